	.target	sm_80

	.elftype	@"ET_EXEC"


//--------------------- .note.nv.tkinfo           --------------------------
	.section	.note.nv.tkinfo,"",@"SHT_NOTE"
	.sectionflags	@"SHF_NOTE_NV_TKINFO"
	.tkinfo
        /*0018*/ 	.word	0x00000002
        /*0030*/ 	.string	""
        /*0030*/ 	.string	"ptxas"
        /*0030*/ 	.string	"Cuda compilation tools, release 13.0, V13.0.88"
        /*0030*/ 	.string	"Build cuda_13.0.r13.0/compiler.36424714_0"
        /*0030*/ 	.string	"-arch sm_80 -m 64 "



//--------------------- .note.nv.cuinfo           --------------------------
	.section	.note.nv.cuinfo,"",@"SHT_NOTE"
	.sectionflags	@"SHF_NOTE_NV_CUINFO"
        /*0018*/ 	.short	0x0002
        /*001a*/ 	.short	0x0050
        /*001c*/ 	.short	0x0082
	.zero		2


//--------------------- .nv.info                  --------------------------
	.section	.nv.info,"",@"SHT_CUDA_INFO"
	.align	4


	//----- nvinfo : EIATTR_REGCOUNT
	.align		4
        /*0000*/ 	.byte	0x04, 0x2f
        /*0002*/ 	.short	(.L_12 - .L_11)
	.align		4
.L_11:
        /*0004*/ 	.word	index@(_ZN7cutlass13device_kernelIN5flash19enable_sm80_to_sm89INS1_16FlashAttnFwdSm80INS1_25CollectiveMainloopFwdSm80ILi8ELi2ELb0EN4cute5tupleIJNS5_1CILi128EEENS7_ILi64EEENS7_ILi192EEEEEELi192ENS_10bfloat16_tEfNS_4arch4Sm80ELb1ELb0ELb0ELb1ELb0ELb1ELb1ELb1EEENS1_21CollectiveEpilogueFwdINS6_IJS8_SA_S9_EEENS6_IJNS7_ILi1EEESI_SI_EEESC_SE_Li256ELb1ELb1ELb1ELb0EEENS1_36VarlenDynamicPersistentTileSchedulerILi128ELi64ELi256ELi256ELb1ELb1ELb0ELb1ELb1ELb1EEEEEEEEEvNT_6ParamsE)
        /*0008*/ 	.word	0x000000fe


	//----- nvinfo : EIATTR_FRAME_SIZE
	.align		4
.L_12:
        /*000c*/ 	.byte	0x04, 0x11
        /*000e*/ 	.short	(.L_14 - .L_13)
	.align		4
.L_13:
        /*0010*/ 	.word	index@($__internal_103_$__cuda_sm70_votesync_ballot)
        /*0014*/ 	.word	0x00000000


	//----- nvinfo : EIATTR_FRAME_SIZE
	.align		4
.L_14:
        /*0018*/ 	.byte	0x04, 0x11
        /*001a*/ 	.short	(.L_16 - .L_15)
	.align		4
.L_15:
        /*001c*/ 	.word	index@($__internal_102_$__cuda_sm70_shflsync_up_p)
        /*0020*/ 	.word	0x00000000


	//----- nvinfo : EIATTR_FRAME_SIZE
	.align		4
.L_16:
        /*0024*/ 	.byte	0x04, 0x11
        /*0026*/ 	.short	(.L_18 - .L_17)
	.align		4
.L_17:
        /*0028*/ 	.word	index@($__internal_101_$__cuda_sm70_shflsync_idx_p)
        /*002c*/ 	.word	0x00000000


	//----- nvinfo : EIATTR_FRAME_SIZE
	.align		4
.L_18:
        /*0030*/ 	.byte	0x04, 0x11
        /*0032*/ 	.short	(.L_20 - .L_19)
	.align		4
.L_19:
        /*0034*/ 	.word	index@($__internal_100_$__cuda_sm70_shflsync_bfly_p)
        /*0038*/ 	.word	0x00000000


	//----- nvinfo : EIATTR_FRAME_SIZE
	.align		4
.L_20:
        /*003c*/ 	.byte	0x04, 0x11
        /*003e*/ 	.short	(.L_22 - .L_21)
	.align		4
.L_21:
        /*0040*/ 	.word	index@(_ZN7cutlass13device_kernelIN5flash19enable_sm80_to_sm89INS1_16FlashAttnFwdSm80INS1_25CollectiveMainloopFwdSm80ILi8ELi2ELb0EN4cute5tupleIJNS5_1CILi128EEENS7_ILi64EEENS7_ILi192EEEEEELi192ENS_10bfloat16_tEfNS_4arch4Sm80ELb1ELb0ELb0ELb1ELb0ELb1ELb1ELb1EEENS1_21CollectiveEpilogueFwdINS6_IJS8_SA_S9_EEENS6_IJNS7_ILi1EEESI_SI_EEESC_SE_Li256ELb1ELb1ELb1ELb0EEENS1_36VarlenDynamicPersistentTileSchedulerILi128ELi64ELi256ELi256ELb1ELb1ELb0ELb1ELb1ELb1EEEEEEEEEvNT_6ParamsE)
        /*0044*/ 	.word	0x00000000


	//----- nvinfo : EIATTR_REGCOUNT
	.align		4
.L_22:
        /*0048*/ 	.byte	0x04, 0x2f
        /*004a*/ 	.short	(.L_24 - .L_23)
	.align		4
.L_23:
        /*004c*/ 	.word	index@(_ZN7cutlass13device_kernelIN5flash19enable_sm80_to_sm89INS1_16FlashAttnFwdSm80INS1_25CollectiveMainloopFwdSm80ILi8ELi2ELb0EN4cute5tupleIJNS5_1CILi128EEENS7_ILi64EEENS7_ILi192EEEEEELi192ENS_10bfloat16_tEfNS_4arch4Sm80ELb1ELb0ELb0ELb1ELb0ELb0ELb1ELb1EEENS1_21CollectiveEpilogueFwdINS6_IJS8_SA_S9_EEENS6_IJNS7_ILi1EEESI_SI_EEESC_SE_Li256ELb1ELb1ELb1ELb0EEENS1_36VarlenDynamicPersistentTileSchedulerILi128ELi64ELi256ELi256ELb1ELb1ELb0ELb1ELb1ELb1EEEEEEEEEvNT_6ParamsE)
        /*0050*/ 	.word	0x000000f7


	//----- nvinfo : EIATTR_FRAME_SIZE
	.align		4
.L_24:
        /*0054*/ 	.byte	0x04, 0x11
        /*0056*/ 	.short	(.L_26 - .L_25)
	.align		4
.L_25:
        /*0058*/ 	.word	index@($__internal_99_$__cuda_sm70_votesync_ballot)
        /*005c*/ 	.word	0x00000000


	//----- nvinfo : EIATTR_FRAME_SIZE
	.align		4
.L_26:
        /*0060*/ 	.byte	0x04, 0x11
        /*0062*/ 	.short	(.L_28 - .L_27)
	.align		4
.L_27:
        /*0064*/ 	.word	index@($__internal_98_$__cuda_sm70_shflsync_up_p)
        /*0068*/ 	.word	0x00000000


	//----- nvinfo : EIATTR_FRAME_SIZE
	.align		4
.L_28:
        /*006c*/ 	.byte	0x04, 0x11
        /*006e*/ 	.short	(.L_30 - .L_29)
	.align		4
.L_29:
        /*0070*/ 	.word	index@($__internal_97_$__cuda_sm70_shflsync_idx_p)
        /*0074*/ 	.word	0x00000000


	//----- nvinfo : EIATTR_FRAME_SIZE
	.align		4
.L_30:
        /*0078*/ 	.byte	0x04, 0x11
        /*007a*/ 	.short	(.L_32 - .L_31)
	.align		4
.L_31:
        /*007c*/ 	.word	index@($__internal_96_$__cuda_sm70_shflsync_bfly_p)
        /*0080*/ 	.word	0x00000000


	//----- nvinfo : EIATTR_FRAME_SIZE
	.align		4
.L_32:
        /*0084*/ 	.byte	0x04, 0x11
        /*0086*/ 	.short	(.L_34 - .L_33)
	.align		4
.L_33:
        /*0088*/ 	.word	index@(_ZN7cutlass13device_kernelIN5flash19enable_sm80_to_sm89INS1_16FlashAttnFwdSm80INS1_25CollectiveMainloopFwdSm80ILi8ELi2ELb0EN4cute5tupleIJNS5_1CILi128EEENS7_ILi64EEENS7_ILi192EEEEEELi192ENS_10bfloat16_tEfNS_4arch4Sm80ELb1ELb0ELb0ELb1ELb0ELb0ELb1ELb1EEENS1_21CollectiveEpilogueFwdINS6_IJS8_SA_S9_EEENS6_IJNS7_ILi1EEESI_SI_EEESC_SE_Li256ELb1ELb1ELb1ELb0EEENS1_36VarlenDynamicPersistentTileSchedulerILi128ELi64ELi256ELi256ELb1ELb1ELb0ELb1ELb1ELb1EEEEEEEEEvNT_6ParamsE)
        /*008c*/ 	.word	0x00000000


	//----- nvinfo : EIATTR_REGCOUNT
	.align		4
.L_34:
        /*0090*/ 	.byte	0x04, 0x2f
        /*0092*/ 	.short	(.L_36 - .L_35)
	.align		4
.L_35:
        /*0094*/ 	.word	index@(_ZN7cutlass13device_kernelIN5flash19enable_sm80_to_sm89INS1_16FlashAttnFwdSm80INS1_25CollectiveMainloopFwdSm80ILi8ELi2ELb1EN4cute5tupleIJNS5_1CILi128EEENS7_ILi96EEENS7_ILi192EEEEEELi192ENS_10bfloat16_tEfNS_4arch4Sm80ELb1ELb0ELb0ELb0ELb0ELb0ELb1ELb1EEENS1_21CollectiveEpilogueFwdINS6_IJS8_SA_S9_EEENS6_IJNS7_ILi1EEESI_SI_EEESC_SE_Li256ELb0ELb1ELb1ELb0EEENS1_30DynamicPersistentTileSchedulerILi256ELi256ELb1ELb1ELb0EEEEEEEEEvNT_6ParamsE)
        /*0098*/ 	.word	0x000000ff


	//----- nvinfo : EIATTR_FRAME_SIZE
	.align		4
.L_36:
        /*009c*/ 	.byte	0x04, 0x11
        /*009e*/ 	.short	(.L_38 - .L_37)
	.align		4
.L_37:
        /*00a0*/ 	.word	index@($__internal_95_$__cuda_sm70_shflsync_idx_p)
        /*00a4*/ 	.word	0x00000000


	//----- nvinfo : EIATTR_FRAME_SIZE
	.align		4
.L_38:
        /*00a8*/ 	.byte	0x04, 0x11
        /*00aa*/ 	.short	(.L_40 - .L_39)
	.align		4
.L_39:
        /*00ac*/ 	.word	index@($__internal_94_$__cuda_sm70_shflsync_bfly_p)
        /*00b0*/ 	.word	0x00000000


	//----- nvinfo : EIATTR_FRAME_SIZE
	.align		4
.L_40:
        /*00b4*/ 	.byte	0x04, 0x11
        /*00b6*/ 	.short	(.L_42 - .L_41)
	.align		4
.L_41:
        /*00b8*/ 	.word	index@(_ZN7cutlass13device_kernelIN5flash19enable_sm80_to_sm89INS1_16FlashAttnFwdSm80INS1_25CollectiveMainloopFwdSm80ILi8ELi2ELb1EN4cute5tupleIJNS5_1CILi128EEENS7_ILi96EEENS7_ILi192EEEEEELi192ENS_10bfloat16_tEfNS_4arch4Sm80ELb1ELb0ELb0ELb0ELb0ELb0ELb1ELb1EEENS1_21CollectiveEpilogueFwdINS6_IJS8_SA_S9_EEENS6_IJNS7_ILi1EEESI_SI_EEESC_SE_Li256ELb0ELb1ELb1ELb0EEENS1_30DynamicPersistentTileSchedulerILi256ELi256ELb1ELb1ELb0EEEEEEEEEvNT_6ParamsE)
        /*00bc*/ 	.word	0x00000098


	//----- nvinfo : EIATTR_REGCOUNT
	.align		4
.L_42:
        /*00c0*/ 	.byte	0x04, 0x2f
        /*00c2*/ 	.short	(.L_44 - .L_43)
	.align		4
.L_43:
        /*00c4*/ 	.word	index@(_ZN7cutlass13device_kernelIN5flash19enable_sm80_to_sm89INS1_16FlashAttnFwdSm80INS1_25CollectiveMainloopFwdSm80ILi8ELi2ELb0EN4cute5tupleIJNS5_1CILi128EEENS7_ILi64EEENS7_ILi192EEEEEELi192ENS_10bfloat16_tEfNS_4arch4Sm80ELb0ELb1ELb0ELb1ELb0ELb1ELb1ELb1EEENS1_21CollectiveEpilogueFwdINS6_IJS8_SA_S9_EEENS6_IJNS7_ILi1EEESI_SI_EEESC_SE_Li256ELb1ELb1ELb1ELb0EEENS1_36VarlenDynamicPersistentTileSchedulerILi128ELi64ELi256ELi256ELb1ELb1ELb0ELb1ELb0ELb1EEEEEEEEEvNT_6ParamsE)
        /*00c8*/ 	.word	0x000000f7


	//----- nvinfo : EIATTR_FRAME_SIZE
	.align		4
.L_44:
        /*00cc*/ 	.byte	0x04, 0x11
        /*00ce*/ 	.short	(.L_46 - .L_45)
	.align		4
.L_45:
        /*00d0*/ 	.word	index@($__internal_93_$__cuda_sm70_votesync_ballot)
        /*00d4*/ 	.word	0x00000000


	//----- nvinfo : EIATTR_FRAME_SIZE
	.align		4
.L_46:
        /*00d8*/ 	.byte	0x04, 0x11
        /*00da*/ 	.short	(.L_48 - .L_47)
	.align		4
.L_47:
        /*00dc*/ 	.word	index@($__internal_92_$__cuda_sm70_shflsync_up_p)
        /*00e0*/ 	.word	0x00000000


	//----- nvinfo : EIATTR_FRAME_SIZE
	.align		4
.L_48:
        /*00e4*/ 	.byte	0x04, 0x11
        /*00e6*/ 	.short	(.L_50 - .L_49)
	.align		4
.L_49:
        /*00e8*/ 	.word	index@($__internal_91_$__cuda_sm70_shflsync_idx_p)
        /*00ec*/ 	.word	0x00000000


	//----- nvinfo : EIATTR_FRAME_SIZE
	.align		4
.L_50:
        /*00f0*/ 	.byte	0x04, 0x11
        /*00f2*/ 	.short	(.L_52 - .L_51)
	.align		4
.L_51:
        /*00f4*/ 	.word	index@($__internal_90_$__cuda_sm70_shflsync_bfly_p)
        /*00f8*/ 	.word	0x00000000


	//----- nvinfo : EIATTR_FRAME_SIZE
	.align		4
.L_52:
        /*00fc*/ 	.byte	0x04, 0x11
        /*00fe*/ 	.short	(.L_54 - .L_53)
	.align		4
.L_53:
        /*0100*/ 	.word	index@(_ZN7cutlass13device_kernelIN5flash19enable_sm80_to_sm89INS1_16FlashAttnFwdSm80INS1_25CollectiveMainloopFwdSm80ILi8ELi2ELb0EN4cute5tupleIJNS5_1CILi128EEENS7_ILi64EEENS7_ILi192EEEEEELi192ENS_10bfloat16_tEfNS_4arch4Sm80ELb0ELb1ELb0ELb1ELb0ELb1ELb1ELb1EEENS1_21CollectiveEpilogueFwdINS6_IJS8_SA_S9_EEENS6_IJNS7_ILi1EEESI_SI_EEESC_SE_Li256ELb1ELb1ELb1ELb0EEENS1_36VarlenDynamicPersistentTileSchedulerILi128ELi64ELi256ELi256ELb1ELb1ELb0ELb1ELb0ELb1EEEEEEEEEvNT_6ParamsE)
        /*0104*/ 	.word	0x00000000


	//----- nvinfo : EIATTR_REGCOUNT
	.align		4
.L_54:
        /*0108*/ 	.byte	0x04, 0x2f
        /*010a*/ 	.short	(.L_56 - .L_55)
	.align		4
.L_55:
        /*010c*/ 	.word	index@(_ZN7cutlass13device_kernelIN5flash19enable_sm80_to_sm89INS1_16FlashAttnFwdSm80INS1_25CollectiveMainloopFwdSm80ILi8ELi2ELb0EN4cute5tupleIJNS5_1CILi128EEENS7_ILi64EEENS7_ILi192EEEEEELi192ENS_10bfloat16_tEfNS_4arch4Sm80ELb0ELb1ELb0ELb1ELb0ELb0ELb1ELb1EEENS1_21CollectiveEpilogueFwdINS6_IJS8_SA_S9_EEENS6_IJNS7_ILi1EEESI_SI_EEESC_SE_Li256ELb1ELb1ELb1ELb0EEENS1_36VarlenDynamicPersistentTileSchedulerILi128ELi64ELi256ELi256ELb1ELb1ELb0ELb1ELb0ELb1EEEEEEEEEvNT_6ParamsE)
        /*0110*/ 	.word	0x000000fb


	//----- nvinfo : EIATTR_FRAME_SIZE
	.align		4
.L_56:
        /*0114*/ 	.byte	0x04, 0x11
        /*0116*/ 	.short	(.L_58 - .L_57)
	.align		4
.L_57:
        /*0118*/ 	.word	index@($__internal_89_$__cuda_sm70_votesync_ballot)
        /*011c*/ 	.word	0x00000000


	//----- nvinfo : EIATTR_FRAME_SIZE
	.align		4
.L_58:
        /*0120*/ 	.byte	0x04, 0x11
        /*0122*/ 	.short	(.L_60 - .L_59)
	.align		4
.L_59:
        /*0124*/ 	.word	index@($__internal_88_$__cuda_sm70_shflsync_up_p)
        /*0128*/ 	.word	0x00000000


	//----- nvinfo : EIATTR_FRAME_SIZE
	.align		4
.L_60:
        /*012c*/ 	.byte	0x04, 0x11
        /*012e*/ 	.short	(.L_62 - .L_61)
	.align		4
.L_61:
        /*0130*/ 	.word	index@($__internal_87_$__cuda_sm70_shflsync_idx_p)
        /*0134*/ 	.word	0x00000000


	//----- nvinfo : EIATTR_FRAME_SIZE
	.align		4
.L_62:
        /*0138*/ 	.byte	0x04, 0x11
        /*013a*/ 	.short	(.L_64 - .L_63)
	.align		4
.L_63:
        /*013c*/ 	.word	index@($__internal_86_$__cuda_sm70_shflsync_bfly_p)
        /*0140*/ 	.word	0x00000000


	//----- nvinfo : EIATTR_FRAME_SIZE
	.align		4
.L_64:
        /*0144*/ 	.byte	0x04, 0x11
        /*0146*/ 	.short	(.L_66 - .L_65)
	.align		4
.L_65:
        /*0148*/ 	.word	index@(_ZN7cutlass13device_kernelIN5flash19enable_sm80_to_sm89INS1_16FlashAttnFwdSm80INS1_25CollectiveMainloopFwdSm80ILi8ELi2ELb0EN4cute5tupleIJNS5_1CILi128EEENS7_ILi64EEENS7_ILi192EEEEEELi192ENS_10bfloat16_tEfNS_4arch4Sm80ELb0ELb1ELb0ELb1ELb0ELb0ELb1ELb1EEENS1_21CollectiveEpilogueFwdINS6_IJS8_SA_S9_EEENS6_IJNS7_ILi1EEESI_SI_EEESC_SE_Li256ELb1ELb1ELb1ELb0EEENS1_36VarlenDynamicPersistentTileSchedulerILi128ELi64ELi256ELi256ELb1ELb1ELb0ELb1ELb0ELb1EEEEEEEEEvNT_6ParamsE)
        /*014c*/ 	.word	0x00000000


	//----- nvinfo : EIATTR_REGCOUNT
	.align		4
.L_66:
        /*0150*/ 	.byte	0x04, 0x2f
        /*0152*/ 	.short	(.L_68 - .L_67)
	.align		4
.L_67:
        /*0154*/ 	.word	index@(_ZN7cutlass13device_kernelIN5flash19enable_sm80_to_sm89INS1_16FlashAttnFwdSm80INS1_25CollectiveMainloopFwdSm80ILi8ELi2ELb0EN4cute5tupleIJNS5_1CILi128EEENS7_ILi64EEENS7_ILi192EEEEEELi192ENS_10bfloat16_tEfNS_4arch4Sm80ELb0ELb1ELb0ELb0ELb0ELb0ELb1ELb1EEENS1_21CollectiveEpilogueFwdINS6_IJS8_SA_S9_EEENS6_IJNS7_ILi1EEESI_SI_EEESC_SE_Li256ELb0ELb1ELb1ELb0EEENS1_19SingleTileSchedulerILb0ELb1ELb1ELi128EEEEEEEEEvNT_6ParamsE)
        /*0158*/ 	.word	0x000000f1


	//----- nvinfo : EIATTR_FRAME_SIZE
	.align		4
.L_68:
        /*015c*/ 	.byte	0x04, 0x11
        /*015e*/ 	.short	(.L_70 - .L_69)
	.align		4
.L_69:
        /*0160*/ 	.word	index@(_ZN7cutlass13device_kernelIN5flash19enable_sm80_to_sm89INS1_16FlashAttnFwdSm80INS1_25CollectiveMainloopFwdSm80ILi8ELi2ELb0EN4cute5tupleIJNS5_1CILi128EEENS7_ILi64EEENS7_ILi192EEEEEELi192ENS_10bfloat16_tEfNS_4arch4Sm80ELb0ELb1ELb0ELb0ELb0ELb0ELb1ELb1EEENS1_21CollectiveEpilogueFwdINS6_IJS8_SA_S9_EEENS6_IJNS7_ILi1EEESI_SI_EEESC_SE_Li256ELb0ELb1ELb1ELb0EEENS1_19SingleTileSchedulerILb0ELb1ELb1ELi128EEEEEEEEEvNT_6ParamsE)
        /*0164*/ 	.word	0x00000000


	//----- nvinfo : EIATTR_REGCOUNT
	.align		4
.L_70:
        /*0168*/ 	.byte	0x04, 0x2f
        /*016a*/ 	.short	(.L_72 - .L_71)
	.align		4
.L_71:
        /*016c*/ 	.word	index@(_ZN7cutlass13device_kernelIN5flash19enable_sm80_to_sm89INS1_16FlashAttnFwdSm80INS1_25CollectiveMainloopFwdSm80ILi8ELi2ELb0EN4cute5tupleIJNS5_1CILi128EEENS7_ILi64EEENS7_ILi192EEEEEELi192ENS_10bfloat16_tEfNS_4arch4Sm80ELb0ELb0ELb0ELb1ELb0ELb1ELb1ELb1EEENS1_21CollectiveEpilogueFwdINS6_IJS8_SA_S9_EEENS6_IJNS7_ILi1EEESI_SI_EEESC_SE_Li256ELb1ELb1ELb1ELb0EEENS1_36VarlenDynamicPersistentTileSchedulerILi128ELi64ELi256ELi256ELb1ELb1ELb0ELb0ELb1ELb1EEEEEEEEEvNT_6ParamsE)
        /*0170*/ 	.word	0x000000f9


	//----- nvinfo : EIATTR_FRAME_SIZE
	.align		4
.L_72:
        /*0174*/ 	.byte	0x04, 0x11
        /*0176*/ 	.short	(.L_74 - .L_73)
	.align		4
.L_73:
        /*0178*/ 	.word	index@($__internal_85_$__cuda_sm70_votesync_ballot)
        /*017c*/ 	.word	0x00000000


	//----- nvinfo : EIATTR_FRAME_SIZE
	.align		4
.L_74:
        /*0180*/ 	.byte	0x04, 0x11
        /*0182*/ 	.short	(.L_76 - .L_75)
	.align		4
.L_75:
        /*0184*/ 	.word	index@($__internal_84_$__cuda_sm70_shflsync_up_p)
        /*0188*/ 	.word	0x00000000


	//----- nvinfo : EIATTR_FRAME_SIZE
	.align		4
.L_76:
        /*018c*/ 	.byte	0x04, 0x11
        /*018e*/ 	.short	(.L_78 - .L_77)
	.align		4
.L_77:
        /*0190*/ 	.word	index@($__internal_83_$__cuda_sm70_shflsync_idx_p)
        /*0194*/ 	.word	0x00000000


	//----- nvinfo : EIATTR_FRAME_SIZE
	.align		4
.L_78:
        /*0198*/ 	.byte	0x04, 0x11
        /*019a*/ 	.short	(.L_80 - .L_79)
	.align		4
.L_79:
        /*019c*/ 	.word	index@($__internal_82_$__cuda_sm70_shflsync_bfly_p)
        /*01a0*/ 	.word	0x00000000


	//----- nvinfo : EIATTR_FRAME_SIZE
	.align		4
.L_80:
        /*01a4*/ 	.byte	0x04, 0x11
        /*01a6*/ 	.short	(.L_82 - .L_81)
	.align		4
.L_81:
        /*01a8*/ 	.word	index@(_ZN7cutlass13device_kernelIN5flash19enable_sm80_to_sm89INS1_16FlashAttnFwdSm80INS1_25CollectiveMainloopFwdSm80ILi8ELi2ELb0EN4cute5tupleIJNS5_1CILi128EEENS7_ILi64EEENS7_ILi192EEEEEELi192ENS_10bfloat16_tEfNS_4arch4Sm80ELb0ELb0ELb0ELb1ELb0ELb1ELb1ELb1EEENS1_21CollectiveEpilogueFwdINS6_IJS8_SA_S9_EEENS6_IJNS7_ILi1EEESI_SI_EEESC_SE_Li256ELb1ELb1ELb1ELb0EEENS1_36VarlenDynamicPersistentTileSchedulerILi128ELi64ELi256ELi256ELb1ELb1ELb0ELb0ELb1ELb1EEEEEEEEEvNT_6ParamsE)
        /*01ac*/ 	.word	0x00000000


	//----- nvinfo : EIATTR_REGCOUNT
	.align		4
.L_82:
        /*01b0*/ 	.byte	0x04, 0x2f
        /*01b2*/ 	.short	(.L_84 - .L_83)
	.align		4
.L_83:
        /*01b4*/ 	.word	index@(_ZN7cutlass13device_kernelIN5flash19enable_sm80_to_sm89INS1_16FlashAttnFwdSm80INS1_25CollectiveMainloopFwdSm80ILi8ELi2ELb0EN4cute5tupleIJNS5_1CILi128EEENS7_ILi64EEENS7_ILi192EEEEEELi192ENS_10bfloat16_tEfNS_4arch4Sm80ELb0ELb0ELb0ELb1ELb0ELb0ELb1ELb1EEENS1_21CollectiveEpilogueFwdINS6_IJS8_SA_S9_EEENS6_IJNS7_ILi1EEESI_SI_EEESC_SE_Li256ELb1ELb1ELb1ELb0EEENS1_36VarlenDynamicPersistentTileSchedulerILi128ELi64ELi256ELi256ELb1ELb1ELb0ELb0ELb1ELb1EEEEEEEEEvNT_6ParamsE)
        /*01b8*/ 	.word	0x000000ff


	//----- nvinfo : EIATTR_FRAME_SIZE
	.align		4
.L_84:
        /*01bc*/ 	.byte	0x04, 0x11
        /*01be*/ 	.short	(.L_86 - .L_85)
	.align		4
.L_85:
        /*01c0*/ 	.word	index@($__internal_81_$__cuda_sm70_votesync_ballot)
        /*01c4*/ 	.word	0x00000000


	//----- nvinfo : EIATTR_FRAME_SIZE
	.align		4
.L_86:
        /*01c8*/ 	.byte	0x04, 0x11
        /*01ca*/ 	.short	(.L_88 - .L_87)
	.align		4
.L_87:
        /*01cc*/ 	.word	index@($__internal_80_$__cuda_sm70_shflsync_up_p)
        /*01d0*/ 	.word	0x00000000


	//----- nvinfo : EIATTR_FRAME_SIZE
	.align		4
.L_88:
        /*01d4*/ 	.byte	0x04, 0x11
        /*01d6*/ 	.short	(.L_90 - .L_89)
	.align		4
.L_89:
        /*01d8*/ 	.word	index@($__internal_79_$__cuda_sm70_shflsync_idx_p)
        /*01dc*/ 	.word	0x00000000


	//----- nvinfo : EIATTR_FRAME_SIZE
	.align		4
.L_90:
        /*01e0*/ 	.byte	0x04, 0x11
        /*01e2*/ 	.short	(.L_92 - .L_91)
	.align		4
.L_91:
        /*01e4*/ 	.word	index@($__internal_78_$__cuda_sm70_shflsync_bfly_p)
        /*01e8*/ 	.word	0x00000000


	//----- nvinfo : EIATTR_FRAME_SIZE
	.align		4
.L_92:
        /*01ec*/ 	.byte	0x04, 0x11
        /*01ee*/ 	.short	(.L_94 - .L_93)
	.align		4
.L_93:
        /*01f0*/ 	.word	index@(_ZN7cutlass13device_kernelIN5flash19enable_sm80_to_sm89INS1_16FlashAttnFwdSm80INS1_25CollectiveMainloopFwdSm80ILi8ELi2ELb0EN4cute5tupleIJNS5_1CILi128EEENS7_ILi64EEENS7_ILi192EEEEEELi192ENS_10bfloat16_tEfNS_4arch4Sm80ELb0ELb0ELb0ELb1ELb0ELb0ELb1ELb1EEENS1_21CollectiveEpilogueFwdINS6_IJS8_SA_S9_EEENS6_IJNS7_ILi1EEESI_SI_EEESC_SE_Li256ELb1ELb1ELb1ELb0EEENS1_36VarlenDynamicPersistentTileSchedulerILi128ELi64ELi256ELi256ELb1ELb1ELb0ELb0ELb1ELb1EEEEEEEEEvNT_6ParamsE)
        /*01f4*/ 	.word	0x00000000


	//----- nvinfo : EIATTR_REGCOUNT
	.align		4
.L_94:
        /*01f8*/ 	.byte	0x04, 0x2f
        /*01fa*/ 	.short	(.L_96 - .L_95)
	.align		4
.L_95:
        /*01fc*/ 	.word	index@(_ZN7cutlass13device_kernelIN5flash19enable_sm80_to_sm89INS1_16FlashAttnFwdSm80INS1_25CollectiveMainloopFwdSm80ILi8ELi2ELb1EN4cute5tupleIJNS5_1CILi128EEENS7_ILi96EEENS7_ILi192EEEEEELi192ENS_10bfloat16_tEfNS_4arch4Sm80ELb0ELb0ELb0ELb0ELb0ELb0ELb1ELb1EEENS1_21CollectiveEpilogueFwdINS6_IJS8_SA_S9_EEENS6_IJNS7_ILi1EEESI_SI_EEESC_SE_Li256ELb0ELb1ELb1ELb0EEENS1_19SingleTileSchedulerILb0ELb1ELb1ELi128EEEEEEEEEvNT_6ParamsE)
        /*0200*/ 	.word	0x000000ff


	//----- nvinfo : EIATTR_FRAME_SIZE
	.align		4
.L_96:
        /*0204*/ 	.byte	0x04, 0x11
        /*0206*/ 	.short	(.L_98 - .L_97)
	.align		4
.L_97:
        /*0208*/ 	.word	index@(_ZN7cutlass13device_kernelIN5flash19enable_sm80_to_sm89INS1_16FlashAttnFwdSm80INS1_25CollectiveMainloopFwdSm80ILi8ELi2ELb1EN4cute5tupleIJNS5_1CILi128EEENS7_ILi96EEENS7_ILi192EEEEEELi192ENS_10bfloat16_tEfNS_4arch4Sm80ELb0ELb0ELb0ELb0ELb0ELb0ELb1ELb1EEENS1_21CollectiveEpilogueFwdINS6_IJS8_SA_S9_EEENS6_IJNS7_ILi1EEESI_SI_EEESC_SE_Li256ELb0ELb1ELb1ELb0EEENS1_19SingleTileSchedulerILb0ELb1ELb1ELi128EEEEEEEEEvNT_6ParamsE)
        /*020c*/ 	.word	0x00000020


	//----- nvinfo : EIATTR_REGCOUNT
	.align		4
.L_98:
        /*0210*/ 	.byte	0x04, 0x2f
        /*0212*/ 	.short	(.L_100 - .L_99)
	.align		4
.L_99:
        /*0214*/ 	.word	index@(_ZN7cutlass13device_kernelIN5flash19enable_sm80_to_sm89INS1_16FlashAttnFwdSm80INS1_25CollectiveMainloopFwdSm80ILi8ELi1ELb0EN4cute5tupleIJNS5_1CILi128EEENS7_ILi64EEENS7_ILi192EEEEEELi192ENS_10bfloat16_tEfNS_4arch4Sm80ELb1ELb0ELb0ELb1ELb0ELb1ELb1ELb1EEENS1_21CollectiveEpilogueFwdINS6_IJS8_SA_S9_EEENS6_IJNS7_ILi1EEESI_SI_EEESC_SE_Li256ELb1ELb1ELb1ELb0EEENS1_36VarlenDynamicPersistentTileSchedulerILi128ELi64ELi256ELi256ELb1ELb1ELb0ELb1ELb1ELb1EEEEEEEEEvNT_6ParamsE)
        /*0218*/ 	.word	0x000000ff


	//----- nvinfo : EIATTR_FRAME_SIZE
	.align		4
.L_100:
        /*021c*/ 	.byte	0x04, 0x11
        /*021e*/ 	.short	(.L_102 - .L_101)
	.align		4
.L_101:
        /*0220*/ 	.word	index@($__internal_77_$__cuda_sm70_votesync_ballot)
        /*0224*/ 	.word	0x00000000


	//----- nvinfo : EIATTR_FRAME_SIZE
	.align		4
.L_102:
        /*0228*/ 	.byte	0x04, 0x11
        /*022a*/ 	.short	(.L_104 - .L_103)
	.align		4
.L_103:
        /*022c*/ 	.word	index@($__internal_76_$__cuda_sm70_shflsync_up_p)
        /*0230*/ 	.word	0x00000000


	//----- nvinfo : EIATTR_FRAME_SIZE
	.align		4
.L_104:
        /*0234*/ 	.byte	0x04, 0x11
        /*0236*/ 	.short	(.L_106 - .L_105)
	.align		4
.L_105:
        /*0238*/ 	.word	index@($__internal_75_$__cuda_sm70_shflsync_idx_p)
        /*023c*/ 	.word	0x00000000


	//----- nvinfo : EIATTR_FRAME_SIZE
	.align		4
.L_106:
        /*0240*/ 	.byte	0x04, 0x11
        /*0242*/ 	.short	(.L_108 - .L_107)
	.align		4
.L_107:
        /*0244*/ 	.word	index@($__internal_74_$__cuda_sm70_shflsync_bfly_p)
        /*0248*/ 	.word	0x00000000


	//----- nvinfo : EIATTR_FRAME_SIZE
	.align		4
.L_108:
        /*024c*/ 	.byte	0x04, 0x11
        /*024e*/ 	.short	(.L_110 - .L_109)
	.align		4
.L_109:
        /*0250*/ 	.word	index@(_ZN7cutlass13device_kernelIN5flash19enable_sm80_to_sm89INS1_16FlashAttnFwdSm80INS1_25CollectiveMainloopFwdSm80ILi8ELi1ELb0EN4cute5tupleIJNS5_1CILi128EEENS7_ILi64EEENS7_ILi192EEEEEELi192ENS_10bfloat16_tEfNS_4arch4Sm80ELb1ELb0ELb0ELb1ELb0ELb1ELb1ELb1EEENS1_21CollectiveEpilogueFwdINS6_IJS8_SA_S9_EEENS6_IJNS7_ILi1EEESI_SI_EEESC_SE_Li256ELb1ELb1ELb1ELb0EEENS1_36VarlenDynamicPersistentTileSchedulerILi128ELi64ELi256ELi256ELb1ELb1ELb0ELb1ELb1ELb1EEEEEEEEEvNT_6ParamsE)
        /*0254*/ 	.word	0x00000050


	//----- nvinfo : EIATTR_REGCOUNT
	.align		4
.L_110:
        /*0258*/ 	.byte	0x04, 0x2f
        /*025a*/ 	.short	(.L_112 - .L_111)
	.align		4
.L_111:
        /*025c*/ 	.word	index@(_ZN7cutlass13device_kernelIN5flash19enable_sm80_to_sm89INS1_16FlashAttnFwdSm80INS1_25CollectiveMainloopFwdSm80ILi8ELi1ELb0EN4cute5tupleIJNS5_1CILi128EEENS7_ILi64EEENS7_ILi192EEEEEELi192ENS_10bfloat16_tEfNS_4arch4Sm80ELb1ELb0ELb0ELb1ELb0ELb0ELb1ELb1EEENS1_21CollectiveEpilogueFwdINS6_IJS8_SA_S9_EEENS6_IJNS7_ILi1EEESI_SI_EEESC_SE_Li256ELb1ELb1ELb1ELb0EEENS1_36VarlenDynamicPersistentTileSchedulerILi128ELi64ELi256ELi256ELb1ELb1ELb0ELb1ELb1ELb1EEEEEEEEEvNT_6ParamsE)
        /*0260*/ 	.word	0x000000ff


	//----- nvinfo : EIATTR_FRAME_SIZE
	.align		4
.L_112:
        /*0264*/ 	.byte	0x04, 0x11
        /*0266*/ 	.short	(.L_114 - .L_113)
	.align		4
.L_113:
        /*0268*/ 	.word	index@($__internal_73_$__cuda_sm70_votesync_ballot)
        /*026c*/ 	.word	0x00000000


	//----- nvinfo : EIATTR_FRAME_SIZE
	.align		4
.L_114:
        /*0270*/ 	.byte	0x04, 0x11
        /*0272*/ 	.short	(.L_116 - .L_115)
	.align		4
.L_115:
        /*0274*/ 	.word	index@($__internal_72_$__cuda_sm70_shflsync_up_p)
        /*0278*/ 	.word	0x00000000


	//----- nvinfo : EIATTR_FRAME_SIZE
	.align		4
.L_116:
        /*027c*/ 	.byte	0x04, 0x11
        /*027e*/ 	.short	(.L_118 - .L_117)
	.align		4
.L_117:
        /*0280*/ 	.word	index@($__internal_71_$__cuda_sm70_shflsync_idx_p)
        /*0284*/ 	.word	0x00000000


	//----- nvinfo : EIATTR_FRAME_SIZE
	.align		4
.L_118:
        /*0288*/ 	.byte	0x04, 0x11
        /*028a*/ 	.short	(.L_120 - .L_119)
	.align		4
.L_119:
        /*028c*/ 	.word	index@($__internal_70_$__cuda_sm70_shflsync_bfly_p)
        /*0290*/ 	.word	0x00000000


	//----- nvinfo : EIATTR_FRAME_SIZE
	.align		4
.L_120:
        /*0294*/ 	.byte	0x04, 0x11
        /*0296*/ 	.short	(.L_122 - .L_121)
	.align		4
.L_121:
        /*0298*/ 	.word	index@(_ZN7cutlass13device_kernelIN5flash19enable_sm80_to_sm89INS1_16FlashAttnFwdSm80INS1_25CollectiveMainloopFwdSm80ILi8ELi1ELb0EN4cute5tupleIJNS5_1CILi128EEENS7_ILi64EEENS7_ILi192EEEEEELi192ENS_10bfloat16_tEfNS_4arch4Sm80ELb1ELb0ELb0ELb1ELb0ELb0ELb1ELb1EEENS1_21CollectiveEpilogueFwdINS6_IJS8_SA_S9_EEENS6_IJNS7_ILi1EEESI_SI_EEESC_SE_Li256ELb1ELb1ELb1ELb0EEENS1_36VarlenDynamicPersistentTileSchedulerILi128ELi64ELi256ELi256ELb1ELb1ELb0ELb1ELb1ELb1EEEEEEEEEvNT_6ParamsE)
        /*029c*/ 	.word	0x00000050


	//----- nvinfo : EIATTR_REGCOUNT
	.align		4
.L_122:
        /*02a0*/ 	.byte	0x04, 0x2f
        /*02a2*/ 	.short	(.L_124 - .L_123)
	.align		4
.L_123:
        /*02a4*/ 	.word	index@(_ZN7cutlass13device_kernelIN5flash19enable_sm80_to_sm89INS1_16FlashAttnFwdSm80INS1_25CollectiveMainloopFwdSm80ILi8ELi1ELb1EN4cute5tupleIJNS5_1CILi128EEENS7_ILi96EEENS7_ILi192EEEEEELi192ENS_10bfloat16_tEfNS_4arch4Sm80ELb1ELb0ELb0ELb0ELb0ELb0ELb1ELb1EEENS1_21CollectiveEpilogueFwdINS6_IJS8_SA_S9_EEENS6_IJNS7_ILi1EEESI_SI_EEESC_SE_Li256ELb0ELb1ELb1ELb0EEENS1_30DynamicPersistentTileSchedulerILi256ELi256ELb1ELb1ELb0EEEEEEEEEvNT_6ParamsE)
        /*02a8*/ 	.word	0x000000ff


	//----- nvinfo : EIATTR_FRAME_SIZE
	.align		4
.L_124:
        /*02ac*/ 	.byte	0x04, 0x11
        /*02ae*/ 	.short	(.L_126 - .L_125)
	.align		4
.L_125:
        /*02b0*/ 	.word	index@($__internal_69_$__cuda_sm70_shflsync_idx_p)
        /*02b4*/ 	.word	0x00000000


	//----- nvinfo : EIATTR_FRAME_SIZE
	.align		4
.L_126:
        /*02b8*/ 	.byte	0x04, 0x11
        /*02ba*/ 	.short	(.L_128 - .L_127)
	.align		4
.L_127:
        /*02bc*/ 	.word	index@($__internal_68_$__cuda_sm70_shflsync_bfly_p)
        /*02c0*/ 	.word	0x00000000


	//----- nvinfo : EIATTR_FRAME_SIZE
	.align		4
.L_128:
        /*02c4*/ 	.byte	0x04, 0x11
        /*02c6*/ 	.short	(.L_130 - .L_129)
	.align		4
.L_129:
        /*02c8*/ 	.word	index@(_ZN7cutlass13device_kernelIN5flash19enable_sm80_to_sm89INS1_16FlashAttnFwdSm80INS1_25CollectiveMainloopFwdSm80ILi8ELi1ELb1EN4cute5tupleIJNS5_1CILi128EEENS7_ILi96EEENS7_ILi192EEEEEELi192ENS_10bfloat16_tEfNS_4arch4Sm80ELb1ELb0ELb0ELb0ELb0ELb0ELb1ELb1EEENS1_21CollectiveEpilogueFwdINS6_IJS8_SA_S9_EEENS6_IJNS7_ILi1EEESI_SI_EEESC_SE_Li256ELb0ELb1ELb1ELb0EEENS1_30DynamicPersistentTileSchedulerILi256ELi256ELb1ELb1ELb0EEEEEEEEEvNT_6ParamsE)
        /*02cc*/ 	.word	0x00000090


	//----- nvinfo : EIATTR_REGCOUNT
	.align		4
.L_130:
        /*02d0*/ 	.byte	0x04, 0x2f
        /*02d2*/ 	.short	(.L_132 - .L_131)
	.align		4
.L_131:
        /*02d4*/ 	.word	index@(_ZN7cutlass13device_kernelIN5flash19enable_sm80_to_sm89INS1_16FlashAttnFwdSm80INS1_25CollectiveMainloopFwdSm80ILi8ELi1ELb0EN4cute5tupleIJNS5_1CILi128EEENS7_ILi64EEENS7_ILi192EEEEEELi192ENS_10bfloat16_tEfNS_4arch4Sm80ELb0ELb1ELb0ELb1ELb0ELb1ELb1ELb1EEENS1_21CollectiveEpilogueFwdINS6_IJS8_SA_S9_EEENS6_IJNS7_ILi1EEESI_SI_EEESC_SE_Li256ELb1ELb1ELb1ELb0EEENS1_36VarlenDynamicPersistentTileSchedulerILi128ELi64ELi256ELi256ELb1ELb1ELb0ELb1ELb0ELb1EEEEEEEEEvNT_6ParamsE)
        /*02d8*/ 	.word	0x000000ff


	//----- nvinfo : EIATTR_FRAME_SIZE
	.align		4
.L_132:
        /*02dc*/ 	.byte	0x04, 0x11
        /*02de*/ 	.short	(.L_134 - .L_133)
	.align		4
.L_133:
        /*02e0*/ 	.word	index@($__internal_67_$__cuda_sm70_votesync_ballot)
        /*02e4*/ 	.word	0x00000000


	//----- nvinfo : EIATTR_FRAME_SIZE
	.align		4
.L_134:
        /*02e8*/ 	.byte	0x04, 0x11
        /*02ea*/ 	.short	(.L_136 - .L_135)
	.align		4
.L_135:
        /*02ec*/ 	.word	index@($__internal_66_$__cuda_sm70_shflsync_up_p)
        /*02f0*/ 	.word	0x00000000


	//----- nvinfo : EIATTR_FRAME_SIZE
	.align		4
.L_136:
        /*02f4*/ 	.byte	0x04, 0x11
        /*02f6*/ 	.short	(.L_138 - .L_137)
	.align		4
.L_137:
        /*02f8*/ 	.word	index@($__internal_65_$__cuda_sm70_shflsync_idx_p)
        /*02fc*/ 	.word	0x00000000


	//----- nvinfo : EIATTR_FRAME_SIZE
	.align		4
.L_138:
        /*0300*/ 	.byte	0x04, 0x11
        /*0302*/ 	.short	(.L_140 - .L_139)
	.align		4
.L_139:
        /*0304*/ 	.word	index@($__internal_64_$__cuda_sm70_shflsync_bfly_p)
        /*0308*/ 	.word	0x00000000


	//----- nvinfo : EIATTR_FRAME_SIZE
	.align		4
.L_140:
        /*030c*/ 	.byte	0x04, 0x11
        /*030e*/ 	.short	(.L_142 - .L_141)
	.align		4
.L_141:
        /*0310*/ 	.word	index@(_ZN7cutlass13device_kernelIN5flash19enable_sm80_to_sm89INS1_16FlashAttnFwdSm80INS1_25CollectiveMainloopFwdSm80ILi8ELi1ELb0EN4cute5tupleIJNS5_1CILi128EEENS7_ILi64EEENS7_ILi192EEEEEELi192ENS_10bfloat16_tEfNS_4arch4Sm80ELb0ELb1ELb0ELb1ELb0ELb1ELb1ELb1EEENS1_21CollectiveEpilogueFwdINS6_IJS8_SA_S9_EEENS6_IJNS7_ILi1EEESI_SI_EEESC_SE_Li256ELb1ELb1ELb1ELb0EEENS1_36VarlenDynamicPersistentTileSchedulerILi128ELi64ELi256ELi256ELb1ELb1ELb0ELb1ELb0ELb1EEEEEEEEEvNT_6ParamsE)
        /*0314*/ 	.word	0x00000040


	//----- nvinfo : EIATTR_REGCOUNT
	.align		4
.L_142:
        /*0318*/ 	.byte	0x04, 0x2f
        /*031a*/ 	.short	(.L_144 - .L_143)
	.align		4
.L_143:
        /*031c*/ 	.word	index@(_ZN7cutlass13device_kernelIN5flash19enable_sm80_to_sm89INS1_16FlashAttnFwdSm80INS1_25CollectiveMainloopFwdSm80ILi8ELi1ELb0EN4cute5tupleIJNS5_1CILi128EEENS7_ILi64EEENS7_ILi192EEEEEELi192ENS_10bfloat16_tEfNS_4arch4Sm80ELb0ELb1ELb0ELb1ELb0ELb0ELb1ELb1EEENS1_21CollectiveEpilogueFwdINS6_IJS8_SA_S9_EEENS6_IJNS7_ILi1EEESI_SI_EEESC_SE_Li256ELb1ELb1ELb1ELb0EEENS1_36VarlenDynamicPersistentTileSchedulerILi128ELi64ELi256ELi256ELb1ELb1ELb0ELb1ELb0ELb1EEEEEEEEEvNT_6ParamsE)
        /*0320*/ 	.word	0x000000ff


	//----- nvinfo : EIATTR_FRAME_SIZE
	.align		4
.L_144:
        /*0324*/ 	.byte	0x04, 0x11
        /*0326*/ 	.short	(.L_146 - .L_145)
	.align		4
.L_145:
        /*0328*/ 	.word	index@($__internal_63_$__cuda_sm70_votesync_ballot)
        /*032c*/ 	.word	0x00000000


	//----- nvinfo : EIATTR_FRAME_SIZE
	.align		4
.L_146:
        /*0330*/ 	.byte	0x04, 0x11
        /*0332*/ 	.short	(.L_148 - .L_147)
	.align		4
.L_147:
        /*0334*/ 	.word	index@($__internal_62_$__cuda_sm70_shflsync_up_p)
        /*0338*/ 	.word	0x00000000


	//----- nvinfo : EIATTR_FRAME_SIZE
	.align		4
.L_148:
        /*033c*/ 	.byte	0x04, 0x11
        /*033e*/ 	.short	(.L_150 - .L_149)
	.align		4
.L_149:
        /*0340*/ 	.word	index@($__internal_61_$__cuda_sm70_shflsync_idx_p)
        /*0344*/ 	.word	0x00000000


	//----- nvinfo : EIATTR_FRAME_SIZE
	.align		4
.L_150:
        /*0348*/ 	.byte	0x04, 0x11
        /*034a*/ 	.short	(.L_152 - .L_151)
	.align		4
.L_151:
        /*034c*/ 	.word	index@($__internal_60_$__cuda_sm70_shflsync_bfly_p)
        /*0350*/ 	.word	0x00000000


	//----- nvinfo : EIATTR_FRAME_SIZE
	.align		4
.L_152:
        /*0354*/ 	.byte	0x04, 0x11
        /*0356*/ 	.short	(.L_154 - .L_153)
	.align		4
.L_153:
        /*0358*/ 	.word	index@(_ZN7cutlass13device_kernelIN5flash19enable_sm80_to_sm89INS1_16FlashAttnFwdSm80INS1_25CollectiveMainloopFwdSm80ILi8ELi1ELb0EN4cute5tupleIJNS5_1CILi128EEENS7_ILi64EEENS7_ILi192EEEEEELi192ENS_10bfloat16_tEfNS_4arch4Sm80ELb0ELb1ELb0ELb1ELb0ELb0ELb1ELb1EEENS1_21CollectiveEpilogueFwdINS6_IJS8_SA_S9_EEENS6_IJNS7_ILi1EEESI_SI_EEESC_SE_Li256ELb1ELb1ELb1ELb0EEENS1_36VarlenDynamicPersistentTileSchedulerILi128ELi64ELi256ELi256ELb1ELb1ELb0ELb1ELb0ELb1EEEEEEEEEvNT_6ParamsE)
        /*035c*/ 	.word	0x00000040


	//----- nvinfo : EIATTR_REGCOUNT
	.align		4
.L_154:
        /*0360*/ 	.byte	0x04, 0x2f
        /*0362*/ 	.short	(.L_156 - .L_155)
	.align		4
.L_155:
        /*0364*/ 	.word	index@(_ZN7cutlass13device_kernelIN5flash19enable_sm80_to_sm89INS1_16FlashAttnFwdSm80INS1_25CollectiveMainloopFwdSm80ILi8ELi1ELb0EN4cute5tupleIJNS5_1CILi128EEENS7_ILi64EEENS7_ILi192EEEEEELi192ENS_10bfloat16_tEfNS_4arch4Sm80ELb0ELb1ELb0ELb0ELb0ELb0ELb1ELb1EEENS1_21CollectiveEpilogueFwdINS6_IJS8_SA_S9_EEENS6_IJNS7_ILi1EEESI_SI_EEESC_SE_Li256ELb0ELb1ELb1ELb0EEENS1_19SingleTileSchedulerILb0ELb1ELb1ELi128EEEEEEEEEvNT_6ParamsE)
        /*0368*/ 	.word	0x000000f0


	//----- nvinfo : EIATTR_FRAME_SIZE
	.align		4
.L_156:
        /*036c*/ 	.byte	0x04, 0x11
        /*036e*/ 	.short	(.L_158 - .L_157)
	.align		4
.L_157:
        /*0370*/ 	.word	index@(_ZN7cutlass13device_kernelIN5flash19enable_sm80_to_sm89INS1_16FlashAttnFwdSm80INS1_25CollectiveMainloopFwdSm80ILi8ELi1ELb0EN4cute5tupleIJNS5_1CILi128EEENS7_ILi64EEENS7_ILi192EEEEEELi192ENS_10bfloat16_tEfNS_4arch4Sm80ELb0ELb1ELb0ELb0ELb0ELb0ELb1ELb1EEENS1_21CollectiveEpilogueFwdINS6_IJS8_SA_S9_EEENS6_IJNS7_ILi1EEESI_SI_EEESC_SE_Li256ELb0ELb1ELb1ELb0EEENS1_19SingleTileSchedulerILb0ELb1ELb1ELi128EEEEEEEEEvNT_6ParamsE)
        /*0374*/ 	.word	0x00000000


	//----- nvinfo : EIATTR_REGCOUNT
	.align		4
.L_158:
        /*0378*/ 	.byte	0x04, 0x2f
        /*037a*/ 	.short	(.L_160 - .L_159)
	.align		4
.L_159:
        /*037c*/ 	.word	index@(_ZN7cutlass13device_kernelIN5flash19enable_sm80_to_sm89INS1_16FlashAttnFwdSm80INS1_25CollectiveMainloopFwdSm80ILi8ELi1ELb0EN4cute5tupleIJNS5_1CILi128EEENS7_ILi64EEENS7_ILi192EEEEEELi192ENS_10bfloat16_tEfNS_4arch4Sm80ELb0ELb0ELb0ELb1ELb0ELb1ELb1ELb1EEENS1_21CollectiveEpilogueFwdINS6_IJS8_SA_S9_EEENS6_IJNS7_ILi1EEESI_SI_EEESC_SE_Li256ELb1ELb1ELb1ELb0EEENS1_36VarlenDynamicPersistentTileSchedulerILi128ELi64ELi256ELi256ELb1ELb1ELb0ELb0ELb1ELb1EEEEEEEEEvNT_6ParamsE)
        /*0380*/ 	.word	0x000000ff


	//----- nvinfo : EIATTR_FRAME_SIZE
	.align		4
.L_160:
        /*0384*/ 	.byte	0x04, 0x11
        /*0386*/ 	.short	(.L_162 - .L_161)
	.align		4
.L_161:
        /*0388*/ 	.word	index@($__internal_59_$__cuda_sm70_votesync_ballot)
        /*038c*/ 	.word	0x00000000


	//----- nvinfo : EIATTR_FRAME_SIZE
	.align		4
.L_162:
        /*0390*/ 	.byte	0x04, 0x11
        /*0392*/ 	.short	(.L_164 - .L_163)
	.align		4
.L_163:
        /*0394*/ 	.word	index@($__internal_58_$__cuda_sm70_shflsync_up_p)
        /*0398*/ 	.word	0x00000000


	//----- nvinfo : EIATTR_FRAME_SIZE
	.align		4
.L_164:
        /*039c*/ 	.byte	0x04, 0x11
        /*039e*/ 	.short	(.L_166 - .L_165)
	.align		4
.L_165:
        /*03a0*/ 	.word	index@($__internal_57_$__cuda_sm70_shflsync_idx_p)
        /*03a4*/ 	.word	0x00000000


	//----- nvinfo : EIATTR_FRAME_SIZE
	.align		4
.L_166:
        /*03a8*/ 	.byte	0x04, 0x11
        /*03aa*/ 	.short	(.L_168 - .L_167)
	.align		4
.L_167:
        /*03ac*/ 	.word	index@($__internal_56_$__cuda_sm70_shflsync_bfly_p)
        /*03b0*/ 	.word	0x00000000


	//----- nvinfo : EIATTR_FRAME_SIZE
	.align		4
.L_168:
        /*03b4*/ 	.byte	0x04, 0x11
        /*03b6*/ 	.short	(.L_170 - .L_169)
	.align		4
.L_169:
        /*03b8*/ 	.word	index@(_ZN7cutlass13device_kernelIN5flash19enable_sm80_to_sm89INS1_16FlashAttnFwdSm80INS1_25CollectiveMainloopFwdSm80ILi8ELi1ELb0EN4cute5tupleIJNS5_1CILi128EEENS7_ILi64EEENS7_ILi192EEEEEELi192ENS_10bfloat16_tEfNS_4arch4Sm80ELb0ELb0ELb0ELb1ELb0ELb1ELb1ELb1EEENS1_21CollectiveEpilogueFwdINS6_IJS8_SA_S9_EEENS6_IJNS7_ILi1EEESI_SI_EEESC_SE_Li256ELb1ELb1ELb1ELb0EEENS1_36VarlenDynamicPersistentTileSchedulerILi128ELi64ELi256ELi256ELb1ELb1ELb0ELb0ELb1ELb1EEEEEEEEEvNT_6ParamsE)
        /*03bc*/ 	.word	0x00000010


	//----- nvinfo : EIATTR_REGCOUNT
	.align		4
.L_170:
        /*03c0*/ 	.byte	0x04, 0x2f
        /*03c2*/ 	.short	(.L_172 - .L_171)
	.align		4
.L_171:
        /*03c4*/ 	.word	index@(_ZN7cutlass13device_kernelIN5flash19enable_sm80_to_sm89INS1_16FlashAttnFwdSm80INS1_25CollectiveMainloopFwdSm80ILi8ELi1ELb0EN4cute5tupleIJNS5_1CILi128EEENS7_ILi64EEENS7_ILi192EEEEEELi192ENS_10bfloat16_tEfNS_4arch4Sm80ELb0ELb0ELb0ELb1ELb0ELb0ELb1ELb1EEENS1_21CollectiveEpilogueFwdINS6_IJS8_SA_S9_EEENS6_IJNS7_ILi1EEESI_SI_EEESC_SE_Li256ELb1ELb1ELb1ELb0EEENS1_36VarlenDynamicPersistentTileSchedulerILi128ELi64ELi256ELi256ELb1ELb1ELb0ELb0ELb1ELb1EEEEEEEEEvNT_6ParamsE)
        /*03c8*/ 	.word	0x000000ff


	//----- nvinfo : EIATTR_FRAME_SIZE
	.align		4
.L_172:
        /*03cc*/ 	.byte	0x04, 0x11
        /*03ce*/ 	.short	(.L_174 - .L_173)
	.align		4
.L_173:
        /*03d0*/ 	.word	index@($__internal_55_$__cuda_sm70_votesync_ballot)
        /*03d4*/ 	.word	0x00000000


	//----- nvinfo : EIATTR_FRAME_SIZE
	.align		4
.L_174:
        /*03d8*/ 	.byte	0x04, 0x11
        /*03da*/ 	.short	(.L_176 - .L_175)
	.align		4
.L_175:
        /*03dc*/ 	.word	index@($__internal_54_$__cuda_sm70_shflsync_up_p)
        /*03e0*/ 	.word	0x00000000


	//----- nvinfo : EIATTR_FRAME_SIZE
	.align		4
.L_176:
        /*03e4*/ 	.byte	0x04, 0x11
        /*03e6*/ 	.short	(.L_178 - .L_177)
	.align		4
.L_177:
        /*03e8*/ 	.word	index@($__internal_53_$__cuda_sm70_shflsync_idx_p)
        /*03ec*/ 	.word	0x00000000


	//----- nvinfo : EIATTR_FRAME_SIZE
	.align		4
.L_178:
        /*03f0*/ 	.byte	0x04, 0x11
        /*03f2*/ 	.short	(.L_180 - .L_179)
	.align		4
.L_179:
        /*03f4*/ 	.word	index@($__internal_52_$__cuda_sm70_shflsync_bfly_p)
        /*03f8*/ 	.word	0x00000000


	//----- nvinfo : EIATTR_FRAME_SIZE
	.align		4
.L_180:
        /*03fc*/ 	.byte	0x04, 0x11
        /*03fe*/ 	.short	(.L_182 - .L_181)
	.align		4
.L_181:
        /*0400*/ 	.word	index@(_ZN7cutlass13device_kernelIN5flash19enable_sm80_to_sm89INS1_16FlashAttnFwdSm80INS1_25CollectiveMainloopFwdSm80ILi8ELi1ELb0EN4cute5tupleIJNS5_1CILi128EEENS7_ILi64EEENS7_ILi192EEEEEELi192ENS_10bfloat16_tEfNS_4arch4Sm80ELb0ELb0ELb0ELb1ELb0ELb0ELb1ELb1EEENS1_21CollectiveEpilogueFwdINS6_IJS8_SA_S9_EEENS6_IJNS7_ILi1EEESI_SI_EEESC_SE_Li256ELb1ELb1ELb1ELb0EEENS1_36VarlenDynamicPersistentTileSchedulerILi128ELi64ELi256ELi256ELb1ELb1ELb0ELb0ELb1ELb1EEEEEEEEEvNT_6ParamsE)
        /*0404*/ 	.word	0x00000000


	//----- nvinfo : EIATTR_REGCOUNT
	.align		4
.L_182:
        /*0408*/ 	.byte	0x04, 0x2f
        /*040a*/ 	.short	(.L_184 - .L_183)
	.align		4
.L_183:
        /*040c*/ 	.word	index@(_ZN7cutlass13device_kernelIN5flash19enable_sm80_to_sm89INS1_16FlashAttnFwdSm80INS1_25CollectiveMainloopFwdSm80ILi8ELi1ELb1EN4cute5tupleIJNS5_1CILi128EEENS7_ILi96EEENS7_ILi192EEEEEELi192ENS_10bfloat16_tEfNS_4arch4Sm80ELb0ELb0ELb0ELb0ELb0ELb0ELb1ELb1EEENS1_21CollectiveEpilogueFwdINS6_IJS8_SA_S9_EEENS6_IJNS7_ILi1EEESI_SI_EEESC_SE_Li256ELb0ELb1ELb1ELb0EEENS1_19SingleTileSchedulerILb0ELb1ELb1ELi128EEEEEEEEEvNT_6ParamsE)
        /*0410*/ 	.word	0x000000ff


	//----- nvinfo : EIATTR_FRAME_SIZE
	.align		4
.L_184:
        /*0414*/ 	.byte	0x04, 0x11
        /*0416*/ 	.short	(.L_186 - .L_185)
	.align		4
.L_185:
        /*0418*/ 	.word	index@(_ZN7cutlass13device_kernelIN5flash19enable_sm80_to_sm89INS1_16FlashAttnFwdSm80INS1_25CollectiveMainloopFwdSm80ILi8ELi1ELb1EN4cute5tupleIJNS5_1CILi128EEENS7_ILi96EEENS7_ILi192EEEEEELi192ENS_10bfloat16_tEfNS_4arch4Sm80ELb0ELb0ELb0ELb0ELb0ELb0ELb1ELb1EEENS1_21CollectiveEpilogueFwdINS6_IJS8_SA_S9_EEENS6_IJNS7_ILi1EEESI_SI_EEESC_SE_Li256ELb0ELb1ELb1ELb0EEENS1_19SingleTileSchedulerILb0ELb1ELb1ELi128EEEEEEEEEvNT_6ParamsE)
        /*041c*/ 	.word	0x00000030


	//----- nvinfo : EIATTR_REGCOUNT
	.align		4
.L_186:
        /*0420*/ 	.byte	0x04, 0x2f
        /*0422*/ 	.short	(.L_188 - .L_187)
	.align		4
.L_187:
        /*0424*/ 	.word	index@(_ZN7cutlass13device_kernelIN5flash19enable_sm80_to_sm89INS1_16FlashAttnFwdSm80INS1_25CollectiveMainloopFwdSm80ILi8ELi2ELb0EN4cute5tupleIJNS5_1CILi128EEENS7_ILi64EEENS7_ILi192EEEEEELi192ENS_10bfloat16_tEfNS_4arch4Sm80ELb1ELb0ELb1ELb1ELb0ELb1ELb1ELb1EEENS1_21CollectiveEpilogueFwdINS6_IJS8_SA_S9_EEENS6_IJNS7_ILi1EEESI_SI_EEESC_SE_Li256ELb1ELb1ELb1ELb0EEENS1_36VarlenDynamicPersistentTileSchedulerILi128ELi64ELi256ELi256ELb1ELb1ELb0ELb1ELb1ELb1EEEEEEEEEvNT_6ParamsE)
        /*0428*/ 	.word	0x000000ff


	//----- nvinfo : EIATTR_FRAME_SIZE
	.align		4
.L_188:
        /*042c*/ 	.byte	0x04, 0x11
        /*042e*/ 	.short	(.L_190 - .L_189)
	.align		4
.L_189:
        /*0430*/ 	.word	index@($__internal_51_$__cuda_sm70_votesync_ballot)
        /*0434*/ 	.word	0x00000000


	//----- nvinfo : EIATTR_FRAME_SIZE
	.align		4
.L_190:
        /*0438*/ 	.byte	0x04, 0x11
        /*043a*/ 	.short	(.L_192 - .L_191)
	.align		4
.L_191:
        /*043c*/ 	.word	index@($__internal_50_$__cuda_sm70_shflsync_up_p)
        /*0440*/ 	.word	0x00000000


	//----- nvinfo : EIATTR_FRAME_SIZE
	.align		4
.L_192:
        /*0444*/ 	.byte	0x04, 0x11
        /*0446*/ 	.short	(.L_194 - .L_193)
	.align		4
.L_193:
        /*0448*/ 	.word	index@($__internal_49_$__cuda_sm70_shflsync_idx_p)
        /*044c*/ 	.word	0x00000000


	//----- nvinfo : EIATTR_FRAME_SIZE
	.align		4
.L_194:
        /*0450*/ 	.byte	0x04, 0x11
        /*0452*/ 	.short	(.L_196 - .L_195)
	.align		4
.L_195:
        /*0454*/ 	.word	index@($__internal_48_$__cuda_sm70_shflsync_bfly_p)
        /*0458*/ 	.word	0x00000000


	//----- nvinfo : EIATTR_FRAME_SIZE
	.align		4
.L_196:
        /*045c*/ 	.byte	0x04, 0x11
        /*045e*/ 	.short	(.L_198 - .L_197)
	.align		4
.L_197:
        /*0460*/ 	.word	index@(_ZN7cutlass13device_kernelIN5flash19enable_sm80_to_sm89INS1_16FlashAttnFwdSm80INS1_25CollectiveMainloopFwdSm80ILi8ELi2ELb0EN4cute5tupleIJNS5_1CILi128EEENS7_ILi64EEENS7_ILi192EEEEEELi192ENS_10bfloat16_tEfNS_4arch4Sm80ELb1ELb0ELb1ELb1ELb0ELb1ELb1ELb1EEENS1_21CollectiveEpilogueFwdINS6_IJS8_SA_S9_EEENS6_IJNS7_ILi1EEESI_SI_EEESC_SE_Li256ELb1ELb1ELb1ELb0EEENS1_36VarlenDynamicPersistentTileSchedulerILi128ELi64ELi256ELi256ELb1ELb1ELb0ELb1ELb1ELb1EEEEEEEEEvNT_6ParamsE)
        /*0464*/ 	.word	0x00000000


	//----- nvinfo : EIATTR_REGCOUNT
	.align		4
.L_198:
        /*0468*/ 	.byte	0x04, 0x2f
        /*046a*/ 	.short	(.L_200 - .L_199)
	.align		4
.L_199:
        /*046c*/ 	.word	index@(_ZN7cutlass13device_kernelIN5flash19enable_sm80_to_sm89INS1_16FlashAttnFwdSm80INS1_25CollectiveMainloopFwdSm80ILi8ELi2ELb0EN4cute5tupleIJNS5_1CILi128EEENS7_ILi64EEENS7_ILi192EEEEEELi192ENS_10bfloat16_tEfNS_4arch4Sm80ELb1ELb0ELb1ELb1ELb0ELb0ELb1ELb1EEENS1_21CollectiveEpilogueFwdINS6_IJS8_SA_S9_EEENS6_IJNS7_ILi1EEESI_SI_EEESC_SE_Li256ELb1ELb1ELb1ELb0EEENS1_36VarlenDynamicPersistentTileSchedulerILi128ELi64ELi256ELi256ELb1ELb1ELb0ELb1ELb1ELb1EEEEEEEEEvNT_6ParamsE)
        /*0470*/ 	.word	0x000000ff


	//----- nvinfo : EIATTR_FRAME_SIZE
	.align		4
.L_200:
        /*0474*/ 	.byte	0x04, 0x11
        /*0476*/ 	.short	(.L_202 - .L_201)
	.align		4
.L_201:
        /*0478*/ 	.word	index@($__internal_47_$__cuda_sm70_votesync_ballot)
        /*047c*/ 	.word	0x00000000


	//----- nvinfo : EIATTR_FRAME_SIZE
	.align		4
.L_202:
        /*0480*/ 	.byte	0x04, 0x11
        /*0482*/ 	.short	(.L_204 - .L_203)
	.align		4
.L_203:
        /*0484*/ 	.word	index@($__internal_46_$__cuda_sm70_shflsync_up_p)
        /*0488*/ 	.word	0x00000000


	//----- nvinfo : EIATTR_FRAME_SIZE
	.align		4
.L_204:
        /*048c*/ 	.byte	0x04, 0x11
        /*048e*/ 	.short	(.L_206 - .L_205)
	.align		4
.L_205:
        /*0490*/ 	.word	index@($__internal_45_$__cuda_sm70_shflsync_idx_p)
        /*0494*/ 	.word	0x00000000


	//----- nvinfo : EIATTR_FRAME_SIZE
	.align		4
.L_206:
        /*0498*/ 	.byte	0x04, 0x11
        /*049a*/ 	.short	(.L_208 - .L_207)
	.align		4
.L_207:
        /*049c*/ 	.word	index@($__internal_44_$__cuda_sm70_shflsync_bfly_p)
        /*04a0*/ 	.word	0x00000000


	//----- nvinfo : EIATTR_FRAME_SIZE
	.align		4
.L_208:
        /*04a4*/ 	.byte	0x04, 0x11
        /*04a6*/ 	.short	(.L_210 - .L_209)
	.align		4
.L_209:
        /*04a8*/ 	.word	index@(_ZN7cutlass13device_kernelIN5flash19enable_sm80_to_sm89INS1_16FlashAttnFwdSm80INS1_25CollectiveMainloopFwdSm80ILi8ELi2ELb0EN4cute5tupleIJNS5_1CILi128EEENS7_ILi64EEENS7_ILi192EEEEEELi192ENS_10bfloat16_tEfNS_4arch4Sm80ELb1ELb0ELb1ELb1ELb0ELb0ELb1ELb1EEENS1_21CollectiveEpilogueFwdINS6_IJS8_SA_S9_EEENS6_IJNS7_ILi1EEESI_SI_EEESC_SE_Li256ELb1ELb1ELb1ELb0EEENS1_36VarlenDynamicPersistentTileSchedulerILi128ELi64ELi256ELi256ELb1ELb1ELb0ELb1ELb1ELb1EEEEEEEEEvNT_6ParamsE)
        /*04ac*/ 	.word	0x00000000


	//----- nvinfo : EIATTR_REGCOUNT
	.align		4
.L_210:
        /*04b0*/ 	.byte	0x04, 0x2f
        /*04b2*/ 	.short	(.L_212 - .L_211)
	.align		4
.L_211:
        /*04b4*/ 	.word	index@(_ZN7cutlass13device_kernelIN5flash19enable_sm80_to_sm89INS1_16FlashAttnFwdSm80INS1_25CollectiveMainloopFwdSm80ILi8ELi2ELb1EN4cute5tupleIJNS5_1CILi128EEENS7_ILi96EEENS7_ILi192EEEEEELi192ENS_10bfloat16_tEfNS_4arch4Sm80ELb1ELb0ELb1ELb0ELb0ELb0ELb1ELb1EEENS1_21CollectiveEpilogueFwdINS6_IJS8_SA_S9_EEENS6_IJNS7_ILi1EEESI_SI_EEESC_SE_Li256ELb0ELb1ELb1ELb0EEENS1_30DynamicPersistentTileSchedulerILi256ELi256ELb1ELb1ELb0EEEEEEEEEvNT_6ParamsE)
        /*04b8*/ 	.word	0x000000ff


	//----- nvinfo : EIATTR_FRAME_SIZE
	.align		4
.L_212:
        /*04bc*/ 	.byte	0x04, 0x11
        /*04be*/ 	.short	(.L_214 - .L_213)
	.align		4
.L_213:
        /*04c0*/ 	.word	index@($__internal_43_$__cuda_sm70_shflsync_idx_p)
        /*04c4*/ 	.word	0x00000000


	//----- nvinfo : EIATTR_FRAME_SIZE
	.align		4
.L_214:
        /*04c8*/ 	.byte	0x04, 0x11
        /*04ca*/ 	.short	(.L_216 - .L_215)
	.align		4
.L_215:
        /*04cc*/ 	.word	index@($__internal_42_$__cuda_sm70_shflsync_bfly_p)
        /*04d0*/ 	.word	0x00000000


	//----- nvinfo : EIATTR_FRAME_SIZE
	.align		4
.L_216:
        /*04d4*/ 	.byte	0x04, 0x11
        /*04d6*/ 	.short	(.L_218 - .L_217)
	.align		4
.L_217:
        /*04d8*/ 	.word	index@(_ZN7cutlass13device_kernelIN5flash19enable_sm80_to_sm89INS1_16FlashAttnFwdSm80INS1_25CollectiveMainloopFwdSm80ILi8ELi2ELb1EN4cute5tupleIJNS5_1CILi128EEENS7_ILi96EEENS7_ILi192EEEEEELi192ENS_10bfloat16_tEfNS_4arch4Sm80ELb1ELb0ELb1ELb0ELb0ELb0ELb1ELb1EEENS1_21CollectiveEpilogueFwdINS6_IJS8_SA_S9_EEENS6_IJNS7_ILi1EEESI_SI_EEESC_SE_Li256ELb0ELb1ELb1ELb0EEENS1_30DynamicPersistentTileSchedulerILi256ELi256ELb1ELb1ELb0EEEEEEEEEvNT_6ParamsE)
        /*04dc*/ 	.word	0x00000088


	//----- nvinfo : EIATTR_REGCOUNT
	.align		4
.L_218:
        /*04e0*/ 	.byte	0x04, 0x2f
        /*04e2*/ 	.short	(.L_220 - .L_219)
	.align		4
.L_219:
        /*04e4*/ 	.word	index@(_ZN7cutlass13device_kernelIN5flash19enable_sm80_to_sm89INS1_16FlashAttnFwdSm80INS1_25CollectiveMainloopFwdSm80ILi8ELi2ELb0EN4cute5tupleIJNS5_1CILi128EEENS7_ILi64EEENS7_ILi192EEEEEELi192ENS_10bfloat16_tEfNS_4arch4Sm80ELb0ELb1ELb1ELb1ELb0ELb1ELb1ELb1EEENS1_21CollectiveEpilogueFwdINS6_IJS8_SA_S9_EEENS6_IJNS7_ILi1EEESI_SI_EEESC_SE_Li256ELb1ELb1ELb1ELb0EEENS1_36VarlenDynamicPersistentTileSchedulerILi128ELi64ELi256ELi256ELb1ELb1ELb0ELb1ELb0ELb1EEEEEEEEEvNT_6ParamsE)
        /*04e8*/ 	.word	0x000000ff


	//----- nvinfo : EIATTR_FRAME_SIZE
	.align		4
.L_220:
        /*04ec*/ 	.byte	0x04, 0x11
        /*04ee*/ 	.short	(.L_222 - .L_221)
	.align		4
.L_221:
        /*04f0*/ 	.word	index@($__internal_41_$__cuda_sm70_votesync_ballot)
        /*04f4*/ 	.word	0x00000000


	//----- nvinfo : EIATTR_FRAME_SIZE
	.align		4
.L_222:
        /*04f8*/ 	.byte	0x04, 0x11
        /*04fa*/ 	.short	(.L_224 - .L_223)
	.align		4
.L_223:
        /*04fc*/ 	.word	index@($__internal_40_$__cuda_sm70_shflsync_up_p)
        /*0500*/ 	.word	0x00000000


	//----- nvinfo : EIATTR_FRAME_SIZE
	.align		4
.L_224:
        /*0504*/ 	.byte	0x04, 0x11
        /*0506*/ 	.short	(.L_226 - .L_225)
	.align		4
.L_225:
        /*0508*/ 	.word	index@($__internal_39_$__cuda_sm70_shflsync_idx_p)
        /*050c*/ 	.word	0x00000000


	//----- nvinfo : EIATTR_FRAME_SIZE
	.align		4
.L_226:
        /*0510*/ 	.byte	0x04, 0x11
        /*0512*/ 	.short	(.L_228 - .L_227)
	.align		4
.L_227:
        /*0514*/ 	.word	index@($__internal_38_$__cuda_sm70_shflsync_bfly_p)
        /*0518*/ 	.word	0x00000000


	//----- nvinfo : EIATTR_FRAME_SIZE
	.align		4
.L_228:
        /*051c*/ 	.byte	0x04, 0x11
        /*051e*/ 	.short	(.L_230 - .L_229)
	.align		4
.L_229:
        /*0520*/ 	.word	index@($_ZN7cutlass13device_kernelIN5flash19enable_sm80_to_sm89INS1_16FlashAttnFwdSm80INS1_25CollectiveMainloopFwdSm80ILi8ELi2ELb0EN4cute5tupleIJNS5_1CILi128EEENS7_ILi64EEENS7_ILi192EEEEEELi192ENS_10bfloat16_tEfNS_4arch4Sm80ELb0ELb1ELb1ELb1ELb0ELb1ELb1ELb1EEENS1_21CollectiveEpilogueFwdINS6_IJS8_SA_S9_EEENS6_IJNS7_ILi1EEESI_SI_EEESC_SE_Li256ELb1ELb1ELb1ELb0EEENS1_36VarlenDynamicPersistentTileSchedulerILi128ELi64ELi256ELi256ELb1ELb1ELb0ELb1ELb0ELb1EEEEEEEEEvNT_6ParamsE$_ZZN5flash25CollectiveMainloopFwdSm80ILi8ELi2ELb0EN4cute5tupleIJNS1_1CILi128EEENS3_ILi64EEENS3_ILi192EEEEEELi192EN7cutlass10bfloat16_tEfNS8_4arch4Sm80ELb0ELb1ELb1ELb1ELb0ELb1ELb1ELb1EE3mmaINS_16FlashAttnFwdSm80ISC_NS_21CollectiveEpilogueFwdINS2_IJS4_S6_S5_EEENS2_IJNS3_ILi1EEESH_SH_EEES9_SB_Li256ELb1ELb1ELb1ELb0EEENS_36VarlenDynamicPersistentTileSchedulerILi128ELi64ELi256ELi256ELb1ELb1ELb0ELb1ELb0ELb1EEEE13SharedStorageENS1_6TensorINS1_11ArrayEngineIfLm96EEENS1_6LayoutINS2_IJNS2_IJNS3_ILi2EEESS_EEESH_NS3_ILi24EEEEEENS2_IJNS2_IJSH_SS_EEENS3_ILi0EEENS3_ILi4EEEEEEEEEENS_7SoftmaxILi2ELi0EEEEEbRKNSC_6ParamsERT0_RT1_iRKNS_16SeqlenInfoQKNewKILb1ELb1EEENS2_IJiiiiEEERT_ENKUlvE_clEv)
        /*0524*/ 	.word	0x00000000


	//----- nvinfo : EIATTR_FRAME_SIZE
	.align		4
.L_230:
        /*0528*/ 	.byte	0x04, 0x11
        /*052a*/ 	.short	(.L_232 - .L_231)
	.align		4
.L_231:
        /*052c*/ 	.word	index@(_ZN7cutlass13device_kernelIN5flash19enable_sm80_to_sm89INS1_16FlashAttnFwdSm80INS1_25CollectiveMainloopFwdSm80ILi8ELi2ELb0EN4cute5tupleIJNS5_1CILi128EEENS7_ILi64EEENS7_ILi192EEEEEELi192ENS_10bfloat16_tEfNS_4arch4Sm80ELb0ELb1ELb1ELb1ELb0ELb1ELb1ELb1EEENS1_21CollectiveEpilogueFwdINS6_IJS8_SA_S9_EEENS6_IJNS7_ILi1EEESI_SI_EEESC_SE_Li256ELb1ELb1ELb1ELb0EEENS1_36VarlenDynamicPersistentTileSchedulerILi128ELi64ELi256ELi256ELb1ELb1ELb0ELb1ELb0ELb1EEEEEEEEEvNT_6ParamsE)
        /*0530*/ 	.word	0x000000a0


	//----- nvinfo : EIATTR_REGCOUNT
	.align		4
.L_232:
        /*0534*/ 	.byte	0x04, 0x2f
        /*0536*/ 	.short	(.L_234 - .L_233)
	.align		4
.L_233:
        /*0538*/ 	.word	index@(_ZN7cutlass13device_kernelIN5flash19enable_sm80_to_sm89INS1_16FlashAttnFwdSm80INS1_25CollectiveMainloopFwdSm80ILi8ELi2ELb0EN4cute5tupleIJNS5_1CILi128EEENS7_ILi64EEENS7_ILi192EEEEEELi192ENS_10bfloat16_tEfNS_4arch4Sm80ELb0ELb1ELb1ELb1ELb0ELb0ELb1ELb1EEENS1_21CollectiveEpilogueFwdINS6_IJS8_SA_S9_EEENS6_IJNS7_ILi1EEESI_SI_EEESC_SE_Li256ELb1ELb1ELb1ELb0EEENS1_36VarlenDynamicPersistentTileSchedulerILi128ELi64ELi256ELi256ELb1ELb1ELb0ELb1ELb0ELb1EEEEEEEEEvNT_6ParamsE)
        /*053c*/ 	.word	0x000000ff


	//----- nvinfo : EIATTR_FRAME_SIZE
	.align		4
.L_234:
        /*0540*/ 	.byte	0x04, 0x11
        /*0542*/ 	.short	(.L_236 - .L_235)
	.align		4
.L_235:
        /*0544*/ 	.word	index@($__internal_37_$__cuda_sm70_votesync_ballot)
        /*0548*/ 	.word	0x00000000


	//----- nvinfo : EIATTR_FRAME_SIZE
	.align		4
.L_236:
        /*054c*/ 	.byte	0x04, 0x11
        /*054e*/ 	.short	(.L_238 - .L_237)
	.align		4
.L_237:
        /*0550*/ 	.word	index@($__internal_36_$__cuda_sm70_shflsync_up_p)
        /*0554*/ 	.word	0x00000000


	//----- nvinfo : EIATTR_FRAME_SIZE
	.align		4
.L_238:
        /*0558*/ 	.byte	0x04, 0x11
        /*055a*/ 	.short	(.L_240 - .L_239)
	.align		4
.L_239:
        /*055c*/ 	.word	index@($__internal_35_$__cuda_sm70_shflsync_idx_p)
        /*0560*/ 	.word	0x00000000


	//----- nvinfo : EIATTR_FRAME_SIZE
	.align		4
.L_240:
        /*0564*/ 	.byte	0x04, 0x11
        /*0566*/ 	.short	(.L_242 - .L_241)
	.align		4
.L_241:
        /*0568*/ 	.word	index@($__internal_34_$__cuda_sm70_shflsync_bfly_p)
        /*056c*/ 	.word	0x00000000


	//----- nvinfo : EIATTR_FRAME_SIZE
	.align		4
.L_242:
        /*0570*/ 	.byte	0x04, 0x11
        /*0572*/ 	.short	(.L_244 - .L_243)
	.align		4
.L_243:
        /*0574*/ 	.word	index@(_ZN7cutlass13device_kernelIN5flash19enable_sm80_to_sm89INS1_16FlashAttnFwdSm80INS1_25CollectiveMainloopFwdSm80ILi8ELi2ELb0EN4cute5tupleIJNS5_1CILi128EEENS7_ILi64EEENS7_ILi192EEEEEELi192ENS_10bfloat16_tEfNS_4arch4Sm80ELb0ELb1ELb1ELb1ELb0ELb0ELb1ELb1EEENS1_21CollectiveEpilogueFwdINS6_IJS8_SA_S9_EEENS6_IJNS7_ILi1EEESI_SI_EEESC_SE_Li256ELb1ELb1ELb1ELb0EEENS1_36VarlenDynamicPersistentTileSchedulerILi128ELi64ELi256ELi256ELb1ELb1ELb0ELb1ELb0ELb1EEEEEEEEEvNT_6ParamsE)
        /*0578*/ 	.word	0x00000038


	//----- nvinfo : EIATTR_REGCOUNT
	.align		4
.L_244:
        /*057c*/ 	.byte	0x04, 0x2f
        /*057e*/ 	.short	(.L_246 - .L_245)
	.align		4
.L_245:
        /*0580*/ 	.word	index@(_ZN7cutlass13device_kernelIN5flash19enable_sm80_to_sm89INS1_16FlashAttnFwdSm80INS1_25CollectiveMainloopFwdSm80ILi8ELi2ELb0EN4cute5tupleIJNS5_1CILi128EEENS7_ILi64EEENS7_ILi192EEEEEELi192ENS_10bfloat16_tEfNS_4arch4Sm80ELb0ELb1ELb1ELb0ELb0ELb0ELb1ELb1EEENS1_21CollectiveEpilogueFwdINS6_IJS8_SA_S9_EEENS6_IJNS7_ILi1EEESI_SI_EEESC_SE_Li256ELb0ELb1ELb1ELb0EEENS1_19SingleTileSchedulerILb0ELb1ELb1ELi128EEEEEEEEEvNT_6ParamsE)
        /*0584*/ 	.word	0x000000f4


	//----- nvinfo : EIATTR_FRAME_SIZE
	.align		4
.L_246:
        /*0588*/ 	.byte	0x04, 0x11
        /*058a*/ 	.short	(.L_248 - .L_247)
	.align		4
.L_247:
        /*058c*/ 	.word	index@(_ZN7cutlass13device_kernelIN5flash19enable_sm80_to_sm89INS1_16FlashAttnFwdSm80INS1_25CollectiveMainloopFwdSm80ILi8ELi2ELb0EN4cute5tupleIJNS5_1CILi128EEENS7_ILi64EEENS7_ILi192EEEEEELi192ENS_10bfloat16_tEfNS_4arch4Sm80ELb0ELb1ELb1ELb0ELb0ELb0ELb1ELb1EEENS1_21CollectiveEpilogueFwdINS6_IJS8_SA_S9_EEENS6_IJNS7_ILi1EEESI_SI_EEESC_SE_Li256ELb0ELb1ELb1ELb0EEENS1_19SingleTileSchedulerILb0ELb1ELb1ELi128EEEEEEEEEvNT_6ParamsE)
        /*0590*/ 	.word	0x00000000


	//----- nvinfo : EIATTR_REGCOUNT
	.align		4
.L_248:
        /*0594*/ 	.byte	0x04, 0x2f
        /*0596*/ 	.short	(.L_250 - .L_249)
	.align		4
.L_249:
        /*0598*/ 	.word	index@(_ZN7cutlass13device_kernelIN5flash19enable_sm80_to_sm89INS1_16FlashAttnFwdSm80INS1_25CollectiveMainloopFwdSm80ILi8ELi2ELb0EN4cute5tupleIJNS5_1CILi128EEENS7_ILi64EEENS7_ILi192EEEEEELi192ENS_10bfloat16_tEfNS_4arch4Sm80ELb0ELb0ELb1ELb1ELb0ELb1ELb1ELb1EEENS1_21CollectiveEpilogueFwdINS6_IJS8_SA_S9_EEENS6_IJNS7_ILi1EEESI_SI_EEESC_SE_Li256ELb1ELb1ELb1ELb0EEENS1_36VarlenDynamicPersistentTileSchedulerILi128ELi64ELi256ELi256ELb1ELb1ELb0ELb0ELb1ELb1EEEEEEEEEvNT_6ParamsE)
        /*059c*/ 	.word	0x000000fc


	//----- nvinfo : EIATTR_FRAME_SIZE
	.align		4
.L_250:
        /*05a0*/ 	.byte	0x04, 0x11
        /*05a2*/ 	.short	(.L_252 - .L_251)
	.align		4
.L_251:
        /*05a4*/ 	.word	index@($__internal_33_$__cuda_sm70_votesync_ballot)
        /*05a8*/ 	.word	0x00000000


	//----- nvinfo : EIATTR_FRAME_SIZE
	.align		4
.L_252:
        /*05ac*/ 	.byte	0x04, 0x11
        /*05ae*/ 	.short	(.L_254 - .L_253)
	.align		4
.L_253:
        /*05b0*/ 	.word	index@($__internal_32_$__cuda_sm70_shflsync_up_p)
        /*05b4*/ 	.word	0x00000000


	//----- nvinfo : EIATTR_FRAME_SIZE
	.align		4
.L_254:
        /*05b8*/ 	.byte	0x04, 0x11
        /*05ba*/ 	.short	(.L_256 - .L_255)
	.align		4
.L_255:
        /*05bc*/ 	.word	index@($__internal_31_$__cuda_sm70_shflsync_idx_p)
        /*05c0*/ 	.word	0x00000000


	//----- nvinfo : EIATTR_FRAME_SIZE
	.align		4
.L_256:
        /*05c4*/ 	.byte	0x04, 0x11
        /*05c6*/ 	.short	(.L_258 - .L_257)
	.align		4
.L_257:
        /*05c8*/ 	.word	index@($__internal_30_$__cuda_sm70_shflsync_bfly_p)
        /*05cc*/ 	.word	0x00000000


	//----- nvinfo : EIATTR_FRAME_SIZE
	.align		4
.L_258:
        /*05d0*/ 	.byte	0x04, 0x11
        /*05d2*/ 	.short	(.L_260 - .L_259)
	.align		4
.L_259:
        /*05d4*/ 	.word	index@(_ZN7cutlass13device_kernelIN5flash19enable_sm80_to_sm89INS1_16FlashAttnFwdSm80INS1_25CollectiveMainloopFwdSm80ILi8ELi2ELb0EN4cute5tupleIJNS5_1CILi128EEENS7_ILi64EEENS7_ILi192EEEEEELi192ENS_10bfloat16_tEfNS_4arch4Sm80ELb0ELb0ELb1ELb1ELb0ELb1ELb1ELb1EEENS1_21CollectiveEpilogueFwdINS6_IJS8_SA_S9_EEENS6_IJNS7_ILi1EEESI_SI_EEESC_SE_Li256ELb1ELb1ELb1ELb0EEENS1_36VarlenDynamicPersistentTileSchedulerILi128ELi64ELi256ELi256ELb1ELb1ELb0ELb0ELb1ELb1EEEEEEEEEvNT_6ParamsE)
        /*05d8*/ 	.word	0x00000000


	//----- nvinfo : EIATTR_REGCOUNT
	.align		4
.L_260:
        /*05dc*/ 	.byte	0x04, 0x2f
        /*05de*/ 	.short	(.L_262 - .L_261)
	.align		4
.L_261:
        /*05e0*/ 	.word	index@(_ZN7cutlass13device_kernelIN5flash19enable_sm80_to_sm89INS1_16FlashAttnFwdSm80INS1_25CollectiveMainloopFwdSm80ILi8ELi2ELb0EN4cute5tupleIJNS5_1CILi128EEENS7_ILi64EEENS7_ILi192EEEEEELi192ENS_10bfloat16_tEfNS_4arch4Sm80ELb0ELb0ELb1ELb1ELb0ELb0ELb1ELb1EEENS1_21CollectiveEpilogueFwdINS6_IJS8_SA_S9_EEENS6_IJNS7_ILi1EEESI_SI_EEESC_SE_Li256ELb1ELb1ELb1ELb0EEENS1_36VarlenDynamicPersistentTileSchedulerILi128ELi64ELi256ELi256ELb1ELb1ELb0ELb0ELb1ELb1EEEEEEEEEvNT_6ParamsE)
        /*05e4*/ 	.word	0x000000ff


	//----- nvinfo : EIATTR_FRAME_SIZE
	.align		4
.L_262:
        /*05e8*/ 	.byte	0x04, 0x11
        /*05ea*/ 	.short	(.L_264 - .L_263)
	.align		4
.L_263:
        /*05ec*/ 	.word	index@($__internal_29_$__cuda_sm70_votesync_ballot)
        /*05f0*/ 	.word	0x00000000


	//----- nvinfo : EIATTR_FRAME_SIZE
	.align		4
.L_264:
        /*05f4*/ 	.byte	0x04, 0x11
        /*05f6*/ 	.short	(.L_266 - .L_265)
	.align		4
.L_265:
        /*05f8*/ 	.word	index@($__internal_28_$__cuda_sm70_shflsync_up_p)
        /*05fc*/ 	.word	0x00000000


	//----- nvinfo : EIATTR_FRAME_SIZE
	.align		4
.L_266:
        /*0600*/ 	.byte	0x04, 0x11
        /*0602*/ 	.short	(.L_268 - .L_267)
	.align		4
.L_267:
        /*0604*/ 	.word	index@($__internal_27_$__cuda_sm70_shflsync_idx_p)
        /*0608*/ 	.word	0x00000000


	//----- nvinfo : EIATTR_FRAME_SIZE
	.align		4
.L_268:
        /*060c*/ 	.byte	0x04, 0x11
        /*060e*/ 	.short	(.L_270 - .L_269)
	.align		4
.L_269:
        /*0610*/ 	.word	index@($__internal_26_$__cuda_sm70_shflsync_bfly_p)
        /*0614*/ 	.word	0x00000000


	//----- nvinfo : EIATTR_FRAME_SIZE
	.align		4
.L_270:
        /*0618*/ 	.byte	0x04, 0x11
        /*061a*/ 	.short	(.L_272 - .L_271)
	.align		4
.L_271:
        /*061c*/ 	.word	index@(_ZN7cutlass13device_kernelIN5flash19enable_sm80_to_sm89INS1_16FlashAttnFwdSm80INS1_25CollectiveMainloopFwdSm80ILi8ELi2ELb0EN4cute5tupleIJNS5_1CILi128EEENS7_ILi64EEENS7_ILi192EEEEEELi192ENS_10bfloat16_tEfNS_4arch4Sm80ELb0ELb0ELb1ELb1ELb0ELb0ELb1ELb1EEENS1_21CollectiveEpilogueFwdINS6_IJS8_SA_S9_EEENS6_IJNS7_ILi1EEESI_SI_EEESC_SE_Li256ELb1ELb1ELb1ELb0EEENS1_36VarlenDynamicPersistentTileSchedulerILi128ELi64ELi256ELi256ELb1ELb1ELb0ELb0ELb1ELb1EEEEEEEEEvNT_6ParamsE)
        /*0620*/ 	.word	0x00000038


	//----- nvinfo : EIATTR_REGCOUNT
	.align		4
.L_272:
        /*0624*/ 	.byte	0x04, 0x2f
        /*0626*/ 	.short	(.L_274 - .L_273)
	.align		4
.L_273:
        /*0628*/ 	.word	index@(_ZN7cutlass13device_kernelIN5flash19enable_sm80_to_sm89INS1_16FlashAttnFwdSm80INS1_25CollectiveMainloopFwdSm80ILi8ELi2ELb1EN4cute5tupleIJNS5_1CILi128EEENS7_ILi96EEENS7_ILi192EEEEEELi192ENS_10bfloat16_tEfNS_4arch4Sm80ELb0ELb0ELb1ELb0ELb0ELb0ELb1ELb1EEENS1_21CollectiveEpilogueFwdINS6_IJS8_SA_S9_EEENS6_IJNS7_ILi1EEESI_SI_EEESC_SE_Li256ELb0ELb1ELb1ELb0EEENS1_19SingleTileSchedulerILb0ELb1ELb1ELi128EEEEEEEEEvNT_6ParamsE)
        /*062c*/ 	.word	0x000000ff


	//----- nvinfo : EIATTR_FRAME_SIZE
	.align		4
.L_274:
        /*0630*/ 	.byte	0x04, 0x11
        /*0632*/ 	.short	(.L_276 - .L_275)
	.align		4
.L_275:
        /*0634*/ 	.word	index@(_ZN7cutlass13device_kernelIN5flash19enable_sm80_to_sm89INS1_16FlashAttnFwdSm80INS1_25CollectiveMainloopFwdSm80ILi8ELi2ELb1EN4cute5tupleIJNS5_1CILi128EEENS7_ILi96EEENS7_ILi192EEEEEELi192ENS_10bfloat16_tEfNS_4arch4Sm80ELb0ELb0ELb1ELb0ELb0ELb0ELb1ELb1EEENS1_21CollectiveEpilogueFwdINS6_IJS8_SA_S9_EEENS6_IJNS7_ILi1EEESI_SI_EEESC_SE_Li256ELb0ELb1ELb1ELb0EEENS1_19SingleTileSchedulerILb0ELb1ELb1ELi128EEEEEEEEEvNT_6ParamsE)
        /*0638*/ 	.word	0x00000038


	//----- nvinfo : EIATTR_REGCOUNT
	.align		4
.L_276:
        /*063c*/ 	.byte	0x04, 0x2f
        /*063e*/ 	.short	(.L_278 - .L_277)
	.align		4
.L_277:
        /*0640*/ 	.word	index@(_ZN7cutlass13device_kernelIN5flash19enable_sm80_to_sm89INS1_16FlashAttnFwdSm80INS1_25CollectiveMainloopFwdSm80ILi8ELi1ELb0EN4cute5tupleIJNS5_1CILi128EEENS7_ILi64EEENS7_ILi192EEEEEELi192ENS_10bfloat16_tEfNS_4arch4Sm80ELb1ELb0ELb1ELb1ELb0ELb1ELb1ELb1EEENS1_21CollectiveEpilogueFwdINS6_IJS8_SA_S9_EEENS6_IJNS7_ILi1EEESI_SI_EEESC_SE_Li256ELb1ELb1ELb1ELb0EEENS1_36VarlenDynamicPersistentTileSchedulerILi128ELi64ELi256ELi256ELb1ELb1ELb0ELb1ELb1ELb1EEEEEEEEEvNT_6ParamsE)
        /*0644*/ 	.word	0x000000ff


	//----- nvinfo : EIATTR_FRAME_SIZE
	.align		4
.L_278:
        /*0648*/ 	.byte	0x04, 0x11
        /*064a*/ 	.short	(.L_280 - .L_279)
	.align		4
.L_279:
        /*064c*/ 	.word	index@($__internal_25_$__cuda_sm70_votesync_ballot)
        /*0650*/ 	.word	0x00000000


	//----- nvinfo : EIATTR_FRAME_SIZE
	.align		4
.L_280:
        /*0654*/ 	.byte	0x04, 0x11
        /*0656*/ 	.short	(.L_282 - .L_281)
	.align		4
.L_281:
        /*0658*/ 	.word	index@($__internal_24_$__cuda_sm70_shflsync_up_p)
        /*065c*/ 	.word	0x00000000


	//----- nvinfo : EIATTR_FRAME_SIZE
	.align		4
.L_282:
        /*0660*/ 	.byte	0x04, 0x11
        /*0662*/ 	.short	(.L_284 - .L_283)
	.align		4
.L_283:
        /*0664*/ 	.word	index@($__internal_23_$__cuda_sm70_shflsync_idx_p)
        /*0668*/ 	.word	0x00000000


	//----- nvinfo : EIATTR_FRAME_SIZE
	.align		4
.L_284:
        /*066c*/ 	.byte	0x04, 0x11
        /*066e*/ 	.short	(.L_286 - .L_285)
	.align		4
.L_285:
        /*0670*/ 	.word	index@($__internal_22_$__cuda_sm70_shflsync_bfly_p)
        /*0674*/ 	.word	0x00000000


	//----- nvinfo : EIATTR_FRAME_SIZE
	.align		4
.L_286:
        /*0678*/ 	.byte	0x04, 0x11
        /*067a*/ 	.short	(.L_288 - .L_287)
	.align		4
.L_287:
        /*067c*/ 	.word	index@(_ZN7cutlass13device_kernelIN5flash19enable_sm80_to_sm89INS1_16FlashAttnFwdSm80INS1_25CollectiveMainloopFwdSm80ILi8ELi1ELb0EN4cute5tupleIJNS5_1CILi128EEENS7_ILi64EEENS7_ILi192EEEEEELi192ENS_10bfloat16_tEfNS_4arch4Sm80ELb1ELb0ELb1ELb1ELb0ELb1ELb1ELb1EEENS1_21CollectiveEpilogueFwdINS6_IJS8_SA_S9_EEENS6_IJNS7_ILi1EEESI_SI_EEESC_SE_Li256ELb1ELb1ELb1ELb0EEENS1_36VarlenDynamicPersistentTileSchedulerILi128ELi64ELi256ELi256ELb1ELb1ELb0ELb1ELb1ELb1EEEEEEEEEvNT_6ParamsE)
        /*0680*/ 	.word	0x00000050


	//----- nvinfo : EIATTR_REGCOUNT
	.align		4
.L_288:
        /*0684*/ 	.byte	0x04, 0x2f
        /*0686*/ 	.short	(.L_290 - .L_289)
	.align		4
.L_289:
        /*0688*/ 	.word	index@(_ZN7cutlass13device_kernelIN5flash19enable_sm80_to_sm89INS1_16FlashAttnFwdSm80INS1_25CollectiveMainloopFwdSm80ILi8ELi1ELb0EN4cute5tupleIJNS5_1CILi128EEENS7_ILi64EEENS7_ILi192EEEEEELi192ENS_10bfloat16_tEfNS_4arch4Sm80ELb1ELb0ELb1ELb1ELb0ELb0ELb1ELb1EEENS1_21CollectiveEpilogueFwdINS6_IJS8_SA_S9_EEENS6_IJNS7_ILi1EEESI_SI_EEESC_SE_Li256ELb1ELb1ELb1ELb0EEENS1_36VarlenDynamicPersistentTileSchedulerILi128ELi64ELi256ELi256ELb1ELb1ELb0ELb1ELb1ELb1EEEEEEEEEvNT_6ParamsE)
        /*068c*/ 	.word	0x000000ff


	//----- nvinfo : EIATTR_FRAME_SIZE
	.align		4
.L_290:
        /*0690*/ 	.byte	0x04, 0x11
        /*0692*/ 	.short	(.L_292 - .L_291)
	.align		4
.L_291:
        /*0694*/ 	.word	index@($__internal_21_$__cuda_sm70_votesync_ballot)
        /*0698*/ 	.word	0x00000000


	//----- nvinfo : EIATTR_FRAME_SIZE
	.align		4
.L_292:
        /*069c*/ 	.byte	0x04, 0x11
        /*069e*/ 	.short	(.L_294 - .L_293)
	.align		4
.L_293:
        /*06a0*/ 	.word	index@($__internal_20_$__cuda_sm70_shflsync_up_p)
        /*06a4*/ 	.word	0x00000000


	//----- nvinfo : EIATTR_FRAME_SIZE
	.align		4
.L_294:
        /*06a8*/ 	.byte	0x04, 0x11
        /*06aa*/ 	.short	(.L_296 - .L_295)
	.align		4
.L_295:
        /*06ac*/ 	.word	index@($__internal_19_$__cuda_sm70_shflsync_idx_p)
        /*06b0*/ 	.word	0x00000000


	//----- nvinfo : EIATTR_FRAME_SIZE
	.align		4
.L_296:
        /*06b4*/ 	.byte	0x04, 0x11
        /*06b6*/ 	.short	(.L_298 - .L_297)
	.align		4
.L_297:
        /*06b8*/ 	.word	index@($__internal_18_$__cuda_sm70_shflsync_bfly_p)
        /*06bc*/ 	.word	0x00000000


	//----- nvinfo : EIATTR_FRAME_SIZE
	.align		4
.L_298:
        /*06c0*/ 	.byte	0x04, 0x11
        /*06c2*/ 	.short	(.L_300 - .L_299)
	.align		4
.L_299:
        /*06c4*/ 	.word	index@(_ZN7cutlass13device_kernelIN5flash19enable_sm80_to_sm89INS1_16FlashAttnFwdSm80INS1_25CollectiveMainloopFwdSm80ILi8ELi1ELb0EN4cute5tupleIJNS5_1CILi128EEENS7_ILi64EEENS7_ILi192EEEEEELi192ENS_10bfloat16_tEfNS_4arch4Sm80ELb1ELb0ELb1ELb1ELb0ELb0ELb1ELb1EEENS1_21CollectiveEpilogueFwdINS6_IJS8_SA_S9_EEENS6_IJNS7_ILi1EEESI_SI_EEESC_SE_Li256ELb1ELb1ELb1ELb0EEENS1_36VarlenDynamicPersistentTileSchedulerILi128ELi64ELi256ELi256ELb1ELb1ELb0ELb1ELb1ELb1EEEEEEEEEvNT_6ParamsE)
        /*06c8*/ 	.word	0x00000050


	//----- nvinfo : EIATTR_REGCOUNT
	.align		4
.L_300:
        /*06cc*/ 	.byte	0x04, 0x2f
        /*06ce*/ 	.short	(.L_302 - .L_301)
	.align		4
.L_301:
        /*06d0*/ 	.word	index@(_ZN7cutlass13device_kernelIN5flash19enable_sm80_to_sm89INS1_16FlashAttnFwdSm80INS1_25CollectiveMainloopFwdSm80ILi8ELi1ELb1EN4cute5tupleIJNS5_1CILi128EEENS7_ILi96EEENS7_ILi192EEEEEELi192ENS_10bfloat16_tEfNS_4arch4Sm80ELb1ELb0ELb1ELb0ELb0ELb0ELb1ELb1EEENS1_21CollectiveEpilogueFwdINS6_IJS8_SA_S9_EEENS6_IJNS7_ILi1EEESI_SI_EEESC_SE_Li256ELb0ELb1ELb1ELb0EEENS1_30DynamicPersistentTileSchedulerILi256ELi256ELb1ELb1ELb0EEEEEEEEEvNT_6ParamsE)
        /*06d4*/ 	.word	0x000000ff


	//----- nvinfo : EIATTR_FRAME_SIZE
	.align		4
.L_302:
        /*06d8*/ 	.byte	0x04, 0x11
        /*06da*/ 	.short	(.L_304 - .L_303)
	.align		4
.L_303:
        /*06dc*/ 	.word	index@($__internal_17_$__cuda_sm70_shflsync_idx_p)
        /*06e0*/ 	.word	0x00000000


	//----- nvinfo : EIATTR_FRAME_SIZE
	.align		4
.L_304:
        /*06e4*/ 	.byte	0x04, 0x11
        /*06e6*/ 	.short	(.L_306 - .L_305)
	.align		4
.L_305:
        /*06e8*/ 	.word	index@($__internal_16_$__cuda_sm70_shflsync_bfly_p)
        /*06ec*/ 	.word	0x00000000


	//----- nvinfo : EIATTR_FRAME_SIZE
	.align		4
.L_306:
        /*06f0*/ 	.byte	0x04, 0x11
        /*06f2*/ 	.short	(.L_308 - .L_307)
	.align		4
.L_307:
        /*06f4*/ 	.word	index@(_ZN7cutlass13device_kernelIN5flash19enable_sm80_to_sm89INS1_16FlashAttnFwdSm80INS1_25CollectiveMainloopFwdSm80ILi8ELi1ELb1EN4cute5tupleIJNS5_1CILi128EEENS7_ILi96EEENS7_ILi192EEEEEELi192ENS_10bfloat16_tEfNS_4arch4Sm80ELb1ELb0ELb1ELb0ELb0ELb0ELb1ELb1EEENS1_21CollectiveEpilogueFwdINS6_IJS8_SA_S9_EEENS6_IJNS7_ILi1EEESI_SI_EEESC_SE_Li256ELb0ELb1ELb1ELb0EEENS1_30DynamicPersistentTileSchedulerILi256ELi256ELb1ELb1ELb0EEEEEEEEEvNT_6ParamsE)
        /*06f8*/ 	.word	0x000000a8


	//----- nvinfo : EIATTR_REGCOUNT
	.align		4
.L_308:
        /*06fc*/ 	.byte	0x04, 0x2f
        /*06fe*/ 	.short	(.L_310 - .L_309)
	.align		4
.L_309:
        /*0700*/ 	.word	index@(_ZN7cutlass13device_kernelIN5flash19enable_sm80_to_sm89INS1_16FlashAttnFwdSm80INS1_25CollectiveMainloopFwdSm80ILi8ELi1ELb0EN4cute5tupleIJNS5_1CILi128EEENS7_ILi64EEENS7_ILi192EEEEEELi192ENS_10bfloat16_tEfNS_4arch4Sm80ELb0ELb1ELb1ELb1ELb0ELb1ELb1ELb1EEENS1_21CollectiveEpilogueFwdINS6_IJS8_SA_S9_EEENS6_IJNS7_ILi1EEESI_SI_EEESC_SE_Li256ELb1ELb1ELb1ELb0EEENS1_36VarlenDynamicPersistentTileSchedulerILi128ELi64ELi256ELi256ELb1ELb1ELb0ELb1ELb0ELb1EEEEEEEEEvNT_6ParamsE)
        /*0704*/ 	.word	0x000000ff


	//----- nvinfo : EIATTR_FRAME_SIZE
	.align		4
.L_310:
        /*0708*/ 	.byte	0x04, 0x11
        /*070a*/ 	.short	(.L_312 - .L_311)
	.align		4
.L_311:
        /*070c*/ 	.word	index@($__internal_15_$__cuda_sm70_votesync_ballot)
        /*0710*/ 	.word	0x00000000


	//----- nvinfo : EIATTR_FRAME_SIZE
	.align		4
.L_312:
        /*0714*/ 	.byte	0x04, 0x11
        /*0716*/ 	.short	(.L_314 - .L_313)
	.align		4
.L_313:
        /*0718*/ 	.word	index@($__internal_14_$__cuda_sm70_shflsync_up_p)
        /*071c*/ 	.word	0x00000000


	//----- nvinfo : EIATTR_FRAME_SIZE
	.align		4
.L_314:
        /*0720*/ 	.byte	0x04, 0x11
        /*0722*/ 	.short	(.L_316 - .L_315)
	.align		4
.L_315:
        /*0724*/ 	.word	index@($__internal_13_$__cuda_sm70_shflsync_idx_p)
        /*0728*/ 	.word	0x00000000


	//----- nvinfo : EIATTR_FRAME_SIZE
	.align		4
.L_316:
        /*072c*/ 	.byte	0x04, 0x11
        /*072e*/ 	.short	(.L_318 - .L_317)
	.align		4
.L_317:
        /*0730*/ 	.word	index@($__internal_12_$__cuda_sm70_shflsync_bfly_p)
        /*0734*/ 	.word	0x00000000


	//----- nvinfo : EIATTR_FRAME_SIZE
	.align		4
.L_318:
        /*0738*/ 	.byte	0x04, 0x11
        /*073a*/ 	.short	(.L_320 - .L_319)
	.align		4
.L_319:
        /*073c*/ 	.word	index@(_ZN7cutlass13device_kernelIN5flash19enable_sm80_to_sm89INS1_16FlashAttnFwdSm80INS1_25CollectiveMainloopFwdSm80ILi8ELi1ELb0EN4cute5tupleIJNS5_1CILi128EEENS7_ILi64EEENS7_ILi192EEEEEELi192ENS_10bfloat16_tEfNS_4arch4Sm80ELb0ELb1ELb1ELb1ELb0ELb1ELb1ELb1EEENS1_21CollectiveEpilogueFwdINS6_IJS8_SA_S9_EEENS6_IJNS7_ILi1EEESI_SI_EEESC_SE_Li256ELb1ELb1ELb1ELb0EEENS1_36VarlenDynamicPersistentTileSchedulerILi128ELi64ELi256ELi256ELb1ELb1ELb0ELb1ELb0ELb1EEEEEEEEEvNT_6ParamsE)
        /*0740*/ 	.word	0x00000058


	//----- nvinfo : EIATTR_REGCOUNT
	.align		4
.L_320:
        /*0744*/ 	.byte	0x04, 0x2f
        /*0746*/ 	.short	(.L_322 - .L_321)
	.align		4
.L_321:
        /*0748*/ 	.word	index@(_ZN7cutlass13device_kernelIN5flash19enable_sm80_to_sm89INS1_16FlashAttnFwdSm80INS1_25CollectiveMainloopFwdSm80ILi8ELi1ELb0EN4cute5tupleIJNS5_1CILi128EEENS7_ILi64EEENS7_ILi192EEEEEELi192ENS_10bfloat16_tEfNS_4arch4Sm80ELb0ELb1ELb1ELb1ELb0ELb0ELb1ELb1EEENS1_21CollectiveEpilogueFwdINS6_IJS8_SA_S9_EEENS6_IJNS7_ILi1EEESI_SI_EEESC_SE_Li256ELb1ELb1ELb1ELb0EEENS1_36VarlenDynamicPersistentTileSchedulerILi128ELi64ELi256ELi256ELb1ELb1ELb0ELb1ELb0ELb1EEEEEEEEEvNT_6ParamsE)
        /*074c*/ 	.word	0x000000ff


	//----- nvinfo : EIATTR_FRAME_SIZE
	.align		4
.L_322:
        /*0750*/ 	.byte	0x04, 0x11
        /*0752*/ 	.short	(.L_324 - .L_323)
	.align		4
.L_323:
        /*0754*/ 	.word	index@($__internal_11_$__cuda_sm70_votesync_ballot)
        /*0758*/ 	.word	0x00000000


	//----- nvinfo : EIATTR_FRAME_SIZE
	.align		4
.L_324:
        /*075c*/ 	.byte	0x04, 0x11
        /*075e*/ 	.short	(.L_326 - .L_325)
	.align		4
.L_325:
        /*0760*/ 	.word	index@($__internal_10_$__cuda_sm70_shflsync_up_p)
        /*0764*/ 	.word	0x00000000


	//----- nvinfo : EIATTR_FRAME_SIZE
	.align		4
.L_326:
        /*0768*/ 	.byte	0x04, 0x11
        /*076a*/ 	.short	(.L_328 - .L_327)
	.align		4
.L_327:
        /*076c*/ 	.word	index@($__internal_9_$__cuda_sm70_shflsync_idx_p)
        /*0770*/ 	.word	0x00000000


	//----- nvinfo : EIATTR_FRAME_SIZE
	.align		4
.L_328:
        /*0774*/ 	.byte	0x04, 0x11
        /*0776*/ 	.short	(.L_330 - .L_329)
	.align		4
.L_329:
        /*0778*/ 	.word	index@($__internal_8_$__cuda_sm70_shflsync_bfly_p)
        /*077c*/ 	.word	0x00000000


	//----- nvinfo : EIATTR_FRAME_SIZE
	.align		4
.L_330:
        /*0780*/ 	.byte	0x04, 0x11
        /*0782*/ 	.short	(.L_332 - .L_331)
	.align		4
.L_331:
        /*0784*/ 	.word	index@(_ZN7cutlass13device_kernelIN5flash19enable_sm80_to_sm89INS1_16FlashAttnFwdSm80INS1_25CollectiveMainloopFwdSm80ILi8ELi1ELb0EN4cute5tupleIJNS5_1CILi128EEENS7_ILi64EEENS7_ILi192EEEEEELi192ENS_10bfloat16_tEfNS_4arch4Sm80ELb0ELb1ELb1ELb1ELb0ELb0ELb1ELb1EEENS1_21CollectiveEpilogueFwdINS6_IJS8_SA_S9_EEENS6_IJNS7_ILi1EEESI_SI_EEESC_SE_Li256ELb1ELb1ELb1ELb0EEENS1_36VarlenDynamicPersistentTileSchedulerILi128ELi64ELi256ELi256ELb1ELb1ELb0ELb1ELb0ELb1EEEEEEEEEvNT_6ParamsE)
        /*0788*/ 	.word	0x00000040


	//----- nvinfo : EIATTR_REGCOUNT
	.align		4
.L_332:
        /*078c*/ 	.byte	0x04, 0x2f
        /*078e*/ 	.short	(.L_334 - .L_333)
	.align		4
.L_333:
        /*0790*/ 	.word	index@(_ZN7cutlass13device_kernelIN5flash19enable_sm80_to_sm89INS1_16FlashAttnFwdSm80INS1_25CollectiveMainloopFwdSm80ILi8ELi1ELb0EN4cute5tupleIJNS5_1CILi128EEENS7_ILi64EEENS7_ILi192EEEEEELi192ENS_10bfloat16_tEfNS_4arch4Sm80ELb0ELb1ELb1ELb0ELb0ELb0ELb1ELb1EEENS1_21CollectiveEpilogueFwdINS6_IJS8_SA_S9_EEENS6_IJNS7_ILi1EEESI_SI_EEESC_SE_Li256ELb0ELb1ELb1ELb0EEENS1_19SingleTileSchedulerILb0ELb1ELb1ELi128EEEEEEEEEvNT_6ParamsE)
        /*0794*/ 	.word	0x000000ff


	//----- nvinfo : EIATTR_FRAME_SIZE
	.align		4
.L_334:
        /*0798*/ 	.byte	0x04, 0x11
        /*079a*/ 	.short	(.L_336 - .L_335)
	.align		4
.L_335:
        /*079c*/ 	.word	index@(_ZN7cutlass13device_kernelIN5flash19enable_sm80_to_sm89INS1_16FlashAttnFwdSm80INS1_25CollectiveMainloopFwdSm80ILi8ELi1ELb0EN4cute5tupleIJNS5_1CILi128EEENS7_ILi64EEENS7_ILi192EEEEEELi192ENS_10bfloat16_tEfNS_4arch4Sm80ELb0ELb1ELb1ELb0ELb0ELb0ELb1ELb1EEENS1_21CollectiveEpilogueFwdINS6_IJS8_SA_S9_EEENS6_IJNS7_ILi1EEESI_SI_EEESC_SE_Li256ELb0ELb1ELb1ELb0EEENS1_19SingleTileSchedulerILb0ELb1ELb1ELi128EEEEEEEEEvNT_6ParamsE)
        /*07a0*/ 	.word	0x00000000


	//----- nvinfo : EIATTR_REGCOUNT
	.align		4
.L_336:
        /*07a4*/ 	.byte	0x04, 0x2f
        /*07a6*/ 	.short	(.L_338 - .L_337)
	.align		4
.L_337:
        /*07a8*/ 	.word	index@(_ZN7cutlass13device_kernelIN5flash19enable_sm80_to_sm89INS1_16FlashAttnFwdSm80INS1_25CollectiveMainloopFwdSm80ILi8ELi1ELb0EN4cute5tupleIJNS5_1CILi128EEENS7_ILi64EEENS7_ILi192EEEEEELi192ENS_10bfloat16_tEfNS_4arch4Sm80ELb0ELb0ELb1ELb1ELb0ELb1ELb1ELb1EEENS1_21CollectiveEpilogueFwdINS6_IJS8_SA_S9_EEENS6_IJNS7_ILi1EEESI_SI_EEESC_SE_Li256ELb1ELb1ELb1ELb0EEENS1_36VarlenDynamicPersistentTileSchedulerILi128ELi64ELi256ELi256ELb1ELb1ELb0ELb0ELb1ELb1EEEEEEEEEvNT_6ParamsE)
        /*07ac*/ 	.word	0x000000ff


	//----- nvinfo : EIATTR_FRAME_SIZE
	.align		4
.L_338:
        /*07b0*/ 	.byte	0x04, 0x11
        /*07b2*/ 	.short	(.L_340 - .L_339)
	.align		4
.L_339:
        /*07b4*/ 	.word	index@($__internal_7_$__cuda_sm70_votesync_ballot)
        /*07b8*/ 	.word	0x00000000


	//----- nvinfo : EIATTR_FRAME_SIZE
	.align		4
.L_340:
        /*07bc*/ 	.byte	0x04, 0x11
        /*07be*/ 	.short	(.L_342 - .L_341)
	.align		4
.L_341:
        /*07c0*/ 	.word	index@($__internal_6_$__cuda_sm70_shflsync_up_p)
        /*07c4*/ 	.word	0x00000000


	//----- nvinfo : EIATTR_FRAME_SIZE
	.align		4
.L_342:
        /*07c8*/ 	.byte	0x04, 0x11
        /*07ca*/ 	.short	(.L_344 - .L_343)
	.align		4
.L_343:
        /*07cc*/ 	.word	index@($__internal_5_$__cuda_sm70_shflsync_idx_p)
        /*07d0*/ 	.word	0x00000000


	//----- nvinfo : EIATTR_FRAME_SIZE
	.align		4
.L_344:
        /*07d4*/ 	.byte	0x04, 0x11
        /*07d6*/ 	.short	(.L_346 - .L_345)
	.align		4
.L_345:
        /*07d8*/ 	.word	index@($__internal_4_$__cuda_sm70_shflsync_bfly_p)
        /*07dc*/ 	.word	0x00000000


	//----- nvinfo : EIATTR_FRAME_SIZE
	.align		4
.L_346:
        /*07e0*/ 	.byte	0x04, 0x11
        /*07e2*/ 	.short	(.L_348 - .L_347)
	.align		4
.L_347:
        /*07e4*/ 	.word	index@(_ZN7cutlass13device_kernelIN5flash19enable_sm80_to_sm89INS1_16FlashAttnFwdSm80INS1_25CollectiveMainloopFwdSm80ILi8ELi1ELb0EN4cute5tupleIJNS5_1CILi128EEENS7_ILi64EEENS7_ILi192EEEEEELi192ENS_10bfloat16_tEfNS_4arch4Sm80ELb0ELb0ELb1ELb1ELb0ELb1ELb1ELb1EEENS1_21CollectiveEpilogueFwdINS6_IJS8_SA_S9_EEENS6_IJNS7_ILi1EEESI_SI_EEESC_SE_Li256ELb1ELb1ELb1ELb0EEENS1_36VarlenDynamicPersistentTileSchedulerILi128ELi64ELi256ELi256ELb1ELb1ELb0ELb0ELb1ELb1EEEEEEEEEvNT_6ParamsE)
        /*07e8*/ 	.word	0x00000058


	//----- nvinfo : EIATTR_REGCOUNT
	.align		4
.L_348:
        /*07ec*/ 	.byte	0x04, 0x2f
        /*07ee*/ 	.short	(.L_350 - .L_349)
	.align		4
.L_349:
        /*07f0*/ 	.word	index@(_ZN7cutlass13device_kernelIN5flash19enable_sm80_to_sm89INS1_16FlashAttnFwdSm80INS1_25CollectiveMainloopFwdSm80ILi8ELi1ELb0EN4cute5tupleIJNS5_1CILi128EEENS7_ILi64EEENS7_ILi192EEEEEELi192ENS_10bfloat16_tEfNS_4arch4Sm80ELb0ELb0ELb1ELb1ELb0ELb0ELb1ELb1EEENS1_21CollectiveEpilogueFwdINS6_IJS8_SA_S9_EEENS6_IJNS7_ILi1EEESI_SI_EEESC_SE_Li256ELb1ELb1ELb1ELb0EEENS1_36VarlenDynamicPersistentTileSchedulerILi128ELi64ELi256ELi256ELb1ELb1ELb0ELb0ELb1ELb1EEEEEEEEEvNT_6ParamsE)
        /*07f4*/ 	.word	0x000000ff


	//----- nvinfo : EIATTR_FRAME_SIZE
	.align		4
.L_350:
        /*07f8*/ 	.byte	0x04, 0x11
        /*07fa*/ 	.short	(.L_352 - .L_351)
	.align		4
.L_351:
        /*07fc*/ 	.word	index@($__internal_3_$__cuda_sm70_votesync_ballot)
        /*0800*/ 	.word	0x00000000


	//----- nvinfo : EIATTR_FRAME_SIZE
	.align		4
.L_352:
        /*0804*/ 	.byte	0x04, 0x11
        /*0806*/ 	.short	(.L_354 - .L_353)
	.align		4
.L_353:
        /*0808*/ 	.word	index@($__internal_2_$__cuda_sm70_shflsync_up_p)
        /*080c*/ 	.word	0x00000000


	//----- nvinfo : EIATTR_FRAME_SIZE
	.align		4
.L_354:
        /*0810*/ 	.byte	0x04, 0x11
        /*0812*/ 	.short	(.L_356 - .L_355)
	.align		4
.L_355:
        /*0814*/ 	.word	index@($__internal_1_$__cuda_sm70_shflsync_idx_p)
        /*0818*/ 	.word	0x00000000


	//----- nvinfo : EIATTR_FRAME_SIZE
	.align		4
.L_356:
        /*081c*/ 	.byte	0x04, 0x11
        /*081e*/ 	.short	(.L_358 - .L_357)
	.align		4
.L_357:
        /*0820*/ 	.word	index@($__internal_0_$__cuda_sm70_shflsync_bfly_p)
        /*0824*/ 	.word	0x00000000


	//----- nvinfo : EIATTR_FRAME_SIZE
	.align		4
.L_358:
        /*0828*/ 	.byte	0x04, 0x11
        /*082a*/ 	.short	(.L_360 - .L_359)
	.align		4
.L_359:
        /*082c*/ 	.word	index@(_ZN7cutlass13device_kernelIN5flash19enable_sm80_to_sm89INS1_16FlashAttnFwdSm80INS1_25CollectiveMainloopFwdSm80ILi8ELi1ELb0EN4cute5tupleIJNS5_1CILi128EEENS7_ILi64EEENS7_ILi192EEEEEELi192ENS_10bfloat16_tEfNS_4arch4Sm80ELb0ELb0ELb1ELb1ELb0ELb0ELb1ELb1EEENS1_21CollectiveEpilogueFwdINS6_IJS8_SA_S9_EEENS6_IJNS7_ILi1EEESI_SI_EEESC_SE_Li256ELb1ELb1ELb1ELb0EEENS1_36VarlenDynamicPersistentTileSchedulerILi128ELi64ELi256ELi256ELb1ELb1ELb0ELb0ELb1ELb1EEEEEEEEEvNT_6ParamsE)
        /*0830*/ 	.word	0x00000040


	//----- nvinfo : EIATTR_REGCOUNT
	.align		4
.L_360:
        /*0834*/ 	.byte	0x04, 0x2f
        /*0836*/ 	.short	(.L_362 - .L_361)
	.align		4
.L_361:
        /*0838*/ 	.word	index@(_ZN7cutlass13device_kernelIN5flash19enable_sm80_to_sm89INS1_16FlashAttnFwdSm80INS1_25CollectiveMainloopFwdSm80ILi8ELi1ELb1EN4cute5tupleIJNS5_1CILi128EEENS7_ILi96EEENS7_ILi192EEEEEELi192ENS_10bfloat16_tEfNS_4arch4Sm80ELb0ELb0ELb1ELb0ELb0ELb0ELb1ELb1EEENS1_21CollectiveEpilogueFwdINS6_IJS8_SA_S9_EEENS6_IJNS7_ILi1EEESI_SI_EEESC_SE_Li256ELb0ELb1ELb1ELb0EEENS1_19SingleTileSchedulerILb0ELb1ELb1ELi128EEEEEEEEEvNT_6ParamsE)
        /*083c*/ 	.word	0x000000ff


	//----- nvinfo : EIATTR_FRAME_SIZE
	.align		4
.L_362:
        /*0840*/ 	.byte	0x04, 0x11
        /*0842*/ 	.short	(.L_364 - .L_363)
	.align		4
.L_363:
        /*0844*/ 	.word	index@(_ZN7cutlass13device_kernelIN5flash19enable_sm80_to_sm89INS1_16FlashAttnFwdSm80INS1_25CollectiveMainloopFwdSm80ILi8ELi1ELb1EN4cute5tupleIJNS5_1CILi128EEENS7_ILi96EEENS7_ILi192EEEEEELi192ENS_10bfloat16_tEfNS_4arch4Sm80ELb0ELb0ELb1ELb0ELb0ELb0ELb1ELb1EEENS1_21CollectiveEpilogueFwdINS6_IJS8_SA_S9_EEENS6_IJNS7_ILi1EEESI_SI_EEESC_SE_Li256ELb0ELb1ELb1ELb0EEENS1_19SingleTileSchedulerILb0ELb1ELb1ELi128EEEEEEEEEvNT_6ParamsE)
        /*0848*/ 	.word	0x00000048


	//----- nvinfo : EIATTR_MIN_STACK_SIZE
	.align		4
.L_364:
        /*084c*/ 	.byte	0x04, 0x12
        /*084e*/ 	.short	(.L_366 - .L_365)
	.align		4
.L_365:
        /*0850*/ 	.word	index@(_ZN7cutlass13device_kernelIN5flash19enable_sm80_to_sm89INS1_16FlashAttnFwdSm80INS1_25CollectiveMainloopFwdSm80ILi8ELi1ELb1EN4cute5tupleIJNS5_1CILi128EEENS7_ILi96EEENS7_ILi192EEEEEELi192ENS_10bfloat16_tEfNS_4arch4Sm80ELb0ELb0ELb1ELb0ELb0ELb0ELb1ELb1EEENS1_21CollectiveEpilogueFwdINS6_IJS8_SA_S9_EEENS6_IJNS7_ILi1EEESI_SI_EEESC_SE_Li256ELb0ELb1ELb1ELb0EEENS1_19SingleTileSchedulerILb0ELb1ELb1ELi128EEEEEEEEEvNT_6ParamsE)
        /*0854*/ 	.word	0x00000048


	//----- nvinfo : EIATTR_MIN_STACK_SIZE
	.align		4
.L_366:
        /*0858*/ 	.byte	0x04, 0x12
        /*085a*/ 	.short	(.L_368 - .L_367)
	.align		4
.L_367:
        /*085c*/ 	.word	index@(_ZN7cutlass13device_kernelIN5flash19enable_sm80_to_sm89INS1_16FlashAttnFwdSm80INS1_25CollectiveMainloopFwdSm80ILi8ELi1ELb0EN4cute5tupleIJNS5_1CILi128EEENS7_ILi64EEENS7_ILi192EEEEEELi192ENS_10bfloat16_tEfNS_4arch4Sm80ELb0ELb0ELb1ELb1ELb0ELb0ELb1ELb1EEENS1_21CollectiveEpilogueFwdINS6_IJS8_SA_S9_EEENS6_IJNS7_ILi1EEESI_SI_EEESC_SE_Li256ELb1ELb1ELb1ELb0EEENS1_36VarlenDynamicPersistentTileSchedulerILi128ELi64ELi256ELi256ELb1ELb1ELb0ELb0ELb1ELb1EEEEEEEEEvNT_6ParamsE)
        /*0860*/ 	.word	0x00000040


	//----- nvinfo : EIATTR_MIN_STACK_SIZE
	.align		4
.L_368:
        /*0864*/ 	.byte	0x04, 0x12
        /*0866*/ 	.short	(.L_370 - .L_369)
	.align		4
.L_369:
        /*0868*/ 	.word	index@(_ZN7cutlass13device_kernelIN5flash19enable_sm80_to_sm89INS1_16FlashAttnFwdSm80INS1_25CollectiveMainloopFwdSm80ILi8ELi1ELb0EN4cute5tupleIJNS5_1CILi128EEENS7_ILi64EEENS7_ILi192EEEEEELi192ENS_10bfloat16_tEfNS_4arch4Sm80ELb0ELb0ELb1ELb1ELb0ELb1ELb1ELb1EEENS1_21CollectiveEpilogueFwdINS6_IJS8_SA_S9_EEENS6_IJNS7_ILi1EEESI_SI_EEESC_SE_Li256ELb1ELb1ELb1ELb0EEENS1_36VarlenDynamicPersistentTileSchedulerILi128ELi64ELi256ELi256ELb1ELb1ELb0ELb0ELb1ELb1EEEEEEEEEvNT_6ParamsE)
        /*086c*/ 	.word	0x00000058


	//----- nvinfo : EIATTR_MIN_STACK_SIZE
	.align		4
.L_370:
        /*0870*/ 	.byte	0x04, 0x12
        /*0872*/ 	.short	(.L_372 - .L_371)
	.align		4
.L_371:
        /*0874*/ 	.word	index@(_ZN7cutlass13device_kernelIN5flash19enable_sm80_to_sm89INS1_16FlashAttnFwdSm80INS1_25CollectiveMainloopFwdSm80ILi8ELi1ELb0EN4cute5tupleIJNS5_1CILi128EEENS7_ILi64EEENS7_ILi192EEEEEELi192ENS_10bfloat16_tEfNS_4arch4Sm80ELb0ELb1ELb1ELb0ELb0ELb0ELb1ELb1EEENS1_21CollectiveEpilogueFwdINS6_IJS8_SA_S9_EEENS6_IJNS7_ILi1EEESI_SI_EEESC_SE_Li256ELb0ELb1ELb1ELb0EEENS1_19SingleTileSchedulerILb0ELb1ELb1ELi128EEEEEEEEEvNT_6ParamsE)
        /*0878*/ 	.word	0x00000000


	//----- nvinfo : EIATTR_MIN_STACK_SIZE
	.align		4
.L_372:
        /*087c*/ 	.byte	0x04, 0x12
        /*087e*/ 	.short	(.L_374 - .L_373)
	.align		4
.L_373:
        /*0880*/ 	.word	index@(_ZN7cutlass13device_kernelIN5flash19enable_sm80_to_sm89INS1_16FlashAttnFwdSm80INS1_25CollectiveMainloopFwdSm80ILi8ELi1ELb0EN4cute5tupleIJNS5_1CILi128EEENS7_ILi64EEENS7_ILi192EEEEEELi192ENS_10bfloat16_tEfNS_4arch4Sm80ELb0ELb1ELb1ELb1ELb0ELb0ELb1ELb1EEENS1_21CollectiveEpilogueFwdINS6_IJS8_SA_S9_EEENS6_IJNS7_ILi1EEESI_SI_EEESC_SE_Li256ELb1ELb1ELb1ELb0EEENS1_36VarlenDynamicPersistentTileSchedulerILi128ELi64ELi256ELi256ELb1ELb1ELb0ELb1ELb0ELb1EEEEEEEEEvNT_6ParamsE)
        /*0884*/ 	.word	0x00000040


	//----- nvinfo : EIATTR_MIN_STACK_SIZE
	.align		4
.L_374:
        /*0888*/ 	.byte	0x04, 0x12
        /*088a*/ 	.short	(.L_376 - .L_375)
	.align		4
.L_375:
        /*088c*/ 	.word	index@(_ZN7cutlass13device_kernelIN5flash19enable_sm80_to_sm89INS1_16FlashAttnFwdSm80INS1_25CollectiveMainloopFwdSm80ILi8ELi1ELb0EN4cute5tupleIJNS5_1CILi128EEENS7_ILi64EEENS7_ILi192EEEEEELi192ENS_10bfloat16_tEfNS_4arch4Sm80ELb0ELb1ELb1ELb1ELb0ELb1ELb1ELb1EEENS1_21CollectiveEpilogueFwdINS6_IJS8_SA_S9_EEENS6_IJNS7_ILi1EEESI_SI_EEESC_SE_Li256ELb1ELb1ELb1ELb0EEENS1_36VarlenDynamicPersistentTileSchedulerILi128ELi64ELi256ELi256ELb1ELb1ELb0ELb1ELb0ELb1EEEEEEEEEvNT_6ParamsE)
        /*0890*/ 	.word	0x00000058


	//----- nvinfo : EIATTR_MIN_STACK_SIZE
	.align		4
.L_376:
        /*0894*/ 	.byte	0x04, 0x12
        /*0896*/ 	.short	(.L_378 - .L_377)
	.align		4
.L_377:
        /*0898*/ 	.word	index@(_ZN7cutlass13device_kernelIN5flash19enable_sm80_to_sm89INS1_16FlashAttnFwdSm80INS1_25CollectiveMainloopFwdSm80ILi8ELi1ELb1EN4cute5tupleIJNS5_1CILi128EEENS7_ILi96EEENS7_ILi192EEEEEELi192ENS_10bfloat16_tEfNS_4arch4Sm80ELb1ELb0ELb1ELb0ELb0ELb0ELb1ELb1EEENS1_21CollectiveEpilogueFwdINS6_IJS8_SA_S9_EEENS6_IJNS7_ILi1EEESI_SI_EEESC_SE_Li256ELb0ELb1ELb1ELb0EEENS1_30DynamicPersistentTileSchedulerILi256ELi256ELb1ELb1ELb0EEEEEEEEEvNT_6ParamsE)
        /*089c*/ 	.word	0x000000a8


	//----- nvinfo : EIATTR_MIN_STACK_SIZE
	.align		4
.L_378:
        /*08a0*/ 	.byte	0x04, 0x12
        /*08a2*/ 	.short	(.L_380 - .L_379)
	.align		4
.L_379:
        /*08a4*/ 	.word	index@(_ZN7cutlass13device_kernelIN5flash19enable_sm80_to_sm89INS1_16FlashAttnFwdSm80INS1_25CollectiveMainloopFwdSm80ILi8ELi1ELb0EN4cute5tupleIJNS5_1CILi128EEENS7_ILi64EEENS7_ILi192EEEEEELi192ENS_10bfloat16_tEfNS_4arch4Sm80ELb1ELb0ELb1ELb1ELb0ELb0ELb1ELb1EEENS1_21CollectiveEpilogueFwdINS6_IJS8_SA_S9_EEENS6_IJNS7_ILi1EEESI_SI_EEESC_SE_Li256ELb1ELb1ELb1ELb0EEENS1_36VarlenDynamicPersistentTileSchedulerILi128ELi64ELi256ELi256ELb1ELb1ELb0ELb1ELb1ELb1EEEEEEEEEvNT_6ParamsE)
        /*08a8*/ 	.word	0x00000050


	//----- nvinfo : EIATTR_MIN_STACK_SIZE
	.align		4
.L_380:
        /*08ac*/ 	.byte	0x04, 0x12
        /*08ae*/ 	.short	(.L_382 - .L_381)
	.align		4
.L_381:
        /*08b0*/ 	.word	index@(_ZN7cutlass13device_kernelIN5flash19enable_sm80_to_sm89INS1_16FlashAttnFwdSm80INS1_25CollectiveMainloopFwdSm80ILi8ELi1ELb0EN4cute5tupleIJNS5_1CILi128EEENS7_ILi64EEENS7_ILi192EEEEEELi192ENS_10bfloat16_tEfNS_4arch4Sm80ELb1ELb0ELb1ELb1ELb0ELb1ELb1ELb1EEENS1_21CollectiveEpilogueFwdINS6_IJS8_SA_S9_EEENS6_IJNS7_ILi1EEESI_SI_EEESC_SE_Li256ELb1ELb1ELb1ELb0EEENS1_36VarlenDynamicPersistentTileSchedulerILi128ELi64ELi256ELi256ELb1ELb1ELb0ELb1ELb1ELb1EEEEEEEEEvNT_6ParamsE)
        /*08b4*/ 	.word	0x00000050


	//----- nvinfo : EIATTR_MIN_STACK_SIZE
	.align		4
.L_382:
        /*08b8*/ 	.byte	0x04, 0x12
        /*08ba*/ 	.short	(.L_384 - .L_383)
	.align		4
.L_383:
        /*08bc*/ 	.word	index@(_ZN7cutlass13device_kernelIN5flash19enable_sm80_to_sm89INS1_16FlashAttnFwdSm80INS1_25CollectiveMainloopFwdSm80ILi8ELi2ELb1EN4cute5tupleIJNS5_1CILi128EEENS7_ILi96EEENS7_ILi192EEEEEELi192ENS_10bfloat16_tEfNS_4arch4Sm80ELb0ELb0ELb1ELb0ELb0ELb0ELb1ELb1EEENS1_21CollectiveEpilogueFwdINS6_IJS8_SA_S9_EEENS6_IJNS7_ILi1EEESI_SI_EEESC_SE_Li256ELb0ELb1ELb1ELb0EEENS1_19SingleTileSchedulerILb0ELb1ELb1ELi128EEEEEEEEEvNT_6ParamsE)
        /*08c0*/ 	.word	0x00000038


	//----- nvinfo : EIATTR_MIN_STACK_SIZE
	.align		4
.L_384:
        /*08c4*/ 	.byte	0x04, 0x12
        /*08c6*/ 	.short	(.L_386 - .L_385)
	.align		4
.L_385:
        /*08c8*/ 	.word	index@(_ZN7cutlass13device_kernelIN5flash19enable_sm80_to_sm89INS1_16FlashAttnFwdSm80INS1_25CollectiveMainloopFwdSm80ILi8ELi2ELb0EN4cute5tupleIJNS5_1CILi128EEENS7_ILi64EEENS7_ILi192EEEEEELi192ENS_10bfloat16_tEfNS_4arch4Sm80ELb0ELb0ELb1ELb1ELb0ELb0ELb1ELb1EEENS1_21CollectiveEpilogueFwdINS6_IJS8_SA_S9_EEENS6_IJNS7_ILi1EEESI_SI_EEESC_SE_Li256ELb1ELb1ELb1ELb0EEENS1_36VarlenDynamicPersistentTileSchedulerILi128ELi64ELi256ELi256ELb1ELb1ELb0ELb0ELb1ELb1EEEEEEEEEvNT_6ParamsE)
        /*08cc*/ 	.word	0x00000038


	//----- nvinfo : EIATTR_MIN_STACK_SIZE
	.align		4
.L_386:
        /*08d0*/ 	.byte	0x04, 0x12
        /*08d2*/ 	.short	(.L_388 - .L_387)
	.align		4
.L_387:
        /*08d4*/ 	.word	index@(_ZN7cutlass13device_kernelIN5flash19enable_sm80_to_sm89INS1_16FlashAttnFwdSm80INS1_25CollectiveMainloopFwdSm80ILi8ELi2ELb0EN4cute5tupleIJNS5_1CILi128EEENS7_ILi64EEENS7_ILi192EEEEEELi192ENS_10bfloat16_tEfNS_4arch4Sm80ELb0ELb0ELb1ELb1ELb0ELb1ELb1ELb1EEENS1_21CollectiveEpilogueFwdINS6_IJS8_SA_S9_EEENS6_IJNS7_ILi1EEESI_SI_EEESC_SE_Li256ELb1ELb1ELb1ELb0EEENS1_36VarlenDynamicPersistentTileSchedulerILi128ELi64ELi256ELi256ELb1ELb1ELb0ELb0ELb1ELb1EEEEEEEEEvNT_6ParamsE)
        /*08d8*/ 	.word	0x00000000


	//----- nvinfo : EIATTR_MIN_STACK_SIZE
	.align		4
.L_388:
        /*08dc*/ 	.byte	0x04, 0x12
        /*08de*/ 	.short	(.L_390 - .L_389)
	.align		4
.L_389:
        /*08e0*/ 	.word	index@(_ZN7cutlass13device_kernelIN5flash19enable_sm80_to_sm89INS1_16FlashAttnFwdSm80INS1_25CollectiveMainloopFwdSm80ILi8ELi2ELb0EN4cute5tupleIJNS5_1CILi128EEENS7_ILi64EEENS7_ILi192EEEEEELi192ENS_10bfloat16_tEfNS_4arch4Sm80ELb0ELb1ELb1ELb0ELb0ELb0ELb1ELb1EEENS1_21CollectiveEpilogueFwdINS6_IJS8_SA_S9_EEENS6_IJNS7_ILi1EEESI_SI_EEESC_SE_Li256ELb0ELb1ELb1ELb0EEENS1_19SingleTileSchedulerILb0ELb1ELb1ELi128EEEEEEEEEvNT_6ParamsE)
        /*08e4*/ 	.word	0x00000000


	//----- nvinfo : EIATTR_MIN_STACK_SIZE
	.align		4
.L_390:
        /*08e8*/ 	.byte	0x04, 0x12
        /*08ea*/ 	.short	(.L_392 - .L_391)
	.align		4
.L_391:
        /*08ec*/ 	.word	index@(_ZN7cutlass13device_kernelIN5flash19enable_sm80_to_sm89INS1_16FlashAttnFwdSm80INS1_25CollectiveMainloopFwdSm80ILi8ELi2ELb0EN4cute5tupleIJNS5_1CILi128EEENS7_ILi64EEENS7_ILi192EEEEEELi192ENS_10bfloat16_tEfNS_4arch4Sm80ELb0ELb1ELb1ELb1ELb0ELb0ELb1ELb1EEENS1_21CollectiveEpilogueFwdINS6_IJS8_SA_S9_EEENS6_IJNS7_ILi1EEESI_SI_EEESC_SE_Li256ELb1ELb1ELb1ELb0EEENS1_36VarlenDynamicPersistentTileSchedulerILi128ELi64ELi256ELi256ELb1ELb1ELb0ELb1ELb0ELb1EEEEEEEEEvNT_6ParamsE)
        /*08f0*/ 	.word	0x00000038


	//----- nvinfo : EIATTR_MIN_STACK_SIZE
	.align		4
.L_392:
        /*08f4*/ 	.byte	0x04, 0x12
        /*08f6*/ 	.short	(.L_394 - .L_393)
	.align		4
.L_393:
        /*08f8*/ 	.word	index@(_ZN7cutlass13device_kernelIN5flash19enable_sm80_to_sm89INS1_16FlashAttnFwdSm80INS1_25CollectiveMainloopFwdSm80ILi8ELi2ELb0EN4cute5tupleIJNS5_1CILi128EEENS7_ILi64EEENS7_ILi192EEEEEELi192ENS_10bfloat16_tEfNS_4arch4Sm80ELb0ELb1ELb1ELb1ELb0ELb1ELb1ELb1EEENS1_21CollectiveEpilogueFwdINS6_IJS8_SA_S9_EEENS6_IJNS7_ILi1EEESI_SI_EEESC_SE_Li256ELb1ELb1ELb1ELb0EEENS1_36VarlenDynamicPersistentTileSchedulerILi128ELi64ELi256ELi256ELb1ELb1ELb0ELb1ELb0ELb1EEEEEEEEEvNT_6ParamsE)
        /*08fc*/ 	.word	0x000000a0


	//----- nvinfo : EIATTR_MIN_STACK_SIZE
	.align		4
.L_394:
        /*0900*/ 	.byte	0x04, 0x12
        /*0902*/ 	.short	(.L_396 - .L_395)
	.align		4
.L_395:
        /*0904*/ 	.word	index@(_ZN7cutlass13device_kernelIN5flash19enable_sm80_to_sm89INS1_16FlashAttnFwdSm80INS1_25CollectiveMainloopFwdSm80ILi8ELi2ELb1EN4cute5tupleIJNS5_1CILi128EEENS7_ILi96EEENS7_ILi192EEEEEELi192ENS_10bfloat16_tEfNS_4arch4Sm80ELb1ELb0ELb1ELb0ELb0ELb0ELb1ELb1EEENS1_21CollectiveEpilogueFwdINS6_IJS8_SA_S9_EEENS6_IJNS7_ILi1EEESI_SI_EEESC_SE_Li256ELb0ELb1ELb1ELb0EEENS1_30DynamicPersistentTileSchedulerILi256ELi256ELb1ELb1ELb0EEEEEEEEEvNT_6ParamsE)
        /*0908*/ 	.word	0x00000088


	//----- nvinfo : EIATTR_MIN_STACK_SIZE
	.align		4
.L_396:
        /*090c*/ 	.byte	0x04, 0x12
        /*090e*/ 	.short	(.L_398 - .L_397)
	.align		4
.L_397:
        /*0910*/ 	.word	index@(_ZN7cutlass13device_kernelIN5flash19enable_sm80_to_sm89INS1_16FlashAttnFwdSm80INS1_25CollectiveMainloopFwdSm80ILi8ELi2ELb0EN4cute5tupleIJNS5_1CILi128EEENS7_ILi64EEENS7_ILi192EEEEEELi192ENS_10bfloat16_tEfNS_4arch4Sm80ELb1ELb0ELb1ELb1ELb0ELb0ELb1ELb1EEENS1_21CollectiveEpilogueFwdINS6_IJS8_SA_S9_EEENS6_IJNS7_ILi1EEESI_SI_EEESC_SE_Li256ELb1ELb1ELb1ELb0EEENS1_36VarlenDynamicPersistentTileSchedulerILi128ELi64ELi256ELi256ELb1ELb1ELb0ELb1ELb1ELb1EEEEEEEEEvNT_6ParamsE)
        /*0914*/ 	.word	0x00000000


	//----- nvinfo : EIATTR_MIN_STACK_SIZE
	.align		4
.L_398:
        /*0918*/ 	.byte	0x04, 0x12
        /*091a*/ 	.short	(.L_400 - .L_399)
	.align		4
.L_399:
        /*091c*/ 	.word	index@(_ZN7cutlass13device_kernelIN5flash19enable_sm80_to_sm89INS1_16FlashAttnFwdSm80INS1_25CollectiveMainloopFwdSm80ILi8ELi2ELb0EN4cute5tupleIJNS5_1CILi128EEENS7_ILi64EEENS7_ILi192EEEEEELi192ENS_10bfloat16_tEfNS_4arch4Sm80ELb1ELb0ELb1ELb1ELb0ELb1ELb1ELb1EEENS1_21CollectiveEpilogueFwdINS6_IJS8_SA_S9_EEENS6_IJNS7_ILi1EEESI_SI_EEESC_SE_Li256ELb1ELb1ELb1ELb0EEENS1_36VarlenDynamicPersistentTileSchedulerILi128ELi64ELi256ELi256ELb1ELb1ELb0ELb1ELb1ELb1EEEEEEEEEvNT_6ParamsE)
        /*0920*/ 	.word	0x00000000


	//----- nvinfo : EIATTR_MIN_STACK_SIZE
	.align		4
.L_400:
        /*0924*/ 	.byte	0x04, 0x12
        /*0926*/ 	.short	(.L_402 - .L_401)
	.align		4
.L_401:
        /*0928*/ 	.word	index@(_ZN7cutlass13device_kernelIN5flash19enable_sm80_to_sm89INS1_16FlashAttnFwdSm80INS1_25CollectiveMainloopFwdSm80ILi8ELi1ELb1EN4cute5tupleIJNS5_1CILi128EEENS7_ILi96EEENS7_ILi192EEEEEELi192ENS_10bfloat16_tEfNS_4arch4Sm80ELb0ELb0ELb0ELb0ELb0ELb0ELb1ELb1EEENS1_21CollectiveEpilogueFwdINS6_IJS8_SA_S9_EEENS6_IJNS7_ILi1EEESI_SI_EEESC_SE_Li256ELb0ELb1ELb1ELb0EEENS1_19SingleTileSchedulerILb0ELb1ELb1ELi128EEEEEEEEEvNT_6ParamsE)
        /*092c*/ 	.word	0x00000030


	//----- nvinfo : EIATTR_MIN_STACK_SIZE
	.align		4
.L_402:
        /*0930*/ 	.byte	0x04, 0x12
        /*0932*/ 	.short	(.L_404 - .L_403)
	.align		4
.L_403:
        /*0934*/ 	.word	index@(_ZN7cutlass13device_kernelIN5flash19enable_sm80_to_sm89INS1_16FlashAttnFwdSm80INS1_25CollectiveMainloopFwdSm80ILi8ELi1ELb0EN4cute5tupleIJNS5_1CILi128EEENS7_ILi64EEENS7_ILi192EEEEEELi192ENS_10bfloat16_tEfNS_4arch4Sm80ELb0ELb0ELb0ELb1ELb0ELb0ELb1ELb1EEENS1_21CollectiveEpilogueFwdINS6_IJS8_SA_S9_EEENS6_IJNS7_ILi1EEESI_SI_EEESC_SE_Li256ELb1ELb1ELb1ELb0EEENS1_36VarlenDynamicPersistentTileSchedulerILi128ELi64ELi256ELi256ELb1ELb1ELb0ELb0ELb1ELb1EEEEEEEEEvNT_6ParamsE)
        /*0938*/ 	.word	0x00000000


	//----- nvinfo : EIATTR_MIN_STACK_SIZE
	.align		4
.L_404:
        /*093c*/ 	.byte	0x04, 0x12
        /*093e*/ 	.short	(.L_406 - .L_405)
	.align		4
.L_405:
        /*0940*/ 	.word	index@(_ZN7cutlass13device_kernelIN5flash19enable_sm80_to_sm89INS1_16FlashAttnFwdSm80INS1_25CollectiveMainloopFwdSm80ILi8ELi1ELb0EN4cute5tupleIJNS5_1CILi128EEENS7_ILi64EEENS7_ILi192EEEEEELi192ENS_10bfloat16_tEfNS_4arch4Sm80ELb0ELb0ELb0ELb1ELb0ELb1ELb1ELb1EEENS1_21CollectiveEpilogueFwdINS6_IJS8_SA_S9_EEENS6_IJNS7_ILi1EEESI_SI_EEESC_SE_Li256ELb1ELb1ELb1ELb0EEENS1_36VarlenDynamicPersistentTileSchedulerILi128ELi64ELi256ELi256ELb1ELb1ELb0ELb0ELb1ELb1EEEEEEEEEvNT_6ParamsE)
        /*0944*/ 	.word	0x00000010


	//----- nvinfo : EIATTR_MIN_STACK_SIZE
	.align		4
.L_406:
        /*0948*/ 	.byte	0x04, 0x12
        /*094a*/ 	.short	(.L_408 - .L_407)
	.align		4
.L_407:
        /*094c*/ 	.word	index@(_ZN7cutlass13device_kernelIN5flash19enable_sm80_to_sm89INS1_16FlashAttnFwdSm80INS1_25CollectiveMainloopFwdSm80ILi8ELi1ELb0EN4cute5tupleIJNS5_1CILi128EEENS7_ILi64EEENS7_ILi192EEEEEELi192ENS_10bfloat16_tEfNS_4arch4Sm80ELb0ELb1ELb0ELb0ELb0ELb0ELb1ELb1EEENS1_21CollectiveEpilogueFwdINS6_IJS8_SA_S9_EEENS6_IJNS7_ILi1EEESI_SI_EEESC_SE_Li256ELb0ELb1ELb1ELb0EEENS1_19SingleTileSchedulerILb0ELb1ELb1ELi128EEEEEEEEEvNT_6ParamsE)
        /*0950*/ 	.word	0x00000000


	//----- nvinfo : EIATTR_MIN_STACK_SIZE
	.align		4
.L_408:
        /*0954*/ 	.byte	0x04, 0x12
        /*0956*/ 	.short	(.L_410 - .L_409)
	.align		4
.L_409:
        /*0958*/ 	.word	index@(_ZN7cutlass13device_kernelIN5flash19enable_sm80_to_sm89INS1_16FlashAttnFwdSm80INS1_25CollectiveMainloopFwdSm80ILi8ELi1ELb0EN4cute5tupleIJNS5_1CILi128EEENS7_ILi64EEENS7_ILi192EEEEEELi192ENS_10bfloat16_tEfNS_4arch4Sm80ELb0ELb1ELb0ELb1ELb0ELb0ELb1ELb1EEENS1_21CollectiveEpilogueFwdINS6_IJS8_SA_S9_EEENS6_IJNS7_ILi1EEESI_SI_EEESC_SE_Li256ELb1ELb1ELb1ELb0EEENS1_36VarlenDynamicPersistentTileSchedulerILi128ELi64ELi256ELi256ELb1ELb1ELb0ELb1ELb0ELb1EEEEEEEEEvNT_6ParamsE)
        /*095c*/ 	.word	0x00000040


	//----- nvinfo : EIATTR_MIN_STACK_SIZE
	.align		4
.L_410:
        /*0960*/ 	.byte	0x04, 0x12
        /*0962*/ 	.short	(.L_412 - .L_411)
	.align		4
.L_411:
        /*0964*/ 	.word	index@(_ZN7cutlass13device_kernelIN5flash19enable_sm80_to_sm89INS1_16FlashAttnFwdSm80INS1_25CollectiveMainloopFwdSm80ILi8ELi1ELb0EN4cute5tupleIJNS5_1CILi128EEENS7_ILi64EEENS7_ILi192EEEEEELi192ENS_10bfloat16_tEfNS_4arch4Sm80ELb0ELb1ELb0ELb1ELb0ELb1ELb1ELb1EEENS1_21CollectiveEpilogueFwdINS6_IJS8_SA_S9_EEENS6_IJNS7_ILi1EEESI_SI_EEESC_SE_Li256ELb1ELb1ELb1ELb0EEENS1_36VarlenDynamicPersistentTileSchedulerILi128ELi64ELi256ELi256ELb1ELb1ELb0ELb1ELb0ELb1EEEEEEEEEvNT_6ParamsE)
        /*0968*/ 	.word	0x00000040


	//----- nvinfo : EIATTR_MIN_STACK_SIZE
	.align		4
.L_412:
        /*096c*/ 	.byte	0x04, 0x12
        /*096e*/ 	.short	(.L_414 - .L_413)
	.align		4
.L_413:
        /*0970*/ 	.word	index@(_ZN7cutlass13device_kernelIN5flash19enable_sm80_to_sm89INS1_16FlashAttnFwdSm80INS1_25CollectiveMainloopFwdSm80ILi8ELi1ELb1EN4cute5tupleIJNS5_1CILi128EEENS7_ILi96EEENS7_ILi192EEEEEELi192ENS_10bfloat16_tEfNS_4arch4Sm80ELb1ELb0ELb0ELb0ELb0ELb0ELb1ELb1EEENS1_21CollectiveEpilogueFwdINS6_IJS8_SA_S9_EEENS6_IJNS7_ILi1EEESI_SI_EEESC_SE_Li256ELb0ELb1ELb1ELb0EEENS1_30DynamicPersistentTileSchedulerILi256ELi256ELb1ELb1ELb0EEEEEEEEEvNT_6ParamsE)
        /*0974*/ 	.word	0x00000090


	//----- nvinfo : EIATTR_MIN_STACK_SIZE
	.align		4
.L_414:
        /*0978*/ 	.byte	0x04, 0x12
        /*097a*/ 	.short	(.L_416 - .L_415)
	.align		4
.L_415:
        /*097c*/ 	.word	index@(_ZN7cutlass13device_kernelIN5flash19enable_sm80_to_sm89INS1_16FlashAttnFwdSm80INS1_25CollectiveMainloopFwdSm80ILi8ELi1ELb0EN4cute5tupleIJNS5_1CILi128EEENS7_ILi64EEENS7_ILi192EEEEEELi192ENS_10bfloat16_tEfNS_4arch4Sm80ELb1ELb0ELb0ELb1ELb0ELb0ELb1ELb1EEENS1_21CollectiveEpilogueFwdINS6_IJS8_SA_S9_EEENS6_IJNS7_ILi1EEESI_SI_EEESC_SE_Li256ELb1ELb1ELb1ELb0EEENS1_36VarlenDynamicPersistentTileSchedulerILi128ELi64ELi256ELi256ELb1ELb1ELb0ELb1ELb1ELb1EEEEEEEEEvNT_6ParamsE)
        /*0980*/ 	.word	0x00000050


	//----- nvinfo : EIATTR_MIN_STACK_SIZE
	.align		4
.L_416:
        /*0984*/ 	.byte	0x04, 0x12
        /*0986*/ 	.short	(.L_418 - .L_417)
	.align		4
.L_417:
        /*0988*/ 	.word	index@(_ZN7cutlass13device_kernelIN5flash19enable_sm80_to_sm89INS1_16FlashAttnFwdSm80INS1_25CollectiveMainloopFwdSm80ILi8ELi1ELb0EN4cute5tupleIJNS5_1CILi128EEENS7_ILi64EEENS7_ILi192EEEEEELi192ENS_10bfloat16_tEfNS_4arch4Sm80ELb1ELb0ELb0ELb1ELb0ELb1ELb1ELb1EEENS1_21CollectiveEpilogueFwdINS6_IJS8_SA_S9_EEENS6_IJNS7_ILi1EEESI_SI_EEESC_SE_Li256ELb1ELb1ELb1ELb0EEENS1_36VarlenDynamicPersistentTileSchedulerILi128ELi64ELi256ELi256ELb1ELb1ELb0ELb1ELb1ELb1EEEEEEEEEvNT_6ParamsE)
        /*098c*/ 	.word	0x00000050


	//----- nvinfo : EIATTR_MIN_STACK_SIZE
	.align		4
.L_418:
        /*0990*/ 	.byte	0x04, 0x12
        /*0992*/ 	.short	(.L_420 - .L_419)
	.align		4
.L_419:
        /*0994*/ 	.word	index@(_ZN7cutlass13device_kernelIN5flash19enable_sm80_to_sm89INS1_16FlashAttnFwdSm80INS1_25CollectiveMainloopFwdSm80ILi8ELi2ELb1EN4cute5tupleIJNS5_1CILi128EEENS7_ILi96EEENS7_ILi192EEEEEELi192ENS_10bfloat16_tEfNS_4arch4Sm80ELb0ELb0ELb0ELb0ELb0ELb0ELb1ELb1EEENS1_21CollectiveEpilogueFwdINS6_IJS8_SA_S9_EEENS6_IJNS7_ILi1EEESI_SI_EEESC_SE_Li256ELb0ELb1ELb1ELb0EEENS1_19SingleTileSchedulerILb0ELb1ELb1ELi128EEEEEEEEEvNT_6ParamsE)
        /*0998*/ 	.word	0x00000020


	//----- nvinfo : EIATTR_MIN_STACK_SIZE
	.align		4
.L_420:
        /*099c*/ 	.byte	0x04, 0x12
        /*099e*/ 	.short	(.L_422 - .L_421)
	.align		4
.L_421:
        /*09a0*/ 	.word	index@(_ZN7cutlass13device_kernelIN5flash19enable_sm80_to_sm89INS1_16FlashAttnFwdSm80INS1_25CollectiveMainloopFwdSm80ILi8ELi2ELb0EN4cute5tupleIJNS5_1CILi128EEENS7_ILi64EEENS7_ILi192EEEEEELi192ENS_10bfloat16_tEfNS_4arch4Sm80ELb0ELb0ELb0ELb1ELb0ELb0ELb1ELb1EEENS1_21CollectiveEpilogueFwdINS6_IJS8_SA_S9_EEENS6_IJNS7_ILi1EEESI_SI_EEESC_SE_Li256ELb1ELb1ELb1ELb0EEENS1_36VarlenDynamicPersistentTileSchedulerILi128ELi64ELi256ELi256ELb1ELb1ELb0ELb0ELb1ELb1EEEEEEEEEvNT_6ParamsE)
        /*09a4*/ 	.word	0x00000000


	//----- nvinfo : EIATTR_MIN_STACK_SIZE
	.align		4
.L_422:
        /*09a8*/ 	.byte	0x04, 0x12
        /*09aa*/ 	.short	(.L_424 - .L_423)
	.align		4
.L_423:
        /*09ac*/ 	.word	index@(_ZN7cutlass13device_kernelIN5flash19enable_sm80_to_sm89INS1_16FlashAttnFwdSm80INS1_25CollectiveMainloopFwdSm80ILi8ELi2ELb0EN4cute5tupleIJNS5_1CILi128EEENS7_ILi64EEENS7_ILi192EEEEEELi192ENS_10bfloat16_tEfNS_4arch4Sm80ELb0ELb0ELb0ELb1ELb0ELb1ELb1ELb1EEENS1_21CollectiveEpilogueFwdINS6_IJS8_SA_S9_EEENS6_IJNS7_ILi1EEESI_SI_EEESC_SE_Li256ELb1ELb1ELb1ELb0EEENS1_36VarlenDynamicPersistentTileSchedulerILi128ELi64ELi256ELi256ELb1ELb1ELb0ELb0ELb1ELb1EEEEEEEEEvNT_6ParamsE)
        /*09b0*/ 	.word	0x00000000


	//----- nvinfo : EIATTR_MIN_STACK_SIZE
	.align		4
.L_424:
        /*09b4*/ 	.byte	0x04, 0x12
        /*09b6*/ 	.short	(.L_426 - .L_425)
	.align		4
.L_425:
        /*09b8*/ 	.word	index@(_ZN7cutlass13device_kernelIN5flash19enable_sm80_to_sm89INS1_16FlashAttnFwdSm80INS1_25CollectiveMainloopFwdSm80ILi8ELi2ELb0EN4cute5tupleIJNS5_1CILi128EEENS7_ILi64EEENS7_ILi192EEEEEELi192ENS_10bfloat16_tEfNS_4arch4Sm80ELb0ELb1ELb0ELb0ELb0ELb0ELb1ELb1EEENS1_21CollectiveEpilogueFwdINS6_IJS8_SA_S9_EEENS6_IJNS7_ILi1EEESI_SI_EEESC_SE_Li256ELb0ELb1ELb1ELb0EEENS1_19SingleTileSchedulerILb0ELb1ELb1ELi128EEEEEEEEEvNT_6ParamsE)
        /*09bc*/ 	.word	0x00000000


	//----- nvinfo : EIATTR_MIN_STACK_SIZE
	.align		4
.L_426:
        /*09c0*/ 	.byte	0x04, 0x12
        /*09c2*/ 	.short	(.L_428 - .L_427)
	.align		4
.L_427:
        /*09c4*/ 	.word	index@(_ZN7cutlass13device_kernelIN5flash19enable_sm80_to_sm89INS1_16FlashAttnFwdSm80INS1_25CollectiveMainloopFwdSm80ILi8ELi2ELb0EN4cute5tupleIJNS5_1CILi128EEENS7_ILi64EEENS7_ILi192EEEEEELi192ENS_10bfloat16_tEfNS_4arch4Sm80ELb0ELb1ELb0ELb1ELb0ELb0ELb1ELb1EEENS1_21CollectiveEpilogueFwdINS6_IJS8_SA_S9_EEENS6_IJNS7_ILi1EEESI_SI_EEESC_SE_Li256ELb1ELb1ELb1ELb0EEENS1_36VarlenDynamicPersistentTileSchedulerILi128ELi64ELi256ELi256ELb1ELb1ELb0ELb1ELb0ELb1EEEEEEEEEvNT_6ParamsE)
        /*09c8*/ 	.word	0x00000000


	//----- nvinfo : EIATTR_MIN_STACK_SIZE
	.align		4
.L_428:
        /*09cc*/ 	.byte	0x04, 0x12
        /*09ce*/ 	.short	(.L_430 - .L_429)
	.align		4
.L_429:
        /*09d0*/ 	.word	index@(_ZN7cutlass13device_kernelIN5flash19enable_sm80_to_sm89INS1_16FlashAttnFwdSm80INS1_25CollectiveMainloopFwdSm80ILi8ELi2ELb0EN4cute5tupleIJNS5_1CILi128EEENS7_ILi64EEENS7_ILi192EEEEEELi192ENS_10bfloat16_tEfNS_4arch4Sm80ELb0ELb1ELb0ELb1ELb0ELb1ELb1ELb1EEENS1_21CollectiveEpilogueFwdINS6_IJS8_SA_S9_EEENS6_IJNS7_ILi1EEESI_SI_EEESC_SE_Li256ELb1ELb1ELb1ELb0EEENS1_36VarlenDynamicPersistentTileSchedulerILi128ELi64ELi256ELi256ELb1ELb1ELb0ELb1ELb0ELb1EEEEEEEEEvNT_6ParamsE)
        /*09d4*/ 	.word	0x00000000


	//----- nvinfo : EIATTR_MIN_STACK_SIZE
	.align		4
.L_430:
        /*09d8*/ 	.byte	0x04, 0x12
        /*09da*/ 	.short	(.L_432 - .L_431)
	.align		4
.L_431:
        /*09dc*/ 	.word	index@(_ZN7cutlass13device_kernelIN5flash19enable_sm80_to_sm89INS1_16FlashAttnFwdSm80INS1_25CollectiveMainloopFwdSm80ILi8ELi2ELb1EN4cute5tupleIJNS5_1CILi128EEENS7_ILi96EEENS7_ILi192EEEEEELi192ENS_10bfloat16_tEfNS_4arch4Sm80ELb1ELb0ELb0ELb0ELb0ELb0ELb1ELb1EEENS1_21CollectiveEpilogueFwdINS6_IJS8_SA_S9_EEENS6_IJNS7_ILi1EEESI_SI_EEESC_SE_Li256ELb0ELb1ELb1ELb0EEENS1_30DynamicPersistentTileSchedulerILi256ELi256ELb1ELb1ELb0EEEEEEEEEvNT_6ParamsE)
        /*09e0*/ 	.word	0x00000098


	//----- nvinfo : EIATTR_MIN_STACK_SIZE
	.align		4
.L_432:
        /*09e4*/ 	.byte	0x04, 0x12
        /*09e6*/ 	.short	(.L_434 - .L_433)
	.align		4
.L_433:
        /*09e8*/ 	.word	index@(_ZN7cutlass13device_kernelIN5flash19enable_sm80_to_sm89INS1_16FlashAttnFwdSm80INS1_25CollectiveMainloopFwdSm80ILi8ELi2ELb0EN4cute5tupleIJNS5_1CILi128EEENS7_ILi64EEENS7_ILi192EEEEEELi192ENS_10bfloat16_tEfNS_4arch4Sm80ELb1ELb0ELb0ELb1ELb0ELb0ELb1ELb1EEENS1_21CollectiveEpilogueFwdINS6_IJS8_SA_S9_EEENS6_IJNS7_ILi1EEESI_SI_EEESC_SE_Li256ELb1ELb1ELb1ELb0EEENS1_36VarlenDynamicPersistentTileSchedulerILi128ELi64ELi256ELi256ELb1ELb1ELb0ELb1ELb1ELb1EEEEEEEEEvNT_6ParamsE)
        /*09ec*/ 	.word	0x00000000


	//----- nvinfo : EIATTR_MIN_STACK_SIZE
	.align		4
.L_434:
        /*09f0*/ 	.byte	0x04, 0x12
        /*09f2*/ 	.short	(.L_436 - .L_435)
	.align		4
.L_435:
        /*09f4*/ 	.word	index@(_ZN7cutlass13device_kernelIN5flash19enable_sm80_to_sm89INS1_16FlashAttnFwdSm80INS1_25CollectiveMainloopFwdSm80ILi8ELi2ELb0EN4cute5tupleIJNS5_1CILi128EEENS7_ILi64EEENS7_ILi192EEEEEELi192ENS_10bfloat16_tEfNS_4arch4Sm80ELb1ELb0ELb0ELb1ELb0ELb1ELb1ELb1EEENS1_21CollectiveEpilogueFwdINS6_IJS8_SA_S9_EEENS6_IJNS7_ILi1EEESI_SI_EEESC_SE_Li256ELb1ELb1ELb1ELb0EEENS1_36VarlenDynamicPersistentTileSchedulerILi128ELi64ELi256ELi256ELb1ELb1ELb0ELb1ELb1ELb1EEEEEEEEEvNT_6ParamsE)
        /*09f8*/ 	.word	0x00000000
.L_436:


//--------------------- .nv.info._ZN7cutlass13device_kernelIN5flash19enable_sm80_to_sm89INS1_16FlashAttnFwdSm80INS1_25CollectiveMainloopFwdSm80ILi8ELi1ELb1EN4cute5tupleIJNS5_1CILi128EEENS7_ILi96EEENS7_ILi192EEEEEELi192ENS_10bfloat16_tEfNS_4arch4Sm80ELb0ELb0ELb1ELb0ELb0ELb0ELb1ELb1EEENS1_21CollectiveEpilogueFwdINS6_IJS8_SA_S9_EEENS6_IJNS7_ILi1EEESI_SI_EEESC_SE_Li256ELb0ELb1ELb1ELb0EEENS1_19SingleTileSchedulerILb0ELb1ELb1ELi128EEEEEEEEEvNT_6ParamsE --------------------------
	.section	.nv.info._ZN7cutlass13device_kernelIN5flash19enable_sm80_to_sm89INS1_16FlashAttnFwdSm80INS1_25CollectiveMainloopFwdSm80ILi8ELi1ELb1EN4cute5tupleIJNS5_1CILi128EEENS7_ILi96EEENS7_ILi192EEEEEELi192ENS_10bfloat16_tEfNS_4arch4Sm80ELb0ELb0ELb1ELb0ELb0ELb0ELb1ELb1EEENS1_21CollectiveEpilogueFwdINS6_IJS8_SA_S9_EEENS6_IJNS7_ILi1EEESI_SI_EEESC_SE_Li256ELb0ELb1ELb1ELb0EEENS1_19SingleTileSchedulerILb0ELb1ELb1ELi128EEEEEEEEEvNT_6ParamsE,"",@"SHT_CUDA_INFO"
	.sectionflags	@""
	.align	4


	//----- nvinfo : EIATTR_CUDA_API_VERSION
	.align		4
        /*0000*/ 	.byte	0x04, 0x37
        /*0002*/ 	.short	(.L_438 - .L_437)
.L_437:
        /*0004*/ 	.word	0x00000082


	//----- nvinfo : EIATTR_SW2861232_WAR
	.align		4
.L_438:
        /*0008*/ 	.byte	0x01, 0x35
	.zero		2


	//----- nvinfo : EIATTR_PARAM_CBANK
	.align		4
        /*000c*/ 	.byte	0x04, 0x0a
        /*000e*/ 	.short	(.L_440 - .L_439)
	.align		4
.L_439:
        /*0010*/ 	.word	index@(.nv.constant0._ZN7cutlass13device_kernelIN5flash19enable_sm80_to_sm89INS1_16FlashAttnFwdSm80INS1_25CollectiveMainloopFwdSm80ILi8ELi1ELb1EN4cute5tupleIJNS5_1CILi128EEENS7_ILi96EEENS7_ILi192EEEEEELi192ENS_10bfloat16_tEfNS_4arch4Sm80ELb0ELb0ELb1ELb0ELb0ELb0ELb1ELb1EEENS1_21CollectiveEpilogueFwdINS6_IJS8_SA_S9_EEENS6_IJNS7_ILi1EEESI_SI_EEESC_SE_Li256ELb0ELb1ELb1ELb0EEENS1_19SingleTileSchedulerILb0ELb1ELb1ELi128EEEEEEEEEvNT_6ParamsE)
        /*0014*/ 	.short	0x0160
        /*0016*/ 	.short	0x0418


	//----- nvinfo : EIATTR_CBANK_PARAM_SIZE
	.align		4
.L_440:
        /*0018*/ 	.byte	0x03, 0x19
        /*001a*/ 	.short	0x0418


	//----- nvinfo : EIATTR_KPARAM_INFO
	.align		4
        /*001c*/ 	.byte	0x04, 0x17
        /*001e*/ 	.short	(.L_442 - .L_441)
.L_441:
        /*0020*/ 	.word	0x00000000
        /*0024*/ 	.short	0x0000
        /*0026*/ 	.short	0x0000
        /*0028*/ 	.byte	0x00, 0xf0, 0x61, 0x10


	//----- nvinfo : EIATTR_MAXREG_COUNT
	.align		4
.L_442:
        /*002c*/ 	.byte	0x03, 0x1b
        /*002e*/ 	.short	0x00ff


	//----- nvinfo : EIATTR_NUM_BARRIERS
	.align		4
        /*0030*/ 	.byte	0x02, 0x4c
        /*0032*/ 	.byte	0x02
	.zero		1


	//----- nvinfo : EIATTR_ANNOTATIONS
	.align		4
        /*0034*/ 	.byte	0x04, 0x55
        /*0036*/ 	.short	(.L_444 - .L_443)


	//   ....[0]....
.L_443:
        /*0038*/ 	.word	0x00000001
        /*003c*/ 	.byte	0x70, 0x11, 0x00, 0x00, 0x01, 0x00, 0x00, 0x00, 0xe0, 0x13, 0x00, 0x00, 0x01, 0x00, 0x00, 0x00
        /* <DEDUP_REMOVED lines=12> */
        /*010c*/ 	.byte	0x10, 0xa1, 0x00, 0x00, 0x01, 0x00, 0x00, 0x00, 0x20, 0xa1, 0x00, 0x00


	//----- nvinfo : EIATTR_MERCURY_ISA_VERSION
	.align		4
.L_444:
        /*0118*/ 	.byte	0x03, 0x5f
        /*011a*/ 	.short	0x0000


	//----- nvinfo : EIATTR_COOP_GROUP_MASK_REGIDS
	.align		4
        /*011c*/ 	.byte	0x04, 0x29
        /*011e*/ 	.short	(.L_446 - .L_445)


	//   ....[0]....
.L_445:
        /*0120*/ 	.word	0xffffffff


	//   ....[1]....
        /*0124*/ 	.word	0xffffffff


	//   ....[2]....
        /*0128*/ 	.word	0xffffffff


	//   ....[3]....
        /*012c*/ 	.word	0xffffffff


	//   ....[4]....
        /*0130*/ 	.word	0xffffffff


	//   ....[5]....
        /*0134*/ 	.word	0xffffffff


	//   ....[6]....
        /*0138*/ 	.word	0xffffffff


	//   ....[7]....
        /*013c*/ 	.word	0xffffffff


	//   ....[8]....
        /*0140*/ 	.word	0xffffffff


	//   ....[9]....
        /*0144*/ 	.word	0xffffffff


	//   ....[10]....
        /*0148*/ 	.word	0xffffffff


	//   ....[11]....
        /*014c*/ 	.word	0xffffffff


	//   ....[12]....
        /*0150*/ 	.word	0xffffffff


	//   ....[13]....
        /*0154*/ 	.word	0xffffffff


	//   ....[14]....
        /*0158*/ 	.word	0xffffffff


	//   ....[15]....
        /*015c*/ 	.word	0xffffffff


	//   ....[16]....
        /*0160*/ 	.word	0xffffffff


	//   ....[17]....
        /*0164*/ 	.word	0xffffffff


	//   ....[18]....
        /*0168*/ 	.word	0xffffffff


	//   ....[19]....
        /*016c*/ 	.word	0xffffffff


	//   ....[20]....
        /*0170*/ 	.word	0xffffffff


	//   ....[21]....
        /*0174*/ 	.word	0xffffffff


	//   ....[22]....
        /*0178*/ 	.word	0xffffffff


	//   ....[23]....
        /*017c*/ 	.word	0xffffffff


	//   ....[24]....
        /*0180*/ 	.word	0xffffffff


	//   ....[25]....
        /*0184*/ 	.word	0xffffffff


	//   ....[26]....
        /*0188*/ 	.word	0xffffffff


	//   ....[27]....
        /*018c*/ 	.word	0xffffffff


	//   ....[28]....
        /*0190*/ 	.word	0xffffffff


	//----- nvinfo : EIATTR_COOP_GROUP_INSTR_OFFSETS
	.align		4
.L_446:
        /*0194*/ 	.byte	0x04, 0x28
        /*0196*/ 	.short	(.L_448 - .L_447)


	//   ....[0]....
.L_447:
        /*0198*/ 	.word	0x00000060


	//   ....[1]....
        /*019c*/ 	.word	0x00000d80


	//   ....[2]....
        /*01a0*/ 	.word	0x00000db0


	//   ....[3]....
        /*01a4*/ 	.word	0x00000e90


	//   ....[4]....
        /*01a8*/ 	.word	0x00000ed0


	//   ....[5]....
        /*01ac*/ 	.word	0x00000f90


	//   ....[6]....
        /*01b0*/ 	.word	0x00000fc0


	//   ....[7]....
        /*01b4*/ 	.word	0x00001000


	//   ....[8]....
        /*01b8*/ 	.word	0x00001020


	//   ....[9]....
        /*01bc*/ 	.word	0x00003d30


	//   ....[10]....
        /*01c0*/ 	.word	0x00003e00


	//   ....[11]....
        /*01c4*/ 	.word	0x00003e10


	//   ....[12]....
        /*01c8*/ 	.word	0x00003e60


	//   ....[13]....
        /*01cc*/ 	.word	0x00007b50


	//   ....[14]....
        /*01d0*/ 	.word	0x00007bb0


	//   ....[15]....
        /*01d4*/ 	.word	0x00007bd0


	//   ....[16]....
        /*01d8*/ 	.word	0x00007bf0


	//   ....[17]....
        /*01dc*/ 	.word	0x0000a160


	//   ....[18]....
        /*01e0*/ 	.word	0x0000a170


	//   ....[19]....
        /*01e4*/ 	.word	0x0000a1a0


	//   ....[20]....
        /*01e8*/ 	.word	0x0000a1c0


	//   ....[21]....
        /*01ec*/ 	.word	0x0000aea0


	//   ....[22]....
        /*01f0*/ 	.word	0x0000aee0


	//   ....[23]....
        /*01f4*/ 	.word	0x0000af10


	//   ....[24]....
        /*01f8*/ 	.word	0x0000af40


	//   ....[25]....
        /*01fc*/ 	.word	0x0000b030


	//   ....[26]....
        /*0200*/ 	.word	0x0000b040


	//   ....[27]....
        /*0204*/ 	.word	0x0000b950


	//   ....[28]....
        /*0208*/ 	.word	0x0000b960


	//----- nvinfo : EIATTR_EXIT_INSTR_OFFSETS
	.align		4
.L_448:
        /*020c*/ 	.byte	0x04, 0x1c
        /*020e*/ 	.short	(.L_450 - .L_449)


	//   ....[0]....
.L_449:
        /*0210*/ 	.word	0x000001c0


	//   ....[1]....
        /*0214*/ 	.word	0x0000b970


	//   ....[2]....
        /*0218*/ 	.word	0x0000c210


	//   ....[3]....
        /*021c*/ 	.word	0x0000c260


	//   ....[4]....
        /*0220*/ 	.word	0x0000c290


	//   ....[5]....
        /*0224*/ 	.word	0x0000c2f0


	//   ....[6]....
        /*0228*/ 	.word	0x0000c580


	//----- nvinfo : EIATTR_CTAIDZ_USED
	.align		4
.L_450:
        /*022c*/ 	.byte	0x01, 0x04
	.zero		2


	//----- nvinfo : EIATTR_MAX_THREADS
	.align		4
        /*0230*/ 	.byte	0x04, 0x05
        /*0232*/ 	.short	(.L_452 - .L_451)
.L_451:
        /*0234*/ 	.word	0x00000100
        /*0238*/ 	.word	0x00000001
        /*023c*/ 	.word	0x00000001


	//----- nvinfo : EIATTR_CRS_STACK_SIZE
	.align		4
.L_452:
        /*0240*/ 	.byte	0x04, 0x1e
        /*0242*/ 	.short	(.L_454 - .L_453)
.L_453:
        /*0244*/ 	.word	0x00000000
.L_454:


//--------------------- .nv.info._ZN7cutlass13device_kernelIN5flash19enable_sm80_to_sm89INS1_16FlashAttnFwdSm80INS1_25CollectiveMainloopFwdSm80ILi8ELi1ELb0EN4cute5tupleIJNS5_1CILi128EEENS7_ILi64EEENS7_ILi192EEEEEELi192ENS_10bfloat16_tEfNS_4arch4Sm80ELb0ELb0ELb1ELb1ELb0ELb0ELb1ELb1EEENS1_21CollectiveEpilogueFwdINS6_IJS8_SA_S9_EEENS6_IJNS7_ILi1EEESI_SI_EEESC_SE_Li256ELb1ELb1ELb1ELb0EEENS1_36VarlenDynamicPersistentTileSchedulerILi128ELi64ELi256ELi256ELb1ELb1ELb0ELb0ELb1ELb1EEEEEEEEEvNT_6ParamsE --------------------------
	.section	.nv.info._ZN7cutlass13device_kernelIN5flash19enable_sm80_to_sm89INS1_16FlashAttnFwdSm80INS1_25CollectiveMainloopFwdSm80ILi8ELi1ELb0EN4cute5tupleIJNS5_1CILi128EEENS7_ILi64EEENS7_ILi192EEEEEELi192ENS_10bfloat16_tEfNS_4arch4Sm80ELb0ELb0ELb1ELb1ELb0ELb0ELb1ELb1EEENS1_21CollectiveEpilogueFwdINS6_IJS8_SA_S9_EEENS6_IJNS7_ILi1EEESI_SI_EEESC_SE_Li256ELb1ELb1ELb1ELb0EEENS1_36VarlenDynamicPersistentTileSchedulerILi128ELi64ELi256ELi256ELb1ELb1ELb0ELb0ELb1ELb1EEEEEEEEEvNT_6ParamsE,"",@"SHT_CUDA_INFO"
	.sectionflags	@""
	.align	4


	//----- nvinfo : EIATTR_CUDA_API_VERSION
	.align		4
        /*0000*/ 	.byte	0x04, 0x37
        /*0002*/ 	.short	(.L_456 - .L_455)
.L_455:
        /*0004*/ 	.word	0x00000082


	//----- nvinfo : EIATTR_SW2861232_WAR
	.align		4
.L_456:
        /*0008*/ 	.byte	0x01, 0x35
	.zero		2


	//----- nvinfo : EIATTR_PARAM_CBANK
	.align		4
        /*000c*/ 	.byte	0x04, 0x0a
        /*000e*/ 	.short	(.L_458 - .L_457)
	.align		4
.L_457:
        /*0010*/ 	.word	index@(.nv.constant0._ZN7cutlass13device_kernelIN5flash19enable_sm80_to_sm89INS1_16FlashAttnFwdSm80INS1_25CollectiveMainloopFwdSm80ILi8ELi1ELb0EN4cute5tupleIJNS5_1CILi128EEENS7_ILi64EEENS7_ILi192EEEEEELi192ENS_10bfloat16_tEfNS_4arch4Sm80ELb0ELb0ELb1ELb1ELb0ELb0ELb1ELb1EEENS1_21CollectiveEpilogueFwdINS6_IJS8_SA_S9_EEENS6_IJNS7_ILi1EEESI_SI_EEESC_SE_Li256ELb1ELb1ELb1ELb0EEENS1_36VarlenDynamicPersistentTileSchedulerILi128ELi64ELi256ELi256ELb1ELb1ELb0ELb0ELb1ELb1EEEEEEEEEvNT_6ParamsE)
        /*0014*/ 	.short	0x0160
        /*0016*/ 	.short	0x0438


	//----- nvinfo : EIATTR_CBANK_PARAM_SIZE
	.align		4
.L_458:
        /*0018*/ 	.byte	0x03, 0x19
        /*001a*/ 	.short	0x0438


	//----- nvinfo : EIATTR_KPARAM_INFO
	.align		4
        /*001c*/ 	.byte	0x04, 0x17
        /*001e*/ 	.short	(.L_460 - .L_459)
.L_459:
        /*0020*/ 	.word	0x00000000
        /*0024*/ 	.short	0x0000
        /*0026*/ 	.short	0x0000
        /*0028*/ 	.byte	0x00, 0xf0, 0xe1, 0x10


	//----- nvinfo : EIATTR_MAXREG_COUNT
	.align		4
.L_460:
        /*002c*/ 	.byte	0x03, 0x1b
        /*002e*/ 	.short	0x00ff


	//----- nvinfo : EIATTR_NUM_BARRIERS
	.align		4
        /*0030*/ 	.byte	0x02, 0x4c
        /*0032*/ 	.byte	0x06
	.zero		1


	//----- nvinfo : EIATTR_ANNOTATIONS
	.align		4
        /*0034*/ 	.byte	0x04, 0x55
        /*0036*/ 	.short	(.L_462 - .L_461)


	//   ....[0]....
.L_461:
        /* <DEDUP_REMOVED lines=25> */


	//----- nvinfo : EIATTR_MERCURY_ISA_VERSION
	.align		4
.L_462:
        /*01b8*/ 	.byte	0x03, 0x5f
        /*01ba*/ 	.short	0x0000


	//----- nvinfo : EIATTR_INT_WARP_WIDE_INSTR_OFFSETS
	.align		4
        /*01bc*/ 	.byte	0x04, 0x31
        /*01be*/ 	.short	(.L_464 - .L_463)


	//   ....[0]....
.L_463:
        /*01c0*/ 	.word	0x000089a0


	//   ....[1]....
        /*01c4*/ 	.word	0x00008a20


	//----- nvinfo : EIATTR_COOP_GROUP_MASK_REGIDS
	.align		4
.L_464:
        /*01c8*/ 	.byte	0x04, 0x29
        /*01ca*/ 	.short	(.L_466 - .L_465)


	//   ....[0]....
.L_465:
        /*01cc*/ 	.word	0xffffffff


	//   ....[1]....
        /*01d0*/ 	.word	0xffffffff


	//   ....[2]....
        /*01d4*/ 	.word	0xffffffff


	//   ....[3]....
        /*01d8*/ 	.word	0xffffffff


	//   ....[4]....
        /*01dc*/ 	.word	0xffffffff


	//   ....[5]....
        /*01e0*/ 	.word	0xffffffff


	//   ....[6]....
        /*01e4*/ 	.word	0xffffffff


	//   ....[7]....
        /*01e8*/ 	.word	0xffffffff


	//   ....[8]....
        /*01ec*/ 	.word	0xffffffff


	//   ....[9]....
        /*01f0*/ 	.word	0xffffffff


	//   ....[10]....
        /*01f4*/ 	.word	0xffffffff


	//   ....[11]....
        /*01f8*/ 	.word	0xffffffff


	//   ....[12]....
        /*01fc*/ 	.word	0xffffffff


	//   ....[13]....
        /*0200*/ 	.word	0xffffffff


	//   ....[14]....
        /*0204*/ 	.word	0xffffffff


	//   ....[15]....
        /*0208*/ 	.word	0xffffffff


	//   ....[16]....
        /*020c*/ 	.word	0xffffffff


	//   ....[17]....
        /*0210*/ 	.word	0xffffffff


	//   ....[18]....
        /*0214*/ 	.word	0xffffffff


	//   ....[19]....
        /*0218*/ 	.word	0xffffffff


	//   ....[20]....
        /*021c*/ 	.word	0xffffffff


	//   ....[21]....
        /*0220*/ 	.word	0xffffffff


	//   ....[22]....
        /*0224*/ 	.word	0xffffffff


	//   ....[23]....
        /*0228*/ 	.word	0xffffffff


	//   ....[24]....
        /*022c*/ 	.word	0xffffffff


	//   ....[25]....
        /*0230*/ 	.word	0xffffffff


	//   ....[26]....
        /*0234*/ 	.word	0xffffffff


	//   ....[27]....
        /*0238*/ 	.word	0xffffffff


	//   ....[28]....
        /*023c*/ 	.word	0xffffffff


	//   ....[29]....
        /*0240*/ 	.word	0xffffffff


	//   ....[30]....
        /*0244*/ 	.word	0xffffffff


	//   ....[31]....
        /*0248*/ 	.word	0xffffffff


	//   ....[32]....
        /*024c*/ 	.word	0xffffffff


	//   ....[33]....
        /*0250*/ 	.word	0xffffffff


	//   ....[34]....
        /*0254*/ 	.word	0xffffffff


	//   ....[35]....
        /*0258*/ 	.word	0xffffffff


	//   ....[36]....
        /*025c*/ 	.word	0xffffffff


	//   ....[37]....
        /*0260*/ 	.word	0xffffffff


	//   ....[38]....
        /*0264*/ 	.word	0xffffffff


	//   ....[39]....
        /*0268*/ 	.word	0xffffffff


	//   ....[40]....
        /*026c*/ 	.word	0xffffffff


	//   ....[41]....
        /*0270*/ 	.word	0xffffffff


	//   ....[42]....
        /*0274*/ 	.word	0xffffffff


	//   ....[43]....
        /*0278*/ 	.word	0xffffffff


	//   ....[44]....
        /*027c*/ 	.word	0xffffffff


	//   ....[45]....
        /*0280*/ 	.word	0xffffffff


	//   ....[46]....
        /*0284*/ 	.word	0xffffffff


	//   ....[47]....
        /*0288*/ 	.word	0xffffffff


	//   ....[48]....
        /*028c*/ 	.word	0xffffffff


	//   ....[49]....
        /*0290*/ 	.word	0xffffffff


	//   ....[50]....
        /*0294*/ 	.word	0xffffffff


	//   ....[51]....
        /*0298*/ 	.word	0xffffffff


	//   ....[52]....
        /*029c*/ 	.word	0xffffffff


	//   ....[53]....
        /*02a0*/ 	.word	0xffffffff


	//   ....[54]....
        /*02a4*/ 	.word	0xffffffff


	//   ....[55]....
        /*02a8*/ 	.word	0xffffffff


	//   ....[56]....
        /*02ac*/ 	.word	0xffffffff


	//   ....[57]....
        /*02b0*/ 	.word	0xffffffff


	//   ....[58]....
        /*02b4*/ 	.word	0xffffffff


	//   ....[59]....
        /*02b8*/ 	.word	0xffffffff


	//   ....[60]....
        /*02bc*/ 	.word	0xffffffff


	//   ....[61]....
        /*02c0*/ 	.word	0xffffffff


	//   ....[62]....
        /*02c4*/ 	.word	0xffffffff


	//   ....[63]....
        /*02c8*/ 	.word	0xffffffff


	//   ....[64]....
        /*02cc*/ 	.word	0xffffffff


	//   ....[65]....
        /*02d0*/ 	.word	0xffffffff


	//   ....[66]....
        /*02d4*/ 	.word	0xffffffff


	//   ....[67]....
        /*02d8*/ 	.word	0xffffffff


	//   ....[68]....
        /*02dc*/ 	.word	0xffffffff


	//   ....[69]....
        /*02e0*/ 	.word	0xffffffff


	//   ....[70]....
        /*02e4*/ 	.word	0xffffffff


	//   ....[71]....
        /*02e8*/ 	.word	0xffffffff


	//   ....[72]....
        /*02ec*/ 	.word	0xffffffff


	//   ....[73]....
        /*02f0*/ 	.word	0xffffffff


	//   ....[74]....
        /*02f4*/ 	.word	0xffffffff


	//   ....[75]....
        /*02f8*/ 	.word	0xffffffff


	//   ....[76]....
        /*02fc*/ 	.word	0xffffffff


	//   ....[77]....
        /*0300*/ 	.word	0xffffffff


	//   ....[78]....
        /*0304*/ 	.word	0xffffffff


	//   ....[79]....
        /*0308*/ 	.word	0xffffffff


	//   ....[80]....
        /*030c*/ 	.word	0xffffffff


	//   ....[81]....
        /*0310*/ 	.word	0xffffffff


	//   ....[82]....
        /*0314*/ 	.word	0xffffffff


	//   ....[83]....
        /*0318*/ 	.word	0xffffffff


	//   ....[84]....
        /*031c*/ 	.word	0xffffffff


	//   ....[85]....
        /*0320*/ 	.word	0xffffffff


	//   ....[86]....
        /*0324*/ 	.word	0xffffffff


	//   ....[87]....
        /*0328*/ 	.word	0xffffffff


	//   ....[88]....
        /*032c*/ 	.word	0xffffffff


	//   ....[89]....
        /*0330*/ 	.word	0xffffffff


	//   ....[90]....
        /*0334*/ 	.word	0xffffffff


	//   ....[91]....
        /*0338*/ 	.word	0xffffffff


	//   ....[92]....
        /*033c*/ 	.word	0xffffffff


	//   ....[93]....
        /*0340*/ 	.word	0xffffffff


	//   ....[94]....
        /*0344*/ 	.word	0xffffffff


	//   ....[95]....
        /*0348*/ 	.word	0xffffffff


	//   ....[96]....
        /*034c*/ 	.word	0xffffffff


	//   ....[97]....
        /*0350*/ 	.word	0xffffffff


	//   ....[98]....
        /*0354*/ 	.word	0xffffffff


	//   ....[99]....
        /*0358*/ 	.word	0xffffffff


	//   ....[100]....
        /*035c*/ 	.word	0xffffffff


	//   ....[101]....
        /*0360*/ 	.word	0xffffffff


	//   ....[102]....
        /*0364*/ 	.word	0xffffffff


	//   ....[103]....
        /*0368*/ 	.word	0xffffffff


	//   ....[104]....
        /*036c*/ 	.word	0xffffffff


	//   ....[105]....
        /*0370*/ 	.word	0xffffffff


	//   ....[106]....
        /*0374*/ 	.word	0xffffffff


	//   ....[107]....
        /*0378*/ 	.word	0xffffffff


	//   ....[108]....
        /*037c*/ 	.word	0xffffffff


	//   ....[109]....
        /*0380*/ 	.word	0xffffffff


	//   ....[110]....
        /*0384*/ 	.word	0xffffffff


	//   ....[111]....
        /*0388*/ 	.word	0xffffffff


	//   ....[112]....
        /*038c*/ 	.word	0xffffffff


	//   ....[113]....
        /*0390*/ 	.word	0xffffffff


	//   ....[114]....
        /*0394*/ 	.word	0xffffffff


	//   ....[115]....
        /*0398*/ 	.word	0xffffffff


	//   ....[116]....
        /*039c*/ 	.word	0xffffffff


	//   ....[117]....
        /*03a0*/ 	.word	0xffffffff


	//   ....[118]....
        /*03a4*/ 	.word	0xffffffff


	//   ....[119]....
        /*03a8*/ 	.word	0xffffffff


	//   ....[120]....
        /*03ac*/ 	.word	0xffffffff


	//   ....[121]....
        /*03b0*/ 	.word	0xffffffff


	//   ....[122]....
        /*03b4*/ 	.word	0xffffffff


	//   ....[123]....
        /*03b8*/ 	.word	0xffffffff


	//   ....[124]....
        /*03bc*/ 	.word	0xffffffff


	//   ....[125]....
        /*03c0*/ 	.word	0xffffffff


	//   ....[126]....
        /*03c4*/ 	.word	0xffffffff


	//   ....[127]....
        /*03c8*/ 	.word	0xffffffff


	//   ....[128]....
        /*03cc*/ 	.word	0xffffffff


	//   ....[129]....
        /*03d0*/ 	.word	0xffffffff


	//   ....[130]....
        /*03d4*/ 	.word	0xffffffff


	//   ....[131]....
        /*03d8*/ 	.word	0xffffffff


	//   ....[132]....
        /*03dc*/ 	.word	0xffffffff


	//   ....[133]....
        /*03e0*/ 	.word	0xffffffff


	//   ....[134]....
        /*03e4*/ 	.word	0xffffffff


	//   ....[135]....
        /*03e8*/ 	.word	0xffffffff


	//   ....[136]....
        /*03ec*/ 	.word	0xffffffff


	//   ....[137]....
        /*03f0*/ 	.word	0xffffffff


	//   ....[138]....
        /*03f4*/ 	.word	0xffffffff


	//----- nvinfo : EIATTR_COOP_GROUP_INSTR_OFFSETS
	.align		4
.L_466:
        /*03f8*/ 	.byte	0x04, 0x28
        /*03fa*/ 	.short	(.L_468 - .L_467)


	//   ....[0]....
.L_467:
        /*03fc*/ 	.word	0x00000050


	//   ....[1]....
        /*0400*/ 	.word	0x000001e0


	//   ....[2]....
        /*0404*/ 	.word	0x00000210


	//   ....[3]....
        /*0408*/ 	.word	0x00000240


	//   ....[4]....
        /*040c*/ 	.word	0x00000270


	//   ....[5]....
        /*0410*/ 	.word	0x000002a0


	//   ....[6]....
        /*0414*/ 	.word	0x000002d0


	//   ....[7]....
        /*0418*/ 	.word	0x00000440


	//   ....[8]....
        /*041c*/ 	.word	0x00000480


	//   ....[9]....
        /*0420*/ 	.word	0x000004b0


	//   ....[10]....
        /*0424*/ 	.word	0x000004e0


	//   ....[11]....
        /*0428*/ 	.word	0x00000510


	//   ....[12]....
        /*042c*/ 	.word	0x00000540


	//   ....[13]....
        /*0430*/ 	.word	0x000005d0


	//   ....[14]....
        /*0434*/ 	.word	0x00000600


	//   ....[15]....
        /*0438*/ 	.word	0x00000610


	//   ....[16]....
        /*043c*/ 	.word	0x00000680


	//   ....[17]....
        /*0440*/ 	.word	0x00002420


	//   ....[18]....
        /*0444*/ 	.word	0x00002440


	//   ....[19]....
        /*0448*/ 	.word	0x00002580


	//   ....[20]....
        /*044c*/ 	.word	0x00002590


	//   ....[21]....
        /*0450*/ 	.word	0x000026d0


	//   ....[22]....
        /*0454*/ 	.word	0x000026f0


	//   ....[23]....
        /*0458*/ 	.word	0x00002830


	//   ....[24]....
        /*045c*/ 	.word	0x00002840


	//   ....[25]....
        /*0460*/ 	.word	0x00004270


	//   ....[26]....
        /*0464*/ 	.word	0x00004310


	//   ....[27]....
        /*0468*/ 	.word	0x00004330


	//   ....[28]....
        /*046c*/ 	.word	0x00004350


	//   ....[29]....
        /*0470*/ 	.word	0x00006790


	//   ....[30]....
        /*0474*/ 	.word	0x000067b0


	//   ....[31]....
        /*0478*/ 	.word	0x000067d0


	//   ....[32]....
        /*047c*/ 	.word	0x000067f0


	//   ....[33]....
        /*0480*/ 	.word	0x00008190


	//   ....[34]....
        /*0484*/ 	.word	0x000081a0


	//   ....[35]....
        /*0488*/ 	.word	0x000081d0


	//   ....[36]....
        /*048c*/ 	.word	0x000081e0


	//   ....[37]....
        /*0490*/ 	.word	0x00009620


	//   ....[38]....
        /*0494*/ 	.word	0x00009640


	//   ....[39]....
        /*0498*/ 	.word	0x00009650


	//   ....[40]....
        /*049c*/ 	.word	0x00009660


	//   ....[41]....
        /*04a0*/ 	.word	0x00009a20


	//   ....[42]....
        /*04a4*/ 	.word	0x00009a40


	//   ....[43]....
        /*04a8*/ 	.word	0x00009b70


	//   ....[44]....
        /*04ac*/ 	.word	0x00009b80


	//   ....[45]....
        /*04b0*/ 	.word	0x00009cc0


	//   ....[46]....
        /*04b4*/ 	.word	0x00009ce0


	//   ....[47]....
        /*04b8*/ 	.word	0x00009e20


	//   ....[48]....
        /*04bc*/ 	.word	0x00009e30


	//   ....[49]....
        /*04c0*/ 	.word	0x0000a160


	//   ....[50]....
        /*04c4*/ 	.word	0x0000a180


	//   ....[51]....
        /*04c8*/ 	.word	0x0000ab30


	//   ....[52]....
        /*04cc*/ 	.word	0x0000ab40


	//   ....[53]....
        /*04d0*/ 	.word	0x0000ba20


	//   ....[54]....
        /*04d4*/ 	.word	0x0000ba40


	//   ....[55]....
        /*04d8*/ 	.word	0x0000bb80


	//   ....[56]....
        /*04dc*/ 	.word	0x0000bb90


	//   ....[57]....
        /*04e0*/ 	.word	0x0000bcd0


	//   ....[58]....
        /*04e4*/ 	.word	0x0000bcf0


	//   ....[59]....
        /*04e8*/ 	.word	0x0000be30


	//   ....[60]....
        /*04ec*/ 	.word	0x0000be40


	//   ....[61]....
        /*04f0*/ 	.word	0x0000c020


	//   ....[62]....
        /*04f4*/ 	.word	0x0000c040


	//   ....[63]....
        /*04f8*/ 	.word	0x0000c160


	//   ....[64]....
        /*04fc*/ 	.word	0x0000c1a0


	//   ....[65]....
        /*0500*/ 	.word	0x0000c1d0


	//   ....[66]....
        /*0504*/ 	.word	0x0000c200


	//   ....[67]....
        /*0508*/ 	.word	0x0000c230


	//   ....[68]....
        /*050c*/ 	.word	0x0000c260


	//   ....[69]....
        /*0510*/ 	.word	0x0000c3b0


	//   ....[70]....
        /*0514*/ 	.word	0x0000c3f0


	//   ....[71]....
        /*0518*/ 	.word	0x0000c420


	//   ....[72]....
        /*051c*/ 	.word	0x0000c450


	//   ....[73]....
        /*0520*/ 	.word	0x0000c480


	//   ....[74]....
        /*0524*/ 	.word	0x0000c4b0


	//   ....[75]....
        /*0528*/ 	.word	0x0000c540


	//   ....[76]....
        /*052c*/ 	.word	0x0000c570


	//   ....[77]....
        /*0530*/ 	.word	0x0000c580


	//   ....[78]....
        /*0534*/ 	.word	0x0000c5e0


	//   ....[79]....
        /*0538*/ 	.word	0x0000cb20


	//   ....[80]....
        /*053c*/ 	.word	0x0000cb80


	//   ....[81]....
        /*0540*/ 	.word	0x0000cbd0


	//   ....[82]....
        /*0544*/ 	.word	0x0000cc20


	//   ....[83]....
        /*0548*/ 	.word	0x0000cc70


	//   ....[84]....
        /*054c*/ 	.word	0x0000cce0


	//   ....[85]....
        /*0550*/ 	.word	0x0000cd20


	//   ....[86]....
        /*0554*/ 	.word	0x0000cd90


	//   ....[87]....
        /*0558*/ 	.word	0x0000ce00


	//   ....[88]....
        /*055c*/ 	.word	0x0000ce60


	//   ....[89]....
        /*0560*/ 	.word	0x0000ced0


	//   ....[90]....
        /*0564*/ 	.word	0x0000cf40


	//   ....[91]....
        /*0568*/ 	.word	0x0000cfa0


	//   ....[92]....
        /*056c*/ 	.word	0x0000d000


	//   ....[93]....
        /*0570*/ 	.word	0x0000d060


	//   ....[94]....
        /*0574*/ 	.word	0x0000d0d0


	//   ....[95]....
        /*0578*/ 	.word	0x0000d130


	//   ....[96]....
        /*057c*/ 	.word	0x0000d190


	//   ....[97]....
        /*0580*/ 	.word	0x0000d200


	//   ....[98]....
        /*0584*/ 	.word	0x0000d250


	//   ....[99]....
        /*0588*/ 	.word	0x0000d2a0


	//   ....[100]....
        /*058c*/ 	.word	0x0000d2f0


	//   ....[101]....
        /*0590*/ 	.word	0x0000d360


	//   ....[102]....
        /*0594*/ 	.word	0x0000d3d0


	//   ....[103]....
        /*0598*/ 	.word	0x0000d430


	//   ....[104]....
        /*059c*/ 	.word	0x0000d490


	//   ....[105]....
        /*05a0*/ 	.word	0x0000d4f0


	//   ....[106]....
        /*05a4*/ 	.word	0x0000d560


	//   ....[107]....
        /*05a8*/ 	.word	0x0000d5c0


	//   ....[108]....
        /*05ac*/ 	.word	0x0000d620


	//   ....[109]....
        /*05b0*/ 	.word	0x0000d680


	//   ....[110]....
        /*05b4*/ 	.word	0x0000d6f0


	//   ....[111]....
        /*05b8*/ 	.word	0x0000d750


	//   ....[112]....
        /*05bc*/ 	.word	0x0000d7b0


	//   ....[113]....
        /*05c0*/ 	.word	0x0000d810


	//   ....[114]....
        /*05c4*/ 	.word	0x0000d880


	//   ....[115]....
        /*05c8*/ 	.word	0x0000d8e0


	//   ....[116]....
        /*05cc*/ 	.word	0x0000d940


	//   ....[117]....
        /*05d0*/ 	.word	0x0000d9a0


	//   ....[118]....
        /*05d4*/ 	.word	0x0000da10


	//   ....[119]....
        /*05d8*/ 	.word	0x0000da70


	//   ....[120]....
        /*05dc*/ 	.word	0x0000dad0


	//   ....[121]....
        /*05e0*/ 	.word	0x0000db30


	//   ....[122]....
        /*05e4*/ 	.word	0x0000dba0


	//   ....[123]....
        /*05e8*/ 	.word	0x0000dbf0


	//   ....[124]....
        /*05ec*/ 	.word	0x0000dc30


	//   ....[125]....
        /*05f0*/ 	.word	0x0000dc80


	//   ....[126]....
        /*05f4*/ 	.word	0x0000dcd0


	//   ....[127]....
        /*05f8*/ 	.word	0x0000dd20


	//   ....[128]....
        /*05fc*/ 	.word	0x0000dd90


	//   ....[129]....
        /*0600*/ 	.word	0x0000ddd0


	//   ....[130]....
        /*0604*/ 	.word	0x0000de20


	//   ....[131]....
        /*0608*/ 	.word	0x0000de70


	//   ....[132]....
        /*060c*/ 	.word	0x0000dec0


	//   ....[133]....
        /*0610*/ 	.word	0x0000df10


	//   ....[134]....
        /*0614*/ 	.word	0x0000df80


	//   ....[135]....
        /*0618*/ 	.word	0x0000dfc0


	//   ....[136]....
        /*061c*/ 	.word	0x0000e030


	//   ....[137]....
        /*0620*/ 	.word	0x0000e090


	//   ....[138]....
        /*0624*/ 	.word	0x0000e0f0


	//----- nvinfo : EIATTR_EXIT_INSTR_OFFSETS
	.align		4
.L_468:
        /*0628*/ 	.byte	0x04, 0x1c
        /*062a*/ 	.short	(.L_470 - .L_469)


	//   ....[0]....
.L_469:
        /*062c*/ 	.word	0x00000b40


	//   ....[1]....
        /*0630*/ 	.word	0x0000cae0


	//----- nvinfo : EIATTR_MAX_THREADS
	.align		4
.L_470:
        /*0634*/ 	.byte	0x04, 0x05
        /*0636*/ 	.short	(.L_472 - .L_471)
.L_471:
        /*0638*/ 	.word	0x00000100
        /*063c*/ 	.word	0x00000001
        /*0640*/ 	.word	0x00000001


	//----- nvinfo : EIATTR_CRS_STACK_SIZE
	.align		4
.L_472:
        /*0644*/ 	.byte	0x04, 0x1e
        /*0646*/ 	.short	(.L_474 - .L_473)
.L_473:
        /*0648*/ 	.word	0x00000000
.L_474:


//--------------------- .nv.info._ZN7cutlass13device_kernelIN5flash19enable_sm80_to_sm89INS1_16FlashAttnFwdSm80INS1_25CollectiveMainloopFwdSm80ILi8ELi1ELb0EN4cute5tupleIJNS5_1CILi128EEENS7_ILi64EEENS7_ILi192EEEEEELi192ENS_10bfloat16_tEfNS_4arch4Sm80ELb0ELb0ELb1ELb1ELb0ELb1ELb1ELb1EEENS1_21CollectiveEpilogueFwdINS6_IJS8_SA_S9_EEENS6_IJNS7_ILi1EEESI_SI_EEESC_SE_Li256ELb1ELb1ELb1ELb0EEENS1_36VarlenDynamicPersistentTileSchedulerILi128ELi64ELi256ELi256ELb1ELb1ELb0ELb0ELb1ELb1EEEEEEEEEvNT_6ParamsE --------------------------
	.section	.nv.info._ZN7cutlass13device_kernelIN5flash19enable_sm80_to_sm89INS1_16FlashAttnFwdSm80INS1_25CollectiveMainloopFwdSm80ILi8ELi1ELb0EN4cute5tupleIJNS5_1CILi128EEENS7_ILi64EEENS7_ILi192EEEEEELi192ENS_10bfloat16_tEfNS_4arch4Sm80ELb0ELb0ELb1ELb1ELb0ELb1ELb1ELb1EEENS1_21CollectiveEpilogueFwdINS6_IJS8_SA_S9_EEENS6_IJNS7_ILi1EEESI_SI_EEESC_SE_Li256ELb1ELb1ELb1ELb0EEENS1_36VarlenDynamicPersistentTileSchedulerILi128ELi64ELi256ELi256ELb1ELb1ELb0ELb0ELb1ELb1EEEEEEEEEvNT_6ParamsE,"",@"SHT_CUDA_INFO"
	.sectionflags	@""
	.align	4


	//----- nvinfo : EIATTR_CUDA_API_VERSION
	.align		4
        /*0000*/ 	.byte	0x04, 0x37
        /*0002*/ 	.short	(.L_476 - .L_475)
.L_475:
        /*0004*/ 	.word	0x00000082


	//----- nvinfo : EIATTR_SW2861232_WAR
	.align		4
.L_476:
        /*0008*/ 	.byte	0x01, 0x35
	.zero		2


	//----- nvinfo : EIATTR_PARAM_CBANK
	.align		4
        /*000c*/ 	.byte	0x04, 0x0a
        /*000e*/ 	.short	(.L_478 - .L_477)
	.align		4
.L_477:
        /*0010*/ 	.word	index@(.nv.constant0._ZN7cutlass13device_kernelIN5flash19enable_sm80_to_sm89INS1_16FlashAttnFwdSm80INS1_25CollectiveMainloopFwdSm80ILi8ELi1ELb0EN4cute5tupleIJNS5_1CILi128EEENS7_ILi64EEENS7_ILi192EEEEEELi192ENS_10bfloat16_tEfNS_4arch4Sm80ELb0ELb0ELb1ELb1ELb0ELb1ELb1ELb1EEENS1_21CollectiveEpilogueFwdINS6_IJS8_SA_S9_EEENS6_IJNS7_ILi1EEESI_SI_EEESC_SE_Li256ELb1ELb1ELb1ELb0EEENS1_36VarlenDynamicPersistentTileSchedulerILi128ELi64ELi256ELi256ELb1ELb1ELb0ELb0ELb1ELb1EEEEEEEEEvNT_6ParamsE)
        /*0014*/ 	.short	0x0160
        /*0016*/ 	.short	0x0438


	//----- nvinfo : EIATTR_CBANK_PARAM_SIZE
	.align		4
.L_478:
        /*0018*/ 	.byte	0x03, 0x19
        /*001a*/ 	.short	0x0438


	//----- nvinfo : EIATTR_KPARAM_INFO
	.align		4
        /*001c*/ 	.byte	0x04, 0x17
        /*001e*/ 	.short	(.L_480 - .L_479)
.L_479:
        /*0020*/ 	.word	0x00000000
        /*0024*/ 	.short	0x0000
        /*0026*/ 	.short	0x0000
        /*0028*/ 	.byte	0x00, 0xf0, 0xe1, 0x10


	//----- nvinfo : EIATTR_MAXREG_COUNT
	.align		4
.L_480:
        /*002c*/ 	.byte	0x03, 0x1b
        /*002e*/ 	.short	0x00ff


	//----- nvinfo : EIATTR_NUM_BARRIERS
	.align		4
        /*0030*/ 	.byte	0x02, 0x4c
        /*0032*/ 	.byte	0x06
	.zero		1


	//----- nvinfo : EIATTR_ANNOTATIONS
	.align		4
        /*0034*/ 	.byte	0x04, 0x55
        /*0036*/ 	.short	(.L_482 - .L_481)


	//   ....[0]....
.L_481:
        /* <DEDUP_REMOVED lines=30> */
        /*020c*/ 	.byte	0x90, 0x70, 0x01, 0x00


	//----- nvinfo : EIATTR_MERCURY_ISA_VERSION
	.align		4
.L_482:
        /*0210*/ 	.byte	0x03, 0x5f
        /*0212*/ 	.short	0x0000


	//----- nvinfo : EIATTR_INT_WARP_WIDE_INSTR_OFFSETS
	.align		4
        /*0214*/ 	.byte	0x04, 0x31
        /*0216*/ 	.short	(.L_484 - .L_483)


	//   ....[0]....
.L_483:
        /*0218*/ 	.word	0x00013a80


	//   ....[1]....
        /*021c*/ 	.word	0x00013b00


	//----- nvinfo : EIATTR_COOP_GROUP_MASK_REGIDS
	.align		4
.L_484:
        /*0220*/ 	.byte	0x04, 0x29
        /*0222*/ 	.short	(.L_486 - .L_485)


	//   ....[0]....
.L_485:
        /*0224*/ 	.word	0xffffffff


	//   ....[1]....
        /*0228*/ 	.word	0xffffffff


	//   ....[2]....
        /*022c*/ 	.word	0xffffffff


	//   ....[3]....
        /*0230*/ 	.word	0xffffffff


	//   ....[4]....
        /*0234*/ 	.word	0xffffffff


	//   ....[5]....
        /*0238*/ 	.word	0xffffffff


	//   ....[6]....
        /*023c*/ 	.word	0xffffffff


	//   ....[7]....
        /*0240*/ 	.word	0xffffffff


	//   ....[8]....
        /*0244*/ 	.word	0xffffffff


	//   ....[9]....
        /*0248*/ 	.word	0xffffffff


	//   ....[10]....
        /*024c*/ 	.word	0xffffffff


	//   ....[11]....
        /*0250*/ 	.word	0xffffffff


	//   ....[12]....
        /*0254*/ 	.word	0xffffffff


	//   ....[13]....
        /*0258*/ 	.word	0xffffffff


	//   ....[14]....
        /*025c*/ 	.word	0xffffffff


	//   ....[15]....
        /*0260*/ 	.word	0xffffffff


	//   ....[16]....
        /*0264*/ 	.word	0xffffffff


	//   ....[17]....
        /*0268*/ 	.word	0xffffffff


	//   ....[18]....
        /*026c*/ 	.word	0xffffffff


	//   ....[19]....
        /*0270*/ 	.word	0xffffffff


	//   ....[20]....
        /*0274*/ 	.word	0xffffffff


	//   ....[21]....
        /*0278*/ 	.word	0xffffffff


	//   ....[22]....
        /*027c*/ 	.word	0xffffffff


	//   ....[23]....
        /*0280*/ 	.word	0xffffffff


	//   ....[24]....
        /*0284*/ 	.word	0xffffffff


	//   ....[25]....
        /*0288*/ 	.word	0xffffffff


	//   ....[26]....
        /*028c*/ 	.word	0xffffffff


	//   ....[27]....
        /*0290*/ 	.word	0xffffffff


	//   ....[28]....
        /*0294*/ 	.word	0xffffffff


	//   ....[29]....
        /*0298*/ 	.word	0xffffffff


	//   ....[30]....
        /*029c*/ 	.word	0xffffffff


	//   ....[31]....
        /*02a0*/ 	.word	0xffffffff


	//   ....[32]....
        /*02a4*/ 	.word	0xffffffff


	//   ....[33]....
        /*02a8*/ 	.word	0xffffffff


	//   ....[34]....
        /*02ac*/ 	.word	0xffffffff


	//   ....[35]....
        /*02b0*/ 	.word	0xffffffff


	//   ....[36]....
        /*02b4*/ 	.word	0xffffffff


	//   ....[37]....
        /*02b8*/ 	.word	0xffffffff


	//   ....[38]....
        /*02bc*/ 	.word	0xffffffff


	//   ....[39]....
        /*02c0*/ 	.word	0xffffffff


	//   ....[40]....
        /*02c4*/ 	.word	0xffffffff


	//   ....[41]....
        /*02c8*/ 	.word	0xffffffff


	//   ....[42]....
        /*02cc*/ 	.word	0xffffffff


	//   ....[43]....
        /*02d0*/ 	.word	0xffffffff


	//   ....[44]....
        /*02d4*/ 	.word	0xffffffff


	//   ....[45]....
        /*02d8*/ 	.word	0xffffffff


	//   ....[46]....
        /*02dc*/ 	.word	0xffffffff


	//   ....[47]....
        /*02e0*/ 	.word	0xffffffff


	//   ....[48]....
        /*02e4*/ 	.word	0xffffffff


	//   ....[49]....
        /*02e8*/ 	.word	0xffffffff


	//   ....[50]....
        /*02ec*/ 	.word	0xffffffff


	//   ....[51]....
        /*02f0*/ 	.word	0xffffffff


	//   ....[52]....
        /*02f4*/ 	.word	0xffffffff


	//   ....[53]....
        /*02f8*/ 	.word	0xffffffff


	//   ....[54]....
        /*02fc*/ 	.word	0xffffffff


	//   ....[55]....
        /*0300*/ 	.word	0xffffffff


	//   ....[56]....
        /*0304*/ 	.word	0xffffffff


	//   ....[57]....
        /*0308*/ 	.word	0xffffffff


	//   ....[58]....
        /*030c*/ 	.word	0xffffffff


	//   ....[59]....
        /*0310*/ 	.word	0xffffffff


	//   ....[60]....
        /*0314*/ 	.word	0xffffffff


	//   ....[61]....
        /*0318*/ 	.word	0xffffffff


	//   ....[62]....
        /*031c*/ 	.word	0xffffffff


	//   ....[63]....
        /*0320*/ 	.word	0xffffffff


	//   ....[64]....
        /*0324*/ 	.word	0xffffffff


	//   ....[65]....
        /*0328*/ 	.word	0xffffffff


	//   ....[66]....
        /*032c*/ 	.word	0xffffffff


	//   ....[67]....
        /*0330*/ 	.word	0xffffffff


	//   ....[68]....
        /*0334*/ 	.word	0xffffffff


	//   ....[69]....
        /*0338*/ 	.word	0xffffffff


	//   ....[70]....
        /*033c*/ 	.word	0xffffffff


	//   ....[71]....
        /*0340*/ 	.word	0xffffffff


	//   ....[72]....
        /*0344*/ 	.word	0xffffffff


	//   ....[73]....
        /*0348*/ 	.word	0xffffffff


	//   ....[74]....
        /*034c*/ 	.word	0xffffffff


	//   ....[75]....
        /*0350*/ 	.word	0xffffffff


	//   ....[76]....
        /*0354*/ 	.word	0xffffffff


	//   ....[77]....
        /*0358*/ 	.word	0xffffffff


	//   ....[78]....
        /*035c*/ 	.word	0xffffffff


	//   ....[79]....
        /*0360*/ 	.word	0xffffffff


	//   ....[80]....
        /*0364*/ 	.word	0xffffffff


	//   ....[81]....
        /*0368*/ 	.word	0xffffffff


	//   ....[82]....
        /*036c*/ 	.word	0xffffffff


	//   ....[83]....
        /*0370*/ 	.word	0xffffffff


	//   ....[84]....
        /*0374*/ 	.word	0xffffffff


	//   ....[85]....
        /*0378*/ 	.word	0xffffffff


	//   ....[86]....
        /*037c*/ 	.word	0xffffffff


	//   ....[87]....
        /*0380*/ 	.word	0xffffffff


	//   ....[88]....
        /*0384*/ 	.word	0xffffffff


	//   ....[89]....
        /*0388*/ 	.word	0xffffffff


	//   ....[90]....
        /*038c*/ 	.word	0xffffffff


	//   ....[91]....
        /*0390*/ 	.word	0xffffffff


	//   ....[92]....
        /*0394*/ 	.word	0xffffffff


	//   ....[93]....
        /*0398*/ 	.word	0xffffffff


	//   ....[94]....
        /*039c*/ 	.word	0xffffffff


	//   ....[95]....
        /*03a0*/ 	.word	0xffffffff


	//   ....[96]....
        /*03a4*/ 	.word	0xffffffff


	//   ....[97]....
        /*03a8*/ 	.word	0xffffffff


	//   ....[98]....
        /*03ac*/ 	.word	0xffffffff


	//   ....[99]....
        /*03b0*/ 	.word	0xffffffff


	//   ....[100]....
        /*03b4*/ 	.word	0xffffffff


	//   ....[101]....
        /*03b8*/ 	.word	0xffffffff


	//   ....[102]....
        /*03bc*/ 	.word	0xffffffff


	//   ....[103]....
        /*03c0*/ 	.word	0xffffffff


	//   ....[104]....
        /*03c4*/ 	.word	0xffffffff


	//   ....[105]....
        /*03c8*/ 	.word	0xffffffff


	//   ....[106]....
        /*03cc*/ 	.word	0xffffffff


	//   ....[107]....
        /*03d0*/ 	.word	0xffffffff


	//   ....[108]....
        /*03d4*/ 	.word	0xffffffff


	//   ....[109]....
        /*03d8*/ 	.word	0xffffffff


	//   ....[110]....
        /*03dc*/ 	.word	0xffffffff


	//   ....[111]....
        /*03e0*/ 	.word	0xffffffff


	//   ....[112]....
        /*03e4*/ 	.word	0xffffffff


	//   ....[113]....
        /*03e8*/ 	.word	0xffffffff


	//   ....[114]....
        /*03ec*/ 	.word	0xffffffff


	//   ....[115]....
        /*03f0*/ 	.word	0xffffffff


	//   ....[116]....
        /*03f4*/ 	.word	0xffffffff


	//   ....[117]....
        /*03f8*/ 	.word	0xffffffff


	//   ....[118]....
        /*03fc*/ 	.word	0xffffffff


	//   ....[119]....
        /*0400*/ 	.word	0xffffffff


	//   ....[120]....
        /*0404*/ 	.word	0xffffffff


	//   ....[121]....
        /*0408*/ 	.word	0xffffffff


	//   ....[122]....
        /*040c*/ 	.word	0xffffffff


	//   ....[123]....
        /*0410*/ 	.word	0xffffffff


	//   ....[124]....
        /*0414*/ 	.word	0xffffffff


	//   ....[125]....
        /*0418*/ 	.word	0xffffffff


	//   ....[126]....
        /*041c*/ 	.word	0xffffffff


	//   ....[127]....
        /*0420*/ 	.word	0xffffffff


	//   ....[128]....
        /*0424*/ 	.word	0xffffffff


	//   ....[129]....
        /*0428*/ 	.word	0xffffffff


	//   ....[130]....
        /*042c*/ 	.word	0xffffffff


	//   ....[131]....
        /*0430*/ 	.word	0xffffffff


	//   ....[132]....
        /*0434*/ 	.word	0xffffffff


	//   ....[133]....
        /*0438*/ 	.word	0xffffffff


	//   ....[134]....
        /*043c*/ 	.word	0xffffffff


	//   ....[135]....
        /*0440*/ 	.word	0xffffffff


	//   ....[136]....
        /*0444*/ 	.word	0xffffffff


	//   ....[137]....
        /*0448*/ 	.word	0xffffffff


	//   ....[138]....
        /*044c*/ 	.word	0xffffffff


	//   ....[139]....
        /*0450*/ 	.word	0xffffffff


	//   ....[140]....
        /*0454*/ 	.word	0xffffffff


	//   ....[141]....
        /*0458*/ 	.word	0xffffffff


	//   ....[142]....
        /*045c*/ 	.word	0xffffffff


	//   ....[143]....
        /*0460*/ 	.word	0xffffffff


	//   ....[144]....
        /*0464*/ 	.word	0xffffffff


	//   ....[145]....
        /*0468*/ 	.word	0xffffffff


	//   ....[146]....
        /*046c*/ 	.word	0xffffffff


	//----- nvinfo : EIATTR_COOP_GROUP_INSTR_OFFSETS
	.align		4
.L_486:
        /*0470*/ 	.byte	0x04, 0x28
        /*0472*/ 	.short	(.L_488 - .L_487)


	//   ....[0]....
.L_487:
        /*0474*/ 	.word	0x00000050


	//   ....[1]....
        /*0478*/ 	.word	0x000001f0


	//   ....[2]....
        /*047c*/ 	.word	0x00000220


	//   ....[3]....
        /*0480*/ 	.word	0x00000250


	//   ....[4]....
        /*0484*/ 	.word	0x00000280


	//   ....[5]....
        /*0488*/ 	.word	0x000002b0


	//   ....[6]....
        /*048c*/ 	.word	0x000002e0


	//   ....[7]....
        /*0490*/ 	.word	0x00000450


	//   ....[8]....
        /*0494*/ 	.word	0x00000490


	//   ....[9]....
        /*0498*/ 	.word	0x000004c0


	//   ....[10]....
        /*049c*/ 	.word	0x000004f0


	//   ....[11]....
        /*04a0*/ 	.word	0x00000520


	//   ....[12]....
        /*04a4*/ 	.word	0x00000550


	//   ....[13]....
        /*04a8*/ 	.word	0x000005e0


	//   ....[14]....
        /*04ac*/ 	.word	0x00000610


	//   ....[15]....
        /*04b0*/ 	.word	0x00000630


	//   ....[16]....
        /*04b4*/ 	.word	0x00000690


	//   ....[17]....
        /*04b8*/ 	.word	0x00007a20


	//   ....[18]....
        /*04bc*/ 	.word	0x00007a40


	//   ....[19]....
        /*04c0*/ 	.word	0x00007b90


	//   ....[20]....
        /*04c4*/ 	.word	0x00007ba0


	//   ....[21]....
        /*04c8*/ 	.word	0x00007cd0


	//   ....[22]....
        /*04cc*/ 	.word	0x00007cf0


	//   ....[23]....
        /*04d0*/ 	.word	0x00007e20


	//   ....[24]....
        /*04d4*/ 	.word	0x00007e30


	//   ....[25]....
        /*04d8*/ 	.word	0x00008310


	//   ....[26]....
        /*04dc*/ 	.word	0x00008350


	//   ....[27]....
        /*04e0*/ 	.word	0x00008390


	//   ....[28]....
        /*04e4*/ 	.word	0x000083d0


	//   ....[29]....
        /*04e8*/ 	.word	0x0000ad00


	//   ....[30]....
        /*04ec*/ 	.word	0x0000ad40


	//   ....[31]....
        /*04f0*/ 	.word	0x0000ad80


	//   ....[32]....
        /*04f4*/ 	.word	0x0000adc0


	//   ....[33]....
        /*04f8*/ 	.word	0x0000f1c0


	//   ....[34]....
        /*04fc*/ 	.word	0x0000f250


	//   ....[35]....
        /*0500*/ 	.word	0x0000f270


	//   ....[36]....
        /*0504*/ 	.word	0x0000f290


	//   ....[37]....
        /*0508*/ 	.word	0x00011850


	//   ....[38]....
        /*050c*/ 	.word	0x00011870


	//   ....[39]....
        /*0510*/ 	.word	0x00011890


	//   ....[40]....
        /*0514*/ 	.word	0x000118b0


	//   ....[41]....
        /*0518*/ 	.word	0x00013270


	//   ....[42]....
        /*051c*/ 	.word	0x00013280


	//   ....[43]....
        /*0520*/ 	.word	0x000132b0


	//   ....[44]....
        /*0524*/ 	.word	0x000132c0


	//   ....[45]....
        /*0528*/ 	.word	0x00014810


	//   ....[46]....
        /*052c*/ 	.word	0x00014820


	//   ....[47]....
        /*0530*/ 	.word	0x00014840


	//   ....[48]....
        /*0534*/ 	.word	0x00014860


	//   ....[49]....
        /*0538*/ 	.word	0x00014c30


	//   ....[50]....
        /*053c*/ 	.word	0x00014c50


	//   ....[51]....
        /*0540*/ 	.word	0x00014da0


	//   ....[52]....
        /*0544*/ 	.word	0x00014db0


	//   ....[53]....
        /*0548*/ 	.word	0x00014ee0


	//   ....[54]....
        /*054c*/ 	.word	0x00014f00


	//   ....[55]....
        /*0550*/ 	.word	0x00015030


	//   ....[56]....
        /*0554*/ 	.word	0x00015040


	//   ....[57]....
        /*0558*/ 	.word	0x00015370


	//   ....[58]....
        /*055c*/ 	.word	0x00015390


	//   ....[59]....
        /*0560*/ 	.word	0x00015d70


	//   ....[60]....
        /*0564*/ 	.word	0x00015d80


	//   ....[61]....
        /*0568*/ 	.word	0x00016b60


	//   ....[62]....
        /*056c*/ 	.word	0x00016b80


	//   ....[63]....
        /*0570*/ 	.word	0x00016ce0


	//   ....[64]....
        /*0574*/ 	.word	0x00016cf0


	//   ....[65]....
        /*0578*/ 	.word	0x00016e20


	//   ....[66]....
        /*057c*/ 	.word	0x00016e40


	//   ....[67]....
        /*0580*/ 	.word	0x00016f70


	//   ....[68]....
        /*0584*/ 	.word	0x00016f80


	//   ....[69]....
        /*0588*/ 	.word	0x00017150


	//   ....[70]....
        /*058c*/ 	.word	0x00017170


	//   ....[71]....
        /*0590*/ 	.word	0x00017290


	//   ....[72]....
        /*0594*/ 	.word	0x000172d0


	//   ....[73]....
        /*0598*/ 	.word	0x00017300


	//   ....[74]....
        /*059c*/ 	.word	0x00017330


	//   ....[75]....
        /*05a0*/ 	.word	0x00017360


	//   ....[76]....
        /*05a4*/ 	.word	0x00017390


	//   ....[77]....
        /*05a8*/ 	.word	0x000174e0


	//   ....[78]....
        /*05ac*/ 	.word	0x00017520


	//   ....[79]....
        /*05b0*/ 	.word	0x00017550


	//   ....[80]....
        /*05b4*/ 	.word	0x00017580


	//   ....[81]....
        /*05b8*/ 	.word	0x000175b0


	//   ....[82]....
        /*05bc*/ 	.word	0x000175e0


	//   ....[83]....
        /*05c0*/ 	.word	0x00017670


	//   ....[84]....
        /*05c4*/ 	.word	0x000176a0


	//   ....[85]....
        /*05c8*/ 	.word	0x000176b0


	//   ....[86]....
        /*05cc*/ 	.word	0x00017710


	//   ....[87]....
        /*05d0*/ 	.word	0x00017c40


	//   ....[88]....
        /*05d4*/ 	.word	0x00017ca0


	//   ....[89]....
        /*05d8*/ 	.word	0x00017d00


	//   ....[90]....
        /*05dc*/ 	.word	0x00017d60


	//   ....[91]....
        /*05e0*/ 	.word	0x00017dc0


	//   ....[92]....
        /*05e4*/ 	.word	0x00017e30


	//   ....[93]....
        /*05e8*/ 	.word	0x00017e70


	//   ....[94]....
        /*05ec*/ 	.word	0x00017ee0


	//   ....[95]....
        /*05f0*/ 	.word	0x00017f50


	//   ....[96]....
        /*05f4*/ 	.word	0x00017fb0


	//   ....[97]....
        /*05f8*/ 	.word	0x00018020


	//   ....[98]....
        /*05fc*/ 	.word	0x00018090


	//   ....[99]....
        /*0600*/ 	.word	0x000180f0


	//   ....[100]....
        /*0604*/ 	.word	0x00018150


	//   ....[101]....
        /*0608*/ 	.word	0x000181b0


	//   ....[102]....
        /*060c*/ 	.word	0x00018220


	//   ....[103]....
        /*0610*/ 	.word	0x00018280


	//   ....[104]....
        /*0614*/ 	.word	0x000182e0


	//   ....[105]....
        /*0618*/ 	.word	0x00018350


	//   ....[106]....
        /*061c*/ 	.word	0x000183a0


	//   ....[107]....
        /*0620*/ 	.word	0x000183f0


	//   ....[108]....
        /*0624*/ 	.word	0x00018440


	//   ....[109]....
        /*0628*/ 	.word	0x000184b0


	//   ....[110]....
        /*062c*/ 	.word	0x00018520


	//   ....[111]....
        /*0630*/ 	.word	0x00018580


	//   ....[112]....
        /*0634*/ 	.word	0x000185e0


	//   ....[113]....
        /*0638*/ 	.word	0x00018640


	//   ....[114]....
        /*063c*/ 	.word	0x000186b0


	//   ....[115]....
        /*0640*/ 	.word	0x00018710


	//   ....[116]....
        /*0644*/ 	.word	0x00018770


	//   ....[117]....
        /*0648*/ 	.word	0x000187d0


	//   ....[118]....
        /*064c*/ 	.word	0x00018840


	//   ....[119]....
        /*0650*/ 	.word	0x000188a0


	//   ....[120]....
        /*0654*/ 	.word	0x00018900


	//   ....[121]....
        /*0658*/ 	.word	0x00018960


	//   ....[122]....
        /*065c*/ 	.word	0x000189d0


	//   ....[123]....
        /*0660*/ 	.word	0x00018a30


	//   ....[124]....
        /*0664*/ 	.word	0x00018a90


	//   ....[125]....
        /*0668*/ 	.word	0x00018af0


	//   ....[126]....
        /*066c*/ 	.word	0x00018b60


	//   ....[127]....
        /*0670*/ 	.word	0x00018bc0


	//   ....[128]....
        /*0674*/ 	.word	0x00018c20


	//   ....[129]....
        /*0678*/ 	.word	0x00018c80


	//   ....[130]....
        /*067c*/ 	.word	0x00018cf0


	//   ....[131]....
        /*0680*/ 	.word	0x00018d50


	//   ....[132]....
        /*0684*/ 	.word	0x00018da0


	//   ....[133]....
        /*0688*/ 	.word	0x00018e00


	//   ....[134]....
        /*068c*/ 	.word	0x00018e60


	//   ....[135]....
        /*0690*/ 	.word	0x00018ec0


	//   ....[136]....
        /*0694*/ 	.word	0x00018f30


	//   ....[137]....
        /*0698*/ 	.word	0x00018f70


	//   ....[138]....
        /*069c*/ 	.word	0x00018fc0


	//   ....[139]....
        /*06a0*/ 	.word	0x00019010


	//   ....[140]....
        /*06a4*/ 	.word	0x00019070


	//   ....[141]....
        /*06a8*/ 	.word	0x000190d0


	//   ....[142]....
        /*06ac*/ 	.word	0x00019140


	//   ....[143]....
        /*06b0*/ 	.word	0x00019180


	//   ....[144]....
        /*06b4*/ 	.word	0x000191f0


	//   ....[145]....
        /*06b8*/ 	.word	0x00019250


	//   ....[146]....
        /*06bc*/ 	.word	0x000192b0


	//----- nvinfo : EIATTR_EXIT_INSTR_OFFSETS
	.align		4
.L_488:
        /*06c0*/ 	.byte	0x04, 0x1c
        /*06c2*/ 	.short	(.L_490 - .L_489)


	//   ....[0]....
.L_489:
        /*06c4*/ 	.word	0x00000b50


	//   ....[1]....
        /*06c8*/ 	.word	0x00017c00


	//----- nvinfo : EIATTR_MAX_THREADS
	.align		4
.L_490:
        /*06cc*/ 	.byte	0x04, 0x05
        /*06ce*/ 	.short	(.L_492 - .L_491)
.L_491:
        /*06d0*/ 	.word	0x00000100
        /*06d4*/ 	.word	0x00000001
        /*06d8*/ 	.word	0x00000001


	//----- nvinfo : EIATTR_CRS_STACK_SIZE
	.align		4
.L_492:
        /*06dc*/ 	.byte	0x04, 0x1e
        /*06de*/ 	.short	(.L_494 - .L_493)
.L_493:
        /*06e0*/ 	.word	0x00000000
.L_494:


//--------------------- .nv.info._ZN7cutlass13device_kernelIN5flash19enable_sm80_to_sm89INS1_16FlashAttnFwdSm80INS1_25CollectiveMainloopFwdSm80ILi8ELi1ELb0EN4cute5tupleIJNS5_1CILi128EEENS7_ILi64EEENS7_ILi192EEEEEELi192ENS_10bfloat16_tEfNS_4arch4Sm80ELb0ELb1ELb1ELb0ELb0ELb0ELb1ELb1EEENS1_21CollectiveEpilogueFwdINS6_IJS8_SA_S9_EEENS6_IJNS7_ILi1EEESI_SI_EEESC_SE_Li256ELb0ELb1ELb1ELb0EEENS1_19SingleTileSchedulerILb0ELb1ELb1ELi128EEEEEEEEEvNT_6ParamsE --------------------------
	.section	.nv.info._ZN7cutlass13device_kernelIN5flash19enable_sm80_to_sm89INS1_16FlashAttnFwdSm80INS1_25CollectiveMainloopFwdSm80ILi8ELi1ELb0EN4cute5tupleIJNS5_1CILi128EEENS7_ILi64EEENS7_ILi192EEEEEELi192ENS_10bfloat16_tEfNS_4arch4Sm80ELb0ELb1ELb1ELb0ELb0ELb0ELb1ELb1EEENS1_21CollectiveEpilogueFwdINS6_IJS8_SA_S9_EEENS6_IJNS7_ILi1EEESI_SI_EEESC_SE_Li256ELb0ELb1ELb1ELb0EEENS1_19SingleTileSchedulerILb0ELb1ELb1ELi128EEEEEEEEEvNT_6ParamsE,"",@"SHT_CUDA_INFO"
	.sectionflags	@""
	.align	4


	//----- nvinfo : EIATTR_CUDA_API_VERSION
	.align		4
        /*0000*/ 	.byte	0x04, 0x37
        /*0002*/ 	.short	(.L_496 - .L_495)
.L_495:
        /*0004*/ 	.word	0x00000082


	//----- nvinfo : EIATTR_SW2861232_WAR
	.align		4
.L_496:
        /*0008*/ 	.byte	0x01, 0x35
	.zero		2


	//----- nvinfo : EIATTR_PARAM_CBANK
	.align		4
        /*000c*/ 	.byte	0x04, 0x0a
        /*000e*/ 	.short	(.L_498 - .L_497)
	.align		4
.L_497:
        /*0010*/ 	.word	index@(.nv.constant0._ZN7cutlass13device_kernelIN5flash19enable_sm80_to_sm89INS1_16FlashAttnFwdSm80INS1_25CollectiveMainloopFwdSm80ILi8ELi1ELb0EN4cute5tupleIJNS5_1CILi128EEENS7_ILi64EEENS7_ILi192EEEEEELi192ENS_10bfloat16_tEfNS_4arch4Sm80ELb0ELb1ELb1ELb0ELb0ELb0ELb1ELb1EEENS1_21CollectiveEpilogueFwdINS6_IJS8_SA_S9_EEENS6_IJNS7_ILi1EEESI_SI_EEESC_SE_Li256ELb0ELb1ELb1ELb0EEENS1_19SingleTileSchedulerILb0ELb1ELb1ELi128EEEEEEEEEvNT_6ParamsE)
        /*0014*/ 	.short	0x0160
        /*0016*/ 	.short	0x0418


	//----- nvinfo : EIATTR_CBANK_PARAM_SIZE
	.align		4
.L_498:
        /*0018*/ 	.byte	0x03, 0x19
        /*001a*/ 	.short	0x0418


	//----- nvinfo : EIATTR_KPARAM_INFO
	.align		4
        /*001c*/ 	.byte	0x04, 0x17
        /*001e*/ 	.short	(.L_500 - .L_499)
.L_499:
        /*0020*/ 	.word	0x00000000
        /*0024*/ 	.short	0x0000
        /*0026*/ 	.short	0x0000
        /*0028*/ 	.byte	0x00, 0xf0, 0x61, 0x10


	//----- nvinfo : EIATTR_MAXREG_COUNT
	.align		4
.L_500:
        /*002c*/ 	.byte	0x03, 0x1b
        /*002e*/ 	.short	0x00ff


	//----- nvinfo : EIATTR_NUM_BARRIERS
	.align		4
        /*0030*/ 	.byte	0x02, 0x4c
        /*0032*/ 	.byte	0x02
	.zero		1


	//----- nvinfo : EIATTR_MERCURY_ISA_VERSION
	.align		4
        /*0034*/ 	.byte	0x03, 0x5f
        /*0036*/ 	.short	0x0000


	//----- nvinfo : EIATTR_COOP_GROUP_MASK_REGIDS
	.align		4
        /*0038*/ 	.byte	0x04, 0x29
        /*003a*/ 	.short	(.L_502 - .L_501)


	//   ....[0]....
.L_501:
        /*003c*/ 	.word	0xffffffff


	//   ....[1]....
        /*0040*/ 	.word	0xffffffff


	//   ....[2]....
        /*0044*/ 	.word	0xffffffff


	//   ....[3]....
        /*0048*/ 	.word	0xffffffff


	//   ....[4]....
        /*004c*/ 	.word	0xffffffff


	//   ....[5]....
        /*0050*/ 	.word	0xffffffff


	//   ....[6]....
        /*0054*/ 	.word	0xffffffff


	//   ....[7]....
        /*0058*/ 	.word	0xffffffff


	//   ....[8]....
        /*005c*/ 	.word	0xffffffff


	//   ....[9]....
        /*0060*/ 	.word	0xffffffff


	//   ....[10]....
        /*0064*/ 	.word	0xffffffff


	//   ....[11]....
        /*0068*/ 	.word	0xffffffff


	//   ....[12]....
        /*006c*/ 	.word	0xffffffff


	//   ....[13]....
        /*0070*/ 	.word	0xffffffff


	//   ....[14]....
        /*0074*/ 	.word	0xffffffff


	//   ....[15]....
        /*0078*/ 	.word	0xffffffff


	//   ....[16]....
        /*007c*/ 	.word	0xffffffff


	//   ....[17]....
        /*0080*/ 	.word	0xffffffff


	//   ....[18]....
        /*0084*/ 	.word	0xffffffff


	//   ....[19]....
        /*0088*/ 	.word	0xffffffff


	//   ....[20]....
        /*008c*/ 	.word	0xffffffff


	//   ....[21]....
        /*0090*/ 	.word	0xffffffff


	//   ....[22]....
        /*0094*/ 	.word	0xffffffff


	//   ....[23]....
        /*0098*/ 	.word	0xffffffff


	//   ....[24]....
        /*009c*/ 	.word	0xffffffff


	//   ....[25]....
        /*00a0*/ 	.word	0xffffffff


	//   ....[26]....
        /*00a4*/ 	.word	0xffffffff


	//   ....[27]....
        /*00a8*/ 	.word	0xffffffff


	//   ....[28]....
        /*00ac*/ 	.word	0xffffffff


	//   ....[29]....
        /*00b0*/ 	.word	0xffffffff


	//   ....[30]....
        /*00b4*/ 	.word	0xffffffff


	//   ....[31]....
        /*00b8*/ 	.word	0xffffffff


	//   ....[32]....
        /*00bc*/ 	.word	0xffffffff


	//   ....[33]....
        /*00c0*/ 	.word	0xffffffff


	//   ....[34]....
        /*00c4*/ 	.word	0xffffffff


	//   ....[35]....
        /*00c8*/ 	.word	0xffffffff


	//   ....[36]....
        /*00cc*/ 	.word	0xffffffff


	//   ....[37]....
        /*00d0*/ 	.word	0xffffffff


	//   ....[38]....
        /*00d4*/ 	.word	0xffffffff


	//   ....[39]....
        /*00d8*/ 	.word	0xffffffff


	//   ....[40]....
        /*00dc*/ 	.word	0xffffffff


	//   ....[41]....
        /*00e0*/ 	.word	0xffffffff


	//   ....[42]....
        /*00e4*/ 	.word	0xffffffff


	//----- nvinfo : EIATTR_COOP_GROUP_INSTR_OFFSETS
	.align		4
.L_502:
        /*00e8*/ 	.byte	0x04, 0x28
        /*00ea*/ 	.short	(.L_504 - .L_503)


	//   ....[0]....
.L_503:
        /*00ec*/ 	.word	0x00000050


	//   ....[1]....
        /*00f0*/ 	.word	0x00001360


	//   ....[2]....
        /*00f4*/ 	.word	0x00001450


	//   ....[3]....
        /*00f8*/ 	.word	0x00001710


	//   ....[4]....
        /*00fc*/ 	.word	0x00001740


	//   ....[5]....
        /*0100*/ 	.word	0x00001880


	//   ....[6]....
        /*0104*/ 	.word	0x000018b0


	//   ....[7]....
        /*0108*/ 	.word	0x000019e0


	//   ....[8]....
        /*010c*/ 	.word	0x00001a20


	//   ....[9]....
        /*0110*/ 	.word	0x00003030


	//   ....[10]....
        /*0114*/ 	.word	0x00003410


	//   ....[11]....
        /*0118*/ 	.word	0x00004000


	//   ....[12]....
        /*011c*/ 	.word	0x00004160


	//   ....[13]....
        /*0120*/ 	.word	0x00004170


	//   ....[14]....
        /*0124*/ 	.word	0x000041c0


	//   ....[15]....
        /*0128*/ 	.word	0x00006690


	//   ....[16]....
        /*012c*/ 	.word	0x00006a50


	//   ....[17]....
        /*0130*/ 	.word	0x000072a0


	//   ....[18]....
        /*0134*/ 	.word	0x00007470


	//   ....[19]....
        /*0138*/ 	.word	0x000074c0


	//   ....[20]....
        /*013c*/ 	.word	0x00007550


	//   ....[21]....
        /*0140*/ 	.word	0x0000a2f0


	//   ....[22]....
        /*0144*/ 	.word	0x0000a310


	//   ....[23]....
        /*0148*/ 	.word	0x0000a330


	//   ....[24]....
        /*014c*/ 	.word	0x0000a350


	//   ....[25]....
        /*0150*/ 	.word	0x0000d110


	//   ....[26]....
        /*0154*/ 	.word	0x0000d4a0


	//   ....[27]....
        /*0158*/ 	.word	0x0000dc20


	//   ....[28]....
        /*015c*/ 	.word	0x0000de00


	//   ....[29]....
        /*0160*/ 	.word	0x0000de40


	//   ....[30]....
        /*0164*/ 	.word	0x0000dec0


	//   ....[31]....
        /*0168*/ 	.word	0x0000f590


	//   ....[32]....
        /*016c*/ 	.word	0x0000f5c0


	//   ....[33]....
        /*0170*/ 	.word	0x0000f600


	//   ....[34]....
        /*0174*/ 	.word	0x0000f610


	//   ....[35]....
        /*0178*/ 	.word	0x00010320


	//   ....[36]....
        /*017c*/ 	.word	0x00010360


	//   ....[37]....
        /*0180*/ 	.word	0x00010380


	//   ....[38]....
        /*0184*/ 	.word	0x000103b0


	//   ....[39]....
        /*0188*/ 	.word	0x00010420


	//   ....[40]....
        /*018c*/ 	.word	0x00010490


	//   ....[41]....
        /*0190*/ 	.word	0x00010da0


	//   ....[42]....
        /*0194*/ 	.word	0x00010db0


	//----- nvinfo : EIATTR_EXIT_INSTR_OFFSETS
	.align		4
.L_504:
        /*0198*/ 	.byte	0x04, 0x1c
        /*019a*/ 	.short	(.L_506 - .L_505)


	//   ....[0]....
.L_505:
        /*019c*/ 	.word	0x000001b0


	//   ....[1]....
        /*01a0*/ 	.word	0x00010dc0


	//   ....[2]....
        /*01a4*/ 	.word	0x00011660


	//   ....[3]....
        /*01a8*/ 	.word	0x000116b0


	//   ....[4]....
        /*01ac*/ 	.word	0x000116e0


	//   ....[5]....
        /*01b0*/ 	.word	0x00011740


	//   ....[6]....
        /*01b4*/ 	.word	0x000119d0


	//----- nvinfo : EIATTR_CTAIDZ_USED
	.align		4
.L_506:
        /*01b8*/ 	.byte	0x01, 0x04
	.zero		2


	//----- nvinfo : EIATTR_MAX_THREADS
	.align		4
        /*01bc*/ 	.byte	0x04, 0x05
        /*01be*/ 	.short	(.L_508 - .L_507)
.L_507:
        /*01c0*/ 	.word	0x00000100
        /*01c4*/ 	.word	0x00000001
        /*01c8*/ 	.word	0x00000001


	//----- nvinfo : EIATTR_CRS_STACK_SIZE
	.align		4
.L_508:
        /*01cc*/ 	.byte	0x04, 0x1e
        /*01ce*/ 	.short	(.L_510 - .L_509)
.L_509:
        /*01d0*/ 	.word	0x00000000
.L_510:


//--------------------- .nv.info._ZN7cutlass13device_kernelIN5flash19enable_sm80_to_sm89INS1_16FlashAttnFwdSm80INS1_25CollectiveMainloopFwdSm80ILi8ELi1ELb0EN4cute5tupleIJNS5_1CILi128EEENS7_ILi64EEENS7_ILi192EEEEEELi192ENS_10bfloat16_tEfNS_4arch4Sm80ELb0ELb1ELb1ELb1ELb0ELb0ELb1ELb1EEENS1_21CollectiveEpilogueFwdINS6_IJS8_SA_S9_EEENS6_IJNS7_ILi1EEESI_SI_EEESC_SE_Li256ELb1ELb1ELb1ELb0EEENS1_36VarlenDynamicPersistentTileSchedulerILi128ELi64ELi256ELi256ELb1ELb1ELb0ELb1ELb0ELb1EEEEEEEEEvNT_6ParamsE --------------------------
	.section	.nv.info._ZN7cutlass13device_kernelIN5flash19enable_sm80_to_sm89INS1_16FlashAttnFwdSm80INS1_25CollectiveMainloopFwdSm80ILi8ELi1ELb0EN4cute5tupleIJNS5_1CILi128EEENS7_ILi64EEENS7_ILi192EEEEEELi192ENS_10bfloat16_tEfNS_4arch4Sm80ELb0ELb1ELb1ELb1ELb0ELb0ELb1ELb1EEENS1_21CollectiveEpilogueFwdINS6_IJS8_SA_S9_EEENS6_IJNS7_ILi1EEESI_SI_EEESC_SE_Li256ELb1ELb1ELb1ELb0EEENS1_36VarlenDynamicPersistentTileSchedulerILi128ELi64ELi256ELi256ELb1ELb1ELb0ELb1ELb0ELb1EEEEEEEEEvNT_6ParamsE,"",@"SHT_CUDA_INFO"
	.sectionflags	@""
	.align	4


	//----- nvinfo : EIATTR_CUDA_API_VERSION
	.align		4
        /*0000*/ 	.byte	0x04, 0x37
        /*0002*/ 	.short	(.L_512 - .L_511)
.L_511:
        /*0004*/ 	.word	0x00000082


	//----- nvinfo : EIATTR_SW2861232_WAR
	.align		4
.L_512:
        /*0008*/ 	.byte	0x01, 0x35
	.zero		2


	//----- nvinfo : EIATTR_PARAM_CBANK
	.align		4
        /*000c*/ 	.byte	0x04, 0x0a
        /*000e*/ 	.short	(.L_514 - .L_513)
	.align		4
.L_513:
        /*0010*/ 	.word	index@(.nv.constant0._ZN7cutlass13device_kernelIN5flash19enable_sm80_to_sm89INS1_16FlashAttnFwdSm80INS1_25CollectiveMainloopFwdSm80ILi8ELi1ELb0EN4cute5tupleIJNS5_1CILi128EEENS7_ILi64EEENS7_ILi192EEEEEELi192ENS_10bfloat16_tEfNS_4arch4Sm80ELb0ELb1ELb1ELb1ELb0ELb0ELb1ELb1EEENS1_21CollectiveEpilogueFwdINS6_IJS8_SA_S9_EEENS6_IJNS7_ILi1EEESI_SI_EEESC_SE_Li256ELb1ELb1ELb1ELb0EEENS1_36VarlenDynamicPersistentTileSchedulerILi128ELi64ELi256ELi256ELb1ELb1ELb0ELb1ELb0ELb1EEEEEEEEEvNT_6ParamsE)
        /*0014*/ 	.short	0x0160
        /*0016*/ 	.short	0x0438


	//----- nvinfo : EIATTR_CBANK_PARAM_SIZE
	.align		4
.L_514:
        /*0018*/ 	.byte	0x03, 0x19
        /*001a*/ 	.short	0x0438


	//----- nvinfo : EIATTR_KPARAM_INFO
	.align		4
        /*001c*/ 	.byte	0x04, 0x17
        /*001e*/ 	.short	(.L_516 - .L_515)
.L_515:
        /*0020*/ 	.word	0x00000000
        /*0024*/ 	.short	0x0000
        /*0026*/ 	.short	0x0000
        /*0028*/ 	.byte	0x00, 0xf0, 0xe1, 0x10


	//----- nvinfo : EIATTR_MAXREG_COUNT
	.align		4
.L_516:
        /*002c*/ 	.byte	0x03, 0x1b
        /*002e*/ 	.short	0x00ff


	//----- nvinfo : EIATTR_NUM_BARRIERS
	.align		4
        /*0030*/ 	.byte	0x02, 0x4c
        /*0032*/ 	.byte	0x06
	.zero		1


	//----- nvinfo : EIATTR_ANNOTATIONS
	.align		4
        /*0034*/ 	.byte	0x04, 0x55
        /*0036*/ 	.short	(.L_518 - .L_517)


	//   ....[0]....
.L_517:
        /* <DEDUP_REMOVED lines=31> */


	//----- nvinfo : EIATTR_MERCURY_ISA_VERSION
	.align		4
.L_518:
        /*0210*/ 	.byte	0x03, 0x5f
        /*0212*/ 	.short	0x0000


	//----- nvinfo : EIATTR_INT_WARP_WIDE_INSTR_OFFSETS
	.align		4
        /*0214*/ 	.byte	0x04, 0x31
        /*0216*/ 	.short	(.L_520 - .L_519)


	//   ....[0]....
.L_519:
        /*0218*/ 	.word	0x00010ec0


	//   ....[1]....
        /*021c*/ 	.word	0x00010f40


	//----- nvinfo : EIATTR_COOP_GROUP_MASK_REGIDS
	.align		4
.L_520:
        /*0220*/ 	.byte	0x04, 0x29
        /*0222*/ 	.short	(.L_522 - .L_521)


	//   ....[0]....
.L_521:
        /*0224*/ 	.word	0xffffffff


	//   ....[1]....
        /*0228*/ 	.word	0xffffffff


	//   ....[2]....
        /*022c*/ 	.word	0xffffffff


	//   ....[3]....
        /*0230*/ 	.word	0xffffffff


	//   ....[4]....
        /*0234*/ 	.word	0xffffffff


	//   ....[5]....
        /*0238*/ 	.word	0xffffffff


	//   ....[6]....
        /*023c*/ 	.word	0xffffffff


	//   ....[7]....
        /*0240*/ 	.word	0xffffffff


	//   ....[8]....
        /*0244*/ 	.word	0xffffffff


	//   ....[9]....
        /*0248*/ 	.word	0xffffffff


	//   ....[10]....
        /*024c*/ 	.word	0xffffffff


	//   ....[11]....
        /*0250*/ 	.word	0xffffffff


	//   ....[12]....
        /*0254*/ 	.word	0xffffffff


	//   ....[13]....
        /*0258*/ 	.word	0xffffffff


	//   ....[14]....
        /*025c*/ 	.word	0xffffffff


	//   ....[15]....
        /*0260*/ 	.word	0xffffffff


	//   ....[16]....
        /*0264*/ 	.word	0xffffffff


	//   ....[17]....
        /*0268*/ 	.word	0xffffffff


	//   ....[18]....
        /*026c*/ 	.word	0xffffffff


	//   ....[19]....
        /*0270*/ 	.word	0xffffffff


	//   ....[20]....
        /*0274*/ 	.word	0xffffffff


	//   ....[21]....
        /*0278*/ 	.word	0xffffffff


	//   ....[22]....
        /*027c*/ 	.word	0xffffffff


	//   ....[23]....
        /*0280*/ 	.word	0xffffffff


	//   ....[24]....
        /*0284*/ 	.word	0xffffffff


	//   ....[25]....
        /*0288*/ 	.word	0xffffffff


	//   ....[26]....
        /*028c*/ 	.word	0xffffffff


	//   ....[27]....
        /*0290*/ 	.word	0xffffffff


	//   ....[28]....
        /*0294*/ 	.word	0xffffffff


	//   ....[29]....
        /*0298*/ 	.word	0xffffffff


	//   ....[30]....
        /*029c*/ 	.word	0xffffffff


	//   ....[31]....
        /*02a0*/ 	.word	0xffffffff


	//   ....[32]....
        /*02a4*/ 	.word	0xffffffff


	//   ....[33]....
        /*02a8*/ 	.word	0xffffffff


	//   ....[34]....
        /*02ac*/ 	.word	0xffffffff


	//   ....[35]....
        /*02b0*/ 	.word	0xffffffff


	//   ....[36]....
        /*02b4*/ 	.word	0xffffffff


	//   ....[37]....
        /*02b8*/ 	.word	0xffffffff


	//   ....[38]....
        /*02bc*/ 	.word	0xffffffff


	//   ....[39]....
        /*02c0*/ 	.word	0xffffffff


	//   ....[40]....
        /*02c4*/ 	.word	0xffffffff


	//   ....[41]....
        /*02c8*/ 	.word	0xffffffff


	//   ....[42]....
        /*02cc*/ 	.word	0xffffffff


	//   ....[43]....
        /*02d0*/ 	.word	0xffffffff


	//   ....[44]....
        /*02d4*/ 	.word	0xffffffff


	//   ....[45]....
        /*02d8*/ 	.word	0xffffffff


	//   ....[46]....
        /*02dc*/ 	.word	0xffffffff


	//   ....[47]....
        /*02e0*/ 	.word	0xffffffff


	//   ....[48]....
        /*02e4*/ 	.word	0xffffffff


	//   ....[49]....
        /*02e8*/ 	.word	0xffffffff


	//   ....[50]....
        /*02ec*/ 	.word	0xffffffff


	//   ....[51]....
        /*02f0*/ 	.word	0xffffffff


	//   ....[52]....
        /*02f4*/ 	.word	0xffffffff


	//   ....[53]....
        /*02f8*/ 	.word	0xffffffff


	//   ....[54]....
        /*02fc*/ 	.word	0xffffffff


	//   ....[55]....
        /*0300*/ 	.word	0xffffffff


	//   ....[56]....
        /*0304*/ 	.word	0xffffffff


	//   ....[57]....
        /*0308*/ 	.word	0xffffffff


	//   ....[58]....
        /*030c*/ 	.word	0xffffffff


	//   ....[59]....
        /*0310*/ 	.word	0xffffffff


	//   ....[60]....
        /*0314*/ 	.word	0xffffffff


	//   ....[61]....
        /*0318*/ 	.word	0xffffffff


	//   ....[62]....
        /*031c*/ 	.word	0xffffffff


	//   ....[63]....
        /*0320*/ 	.word	0xffffffff


	//   ....[64]....
        /*0324*/ 	.word	0xffffffff


	//   ....[65]....
        /*0328*/ 	.word	0xffffffff


	//   ....[66]....
        /*032c*/ 	.word	0xffffffff


	//   ....[67]....
        /*0330*/ 	.word	0xffffffff


	//   ....[68]....
        /*0334*/ 	.word	0xffffffff


	//   ....[69]....
        /*0338*/ 	.word	0xffffffff


	//   ....[70]....
        /*033c*/ 	.word	0xffffffff


	//   ....[71]....
        /*0340*/ 	.word	0xffffffff


	//   ....[72]....
        /*0344*/ 	.word	0xffffffff


	//   ....[73]....
        /*0348*/ 	.word	0xffffffff


	//   ....[74]....
        /*034c*/ 	.word	0xffffffff


	//   ....[75]....
        /*0350*/ 	.word	0xffffffff


	//   ....[76]....
        /*0354*/ 	.word	0xffffffff


	//   ....[77]....
        /*0358*/ 	.word	0xffffffff


	//   ....[78]....
        /*035c*/ 	.word	0xffffffff


	//   ....[79]....
        /*0360*/ 	.word	0xffffffff


	//   ....[80]....
        /*0364*/ 	.word	0xffffffff


	//   ....[81]....
        /*0368*/ 	.word	0xffffffff


	//   ....[82]....
        /*036c*/ 	.word	0xffffffff


	//   ....[83]....
        /*0370*/ 	.word	0xffffffff


	//   ....[84]....
        /*0374*/ 	.word	0xffffffff


	//   ....[85]....
        /*0378*/ 	.word	0xffffffff


	//   ....[86]....
        /*037c*/ 	.word	0xffffffff


	//   ....[87]....
        /*0380*/ 	.word	0xffffffff


	//   ....[88]....
        /*0384*/ 	.word	0xffffffff


	//   ....[89]....
        /*0388*/ 	.word	0xffffffff


	//   ....[90]....
        /*038c*/ 	.word	0xffffffff


	//   ....[91]....
        /*0390*/ 	.word	0xffffffff


	//   ....[92]....
        /*0394*/ 	.word	0xffffffff


	//   ....[93]....
        /*0398*/ 	.word	0xffffffff


	//   ....[94]....
        /*039c*/ 	.word	0xffffffff


	//   ....[95]....
        /*03a0*/ 	.word	0xffffffff


	//   ....[96]....
        /*03a4*/ 	.word	0xffffffff


	//   ....[97]....
        /*03a8*/ 	.word	0xffffffff


	//   ....[98]....
        /*03ac*/ 	.word	0xffffffff


	//   ....[99]....
        /*03b0*/ 	.word	0xffffffff


	//   ....[100]....
        /*03b4*/ 	.word	0xffffffff


	//   ....[101]....
        /*03b8*/ 	.word	0xffffffff


	//   ....[102]....
        /*03bc*/ 	.word	0xffffffff


	//   ....[103]....
        /*03c0*/ 	.word	0xffffffff


	//   ....[104]....
        /*03c4*/ 	.word	0xffffffff


	//   ....[105]....
        /*03c8*/ 	.word	0xffffffff


	//   ....[106]....
        /*03cc*/ 	.word	0xffffffff


	//   ....[107]....
        /*03d0*/ 	.word	0xffffffff


	//   ....[108]....
        /*03d4*/ 	.word	0xffffffff


	//   ....[109]....
        /*03d8*/ 	.word	0xffffffff


	//   ....[110]....
        /*03dc*/ 	.word	0xffffffff


	//   ....[111]....
        /*03e0*/ 	.word	0xffffffff


	//   ....[112]....
        /*03e4*/ 	.word	0xffffffff


	//   ....[113]....
        /*03e8*/ 	.word	0xffffffff


	//   ....[114]....
        /*03ec*/ 	.word	0xffffffff


	//   ....[115]....
        /*03f0*/ 	.word	0xffffffff


	//   ....[116]....
        /*03f4*/ 	.word	0xffffffff


	//   ....[117]....
        /*03f8*/ 	.word	0xffffffff


	//   ....[118]....
        /*03fc*/ 	.word	0xffffffff


	//   ....[119]....
        /*0400*/ 	.word	0xffffffff


	//   ....[120]....
        /*0404*/ 	.word	0xffffffff


	//   ....[121]....
        /*0408*/ 	.word	0xffffffff


	//   ....[122]....
        /*040c*/ 	.word	0xffffffff


	//   ....[123]....
        /*0410*/ 	.word	0xffffffff


	//   ....[124]....
        /*0414*/ 	.word	0xffffffff


	//   ....[125]....
        /*0418*/ 	.word	0xffffffff


	//   ....[126]....
        /*041c*/ 	.word	0xffffffff


	//   ....[127]....
        /*0420*/ 	.word	0xffffffff


	//   ....[128]....
        /*0424*/ 	.word	0xffffffff


	//   ....[129]....
        /*0428*/ 	.word	0xffffffff


	//   ....[130]....
        /*042c*/ 	.word	0xffffffff


	//   ....[131]....
        /*0430*/ 	.word	0xffffffff


	//   ....[132]....
        /*0434*/ 	.word	0xffffffff


	//   ....[133]....
        /*0438*/ 	.word	0xffffffff


	//   ....[134]....
        /*043c*/ 	.word	0xffffffff


	//   ....[135]....
        /*0440*/ 	.word	0xffffffff


	//   ....[136]....
        /*0444*/ 	.word	0xffffffff


	//   ....[137]....
        /*0448*/ 	.word	0xffffffff


	//   ....[138]....
        /*044c*/ 	.word	0xffffffff


	//   ....[139]....
        /*0450*/ 	.word	0xffffffff


	//   ....[140]....
        /*0454*/ 	.word	0xffffffff


	//   ....[141]....
        /*0458*/ 	.word	0xffffffff


	//   ....[142]....
        /*045c*/ 	.word	0xffffffff


	//   ....[143]....
        /*0460*/ 	.word	0xffffffff


	//   ....[144]....
        /*0464*/ 	.word	0xffffffff


	//   ....[145]....
        /*0468*/ 	.word	0xffffffff


	//   ....[146]....
        /*046c*/ 	.word	0xffffffff


	//   ....[147]....
        /*0470*/ 	.word	0xffffffff


	//   ....[148]....
        /*0474*/ 	.word	0xffffffff


	//   ....[149]....
        /*0478*/ 	.word	0xffffffff


	//   ....[150]....
        /*047c*/ 	.word	0xffffffff


	//   ....[151]....
        /*0480*/ 	.word	0xffffffff


	//   ....[152]....
        /*0484*/ 	.word	0xffffffff


	//----- nvinfo : EIATTR_COOP_GROUP_INSTR_OFFSETS
	.align		4
.L_522:
        /*0488*/ 	.byte	0x04, 0x28
        /*048a*/ 	.short	(.L_524 - .L_523)


	//   ....[0]....
.L_523:
        /*048c*/ 	.word	0x00000050


	//   ....[1]....
        /*0490*/ 	.word	0x000001e0


	//   ....[2]....
        /*0494*/ 	.word	0x00000210


	//   ....[3]....
        /*0498*/ 	.word	0x00000240


	//   ....[4]....
        /*049c*/ 	.word	0x00000270


	//   ....[5]....
        /*04a0*/ 	.word	0x000002a0


	//   ....[6]....
        /*04a4*/ 	.word	0x000002d0


	//   ....[7]....
        /*04a8*/ 	.word	0x00000430


	//   ....[8]....
        /*04ac*/ 	.word	0x00000470


	//   ....[9]....
        /*04b0*/ 	.word	0x000004a0


	//   ....[10]....
        /*04b4*/ 	.word	0x000004d0


	//   ....[11]....
        /*04b8*/ 	.word	0x00000500


	//   ....[12]....
        /*04bc*/ 	.word	0x00000530


	//   ....[13]....
        /*04c0*/ 	.word	0x000005c0


	//   ....[14]....
        /*04c4*/ 	.word	0x00000600


	//   ....[15]....
        /*04c8*/ 	.word	0x00000620


	//   ....[16]....
        /*04cc*/ 	.word	0x00000680


	//   ....[17]....
        /*04d0*/ 	.word	0x00002bd0


	//   ....[18]....
        /*04d4*/ 	.word	0x00002bf0


	//   ....[19]....
        /*04d8*/ 	.word	0x00002d90


	//   ....[20]....
        /*04dc*/ 	.word	0x00002da0


	//   ....[21]....
        /*04e0*/ 	.word	0x00002f40


	//   ....[22]....
        /*04e4*/ 	.word	0x00002f60


	//   ....[23]....
        /*04e8*/ 	.word	0x00003100


	//   ....[24]....
        /*04ec*/ 	.word	0x00003110


	//   ....[25]....
        /*04f0*/ 	.word	0x00004750


	//   ....[26]....
        /*04f4*/ 	.word	0x00004930


	//   ....[27]....
        /*04f8*/ 	.word	0x00005060


	//   ....[28]....
        /*04fc*/ 	.word	0x00005320


	//   ....[29]....
        /*0500*/ 	.word	0x00005330


	//   ....[30]....
        /*0504*/ 	.word	0x00005380


	//   ....[31]....
        /*0508*/ 	.word	0x00007a50


	//   ....[32]....
        /*050c*/ 	.word	0x00007c90


	//   ....[33]....
        /*0510*/ 	.word	0x000084d0


	//   ....[34]....
        /*0514*/ 	.word	0x00008630


	//   ....[35]....
        /*0518*/ 	.word	0x000086a0


	//   ....[36]....
        /*051c*/ 	.word	0x00008740


	//   ....[37]....
        /*0520*/ 	.word	0x0000b3a0


	//   ....[38]....
        /*0524*/ 	.word	0x0000b3c0


	//   ....[39]....
        /*0528*/ 	.word	0x0000b3f0


	//   ....[40]....
        /*052c*/ 	.word	0x0000b450


	//   ....[41]....
        /*0530*/ 	.word	0x0000e290


	//   ....[42]....
        /*0534*/ 	.word	0x0000e4d0


	//   ....[43]....
        /*0538*/ 	.word	0x0000ed10


	//   ....[44]....
        /*053c*/ 	.word	0x0000ee70


	//   ....[45]....
        /*0540*/ 	.word	0x0000eee0


	//   ....[46]....
        /*0544*/ 	.word	0x0000ef80


	//   ....[47]....
        /*0548*/ 	.word	0x000106a0


	//   ....[48]....
        /*054c*/ 	.word	0x000106d0


	//   ....[49]....
        /*0550*/ 	.word	0x000106e0


	//   ....[50]....
        /*0554*/ 	.word	0x00010710


	//   ....[51]....
        /*0558*/ 	.word	0x00011b30


	//   ....[52]....
        /*055c*/ 	.word	0x00011b50


	//   ....[53]....
        /*0560*/ 	.word	0x00011b60


	//   ....[54]....
        /*0564*/ 	.word	0x00011b70


	//   ....[55]....
        /*0568*/ 	.word	0x00011f30


	//   ....[56]....
        /*056c*/ 	.word	0x00011f50


	//   ....[57]....
        /*0570*/ 	.word	0x00012090


	//   ....[58]....
        /*0574*/ 	.word	0x000120a0


	//   ....[59]....
        /*0578*/ 	.word	0x000121f0


	//   ....[60]....
        /*057c*/ 	.word	0x00012210


	//   ....[61]....
        /*0580*/ 	.word	0x00012360


	//   ....[62]....
        /*0584*/ 	.word	0x00012370


	//   ....[63]....
        /*0588*/ 	.word	0x000126b0


	//   ....[64]....
        /*058c*/ 	.word	0x000126d0


	//   ....[65]....
        /*0590*/ 	.word	0x00013030


	//   ....[66]....
        /*0594*/ 	.word	0x00013040


	//   ....[67]....
        /*0598*/ 	.word	0x00013e20


	//   ....[68]....
        /*059c*/ 	.word	0x00013e40


	//   ....[69]....
        /*05a0*/ 	.word	0x00013f90


	//   ....[70]....
        /*05a4*/ 	.word	0x00013fa0


	//   ....[71]....
        /*05a8*/ 	.word	0x000140f0


	//   ....[72]....
        /*05ac*/ 	.word	0x00014110


	//   ....[73]....
        /*05b0*/ 	.word	0x00014260


	//   ....[74]....
        /*05b4*/ 	.word	0x00014270


	//   ....[75]....
        /*05b8*/ 	.word	0x00014460


	//   ....[76]....
        /*05bc*/ 	.word	0x00014480


	//   ....[77]....
        /*05c0*/ 	.word	0x000145a0


	//   ....[78]....
        /*05c4*/ 	.word	0x000145e0


	//   ....[79]....
        /*05c8*/ 	.word	0x00014610


	//   ....[80]....
        /*05cc*/ 	.word	0x00014640


	//   ....[81]....
        /*05d0*/ 	.word	0x00014670


	//   ....[82]....
        /*05d4*/ 	.word	0x000146a0


	//   ....[83]....
        /*05d8*/ 	.word	0x000147f0


	//   ....[84]....
        /*05dc*/ 	.word	0x00014830


	//   ....[85]....
        /*05e0*/ 	.word	0x00014860


	//   ....[86]....
        /*05e4*/ 	.word	0x00014890


	//   ....[87]....
        /*05e8*/ 	.word	0x000148c0


	//   ....[88]....
        /*05ec*/ 	.word	0x000148f0


	//   ....[89]....
        /*05f0*/ 	.word	0x00014980


	//   ....[90]....
        /*05f4*/ 	.word	0x000149c0


	//   ....[91]....
        /*05f8*/ 	.word	0x000149d0


	//   ....[92]....
        /*05fc*/ 	.word	0x00014a30


	//   ....[93]....
        /*0600*/ 	.word	0x000153e0


	//   ....[94]....
        /*0604*/ 	.word	0x00015440


	//   ....[95]....
        /*0608*/ 	.word	0x00015490


	//   ....[96]....
        /*060c*/ 	.word	0x000154e0


	//   ....[97]....
        /*0610*/ 	.word	0x00015530


	//   ....[98]....
        /*0614*/ 	.word	0x000155a0


	//   ....[99]....
        /*0618*/ 	.word	0x000155e0


	//   ....[100]....
        /*061c*/ 	.word	0x00015650


	//   ....[101]....
        /*0620*/ 	.word	0x000156c0


	//   ....[102]....
        /*0624*/ 	.word	0x00015720


	//   ....[103]....
        /*0628*/ 	.word	0x00015790


	//   ....[104]....
        /*062c*/ 	.word	0x00015800


	//   ....[105]....
        /*0630*/ 	.word	0x00015860


	//   ....[106]....
        /*0634*/ 	.word	0x000158c0


	//   ....[107]....
        /*0638*/ 	.word	0x00015920


	//   ....[108]....
        /*063c*/ 	.word	0x00015990


	//   ....[109]....
        /*0640*/ 	.word	0x000159f0


	//   ....[110]....
        /*0644*/ 	.word	0x00015a50


	//   ....[111]....
        /*0648*/ 	.word	0x00015aa0


	//   ....[112]....
        /*064c*/ 	.word	0x00015b00


	//   ....[113]....
        /*0650*/ 	.word	0x00015b50


	//   ....[114]....
        /*0654*/ 	.word	0x00015ba0


	//   ....[115]....
        /*0658*/ 	.word	0x00015c10


	//   ....[116]....
        /*065c*/ 	.word	0x00015c80


	//   ....[117]....
        /*0660*/ 	.word	0x00015ce0


	//   ....[118]....
        /*0664*/ 	.word	0x00015d40


	//   ....[119]....
        /*0668*/ 	.word	0x00015da0


	//   ....[120]....
        /*066c*/ 	.word	0x00015e10


	//   ....[121]....
        /*0670*/ 	.word	0x00015e70


	//   ....[122]....
        /*0674*/ 	.word	0x00015ed0


	//   ....[123]....
        /*0678*/ 	.word	0x00015f30


	//   ....[124]....
        /*067c*/ 	.word	0x00015fa0


	//   ....[125]....
        /*0680*/ 	.word	0x00016000


	//   ....[126]....
        /*0684*/ 	.word	0x00016060


	//   ....[127]....
        /*0688*/ 	.word	0x000160c0


	//   ....[128]....
        /*068c*/ 	.word	0x00016130


	//   ....[129]....
        /*0690*/ 	.word	0x00016190


	//   ....[130]....
        /*0694*/ 	.word	0x000161f0


	//   ....[131]....
        /*0698*/ 	.word	0x00016250


	//   ....[132]....
        /*069c*/ 	.word	0x000162c0


	//   ....[133]....
        /*06a0*/ 	.word	0x00016320


	//   ....[134]....
        /*06a4*/ 	.word	0x00016380


	//   ....[135]....
        /*06a8*/ 	.word	0x000163e0


	//   ....[136]....
        /*06ac*/ 	.word	0x00016450


	//   ....[137]....
        /*06b0*/ 	.word	0x000164a0


	//   ....[138]....
        /*06b4*/ 	.word	0x000164e0


	//   ....[139]....
        /*06b8*/ 	.word	0x00016530


	//   ....[140]....
        /*06bc*/ 	.word	0x00016580


	//   ....[141]....
        /*06c0*/ 	.word	0x000165d0


	//   ....[142]....
        /*06c4*/ 	.word	0x00016640


	//   ....[143]....
        /*06c8*/ 	.word	0x00016680


	//   ....[144]....
        /*06cc*/ 	.word	0x000166d0


	//   ....[145]....
        /*06d0*/ 	.word	0x00016720


	//   ....[146]....
        /*06d4*/ 	.word	0x00016770


	//   ....[147]....
        /*06d8*/ 	.word	0x000167c0


	//   ....[148]....
        /*06dc*/ 	.word	0x00016830


	//   ....[149]....
        /*06e0*/ 	.word	0x00016870


	//   ....[150]....
        /*06e4*/ 	.word	0x000168e0


	//   ....[151]....
        /*06e8*/ 	.word	0x00016940


	//   ....[152]....
        /*06ec*/ 	.word	0x000169a0


	//----- nvinfo : EIATTR_EXIT_INSTR_OFFSETS
	.align		4
.L_524:
        /*06f0*/ 	.byte	0x04, 0x1c
        /*06f2*/ 	.short	(.L_526 - .L_525)


	//   ....[0]....
.L_525:
        /*06f4*/ 	.word	0x00000fe0


	//   ....[1]....
        /*06f8*/ 	.word	0x000153a0


	//----- nvinfo : EIATTR_MAX_THREADS
	.align		4
.L_526:
        /*06fc*/ 	.byte	0x04, 0x05
        /*06fe*/ 	.short	(.L_528 - .L_527)
.L_527:
        /*0700*/ 	.word	0x00000100
        /*0704*/ 	.word	0x00000001
        /*0708*/ 	.word	0x00000001


	//----- nvinfo : EIATTR_CRS_STACK_SIZE
	.align		4
.L_528:
        /*070c*/ 	.byte	0x04, 0x1e
        /*070e*/ 	.short	(.L_530 - .L_529)
.L_529:
        /*0710*/ 	.word	0x00000000
.L_530:


//--------------------- .nv.info._ZN7cutlass13device_kernelIN5flash19enable_sm80_to_sm89INS1_16FlashAttnFwdSm80INS1_25CollectiveMainloopFwdSm80ILi8ELi1ELb0EN4cute5tupleIJNS5_1CILi128EEENS7_ILi64EEENS7_ILi192EEEEEELi192ENS_10bfloat16_tEfNS_4arch4Sm80ELb0ELb1ELb1ELb1ELb0ELb1ELb1ELb1EEENS1_21CollectiveEpilogueFwdINS6_IJS8_SA_S9_EEENS6_IJNS7_ILi1EEESI_SI_EEESC_SE_Li256ELb1ELb1ELb1ELb0EEENS1_36VarlenDynamicPersistentTileSchedulerILi128ELi64ELi256ELi256ELb1ELb1ELb0ELb1ELb0ELb1EEEEEEEEEvNT_6ParamsE --------------------------
	.section	.nv.info._ZN7cutlass13device_kernelIN5flash19enable_sm80_to_sm89INS1_16FlashAttnFwdSm80INS1_25CollectiveMainloopFwdSm80ILi8ELi1ELb0EN4cute5tupleIJNS5_1CILi128EEENS7_ILi64EEENS7_ILi192EEEEEELi192ENS_10bfloat16_tEfNS_4arch4Sm80ELb0ELb1ELb1ELb1ELb0ELb1ELb1ELb1EEENS1_21CollectiveEpilogueFwdINS6_IJS8_SA_S9_EEENS6_IJNS7_ILi1EEESI_SI_EEESC_SE_Li256ELb1ELb1ELb1ELb0EEENS1_36VarlenDynamicPersistentTileSchedulerILi128ELi64ELi256ELi256ELb1ELb1ELb0ELb1ELb0ELb1EEEEEEEEEvNT_6ParamsE,"",@"SHT_CUDA_INFO"
	.sectionflags	@""
	.align	4


	//----- nvinfo : EIATTR_CUDA_API_VERSION
	.align		4
        /*0000*/ 	.byte	0x04, 0x37
        /*0002*/ 	.short	(.L_532 - .L_531)
.L_531:
        /*0004*/ 	.word	0x00000082


	//----- nvinfo : EIATTR_SW2861232_WAR
	.align		4
.L_532:
        /*0008*/ 	.byte	0x01, 0x35
	.zero		2


	//----- nvinfo : EIATTR_PARAM_CBANK
	.align		4
        /*000c*/ 	.byte	0x04, 0x0a
        /*000e*/ 	.short	(.L_534 - .L_533)
	.align		4
.L_533:
        /*0010*/ 	.word	index@(.nv.constant0._ZN7cutlass13device_kernelIN5flash19enable_sm80_to_sm89INS1_16FlashAttnFwdSm80INS1_25CollectiveMainloopFwdSm80ILi8ELi1ELb0EN4cute5tupleIJNS5_1CILi128EEENS7_ILi64EEENS7_ILi192EEEEEELi192ENS_10bfloat16_tEfNS_4arch4Sm80ELb0ELb1ELb1ELb1ELb0ELb1ELb1ELb1EEENS1_21CollectiveEpilogueFwdINS6_IJS8_SA_S9_EEENS6_IJNS7_ILi1EEESI_SI_EEESC_SE_Li256ELb1ELb1ELb1ELb0EEENS1_36VarlenDynamicPersistentTileSchedulerILi128ELi64ELi256ELi256ELb1ELb1ELb0ELb1ELb0ELb1EEEEEEEEEvNT_6ParamsE)
        /*0014*/ 	.short	0x0160
        /*0016*/ 	.short	0x0438


	//----- nvinfo : EIATTR_CBANK_PARAM_SIZE
	.align		4
.L_534:
        /*0018*/ 	.byte	0x03, 0x19
        /*001a*/ 	.short	0x0438


	//----- nvinfo : EIATTR_KPARAM_INFO
	.align		4
        /*001c*/ 	.byte	0x04, 0x17
        /*001e*/ 	.short	(.L_536 - .L_535)
.L_535:
        /*0020*/ 	.word	0x00000000
        /*0024*/ 	.short	0x0000
        /*0026*/ 	.short	0x0000
        /*0028*/ 	.byte	0x00, 0xf0, 0xe1, 0x10


	//----- nvinfo : EIATTR_MAXREG_COUNT
	.align		4
.L_536:
        /*002c*/ 	.byte	0x03, 0x1b
        /*002e*/ 	.short	0x00ff


	//----- nvinfo : EIATTR_NUM_BARRIERS
	.align		4
        /*0030*/ 	.byte	0x02, 0x4c
        /*0032*/ 	.byte	0x06
	.zero		1


	//----- nvinfo : EIATTR_ANNOTATIONS
	.align		4
        /*0034*/ 	.byte	0x04, 0x55
        /*0036*/ 	.short	(.L_538 - .L_537)


	//   ....[0]....
.L_537:
        /* <DEDUP_REMOVED lines=57> */


	//----- nvinfo : EIATTR_MERCURY_ISA_VERSION
	.align		4
.L_538:
        /*03b8*/ 	.byte	0x03, 0x5f
        /*03ba*/ 	.short	0x0000


	//----- nvinfo : EIATTR_INT_WARP_WIDE_INSTR_OFFSETS
	.align		4
        /*03bc*/ 	.byte	0x04, 0x31
        /*03be*/ 	.short	(.L_540 - .L_539)


	//   ....[0]....
.L_539:
        /*03c0*/ 	.word	0x0001daa0


	//   ....[1]....
        /*03c4*/ 	.word	0x0001db20


	//----- nvinfo : EIATTR_COOP_GROUP_MASK_REGIDS
	.align		4
.L_540:
        /*03c8*/ 	.byte	0x04, 0x29
        /*03ca*/ 	.short	(.L_542 - .L_541)


	//   ....[0]....
.L_541:
        /*03cc*/ 	.word	0xffffffff


	//   ....[1]....
        /*03d0*/ 	.word	0xffffffff


	//   ....[2]....
        /*03d4*/ 	.word	0xffffffff


	//   ....[3]....
        /*03d8*/ 	.word	0xffffffff


	//   ....[4]....
        /*03dc*/ 	.word	0xffffffff


	//   ....[5]....
        /*03e0*/ 	.word	0xffffffff


	//   ....[6]....
        /*03e4*/ 	.word	0xffffffff


	//   ....[7]....
        /*03e8*/ 	.word	0xffffffff


	//   ....[8]....
        /*03ec*/ 	.word	0xffffffff


	//   ....[9]....
        /*03f0*/ 	.word	0xffffffff


	//   ....[10]....
        /*03f4*/ 	.word	0xffffffff


	//   ....[11]....
        /*03f8*/ 	.word	0xffffffff


	//   ....[12]....
        /*03fc*/ 	.word	0xffffffff


	//   ....[13]....
        /*0400*/ 	.word	0xffffffff


	//   ....[14]....
        /*0404*/ 	.word	0xffffffff


	//   ....[15]....
        /*0408*/ 	.word	0xffffffff


	//   ....[16]....
        /*040c*/ 	.word	0xffffffff


	//   ....[17]....
        /*0410*/ 	.word	0xffffffff


	//   ....[18]....
        /*0414*/ 	.word	0xffffffff


	//   ....[19]....
        /*0418*/ 	.word	0xffffffff


	//   ....[20]....
        /*041c*/ 	.word	0xffffffff


	//   ....[21]....
        /*0420*/ 	.word	0xffffffff


	//   ....[22]....
        /*0424*/ 	.word	0xffffffff


	//   ....[23]....
        /*0428*/ 	.word	0xffffffff


	//   ....[24]....
        /*042c*/ 	.word	0xffffffff


	//   ....[25]....
        /*0430*/ 	.word	0xffffffff


	//   ....[26]....
        /*0434*/ 	.word	0xffffffff


	//   ....[27]....
        /*0438*/ 	.word	0xffffffff


	//   ....[28]....
        /*043c*/ 	.word	0xffffffff


	//   ....[29]....
        /*0440*/ 	.word	0xffffffff


	//   ....[30]....
        /*0444*/ 	.word	0xffffffff


	//   ....[31]....
        /*0448*/ 	.word	0xffffffff


	//   ....[32]....
        /*044c*/ 	.word	0xffffffff


	//   ....[33]....
        /*0450*/ 	.word	0xffffffff


	//   ....[34]....
        /*0454*/ 	.word	0xffffffff


	//   ....[35]....
        /*0458*/ 	.word	0xffffffff


	//   ....[36]....
        /*045c*/ 	.word	0xffffffff


	//   ....[37]....
        /*0460*/ 	.word	0xffffffff


	//   ....[38]....
        /*0464*/ 	.word	0xffffffff


	//   ....[39]....
        /*0468*/ 	.word	0xffffffff


	//   ....[40]....
        /*046c*/ 	.word	0xffffffff


	//   ....[41]....
        /*0470*/ 	.word	0xffffffff


	//   ....[42]....
        /*0474*/ 	.word	0xffffffff


	//   ....[43]....
        /*0478*/ 	.word	0xffffffff


	//   ....[44]....
        /*047c*/ 	.word	0xffffffff


	//   ....[45]....
        /*0480*/ 	.word	0xffffffff


	//   ....[46]....
        /*0484*/ 	.word	0xffffffff


	//   ....[47]....
        /*0488*/ 	.word	0xffffffff


	//   ....[48]....
        /*048c*/ 	.word	0xffffffff


	//   ....[49]....
        /*0490*/ 	.word	0xffffffff


	//   ....[50]....
        /*0494*/ 	.word	0xffffffff


	//   ....[51]....
        /*0498*/ 	.word	0xffffffff


	//   ....[52]....
        /*049c*/ 	.word	0xffffffff


	//   ....[53]....
        /*04a0*/ 	.word	0xffffffff


	//   ....[54]....
        /*04a4*/ 	.word	0xffffffff


	//   ....[55]....
        /*04a8*/ 	.word	0xffffffff


	//   ....[56]....
        /*04ac*/ 	.word	0xffffffff


	//   ....[57]....
        /*04b0*/ 	.word	0xffffffff


	//   ....[58]....
        /*04b4*/ 	.word	0xffffffff


	//   ....[59]....
        /*04b8*/ 	.word	0xffffffff


	//   ....[60]....
        /*04bc*/ 	.word	0xffffffff


	//   ....[61]....
        /*04c0*/ 	.word	0xffffffff


	//   ....[62]....
        /*04c4*/ 	.word	0xffffffff


	//   ....[63]....
        /*04c8*/ 	.word	0xffffffff


	//   ....[64]....
        /*04cc*/ 	.word	0xffffffff


	//   ....[65]....
        /*04d0*/ 	.word	0xffffffff


	//   ....[66]....
        /*04d4*/ 	.word	0xffffffff


	//   ....[67]....
        /*04d8*/ 	.word	0xffffffff


	//   ....[68]....
        /*04dc*/ 	.word	0xffffffff


	//   ....[69]....
        /*04e0*/ 	.word	0xffffffff


	//   ....[70]....
        /*04e4*/ 	.word	0xffffffff


	//   ....[71]....
        /*04e8*/ 	.word	0xffffffff


	//   ....[72]....
        /*04ec*/ 	.word	0xffffffff


	//   ....[73]....
        /*04f0*/ 	.word	0xffffffff


	//   ....[74]....
        /*04f4*/ 	.word	0xffffffff


	//   ....[75]....
        /*04f8*/ 	.word	0xffffffff


	//   ....[76]....
        /*04fc*/ 	.word	0xffffffff


	//   ....[77]....
        /*0500*/ 	.word	0xffffffff


	//   ....[78]....
        /*0504*/ 	.word	0xffffffff


	//   ....[79]....
        /*0508*/ 	.word	0xffffffff


	//   ....[80]....
        /*050c*/ 	.word	0xffffffff


	//   ....[81]....
        /*0510*/ 	.word	0xffffffff


	//   ....[82]....
        /*0514*/ 	.word	0xffffffff


	//   ....[83]....
        /*0518*/ 	.word	0xffffffff


	//   ....[84]....
        /*051c*/ 	.word	0xffffffff


	//   ....[85]....
        /*0520*/ 	.word	0xffffffff


	//   ....[86]....
        /*0524*/ 	.word	0xffffffff


	//   ....[87]....
        /*0528*/ 	.word	0xffffffff


	//   ....[88]....
        /*052c*/ 	.word	0xffffffff


	//   ....[89]....
        /*0530*/ 	.word	0xffffffff


	//   ....[90]....
        /*0534*/ 	.word	0xffffffff


	//   ....[91]....
        /*0538*/ 	.word	0xffffffff


	//   ....[92]....
        /*053c*/ 	.word	0xffffffff


	//   ....[93]....
        /*0540*/ 	.word	0xffffffff


	//   ....[94]....
        /*0544*/ 	.word	0xffffffff


	//   ....[95]....
        /*0548*/ 	.word	0xffffffff


	//   ....[96]....
        /*054c*/ 	.word	0xffffffff


	//   ....[97]....
        /*0550*/ 	.word	0xffffffff


	//   ....[98]....
        /*0554*/ 	.word	0xffffffff


	//   ....[99]....
        /*0558*/ 	.word	0xffffffff


	//   ....[100]....
        /*055c*/ 	.word	0xffffffff


	//   ....[101]....
        /*0560*/ 	.word	0xffffffff


	//   ....[102]....
        /*0564*/ 	.word	0xffffffff


	//   ....[103]....
        /*0568*/ 	.word	0xffffffff


	//   ....[104]....
        /*056c*/ 	.word	0xffffffff


	//   ....[105]....
        /*0570*/ 	.word	0xffffffff


	//   ....[106]....
        /*0574*/ 	.word	0xffffffff


	//   ....[107]....
        /*0578*/ 	.word	0xffffffff


	//   ....[108]....
        /*057c*/ 	.word	0xffffffff


	//   ....[109]....
        /*0580*/ 	.word	0xffffffff


	//   ....[110]....
        /*0584*/ 	.word	0xffffffff


	//   ....[111]....
        /*0588*/ 	.word	0xffffffff


	//   ....[112]....
        /*058c*/ 	.word	0xffffffff


	//   ....[113]....
        /*0590*/ 	.word	0xffffffff


	//   ....[114]....
        /*0594*/ 	.word	0xffffffff


	//   ....[115]....
        /*0598*/ 	.word	0xffffffff


	//   ....[116]....
        /*059c*/ 	.word	0xffffffff


	//   ....[117]....
        /*05a0*/ 	.word	0xffffffff


	//   ....[118]....
        /*05a4*/ 	.word	0xffffffff


	//   ....[119]....
        /*05a8*/ 	.word	0xffffffff


	//   ....[120]....
        /*05ac*/ 	.word	0xffffffff


	//   ....[121]....
        /*05b0*/ 	.word	0xffffffff


	//   ....[122]....
        /*05b4*/ 	.word	0xffffffff


	//   ....[123]....
        /*05b8*/ 	.word	0xffffffff


	//   ....[124]....
        /*05bc*/ 	.word	0xffffffff


	//   ....[125]....
        /*05c0*/ 	.word	0xffffffff


	//   ....[126]....
        /*05c4*/ 	.word	0xffffffff


	//   ....[127]....
        /*05c8*/ 	.word	0xffffffff


	//   ....[128]....
        /*05cc*/ 	.word	0xffffffff


	//   ....[129]....
        /*05d0*/ 	.word	0xffffffff


	//   ....[130]....
        /*05d4*/ 	.word	0xffffffff


	//   ....[131]....
        /*05d8*/ 	.word	0xffffffff


	//   ....[132]....
        /*05dc*/ 	.word	0xffffffff


	//   ....[133]....
        /*05e0*/ 	.word	0xffffffff


	//   ....[134]....
        /*05e4*/ 	.word	0xffffffff


	//   ....[135]....
        /*05e8*/ 	.word	0xffffffff


	//   ....[136]....
        /*05ec*/ 	.word	0xffffffff


	//   ....[137]....
        /*05f0*/ 	.word	0xffffffff


	//   ....[138]....
        /*05f4*/ 	.word	0xffffffff


	//   ....[139]....
        /*05f8*/ 	.word	0xffffffff


	//   ....[140]....
        /*05fc*/ 	.word	0xffffffff


	//   ....[141]....
        /*0600*/ 	.word	0xffffffff


	//   ....[142]....
        /*0604*/ 	.word	0xffffffff


	//   ....[143]....
        /*0608*/ 	.word	0xffffffff


	//   ....[144]....
        /*060c*/ 	.word	0xffffffff


	//   ....[145]....
        /*0610*/ 	.word	0xffffffff


	//   ....[146]....
        /*0614*/ 	.word	0xffffffff


	//   ....[147]....
        /*0618*/ 	.word	0xffffffff


	//   ....[148]....
        /*061c*/ 	.word	0xffffffff


	//   ....[149]....
        /*0620*/ 	.word	0xffffffff


	//   ....[150]....
        /*0624*/ 	.word	0xffffffff


	//   ....[151]....
        /*0628*/ 	.word	0xffffffff


	//   ....[152]....
        /*062c*/ 	.word	0xffffffff


	//   ....[153]....
        /*0630*/ 	.word	0xffffffff


	//   ....[154]....
        /*0634*/ 	.word	0xffffffff


	//   ....[155]....
        /*0638*/ 	.word	0xffffffff


	//   ....[156]....
        /*063c*/ 	.word	0xffffffff


	//   ....[157]....
        /*0640*/ 	.word	0xffffffff


	//   ....[158]....
        /*0644*/ 	.word	0xffffffff


	//   ....[159]....
        /*0648*/ 	.word	0xffffffff


	//   ....[160]....
        /*064c*/ 	.word	0xffffffff


	//   ....[161]....
        /*0650*/ 	.word	0xffffffff


	//   ....[162]....
        /*0654*/ 	.word	0xffffffff


	//   ....[163]....
        /*0658*/ 	.word	0xffffffff


	//   ....[164]....
        /*065c*/ 	.word	0xffffffff


	//   ....[165]....
        /*0660*/ 	.word	0xffffffff


	//   ....[166]....
        /*0664*/ 	.word	0xffffffff


	//   ....[167]....
        /*0668*/ 	.word	0xffffffff


	//   ....[168]....
        /*066c*/ 	.word	0xffffffff


	//----- nvinfo : EIATTR_COOP_GROUP_INSTR_OFFSETS
	.align		4
.L_542:
        /*0670*/ 	.byte	0x04, 0x28
        /*0672*/ 	.short	(.L_544 - .L_543)


	//   ....[0]....
.L_543:
        /*0674*/ 	.word	0x00000050


	//   ....[1]....
        /*0678*/ 	.word	0x00000210


	//   ....[2]....
        /*067c*/ 	.word	0x00000240


	//   ....[3]....
        /*0680*/ 	.word	0x00000270


	//   ....[4]....
        /*0684*/ 	.word	0x000002a0


	//   ....[5]....
        /*0688*/ 	.word	0x000002d0


	//   ....[6]....
        /*068c*/ 	.word	0x00000300


	//   ....[7]....
        /*0690*/ 	.word	0x00000470


	//   ....[8]....
        /*0694*/ 	.word	0x000004b0


	//   ....[9]....
        /*0698*/ 	.word	0x000004e0


	//   ....[10]....
        /*069c*/ 	.word	0x00000510


	//   ....[11]....
        /*06a0*/ 	.word	0x00000540


	//   ....[12]....
        /*06a4*/ 	.word	0x00000570


	//   ....[13]....
        /*06a8*/ 	.word	0x00000600


	//   ....[14]....
        /*06ac*/ 	.word	0x00000650


	//   ....[15]....
        /*06b0*/ 	.word	0x00000670


	//   ....[16]....
        /*06b4*/ 	.word	0x000006d0


	//   ....[17]....
        /*06b8*/ 	.word	0x00008580


	//   ....[18]....
        /*06bc*/ 	.word	0x000085a0


	//   ....[19]....
        /*06c0*/ 	.word	0x00008720


	//   ....[20]....
        /*06c4*/ 	.word	0x00008730


	//   ....[21]....
        /*06c8*/ 	.word	0x00008890


	//   ....[22]....
        /*06cc*/ 	.word	0x000088b0


	//   ....[23]....
        /*06d0*/ 	.word	0x00008a10


	//   ....[24]....
        /*06d4*/ 	.word	0x00008a20


	//   ....[25]....
        /*06d8*/ 	.word	0x00009180


	//   ....[26]....
        /*06dc*/ 	.word	0x000091a0


	//   ....[27]....
        /*06e0*/ 	.word	0x000091b0


	//   ....[28]....
        /*06e4*/ 	.word	0x000091c0


	//   ....[29]....
        /*06e8*/ 	.word	0x00009630


	//   ....[30]....
        /*06ec*/ 	.word	0x000098a0


	//   ....[31]....
        /*06f0*/ 	.word	0x000098e0


	//   ....[32]....
        /*06f4*/ 	.word	0x00009900


	//   ....[33]....
        /*06f8*/ 	.word	0x0000c790


	//   ....[34]....
        /*06fc*/ 	.word	0x0000c830


	//   ....[35]....
        /*0700*/ 	.word	0x0000c850


	//   ....[36]....
        /*0704*/ 	.word	0x0000c860


	//   ....[37]....
        /*0708*/ 	.word	0x0000cb00


	//   ....[38]....
        /*070c*/ 	.word	0x0000cd70


	//   ....[39]....
        /*0710*/ 	.word	0x0000cdb0


	//   ....[40]....
        /*0714*/ 	.word	0x0000cdf0


	//   ....[41]....
        /*0718*/ 	.word	0x000110d0


	//   ....[42]....
        /*071c*/ 	.word	0x000112a0


	//   ....[43]....
        /*0720*/ 	.word	0x00011b30


	//   ....[44]....
        /*0724*/ 	.word	0x00011c90


	//   ....[45]....
        /*0728*/ 	.word	0x00011ca0


	//   ....[46]....
        /*072c*/ 	.word	0x00011cf0


	//   ....[47]....
        /*0730*/ 	.word	0x000145a0


	//   ....[48]....
        /*0734*/ 	.word	0x000147e0


	//   ....[49]....
        /*0738*/ 	.word	0x00015020


	//   ....[50]....
        /*073c*/ 	.word	0x00015180


	//   ....[51]....
        /*0740*/ 	.word	0x000151f0


	//   ....[52]....
        /*0744*/ 	.word	0x00015290


	//   ....[53]....
        /*0748*/ 	.word	0x00017f30


	//   ....[54]....
        /*074c*/ 	.word	0x00017f50


	//   ....[55]....
        /*0750*/ 	.word	0x00017f80


	//   ....[56]....
        /*0754*/ 	.word	0x00017fe0


	//   ....[57]....
        /*0758*/ 	.word	0x0001ae60


	//   ....[58]....
        /*075c*/ 	.word	0x0001b0a0


	//   ....[59]....
        /*0760*/ 	.word	0x0001b8e0


	//   ....[60]....
        /*0764*/ 	.word	0x0001ba40


	//   ....[61]....
        /*0768*/ 	.word	0x0001bab0


	//   ....[62]....
        /*076c*/ 	.word	0x0001bb50


	//   ....[63]....
        /*0770*/ 	.word	0x0001d270


	//   ....[64]....
        /*0774*/ 	.word	0x0001d2a0


	//   ....[65]....
        /*0778*/ 	.word	0x0001d2b0


	//   ....[66]....
        /*077c*/ 	.word	0x0001d2e0


	//   ....[67]....
        /*0780*/ 	.word	0x0001e820


	//   ....[68]....
        /*0784*/ 	.word	0x0001e830


	//   ....[69]....
        /*0788*/ 	.word	0x0001e850


	//   ....[70]....
        /*078c*/ 	.word	0x0001e870


	//   ....[71]....
        /*0790*/ 	.word	0x0001ec30


	//   ....[72]....
        /*0794*/ 	.word	0x0001ec50


	//   ....[73]....
        /*0798*/ 	.word	0x0001edb0


	//   ....[74]....
        /*079c*/ 	.word	0x0001edc0


	//   ....[75]....
        /*07a0*/ 	.word	0x0001ef00


	//   ....[76]....
        /*07a4*/ 	.word	0x0001ef20


	//   ....[77]....
        /*07a8*/ 	.word	0x0001f060


	//   ....[78]....
        /*07ac*/ 	.word	0x0001f070


	//   ....[79]....
        /*07b0*/ 	.word	0x0001f3b0


	//   ....[80]....
        /*07b4*/ 	.word	0x0001f3d0


	//   ....[81]....
        /*07b8*/ 	.word	0x0001fd10


	//   ....[82]....
        /*07bc*/ 	.word	0x0001fd20


	//   ....[83]....
        /*07c0*/ 	.word	0x00020ae0


	//   ....[84]....
        /*07c4*/ 	.word	0x00020b00


	//   ....[85]....
        /*07c8*/ 	.word	0x00020c70


	//   ....[86]....
        /*07cc*/ 	.word	0x00020c80


	//   ....[87]....
        /*07d0*/ 	.word	0x00020dc0


	//   ....[88]....
        /*07d4*/ 	.word	0x00020de0


	//   ....[89]....
        /*07d8*/ 	.word	0x00020f20


	//   ....[90]....
        /*07dc*/ 	.word	0x00020f30


	//   ....[91]....
        /*07e0*/ 	.word	0x00021130


	//   ....[92]....
        /*07e4*/ 	.word	0x00021150


	//   ....[93]....
        /*07e8*/ 	.word	0x00021280


	//   ....[94]....
        /*07ec*/ 	.word	0x000212c0


	//   ....[95]....
        /*07f0*/ 	.word	0x000212f0


	//   ....[96]....
        /*07f4*/ 	.word	0x00021320


	//   ....[97]....
        /*07f8*/ 	.word	0x00021350


	//   ....[98]....
        /*07fc*/ 	.word	0x00021380


	//   ....[99]....
        /*0800*/ 	.word	0x000214e0


	//   ....[100]....
        /*0804*/ 	.word	0x00021520


	//   ....[101]....
        /*0808*/ 	.word	0x00021550


	//   ....[102]....
        /*080c*/ 	.word	0x00021580


	//   ....[103]....
        /*0810*/ 	.word	0x000215b0


	//   ....[104]....
        /*0814*/ 	.word	0x000215e0


	//   ....[105]....
        /*0818*/ 	.word	0x00021670


	//   ....[106]....
        /*081c*/ 	.word	0x000216d0


	//   ....[107]....
        /*0820*/ 	.word	0x000216e0


	//   ....[108]....
        /*0824*/ 	.word	0x00021740


	//   ....[109]....
        /*0828*/ 	.word	0x00022190


	//   ....[110]....
        /*082c*/ 	.word	0x000221f0


	//   ....[111]....
        /*0830*/ 	.word	0x00022250


	//   ....[112]....
        /*0834*/ 	.word	0x000222b0


	//   ....[113]....
        /*0838*/ 	.word	0x00022310


	//   ....[114]....
        /*083c*/ 	.word	0x00022380


	//   ....[115]....
        /*0840*/ 	.word	0x000223d0


	//   ....[116]....
        /*0844*/ 	.word	0x00022440


	//   ....[117]....
        /*0848*/ 	.word	0x000224b0


	//   ....[118]....
        /*084c*/ 	.word	0x00022510


	//   ....[119]....
        /*0850*/ 	.word	0x00022580


	//   ....[120]....
        /*0854*/ 	.word	0x000225f0


	//   ....[121]....
        /*0858*/ 	.word	0x00022660


	//   ....[122]....
        /*085c*/ 	.word	0x000226c0


	//   ....[123]....
        /*0860*/ 	.word	0x00022730


	//   ....[124]....
        /*0864*/ 	.word	0x000227a0


	//   ....[125]....
        /*0868*/ 	.word	0x00022810


	//   ....[126]....
        /*086c*/ 	.word	0x00022870


	//   ....[127]....
        /*0870*/ 	.word	0x000228d0


	//   ....[128]....
        /*0874*/ 	.word	0x00022930


	//   ....[129]....
        /*0878*/ 	.word	0x00022980


	//   ....[130]....
        /*087c*/ 	.word	0x000229d0


	//   ....[131]....
        /*0880*/ 	.word	0x00022a40


	//   ....[132]....
        /*0884*/ 	.word	0x00022ab0


	//   ....[133]....
        /*0888*/ 	.word	0x00022b20


	//   ....[134]....
        /*088c*/ 	.word	0x00022b80


	//   ....[135]....
        /*0890*/ 	.word	0x00022bf0


	//   ....[136]....
        /*0894*/ 	.word	0x00022c60


	//   ....[137]....
        /*0898*/ 	.word	0x00022cd0


	//   ....[138]....
        /*089c*/ 	.word	0x00022d30


	//   ....[139]....
        /*08a0*/ 	.word	0x00022da0


	//   ....[140]....
        /*08a4*/ 	.word	0x00022e10


	//   ....[141]....
        /*08a8*/ 	.word	0x00022e80


	//   ....[142]....
        /*08ac*/ 	.word	0x00022ee0


	//   ....[143]....
        /*08b0*/ 	.word	0x00022f50


	//   ....[144]....
        /*08b4*/ 	.word	0x00022fc0


	//   ....[145]....
        /*08b8*/ 	.word	0x00023030


	//   ....[146]....
        /*08bc*/ 	.word	0x00023090


	//   ....[147]....
        /*08c0*/ 	.word	0x00023100


	//   ....[148]....
        /*08c4*/ 	.word	0x00023170


	//   ....[149]....
        /*08c8*/ 	.word	0x000231e0


	//   ....[150]....
        /*08cc*/ 	.word	0x00023240


	//   ....[151]....
        /*08d0*/ 	.word	0x000232b0


	//   ....[152]....
        /*08d4*/ 	.word	0x00023320


	//   ....[153]....
        /*08d8*/ 	.word	0x00023380


	//   ....[154]....
        /*08dc*/ 	.word	0x000233d0


	//   ....[155]....
        /*08e0*/ 	.word	0x00023430


	//   ....[156]....
        /*08e4*/ 	.word	0x00023490


	//   ....[157]....
        /*08e8*/ 	.word	0x000234f0


	//   ....[158]....
        /*08ec*/ 	.word	0x00023560


	//   ....[159]....
        /*08f0*/ 	.word	0x000235b0


	//   ....[160]....
        /*08f4*/ 	.word	0x00023600


	//   ....[161]....
        /*08f8*/ 	.word	0x00023650


	//   ....[162]....
        /*08fc*/ 	.word	0x000236b0


	//   ....[163]....
        /*0900*/ 	.word	0x00023710


	//   ....[164]....
        /*0904*/ 	.word	0x00023780


	//   ....[165]....
        /*0908*/ 	.word	0x000237d0


	//   ....[166]....
        /*090c*/ 	.word	0x00023840


	//   ....[167]....
        /*0910*/ 	.word	0x000238a0


	//   ....[168]....
        /*0914*/ 	.word	0x00023910


	//----- nvinfo : EIATTR_EXIT_INSTR_OFFSETS
	.align		4
.L_544:
        /*0918*/ 	.byte	0x04, 0x1c
        /*091a*/ 	.short	(.L_546 - .L_545)


	//   ....[0]....
.L_545:
        /*091c*/ 	.word	0x000010f0


	//   ....[1]....
        /*0920*/ 	.word	0x00022150


	//----- nvinfo : EIATTR_MAX_THREADS
	.align		4
.L_546:
        /*0924*/ 	.byte	0x04, 0x05
        /*0926*/ 	.short	(.L_548 - .L_547)
.L_547:
        /*0928*/ 	.word	0x00000100
        /*092c*/ 	.word	0x00000001
        /*0930*/ 	.word	0x00000001


	//----- nvinfo : EIATTR_CRS_STACK_SIZE
	.align		4
.L_548:
        /*0934*/ 	.byte	0x04, 0x1e
        /*0936*/ 	.short	(.L_550 - .L_549)
.L_549:
        /*0938*/ 	.word	0x00000000
.L_550:


//--------------------- .nv.info._ZN7cutlass13device_kernelIN5flash19enable_sm80_to_sm89INS1_16FlashAttnFwdSm80INS1_25CollectiveMainloopFwdSm80ILi8ELi1ELb1EN4cute5tupleIJNS5_1CILi128EEENS7_ILi96EEENS7_ILi192EEEEEELi192ENS_10bfloat16_tEfNS_4arch4Sm80ELb1ELb0ELb1ELb0ELb0ELb0ELb1ELb1EEENS1_21CollectiveEpilogueFwdINS6_IJS8_SA_S9_EEENS6_IJNS7_ILi1EEESI_SI_EEESC_SE_Li256ELb0ELb1ELb1ELb0EEENS1_30DynamicPersistentTileSchedulerILi256ELi256ELb1ELb1ELb0EEEEEEEEEvNT_6ParamsE --------------------------
	.section	.nv.info._ZN7cutlass13device_kernelIN5flash19enable_sm80_to_sm89INS1_16FlashAttnFwdSm80INS1_25CollectiveMainloopFwdSm80ILi8ELi1ELb1EN4cute5tupleIJNS5_1CILi128EEENS7_ILi96EEENS7_ILi192EEEEEELi192ENS_10bfloat16_tEfNS_4arch4Sm80ELb1ELb0ELb1ELb0ELb0ELb0ELb1ELb1EEENS1_21CollectiveEpilogueFwdINS6_IJS8_SA_S9_EEENS6_IJNS7_ILi1EEESI_SI_EEESC_SE_Li256ELb0ELb1ELb1ELb0EEENS1_30DynamicPersistentTileSchedulerILi256ELi256ELb1ELb1ELb0EEEEEEEEEvNT_6ParamsE,"",@"SHT_CUDA_INFO"
	.sectionflags	@""
	.align	4


	//----- nvinfo : EIATTR_CUDA_API_VERSION
	.align		4
        /*0000*/ 	.byte	0x04, 0x37
        /*0002*/ 	.short	(.L_552 - .L_551)
.L_551:
        /*0004*/ 	.word	0x00000082


	//----- nvinfo : EIATTR_SW2861232_WAR
	.align		4
.L_552:
        /*0008*/ 	.byte	0x01, 0x35
	.zero		2


	//----- nvinfo : EIATTR_PARAM_CBANK
	.align		4
        /*000c*/ 	.byte	0x04, 0x0a
        /*000e*/ 	.short	(.L_554 - .L_553)
	.align		4
.L_553:
        /*0010*/ 	.word	index@(.nv.constant0._ZN7cutlass13device_kernelIN5flash19enable_sm80_to_sm89INS1_16FlashAttnFwdSm80INS1_25CollectiveMainloopFwdSm80ILi8ELi1ELb1EN4cute5tupleIJNS5_1CILi128EEENS7_ILi96EEENS7_ILi192EEEEEELi192ENS_10bfloat16_tEfNS_4arch4Sm80ELb1ELb0ELb1ELb0ELb0ELb0ELb1ELb1EEENS1_21CollectiveEpilogueFwdINS6_IJS8_SA_S9_EEENS6_IJNS7_ILi1EEESI_SI_EEESC_SE_Li256ELb0ELb1ELb1ELb0EEENS1_30DynamicPersistentTileSchedulerILi256ELi256ELb1ELb1ELb0EEEEEEEEEvNT_6ParamsE)
        /*0014*/ 	.short	0x0160
        /*0016*/ 	.short	0x0428


	//----- nvinfo : EIATTR_CBANK_PARAM_SIZE
	.align		4
.L_554:
        /*0018*/ 	.byte	0x03, 0x19
        /*001a*/ 	.short	0x0428


	//----- nvinfo : EIATTR_KPARAM_INFO
	.align		4
        /*001c*/ 	.byte	0x04, 0x17
        /*001e*/ 	.short	(.L_556 - .L_555)
.L_555:
        /*0020*/ 	.word	0x00000000
        /*0024*/ 	.short	0x0000
        /*0026*/ 	.short	0x0000
        /*0028*/ 	.byte	0x00, 0xf0, 0xa1, 0x10


	//----- nvinfo : EIATTR_MAXREG_COUNT
	.align		4
.L_556:
        /*002c*/ 	.byte	0x03, 0x1b
        /*002e*/ 	.short	0x00ff


	//----- nvinfo : EIATTR_NUM_BARRIERS
	.align		4
        /*0030*/ 	.byte	0x02, 0x4c
        /*0032*/ 	.byte	0x06
	.zero		1


	//----- nvinfo : EIATTR_ANNOTATIONS
	.align		4
        /*0034*/ 	.byte	0x04, 0x55
        /*0036*/ 	.short	(.L_558 - .L_557)


	//   ....[0]....
.L_557:
        /* <DEDUP_REMOVED lines=62> */


	//----- nvinfo : EIATTR_MERCURY_ISA_VERSION
	.align		4
.L_558:
        /*0408*/ 	.byte	0x03, 0x5f
        /*040a*/ 	.short	0x0000


	//----- nvinfo : EIATTR_INT_WARP_WIDE_INSTR_OFFSETS
	.align		4
        /*040c*/ 	.byte	0x04, 0x31
        /*040e*/ 	.short	(.L_560 - .L_559)


	//   ....[0]....
.L_559:
        /*0410*/ 	.word	0x00010520


	//   ....[1]....
        /*0414*/ 	.word	0x000105a0


	//----- nvinfo : EIATTR_COOP_GROUP_MASK_REGIDS
	.align		4
.L_560:
        /*0418*/ 	.byte	0x04, 0x29
        /*041a*/ 	.short	(.L_562 - .L_561)


	//   ....[0]....
.L_561:
        /*041c*/ 	.word	0xffffffff


	//   ....[1]....
        /*0420*/ 	.word	0xffffffff


	//   ....[2]....
        /*0424*/ 	.word	0xffffffff


	//   ....[3]....
        /*0428*/ 	.word	0xffffffff


	//   ....[4]....
        /*042c*/ 	.word	0xffffffff


	//   ....[5]....
        /*0430*/ 	.word	0xffffffff


	//   ....[6]....
        /*0434*/ 	.word	0xffffffff


	//   ....[7]....
        /*0438*/ 	.word	0xffffffff


	//   ....[8]....
        /*043c*/ 	.word	0xffffffff


	//   ....[9]....
        /*0440*/ 	.word	0xffffffff


	//   ....[10]....
        /*0444*/ 	.word	0xffffffff


	//   ....[11]....
        /*0448*/ 	.word	0xffffffff


	//   ....[12]....
        /*044c*/ 	.word	0xffffffff


	//   ....[13]....
        /*0450*/ 	.word	0xffffffff


	//   ....[14]....
        /*0454*/ 	.word	0xffffffff


	//   ....[15]....
        /*0458*/ 	.word	0xffffffff


	//   ....[16]....
        /*045c*/ 	.word	0xffffffff


	//   ....[17]....
        /*0460*/ 	.word	0xffffffff


	//   ....[18]....
        /*0464*/ 	.word	0xffffffff


	//   ....[19]....
        /*0468*/ 	.word	0xffffffff


	//   ....[20]....
        /*046c*/ 	.word	0xffffffff


	//   ....[21]....
        /*0470*/ 	.word	0xffffffff


	//   ....[22]....
        /*0474*/ 	.word	0xffffffff


	//   ....[23]....
        /*0478*/ 	.word	0xffffffff


	//   ....[24]....
        /*047c*/ 	.word	0xffffffff


	//   ....[25]....
        /*0480*/ 	.word	0xffffffff


	//   ....[26]....
        /*0484*/ 	.word	0xffffffff


	//   ....[27]....
        /*0488*/ 	.word	0xffffffff


	//   ....[28]....
        /*048c*/ 	.word	0xffffffff


	//   ....[29]....
        /*0490*/ 	.word	0xffffffff


	//   ....[30]....
        /*0494*/ 	.word	0xffffffff


	//   ....[31]....
        /*0498*/ 	.word	0xffffffff


	//   ....[32]....
        /*049c*/ 	.word	0xffffffff


	//   ....[33]....
        /*04a0*/ 	.word	0xffffffff


	//   ....[34]....
        /*04a4*/ 	.word	0xffffffff


	//   ....[35]....
        /*04a8*/ 	.word	0xffffffff


	//   ....[36]....
        /*04ac*/ 	.word	0xffffffff


	//   ....[37]....
        /*04b0*/ 	.word	0xffffffff


	//   ....[38]....
        /*04b4*/ 	.word	0xffffffff


	//   ....[39]....
        /*04b8*/ 	.word	0xffffffff


	//   ....[40]....
        /*04bc*/ 	.word	0xffffffff


	//   ....[41]....
        /*04c0*/ 	.word	0xffffffff


	//   ....[42]....
        /*04c4*/ 	.word	0xffffffff


	//   ....[43]....
        /*04c8*/ 	.word	0xffffffff


	//   ....[44]....
        /*04cc*/ 	.word	0xffffffff


	//----- nvinfo : EIATTR_COOP_GROUP_INSTR_OFFSETS
	.align		4
.L_562:
        /*04d0*/ 	.byte	0x04, 0x28
        /*04d2*/ 	.short	(.L_564 - .L_563)


	//   ....[0]....
.L_563:
        /*04d4*/ 	.word	0x00000050


	//   ....[1]....
        /*04d8*/ 	.word	0x00000060


	//   ....[2]....
        /*04dc*/ 	.word	0x000018c0


	//   ....[3]....
        /*04e0*/ 	.word	0x000018d0


	//   ....[4]....
        /*04e4*/ 	.word	0x00001990


	//   ....[5]....
        /*04e8*/ 	.word	0x000019b0


	//   ....[6]....
        /*04ec*/ 	.word	0x000019c0


	//   ....[7]....
        /*04f0*/ 	.word	0x000019d0


	//   ....[8]....
        /*04f4*/ 	.word	0x000019e0


	//   ....[9]....
        /*04f8*/ 	.word	0x00001a00


	//   ....[10]....
        /*04fc*/ 	.word	0x000039d0


	//   ....[11]....
        /*0500*/ 	.word	0x000039e0


	//   ....[12]....
        /*0504*/ 	.word	0x00004230


	//   ....[13]....
        /*0508*/ 	.word	0x000043e0


	//   ....[14]....
        /*050c*/ 	.word	0x00004430


	//   ....[15]....
        /*0510*/ 	.word	0x000044a0


	//   ....[16]....
        /*0514*/ 	.word	0x00007770


	//   ....[17]....
        /*0518*/ 	.word	0x00008ae0


	//   ....[18]....
        /*051c*/ 	.word	0x00008c20


	//   ....[19]....
        /*0520*/ 	.word	0x00009180


	//   ....[20]....
        /*0524*/ 	.word	0x00009260


	//   ....[21]....
        /*0528*/ 	.word	0x000092d0


	//   ....[22]....
        /*052c*/ 	.word	0x0000d620


	//   ....[23]....
        /*0530*/ 	.word	0x0000d670


	//   ....[24]....
        /*0534*/ 	.word	0x0000d690


	//   ....[25]....
        /*0538*/ 	.word	0x0000d6b0


	//   ....[26]....
        /*053c*/ 	.word	0x0000fcd0


	//   ....[27]....
        /*0540*/ 	.word	0x0000fd20


	//   ....[28]....
        /*0544*/ 	.word	0x0000fd40


	//   ....[29]....
        /*0548*/ 	.word	0x0000fd60


	//   ....[30]....
        /*054c*/ 	.word	0x000106f0


	//   ....[31]....
        /*0550*/ 	.word	0x00010b40


	//   ....[32]....
        /*0554*/ 	.word	0x00010b50


	//   ....[33]....
        /*0558*/ 	.word	0x00010b80


	//   ....[34]....
        /*055c*/ 	.word	0x00010ba0


	//   ....[35]....
        /*0560*/ 	.word	0x00010ca0


	//   ....[36]....
        /*0564*/ 	.word	0x00010d00


	//   ....[37]....
        /*0568*/ 	.word	0x000115b0


	//   ....[38]....
        /*056c*/ 	.word	0x000115c0


	//   ....[39]....
        /*0570*/ 	.word	0x00011f40


	//   ....[40]....
        /*0574*/ 	.word	0x00012020


	//   ....[41]....
        /*0578*/ 	.word	0x00012080


	//   ....[42]....
        /*057c*/ 	.word	0x000120d0


	//   ....[43]....
        /*0580*/ 	.word	0x00012130


	//   ....[44]....
        /*0584*/ 	.word	0x00012180


	//----- nvinfo : EIATTR_EXIT_INSTR_OFFSETS
	.align		4
.L_564:
        /*0588*/ 	.byte	0x04, 0x1c
        /*058a*/ 	.short	(.L_566 - .L_565)


	//   ....[0]....
.L_565:
        /*058c*/ 	.word	0x000000b0


	//   ....[1]....
        /*0590*/ 	.word	0x00011fe0


	//----- nvinfo : EIATTR_MAX_THREADS
	.align		4
.L_566:
        /*0594*/ 	.byte	0x04, 0x05
        /*0596*/ 	.short	(.L_568 - .L_567)
.L_567:
        /*0598*/ 	.word	0x00000100
        /*059c*/ 	.word	0x00000001
        /*05a0*/ 	.word	0x00000001


	//----- nvinfo : EIATTR_CRS_STACK_SIZE
	.align		4
.L_568:
        /*05a4*/ 	.byte	0x04, 0x1e
        /*05a6*/ 	.short	(.L_570 - .L_569)
.L_569:
        /*05a8*/ 	.word	0x00000000
.L_570:


//--------------------- .nv.info._ZN7cutlass13device_kernelIN5flash19enable_sm80_to_sm89INS1_16FlashAttnFwdSm80INS1_25CollectiveMainloopFwdSm80ILi8ELi1ELb0EN4cute5tupleIJNS5_1CILi128EEENS7_ILi64EEENS7_ILi192EEEEEELi192ENS_10bfloat16_tEfNS_4arch4Sm80ELb1ELb0ELb1ELb1ELb0ELb0ELb1ELb1EEENS1_21CollectiveEpilogueFwdINS6_IJS8_SA_S9_EEENS6_IJNS7_ILi1EEESI_SI_EEESC_SE_Li256ELb1ELb1ELb1ELb0EEENS1_36VarlenDynamicPersistentTileSchedulerILi128ELi64ELi256ELi256ELb1ELb1ELb0ELb1ELb1ELb1EEEEEEEEEvNT_6ParamsE --------------------------
	.section	.nv.info._ZN7cutlass13device_kernelIN5flash19enable_sm80_to_sm89INS1_16FlashAttnFwdSm80INS1_25CollectiveMainloopFwdSm80ILi8ELi1ELb0EN4cute5tupleIJNS5_1CILi128EEENS7_ILi64EEENS7_ILi192EEEEEELi192ENS_10bfloat16_tEfNS_4arch4Sm80ELb1ELb0ELb1ELb1ELb0ELb0ELb1ELb1EEENS1_21CollectiveEpilogueFwdINS6_IJS8_SA_S9_EEENS6_IJNS7_ILi1EEESI_SI_EEESC_SE_Li256ELb1ELb1ELb1ELb0EEENS1_36VarlenDynamicPersistentTileSchedulerILi128ELi64ELi256ELi256ELb1ELb1ELb0ELb1ELb1ELb1EEEEEEEEEvNT_6ParamsE,"",@"SHT_CUDA_INFO"
	.sectionflags	@""
	.align	4


	//----- nvinfo : EIATTR_CUDA_API_VERSION
	.align		4
        /*0000*/ 	.byte	0x04, 0x37
        /*0002*/ 	.short	(.L_572 - .L_571)
.L_571:
        /*0004*/ 	.word	0x00000082


	//----- nvinfo : EIATTR_SW2861232_WAR
	.align		4
.L_572:
        /*0008*/ 	.byte	0x01, 0x35
	.zero		2


	//----- nvinfo : EIATTR_PARAM_CBANK
	.align		4
        /*000c*/ 	.byte	0x04, 0x0a
        /*000e*/ 	.short	(.L_574 - .L_573)
	.align		4
.L_573:
        /*0010*/ 	.word	index@(.nv.constant0._ZN7cutlass13device_kernelIN5flash19enable_sm80_to_sm89INS1_16FlashAttnFwdSm80INS1_25CollectiveMainloopFwdSm80ILi8ELi1ELb0EN4cute5tupleIJNS5_1CILi128EEENS7_ILi64EEENS7_ILi192EEEEEELi192ENS_10bfloat16_tEfNS_4arch4Sm80ELb1ELb0ELb1ELb1ELb0ELb0ELb1ELb1EEENS1_21CollectiveEpilogueFwdINS6_IJS8_SA_S9_EEENS6_IJNS7_ILi1EEESI_SI_EEESC_SE_Li256ELb1ELb1ELb1ELb0EEENS1_36VarlenDynamicPersistentTileSchedulerILi128ELi64ELi256ELi256ELb1ELb1ELb0ELb1ELb1ELb1EEEEEEEEEvNT_6ParamsE)
        /*0014*/ 	.short	0x0160
        /*0016*/ 	.short	0x0438


	//----- nvinfo : EIATTR_CBANK_PARAM_SIZE
	.align		4
.L_574:
        /*0018*/ 	.byte	0x03, 0x19
        /*001a*/ 	.short	0x0438


	//----- nvinfo : EIATTR_KPARAM_INFO
	.align		4
        /*001c*/ 	.byte	0x04, 0x17
        /*001e*/ 	.short	(.L_576 - .L_575)
.L_575:
        /*0020*/ 	.word	0x00000000
        /*0024*/ 	.short	0x0000
        /*0026*/ 	.short	0x0000
        /*0028*/ 	.byte	0x00, 0xf0, 0xe1, 0x10


	//----- nvinfo : EIATTR_MAXREG_COUNT
	.align		4
.L_576:
        /*002c*/ 	.byte	0x03, 0x1b
        /*002e*/ 	.short	0x00ff


	//----- nvinfo : EIATTR_NUM_BARRIERS
	.align		4
        /*0030*/ 	.byte	0x02, 0x4c
        /*0032*/ 	.byte	0x06
	.zero		1


	//----- nvinfo : EIATTR_ANNOTATIONS
	.align		4
        /*0034*/ 	.byte	0x04, 0x55
        /*0036*/ 	.short	(.L_578 - .L_577)


	//   ....[0]....
.L_577:
        /* <DEDUP_REMOVED lines=37> */


	//----- nvinfo : EIATTR_MERCURY_ISA_VERSION
	.align		4
.L_578:
        /*0270*/ 	.byte	0x03, 0x5f
        /*0272*/ 	.short	0x0000


	//----- nvinfo : EIATTR_INT_WARP_WIDE_INSTR_OFFSETS
	.align		4
        /*0274*/ 	.byte	0x04, 0x31
        /*0276*/ 	.short	(.L_580 - .L_579)


	//   ....[0]....
.L_579:
        /*0278*/ 	.word	0x0000c540


	//   ....[1]....
        /*027c*/ 	.word	0x0000c5c0


	//----- nvinfo : EIATTR_COOP_GROUP_MASK_REGIDS
	.align		4
.L_580:
        /*0280*/ 	.byte	0x04, 0x29
        /*0282*/ 	.short	(.L_582 - .L_581)


	//   ....[0]....
.L_581:
        /*0284*/ 	.word	0xffffffff


	//   ....[1]....
        /*0288*/ 	.word	0xffffffff


	//   ....[2]....
        /*028c*/ 	.word	0xffffffff


	//   ....[3]....
        /*0290*/ 	.word	0xffffffff


	//   ....[4]....
        /*0294*/ 	.word	0xffffffff


	//   ....[5]....
        /*0298*/ 	.word	0xffffffff


	//   ....[6]....
        /*029c*/ 	.word	0xffffffff


	//   ....[7]....
        /*02a0*/ 	.word	0xffffffff


	//   ....[8]....
        /*02a4*/ 	.word	0xffffffff


	//   ....[9]....
        /*02a8*/ 	.word	0xffffffff


	//   ....[10]....
        /*02ac*/ 	.word	0xffffffff


	//   ....[11]....
        /*02b0*/ 	.word	0xffffffff


	//   ....[12]....
        /*02b4*/ 	.word	0xffffffff


	//   ....[13]....
        /*02b8*/ 	.word	0xffffffff


	//   ....[14]....
        /*02bc*/ 	.word	0xffffffff


	//   ....[15]....
        /*02c0*/ 	.word	0xffffffff


	//   ....[16]....
        /*02c4*/ 	.word	0xffffffff


	//   ....[17]....
        /*02c8*/ 	.word	0xffffffff


	//   ....[18]....
        /*02cc*/ 	.word	0xffffffff


	//   ....[19]....
        /*02d0*/ 	.word	0xffffffff


	//   ....[20]....
        /*02d4*/ 	.word	0xffffffff


	//   ....[21]....
        /*02d8*/ 	.word	0xffffffff


	//   ....[22]....
        /*02dc*/ 	.word	0xffffffff


	//   ....[23]....
        /*02e0*/ 	.word	0xffffffff


	//   ....[24]....
        /*02e4*/ 	.word	0xffffffff


	//   ....[25]....
        /*02e8*/ 	.word	0xffffffff


	//   ....[26]....
        /*02ec*/ 	.word	0xffffffff


	//   ....[27]....
        /*02f0*/ 	.word	0xffffffff


	//   ....[28]....
        /*02f4*/ 	.word	0xffffffff


	//   ....[29]....
        /*02f8*/ 	.word	0xffffffff


	//   ....[30]....
        /*02fc*/ 	.word	0xffffffff


	//   ....[31]....
        /*0300*/ 	.word	0xffffffff


	//   ....[32]....
        /*0304*/ 	.word	0xffffffff


	//   ....[33]....
        /*0308*/ 	.word	0xffffffff


	//   ....[34]....
        /*030c*/ 	.word	0xffffffff


	//   ....[35]....
        /*0310*/ 	.word	0xffffffff


	//   ....[36]....
        /*0314*/ 	.word	0xffffffff


	//   ....[37]....
        /*0318*/ 	.word	0xffffffff


	//   ....[38]....
        /*031c*/ 	.word	0xffffffff


	//   ....[39]....
        /*0320*/ 	.word	0xffffffff


	//   ....[40]....
        /*0324*/ 	.word	0xffffffff


	//   ....[41]....
        /*0328*/ 	.word	0xffffffff


	//   ....[42]....
        /*032c*/ 	.word	0xffffffff


	//   ....[43]....
        /*0330*/ 	.word	0xffffffff


	//   ....[44]....
        /*0334*/ 	.word	0xffffffff


	//   ....[45]....
        /*0338*/ 	.word	0xffffffff


	//   ....[46]....
        /*033c*/ 	.word	0xffffffff


	//   ....[47]....
        /*0340*/ 	.word	0xffffffff


	//   ....[48]....
        /*0344*/ 	.word	0xffffffff


	//   ....[49]....
        /*0348*/ 	.word	0xffffffff


	//   ....[50]....
        /*034c*/ 	.word	0xffffffff


	//   ....[51]....
        /*0350*/ 	.word	0xffffffff


	//   ....[52]....
        /*0354*/ 	.word	0xffffffff


	//   ....[53]....
        /*0358*/ 	.word	0xffffffff


	//   ....[54]....
        /*035c*/ 	.word	0xffffffff


	//   ....[55]....
        /*0360*/ 	.word	0xffffffff


	//   ....[56]....
        /*0364*/ 	.word	0xffffffff


	//   ....[57]....
        /*0368*/ 	.word	0xffffffff


	//   ....[58]....
        /*036c*/ 	.word	0xffffffff


	//   ....[59]....
        /*0370*/ 	.word	0xffffffff


	//   ....[60]....
        /*0374*/ 	.word	0xffffffff


	//   ....[61]....
        /*0378*/ 	.word	0xffffffff


	//   ....[62]....
        /*037c*/ 	.word	0xffffffff


	//   ....[63]....
        /*0380*/ 	.word	0xffffffff


	//   ....[64]....
        /*0384*/ 	.word	0xffffffff


	//   ....[65]....
        /*0388*/ 	.word	0xffffffff


	//   ....[66]....
        /*038c*/ 	.word	0xffffffff


	//   ....[67]....
        /*0390*/ 	.word	0xffffffff


	//   ....[68]....
        /*0394*/ 	.word	0xffffffff


	//   ....[69]....
        /*0398*/ 	.word	0xffffffff


	//   ....[70]....
        /*039c*/ 	.word	0xffffffff


	//   ....[71]....
        /*03a0*/ 	.word	0xffffffff


	//   ....[72]....
        /*03a4*/ 	.word	0xffffffff


	//   ....[73]....
        /*03a8*/ 	.word	0xffffffff


	//   ....[74]....
        /*03ac*/ 	.word	0xffffffff


	//   ....[75]....
        /*03b0*/ 	.word	0xffffffff


	//   ....[76]....
        /*03b4*/ 	.word	0xffffffff


	//   ....[77]....
        /*03b8*/ 	.word	0xffffffff


	//   ....[78]....
        /*03bc*/ 	.word	0xffffffff


	//   ....[79]....
        /*03c0*/ 	.word	0xffffffff


	//   ....[80]....
        /*03c4*/ 	.word	0xffffffff


	//   ....[81]....
        /*03c8*/ 	.word	0xffffffff


	//   ....[82]....
        /*03cc*/ 	.word	0xffffffff


	//   ....[83]....
        /*03d0*/ 	.word	0xffffffff


	//   ....[84]....
        /*03d4*/ 	.word	0xffffffff


	//   ....[85]....
        /*03d8*/ 	.word	0xffffffff


	//   ....[86]....
        /*03dc*/ 	.word	0xffffffff


	//   ....[87]....
        /*03e0*/ 	.word	0xffffffff


	//   ....[88]....
        /*03e4*/ 	.word	0xffffffff


	//   ....[89]....
        /*03e8*/ 	.word	0xffffffff


	//   ....[90]....
        /*03ec*/ 	.word	0xffffffff


	//   ....[91]....
        /*03f0*/ 	.word	0xffffffff


	//   ....[92]....
        /*03f4*/ 	.word	0xffffffff


	//   ....[93]....
        /*03f8*/ 	.word	0xffffffff


	//   ....[94]....
        /*03fc*/ 	.word	0xffffffff


	//   ....[95]....
        /*0400*/ 	.word	0xffffffff


	//   ....[96]....
        /*0404*/ 	.word	0xffffffff


	//   ....[97]....
        /*0408*/ 	.word	0xffffffff


	//   ....[98]....
        /*040c*/ 	.word	0xffffffff


	//   ....[99]....
        /*0410*/ 	.word	0xffffffff


	//   ....[100]....
        /*0414*/ 	.word	0xffffffff


	//   ....[101]....
        /*0418*/ 	.word	0xffffffff


	//   ....[102]....
        /*041c*/ 	.word	0xffffffff


	//   ....[103]....
        /*0420*/ 	.word	0xffffffff


	//   ....[104]....
        /*0424*/ 	.word	0xffffffff


	//   ....[105]....
        /*0428*/ 	.word	0xffffffff


	//   ....[106]....
        /*042c*/ 	.word	0xffffffff


	//   ....[107]....
        /*0430*/ 	.word	0xffffffff


	//   ....[108]....
        /*0434*/ 	.word	0xffffffff


	//   ....[109]....
        /*0438*/ 	.word	0xffffffff


	//   ....[110]....
        /*043c*/ 	.word	0xffffffff


	//   ....[111]....
        /*0440*/ 	.word	0xffffffff


	//   ....[112]....
        /*0444*/ 	.word	0xffffffff


	//   ....[113]....
        /*0448*/ 	.word	0xffffffff


	//   ....[114]....
        /*044c*/ 	.word	0xffffffff


	//   ....[115]....
        /*0450*/ 	.word	0xffffffff


	//   ....[116]....
        /*0454*/ 	.word	0xffffffff


	//   ....[117]....
        /*0458*/ 	.word	0xffffffff


	//   ....[118]....
        /*045c*/ 	.word	0xffffffff


	//   ....[119]....
        /*0460*/ 	.word	0xffffffff


	//   ....[120]....
        /*0464*/ 	.word	0xffffffff


	//   ....[121]....
        /*0468*/ 	.word	0xffffffff


	//   ....[122]....
        /*046c*/ 	.word	0xffffffff


	//   ....[123]....
        /*0470*/ 	.word	0xffffffff


	//   ....[124]....
        /*0474*/ 	.word	0xffffffff


	//   ....[125]....
        /*0478*/ 	.word	0xffffffff


	//   ....[126]....
        /*047c*/ 	.word	0xffffffff


	//   ....[127]....
        /*0480*/ 	.word	0xffffffff


	//   ....[128]....
        /*0484*/ 	.word	0xffffffff


	//   ....[129]....
        /*0488*/ 	.word	0xffffffff


	//   ....[130]....
        /*048c*/ 	.word	0xffffffff


	//   ....[131]....
        /*0490*/ 	.word	0xffffffff


	//   ....[132]....
        /*0494*/ 	.word	0xffffffff


	//   ....[133]....
        /*0498*/ 	.word	0xffffffff


	//   ....[134]....
        /*049c*/ 	.word	0xffffffff


	//   ....[135]....
        /*04a0*/ 	.word	0xffffffff


	//   ....[136]....
        /*04a4*/ 	.word	0xffffffff


	//   ....[137]....
        /*04a8*/ 	.word	0xffffffff


	//   ....[138]....
        /*04ac*/ 	.word	0xffffffff


	//   ....[139]....
        /*04b0*/ 	.word	0xffffffff


	//   ....[140]....
        /*04b4*/ 	.word	0xffffffff


	//   ....[141]....
        /*04b8*/ 	.word	0xffffffff


	//   ....[142]....
        /*04bc*/ 	.word	0xffffffff


	//   ....[143]....
        /*04c0*/ 	.word	0xffffffff


	//   ....[144]....
        /*04c4*/ 	.word	0xffffffff


	//   ....[145]....
        /*04c8*/ 	.word	0xffffffff


	//   ....[146]....
        /*04cc*/ 	.word	0xffffffff


	//----- nvinfo : EIATTR_COOP_GROUP_INSTR_OFFSETS
	.align		4
.L_582:
        /*04d0*/ 	.byte	0x04, 0x28
        /*04d2*/ 	.short	(.L_584 - .L_583)


	//   ....[0]....
.L_583:
        /*04d4*/ 	.word	0x00000050


	//   ....[1]....
        /*04d8*/ 	.word	0x000001e0


	//   ....[2]....
        /*04dc*/ 	.word	0x00000210


	//   ....[3]....
        /*04e0*/ 	.word	0x00000240


	//   ....[4]....
        /*04e4*/ 	.word	0x00000270


	//   ....[5]....
        /*04e8*/ 	.word	0x000002a0


	//   ....[6]....
        /*04ec*/ 	.word	0x000002d0


	//   ....[7]....
        /*04f0*/ 	.word	0x00000430


	//   ....[8]....
        /*04f4*/ 	.word	0x00000470


	//   ....[9]....
        /*04f8*/ 	.word	0x000004a0


	//   ....[10]....
        /*04fc*/ 	.word	0x000004d0


	//   ....[11]....
        /*0500*/ 	.word	0x00000500


	//   ....[12]....
        /*0504*/ 	.word	0x00000530


	//   ....[13]....
        /*0508*/ 	.word	0x000005c0


	//   ....[14]....
        /*050c*/ 	.word	0x00000600


	//   ....[15]....
        /*0510*/ 	.word	0x00000620


	//   ....[16]....
        /*0514*/ 	.word	0x00000680


	//   ....[17]....
        /*0518*/ 	.word	0x00002900


	//   ....[18]....
        /*051c*/ 	.word	0x00002920


	//   ....[19]....
        /*0520*/ 	.word	0x00002a90


	//   ....[20]....
        /*0524*/ 	.word	0x00002aa0


	//   ....[21]....
        /*0528*/ 	.word	0x00002c10


	//   ....[22]....
        /*052c*/ 	.word	0x00002c30


	//   ....[23]....
        /*0530*/ 	.word	0x00002da0


	//   ....[24]....
        /*0534*/ 	.word	0x00002db0


	//   ....[25]....
        /*0538*/ 	.word	0x000043c0


	//   ....[26]....
        /*053c*/ 	.word	0x000043d0


	//   ....[27]....
        /*0540*/ 	.word	0x000049b0


	//   ....[28]....
        /*0544*/ 	.word	0x00004a90


	//   ....[29]....
        /*0548*/ 	.word	0x00004aa0


	//   ....[30]....
        /*054c*/ 	.word	0x00004ad0


	//   ....[31]....
        /*0550*/ 	.word	0x00006ca0


	//   ....[32]....
        /*0554*/ 	.word	0x00006cb0


	//   ....[33]....
        /*0558*/ 	.word	0x000073a0


	//   ....[34]....
        /*055c*/ 	.word	0x00007530


	//   ....[35]....
        /*0560*/ 	.word	0x00007580


	//   ....[36]....
        /*0564*/ 	.word	0x00007690


	//   ....[37]....
        /*0568*/ 	.word	0x0000a2e0


	//   ....[38]....
        /*056c*/ 	.word	0x0000a300


	//   ....[39]....
        /*0570*/ 	.word	0x0000a320


	//   ....[40]....
        /*0574*/ 	.word	0x0000a340


	//   ....[41]....
        /*0578*/ 	.word	0x0000bd20


	//   ....[42]....
        /*057c*/ 	.word	0x0000bd50


	//   ....[43]....
        /*0580*/ 	.word	0x0000bd60


	//   ....[44]....
        /*0584*/ 	.word	0x0000bd90


	//   ....[45]....
        /*0588*/ 	.word	0x0000d1d0


	//   ....[46]....
        /*058c*/ 	.word	0x0000d1f0


	//   ....[47]....
        /*0590*/ 	.word	0x0000d210


	//   ....[48]....
        /*0594*/ 	.word	0x0000d220


	//   ....[49]....
        /*0598*/ 	.word	0x0000d5e0


	//   ....[50]....
        /*059c*/ 	.word	0x0000d600


	//   ....[51]....
        /*05a0*/ 	.word	0x0000d740


	//   ....[52]....
        /*05a4*/ 	.word	0x0000d750


	//   ....[53]....
        /*05a8*/ 	.word	0x0000d8a0


	//   ....[54]....
        /*05ac*/ 	.word	0x0000d8c0


	//   ....[55]....
        /*05b0*/ 	.word	0x0000da10


	//   ....[56]....
        /*05b4*/ 	.word	0x0000da20


	//   ....[57]....
        /*05b8*/ 	.word	0x0000dd70


	//   ....[58]....
        /*05bc*/ 	.word	0x0000dd90


	//   ....[59]....
        /*05c0*/ 	.word	0x0000e6f0


	//   ....[60]....
        /*05c4*/ 	.word	0x0000e700


	//   ....[61]....
        /*05c8*/ 	.word	0x0000f530


	//   ....[62]....
        /*05cc*/ 	.word	0x0000f550


	//   ....[63]....
        /*05d0*/ 	.word	0x0000f6a0


	//   ....[64]....
        /*05d4*/ 	.word	0x0000f6b0


	//   ....[65]....
        /*05d8*/ 	.word	0x0000f800


	//   ....[66]....
        /*05dc*/ 	.word	0x0000f820


	//   ....[67]....
        /*05e0*/ 	.word	0x0000f970


	//   ....[68]....
        /*05e4*/ 	.word	0x0000f980


	//   ....[69]....
        /*05e8*/ 	.word	0x0000fb70


	//   ....[70]....
        /*05ec*/ 	.word	0x0000fb90


	//   ....[71]....
        /*05f0*/ 	.word	0x0000fcb0


	//   ....[72]....
        /*05f4*/ 	.word	0x0000fcf0


	//   ....[73]....
        /*05f8*/ 	.word	0x0000fd20


	//   ....[74]....
        /*05fc*/ 	.word	0x0000fd50


	//   ....[75]....
        /*0600*/ 	.word	0x0000fd80


	//   ....[76]....
        /*0604*/ 	.word	0x0000fdb0


	//   ....[77]....
        /*0608*/ 	.word	0x0000ff00


	//   ....[78]....
        /*060c*/ 	.word	0x0000ff40


	//   ....[79]....
        /*0610*/ 	.word	0x0000ff70


	//   ....[80]....
        /*0614*/ 	.word	0x0000ffa0


	//   ....[81]....
        /*0618*/ 	.word	0x0000ffd0


	//   ....[82]....
        /*061c*/ 	.word	0x00010000


	//   ....[83]....
        /*0620*/ 	.word	0x00010090


	//   ....[84]....
        /*0624*/ 	.word	0x000100d0


	//   ....[85]....
        /*0628*/ 	.word	0x000100e0


	//   ....[86]....
        /*062c*/ 	.word	0x00010140


	//   ....[87]....
        /*0630*/ 	.word	0x00010af0


	//   ....[88]....
        /*0634*/ 	.word	0x00010b50


	//   ....[89]....
        /*0638*/ 	.word	0x00010ba0


	//   ....[90]....
        /*063c*/ 	.word	0x00010bf0


	//   ....[91]....
        /*0640*/ 	.word	0x00010c40


	//   ....[92]....
        /*0644*/ 	.word	0x00010cb0


	//   ....[93]....
        /*0648*/ 	.word	0x00010cf0


	//   ....[94]....
        /*064c*/ 	.word	0x00010d60


	//   ....[95]....
        /*0650*/ 	.word	0x00010dd0


	//   ....[96]....
        /*0654*/ 	.word	0x00010e30


	//   ....[97]....
        /*0658*/ 	.word	0x00010ea0


	//   ....[98]....
        /*065c*/ 	.word	0x00010f10


	//   ....[99]....
        /*0660*/ 	.word	0x00010f70


	//   ....[100]....
        /*0664*/ 	.word	0x00010fd0


	//   ....[101]....
        /*0668*/ 	.word	0x00011030


	//   ....[102]....
        /*066c*/ 	.word	0x000110a0


	//   ....[103]....
        /*0670*/ 	.word	0x00011100


	//   ....[104]....
        /*0674*/ 	.word	0x00011160


	//   ....[105]....
        /*0678*/ 	.word	0x000111b0


	//   ....[106]....
        /*067c*/ 	.word	0x00011210


	//   ....[107]....
        /*0680*/ 	.word	0x00011260


	//   ....[108]....
        /*0684*/ 	.word	0x000112b0


	//   ....[109]....
        /*0688*/ 	.word	0x00011320


	//   ....[110]....
        /*068c*/ 	.word	0x00011390


	//   ....[111]....
        /*0690*/ 	.word	0x000113f0


	//   ....[112]....
        /*0694*/ 	.word	0x00011450


	//   ....[113]....
        /*0698*/ 	.word	0x000114b0


	//   ....[114]....
        /*069c*/ 	.word	0x00011520


	//   ....[115]....
        /*06a0*/ 	.word	0x00011580


	//   ....[116]....
        /*06a4*/ 	.word	0x000115e0


	//   ....[117]....
        /*06a8*/ 	.word	0x00011640


	//   ....[118]....
        /*06ac*/ 	.word	0x000116b0


	//   ....[119]....
        /*06b0*/ 	.word	0x00011710


	//   ....[120]....
        /*06b4*/ 	.word	0x00011770


	//   ....[121]....
        /*06b8*/ 	.word	0x000117d0


	//   ....[122]....
        /*06bc*/ 	.word	0x00011840


	//   ....[123]....
        /*06c0*/ 	.word	0x000118a0


	//   ....[124]....
        /*06c4*/ 	.word	0x00011900


	//   ....[125]....
        /*06c8*/ 	.word	0x00011960


	//   ....[126]....
        /*06cc*/ 	.word	0x000119d0


	//   ....[127]....
        /*06d0*/ 	.word	0x00011a30


	//   ....[128]....
        /*06d4*/ 	.word	0x00011a90


	//   ....[129]....
        /*06d8*/ 	.word	0x00011af0


	//   ....[130]....
        /*06dc*/ 	.word	0x00011b60


	//   ....[131]....
        /*06e0*/ 	.word	0x00011bb0


	//   ....[132]....
        /*06e4*/ 	.word	0x00011bf0


	//   ....[133]....
        /*06e8*/ 	.word	0x00011c40


	//   ....[134]....
        /*06ec*/ 	.word	0x00011c90


	//   ....[135]....
        /*06f0*/ 	.word	0x00011ce0


	//   ....[136]....
        /*06f4*/ 	.word	0x00011d50


	//   ....[137]....
        /*06f8*/ 	.word	0x00011d90


	//   ....[138]....
        /*06fc*/ 	.word	0x00011de0


	//   ....[139]....
        /*0700*/ 	.word	0x00011e30


	//   ....[140]....
        /*0704*/ 	.word	0x00011e80


	//   ....[141]....
        /*0708*/ 	.word	0x00011ed0


	//   ....[142]....
        /*070c*/ 	.word	0x00011f40


	//   ....[143]....
        /*0710*/ 	.word	0x00011f80


	//   ....[144]....
        /*0714*/ 	.word	0x00011ff0


	//   ....[145]....
        /*0718*/ 	.word	0x00012050


	//   ....[146]....
        /*071c*/ 	.word	0x000120b0


	//----- nvinfo : EIATTR_EXIT_INSTR_OFFSETS
	.align		4
.L_584:
        /*0720*/ 	.byte	0x04, 0x1c
        /*0722*/ 	.short	(.L_586 - .L_585)


	//   ....[0]....
.L_585:
        /*0724*/ 	.word	0x00000fe0


	//   ....[1]....
        /*0728*/ 	.word	0x00010ab0


	//----- nvinfo : EIATTR_MAX_THREADS
	.align		4
.L_586:
        /*072c*/ 	.byte	0x04, 0x05
        /*072e*/ 	.short	(.L_588 - .L_587)
.L_587:
        /*0730*/ 	.word	0x00000100
        /*0734*/ 	.word	0x00000001
        /*0738*/ 	.word	0x00000001


	//----- nvinfo : EIATTR_CRS_STACK_SIZE
	.align		4
.L_588:
        /*073c*/ 	.byte	0x04, 0x1e
        /*073e*/ 	.short	(.L_590 - .L_589)
.L_589:
        /*0740*/ 	.word	0x00000000
.L_590:


//--------------------- .nv.info._ZN7cutlass13device_kernelIN5flash19enable_sm80_to_sm89INS1_16FlashAttnFwdSm80INS1_25CollectiveMainloopFwdSm80ILi8ELi1ELb0EN4cute5tupleIJNS5_1CILi128EEENS7_ILi64EEENS7_ILi192EEEEEELi192ENS_10bfloat16_tEfNS_4arch4Sm80ELb1ELb0ELb1ELb1ELb0ELb1ELb1ELb1EEENS1_21CollectiveEpilogueFwdINS6_IJS8_SA_S9_EEENS6_IJNS7_ILi1EEESI_SI_EEESC_SE_Li256ELb1ELb1ELb1ELb0EEENS1_36VarlenDynamicPersistentTileSchedulerILi128ELi64ELi256ELi256ELb1ELb1ELb0ELb1ELb1ELb1EEEEEEEEEvNT_6ParamsE --------------------------
	.section	.nv.info._ZN7cutlass13device_kernelIN5flash19enable_sm80_to_sm89INS1_16FlashAttnFwdSm80INS1_25CollectiveMainloopFwdSm80ILi8ELi1ELb0EN4cute5tupleIJNS5_1CILi128EEENS7_ILi64EEENS7_ILi192EEEEEELi192ENS_10bfloat16_tEfNS_4arch4Sm80ELb1ELb0ELb1ELb1ELb0ELb1ELb1ELb1EEENS1_21CollectiveEpilogueFwdINS6_IJS8_SA_S9_EEENS6_IJNS7_ILi1EEESI_SI_EEESC_SE_Li256ELb1ELb1ELb1ELb0EEENS1_36VarlenDynamicPersistentTileSchedulerILi128ELi64ELi256ELi256ELb1ELb1ELb0ELb1ELb1ELb1EEEEEEEEEvNT_6ParamsE,"",@"SHT_CUDA_INFO"
	.sectionflags	@""
	.align	4


	//----- nvinfo : EIATTR_CUDA_API_VERSION
	.align		4
        /*0000*/ 	.byte	0x04, 0x37
        /*0002*/ 	.short	(.L_592 - .L_591)
.L_591:
        /*0004*/ 	.word	0x00000082


	//----- nvinfo : EIATTR_SW2861232_WAR
	.align		4
.L_592:
        /*0008*/ 	.byte	0x01, 0x35
	.zero		2


	//----- nvinfo : EIATTR_PARAM_CBANK
	.align		4
        /*000c*/ 	.byte	0x04, 0x0a
        /*000e*/ 	.short	(.L_594 - .L_593)
	.align		4
.L_593:
        /*0010*/ 	.word	index@(.nv.constant0._ZN7cutlass13device_kernelIN5flash19enable_sm80_to_sm89INS1_16FlashAttnFwdSm80INS1_25CollectiveMainloopFwdSm80ILi8ELi1ELb0EN4cute5tupleIJNS5_1CILi128EEENS7_ILi64EEENS7_ILi192EEEEEELi192ENS_10bfloat16_tEfNS_4arch4Sm80ELb1ELb0ELb1ELb1ELb0ELb1ELb1ELb1EEENS1_21CollectiveEpilogueFwdINS6_IJS8_SA_S9_EEENS6_IJNS7_ILi1EEESI_SI_EEESC_SE_Li256ELb1ELb1ELb1ELb0EEENS1_36VarlenDynamicPersistentTileSchedulerILi128ELi64ELi256ELi256ELb1ELb1ELb0ELb1ELb1ELb1EEEEEEEEEvNT_6ParamsE)
        /*0014*/ 	.short	0x0160
        /*0016*/ 	.short	0x0438


	//----- nvinfo : EIATTR_CBANK_PARAM_SIZE
	.align		4
.L_594:
        /*0018*/ 	.byte	0x03, 0x19
        /*001a*/ 	.short	0x0438


	//----- nvinfo : EIATTR_KPARAM_INFO
	.align		4
        /*001c*/ 	.byte	0x04, 0x17
        /*001e*/ 	.short	(.L_596 - .L_595)
.L_595:
        /*0020*/ 	.word	0x00000000
        /*0024*/ 	.short	0x0000
        /*0026*/ 	.short	0x0000
        /*0028*/ 	.byte	0x00, 0xf0, 0xe1, 0x10


	//----- nvinfo : EIATTR_MAXREG_COUNT
	.align		4
.L_596:
        /*002c*/ 	.byte	0x03, 0x1b
        /*002e*/ 	.short	0x00ff


	//----- nvinfo : EIATTR_NUM_BARRIERS
	.align		4
        /*0030*/ 	.byte	0x02, 0x4c
        /*0032*/ 	.byte	0x06
	.zero		1


	//----- nvinfo : EIATTR_ANNOTATIONS
	.align		4
        /*0034*/ 	.byte	0x04, 0x55
        /*0036*/ 	.short	(.L_598 - .L_597)


	//   ....[0]....
.L_597:
        /* <DEDUP_REMOVED lines=32> */


	//----- nvinfo : EIATTR_MERCURY_ISA_VERSION
	.align		4
.L_598:
        /*0228*/ 	.byte	0x03, 0x5f
        /*022a*/ 	.short	0x0000


	//----- nvinfo : EIATTR_INT_WARP_WIDE_INSTR_OFFSETS
	.align		4
        /*022c*/ 	.byte	0x04, 0x31
        /*022e*/ 	.short	(.L_600 - .L_599)


	//   ....[0]....
.L_599:
        /*0230*/ 	.word	0x00018c90


	//   ....[1]....
        /*0234*/ 	.word	0x00018d10


	//----- nvinfo : EIATTR_COOP_GROUP_MASK_REGIDS
	.align		4
.L_600:
        /*0238*/ 	.byte	0x04, 0x29
        /*023a*/ 	.short	(.L_602 - .L_601)


	//   ....[0]....
.L_601:
        /*023c*/ 	.word	0xffffffff


	//   ....[1]....
        /*0240*/ 	.word	0xffffffff


	//   ....[2]....
        /*0244*/ 	.word	0xffffffff


	//   ....[3]....
        /*0248*/ 	.word	0xffffffff


	//   ....[4]....
        /*024c*/ 	.word	0xffffffff


	//   ....[5]....
        /*0250*/ 	.word	0xffffffff


	//   ....[6]....
        /*0254*/ 	.word	0xffffffff


	//   ....[7]....
        /*0258*/ 	.word	0xffffffff


	//   ....[8]....
        /*025c*/ 	.word	0xffffffff


	//   ....[9]....
        /*0260*/ 	.word	0xffffffff


	//   ....[10]....
        /*0264*/ 	.word	0xffffffff


	//   ....[11]....
        /*0268*/ 	.word	0xffffffff


	//   ....[12]....
        /*026c*/ 	.word	0xffffffff


	//   ....[13]....
        /*0270*/ 	.word	0xffffffff


	//   ....[14]....
        /*0274*/ 	.word	0xffffffff


	//   ....[15]....
        /*0278*/ 	.word	0xffffffff


	//   ....[16]....
        /*027c*/ 	.word	0xffffffff


	//   ....[17]....
        /*0280*/ 	.word	0xffffffff


	//   ....[18]....
        /*0284*/ 	.word	0xffffffff


	//   ....[19]....
        /*0288*/ 	.word	0xffffffff


	//   ....[20]....
        /*028c*/ 	.word	0xffffffff


	//   ....[21]....
        /*0290*/ 	.word	0xffffffff


	//   ....[22]....
        /*0294*/ 	.word	0xffffffff


	//   ....[23]....
        /*0298*/ 	.word	0xffffffff


	//   ....[24]....
        /*029c*/ 	.word	0xffffffff


	//   ....[25]....
        /*02a0*/ 	.word	0xffffffff


	//   ....[26]....
        /*02a4*/ 	.word	0xffffffff


	//   ....[27]....
        /*02a8*/ 	.word	0xffffffff


	//   ....[28]....
        /*02ac*/ 	.word	0xffffffff


	//   ....[29]....
        /*02b0*/ 	.word	0xffffffff


	//   ....[30]....
        /*02b4*/ 	.word	0xffffffff


	//   ....[31]....
        /*02b8*/ 	.word	0xffffffff


	//   ....[32]....
        /*02bc*/ 	.word	0xffffffff


	//   ....[33]....
        /*02c0*/ 	.word	0xffffffff


	//   ....[34]....
        /*02c4*/ 	.word	0xffffffff


	//   ....[35]....
        /*02c8*/ 	.word	0xffffffff


	//   ....[36]....
        /*02cc*/ 	.word	0xffffffff


	//   ....[37]....
        /*02d0*/ 	.word	0xffffffff


	//   ....[38]....
        /*02d4*/ 	.word	0xffffffff


	//   ....[39]....
        /*02d8*/ 	.word	0xffffffff


	//   ....[40]....
        /*02dc*/ 	.word	0xffffffff


	//   ....[41]....
        /*02e0*/ 	.word	0xffffffff


	//   ....[42]....
        /*02e4*/ 	.word	0xffffffff


	//   ....[43]....
        /*02e8*/ 	.word	0xffffffff


	//   ....[44]....
        /*02ec*/ 	.word	0xffffffff


	//   ....[45]....
        /*02f0*/ 	.word	0xffffffff


	//   ....[46]....
        /*02f4*/ 	.word	0xffffffff


	//   ....[47]....
        /*02f8*/ 	.word	0xffffffff


	//   ....[48]....
        /*02fc*/ 	.word	0xffffffff


	//   ....[49]....
        /*0300*/ 	.word	0xffffffff


	//   ....[50]....
        /*0304*/ 	.word	0xffffffff


	//   ....[51]....
        /*0308*/ 	.word	0xffffffff


	//   ....[52]....
        /*030c*/ 	.word	0xffffffff


	//   ....[53]....
        /*0310*/ 	.word	0xffffffff


	//   ....[54]....
        /*0314*/ 	.word	0xffffffff


	//   ....[55]....
        /*0318*/ 	.word	0xffffffff


	//   ....[56]....
        /*031c*/ 	.word	0xffffffff


	//   ....[57]....
        /*0320*/ 	.word	0xffffffff


	//   ....[58]....
        /*0324*/ 	.word	0xffffffff


	//   ....[59]....
        /*0328*/ 	.word	0xffffffff


	//   ....[60]....
        /*032c*/ 	.word	0xffffffff


	//   ....[61]....
        /*0330*/ 	.word	0xffffffff


	//   ....[62]....
        /*0334*/ 	.word	0xffffffff


	//   ....[63]....
        /*0338*/ 	.word	0xffffffff


	//   ....[64]....
        /*033c*/ 	.word	0xffffffff


	//   ....[65]....
        /*0340*/ 	.word	0xffffffff


	//   ....[66]....
        /*0344*/ 	.word	0xffffffff


	//   ....[67]....
        /*0348*/ 	.word	0xffffffff


	//   ....[68]....
        /*034c*/ 	.word	0xffffffff


	//   ....[69]....
        /*0350*/ 	.word	0xffffffff


	//   ....[70]....
        /*0354*/ 	.word	0xffffffff


	//   ....[71]....
        /*0358*/ 	.word	0xffffffff


	//   ....[72]....
        /*035c*/ 	.word	0xffffffff


	//   ....[73]....
        /*0360*/ 	.word	0xffffffff


	//   ....[74]....
        /*0364*/ 	.word	0xffffffff


	//   ....[75]....
        /*0368*/ 	.word	0xffffffff


	//   ....[76]....
        /*036c*/ 	.word	0xffffffff


	//   ....[77]....
        /*0370*/ 	.word	0xffffffff


	//   ....[78]....
        /*0374*/ 	.word	0xffffffff


	//   ....[79]....
        /*0378*/ 	.word	0xffffffff


	//   ....[80]....
        /*037c*/ 	.word	0xffffffff


	//   ....[81]....
        /*0380*/ 	.word	0xffffffff


	//   ....[82]....
        /*0384*/ 	.word	0xffffffff


	//   ....[83]....
        /*0388*/ 	.word	0xffffffff


	//   ....[84]....
        /*038c*/ 	.word	0xffffffff


	//   ....[85]....
        /*0390*/ 	.word	0xffffffff


	//   ....[86]....
        /*0394*/ 	.word	0xffffffff


	//   ....[87]....
        /*0398*/ 	.word	0xffffffff


	//   ....[88]....
        /*039c*/ 	.word	0xffffffff


	//   ....[89]....
        /*03a0*/ 	.word	0xffffffff


	//   ....[90]....
        /*03a4*/ 	.word	0xffffffff


	//   ....[91]....
        /*03a8*/ 	.word	0xffffffff


	//   ....[92]....
        /*03ac*/ 	.word	0xffffffff


	//   ....[93]....
        /*03b0*/ 	.word	0xffffffff


	//   ....[94]....
        /*03b4*/ 	.word	0xffffffff


	//   ....[95]....
        /*03b8*/ 	.word	0xffffffff


	//   ....[96]....
        /*03bc*/ 	.word	0xffffffff


	//   ....[97]....
        /*03c0*/ 	.word	0xffffffff


	//   ....[98]....
        /*03c4*/ 	.word	0xffffffff


	//   ....[99]....
        /*03c8*/ 	.word	0xffffffff


	//   ....[100]....
        /*03cc*/ 	.word	0xffffffff


	//   ....[101]....
        /*03d0*/ 	.word	0xffffffff


	//   ....[102]....
        /*03d4*/ 	.word	0xffffffff


	//   ....[103]....
        /*03d8*/ 	.word	0xffffffff


	//   ....[104]....
        /*03dc*/ 	.word	0xffffffff


	//   ....[105]....
        /*03e0*/ 	.word	0xffffffff


	//   ....[106]....
        /*03e4*/ 	.word	0xffffffff


	//   ....[107]....
        /*03e8*/ 	.word	0xffffffff


	//   ....[108]....
        /*03ec*/ 	.word	0xffffffff


	//   ....[109]....
        /*03f0*/ 	.word	0xffffffff


	//   ....[110]....
        /*03f4*/ 	.word	0xffffffff


	//   ....[111]....
        /*03f8*/ 	.word	0xffffffff


	//   ....[112]....
        /*03fc*/ 	.word	0xffffffff


	//   ....[113]....
        /*0400*/ 	.word	0xffffffff


	//   ....[114]....
        /*0404*/ 	.word	0xffffffff


	//   ....[115]....
        /*0408*/ 	.word	0xffffffff


	//   ....[116]....
        /*040c*/ 	.word	0xffffffff


	//   ....[117]....
        /*0410*/ 	.word	0xffffffff


	//   ....[118]....
        /*0414*/ 	.word	0xffffffff


	//   ....[119]....
        /*0418*/ 	.word	0xffffffff


	//   ....[120]....
        /*041c*/ 	.word	0xffffffff


	//   ....[121]....
        /*0420*/ 	.word	0xffffffff


	//   ....[122]....
        /*0424*/ 	.word	0xffffffff


	//   ....[123]....
        /*0428*/ 	.word	0xffffffff


	//   ....[124]....
        /*042c*/ 	.word	0xffffffff


	//   ....[125]....
        /*0430*/ 	.word	0xffffffff


	//   ....[126]....
        /*0434*/ 	.word	0xffffffff


	//   ....[127]....
        /*0438*/ 	.word	0xffffffff


	//   ....[128]....
        /*043c*/ 	.word	0xffffffff


	//   ....[129]....
        /*0440*/ 	.word	0xffffffff


	//   ....[130]....
        /*0444*/ 	.word	0xffffffff


	//   ....[131]....
        /*0448*/ 	.word	0xffffffff


	//   ....[132]....
        /*044c*/ 	.word	0xffffffff


	//   ....[133]....
        /*0450*/ 	.word	0xffffffff


	//   ....[134]....
        /*0454*/ 	.word	0xffffffff


	//   ....[135]....
        /*0458*/ 	.word	0xffffffff


	//   ....[136]....
        /*045c*/ 	.word	0xffffffff


	//   ....[137]....
        /*0460*/ 	.word	0xffffffff


	//   ....[138]....
        /*0464*/ 	.word	0xffffffff


	//   ....[139]....
        /*0468*/ 	.word	0xffffffff


	//   ....[140]....
        /*046c*/ 	.word	0xffffffff


	//   ....[141]....
        /*0470*/ 	.word	0xffffffff


	//   ....[142]....
        /*0474*/ 	.word	0xffffffff


	//   ....[143]....
        /*0478*/ 	.word	0xffffffff


	//   ....[144]....
        /*047c*/ 	.word	0xffffffff


	//   ....[145]....
        /*0480*/ 	.word	0xffffffff


	//   ....[146]....
        /*0484*/ 	.word	0xffffffff


	//   ....[147]....
        /*0488*/ 	.word	0xffffffff


	//   ....[148]....
        /*048c*/ 	.word	0xffffffff


	//   ....[149]....
        /*0490*/ 	.word	0xffffffff


	//   ....[150]....
        /*0494*/ 	.word	0xffffffff


	//   ....[151]....
        /*0498*/ 	.word	0xffffffff


	//   ....[152]....
        /*049c*/ 	.word	0xffffffff


	//   ....[153]....
        /*04a0*/ 	.word	0xffffffff


	//   ....[154]....
        /*04a4*/ 	.word	0xffffffff


	//   ....[155]....
        /*04a8*/ 	.word	0xffffffff


	//   ....[156]....
        /*04ac*/ 	.word	0xffffffff


	//   ....[157]....
        /*04b0*/ 	.word	0xffffffff


	//   ....[158]....
        /*04b4*/ 	.word	0xffffffff


	//   ....[159]....
        /*04b8*/ 	.word	0xffffffff


	//   ....[160]....
        /*04bc*/ 	.word	0xffffffff


	//   ....[161]....
        /*04c0*/ 	.word	0xffffffff


	//   ....[162]....
        /*04c4*/ 	.word	0xffffffff


	//----- nvinfo : EIATTR_COOP_GROUP_INSTR_OFFSETS
	.align		4
.L_602:
        /*04c8*/ 	.byte	0x04, 0x28
        /*04ca*/ 	.short	(.L_604 - .L_603)


	//   ....[0]....
.L_603:
        /*04cc*/ 	.word	0x00000050


	//   ....[1]....
        /*04d0*/ 	.word	0x000001f0


	//   ....[2]....
        /*04d4*/ 	.word	0x00000220


	//   ....[3]....
        /*04d8*/ 	.word	0x00000250


	//   ....[4]....
        /*04dc*/ 	.word	0x00000280


	//   ....[5]....
        /*04e0*/ 	.word	0x000002b0


	//   ....[6]....
        /*04e4*/ 	.word	0x000002e0


	//   ....[7]....
        /*04e8*/ 	.word	0x00000450


	//   ....[8]....
        /*04ec*/ 	.word	0x00000490


	//   ....[9]....
        /*04f0*/ 	.word	0x000004c0


	//   ....[10]....
        /*04f4*/ 	.word	0x000004f0


	//   ....[11]....
        /*04f8*/ 	.word	0x00000520


	//   ....[12]....
        /*04fc*/ 	.word	0x00000550


	//   ....[13]....
        /*0500*/ 	.word	0x000005e0


	//   ....[14]....
        /*0504*/ 	.word	0x00000620


	//   ....[15]....
        /*0508*/ 	.word	0x00000640


	//   ....[16]....
        /*050c*/ 	.word	0x000006a0


	//   ....[17]....
        /*0510*/ 	.word	0x00007eb0


	//   ....[18]....
        /*0514*/ 	.word	0x00007ed0


	//   ....[19]....
        /*0518*/ 	.word	0x00008030


	//   ....[20]....
        /*051c*/ 	.word	0x00008040


	//   ....[21]....
        /*0520*/ 	.word	0x00008170


	//   ....[22]....
        /*0524*/ 	.word	0x00008190


	//   ....[23]....
        /*0528*/ 	.word	0x000082c0


	//   ....[24]....
        /*052c*/ 	.word	0x000082d0


	//   ....[25]....
        /*0530*/ 	.word	0x000089c0


	//   ....[26]....
        /*0534*/ 	.word	0x00008a00


	//   ....[27]....
        /*0538*/ 	.word	0x00008a40


	//   ....[28]....
        /*053c*/ 	.word	0x00008a50


	//   ....[29]....
        /*0540*/ 	.word	0x00008ec0


	//   ....[30]....
        /*0544*/ 	.word	0x00009130


	//   ....[31]....
        /*0548*/ 	.word	0x00009170


	//   ....[32]....
        /*054c*/ 	.word	0x00009180


	//   ....[33]....
        /*0550*/ 	.word	0x0000bf90


	//   ....[34]....
        /*0554*/ 	.word	0x0000c060


	//   ....[35]....
        /*0558*/ 	.word	0x0000c0a0


	//   ....[36]....
        /*055c*/ 	.word	0x0000c0e0


	//   ....[37]....
        /*0560*/ 	.word	0x0000c390


	//   ....[38]....
        /*0564*/ 	.word	0x0000c600


	//   ....[39]....
        /*0568*/ 	.word	0x0000c640


	//   ....[40]....
        /*056c*/ 	.word	0x0000c680


	//   ....[41]....
        /*0570*/ 	.word	0x00010950


	//   ....[42]....
        /*0574*/ 	.word	0x00010960


	//   ....[43]....
        /*0578*/ 	.word	0x00010f40


	//   ....[44]....
        /*057c*/ 	.word	0x00011020


	//   ....[45]....
        /*0580*/ 	.word	0x00011030


	//   ....[46]....
        /*0584*/ 	.word	0x00011060


	//   ....[47]....
        /*0588*/ 	.word	0x000133d0


	//   ....[48]....
        /*058c*/ 	.word	0x000133e0


	//   ....[49]....
        /*0590*/ 	.word	0x00013ac0


	//   ....[50]....
        /*0594*/ 	.word	0x00013c60


	//   ....[51]....
        /*0598*/ 	.word	0x00013cb0


	//   ....[52]....
        /*059c*/ 	.word	0x00013dd0


	//   ....[53]....
        /*05a0*/ 	.word	0x00016a20


	//   ....[54]....
        /*05a4*/ 	.word	0x00016a40


	//   ....[55]....
        /*05a8*/ 	.word	0x00016a60


	//   ....[56]....
        /*05ac*/ 	.word	0x00016a80


	//   ....[57]....
        /*05b0*/ 	.word	0x00018470


	//   ....[58]....
        /*05b4*/ 	.word	0x000184a0


	//   ....[59]....
        /*05b8*/ 	.word	0x000184b0


	//   ....[60]....
        /*05bc*/ 	.word	0x000184e0


	//   ....[61]....
        /*05c0*/ 	.word	0x00019a20


	//   ....[62]....
        /*05c4*/ 	.word	0x00019a30


	//   ....[63]....
        /*05c8*/ 	.word	0x00019a50


	//   ....[64]....
        /*05cc*/ 	.word	0x00019a70


	//   ....[65]....
        /*05d0*/ 	.word	0x00019e30


	//   ....[66]....
        /*05d4*/ 	.word	0x00019e50


	//   ....[67]....
        /*05d8*/ 	.word	0x00019fa0


	//   ....[68]....
        /*05dc*/ 	.word	0x00019fb0


	//   ....[69]....
        /*05e0*/ 	.word	0x0001a0e0


	//   ....[70]....
        /*05e4*/ 	.word	0x0001a100


	//   ....[71]....
        /*05e8*/ 	.word	0x0001a230


	//   ....[72]....
        /*05ec*/ 	.word	0x0001a240


	//   ....[73]....
        /*05f0*/ 	.word	0x0001a570


	//   ....[74]....
        /*05f4*/ 	.word	0x0001a590


	//   ....[75]....
        /*05f8*/ 	.word	0x0001aed0


	//   ....[76]....
        /*05fc*/ 	.word	0x0001aee0


	//   ....[77]....
        /*0600*/ 	.word	0x0001bcc0


	//   ....[78]....
        /*0604*/ 	.word	0x0001bce0


	//   ....[79]....
        /*0608*/ 	.word	0x0001be40


	//   ....[80]....
        /*060c*/ 	.word	0x0001be50


	//   ....[81]....
        /*0610*/ 	.word	0x0001bf80


	//   ....[82]....
        /*0614*/ 	.word	0x0001bfa0


	//   ....[83]....
        /*0618*/ 	.word	0x0001c0d0


	//   ....[84]....
        /*061c*/ 	.word	0x0001c0e0


	//   ....[85]....
        /*0620*/ 	.word	0x0001c2b0


	//   ....[86]....
        /*0624*/ 	.word	0x0001c2d0


	//   ....[87]....
        /*0628*/ 	.word	0x0001c3f0


	//   ....[88]....
        /*062c*/ 	.word	0x0001c430


	//   ....[89]....
        /*0630*/ 	.word	0x0001c460


	//   ....[90]....
        /*0634*/ 	.word	0x0001c490


	//   ....[91]....
        /*0638*/ 	.word	0x0001c4c0


	//   ....[92]....
        /*063c*/ 	.word	0x0001c4f0


	//   ....[93]....
        /*0640*/ 	.word	0x0001c640


	//   ....[94]....
        /*0644*/ 	.word	0x0001c680


	//   ....[95]....
        /*0648*/ 	.word	0x0001c6b0


	//   ....[96]....
        /*064c*/ 	.word	0x0001c6e0


	//   ....[97]....
        /*0650*/ 	.word	0x0001c710


	//   ....[98]....
        /*0654*/ 	.word	0x0001c740


	//   ....[99]....
        /*0658*/ 	.word	0x0001c7d0


	//   ....[100]....
        /*065c*/ 	.word	0x0001c810


	//   ....[101]....
        /*0660*/ 	.word	0x0001c820


	//   ....[102]....
        /*0664*/ 	.word	0x0001c880


	//   ....[103]....
        /*0668*/ 	.word	0x0001d220


	//   ....[104]....
        /*066c*/ 	.word	0x0001d280


	//   ....[105]....
        /*0670*/ 	.word	0x0001d2e0


	//   ....[106]....
        /*0674*/ 	.word	0x0001d340


	//   ....[107]....
        /*0678*/ 	.word	0x0001d3a0


	//   ....[108]....
        /*067c*/ 	.word	0x0001d410


	//   ....[109]....
        /*0680*/ 	.word	0x0001d460


	//   ....[110]....
        /*0684*/ 	.word	0x0001d4d0


	//   ....[111]....
        /*0688*/ 	.word	0x0001d540


	//   ....[112]....
        /*068c*/ 	.word	0x0001d5a0


	//   ....[113]....
        /*0690*/ 	.word	0x0001d610


	//   ....[114]....
        /*0694*/ 	.word	0x0001d680


	//   ....[115]....
        /*0698*/ 	.word	0x0001d6f0


	//   ....[116]....
        /*069c*/ 	.word	0x0001d750


	//   ....[117]....
        /*06a0*/ 	.word	0x0001d7c0


	//   ....[118]....
        /*06a4*/ 	.word	0x0001d830


	//   ....[119]....
        /*06a8*/ 	.word	0x0001d8a0


	//   ....[120]....
        /*06ac*/ 	.word	0x0001d900


	//   ....[121]....
        /*06b0*/ 	.word	0x0001d960


	//   ....[122]....
        /*06b4*/ 	.word	0x0001d9c0


	//   ....[123]....
        /*06b8*/ 	.word	0x0001da10


	//   ....[124]....
        /*06bc*/ 	.word	0x0001da60


	//   ....[125]....
        /*06c0*/ 	.word	0x0001dad0


	//   ....[126]....
        /*06c4*/ 	.word	0x0001db40


	//   ....[127]....
        /*06c8*/ 	.word	0x0001dbb0


	//   ....[128]....
        /*06cc*/ 	.word	0x0001dc10


	//   ....[129]....
        /*06d0*/ 	.word	0x0001dc80


	//   ....[130]....
        /*06d4*/ 	.word	0x0001dcf0


	//   ....[131]....
        /*06d8*/ 	.word	0x0001dd60


	//   ....[132]....
        /*06dc*/ 	.word	0x0001ddc0


	//   ....[133]....
        /*06e0*/ 	.word	0x0001de30


	//   ....[134]....
        /*06e4*/ 	.word	0x0001dea0


	//   ....[135]....
        /*06e8*/ 	.word	0x0001df10


	//   ....[136]....
        /*06ec*/ 	.word	0x0001df70


	//   ....[137]....
        /*06f0*/ 	.word	0x0001dfe0


	//   ....[138]....
        /*06f4*/ 	.word	0x0001e050


	//   ....[139]....
        /*06f8*/ 	.word	0x0001e0c0


	//   ....[140]....
        /*06fc*/ 	.word	0x0001e120


	//   ....[141]....
        /*0700*/ 	.word	0x0001e190


	//   ....[142]....
        /*0704*/ 	.word	0x0001e200


	//   ....[143]....
        /*0708*/ 	.word	0x0001e270


	//   ....[144]....
        /*070c*/ 	.word	0x0001e2d0


	//   ....[145]....
        /*0710*/ 	.word	0x0001e340


	//   ....[146]....
        /*0714*/ 	.word	0x0001e3b0


	//   ....[147]....
        /*0718*/ 	.word	0x0001e410


	//   ....[148]....
        /*071c*/ 	.word	0x0001e460


	//   ....[149]....
        /*0720*/ 	.word	0x0001e4c0


	//   ....[150]....
        /*0724*/ 	.word	0x0001e520


	//   ....[151]....
        /*0728*/ 	.word	0x0001e580


	//   ....[152]....
        /*072c*/ 	.word	0x0001e5f0


	//   ....[153]....
        /*0730*/ 	.word	0x0001e640


	//   ....[154]....
        /*0734*/ 	.word	0x0001e690


	//   ....[155]....
        /*0738*/ 	.word	0x0001e6e0


	//   ....[156]....
        /*073c*/ 	.word	0x0001e740


	//   ....[157]....
        /*0740*/ 	.word	0x0001e7a0


	//   ....[158]....
        /*0744*/ 	.word	0x0001e810


	//   ....[159]....
        /*0748*/ 	.word	0x0001e860


	//   ....[160]....
        /*074c*/ 	.word	0x0001e8d0


	//   ....[161]....
        /*0750*/ 	.word	0x0001e930


	//   ....[162]....
        /*0754*/ 	.word	0x0001e9a0


	//----- nvinfo : EIATTR_EXIT_INSTR_OFFSETS
	.align		4
.L_604:
        /*0758*/ 	.byte	0x04, 0x1c
        /*075a*/ 	.short	(.L_606 - .L_605)


	//   ....[0]....
.L_605:
        /*075c*/ 	.word	0x00001000


	//   ....[1]....
        /*0760*/ 	.word	0x0001d1e0


	//----- nvinfo : EIATTR_MAX_THREADS
	.align		4
.L_606:
        /*0764*/ 	.byte	0x04, 0x05
        /*0766*/ 	.short	(.L_608 - .L_607)
.L_607:
        /*0768*/ 	.word	0x00000100
        /*076c*/ 	.word	0x00000001
        /*0770*/ 	.word	0x00000001


	//----- nvinfo : EIATTR_CRS_STACK_SIZE
	.align		4
.L_608:
        /*0774*/ 	.byte	0x04, 0x1e
        /*0776*/ 	.short	(.L_610 - .L_609)
.L_609:
        /*0778*/ 	.word	0x00000000
.L_610:


//--------------------- .nv.info._ZN7cutlass13device_kernelIN5flash19enable_sm80_to_sm89INS1_16FlashAttnFwdSm80INS1_25CollectiveMainloopFwdSm80ILi8ELi2ELb1EN4cute5tupleIJNS5_1CILi128EEENS7_ILi96EEENS7_ILi192EEEEEELi192ENS_10bfloat16_tEfNS_4arch4Sm80ELb0ELb0ELb1ELb0ELb0ELb0ELb1ELb1EEENS1_21CollectiveEpilogueFwdINS6_IJS8_SA_S9_EEENS6_IJNS7_ILi1EEESI_SI_EEESC_SE_Li256ELb0ELb1ELb1ELb0EEENS1_19SingleTileSchedulerILb0ELb1ELb1ELi128EEEEEEEEEvNT_6ParamsE --------------------------
	.section	.nv.info._ZN7cutlass13device_kernelIN5flash19enable_sm80_to_sm89INS1_16FlashAttnFwdSm80INS1_25CollectiveMainloopFwdSm80ILi8ELi2ELb1EN4cute5tupleIJNS5_1CILi128EEENS7_ILi96EEENS7_ILi192EEEEEELi192ENS_10bfloat16_tEfNS_4arch4Sm80ELb0ELb0ELb1ELb0ELb0ELb0ELb1ELb1EEENS1_21CollectiveEpilogueFwdINS6_IJS8_SA_S9_EEENS6_IJNS7_ILi1EEESI_SI_EEESC_SE_Li256ELb0ELb1ELb1ELb0EEENS1_19SingleTileSchedulerILb0ELb1ELb1ELi128EEEEEEEEEvNT_6ParamsE,"",@"SHT_CUDA_INFO"
	.sectionflags	@""
	.align	4


	//----- nvinfo : EIATTR_CUDA_API_VERSION
	.align		4
        /*0000*/ 	.byte	0x04, 0x37
        /*0002*/ 	.short	(.L_612 - .L_611)
.L_611:
        /*0004*/ 	.word	0x00000082


	//----- nvinfo : EIATTR_SW2861232_WAR
	.align		4
.L_612:
        /*0008*/ 	.byte	0x01, 0x35
	.zero		2


	//----- nvinfo : EIATTR_PARAM_CBANK
	.align		4
        /*000c*/ 	.byte	0x04, 0x0a
        /*000e*/ 	.short	(.L_614 - .L_613)
	.align		4
.L_613:
        /*0010*/ 	.word	index@(.nv.constant0._ZN7cutlass13device_kernelIN5flash19enable_sm80_to_sm89INS1_16FlashAttnFwdSm80INS1_25CollectiveMainloopFwdSm80ILi8ELi2ELb1EN4cute5tupleIJNS5_1CILi128EEENS7_ILi96EEENS7_ILi192EEEEEELi192ENS_10bfloat16_tEfNS_4arch4Sm80ELb0ELb0ELb1ELb0ELb0ELb0ELb1ELb1EEENS1_21CollectiveEpilogueFwdINS6_IJS8_SA_S9_EEENS6_IJNS7_ILi1EEESI_SI_EEESC_SE_Li256ELb0ELb1ELb1ELb0EEENS1_19SingleTileSchedulerILb0ELb1ELb1ELi128EEEEEEEEEvNT_6ParamsE)
        /*0014*/ 	.short	0x0160
        /*0016*/ 	.short	0x0418


	//----- nvinfo : EIATTR_CBANK_PARAM_SIZE
	.align		4
.L_614:
        /*0018*/ 	.byte	0x03, 0x19
        /*001a*/ 	.short	0x0418


	//----- nvinfo : EIATTR_KPARAM_INFO
	.align		4
        /*001c*/ 	.byte	0x04, 0x17
        /*001e*/ 	.short	(.L_616 - .L_615)
.L_615:
        /*0020*/ 	.word	0x00000000
        /*0024*/ 	.short	0x0000
        /*0026*/ 	.short	0x0000
        /*0028*/ 	.byte	0x00, 0xf0, 0x61, 0x10


	//----- nvinfo : EIATTR_MAXREG_COUNT
	.align		4
.L_616:
        /*002c*/ 	.byte	0x03, 0x1b
        /*002e*/ 	.short	0x00ff


	//----- nvinfo : EIATTR_NUM_BARRIERS
	.align		4
        /*0030*/ 	.byte	0x02, 0x4c
        /*0032*/ 	.byte	0x02
	.zero		1


	//----- nvinfo : EIATTR_ANNOTATIONS
	.align		4
        /*0034*/ 	.byte	0x04, 0x55
        /*0036*/ 	.short	(.L_618 - .L_617)


	//   ....[0]....
.L_617:
        /* <DEDUP_REMOVED lines=12> */


	//----- nvinfo : EIATTR_MERCURY_ISA_VERSION
	.align		4
.L_618:
        /*00e8*/ 	.byte	0x03, 0x5f
        /*00ea*/ 	.short	0x0000


	//----- nvinfo : EIATTR_COOP_GROUP_MASK_REGIDS
	.align		4
        /*00ec*/ 	.byte	0x04, 0x29
        /*00ee*/ 	.short	(.L_620 - .L_619)


	//   ....[0]....
.L_619:
        /*00f0*/ 	.word	0xffffffff


	//   ....[1]....
        /*00f4*/ 	.word	0xffffffff


	//   ....[2]....
        /*00f8*/ 	.word	0xffffffff


	//   ....[3]....
        /*00fc*/ 	.word	0xffffffff


	//   ....[4]....
        /*0100*/ 	.word	0xffffffff


	//   ....[5]....
        /*0104*/ 	.word	0xffffffff


	//   ....[6]....
        /*0108*/ 	.word	0xffffffff


	//   ....[7]....
        /*010c*/ 	.word	0xffffffff


	//   ....[8]....
        /*0110*/ 	.word	0xffffffff


	//   ....[9]....
        /*0114*/ 	.word	0xffffffff


	//   ....[10]....
        /*0118*/ 	.word	0xffffffff


	//   ....[11]....
        /*011c*/ 	.word	0xffffffff


	//   ....[12]....
        /*0120*/ 	.word	0xffffffff


	//   ....[13]....
        /*0124*/ 	.word	0xffffffff


	//   ....[14]....
        /*0128*/ 	.word	0xffffffff


	//   ....[15]....
        /*012c*/ 	.word	0xffffffff


	//   ....[16]....
        /*0130*/ 	.word	0xffffffff


	//   ....[17]....
        /*0134*/ 	.word	0xffffffff


	//   ....[18]....
        /*0138*/ 	.word	0xffffffff


	//   ....[19]....
        /*013c*/ 	.word	0xffffffff


	//   ....[20]....
        /*0140*/ 	.word	0xffffffff


	//   ....[21]....
        /*0144*/ 	.word	0xffffffff


	//   ....[22]....
        /*0148*/ 	.word	0xffffffff


	//   ....[23]....
        /*014c*/ 	.word	0xffffffff


	//   ....[24]....
        /*0150*/ 	.word	0xffffffff


	//   ....[25]....
        /*0154*/ 	.word	0xffffffff


	//   ....[26]....
        /*0158*/ 	.word	0xffffffff


	//   ....[27]....
        /*015c*/ 	.word	0xffffffff


	//   ....[28]....
        /*0160*/ 	.word	0xffffffff


	//----- nvinfo : EIATTR_COOP_GROUP_INSTR_OFFSETS
	.align		4
.L_620:
        /*0164*/ 	.byte	0x04, 0x28
        /*0166*/ 	.short	(.L_622 - .L_621)


	//   ....[0]....
.L_621:
        /*0168*/ 	.word	0x00000060


	//   ....[1]....
        /*016c*/ 	.word	0x00000ec0


	//   ....[2]....
        /*0170*/ 	.word	0x00000f00


	//   ....[3]....
        /*0174*/ 	.word	0x00000f90


	//   ....[4]....
        /*0178*/ 	.word	0x00001060


	//   ....[5]....
        /*017c*/ 	.word	0x00001180


	//   ....[6]....
        /*0180*/ 	.word	0x000011c0


	//   ....[7]....
        /*0184*/ 	.word	0x000012a0


	//   ....[8]....
        /*0188*/ 	.word	0x00001320


	//   ....[9]....
        /*018c*/ 	.word	0x00003d20


	//   ....[10]....
        /*0190*/ 	.word	0x00003de0


	//   ....[11]....
        /*0194*/ 	.word	0x00003df0


	//   ....[12]....
        /*0198*/ 	.word	0x00003e40


	//   ....[13]....
        /*019c*/ 	.word	0x00007aa0


	//   ....[14]....
        /*01a0*/ 	.word	0x00007b30


	//   ....[15]....
        /*01a4*/ 	.word	0x00007db0


	//   ....[16]....
        /*01a8*/ 	.word	0x00007e00


	//   ....[17]....
        /*01ac*/ 	.word	0x0000a1d0


	//   ....[18]....
        /*01b0*/ 	.word	0x0000a1e0


	//   ....[19]....
        /*01b4*/ 	.word	0x0000a210


	//   ....[20]....
        /*01b8*/ 	.word	0x0000a230


	//   ....[21]....
        /*01bc*/ 	.word	0x0000af10


	//   ....[22]....
        /*01c0*/ 	.word	0x0000af50


	//   ....[23]....
        /*01c4*/ 	.word	0x0000af80


	//   ....[24]....
        /*01c8*/ 	.word	0x0000afb0


	//   ....[25]....
        /*01cc*/ 	.word	0x0000b0a0


	//   ....[26]....
        /*01d0*/ 	.word	0x0000b0b0


	//   ....[27]....
        /*01d4*/ 	.word	0x0000b9c0


	//   ....[28]....
        /*01d8*/ 	.word	0x0000b9d0


	//----- nvinfo : EIATTR_EXIT_INSTR_OFFSETS
	.align		4
.L_622:
        /*01dc*/ 	.byte	0x04, 0x1c
        /*01de*/ 	.short	(.L_624 - .L_623)


	//   ....[0]....
.L_623:
        /*01e0*/ 	.word	0x000001c0


	//   ....[1]....
        /*01e4*/ 	.word	0x0000b9e0


	//   ....[2]....
        /*01e8*/ 	.word	0x0000c280


	//   ....[3]....
        /*01ec*/ 	.word	0x0000c2d0


	//   ....[4]....
        /*01f0*/ 	.word	0x0000c300


	//   ....[5]....
        /*01f4*/ 	.word	0x0000c360


	//   ....[6]....
        /*01f8*/ 	.word	0x0000c5f0


	//----- nvinfo : EIATTR_CTAIDZ_USED
	.align		4
.L_624:
        /*01fc*/ 	.byte	0x01, 0x04
	.zero		2


	//----- nvinfo : EIATTR_MAX_THREADS
	.align		4
        /*0200*/ 	.byte	0x04, 0x05
        /*0202*/ 	.short	(.L_626 - .L_625)
.L_625:
        /*0204*/ 	.word	0x00000100
        /*0208*/ 	.word	0x00000001
        /*020c*/ 	.word	0x00000001


	//----- nvinfo : EIATTR_CRS_STACK_SIZE
	.align		4
.L_626:
        /*0210*/ 	.byte	0x04, 0x1e
        /*0212*/ 	.short	(.L_628 - .L_627)
.L_627:
        /*0214*/ 	.word	0x00000000
.L_628:


//--------------------- .nv.info._ZN7cutlass13device_kernelIN5flash19enable_sm80_to_sm89INS1_16FlashAttnFwdSm80INS1_25CollectiveMainloopFwdSm80ILi8ELi2ELb0EN4cute5tupleIJNS5_1CILi128EEENS7_ILi64EEENS7_ILi192EEEEEELi192ENS_10bfloat16_tEfNS_4arch4Sm80ELb0ELb0ELb1ELb1ELb0ELb0ELb1ELb1EEENS1_21CollectiveEpilogueFwdINS6_IJS8_SA_S9_EEENS6_IJNS7_ILi1EEESI_SI_EEESC_SE_Li256ELb1ELb1ELb1ELb0EEENS1_36VarlenDynamicPersistentTileSchedulerILi128ELi64ELi256ELi256ELb1ELb1ELb0ELb0ELb1ELb1EEEEEEEEEvNT_6ParamsE --------------------------
	.section	.nv.info._ZN7cutlass13device_kernelIN5flash19enable_sm80_to_sm89INS1_16FlashAttnFwdSm80INS1_25CollectiveMainloopFwdSm80ILi8ELi2ELb0EN4cute5tupleIJNS5_1CILi128EEENS7_ILi64EEENS7_ILi192EEEEEELi192ENS_10bfloat16_tEfNS_4arch4Sm80ELb0ELb0ELb1ELb1ELb0ELb0ELb1ELb1EEENS1_21CollectiveEpilogueFwdINS6_IJS8_SA_S9_EEENS6_IJNS7_ILi1EEESI_SI_EEESC_SE_Li256ELb1ELb1ELb1ELb0EEENS1_36VarlenDynamicPersistentTileSchedulerILi128ELi64ELi256ELi256ELb1ELb1ELb0ELb0ELb1ELb1EEEEEEEEEvNT_6ParamsE,"",@"SHT_CUDA_INFO"
	.sectionflags	@""
	.align	4


	//----- nvinfo : EIATTR_CUDA_API_VERSION
	.align		4
        /*0000*/ 	.byte	0x04, 0x37
        /*0002*/ 	.short	(.L_630 - .L_629)
.L_629:
        /*0004*/ 	.word	0x00000082


	//----- nvinfo : EIATTR_SW2861232_WAR
	.align		4
.L_630:
        /*0008*/ 	.byte	0x01, 0x35
	.zero		2


	//----- nvinfo : EIATTR_PARAM_CBANK
	.align		4
        /*000c*/ 	.byte	0x04, 0x0a
        /*000e*/ 	.short	(.L_632 - .L_631)
	.align		4
.L_631:
        /*0010*/ 	.word	index@(.nv.constant0._ZN7cutlass13device_kernelIN5flash19enable_sm80_to_sm89INS1_16FlashAttnFwdSm80INS1_25CollectiveMainloopFwdSm80ILi8ELi2ELb0EN4cute5tupleIJNS5_1CILi128EEENS7_ILi64EEENS7_ILi192EEEEEELi192ENS_10bfloat16_tEfNS_4arch4Sm80ELb0ELb0ELb1ELb1ELb0ELb0ELb1ELb1EEENS1_21CollectiveEpilogueFwdINS6_IJS8_SA_S9_EEENS6_IJNS7_ILi1EEESI_SI_EEESC_SE_Li256ELb1ELb1ELb1ELb0EEENS1_36VarlenDynamicPersistentTileSchedulerILi128ELi64ELi256ELi256ELb1ELb1ELb0ELb0ELb1ELb1EEEEEEEEEvNT_6ParamsE)
        /*0014*/ 	.short	0x0160
        /*0016*/ 	.short	0x0438


	//----- nvinfo : EIATTR_CBANK_PARAM_SIZE
	.align		4
.L_632:
        /*0018*/ 	.byte	0x03, 0x19
        /*001a*/ 	.short	0x0438


	//----- nvinfo : EIATTR_KPARAM_INFO
	.align		4
        /*001c*/ 	.byte	0x04, 0x17
        /*001e*/ 	.short	(.L_634 - .L_633)
.L_633:
        /*0020*/ 	.word	0x00000000
        /*0024*/ 	.short	0x0000
        /*0026*/ 	.short	0x0000
        /*0028*/ 	.byte	0x00, 0xf0, 0xe1, 0x10


	//----- nvinfo : EIATTR_MAXREG_COUNT
	.align		4
.L_634:
        /*002c*/ 	.byte	0x03, 0x1b
        /*002e*/ 	.short	0x00ff


	//----- nvinfo : EIATTR_NUM_BARRIERS
	.align		4
        /*0030*/ 	.byte	0x02, 0x4c
        /*0032*/ 	.byte	0x06
	.zero		1


	//----- nvinfo : EIATTR_ANNOTATIONS
	.align		4
        /*0034*/ 	.byte	0x04, 0x55
        /*0036*/ 	.short	(.L_636 - .L_635)


	//   ....[0]....
.L_635:
        /* <DEDUP_REMOVED lines=15> */


	//----- nvinfo : EIATTR_MERCURY_ISA_VERSION
	.align		4
.L_636:
        /*0118*/ 	.byte	0x03, 0x5f
        /*011a*/ 	.short	0x0000


	//----- nvinfo : EIATTR_INT_WARP_WIDE_INSTR_OFFSETS
	.align		4
        /*011c*/ 	.byte	0x04, 0x31
        /*011e*/ 	.short	(.L_638 - .L_637)


	//   ....[0]....
.L_637:
        /*0120*/ 	.word	0x00008990


	//   ....[1]....
        /*0124*/ 	.word	0x00008a10


	//----- nvinfo : EIATTR_COOP_GROUP_MASK_REGIDS
	.align		4
.L_638:
        /*0128*/ 	.byte	0x04, 0x29
        /*012a*/ 	.short	(.L_640 - .L_639)


	//   ....[0]....
.L_639:
        /*012c*/ 	.word	0xffffffff


	//   ....[1]....
        /*0130*/ 	.word	0xffffffff


	//   ....[2]....
        /*0134*/ 	.word	0xffffffff


	//   ....[3]....
        /*0138*/ 	.word	0xffffffff


	//   ....[4]....
        /*013c*/ 	.word	0xffffffff


	//   ....[5]....
        /*0140*/ 	.word	0xffffffff


	//   ....[6]....
        /*0144*/ 	.word	0xffffffff


	//   ....[7]....
        /*0148*/ 	.word	0xffffffff


	//   ....[8]....
        /*014c*/ 	.word	0xffffffff


	//   ....[9]....
        /*0150*/ 	.word	0xffffffff


	//   ....[10]....
        /*0154*/ 	.word	0xffffffff


	//   ....[11]....
        /*0158*/ 	.word	0xffffffff


	//   ....[12]....
        /*015c*/ 	.word	0xffffffff


	//   ....[13]....
        /*0160*/ 	.word	0xffffffff


	//   ....[14]....
        /*0164*/ 	.word	0xffffffff


	//   ....[15]....
        /*0168*/ 	.word	0xffffffff


	//   ....[16]....
        /*016c*/ 	.word	0xffffffff


	//   ....[17]....
        /*0170*/ 	.word	0xffffffff


	//   ....[18]....
        /*0174*/ 	.word	0xffffffff


	//   ....[19]....
        /*0178*/ 	.word	0xffffffff


	//   ....[20]....
        /*017c*/ 	.word	0xffffffff


	//   ....[21]....
        /*0180*/ 	.word	0xffffffff


	//   ....[22]....
        /*0184*/ 	.word	0xffffffff


	//   ....[23]....
        /*0188*/ 	.word	0xffffffff


	//   ....[24]....
        /*018c*/ 	.word	0xffffffff


	//   ....[25]....
        /*0190*/ 	.word	0xffffffff


	//   ....[26]....
        /*0194*/ 	.word	0xffffffff


	//   ....[27]....
        /*0198*/ 	.word	0xffffffff


	//   ....[28]....
        /*019c*/ 	.word	0xffffffff


	//   ....[29]....
        /*01a0*/ 	.word	0xffffffff


	//   ....[30]....
        /*01a4*/ 	.word	0xffffffff


	//   ....[31]....
        /*01a8*/ 	.word	0xffffffff


	//   ....[32]....
        /*01ac*/ 	.word	0xffffffff


	//   ....[33]....
        /*01b0*/ 	.word	0xffffffff


	//   ....[34]....
        /*01b4*/ 	.word	0xffffffff


	//   ....[35]....
        /*01b8*/ 	.word	0xffffffff


	//   ....[36]....
        /*01bc*/ 	.word	0xffffffff


	//   ....[37]....
        /*01c0*/ 	.word	0xffffffff


	//   ....[38]....
        /*01c4*/ 	.word	0xffffffff


	//   ....[39]....
        /*01c8*/ 	.word	0xffffffff


	//   ....[40]....
        /*01cc*/ 	.word	0xffffffff


	//   ....[41]....
        /*01d0*/ 	.word	0xffffffff


	//   ....[42]....
        /*01d4*/ 	.word	0xffffffff


	//   ....[43]....
        /*01d8*/ 	.word	0xffffffff


	//   ....[44]....
        /*01dc*/ 	.word	0xffffffff


	//   ....[45]....
        /*01e0*/ 	.word	0xffffffff


	//   ....[46]....
        /*01e4*/ 	.word	0xffffffff


	//   ....[47]....
        /*01e8*/ 	.word	0xffffffff


	//   ....[48]....
        /*01ec*/ 	.word	0xffffffff


	//   ....[49]....
        /*01f0*/ 	.word	0xffffffff


	//   ....[50]....
        /*01f4*/ 	.word	0xffffffff


	//   ....[51]....
        /*01f8*/ 	.word	0xffffffff


	//   ....[52]....
        /*01fc*/ 	.word	0xffffffff


	//   ....[53]....
        /*0200*/ 	.word	0xffffffff


	//   ....[54]....
        /*0204*/ 	.word	0xffffffff


	//   ....[55]....
        /*0208*/ 	.word	0xffffffff


	//   ....[56]....
        /*020c*/ 	.word	0xffffffff


	//   ....[57]....
        /*0210*/ 	.word	0xffffffff


	//   ....[58]....
        /*0214*/ 	.word	0xffffffff


	//   ....[59]....
        /*0218*/ 	.word	0xffffffff


	//   ....[60]....
        /*021c*/ 	.word	0xffffffff


	//   ....[61]....
        /*0220*/ 	.word	0xffffffff


	//   ....[62]....
        /*0224*/ 	.word	0xffffffff


	//   ....[63]....
        /*0228*/ 	.word	0xffffffff


	//   ....[64]....
        /*022c*/ 	.word	0xffffffff


	//   ....[65]....
        /*0230*/ 	.word	0xffffffff


	//   ....[66]....
        /*0234*/ 	.word	0xffffffff


	//   ....[67]....
        /*0238*/ 	.word	0xffffffff


	//   ....[68]....
        /*023c*/ 	.word	0xffffffff


	//   ....[69]....
        /*0240*/ 	.word	0xffffffff


	//   ....[70]....
        /*0244*/ 	.word	0xffffffff


	//   ....[71]....
        /*0248*/ 	.word	0xffffffff


	//   ....[72]....
        /*024c*/ 	.word	0xffffffff


	//   ....[73]....
        /*0250*/ 	.word	0xffffffff


	//   ....[74]....
        /*0254*/ 	.word	0xffffffff


	//   ....[75]....
        /*0258*/ 	.word	0xffffffff


	//   ....[76]....
        /*025c*/ 	.word	0xffffffff


	//   ....[77]....
        /*0260*/ 	.word	0xffffffff


	//   ....[78]....
        /*0264*/ 	.word	0xffffffff


	//   ....[79]....
        /*0268*/ 	.word	0xffffffff


	//   ....[80]....
        /*026c*/ 	.word	0xffffffff


	//   ....[81]....
        /*0270*/ 	.word	0xffffffff


	//   ....[82]....
        /*0274*/ 	.word	0xffffffff


	//   ....[83]....
        /*0278*/ 	.word	0xffffffff


	//   ....[84]....
        /*027c*/ 	.word	0xffffffff


	//   ....[85]....
        /*0280*/ 	.word	0xffffffff


	//   ....[86]....
        /*0284*/ 	.word	0xffffffff


	//   ....[87]....
        /*0288*/ 	.word	0xffffffff


	//   ....[88]....
        /*028c*/ 	.word	0xffffffff


	//   ....[89]....
        /*0290*/ 	.word	0xffffffff


	//   ....[90]....
        /*0294*/ 	.word	0xffffffff


	//   ....[91]....
        /*0298*/ 	.word	0xffffffff


	//   ....[92]....
        /*029c*/ 	.word	0xffffffff


	//   ....[93]....
        /*02a0*/ 	.word	0xffffffff


	//   ....[94]....
        /*02a4*/ 	.word	0xffffffff


	//   ....[95]....
        /*02a8*/ 	.word	0xffffffff


	//   ....[96]....
        /*02ac*/ 	.word	0xffffffff


	//   ....[97]....
        /*02b0*/ 	.word	0xffffffff


	//   ....[98]....
        /*02b4*/ 	.word	0xffffffff


	//   ....[99]....
        /*02b8*/ 	.word	0xffffffff


	//   ....[100]....
        /*02bc*/ 	.word	0xffffffff


	//   ....[101]....
        /*02c0*/ 	.word	0xffffffff


	//   ....[102]....
        /*02c4*/ 	.word	0xffffffff


	//   ....[103]....
        /*02c8*/ 	.word	0xffffffff


	//   ....[104]....
        /*02cc*/ 	.word	0xffffffff


	//   ....[105]....
        /*02d0*/ 	.word	0xffffffff


	//   ....[106]....
        /*02d4*/ 	.word	0xffffffff


	//   ....[107]....
        /*02d8*/ 	.word	0xffffffff


	//   ....[108]....
        /*02dc*/ 	.word	0xffffffff


	//   ....[109]....
        /*02e0*/ 	.word	0xffffffff


	//   ....[110]....
        /*02e4*/ 	.word	0xffffffff


	//   ....[111]....
        /*02e8*/ 	.word	0xffffffff


	//   ....[112]....
        /*02ec*/ 	.word	0xffffffff


	//   ....[113]....
        /*02f0*/ 	.word	0xffffffff


	//   ....[114]....
        /*02f4*/ 	.word	0xffffffff


	//   ....[115]....
        /*02f8*/ 	.word	0xffffffff


	//   ....[116]....
        /*02fc*/ 	.word	0xffffffff


	//   ....[117]....
        /*0300*/ 	.word	0xffffffff


	//   ....[118]....
        /*0304*/ 	.word	0xffffffff


	//   ....[119]....
        /*0308*/ 	.word	0xffffffff


	//   ....[120]....
        /*030c*/ 	.word	0xffffffff


	//   ....[121]....
        /*0310*/ 	.word	0xffffffff


	//   ....[122]....
        /*0314*/ 	.word	0xffffffff


	//   ....[123]....
        /*0318*/ 	.word	0xffffffff


	//   ....[124]....
        /*031c*/ 	.word	0xffffffff


	//   ....[125]....
        /*0320*/ 	.word	0xffffffff


	//   ....[126]....
        /*0324*/ 	.word	0xffffffff


	//   ....[127]....
        /*0328*/ 	.word	0xffffffff


	//   ....[128]....
        /*032c*/ 	.word	0xffffffff


	//   ....[129]....
        /*0330*/ 	.word	0xffffffff


	//   ....[130]....
        /*0334*/ 	.word	0xffffffff


	//   ....[131]....
        /*0338*/ 	.word	0xffffffff


	//   ....[132]....
        /*033c*/ 	.word	0xffffffff


	//   ....[133]....
        /*0340*/ 	.word	0xffffffff


	//   ....[134]....
        /*0344*/ 	.word	0xffffffff


	//   ....[135]....
        /*0348*/ 	.word	0xffffffff


	//   ....[136]....
        /*034c*/ 	.word	0xffffffff


	//   ....[137]....
        /*0350*/ 	.word	0xffffffff


	//   ....[138]....
        /*0354*/ 	.word	0xffffffff


	//----- nvinfo : EIATTR_COOP_GROUP_INSTR_OFFSETS
	.align		4
.L_640:
        /*0358*/ 	.byte	0x04, 0x28
        /*035a*/ 	.short	(.L_642 - .L_641)


	//   ....[0]....
.L_641:
        /*035c*/ 	.word	0x00000050


	//   ....[1]....
        /*0360*/ 	.word	0x000001e0


	//   ....[2]....
        /*0364*/ 	.word	0x00000210


	//   ....[3]....
        /*0368*/ 	.word	0x00000240


	//   ....[4]....
        /*036c*/ 	.word	0x00000270


	//   ....[5]....
        /*0370*/ 	.word	0x000002a0


	//   ....[6]....
        /*0374*/ 	.word	0x000002d0


	//   ....[7]....
        /*0378*/ 	.word	0x00000440


	//   ....[8]....
        /*037c*/ 	.word	0x00000480


	//   ....[9]....
        /*0380*/ 	.word	0x000004b0


	//   ....[10]....
        /*0384*/ 	.word	0x000004e0


	//   ....[11]....
        /*0388*/ 	.word	0x00000510


	//   ....[12]....
        /*038c*/ 	.word	0x00000540


	//   ....[13]....
        /*0390*/ 	.word	0x000005d0


	//   ....[14]....
        /*0394*/ 	.word	0x00000600


	//   ....[15]....
        /*0398*/ 	.word	0x00000620


	//   ....[16]....
        /*039c*/ 	.word	0x00000680


	//   ....[17]....
        /*03a0*/ 	.word	0x00002170


	//   ....[18]....
        /*03a4*/ 	.word	0x00002190


	//   ....[19]....
        /*03a8*/ 	.word	0x000022c0


	//   ....[20]....
        /*03ac*/ 	.word	0x000022d0


	//   ....[21]....
        /*03b0*/ 	.word	0x00002400


	//   ....[22]....
        /*03b4*/ 	.word	0x00002420


	//   ....[23]....
        /*03b8*/ 	.word	0x00002550


	//   ....[24]....
        /*03bc*/ 	.word	0x00002560


	//   ....[25]....
        /*03c0*/ 	.word	0x00004110


	//   ....[26]....
        /*03c4*/ 	.word	0x000041a0


	//   ....[27]....
        /*03c8*/ 	.word	0x000041c0


	//   ....[28]....
        /*03cc*/ 	.word	0x000041e0


	//   ....[29]....
        /*03d0*/ 	.word	0x000066d0


	//   ....[30]....
        /*03d4*/ 	.word	0x00006760


	//   ....[31]....
        /*03d8*/ 	.word	0x000067b0


	//   ....[32]....
        /*03dc*/ 	.word	0x000067e0


	//   ....[33]....
        /*03e0*/ 	.word	0x00008180


	//   ....[34]....
        /*03e4*/ 	.word	0x000081b0


	//   ....[35]....
        /*03e8*/ 	.word	0x000081c0


	//   ....[36]....
        /*03ec*/ 	.word	0x000081f0


	//   ....[37]....
        /*03f0*/ 	.word	0x000095e0


	//   ....[38]....
        /*03f4*/ 	.word	0x000095f0


	//   ....[39]....
        /*03f8*/ 	.word	0x00009610


	//   ....[40]....
        /*03fc*/ 	.word	0x00009620


	//   ....[41]....
        /*0400*/ 	.word	0x000099a0


	//   ....[42]....
        /*0404*/ 	.word	0x000099c0


	//   ....[43]....
        /*0408*/ 	.word	0x00009ae0


	//   ....[44]....
        /*040c*/ 	.word	0x00009af0


	//   ....[45]....
        /*0410*/ 	.word	0x00009c20


	//   ....[46]....
        /*0414*/ 	.word	0x00009c40


	//   ....[47]....
        /*0418*/ 	.word	0x00009d70


	//   ....[48]....
        /*041c*/ 	.word	0x00009d80


	//   ....[49]....
        /*0420*/ 	.word	0x0000a0a0


	//   ....[50]....
        /*0424*/ 	.word	0x0000a0c0


	//   ....[51]....
        /*0428*/ 	.word	0x0000aa30


	//   ....[52]....
        /*042c*/ 	.word	0x0000aa40


	//   ....[53]....
        /*0430*/ 	.word	0x0000b7f0


	//   ....[54]....
        /*0434*/ 	.word	0x0000b810


	//   ....[55]....
        /*0438*/ 	.word	0x0000b940


	//   ....[56]....
        /*043c*/ 	.word	0x0000b950


	//   ....[57]....
        /*0440*/ 	.word	0x0000ba80


	//   ....[58]....
        /*0444*/ 	.word	0x0000baa0


	//   ....[59]....
        /*0448*/ 	.word	0x0000bbd0


	//   ....[60]....
        /*044c*/ 	.word	0x0000bbe0


	//   ....[61]....
        /*0450*/ 	.word	0x0000bda0


	//   ....[62]....
        /*0454*/ 	.word	0x0000bdc0


	//   ....[63]....
        /*0458*/ 	.word	0x0000bee0


	//   ....[64]....
        /*045c*/ 	.word	0x0000bf20


	//   ....[65]....
        /*0460*/ 	.word	0x0000bf50


	//   ....[66]....
        /*0464*/ 	.word	0x0000bf80


	//   ....[67]....
        /*0468*/ 	.word	0x0000bfb0


	//   ....[68]....
        /*046c*/ 	.word	0x0000bfe0


	//   ....[69]....
        /*0470*/ 	.word	0x0000c130


	//   ....[70]....
        /*0474*/ 	.word	0x0000c170


	//   ....[71]....
        /*0478*/ 	.word	0x0000c1a0


	//   ....[72]....
        /*047c*/ 	.word	0x0000c1d0


	//   ....[73]....
        /*0480*/ 	.word	0x0000c200


	//   ....[74]....
        /*0484*/ 	.word	0x0000c230


	//   ....[75]....
        /*0488*/ 	.word	0x0000c2c0


	//   ....[76]....
        /*048c*/ 	.word	0x0000c2f0


	//   ....[77]....
        /*0490*/ 	.word	0x0000c300


	//   ....[78]....
        /*0494*/ 	.word	0x0000c360


	//   ....[79]....
        /*0498*/ 	.word	0x0000c890


	//   ....[80]....
        /*049c*/ 	.word	0x0000c8f0


	//   ....[81]....
        /*04a0*/ 	.word	0x0000c940


	//   ....[82]....
        /*04a4*/ 	.word	0x0000c990


	//   ....[83]....
        /*04a8*/ 	.word	0x0000c9e0


	//   ....[84]....
        /*04ac*/ 	.word	0x0000ca50


	//   ....[85]....
        /*04b0*/ 	.word	0x0000ca90


	//   ....[86]....
        /*04b4*/ 	.word	0x0000cb00


	//   ....[87]....
        /*04b8*/ 	.word	0x0000cb70


	//   ....[88]....
        /*04bc*/ 	.word	0x0000cbd0


	//   ....[89]....
        /*04c0*/ 	.word	0x0000cc40


	//   ....[90]....
        /*04c4*/ 	.word	0x0000ccb0


	//   ....[91]....
        /*04c8*/ 	.word	0x0000cd10


	//   ....[92]....
        /*04cc*/ 	.word	0x0000cd70


	//   ....[93]....
        /*04d0*/ 	.word	0x0000cdd0


	//   ....[94]....
        /*04d4*/ 	.word	0x0000ce40


	//   ....[95]....
        /*04d8*/ 	.word	0x0000cea0


	//   ....[96]....
        /*04dc*/ 	.word	0x0000cf00


	//   ....[97]....
        /*04e0*/ 	.word	0x0000cf50


	//   ....[98]....
        /*04e4*/ 	.word	0x0000cfb0


	//   ....[99]....
        /*04e8*/ 	.word	0x0000d000


	//   ....[100]....
        /*04ec*/ 	.word	0x0000d050


	//   ....[101]....
        /*04f0*/ 	.word	0x0000d0c0


	//   ....[102]....
        /*04f4*/ 	.word	0x0000d130


	//   ....[103]....
        /*04f8*/ 	.word	0x0000d190


	//   ....[104]....
        /*04fc*/ 	.word	0x0000d1f0


	//   ....[105]....
        /*0500*/ 	.word	0x0000d250


	//   ....[106]....
        /*0504*/ 	.word	0x0000d2c0


	//   ....[107]....
        /*0508*/ 	.word	0x0000d320


	//   ....[108]....
        /*050c*/ 	.word	0x0000d380


	//   ....[109]....
        /*0510*/ 	.word	0x0000d3e0


	//   ....[110]....
        /*0514*/ 	.word	0x0000d450


	//   ....[111]....
        /*0518*/ 	.word	0x0000d4b0


	//   ....[112]....
        /*051c*/ 	.word	0x0000d510


	//   ....[113]....
        /*0520*/ 	.word	0x0000d570


	//   ....[114]....
        /*0524*/ 	.word	0x0000d5e0


	//   ....[115]....
        /*0528*/ 	.word	0x0000d640


	//   ....[116]....
        /*052c*/ 	.word	0x0000d6a0


	//   ....[117]....
        /*0530*/ 	.word	0x0000d700


	//   ....[118]....
        /*0534*/ 	.word	0x0000d770


	//   ....[119]....
        /*0538*/ 	.word	0x0000d7d0


	//   ....[120]....
        /*053c*/ 	.word	0x0000d830


	//   ....[121]....
        /*0540*/ 	.word	0x0000d890


	//   ....[122]....
        /*0544*/ 	.word	0x0000d900


	//   ....[123]....
        /*0548*/ 	.word	0x0000d950


	//   ....[124]....
        /*054c*/ 	.word	0x0000d990


	//   ....[125]....
        /*0550*/ 	.word	0x0000d9e0


	//   ....[126]....
        /*0554*/ 	.word	0x0000da30


	//   ....[127]....
        /*0558*/ 	.word	0x0000da80


	//   ....[128]....
        /*055c*/ 	.word	0x0000daf0


	//   ....[129]....
        /*0560*/ 	.word	0x0000db30


	//   ....[130]....
        /*0564*/ 	.word	0x0000db80


	//   ....[131]....
        /*0568*/ 	.word	0x0000dbd0


	//   ....[132]....
        /*056c*/ 	.word	0x0000dc20


	//   ....[133]....
        /*0570*/ 	.word	0x0000dc70


	//   ....[134]....
        /*0574*/ 	.word	0x0000dce0


	//   ....[135]....
        /*0578*/ 	.word	0x0000dd20


	//   ....[136]....
        /*057c*/ 	.word	0x0000dd90


	//   ....[137]....
        /*0580*/ 	.word	0x0000ddf0


	//   ....[138]....
        /*0584*/ 	.word	0x0000de50


	//----- nvinfo : EIATTR_EXIT_INSTR_OFFSETS
	.align		4
.L_642:
        /*0588*/ 	.byte	0x04, 0x1c
        /*058a*/ 	.short	(.L_644 - .L_643)


	//   ....[0]....
.L_643:
        /*058c*/ 	.word	0x00000b40


	//   ....[1]....
        /*0590*/ 	.word	0x0000c850


	//----- nvinfo : EIATTR_MAX_THREADS
	.align		4
.L_644:
        /*0594*/ 	.byte	0x04, 0x05
        /*0596*/ 	.short	(.L_646 - .L_645)
.L_645:
        /*0598*/ 	.word	0x00000100
        /*059c*/ 	.word	0x00000001
        /*05a0*/ 	.word	0x00000001


	//----- nvinfo : EIATTR_CRS_STACK_SIZE
	.align		4
.L_646:
        /*05a4*/ 	.byte	0x04, 0x1e
        /*05a6*/ 	.short	(.L_648 - .L_647)
.L_647:
        /*05a8*/ 	.word	0x00000000
.L_648:


//--------------------- .nv.info._ZN7cutlass13device_kernelIN5flash19enable_sm80_to_sm89INS1_16FlashAttnFwdSm80INS1_25CollectiveMainloopFwdSm80ILi8ELi2ELb0EN4cute5tupleIJNS5_1CILi128EEENS7_ILi64EEENS7_ILi192EEEEEELi192ENS_10bfloat16_tEfNS_4arch4Sm80ELb0ELb0ELb1ELb1ELb0ELb1ELb1ELb1EEENS1_21CollectiveEpilogueFwdINS6_IJS8_SA_S9_EEENS6_IJNS7_ILi1EEESI_SI_EEESC_SE_Li256ELb1ELb1ELb1ELb0EEENS1_36VarlenDynamicPersistentTileSchedulerILi128ELi64ELi256ELi256ELb1ELb1ELb0ELb0ELb1ELb1EEEEEEEEEvNT_6ParamsE --------------------------
	.section	.nv.info._ZN7cutlass13device_kernelIN5flash19enable_sm80_to_sm89INS1_16FlashAttnFwdSm80INS1_25CollectiveMainloopFwdSm80ILi8ELi2ELb0EN4cute5tupleIJNS5_1CILi128EEENS7_ILi64EEENS7_ILi192EEEEEELi192ENS_10bfloat16_tEfNS_4arch4Sm80ELb0ELb0ELb1ELb1ELb0ELb1ELb1ELb1EEENS1_21CollectiveEpilogueFwdINS6_IJS8_SA_S9_EEENS6_IJNS7_ILi1EEESI_SI_EEESC_SE_Li256ELb1ELb1ELb1ELb0EEENS1_36VarlenDynamicPersistentTileSchedulerILi128ELi64ELi256ELi256ELb1ELb1ELb0ELb0ELb1ELb1EEEEEEEEEvNT_6ParamsE,"",@"SHT_CUDA_INFO"
	.sectionflags	@""
	.align	4


	//----- nvinfo : EIATTR_CUDA_API_VERSION
	.align		4
        /*0000*/ 	.byte	0x04, 0x37
        /*0002*/ 	.short	(.L_650 - .L_649)
.L_649:
        /*0004*/ 	.word	0x00000082


	//----- nvinfo : EIATTR_SW2861232_WAR
	.align		4
.L_650:
        /*0008*/ 	.byte	0x01, 0x35
	.zero		2


	//----- nvinfo : EIATTR_PARAM_CBANK
	.align		4
        /*000c*/ 	.byte	0x04, 0x0a
        /*000e*/ 	.short	(.L_652 - .L_651)
	.align		4
.L_651:
        /*0010*/ 	.word	index@(.nv.constant0._ZN7cutlass13device_kernelIN5flash19enable_sm80_to_sm89INS1_16FlashAttnFwdSm80INS1_25CollectiveMainloopFwdSm80ILi8ELi2ELb0EN4cute5tupleIJNS5_1CILi128EEENS7_ILi64EEENS7_ILi192EEEEEELi192ENS_10bfloat16_tEfNS_4arch4Sm80ELb0ELb0ELb1ELb1ELb0ELb1ELb1ELb1EEENS1_21CollectiveEpilogueFwdINS6_IJS8_SA_S9_EEENS6_IJNS7_ILi1EEESI_SI_EEESC_SE_Li256ELb1ELb1ELb1ELb0EEENS1_36VarlenDynamicPersistentTileSchedulerILi128ELi64ELi256ELi256ELb1ELb1ELb0ELb0ELb1ELb1EEEEEEEEEvNT_6ParamsE)
        /*0014*/ 	.short	0x0160
        /*0016*/ 	.short	0x0438


	//----- nvinfo : EIATTR_CBANK_PARAM_SIZE
	.align		4
.L_652:
        /*0018*/ 	.byte	0x03, 0x19
        /*001a*/ 	.short	0x0438


	//----- nvinfo : EIATTR_KPARAM_INFO
	.align		4
        /*001c*/ 	.byte	0x04, 0x17
        /*001e*/ 	.short	(.L_654 - .L_653)
.L_653:
        /*0020*/ 	.word	0x00000000
        /*0024*/ 	.short	0x0000
        /*0026*/ 	.short	0x0000
        /*0028*/ 	.byte	0x00, 0xf0, 0xe1, 0x10


	//----- nvinfo : EIATTR_MAXREG_COUNT
	.align		4
.L_654:
        /*002c*/ 	.byte	0x03, 0x1b
        /*002e*/ 	.short	0x00ff


	//----- nvinfo : EIATTR_NUM_BARRIERS
	.align		4
        /*0030*/ 	.byte	0x02, 0x4c
        /*0032*/ 	.byte	0x06
	.zero		1


	//----- nvinfo : EIATTR_MERCURY_ISA_VERSION
	.align		4
        /*0034*/ 	.byte	0x03, 0x5f
        /*0036*/ 	.short	0x0000


	//----- nvinfo : EIATTR_INT_WARP_WIDE_INSTR_OFFSETS
	.align		4
        /*0038*/ 	.byte	0x04, 0x31
        /*003a*/ 	.short	(.L_656 - .L_655)


	//   ....[0]....
.L_655:
        /*003c*/ 	.word	0x00013810


	//   ....[1]....
        /*0040*/ 	.word	0x000138b0


	//----- nvinfo : EIATTR_COOP_GROUP_MASK_REGIDS
	.align		4
.L_656:
        /*0044*/ 	.byte	0x04, 0x29
        /*0046*/ 	.short	(.L_658 - .L_657)


	//   ....[0]....
.L_657:
        /*0048*/ 	.word	0xffffffff


	//   ....[1]....
        /*004c*/ 	.word	0xffffffff


	//   ....[2]....
        /*0050*/ 	.word	0xffffffff


	//   ....[3]....
        /*0054*/ 	.word	0xffffffff


	//   ....[4]....
        /*0058*/ 	.word	0xffffffff


	//   ....[5]....
        /*005c*/ 	.word	0xffffffff


	//   ....[6]....
        /*0060*/ 	.word	0xffffffff


	//   ....[7]....
        /*0064*/ 	.word	0xffffffff


	//   ....[8]....
        /*0068*/ 	.word	0xffffffff


	//   ....[9]....
        /*006c*/ 	.word	0xffffffff


	//   ....[10]....
        /*0070*/ 	.word	0xffffffff


	//   ....[11]....
        /*0074*/ 	.word	0xffffffff


	//   ....[12]....
        /*0078*/ 	.word	0xffffffff


	//   ....[13]....
        /*007c*/ 	.word	0xffffffff


	//   ....[14]....
        /*0080*/ 	.word	0xffffffff


	//   ....[15]....
        /*0084*/ 	.word	0xffffffff


	//   ....[16]....
        /*0088*/ 	.word	0xffffffff


	//   ....[17]....
        /*008c*/ 	.word	0xffffffff


	//   ....[18]....
        /*0090*/ 	.word	0xffffffff


	//   ....[19]....
        /*0094*/ 	.word	0xffffffff


	//   ....[20]....
        /*0098*/ 	.word	0xffffffff


	//   ....[21]....
        /*009c*/ 	.word	0xffffffff


	//   ....[22]....
        /*00a0*/ 	.word	0xffffffff


	//   ....[23]....
        /*00a4*/ 	.word	0xffffffff


	//   ....[24]....
        /*00a8*/ 	.word	0xffffffff


	//   ....[25]....
        /*00ac*/ 	.word	0xffffffff


	//   ....[26]....
        /*00b0*/ 	.word	0xffffffff


	//   ....[27]....
        /*00b4*/ 	.word	0xffffffff


	//   ....[28]....
        /*00b8*/ 	.word	0xffffffff


	//   ....[29]....
        /*00bc*/ 	.word	0xffffffff


	//   ....[30]....
        /*00c0*/ 	.word	0xffffffff


	//   ....[31]....
        /*00c4*/ 	.word	0xffffffff


	//   ....[32]....
        /*00c8*/ 	.word	0xffffffff


	//   ....[33]....
        /*00cc*/ 	.word	0xffffffff


	//   ....[34]....
        /*00d0*/ 	.word	0xffffffff


	//   ....[35]....
        /*00d4*/ 	.word	0xffffffff


	//   ....[36]....
        /*00d8*/ 	.word	0xffffffff


	//   ....[37]....
        /*00dc*/ 	.word	0xffffffff


	//   ....[38]....
        /*00e0*/ 	.word	0xffffffff


	//   ....[39]....
        /*00e4*/ 	.word	0xffffffff


	//   ....[40]....
        /*00e8*/ 	.word	0xffffffff


	//   ....[41]....
        /*00ec*/ 	.word	0xffffffff


	//   ....[42]....
        /*00f0*/ 	.word	0xffffffff


	//   ....[43]....
        /*00f4*/ 	.word	0xffffffff


	//   ....[44]....
        /*00f8*/ 	.word	0xffffffff


	//   ....[45]....
        /*00fc*/ 	.word	0xffffffff


	//   ....[46]....
        /*0100*/ 	.word	0xffffffff


	//   ....[47]....
        /*0104*/ 	.word	0xffffffff


	//   ....[48]....
        /*0108*/ 	.word	0xffffffff


	//   ....[49]....
        /*010c*/ 	.word	0xffffffff


	//   ....[50]....
        /*0110*/ 	.word	0xffffffff


	//   ....[51]....
        /*0114*/ 	.word	0xffffffff


	//   ....[52]....
        /*0118*/ 	.word	0xffffffff


	//   ....[53]....
        /*011c*/ 	.word	0xffffffff


	//   ....[54]....
        /*0120*/ 	.word	0xffffffff


	//   ....[55]....
        /*0124*/ 	.word	0xffffffff


	//   ....[56]....
        /*0128*/ 	.word	0xffffffff


	//   ....[57]....
        /*012c*/ 	.word	0xffffffff


	//   ....[58]....
        /*0130*/ 	.word	0xffffffff


	//   ....[59]....
        /*0134*/ 	.word	0xffffffff


	//   ....[60]....
        /*0138*/ 	.word	0xffffffff


	//   ....[61]....
        /*013c*/ 	.word	0xffffffff


	//   ....[62]....
        /*0140*/ 	.word	0xffffffff


	//   ....[63]....
        /*0144*/ 	.word	0xffffffff


	//   ....[64]....
        /*0148*/ 	.word	0xffffffff


	//   ....[65]....
        /*014c*/ 	.word	0xffffffff


	//   ....[66]....
        /*0150*/ 	.word	0xffffffff


	//   ....[67]....
        /*0154*/ 	.word	0xffffffff


	//   ....[68]....
        /*0158*/ 	.word	0xffffffff


	//   ....[69]....
        /*015c*/ 	.word	0xffffffff


	//   ....[70]....
        /*0160*/ 	.word	0xffffffff


	//   ....[71]....
        /*0164*/ 	.word	0xffffffff


	//   ....[72]....
        /*0168*/ 	.word	0xffffffff


	//   ....[73]....
        /*016c*/ 	.word	0xffffffff


	//   ....[74]....
        /*0170*/ 	.word	0xffffffff


	//   ....[75]....
        /*0174*/ 	.word	0xffffffff


	//   ....[76]....
        /*0178*/ 	.word	0xffffffff


	//   ....[77]....
        /*017c*/ 	.word	0xffffffff


	//   ....[78]....
        /*0180*/ 	.word	0xffffffff


	//   ....[79]....
        /*0184*/ 	.word	0xffffffff


	//   ....[80]....
        /*0188*/ 	.word	0xffffffff


	//   ....[81]....
        /*018c*/ 	.word	0xffffffff


	//   ....[82]....
        /*0190*/ 	.word	0xffffffff


	//   ....[83]....
        /*0194*/ 	.word	0xffffffff


	//   ....[84]....
        /*0198*/ 	.word	0xffffffff


	//   ....[85]....
        /*019c*/ 	.word	0xffffffff


	//   ....[86]....
        /*01a0*/ 	.word	0xffffffff


	//   ....[87]....
        /*01a4*/ 	.word	0xffffffff


	//   ....[88]....
        /*01a8*/ 	.word	0xffffffff


	//   ....[89]....
        /*01ac*/ 	.word	0xffffffff


	//   ....[90]....
        /*01b0*/ 	.word	0xffffffff


	//   ....[91]....
        /*01b4*/ 	.word	0xffffffff


	//   ....[92]....
        /*01b8*/ 	.word	0xffffffff


	//   ....[93]....
        /*01bc*/ 	.word	0xffffffff


	//   ....[94]....
        /*01c0*/ 	.word	0xffffffff


	//   ....[95]....
        /*01c4*/ 	.word	0xffffffff


	//   ....[96]....
        /*01c8*/ 	.word	0xffffffff


	//   ....[97]....
        /*01cc*/ 	.word	0xffffffff


	//   ....[98]....
        /*01d0*/ 	.word	0xffffffff


	//   ....[99]....
        /*01d4*/ 	.word	0xffffffff


	//   ....[100]....
        /*01d8*/ 	.word	0xffffffff


	//   ....[101]....
        /*01dc*/ 	.word	0xffffffff


	//   ....[102]....
        /*01e0*/ 	.word	0xffffffff


	//   ....[103]....
        /*01e4*/ 	.word	0xffffffff


	//   ....[104]....
        /*01e8*/ 	.word	0xffffffff


	//   ....[105]....
        /*01ec*/ 	.word	0xffffffff


	//   ....[106]....
        /*01f0*/ 	.word	0xffffffff


	//   ....[107]....
        /*01f4*/ 	.word	0xffffffff


	//   ....[108]....
        /*01f8*/ 	.word	0xffffffff


	//   ....[109]....
        /*01fc*/ 	.word	0xffffffff


	//   ....[110]....
        /*0200*/ 	.word	0xffffffff


	//   ....[111]....
        /*0204*/ 	.word	0xffffffff


	//   ....[112]....
        /*0208*/ 	.word	0xffffffff


	//   ....[113]....
        /*020c*/ 	.word	0xffffffff


	//   ....[114]....
        /*0210*/ 	.word	0xffffffff


	//   ....[115]....
        /*0214*/ 	.word	0xffffffff


	//   ....[116]....
        /*0218*/ 	.word	0xffffffff


	//   ....[117]....
        /*021c*/ 	.word	0xffffffff


	//   ....[118]....
        /*0220*/ 	.word	0xffffffff


	//   ....[119]....
        /*0224*/ 	.word	0xffffffff


	//   ....[120]....
        /*0228*/ 	.word	0xffffffff


	//   ....[121]....
        /*022c*/ 	.word	0xffffffff


	//   ....[122]....
        /*0230*/ 	.word	0xffffffff


	//   ....[123]....
        /*0234*/ 	.word	0xffffffff


	//   ....[124]....
        /*0238*/ 	.word	0xffffffff


	//   ....[125]....
        /*023c*/ 	.word	0xffffffff


	//   ....[126]....
        /*0240*/ 	.word	0xffffffff


	//   ....[127]....
        /*0244*/ 	.word	0xffffffff


	//   ....[128]....
        /*0248*/ 	.word	0xffffffff


	//   ....[129]....
        /*024c*/ 	.word	0xffffffff


	//   ....[130]....
        /*0250*/ 	.word	0xffffffff


	//   ....[131]....
        /*0254*/ 	.word	0xffffffff


	//   ....[132]....
        /*0258*/ 	.word	0xffffffff


	//   ....[133]....
        /*025c*/ 	.word	0xffffffff


	//   ....[134]....
        /*0260*/ 	.word	0xffffffff


	//   ....[135]....
        /*0264*/ 	.word	0xffffffff


	//   ....[136]....
        /*0268*/ 	.word	0xffffffff


	//   ....[137]....
        /*026c*/ 	.word	0xffffffff


	//   ....[138]....
        /*0270*/ 	.word	0xffffffff


	//   ....[139]....
        /*0274*/ 	.word	0xffffffff


	//   ....[140]....
        /*0278*/ 	.word	0xffffffff


	//   ....[141]....
        /*027c*/ 	.word	0xffffffff


	//   ....[142]....
        /*0280*/ 	.word	0xffffffff


	//   ....[143]....
        /*0284*/ 	.word	0xffffffff


	//   ....[144]....
        /*0288*/ 	.word	0xffffffff


	//   ....[145]....
        /*028c*/ 	.word	0xffffffff


	//   ....[146]....
        /*0290*/ 	.word	0xffffffff


	//----- nvinfo : EIATTR_COOP_GROUP_INSTR_OFFSETS
	.align		4
.L_658:
        /*0294*/ 	.byte	0x04, 0x28
        /*0296*/ 	.short	(.L_660 - .L_659)


	//   ....[0]....
.L_659:
        /*0298*/ 	.word	0x00000080


	//   ....[1]....
        /*029c*/ 	.word	0x00000210


	//   ....[2]....
        /*02a0*/ 	.word	0x00000240


	//   ....[3]....
        /*02a4*/ 	.word	0x00000270


	//   ....[4]....
        /*02a8*/ 	.word	0x000002a0


	//   ....[5]....
        /*02ac*/ 	.word	0x000002d0


	//   ....[6]....
        /*02b0*/ 	.word	0x00000300


	//   ....[7]....
        /*02b4*/ 	.word	0x00000460


	//   ....[8]....
        /*02b8*/ 	.word	0x000004a0


	//   ....[9]....
        /*02bc*/ 	.word	0x000004d0


	//   ....[10]....
        /*02c0*/ 	.word	0x00000500


	//   ....[11]....
        /*02c4*/ 	.word	0x00000530


	//   ....[12]....
        /*02c8*/ 	.word	0x00000560


	//   ....[13]....
        /*02cc*/ 	.word	0x000005f0


	//   ....[14]....
        /*02d0*/ 	.word	0x00000620


	//   ....[15]....
        /*02d4*/ 	.word	0x00000640


	//   ....[16]....
        /*02d8*/ 	.word	0x000006a0


	//   ....[17]....
        /*02dc*/ 	.word	0x00007530


	//   ....[18]....
        /*02e0*/ 	.word	0x00007550


	//   ....[19]....
        /*02e4*/ 	.word	0x000076a0


	//   ....[20]....
        /*02e8*/ 	.word	0x000076b0


	//   ....[21]....
        /*02ec*/ 	.word	0x000077e0


	//   ....[22]....
        /*02f0*/ 	.word	0x00007800


	//   ....[23]....
        /*02f4*/ 	.word	0x00007930


	//   ....[24]....
        /*02f8*/ 	.word	0x00007940


	//   ....[25]....
        /*02fc*/ 	.word	0x000081d0


	//   ....[26]....
        /*0300*/ 	.word	0x00008210


	//   ....[27]....
        /*0304*/ 	.word	0x00008250


	//   ....[28]....
        /*0308*/ 	.word	0x00008290


	//   ....[29]....
        /*030c*/ 	.word	0x0000ac30


	//   ....[30]....
        /*0310*/ 	.word	0x0000ac80


	//   ....[31]....
        /*0314*/ 	.word	0x0000acc0


	//   ....[32]....
        /*0318*/ 	.word	0x0000ad00


	//   ....[33]....
        /*031c*/ 	.word	0x0000f050


	//   ....[34]....
        /*0320*/ 	.word	0x0000f090


	//   ....[35]....
        /*0324*/ 	.word	0x0000f0b0


	//   ....[36]....
        /*0328*/ 	.word	0x0000f0e0


	//   ....[37]....
        /*032c*/ 	.word	0x000115b0


	//   ....[38]....
        /*0330*/ 	.word	0x000115e0


	//   ....[39]....
        /*0334*/ 	.word	0x00011600


	//   ....[40]....
        /*0338*/ 	.word	0x00011620


	//   ....[41]....
        /*033c*/ 	.word	0x00013000


	//   ....[42]....
        /*0340*/ 	.word	0x00013030


	//   ....[43]....
        /*0344*/ 	.word	0x00013040


	//   ....[44]....
        /*0348*/ 	.word	0x00013070


	//   ....[45]....
        /*034c*/ 	.word	0x00014620


	//   ....[46]....
        /*0350*/ 	.word	0x00014650


	//   ....[47]....
        /*0354*/ 	.word	0x00014680


	//   ....[48]....
        /*0358*/ 	.word	0x00014690


	//   ....[49]....
        /*035c*/ 	.word	0x000149f0


	//   ....[50]....
        /*0360*/ 	.word	0x00014a10


	//   ....[51]....
        /*0364*/ 	.word	0x00014b60


	//   ....[52]....
        /*0368*/ 	.word	0x00014b70


	//   ....[53]....
        /*036c*/ 	.word	0x00014ca0


	//   ....[54]....
        /*0370*/ 	.word	0x00014cc0


	//   ....[55]....
        /*0374*/ 	.word	0x00014df0


	//   ....[56]....
        /*0378*/ 	.word	0x00014e00


	//   ....[57]....
        /*037c*/ 	.word	0x00015120


	//   ....[58]....
        /*0380*/ 	.word	0x00015140


	//   ....[59]....
        /*0384*/ 	.word	0x00015ab0


	//   ....[60]....
        /*0388*/ 	.word	0x00015ac0


	//   ....[61]....
        /*038c*/ 	.word	0x00016830


	//   ....[62]....
        /*0390*/ 	.word	0x00016850


	//   ....[63]....
        /*0394*/ 	.word	0x000169b0


	//   ....[64]....
        /*0398*/ 	.word	0x000169c0


	//   ....[65]....
        /*039c*/ 	.word	0x00016af0


	//   ....[66]....
        /*03a0*/ 	.word	0x00016b10


	//   ....[67]....
        /*03a4*/ 	.word	0x00016c40


	//   ....[68]....
        /*03a8*/ 	.word	0x00016c50


	//   ....[69]....
        /*03ac*/ 	.word	0x00016e00


	//   ....[70]....
        /*03b0*/ 	.word	0x00016e20


	//   ....[71]....
        /*03b4*/ 	.word	0x00016f40


	//   ....[72]....
        /*03b8*/ 	.word	0x00016f80


	//   ....[73]....
        /*03bc*/ 	.word	0x00016fb0


	//   ....[74]....
        /*03c0*/ 	.word	0x00016fe0


	//   ....[75]....
        /*03c4*/ 	.word	0x00017010


	//   ....[76]....
        /*03c8*/ 	.word	0x00017040


	//   ....[77]....
        /*03cc*/ 	.word	0x00017190


	//   ....[78]....
        /*03d0*/ 	.word	0x000171d0


	//   ....[79]....
        /*03d4*/ 	.word	0x00017200


	//   ....[80]....
        /*03d8*/ 	.word	0x00017230


	//   ....[81]....
        /*03dc*/ 	.word	0x00017260


	//   ....[82]....
        /*03e0*/ 	.word	0x00017290


	//   ....[83]....
        /*03e4*/ 	.word	0x00017320


	//   ....[84]....
        /*03e8*/ 	.word	0x00017350


	//   ....[85]....
        /*03ec*/ 	.word	0x00017360


	//   ....[86]....
        /*03f0*/ 	.word	0x000173c0


	//   ....[87]....
        /*03f4*/ 	.word	0x00017880


	//   ....[88]....
        /*03f8*/ 	.word	0x000178c0


	//   ....[89]....
        /*03fc*/ 	.word	0x00017910


	//   ....[90]....
        /*0400*/ 	.word	0x00017960


	//   ....[91]....
        /*0404*/ 	.word	0x000179b0


	//   ....[92]....
        /*0408*/ 	.word	0x00017a20


	//   ....[93]....
        /*040c*/ 	.word	0x00017a60


	//   ....[94]....
        /*0410*/ 	.word	0x00017ac0


	//   ....[95]....
        /*0414*/ 	.word	0x00017b30


	//   ....[96]....
        /*0418*/ 	.word	0x00017b90


	//   ....[97]....
        /*041c*/ 	.word	0x00017c00


	//   ....[98]....
        /*0420*/ 	.word	0x00017c70


	//   ....[99]....
        /*0424*/ 	.word	0x00017cd0


	//   ....[100]....
        /*0428*/ 	.word	0x00017d30


	//   ....[101]....
        /*042c*/ 	.word	0x00017d90


	//   ....[102]....
        /*0430*/ 	.word	0x00017e00


	//   ....[103]....
        /*0434*/ 	.word	0x00017e60


	//   ....[104]....
        /*0438*/ 	.word	0x00017ec0


	//   ....[105]....
        /*043c*/ 	.word	0x00017f00


	//   ....[106]....
        /*0440*/ 	.word	0x00017f40


	//   ....[107]....
        /*0444*/ 	.word	0x00017f90


	//   ....[108]....
        /*0448*/ 	.word	0x00017fe0


	//   ....[109]....
        /*044c*/ 	.word	0x00018040


	//   ....[110]....
        /*0450*/ 	.word	0x000180b0


	//   ....[111]....
        /*0454*/ 	.word	0x00018110


	//   ....[112]....
        /*0458*/ 	.word	0x00018170


	//   ....[113]....
        /*045c*/ 	.word	0x000181d0


	//   ....[114]....
        /*0460*/ 	.word	0x00018240


	//   ....[115]....
        /*0464*/ 	.word	0x000182a0


	//   ....[116]....
        /*0468*/ 	.word	0x00018300


	//   ....[117]....
        /*046c*/ 	.word	0x00018360


	//   ....[118]....
        /*0470*/ 	.word	0x000183d0


	//   ....[119]....
        /*0474*/ 	.word	0x00018430


	//   ....[120]....
        /*0478*/ 	.word	0x00018490


	//   ....[121]....
        /*047c*/ 	.word	0x000184f0


	//   ....[122]....
        /*0480*/ 	.word	0x00018560


	//   ....[123]....
        /*0484*/ 	.word	0x000185c0


	//   ....[124]....
        /*0488*/ 	.word	0x00018620


	//   ....[125]....
        /*048c*/ 	.word	0x00018680


	//   ....[126]....
        /*0490*/ 	.word	0x000186f0


	//   ....[127]....
        /*0494*/ 	.word	0x00018750


	//   ....[128]....
        /*0498*/ 	.word	0x000187b0


	//   ....[129]....
        /*049c*/ 	.word	0x00018810


	//   ....[130]....
        /*04a0*/ 	.word	0x00018880


	//   ....[131]....
        /*04a4*/ 	.word	0x000188d0


	//   ....[132]....
        /*04a8*/ 	.word	0x00018910


	//   ....[133]....
        /*04ac*/ 	.word	0x00018960


	//   ....[134]....
        /*04b0*/ 	.word	0x000189b0


	//   ....[135]....
        /*04b4*/ 	.word	0x00018a00


	//   ....[136]....
        /*04b8*/ 	.word	0x00018a70


	//   ....[137]....
        /*04bc*/ 	.word	0x00018ac0


	//   ....[138]....
        /*04c0*/ 	.word	0x00018b10


	//   ....[139]....
        /*04c4*/ 	.word	0x00018b60


	//   ....[140]....
        /*04c8*/ 	.word	0x00018bb0


	//   ....[141]....
        /*04cc*/ 	.word	0x00018c00


	//   ....[142]....
        /*04d0*/ 	.word	0x00018c70


	//   ....[143]....
        /*04d4*/ 	.word	0x00018cb0


	//   ....[144]....
        /*04d8*/ 	.word	0x00018d10


	//   ....[145]....
        /*04dc*/ 	.word	0x00018d70


	//   ....[146]....
        /*04e0*/ 	.word	0x00018dd0


	//----- nvinfo : EIATTR_EXIT_INSTR_OFFSETS
	.align		4
.L_660:
        /*04e4*/ 	.byte	0x04, 0x1c
        /*04e6*/ 	.short	(.L_662 - .L_661)


	//   ....[0]....
.L_661:
        /*04e8*/ 	.word	0x00000af0


	//   ....[1]....
        /*04ec*/ 	.word	0x00017850


	//----- nvinfo : EIATTR_MAX_THREADS
	.align		4
.L_662:
        /*04f0*/ 	.byte	0x04, 0x05
        /*04f2*/ 	.short	(.L_664 - .L_663)
.L_663:
        /*04f4*/ 	.word	0x00000100
        /*04f8*/ 	.word	0x00000001
        /*04fc*/ 	.word	0x00000001


	//----- nvinfo : EIATTR_CRS_STACK_SIZE
	.align		4
.L_664:
        /*0500*/ 	.byte	0x04, 0x1e
        /*0502*/ 	.short	(.L_666 - .L_665)
.L_665:
        /*0504*/ 	.word	0x00000000
.L_666:


//--------------------- .nv.info._ZN7cutlass13device_kernelIN5flash19enable_sm80_to_sm89INS1_16FlashAttnFwdSm80INS1_25CollectiveMainloopFwdSm80ILi8ELi2ELb0EN4cute5tupleIJNS5_1CILi128EEENS7_ILi64EEENS7_ILi192EEEEEELi192ENS_10bfloat16_tEfNS_4arch4Sm80ELb0ELb1ELb1ELb0ELb0ELb0ELb1ELb1EEENS1_21CollectiveEpilogueFwdINS6_IJS8_SA_S9_EEENS6_IJNS7_ILi1EEESI_SI_EEESC_SE_Li256ELb0ELb1ELb1ELb0EEENS1_19SingleTileSchedulerILb0ELb1ELb1ELi128EEEEEEEEEvNT_6ParamsE --------------------------
	.section	.nv.info._ZN7cutlass13device_kernelIN5flash19enable_sm80_to_sm89INS1_16FlashAttnFwdSm80INS1_25CollectiveMainloopFwdSm80ILi8ELi2ELb0EN4cute5tupleIJNS5_1CILi128EEENS7_ILi64EEENS7_ILi192EEEEEELi192ENS_10bfloat16_tEfNS_4arch4Sm80ELb0ELb1ELb1ELb0ELb0ELb0ELb1ELb1EEENS1_21CollectiveEpilogueFwdINS6_IJS8_SA_S9_EEENS6_IJNS7_ILi1EEESI_SI_EEESC_SE_Li256ELb0ELb1ELb1ELb0EEENS1_19SingleTileSchedulerILb0ELb1ELb1ELi128EEEEEEEEEvNT_6ParamsE,"",@"SHT_CUDA_INFO"
	.sectionflags	@""
	.align	4


	//----- nvinfo : EIATTR_CUDA_API_VERSION
	.align		4
        /*0000*/ 	.byte	0x04, 0x37
        /*0002*/ 	.short	(.L_668 - .L_667)
.L_667:
        /*0004*/ 	.word	0x00000082


	//----- nvinfo : EIATTR_SW2861232_WAR
	.align		4
.L_668:
        /*0008*/ 	.byte	0x01, 0x35
	.zero		2


	//----- nvinfo : EIATTR_PARAM_CBANK
	.align		4
        /*000c*/ 	.byte	0x04, 0x0a
        /*000e*/ 	.short	(.L_670 - .L_669)
	.align		4
.L_669:
        /*0010*/ 	.word	index@(.nv.constant0._ZN7cutlass13device_kernelIN5flash19enable_sm80_to_sm89INS1_16FlashAttnFwdSm80INS1_25CollectiveMainloopFwdSm80ILi8ELi2ELb0EN4cute5tupleIJNS5_1CILi128EEENS7_ILi64EEENS7_ILi192EEEEEELi192ENS_10bfloat16_tEfNS_4arch4Sm80ELb0ELb1ELb1ELb0ELb0ELb0ELb1ELb1EEENS1_21CollectiveEpilogueFwdINS6_IJS8_SA_S9_EEENS6_IJNS7_ILi1EEESI_SI_EEESC_SE_Li256ELb0ELb1ELb1ELb0EEENS1_19SingleTileSchedulerILb0ELb1ELb1ELi128EEEEEEEEEvNT_6ParamsE)
        /*0014*/ 	.short	0x0160
        /*0016*/ 	.short	0x0418


	//----- nvinfo : EIATTR_CBANK_PARAM_SIZE
	.align		4
.L_670:
        /*0018*/ 	.byte	0x03, 0x19
        /*001a*/ 	.short	0x0418


	//----- nvinfo : EIATTR_KPARAM_INFO
	.align		4
        /*001c*/ 	.byte	0x04, 0x17
        /*001e*/ 	.short	(.L_672 - .L_671)
.L_671:
        /*0020*/ 	.word	0x00000000
        /*0024*/ 	.short	0x0000
        /*0026*/ 	.short	0x0000
        /*0028*/ 	.byte	0x00, 0xf0, 0x61, 0x10


	//----- nvinfo : EIATTR_MAXREG_COUNT
	.align		4
.L_672:
        /*002c*/ 	.byte	0x03, 0x1b
        /*002e*/ 	.short	0x00ff


	//----- nvinfo : EIATTR_NUM_BARRIERS
	.align		4
        /*0030*/ 	.byte	0x02, 0x4c
        /*0032*/ 	.byte	0x02
	.zero		1


	//----- nvinfo : EIATTR_MERCURY_ISA_VERSION
	.align		4
        /*0034*/ 	.byte	0x03, 0x5f
        /*0036*/ 	.short	0x0000


	//----- nvinfo : EIATTR_COOP_GROUP_MASK_REGIDS
	.align		4
        /*0038*/ 	.byte	0x04, 0x29
        /*003a*/ 	.short	(.L_674 - .L_673)


	//   ....[0]....
.L_673:
        /*003c*/ 	.word	0xffffffff


	//   ....[1]....
        /*0040*/ 	.word	0xffffffff


	//   ....[2]....
        /*0044*/ 	.word	0xffffffff


	//   ....[3]....
        /*0048*/ 	.word	0xffffffff


	//   ....[4]....
        /*004c*/ 	.word	0xffffffff


	//   ....[5]....
        /*0050*/ 	.word	0xffffffff


	//   ....[6]....
        /*0054*/ 	.word	0xffffffff


	//   ....[7]....
        /*0058*/ 	.word	0xffffffff


	//   ....[8]....
        /*005c*/ 	.word	0xffffffff


	//   ....[9]....
        /*0060*/ 	.word	0xffffffff


	//   ....[10]....
        /*0064*/ 	.word	0xffffffff


	//   ....[11]....
        /*0068*/ 	.word	0xffffffff


	//   ....[12]....
        /*006c*/ 	.word	0xffffffff


	//   ....[13]....
        /*0070*/ 	.word	0xffffffff


	//   ....[14]....
        /*0074*/ 	.word	0xffffffff


	//   ....[15]....
        /*0078*/ 	.word	0xffffffff


	//   ....[16]....
        /*007c*/ 	.word	0xffffffff


	//   ....[17]....
        /*0080*/ 	.word	0xffffffff


	//   ....[18]....
        /*0084*/ 	.word	0xffffffff


	//   ....[19]....
        /*0088*/ 	.word	0xffffffff


	//   ....[20]....
        /*008c*/ 	.word	0xffffffff


	//   ....[21]....
        /*0090*/ 	.word	0xffffffff


	//   ....[22]....
        /*0094*/ 	.word	0xffffffff


	//   ....[23]....
        /*0098*/ 	.word	0xffffffff


	//   ....[24]....
        /*009c*/ 	.word	0xffffffff


	//   ....[25]....
        /*00a0*/ 	.word	0xffffffff


	//   ....[26]....
        /*00a4*/ 	.word	0xffffffff


	//   ....[27]....
        /*00a8*/ 	.word	0xffffffff


	//   ....[28]....
        /*00ac*/ 	.word	0xffffffff


	//   ....[29]....
        /*00b0*/ 	.word	0xffffffff


	//   ....[30]....
        /*00b4*/ 	.word	0xffffffff


	//   ....[31]....
        /*00b8*/ 	.word	0xffffffff


	//   ....[32]....
        /*00bc*/ 	.word	0xffffffff


	//   ....[33]....
        /*00c0*/ 	.word	0xffffffff


	//   ....[34]....
        /*00c4*/ 	.word	0xffffffff


	//   ....[35]....
        /*00c8*/ 	.word	0xffffffff


	//   ....[36]....
        /*00cc*/ 	.word	0xffffffff


	//   ....[37]....
        /*00d0*/ 	.word	0xffffffff


	//   ....[38]....
        /*00d4*/ 	.word	0xffffffff


	//   ....[39]....
        /*00d8*/ 	.word	0xffffffff


	//   ....[40]....
        /*00dc*/ 	.word	0xffffffff


	//   ....[41]....
        /*00e0*/ 	.word	0xffffffff


	//   ....[42]....
        /*00e4*/ 	.word	0xffffffff


	//----- nvinfo : EIATTR_COOP_GROUP_INSTR_OFFSETS
	.align		4
.L_674:
        /*00e8*/ 	.byte	0x04, 0x28
        /*00ea*/ 	.short	(.L_676 - .L_675)


	//   ....[0]....
.L_675:
        /*00ec*/ 	.word	0x00000050


	//   ....[1]....
        /*00f0*/ 	.word	0x000013e0


	//   ....[2]....
        /*00f4*/ 	.word	0x00001410


	//   ....[3]....
        /*00f8*/ 	.word	0x00001730


	//   ....[4]....
        /*00fc*/ 	.word	0x00001760


	//   ....[5]....
        /*0100*/ 	.word	0x000018b0


	//   ....[6]....
        /*0104*/ 	.word	0x000018e0


	//   ....[7]....
        /*0108*/ 	.word	0x00001a20


	//   ....[8]....
        /*010c*/ 	.word	0x00001a60


	//   ....[9]....
        /*0110*/ 	.word	0x00002ff0


	//   ....[10]....
        /*0114*/ 	.word	0x00003320


	//   ....[11]....
        /*0118*/ 	.word	0x00003f30


	//   ....[12]....
        /*011c*/ 	.word	0x00004070


	//   ....[13]....
        /*0120*/ 	.word	0x00004080


	//   ....[14]....
        /*0124*/ 	.word	0x000040d0


	//   ....[15]....
        /*0128*/ 	.word	0x000063a0


	//   ....[16]....
        /*012c*/ 	.word	0x00006830


	//   ....[17]....
        /*0130*/ 	.word	0x000071b0


	//   ....[18]....
        /*0134*/ 	.word	0x000072b0


	//   ....[19]....
        /*0138*/ 	.word	0x000072c0


	//   ....[20]....
        /*013c*/ 	.word	0x000072e0


	//   ....[21]....
        /*0140*/ 	.word	0x0000a440


	//   ....[22]....
        /*0144*/ 	.word	0x0000a490


	//   ....[23]....
        /*0148*/ 	.word	0x0000a4a0


	//   ....[24]....
        /*014c*/ 	.word	0x0000a4c0


	//   ....[25]....
        /*0150*/ 	.word	0x0000cf10


	//   ....[26]....
        /*0154*/ 	.word	0x0000d3f0


	//   ....[27]....
        /*0158*/ 	.word	0x0000dcf0


	//   ....[28]....
        /*015c*/ 	.word	0x0000de50


	//   ....[29]....
        /*0160*/ 	.word	0x0000de60


	//   ....[30]....
        /*0164*/ 	.word	0x0000dec0


	//   ....[31]....
        /*0168*/ 	.word	0x0000f910


	//   ....[32]....
        /*016c*/ 	.word	0x0000f940


	//   ....[33]....
        /*0170*/ 	.word	0x0000f980


	//   ....[34]....
        /*0174*/ 	.word	0x0000f990


	//   ....[35]....
        /*0178*/ 	.word	0x000106b0


	//   ....[36]....
        /*017c*/ 	.word	0x00010700


	//   ....[37]....
        /*0180*/ 	.word	0x00010730


	//   ....[38]....
        /*0184*/ 	.word	0x00010760


	//   ....[39]....
        /*0188*/ 	.word	0x000107d0


	//   ....[40]....
        /*018c*/ 	.word	0x00010820


	//   ....[41]....
        /*0190*/ 	.word	0x00011120


	//   ....[42]....
        /*0194*/ 	.word	0x00011130


	//----- nvinfo : EIATTR_EXIT_INSTR_OFFSETS
	.align		4
.L_676:
        /*0198*/ 	.byte	0x04, 0x1c
        /*019a*/ 	.short	(.L_678 - .L_677)


	//   ....[0]....
.L_677:
        /*019c*/ 	.word	0x000001b0


	//   ....[1]....
        /*01a0*/ 	.word	0x00011140


	//   ....[2]....
        /*01a4*/ 	.word	0x000119e0


	//   ....[3]....
        /*01a8*/ 	.word	0x00011a30


	//   ....[4]....
        /*01ac*/ 	.word	0x00011a60


	//   ....[5]....
        /*01b0*/ 	.word	0x00011ac0


	//   ....[6]....
        /*01b4*/ 	.word	0x00011d50


	//----- nvinfo : EIATTR_CTAIDZ_USED
	.align		4
.L_678:
        /*01b8*/ 	.byte	0x01, 0x04
	.zero		2


	//----- nvinfo : EIATTR_MAX_THREADS
	.align		4
        /*01bc*/ 	.byte	0x04, 0x05
        /*01be*/ 	.short	(.L_680 - .L_679)
.L_679:
        /*01c0*/ 	.word	0x00000100
        /*01c4*/ 	.word	0x00000001
        /*01c8*/ 	.word	0x00000001


	//----- nvinfo : EIATTR_CRS_STACK_SIZE
	.align		4
.L_680:
        /*01cc*/ 	.byte	0x04, 0x1e
        /*01ce*/ 	.short	(.L_682 - .L_681)
.L_681:
        /*01d0*/ 	.word	0x00000000
.L_682:


//--------------------- .nv.info._ZN7cutlass13device_kernelIN5flash19enable_sm80_to_sm89INS1_16FlashAttnFwdSm80INS1_25CollectiveMainloopFwdSm80ILi8ELi2ELb0EN4cute5tupleIJNS5_1CILi128EEENS7_ILi64EEENS7_ILi192EEEEEELi192ENS_10bfloat16_tEfNS_4arch4Sm80ELb0ELb1ELb1ELb1ELb0ELb0ELb1ELb1EEENS1_21CollectiveEpilogueFwdINS6_IJS8_SA_S9_EEENS6_IJNS7_ILi1EEESI_SI_EEESC_SE_Li256ELb1ELb1ELb1ELb0EEENS1_36VarlenDynamicPersistentTileSchedulerILi128ELi64ELi256ELi256ELb1ELb1ELb0ELb1ELb0ELb1EEEEEEEEEvNT_6ParamsE --------------------------
	.section	.nv.info._ZN7cutlass13device_kernelIN5flash19enable_sm80_to_sm89INS1_16FlashAttnFwdSm80INS1_25CollectiveMainloopFwdSm80ILi8ELi2ELb0EN4cute5tupleIJNS5_1CILi128EEENS7_ILi64EEENS7_ILi192EEEEEELi192ENS_10bfloat16_tEfNS_4arch4Sm80ELb0ELb1ELb1ELb1ELb0ELb0ELb1ELb1EEENS1_21CollectiveEpilogueFwdINS6_IJS8_SA_S9_EEENS6_IJNS7_ILi1EEESI_SI_EEESC_SE_Li256ELb1ELb1ELb1ELb0EEENS1_36VarlenDynamicPersistentTileSchedulerILi128ELi64ELi256ELi256ELb1ELb1ELb0ELb1ELb0ELb1EEEEEEEEEvNT_6ParamsE,"",@"SHT_CUDA_INFO"
	.sectionflags	@""
	.align	4


	//----- nvinfo : EIATTR_CUDA_API_VERSION
	.align		4
        /*0000*/ 	.byte	0x04, 0x37
        /*0002*/ 	.short	(.L_684 - .L_683)
.L_683:
        /*0004*/ 	.word	0x00000082


	//----- nvinfo : EIATTR_SW2861232_WAR
	.align		4
.L_684:
        /*0008*/ 	.byte	0x01, 0x35
	.zero		2


	//----- nvinfo : EIATTR_PARAM_CBANK
	.align		4
        /*000c*/ 	.byte	0x04, 0x0a
        /*000e*/ 	.short	(.L_686 - .L_685)
	.align		4
.L_685:
        /*0010*/ 	.word	index@(.nv.constant0._ZN7cutlass13device_kernelIN5flash19enable_sm80_to_sm89INS1_16FlashAttnFwdSm80INS1_25CollectiveMainloopFwdSm80ILi8ELi2ELb0EN4cute5tupleIJNS5_1CILi128EEENS7_ILi64EEENS7_ILi192EEEEEELi192ENS_10bfloat16_tEfNS_4arch4Sm80ELb0ELb1ELb1ELb1ELb0ELb0ELb1ELb1EEENS1_21CollectiveEpilogueFwdINS6_IJS8_SA_S9_EEENS6_IJNS7_ILi1EEESI_SI_EEESC_SE_Li256ELb1ELb1ELb1ELb0EEENS1_36VarlenDynamicPersistentTileSchedulerILi128ELi64ELi256ELi256ELb1ELb1ELb0ELb1ELb0ELb1EEEEEEEEEvNT_6ParamsE)
        /*0014*/ 	.short	0x0160
        /*0016*/ 	.short	0x0438


	//----- nvinfo : EIATTR_CBANK_PARAM_SIZE
	.align		4
.L_686:
        /*0018*/ 	.byte	0x03, 0x19
        /*001a*/ 	.short	0x0438


	//----- nvinfo : EIATTR_KPARAM_INFO
	.align		4
        /*001c*/ 	.byte	0x04, 0x17
        /*001e*/ 	.short	(.L_688 - .L_687)
.L_687:
        /*0020*/ 	.word	0x00000000
        /*0024*/ 	.short	0x0000
        /*0026*/ 	.short	0x0000
        /*0028*/ 	.byte	0x00, 0xf0, 0xe1, 0x10


	//----- nvinfo : EIATTR_MAXREG_COUNT
	.align		4
.L_688:
        /*002c*/ 	.byte	0x03, 0x1b
        /*002e*/ 	.short	0x00ff


	//----- nvinfo : EIATTR_NUM_BARRIERS
	.align		4
        /*0030*/ 	.byte	0x02, 0x4c
        /*0032*/ 	.byte	0x06
	.zero		1


	//----- nvinfo : EIATTR_ANNOTATIONS
	.align		4
        /*0034*/ 	.byte	0x04, 0x55
        /*0036*/ 	.short	(.L_690 - .L_689)


	//   ....[0]....
.L_689:
        /* <DEDUP_REMOVED lines=15> */


	//----- nvinfo : EIATTR_MERCURY_ISA_VERSION
	.align		4
.L_690:
        /*0118*/ 	.byte	0x03, 0x5f
        /*011a*/ 	.short	0x0000


	//----- nvinfo : EIATTR_INT_WARP_WIDE_INSTR_OFFSETS
	.align		4
        /*011c*/ 	.byte	0x04, 0x31
        /*011e*/ 	.short	(.L_692 - .L_691)


	//   ....[0]....
.L_691:
        /*0120*/ 	.word	0x00010bc0


	//   ....[1]....
        /*0124*/ 	.word	0x00010c40


	//----- nvinfo : EIATTR_COOP_GROUP_MASK_REGIDS
	.align		4
.L_692:
        /*0128*/ 	.byte	0x04, 0x29
        /*012a*/ 	.short	(.L_694 - .L_693)


	//   ....[0]....
.L_693:
        /*012c*/ 	.word	0xffffffff


	//   ....[1]....
        /*0130*/ 	.word	0xffffffff


	//   ....[2]....
        /*0134*/ 	.word	0xffffffff


	//   ....[3]....
        /*0138*/ 	.word	0xffffffff


	//   ....[4]....
        /*013c*/ 	.word	0xffffffff


	//   ....[5]....
        /*0140*/ 	.word	0xffffffff


	//   ....[6]....
        /*0144*/ 	.word	0xffffffff


	//   ....[7]....
        /*0148*/ 	.word	0xffffffff


	//   ....[8]....
        /*014c*/ 	.word	0xffffffff


	//   ....[9]....
        /*0150*/ 	.word	0xffffffff


	//   ....[10]....
        /*0154*/ 	.word	0xffffffff


	//   ....[11]....
        /*0158*/ 	.word	0xffffffff


	//   ....[12]....
        /*015c*/ 	.word	0xffffffff


	//   ....[13]....
        /*0160*/ 	.word	0xffffffff


	//   ....[14]....
        /*0164*/ 	.word	0xffffffff


	//   ....[15]....
        /*0168*/ 	.word	0xffffffff


	//   ....[16]....
        /*016c*/ 	.word	0xffffffff


	//   ....[17]....
        /*0170*/ 	.word	0xffffffff


	//   ....[18]....
        /*0174*/ 	.word	0xffffffff


	//   ....[19]....
        /*0178*/ 	.word	0xffffffff


	//   ....[20]....
        /*017c*/ 	.word	0xffffffff


	//   ....[21]....
        /*0180*/ 	.word	0xffffffff


	//   ....[22]....
        /*0184*/ 	.word	0xffffffff


	//   ....[23]....
        /*0188*/ 	.word	0xffffffff


	//   ....[24]....
        /*018c*/ 	.word	0xffffffff


	//   ....[25]....
        /*0190*/ 	.word	0xffffffff


	//   ....[26]....
        /*0194*/ 	.word	0xffffffff


	//   ....[27]....
        /*0198*/ 	.word	0xffffffff


	//   ....[28]....
        /*019c*/ 	.word	0xffffffff


	//   ....[29]....
        /*01a0*/ 	.word	0xffffffff


	//   ....[30]....
        /*01a4*/ 	.word	0xffffffff


	//   ....[31]....
        /*01a8*/ 	.word	0xffffffff


	//   ....[32]....
        /*01ac*/ 	.word	0xffffffff


	//   ....[33]....
        /*01b0*/ 	.word	0xffffffff


	//   ....[34]....
        /*01b4*/ 	.word	0xffffffff


	//   ....[35]....
        /*01b8*/ 	.word	0xffffffff


	//   ....[36]....
        /*01bc*/ 	.word	0xffffffff


	//   ....[37]....
        /*01c0*/ 	.word	0xffffffff


	//   ....[38]....
        /*01c4*/ 	.word	0xffffffff


	//   ....[39]....
        /*01c8*/ 	.word	0xffffffff


	//   ....[40]....
        /*01cc*/ 	.word	0xffffffff


	//   ....[41]....
        /*01d0*/ 	.word	0xffffffff


	//   ....[42]....
        /*01d4*/ 	.word	0xffffffff


	//   ....[43]....
        /*01d8*/ 	.word	0xffffffff


	//   ....[44]....
        /*01dc*/ 	.word	0xffffffff


	//   ....[45]....
        /*01e0*/ 	.word	0xffffffff


	//   ....[46]....
        /*01e4*/ 	.word	0xffffffff


	//   ....[47]....
        /*01e8*/ 	.word	0xffffffff


	//   ....[48]....
        /*01ec*/ 	.word	0xffffffff


	//   ....[49]....
        /*01f0*/ 	.word	0xffffffff


	//   ....[50]....
        /*01f4*/ 	.word	0xffffffff


	//   ....[51]....
        /*01f8*/ 	.word	0xffffffff


	//   ....[52]....
        /*01fc*/ 	.word	0xffffffff


	//   ....[53]....
        /*0200*/ 	.word	0xffffffff


	//   ....[54]....
        /*0204*/ 	.word	0xffffffff


	//   ....[55]....
        /*0208*/ 	.word	0xffffffff


	//   ....[56]....
        /*020c*/ 	.word	0xffffffff


	//   ....[57]....
        /*0210*/ 	.word	0xffffffff


	//   ....[58]....
        /*0214*/ 	.word	0xffffffff


	//   ....[59]....
        /*0218*/ 	.word	0xffffffff


	//   ....[60]....
        /*021c*/ 	.word	0xffffffff


	//   ....[61]....
        /*0220*/ 	.word	0xffffffff


	//   ....[62]....
        /*0224*/ 	.word	0xffffffff


	//   ....[63]....
        /*0228*/ 	.word	0xffffffff


	//   ....[64]....
        /*022c*/ 	.word	0xffffffff


	//   ....[65]....
        /*0230*/ 	.word	0xffffffff


	//   ....[66]....
        /*0234*/ 	.word	0xffffffff


	//   ....[67]....
        /*0238*/ 	.word	0xffffffff


	//   ....[68]....
        /*023c*/ 	.word	0xffffffff


	//   ....[69]....
        /*0240*/ 	.word	0xffffffff


	//   ....[70]....
        /*0244*/ 	.word	0xffffffff


	//   ....[71]....
        /*0248*/ 	.word	0xffffffff


	//   ....[72]....
        /*024c*/ 	.word	0xffffffff


	//   ....[73]....
        /*0250*/ 	.word	0xffffffff


	//   ....[74]....
        /*0254*/ 	.word	0xffffffff


	//   ....[75]....
        /*0258*/ 	.word	0xffffffff


	//   ....[76]....
        /*025c*/ 	.word	0xffffffff


	//   ....[77]....
        /*0260*/ 	.word	0xffffffff


	//   ....[78]....
        /*0264*/ 	.word	0xffffffff


	//   ....[79]....
        /*0268*/ 	.word	0xffffffff


	//   ....[80]....
        /*026c*/ 	.word	0xffffffff


	//   ....[81]....
        /*0270*/ 	.word	0xffffffff


	//   ....[82]....
        /*0274*/ 	.word	0xffffffff


	//   ....[83]....
        /*0278*/ 	.word	0xffffffff


	//   ....[84]....
        /*027c*/ 	.word	0xffffffff


	//   ....[85]....
        /*0280*/ 	.word	0xffffffff


	//   ....[86]....
        /*0284*/ 	.word	0xffffffff


	//   ....[87]....
        /*0288*/ 	.word	0xffffffff


	//   ....[88]....
        /*028c*/ 	.word	0xffffffff


	//   ....[89]....
        /*0290*/ 	.word	0xffffffff


	//   ....[90]....
        /*0294*/ 	.word	0xffffffff


	//   ....[91]....
        /*0298*/ 	.word	0xffffffff


	//   ....[92]....
        /*029c*/ 	.word	0xffffffff


	//   ....[93]....
        /*02a0*/ 	.word	0xffffffff


	//   ....[94]....
        /*02a4*/ 	.word	0xffffffff


	//   ....[95]....
        /*02a8*/ 	.word	0xffffffff


	//   ....[96]....
        /*02ac*/ 	.word	0xffffffff


	//   ....[97]....
        /*02b0*/ 	.word	0xffffffff


	//   ....[98]....
        /*02b4*/ 	.word	0xffffffff


	//   ....[99]....
        /*02b8*/ 	.word	0xffffffff


	//   ....[100]....
        /*02bc*/ 	.word	0xffffffff


	//   ....[101]....
        /*02c0*/ 	.word	0xffffffff


	//   ....[102]....
        /*02c4*/ 	.word	0xffffffff


	//   ....[103]....
        /*02c8*/ 	.word	0xffffffff


	//   ....[104]....
        /*02cc*/ 	.word	0xffffffff


	//   ....[105]....
        /*02d0*/ 	.word	0xffffffff


	//   ....[106]....
        /*02d4*/ 	.word	0xffffffff


	//   ....[107]....
        /*02d8*/ 	.word	0xffffffff


	//   ....[108]....
        /*02dc*/ 	.word	0xffffffff


	//   ....[109]....
        /*02e0*/ 	.word	0xffffffff


	//   ....[110]....
        /*02e4*/ 	.word	0xffffffff


	//   ....[111]....
        /*02e8*/ 	.word	0xffffffff


	//   ....[112]....
        /*02ec*/ 	.word	0xffffffff


	//   ....[113]....
        /*02f0*/ 	.word	0xffffffff


	//   ....[114]....
        /*02f4*/ 	.word	0xffffffff


	//   ....[115]....
        /*02f8*/ 	.word	0xffffffff


	//   ....[116]....
        /*02fc*/ 	.word	0xffffffff


	//   ....[117]....
        /*0300*/ 	.word	0xffffffff


	//   ....[118]....
        /*0304*/ 	.word	0xffffffff


	//   ....[119]....
        /*0308*/ 	.word	0xffffffff


	//   ....[120]....
        /*030c*/ 	.word	0xffffffff


	//   ....[121]....
        /*0310*/ 	.word	0xffffffff


	//   ....[122]....
        /*0314*/ 	.word	0xffffffff


	//   ....[123]....
        /*0318*/ 	.word	0xffffffff


	//   ....[124]....
        /*031c*/ 	.word	0xffffffff


	//   ....[125]....
        /*0320*/ 	.word	0xffffffff


	//   ....[126]....
        /*0324*/ 	.word	0xffffffff


	//   ....[127]....
        /*0328*/ 	.word	0xffffffff


	//   ....[128]....
        /*032c*/ 	.word	0xffffffff


	//   ....[129]....
        /*0330*/ 	.word	0xffffffff


	//   ....[130]....
        /*0334*/ 	.word	0xffffffff


	//   ....[131]....
        /*0338*/ 	.word	0xffffffff


	//   ....[132]....
        /*033c*/ 	.word	0xffffffff


	//   ....[133]....
        /*0340*/ 	.word	0xffffffff


	//   ....[134]....
        /*0344*/ 	.word	0xffffffff


	//   ....[135]....
        /*0348*/ 	.word	0xffffffff


	//   ....[136]....
        /*034c*/ 	.word	0xffffffff


	//   ....[137]....
        /*0350*/ 	.word	0xffffffff


	//   ....[138]....
        /*0354*/ 	.word	0xffffffff


	//   ....[139]....
        /*0358*/ 	.word	0xffffffff


	//   ....[140]....
        /*035c*/ 	.word	0xffffffff


	//   ....[141]....
        /*0360*/ 	.word	0xffffffff


	//   ....[142]....
        /*0364*/ 	.word	0xffffffff


	//   ....[143]....
        /*0368*/ 	.word	0xffffffff


	//   ....[144]....
        /*036c*/ 	.word	0xffffffff


	//   ....[145]....
        /*0370*/ 	.word	0xffffffff


	//   ....[146]....
        /*0374*/ 	.word	0xffffffff


	//   ....[147]....
        /*0378*/ 	.word	0xffffffff


	//   ....[148]....
        /*037c*/ 	.word	0xffffffff


	//   ....[149]....
        /*0380*/ 	.word	0xffffffff


	//   ....[150]....
        /*0384*/ 	.word	0xffffffff


	//   ....[151]....
        /*0388*/ 	.word	0xffffffff


	//   ....[152]....
        /*038c*/ 	.word	0xffffffff


	//----- nvinfo : EIATTR_COOP_GROUP_INSTR_OFFSETS
	.align		4
.L_694:
        /*0390*/ 	.byte	0x04, 0x28
        /*0392*/ 	.short	(.L_696 - .L_695)


	//   ....[0]....
.L_695:
        /*0394*/ 	.word	0x00000050


	//   ....[1]....
        /*0398*/ 	.word	0x000001e0


	//   ....[2]....
        /*039c*/ 	.word	0x00000210


	//   ....[3]....
        /*03a0*/ 	.word	0x00000240


	//   ....[4]....
        /*03a4*/ 	.word	0x00000270


	//   ....[5]....
        /*03a8*/ 	.word	0x000002a0


	//   ....[6]....
        /*03ac*/ 	.word	0x000002d0


	//   ....[7]....
        /*03b0*/ 	.word	0x00000430


	//   ....[8]....
        /*03b4*/ 	.word	0x00000470


	//   ....[9]....
        /*03b8*/ 	.word	0x000004a0


	//   ....[10]....
        /*03bc*/ 	.word	0x000004d0


	//   ....[11]....
        /*03c0*/ 	.word	0x00000500


	//   ....[12]....
        /*03c4*/ 	.word	0x00000530


	//   ....[13]....
        /*03c8*/ 	.word	0x000005c0


	//   ....[14]....
        /*03cc*/ 	.word	0x00000600


	//   ....[15]....
        /*03d0*/ 	.word	0x00000620


	//   ....[16]....
        /*03d4*/ 	.word	0x00000680


	//   ....[17]....
        /*03d8*/ 	.word	0x00002970


	//   ....[18]....
        /*03dc*/ 	.word	0x00002990


	//   ....[19]....
        /*03e0*/ 	.word	0x00002ad0


	//   ....[20]....
        /*03e4*/ 	.word	0x00002ae0


	//   ....[21]....
        /*03e8*/ 	.word	0x00002c20


	//   ....[22]....
        /*03ec*/ 	.word	0x00002c40


	//   ....[23]....
        /*03f0*/ 	.word	0x00002d80


	//   ....[24]....
        /*03f4*/ 	.word	0x00002d90


	//   ....[25]....
        /*03f8*/ 	.word	0x00004510


	//   ....[26]....
        /*03fc*/ 	.word	0x00004750


	//   ....[27]....
        /*0400*/ 	.word	0x00005010


	//   ....[28]....
        /*0404*/ 	.word	0x00005180


	//   ....[29]....
        /*0408*/ 	.word	0x00005190


	//   ....[30]....
        /*040c*/ 	.word	0x000051e0


	//   ....[31]....
        /*0410*/ 	.word	0x000076f0


	//   ....[32]....
        /*0414*/ 	.word	0x00007920


	//   ....[33]....
        /*0418*/ 	.word	0x00008000


	//   ....[34]....
        /*041c*/ 	.word	0x000081c0


	//   ....[35]....
        /*0420*/ 	.word	0x000083e0


	//   ....[36]....
        /*0424*/ 	.word	0x00008420


	//   ....[37]....
        /*0428*/ 	.word	0x0000b170


	//   ....[38]....
        /*042c*/ 	.word	0x0000b200


	//   ....[39]....
        /*0430*/ 	.word	0x0000b250


	//   ....[40]....
        /*0434*/ 	.word	0x0000b280


	//   ....[41]....
        /*0438*/ 	.word	0x0000dd20


	//   ....[42]....
        /*043c*/ 	.word	0x0000df50


	//   ....[43]....
        /*0440*/ 	.word	0x0000e630


	//   ....[44]....
        /*0444*/ 	.word	0x0000e7f0


	//   ....[45]....
        /*0448*/ 	.word	0x0000ea10


	//   ....[46]....
        /*044c*/ 	.word	0x0000ea50


	//   ....[47]....
        /*0450*/ 	.word	0x000103a0


	//   ....[48]....
        /*0454*/ 	.word	0x000103d0


	//   ....[49]....
        /*0458*/ 	.word	0x000103e0


	//   ....[50]....
        /*045c*/ 	.word	0x00010410


	//   ....[51]....
        /*0460*/ 	.word	0x00011820


	//   ....[52]....
        /*0464*/ 	.word	0x00011830


	//   ....[53]....
        /*0468*/ 	.word	0x00011840


	//   ....[54]....
        /*046c*/ 	.word	0x00011850


	//   ....[55]....
        /*0470*/ 	.word	0x00011c20


	//   ....[56]....
        /*0474*/ 	.word	0x00011c40


	//   ....[57]....
        /*0478*/ 	.word	0x00011d60


	//   ....[58]....
        /*047c*/ 	.word	0x00011d70


	//   ....[59]....
        /*0480*/ 	.word	0x00011ea0


	//   ....[60]....
        /*0484*/ 	.word	0x00011ec0


	//   ....[61]....
        /*0488*/ 	.word	0x00011ff0


	//   ....[62]....
        /*048c*/ 	.word	0x00012000


	//   ....[63]....
        /*0490*/ 	.word	0x00012320


	//   ....[64]....
        /*0494*/ 	.word	0x00012340


	//   ....[65]....
        /*0498*/ 	.word	0x00012c80


	//   ....[66]....
        /*049c*/ 	.word	0x00012c90


	//   ....[67]....
        /*04a0*/ 	.word	0x00013a00


	//   ....[68]....
        /*04a4*/ 	.word	0x00013a20


	//   ....[69]....
        /*04a8*/ 	.word	0x00013b50


	//   ....[70]....
        /*04ac*/ 	.word	0x00013b60


	//   ....[71]....
        /*04b0*/ 	.word	0x00013c90


	//   ....[72]....
        /*04b4*/ 	.word	0x00013cb0


	//   ....[73]....
        /*04b8*/ 	.word	0x00013de0


	//   ....[74]....
        /*04bc*/ 	.word	0x00013df0


	//   ....[75]....
        /*04c0*/ 	.word	0x00013fc0


	//   ....[76]....
        /*04c4*/ 	.word	0x00013fe0


	//   ....[77]....
        /*04c8*/ 	.word	0x00014100


	//   ....[78]....
        /*04cc*/ 	.word	0x00014140


	//   ....[79]....
        /*04d0*/ 	.word	0x00014170


	//   ....[80]....
        /*04d4*/ 	.word	0x000141a0


	//   ....[81]....
        /*04d8*/ 	.word	0x000141d0


	//   ....[82]....
        /*04dc*/ 	.word	0x00014200


	//   ....[83]....
        /*04e0*/ 	.word	0x00014350


	//   ....[84]....
        /*04e4*/ 	.word	0x00014390


	//   ....[85]....
        /*04e8*/ 	.word	0x000143c0


	//   ....[86]....
        /*04ec*/ 	.word	0x000143f0


	//   ....[87]....
        /*04f0*/ 	.word	0x00014420


	//   ....[88]....
        /*04f4*/ 	.word	0x00014450


	//   ....[89]....
        /*04f8*/ 	.word	0x000144e0


	//   ....[90]....
        /*04fc*/ 	.word	0x00014520


	//   ....[91]....
        /*0500*/ 	.word	0x00014530


	//   ....[92]....
        /*0504*/ 	.word	0x00014590


	//   ....[93]....
        /*0508*/ 	.word	0x00014f50


	//   ....[94]....
        /*050c*/ 	.word	0x00014fb0


	//   ....[95]....
        /*0510*/ 	.word	0x00015000


	//   ....[96]....
        /*0514*/ 	.word	0x00015050


	//   ....[97]....
        /*0518*/ 	.word	0x000150a0


	//   ....[98]....
        /*051c*/ 	.word	0x00015110


	//   ....[99]....
        /*0520*/ 	.word	0x00015150


	//   ....[100]....
        /*0524*/ 	.word	0x000151c0


	//   ....[101]....
        /*0528*/ 	.word	0x00015230


	//   ....[102]....
        /*052c*/ 	.word	0x00015290


	//   ....[103]....
        /*0530*/ 	.word	0x00015300


	//   ....[104]....
        /*0534*/ 	.word	0x00015370


	//   ....[105]....
        /*0538*/ 	.word	0x000153d0


	//   ....[106]....
        /*053c*/ 	.word	0x00015430


	//   ....[107]....
        /*0540*/ 	.word	0x00015490


	//   ....[108]....
        /*0544*/ 	.word	0x00015500


	//   ....[109]....
        /*0548*/ 	.word	0x00015560


	//   ....[110]....
        /*054c*/ 	.word	0x000155c0


	//   ....[111]....
        /*0550*/ 	.word	0x00015610


	//   ....[112]....
        /*0554*/ 	.word	0x00015670


	//   ....[113]....
        /*0558*/ 	.word	0x000156c0


	//   ....[114]....
        /*055c*/ 	.word	0x00015710


	//   ....[115]....
        /*0560*/ 	.word	0x00015780


	//   ....[116]....
        /*0564*/ 	.word	0x000157f0


	//   ....[117]....
        /*0568*/ 	.word	0x00015850


	//   ....[118]....
        /*056c*/ 	.word	0x000158b0


	//   ....[119]....
        /*0570*/ 	.word	0x00015910


	//   ....[120]....
        /*0574*/ 	.word	0x00015980


	//   ....[121]....
        /*0578*/ 	.word	0x000159e0


	//   ....[122]....
        /*057c*/ 	.word	0x00015a40


	//   ....[123]....
        /*0580*/ 	.word	0x00015aa0


	//   ....[124]....
        /*0584*/ 	.word	0x00015b10


	//   ....[125]....
        /*0588*/ 	.word	0x00015b70


	//   ....[126]....
        /*058c*/ 	.word	0x00015bd0


	//   ....[127]....
        /*0590*/ 	.word	0x00015c30


	//   ....[128]....
        /*0594*/ 	.word	0x00015ca0


	//   ....[129]....
        /*0598*/ 	.word	0x00015d00


	//   ....[130]....
        /*059c*/ 	.word	0x00015d60


	//   ....[131]....
        /*05a0*/ 	.word	0x00015dc0


	//   ....[132]....
        /*05a4*/ 	.word	0x00015e30


	//   ....[133]....
        /*05a8*/ 	.word	0x00015e90


	//   ....[134]....
        /*05ac*/ 	.word	0x00015ef0


	//   ....[135]....
        /*05b0*/ 	.word	0x00015f50


	//   ....[136]....
        /*05b4*/ 	.word	0x00015fc0


	//   ....[137]....
        /*05b8*/ 	.word	0x00016010


	//   ....[138]....
        /*05bc*/ 	.word	0x00016050


	//   ....[139]....
        /*05c0*/ 	.word	0x000160a0


	//   ....[140]....
        /*05c4*/ 	.word	0x000160f0


	//   ....[141]....
        /*05c8*/ 	.word	0x00016140


	//   ....[142]....
        /*05cc*/ 	.word	0x000161b0


	//   ....[143]....
        /*05d0*/ 	.word	0x000161f0


	//   ....[144]....
        /*05d4*/ 	.word	0x00016240


	//   ....[145]....
        /*05d8*/ 	.word	0x00016290


	//   ....[146]....
        /*05dc*/ 	.word	0x000162e0


	//   ....[147]....
        /*05e0*/ 	.word	0x00016330


	//   ....[148]....
        /*05e4*/ 	.word	0x000163a0


	//   ....[149]....
        /*05e8*/ 	.word	0x000163e0


	//   ....[150]....
        /*05ec*/ 	.word	0x00016450


	//   ....[151]....
        /*05f0*/ 	.word	0x000164b0


	//   ....[152]....
        /*05f4*/ 	.word	0x00016510


	//----- nvinfo : EIATTR_EXIT_INSTR_OFFSETS
	.align		4
.L_696:
        /*05f8*/ 	.byte	0x04, 0x1c
        /*05fa*/ 	.short	(.L_698 - .L_697)


	//   ....[0]....
.L_697:
        /*05fc*/ 	.word	0x00000fe0


	//   ....[1]....
        /*0600*/ 	.word	0x00014f10


	//----- nvinfo : EIATTR_MAX_THREADS
	.align		4
.L_698:
        /*0604*/ 	.byte	0x04, 0x05
        /*0606*/ 	.short	(.L_700 - .L_699)
.L_699:
        /*0608*/ 	.word	0x00000100
        /*060c*/ 	.word	0x00000001
        /*0610*/ 	.word	0x00000001


	//----- nvinfo : EIATTR_CRS_STACK_SIZE
	.align		4
.L_700:
        /*0614*/ 	.byte	0x04, 0x1e
        /*0616*/ 	.short	(.L_702 - .L_701)
.L_701:
        /*0618*/ 	.word	0x00000000
.L_702:


//--------------------- .nv.info._ZN7cutlass13device_kernelIN5flash19enable_sm80_to_sm89INS1_16FlashAttnFwdSm80INS1_25CollectiveMainloopFwdSm80ILi8ELi2ELb0EN4cute5tupleIJNS5_1CILi128EEENS7_ILi64EEENS7_ILi192EEEEEELi192ENS_10bfloat16_tEfNS_4arch4Sm80ELb0ELb1ELb1ELb1ELb0ELb1ELb1ELb1EEENS1_21CollectiveEpilogueFwdINS6_IJS8_SA_S9_EEENS6_IJNS7_ILi1EEESI_SI_EEESC_SE_Li256ELb1ELb1ELb1ELb0EEENS1_36VarlenDynamicPersistentTileSchedulerILi128ELi64ELi256ELi256ELb1ELb1ELb0ELb1ELb0ELb1EEEEEEEEEvNT_6ParamsE --------------------------
	.section	.nv.info._ZN7cutlass13device_kernelIN5flash19enable_sm80_to_sm89INS1_16FlashAttnFwdSm80INS1_25CollectiveMainloopFwdSm80ILi8ELi2ELb0EN4cute5tupleIJNS5_1CILi128EEENS7_ILi64EEENS7_ILi192EEEEEELi192ENS_10bfloat16_tEfNS_4arch4Sm80ELb0ELb1ELb1ELb1ELb0ELb1ELb1ELb1EEENS1_21CollectiveEpilogueFwdINS6_IJS8_SA_S9_EEENS6_IJNS7_ILi1EEESI_SI_EEESC_SE_Li256ELb1ELb1ELb1ELb0EEENS1_36VarlenDynamicPersistentTileSchedulerILi128ELi64ELi256ELi256ELb1ELb1ELb0ELb1ELb0ELb1EEEEEEEEEvNT_6ParamsE,"",@"SHT_CUDA_INFO"
	.sectionflags	@""
	.align	4


	//----- nvinfo : EIATTR_CUDA_API_VERSION
	.align		4
        /*0000*/ 	.byte	0x04, 0x37
        /*0002*/ 	.short	(.L_704 - .L_703)
.L_703:
        /*0004*/ 	.word	0x00000082


	//----- nvinfo : EIATTR_SW2861232_WAR
	.align		4
.L_704:
        /*0008*/ 	.byte	0x01, 0x35
	.zero		2


	//----- nvinfo : EIATTR_PARAM_CBANK
	.align		4
        /*000c*/ 	.byte	0x04, 0x0a
        /*000e*/ 	.short	(.L_706 - .L_705)
	.align		4
.L_705:
        /*0010*/ 	.word	index@(.nv.constant0._ZN7cutlass13device_kernelIN5flash19enable_sm80_to_sm89INS1_16FlashAttnFwdSm80INS1_25CollectiveMainloopFwdSm80ILi8ELi2ELb0EN4cute5tupleIJNS5_1CILi128EEENS7_ILi64EEENS7_ILi192EEEEEELi192ENS_10bfloat16_tEfNS_4arch4Sm80ELb0ELb1ELb1ELb1ELb0ELb1ELb1ELb1EEENS1_21CollectiveEpilogueFwdINS6_IJS8_SA_S9_EEENS6_IJNS7_ILi1EEESI_SI_EEESC_SE_Li256ELb1ELb1ELb1ELb0EEENS1_36VarlenDynamicPersistentTileSchedulerILi128ELi64ELi256ELi256ELb1ELb1ELb0ELb1ELb0ELb1EEEEEEEEEvNT_6ParamsE)
        /*0014*/ 	.short	0x0160
        /*0016*/ 	.short	0x0438


	//----- nvinfo : EIATTR_CBANK_PARAM_SIZE
	.align		4
.L_706:
        /*0018*/ 	.byte	0x03, 0x19
        /*001a*/ 	.short	0x0438


	//----- nvinfo : EIATTR_KPARAM_INFO
	.align		4
        /*001c*/ 	.byte	0x04, 0x17
        /*001e*/ 	.short	(.L_708 - .L_707)
.L_707:
        /*0020*/ 	.word	0x00000000
        /*0024*/ 	.short	0x0000
        /*0026*/ 	.short	0x0000
        /*0028*/ 	.byte	0x00, 0xf0, 0xe1, 0x10


	//----- nvinfo : EIATTR_MAXREG_COUNT
	.align		4
.L_708:
        /*002c*/ 	.byte	0x03, 0x1b
        /*002e*/ 	.short	0x00ff


	//----- nvinfo : EIATTR_NUM_BARRIERS
	.align		4
        /*0030*/ 	.byte	0x02, 0x4c
        /*0032*/ 	.byte	0x06
	.zero		1


	//----- nvinfo : EIATTR_ANNOTATIONS
	.align		4
        /*0034*/ 	.byte	0x04, 0x55
        /*0036*/ 	.short	(.L_710 - .L_709)


	//   ....[0]....
.L_709:
        /* <DEDUP_REMOVED lines=20> */


	//----- nvinfo : EIATTR_MERCURY_ISA_VERSION
	.align		4
.L_710:
        /*0160*/ 	.byte	0x03, 0x5f
        /*0162*/ 	.short	0x0000


	//----- nvinfo : EIATTR_INT_WARP_WIDE_INSTR_OFFSETS
	.align		4
        /*0164*/ 	.byte	0x04, 0x31
        /*0166*/ 	.short	(.L_712 - .L_711)


	//   ....[0]....
.L_711:
        /*0168*/ 	.word	0x000179b0


	//   ....[1]....
        /*016c*/ 	.word	0x00017a30


	//----- nvinfo : EIATTR_COOP_GROUP_MASK_REGIDS
	.align		4
.L_712:
        /*0170*/ 	.byte	0x04, 0x29
        /*0172*/ 	.short	(.L_714 - .L_713)


	//   ....[0]....
.L_713:
        /*0174*/ 	.word	0xffffffff


	//   ....[1]....
        /*0178*/ 	.word	0xffffffff


	//   ....[2]....
        /*017c*/ 	.word	0xffffffff


	//   ....[3]....
        /*0180*/ 	.word	0xffffffff


	//   ....[4]....
        /*0184*/ 	.word	0xffffffff


	//   ....[5]....
        /*0188*/ 	.word	0xffffffff


	//   ....[6]....
        /*018c*/ 	.word	0xffffffff


	//   ....[7]....
        /*0190*/ 	.word	0xffffffff


	//   ....[8]....
        /*0194*/ 	.word	0xffffffff


	//   ....[9]....
        /*0198*/ 	.word	0xffffffff


	//   ....[10]....
        /*019c*/ 	.word	0xffffffff


	//   ....[11]....
        /*01a0*/ 	.word	0xffffffff


	//   ....[12]....
        /*01a4*/ 	.word	0xffffffff


	//   ....[13]....
        /*01a8*/ 	.word	0xffffffff


	//   ....[14]....
        /*01ac*/ 	.word	0xffffffff


	//   ....[15]....
        /*01b0*/ 	.word	0xffffffff


	//   ....[16]....
        /*01b4*/ 	.word	0xffffffff


	//   ....[17]....
        /*01b8*/ 	.word	0xffffffff


	//   ....[18]....
        /*01bc*/ 	.word	0xffffffff


	//   ....[19]....
        /*01c0*/ 	.word	0xffffffff


	//   ....[20]....
        /*01c4*/ 	.word	0xffffffff


	//   ....[21]....
        /*01c8*/ 	.word	0xffffffff


	//   ....[22]....
        /*01cc*/ 	.word	0xffffffff


	//   ....[23]....
        /*01d0*/ 	.word	0xffffffff


	//   ....[24]....
        /*01d4*/ 	.word	0xffffffff


	//   ....[25]....
        /*01d8*/ 	.word	0xffffffff


	//   ....[26]....
        /*01dc*/ 	.word	0xffffffff


	//   ....[27]....
        /*01e0*/ 	.word	0xffffffff


	//   ....[28]....
        /*01e4*/ 	.word	0xffffffff


	//   ....[29]....
        /*01e8*/ 	.word	0xffffffff


	//   ....[30]....
        /*01ec*/ 	.word	0xffffffff


	//   ....[31]....
        /*01f0*/ 	.word	0xffffffff


	//   ....[32]....
        /*01f4*/ 	.word	0xffffffff


	//   ....[33]....
        /*01f8*/ 	.word	0xffffffff


	//   ....[34]....
        /*01fc*/ 	.word	0xffffffff


	//   ....[35]....
        /*0200*/ 	.word	0xffffffff


	//   ....[36]....
        /*0204*/ 	.word	0xffffffff


	//   ....[37]....
        /*0208*/ 	.word	0xffffffff


	//   ....[38]....
        /*020c*/ 	.word	0xffffffff


	//   ....[39]....
        /*0210*/ 	.word	0xffffffff


	//   ....[40]....
        /*0214*/ 	.word	0xffffffff


	//   ....[41]....
        /*0218*/ 	.word	0xffffffff


	//   ....[42]....
        /*021c*/ 	.word	0xffffffff


	//   ....[43]....
        /*0220*/ 	.word	0xffffffff


	//   ....[44]....
        /*0224*/ 	.word	0xffffffff


	//   ....[45]....
        /*0228*/ 	.word	0xffffffff


	//   ....[46]....
        /*022c*/ 	.word	0xffffffff


	//   ....[47]....
        /*0230*/ 	.word	0xffffffff


	//   ....[48]....
        /*0234*/ 	.word	0xffffffff


	//   ....[49]....
        /*0238*/ 	.word	0xffffffff


	//   ....[50]....
        /*023c*/ 	.word	0xffffffff


	//   ....[51]....
        /*0240*/ 	.word	0xffffffff


	//   ....[52]....
        /*0244*/ 	.word	0xffffffff


	//   ....[53]....
        /*0248*/ 	.word	0xffffffff


	//   ....[54]....
        /*024c*/ 	.word	0xffffffff


	//   ....[55]....
        /*0250*/ 	.word	0xffffffff


	//   ....[56]....
        /*0254*/ 	.word	0xffffffff


	//   ....[57]....
        /*0258*/ 	.word	0xffffffff


	//   ....[58]....
        /*025c*/ 	.word	0xffffffff


	//   ....[59]....
        /*0260*/ 	.word	0xffffffff


	//   ....[60]....
        /*0264*/ 	.word	0xffffffff


	//   ....[61]....
        /*0268*/ 	.word	0xffffffff


	//   ....[62]....
        /*026c*/ 	.word	0xffffffff


	//   ....[63]....
        /*0270*/ 	.word	0xffffffff


	//   ....[64]....
        /*0274*/ 	.word	0xffffffff


	//   ....[65]....
        /*0278*/ 	.word	0xffffffff


	//   ....[66]....
        /*027c*/ 	.word	0xffffffff


	//   ....[67]....
        /*0280*/ 	.word	0xffffffff


	//   ....[68]....
        /*0284*/ 	.word	0xffffffff


	//   ....[69]....
        /*0288*/ 	.word	0xffffffff


	//   ....[70]....
        /*028c*/ 	.word	0xffffffff


	//   ....[71]....
        /*0290*/ 	.word	0xffffffff


	//   ....[72]....
        /*0294*/ 	.word	0xffffffff


	//   ....[73]....
        /*0298*/ 	.word	0xffffffff


	//   ....[74]....
        /*029c*/ 	.word	0xffffffff


	//   ....[75]....
        /*02a0*/ 	.word	0xffffffff


	//   ....[76]....
        /*02a4*/ 	.word	0xffffffff


	//   ....[77]....
        /*02a8*/ 	.word	0xffffffff


	//   ....[78]....
        /*02ac*/ 	.word	0xffffffff


	//   ....[79]....
        /*02b0*/ 	.word	0xffffffff


	//   ....[80]....
        /*02b4*/ 	.word	0xffffffff


	//   ....[81]....
        /*02b8*/ 	.word	0xffffffff


	//   ....[82]....
        /*02bc*/ 	.word	0xffffffff


	//   ....[83]....
        /*02c0*/ 	.word	0xffffffff


	//   ....[84]....
        /*02c4*/ 	.word	0xffffffff


	//   ....[85]....
        /*02c8*/ 	.word	0xffffffff


	//   ....[86]....
        /*02cc*/ 	.word	0xffffffff


	//   ....[87]....
        /*02d0*/ 	.word	0xffffffff


	//   ....[88]....
        /*02d4*/ 	.word	0xffffffff


	//   ....[89]....
        /*02d8*/ 	.word	0xffffffff


	//   ....[90]....
        /*02dc*/ 	.word	0xffffffff


	//   ....[91]....
        /*02e0*/ 	.word	0xffffffff


	//   ....[92]....
        /*02e4*/ 	.word	0xffffffff


	//   ....[93]....
        /*02e8*/ 	.word	0xffffffff


	//   ....[94]....
        /*02ec*/ 	.word	0xffffffff


	//   ....[95]....
        /*02f0*/ 	.word	0xffffffff


	//   ....[96]....
        /*02f4*/ 	.word	0xffffffff


	//   ....[97]....
        /*02f8*/ 	.word	0xffffffff


	//   ....[98]....
        /*02fc*/ 	.word	0xffffffff


	//   ....[99]....
        /*0300*/ 	.word	0xffffffff


	//   ....[100]....
        /*0304*/ 	.word	0xffffffff


	//   ....[101]....
        /*0308*/ 	.word	0xffffffff


	//   ....[102]....
        /*030c*/ 	.word	0xffffffff


	//   ....[103]....
        /*0310*/ 	.word	0xffffffff


	//   ....[104]....
        /*0314*/ 	.word	0xffffffff


	//   ....[105]....
        /*0318*/ 	.word	0xffffffff


	//   ....[106]....
        /*031c*/ 	.word	0xffffffff


	//   ....[107]....
        /*0320*/ 	.word	0xffffffff


	//   ....[108]....
        /*0324*/ 	.word	0xffffffff


	//   ....[109]....
        /*0328*/ 	.word	0xffffffff


	//   ....[110]....
        /*032c*/ 	.word	0xffffffff


	//   ....[111]....
        /*0330*/ 	.word	0xffffffff


	//   ....[112]....
        /*0334*/ 	.word	0xffffffff


	//   ....[113]....
        /*0338*/ 	.word	0xffffffff


	//   ....[114]....
        /*033c*/ 	.word	0xffffffff


	//   ....[115]....
        /*0340*/ 	.word	0xffffffff


	//   ....[116]....
        /*0344*/ 	.word	0xffffffff


	//   ....[117]....
        /*0348*/ 	.word	0xffffffff


	//   ....[118]....
        /*034c*/ 	.word	0xffffffff


	//   ....[119]....
        /*0350*/ 	.word	0xffffffff


	//   ....[120]....
        /*0354*/ 	.word	0xffffffff


	//   ....[121]....
        /*0358*/ 	.word	0xffffffff


	//   ....[122]....
        /*035c*/ 	.word	0xffffffff


	//   ....[123]....
        /*0360*/ 	.word	0xffffffff


	//   ....[124]....
        /*0364*/ 	.word	0xffffffff


	//   ....[125]....
        /*0368*/ 	.word	0xffffffff


	//   ....[126]....
        /*036c*/ 	.word	0xffffffff


	//   ....[127]....
        /*0370*/ 	.word	0xffffffff


	//   ....[128]....
        /*0374*/ 	.word	0xffffffff


	//   ....[129]....
        /*0378*/ 	.word	0xffffffff


	//   ....[130]....
        /*037c*/ 	.word	0xffffffff


	//   ....[131]....
        /*0380*/ 	.word	0xffffffff


	//   ....[132]....
        /*0384*/ 	.word	0xffffffff


	//   ....[133]....
        /*0388*/ 	.word	0xffffffff


	//   ....[134]....
        /*038c*/ 	.word	0xffffffff


	//   ....[135]....
        /*0390*/ 	.word	0xffffffff


	//   ....[136]....
        /*0394*/ 	.word	0xffffffff


	//   ....[137]....
        /*0398*/ 	.word	0xffffffff


	//   ....[138]....
        /*039c*/ 	.word	0xffffffff


	//   ....[139]....
        /*03a0*/ 	.word	0xffffffff


	//   ....[140]....
        /*03a4*/ 	.word	0xffffffff


	//   ....[141]....
        /*03a8*/ 	.word	0xffffffff


	//   ....[142]....
        /*03ac*/ 	.word	0xffffffff


	//   ....[143]....
        /*03b0*/ 	.word	0xffffffff


	//   ....[144]....
        /*03b4*/ 	.word	0xffffffff


	//   ....[145]....
        /*03b8*/ 	.word	0xffffffff


	//   ....[146]....
        /*03bc*/ 	.word	0xffffffff


	//   ....[147]....
        /*03c0*/ 	.word	0xffffffff


	//   ....[148]....
        /*03c4*/ 	.word	0xffffffff


	//   ....[149]....
        /*03c8*/ 	.word	0xffffffff


	//   ....[150]....
        /*03cc*/ 	.word	0xffffffff


	//   ....[151]....
        /*03d0*/ 	.word	0xffffffff


	//   ....[152]....
        /*03d4*/ 	.word	0xffffffff


	//   ....[153]....
        /*03d8*/ 	.word	0xffffffff


	//   ....[154]....
        /*03dc*/ 	.word	0xffffffff


	//   ....[155]....
        /*03e0*/ 	.word	0xffffffff


	//   ....[156]....
        /*03e4*/ 	.word	0xffffffff


	//   ....[157]....
        /*03e8*/ 	.word	0xffffffff


	//   ....[158]....
        /*03ec*/ 	.word	0xffffffff


	//   ....[159]....
        /*03f0*/ 	.word	0xffffffff


	//   ....[160]....
        /*03f4*/ 	.word	0xffffffff


	//   ....[161]....
        /*03f8*/ 	.word	0xffffffff


	//   ....[162]....
        /*03fc*/ 	.word	0xffffffff


	//   ....[163]....
        /*0400*/ 	.word	0xffffffff


	//   ....[164]....
        /*0404*/ 	.word	0xffffffff


	//   ....[165]....
        /*0408*/ 	.word	0xffffffff


	//   ....[166]....
        /*040c*/ 	.word	0xffffffff


	//   ....[167]....
        /*0410*/ 	.word	0xffffffff


	//   ....[168]....
        /*0414*/ 	.word	0xffffffff


	//   ....[169]....
        /*0418*/ 	.word	0xffffffff


	//   ....[170]....
        /*041c*/ 	.word	0xffffffff


	//   ....[171]....
        /*0420*/ 	.word	0xffffffff


	//   ....[172]....
        /*0424*/ 	.word	0xffffffff


	//   ....[173]....
        /*0428*/ 	.word	0xffffffff


	//   ....[174]....
        /*042c*/ 	.word	0xffffffff


	//   ....[175]....
        /*0430*/ 	.word	0xffffffff


	//   ....[176]....
        /*0434*/ 	.word	0xffffffff


	//   ....[177]....
        /*0438*/ 	.word	0xffffffff


	//   ....[178]....
        /*043c*/ 	.word	0xffffffff


	//   ....[179]....
        /*0440*/ 	.word	0xffffffff


	//   ....[180]....
        /*0444*/ 	.word	0xffffffff


	//   ....[181]....
        /*0448*/ 	.word	0xffffffff


	//   ....[182]....
        /*044c*/ 	.word	0xffffffff


	//   ....[183]....
        /*0450*/ 	.word	0xffffffff


	//   ....[184]....
        /*0454*/ 	.word	0xffffffff


	//----- nvinfo : EIATTR_COOP_GROUP_INSTR_OFFSETS
	.align		4
.L_714:
        /*0458*/ 	.byte	0x04, 0x28
        /*045a*/ 	.short	(.L_716 - .L_715)


	//   ....[0]....
.L_715:
        /*045c*/ 	.word	0x00000060


	//   ....[1]....
        /*0460*/ 	.word	0x00000260


	//   ....[2]....
        /*0464*/ 	.word	0x00000290


	//   ....[3]....
        /*0468*/ 	.word	0x000002c0


	//   ....[4]....
        /*046c*/ 	.word	0x000002f0


	//   ....[5]....
        /*0470*/ 	.word	0x00000320


	//   ....[6]....
        /*0474*/ 	.word	0x00000350


	//   ....[7]....
        /*0478*/ 	.word	0x000004d0


	//   ....[8]....
        /*047c*/ 	.word	0x00000510


	//   ....[9]....
        /*0480*/ 	.word	0x00000540


	//   ....[10]....
        /*0484*/ 	.word	0x00000570


	//   ....[11]....
        /*0488*/ 	.word	0x000005a0


	//   ....[12]....
        /*048c*/ 	.word	0x000005d0


	//   ....[13]....
        /*0490*/ 	.word	0x00000660


	//   ....[14]....
        /*0494*/ 	.word	0x000006a0


	//   ....[15]....
        /*0498*/ 	.word	0x000006c0


	//   ....[16]....
        /*049c*/ 	.word	0x00000720


	//   ....[17]....
        /*04a0*/ 	.word	0x00008b20


	//   ....[18]....
        /*04a4*/ 	.word	0x00008b40


	//   ....[19]....
        /*04a8*/ 	.word	0x00008c70


	//   ....[20]....
        /*04ac*/ 	.word	0x00008c80


	//   ....[21]....
        /*04b0*/ 	.word	0x00008db0


	//   ....[22]....
        /*04b4*/ 	.word	0x00008dd0


	//   ....[23]....
        /*04b8*/ 	.word	0x00008f00


	//   ....[24]....
        /*04bc*/ 	.word	0x00008f10


	//   ....[25]....
        /*04c0*/ 	.word	0x0000a750


	//   ....[26]....
        /*04c4*/ 	.word	0x0000ac00


	//   ....[27]....
        /*04c8*/ 	.word	0x0000b450


	//   ....[28]....
        /*04cc*/ 	.word	0x0000b640


	//   ....[29]....
        /*04d0*/ 	.word	0x0000b660


	//   ....[30]....
        /*04d4*/ 	.word	0x0000b6b0


	//   ....[31]....
        /*04d8*/ 	.word	0x0000db30


	//   ....[32]....
        /*04dc*/ 	.word	0x0000dfa0


	//   ....[33]....
        /*04e0*/ 	.word	0x0000e680


	//   ....[34]....
        /*04e4*/ 	.word	0x0000e780


	//   ....[35]....
        /*04e8*/ 	.word	0x0000ee60


	//   ....[36]....
        /*04ec*/ 	.word	0x0000ef30


	//   ....[37]....
        /*04f0*/ 	.word	0x00011b80


	//   ....[38]....
        /*04f4*/ 	.word	0x00011be0


	//   ....[39]....
        /*04f8*/ 	.word	0x00011bf0


	//   ....[40]....
        /*04fc*/ 	.word	0x00011c60


	//   ....[41]....
        /*0500*/ 	.word	0x00014800


	//   ....[42]....
        /*0504*/ 	.word	0x00014c30


	//   ....[43]....
        /*0508*/ 	.word	0x00015310


	//   ....[44]....
        /*050c*/ 	.word	0x00015410


	//   ....[45]....
        /*0510*/ 	.word	0x00015a20


	//   ....[46]....
        /*0514*/ 	.word	0x00015b30


	//   ....[47]....
        /*0518*/ 	.word	0x00017190


	//   ....[48]....
        /*051c*/ 	.word	0x000171c0


	//   ....[49]....
        /*0520*/ 	.word	0x000171d0


	//   ....[50]....
        /*0524*/ 	.word	0x00017200


	//   ....[51]....
        /*0528*/ 	.word	0x00018740


	//   ....[52]....
        /*052c*/ 	.word	0x00018760


	//   ....[53]....
        /*0530*/ 	.word	0x00018770


	//   ....[54]....
        /*0534*/ 	.word	0x00018780


	//   ....[55]....
        /*0538*/ 	.word	0x00018ae0


	//   ....[56]....
        /*053c*/ 	.word	0x00018b00


	//   ....[57]....
        /*0540*/ 	.word	0x00018c30


	//   ....[58]....
        /*0544*/ 	.word	0x00018c40


	//   ....[59]....
        /*0548*/ 	.word	0x00018d70


	//   ....[60]....
        /*054c*/ 	.word	0x00018d90


	//   ....[61]....
        /*0550*/ 	.word	0x00018ec0


	//   ....[62]....
        /*0554*/ 	.word	0x00018ed0


	//   ....[63]....
        /*0558*/ 	.word	0x000191f0


	//   ....[64]....
        /*055c*/ 	.word	0x00019210


	//   ....[65]....
        /*0560*/ 	.word	0x00019aa0


	//   ....[66]....
        /*0564*/ 	.word	0x00019ab0


	//   ....[67]....
        /*0568*/ 	.word	0x0001aa50


	//   ....[68]....
        /*056c*/ 	.word	0x0001aa70


	//   ....[69]....
        /*0570*/ 	.word	0x0001aba0


	//   ....[70]....
        /*0574*/ 	.word	0x0001abb0


	//   ....[71]....
        /*0578*/ 	.word	0x0001ace0


	//   ....[72]....
        /*057c*/ 	.word	0x0001ad00


	//   ....[73]....
        /*0580*/ 	.word	0x0001ae30


	//   ....[74]....
        /*0584*/ 	.word	0x0001ae40


	//   ....[75]....
        /*0588*/ 	.word	0x0001b030


	//   ....[76]....
        /*058c*/ 	.word	0x0001b050


	//   ....[77]....
        /*0590*/ 	.word	0x0001b170


	//   ....[78]....
        /*0594*/ 	.word	0x0001b1b0


	//   ....[79]....
        /*0598*/ 	.word	0x0001b1e0


	//   ....[80]....
        /*059c*/ 	.word	0x0001b210


	//   ....[81]....
        /*05a0*/ 	.word	0x0001b240


	//   ....[82]....
        /*05a4*/ 	.word	0x0001b270


	//   ....[83]....
        /*05a8*/ 	.word	0x0001b3c0


	//   ....[84]....
        /*05ac*/ 	.word	0x0001b400


	//   ....[85]....
        /*05b0*/ 	.word	0x0001b430


	//   ....[86]....
        /*05b4*/ 	.word	0x0001b460


	//   ....[87]....
        /*05b8*/ 	.word	0x0001b490


	//   ....[88]....
        /*05bc*/ 	.word	0x0001b4c0


	//   ....[89]....
        /*05c0*/ 	.word	0x0001b550


	//   ....[90]....
        /*05c4*/ 	.word	0x0001b590


	//   ....[91]....
        /*05c8*/ 	.word	0x0001b5a0


	//   ....[92]....
        /*05cc*/ 	.word	0x0001b600


	//   ....[93]....
        /*05d0*/ 	.word	0x0001bfe0


	//   ....[94]....
        /*05d4*/ 	.word	0x0001c040


	//   ....[95]....
        /*05d8*/ 	.word	0x0001c090


	//   ....[96]....
        /*05dc*/ 	.word	0x0001c0e0


	//   ....[97]....
        /*05e0*/ 	.word	0x0001c130


	//   ....[98]....
        /*05e4*/ 	.word	0x0001c1b0


	//   ....[99]....
        /*05e8*/ 	.word	0x0001c200


	//   ....[100]....
        /*05ec*/ 	.word	0x0001c270


	//   ....[101]....
        /*05f0*/ 	.word	0x0001c2e0


	//   ....[102]....
        /*05f4*/ 	.word	0x0001c350


	//   ....[103]....
        /*05f8*/ 	.word	0x0001c3d0


	//   ....[104]....
        /*05fc*/ 	.word	0x0001c450


	//   ....[105]....
        /*0600*/ 	.word	0x0001c4d0


	//   ....[106]....
        /*0604*/ 	.word	0x0001c540


	//   ....[107]....
        /*0608*/ 	.word	0x0001c5c0


	//   ....[108]....
        /*060c*/ 	.word	0x0001c640


	//   ....[109]....
        /*0610*/ 	.word	0x0001c6c0


	//   ....[110]....
        /*0614*/ 	.word	0x0001c730


	//   ....[111]....
        /*0618*/ 	.word	0x0001c790


	//   ....[112]....
        /*061c*/ 	.word	0x0001c7f0


	//   ....[113]....
        /*0620*/ 	.word	0x0001c840


	//   ....[114]....
        /*0624*/ 	.word	0x0001c890


	//   ....[115]....
        /*0628*/ 	.word	0x0001c910


	//   ....[116]....
        /*062c*/ 	.word	0x0001c990


	//   ....[117]....
        /*0630*/ 	.word	0x0001ca10


	//   ....[118]....
        /*0634*/ 	.word	0x0001ca80


	//   ....[119]....
        /*0638*/ 	.word	0x0001cb00


	//   ....[120]....
        /*063c*/ 	.word	0x0001cb80


	//   ....[121]....
        /*0640*/ 	.word	0x0001cc00


	//   ....[122]....
        /*0644*/ 	.word	0x0001cc70


	//   ....[123]....
        /*0648*/ 	.word	0x0001ccf0


	//   ....[124]....
        /*064c*/ 	.word	0x0001cd70


	//   ....[125]....
        /*0650*/ 	.word	0x0001cdf0


	//   ....[126]....
        /*0654*/ 	.word	0x0001ce60


	//   ....[127]....
        /*0658*/ 	.word	0x0001cee0


	//   ....[128]....
        /*065c*/ 	.word	0x0001cf60


	//   ....[129]....
        /*0660*/ 	.word	0x0001cfe0


	//   ....[130]....
        /*0664*/ 	.word	0x0001d050


	//   ....[131]....
        /*0668*/ 	.word	0x0001d0d0


	//   ....[132]....
        /*066c*/ 	.word	0x0001d150


	//   ....[133]....
        /*0670*/ 	.word	0x0001d1d0


	//   ....[134]....
        /*0674*/ 	.word	0x0001d240


	//   ....[135]....
        /*0678*/ 	.word	0x0001d2c0


	//   ....[136]....
        /*067c*/ 	.word	0x0001d340


	//   ....[137]....
        /*0680*/ 	.word	0x0001d390


	//   ....[138]....
        /*0684*/ 	.word	0x0001d3d0


	//   ....[139]....
        /*0688*/ 	.word	0x0001d420


	//   ....[140]....
        /*068c*/ 	.word	0x0001d470


	//   ....[141]....
        /*0690*/ 	.word	0x0001d4c0


	//   ....[142]....
        /*0694*/ 	.word	0x0001d540


	//   ....[143]....
        /*0698*/ 	.word	0x0001d590


	//   ....[144]....
        /*069c*/ 	.word	0x0001d5e0


	//   ....[145]....
        /*06a0*/ 	.word	0x0001d630


	//   ....[146]....
        /*06a4*/ 	.word	0x0001d680


	//   ....[147]....
        /*06a8*/ 	.word	0x0001d6d0


	//   ....[148]....
        /*06ac*/ 	.word	0x0001d750


	//   ....[149]....
        /*06b0*/ 	.word	0x0001d7a0


	//   ....[150]....
        /*06b4*/ 	.word	0x0001d820


	//   ....[151]....
        /*06b8*/ 	.word	0x0001d890


	//   ....[152]....
        /*06bc*/ 	.word	0x0001d910


	//   ....[153]....
        /*06c0*/ 	.word	0x0001dd80


	//   ....[154]....
        /*06c4*/ 	.word	0x0001dda0


	//   ....[155]....
        /*06c8*/ 	.word	0x0001ddc0


	//   ....[156]....
        /*06cc*/ 	.word	0x0001ddd0


	//   ....[157]....
        /*06d0*/ 	.word	0x0001e540


	//   ....[158]....
        /*06d4*/ 	.word	0x0001e550


	//   ....[159]....
        /*06d8*/ 	.word	0x0001e560


	//   ....[160]....
        /*06dc*/ 	.word	0x0001e570


	//   ....[161]....
        /*06e0*/ 	.word	0x000218b0


	//   ....[162]....
        /*06e4*/ 	.word	0x000218d0


	//   ....[163]....
        /*06e8*/ 	.word	0x000218f0


	//   ....[164]....
        /*06ec*/ 	.word	0x00021900


	//   ....[165]....
        /*06f0*/ 	.word	0x00021f10


	//   ....[166]....
        /*06f4*/ 	.word	0x00021f20


	//   ....[167]....
        /*06f8*/ 	.word	0x00021f30


	//   ....[168]....
        /*06fc*/ 	.word	0x00021f40


	//   ....[169]....
        /*0700*/ 	.word	0x00025420


	//   ....[170]....
        /*0704*/ 	.word	0x000254a0


	//   ....[171]....
        /*0708*/ 	.word	0x00025520


	//   ....[172]....
        /*070c*/ 	.word	0x00025590


	//   ....[173]....
        /*0710*/ 	.word	0x00025610


	//   ....[174]....
        /*0714*/ 	.word	0x00025680


	//   ....[175]....
        /*0718*/ 	.word	0x000256f0


	//   ....[176]....
        /*071c*/ 	.word	0x00025760


	//   ....[177]....
        /*0720*/ 	.word	0x000257e0


	//   ....[178]....
        /*0724*/ 	.word	0x00025860


	//   ....[179]....
        /*0728*/ 	.word	0x000258e0


	//   ....[180]....
        /*072c*/ 	.word	0x00025950


	//   ....[181]....
        /*0730*/ 	.word	0x000259d0


	//   ....[182]....
        /*0734*/ 	.word	0x00025a40


	//   ....[183]....
        /*0738*/ 	.word	0x00025ac0


	//   ....[184]....
        /*073c*/ 	.word	0x00025b30


	//----- nvinfo : EIATTR_EXIT_INSTR_OFFSETS
	.align		4
.L_716:
        /*0740*/ 	.byte	0x04, 0x1c
        /*0742*/ 	.short	(.L_718 - .L_717)


	//   ....[0]....
.L_717:
        /*0744*/ 	.word	0x000010e0


	//   ....[1]....
        /*0748*/ 	.word	0x0001bfa0


	//----- nvinfo : EIATTR_MAX_THREADS
	.align		4
.L_718:
        /*074c*/ 	.byte	0x04, 0x05
        /*074e*/ 	.short	(.L_720 - .L_719)
.L_719:
        /*0750*/ 	.word	0x00000100
        /*0754*/ 	.word	0x00000001
        /*0758*/ 	.word	0x00000001


	//----- nvinfo : EIATTR_CRS_STACK_SIZE
	.align		4
.L_720:
        /*075c*/ 	.byte	0x04, 0x1e
        /*075e*/ 	.short	(.L_722 - .L_721)
.L_721:
        /*0760*/ 	.word	0x00000000
.L_722:


//--------------------- .nv.info._ZN7cutlass13device_kernelIN5flash19enable_sm80_to_sm89INS1_16FlashAttnFwdSm80INS1_25CollectiveMainloopFwdSm80ILi8ELi2ELb1EN4cute5tupleIJNS5_1CILi128EEENS7_ILi96EEENS7_ILi192EEEEEELi192ENS_10bfloat16_tEfNS_4arch4Sm80ELb1ELb0ELb1ELb0ELb0ELb0ELb1ELb1EEENS1_21CollectiveEpilogueFwdINS6_IJS8_SA_S9_EEENS6_IJNS7_ILi1EEESI_SI_EEESC_SE_Li256ELb0ELb1ELb1ELb0EEENS1_30DynamicPersistentTileSchedulerILi256ELi256ELb1ELb1ELb0EEEEEEEEEvNT_6ParamsE --------------------------
	.section	.nv.info._ZN7cutlass13device_kernelIN5flash19enable_sm80_to_sm89INS1_16FlashAttnFwdSm80INS1_25CollectiveMainloopFwdSm80ILi8ELi2ELb1EN4cute5tupleIJNS5_1CILi128EEENS7_ILi96EEENS7_ILi192EEEEEELi192ENS_10bfloat16_tEfNS_4arch4Sm80ELb1ELb0ELb1ELb0ELb0ELb0ELb1ELb1EEENS1_21CollectiveEpilogueFwdINS6_IJS8_SA_S9_EEENS6_IJNS7_ILi1EEESI_SI_EEESC_SE_Li256ELb0ELb1ELb1ELb0EEENS1_30DynamicPersistentTileSchedulerILi256ELi256ELb1ELb1ELb0EEEEEEEEEvNT_6ParamsE,"",@"SHT_CUDA_INFO"
	.sectionflags	@""
	.align	4


	//----- nvinfo : EIATTR_CUDA_API_VERSION
	.align		4
        /*0000*/ 	.byte	0x04, 0x37
        /*0002*/ 	.short	(.L_724 - .L_723)
.L_723:
        /*0004*/ 	.word	0x00000082


	//----- nvinfo : EIATTR_SW2861232_WAR
	.align		4
.L_724:
        /*0008*/ 	.byte	0x01, 0x35
	.zero		2


	//----- nvinfo : EIATTR_PARAM_CBANK
	.align		4
        /*000c*/ 	.byte	0x04, 0x0a
        /*000e*/ 	.short	(.L_726 - .L_725)
	.align		4
.L_725:
        /*0010*/ 	.word	index@(.nv.constant0._ZN7cutlass13device_kernelIN5flash19enable_sm80_to_sm89INS1_16FlashAttnFwdSm80INS1_25CollectiveMainloopFwdSm80ILi8ELi2ELb1EN4cute5tupleIJNS5_1CILi128EEENS7_ILi96EEENS7_ILi192EEEEEELi192ENS_10bfloat16_tEfNS_4arch4Sm80ELb1ELb0ELb1ELb0ELb0ELb0ELb1ELb1EEENS1_21CollectiveEpilogueFwdINS6_IJS8_SA_S9_EEENS6_IJNS7_ILi1EEESI_SI_EEESC_SE_Li256ELb0ELb1ELb1ELb0EEENS1_30DynamicPersistentTileSchedulerILi256ELi256ELb1ELb1ELb0EEEEEEEEEvNT_6ParamsE)
        /*0014*/ 	.short	0x0160
        /*0016*/ 	.short	0x0428


	//----- nvinfo : EIATTR_CBANK_PARAM_SIZE
	.align		4
.L_726:
        /*0018*/ 	.byte	0x03, 0x19
        /*001a*/ 	.short	0x0428


	//----- nvinfo : EIATTR_KPARAM_INFO
	.align		4
        /*001c*/ 	.byte	0x04, 0x17
        /*001e*/ 	.short	(.L_728 - .L_727)
.L_727:
        /*0020*/ 	.word	0x00000000
        /*0024*/ 	.short	0x0000
        /*0026*/ 	.short	0x0000
        /*0028*/ 	.byte	0x00, 0xf0, 0xa1, 0x10


	//----- nvinfo : EIATTR_MAXREG_COUNT
	.align		4
.L_728:
        /*002c*/ 	.byte	0x03, 0x1b
        /*002e*/ 	.short	0x00ff


	//----- nvinfo : EIATTR_NUM_BARRIERS
	.align		4
        /*0030*/ 	.byte	0x02, 0x4c
        /*0032*/ 	.byte	0x06
	.zero		1


	//----- nvinfo : EIATTR_ANNOTATIONS
	.align		4
        /*0034*/ 	.byte	0x04, 0x55
        /*0036*/ 	.short	(.L_730 - .L_729)


	//   ....[0]....
.L_729:
        /* <DEDUP_REMOVED lines=58> */


	//----- nvinfo : EIATTR_MERCURY_ISA_VERSION
	.align		4
.L_730:
        /*03c0*/ 	.byte	0x03, 0x5f
        /*03c2*/ 	.short	0x0000


	//----- nvinfo : EIATTR_INT_WARP_WIDE_INSTR_OFFSETS
	.align		4
        /*03c4*/ 	.byte	0x04, 0x31
        /*03c6*/ 	.short	(.L_732 - .L_731)


	//   ....[0]....
.L_731:
        /*03c8*/ 	.word	0x0000f510


	//   ....[1]....
        /*03cc*/ 	.word	0x0000f590


	//----- nvinfo : EIATTR_COOP_GROUP_MASK_REGIDS
	.align		4
.L_732:
        /*03d0*/ 	.byte	0x04, 0x29
        /*03d2*/ 	.short	(.L_734 - .L_733)


	//   ....[0]....
.L_733:
        /*03d4*/ 	.word	0xffffffff


	//   ....[1]....
        /*03d8*/ 	.word	0xffffffff


	//   ....[2]....
        /*03dc*/ 	.word	0xffffffff


	//   ....[3]....
        /*03e0*/ 	.word	0xffffffff


	//   ....[4]....
        /*03e4*/ 	.word	0xffffffff


	//   ....[5]....
        /*03e8*/ 	.word	0xffffffff


	//   ....[6]....
        /*03ec*/ 	.word	0xffffffff


	//   ....[7]....
        /*03f0*/ 	.word	0xffffffff


	//   ....[8]....
        /*03f4*/ 	.word	0xffffffff


	//   ....[9]....
        /*03f8*/ 	.word	0xffffffff


	//   ....[10]....
        /*03fc*/ 	.word	0xffffffff


	//   ....[11]....
        /*0400*/ 	.word	0xffffffff


	//   ....[12]....
        /*0404*/ 	.word	0xffffffff


	//   ....[13]....
        /*0408*/ 	.word	0xffffffff


	//   ....[14]....
        /*040c*/ 	.word	0xffffffff


	//   ....[15]....
        /*0410*/ 	.word	0xffffffff


	//   ....[16]....
        /*0414*/ 	.word	0xffffffff


	//   ....[17]....
        /*0418*/ 	.word	0xffffffff


	//   ....[18]....
        /*041c*/ 	.word	0xffffffff


	//   ....[19]....
        /*0420*/ 	.word	0xffffffff


	//   ....[20]....
        /*0424*/ 	.word	0xffffffff


	//   ....[21]....
        /*0428*/ 	.word	0xffffffff


	//   ....[22]....
        /*042c*/ 	.word	0xffffffff


	//   ....[23]....
        /*0430*/ 	.word	0xffffffff


	//   ....[24]....
        /*0434*/ 	.word	0xffffffff


	//   ....[25]....
        /*0438*/ 	.word	0xffffffff


	//   ....[26]....
        /*043c*/ 	.word	0xffffffff


	//   ....[27]....
        /*0440*/ 	.word	0xffffffff


	//   ....[28]....
        /*0444*/ 	.word	0xffffffff


	//   ....[29]....
        /*0448*/ 	.word	0xffffffff


	//   ....[30]....
        /*044c*/ 	.word	0xffffffff


	//   ....[31]....
        /*0450*/ 	.word	0xffffffff


	//   ....[32]....
        /*0454*/ 	.word	0xffffffff


	//   ....[33]....
        /*0458*/ 	.word	0xffffffff


	//   ....[34]....
        /*045c*/ 	.word	0xffffffff


	//   ....[35]....
        /*0460*/ 	.word	0xffffffff


	//   ....[36]....
        /*0464*/ 	.word	0xffffffff


	//   ....[37]....
        /*0468*/ 	.word	0xffffffff


	//   ....[38]....
        /*046c*/ 	.word	0xffffffff


	//   ....[39]....
        /*0470*/ 	.word	0xffffffff


	//   ....[40]....
        /*0474*/ 	.word	0xffffffff


	//   ....[41]....
        /*0478*/ 	.word	0xffffffff


	//   ....[42]....
        /*047c*/ 	.word	0xffffffff


	//   ....[43]....
        /*0480*/ 	.word	0xffffffff


	//----- nvinfo : EIATTR_COOP_GROUP_INSTR_OFFSETS
	.align		4
.L_734:
        /*0484*/ 	.byte	0x04, 0x28
        /*0486*/ 	.short	(.L_736 - .L_735)


	//   ....[0]....
.L_735:
        /*0488*/ 	.word	0x00000050


	//   ....[1]....
        /*048c*/ 	.word	0x00001610


	//   ....[2]....
        /*0490*/ 	.word	0x00001620


	//   ....[3]....
        /*0494*/ 	.word	0x00001650


	//   ....[4]....
        /*0498*/ 	.word	0x00001680


	//   ....[5]....
        /*049c*/ 	.word	0x00001810


	//   ....[6]....
        /*04a0*/ 	.word	0x00001820


	//   ....[7]....
        /*04a4*/ 	.word	0x00001840


	//   ....[8]....
        /*04a8*/ 	.word	0x00001870


	//   ....[9]....
        /*04ac*/ 	.word	0x000036a0


	//   ....[10]....
        /*04b0*/ 	.word	0x000036b0


	//   ....[11]....
        /*04b4*/ 	.word	0x00004200


	//   ....[12]....
        /*04b8*/ 	.word	0x000043d0


	//   ....[13]....
        /*04bc*/ 	.word	0x00004410


	//   ....[14]....
        /*04c0*/ 	.word	0x00004480


	//   ....[15]....
        /*04c4*/ 	.word	0x000076d0


	//   ....[16]....
        /*04c8*/ 	.word	0x000076f0


	//   ....[17]....
        /*04cc*/ 	.word	0x000084c0


	//   ....[18]....
        /*04d0*/ 	.word	0x00008500


	//   ....[19]....
        /*04d4*/ 	.word	0x00008520


	//   ....[20]....
        /*04d8*/ 	.word	0x00008540


	//   ....[21]....
        /*04dc*/ 	.word	0x0000c5a0


	//   ....[22]....
        /*04e0*/ 	.word	0x0000c620


	//   ....[23]....
        /*04e4*/ 	.word	0x0000c780


	//   ....[24]....
        /*04e8*/ 	.word	0x0000c7c0


	//   ....[25]....
        /*04ec*/ 	.word	0x0000ecc0


	//   ....[26]....
        /*04f0*/ 	.word	0x0000ed10


	//   ....[27]....
        /*04f4*/ 	.word	0x0000ed30


	//   ....[28]....
        /*04f8*/ 	.word	0x0000ed50


	//   ....[29]....
        /*04fc*/ 	.word	0x0000f6e0


	//   ....[30]....
        /*0500*/ 	.word	0x0000fb60


	//   ....[31]....
        /*0504*/ 	.word	0x0000fb80


	//   ....[32]....
        /*0508*/ 	.word	0x0000fba0


	//   ....[33]....
        /*050c*/ 	.word	0x0000fbc0


	//   ....[34]....
        /*0510*/ 	.word	0x0000fcc0


	//   ....[35]....
        /*0514*/ 	.word	0x0000fd20


	//   ....[36]....
        /*0518*/ 	.word	0x000105b0


	//   ....[37]....
        /*051c*/ 	.word	0x000105c0


	//   ....[38]....
        /*0520*/ 	.word	0x00010f50


	//   ....[39]....
        /*0524*/ 	.word	0x00011030


	//   ....[40]....
        /*0528*/ 	.word	0x00011090


	//   ....[41]....
        /*052c*/ 	.word	0x000110e0


	//   ....[42]....
        /*0530*/ 	.word	0x00011140


	//   ....[43]....
        /*0534*/ 	.word	0x00011190


	//----- nvinfo : EIATTR_EXIT_INSTR_OFFSETS
	.align		4
.L_736:
        /*0538*/ 	.byte	0x04, 0x1c
        /*053a*/ 	.short	(.L_738 - .L_737)


	//   ....[0]....
.L_737:
        /*053c*/ 	.word	0x000000a0


	//   ....[1]....
        /*0540*/ 	.word	0x00010ff0


	//----- nvinfo : EIATTR_MAX_THREADS
	.align		4
.L_738:
        /*0544*/ 	.byte	0x04, 0x05
        /*0546*/ 	.short	(.L_740 - .L_739)
.L_739:
        /*0548*/ 	.word	0x00000100
        /*054c*/ 	.word	0x00000001
        /*0550*/ 	.word	0x00000001


	//----- nvinfo : EIATTR_CRS_STACK_SIZE
	.align		4
.L_740:
        /*0554*/ 	.byte	0x04, 0x1e
        /*0556*/ 	.short	(.L_742 - .L_741)
.L_741:
        /*0558*/ 	.word	0x00000000
.L_742:


//--------------------- .nv.info._ZN7cutlass13device_kernelIN5flash19enable_sm80_to_sm89INS1_16FlashAttnFwdSm80INS1_25CollectiveMainloopFwdSm80ILi8ELi2ELb0EN4cute5tupleIJNS5_1CILi128EEENS7_ILi64EEENS7_ILi192EEEEEELi192ENS_10bfloat16_tEfNS_4arch4Sm80ELb1ELb0ELb1ELb1ELb0ELb0ELb1ELb1EEENS1_21CollectiveEpilogueFwdINS6_IJS8_SA_S9_EEENS6_IJNS7_ILi1EEESI_SI_EEESC_SE_Li256ELb1ELb1ELb1ELb0EEENS1_36VarlenDynamicPersistentTileSchedulerILi128ELi64ELi256ELi256ELb1ELb1ELb0ELb1ELb1ELb1EEEEEEEEEvNT_6ParamsE --------------------------
	.section	.nv.info._ZN7cutlass13device_kernelIN5flash19enable_sm80_to_sm89INS1_16FlashAttnFwdSm80INS1_25CollectiveMainloopFwdSm80ILi8ELi2ELb0EN4cute5tupleIJNS5_1CILi128EEENS7_ILi64EEENS7_ILi192EEEEEELi192ENS_10bfloat16_tEfNS_4arch4Sm80ELb1ELb0ELb1ELb1ELb0ELb0ELb1ELb1EEENS1_21CollectiveEpilogueFwdINS6_IJS8_SA_S9_EEENS6_IJNS7_ILi1EEESI_SI_EEESC_SE_Li256ELb1ELb1ELb1ELb0EEENS1_36VarlenDynamicPersistentTileSchedulerILi128ELi64ELi256ELi256ELb1ELb1ELb0ELb1ELb1ELb1EEEEEEEEEvNT_6ParamsE,"",@"SHT_CUDA_INFO"
	.sectionflags	@""
	.align	4


	//----- nvinfo : EIATTR_CUDA_API_VERSION
	.align		4
        /*0000*/ 	.byte	0x04, 0x37
        /*0002*/ 	.short	(.L_744 - .L_743)
.L_743:
        /*0004*/ 	.word	0x00000082


	//----- nvinfo : EIATTR_SW2861232_WAR
	.align		4
.L_744:
        /*0008*/ 	.byte	0x01, 0x35
	.zero		2


	//----- nvinfo : EIATTR_PARAM_CBANK
	.align		4
        /*000c*/ 	.byte	0x04, 0x0a
        /*000e*/ 	.short	(.L_746 - .L_745)
	.align		4
.L_745:
        /*0010*/ 	.word	index@(.nv.constant0._ZN7cutlass13device_kernelIN5flash19enable_sm80_to_sm89INS1_16FlashAttnFwdSm80INS1_25CollectiveMainloopFwdSm80ILi8ELi2ELb0EN4cute5tupleIJNS5_1CILi128EEENS7_ILi64EEENS7_ILi192EEEEEELi192ENS_10bfloat16_tEfNS_4arch4Sm80ELb1ELb0ELb1ELb1ELb0ELb0ELb1ELb1EEENS1_21CollectiveEpilogueFwdINS6_IJS8_SA_S9_EEENS6_IJNS7_ILi1EEESI_SI_EEESC_SE_Li256ELb1ELb1ELb1ELb0EEENS1_36VarlenDynamicPersistentTileSchedulerILi128ELi64ELi256ELi256ELb1ELb1ELb0ELb1ELb1ELb1EEEEEEEEEvNT_6ParamsE)
        /*0014*/ 	.short	0x0160
        /*0016*/ 	.short	0x0438


	//----- nvinfo : EIATTR_CBANK_PARAM_SIZE
	.align		4
.L_746:
        /*0018*/ 	.byte	0x03, 0x19
        /*001a*/ 	.short	0x0438


	//----- nvinfo : EIATTR_KPARAM_INFO
	.align		4
        /*001c*/ 	.byte	0x04, 0x17
        /*001e*/ 	.short	(.L_748 - .L_747)
.L_747:
        /*0020*/ 	.word	0x00000000
        /*0024*/ 	.short	0x0000
        /*0026*/ 	.short	0x0000
        /*0028*/ 	.byte	0x00, 0xf0, 0xe1, 0x10


	//----- nvinfo : EIATTR_MAXREG_COUNT
	.align		4
.L_748:
        /*002c*/ 	.byte	0x03, 0x1b
        /*002e*/ 	.short	0x00ff


	//----- nvinfo : EIATTR_NUM_BARRIERS
	.align		4
        /*0030*/ 	.byte	0x02, 0x4c
        /*0032*/ 	.byte	0x06
	.zero		1


	//----- nvinfo : EIATTR_MERCURY_ISA_VERSION
	.align		4
        /*0034*/ 	.byte	0x03, 0x5f
        /*0036*/ 	.short	0x0000


	//----- nvinfo : EIATTR_INT_WARP_WIDE_INSTR_OFFSETS
	.align		4
        /*0038*/ 	.byte	0x04, 0x31
        /*003a*/ 	.short	(.L_750 - .L_749)


	//   ....[0]....
.L_749:
        /*003c*/ 	.word	0x0000c1e0


	//   ....[1]....
        /*0040*/ 	.word	0x0000c280


	//----- nvinfo : EIATTR_COOP_GROUP_MASK_REGIDS
	.align		4
.L_750:
        /*0044*/ 	.byte	0x04, 0x29
        /*0046*/ 	.short	(.L_752 - .L_751)


	//   ....[0]....
.L_751:
        /*0048*/ 	.word	0xffffffff


	//   ....[1]....
        /*004c*/ 	.word	0xffffffff


	//   ....[2]....
        /*0050*/ 	.word	0xffffffff


	//   ....[3]....
        /*0054*/ 	.word	0xffffffff


	//   ....[4]....
        /*0058*/ 	.word	0xffffffff


	//   ....[5]....
        /*005c*/ 	.word	0xffffffff


	//   ....[6]....
        /*0060*/ 	.word	0xffffffff


	//   ....[7]....
        /*0064*/ 	.word	0xffffffff


	//   ....[8]....
        /*0068*/ 	.word	0xffffffff


	//   ....[9]....
        /*006c*/ 	.word	0xffffffff


	//   ....[10]....
        /*0070*/ 	.word	0xffffffff


	//   ....[11]....
        /*0074*/ 	.word	0xffffffff


	//   ....[12]....
        /*0078*/ 	.word	0xffffffff


	//   ....[13]....
        /*007c*/ 	.word	0xffffffff


	//   ....[14]....
        /*0080*/ 	.word	0xffffffff


	//   ....[15]....
        /*0084*/ 	.word	0xffffffff


	//   ....[16]....
        /*0088*/ 	.word	0xffffffff


	//   ....[17]....
        /*008c*/ 	.word	0xffffffff


	//   ....[18]....
        /*0090*/ 	.word	0xffffffff


	//   ....[19]....
        /*0094*/ 	.word	0xffffffff


	//   ....[20]....
        /*0098*/ 	.word	0xffffffff


	//   ....[21]....
        /*009c*/ 	.word	0xffffffff


	//   ....[22]....
        /*00a0*/ 	.word	0xffffffff


	//   ....[23]....
        /*00a4*/ 	.word	0xffffffff


	//   ....[24]....
        /*00a8*/ 	.word	0xffffffff


	//   ....[25]....
        /*00ac*/ 	.word	0xffffffff


	//   ....[26]....
        /*00b0*/ 	.word	0xffffffff


	//   ....[27]....
        /*00b4*/ 	.word	0xffffffff


	//   ....[28]....
        /*00b8*/ 	.word	0xffffffff


	//   ....[29]....
        /*00bc*/ 	.word	0xffffffff


	//   ....[30]....
        /*00c0*/ 	.word	0xffffffff


	//   ....[31]....
        /*00c4*/ 	.word	0xffffffff


	//   ....[32]....
        /*00c8*/ 	.word	0xffffffff


	//   ....[33]....
        /*00cc*/ 	.word	0xffffffff


	//   ....[34]....
        /*00d0*/ 	.word	0xffffffff


	//   ....[35]....
        /*00d4*/ 	.word	0xffffffff


	//   ....[36]....
        /*00d8*/ 	.word	0xffffffff


	//   ....[37]....
        /*00dc*/ 	.word	0xffffffff


	//   ....[38]....
        /*00e0*/ 	.word	0xffffffff


	//   ....[39]....
        /*00e4*/ 	.word	0xffffffff


	//   ....[40]....
        /*00e8*/ 	.word	0xffffffff


	//   ....[41]....
        /*00ec*/ 	.word	0xffffffff


	//   ....[42]....
        /*00f0*/ 	.word	0xffffffff


	//   ....[43]....
        /*00f4*/ 	.word	0xffffffff


	//   ....[44]....
        /*00f8*/ 	.word	0xffffffff


	//   ....[45]....
        /*00fc*/ 	.word	0xffffffff


	//   ....[46]....
        /*0100*/ 	.word	0xffffffff


	//   ....[47]....
        /*0104*/ 	.word	0xffffffff


	//   ....[48]....
        /*0108*/ 	.word	0xffffffff


	//   ....[49]....
        /*010c*/ 	.word	0xffffffff


	//   ....[50]....
        /*0110*/ 	.word	0xffffffff


	//   ....[51]....
        /*0114*/ 	.word	0xffffffff


	//   ....[52]....
        /*0118*/ 	.word	0xffffffff


	//   ....[53]....
        /*011c*/ 	.word	0xffffffff


	//   ....[54]....
        /*0120*/ 	.word	0xffffffff


	//   ....[55]....
        /*0124*/ 	.word	0xffffffff


	//   ....[56]....
        /*0128*/ 	.word	0xffffffff


	//   ....[57]....
        /*012c*/ 	.word	0xffffffff


	//   ....[58]....
        /*0130*/ 	.word	0xffffffff


	//   ....[59]....
        /*0134*/ 	.word	0xffffffff


	//   ....[60]....
        /*0138*/ 	.word	0xffffffff


	//   ....[61]....
        /*013c*/ 	.word	0xffffffff


	//   ....[62]....
        /*0140*/ 	.word	0xffffffff


	//   ....[63]....
        /*0144*/ 	.word	0xffffffff


	//   ....[64]....
        /*0148*/ 	.word	0xffffffff


	//   ....[65]....
        /*014c*/ 	.word	0xffffffff


	//   ....[66]....
        /*0150*/ 	.word	0xffffffff


	//   ....[67]....
        /*0154*/ 	.word	0xffffffff


	//   ....[68]....
        /*0158*/ 	.word	0xffffffff


	//   ....[69]....
        /*015c*/ 	.word	0xffffffff


	//   ....[70]....
        /*0160*/ 	.word	0xffffffff


	//   ....[71]....
        /*0164*/ 	.word	0xffffffff


	//   ....[72]....
        /*0168*/ 	.word	0xffffffff


	//   ....[73]....
        /*016c*/ 	.word	0xffffffff


	//   ....[74]....
        /*0170*/ 	.word	0xffffffff


	//   ....[75]....
        /*0174*/ 	.word	0xffffffff


	//   ....[76]....
        /*0178*/ 	.word	0xffffffff


	//   ....[77]....
        /*017c*/ 	.word	0xffffffff


	//   ....[78]....
        /*0180*/ 	.word	0xffffffff


	//   ....[79]....
        /*0184*/ 	.word	0xffffffff


	//   ....[80]....
        /*0188*/ 	.word	0xffffffff


	//   ....[81]....
        /*018c*/ 	.word	0xffffffff


	//   ....[82]....
        /*0190*/ 	.word	0xffffffff


	//   ....[83]....
        /*0194*/ 	.word	0xffffffff


	//   ....[84]....
        /*0198*/ 	.word	0xffffffff


	//   ....[85]....
        /*019c*/ 	.word	0xffffffff


	//   ....[86]....
        /*01a0*/ 	.word	0xffffffff


	//   ....[87]....
        /*01a4*/ 	.word	0xffffffff


	//   ....[88]....
        /*01a8*/ 	.word	0xffffffff


	//   ....[89]....
        /*01ac*/ 	.word	0xffffffff


	//   ....[90]....
        /*01b0*/ 	.word	0xffffffff


	//   ....[91]....
        /*01b4*/ 	.word	0xffffffff


	//   ....[92]....
        /*01b8*/ 	.word	0xffffffff


	//   ....[93]....
        /*01bc*/ 	.word	0xffffffff


	//   ....[94]....
        /*01c0*/ 	.word	0xffffffff


	//   ....[95]....
        /*01c4*/ 	.word	0xffffffff


	//   ....[96]....
        /*01c8*/ 	.word	0xffffffff


	//   ....[97]....
        /*01cc*/ 	.word	0xffffffff


	//   ....[98]....
        /*01d0*/ 	.word	0xffffffff


	//   ....[99]....
        /*01d4*/ 	.word	0xffffffff


	//   ....[100]....
        /*01d8*/ 	.word	0xffffffff


	//   ....[101]....
        /*01dc*/ 	.word	0xffffffff


	//   ....[102]....
        /*01e0*/ 	.word	0xffffffff


	//   ....[103]....
        /*01e4*/ 	.word	0xffffffff


	//   ....[104]....
        /*01e8*/ 	.word	0xffffffff


	//   ....[105]....
        /*01ec*/ 	.word	0xffffffff


	//   ....[106]....
        /*01f0*/ 	.word	0xffffffff


	//   ....[107]....
        /*01f4*/ 	.word	0xffffffff


	//   ....[108]....
        /*01f8*/ 	.word	0xffffffff


	//   ....[109]....
        /*01fc*/ 	.word	0xffffffff


	//   ....[110]....
        /*0200*/ 	.word	0xffffffff


	//   ....[111]....
        /*0204*/ 	.word	0xffffffff


	//   ....[112]....
        /*0208*/ 	.word	0xffffffff


	//   ....[113]....
        /*020c*/ 	.word	0xffffffff


	//   ....[114]....
        /*0210*/ 	.word	0xffffffff


	//   ....[115]....
        /*0214*/ 	.word	0xffffffff


	//   ....[116]....
        /*0218*/ 	.word	0xffffffff


	//   ....[117]....
        /*021c*/ 	.word	0xffffffff


	//   ....[118]....
        /*0220*/ 	.word	0xffffffff


	//   ....[119]....
        /*0224*/ 	.word	0xffffffff


	//   ....[120]....
        /*0228*/ 	.word	0xffffffff


	//   ....[121]....
        /*022c*/ 	.word	0xffffffff


	//   ....[122]....
        /*0230*/ 	.word	0xffffffff


	//   ....[123]....
        /*0234*/ 	.word	0xffffffff


	//   ....[124]....
        /*0238*/ 	.word	0xffffffff


	//   ....[125]....
        /*023c*/ 	.word	0xffffffff


	//   ....[126]....
        /*0240*/ 	.word	0xffffffff


	//   ....[127]....
        /*0244*/ 	.word	0xffffffff


	//   ....[128]....
        /*0248*/ 	.word	0xffffffff


	//   ....[129]....
        /*024c*/ 	.word	0xffffffff


	//   ....[130]....
        /*0250*/ 	.word	0xffffffff


	//   ....[131]....
        /*0254*/ 	.word	0xffffffff


	//   ....[132]....
        /*0258*/ 	.word	0xffffffff


	//   ....[133]....
        /*025c*/ 	.word	0xffffffff


	//   ....[134]....
        /*0260*/ 	.word	0xffffffff


	//   ....[135]....
        /*0264*/ 	.word	0xffffffff


	//   ....[136]....
        /*0268*/ 	.word	0xffffffff


	//   ....[137]....
        /*026c*/ 	.word	0xffffffff


	//   ....[138]....
        /*0270*/ 	.word	0xffffffff


	//   ....[139]....
        /*0274*/ 	.word	0xffffffff


	//   ....[140]....
        /*0278*/ 	.word	0xffffffff


	//   ....[141]....
        /*027c*/ 	.word	0xffffffff


	//   ....[142]....
        /*0280*/ 	.word	0xffffffff


	//   ....[143]....
        /*0284*/ 	.word	0xffffffff


	//   ....[144]....
        /*0288*/ 	.word	0xffffffff


	//   ....[145]....
        /*028c*/ 	.word	0xffffffff


	//   ....[146]....
        /*0290*/ 	.word	0xffffffff


	//----- nvinfo : EIATTR_COOP_GROUP_INSTR_OFFSETS
	.align		4
.L_752:
        /*0294*/ 	.byte	0x04, 0x28
        /*0296*/ 	.short	(.L_754 - .L_753)


	//   ....[0]....
.L_753:
        /*0298*/ 	.word	0x00000080


	//   ....[1]....
        /*029c*/ 	.word	0x00000210


	//   ....[2]....
        /*02a0*/ 	.word	0x00000240


	//   ....[3]....
        /*02a4*/ 	.word	0x00000270


	//   ....[4]....
        /*02a8*/ 	.word	0x000002a0


	//   ....[5]....
        /*02ac*/ 	.word	0x000002d0


	//   ....[6]....
        /*02b0*/ 	.word	0x00000300


	//   ....[7]....
        /*02b4*/ 	.word	0x00000460


	//   ....[8]....
        /*02b8*/ 	.word	0x000004a0


	//   ....[9]....
        /*02bc*/ 	.word	0x000004d0


	//   ....[10]....
        /*02c0*/ 	.word	0x00000500


	//   ....[11]....
        /*02c4*/ 	.word	0x00000530


	//   ....[12]....
        /*02c8*/ 	.word	0x00000560


	//   ....[13]....
        /*02cc*/ 	.word	0x000005f0


	//   ....[14]....
        /*02d0*/ 	.word	0x00000630


	//   ....[15]....
        /*02d4*/ 	.word	0x00000650


	//   ....[16]....
        /*02d8*/ 	.word	0x000006b0


	//   ....[17]....
        /*02dc*/ 	.word	0x000024d0


	//   ....[18]....
        /*02e0*/ 	.word	0x000024f0


	//   ....[19]....
        /*02e4*/ 	.word	0x00002620


	//   ....[20]....
        /*02e8*/ 	.word	0x00002630


	//   ....[21]....
        /*02ec*/ 	.word	0x00002760


	//   ....[22]....
        /*02f0*/ 	.word	0x00002780


	//   ....[23]....
        /*02f4*/ 	.word	0x000028b0


	//   ....[24]....
        /*02f8*/ 	.word	0x000028c0


	//   ....[25]....
        /*02fc*/ 	.word	0x00003e20


	//   ....[26]....
        /*0300*/ 	.word	0x00003e50


	//   ....[27]....
        /*0304*/ 	.word	0x00004780


	//   ....[28]....
        /*0308*/ 	.word	0x00004810


	//   ....[29]....
        /*030c*/ 	.word	0x00004830


	//   ....[30]....
        /*0310*/ 	.word	0x00004850


	//   ....[31]....
        /*0314*/ 	.word	0x000069b0


	//   ....[32]....
        /*0318*/ 	.word	0x000069f0


	//   ....[33]....
        /*031c*/ 	.word	0x00007160


	//   ....[34]....
        /*0320*/ 	.word	0x00007280


	//   ....[35]....
        /*0324*/ 	.word	0x000072c0


	//   ....[36]....
        /*0328*/ 	.word	0x000073a0


	//   ....[37]....
        /*032c*/ 	.word	0x00009fa0


	//   ....[38]....
        /*0330*/ 	.word	0x00009fd0


	//   ....[39]....
        /*0334*/ 	.word	0x00009ff0


	//   ....[40]....
        /*0338*/ 	.word	0x0000a010


	//   ....[41]....
        /*033c*/ 	.word	0x0000b9e0


	//   ....[42]....
        /*0340*/ 	.word	0x0000ba10


	//   ....[43]....
        /*0344*/ 	.word	0x0000ba20


	//   ....[44]....
        /*0348*/ 	.word	0x0000ba50


	//   ....[45]....
        /*034c*/ 	.word	0x0000cd60


	//   ....[46]....
        /*0350*/ 	.word	0x0000cd80


	//   ....[47]....
        /*0354*/ 	.word	0x0000cda0


	//   ....[48]....
        /*0358*/ 	.word	0x0000cdb0


	//   ....[49]....
        /*035c*/ 	.word	0x0000d110


	//   ....[50]....
        /*0360*/ 	.word	0x0000d130


	//   ....[51]....
        /*0364*/ 	.word	0x0000d250


	//   ....[52]....
        /*0368*/ 	.word	0x0000d260


	//   ....[53]....
        /*036c*/ 	.word	0x0000d390


	//   ....[54]....
        /*0370*/ 	.word	0x0000d3b0


	//   ....[55]....
        /*0374*/ 	.word	0x0000d4e0


	//   ....[56]....
        /*0378*/ 	.word	0x0000d4f0


	//   ....[57]....
        /*037c*/ 	.word	0x0000d820


	//   ....[58]....
        /*0380*/ 	.word	0x0000d840


	//   ....[59]....
        /*0384*/ 	.word	0x0000e180


	//   ....[60]....
        /*0388*/ 	.word	0x0000e190


	//   ....[61]....
        /*038c*/ 	.word	0x0000eeb0


	//   ....[62]....
        /*0390*/ 	.word	0x0000eed0


	//   ....[63]....
        /*0394*/ 	.word	0x0000f000


	//   ....[64]....
        /*0398*/ 	.word	0x0000f010


	//   ....[65]....
        /*039c*/ 	.word	0x0000f140


	//   ....[66]....
        /*03a0*/ 	.word	0x0000f160


	//   ....[67]....
        /*03a4*/ 	.word	0x0000f290


	//   ....[68]....
        /*03a8*/ 	.word	0x0000f2a0


	//   ....[69]....
        /*03ac*/ 	.word	0x0000f450


	//   ....[70]....
        /*03b0*/ 	.word	0x0000f470


	//   ....[71]....
        /*03b4*/ 	.word	0x0000f590


	//   ....[72]....
        /*03b8*/ 	.word	0x0000f5d0


	//   ....[73]....
        /*03bc*/ 	.word	0x0000f600


	//   ....[74]....
        /*03c0*/ 	.word	0x0000f630


	//   ....[75]....
        /*03c4*/ 	.word	0x0000f660


	//   ....[76]....
        /*03c8*/ 	.word	0x0000f690


	//   ....[77]....
        /*03cc*/ 	.word	0x0000f7e0


	//   ....[78]....
        /*03d0*/ 	.word	0x0000f820


	//   ....[79]....
        /*03d4*/ 	.word	0x0000f850


	//   ....[80]....
        /*03d8*/ 	.word	0x0000f880


	//   ....[81]....
        /*03dc*/ 	.word	0x0000f8b0


	//   ....[82]....
        /*03e0*/ 	.word	0x0000f8e0


	//   ....[83]....
        /*03e4*/ 	.word	0x0000f970


	//   ....[84]....
        /*03e8*/ 	.word	0x0000f9b0


	//   ....[85]....
        /*03ec*/ 	.word	0x0000f9c0


	//   ....[86]....
        /*03f0*/ 	.word	0x0000fa20


	//   ....[87]....
        /*03f4*/ 	.word	0x00010320


	//   ....[88]....
        /*03f8*/ 	.word	0x00010380


	//   ....[89]....
        /*03fc*/ 	.word	0x000103d0


	//   ....[90]....
        /*0400*/ 	.word	0x00010420


	//   ....[91]....
        /*0404*/ 	.word	0x00010470


	//   ....[92]....
        /*0408*/ 	.word	0x000104e0


	//   ....[93]....
        /*040c*/ 	.word	0x00010520


	//   ....[94]....
        /*0410*/ 	.word	0x00010580


	//   ....[95]....
        /*0414*/ 	.word	0x000105f0


	//   ....[96]....
        /*0418*/ 	.word	0x00010660


	//   ....[97]....
        /*041c*/ 	.word	0x000106d0


	//   ....[98]....
        /*0420*/ 	.word	0x00010740


	//   ....[99]....
        /*0424*/ 	.word	0x000107b0


	//   ....[100]....
        /*0428*/ 	.word	0x00010810


	//   ....[101]....
        /*042c*/ 	.word	0x00010870


	//   ....[102]....
        /*0430*/ 	.word	0x000108e0


	//   ....[103]....
        /*0434*/ 	.word	0x00010940


	//   ....[104]....
        /*0438*/ 	.word	0x000109a0


	//   ....[105]....
        /*043c*/ 	.word	0x00010a00


	//   ....[106]....
        /*0440*/ 	.word	0x00010a60


	//   ....[107]....
        /*0444*/ 	.word	0x00010ab0


	//   ....[108]....
        /*0448*/ 	.word	0x00010b00


	//   ....[109]....
        /*044c*/ 	.word	0x00010b70


	//   ....[110]....
        /*0450*/ 	.word	0x00010be0


	//   ....[111]....
        /*0454*/ 	.word	0x00010c50


	//   ....[112]....
        /*0458*/ 	.word	0x00010cb0


	//   ....[113]....
        /*045c*/ 	.word	0x00010d10


	//   ....[114]....
        /*0460*/ 	.word	0x00010d80


	//   ....[115]....
        /*0464*/ 	.word	0x00010de0


	//   ....[116]....
        /*0468*/ 	.word	0x00010e40


	//   ....[117]....
        /*046c*/ 	.word	0x00010eb0


	//   ....[118]....
        /*0470*/ 	.word	0x00010f20


	//   ....[119]....
        /*0474*/ 	.word	0x00010f90


	//   ....[120]....
        /*0478*/ 	.word	0x00010ff0


	//   ....[121]....
        /*047c*/ 	.word	0x00011060


	//   ....[122]....
        /*0480*/ 	.word	0x000110d0


	//   ....[123]....
        /*0484*/ 	.word	0x00011140


	//   ....[124]....
        /*0488*/ 	.word	0x000111a0


	//   ....[125]....
        /*048c*/ 	.word	0x00011210


	//   ....[126]....
        /*0490*/ 	.word	0x00011280


	//   ....[127]....
        /*0494*/ 	.word	0x000112f0


	//   ....[128]....
        /*0498*/ 	.word	0x00011350


	//   ....[129]....
        /*049c*/ 	.word	0x000113c0


	//   ....[130]....
        /*04a0*/ 	.word	0x00011430


	//   ....[131]....
        /*04a4*/ 	.word	0x00011480


	//   ....[132]....
        /*04a8*/ 	.word	0x000114d0


	//   ....[133]....
        /*04ac*/ 	.word	0x00011520


	//   ....[134]....
        /*04b0*/ 	.word	0x00011570


	//   ....[135]....
        /*04b4*/ 	.word	0x000115c0


	//   ....[136]....
        /*04b8*/ 	.word	0x00011630


	//   ....[137]....
        /*04bc*/ 	.word	0x00011690


	//   ....[138]....
        /*04c0*/ 	.word	0x000116f0


	//   ....[139]....
        /*04c4*/ 	.word	0x00011740


	//   ....[140]....
        /*04c8*/ 	.word	0x00011790


	//   ....[141]....
        /*04cc*/ 	.word	0x000117e0


	//   ....[142]....
        /*04d0*/ 	.word	0x00011850


	//   ....[143]....
        /*04d4*/ 	.word	0x000118a0


	//   ....[144]....
        /*04d8*/ 	.word	0x00011900


	//   ....[145]....
        /*04dc*/ 	.word	0x00011960


	//   ....[146]....
        /*04e0*/ 	.word	0x000119c0


	//----- nvinfo : EIATTR_EXIT_INSTR_OFFSETS
	.align		4
.L_754:
        /*04e4*/ 	.byte	0x04, 0x1c
        /*04e6*/ 	.short	(.L_756 - .L_755)


	//   ....[0]....
.L_755:
        /*04e8*/ 	.word	0x00000f40


	//   ....[1]....
        /*04ec*/ 	.word	0x000102e0


	//----- nvinfo : EIATTR_MAX_THREADS
	.align		4
.L_756:
        /*04f0*/ 	.byte	0x04, 0x05
        /*04f2*/ 	.short	(.L_758 - .L_757)
.L_757:
        /*04f4*/ 	.word	0x00000100
        /*04f8*/ 	.word	0x00000001
        /*04fc*/ 	.word	0x00000001


	//----- nvinfo : EIATTR_CRS_STACK_SIZE
	.align		4
.L_758:
        /*0500*/ 	.byte	0x04, 0x1e
        /*0502*/ 	.short	(.L_760 - .L_759)
.L_759:
        /*0504*/ 	.word	0x00000000
.L_760:


//--------------------- .nv.info._ZN7cutlass13device_kernelIN5flash19enable_sm80_to_sm89INS1_16FlashAttnFwdSm80INS1_25CollectiveMainloopFwdSm80ILi8ELi2ELb0EN4cute5tupleIJNS5_1CILi128EEENS7_ILi64EEENS7_ILi192EEEEEELi192ENS_10bfloat16_tEfNS_4arch4Sm80ELb1ELb0ELb1ELb1ELb0ELb1ELb1ELb1EEENS1_21CollectiveEpilogueFwdINS6_IJS8_SA_S9_EEENS6_IJNS7_ILi1EEESI_SI_EEESC_SE_Li256ELb1ELb1ELb1ELb0EEENS1_36VarlenDynamicPersistentTileSchedulerILi128ELi64ELi256ELi256ELb1ELb1ELb0ELb1ELb1ELb1EEEEEEEEEvNT_6ParamsE --------------------------
	.section	.nv.info._ZN7cutlass13device_kernelIN5flash19enable_sm80_to_sm89INS1_16FlashAttnFwdSm80INS1_25CollectiveMainloopFwdSm80ILi8ELi2ELb0EN4cute5tupleIJNS5_1CILi128EEENS7_ILi64EEENS7_ILi192EEEEEELi192ENS_10bfloat16_tEfNS_4arch4Sm80ELb1ELb0ELb1ELb1ELb0ELb1ELb1ELb1EEENS1_21CollectiveEpilogueFwdINS6_IJS8_SA_S9_EEENS6_IJNS7_ILi1EEESI_SI_EEESC_SE_Li256ELb1ELb1ELb1ELb0EEENS1_36VarlenDynamicPersistentTileSchedulerILi128ELi64ELi256ELi256ELb1ELb1ELb0ELb1ELb1ELb1EEEEEEEEEvNT_6ParamsE,"",@"SHT_CUDA_INFO"
	.sectionflags	@""
	.align	4


	//----- nvinfo : EIATTR_CUDA_API_VERSION
	.align		4
        /*0000*/ 	.byte	0x04, 0x37
        /*0002*/ 	.short	(.L_762 - .L_761)
.L_761:
        /*0004*/ 	.word	0x00000082


	//----- nvinfo : EIATTR_SW2861232_WAR
	.align		4
.L_762:
        /*0008*/ 	.byte	0x01, 0x35
	.zero		2


	//----- nvinfo : EIATTR_PARAM_CBANK
	.align		4
        /*000c*/ 	.byte	0x04, 0x0a
        /*000e*/ 	.short	(.L_764 - .L_763)
	.align		4
.L_763:
        /*0010*/ 	.word	index@(.nv.constant0._ZN7cutlass13device_kernelIN5flash19enable_sm80_to_sm89INS1_16FlashAttnFwdSm80INS1_25CollectiveMainloopFwdSm80ILi8ELi2ELb0EN4cute5tupleIJNS5_1CILi128EEENS7_ILi64EEENS7_ILi192EEEEEELi192ENS_10bfloat16_tEfNS_4arch4Sm80ELb1ELb0ELb1ELb1ELb0ELb1ELb1ELb1EEENS1_21CollectiveEpilogueFwdINS6_IJS8_SA_S9_EEENS6_IJNS7_ILi1EEESI_SI_EEESC_SE_Li256ELb1ELb1ELb1ELb0EEENS1_36VarlenDynamicPersistentTileSchedulerILi128ELi64ELi256ELi256ELb1ELb1ELb0ELb1ELb1ELb1EEEEEEEEEvNT_6ParamsE)
        /*0014*/ 	.short	0x0160
        /*0016*/ 	.short	0x0438


	//----- nvinfo : EIATTR_CBANK_PARAM_SIZE
	.align		4
.L_764:
        /*0018*/ 	.byte	0x03, 0x19
        /*001a*/ 	.short	0x0438


	//----- nvinfo : EIATTR_KPARAM_INFO
	.align		4
        /*001c*/ 	.byte	0x04, 0x17
        /*001e*/ 	.short	(.L_766 - .L_765)
.L_765:
        /*0020*/ 	.word	0x00000000
        /*0024*/ 	.short	0x0000
        /*0026*/ 	.short	0x0000
        /*0028*/ 	.byte	0x00, 0xf0, 0xe1, 0x10


	//----- nvinfo : EIATTR_MAXREG_COUNT
	.align		4
.L_766:
        /*002c*/ 	.byte	0x03, 0x1b
        /*002e*/ 	.short	0x00ff


	//----- nvinfo : EIATTR_NUM_BARRIERS
	.align		4
        /*0030*/ 	.byte	0x02, 0x4c
        /*0032*/ 	.byte	0x06
	.zero		1


	//----- nvinfo : EIATTR_MERCURY_ISA_VERSION
	.align		4
        /*0034*/ 	.byte	0x03, 0x5f
        /*0036*/ 	.short	0x0000


	//----- nvinfo : EIATTR_INT_WARP_WIDE_INSTR_OFFSETS
	.align		4
        /*0038*/ 	.byte	0x04, 0x31
        /*003a*/ 	.short	(.L_768 - .L_767)


	//   ....[0]....
.L_767:
        /*003c*/ 	.word	0x00018c40


	//   ....[1]....
        /*0040*/ 	.word	0x00018ce0


	//----- nvinfo : EIATTR_COOP_GROUP_MASK_REGIDS
	.align		4
.L_768:
        /*0044*/ 	.byte	0x04, 0x29
        /*0046*/ 	.short	(.L_770 - .L_769)


	//   ....[0]....
.L_769:
        /*0048*/ 	.word	0xffffffff


	//   ....[1]....
        /*004c*/ 	.word	0xffffffff


	//   ....[2]....
        /*0050*/ 	.word	0xffffffff


	//   ....[3]....
        /*0054*/ 	.word	0xffffffff


	//   ....[4]....
        /*0058*/ 	.word	0xffffffff


	//   ....[5]....
        /*005c*/ 	.word	0xffffffff


	//   ....[6]....
        /*0060*/ 	.word	0xffffffff


	//   ....[7]....
        /*0064*/ 	.word	0xffffffff


	//   ....[8]....
        /*0068*/ 	.word	0xffffffff


	//   ....[9]....
        /*006c*/ 	.word	0xffffffff


	//   ....[10]....
        /*0070*/ 	.word	0xffffffff


	//   ....[11]....
        /*0074*/ 	.word	0xffffffff


	//   ....[12]....
        /*0078*/ 	.word	0xffffffff


	//   ....[13]....
        /*007c*/ 	.word	0xffffffff


	//   ....[14]....
        /*0080*/ 	.word	0xffffffff


	//   ....[15]....
        /*0084*/ 	.word	0xffffffff


	//   ....[16]....
        /*0088*/ 	.word	0xffffffff


	//   ....[17]....
        /*008c*/ 	.word	0xffffffff


	//   ....[18]....
        /*0090*/ 	.word	0xffffffff


	//   ....[19]....
        /*0094*/ 	.word	0xffffffff


	//   ....[20]....
        /*0098*/ 	.word	0xffffffff


	//   ....[21]....
        /*009c*/ 	.word	0xffffffff


	//   ....[22]....
        /*00a0*/ 	.word	0xffffffff


	//   ....[23]....
        /*00a4*/ 	.word	0xffffffff


	//   ....[24]....
        /*00a8*/ 	.word	0xffffffff


	//   ....[25]....
        /*00ac*/ 	.word	0xffffffff


	//   ....[26]....
        /*00b0*/ 	.word	0xffffffff


	//   ....[27]....
        /*00b4*/ 	.word	0xffffffff


	//   ....[28]....
        /*00b8*/ 	.word	0xffffffff


	//   ....[29]....
        /*00bc*/ 	.word	0xffffffff


	//   ....[30]....
        /*00c0*/ 	.word	0xffffffff


	//   ....[31]....
        /*00c4*/ 	.word	0xffffffff


	//   ....[32]....
        /*00c8*/ 	.word	0xffffffff


	//   ....[33]....
        /*00cc*/ 	.word	0xffffffff


	//   ....[34]....
        /*00d0*/ 	.word	0xffffffff


	//   ....[35]....
        /*00d4*/ 	.word	0xffffffff


	//   ....[36]....
        /*00d8*/ 	.word	0xffffffff


	//   ....[37]....
        /*00dc*/ 	.word	0xffffffff


	//   ....[38]....
        /*00e0*/ 	.word	0xffffffff


	//   ....[39]....
        /*00e4*/ 	.word	0xffffffff


	//   ....[40]....
        /*00e8*/ 	.word	0xffffffff


	//   ....[41]....
        /*00ec*/ 	.word	0xffffffff


	//   ....[42]....
        /*00f0*/ 	.word	0xffffffff


	//   ....[43]....
        /*00f4*/ 	.word	0xffffffff


	//   ....[44]....
        /*00f8*/ 	.word	0xffffffff


	//   ....[45]....
        /*00fc*/ 	.word	0xffffffff


	//   ....[46]....
        /*0100*/ 	.word	0xffffffff


	//   ....[47]....
        /*0104*/ 	.word	0xffffffff


	//   ....[48]....
        /*0108*/ 	.word	0xffffffff


	//   ....[49]....
        /*010c*/ 	.word	0xffffffff


	//   ....[50]....
        /*0110*/ 	.word	0xffffffff


	//   ....[51]....
        /*0114*/ 	.word	0xffffffff


	//   ....[52]....
        /*0118*/ 	.word	0xffffffff


	//   ....[53]....
        /*011c*/ 	.word	0xffffffff


	//   ....[54]....
        /*0120*/ 	.word	0xffffffff


	//   ....[55]....
        /*0124*/ 	.word	0xffffffff


	//   ....[56]....
        /*0128*/ 	.word	0xffffffff


	//   ....[57]....
        /*012c*/ 	.word	0xffffffff


	//   ....[58]....
        /*0130*/ 	.word	0xffffffff


	//   ....[59]....
        /*0134*/ 	.word	0xffffffff


	//   ....[60]....
        /*0138*/ 	.word	0xffffffff


	//   ....[61]....
        /*013c*/ 	.word	0xffffffff


	//   ....[62]....
        /*0140*/ 	.word	0xffffffff


	//   ....[63]....
        /*0144*/ 	.word	0xffffffff


	//   ....[64]....
        /*0148*/ 	.word	0xffffffff


	//   ....[65]....
        /*014c*/ 	.word	0xffffffff


	//   ....[66]....
        /*0150*/ 	.word	0xffffffff


	//   ....[67]....
        /*0154*/ 	.word	0xffffffff


	//   ....[68]....
        /*0158*/ 	.word	0xffffffff


	//   ....[69]....
        /*015c*/ 	.word	0xffffffff


	//   ....[70]....
        /*0160*/ 	.word	0xffffffff


	//   ....[71]....
        /*0164*/ 	.word	0xffffffff


	//   ....[72]....
        /*0168*/ 	.word	0xffffffff


	//   ....[73]....
        /*016c*/ 	.word	0xffffffff


	//   ....[74]....
        /*0170*/ 	.word	0xffffffff


	//   ....[75]....
        /*0174*/ 	.word	0xffffffff


	//   ....[76]....
        /*0178*/ 	.word	0xffffffff


	//   ....[77]....
        /*017c*/ 	.word	0xffffffff


	//   ....[78]....
        /*0180*/ 	.word	0xffffffff


	//   ....[79]....
        /*0184*/ 	.word	0xffffffff


	//   ....[80]....
        /*0188*/ 	.word	0xffffffff


	//   ....[81]....
        /*018c*/ 	.word	0xffffffff


	//   ....[82]....
        /*0190*/ 	.word	0xffffffff


	//   ....[83]....
        /*0194*/ 	.word	0xffffffff


	//   ....[84]....
        /*0198*/ 	.word	0xffffffff


	//   ....[85]....
        /*019c*/ 	.word	0xffffffff


	//   ....[86]....
        /*01a0*/ 	.word	0xffffffff


	//   ....[87]....
        /*01a4*/ 	.word	0xffffffff


	//   ....[88]....
        /*01a8*/ 	.word	0xffffffff


	//   ....[89]....
        /*01ac*/ 	.word	0xffffffff


	//   ....[90]....
        /*01b0*/ 	.word	0xffffffff


	//   ....[91]....
        /*01b4*/ 	.word	0xffffffff


	//   ....[92]....
        /*01b8*/ 	.word	0xffffffff


	//   ....[93]....
        /*01bc*/ 	.word	0xffffffff


	//   ....[94]....
        /*01c0*/ 	.word	0xffffffff


	//   ....[95]....
        /*01c4*/ 	.word	0xffffffff


	//   ....[96]....
        /*01c8*/ 	.word	0xffffffff


	//   ....[97]....
        /*01cc*/ 	.word	0xffffffff


	//   ....[98]....
        /*01d0*/ 	.word	0xffffffff


	//   ....[99]....
        /*01d4*/ 	.word	0xffffffff


	//   ....[100]....
        /*01d8*/ 	.word	0xffffffff


	//   ....[101]....
        /*01dc*/ 	.word	0xffffffff


	//   ....[102]....
        /*01e0*/ 	.word	0xffffffff


	//   ....[103]....
        /*01e4*/ 	.word	0xffffffff


	//   ....[104]....
        /*01e8*/ 	.word	0xffffffff


	//   ....[105]....
        /*01ec*/ 	.word	0xffffffff


	//   ....[106]....
        /*01f0*/ 	.word	0xffffffff


	//   ....[107]....
        /*01f4*/ 	.word	0xffffffff


	//   ....[108]....
        /*01f8*/ 	.word	0xffffffff


	//   ....[109]....
        /*01fc*/ 	.word	0xffffffff


	//   ....[110]....
        /*0200*/ 	.word	0xffffffff


	//   ....[111]....
        /*0204*/ 	.word	0xffffffff


	//   ....[112]....
        /*0208*/ 	.word	0xffffffff


	//   ....[113]....
        /*020c*/ 	.word	0xffffffff


	//   ....[114]....
        /*0210*/ 	.word	0xffffffff


	//   ....[115]....
        /*0214*/ 	.word	0xffffffff


	//   ....[116]....
        /*0218*/ 	.word	0xffffffff


	//   ....[117]....
        /*021c*/ 	.word	0xffffffff


	//   ....[118]....
        /*0220*/ 	.word	0xffffffff


	//   ....[119]....
        /*0224*/ 	.word	0xffffffff


	//   ....[120]....
        /*0228*/ 	.word	0xffffffff


	//   ....[121]....
        /*022c*/ 	.word	0xffffffff


	//   ....[122]....
        /*0230*/ 	.word	0xffffffff


	//   ....[123]....
        /*0234*/ 	.word	0xffffffff


	//   ....[124]....
        /*0238*/ 	.word	0xffffffff


	//   ....[125]....
        /*023c*/ 	.word	0xffffffff


	//   ....[126]....
        /*0240*/ 	.word	0xffffffff


	//   ....[127]....
        /*0244*/ 	.word	0xffffffff


	//   ....[128]....
        /*0248*/ 	.word	0xffffffff


	//   ....[129]....
        /*024c*/ 	.word	0xffffffff


	//   ....[130]....
        /*0250*/ 	.word	0xffffffff


	//   ....[131]....
        /*0254*/ 	.word	0xffffffff


	//   ....[132]....
        /*0258*/ 	.word	0xffffffff


	//   ....[133]....
        /*025c*/ 	.word	0xffffffff


	//   ....[134]....
        /*0260*/ 	.word	0xffffffff


	//   ....[135]....
        /*0264*/ 	.word	0xffffffff


	//   ....[136]....
        /*0268*/ 	.word	0xffffffff


	//   ....[137]....
        /*026c*/ 	.word	0xffffffff


	//   ....[138]....
        /*0270*/ 	.word	0xffffffff


	//   ....[139]....
        /*0274*/ 	.word	0xffffffff


	//   ....[140]....
        /*0278*/ 	.word	0xffffffff


	//   ....[141]....
        /*027c*/ 	.word	0xffffffff


	//   ....[142]....
        /*0280*/ 	.word	0xffffffff


	//   ....[143]....
        /*0284*/ 	.word	0xffffffff


	//   ....[144]....
        /*0288*/ 	.word	0xffffffff


	//   ....[145]....
        /*028c*/ 	.word	0xffffffff


	//   ....[146]....
        /*0290*/ 	.word	0xffffffff


	//   ....[147]....
        /*0294*/ 	.word	0xffffffff


	//   ....[148]....
        /*0298*/ 	.word	0xffffffff


	//   ....[149]....
        /*029c*/ 	.word	0xffffffff


	//   ....[150]....
        /*02a0*/ 	.word	0xffffffff


	//   ....[151]....
        /*02a4*/ 	.word	0xffffffff


	//   ....[152]....
        /*02a8*/ 	.word	0xffffffff


	//   ....[153]....
        /*02ac*/ 	.word	0xffffffff


	//   ....[154]....
        /*02b0*/ 	.word	0xffffffff


	//   ....[155]....
        /*02b4*/ 	.word	0xffffffff


	//   ....[156]....
        /*02b8*/ 	.word	0xffffffff


	//   ....[157]....
        /*02bc*/ 	.word	0xffffffff


	//   ....[158]....
        /*02c0*/ 	.word	0xffffffff


	//   ....[159]....
        /*02c4*/ 	.word	0xffffffff


	//   ....[160]....
        /*02c8*/ 	.word	0xffffffff


	//   ....[161]....
        /*02cc*/ 	.word	0xffffffff


	//   ....[162]....
        /*02d0*/ 	.word	0xffffffff


	//----- nvinfo : EIATTR_COOP_GROUP_INSTR_OFFSETS
	.align		4
.L_770:
        /*02d4*/ 	.byte	0x04, 0x28
        /*02d6*/ 	.short	(.L_772 - .L_771)


	//   ....[0]....
.L_771:
        /*02d8*/ 	.word	0x00000080


	//   ....[1]....
        /*02dc*/ 	.word	0x00000210


	//   ....[2]....
        /*02e0*/ 	.word	0x00000240


	//   ....[3]....
        /*02e4*/ 	.word	0x00000270


	//   ....[4]....
        /*02e8*/ 	.word	0x000002a0


	//   ....[5]....
        /*02ec*/ 	.word	0x000002d0


	//   ....[6]....
        /*02f0*/ 	.word	0x00000300


	//   ....[7]....
        /*02f4*/ 	.word	0x00000460


	//   ....[8]....
        /*02f8*/ 	.word	0x000004a0


	//   ....[9]....
        /*02fc*/ 	.word	0x000004d0


	//   ....[10]....
        /*0300*/ 	.word	0x00000500


	//   ....[11]....
        /*0304*/ 	.word	0x00000530


	//   ....[12]....
        /*0308*/ 	.word	0x00000560


	//   ....[13]....
        /*030c*/ 	.word	0x000005f0


	//   ....[14]....
        /*0310*/ 	.word	0x00000630


	//   ....[15]....
        /*0314*/ 	.word	0x00000650


	//   ....[16]....
        /*0318*/ 	.word	0x000006b0


	//   ....[17]....
        /*031c*/ 	.word	0x00007ba0


	//   ....[18]....
        /*0320*/ 	.word	0x00007bc0


	//   ....[19]....
        /*0324*/ 	.word	0x00007d10


	//   ....[20]....
        /*0328*/ 	.word	0x00007d20


	//   ....[21]....
        /*032c*/ 	.word	0x00007e50


	//   ....[22]....
        /*0330*/ 	.word	0x00007e70


	//   ....[23]....
        /*0334*/ 	.word	0x00007fa0


	//   ....[24]....
        /*0338*/ 	.word	0x00007fb0


	//   ....[25]....
        /*033c*/ 	.word	0x00008960


	//   ....[26]....
        /*0340*/ 	.word	0x00008a10


	//   ....[27]....
        /*0344*/ 	.word	0x00008a50


	//   ....[28]....
        /*0348*/ 	.word	0x00008a90


	//   ....[29]....
        /*034c*/ 	.word	0x00008f20


	//   ....[30]....
        /*0350*/ 	.word	0x000091e0


	//   ....[31]....
        /*0354*/ 	.word	0x00009220


	//   ....[32]....
        /*0358*/ 	.word	0x00009260


	//   ....[33]....
        /*035c*/ 	.word	0x0000c2a0


	//   ....[34]....
        /*0360*/ 	.word	0x0000c2e0


	//   ....[35]....
        /*0364*/ 	.word	0x0000c320


	//   ....[36]....
        /*0368*/ 	.word	0x0000c340


	//   ....[37]....
        /*036c*/ 	.word	0x0000c5a0


	//   ....[38]....
        /*0370*/ 	.word	0x0000c860


	//   ....[39]....
        /*0374*/ 	.word	0x0000c8a0


	//   ....[40]....
        /*0378*/ 	.word	0x0000c8e0


	//   ....[41]....
        /*037c*/ 	.word	0x00010810


	//   ....[42]....
        /*0380*/ 	.word	0x00010850


	//   ....[43]....
        /*0384*/ 	.word	0x000110f0


	//   ....[44]....
        /*0388*/ 	.word	0x000111e0


	//   ....[45]....
        /*038c*/ 	.word	0x00011220


	//   ....[46]....
        /*0390*/ 	.word	0x00011280


	//   ....[47]....
        /*0394*/ 	.word	0x000133e0


	//   ....[48]....
        /*0398*/ 	.word	0x00013410


	//   ....[49]....
        /*039c*/ 	.word	0x00013be0


	//   ....[50]....
        /*03a0*/ 	.word	0x00013ca0


	//   ....[51]....
        /*03a4*/ 	.word	0x00013cd0


	//   ....[52]....
        /*03a8*/ 	.word	0x00013d60


	//   ....[53]....
        /*03ac*/ 	.word	0x000169d0


	//   ....[54]....
        /*03b0*/ 	.word	0x00016a00


	//   ....[55]....
        /*03b4*/ 	.word	0x00016a20


	//   ....[56]....
        /*03b8*/ 	.word	0x00016a40


	//   ....[57]....
        /*03bc*/ 	.word	0x00018440


	//   ....[58]....
        /*03c0*/ 	.word	0x00018470


	//   ....[59]....
        /*03c4*/ 	.word	0x00018480


	//   ....[60]....
        /*03c8*/ 	.word	0x000184b0


	//   ....[61]....
        /*03cc*/ 	.word	0x000199c0


	//   ....[62]....
        /*03d0*/ 	.word	0x000199e0


	//   ....[63]....
        /*03d4*/ 	.word	0x00019a10


	//   ....[64]....
        /*03d8*/ 	.word	0x00019a30


	//   ....[65]....
        /*03dc*/ 	.word	0x00019dc0


	//   ....[66]....
        /*03e0*/ 	.word	0x00019de0


	//   ....[67]....
        /*03e4*/ 	.word	0x00019f30


	//   ....[68]....
        /*03e8*/ 	.word	0x00019f40


	//   ....[69]....
        /*03ec*/ 	.word	0x0001a070


	//   ....[70]....
        /*03f0*/ 	.word	0x0001a090


	//   ....[71]....
        /*03f4*/ 	.word	0x0001a1c0


	//   ....[72]....
        /*03f8*/ 	.word	0x0001a1d0


	//   ....[73]....
        /*03fc*/ 	.word	0x0001a4f0


	//   ....[74]....
        /*0400*/ 	.word	0x0001a510


	//   ....[75]....
        /*0404*/ 	.word	0x0001ae40


	//   ....[76]....
        /*0408*/ 	.word	0x0001ae50


	//   ....[77]....
        /*040c*/ 	.word	0x0001bbc0


	//   ....[78]....
        /*0410*/ 	.word	0x0001bbe0


	//   ....[79]....
        /*0414*/ 	.word	0x0001bd40


	//   ....[80]....
        /*0418*/ 	.word	0x0001bd50


	//   ....[81]....
        /*041c*/ 	.word	0x0001be80


	//   ....[82]....
        /*0420*/ 	.word	0x0001bea0


	//   ....[83]....
        /*0424*/ 	.word	0x0001bfd0


	//   ....[84]....
        /*0428*/ 	.word	0x0001bfe0


	//   ....[85]....
        /*042c*/ 	.word	0x0001c190


	//   ....[86]....
        /*0430*/ 	.word	0x0001c1b0


	//   ....[87]....
        /*0434*/ 	.word	0x0001c2d0


	//   ....[88]....
        /*0438*/ 	.word	0x0001c310


	//   ....[89]....
        /*043c*/ 	.word	0x0001c340


	//   ....[90]....
        /*0440*/ 	.word	0x0001c370


	//   ....[91]....
        /*0444*/ 	.word	0x0001c3a0


	//   ....[92]....
        /*0448*/ 	.word	0x0001c3d0


	//   ....[93]....
        /*044c*/ 	.word	0x0001c520


	//   ....[94]....
        /*0450*/ 	.word	0x0001c560


	//   ....[95]....
        /*0454*/ 	.word	0x0001c590


	//   ....[96]....
        /*0458*/ 	.word	0x0001c5c0


	//   ....[97]....
        /*045c*/ 	.word	0x0001c5f0


	//   ....[98]....
        /*0460*/ 	.word	0x0001c620


	//   ....[99]....
        /*0464*/ 	.word	0x0001c6b0


	//   ....[100]....
        /*0468*/ 	.word	0x0001c6f0


	//   ....[101]....
        /*046c*/ 	.word	0x0001c700


	//   ....[102]....
        /*0470*/ 	.word	0x0001c760


	//   ....[103]....
        /*0474*/ 	.word	0x0001d050


	//   ....[104]....
        /*0478*/ 	.word	0x0001d090


	//   ....[105]....
        /*047c*/ 	.word	0x0001d0e0


	//   ....[106]....
        /*0480*/ 	.word	0x0001d130


	//   ....[107]....
        /*0484*/ 	.word	0x0001d180


	//   ....[108]....
        /*0488*/ 	.word	0x0001d1f0


	//   ....[109]....
        /*048c*/ 	.word	0x0001d230


	//   ....[110]....
        /*0490*/ 	.word	0x0001d290


	//   ....[111]....
        /*0494*/ 	.word	0x0001d300


	//   ....[112]....
        /*0498*/ 	.word	0x0001d360


	//   ....[113]....
        /*049c*/ 	.word	0x0001d3d0


	//   ....[114]....
        /*04a0*/ 	.word	0x0001d440


	//   ....[115]....
        /*04a4*/ 	.word	0x0001d4a0


	//   ....[116]....
        /*04a8*/ 	.word	0x0001d500


	//   ....[117]....
        /*04ac*/ 	.word	0x0001d560


	//   ....[118]....
        /*04b0*/ 	.word	0x0001d5d0


	//   ....[119]....
        /*04b4*/ 	.word	0x0001d630


	//   ....[120]....
        /*04b8*/ 	.word	0x0001d690


	//   ....[121]....
        /*04bc*/ 	.word	0x0001d6e0


	//   ....[122]....
        /*04c0*/ 	.word	0x0001d730


	//   ....[123]....
        /*04c4*/ 	.word	0x0001d780


	//   ....[124]....
        /*04c8*/ 	.word	0x0001d7c0


	//   ....[125]....
        /*04cc*/ 	.word	0x0001d830


	//   ....[126]....
        /*04d0*/ 	.word	0x0001d8a0


	//   ....[127]....
        /*04d4*/ 	.word	0x0001d900


	//   ....[128]....
        /*04d8*/ 	.word	0x0001d960


	//   ....[129]....
        /*04dc*/ 	.word	0x0001d9c0


	//   ....[130]....
        /*04e0*/ 	.word	0x0001da30


	//   ....[131]....
        /*04e4*/ 	.word	0x0001da90


	//   ....[132]....
        /*04e8*/ 	.word	0x0001daf0


	//   ....[133]....
        /*04ec*/ 	.word	0x0001db50


	//   ....[134]....
        /*04f0*/ 	.word	0x0001dbc0


	//   ....[135]....
        /*04f4*/ 	.word	0x0001dc20


	//   ....[136]....
        /*04f8*/ 	.word	0x0001dc80


	//   ....[137]....
        /*04fc*/ 	.word	0x0001dce0


	//   ....[138]....
        /*0500*/ 	.word	0x0001dd50


	//   ....[139]....
        /*0504*/ 	.word	0x0001ddb0


	//   ....[140]....
        /*0508*/ 	.word	0x0001de10


	//   ....[141]....
        /*050c*/ 	.word	0x0001de70


	//   ....[142]....
        /*0510*/ 	.word	0x0001dee0


	//   ....[143]....
        /*0514*/ 	.word	0x0001df40


	//   ....[144]....
        /*0518*/ 	.word	0x0001dfa0


	//   ....[145]....
        /*051c*/ 	.word	0x0001e000


	//   ....[146]....
        /*0520*/ 	.word	0x0001e070


	//   ....[147]....
        /*0524*/ 	.word	0x0001e0c0


	//   ....[148]....
        /*0528*/ 	.word	0x0001e100


	//   ....[149]....
        /*052c*/ 	.word	0x0001e150


	//   ....[150]....
        /*0530*/ 	.word	0x0001e1a0


	//   ....[151]....
        /*0534*/ 	.word	0x0001e1f0


	//   ....[152]....
        /*0538*/ 	.word	0x0001e260


	//   ....[153]....
        /*053c*/ 	.word	0x0001e2b0


	//   ....[154]....
        /*0540*/ 	.word	0x0001e300


	//   ....[155]....
        /*0544*/ 	.word	0x0001e350


	//   ....[156]....
        /*0548*/ 	.word	0x0001e3a0


	//   ....[157]....
        /*054c*/ 	.word	0x0001e3f0


	//   ....[158]....
        /*0550*/ 	.word	0x0001e460


	//   ....[159]....
        /*0554*/ 	.word	0x0001e4a0


	//   ....[160]....
        /*0558*/ 	.word	0x0001e500


	//   ....[161]....
        /*055c*/ 	.word	0x0001e560


	//   ....[162]....
        /*0560*/ 	.word	0x0001e5c0


	//----- nvinfo : EIATTR_EXIT_INSTR_OFFSETS
	.align		4
.L_772:
        /*0564*/ 	.byte	0x04, 0x1c
        /*0566*/ 	.short	(.L_774 - .L_773)


	//   ....[0]....
.L_773:
        /*0568*/ 	.word	0x00000f30


	//   ....[1]....
        /*056c*/ 	.word	0x0001d020


	//----- nvinfo : EIATTR_MAX_THREADS
	.align		4
.L_774:
        /*0570*/ 	.byte	0x04, 0x05
        /*0572*/ 	.short	(.L_776 - .L_775)
.L_775:
        /*0574*/ 	.word	0x00000100
        /*0578*/ 	.word	0x00000001
        /*057c*/ 	.word	0x00000001


	//----- nvinfo : EIATTR_CRS_STACK_SIZE
	.align		4
.L_776:
        /*0580*/ 	.byte	0x04, 0x1e
        /*0582*/ 	.short	(.L_778 - .L_777)
.L_777:
        /*0584*/ 	.word	0x00000000
.L_778:


//--------------------- .nv.info._ZN7cutlass13device_kernelIN5flash19enable_sm80_to_sm89INS1_16FlashAttnFwdSm80INS1_25CollectiveMainloopFwdSm80ILi8ELi1ELb1EN4cute5tupleIJNS5_1CILi128EEENS7_ILi96EEENS7_ILi192EEEEEELi192ENS_10bfloat16_tEfNS_4arch4Sm80ELb0ELb0ELb0ELb0ELb0ELb0ELb1ELb1EEENS1_21CollectiveEpilogueFwdINS6_IJS8_SA_S9_EEENS6_IJNS7_ILi1EEESI_SI_EEESC_SE_Li256ELb0ELb1ELb1ELb0EEENS1_19SingleTileSchedulerILb0ELb1ELb1ELi128EEEEEEEEEvNT_6ParamsE --------------------------
	.section	.nv.info._ZN7cutlass13device_kernelIN5flash19enable_sm80_to_sm89INS1_16FlashAttnFwdSm80INS1_25CollectiveMainloopFwdSm80ILi8ELi1ELb1EN4cute5tupleIJNS5_1CILi128EEENS7_ILi96EEENS7_ILi192EEEEEELi192ENS_10bfloat16_tEfNS_4arch4Sm80ELb0ELb0ELb0ELb0ELb0ELb0ELb1ELb1EEENS1_21CollectiveEpilogueFwdINS6_IJS8_SA_S9_EEENS6_IJNS7_ILi1EEESI_SI_EEESC_SE_Li256ELb0ELb1ELb1ELb0EEENS1_19SingleTileSchedulerILb0ELb1ELb1ELi128EEEEEEEEEvNT_6ParamsE,"",@"SHT_CUDA_INFO"
	.sectionflags	@""
	.align	4


	//----- nvinfo : EIATTR_CUDA_API_VERSION
	.align		4
        /*0000*/ 	.byte	0x04, 0x37
        /*0002*/ 	.short	(.L_780 - .L_779)
.L_779:
        /*0004*/ 	.word	0x00000082


	//----- nvinfo : EIATTR_SW2861232_WAR
	.align		4
.L_780:
        /*0008*/ 	.byte	0x01, 0x35
	.zero		2


	//----- nvinfo : EIATTR_PARAM_CBANK
	.align		4
        /*000c*/ 	.byte	0x04, 0x0a
        /*000e*/ 	.short	(.L_782 - .L_781)
	.align		4
.L_781:
        /*0010*/ 	.word	index@(.nv.constant0._ZN7cutlass13device_kernelIN5flash19enable_sm80_to_sm89INS1_16FlashAttnFwdSm80INS1_25CollectiveMainloopFwdSm80ILi8ELi1ELb1EN4cute5tupleIJNS5_1CILi128EEENS7_ILi96EEENS7_ILi192EEEEEELi192ENS_10bfloat16_tEfNS_4arch4Sm80ELb0ELb0ELb0ELb0ELb0ELb0ELb1ELb1EEENS1_21CollectiveEpilogueFwdINS6_IJS8_SA_S9_EEENS6_IJNS7_ILi1EEESI_SI_EEESC_SE_Li256ELb0ELb1ELb1ELb0EEENS1_19SingleTileSchedulerILb0ELb1ELb1ELi128EEEEEEEEEvNT_6ParamsE)
        /*0014*/ 	.short	0x0160
        /*0016*/ 	.short	0x0418


	//----- nvinfo : EIATTR_CBANK_PARAM_SIZE
	.align		4
.L_782:
        /*0018*/ 	.byte	0x03, 0x19
        /*001a*/ 	.short	0x0418


	//----- nvinfo : EIATTR_KPARAM_INFO
	.align		4
        /*001c*/ 	.byte	0x04, 0x17
        /*001e*/ 	.short	(.L_784 - .L_783)
.L_783:
        /*0020*/ 	.word	0x00000000
        /*0024*/ 	.short	0x0000
        /*0026*/ 	.short	0x0000
        /*0028*/ 	.byte	0x00, 0xf0, 0x61, 0x10


	//----- nvinfo : EIATTR_MAXREG_COUNT
	.align		4
.L_784:
        /*002c*/ 	.byte	0x03, 0x1b
        /*002e*/ 	.short	0x00ff


	//----- nvinfo : EIATTR_NUM_BARRIERS
	.align		4
        /*0030*/ 	.byte	0x02, 0x4c
        /*0032*/ 	.byte	0x02
	.zero		1


	//----- nvinfo : EIATTR_ANNOTATIONS
	.align		4
        /*0034*/ 	.byte	0x04, 0x55
        /*0036*/ 	.short	(.L_786 - .L_785)


	//   ....[0]....
.L_785:
        /* <DEDUP_REMOVED lines=10> */


	//----- nvinfo : EIATTR_MERCURY_ISA_VERSION
	.align		4
.L_786:
        /*00c8*/ 	.byte	0x03, 0x5f
        /*00ca*/ 	.short	0x0000


	//----- nvinfo : EIATTR_COOP_GROUP_MASK_REGIDS
	.align		4
        /*00cc*/ 	.byte	0x04, 0x29
        /*00ce*/ 	.short	(.L_788 - .L_787)


	//   ....[0]....
.L_787:
        /*00d0*/ 	.word	0xffffffff


	//   ....[1]....
        /*00d4*/ 	.word	0xffffffff


	//   ....[2]....
        /*00d8*/ 	.word	0xffffffff


	//   ....[3]....
        /*00dc*/ 	.word	0xffffffff


	//   ....[4]....
        /*00e0*/ 	.word	0xffffffff


	//   ....[5]....
        /*00e4*/ 	.word	0xffffffff


	//   ....[6]....
        /*00e8*/ 	.word	0xffffffff


	//   ....[7]....
        /*00ec*/ 	.word	0xffffffff


	//   ....[8]....
        /*00f0*/ 	.word	0xffffffff


	//   ....[9]....
        /*00f4*/ 	.word	0xffffffff


	//   ....[10]....
        /*00f8*/ 	.word	0xffffffff


	//   ....[11]....
        /*00fc*/ 	.word	0xffffffff


	//   ....[12]....
        /*0100*/ 	.word	0xffffffff


	//   ....[13]....
        /*0104*/ 	.word	0xffffffff


	//   ....[14]....
        /*0108*/ 	.word	0xffffffff


	//   ....[15]....
        /*010c*/ 	.word	0xffffffff


	//   ....[16]....
        /*0110*/ 	.word	0xffffffff


	//   ....[17]....
        /*0114*/ 	.word	0xffffffff


	//   ....[18]....
        /*0118*/ 	.word	0xffffffff


	//   ....[19]....
        /*011c*/ 	.word	0xffffffff


	//   ....[20]....
        /*0120*/ 	.word	0xffffffff


	//   ....[21]....
        /*0124*/ 	.word	0xffffffff


	//   ....[22]....
        /*0128*/ 	.word	0xffffffff


	//   ....[23]....
        /*012c*/ 	.word	0xffffffff


	//   ....[24]....
        /*0130*/ 	.word	0xffffffff


	//   ....[25]....
        /*0134*/ 	.word	0xffffffff


	//   ....[26]....
        /*0138*/ 	.word	0xffffffff


	//   ....[27]....
        /*013c*/ 	.word	0xffffffff


	//   ....[28]....
        /*0140*/ 	.word	0xffffffff


	//----- nvinfo : EIATTR_COOP_GROUP_INSTR_OFFSETS
	.align		4
.L_788:
        /*0144*/ 	.byte	0x04, 0x28
        /*0146*/ 	.short	(.L_790 - .L_789)


	//   ....[0]....
.L_789:
        /*0148*/ 	.word	0x00000060


	//   ....[1]....
        /*014c*/ 	.word	0x00000d80


	//   ....[2]....
        /*0150*/ 	.word	0x00000db0


	//   ....[3]....
        /*0154*/ 	.word	0x00000e90


	//   ....[4]....
        /*0158*/ 	.word	0x00000ed0


	//   ....[5]....
        /*015c*/ 	.word	0x00000f90


	//   ....[6]....
        /*0160*/ 	.word	0x00000fc0


	//   ....[7]....
        /*0164*/ 	.word	0x00001000


	//   ....[8]....
        /*0168*/ 	.word	0x00001020


	//   ....[9]....
        /*016c*/ 	.word	0x00003700


	//   ....[10]....
        /*0170*/ 	.word	0x000037d0


	//   ....[11]....
        /*0174*/ 	.word	0x000037e0


	//   ....[12]....
        /*0178*/ 	.word	0x00003830


	//   ....[13]....
        /*017c*/ 	.word	0x00006dc0


	//   ....[14]....
        /*0180*/ 	.word	0x00006e10


	//   ....[15]....
        /*0184*/ 	.word	0x00006e30


	//   ....[16]....
        /*0188*/ 	.word	0x00006e50


	//   ....[17]....
        /*018c*/ 	.word	0x000090d0


	//   ....[18]....
        /*0190*/ 	.word	0x000090e0


	//   ....[19]....
        /*0194*/ 	.word	0x00009110


	//   ....[20]....
        /*0198*/ 	.word	0x00009130


	//   ....[21]....
        /*019c*/ 	.word	0x00009e10


	//   ....[22]....
        /*01a0*/ 	.word	0x00009e50


	//   ....[23]....
        /*01a4*/ 	.word	0x00009e80


	//   ....[24]....
        /*01a8*/ 	.word	0x00009eb0


	//   ....[25]....
        /*01ac*/ 	.word	0x00009fa0


	//   ....[26]....
        /*01b0*/ 	.word	0x00009fb0


	//   ....[27]....
        /*01b4*/ 	.word	0x0000a8c0


	//   ....[28]....
        /*01b8*/ 	.word	0x0000a8d0


	//----- nvinfo : EIATTR_EXIT_INSTR_OFFSETS
	.align		4
.L_790:
        /*01bc*/ 	.byte	0x04, 0x1c
        /*01be*/ 	.short	(.L_792 - .L_791)


	//   ....[0]....
.L_791:
        /*01c0*/ 	.word	0x000001c0


	//   ....[1]....
        /*01c4*/ 	.word	0x0000a8e0


	//   ....[2]....
        /*01c8*/ 	.word	0x0000b180


	//   ....[3]....
        /*01cc*/ 	.word	0x0000b1d0


	//   ....[4]....
        /*01d0*/ 	.word	0x0000b200


	//   ....[5]....
        /*01d4*/ 	.word	0x0000b260


	//   ....[6]....
        /*01d8*/ 	.word	0x0000b4f0


	//----- nvinfo : EIATTR_CTAIDZ_USED
	.align		4
.L_792:
        /*01dc*/ 	.byte	0x01, 0x04
	.zero		2


	//----- nvinfo : EIATTR_MAX_THREADS
	.align		4
        /*01e0*/ 	.byte	0x04, 0x05
        /*01e2*/ 	.short	(.L_794 - .L_793)
.L_793:
        /*01e4*/ 	.word	0x00000100
        /*01e8*/ 	.word	0x00000001
        /*01ec*/ 	.word	0x00000001


	//----- nvinfo : EIATTR_CRS_STACK_SIZE
	.align		4
.L_794:
        /*01f0*/ 	.byte	0x04, 0x1e
        /*01f2*/ 	.short	(.L_796 - .L_795)
.L_795:
        /*01f4*/ 	.word	0x00000000
.L_796:


//--------------------- .nv.info._ZN7cutlass13device_kernelIN5flash19enable_sm80_to_sm89INS1_16FlashAttnFwdSm80INS1_25CollectiveMainloopFwdSm80ILi8ELi1ELb0EN4cute5tupleIJNS5_1CILi128EEENS7_ILi64EEENS7_ILi192EEEEEELi192ENS_10bfloat16_tEfNS_4arch4Sm80ELb0ELb0ELb0ELb1ELb0ELb0ELb1ELb1EEENS1_21CollectiveEpilogueFwdINS6_IJS8_SA_S9_EEENS6_IJNS7_ILi1EEESI_SI_EEESC_SE_Li256ELb1ELb1ELb1ELb0EEENS1_36VarlenDynamicPersistentTileSchedulerILi128ELi64ELi256ELi256ELb1ELb1ELb0ELb0ELb1ELb1EEEEEEEEEvNT_6ParamsE --------------------------
	.section	.nv.info._ZN7cutlass13device_kernelIN5flash19enable_sm80_to_sm89INS1_16FlashAttnFwdSm80INS1_25CollectiveMainloopFwdSm80ILi8ELi1ELb0EN4cute5tupleIJNS5_1CILi128EEENS7_ILi64EEENS7_ILi192EEEEEELi192ENS_10bfloat16_tEfNS_4arch4Sm80ELb0ELb0ELb0ELb1ELb0ELb0ELb1ELb1EEENS1_21CollectiveEpilogueFwdINS6_IJS8_SA_S9_EEENS6_IJNS7_ILi1EEESI_SI_EEESC_SE_Li256ELb1ELb1ELb1ELb0EEENS1_36VarlenDynamicPersistentTileSchedulerILi128ELi64ELi256ELi256ELb1ELb1ELb0ELb0ELb1ELb1EEEEEEEEEvNT_6ParamsE,"",@"SHT_CUDA_INFO"
	.sectionflags	@""
	.align	4


	//----- nvinfo : EIATTR_CUDA_API_VERSION
	.align		4
        /*0000*/ 	.byte	0x04, 0x37
        /*0002*/ 	.short	(.L_798 - .L_797)
.L_797:
        /*0004*/ 	.word	0x00000082


	//----- nvinfo : EIATTR_SW2861232_WAR
	.align		4
.L_798:
        /*0008*/ 	.byte	0x01, 0x35
	.zero		2


	//----- nvinfo : EIATTR_PARAM_CBANK
	.align		4
        /*000c*/ 	.byte	0x04, 0x0a
        /*000e*/ 	.short	(.L_800 - .L_799)
	.align		4
.L_799:
        /*0010*/ 	.word	index@(.nv.constant0._ZN7cutlass13device_kernelIN5flash19enable_sm80_to_sm89INS1_16FlashAttnFwdSm80INS1_25CollectiveMainloopFwdSm80ILi8ELi1ELb0EN4cute5tupleIJNS5_1CILi128EEENS7_ILi64EEENS7_ILi192EEEEEELi192ENS_10bfloat16_tEfNS_4arch4Sm80ELb0ELb0ELb0ELb1ELb0ELb0ELb1ELb1EEENS1_21CollectiveEpilogueFwdINS6_IJS8_SA_S9_EEENS6_IJNS7_ILi1EEESI_SI_EEESC_SE_Li256ELb1ELb1ELb1ELb0EEENS1_36VarlenDynamicPersistentTileSchedulerILi128ELi64ELi256ELi256ELb1ELb1ELb0ELb0ELb1ELb1EEEEEEEEEvNT_6ParamsE)
        /*0014*/ 	.short	0x0160
        /*0016*/ 	.short	0x0438


	//----- nvinfo : EIATTR_CBANK_PARAM_SIZE
	.align		4
.L_800:
        /*0018*/ 	.byte	0x03, 0x19
        /*001a*/ 	.short	0x0438


	//----- nvinfo : EIATTR_KPARAM_INFO
	.align		4
        /*001c*/ 	.byte	0x04, 0x17
        /*001e*/ 	.short	(.L_802 - .L_801)
.L_801:
        /*0020*/ 	.word	0x00000000
        /*0024*/ 	.short	0x0000
        /*0026*/ 	.short	0x0000
        /*0028*/ 	.byte	0x00, 0xf0, 0xe1, 0x10


	//----- nvinfo : EIATTR_MAXREG_COUNT
	.align		4
.L_802:
        /*002c*/ 	.byte	0x03, 0x1b
        /*002e*/ 	.short	0x00ff


	//----- nvinfo : EIATTR_NUM_BARRIERS
	.align		4
        /*0030*/ 	.byte	0x02, 0x4c
        /*0032*/ 	.byte	0x06
	.zero		1


	//----- nvinfo : EIATTR_MERCURY_ISA_VERSION
	.align		4
        /*0034*/ 	.byte	0x03, 0x5f
        /*0036*/ 	.short	0x0000


	//----- nvinfo : EIATTR_INT_WARP_WIDE_INSTR_OFFSETS
	.align		4
        /*0038*/ 	.byte	0x04, 0x31
        /*003a*/ 	.short	(.L_804 - .L_803)


	//   ....[0]....
.L_803:
        /*003c*/ 	.word	0x00007f90


	//   ....[1]....
        /*0040*/ 	.word	0x00008030


	//----- nvinfo : EIATTR_COOP_GROUP_MASK_REGIDS
	.align		4
.L_804:
        /*0044*/ 	.byte	0x04, 0x29
        /*0046*/ 	.short	(.L_806 - .L_805)


	//   ....[0]....
.L_805:
        /*0048*/ 	.word	0xffffffff


	//   ....[1]....
        /*004c*/ 	.word	0xffffffff


	//   ....[2]....
        /*0050*/ 	.word	0xffffffff


	//   ....[3]....
        /*0054*/ 	.word	0xffffffff


	//   ....[4]....
        /*0058*/ 	.word	0xffffffff


	//   ....[5]....
        /*005c*/ 	.word	0xffffffff


	//   ....[6]....
        /*0060*/ 	.word	0xffffffff


	//   ....[7]....
        /*0064*/ 	.word	0xffffffff


	//   ....[8]....
        /*0068*/ 	.word	0xffffffff


	//   ....[9]....
        /*006c*/ 	.word	0xffffffff


	//   ....[10]....
        /*0070*/ 	.word	0xffffffff


	//   ....[11]....
        /*0074*/ 	.word	0xffffffff


	//   ....[12]....
        /*0078*/ 	.word	0xffffffff


	//   ....[13]....
        /*007c*/ 	.word	0xffffffff


	//   ....[14]....
        /*0080*/ 	.word	0xffffffff


	//   ....[15]....
        /*0084*/ 	.word	0xffffffff


	//   ....[16]....
        /*0088*/ 	.word	0xffffffff


	//   ....[17]....
        /*008c*/ 	.word	0xffffffff


	//   ....[18]....
        /*0090*/ 	.word	0xffffffff


	//   ....[19]....
        /*0094*/ 	.word	0xffffffff


	//   ....[20]....
        /*0098*/ 	.word	0xffffffff


	//   ....[21]....
        /*009c*/ 	.word	0xffffffff


	//   ....[22]....
        /*00a0*/ 	.word	0xffffffff


	//   ....[23]....
        /*00a4*/ 	.word	0xffffffff


	//   ....[24]....
        /*00a8*/ 	.word	0xffffffff


	//   ....[25]....
        /*00ac*/ 	.word	0xffffffff


	//   ....[26]....
        /*00b0*/ 	.word	0xffffffff


	//   ....[27]....
        /*00b4*/ 	.word	0xffffffff


	//   ....[28]....
        /*00b8*/ 	.word	0xffffffff


	//   ....[29]....
        /*00bc*/ 	.word	0xffffffff


	//   ....[30]....
        /*00c0*/ 	.word	0xffffffff


	//   ....[31]....
        /*00c4*/ 	.word	0xffffffff


	//   ....[32]....
        /*00c8*/ 	.word	0xffffffff


	//   ....[33]....
        /*00cc*/ 	.word	0xffffffff


	//   ....[34]....
        /*00d0*/ 	.word	0xffffffff


	//   ....[35]....
        /*00d4*/ 	.word	0xffffffff


	//   ....[36]....
        /*00d8*/ 	.word	0xffffffff


	//   ....[37]....
        /*00dc*/ 	.word	0xffffffff


	//   ....[38]....
        /*00e0*/ 	.word	0xffffffff


	//   ....[39]....
        /*00e4*/ 	.word	0xffffffff


	//   ....[40]....
        /*00e8*/ 	.word	0xffffffff


	//   ....[41]....
        /*00ec*/ 	.word	0xffffffff


	//   ....[42]....
        /*00f0*/ 	.word	0xffffffff


	//   ....[43]....
        /*00f4*/ 	.word	0xffffffff


	//   ....[44]....
        /*00f8*/ 	.word	0xffffffff


	//   ....[45]....
        /*00fc*/ 	.word	0xffffffff


	//   ....[46]....
        /*0100*/ 	.word	0xffffffff


	//   ....[47]....
        /*0104*/ 	.word	0xffffffff


	//   ....[48]....
        /*0108*/ 	.word	0xffffffff


	//   ....[49]....
        /*010c*/ 	.word	0xffffffff


	//   ....[50]....
        /*0110*/ 	.word	0xffffffff


	//   ....[51]....
        /*0114*/ 	.word	0xffffffff


	//   ....[52]....
        /*0118*/ 	.word	0xffffffff


	//   ....[53]....
        /*011c*/ 	.word	0xffffffff


	//   ....[54]....
        /*0120*/ 	.word	0xffffffff


	//   ....[55]....
        /*0124*/ 	.word	0xffffffff


	//   ....[56]....
        /*0128*/ 	.word	0xffffffff


	//   ....[57]....
        /*012c*/ 	.word	0xffffffff


	//   ....[58]....
        /*0130*/ 	.word	0xffffffff


	//   ....[59]....
        /*0134*/ 	.word	0xffffffff


	//   ....[60]....
        /*0138*/ 	.word	0xffffffff


	//   ....[61]....
        /*013c*/ 	.word	0xffffffff


	//   ....[62]....
        /*0140*/ 	.word	0xffffffff


	//   ....[63]....
        /*0144*/ 	.word	0xffffffff


	//   ....[64]....
        /*0148*/ 	.word	0xffffffff


	//   ....[65]....
        /*014c*/ 	.word	0xffffffff


	//   ....[66]....
        /*0150*/ 	.word	0xffffffff


	//   ....[67]....
        /*0154*/ 	.word	0xffffffff


	//   ....[68]....
        /*0158*/ 	.word	0xffffffff


	//   ....[69]....
        /*015c*/ 	.word	0xffffffff


	//   ....[70]....
        /*0160*/ 	.word	0xffffffff


	//   ....[71]....
        /*0164*/ 	.word	0xffffffff


	//   ....[72]....
        /*0168*/ 	.word	0xffffffff


	//   ....[73]....
        /*016c*/ 	.word	0xffffffff


	//   ....[74]....
        /*0170*/ 	.word	0xffffffff


	//   ....[75]....
        /*0174*/ 	.word	0xffffffff


	//   ....[76]....
        /*0178*/ 	.word	0xffffffff


	//   ....[77]....
        /*017c*/ 	.word	0xffffffff


	//   ....[78]....
        /*0180*/ 	.word	0xffffffff


	//   ....[79]....
        /*0184*/ 	.word	0xffffffff


	//   ....[80]....
        /*0188*/ 	.word	0xffffffff


	//   ....[81]....
        /*018c*/ 	.word	0xffffffff


	//   ....[82]....
        /*0190*/ 	.word	0xffffffff


	//   ....[83]....
        /*0194*/ 	.word	0xffffffff


	//   ....[84]....
        /*0198*/ 	.word	0xffffffff


	//   ....[85]....
        /*019c*/ 	.word	0xffffffff


	//   ....[86]....
        /*01a0*/ 	.word	0xffffffff


	//   ....[87]....
        /*01a4*/ 	.word	0xffffffff


	//   ....[88]....
        /*01a8*/ 	.word	0xffffffff


	//   ....[89]....
        /*01ac*/ 	.word	0xffffffff


	//   ....[90]....
        /*01b0*/ 	.word	0xffffffff


	//   ....[91]....
        /*01b4*/ 	.word	0xffffffff


	//   ....[92]....
        /*01b8*/ 	.word	0xffffffff


	//   ....[93]....
        /*01bc*/ 	.word	0xffffffff


	//   ....[94]....
        /*01c0*/ 	.word	0xffffffff


	//   ....[95]....
        /*01c4*/ 	.word	0xffffffff


	//   ....[96]....
        /*01c8*/ 	.word	0xffffffff


	//   ....[97]....
        /*01cc*/ 	.word	0xffffffff


	//   ....[98]....
        /*01d0*/ 	.word	0xffffffff


	//   ....[99]....
        /*01d4*/ 	.word	0xffffffff


	//   ....[100]....
        /*01d8*/ 	.word	0xffffffff


	//   ....[101]....
        /*01dc*/ 	.word	0xffffffff


	//   ....[102]....
        /*01e0*/ 	.word	0xffffffff


	//   ....[103]....
        /*01e4*/ 	.word	0xffffffff


	//   ....[104]....
        /*01e8*/ 	.word	0xffffffff


	//   ....[105]....
        /*01ec*/ 	.word	0xffffffff


	//   ....[106]....
        /*01f0*/ 	.word	0xffffffff


	//   ....[107]....
        /*01f4*/ 	.word	0xffffffff


	//   ....[108]....
        /*01f8*/ 	.word	0xffffffff


	//   ....[109]....
        /*01fc*/ 	.word	0xffffffff


	//   ....[110]....
        /*0200*/ 	.word	0xffffffff


	//   ....[111]....
        /*0204*/ 	.word	0xffffffff


	//   ....[112]....
        /*0208*/ 	.word	0xffffffff


	//   ....[113]....
        /*020c*/ 	.word	0xffffffff


	//   ....[114]....
        /*0210*/ 	.word	0xffffffff


	//   ....[115]....
        /*0214*/ 	.word	0xffffffff


	//   ....[116]....
        /*0218*/ 	.word	0xffffffff


	//   ....[117]....
        /*021c*/ 	.word	0xffffffff


	//   ....[118]....
        /*0220*/ 	.word	0xffffffff


	//   ....[119]....
        /*0224*/ 	.word	0xffffffff


	//   ....[120]....
        /*0228*/ 	.word	0xffffffff


	//   ....[121]....
        /*022c*/ 	.word	0xffffffff


	//   ....[122]....
        /*0230*/ 	.word	0xffffffff


	//   ....[123]....
        /*0234*/ 	.word	0xffffffff


	//   ....[124]....
        /*0238*/ 	.word	0xffffffff


	//   ....[125]....
        /*023c*/ 	.word	0xffffffff


	//   ....[126]....
        /*0240*/ 	.word	0xffffffff


	//   ....[127]....
        /*0244*/ 	.word	0xffffffff


	//   ....[128]....
        /*0248*/ 	.word	0xffffffff


	//   ....[129]....
        /*024c*/ 	.word	0xffffffff


	//   ....[130]....
        /*0250*/ 	.word	0xffffffff


	//   ....[131]....
        /*0254*/ 	.word	0xffffffff


	//   ....[132]....
        /*0258*/ 	.word	0xffffffff


	//   ....[133]....
        /*025c*/ 	.word	0xffffffff


	//   ....[134]....
        /*0260*/ 	.word	0xffffffff


	//   ....[135]....
        /*0264*/ 	.word	0xffffffff


	//   ....[136]....
        /*0268*/ 	.word	0xffffffff


	//   ....[137]....
        /*026c*/ 	.word	0xffffffff


	//   ....[138]....
        /*0270*/ 	.word	0xffffffff


	//----- nvinfo : EIATTR_COOP_GROUP_INSTR_OFFSETS
	.align		4
.L_806:
        /*0274*/ 	.byte	0x04, 0x28
        /*0276*/ 	.short	(.L_808 - .L_807)


	//   ....[0]....
.L_807:
        /*0278*/ 	.word	0x00000080


	//   ....[1]....
        /*027c*/ 	.word	0x00000210


	//   ....[2]....
        /*0280*/ 	.word	0x00000240


	//   ....[3]....
        /*0284*/ 	.word	0x00000270


	//   ....[4]....
        /*0288*/ 	.word	0x000002a0


	//   ....[5]....
        /*028c*/ 	.word	0x000002d0


	//   ....[6]....
        /*0290*/ 	.word	0x00000300


	//   ....[7]....
        /*0294*/ 	.word	0x00000460


	//   ....[8]....
        /*0298*/ 	.word	0x000004a0


	//   ....[9]....
        /*029c*/ 	.word	0x000004d0


	//   ....[10]....
        /*02a0*/ 	.word	0x00000500


	//   ....[11]....
        /*02a4*/ 	.word	0x00000530


	//   ....[12]....
        /*02a8*/ 	.word	0x00000560


	//   ....[13]....
        /*02ac*/ 	.word	0x000005f0


	//   ....[14]....
        /*02b0*/ 	.word	0x00000620


	//   ....[15]....
        /*02b4*/ 	.word	0x00000640


	//   ....[16]....
        /*02b8*/ 	.word	0x000006a0


	//   ....[17]....
        /*02bc*/ 	.word	0x000022a0


	//   ....[18]....
        /*02c0*/ 	.word	0x000022c0


	//   ....[19]....
        /*02c4*/ 	.word	0x000023f0


	//   ....[20]....
        /*02c8*/ 	.word	0x00002400


	//   ....[21]....
        /*02cc*/ 	.word	0x00002530


	//   ....[22]....
        /*02d0*/ 	.word	0x00002550


	//   ....[23]....
        /*02d4*/ 	.word	0x00002680


	//   ....[24]....
        /*02d8*/ 	.word	0x00002690


	//   ....[25]....
        /*02dc*/ 	.word	0x00003d60


	//   ....[26]....
        /*02e0*/ 	.word	0x00003d90


	//   ....[27]....
        /*02e4*/ 	.word	0x00003db0


	//   ....[28]....
        /*02e8*/ 	.word	0x00003dd0


	//   ....[29]....
        /*02ec*/ 	.word	0x00005d30


	//   ....[30]....
        /*02f0*/ 	.word	0x00005d50


	//   ....[31]....
        /*02f4*/ 	.word	0x00005d70


	//   ....[32]....
        /*02f8*/ 	.word	0x00005d90


	//   ....[33]....
        /*02fc*/ 	.word	0x000077a0


	//   ....[34]....
        /*0300*/ 	.word	0x000077b0


	//   ....[35]....
        /*0304*/ 	.word	0x000077e0


	//   ....[36]....
        /*0308*/ 	.word	0x000077f0


	//   ....[37]....
        /*030c*/ 	.word	0x00008b00


	//   ....[38]....
        /*0310*/ 	.word	0x00008b20


	//   ....[39]....
        /*0314*/ 	.word	0x00008b40


	//   ....[40]....
        /*0318*/ 	.word	0x00008b50


	//   ....[41]....
        /*031c*/ 	.word	0x00008ea0


	//   ....[42]....
        /*0320*/ 	.word	0x00008ec0


	//   ....[43]....
        /*0324*/ 	.word	0x00008fe0


	//   ....[44]....
        /*0328*/ 	.word	0x00008ff0


	//   ....[45]....
        /*032c*/ 	.word	0x00009120


	//   ....[46]....
        /*0330*/ 	.word	0x00009140


	//   ....[47]....
        /*0334*/ 	.word	0x00009270


	//   ....[48]....
        /*0338*/ 	.word	0x00009280


	//   ....[49]....
        /*033c*/ 	.word	0x000095c0


	//   ....[50]....
        /*0340*/ 	.word	0x000095e0


	//   ....[51]....
        /*0344*/ 	.word	0x00009e30


	//   ....[52]....
        /*0348*/ 	.word	0x00009e40


	//   ....[53]....
        /*034c*/ 	.word	0x0000ab50


	//   ....[54]....
        /*0350*/ 	.word	0x0000ab70


	//   ....[55]....
        /*0354*/ 	.word	0x0000aca0


	//   ....[56]....
        /*0358*/ 	.word	0x0000acb0


	//   ....[57]....
        /*035c*/ 	.word	0x0000ade0


	//   ....[58]....
        /*0360*/ 	.word	0x0000ae00


	//   ....[59]....
        /*0364*/ 	.word	0x0000af30


	//   ....[60]....
        /*0368*/ 	.word	0x0000af40


	//   ....[61]....
        /*036c*/ 	.word	0x0000b0f0


	//   ....[62]....
        /*0370*/ 	.word	0x0000b110


	//   ....[63]....
        /*0374*/ 	.word	0x0000b230


	//   ....[64]....
        /*0378*/ 	.word	0x0000b270


	//   ....[65]....
        /*037c*/ 	.word	0x0000b2a0


	//   ....[66]....
        /*0380*/ 	.word	0x0000b2d0


	//   ....[67]....
        /*0384*/ 	.word	0x0000b300


	//   ....[68]....
        /*0388*/ 	.word	0x0000b330


	//   ....[69]....
        /*038c*/ 	.word	0x0000b470


	//   ....[70]....
        /*0390*/ 	.word	0x0000b4b0


	//   ....[71]....
        /*0394*/ 	.word	0x0000b4e0


	//   ....[72]....
        /*0398*/ 	.word	0x0000b510


	//   ....[73]....
        /*039c*/ 	.word	0x0000b540


	//   ....[74]....
        /*03a0*/ 	.word	0x0000b570


	//   ....[75]....
        /*03a4*/ 	.word	0x0000b600


	//   ....[76]....
        /*03a8*/ 	.word	0x0000b630


	//   ....[77]....
        /*03ac*/ 	.word	0x0000b640


	//   ....[78]....
        /*03b0*/ 	.word	0x0000b6a0


	//   ....[79]....
        /*03b4*/ 	.word	0x0000bb70


	//   ....[80]....
        /*03b8*/ 	.word	0x0000bbd0


	//   ....[81]....
        /*03bc*/ 	.word	0x0000bc30


	//   ....[82]....
        /*03c0*/ 	.word	0x0000bc90


	//   ....[83]....
        /*03c4*/ 	.word	0x0000bcf0


	//   ....[84]....
        /*03c8*/ 	.word	0x0000bd60


	//   ....[85]....
        /*03cc*/ 	.word	0x0000bda0


	//   ....[86]....
        /*03d0*/ 	.word	0x0000be00


	//   ....[87]....
        /*03d4*/ 	.word	0x0000be70


	//   ....[88]....
        /*03d8*/ 	.word	0x0000bed0


	//   ....[89]....
        /*03dc*/ 	.word	0x0000bf40


	//   ....[90]....
        /*03e0*/ 	.word	0x0000bfb0


	//   ....[91]....
        /*03e4*/ 	.word	0x0000c020


	//   ....[92]....
        /*03e8*/ 	.word	0x0000c080


	//   ....[93]....
        /*03ec*/ 	.word	0x0000c0e0


	//   ....[94]....
        /*03f0*/ 	.word	0x0000c150


	//   ....[95]....
        /*03f4*/ 	.word	0x0000c1b0


	//   ....[96]....
        /*03f8*/ 	.word	0x0000c210


	//   ....[97]....
        /*03fc*/ 	.word	0x0000c290


	//   ....[98]....
        /*0400*/ 	.word	0x0000c2e0


	//   ....[99]....
        /*0404*/ 	.word	0x0000c330


	//   ....[100]....
        /*0408*/ 	.word	0x0000c380


	//   ....[101]....
        /*040c*/ 	.word	0x0000c3f0


	//   ....[102]....
        /*0410*/ 	.word	0x0000c460


	//   ....[103]....
        /*0414*/ 	.word	0x0000c4d0


	//   ....[104]....
        /*0418*/ 	.word	0x0000c530


	//   ....[105]....
        /*041c*/ 	.word	0x0000c590


	//   ....[106]....
        /*0420*/ 	.word	0x0000c600


	//   ....[107]....
        /*0424*/ 	.word	0x0000c660


	//   ....[108]....
        /*0428*/ 	.word	0x0000c6c0


	//   ....[109]....
        /*042c*/ 	.word	0x0000c730


	//   ....[110]....
        /*0430*/ 	.word	0x0000c7a0


	//   ....[111]....
        /*0434*/ 	.word	0x0000c810


	//   ....[112]....
        /*0438*/ 	.word	0x0000c870


	//   ....[113]....
        /*043c*/ 	.word	0x0000c8e0


	//   ....[114]....
        /*0440*/ 	.word	0x0000c950


	//   ....[115]....
        /*0444*/ 	.word	0x0000c9c0


	//   ....[116]....
        /*0448*/ 	.word	0x0000ca20


	//   ....[117]....
        /*044c*/ 	.word	0x0000ca90


	//   ....[118]....
        /*0450*/ 	.word	0x0000cb00


	//   ....[119]....
        /*0454*/ 	.word	0x0000cb70


	//   ....[120]....
        /*0458*/ 	.word	0x0000cbd0


	//   ....[121]....
        /*045c*/ 	.word	0x0000cc40


	//   ....[122]....
        /*0460*/ 	.word	0x0000ccb0


	//   ....[123]....
        /*0464*/ 	.word	0x0000cd00


	//   ....[124]....
        /*0468*/ 	.word	0x0000cd50


	//   ....[125]....
        /*046c*/ 	.word	0x0000cda0


	//   ....[126]....
        /*0470*/ 	.word	0x0000cdf0


	//   ....[127]....
        /*0474*/ 	.word	0x0000ce40


	//   ....[128]....
        /*0478*/ 	.word	0x0000ceb0


	//   ....[129]....
        /*047c*/ 	.word	0x0000cf10


	//   ....[130]....
        /*0480*/ 	.word	0x0000cf70


	//   ....[131]....
        /*0484*/ 	.word	0x0000cfc0


	//   ....[132]....
        /*0488*/ 	.word	0x0000d010


	//   ....[133]....
        /*048c*/ 	.word	0x0000d060


	//   ....[134]....
        /*0490*/ 	.word	0x0000d0d0


	//   ....[135]....
        /*0494*/ 	.word	0x0000d120


	//   ....[136]....
        /*0498*/ 	.word	0x0000d180


	//   ....[137]....
        /*049c*/ 	.word	0x0000d1e0


	//   ....[138]....
        /*04a0*/ 	.word	0x0000d240


	//----- nvinfo : EIATTR_EXIT_INSTR_OFFSETS
	.align		4
.L_808:
        /*04a4*/ 	.byte	0x04, 0x1c
        /*04a6*/ 	.short	(.L_810 - .L_809)


	//   ....[0]....
.L_809:
        /*04a8*/ 	.word	0x00000b00


	//   ....[1]....
        /*04ac*/ 	.word	0x0000bb30


	//----- nvinfo : EIATTR_MAX_THREADS
	.align		4
.L_810:
        /*04b0*/ 	.byte	0x04, 0x05
        /*04b2*/ 	.short	(.L_812 - .L_811)
.L_811:
        /*04b4*/ 	.word	0x00000100
        /*04b8*/ 	.word	0x00000001
        /*04bc*/ 	.word	0x00000001


	//----- nvinfo : EIATTR_CRS_STACK_SIZE
	.align		4
.L_812:
        /*04c0*/ 	.byte	0x04, 0x1e
        /*04c2*/ 	.short	(.L_814 - .L_813)
.L_813:
        /*04c4*/ 	.word	0x00000000
.L_814:


//--------------------- .nv.info._ZN7cutlass13device_kernelIN5flash19enable_sm80_to_sm89INS1_16FlashAttnFwdSm80INS1_25CollectiveMainloopFwdSm80ILi8ELi1ELb0EN4cute5tupleIJNS5_1CILi128EEENS7_ILi64EEENS7_ILi192EEEEEELi192ENS_10bfloat16_tEfNS_4arch4Sm80ELb0ELb0ELb0ELb1ELb0ELb1ELb1ELb1EEENS1_21CollectiveEpilogueFwdINS6_IJS8_SA_S9_EEENS6_IJNS7_ILi1EEESI_SI_EEESC_SE_Li256ELb1ELb1ELb1ELb0EEENS1_36VarlenDynamicPersistentTileSchedulerILi128ELi64ELi256ELi256ELb1ELb1ELb0ELb0ELb1ELb1EEEEEEEEEvNT_6ParamsE --------------------------
	.section	.nv.info._ZN7cutlass13device_kernelIN5flash19enable_sm80_to_sm89INS1_16FlashAttnFwdSm80INS1_25CollectiveMainloopFwdSm80ILi8ELi1ELb0EN4cute5tupleIJNS5_1CILi128EEENS7_ILi64EEENS7_ILi192EEEEEELi192ENS_10bfloat16_tEfNS_4arch4Sm80ELb0ELb0ELb0ELb1ELb0ELb1ELb1ELb1EEENS1_21CollectiveEpilogueFwdINS6_IJS8_SA_S9_EEENS6_IJNS7_ILi1EEESI_SI_EEESC_SE_Li256ELb1ELb1ELb1ELb0EEENS1_36VarlenDynamicPersistentTileSchedulerILi128ELi64ELi256ELi256ELb1ELb1ELb0ELb0ELb1ELb1EEEEEEEEEvNT_6ParamsE,"",@"SHT_CUDA_INFO"
	.sectionflags	@""
	.align	4


	//----- nvinfo : EIATTR_CUDA_API_VERSION
	.align		4
        /*0000*/ 	.byte	0x04, 0x37
        /*0002*/ 	.short	(.L_816 - .L_815)
.L_815:
        /*0004*/ 	.word	0x00000082


	//----- nvinfo : EIATTR_SW2861232_WAR
	.align		4
.L_816:
        /*0008*/ 	.byte	0x01, 0x35
	.zero		2


	//----- nvinfo : EIATTR_PARAM_CBANK
	.align		4
        /*000c*/ 	.byte	0x04, 0x0a
        /*000e*/ 	.short	(.L_818 - .L_817)
	.align		4
.L_817:
        /*0010*/ 	.word	index@(.nv.constant0._ZN7cutlass13device_kernelIN5flash19enable_sm80_to_sm89INS1_16FlashAttnFwdSm80INS1_25CollectiveMainloopFwdSm80ILi8ELi1ELb0EN4cute5tupleIJNS5_1CILi128EEENS7_ILi64EEENS7_ILi192EEEEEELi192ENS_10bfloat16_tEfNS_4arch4Sm80ELb0ELb0ELb0ELb1ELb0ELb1ELb1ELb1EEENS1_21CollectiveEpilogueFwdINS6_IJS8_SA_S9_EEENS6_IJNS7_ILi1EEESI_SI_EEESC_SE_Li256ELb1ELb1ELb1ELb0EEENS1_36VarlenDynamicPersistentTileSchedulerILi128ELi64ELi256ELi256ELb1ELb1ELb0ELb0ELb1ELb1EEEEEEEEEvNT_6ParamsE)
        /*0014*/ 	.short	0x0160
        /*0016*/ 	.short	0x0438


	//----- nvinfo : EIATTR_CBANK_PARAM_SIZE
	.align		4
.L_818:
        /*0018*/ 	.byte	0x03, 0x19
        /*001a*/ 	.short	0x0438


	//----- nvinfo : EIATTR_KPARAM_INFO
	.align		4
        /*001c*/ 	.byte	0x04, 0x17
        /*001e*/ 	.short	(.L_820 - .L_819)
.L_819:
        /*0020*/ 	.word	0x00000000
        /*0024*/ 	.short	0x0000
        /*0026*/ 	.short	0x0000
        /*0028*/ 	.byte	0x00, 0xf0, 0xe1, 0x10


	//----- nvinfo : EIATTR_MAXREG_COUNT
	.align		4
.L_820:
        /*002c*/ 	.byte	0x03, 0x1b
        /*002e*/ 	.short	0x00ff


	//----- nvinfo : EIATTR_NUM_BARRIERS
	.align		4
        /*0030*/ 	.byte	0x02, 0x4c
        /*0032*/ 	.byte	0x06
	.zero		1


	//----- nvinfo : EIATTR_ANNOTATIONS
	.align		4
        /*0034*/ 	.byte	0x04, 0x55
        /*0036*/ 	.short	(.L_822 - .L_821)


	//   ....[0]....
.L_821:
        /*0038*/ 	.word	0x00000001
        /*003c*/ 	.byte	0x30, 0x76, 0x00, 0x00, 0x01, 0x00, 0x00, 0x00, 0x60, 0x76, 0x00, 0x00, 0x01, 0x00, 0x00, 0x00
        /*004c*/ 	.byte	0x00, 0x7b, 0x00, 0x00, 0x01, 0x00, 0x00, 0x00, 0x00, 0xd5, 0x00, 0x00, 0x01, 0x00, 0x00, 0x00
        /*005c*/ 	.byte	0x80, 0xf9, 0x00, 0x00, 0x01, 0x00, 0x00, 0x00, 0xb0, 0x05, 0x01, 0x00


	//----- nvinfo : EIATTR_MERCURY_ISA_VERSION
	.align		4
.L_822:
        /*0068*/ 	.byte	0x03, 0x5f
        /*006a*/ 	.short	0x0000


	//----- nvinfo : EIATTR_INT_WARP_WIDE_INSTR_OFFSETS
	.align		4
        /*006c*/ 	.byte	0x04, 0x31
        /*006e*/ 	.short	(.L_824 - .L_823)


	//   ....[0]....
.L_823:
        /*0070*/ 	.word	0x00012b70


	//   ....[1]....
        /*0074*/ 	.word	0x00012c10


	//----- nvinfo : EIATTR_COOP_GROUP_MASK_REGIDS
	.align		4
.L_824:
        /*0078*/ 	.byte	0x04, 0x29
        /*007a*/ 	.short	(.L_826 - .L_825)


	//   ....[0]....
.L_825:
        /*007c*/ 	.word	0xffffffff


	//   ....[1]....
        /*0080*/ 	.word	0xffffffff


	//   ....[2]....
        /*0084*/ 	.word	0xffffffff


	//   ....[3]....
        /*0088*/ 	.word	0xffffffff


	//   ....[4]....
        /*008c*/ 	.word	0xffffffff


	//   ....[5]....
        /*0090*/ 	.word	0xffffffff


	//   ....[6]....
        /*0094*/ 	.word	0xffffffff


	//   ....[7]....
        /*0098*/ 	.word	0xffffffff


	//   ....[8]....
        /*009c*/ 	.word	0xffffffff


	//   ....[9]....
        /*00a0*/ 	.word	0xffffffff


	//   ....[10]....
        /*00a4*/ 	.word	0xffffffff


	//   ....[11]....
        /*00a8*/ 	.word	0xffffffff


	//   ....[12]....
        /*00ac*/ 	.word	0xffffffff


	//   ....[13]....
        /*00b0*/ 	.word	0xffffffff


	//   ....[14]....
        /*00b4*/ 	.word	0xffffffff


	//   ....[15]....
        /*00b8*/ 	.word	0xffffffff


	//   ....[16]....
        /*00bc*/ 	.word	0xffffffff


	//   ....[17]....
        /*00c0*/ 	.word	0xffffffff


	//   ....[18]....
        /*00c4*/ 	.word	0xffffffff


	//   ....[19]....
        /*00c8*/ 	.word	0xffffffff


	//   ....[20]....
        /*00cc*/ 	.word	0xffffffff


	//   ....[21]....
        /*00d0*/ 	.word	0xffffffff


	//   ....[22]....
        /*00d4*/ 	.word	0xffffffff


	//   ....[23]....
        /*00d8*/ 	.word	0xffffffff


	//   ....[24]....
        /*00dc*/ 	.word	0xffffffff


	//   ....[25]....
        /*00e0*/ 	.word	0xffffffff


	//   ....[26]....
        /*00e4*/ 	.word	0xffffffff


	//   ....[27]....
        /*00e8*/ 	.word	0xffffffff


	//   ....[28]....
        /*00ec*/ 	.word	0xffffffff


	//   ....[29]....
        /*00f0*/ 	.word	0xffffffff


	//   ....[30]....
        /*00f4*/ 	.word	0xffffffff


	//   ....[31]....
        /*00f8*/ 	.word	0xffffffff


	//   ....[32]....
        /*00fc*/ 	.word	0xffffffff


	//   ....[33]....
        /*0100*/ 	.word	0xffffffff


	//   ....[34]....
        /*0104*/ 	.word	0xffffffff


	//   ....[35]....
        /*0108*/ 	.word	0xffffffff


	//   ....[36]....
        /*010c*/ 	.word	0xffffffff


	//   ....[37]....
        /*0110*/ 	.word	0xffffffff


	//   ....[38]....
        /*0114*/ 	.word	0xffffffff


	//   ....[39]....
        /*0118*/ 	.word	0xffffffff


	//   ....[40]....
        /*011c*/ 	.word	0xffffffff


	//   ....[41]....
        /*0120*/ 	.word	0xffffffff


	//   ....[42]....
        /*0124*/ 	.word	0xffffffff


	//   ....[43]....
        /*0128*/ 	.word	0xffffffff


	//   ....[44]....
        /*012c*/ 	.word	0xffffffff


	//   ....[45]....
        /*0130*/ 	.word	0xffffffff


	//   ....[46]....
        /*0134*/ 	.word	0xffffffff


	//   ....[47]....
        /*0138*/ 	.word	0xffffffff


	//   ....[48]....
        /*013c*/ 	.word	0xffffffff


	//   ....[49]....
        /*0140*/ 	.word	0xffffffff


	//   ....[50]....
        /*0144*/ 	.word	0xffffffff


	//   ....[51]....
        /*0148*/ 	.word	0xffffffff


	//   ....[52]....
        /*014c*/ 	.word	0xffffffff


	//   ....[53]....
        /*0150*/ 	.word	0xffffffff


	//   ....[54]....
        /*0154*/ 	.word	0xffffffff


	//   ....[55]....
        /*0158*/ 	.word	0xffffffff


	//   ....[56]....
        /*015c*/ 	.word	0xffffffff


	//   ....[57]....
        /*0160*/ 	.word	0xffffffff


	//   ....[58]....
        /*0164*/ 	.word	0xffffffff


	//   ....[59]....
        /*0168*/ 	.word	0xffffffff


	//   ....[60]....
        /*016c*/ 	.word	0xffffffff


	//   ....[61]....
        /*0170*/ 	.word	0xffffffff


	//   ....[62]....
        /*0174*/ 	.word	0xffffffff


	//   ....[63]....
        /*0178*/ 	.word	0xffffffff


	//   ....[64]....
        /*017c*/ 	.word	0xffffffff


	//   ....[65]....
        /*0180*/ 	.word	0xffffffff


	//   ....[66]....
        /*0184*/ 	.word	0xffffffff


	//   ....[67]....
        /*0188*/ 	.word	0xffffffff


	//   ....[68]....
        /*018c*/ 	.word	0xffffffff


	//   ....[69]....
        /*0190*/ 	.word	0xffffffff


	//   ....[70]....
        /*0194*/ 	.word	0xffffffff


	//   ....[71]....
        /*0198*/ 	.word	0xffffffff


	//   ....[72]....
        /*019c*/ 	.word	0xffffffff


	//   ....[73]....
        /*01a0*/ 	.word	0xffffffff


	//   ....[74]....
        /*01a4*/ 	.word	0xffffffff


	//   ....[75]....
        /*01a8*/ 	.word	0xffffffff


	//   ....[76]....
        /*01ac*/ 	.word	0xffffffff


	//   ....[77]....
        /*01b0*/ 	.word	0xffffffff


	//   ....[78]....
        /*01b4*/ 	.word	0xffffffff


	//   ....[79]....
        /*01b8*/ 	.word	0xffffffff


	//   ....[80]....
        /*01bc*/ 	.word	0xffffffff


	//   ....[81]....
        /*01c0*/ 	.word	0xffffffff


	//   ....[82]....
        /*01c4*/ 	.word	0xffffffff


	//   ....[83]....
        /*01c8*/ 	.word	0xffffffff


	//   ....[84]....
        /*01cc*/ 	.word	0xffffffff


	//   ....[85]....
        /*01d0*/ 	.word	0xffffffff


	//   ....[86]....
        /*01d4*/ 	.word	0xffffffff


	//   ....[87]....
        /*01d8*/ 	.word	0xffffffff


	//   ....[88]....
        /*01dc*/ 	.word	0xffffffff


	//   ....[89]....
        /*01e0*/ 	.word	0xffffffff


	//   ....[90]....
        /*01e4*/ 	.word	0xffffffff


	//   ....[91]....
        /*01e8*/ 	.word	0xffffffff


	//   ....[92]....
        /*01ec*/ 	.word	0xffffffff


	//   ....[93]....
        /*01f0*/ 	.word	0xffffffff


	//   ....[94]....
        /*01f4*/ 	.word	0xffffffff


	//   ....[95]....
        /*01f8*/ 	.word	0xffffffff


	//   ....[96]....
        /*01fc*/ 	.word	0xffffffff


	//   ....[97]....
        /*0200*/ 	.word	0xffffffff


	//   ....[98]....
        /*0204*/ 	.word	0xffffffff


	//   ....[99]....
        /*0208*/ 	.word	0xffffffff


	//   ....[100]....
        /*020c*/ 	.word	0xffffffff


	//   ....[101]....
        /*0210*/ 	.word	0xffffffff


	//   ....[102]....
        /*0214*/ 	.word	0xffffffff


	//   ....[103]....
        /*0218*/ 	.word	0xffffffff


	//   ....[104]....
        /*021c*/ 	.word	0xffffffff


	//   ....[105]....
        /*0220*/ 	.word	0xffffffff


	//   ....[106]....
        /*0224*/ 	.word	0xffffffff


	//   ....[107]....
        /*0228*/ 	.word	0xffffffff


	//   ....[108]....
        /*022c*/ 	.word	0xffffffff


	//   ....[109]....
        /*0230*/ 	.word	0xffffffff


	//   ....[110]....
        /*0234*/ 	.word	0xffffffff


	//   ....[111]....
        /*0238*/ 	.word	0xffffffff


	//   ....[112]....
        /*023c*/ 	.word	0xffffffff


	//   ....[113]....
        /*0240*/ 	.word	0xffffffff


	//   ....[114]....
        /*0244*/ 	.word	0xffffffff


	//   ....[115]....
        /*0248*/ 	.word	0xffffffff


	//   ....[116]....
        /*024c*/ 	.word	0xffffffff


	//   ....[117]....
        /*0250*/ 	.word	0xffffffff


	//   ....[118]....
        /*0254*/ 	.word	0xffffffff


	//   ....[119]....
        /*0258*/ 	.word	0xffffffff


	//   ....[120]....
        /*025c*/ 	.word	0xffffffff


	//   ....[121]....
        /*0260*/ 	.word	0xffffffff


	//   ....[122]....
        /*0264*/ 	.word	0xffffffff


	//   ....[123]....
        /*0268*/ 	.word	0xffffffff


	//   ....[124]....
        /*026c*/ 	.word	0xffffffff


	//   ....[125]....
        /*0270*/ 	.word	0xffffffff


	//   ....[126]....
        /*0274*/ 	.word	0xffffffff


	//   ....[127]....
        /*0278*/ 	.word	0xffffffff


	//   ....[128]....
        /*027c*/ 	.word	0xffffffff


	//   ....[129]....
        /*0280*/ 	.word	0xffffffff


	//   ....[130]....
        /*0284*/ 	.word	0xffffffff


	//   ....[131]....
        /*0288*/ 	.word	0xffffffff


	//   ....[132]....
        /*028c*/ 	.word	0xffffffff


	//   ....[133]....
        /*0290*/ 	.word	0xffffffff


	//   ....[134]....
        /*0294*/ 	.word	0xffffffff


	//   ....[135]....
        /*0298*/ 	.word	0xffffffff


	//   ....[136]....
        /*029c*/ 	.word	0xffffffff


	//   ....[137]....
        /*02a0*/ 	.word	0xffffffff


	//   ....[138]....
        /*02a4*/ 	.word	0xffffffff


	//   ....[139]....
        /*02a8*/ 	.word	0xffffffff


	//   ....[140]....
        /*02ac*/ 	.word	0xffffffff


	//   ....[141]....
        /*02b0*/ 	.word	0xffffffff


	//   ....[142]....
        /*02b4*/ 	.word	0xffffffff


	//   ....[143]....
        /*02b8*/ 	.word	0xffffffff


	//   ....[144]....
        /*02bc*/ 	.word	0xffffffff


	//   ....[145]....
        /*02c0*/ 	.word	0xffffffff


	//   ....[146]....
        /*02c4*/ 	.word	0xffffffff


	//----- nvinfo : EIATTR_COOP_GROUP_INSTR_OFFSETS
	.align		4
.L_826:
        /*02c8*/ 	.byte	0x04, 0x28
        /*02ca*/ 	.short	(.L_828 - .L_827)


	//   ....[0]....
.L_827:
        /*02cc*/ 	.word	0x00000090


	//   ....[1]....
        /*02d0*/ 	.word	0x00000210


	//   ....[2]....
        /*02d4*/ 	.word	0x00000240


	//   ....[3]....
        /*02d8*/ 	.word	0x00000270


	//   ....[4]....
        /*02dc*/ 	.word	0x000002a0


	//   ....[5]....
        /*02e0*/ 	.word	0x000002d0


	//   ....[6]....
        /*02e4*/ 	.word	0x00000300


	//   ....[7]....
        /*02e8*/ 	.word	0x00000450


	//   ....[8]....
        /*02ec*/ 	.word	0x00000490


	//   ....[9]....
        /*02f0*/ 	.word	0x000004c0


	//   ....[10]....
        /*02f4*/ 	.word	0x000004f0


	//   ....[11]....
        /*02f8*/ 	.word	0x00000520


	//   ....[12]....
        /*02fc*/ 	.word	0x00000550


	//   ....[13]....
        /*0300*/ 	.word	0x000005e0


	//   ....[14]....
        /*0304*/ 	.word	0x00000610


	//   ....[15]....
        /*0308*/ 	.word	0x00000630


	//   ....[16]....
        /*030c*/ 	.word	0x00000690


	//   ....[17]....
        /*0310*/ 	.word	0x000076e0


	//   ....[18]....
        /*0314*/ 	.word	0x00007700


	//   ....[19]....
        /*0318*/ 	.word	0x00007850


	//   ....[20]....
        /*031c*/ 	.word	0x00007860


	//   ....[21]....
        /*0320*/ 	.word	0x00007990


	//   ....[22]....
        /*0324*/ 	.word	0x000079b0


	//   ....[23]....
        /*0328*/ 	.word	0x00007ae0


	//   ....[24]....
        /*032c*/ 	.word	0x00007af0


	//   ....[25]....
        /*0330*/ 	.word	0x00007f90


	//   ....[26]....
        /*0334*/ 	.word	0x00007fd0


	//   ....[27]....
        /*0338*/ 	.word	0x00008010


	//   ....[28]....
        /*033c*/ 	.word	0x00008050


	//   ....[29]....
        /*0340*/ 	.word	0x0000a980


	//   ....[30]....
        /*0344*/ 	.word	0x0000a9d0


	//   ....[31]....
        /*0348*/ 	.word	0x0000aa10


	//   ....[32]....
        /*034c*/ 	.word	0x0000aa50


	//   ....[33]....
        /*0350*/ 	.word	0x0000e890


	//   ....[34]....
        /*0354*/ 	.word	0x0000e920


	//   ....[35]....
        /*0358*/ 	.word	0x0000e940


	//   ....[36]....
        /*035c*/ 	.word	0x0000e960


	//   ....[37]....
        /*0360*/ 	.word	0x00010920


	//   ....[38]....
        /*0364*/ 	.word	0x00010940


	//   ....[39]....
        /*0368*/ 	.word	0x00010960


	//   ....[40]....
        /*036c*/ 	.word	0x00010980


	//   ....[41]....
        /*0370*/ 	.word	0x00012380


	//   ....[42]....
        /*0374*/ 	.word	0x00012390


	//   ....[43]....
        /*0378*/ 	.word	0x000123c0


	//   ....[44]....
        /*037c*/ 	.word	0x000123d0


	//   ....[45]....
        /*0380*/ 	.word	0x000137c0


	//   ....[46]....
        /*0384*/ 	.word	0x000137e0


	//   ....[47]....
        /*0388*/ 	.word	0x000137f0


	//   ....[48]....
        /*038c*/ 	.word	0x00013800


	//   ....[49]....
        /*0390*/ 	.word	0x00013b70


	//   ....[50]....
        /*0394*/ 	.word	0x00013b90


	//   ....[51]....
        /*0398*/ 	.word	0x00013ce0


	//   ....[52]....
        /*039c*/ 	.word	0x00013cf0


	//   ....[53]....
        /*03a0*/ 	.word	0x00013e20


	//   ....[54]....
        /*03a4*/ 	.word	0x00013e40


	//   ....[55]....
        /*03a8*/ 	.word	0x00013f70


	//   ....[56]....
        /*03ac*/ 	.word	0x00013f80


	//   ....[57]....
        /*03b0*/ 	.word	0x000142b0


	//   ....[58]....
        /*03b4*/ 	.word	0x000142d0


	//   ....[59]....
        /*03b8*/ 	.word	0x00014c60


	//   ....[60]....
        /*03bc*/ 	.word	0x00014c70


	//   ....[61]....
        /*03c0*/ 	.word	0x000159a0


	//   ....[62]....
        /*03c4*/ 	.word	0x000159c0


	//   ....[63]....
        /*03c8*/ 	.word	0x00015b20


	//   ....[64]....
        /*03cc*/ 	.word	0x00015b30


	//   ....[65]....
        /*03d0*/ 	.word	0x00015c60


	//   ....[66]....
        /*03d4*/ 	.word	0x00015c80


	//   ....[67]....
        /*03d8*/ 	.word	0x00015db0


	//   ....[68]....
        /*03dc*/ 	.word	0x00015dc0


	//   ....[69]....
        /*03e0*/ 	.word	0x00015f70


	//   ....[70]....
        /*03e4*/ 	.word	0x00015f90


	//   ....[71]....
        /*03e8*/ 	.word	0x000160b0


	//   ....[72]....
        /*03ec*/ 	.word	0x000160f0


	//   ....[73]....
        /*03f0*/ 	.word	0x00016120


	//   ....[74]....
        /*03f4*/ 	.word	0x00016150


	//   ....[75]....
        /*03f8*/ 	.word	0x00016180


	//   ....[76]....
        /*03fc*/ 	.word	0x000161b0


	//   ....[77]....
        /*0400*/ 	.word	0x00016300


	//   ....[78]....
        /*0404*/ 	.word	0x00016340


	//   ....[79]....
        /*0408*/ 	.word	0x00016370


	//   ....[80]....
        /*040c*/ 	.word	0x000163a0


	//   ....[81]....
        /*0410*/ 	.word	0x000163d0


	//   ....[82]....
        /*0414*/ 	.word	0x00016400


	//   ....[83]....
        /*0418*/ 	.word	0x00016490


	//   ....[84]....
        /*041c*/ 	.word	0x000164c0


	//   ....[85]....
        /*0420*/ 	.word	0x000164d0


	//   ....[86]....
        /*0424*/ 	.word	0x00016530


	//   ....[87]....
        /*0428*/ 	.word	0x00016a10


	//   ....[88]....
        /*042c*/ 	.word	0x00016a70


	//   ....[89]....
        /*0430*/ 	.word	0x00016ad0


	//   ....[90]....
        /*0434*/ 	.word	0x00016b30


	//   ....[91]....
        /*0438*/ 	.word	0x00016b90


	//   ....[92]....
        /*043c*/ 	.word	0x00016c00


	//   ....[93]....
        /*0440*/ 	.word	0x00016c40


	//   ....[94]....
        /*0444*/ 	.word	0x00016ca0


	//   ....[95]....
        /*0448*/ 	.word	0x00016d10


	//   ....[96]....
        /*044c*/ 	.word	0x00016d80


	//   ....[97]....
        /*0450*/ 	.word	0x00016df0


	//   ....[98]....
        /*0454*/ 	.word	0x00016e60


	//   ....[99]....
        /*0458*/ 	.word	0x00016ed0


	//   ....[100]....
        /*045c*/ 	.word	0x00016f30


	//   ....[101]....
        /*0460*/ 	.word	0x00016f90


	//   ....[102]....
        /*0464*/ 	.word	0x00017000


	//   ....[103]....
        /*0468*/ 	.word	0x00017060


	//   ....[104]....
        /*046c*/ 	.word	0x000170c0


	//   ....[105]....
        /*0470*/ 	.word	0x00017140


	//   ....[106]....
        /*0474*/ 	.word	0x00017190


	//   ....[107]....
        /*0478*/ 	.word	0x000171e0


	//   ....[108]....
        /*047c*/ 	.word	0x00017230


	//   ....[109]....
        /*0480*/ 	.word	0x000172a0


	//   ....[110]....
        /*0484*/ 	.word	0x00017310


	//   ....[111]....
        /*0488*/ 	.word	0x00017380


	//   ....[112]....
        /*048c*/ 	.word	0x000173e0


	//   ....[113]....
        /*0490*/ 	.word	0x00017440


	//   ....[114]....
        /*0494*/ 	.word	0x000174b0


	//   ....[115]....
        /*0498*/ 	.word	0x00017510


	//   ....[116]....
        /*049c*/ 	.word	0x00017570


	//   ....[117]....
        /*04a0*/ 	.word	0x000175e0


	//   ....[118]....
        /*04a4*/ 	.word	0x00017650


	//   ....[119]....
        /*04a8*/ 	.word	0x000176c0


	//   ....[120]....
        /*04ac*/ 	.word	0x00017720


	//   ....[121]....
        /*04b0*/ 	.word	0x00017790


	//   ....[122]....
        /*04b4*/ 	.word	0x00017800


	//   ....[123]....
        /*04b8*/ 	.word	0x00017870


	//   ....[124]....
        /*04bc*/ 	.word	0x000178d0


	//   ....[125]....
        /*04c0*/ 	.word	0x00017930


	//   ....[126]....
        /*04c4*/ 	.word	0x000179a0


	//   ....[127]....
        /*04c8*/ 	.word	0x00017a00


	//   ....[128]....
        /*04cc*/ 	.word	0x00017a60


	//   ....[129]....
        /*04d0*/ 	.word	0x00017ad0


	//   ....[130]....
        /*04d4*/ 	.word	0x00017b40


	//   ....[131]....
        /*04d8*/ 	.word	0x00017b90


	//   ....[132]....
        /*04dc*/ 	.word	0x00017be0


	//   ....[133]....
        /*04e0*/ 	.word	0x00017c30


	//   ....[134]....
        /*04e4*/ 	.word	0x00017c80


	//   ....[135]....
        /*04e8*/ 	.word	0x00017cd0


	//   ....[136]....
        /*04ec*/ 	.word	0x00017d40


	//   ....[137]....
        /*04f0*/ 	.word	0x00017da0


	//   ....[138]....
        /*04f4*/ 	.word	0x00017e00


	//   ....[139]....
        /*04f8*/ 	.word	0x00017e50


	//   ....[140]....
        /*04fc*/ 	.word	0x00017ea0


	//   ....[141]....
        /*0500*/ 	.word	0x00017ef0


	//   ....[142]....
        /*0504*/ 	.word	0x00017f60


	//   ....[143]....
        /*0508*/ 	.word	0x00017fb0


	//   ....[144]....
        /*050c*/ 	.word	0x00018010


	//   ....[145]....
        /*0510*/ 	.word	0x00018070


	//   ....[146]....
        /*0514*/ 	.word	0x000180e0


	//----- nvinfo : EIATTR_EXIT_INSTR_OFFSETS
	.align		4
.L_828:
        /*0518*/ 	.byte	0x04, 0x1c
        /*051a*/ 	.short	(.L_830 - .L_829)


	//   ....[0]....
.L_829:
        /*051c*/ 	.word	0x00000ae0


	//   ....[1]....
        /*0520*/ 	.word	0x000169d0


	//----- nvinfo : EIATTR_MAX_THREADS
	.align		4
.L_830:
        /*0524*/ 	.byte	0x04, 0x05
        /*0526*/ 	.short	(.L_832 - .L_831)
.L_831:
        /*0528*/ 	.word	0x00000100
        /*052c*/ 	.word	0x00000001
        /*0530*/ 	.word	0x00000001


	//----- nvinfo : EIATTR_CRS_STACK_SIZE
	.align		4
.L_832:
        /*0534*/ 	.byte	0x04, 0x1e
        /*0536*/ 	.short	(.L_834 - .L_833)
.L_833:
        /*0538*/ 	.word	0x00000000
.L_834:


//--------------------- .nv.info._ZN7cutlass13device_kernelIN5flash19enable_sm80_to_sm89INS1_16FlashAttnFwdSm80INS1_25CollectiveMainloopFwdSm80ILi8ELi1ELb0EN4cute5tupleIJNS5_1CILi128EEENS7_ILi64EEENS7_ILi192EEEEEELi192ENS_10bfloat16_tEfNS_4arch4Sm80ELb0ELb1ELb0ELb0ELb0ELb0ELb1ELb1EEENS1_21CollectiveEpilogueFwdINS6_IJS8_SA_S9_EEENS6_IJNS7_ILi1EEESI_SI_EEESC_SE_Li256ELb0ELb1ELb1ELb0EEENS1_19SingleTileSchedulerILb0ELb1ELb1ELi128EEEEEEEEEvNT_6ParamsE --------------------------
	.section	.nv.info._ZN7cutlass13device_kernelIN5flash19enable_sm80_to_sm89INS1_16FlashAttnFwdSm80INS1_25CollectiveMainloopFwdSm80ILi8ELi1ELb0EN4cute5tupleIJNS5_1CILi128EEENS7_ILi64EEENS7_ILi192EEEEEELi192ENS_10bfloat16_tEfNS_4arch4Sm80ELb0ELb1ELb0ELb0ELb0ELb0ELb1ELb1EEENS1_21CollectiveEpilogueFwdINS6_IJS8_SA_S9_EEENS6_IJNS7_ILi1EEESI_SI_EEESC_SE_Li256ELb0ELb1ELb1ELb0EEENS1_19SingleTileSchedulerILb0ELb1ELb1ELi128EEEEEEEEEvNT_6ParamsE,"",@"SHT_CUDA_INFO"
	.sectionflags	@""
	.align	4


	//----- nvinfo : EIATTR_CUDA_API_VERSION
	.align		4
        /*0000*/ 	.byte	0x04, 0x37
        /*0002*/ 	.short	(.L_836 - .L_835)
.L_835:
        /*0004*/ 	.word	0x00000082


	//----- nvinfo : EIATTR_SW2861232_WAR
	.align		4
.L_836:
        /*0008*/ 	.byte	0x01, 0x35
	.zero		2


	//----- nvinfo : EIATTR_PARAM_CBANK
	.align		4
        /*000c*/ 	.byte	0x04, 0x0a
        /*000e*/ 	.short	(.L_838 - .L_837)
	.align		4
.L_837:
        /*0010*/ 	.word	index@(.nv.constant0._ZN7cutlass13device_kernelIN5flash19enable_sm80_to_sm89INS1_16FlashAttnFwdSm80INS1_25CollectiveMainloopFwdSm80ILi8ELi1ELb0EN4cute5tupleIJNS5_1CILi128EEENS7_ILi64EEENS7_ILi192EEEEEELi192ENS_10bfloat16_tEfNS_4arch4Sm80ELb0ELb1ELb0ELb0ELb0ELb0ELb1ELb1EEENS1_21CollectiveEpilogueFwdINS6_IJS8_SA_S9_EEENS6_IJNS7_ILi1EEESI_SI_EEESC_SE_Li256ELb0ELb1ELb1ELb0EEENS1_19SingleTileSchedulerILb0ELb1ELb1ELi128EEEEEEEEEvNT_6ParamsE)
        /*0014*/ 	.short	0x0160
        /*0016*/ 	.short	0x0418


	//----- nvinfo : EIATTR_CBANK_PARAM_SIZE
	.align		4
.L_838:
        /*0018*/ 	.byte	0x03, 0x19
        /*001a*/ 	.short	0x0418


	//----- nvinfo : EIATTR_KPARAM_INFO
	.align		4
        /*001c*/ 	.byte	0x04, 0x17
        /*001e*/ 	.short	(.L_840 - .L_839)
.L_839:
        /*0020*/ 	.word	0x00000000
        /*0024*/ 	.short	0x0000
        /*0026*/ 	.short	0x0000
        /*0028*/ 	.byte	0x00, 0xf0, 0x61, 0x10


	//----- nvinfo : EIATTR_MAXREG_COUNT
	.align		4
.L_840:
        /*002c*/ 	.byte	0x03, 0x1b
        /*002e*/ 	.short	0x00ff


	//----- nvinfo : EIATTR_NUM_BARRIERS
	.align		4
        /*0030*/ 	.byte	0x02, 0x4c
        /*0032*/ 	.byte	0x02
	.zero		1


	//----- nvinfo : EIATTR_MERCURY_ISA_VERSION
	.align		4
        /*0034*/ 	.byte	0x03, 0x5f
        /*0036*/ 	.short	0x0000


	//----- nvinfo : EIATTR_COOP_GROUP_MASK_REGIDS
	.align		4
        /*0038*/ 	.byte	0x04, 0x29
        /*003a*/ 	.short	(.L_842 - .L_841)


	//   ....[0]....
.L_841:
        /*003c*/ 	.word	0xffffffff


	//   ....[1]....
        /*0040*/ 	.word	0xffffffff


	//   ....[2]....
        /*0044*/ 	.word	0xffffffff


	//   ....[3]....
        /*0048*/ 	.word	0xffffffff


	//   ....[4]....
        /*004c*/ 	.word	0xffffffff


	//   ....[5]....
        /*0050*/ 	.word	0xffffffff


	//   ....[6]....
        /*0054*/ 	.word	0xffffffff


	//   ....[7]....
        /*0058*/ 	.word	0xffffffff


	//   ....[8]....
        /*005c*/ 	.word	0xffffffff


	//   ....[9]....
        /*0060*/ 	.word	0xffffffff


	//   ....[10]....
        /*0064*/ 	.word	0xffffffff


	//   ....[11]....
        /*0068*/ 	.word	0xffffffff


	//   ....[12]....
        /*006c*/ 	.word	0xffffffff


	//   ....[13]....
        /*0070*/ 	.word	0xffffffff


	//   ....[14]....
        /*0074*/ 	.word	0xffffffff


	//   ....[15]....
        /*0078*/ 	.word	0xffffffff


	//   ....[16]....
        /*007c*/ 	.word	0xffffffff


	//   ....[17]....
        /*0080*/ 	.word	0xffffffff


	//   ....[18]....
        /*0084*/ 	.word	0xffffffff


	//   ....[19]....
        /*0088*/ 	.word	0xffffffff


	//   ....[20]....
        /*008c*/ 	.word	0xffffffff


	//   ....[21]....
        /*0090*/ 	.word	0xffffffff


	//   ....[22]....
        /*0094*/ 	.word	0xffffffff


	//   ....[23]....
        /*0098*/ 	.word	0xffffffff


	//   ....[24]....
        /*009c*/ 	.word	0xffffffff


	//   ....[25]....
        /*00a0*/ 	.word	0xffffffff


	//   ....[26]....
        /*00a4*/ 	.word	0xffffffff


	//   ....[27]....
        /*00a8*/ 	.word	0xffffffff


	//   ....[28]....
        /*00ac*/ 	.word	0xffffffff


	//   ....[29]....
        /*00b0*/ 	.word	0xffffffff


	//   ....[30]....
        /*00b4*/ 	.word	0xffffffff


	//   ....[31]....
        /*00b8*/ 	.word	0xffffffff


	//   ....[32]....
        /*00bc*/ 	.word	0xffffffff


	//   ....[33]....
        /*00c0*/ 	.word	0xffffffff


	//   ....[34]....
        /*00c4*/ 	.word	0xffffffff


	//   ....[35]....
        /*00c8*/ 	.word	0xffffffff


	//   ....[36]....
        /*00cc*/ 	.word	0xffffffff


	//   ....[37]....
        /*00d0*/ 	.word	0xffffffff


	//   ....[38]....
        /*00d4*/ 	.word	0xffffffff


	//   ....[39]....
        /*00d8*/ 	.word	0xffffffff


	//   ....[40]....
        /*00dc*/ 	.word	0xffffffff


	//   ....[41]....
        /*00e0*/ 	.word	0xffffffff


	//   ....[42]....
        /*00e4*/ 	.word	0xffffffff


	//----- nvinfo : EIATTR_COOP_GROUP_INSTR_OFFSETS
	.align		4
.L_842:
        /*00e8*/ 	.byte	0x04, 0x28
        /*00ea*/ 	.short	(.L_844 - .L_843)


	//   ....[0]....
.L_843:
        /*00ec*/ 	.word	0x00000050


	//   ....[1]....
        /*00f0*/ 	.word	0x00001350


	//   ....[2]....
        /*00f4*/ 	.word	0x000013d0


	//   ....[3]....
        /*00f8*/ 	.word	0x00001700


	//   ....[4]....
        /*00fc*/ 	.word	0x00001730


	//   ....[5]....
        /*0100*/ 	.word	0x00001870


	//   ....[6]....
        /*0104*/ 	.word	0x000018a0


	//   ....[7]....
        /*0108*/ 	.word	0x000019d0


	//   ....[8]....
        /*010c*/ 	.word	0x00001a10


	//   ....[9]....
        /*0110*/ 	.word	0x00002f00


	//   ....[10]....
        /*0114*/ 	.word	0x000031d0


	//   ....[11]....
        /*0118*/ 	.word	0x00003d10


	//   ....[12]....
        /*011c*/ 	.word	0x00003d40


	//   ....[13]....
        /*0120*/ 	.word	0x00003d60


	//   ....[14]....
        /*0124*/ 	.word	0x00003d80


	//   ....[15]....
        /*0128*/ 	.word	0x00005830


	//   ....[16]....
        /*012c*/ 	.word	0x000062b0


	//   ....[17]....
        /*0130*/ 	.word	0x00006a70


	//   ....[18]....
        /*0134*/ 	.word	0x00006c80


	//   ....[19]....
        /*0138*/ 	.word	0x00006cb0


	//   ....[20]....
        /*013c*/ 	.word	0x00006d20


	//   ....[21]....
        /*0140*/ 	.word	0x000096f0


	//   ....[22]....
        /*0144*/ 	.word	0x00009710


	//   ....[23]....
        /*0148*/ 	.word	0x00009730


	//   ....[24]....
        /*014c*/ 	.word	0x00009750


	//   ....[25]....
        /*0150*/ 	.word	0x0000c170


	//   ....[26]....
        /*0154*/ 	.word	0x0000c4b0


	//   ....[27]....
        /*0158*/ 	.word	0x0000cde0


	//   ....[28]....
        /*015c*/ 	.word	0x0000ce30


	//   ....[29]....
        /*0160*/ 	.word	0x0000ce50


	//   ....[30]....
        /*0164*/ 	.word	0x0000ce70


	//   ....[31]....
        /*0168*/ 	.word	0x0000e5a0


	//   ....[32]....
        /*016c*/ 	.word	0x0000e5d0


	//   ....[33]....
        /*0170*/ 	.word	0x0000e610


	//   ....[34]....
        /*0174*/ 	.word	0x0000e620


	//   ....[35]....
        /*0178*/ 	.word	0x0000f330


	//   ....[36]....
        /*017c*/ 	.word	0x0000f370


	//   ....[37]....
        /*0180*/ 	.word	0x0000f390


	//   ....[38]....
        /*0184*/ 	.word	0x0000f3c0


	//   ....[39]....
        /*0188*/ 	.word	0x0000f430


	//   ....[40]....
        /*018c*/ 	.word	0x0000f4a0


	//   ....[41]....
        /*0190*/ 	.word	0x0000fdb0


	//   ....[42]....
        /*0194*/ 	.word	0x0000fdc0


	//----- nvinfo : EIATTR_EXIT_INSTR_OFFSETS
	.align		4
.L_844:
        /*0198*/ 	.byte	0x04, 0x1c
        /*019a*/ 	.short	(.L_846 - .L_845)


	//   ....[0]....
.L_845:
        /*019c*/ 	.word	0x000001b0


	//   ....[1]....
        /*01a0*/ 	.word	0x0000fdd0


	//   ....[2]....
        /*01a4*/ 	.word	0x00010670


	//   ....[3]....
        /*01a8*/ 	.word	0x000106c0


	//   ....[4]....
        /*01ac*/ 	.word	0x000106f0


	//   ....[5]....
        /*01b0*/ 	.word	0x00010750


	//   ....[6]....
        /*01b4*/ 	.word	0x000109e0


	//----- nvinfo : EIATTR_CTAIDZ_USED
	.align		4
.L_846:
        /*01b8*/ 	.byte	0x01, 0x04
	.zero		2


	//----- nvinfo : EIATTR_MAX_THREADS
	.align		4
        /*01bc*/ 	.byte	0x04, 0x05
        /*01be*/ 	.short	(.L_848 - .L_847)
.L_847:
        /*01c0*/ 	.word	0x00000100
        /*01c4*/ 	.word	0x00000001
        /*01c8*/ 	.word	0x00000001


	//----- nvinfo : EIATTR_CRS_STACK_SIZE
	.align		4
.L_848:
        /*01cc*/ 	.byte	0x04, 0x1e
        /*01ce*/ 	.short	(.L_850 - .L_849)
.L_849:
        /*01d0*/ 	.word	0x00000000
.L_850:


//--------------------- .nv.info._ZN7cutlass13device_kernelIN5flash19enable_sm80_to_sm89INS1_16FlashAttnFwdSm80INS1_25CollectiveMainloopFwdSm80ILi8ELi1ELb0EN4cute5tupleIJNS5_1CILi128EEENS7_ILi64EEENS7_ILi192EEEEEELi192ENS_10bfloat16_tEfNS_4arch4Sm80ELb0ELb1ELb0ELb1ELb0ELb0ELb1ELb1EEENS1_21CollectiveEpilogueFwdINS6_IJS8_SA_S9_EEENS6_IJNS7_ILi1EEESI_SI_EEESC_SE_Li256ELb1ELb1ELb1ELb0EEENS1_36VarlenDynamicPersistentTileSchedulerILi128ELi64ELi256ELi256ELb1ELb1ELb0ELb1ELb0ELb1EEEEEEEEEvNT_6ParamsE --------------------------
	.section	.nv.info._ZN7cutlass13device_kernelIN5flash19enable_sm80_to_sm89INS1_16FlashAttnFwdSm80INS1_25CollectiveMainloopFwdSm80ILi8ELi1ELb0EN4cute5tupleIJNS5_1CILi128EEENS7_ILi64EEENS7_ILi192EEEEEELi192ENS_10bfloat16_tEfNS_4arch4Sm80ELb0ELb1ELb0ELb1ELb0ELb0ELb1ELb1EEENS1_21CollectiveEpilogueFwdINS6_IJS8_SA_S9_EEENS6_IJNS7_ILi1EEESI_SI_EEESC_SE_Li256ELb1ELb1ELb1ELb0EEENS1_36VarlenDynamicPersistentTileSchedulerILi128ELi64ELi256ELi256ELb1ELb1ELb0ELb1ELb0ELb1EEEEEEEEEvNT_6ParamsE,"",@"SHT_CUDA_INFO"
	.sectionflags	@""
	.align	4


	//----- nvinfo : EIATTR_CUDA_API_VERSION
	.align		4
        /*0000*/ 	.byte	0x04, 0x37
        /*0002*/ 	.short	(.L_852 - .L_851)
.L_851:
        /*0004*/ 	.word	0x00000082


	//----- nvinfo : EIATTR_SW2861232_WAR
	.align		4
.L_852:
        /*0008*/ 	.byte	0x01, 0x35
	.zero		2


	//----- nvinfo : EIATTR_PARAM_CBANK
	.align		4
        /*000c*/ 	.byte	0x04, 0x0a
        /*000e*/ 	.short	(.L_854 - .L_853)
	.align		4
.L_853:
        /*0010*/ 	.word	index@(.nv.constant0._ZN7cutlass13device_kernelIN5flash19enable_sm80_to_sm89INS1_16FlashAttnFwdSm80INS1_25CollectiveMainloopFwdSm80ILi8ELi1ELb0EN4cute5tupleIJNS5_1CILi128EEENS7_ILi64EEENS7_ILi192EEEEEELi192ENS_10bfloat16_tEfNS_4arch4Sm80ELb0ELb1ELb0ELb1ELb0ELb0ELb1ELb1EEENS1_21CollectiveEpilogueFwdINS6_IJS8_SA_S9_EEENS6_IJNS7_ILi1EEESI_SI_EEESC_SE_Li256ELb1ELb1ELb1ELb0EEENS1_36VarlenDynamicPersistentTileSchedulerILi128ELi64ELi256ELi256ELb1ELb1ELb0ELb1ELb0ELb1EEEEEEEEEvNT_6ParamsE)
        /*0014*/ 	.short	0x0160
        /*0016*/ 	.short	0x0438


	//----- nvinfo : EIATTR_CBANK_PARAM_SIZE
	.align		4
.L_854:
        /*0018*/ 	.byte	0x03, 0x19
        /*001a*/ 	.short	0x0438


	//----- nvinfo : EIATTR_KPARAM_INFO
	.align		4
        /*001c*/ 	.byte	0x04, 0x17
        /*001e*/ 	.short	(.L_856 - .L_855)
.L_855:
        /*0020*/ 	.word	0x00000000
        /*0024*/ 	.short	0x0000
        /*0026*/ 	.short	0x0000
        /*0028*/ 	.byte	0x00, 0xf0, 0xe1, 0x10


	//----- nvinfo : EIATTR_MAXREG_COUNT
	.align		4
.L_856:
        /*002c*/ 	.byte	0x03, 0x1b
        /*002e*/ 	.short	0x00ff


	//----- nvinfo : EIATTR_NUM_BARRIERS
	.align		4
        /*0030*/ 	.byte	0x02, 0x4c
        /*0032*/ 	.byte	0x06
	.zero		1


	//----- nvinfo : EIATTR_ANNOTATIONS
	.align		4
        /*0034*/ 	.byte	0x04, 0x55
        /*0036*/ 	.short	(.L_858 - .L_857)


	//   ....[0]....
.L_857:
        /* <DEDUP_REMOVED lines=31> */


	//----- nvinfo : EIATTR_MERCURY_ISA_VERSION
	.align		4
.L_858:
        /*0210*/ 	.byte	0x03, 0x5f
        /*0212*/ 	.short	0x0000


	//----- nvinfo : EIATTR_INT_WARP_WIDE_INSTR_OFFSETS
	.align		4
        /*0214*/ 	.byte	0x04, 0x31
        /*0216*/ 	.short	(.L_860 - .L_859)


	//   ....[0]....
.L_859:
        /*0218*/ 	.word	0x0000fec0


	//   ....[1]....
        /*021c*/ 	.word	0x0000ff40


	//----- nvinfo : EIATTR_COOP_GROUP_MASK_REGIDS
	.align		4
.L_860:
        /*0220*/ 	.byte	0x04, 0x29
        /*0222*/ 	.short	(.L_862 - .L_861)


	//   ....[0]....
.L_861:
        /*0224*/ 	.word	0xffffffff


	//   ....[1]....
        /*0228*/ 	.word	0xffffffff


	//   ....[2]....
        /*022c*/ 	.word	0xffffffff


	//   ....[3]....
        /*0230*/ 	.word	0xffffffff


	//   ....[4]....
        /*0234*/ 	.word	0xffffffff


	//   ....[5]....
        /*0238*/ 	.word	0xffffffff


	//   ....[6]....
        /*023c*/ 	.word	0xffffffff


	//   ....[7]....
        /*0240*/ 	.word	0xffffffff


	//   ....[8]....
        /*0244*/ 	.word	0xffffffff


	//   ....[9]....
        /*0248*/ 	.word	0xffffffff


	//   ....[10]....
        /*024c*/ 	.word	0xffffffff


	//   ....[11]....
        /*0250*/ 	.word	0xffffffff


	//   ....[12]....
        /*0254*/ 	.word	0xffffffff


	//   ....[13]....
        /*0258*/ 	.word	0xffffffff


	//   ....[14]....
        /*025c*/ 	.word	0xffffffff


	//   ....[15]....
        /*0260*/ 	.word	0xffffffff


	//   ....[16]....
        /*0264*/ 	.word	0xffffffff


	//   ....[17]....
        /*0268*/ 	.word	0xffffffff


	//   ....[18]....
        /*026c*/ 	.word	0xffffffff


	//   ....[19]....
        /*0270*/ 	.word	0xffffffff


	//   ....[20]....
        /*0274*/ 	.word	0xffffffff


	//   ....[21]....
        /*0278*/ 	.word	0xffffffff


	//   ....[22]....
        /*027c*/ 	.word	0xffffffff


	//   ....[23]....
        /*0280*/ 	.word	0xffffffff


	//   ....[24]....
        /*0284*/ 	.word	0xffffffff


	//   ....[25]....
        /*0288*/ 	.word	0xffffffff


	//   ....[26]....
        /*028c*/ 	.word	0xffffffff


	//   ....[27]....
        /*0290*/ 	.word	0xffffffff


	//   ....[28]....
        /*0294*/ 	.word	0xffffffff


	//   ....[29]....
        /*0298*/ 	.word	0xffffffff


	//   ....[30]....
        /*029c*/ 	.word	0xffffffff


	//   ....[31]....
        /*02a0*/ 	.word	0xffffffff


	//   ....[32]....
        /*02a4*/ 	.word	0xffffffff


	//   ....[33]....
        /*02a8*/ 	.word	0xffffffff


	//   ....[34]....
        /*02ac*/ 	.word	0xffffffff


	//   ....[35]....
        /*02b0*/ 	.word	0xffffffff


	//   ....[36]....
        /*02b4*/ 	.word	0xffffffff


	//   ....[37]....
        /*02b8*/ 	.word	0xffffffff


	//   ....[38]....
        /*02bc*/ 	.word	0xffffffff


	//   ....[39]....
        /*02c0*/ 	.word	0xffffffff


	//   ....[40]....
        /*02c4*/ 	.word	0xffffffff


	//   ....[41]....
        /*02c8*/ 	.word	0xffffffff


	//   ....[42]....
        /*02cc*/ 	.word	0xffffffff


	//   ....[43]....
        /*02d0*/ 	.word	0xffffffff


	//   ....[44]....
        /*02d4*/ 	.word	0xffffffff


	//   ....[45]....
        /*02d8*/ 	.word	0xffffffff


	//   ....[46]....
        /*02dc*/ 	.word	0xffffffff


	//   ....[47]....
        /*02e0*/ 	.word	0xffffffff


	//   ....[48]....
        /*02e4*/ 	.word	0xffffffff


	//   ....[49]....
        /*02e8*/ 	.word	0xffffffff


	//   ....[50]....
        /*02ec*/ 	.word	0xffffffff


	//   ....[51]....
        /*02f0*/ 	.word	0xffffffff


	//   ....[52]....
        /*02f4*/ 	.word	0xffffffff


	//   ....[53]....
        /*02f8*/ 	.word	0xffffffff


	//   ....[54]....
        /*02fc*/ 	.word	0xffffffff


	//   ....[55]....
        /*0300*/ 	.word	0xffffffff


	//   ....[56]....
        /*0304*/ 	.word	0xffffffff


	//   ....[57]....
        /*0308*/ 	.word	0xffffffff


	//   ....[58]....
        /*030c*/ 	.word	0xffffffff


	//   ....[59]....
        /*0310*/ 	.word	0xffffffff


	//   ....[60]....
        /*0314*/ 	.word	0xffffffff


	//   ....[61]....
        /*0318*/ 	.word	0xffffffff


	//   ....[62]....
        /*031c*/ 	.word	0xffffffff


	//   ....[63]....
        /*0320*/ 	.word	0xffffffff


	//   ....[64]....
        /*0324*/ 	.word	0xffffffff


	//   ....[65]....
        /*0328*/ 	.word	0xffffffff


	//   ....[66]....
        /*032c*/ 	.word	0xffffffff


	//   ....[67]....
        /*0330*/ 	.word	0xffffffff


	//   ....[68]....
        /*0334*/ 	.word	0xffffffff


	//   ....[69]....
        /*0338*/ 	.word	0xffffffff


	//   ....[70]....
        /*033c*/ 	.word	0xffffffff


	//   ....[71]....
        /*0340*/ 	.word	0xffffffff


	//   ....[72]....
        /*0344*/ 	.word	0xffffffff


	//   ....[73]....
        /*0348*/ 	.word	0xffffffff


	//   ....[74]....
        /*034c*/ 	.word	0xffffffff


	//   ....[75]....
        /*0350*/ 	.word	0xffffffff


	//   ....[76]....
        /*0354*/ 	.word	0xffffffff


	//   ....[77]....
        /*0358*/ 	.word	0xffffffff


	//   ....[78]....
        /*035c*/ 	.word	0xffffffff


	//   ....[79]....
        /*0360*/ 	.word	0xffffffff


	//   ....[80]....
        /*0364*/ 	.word	0xffffffff


	//   ....[81]....
        /*0368*/ 	.word	0xffffffff


	//   ....[82]....
        /*036c*/ 	.word	0xffffffff


	//   ....[83]....
        /*0370*/ 	.word	0xffffffff


	//   ....[84]....
        /*0374*/ 	.word	0xffffffff


	//   ....[85]....
        /*0378*/ 	.word	0xffffffff


	//   ....[86]....
        /*037c*/ 	.word	0xffffffff


	//   ....[87]....
        /*0380*/ 	.word	0xffffffff


	//   ....[88]....
        /*0384*/ 	.word	0xffffffff


	//   ....[89]....
        /*0388*/ 	.word	0xffffffff


	//   ....[90]....
        /*038c*/ 	.word	0xffffffff


	//   ....[91]....
        /*0390*/ 	.word	0xffffffff


	//   ....[92]....
        /*0394*/ 	.word	0xffffffff


	//   ....[93]....
        /*0398*/ 	.word	0xffffffff


	//   ....[94]....
        /*039c*/ 	.word	0xffffffff


	//   ....[95]....
        /*03a0*/ 	.word	0xffffffff


	//   ....[96]....
        /*03a4*/ 	.word	0xffffffff


	//   ....[97]....
        /*03a8*/ 	.word	0xffffffff


	//   ....[98]....
        /*03ac*/ 	.word	0xffffffff


	//   ....[99]....
        /*03b0*/ 	.word	0xffffffff


	//   ....[100]....
        /*03b4*/ 	.word	0xffffffff


	//   ....[101]....
        /*03b8*/ 	.word	0xffffffff


	//   ....[102]....
        /*03bc*/ 	.word	0xffffffff


	//   ....[103]....
        /*03c0*/ 	.word	0xffffffff


	//   ....[104]....
        /*03c4*/ 	.word	0xffffffff


	//   ....[105]....
        /*03c8*/ 	.word	0xffffffff


	//   ....[106]....
        /*03cc*/ 	.word	0xffffffff


	//   ....[107]....
        /*03d0*/ 	.word	0xffffffff


	//   ....[108]....
        /*03d4*/ 	.word	0xffffffff


	//   ....[109]....
        /*03d8*/ 	.word	0xffffffff


	//   ....[110]....
        /*03dc*/ 	.word	0xffffffff


	//   ....[111]....
        /*03e0*/ 	.word	0xffffffff


	//   ....[112]....
        /*03e4*/ 	.word	0xffffffff


	//   ....[113]....
        /*03e8*/ 	.word	0xffffffff


	//   ....[114]....
        /*03ec*/ 	.word	0xffffffff


	//   ....[115]....
        /*03f0*/ 	.word	0xffffffff


	//   ....[116]....
        /*03f4*/ 	.word	0xffffffff


	//   ....[117]....
        /*03f8*/ 	.word	0xffffffff


	//   ....[118]....
        /*03fc*/ 	.word	0xffffffff


	//   ....[119]....
        /*0400*/ 	.word	0xffffffff


	//   ....[120]....
        /*0404*/ 	.word	0xffffffff


	//   ....[121]....
        /*0408*/ 	.word	0xffffffff


	//   ....[122]....
        /*040c*/ 	.word	0xffffffff


	//   ....[123]....
        /*0410*/ 	.word	0xffffffff


	//   ....[124]....
        /*0414*/ 	.word	0xffffffff


	//   ....[125]....
        /*0418*/ 	.word	0xffffffff


	//   ....[126]....
        /*041c*/ 	.word	0xffffffff


	//   ....[127]....
        /*0420*/ 	.word	0xffffffff


	//   ....[128]....
        /*0424*/ 	.word	0xffffffff


	//   ....[129]....
        /*0428*/ 	.word	0xffffffff


	//   ....[130]....
        /*042c*/ 	.word	0xffffffff


	//   ....[131]....
        /*0430*/ 	.word	0xffffffff


	//   ....[132]....
        /*0434*/ 	.word	0xffffffff


	//   ....[133]....
        /*0438*/ 	.word	0xffffffff


	//   ....[134]....
        /*043c*/ 	.word	0xffffffff


	//   ....[135]....
        /*0440*/ 	.word	0xffffffff


	//   ....[136]....
        /*0444*/ 	.word	0xffffffff


	//   ....[137]....
        /*0448*/ 	.word	0xffffffff


	//   ....[138]....
        /*044c*/ 	.word	0xffffffff


	//   ....[139]....
        /*0450*/ 	.word	0xffffffff


	//   ....[140]....
        /*0454*/ 	.word	0xffffffff


	//   ....[141]....
        /*0458*/ 	.word	0xffffffff


	//   ....[142]....
        /*045c*/ 	.word	0xffffffff


	//   ....[143]....
        /*0460*/ 	.word	0xffffffff


	//   ....[144]....
        /*0464*/ 	.word	0xffffffff


	//   ....[145]....
        /*0468*/ 	.word	0xffffffff


	//   ....[146]....
        /*046c*/ 	.word	0xffffffff


	//   ....[147]....
        /*0470*/ 	.word	0xffffffff


	//   ....[148]....
        /*0474*/ 	.word	0xffffffff


	//   ....[149]....
        /*0478*/ 	.word	0xffffffff


	//   ....[150]....
        /*047c*/ 	.word	0xffffffff


	//   ....[151]....
        /*0480*/ 	.word	0xffffffff


	//   ....[152]....
        /*0484*/ 	.word	0xffffffff


	//----- nvinfo : EIATTR_COOP_GROUP_INSTR_OFFSETS
	.align		4
.L_862:
        /*0488*/ 	.byte	0x04, 0x28
        /*048a*/ 	.short	(.L_864 - .L_863)


	//   ....[0]....
.L_863:
        /*048c*/ 	.word	0x00000050


	//   ....[1]....
        /*0490*/ 	.word	0x000001e0


	//   ....[2]....
        /*0494*/ 	.word	0x00000210


	//   ....[3]....
        /*0498*/ 	.word	0x00000240


	//   ....[4]....
        /*049c*/ 	.word	0x00000270


	//   ....[5]....
        /*04a0*/ 	.word	0x000002a0


	//   ....[6]....
        /*04a4*/ 	.word	0x000002d0


	//   ....[7]....
        /*04a8*/ 	.word	0x00000430


	//   ....[8]....
        /*04ac*/ 	.word	0x00000470


	//   ....[9]....
        /*04b0*/ 	.word	0x000004a0


	//   ....[10]....
        /*04b4*/ 	.word	0x000004d0


	//   ....[11]....
        /*04b8*/ 	.word	0x00000500


	//   ....[12]....
        /*04bc*/ 	.word	0x00000530


	//   ....[13]....
        /*04c0*/ 	.word	0x000005c0


	//   ....[14]....
        /*04c4*/ 	.word	0x00000600


	//   ....[15]....
        /*04c8*/ 	.word	0x00000620


	//   ....[16]....
        /*04cc*/ 	.word	0x00000680


	//   ....[17]....
        /*04d0*/ 	.word	0x00002bd0


	//   ....[18]....
        /*04d4*/ 	.word	0x00002bf0


	//   ....[19]....
        /*04d8*/ 	.word	0x00002d90


	//   ....[20]....
        /*04dc*/ 	.word	0x00002da0


	//   ....[21]....
        /*04e0*/ 	.word	0x00002f40


	//   ....[22]....
        /*04e4*/ 	.word	0x00002f60


	//   ....[23]....
        /*04e8*/ 	.word	0x00003100


	//   ....[24]....
        /*04ec*/ 	.word	0x00003110


	//   ....[25]....
        /*04f0*/ 	.word	0x00004360


	//   ....[26]....
        /*04f4*/ 	.word	0x00004540


	//   ....[27]....
        /*04f8*/ 	.word	0x00004c60


	//   ....[28]....
        /*04fc*/ 	.word	0x00004f30


	//   ....[29]....
        /*0500*/ 	.word	0x00004f40


	//   ....[30]....
        /*0504*/ 	.word	0x00004f90


	//   ....[31]....
        /*0508*/ 	.word	0x000072a0


	//   ....[32]....
        /*050c*/ 	.word	0x000074a0


	//   ....[33]....
        /*0510*/ 	.word	0x00007cf0


	//   ....[34]....
        /*0514*/ 	.word	0x00007ea0


	//   ....[35]....
        /*0518*/ 	.word	0x00007ed0


	//   ....[36]....
        /*051c*/ 	.word	0x00007f20


	//   ....[37]....
        /*0520*/ 	.word	0x0000a7e0


	//   ....[38]....
        /*0524*/ 	.word	0x0000a800


	//   ....[39]....
        /*0528*/ 	.word	0x0000a830


	//   ....[40]....
        /*052c*/ 	.word	0x0000a860


	//   ....[41]....
        /*0530*/ 	.word	0x0000d2e0


	//   ....[42]....
        /*0534*/ 	.word	0x0000d4e0


	//   ....[43]....
        /*0538*/ 	.word	0x0000dd20


	//   ....[44]....
        /*053c*/ 	.word	0x0000dee0


	//   ....[45]....
        /*0540*/ 	.word	0x0000df10


	//   ....[46]....
        /*0544*/ 	.word	0x0000df60


	//   ....[47]....
        /*0548*/ 	.word	0x0000f6a0


	//   ....[48]....
        /*054c*/ 	.word	0x0000f6d0


	//   ....[49]....
        /*0550*/ 	.word	0x0000f6e0


	//   ....[50]....
        /*0554*/ 	.word	0x0000f710


	//   ....[51]....
        /*0558*/ 	.word	0x00010b30


	//   ....[52]....
        /*055c*/ 	.word	0x00010b50


	//   ....[53]....
        /*0560*/ 	.word	0x00010b60


	//   ....[54]....
        /*0564*/ 	.word	0x00010b70


	//   ....[55]....
        /*0568*/ 	.word	0x00010f30


	//   ....[56]....
        /*056c*/ 	.word	0x00010f50


	//   ....[57]....
        /*0570*/ 	.word	0x00011090


	//   ....[58]....
        /*0574*/ 	.word	0x000110a0


	//   ....[59]....
        /*0578*/ 	.word	0x000111f0


	//   ....[60]....
        /*057c*/ 	.word	0x00011210


	//   ....[61]....
        /*0580*/ 	.word	0x00011360


	//   ....[62]....
        /*0584*/ 	.word	0x00011370


	//   ....[63]....
        /*0588*/ 	.word	0x000116b0


	//   ....[64]....
        /*058c*/ 	.word	0x000116d0


	//   ....[65]....
        /*0590*/ 	.word	0x00012030


	//   ....[66]....
        /*0594*/ 	.word	0x00012040


	//   ....[67]....
        /*0598*/ 	.word	0x00012e20


	//   ....[68]....
        /*059c*/ 	.word	0x00012e40


	//   ....[69]....
        /*05a0*/ 	.word	0x00012f90


	//   ....[70]....
        /*05a4*/ 	.word	0x00012fa0


	//   ....[71]....
        /*05a8*/ 	.word	0x000130f0


	//   ....[72]....
        /*05ac*/ 	.word	0x00013110


	//   ....[73]....
        /*05b0*/ 	.word	0x00013260


	//   ....[74]....
        /*05b4*/ 	.word	0x00013270


	//   ....[75]....
        /*05b8*/ 	.word	0x00013460


	//   ....[76]....
        /*05bc*/ 	.word	0x00013480


	//   ....[77]....
        /*05c0*/ 	.word	0x000135a0


	//   ....[78]....
        /*05c4*/ 	.word	0x000135e0


	//   ....[79]....
        /*05c8*/ 	.word	0x00013610


	//   ....[80]....
        /*05cc*/ 	.word	0x00013640


	//   ....[81]....
        /*05d0*/ 	.word	0x00013670


	//   ....[82]....
        /*05d4*/ 	.word	0x000136a0


	//   ....[83]....
        /*05d8*/ 	.word	0x000137f0


	//   ....[84]....
        /*05dc*/ 	.word	0x00013830


	//   ....[85]....
        /*05e0*/ 	.word	0x00013860


	//   ....[86]....
        /*05e4*/ 	.word	0x00013890


	//   ....[87]....
        /*05e8*/ 	.word	0x000138c0


	//   ....[88]....
        /*05ec*/ 	.word	0x000138f0


	//   ....[89]....
        /*05f0*/ 	.word	0x00013980


	//   ....[90]....
        /*05f4*/ 	.word	0x000139c0


	//   ....[91]....
        /*05f8*/ 	.word	0x000139d0


	//   ....[92]....
        /*05fc*/ 	.word	0x00013a30


	//   ....[93]....
        /*0600*/ 	.word	0x000143e0


	//   ....[94]....
        /*0604*/ 	.word	0x00014440


	//   ....[95]....
        /*0608*/ 	.word	0x00014490


	//   ....[96]....
        /*060c*/ 	.word	0x000144e0


	//   ....[97]....
        /*0610*/ 	.word	0x00014530


	//   ....[98]....
        /*0614*/ 	.word	0x000145a0


	//   ....[99]....
        /*0618*/ 	.word	0x000145e0


	//   ....[100]....
        /*061c*/ 	.word	0x00014650


	//   ....[101]....
        /*0620*/ 	.word	0x000146c0


	//   ....[102]....
        /*0624*/ 	.word	0x00014720


	//   ....[103]....
        /*0628*/ 	.word	0x00014790


	//   ....[104]....
        /*062c*/ 	.word	0x00014800


	//   ....[105]....
        /*0630*/ 	.word	0x00014860


	//   ....[106]....
        /*0634*/ 	.word	0x000148c0


	//   ....[107]....
        /*0638*/ 	.word	0x00014920


	//   ....[108]....
        /*063c*/ 	.word	0x00014990


	//   ....[109]....
        /*0640*/ 	.word	0x000149f0


	//   ....[110]....
        /*0644*/ 	.word	0x00014a50


	//   ....[111]....
        /*0648*/ 	.word	0x00014aa0


	//   ....[112]....
        /*064c*/ 	.word	0x00014b00


	//   ....[113]....
        /*0650*/ 	.word	0x00014b50


	//   ....[114]....
        /*0654*/ 	.word	0x00014ba0


	//   ....[115]....
        /*0658*/ 	.word	0x00014c10


	//   ....[116]....
        /*065c*/ 	.word	0x00014c80


	//   ....[117]....
        /*0660*/ 	.word	0x00014ce0


	//   ....[118]....
        /*0664*/ 	.word	0x00014d40


	//   ....[119]....
        /*0668*/ 	.word	0x00014da0


	//   ....[120]....
        /*066c*/ 	.word	0x00014e10


	//   ....[121]....
        /*0670*/ 	.word	0x00014e70


	//   ....[122]....
        /*0674*/ 	.word	0x00014ed0


	//   ....[123]....
        /*0678*/ 	.word	0x00014f30


	//   ....[124]....
        /*067c*/ 	.word	0x00014fa0


	//   ....[125]....
        /*0680*/ 	.word	0x00015000


	//   ....[126]....
        /*0684*/ 	.word	0x00015060


	//   ....[127]....
        /*0688*/ 	.word	0x000150c0


	//   ....[128]....
        /*068c*/ 	.word	0x00015130


	//   ....[129]....
        /*0690*/ 	.word	0x00015190


	//   ....[130]....
        /*0694*/ 	.word	0x000151f0


	//   ....[131]....
        /*0698*/ 	.word	0x00015250


	//   ....[132]....
        /*069c*/ 	.word	0x000152c0


	//   ....[133]....
        /*06a0*/ 	.word	0x00015320


	//   ....[134]....
        /*06a4*/ 	.word	0x00015380


	//   ....[135]....
        /*06a8*/ 	.word	0x000153e0


	//   ....[136]....
        /*06ac*/ 	.word	0x00015450


	//   ....[137]....
        /*06b0*/ 	.word	0x000154a0


	//   ....[138]....
        /*06b4*/ 	.word	0x000154e0


	//   ....[139]....
        /*06b8*/ 	.word	0x00015530


	//   ....[140]....
        /*06bc*/ 	.word	0x00015580


	//   ....[141]....
        /*06c0*/ 	.word	0x000155d0


	//   ....[142]....
        /*06c4*/ 	.word	0x00015640


	//   ....[143]....
        /*06c8*/ 	.word	0x00015680


	//   ....[144]....
        /*06cc*/ 	.word	0x000156d0


	//   ....[145]....
        /*06d0*/ 	.word	0x00015720


	//   ....[146]....
        /*06d4*/ 	.word	0x00015770


	//   ....[147]....
        /*06d8*/ 	.word	0x000157c0


	//   ....[148]....
        /*06dc*/ 	.word	0x00015830


	//   ....[149]....
        /*06e0*/ 	.word	0x00015870


	//   ....[150]....
        /*06e4*/ 	.word	0x000158e0


	//   ....[151]....
        /*06e8*/ 	.word	0x00015940


	//   ....[152]....
        /*06ec*/ 	.word	0x000159a0


	//----- nvinfo : EIATTR_EXIT_INSTR_OFFSETS
	.align		4
.L_864:
        /*06f0*/ 	.byte	0x04, 0x1c
        /*06f2*/ 	.short	(.L_866 - .L_865)


	//   ....[0]....
.L_865:
        /*06f4*/ 	.word	0x00000fe0


	//   ....[1]....
        /*06f8*/ 	.word	0x000143a0


	//----- nvinfo : EIATTR_MAX_THREADS
	.align		4
.L_866:
        /*06fc*/ 	.byte	0x04, 0x05
        /*06fe*/ 	.short	(.L_868 - .L_867)
.L_867:
        /*0700*/ 	.word	0x00000100
        /*0704*/ 	.word	0x00000001
        /*0708*/ 	.word	0x00000001


	//----- nvinfo : EIATTR_CRS_STACK_SIZE
	.align		4
.L_868:
        /*070c*/ 	.byte	0x04, 0x1e
        /*070e*/ 	.short	(.L_870 - .L_869)
.L_869:
        /*0710*/ 	.word	0x00000000
.L_870:


//--------------------- .nv.info._ZN7cutlass13device_kernelIN5flash19enable_sm80_to_sm89INS1_16FlashAttnFwdSm80INS1_25CollectiveMainloopFwdSm80ILi8ELi1ELb0EN4cute5tupleIJNS5_1CILi128EEENS7_ILi64EEENS7_ILi192EEEEEELi192ENS_10bfloat16_tEfNS_4arch4Sm80ELb0ELb1ELb0ELb1ELb0ELb1ELb1ELb1EEENS1_21CollectiveEpilogueFwdINS6_IJS8_SA_S9_EEENS6_IJNS7_ILi1EEESI_SI_EEESC_SE_Li256ELb1ELb1ELb1ELb0EEENS1_36VarlenDynamicPersistentTileSchedulerILi128ELi64ELi256ELi256ELb1ELb1ELb0ELb1ELb0ELb1EEEEEEEEEvNT_6ParamsE --------------------------
	.section	.nv.info._ZN7cutlass13device_kernelIN5flash19enable_sm80_to_sm89INS1_16FlashAttnFwdSm80INS1_25CollectiveMainloopFwdSm80ILi8ELi1ELb0EN4cute5tupleIJNS5_1CILi128EEENS7_ILi64EEENS7_ILi192EEEEEELi192ENS_10bfloat16_tEfNS_4arch4Sm80ELb0ELb1ELb0ELb1ELb0ELb1ELb1ELb1EEENS1_21CollectiveEpilogueFwdINS6_IJS8_SA_S9_EEENS6_IJNS7_ILi1EEESI_SI_EEESC_SE_Li256ELb1ELb1ELb1ELb0EEENS1_36VarlenDynamicPersistentTileSchedulerILi128ELi64ELi256ELi256ELb1ELb1ELb0ELb1ELb0ELb1EEEEEEEEEvNT_6ParamsE,"",@"SHT_CUDA_INFO"
	.sectionflags	@""
	.align	4


	//----- nvinfo : EIATTR_CUDA_API_VERSION
	.align		4
        /*0000*/ 	.byte	0x04, 0x37
        /*0002*/ 	.short	(.L_872 - .L_871)
.L_871:
        /*0004*/ 	.word	0x00000082


	//----- nvinfo : EIATTR_SW2861232_WAR
	.align		4
.L_872:
        /*0008*/ 	.byte	0x01, 0x35
	.zero		2


	//----- nvinfo : EIATTR_PARAM_CBANK
	.align		4
        /*000c*/ 	.byte	0x04, 0x0a
        /*000e*/ 	.short	(.L_874 - .L_873)
	.align		4
.L_873:
        /*0010*/ 	.word	index@(.nv.constant0._ZN7cutlass13device_kernelIN5flash19enable_sm80_to_sm89INS1_16FlashAttnFwdSm80INS1_25CollectiveMainloopFwdSm80ILi8ELi1ELb0EN4cute5tupleIJNS5_1CILi128EEENS7_ILi64EEENS7_ILi192EEEEEELi192ENS_10bfloat16_tEfNS_4arch4Sm80ELb0ELb1ELb0ELb1ELb0ELb1ELb1ELb1EEENS1_21CollectiveEpilogueFwdINS6_IJS8_SA_S9_EEENS6_IJNS7_ILi1EEESI_SI_EEESC_SE_Li256ELb1ELb1ELb1ELb0EEENS1_36VarlenDynamicPersistentTileSchedulerILi128ELi64ELi256ELi256ELb1ELb1ELb0ELb1ELb0ELb1EEEEEEEEEvNT_6ParamsE)
        /*0014*/ 	.short	0x0160
        /*0016*/ 	.short	0x0438


	//----- nvinfo : EIATTR_CBANK_PARAM_SIZE
	.align		4
.L_874:
        /*0018*/ 	.byte	0x03, 0x19
        /*001a*/ 	.short	0x0438


	//----- nvinfo : EIATTR_KPARAM_INFO
	.align		4
        /*001c*/ 	.byte	0x04, 0x17
        /*001e*/ 	.short	(.L_876 - .L_875)
.L_875:
        /*0020*/ 	.word	0x00000000
        /*0024*/ 	.short	0x0000
        /*0026*/ 	.short	0x0000
        /*0028*/ 	.byte	0x00, 0xf0, 0xe1, 0x10


	//----- nvinfo : EIATTR_MAXREG_COUNT
	.align		4
.L_876:
        /*002c*/ 	.byte	0x03, 0x1b
        /*002e*/ 	.short	0x00ff


	//----- nvinfo : EIATTR_NUM_BARRIERS
	.align		4
        /*0030*/ 	.byte	0x02, 0x4c
        /*0032*/ 	.byte	0x06
	.zero		1


	//----- nvinfo : EIATTR_ANNOTATIONS
	.align		4
        /*0034*/ 	.byte	0x04, 0x55
        /*0036*/ 	.short	(.L_878 - .L_877)


	//   ....[0]....
.L_877:
        /* <DEDUP_REMOVED lines=28> */


	//----- nvinfo : EIATTR_MERCURY_ISA_VERSION
	.align		4
.L_878:
        /*01e0*/ 	.byte	0x03, 0x5f
        /*01e2*/ 	.short	0x0000


	//----- nvinfo : EIATTR_INT_WARP_WIDE_INSTR_OFFSETS
	.align		4
        /*01e4*/ 	.byte	0x04, 0x31
        /*01e6*/ 	.short	(.L_880 - .L_879)


	//   ....[0]....
.L_879:
        /*01e8*/ 	.word	0x0001c940


	//   ....[1]....
        /*01ec*/ 	.word	0x0001c9c0


	//----- nvinfo : EIATTR_COOP_GROUP_MASK_REGIDS
	.align		4
.L_880:
        /*01f0*/ 	.byte	0x04, 0x29
        /*01f2*/ 	.short	(.L_882 - .L_881)


	//   ....[0]....
.L_881:
        /*01f4*/ 	.word	0xffffffff


	//   ....[1]....
        /*01f8*/ 	.word	0xffffffff


	//   ....[2]....
        /*01fc*/ 	.word	0xffffffff


	//   ....[3]....
        /*0200*/ 	.word	0xffffffff


	//   ....[4]....
        /*0204*/ 	.word	0xffffffff


	//   ....[5]....
        /*0208*/ 	.word	0xffffffff


	//   ....[6]....
        /*020c*/ 	.word	0xffffffff


	//   ....[7]....
        /*0210*/ 	.word	0xffffffff


	//   ....[8]....
        /*0214*/ 	.word	0xffffffff


	//   ....[9]....
        /*0218*/ 	.word	0xffffffff


	//   ....[10]....
        /*021c*/ 	.word	0xffffffff


	//   ....[11]....
        /*0220*/ 	.word	0xffffffff


	//   ....[12]....
        /*0224*/ 	.word	0xffffffff


	//   ....[13]....
        /*0228*/ 	.word	0xffffffff


	//   ....[14]....
        /*022c*/ 	.word	0xffffffff


	//   ....[15]....
        /*0230*/ 	.word	0xffffffff


	//   ....[16]....
        /*0234*/ 	.word	0xffffffff


	//   ....[17]....
        /*0238*/ 	.word	0xffffffff


	//   ....[18]....
        /*023c*/ 	.word	0xffffffff


	//   ....[19]....
        /*0240*/ 	.word	0xffffffff


	//   ....[20]....
        /*0244*/ 	.word	0xffffffff


	//   ....[21]....
        /*0248*/ 	.word	0xffffffff


	//   ....[22]....
        /*024c*/ 	.word	0xffffffff


	//   ....[23]....
        /*0250*/ 	.word	0xffffffff


	//   ....[24]....
        /*0254*/ 	.word	0xffffffff


	//   ....[25]....
        /*0258*/ 	.word	0xffffffff


	//   ....[26]....
        /*025c*/ 	.word	0xffffffff


	//   ....[27]....
        /*0260*/ 	.word	0xffffffff


	//   ....[28]....
        /*0264*/ 	.word	0xffffffff


	//   ....[29]....
        /*0268*/ 	.word	0xffffffff


	//   ....[30]....
        /*026c*/ 	.word	0xffffffff


	//   ....[31]....
        /*0270*/ 	.word	0xffffffff


	//   ....[32]....
        /*0274*/ 	.word	0xffffffff


	//   ....[33]....
        /*0278*/ 	.word	0xffffffff


	//   ....[34]....
        /*027c*/ 	.word	0xffffffff


	//   ....[35]....
        /*0280*/ 	.word	0xffffffff


	//   ....[36]....
        /*0284*/ 	.word	0xffffffff


	//   ....[37]....
        /*0288*/ 	.word	0xffffffff


	//   ....[38]....
        /*028c*/ 	.word	0xffffffff


	//   ....[39]....
        /*0290*/ 	.word	0xffffffff


	//   ....[40]....
        /*0294*/ 	.word	0xffffffff


	//   ....[41]....
        /*0298*/ 	.word	0xffffffff


	//   ....[42]....
        /*029c*/ 	.word	0xffffffff


	//   ....[43]....
        /*02a0*/ 	.word	0xffffffff


	//   ....[44]....
        /*02a4*/ 	.word	0xffffffff


	//   ....[45]....
        /*02a8*/ 	.word	0xffffffff


	//   ....[46]....
        /*02ac*/ 	.word	0xffffffff


	//   ....[47]....
        /*02b0*/ 	.word	0xffffffff


	//   ....[48]....
        /*02b4*/ 	.word	0xffffffff


	//   ....[49]....
        /*02b8*/ 	.word	0xffffffff


	//   ....[50]....
        /*02bc*/ 	.word	0xffffffff


	//   ....[51]....
        /*02c0*/ 	.word	0xffffffff


	//   ....[52]....
        /*02c4*/ 	.word	0xffffffff


	//   ....[53]....
        /*02c8*/ 	.word	0xffffffff


	//   ....[54]....
        /*02cc*/ 	.word	0xffffffff


	//   ....[55]....
        /*02d0*/ 	.word	0xffffffff


	//   ....[56]....
        /*02d4*/ 	.word	0xffffffff


	//   ....[57]....
        /*02d8*/ 	.word	0xffffffff


	//   ....[58]....
        /*02dc*/ 	.word	0xffffffff


	//   ....[59]....
        /*02e0*/ 	.word	0xffffffff


	//   ....[60]....
        /*02e4*/ 	.word	0xffffffff


	//   ....[61]....
        /*02e8*/ 	.word	0xffffffff


	//   ....[62]....
        /*02ec*/ 	.word	0xffffffff


	//   ....[63]....
        /*02f0*/ 	.word	0xffffffff


	//   ....[64]....
        /*02f4*/ 	.word	0xffffffff


	//   ....[65]....
        /*02f8*/ 	.word	0xffffffff


	//   ....[66]....
        /*02fc*/ 	.word	0xffffffff


	//   ....[67]....
        /*0300*/ 	.word	0xffffffff


	//   ....[68]....
        /*0304*/ 	.word	0xffffffff


	//   ....[69]....
        /*0308*/ 	.word	0xffffffff


	//   ....[70]....
        /*030c*/ 	.word	0xffffffff


	//   ....[71]....
        /*0310*/ 	.word	0xffffffff


	//   ....[72]....
        /*0314*/ 	.word	0xffffffff


	//   ....[73]....
        /*0318*/ 	.word	0xffffffff


	//   ....[74]....
        /*031c*/ 	.word	0xffffffff


	//   ....[75]....
        /*0320*/ 	.word	0xffffffff


	//   ....[76]....
        /*0324*/ 	.word	0xffffffff


	//   ....[77]....
        /*0328*/ 	.word	0xffffffff


	//   ....[78]....
        /*032c*/ 	.word	0xffffffff


	//   ....[79]....
        /*0330*/ 	.word	0xffffffff


	//   ....[80]....
        /*0334*/ 	.word	0xffffffff


	//   ....[81]....
        /*0338*/ 	.word	0xffffffff


	//   ....[82]....
        /*033c*/ 	.word	0xffffffff


	//   ....[83]....
        /*0340*/ 	.word	0xffffffff


	//   ....[84]....
        /*0344*/ 	.word	0xffffffff


	//   ....[85]....
        /*0348*/ 	.word	0xffffffff


	//   ....[86]....
        /*034c*/ 	.word	0xffffffff


	//   ....[87]....
        /*0350*/ 	.word	0xffffffff


	//   ....[88]....
        /*0354*/ 	.word	0xffffffff


	//   ....[89]....
        /*0358*/ 	.word	0xffffffff


	//   ....[90]....
        /*035c*/ 	.word	0xffffffff


	//   ....[91]....
        /*0360*/ 	.word	0xffffffff


	//   ....[92]....
        /*0364*/ 	.word	0xffffffff


	//   ....[93]....
        /*0368*/ 	.word	0xffffffff


	//   ....[94]....
        /*036c*/ 	.word	0xffffffff


	//   ....[95]....
        /*0370*/ 	.word	0xffffffff


	//   ....[96]....
        /*0374*/ 	.word	0xffffffff


	//   ....[97]....
        /*0378*/ 	.word	0xffffffff


	//   ....[98]....
        /*037c*/ 	.word	0xffffffff


	//   ....[99]....
        /*0380*/ 	.word	0xffffffff


	//   ....[100]....
        /*0384*/ 	.word	0xffffffff


	//   ....[101]....
        /*0388*/ 	.word	0xffffffff


	//   ....[102]....
        /*038c*/ 	.word	0xffffffff


	//   ....[103]....
        /*0390*/ 	.word	0xffffffff


	//   ....[104]....
        /*0394*/ 	.word	0xffffffff


	//   ....[105]....
        /*0398*/ 	.word	0xffffffff


	//   ....[106]....
        /*039c*/ 	.word	0xffffffff


	//   ....[107]....
        /*03a0*/ 	.word	0xffffffff


	//   ....[108]....
        /*03a4*/ 	.word	0xffffffff


	//   ....[109]....
        /*03a8*/ 	.word	0xffffffff


	//   ....[110]....
        /*03ac*/ 	.word	0xffffffff


	//   ....[111]....
        /*03b0*/ 	.word	0xffffffff


	//   ....[112]....
        /*03b4*/ 	.word	0xffffffff


	//   ....[113]....
        /*03b8*/ 	.word	0xffffffff


	//   ....[114]....
        /*03bc*/ 	.word	0xffffffff


	//   ....[115]....
        /*03c0*/ 	.word	0xffffffff


	//   ....[116]....
        /*03c4*/ 	.word	0xffffffff


	//   ....[117]....
        /*03c8*/ 	.word	0xffffffff


	//   ....[118]....
        /*03cc*/ 	.word	0xffffffff


	//   ....[119]....
        /*03d0*/ 	.word	0xffffffff


	//   ....[120]....
        /*03d4*/ 	.word	0xffffffff


	//   ....[121]....
        /*03d8*/ 	.word	0xffffffff


	//   ....[122]....
        /*03dc*/ 	.word	0xffffffff


	//   ....[123]....
        /*03e0*/ 	.word	0xffffffff


	//   ....[124]....
        /*03e4*/ 	.word	0xffffffff


	//   ....[125]....
        /*03e8*/ 	.word	0xffffffff


	//   ....[126]....
        /*03ec*/ 	.word	0xffffffff


	//   ....[127]....
        /*03f0*/ 	.word	0xffffffff


	//   ....[128]....
        /*03f4*/ 	.word	0xffffffff


	//   ....[129]....
        /*03f8*/ 	.word	0xffffffff


	//   ....[130]....
        /*03fc*/ 	.word	0xffffffff


	//   ....[131]....
        /*0400*/ 	.word	0xffffffff


	//   ....[132]....
        /*0404*/ 	.word	0xffffffff


	//   ....[133]....
        /*0408*/ 	.word	0xffffffff


	//   ....[134]....
        /*040c*/ 	.word	0xffffffff


	//   ....[135]....
        /*0410*/ 	.word	0xffffffff


	//   ....[136]....
        /*0414*/ 	.word	0xffffffff


	//   ....[137]....
        /*0418*/ 	.word	0xffffffff


	//   ....[138]....
        /*041c*/ 	.word	0xffffffff


	//   ....[139]....
        /*0420*/ 	.word	0xffffffff


	//   ....[140]....
        /*0424*/ 	.word	0xffffffff


	//   ....[141]....
        /*0428*/ 	.word	0xffffffff


	//   ....[142]....
        /*042c*/ 	.word	0xffffffff


	//   ....[143]....
        /*0430*/ 	.word	0xffffffff


	//   ....[144]....
        /*0434*/ 	.word	0xffffffff


	//   ....[145]....
        /*0438*/ 	.word	0xffffffff


	//   ....[146]....
        /*043c*/ 	.word	0xffffffff


	//   ....[147]....
        /*0440*/ 	.word	0xffffffff


	//   ....[148]....
        /*0444*/ 	.word	0xffffffff


	//   ....[149]....
        /*0448*/ 	.word	0xffffffff


	//   ....[150]....
        /*044c*/ 	.word	0xffffffff


	//   ....[151]....
        /*0450*/ 	.word	0xffffffff


	//   ....[152]....
        /*0454*/ 	.word	0xffffffff


	//   ....[153]....
        /*0458*/ 	.word	0xffffffff


	//   ....[154]....
        /*045c*/ 	.word	0xffffffff


	//   ....[155]....
        /*0460*/ 	.word	0xffffffff


	//   ....[156]....
        /*0464*/ 	.word	0xffffffff


	//   ....[157]....
        /*0468*/ 	.word	0xffffffff


	//   ....[158]....
        /*046c*/ 	.word	0xffffffff


	//   ....[159]....
        /*0470*/ 	.word	0xffffffff


	//   ....[160]....
        /*0474*/ 	.word	0xffffffff


	//   ....[161]....
        /*0478*/ 	.word	0xffffffff


	//   ....[162]....
        /*047c*/ 	.word	0xffffffff


	//   ....[163]....
        /*0480*/ 	.word	0xffffffff


	//   ....[164]....
        /*0484*/ 	.word	0xffffffff


	//   ....[165]....
        /*0488*/ 	.word	0xffffffff


	//   ....[166]....
        /*048c*/ 	.word	0xffffffff


	//   ....[167]....
        /*0490*/ 	.word	0xffffffff


	//   ....[168]....
        /*0494*/ 	.word	0xffffffff


	//----- nvinfo : EIATTR_COOP_GROUP_INSTR_OFFSETS
	.align		4
.L_882:
        /*0498*/ 	.byte	0x04, 0x28
        /*049a*/ 	.short	(.L_884 - .L_883)


	//   ....[0]....
.L_883:
        /*049c*/ 	.word	0x00000050


	//   ....[1]....
        /*04a0*/ 	.word	0x000001f0


	//   ....[2]....
        /*04a4*/ 	.word	0x00000220


	//   ....[3]....
        /*04a8*/ 	.word	0x00000250


	//   ....[4]....
        /*04ac*/ 	.word	0x00000280


	//   ....[5]....
        /*04b0*/ 	.word	0x000002b0


	//   ....[6]....
        /*04b4*/ 	.word	0x000002e0


	//   ....[7]....
        /*04b8*/ 	.word	0x00000450


	//   ....[8]....
        /*04bc*/ 	.word	0x00000490


	//   ....[9]....
        /*04c0*/ 	.word	0x000004c0


	//   ....[10]....
        /*04c4*/ 	.word	0x000004f0


	//   ....[11]....
        /*04c8*/ 	.word	0x00000520


	//   ....[12]....
        /*04cc*/ 	.word	0x00000550


	//   ....[13]....
        /*04d0*/ 	.word	0x000005e0


	//   ....[14]....
        /*04d4*/ 	.word	0x00000620


	//   ....[15]....
        /*04d8*/ 	.word	0x00000640


	//   ....[16]....
        /*04dc*/ 	.word	0x000006a0


	//   ....[17]....
        /*04e0*/ 	.word	0x00008410


	//   ....[18]....
        /*04e4*/ 	.word	0x00008430


	//   ....[19]....
        /*04e8*/ 	.word	0x000085a0


	//   ....[20]....
        /*04ec*/ 	.word	0x000085b0


	//   ....[21]....
        /*04f0*/ 	.word	0x00008700


	//   ....[22]....
        /*04f4*/ 	.word	0x00008720


	//   ....[23]....
        /*04f8*/ 	.word	0x00008870


	//   ....[24]....
        /*04fc*/ 	.word	0x00008880


	//   ....[25]....
        /*0500*/ 	.word	0x00008fd0


	//   ....[26]....
        /*0504*/ 	.word	0x00008ff0


	//   ....[27]....
        /*0508*/ 	.word	0x00009000


	//   ....[28]....
        /*050c*/ 	.word	0x00009010


	//   ....[29]....
        /*0510*/ 	.word	0x00009480


	//   ....[30]....
        /*0514*/ 	.word	0x000096f0


	//   ....[31]....
        /*0518*/ 	.word	0x00009730


	//   ....[32]....
        /*051c*/ 	.word	0x00009750


	//   ....[33]....
        /*0520*/ 	.word	0x0000c5e0


	//   ....[34]....
        /*0524*/ 	.word	0x0000c680


	//   ....[35]....
        /*0528*/ 	.word	0x0000c6a0


	//   ....[36]....
        /*052c*/ 	.word	0x0000c6b0


	//   ....[37]....
        /*0530*/ 	.word	0x0000c950


	//   ....[38]....
        /*0534*/ 	.word	0x0000cbc0


	//   ....[39]....
        /*0538*/ 	.word	0x0000cc00


	//   ....[40]....
        /*053c*/ 	.word	0x0000cc40


	//   ....[41]....
        /*0540*/ 	.word	0x00010b30


	//   ....[42]....
        /*0544*/ 	.word	0x00010d10


	//   ....[43]....
        /*0548*/ 	.word	0x00011590


	//   ....[44]....
        /*054c*/ 	.word	0x00011700


	//   ....[45]....
        /*0550*/ 	.word	0x00011710


	//   ....[46]....
        /*0554*/ 	.word	0x00011760


	//   ....[47]....
        /*0558*/ 	.word	0x00013c90


	//   ....[48]....
        /*055c*/ 	.word	0x00013e90


	//   ....[49]....
        /*0560*/ 	.word	0x000146e0


	//   ....[50]....
        /*0564*/ 	.word	0x00014850


	//   ....[51]....
        /*0568*/ 	.word	0x000148b0


	//   ....[52]....
        /*056c*/ 	.word	0x00014940


	//   ....[53]....
        /*0570*/ 	.word	0x00017210


	//   ....[54]....
        /*0574*/ 	.word	0x00017230


	//   ....[55]....
        /*0578*/ 	.word	0x00017260


	//   ....[56]....
        /*057c*/ 	.word	0x00017290


	//   ....[57]....
        /*0580*/ 	.word	0x00019d50


	//   ....[58]....
        /*0584*/ 	.word	0x00019f60


	//   ....[59]....
        /*0588*/ 	.word	0x0001a7a0


	//   ....[60]....
        /*058c*/ 	.word	0x0001a960


	//   ....[61]....
        /*0590*/ 	.word	0x0001a990


	//   ....[62]....
        /*0594*/ 	.word	0x0001a9e0


	//   ....[63]....
        /*0598*/ 	.word	0x0001c120


	//   ....[64]....
        /*059c*/ 	.word	0x0001c150


	//   ....[65]....
        /*05a0*/ 	.word	0x0001c160


	//   ....[66]....
        /*05a4*/ 	.word	0x0001c190


	//   ....[67]....
        /*05a8*/ 	.word	0x0001d6a0


	//   ....[68]....
        /*05ac*/ 	.word	0x0001d6b0


	//   ....[69]....
        /*05b0*/ 	.word	0x0001d6d0


	//   ....[70]....
        /*05b4*/ 	.word	0x0001d6f0


	//   ....[71]....
        /*05b8*/ 	.word	0x0001dab0


	//   ....[72]....
        /*05bc*/ 	.word	0x0001dad0


	//   ....[73]....
        /*05c0*/ 	.word	0x0001dc20


	//   ....[74]....
        /*05c4*/ 	.word	0x0001dc30


	//   ....[75]....
        /*05c8*/ 	.word	0x0001dd60


	//   ....[76]....
        /*05cc*/ 	.word	0x0001dd80


	//   ....[77]....
        /*05d0*/ 	.word	0x0001deb0


	//   ....[78]....
        /*05d4*/ 	.word	0x0001dec0


	//   ....[79]....
        /*05d8*/ 	.word	0x0001e1f0


	//   ....[80]....
        /*05dc*/ 	.word	0x0001e210


	//   ....[81]....
        /*05e0*/ 	.word	0x0001eb50


	//   ....[82]....
        /*05e4*/ 	.word	0x0001eb60


	//   ....[83]....
        /*05e8*/ 	.word	0x0001f910


	//   ....[84]....
        /*05ec*/ 	.word	0x0001f930


	//   ....[85]....
        /*05f0*/ 	.word	0x0001fa90


	//   ....[86]....
        /*05f4*/ 	.word	0x0001faa0


	//   ....[87]....
        /*05f8*/ 	.word	0x0001fbd0


	//   ....[88]....
        /*05fc*/ 	.word	0x0001fbf0


	//   ....[89]....
        /*0600*/ 	.word	0x0001fd20


	//   ....[90]....
        /*0604*/ 	.word	0x0001fd30


	//   ....[91]....
        /*0608*/ 	.word	0x0001ff00


	//   ....[92]....
        /*060c*/ 	.word	0x0001ff20


	//   ....[93]....
        /*0610*/ 	.word	0x00020040


	//   ....[94]....
        /*0614*/ 	.word	0x00020080


	//   ....[95]....
        /*0618*/ 	.word	0x000200b0


	//   ....[96]....
        /*061c*/ 	.word	0x000200e0


	//   ....[97]....
        /*0620*/ 	.word	0x00020110


	//   ....[98]....
        /*0624*/ 	.word	0x00020140


	//   ....[99]....
        /*0628*/ 	.word	0x00020290


	//   ....[100]....
        /*062c*/ 	.word	0x000202d0


	//   ....[101]....
        /*0630*/ 	.word	0x00020300


	//   ....[102]....
        /*0634*/ 	.word	0x00020330


	//   ....[103]....
        /*0638*/ 	.word	0x00020360


	//   ....[104]....
        /*063c*/ 	.word	0x00020390


	//   ....[105]....
        /*0640*/ 	.word	0x00020420


	//   ....[106]....
        /*0644*/ 	.word	0x00020460


	//   ....[107]....
        /*0648*/ 	.word	0x00020470


	//   ....[108]....
        /*064c*/ 	.word	0x000204d0


	//   ....[109]....
        /*0650*/ 	.word	0x00020e70


	//   ....[110]....
        /*0654*/ 	.word	0x00020ed0


	//   ....[111]....
        /*0658*/ 	.word	0x00020f30


	//   ....[112]....
        /*065c*/ 	.word	0x00020f90


	//   ....[113]....
        /*0660*/ 	.word	0x00020ff0


	//   ....[114]....
        /*0664*/ 	.word	0x00021060


	//   ....[115]....
        /*0668*/ 	.word	0x000210b0


	//   ....[116]....
        /*066c*/ 	.word	0x00021120


	//   ....[117]....
        /*0670*/ 	.word	0x00021190


	//   ....[118]....
        /*0674*/ 	.word	0x000211f0


	//   ....[119]....
        /*0678*/ 	.word	0x00021260


	//   ....[120]....
        /*067c*/ 	.word	0x000212d0


	//   ....[121]....
        /*0680*/ 	.word	0x00021340


	//   ....[122]....
        /*0684*/ 	.word	0x000213a0


	//   ....[123]....
        /*0688*/ 	.word	0x00021410


	//   ....[124]....
        /*068c*/ 	.word	0x00021480


	//   ....[125]....
        /*0690*/ 	.word	0x000214f0


	//   ....[126]....
        /*0694*/ 	.word	0x00021550


	//   ....[127]....
        /*0698*/ 	.word	0x000215b0


	//   ....[128]....
        /*069c*/ 	.word	0x00021610


	//   ....[129]....
        /*06a0*/ 	.word	0x00021660


	//   ....[130]....
        /*06a4*/ 	.word	0x000216b0


	//   ....[131]....
        /*06a8*/ 	.word	0x00021720


	//   ....[132]....
        /*06ac*/ 	.word	0x00021790


	//   ....[133]....
        /*06b0*/ 	.word	0x00021800


	//   ....[134]....
        /*06b4*/ 	.word	0x00021860


	//   ....[135]....
        /*06b8*/ 	.word	0x000218d0


	//   ....[136]....
        /*06bc*/ 	.word	0x00021940


	//   ....[137]....
        /*06c0*/ 	.word	0x000219b0


	//   ....[138]....
        /*06c4*/ 	.word	0x00021a10


	//   ....[139]....
        /*06c8*/ 	.word	0x00021a80


	//   ....[140]....
        /*06cc*/ 	.word	0x00021af0


	//   ....[141]....
        /*06d0*/ 	.word	0x00021b60


	//   ....[142]....
        /*06d4*/ 	.word	0x00021bc0


	//   ....[143]....
        /*06d8*/ 	.word	0x00021c30


	//   ....[144]....
        /*06dc*/ 	.word	0x00021ca0


	//   ....[145]....
        /*06e0*/ 	.word	0x00021d10


	//   ....[146]....
        /*06e4*/ 	.word	0x00021d70


	//   ....[147]....
        /*06e8*/ 	.word	0x00021de0


	//   ....[148]....
        /*06ec*/ 	.word	0x00021e50


	//   ....[149]....
        /*06f0*/ 	.word	0x00021ec0


	//   ....[150]....
        /*06f4*/ 	.word	0x00021f20


	//   ....[151]....
        /*06f8*/ 	.word	0x00021f90


	//   ....[152]....
        /*06fc*/ 	.word	0x00022000


	//   ....[153]....
        /*0700*/ 	.word	0x00022060


	//   ....[154]....
        /*0704*/ 	.word	0x000220b0


	//   ....[155]....
        /*0708*/ 	.word	0x00022110


	//   ....[156]....
        /*070c*/ 	.word	0x00022170


	//   ....[157]....
        /*0710*/ 	.word	0x000221d0


	//   ....[158]....
        /*0714*/ 	.word	0x00022240


	//   ....[159]....
        /*0718*/ 	.word	0x00022290


	//   ....[160]....
        /*071c*/ 	.word	0x000222e0


	//   ....[161]....
        /*0720*/ 	.word	0x00022330


	//   ....[162]....
        /*0724*/ 	.word	0x00022390


	//   ....[163]....
        /*0728*/ 	.word	0x000223f0


	//   ....[164]....
        /*072c*/ 	.word	0x00022460


	//   ....[165]....
        /*0730*/ 	.word	0x000224b0


	//   ....[166]....
        /*0734*/ 	.word	0x00022520


	//   ....[167]....
        /*0738*/ 	.word	0x00022580


	//   ....[168]....
        /*073c*/ 	.word	0x000225f0


	//----- nvinfo : EIATTR_EXIT_INSTR_OFFSETS
	.align		4
.L_884:
        /*0740*/ 	.byte	0x04, 0x1c
        /*0742*/ 	.short	(.L_886 - .L_885)


	//   ....[0]....
.L_885:
        /*0744*/ 	.word	0x00001000


	//   ....[1]....
        /*0748*/ 	.word	0x00020e30


	//----- nvinfo : EIATTR_MAX_THREADS
	.align		4
.L_886:
        /*074c*/ 	.byte	0x04, 0x05
        /*074e*/ 	.short	(.L_888 - .L_887)
.L_887:
        /*0750*/ 	.word	0x00000100
        /*0754*/ 	.word	0x00000001
        /*0758*/ 	.word	0x00000001


	//----- nvinfo : EIATTR_CRS_STACK_SIZE
	.align		4
.L_888:
        /*075c*/ 	.byte	0x04, 0x1e
        /*075e*/ 	.short	(.L_890 - .L_889)
.L_889:
        /*0760*/ 	.word	0x00000000
.L_890:


//--------------------- .nv.info._ZN7cutlass13device_kernelIN5flash19enable_sm80_to_sm89INS1_16FlashAttnFwdSm80INS1_25CollectiveMainloopFwdSm80ILi8ELi1ELb1EN4cute5tupleIJNS5_1CILi128EEENS7_ILi96EEENS7_ILi192EEEEEELi192ENS_10bfloat16_tEfNS_4arch4Sm80ELb1ELb0ELb0ELb0ELb0ELb0ELb1ELb1EEENS1_21CollectiveEpilogueFwdINS6_IJS8_SA_S9_EEENS6_IJNS7_ILi1EEESI_SI_EEESC_SE_Li256ELb0ELb1ELb1ELb0EEENS1_30DynamicPersistentTileSchedulerILi256ELi256ELb1ELb1ELb0EEEEEEEEEvNT_6ParamsE --------------------------
	.section	.nv.info._ZN7cutlass13device_kernelIN5flash19enable_sm80_to_sm89INS1_16FlashAttnFwdSm80INS1_25CollectiveMainloopFwdSm80ILi8ELi1ELb1EN4cute5tupleIJNS5_1CILi128EEENS7_ILi96EEENS7_ILi192EEEEEELi192ENS_10bfloat16_tEfNS_4arch4Sm80ELb1ELb0ELb0ELb0ELb0ELb0ELb1ELb1EEENS1_21CollectiveEpilogueFwdINS6_IJS8_SA_S9_EEENS6_IJNS7_ILi1EEESI_SI_EEESC_SE_Li256ELb0ELb1ELb1ELb0EEENS1_30DynamicPersistentTileSchedulerILi256ELi256ELb1ELb1ELb0EEEEEEEEEvNT_6ParamsE,"",@"SHT_CUDA_INFO"
	.sectionflags	@""
	.align	4


	//----- nvinfo : EIATTR_CUDA_API_VERSION
	.align		4
        /*0000*/ 	.byte	0x04, 0x37
        /*0002*/ 	.short	(.L_892 - .L_891)
.L_891:
        /*0004*/ 	.word	0x00000082


	//----- nvinfo : EIATTR_SW2861232_WAR
	.align		4
.L_892:
        /*0008*/ 	.byte	0x01, 0x35
	.zero		2


	//----- nvinfo : EIATTR_PARAM_CBANK
	.align		4
        /*000c*/ 	.byte	0x04, 0x0a
        /*000e*/ 	.short	(.L_894 - .L_893)
	.align		4
.L_893:
        /*0010*/ 	.word	index@(.nv.constant0._ZN7cutlass13device_kernelIN5flash19enable_sm80_to_sm89INS1_16FlashAttnFwdSm80INS1_25CollectiveMainloopFwdSm80ILi8ELi1ELb1EN4cute5tupleIJNS5_1CILi128EEENS7_ILi96EEENS7_ILi192EEEEEELi192ENS_10bfloat16_tEfNS_4arch4Sm80ELb1ELb0ELb0ELb0ELb0ELb0ELb1ELb1EEENS1_21CollectiveEpilogueFwdINS6_IJS8_SA_S9_EEENS6_IJNS7_ILi1EEESI_SI_EEESC_SE_Li256ELb0ELb1ELb1ELb0EEENS1_30DynamicPersistentTileSchedulerILi256ELi256ELb1ELb1ELb0EEEEEEEEEvNT_6ParamsE)
        /*0014*/ 	.short	0x0160
        /*0016*/ 	.short	0x0428


	//----- nvinfo : EIATTR_CBANK_PARAM_SIZE
	.align		4
.L_894:
        /*0018*/ 	.byte	0x03, 0x19
        /*001a*/ 	.short	0x0428


	//----- nvinfo : EIATTR_KPARAM_INFO
	.align		4
        /*001c*/ 	.byte	0x04, 0x17
        /*001e*/ 	.short	(.L_896 - .L_895)
.L_895:
        /*0020*/ 	.word	0x00000000
        /*0024*/ 	.short	0x0000
        /*0026*/ 	.short	0x0000
        /*0028*/ 	.byte	0x00, 0xf0, 0xa1, 0x10


	//----- nvinfo : EIATTR_MAXREG_COUNT
	.align		4
.L_896:
        /*002c*/ 	.byte	0x03, 0x1b
        /*002e*/ 	.short	0x00ff


	//----- nvinfo : EIATTR_NUM_BARRIERS
	.align		4
        /*0030*/ 	.byte	0x02, 0x4c
        /*0032*/ 	.byte	0x06
	.zero		1


	//----- nvinfo : EIATTR_ANNOTATIONS
	.align		4
        /*0034*/ 	.byte	0x04, 0x55
        /*0036*/ 	.short	(.L_898 - .L_897)


	//   ....[0]....
.L_897:
        /* <DEDUP_REMOVED lines=51> */


	//----- nvinfo : EIATTR_MERCURY_ISA_VERSION
	.align		4
.L_898:
        /*0358*/ 	.byte	0x03, 0x5f
        /*035a*/ 	.short	0x0000


	//----- nvinfo : EIATTR_INT_WARP_WIDE_INSTR_OFFSETS
	.align		4
        /*035c*/ 	.byte	0x04, 0x31
        /*035e*/ 	.short	(.L_900 - .L_899)


	//   ....[0]....
.L_899:
        /*0360*/ 	.word	0x0000e870


	//   ....[1]....
        /*0364*/ 	.word	0x0000e8f0


	//----- nvinfo : EIATTR_COOP_GROUP_MASK_REGIDS
	.align		4
.L_900:
        /*0368*/ 	.byte	0x04, 0x29
        /*036a*/ 	.short	(.L_902 - .L_901)


	//   ....[0]....
.L_901:
        /*036c*/ 	.word	0xffffffff


	//   ....[1]....
        /*0370*/ 	.word	0xffffffff


	//   ....[2]....
        /*0374*/ 	.word	0xffffffff


	//   ....[3]....
        /*0378*/ 	.word	0xffffffff


	//   ....[4]....
        /*037c*/ 	.word	0xffffffff


	//   ....[5]....
        /*0380*/ 	.word	0xffffffff


	//   ....[6]....
        /*0384*/ 	.word	0xffffffff


	//   ....[7]....
        /*0388*/ 	.word	0xffffffff


	//   ....[8]....
        /*038c*/ 	.word	0xffffffff


	//   ....[9]....
        /*0390*/ 	.word	0xffffffff


	//   ....[10]....
        /*0394*/ 	.word	0xffffffff


	//   ....[11]....
        /*0398*/ 	.word	0xffffffff


	//   ....[12]....
        /*039c*/ 	.word	0xffffffff


	//   ....[13]....
        /*03a0*/ 	.word	0xffffffff


	//   ....[14]....
        /*03a4*/ 	.word	0xffffffff


	//   ....[15]....
        /*03a8*/ 	.word	0xffffffff


	//   ....[16]....
        /*03ac*/ 	.word	0xffffffff


	//   ....[17]....
        /*03b0*/ 	.word	0xffffffff


	//   ....[18]....
        /*03b4*/ 	.word	0xffffffff


	//   ....[19]....
        /*03b8*/ 	.word	0xffffffff


	//   ....[20]....
        /*03bc*/ 	.word	0xffffffff


	//   ....[21]....
        /*03c0*/ 	.word	0xffffffff


	//   ....[22]....
        /*03c4*/ 	.word	0xffffffff


	//   ....[23]....
        /*03c8*/ 	.word	0xffffffff


	//   ....[24]....
        /*03cc*/ 	.word	0xffffffff


	//   ....[25]....
        /*03d0*/ 	.word	0xffffffff


	//   ....[26]....
        /*03d4*/ 	.word	0xffffffff


	//   ....[27]....
        /*03d8*/ 	.word	0xffffffff


	//   ....[28]....
        /*03dc*/ 	.word	0xffffffff


	//   ....[29]....
        /*03e0*/ 	.word	0xffffffff


	//   ....[30]....
        /*03e4*/ 	.word	0xffffffff


	//   ....[31]....
        /*03e8*/ 	.word	0xffffffff


	//   ....[32]....
        /*03ec*/ 	.word	0xffffffff


	//   ....[33]....
        /*03f0*/ 	.word	0xffffffff


	//   ....[34]....
        /*03f4*/ 	.word	0xffffffff


	//   ....[35]....
        /*03f8*/ 	.word	0xffffffff


	//   ....[36]....
        /*03fc*/ 	.word	0xffffffff


	//   ....[37]....
        /*0400*/ 	.word	0xffffffff


	//   ....[38]....
        /*0404*/ 	.word	0xffffffff


	//   ....[39]....
        /*0408*/ 	.word	0xffffffff


	//   ....[40]....
        /*040c*/ 	.word	0xffffffff


	//   ....[41]....
        /*0410*/ 	.word	0xffffffff


	//   ....[42]....
        /*0414*/ 	.word	0xffffffff


	//   ....[43]....
        /*0418*/ 	.word	0xffffffff


	//----- nvinfo : EIATTR_COOP_GROUP_INSTR_OFFSETS
	.align		4
.L_902:
        /*041c*/ 	.byte	0x04, 0x28
        /*041e*/ 	.short	(.L_904 - .L_903)


	//   ....[0]....
.L_903:
        /*0420*/ 	.word	0x00000050


	//   ....[1]....
        /*0424*/ 	.word	0x00001900


	//   ....[2]....
        /*0428*/ 	.word	0x00001910


	//   ....[3]....
        /*042c*/ 	.word	0x000019d0


	//   ....[4]....
        /*0430*/ 	.word	0x000019f0


	//   ....[5]....
        /*0434*/ 	.word	0x00001a00


	//   ....[6]....
        /*0438*/ 	.word	0x00001a10


	//   ....[7]....
        /*043c*/ 	.word	0x00001a20


	//   ....[8]....
        /*0440*/ 	.word	0x00001a40


	//   ....[9]....
        /*0444*/ 	.word	0x000033d0


	//   ....[10]....
        /*0448*/ 	.word	0x000033e0


	//   ....[11]....
        /*044c*/ 	.word	0x00003cb0


	//   ....[12]....
        /*0450*/ 	.word	0x00003df0


	//   ....[13]....
        /*0454*/ 	.word	0x00003e00


	//   ....[14]....
        /*0458*/ 	.word	0x00003e50


	//   ....[15]....
        /*045c*/ 	.word	0x00006c40


	//   ....[16]....
        /*0460*/ 	.word	0x00007700


	//   ....[17]....
        /*0464*/ 	.word	0x00007bc0


	//   ....[18]....
        /*0468*/ 	.word	0x00007cf0


	//   ....[19]....
        /*046c*/ 	.word	0x000080c0


	//   ....[20]....
        /*0470*/ 	.word	0x00008160


	//   ....[21]....
        /*0474*/ 	.word	0x0000bbc0


	//   ....[22]....
        /*0478*/ 	.word	0x0000bc10


	//   ....[23]....
        /*047c*/ 	.word	0x0000bc30


	//   ....[24]....
        /*0480*/ 	.word	0x0000bc50


	//   ....[25]....
        /*0484*/ 	.word	0x0000e020


	//   ....[26]....
        /*0488*/ 	.word	0x0000e070


	//   ....[27]....
        /*048c*/ 	.word	0x0000e090


	//   ....[28]....
        /*0490*/ 	.word	0x0000e0b0


	//   ....[29]....
        /*0494*/ 	.word	0x0000ea40


	//   ....[30]....
        /*0498*/ 	.word	0x0000eec0


	//   ....[31]....
        /*049c*/ 	.word	0x0000eed0


	//   ....[32]....
        /*04a0*/ 	.word	0x0000ef00


	//   ....[33]....
        /*04a4*/ 	.word	0x0000ef20


	//   ....[34]....
        /*04a8*/ 	.word	0x0000f020


	//   ....[35]....
        /*04ac*/ 	.word	0x0000f080


	//   ....[36]....
        /*04b0*/ 	.word	0x0000f900


	//   ....[37]....
        /*04b4*/ 	.word	0x0000f910


	//   ....[38]....
        /*04b8*/ 	.word	0x000102a0


	//   ....[39]....
        /*04bc*/ 	.word	0x00010380


	//   ....[40]....
        /*04c0*/ 	.word	0x000103e0


	//   ....[41]....
        /*04c4*/ 	.word	0x00010430


	//   ....[42]....
        /*04c8*/ 	.word	0x00010490


	//   ....[43]....
        /*04cc*/ 	.word	0x000104e0


	//----- nvinfo : EIATTR_EXIT_INSTR_OFFSETS
	.align		4
.L_904:
        /*04d0*/ 	.byte	0x04, 0x1c
        /*04d2*/ 	.short	(.L_906 - .L_905)


	//   ....[0]....
.L_905:
        /*04d4*/ 	.word	0x000000a0


	//   ....[1]....
        /*04d8*/ 	.word	0x00010340


	//----- nvinfo : EIATTR_MAX_THREADS
	.align		4
.L_906:
        /*04dc*/ 	.byte	0x04, 0x05
        /*04de*/ 	.short	(.L_908 - .L_907)
.L_907:
        /*04e0*/ 	.word	0x00000100
        /*04e4*/ 	.word	0x00000001
        /*04e8*/ 	.word	0x00000001


	//----- nvinfo : EIATTR_CRS_STACK_SIZE
	.align		4
.L_908:
        /*04ec*/ 	.byte	0x04, 0x1e
        /*04ee*/ 	.short	(.L_910 - .L_909)
.L_909:
        /*04f0*/ 	.word	0x00000000
.L_910:


//--------------------- .nv.info._ZN7cutlass13device_kernelIN5flash19enable_sm80_to_sm89INS1_16FlashAttnFwdSm80INS1_25CollectiveMainloopFwdSm80ILi8ELi1ELb0EN4cute5tupleIJNS5_1CILi128EEENS7_ILi64EEENS7_ILi192EEEEEELi192ENS_10bfloat16_tEfNS_4arch4Sm80ELb1ELb0ELb0ELb1ELb0ELb0ELb1ELb1EEENS1_21CollectiveEpilogueFwdINS6_IJS8_SA_S9_EEENS6_IJNS7_ILi1EEESI_SI_EEESC_SE_Li256ELb1ELb1ELb1ELb0EEENS1_36VarlenDynamicPersistentTileSchedulerILi128ELi64ELi256ELi256ELb1ELb1ELb0ELb1ELb1ELb1EEEEEEEEEvNT_6ParamsE --------------------------
	.section	.nv.info._ZN7cutlass13device_kernelIN5flash19enable_sm80_to_sm89INS1_16FlashAttnFwdSm80INS1_25CollectiveMainloopFwdSm80ILi8ELi1ELb0EN4cute5tupleIJNS5_1CILi128EEENS7_ILi64EEENS7_ILi192EEEEEELi192ENS_10bfloat16_tEfNS_4arch4Sm80ELb1ELb0ELb0ELb1ELb0ELb0ELb1ELb1EEENS1_21CollectiveEpilogueFwdINS6_IJS8_SA_S9_EEENS6_IJNS7_ILi1EEESI_SI_EEESC_SE_Li256ELb1ELb1ELb1ELb0EEENS1_36VarlenDynamicPersistentTileSchedulerILi128ELi64ELi256ELi256ELb1ELb1ELb0ELb1ELb1ELb1EEEEEEEEEvNT_6ParamsE,"",@"SHT_CUDA_INFO"
	.sectionflags	@""
	.align	4


	//----- nvinfo : EIATTR_CUDA_API_VERSION
	.align		4
        /*0000*/ 	.byte	0x04, 0x37
        /*0002*/ 	.short	(.L_912 - .L_911)
.L_911:
        /*0004*/ 	.word	0x00000082


	//----- nvinfo : EIATTR_SW2861232_WAR
	.align		4
.L_912:
        /*0008*/ 	.byte	0x01, 0x35
	.zero		2


	//----- nvinfo : EIATTR_PARAM_CBANK
	.align		4
        /*000c*/ 	.byte	0x04, 0x0a
        /*000e*/ 	.short	(.L_914 - .L_913)
	.align		4
.L_913:
        /*0010*/ 	.word	index@(.nv.constant0._ZN7cutlass13device_kernelIN5flash19enable_sm80_to_sm89INS1_16FlashAttnFwdSm80INS1_25CollectiveMainloopFwdSm80ILi8ELi1ELb0EN4cute5tupleIJNS5_1CILi128EEENS7_ILi64EEENS7_ILi192EEEEEELi192ENS_10bfloat16_tEfNS_4arch4Sm80ELb1ELb0ELb0ELb1ELb0ELb0ELb1ELb1EEENS1_21CollectiveEpilogueFwdINS6_IJS8_SA_S9_EEENS6_IJNS7_ILi1EEESI_SI_EEESC_SE_Li256ELb1ELb1ELb1ELb0EEENS1_36VarlenDynamicPersistentTileSchedulerILi128ELi64ELi256ELi256ELb1ELb1ELb0ELb1ELb1ELb1EEEEEEEEEvNT_6ParamsE)
        /*0014*/ 	.short	0x0160
        /*0016*/ 	.short	0x0438


	//----- nvinfo : EIATTR_CBANK_PARAM_SIZE
	.align		4
.L_914:
        /*0018*/ 	.byte	0x03, 0x19
        /*001a*/ 	.short	0x0438


	//----- nvinfo : EIATTR_KPARAM_INFO
	.align		4
        /*001c*/ 	.byte	0x04, 0x17
        /*001e*/ 	.short	(.L_916 - .L_915)
.L_915:
        /*0020*/ 	.word	0x00000000
        /*0024*/ 	.short	0x0000
        /*0026*/ 	.short	0x0000
        /*0028*/ 	.byte	0x00, 0xf0, 0xe1, 0x10


	//----- nvinfo : EIATTR_MAXREG_COUNT
	.align		4
.L_916:
        /*002c*/ 	.byte	0x03, 0x1b
        /*002e*/ 	.short	0x00ff


	//----- nvinfo : EIATTR_NUM_BARRIERS
	.align		4
        /*0030*/ 	.byte	0x02, 0x4c
        /*0032*/ 	.byte	0x06
	.zero		1


	//----- nvinfo : EIATTR_ANNOTATIONS
	.align		4
        /*0034*/ 	.byte	0x04, 0x55
        /*0036*/ 	.short	(.L_918 - .L_917)


	//   ....[0]....
.L_917:
        /* <DEDUP_REMOVED lines=37> */


	//----- nvinfo : EIATTR_MERCURY_ISA_VERSION
	.align		4
.L_918:
        /*0270*/ 	.byte	0x03, 0x5f
        /*0272*/ 	.short	0x0000


	//----- nvinfo : EIATTR_INT_WARP_WIDE_INSTR_OFFSETS
	.align		4
        /*0274*/ 	.byte	0x04, 0x31
        /*0276*/ 	.short	(.L_920 - .L_919)


	//   ....[0]....
.L_919:
        /*0278*/ 	.word	0x0000b9f0


	//   ....[1]....
        /*027c*/ 	.word	0x0000ba70


	//----- nvinfo : EIATTR_COOP_GROUP_MASK_REGIDS
	.align		4
.L_920:
        /*0280*/ 	.byte	0x04, 0x29
        /*0282*/ 	.short	(.L_922 - .L_921)


	//   ....[0]....
.L_921:
        /*0284*/ 	.word	0xffffffff


	//   ....[1]....
        /*0288*/ 	.word	0xffffffff


	//   ....[2]....
        /*028c*/ 	.word	0xffffffff


	//   ....[3]....
        /*0290*/ 	.word	0xffffffff


	//   ....[4]....
        /*0294*/ 	.word	0xffffffff


	//   ....[5]....
        /*0298*/ 	.word	0xffffffff


	//   ....[6]....
        /*029c*/ 	.word	0xffffffff


	//   ....[7]....
        /*02a0*/ 	.word	0xffffffff


	//   ....[8]....
        /*02a4*/ 	.word	0xffffffff


	//   ....[9]....
        /*02a8*/ 	.word	0xffffffff


	//   ....[10]....
        /*02ac*/ 	.word	0xffffffff


	//   ....[11]....
        /*02b0*/ 	.word	0xffffffff


	//   ....[12]....
        /*02b4*/ 	.word	0xffffffff


	//   ....[13]....
        /*02b8*/ 	.word	0xffffffff


	//   ....[14]....
        /*02bc*/ 	.word	0xffffffff


	//   ....[15]....
        /*02c0*/ 	.word	0xffffffff


	//   ....[16]....
        /*02c4*/ 	.word	0xffffffff


	//   ....[17]....
        /*02c8*/ 	.word	0xffffffff


	//   ....[18]....
        /*02cc*/ 	.word	0xffffffff


	//   ....[19]....
        /*02d0*/ 	.word	0xffffffff


	//   ....[20]....
        /*02d4*/ 	.word	0xffffffff


	//   ....[21]....
        /*02d8*/ 	.word	0xffffffff


	//   ....[22]....
        /*02dc*/ 	.word	0xffffffff


	//   ....[23]....
        /*02e0*/ 	.word	0xffffffff


	//   ....[24]....
        /*02e4*/ 	.word	0xffffffff


	//   ....[25]....
        /*02e8*/ 	.word	0xffffffff


	//   ....[26]....
        /*02ec*/ 	.word	0xffffffff


	//   ....[27]....
        /*02f0*/ 	.word	0xffffffff


	//   ....[28]....
        /*02f4*/ 	.word	0xffffffff


	//   ....[29]....
        /*02f8*/ 	.word	0xffffffff


	//   ....[30]....
        /*02fc*/ 	.word	0xffffffff


	//   ....[31]....
        /*0300*/ 	.word	0xffffffff


	//   ....[32]....
        /*0304*/ 	.word	0xffffffff


	//   ....[33]....
        /*0308*/ 	.word	0xffffffff


	//   ....[34]....
        /*030c*/ 	.word	0xffffffff


	//   ....[35]....
        /*0310*/ 	.word	0xffffffff


	//   ....[36]....
        /*0314*/ 	.word	0xffffffff


	//   ....[37]....
        /*0318*/ 	.word	0xffffffff


	//   ....[38]....
        /*031c*/ 	.word	0xffffffff


	//   ....[39]....
        /*0320*/ 	.word	0xffffffff


	//   ....[40]....
        /*0324*/ 	.word	0xffffffff


	//   ....[41]....
        /*0328*/ 	.word	0xffffffff


	//   ....[42]....
        /*032c*/ 	.word	0xffffffff


	//   ....[43]....
        /*0330*/ 	.word	0xffffffff


	//   ....[44]....
        /*0334*/ 	.word	0xffffffff


	//   ....[45]....
        /*0338*/ 	.word	0xffffffff


	//   ....[46]....
        /*033c*/ 	.word	0xffffffff


	//   ....[47]....
        /*0340*/ 	.word	0xffffffff


	//   ....[48]....
        /*0344*/ 	.word	0xffffffff


	//   ....[49]....
        /*0348*/ 	.word	0xffffffff


	//   ....[50]....
        /*034c*/ 	.word	0xffffffff


	//   ....[51]....
        /*0350*/ 	.word	0xffffffff


	//   ....[52]....
        /*0354*/ 	.word	0xffffffff


	//   ....[53]....
        /*0358*/ 	.word	0xffffffff


	//   ....[54]....
        /*035c*/ 	.word	0xffffffff


	//   ....[55]....
        /*0360*/ 	.word	0xffffffff


	//   ....[56]....
        /*0364*/ 	.word	0xffffffff


	//   ....[57]....
        /*0368*/ 	.word	0xffffffff


	//   ....[58]....
        /*036c*/ 	.word	0xffffffff


	//   ....[59]....
        /*0370*/ 	.word	0xffffffff


	//   ....[60]....
        /*0374*/ 	.word	0xffffffff


	//   ....[61]....
        /*0378*/ 	.word	0xffffffff


	//   ....[62]....
        /*037c*/ 	.word	0xffffffff


	//   ....[63]....
        /*0380*/ 	.word	0xffffffff


	//   ....[64]....
        /*0384*/ 	.word	0xffffffff


	//   ....[65]....
        /*0388*/ 	.word	0xffffffff


	//   ....[66]....
        /*038c*/ 	.word	0xffffffff


	//   ....[67]....
        /*0390*/ 	.word	0xffffffff


	//   ....[68]....
        /*0394*/ 	.word	0xffffffff


	//   ....[69]....
        /*0398*/ 	.word	0xffffffff


	//   ....[70]....
        /*039c*/ 	.word	0xffffffff


	//   ....[71]....
        /*03a0*/ 	.word	0xffffffff


	//   ....[72]....
        /*03a4*/ 	.word	0xffffffff


	//   ....[73]....
        /*03a8*/ 	.word	0xffffffff


	//   ....[74]....
        /*03ac*/ 	.word	0xffffffff


	//   ....[75]....
        /*03b0*/ 	.word	0xffffffff


	//   ....[76]....
        /*03b4*/ 	.word	0xffffffff


	//   ....[77]....
        /*03b8*/ 	.word	0xffffffff


	//   ....[78]....
        /*03bc*/ 	.word	0xffffffff


	//   ....[79]....
        /*03c0*/ 	.word	0xffffffff


	//   ....[80]....
        /*03c4*/ 	.word	0xffffffff


	//   ....[81]....
        /*03c8*/ 	.word	0xffffffff


	//   ....[82]....
        /*03cc*/ 	.word	0xffffffff


	//   ....[83]....
        /*03d0*/ 	.word	0xffffffff


	//   ....[84]....
        /*03d4*/ 	.word	0xffffffff


	//   ....[85]....
        /*03d8*/ 	.word	0xffffffff


	//   ....[86]....
        /*03dc*/ 	.word	0xffffffff


	//   ....[87]....
        /*03e0*/ 	.word	0xffffffff


	//   ....[88]....
        /*03e4*/ 	.word	0xffffffff


	//   ....[89]....
        /*03e8*/ 	.word	0xffffffff


	//   ....[90]....
        /*03ec*/ 	.word	0xffffffff


	//   ....[91]....
        /*03f0*/ 	.word	0xffffffff


	//   ....[92]....
        /*03f4*/ 	.word	0xffffffff


	//   ....[93]....
        /*03f8*/ 	.word	0xffffffff


	//   ....[94]....
        /*03fc*/ 	.word	0xffffffff


	//   ....[95]....
        /*0400*/ 	.word	0xffffffff


	//   ....[96]....
        /*0404*/ 	.word	0xffffffff


	//   ....[97]....
        /*0408*/ 	.word	0xffffffff


	//   ....[98]....
        /*040c*/ 	.word	0xffffffff


	//   ....[99]....
        /*0410*/ 	.word	0xffffffff


	//   ....[100]....
        /*0414*/ 	.word	0xffffffff


	//   ....[101]....
        /*0418*/ 	.word	0xffffffff


	//   ....[102]....
        /*041c*/ 	.word	0xffffffff


	//   ....[103]....
        /*0420*/ 	.word	0xffffffff


	//   ....[104]....
        /*0424*/ 	.word	0xffffffff


	//   ....[105]....
        /*0428*/ 	.word	0xffffffff


	//   ....[106]....
        /*042c*/ 	.word	0xffffffff


	//   ....[107]....
        /*0430*/ 	.word	0xffffffff


	//   ....[108]....
        /*0434*/ 	.word	0xffffffff


	//   ....[109]....
        /*0438*/ 	.word	0xffffffff


	//   ....[110]....
        /*043c*/ 	.word	0xffffffff


	//   ....[111]....
        /*0440*/ 	.word	0xffffffff


	//   ....[112]....
        /*0444*/ 	.word	0xffffffff


	//   ....[113]....
        /*0448*/ 	.word	0xffffffff


	//   ....[114]....
        /*044c*/ 	.word	0xffffffff


	//   ....[115]....
        /*0450*/ 	.word	0xffffffff


	//   ....[116]....
        /*0454*/ 	.word	0xffffffff


	//   ....[117]....
        /*0458*/ 	.word	0xffffffff


	//   ....[118]....
        /*045c*/ 	.word	0xffffffff


	//   ....[119]....
        /*0460*/ 	.word	0xffffffff


	//   ....[120]....
        /*0464*/ 	.word	0xffffffff


	//   ....[121]....
        /*0468*/ 	.word	0xffffffff


	//   ....[122]....
        /*046c*/ 	.word	0xffffffff


	//   ....[123]....
        /*0470*/ 	.word	0xffffffff


	//   ....[124]....
        /*0474*/ 	.word	0xffffffff


	//   ....[125]....
        /*0478*/ 	.word	0xffffffff


	//   ....[126]....
        /*047c*/ 	.word	0xffffffff


	//   ....[127]....
        /*0480*/ 	.word	0xffffffff


	//   ....[128]....
        /*0484*/ 	.word	0xffffffff


	//   ....[129]....
        /*0488*/ 	.word	0xffffffff


	//   ....[130]....
        /*048c*/ 	.word	0xffffffff


	//   ....[131]....
        /*0490*/ 	.word	0xffffffff


	//   ....[132]....
        /*0494*/ 	.word	0xffffffff


	//   ....[133]....
        /*0498*/ 	.word	0xffffffff


	//   ....[134]....
        /*049c*/ 	.word	0xffffffff


	//   ....[135]....
        /*04a0*/ 	.word	0xffffffff


	//   ....[136]....
        /*04a4*/ 	.word	0xffffffff


	//   ....[137]....
        /*04a8*/ 	.word	0xffffffff


	//   ....[138]....
        /*04ac*/ 	.word	0xffffffff


	//   ....[139]....
        /*04b0*/ 	.word	0xffffffff


	//   ....[140]....
        /*04b4*/ 	.word	0xffffffff


	//   ....[141]....
        /*04b8*/ 	.word	0xffffffff


	//   ....[142]....
        /*04bc*/ 	.word	0xffffffff


	//   ....[143]....
        /*04c0*/ 	.word	0xffffffff


	//   ....[144]....
        /*04c4*/ 	.word	0xffffffff


	//   ....[145]....
        /*04c8*/ 	.word	0xffffffff


	//   ....[146]....
        /*04cc*/ 	.word	0xffffffff


	//----- nvinfo : EIATTR_COOP_GROUP_INSTR_OFFSETS
	.align		4
.L_922:
        /*04d0*/ 	.byte	0x04, 0x28
        /*04d2*/ 	.short	(.L_924 - .L_923)


	//   ....[0]....
.L_923:
        /*04d4*/ 	.word	0x00000050


	//   ....[1]....
        /*04d8*/ 	.word	0x000001e0


	//   ....[2]....
        /*04dc*/ 	.word	0x00000210


	//   ....[3]....
        /*04e0*/ 	.word	0x00000240


	//   ....[4]....
        /*04e4*/ 	.word	0x00000270


	//   ....[5]....
        /*04e8*/ 	.word	0x000002a0


	//   ....[6]....
        /*04ec*/ 	.word	0x000002d0


	//   ....[7]....
        /*04f0*/ 	.word	0x00000430


	//   ....[8]....
        /*04f4*/ 	.word	0x00000470


	//   ....[9]....
        /*04f8*/ 	.word	0x000004a0


	//   ....[10]....
        /*04fc*/ 	.word	0x000004d0


	//   ....[11]....
        /*0500*/ 	.word	0x00000500


	//   ....[12]....
        /*0504*/ 	.word	0x00000530


	//   ....[13]....
        /*0508*/ 	.word	0x000005c0


	//   ....[14]....
        /*050c*/ 	.word	0x00000600


	//   ....[15]....
        /*0510*/ 	.word	0x00000620


	//   ....[16]....
        /*0514*/ 	.word	0x00000680


	//   ....[17]....
        /*0518*/ 	.word	0x00002900


	//   ....[18]....
        /*051c*/ 	.word	0x00002920


	//   ....[19]....
        /*0520*/ 	.word	0x00002a90


	//   ....[20]....
        /*0524*/ 	.word	0x00002aa0


	//   ....[21]....
        /*0528*/ 	.word	0x00002c10


	//   ....[22]....
        /*052c*/ 	.word	0x00002c30


	//   ....[23]....
        /*0530*/ 	.word	0x00002da0


	//   ....[24]....
        /*0534*/ 	.word	0x00002db0


	//   ....[25]....
        /*0538*/ 	.word	0x00003fb0


	//   ....[26]....
        /*053c*/ 	.word	0x00003fc0


	//   ....[27]....
        /*0540*/ 	.word	0x000045c0


	//   ....[28]....
        /*0544*/ 	.word	0x000046a0


	//   ....[29]....
        /*0548*/ 	.word	0x000046b0


	//   ....[30]....
        /*054c*/ 	.word	0x000046e0


	//   ....[31]....
        /*0550*/ 	.word	0x000062f0


	//   ....[32]....
        /*0554*/ 	.word	0x00006330


	//   ....[33]....
        /*0558*/ 	.word	0x00006c30


	//   ....[34]....
        /*055c*/ 	.word	0x00006e00


	//   ....[35]....
        /*0560*/ 	.word	0x00006e50


	//   ....[36]....
        /*0564*/ 	.word	0x00006f70


	//   ....[37]....
        /*0568*/ 	.word	0x00009780


	//   ....[38]....
        /*056c*/ 	.word	0x000097a0


	//   ....[39]....
        /*0570*/ 	.word	0x000097c0


	//   ....[40]....
        /*0574*/ 	.word	0x000097e0


	//   ....[41]....
        /*0578*/ 	.word	0x0000b1d0


	//   ....[42]....
        /*057c*/ 	.word	0x0000b200


	//   ....[43]....
        /*0580*/ 	.word	0x0000b210


	//   ....[44]....
        /*0584*/ 	.word	0x0000b240


	//   ....[45]....
        /*0588*/ 	.word	0x0000c680


	//   ....[46]....
        /*058c*/ 	.word	0x0000c6a0


	//   ....[47]....
        /*0590*/ 	.word	0x0000c6c0


	//   ....[48]....
        /*0594*/ 	.word	0x0000c6d0


	//   ....[49]....
        /*0598*/ 	.word	0x0000ca90


	//   ....[50]....
        /*059c*/ 	.word	0x0000cab0


	//   ....[51]....
        /*05a0*/ 	.word	0x0000cbf0


	//   ....[52]....
        /*05a4*/ 	.word	0x0000cc00


	//   ....[53]....
        /*05a8*/ 	.word	0x0000cd50


	//   ....[54]....
        /*05ac*/ 	.word	0x0000cd70


	//   ....[55]....
        /*05b0*/ 	.word	0x0000cec0


	//   ....[56]....
        /*05b4*/ 	.word	0x0000ced0


	//   ....[57]....
        /*05b8*/ 	.word	0x0000d220


	//   ....[58]....
        /*05bc*/ 	.word	0x0000d240


	//   ....[59]....
        /*05c0*/ 	.word	0x0000dba0


	//   ....[60]....
        /*05c4*/ 	.word	0x0000dbb0


	//   ....[61]....
        /*05c8*/ 	.word	0x0000e9e0


	//   ....[62]....
        /*05cc*/ 	.word	0x0000ea00


	//   ....[63]....
        /*05d0*/ 	.word	0x0000eb50


	//   ....[64]....
        /*05d4*/ 	.word	0x0000eb60


	//   ....[65]....
        /*05d8*/ 	.word	0x0000ecb0


	//   ....[66]....
        /*05dc*/ 	.word	0x0000ecd0


	//   ....[67]....
        /*05e0*/ 	.word	0x0000ee20


	//   ....[68]....
        /*05e4*/ 	.word	0x0000ee30


	//   ....[69]....
        /*05e8*/ 	.word	0x0000f020


	//   ....[70]....
        /*05ec*/ 	.word	0x0000f040


	//   ....[71]....
        /*05f0*/ 	.word	0x0000f160


	//   ....[72]....
        /*05f4*/ 	.word	0x0000f1a0


	//   ....[73]....
        /*05f8*/ 	.word	0x0000f1d0


	//   ....[74]....
        /*05fc*/ 	.word	0x0000f200


	//   ....[75]....
        /*0600*/ 	.word	0x0000f230


	//   ....[76]....
        /*0604*/ 	.word	0x0000f260


	//   ....[77]....
        /*0608*/ 	.word	0x0000f3b0


	//   ....[78]....
        /*060c*/ 	.word	0x0000f3f0


	//   ....[79]....
        /*0610*/ 	.word	0x0000f420


	//   ....[80]....
        /*0614*/ 	.word	0x0000f450


	//   ....[81]....
        /*0618*/ 	.word	0x0000f480


	//   ....[82]....
        /*061c*/ 	.word	0x0000f4b0


	//   ....[83]....
        /*0620*/ 	.word	0x0000f540


	//   ....[84]....
        /*0624*/ 	.word	0x0000f580


	//   ....[85]....
        /*0628*/ 	.word	0x0000f590


	//   ....[86]....
        /*062c*/ 	.word	0x0000f5f0


	//   ....[87]....
        /*0630*/ 	.word	0x0000ffa0


	//   ....[88]....
        /*0634*/ 	.word	0x00010000


	//   ....[89]....
        /*0638*/ 	.word	0x00010050


	//   ....[90]....
        /*063c*/ 	.word	0x000100a0


	//   ....[91]....
        /*0640*/ 	.word	0x000100f0


	//   ....[92]....
        /*0644*/ 	.word	0x00010160


	//   ....[93]....
        /*0648*/ 	.word	0x000101a0


	//   ....[94]....
        /*064c*/ 	.word	0x00010210


	//   ....[95]....
        /*0650*/ 	.word	0x00010280


	//   ....[96]....
        /*0654*/ 	.word	0x000102e0


	//   ....[97]....
        /*0658*/ 	.word	0x00010350


	//   ....[98]....
        /*065c*/ 	.word	0x000103c0


	//   ....[99]....
        /*0660*/ 	.word	0x00010420


	//   ....[100]....
        /*0664*/ 	.word	0x00010480


	//   ....[101]....
        /*0668*/ 	.word	0x000104e0


	//   ....[102]....
        /*066c*/ 	.word	0x00010550


	//   ....[103]....
        /*0670*/ 	.word	0x000105b0


	//   ....[104]....
        /*0674*/ 	.word	0x00010610


	//   ....[105]....
        /*0678*/ 	.word	0x00010660


	//   ....[106]....
        /*067c*/ 	.word	0x000106c0


	//   ....[107]....
        /*0680*/ 	.word	0x00010710


	//   ....[108]....
        /*0684*/ 	.word	0x00010760


	//   ....[109]....
        /*0688*/ 	.word	0x000107d0


	//   ....[110]....
        /*068c*/ 	.word	0x00010840


	//   ....[111]....
        /*0690*/ 	.word	0x000108a0


	//   ....[112]....
        /*0694*/ 	.word	0x00010900


	//   ....[113]....
        /*0698*/ 	.word	0x00010960


	//   ....[114]....
        /*069c*/ 	.word	0x000109d0


	//   ....[115]....
        /*06a0*/ 	.word	0x00010a30


	//   ....[116]....
        /*06a4*/ 	.word	0x00010a90


	//   ....[117]....
        /*06a8*/ 	.word	0x00010af0


	//   ....[118]....
        /*06ac*/ 	.word	0x00010b60


	//   ....[119]....
        /*06b0*/ 	.word	0x00010bc0


	//   ....[120]....
        /*06b4*/ 	.word	0x00010c20


	//   ....[121]....
        /*06b8*/ 	.word	0x00010c80


	//   ....[122]....
        /*06bc*/ 	.word	0x00010cf0


	//   ....[123]....
        /*06c0*/ 	.word	0x00010d50


	//   ....[124]....
        /*06c4*/ 	.word	0x00010db0


	//   ....[125]....
        /*06c8*/ 	.word	0x00010e10


	//   ....[126]....
        /*06cc*/ 	.word	0x00010e80


	//   ....[127]....
        /*06d0*/ 	.word	0x00010ee0


	//   ....[128]....
        /*06d4*/ 	.word	0x00010f40


	//   ....[129]....
        /*06d8*/ 	.word	0x00010fa0


	//   ....[130]....
        /*06dc*/ 	.word	0x00011010


	//   ....[131]....
        /*06e0*/ 	.word	0x00011060


	//   ....[132]....
        /*06e4*/ 	.word	0x000110a0


	//   ....[133]....
        /*06e8*/ 	.word	0x000110f0


	//   ....[134]....
        /*06ec*/ 	.word	0x00011140


	//   ....[135]....
        /*06f0*/ 	.word	0x00011190


	//   ....[136]....
        /*06f4*/ 	.word	0x00011200


	//   ....[137]....
        /*06f8*/ 	.word	0x00011240


	//   ....[138]....
        /*06fc*/ 	.word	0x00011290


	//   ....[139]....
        /*0700*/ 	.word	0x000112e0


	//   ....[140]....
        /*0704*/ 	.word	0x00011330


	//   ....[141]....
        /*0708*/ 	.word	0x00011380


	//   ....[142]....
        /*070c*/ 	.word	0x000113f0


	//   ....[143]....
        /*0710*/ 	.word	0x00011430


	//   ....[144]....
        /*0714*/ 	.word	0x000114a0


	//   ....[145]....
        /*0718*/ 	.word	0x00011500


	//   ....[146]....
        /*071c*/ 	.word	0x00011560


	//----- nvinfo : EIATTR_EXIT_INSTR_OFFSETS
	.align		4
.L_924:
        /*0720*/ 	.byte	0x04, 0x1c
        /*0722*/ 	.short	(.L_926 - .L_925)


	//   ....[0]....
.L_925:
        /*0724*/ 	.word	0x00000fe0


	//   ....[1]....
        /*0728*/ 	.word	0x0000ff60


	//----- nvinfo : EIATTR_MAX_THREADS
	.align		4
.L_926:
        /*072c*/ 	.byte	0x04, 0x05
        /*072e*/ 	.short	(.L_928 - .L_927)
.L_927:
        /*0730*/ 	.word	0x00000100
        /*0734*/ 	.word	0x00000001
        /*0738*/ 	.word	0x00000001


	//----- nvinfo : EIATTR_CRS_STACK_SIZE
	.align		4
.L_928:
        /*073c*/ 	.byte	0x04, 0x1e
        /*073e*/ 	.short	(.L_930 - .L_929)
.L_929:
        /*0740*/ 	.word	0x00000000
.L_930:


//--------------------- .nv.info._ZN7cutlass13device_kernelIN5flash19enable_sm80_to_sm89INS1_16FlashAttnFwdSm80INS1_25CollectiveMainloopFwdSm80ILi8ELi1ELb0EN4cute5tupleIJNS5_1CILi128EEENS7_ILi64EEENS7_ILi192EEEEEELi192ENS_10bfloat16_tEfNS_4arch4Sm80ELb1ELb0ELb0ELb1ELb0ELb1ELb1ELb1EEENS1_21CollectiveEpilogueFwdINS6_IJS8_SA_S9_EEENS6_IJNS7_ILi1EEESI_SI_EEESC_SE_Li256ELb1ELb1ELb1ELb0EEENS1_36VarlenDynamicPersistentTileSchedulerILi128ELi64ELi256ELi256ELb1ELb1ELb0ELb1ELb1ELb1EEEEEEEEEvNT_6ParamsE --------------------------
	.section	.nv.info._ZN7cutlass13device_kernelIN5flash19enable_sm80_to_sm89INS1_16FlashAttnFwdSm80INS1_25CollectiveMainloopFwdSm80ILi8ELi1ELb0EN4cute5tupleIJNS5_1CILi128EEENS7_ILi64EEENS7_ILi192EEEEEELi192ENS_10bfloat16_tEfNS_4arch4Sm80ELb1ELb0ELb0ELb1ELb0ELb1ELb1ELb1EEENS1_21CollectiveEpilogueFwdINS6_IJS8_SA_S9_EEENS6_IJNS7_ILi1EEESI_SI_EEESC_SE_Li256ELb1ELb1ELb1ELb0EEENS1_36VarlenDynamicPersistentTileSchedulerILi128ELi64ELi256ELi256ELb1ELb1ELb0ELb1ELb1ELb1EEEEEEEEEvNT_6ParamsE,"",@"SHT_CUDA_INFO"
	.sectionflags	@""
	.align	4


	//----- nvinfo : EIATTR_CUDA_API_VERSION
	.align		4
        /*0000*/ 	.byte	0x04, 0x37
        /*0002*/ 	.short	(.L_932 - .L_931)
.L_931:
        /*0004*/ 	.word	0x00000082


	//----- nvinfo : EIATTR_SW2861232_WAR
	.align		4
.L_932:
        /*0008*/ 	.byte	0x01, 0x35
	.zero		2


	//----- nvinfo : EIATTR_PARAM_CBANK
	.align		4
        /*000c*/ 	.byte	0x04, 0x0a
        /*000e*/ 	.short	(.L_934 - .L_933)
	.align		4
.L_933:
        /*0010*/ 	.word	index@(.nv.constant0._ZN7cutlass13device_kernelIN5flash19enable_sm80_to_sm89INS1_16FlashAttnFwdSm80INS1_25CollectiveMainloopFwdSm80ILi8ELi1ELb0EN4cute5tupleIJNS5_1CILi128EEENS7_ILi64EEENS7_ILi192EEEEEELi192ENS_10bfloat16_tEfNS_4arch4Sm80ELb1ELb0ELb0ELb1ELb0ELb1ELb1ELb1EEENS1_21CollectiveEpilogueFwdINS6_IJS8_SA_S9_EEENS6_IJNS7_ILi1EEESI_SI_EEESC_SE_Li256ELb1ELb1ELb1ELb0EEENS1_36VarlenDynamicPersistentTileSchedulerILi128ELi64ELi256ELi256ELb1ELb1ELb0ELb1ELb1ELb1EEEEEEEEEvNT_6ParamsE)
        /*0014*/ 	.short	0x0160
        /*0016*/ 	.short	0x0438


	//----- nvinfo : EIATTR_CBANK_PARAM_SIZE
	.align		4
.L_934:
        /*0018*/ 	.byte	0x03, 0x19
        /*001a*/ 	.short	0x0438


	//----- nvinfo : EIATTR_KPARAM_INFO
	.align		4
        /*001c*/ 	.byte	0x04, 0x17
        /*001e*/ 	.short	(.L_936 - .L_935)
.L_935:
        /*0020*/ 	.word	0x00000000
        /*0024*/ 	.short	0x0000
        /*0026*/ 	.short	0x0000
        /*0028*/ 	.byte	0x00, 0xf0, 0xe1, 0x10


	//----- nvinfo : EIATTR_MAXREG_COUNT
	.align		4
.L_936:
        /*002c*/ 	.byte	0x03, 0x1b
        /*002e*/ 	.short	0x00ff


	//----- nvinfo : EIATTR_NUM_BARRIERS
	.align		4
        /*0030*/ 	.byte	0x02, 0x4c
        /*0032*/ 	.byte	0x06
	.zero		1


	//----- nvinfo : EIATTR_ANNOTATIONS
	.align		4
        /*0034*/ 	.byte	0x04, 0x55
        /*0036*/ 	.short	(.L_938 - .L_937)


	//   ....[0]....
.L_937:
        /* <DEDUP_REMOVED lines=32> */


	//----- nvinfo : EIATTR_MERCURY_ISA_VERSION
	.align		4
.L_938:
        /*0228*/ 	.byte	0x03, 0x5f
        /*022a*/ 	.short	0x0000


	//----- nvinfo : EIATTR_INT_WARP_WIDE_INSTR_OFFSETS
	.align		4
        /*022c*/ 	.byte	0x04, 0x31
        /*022e*/ 	.short	(.L_940 - .L_939)


	//   ....[0]....
.L_939:
        /*0230*/ 	.word	0x000180d0


	//   ....[1]....
        /*0234*/ 	.word	0x00018150


	//----- nvinfo : EIATTR_COOP_GROUP_MASK_REGIDS
	.align		4
.L_940:
        /*0238*/ 	.byte	0x04, 0x29
        /*023a*/ 	.short	(.L_942 - .L_941)


	//   ....[0]....
.L_941:
        /*023c*/ 	.word	0xffffffff


	//   ....[1]....
        /*0240*/ 	.word	0xffffffff


	//   ....[2]....
        /*0244*/ 	.word	0xffffffff


	//   ....[3]....
        /*0248*/ 	.word	0xffffffff


	//   ....[4]....
        /*024c*/ 	.word	0xffffffff


	//   ....[5]....
        /*0250*/ 	.word	0xffffffff


	//   ....[6]....
        /*0254*/ 	.word	0xffffffff


	//   ....[7]....
        /*0258*/ 	.word	0xffffffff


	//   ....[8]....
        /*025c*/ 	.word	0xffffffff


	//   ....[9]....
        /*0260*/ 	.word	0xffffffff


	//   ....[10]....
        /*0264*/ 	.word	0xffffffff


	//   ....[11]....
        /*0268*/ 	.word	0xffffffff


	//   ....[12]....
        /*026c*/ 	.word	0xffffffff


	//   ....[13]....
        /*0270*/ 	.word	0xffffffff


	//   ....[14]....
        /*0274*/ 	.word	0xffffffff


	//   ....[15]....
        /*0278*/ 	.word	0xffffffff


	//   ....[16]....
        /*027c*/ 	.word	0xffffffff


	//   ....[17]....
        /*0280*/ 	.word	0xffffffff


	//   ....[18]....
        /*0284*/ 	.word	0xffffffff


	//   ....[19]....
        /*0288*/ 	.word	0xffffffff


	//   ....[20]....
        /*028c*/ 	.word	0xffffffff


	//   ....[21]....
        /*0290*/ 	.word	0xffffffff


	//   ....[22]....
        /*0294*/ 	.word	0xffffffff


	//   ....[23]....
        /*0298*/ 	.word	0xffffffff


	//   ....[24]....
        /*029c*/ 	.word	0xffffffff


	//   ....[25]....
        /*02a0*/ 	.word	0xffffffff


	//   ....[26]....
        /*02a4*/ 	.word	0xffffffff


	//   ....[27]....
        /*02a8*/ 	.word	0xffffffff


	//   ....[28]....
        /*02ac*/ 	.word	0xffffffff


	//   ....[29]....
        /*02b0*/ 	.word	0xffffffff


	//   ....[30]....
        /*02b4*/ 	.word	0xffffffff


	//   ....[31]....
        /*02b8*/ 	.word	0xffffffff


	//   ....[32]....
        /*02bc*/ 	.word	0xffffffff


	//   ....[33]....
        /*02c0*/ 	.word	0xffffffff


	//   ....[34]....
        /*02c4*/ 	.word	0xffffffff


	//   ....[35]....
        /*02c8*/ 	.word	0xffffffff


	//   ....[36]....
        /*02cc*/ 	.word	0xffffffff


	//   ....[37]....
        /*02d0*/ 	.word	0xffffffff


	//   ....[38]....
        /*02d4*/ 	.word	0xffffffff


	//   ....[39]....
        /*02d8*/ 	.word	0xffffffff


	//   ....[40]....
        /*02dc*/ 	.word	0xffffffff


	//   ....[41]....
        /*02e0*/ 	.word	0xffffffff


	//   ....[42]....
        /*02e4*/ 	.word	0xffffffff


	//   ....[43]....
        /*02e8*/ 	.word	0xffffffff


	//   ....[44]....
        /*02ec*/ 	.word	0xffffffff


	//   ....[45]....
        /*02f0*/ 	.word	0xffffffff


	//   ....[46]....
        /*02f4*/ 	.word	0xffffffff


	//   ....[47]....
        /*02f8*/ 	.word	0xffffffff


	//   ....[48]....
        /*02fc*/ 	.word	0xffffffff


	//   ....[49]....
        /*0300*/ 	.word	0xffffffff


	//   ....[50]....
        /*0304*/ 	.word	0xffffffff


	//   ....[51]....
        /*0308*/ 	.word	0xffffffff


	//   ....[52]....
        /*030c*/ 	.word	0xffffffff


	//   ....[53]....
        /*0310*/ 	.word	0xffffffff


	//   ....[54]....
        /*0314*/ 	.word	0xffffffff


	//   ....[55]....
        /*0318*/ 	.word	0xffffffff


	//   ....[56]....
        /*031c*/ 	.word	0xffffffff


	//   ....[57]....
        /*0320*/ 	.word	0xffffffff


	//   ....[58]....
        /*0324*/ 	.word	0xffffffff


	//   ....[59]....
        /*0328*/ 	.word	0xffffffff


	//   ....[60]....
        /*032c*/ 	.word	0xffffffff


	//   ....[61]....
        /*0330*/ 	.word	0xffffffff


	//   ....[62]....
        /*0334*/ 	.word	0xffffffff


	//   ....[63]....
        /*0338*/ 	.word	0xffffffff


	//   ....[64]....
        /*033c*/ 	.word	0xffffffff


	//   ....[65]....
        /*0340*/ 	.word	0xffffffff


	//   ....[66]....
        /*0344*/ 	.word	0xffffffff


	//   ....[67]....
        /*0348*/ 	.word	0xffffffff


	//   ....[68]....
        /*034c*/ 	.word	0xffffffff


	//   ....[69]....
        /*0350*/ 	.word	0xffffffff


	//   ....[70]....
        /*0354*/ 	.word	0xffffffff


	//   ....[71]....
        /*0358*/ 	.word	0xffffffff


	//   ....[72]....
        /*035c*/ 	.word	0xffffffff


	//   ....[73]....
        /*0360*/ 	.word	0xffffffff


	//   ....[74]....
        /*0364*/ 	.word	0xffffffff


	//   ....[75]....
        /*0368*/ 	.word	0xffffffff


	//   ....[76]....
        /*036c*/ 	.word	0xffffffff


	//   ....[77]....
        /*0370*/ 	.word	0xffffffff


	//   ....[78]....
        /*0374*/ 	.word	0xffffffff


	//   ....[79]....
        /*0378*/ 	.word	0xffffffff


	//   ....[80]....
        /*037c*/ 	.word	0xffffffff


	//   ....[81]....
        /*0380*/ 	.word	0xffffffff


	//   ....[82]....
        /*0384*/ 	.word	0xffffffff


	//   ....[83]....
        /*0388*/ 	.word	0xffffffff


	//   ....[84]....
        /*038c*/ 	.word	0xffffffff


	//   ....[85]....
        /*0390*/ 	.word	0xffffffff


	//   ....[86]....
        /*0394*/ 	.word	0xffffffff


	//   ....[87]....
        /*0398*/ 	.word	0xffffffff


	//   ....[88]....
        /*039c*/ 	.word	0xffffffff


	//   ....[89]....
        /*03a0*/ 	.word	0xffffffff


	//   ....[90]....
        /*03a4*/ 	.word	0xffffffff


	//   ....[91]....
        /*03a8*/ 	.word	0xffffffff


	//   ....[92]....
        /*03ac*/ 	.word	0xffffffff


	//   ....[93]....
        /*03b0*/ 	.word	0xffffffff


	//   ....[94]....
        /*03b4*/ 	.word	0xffffffff


	//   ....[95]....
        /*03b8*/ 	.word	0xffffffff


	//   ....[96]....
        /*03bc*/ 	.word	0xffffffff


	//   ....[97]....
        /*03c0*/ 	.word	0xffffffff


	//   ....[98]....
        /*03c4*/ 	.word	0xffffffff


	//   ....[99]....
        /*03c8*/ 	.word	0xffffffff


	//   ....[100]....
        /*03cc*/ 	.word	0xffffffff


	//   ....[101]....
        /*03d0*/ 	.word	0xffffffff


	//   ....[102]....
        /*03d4*/ 	.word	0xffffffff


	//   ....[103]....
        /*03d8*/ 	.word	0xffffffff


	//   ....[104]....
        /*03dc*/ 	.word	0xffffffff


	//   ....[105]....
        /*03e0*/ 	.word	0xffffffff


	//   ....[106]....
        /*03e4*/ 	.word	0xffffffff


	//   ....[107]....
        /*03e8*/ 	.word	0xffffffff


	//   ....[108]....
        /*03ec*/ 	.word	0xffffffff


	//   ....[109]....
        /*03f0*/ 	.word	0xffffffff


	//   ....[110]....
        /*03f4*/ 	.word	0xffffffff


	//   ....[111]....
        /*03f8*/ 	.word	0xffffffff


	//   ....[112]....
        /*03fc*/ 	.word	0xffffffff


	//   ....[113]....
        /*0400*/ 	.word	0xffffffff


	//   ....[114]....
        /*0404*/ 	.word	0xffffffff


	//   ....[115]....
        /*0408*/ 	.word	0xffffffff


	//   ....[116]....
        /*040c*/ 	.word	0xffffffff


	//   ....[117]....
        /*0410*/ 	.word	0xffffffff


	//   ....[118]....
        /*0414*/ 	.word	0xffffffff


	//   ....[119]....
        /*0418*/ 	.word	0xffffffff


	//   ....[120]....
        /*041c*/ 	.word	0xffffffff


	//   ....[121]....
        /*0420*/ 	.word	0xffffffff


	//   ....[122]....
        /*0424*/ 	.word	0xffffffff


	//   ....[123]....
        /*0428*/ 	.word	0xffffffff


	//   ....[124]....
        /*042c*/ 	.word	0xffffffff


	//   ....[125]....
        /*0430*/ 	.word	0xffffffff


	//   ....[126]....
        /*0434*/ 	.word	0xffffffff


	//   ....[127]....
        /*0438*/ 	.word	0xffffffff


	//   ....[128]....
        /*043c*/ 	.word	0xffffffff


	//   ....[129]....
        /*0440*/ 	.word	0xffffffff


	//   ....[130]....
        /*0444*/ 	.word	0xffffffff


	//   ....[131]....
        /*0448*/ 	.word	0xffffffff


	//   ....[132]....
        /*044c*/ 	.word	0xffffffff


	//   ....[133]....
        /*0450*/ 	.word	0xffffffff


	//   ....[134]....
        /*0454*/ 	.word	0xffffffff


	//   ....[135]....
        /*0458*/ 	.word	0xffffffff


	//   ....[136]....
        /*045c*/ 	.word	0xffffffff


	//   ....[137]....
        /*0460*/ 	.word	0xffffffff


	//   ....[138]....
        /*0464*/ 	.word	0xffffffff


	//   ....[139]....
        /*0468*/ 	.word	0xffffffff


	//   ....[140]....
        /*046c*/ 	.word	0xffffffff


	//   ....[141]....
        /*0470*/ 	.word	0xffffffff


	//   ....[142]....
        /*0474*/ 	.word	0xffffffff


	//   ....[143]....
        /*0478*/ 	.word	0xffffffff


	//   ....[144]....
        /*047c*/ 	.word	0xffffffff


	//   ....[145]....
        /*0480*/ 	.word	0xffffffff


	//   ....[146]....
        /*0484*/ 	.word	0xffffffff


	//   ....[147]....
        /*0488*/ 	.word	0xffffffff


	//   ....[148]....
        /*048c*/ 	.word	0xffffffff


	//   ....[149]....
        /*0490*/ 	.word	0xffffffff


	//   ....[150]....
        /*0494*/ 	.word	0xffffffff


	//   ....[151]....
        /*0498*/ 	.word	0xffffffff


	//   ....[152]....
        /*049c*/ 	.word	0xffffffff


	//   ....[153]....
        /*04a0*/ 	.word	0xffffffff


	//   ....[154]....
        /*04a4*/ 	.word	0xffffffff


	//   ....[155]....
        /*04a8*/ 	.word	0xffffffff


	//   ....[156]....
        /*04ac*/ 	.word	0xffffffff


	//   ....[157]....
        /*04b0*/ 	.word	0xffffffff


	//   ....[158]....
        /*04b4*/ 	.word	0xffffffff


	//   ....[159]....
        /*04b8*/ 	.word	0xffffffff


	//   ....[160]....
        /*04bc*/ 	.word	0xffffffff


	//   ....[161]....
        /*04c0*/ 	.word	0xffffffff


	//   ....[162]....
        /*04c4*/ 	.word	0xffffffff


	//----- nvinfo : EIATTR_COOP_GROUP_INSTR_OFFSETS
	.align		4
.L_942:
        /*04c8*/ 	.byte	0x04, 0x28
        /*04ca*/ 	.short	(.L_944 - .L_943)


	//   ....[0]....
.L_943:
        /*04cc*/ 	.word	0x00000050


	//   ....[1]....
        /*04d0*/ 	.word	0x000001f0


	//   ....[2]....
        /*04d4*/ 	.word	0x00000220


	//   ....[3]....
        /*04d8*/ 	.word	0x00000250


	//   ....[4]....
        /*04dc*/ 	.word	0x00000280


	//   ....[5]....
        /*04e0*/ 	.word	0x000002b0


	//   ....[6]....
        /*04e4*/ 	.word	0x000002e0


	//   ....[7]....
        /*04e8*/ 	.word	0x00000450


	//   ....[8]....
        /*04ec*/ 	.word	0x00000490


	//   ....[9]....
        /*04f0*/ 	.word	0x000004c0


	//   ....[10]....
        /*04f4*/ 	.word	0x000004f0


	//   ....[11]....
        /*04f8*/ 	.word	0x00000520


	//   ....[12]....
        /*04fc*/ 	.word	0x00000550


	//   ....[13]....
        /*0500*/ 	.word	0x000005e0


	//   ....[14]....
        /*0504*/ 	.word	0x00000620


	//   ....[15]....
        /*0508*/ 	.word	0x00000640


	//   ....[16]....
        /*050c*/ 	.word	0x000006a0


	//   ....[17]....
        /*0510*/ 	.word	0x00007ec0


	//   ....[18]....
        /*0514*/ 	.word	0x00007ee0


	//   ....[19]....
        /*0518*/ 	.word	0x00008040


	//   ....[20]....
        /*051c*/ 	.word	0x00008050


	//   ....[21]....
        /*0520*/ 	.word	0x00008180


	//   ....[22]....
        /*0524*/ 	.word	0x000081a0


	//   ....[23]....
        /*0528*/ 	.word	0x000082d0


	//   ....[24]....
        /*052c*/ 	.word	0x000082e0


	//   ....[25]....
        /*0530*/ 	.word	0x000089d0


	//   ....[26]....
        /*0534*/ 	.word	0x00008a10


	//   ....[27]....
        /*0538*/ 	.word	0x00008a50


	//   ....[28]....
        /*053c*/ 	.word	0x00008a60


	//   ....[29]....
        /*0540*/ 	.word	0x00008ed0


	//   ....[30]....
        /*0544*/ 	.word	0x00009140


	//   ....[31]....
        /*0548*/ 	.word	0x00009180


	//   ....[32]....
        /*054c*/ 	.word	0x000091a0


	//   ....[33]....
        /*0550*/ 	.word	0x0000bfa0


	//   ....[34]....
        /*0554*/ 	.word	0x0000c070


	//   ....[35]....
        /*0558*/ 	.word	0x0000c0b0


	//   ....[36]....
        /*055c*/ 	.word	0x0000c0f0


	//   ....[37]....
        /*0560*/ 	.word	0x0000c3a0


	//   ....[38]....
        /*0564*/ 	.word	0x0000c610


	//   ....[39]....
        /*0568*/ 	.word	0x0000c650


	//   ....[40]....
        /*056c*/ 	.word	0x0000c690


	//   ....[41]....
        /*0570*/ 	.word	0x00010540


	//   ....[42]....
        /*0574*/ 	.word	0x00010550


	//   ....[43]....
        /*0578*/ 	.word	0x00010b60


	//   ....[44]....
        /*057c*/ 	.word	0x00010c40


	//   ....[45]....
        /*0580*/ 	.word	0x00010c50


	//   ....[46]....
        /*0584*/ 	.word	0x00010c80


	//   ....[47]....
        /*0588*/ 	.word	0x000128f0


	//   ....[48]....
        /*058c*/ 	.word	0x00012970


	//   ....[49]....
        /*0590*/ 	.word	0x000132e0


	//   ....[50]....
        /*0594*/ 	.word	0x000134b0


	//   ....[51]....
        /*0598*/ 	.word	0x00013500


	//   ....[52]....
        /*059c*/ 	.word	0x00013620


	//   ....[53]....
        /*05a0*/ 	.word	0x00015e50


	//   ....[54]....
        /*05a4*/ 	.word	0x00015e70


	//   ....[55]....
        /*05a8*/ 	.word	0x00015e90


	//   ....[56]....
        /*05ac*/ 	.word	0x00015eb0


	//   ....[57]....
        /*05b0*/ 	.word	0x000178b0


	//   ....[58]....
        /*05b4*/ 	.word	0x000178e0


	//   ....[59]....
        /*05b8*/ 	.word	0x000178f0


	//   ....[60]....
        /*05bc*/ 	.word	0x00017920


	//   ....[61]....
        /*05c0*/ 	.word	0x00018e60


	//   ....[62]....
        /*05c4*/ 	.word	0x00018e70


	//   ....[63]....
        /*05c8*/ 	.word	0x00018e90


	//   ....[64]....
        /*05cc*/ 	.word	0x00018eb0


	//   ....[65]....
        /*05d0*/ 	.word	0x00019270


	//   ....[66]....
        /*05d4*/ 	.word	0x00019290


	//   ....[67]....
        /*05d8*/ 	.word	0x000193e0


	//   ....[68]....
        /*05dc*/ 	.word	0x000193f0


	//   ....[69]....
        /*05e0*/ 	.word	0x00019520


	//   ....[70]....
        /*05e4*/ 	.word	0x00019540


	//   ....[71]....
        /*05e8*/ 	.word	0x00019670


	//   ....[72]....
        /*05ec*/ 	.word	0x00019680


	//   ....[73]....
        /*05f0*/ 	.word	0x000199b0


	//   ....[74]....
        /*05f4*/ 	.word	0x000199d0


	//   ....[75]....
        /*05f8*/ 	.word	0x0001a310


	//   ....[76]....
        /*05fc*/ 	.word	0x0001a320


	//   ....[77]....
        /*0600*/ 	.word	0x0001b100


	//   ....[78]....
        /*0604*/ 	.word	0x0001b120


	//   ....[79]....
        /*0608*/ 	.word	0x0001b280


	//   ....[80]....
        /*060c*/ 	.word	0x0001b290


	//   ....[81]....
        /*0610*/ 	.word	0x0001b3c0


	//   ....[82]....
        /*0614*/ 	.word	0x0001b3e0


	//   ....[83]....
        /*0618*/ 	.word	0x0001b510


	//   ....[84]....
        /*061c*/ 	.word	0x0001b520


	//   ....[85]....
        /*0620*/ 	.word	0x0001b6f0


	//   ....[86]....
        /*0624*/ 	.word	0x0001b710


	//   ....[87]....
        /*0628*/ 	.word	0x0001b830


	//   ....[88]....
        /*062c*/ 	.word	0x0001b870


	//   ....[89]....
        /*0630*/ 	.word	0x0001b8a0


	//   ....[90]....
        /*0634*/ 	.word	0x0001b8d0


	//   ....[91]....
        /*0638*/ 	.word	0x0001b900


	//   ....[92]....
        /*063c*/ 	.word	0x0001b930


	//   ....[93]....
        /*0640*/ 	.word	0x0001ba80


	//   ....[94]....
        /*0644*/ 	.word	0x0001bac0


	//   ....[95]....
        /*0648*/ 	.word	0x0001baf0


	//   ....[96]....
        /*064c*/ 	.word	0x0001bb20


	//   ....[97]....
        /*0650*/ 	.word	0x0001bb50


	//   ....[98]....
        /*0654*/ 	.word	0x0001bb80


	//   ....[99]....
        /*0658*/ 	.word	0x0001bc10


	//   ....[100]....
        /*065c*/ 	.word	0x0001bc50


	//   ....[101]....
        /*0660*/ 	.word	0x0001bc60


	//   ....[102]....
        /*0664*/ 	.word	0x0001bcc0


	//   ....[103]....
        /*0668*/ 	.word	0x0001c660


	//   ....[104]....
        /*066c*/ 	.word	0x0001c6c0


	//   ....[105]....
        /*0670*/ 	.word	0x0001c720


	//   ....[106]....
        /*0674*/ 	.word	0x0001c780


	//   ....[107]....
        /*0678*/ 	.word	0x0001c7e0


	//   ....[108]....
        /*067c*/ 	.word	0x0001c850


	//   ....[109]....
        /*0680*/ 	.word	0x0001c8a0


	//   ....[110]....
        /*0684*/ 	.word	0x0001c910


	//   ....[111]....
        /*0688*/ 	.word	0x0001c980


	//   ....[112]....
        /*068c*/ 	.word	0x0001c9e0


	//   ....[113]....
        /*0690*/ 	.word	0x0001ca50


	//   ....[114]....
        /*0694*/ 	.word	0x0001cac0


	//   ....[115]....
        /*0698*/ 	.word	0x0001cb30


	//   ....[116]....
        /*069c*/ 	.word	0x0001cb90


	//   ....[117]....
        /*06a0*/ 	.word	0x0001cc00


	//   ....[118]....
        /*06a4*/ 	.word	0x0001cc70


	//   ....[119]....
        /*06a8*/ 	.word	0x0001cce0


	//   ....[120]....
        /*06ac*/ 	.word	0x0001cd40


	//   ....[121]....
        /*06b0*/ 	.word	0x0001cda0


	//   ....[122]....
        /*06b4*/ 	.word	0x0001ce00


	//   ....[123]....
        /*06b8*/ 	.word	0x0001ce50


	//   ....[124]....
        /*06bc*/ 	.word	0x0001cea0


	//   ....[125]....
        /*06c0*/ 	.word	0x0001cf10


	//   ....[126]....
        /*06c4*/ 	.word	0x0001cf80


	//   ....[127]....
        /*06c8*/ 	.word	0x0001cff0


	//   ....[128]....
        /*06cc*/ 	.word	0x0001d050


	//   ....[129]....
        /*06d0*/ 	.word	0x0001d0c0


	//   ....[130]....
        /*06d4*/ 	.word	0x0001d130


	//   ....[131]....
        /*06d8*/ 	.word	0x0001d1a0


	//   ....[132]....
        /*06dc*/ 	.word	0x0001d200


	//   ....[133]....
        /*06e0*/ 	.word	0x0001d270


	//   ....[134]....
        /*06e4*/ 	.word	0x0001d2e0


	//   ....[135]....
        /*06e8*/ 	.word	0x0001d350


	//   ....[136]....
        /*06ec*/ 	.word	0x0001d3b0


	//   ....[137]....
        /*06f0*/ 	.word	0x0001d420


	//   ....[138]....
        /*06f4*/ 	.word	0x0001d490


	//   ....[139]....
        /*06f8*/ 	.word	0x0001d500


	//   ....[140]....
        /*06fc*/ 	.word	0x0001d560


	//   ....[141]....
        /*0700*/ 	.word	0x0001d5d0


	//   ....[142]....
        /*0704*/ 	.word	0x0001d640


	//   ....[143]....
        /*0708*/ 	.word	0x0001d6b0


	//   ....[144]....
        /*070c*/ 	.word	0x0001d710


	//   ....[145]....
        /*0710*/ 	.word	0x0001d780


	//   ....[146]....
        /*0714*/ 	.word	0x0001d7f0


	//   ....[147]....
        /*0718*/ 	.word	0x0001d850


	//   ....[148]....
        /*071c*/ 	.word	0x0001d8a0


	//   ....[149]....
        /*0720*/ 	.word	0x0001d900


	//   ....[150]....
        /*0724*/ 	.word	0x0001d960


	//   ....[151]....
        /*0728*/ 	.word	0x0001d9c0


	//   ....[152]....
        /*072c*/ 	.word	0x0001da30


	//   ....[153]....
        /*0730*/ 	.word	0x0001da80


	//   ....[154]....
        /*0734*/ 	.word	0x0001dad0


	//   ....[155]....
        /*0738*/ 	.word	0x0001db20


	//   ....[156]....
        /*073c*/ 	.word	0x0001db80


	//   ....[157]....
        /*0740*/ 	.word	0x0001dbe0


	//   ....[158]....
        /*0744*/ 	.word	0x0001dc50


	//   ....[159]....
        /*0748*/ 	.word	0x0001dca0


	//   ....[160]....
        /*074c*/ 	.word	0x0001dd10


	//   ....[161]....
        /*0750*/ 	.word	0x0001dd70


	//   ....[162]....
        /*0754*/ 	.word	0x0001dde0


	//----- nvinfo : EIATTR_EXIT_INSTR_OFFSETS
	.align		4
.L_944:
        /*0758*/ 	.byte	0x04, 0x1c
        /*075a*/ 	.short	(.L_946 - .L_945)


	//   ....[0]....
.L_945:
        /*075c*/ 	.word	0x00001000


	//   ....[1]....
        /*0760*/ 	.word	0x0001c620


	//----- nvinfo : EIATTR_MAX_THREADS
	.align		4
.L_946:
        /*0764*/ 	.byte	0x04, 0x05
        /*0766*/ 	.short	(.L_948 - .L_947)
.L_947:
        /*0768*/ 	.word	0x00000100
        /*076c*/ 	.word	0x00000001
        /*0770*/ 	.word	0x00000001


	//----- nvinfo : EIATTR_CRS_STACK_SIZE
	.align		4
.L_948:
        /*0774*/ 	.byte	0x04, 0x1e
        /*0776*/ 	.short	(.L_950 - .L_949)
.L_949:
        /*0778*/ 	.word	0x00000000
.L_950:


//--------------------- .nv.info._ZN7cutlass13device_kernelIN5flash19enable_sm80_to_sm89INS1_16FlashAttnFwdSm80INS1_25CollectiveMainloopFwdSm80ILi8ELi2ELb1EN4cute5tupleIJNS5_1CILi128EEENS7_ILi96EEENS7_ILi192EEEEEELi192ENS_10bfloat16_tEfNS_4arch4Sm80ELb0ELb0ELb0ELb0ELb0ELb0ELb1ELb1EEENS1_21CollectiveEpilogueFwdINS6_IJS8_SA_S9_EEENS6_IJNS7_ILi1EEESI_SI_EEESC_SE_Li256ELb0ELb1ELb1ELb0EEENS1_19SingleTileSchedulerILb0ELb1ELb1ELi128EEEEEEEEEvNT_6ParamsE --------------------------
	.section	.nv.info._ZN7cutlass13device_kernelIN5flash19enable_sm80_to_sm89INS1_16FlashAttnFwdSm80INS1_25CollectiveMainloopFwdSm80ILi8ELi2ELb1EN4cute5tupleIJNS5_1CILi128EEENS7_ILi96EEENS7_ILi192EEEEEELi192ENS_10bfloat16_tEfNS_4arch4Sm80ELb0ELb0ELb0ELb0ELb0ELb0ELb1ELb1EEENS1_21CollectiveEpilogueFwdINS6_IJS8_SA_S9_EEENS6_IJNS7_ILi1EEESI_SI_EEESC_SE_Li256ELb0ELb1ELb1ELb0EEENS1_19SingleTileSchedulerILb0ELb1ELb1ELi128EEEEEEEEEvNT_6ParamsE,"",@"SHT_CUDA_INFO"
	.sectionflags	@""
	.align	4


	//----- nvinfo : EIATTR_CUDA_API_VERSION
	.align		4
        /*0000*/ 	.byte	0x04, 0x37
        /*0002*/ 	.short	(.L_952 - .L_951)
.L_951:
        /*0004*/ 	.word	0x00000082


	//----- nvinfo : EIATTR_SW2861232_WAR
	.align		4
.L_952:
        /*0008*/ 	.byte	0x01, 0x35
	.zero		2


	//----- nvinfo : EIATTR_PARAM_CBANK
	.align		4
        /*000c*/ 	.byte	0x04, 0x0a
        /*000e*/ 	.short	(.L_954 - .L_953)
	.align		4
.L_953:
        /*0010*/ 	.word	index@(.nv.constant0._ZN7cutlass13device_kernelIN5flash19enable_sm80_to_sm89INS1_16FlashAttnFwdSm80INS1_25CollectiveMainloopFwdSm80ILi8ELi2ELb1EN4cute5tupleIJNS5_1CILi128EEENS7_ILi96EEENS7_ILi192EEEEEELi192ENS_10bfloat16_tEfNS_4arch4Sm80ELb0ELb0ELb0ELb0ELb0ELb0ELb1ELb1EEENS1_21CollectiveEpilogueFwdINS6_IJS8_SA_S9_EEENS6_IJNS7_ILi1EEESI_SI_EEESC_SE_Li256ELb0ELb1ELb1ELb0EEENS1_19SingleTileSchedulerILb0ELb1ELb1ELi128EEEEEEEEEvNT_6ParamsE)
        /*0014*/ 	.short	0x0160
        /*0016*/ 	.short	0x0418


	//----- nvinfo : EIATTR_CBANK_PARAM_SIZE
	.align		4
.L_954:
        /*0018*/ 	.byte	0x03, 0x19
        /*001a*/ 	.short	0x0418


	//----- nvinfo : EIATTR_KPARAM_INFO
	.align		4
        /*001c*/ 	.byte	0x04, 0x17
        /*001e*/ 	.short	(.L_956 - .L_955)
.L_955:
        /*0020*/ 	.word	0x00000000
        /*0024*/ 	.short	0x0000
        /*0026*/ 	.short	0x0000
        /*0028*/ 	.byte	0x00, 0xf0, 0x61, 0x10


	//----- nvinfo : EIATTR_MAXREG_COUNT
	.align		4
.L_956:
        /*002c*/ 	.byte	0x03, 0x1b
        /*002e*/ 	.short	0x00ff


	//----- nvinfo : EIATTR_NUM_BARRIERS
	.align		4
        /*0030*/ 	.byte	0x02, 0x4c
        /*0032*/ 	.byte	0x02
	.zero		1


	//----- nvinfo : EIATTR_ANNOTATIONS
	.align		4
        /*0034*/ 	.byte	0x04, 0x55
        /*0036*/ 	.short	(.L_958 - .L_957)


	//   ....[0]....
.L_957:
        /*0038*/ 	.word	0x00000001
        /*003c*/ 	.byte	0xf0, 0x11, 0x00, 0x00, 0x01, 0x00, 0x00, 0x00, 0x20, 0x14, 0x00, 0x00, 0x01, 0x00, 0x00, 0x00
        /*004c*/ 	.byte	0x40, 0x16, 0x00, 0x00, 0x01, 0x00, 0x00, 0x00, 0xf0, 0x16, 0x00, 0x00, 0x01, 0x00, 0x00, 0x00
        /*005c*/ 	.byte	0x80, 0x5a, 0x00, 0x00, 0x01, 0x00, 0x00, 0x00, 0x80, 0x5d, 0x00, 0x00, 0x01, 0x00, 0x00, 0x00
        /*006c*/ 	.byte	0xb0, 0x5d, 0x00, 0x00, 0x01, 0x00, 0x00, 0x00, 0x40, 0x88, 0x00, 0x00, 0x01, 0x00, 0x00, 0x00
        /*007c*/ 	.byte	0x60, 0x88, 0x00, 0x00


	//----- nvinfo : EIATTR_MERCURY_ISA_VERSION
	.align		4
.L_958:
        /*0080*/ 	.byte	0x03, 0x5f
        /*0082*/ 	.short	0x0000


	//----- nvinfo : EIATTR_COOP_GROUP_MASK_REGIDS
	.align		4
        /*0084*/ 	.byte	0x04, 0x29
        /*0086*/ 	.short	(.L_960 - .L_959)


	//   ....[0]....
.L_959:
        /*0088*/ 	.word	0xffffffff


	//   ....[1]....
        /*008c*/ 	.word	0xffffffff


	//   ....[2]....
        /*0090*/ 	.word	0xffffffff


	//   ....[3]....
        /*0094*/ 	.word	0xffffffff


	//   ....[4]....
        /*0098*/ 	.word	0xffffffff


	//   ....[5]....
        /*009c*/ 	.word	0xffffffff


	//   ....[6]....
        /*00a0*/ 	.word	0xffffffff


	//   ....[7]....
        /*00a4*/ 	.word	0xffffffff


	//   ....[8]....
        /*00a8*/ 	.word	0xffffffff


	//   ....[9]....
        /*00ac*/ 	.word	0xffffffff


	//   ....[10]....
        /*00b0*/ 	.word	0xffffffff


	//   ....[11]....
        /*00b4*/ 	.word	0xffffffff


	//   ....[12]....
        /*00b8*/ 	.word	0xffffffff


	//   ....[13]....
        /*00bc*/ 	.word	0xffffffff


	//   ....[14]....
        /*00c0*/ 	.word	0xffffffff


	//   ....[15]....
        /*00c4*/ 	.word	0xffffffff


	//   ....[16]....
        /*00c8*/ 	.word	0xffffffff


	//   ....[17]....
        /*00cc*/ 	.word	0xffffffff


	//   ....[18]....
        /*00d0*/ 	.word	0xffffffff


	//   ....[19]....
        /*00d4*/ 	.word	0xffffffff


	//   ....[20]....
        /*00d8*/ 	.word	0xffffffff


	//   ....[21]....
        /*00dc*/ 	.word	0xffffffff


	//   ....[22]....
        /*00e0*/ 	.word	0xffffffff


	//   ....[23]....
        /*00e4*/ 	.word	0xffffffff


	//   ....[24]....
        /*00e8*/ 	.word	0xffffffff


	//   ....[25]....
        /*00ec*/ 	.word	0xffffffff


	//   ....[26]....
        /*00f0*/ 	.word	0xffffffff


	//   ....[27]....
        /*00f4*/ 	.word	0xffffffff


	//   ....[28]....
        /*00f8*/ 	.word	0xffffffff


	//----- nvinfo : EIATTR_COOP_GROUP_INSTR_OFFSETS
	.align		4
.L_960:
        /*00fc*/ 	.byte	0x04, 0x28
        /*00fe*/ 	.short	(.L_962 - .L_961)


	//   ....[0]....
.L_961:
        /*0100*/ 	.word	0x00000060


	//   ....[1]....
        /*0104*/ 	.word	0x00000eb0


	//   ....[2]....
        /*0108*/ 	.word	0x00000ee0


	//   ....[3]....
        /*010c*/ 	.word	0x00000f60


	//   ....[4]....
        /*0110*/ 	.word	0x00001090


	//   ....[5]....
        /*0114*/ 	.word	0x00001170


	//   ....[6]....
        /*0118*/ 	.word	0x000011b0


	//   ....[7]....
        /*011c*/ 	.word	0x00001280


	//   ....[8]....
        /*0120*/ 	.word	0x00001300


	//   ....[9]....
        /*0124*/ 	.word	0x00003730


	//   ....[10]....
        /*0128*/ 	.word	0x000037f0


	//   ....[11]....
        /*012c*/ 	.word	0x00003800


	//   ....[12]....
        /*0130*/ 	.word	0x00003830


	//   ....[13]....
        /*0134*/ 	.word	0x00007230


	//   ....[14]....
        /*0138*/ 	.word	0x00007260


	//   ....[15]....
        /*013c*/ 	.word	0x00007280


	//   ....[16]....
        /*0140*/ 	.word	0x000072a0


	//   ....[17]....
        /*0144*/ 	.word	0x00009470


	//   ....[18]....
        /*0148*/ 	.word	0x000094a0


	//   ....[19]....
        /*014c*/ 	.word	0x000094f0


	//   ....[20]....
        /*0150*/ 	.word	0x00009500


	//   ....[21]....
        /*0154*/ 	.word	0x0000a1e0


	//   ....[22]....
        /*0158*/ 	.word	0x0000a220


	//   ....[23]....
        /*015c*/ 	.word	0x0000a250


	//   ....[24]....
        /*0160*/ 	.word	0x0000a280


	//   ....[25]....
        /*0164*/ 	.word	0x0000a370


	//   ....[26]....
        /*0168*/ 	.word	0x0000a380


	//   ....[27]....
        /*016c*/ 	.word	0x0000ac90


	//   ....[28]....
        /*0170*/ 	.word	0x0000aca0


	//----- nvinfo : EIATTR_EXIT_INSTR_OFFSETS
	.align		4
.L_962:
        /*0174*/ 	.byte	0x04, 0x1c
        /*0176*/ 	.short	(.L_964 - .L_963)


	//   ....[0]....
.L_963:
        /*0178*/ 	.word	0x000001c0


	//   ....[1]....
        /*017c*/ 	.word	0x0000acb0


	//   ....[2]....
        /*0180*/ 	.word	0x0000b550


	//   ....[3]....
        /*0184*/ 	.word	0x0000b5a0


	//   ....[4]....
        /*0188*/ 	.word	0x0000b5d0


	//   ....[5]....
        /*018c*/ 	.word	0x0000b630


	//   ....[6]....
        /*0190*/ 	.word	0x0000b8c0


	//----- nvinfo : EIATTR_CTAIDZ_USED
	.align		4
.L_964:
        /*0194*/ 	.byte	0x01, 0x04
	.zero		2


	//----- nvinfo : EIATTR_MAX_THREADS
	.align		4
        /*0198*/ 	.byte	0x04, 0x05
        /*019a*/ 	.short	(.L_966 - .L_965)
.L_965:
        /*019c*/ 	.word	0x00000100
        /*01a0*/ 	.word	0x00000001
        /*01a4*/ 	.word	0x00000001


	//----- nvinfo : EIATTR_CRS_STACK_SIZE
	.align		4
.L_966:
        /*01a8*/ 	.byte	0x04, 0x1e
        /*01aa*/ 	.short	(.L_968 - .L_967)
.L_967:
        /*01ac*/ 	.word	0x00000000
.L_968:


//--------------------- .nv.info._ZN7cutlass13device_kernelIN5flash19enable_sm80_to_sm89INS1_16FlashAttnFwdSm80INS1_25CollectiveMainloopFwdSm80ILi8ELi2ELb0EN4cute5tupleIJNS5_1CILi128EEENS7_ILi64EEENS7_ILi192EEEEEELi192ENS_10bfloat16_tEfNS_4arch4Sm80ELb0ELb0ELb0ELb1ELb0ELb0ELb1ELb1EEENS1_21CollectiveEpilogueFwdINS6_IJS8_SA_S9_EEENS6_IJNS7_ILi1EEESI_SI_EEESC_SE_Li256ELb1ELb1ELb1ELb0EEENS1_36VarlenDynamicPersistentTileSchedulerILi128ELi64ELi256ELi256ELb1ELb1ELb0ELb0ELb1ELb1EEEEEEEEEvNT_6ParamsE --------------------------
	.section	.nv.info._ZN7cutlass13device_kernelIN5flash19enable_sm80_to_sm89INS1_16FlashAttnFwdSm80INS1_25CollectiveMainloopFwdSm80ILi8ELi2ELb0EN4cute5tupleIJNS5_1CILi128EEENS7_ILi64EEENS7_ILi192EEEEEELi192ENS_10bfloat16_tEfNS_4arch4Sm80ELb0ELb0ELb0ELb1ELb0ELb0ELb1ELb1EEENS1_21CollectiveEpilogueFwdINS6_IJS8_SA_S9_EEENS6_IJNS7_ILi1EEESI_SI_EEESC_SE_Li256ELb1ELb1ELb1ELb0EEENS1_36VarlenDynamicPersistentTileSchedulerILi128ELi64ELi256ELi256ELb1ELb1ELb0ELb0ELb1ELb1EEEEEEEEEvNT_6ParamsE,"",@"SHT_CUDA_INFO"
	.sectionflags	@""
	.align	4


	//----- nvinfo : EIATTR_CUDA_API_VERSION
	.align		4
        /*0000*/ 	.byte	0x04, 0x37
        /*0002*/ 	.short	(.L_970 - .L_969)
.L_969:
        /*0004*/ 	.word	0x00000082


	//----- nvinfo : EIATTR_SW2861232_WAR
	.align		4
.L_970:
        /*0008*/ 	.byte	0x01, 0x35
	.zero		2


	//----- nvinfo : EIATTR_PARAM_CBANK
	.align		4
        /*000c*/ 	.byte	0x04, 0x0a
        /*000e*/ 	.short	(.L_972 - .L_971)
	.align		4
.L_971:
        /*0010*/ 	.word	index@(.nv.constant0._ZN7cutlass13device_kernelIN5flash19enable_sm80_to_sm89INS1_16FlashAttnFwdSm80INS1_25CollectiveMainloopFwdSm80ILi8ELi2ELb0EN4cute5tupleIJNS5_1CILi128EEENS7_ILi64EEENS7_ILi192EEEEEELi192ENS_10bfloat16_tEfNS_4arch4Sm80ELb0ELb0ELb0ELb1ELb0ELb0ELb1ELb1EEENS1_21CollectiveEpilogueFwdINS6_IJS8_SA_S9_EEENS6_IJNS7_ILi1EEESI_SI_EEESC_SE_Li256ELb1ELb1ELb1ELb0EEENS1_36VarlenDynamicPersistentTileSchedulerILi128ELi64ELi256ELi256ELb1ELb1ELb0ELb0ELb1ELb1EEEEEEEEEvNT_6ParamsE)
        /*0014*/ 	.short	0x0160
        /*0016*/ 	.short	0x0438


	//----- nvinfo : EIATTR_CBANK_PARAM_SIZE
	.align		4
.L_972:
        /*0018*/ 	.byte	0x03, 0x19
        /*001a*/ 	.short	0x0438


	//----- nvinfo : EIATTR_KPARAM_INFO
	.align		4
        /*001c*/ 	.byte	0x04, 0x17
        /*001e*/ 	.short	(.L_974 - .L_973)
.L_973:
        /*0020*/ 	.word	0x00000000
        /*0024*/ 	.short	0x0000
        /*0026*/ 	.short	0x0000
        /*0028*/ 	.byte	0x00, 0xf0, 0xe1, 0x10


	//----- nvinfo : EIATTR_MAXREG_COUNT
	.align		4
.L_974:
        /*002c*/ 	.byte	0x03, 0x1b
        /*002e*/ 	.short	0x00ff


	//----- nvinfo : EIATTR_NUM_BARRIERS
	.align		4
        /*0030*/ 	.byte	0x02, 0x4c
        /*0032*/ 	.byte	0x06
	.zero		1


	//----- nvinfo : EIATTR_MERCURY_ISA_VERSION
	.align		4
        /*0034*/ 	.byte	0x03, 0x5f
        /*0036*/ 	.short	0x0000


	//----- nvinfo : EIATTR_INT_WARP_WIDE_INSTR_OFFSETS
	.align		4
        /*0038*/ 	.byte	0x04, 0x31
        /*003a*/ 	.short	(.L_976 - .L_975)


	//   ....[0]....
.L_975:
        /*003c*/ 	.word	0x00008000


	//   ....[1]....
        /*0040*/ 	.word	0x000080a0


	//----- nvinfo : EIATTR_COOP_GROUP_MASK_REGIDS
	.align		4
.L_976:
        /*0044*/ 	.byte	0x04, 0x29
        /*0046*/ 	.short	(.L_978 - .L_977)


	//   ....[0]....
.L_977:
        /*0048*/ 	.word	0xffffffff


	//   ....[1]....
        /*004c*/ 	.word	0xffffffff


	//   ....[2]....
        /*0050*/ 	.word	0xffffffff


	//   ....[3]....
        /*0054*/ 	.word	0xffffffff


	//   ....[4]....
        /*0058*/ 	.word	0xffffffff


	//   ....[5]....
        /*005c*/ 	.word	0xffffffff


	//   ....[6]....
        /*0060*/ 	.word	0xffffffff


	//   ....[7]....
        /*0064*/ 	.word	0xffffffff


	//   ....[8]....
        /*0068*/ 	.word	0xffffffff


	//   ....[9]....
        /*006c*/ 	.word	0xffffffff


	//   ....[10]....
        /*0070*/ 	.word	0xffffffff


	//   ....[11]....
        /*0074*/ 	.word	0xffffffff


	//   ....[12]....
        /*0078*/ 	.word	0xffffffff


	//   ....[13]....
        /*007c*/ 	.word	0xffffffff


	//   ....[14]....
        /*0080*/ 	.word	0xffffffff


	//   ....[15]....
        /*0084*/ 	.word	0xffffffff


	//   ....[16]....
        /*0088*/ 	.word	0xffffffff


	//   ....[17]....
        /*008c*/ 	.word	0xffffffff


	//   ....[18]....
        /*0090*/ 	.word	0xffffffff


	//   ....[19]....
        /*0094*/ 	.word	0xffffffff


	//   ....[20]....
        /*0098*/ 	.word	0xffffffff


	//   ....[21]....
        /*009c*/ 	.word	0xffffffff


	//   ....[22]....
        /*00a0*/ 	.word	0xffffffff


	//   ....[23]....
        /*00a4*/ 	.word	0xffffffff


	//   ....[24]....
        /*00a8*/ 	.word	0xffffffff


	//   ....[25]....
        /*00ac*/ 	.word	0xffffffff


	//   ....[26]....
        /*00b0*/ 	.word	0xffffffff


	//   ....[27]....
        /*00b4*/ 	.word	0xffffffff


	//   ....[28]....
        /*00b8*/ 	.word	0xffffffff


	//   ....[29]....
        /*00bc*/ 	.word	0xffffffff


	//   ....[30]....
        /*00c0*/ 	.word	0xffffffff


	//   ....[31]....
        /*00c4*/ 	.word	0xffffffff


	//   ....[32]....
        /*00c8*/ 	.word	0xffffffff


	//   ....[33]....
        /*00cc*/ 	.word	0xffffffff


	//   ....[34]....
        /*00d0*/ 	.word	0xffffffff


	//   ....[35]....
        /*00d4*/ 	.word	0xffffffff


	//   ....[36]....
        /*00d8*/ 	.word	0xffffffff


	//   ....[37]....
        /*00dc*/ 	.word	0xffffffff


	//   ....[38]....
        /*00e0*/ 	.word	0xffffffff


	//   ....[39]....
        /*00e4*/ 	.word	0xffffffff


	//   ....[40]....
        /*00e8*/ 	.word	0xffffffff


	//   ....[41]....
        /*00ec*/ 	.word	0xffffffff


	//   ....[42]....
        /*00f0*/ 	.word	0xffffffff


	//   ....[43]....
        /*00f4*/ 	.word	0xffffffff


	//   ....[44]....
        /*00f8*/ 	.word	0xffffffff


	//   ....[45]....
        /*00fc*/ 	.word	0xffffffff


	//   ....[46]....
        /*0100*/ 	.word	0xffffffff


	//   ....[47]....
        /*0104*/ 	.word	0xffffffff


	//   ....[48]....
        /*0108*/ 	.word	0xffffffff


	//   ....[49]....
        /*010c*/ 	.word	0xffffffff


	//   ....[50]....
        /*0110*/ 	.word	0xffffffff


	//   ....[51]....
        /*0114*/ 	.word	0xffffffff


	//   ....[52]....
        /*0118*/ 	.word	0xffffffff


	//   ....[53]....
        /*011c*/ 	.word	0xffffffff


	//   ....[54]....
        /*0120*/ 	.word	0xffffffff


	//   ....[55]....
        /*0124*/ 	.word	0xffffffff


	//   ....[56]....
        /*0128*/ 	.word	0xffffffff


	//   ....[57]....
        /*012c*/ 	.word	0xffffffff


	//   ....[58]....
        /*0130*/ 	.word	0xffffffff


	//   ....[59]....
        /*0134*/ 	.word	0xffffffff


	//   ....[60]....
        /*0138*/ 	.word	0xffffffff


	//   ....[61]....
        /*013c*/ 	.word	0xffffffff


	//   ....[62]....
        /*0140*/ 	.word	0xffffffff


	//   ....[63]....
        /*0144*/ 	.word	0xffffffff


	//   ....[64]....
        /*0148*/ 	.word	0xffffffff


	//   ....[65]....
        /*014c*/ 	.word	0xffffffff


	//   ....[66]....
        /*0150*/ 	.word	0xffffffff


	//   ....[67]....
        /*0154*/ 	.word	0xffffffff


	//   ....[68]....
        /*0158*/ 	.word	0xffffffff


	//   ....[69]....
        /*015c*/ 	.word	0xffffffff


	//   ....[70]....
        /*0160*/ 	.word	0xffffffff


	//   ....[71]....
        /*0164*/ 	.word	0xffffffff


	//   ....[72]....
        /*0168*/ 	.word	0xffffffff


	//   ....[73]....
        /*016c*/ 	.word	0xffffffff


	//   ....[74]....
        /*0170*/ 	.word	0xffffffff


	//   ....[75]....
        /*0174*/ 	.word	0xffffffff


	//   ....[76]....
        /*0178*/ 	.word	0xffffffff


	//   ....[77]....
        /*017c*/ 	.word	0xffffffff


	//   ....[78]....
        /*0180*/ 	.word	0xffffffff


	//   ....[79]....
        /*0184*/ 	.word	0xffffffff


	//   ....[80]....
        /*0188*/ 	.word	0xffffffff


	//   ....[81]....
        /*018c*/ 	.word	0xffffffff


	//   ....[82]....
        /*0190*/ 	.word	0xffffffff


	//   ....[83]....
        /*0194*/ 	.word	0xffffffff


	//   ....[84]....
        /*0198*/ 	.word	0xffffffff


	//   ....[85]....
        /*019c*/ 	.word	0xffffffff


	//   ....[86]....
        /*01a0*/ 	.word	0xffffffff


	//   ....[87]....
        /*01a4*/ 	.word	0xffffffff


	//   ....[88]....
        /*01a8*/ 	.word	0xffffffff


	//   ....[89]....
        /*01ac*/ 	.word	0xffffffff


	//   ....[90]....
        /*01b0*/ 	.word	0xffffffff


	//   ....[91]....
        /*01b4*/ 	.word	0xffffffff


	//   ....[92]....
        /*01b8*/ 	.word	0xffffffff


	//   ....[93]....
        /*01bc*/ 	.word	0xffffffff


	//   ....[94]....
        /*01c0*/ 	.word	0xffffffff


	//   ....[95]....
        /*01c4*/ 	.word	0xffffffff


	//   ....[96]....
        /*01c8*/ 	.word	0xffffffff


	//   ....[97]....
        /*01cc*/ 	.word	0xffffffff


	//   ....[98]....
        /*01d0*/ 	.word	0xffffffff


	//   ....[99]....
        /*01d4*/ 	.word	0xffffffff


	//   ....[100]....
        /*01d8*/ 	.word	0xffffffff


	//   ....[101]....
        /*01dc*/ 	.word	0xffffffff


	//   ....[102]....
        /*01e0*/ 	.word	0xffffffff


	//   ....[103]....
        /*01e4*/ 	.word	0xffffffff


	//   ....[104]....
        /*01e8*/ 	.word	0xffffffff


	//   ....[105]....
        /*01ec*/ 	.word	0xffffffff


	//   ....[106]....
        /*01f0*/ 	.word	0xffffffff


	//   ....[107]....
        /*01f4*/ 	.word	0xffffffff


	//   ....[108]....
        /*01f8*/ 	.word	0xffffffff


	//   ....[109]....
        /*01fc*/ 	.word	0xffffffff


	//   ....[110]....
        /*0200*/ 	.word	0xffffffff


	//   ....[111]....
        /*0204*/ 	.word	0xffffffff


	//   ....[112]....
        /*0208*/ 	.word	0xffffffff


	//   ....[113]....
        /*020c*/ 	.word	0xffffffff


	//   ....[114]....
        /*0210*/ 	.word	0xffffffff


	//   ....[115]....
        /*0214*/ 	.word	0xffffffff


	//   ....[116]....
        /*0218*/ 	.word	0xffffffff


	//   ....[117]....
        /*021c*/ 	.word	0xffffffff


	//   ....[118]....
        /*0220*/ 	.word	0xffffffff


	//   ....[119]....
        /*0224*/ 	.word	0xffffffff


	//   ....[120]....
        /*0228*/ 	.word	0xffffffff


	//   ....[121]....
        /*022c*/ 	.word	0xffffffff


	//   ....[122]....
        /*0230*/ 	.word	0xffffffff


	//   ....[123]....
        /*0234*/ 	.word	0xffffffff


	//   ....[124]....
        /*0238*/ 	.word	0xffffffff


	//   ....[125]....
        /*023c*/ 	.word	0xffffffff


	//   ....[126]....
        /*0240*/ 	.word	0xffffffff


	//   ....[127]....
        /*0244*/ 	.word	0xffffffff


	//   ....[128]....
        /*0248*/ 	.word	0xffffffff


	//   ....[129]....
        /*024c*/ 	.word	0xffffffff


	//   ....[130]....
        /*0250*/ 	.word	0xffffffff


	//   ....[131]....
        /*0254*/ 	.word	0xffffffff


	//   ....[132]....
        /*0258*/ 	.word	0xffffffff


	//   ....[133]....
        /*025c*/ 	.word	0xffffffff


	//   ....[134]....
        /*0260*/ 	.word	0xffffffff


	//   ....[135]....
        /*0264*/ 	.word	0xffffffff


	//   ....[136]....
        /*0268*/ 	.word	0xffffffff


	//   ....[137]....
        /*026c*/ 	.word	0xffffffff


	//   ....[138]....
        /*0270*/ 	.word	0xffffffff


	//----- nvinfo : EIATTR_COOP_GROUP_INSTR_OFFSETS
	.align		4
.L_978:
        /*0274*/ 	.byte	0x04, 0x28
        /*0276*/ 	.short	(.L_980 - .L_979)


	//   ....[0]....
.L_979:
        /*0278*/ 	.word	0x00000080


	//   ....[1]....
        /*027c*/ 	.word	0x00000200


	//   ....[2]....
        /*0280*/ 	.word	0x00000230


	//   ....[3]....
        /*0284*/ 	.word	0x00000260


	//   ....[4]....
        /*0288*/ 	.word	0x00000290


	//   ....[5]....
        /*028c*/ 	.word	0x000002c0


	//   ....[6]....
        /*0290*/ 	.word	0x000002f0


	//   ....[7]....
        /*0294*/ 	.word	0x00000450


	//   ....[8]....
        /*0298*/ 	.word	0x00000490


	//   ....[9]....
        /*029c*/ 	.word	0x000004c0


	//   ....[10]....
        /*02a0*/ 	.word	0x000004f0


	//   ....[11]....
        /*02a4*/ 	.word	0x00000520


	//   ....[12]....
        /*02a8*/ 	.word	0x00000550


	//   ....[13]....
        /*02ac*/ 	.word	0x000005e0


	//   ....[14]....
        /*02b0*/ 	.word	0x00000610


	//   ....[15]....
        /*02b4*/ 	.word	0x00000630


	//   ....[16]....
        /*02b8*/ 	.word	0x00000690


	//   ....[17]....
        /*02bc*/ 	.word	0x00002010


	//   ....[18]....
        /*02c0*/ 	.word	0x00002030


	//   ....[19]....
        /*02c4*/ 	.word	0x00002160


	//   ....[20]....
        /*02c8*/ 	.word	0x00002170


	//   ....[21]....
        /*02cc*/ 	.word	0x000022a0


	//   ....[22]....
        /*02d0*/ 	.word	0x000022c0


	//   ....[23]....
        /*02d4*/ 	.word	0x000023f0


	//   ....[24]....
        /*02d8*/ 	.word	0x00002400


	//   ....[25]....
        /*02dc*/ 	.word	0x00003cb0


	//   ....[26]....
        /*02e0*/ 	.word	0x00003ce0


	//   ....[27]....
        /*02e4*/ 	.word	0x00003d00


	//   ....[28]....
        /*02e8*/ 	.word	0x00003d20


	//   ....[29]....
        /*02ec*/ 	.word	0x00005e40


	//   ....[30]....
        /*02f0*/ 	.word	0x00005e60


	//   ....[31]....
        /*02f4*/ 	.word	0x00005e80


	//   ....[32]....
        /*02f8*/ 	.word	0x00005ea0


	//   ....[33]....
        /*02fc*/ 	.word	0x00007800


	//   ....[34]....
        /*0300*/ 	.word	0x00007830


	//   ....[35]....
        /*0304*/ 	.word	0x00007840


	//   ....[36]....
        /*0308*/ 	.word	0x00007870


	//   ....[37]....
        /*030c*/ 	.word	0x00008b70


	//   ....[38]....
        /*0310*/ 	.word	0x00008b90


	//   ....[39]....
        /*0314*/ 	.word	0x00008bc0


	//   ....[40]....
        /*0318*/ 	.word	0x00008be0


	//   ....[41]....
        /*031c*/ 	.word	0x00008f30


	//   ....[42]....
        /*0320*/ 	.word	0x00008f50


	//   ....[43]....
        /*0324*/ 	.word	0x00009070


	//   ....[44]....
        /*0328*/ 	.word	0x00009080


	//   ....[45]....
        /*032c*/ 	.word	0x000091b0


	//   ....[46]....
        /*0330*/ 	.word	0x000091d0


	//   ....[47]....
        /*0334*/ 	.word	0x00009300


	//   ....[48]....
        /*0338*/ 	.word	0x00009310


	//   ....[49]....
        /*033c*/ 	.word	0x00009620


	//   ....[50]....
        /*0340*/ 	.word	0x00009640


	//   ....[51]....
        /*0344*/ 	.word	0x00009f10


	//   ....[52]....
        /*0348*/ 	.word	0x00009f20


	//   ....[53]....
        /*034c*/ 	.word	0x0000ac20


	//   ....[54]....
        /*0350*/ 	.word	0x0000ac40


	//   ....[55]....
        /*0354*/ 	.word	0x0000ad70


	//   ....[56]....
        /*0358*/ 	.word	0x0000ad80


	//   ....[57]....
        /*035c*/ 	.word	0x0000aeb0


	//   ....[58]....
        /*0360*/ 	.word	0x0000aed0


	//   ....[59]....
        /*0364*/ 	.word	0x0000b000


	//   ....[60]....
        /*0368*/ 	.word	0x0000b010


	//   ....[61]....
        /*036c*/ 	.word	0x0000b1c0


	//   ....[62]....
        /*0370*/ 	.word	0x0000b1e0


	//   ....[63]....
        /*0374*/ 	.word	0x0000b300


	//   ....[64]....
        /*0378*/ 	.word	0x0000b340


	//   ....[65]....
        /*037c*/ 	.word	0x0000b370


	//   ....[66]....
        /*0380*/ 	.word	0x0000b3a0


	//   ....[67]....
        /*0384*/ 	.word	0x0000b3d0


	//   ....[68]....
        /*0388*/ 	.word	0x0000b400


	//   ....[69]....
        /*038c*/ 	.word	0x0000b550


	//   ....[70]....
        /*0390*/ 	.word	0x0000b590


	//   ....[71]....
        /*0394*/ 	.word	0x0000b5c0


	//   ....[72]....
        /*0398*/ 	.word	0x0000b5f0


	//   ....[73]....
        /*039c*/ 	.word	0x0000b620


	//   ....[74]....
        /*03a0*/ 	.word	0x0000b650


	//   ....[75]....
        /*03a4*/ 	.word	0x0000b6e0


	//   ....[76]....
        /*03a8*/ 	.word	0x0000b710


	//   ....[77]....
        /*03ac*/ 	.word	0x0000b720


	//   ....[78]....
        /*03b0*/ 	.word	0x0000b780


	//   ....[79]....
        /*03b4*/ 	.word	0x0000bc40


	//   ....[80]....
        /*03b8*/ 	.word	0x0000bc80


	//   ....[81]....
        /*03bc*/ 	.word	0x0000bcd0


	//   ....[82]....
        /*03c0*/ 	.word	0x0000bd20


	//   ....[83]....
        /*03c4*/ 	.word	0x0000bd70


	//   ....[84]....
        /*03c8*/ 	.word	0x0000bde0


	//   ....[85]....
        /*03cc*/ 	.word	0x0000be20


	//   ....[86]....
        /*03d0*/ 	.word	0x0000be80


	//   ....[87]....
        /*03d4*/ 	.word	0x0000bef0


	//   ....[88]....
        /*03d8*/ 	.word	0x0000bf50


	//   ....[89]....
        /*03dc*/ 	.word	0x0000bfc0


	//   ....[90]....
        /*03e0*/ 	.word	0x0000c030


	//   ....[91]....
        /*03e4*/ 	.word	0x0000c090


	//   ....[92]....
        /*03e8*/ 	.word	0x0000c0f0


	//   ....[93]....
        /*03ec*/ 	.word	0x0000c150


	//   ....[94]....
        /*03f0*/ 	.word	0x0000c1c0


	//   ....[95]....
        /*03f4*/ 	.word	0x0000c220


	//   ....[96]....
        /*03f8*/ 	.word	0x0000c280


	//   ....[97]....
        /*03fc*/ 	.word	0x0000c2c0


	//   ....[98]....
        /*0400*/ 	.word	0x0000c300


	//   ....[99]....
        /*0404*/ 	.word	0x0000c350


	//   ....[100]....
        /*0408*/ 	.word	0x0000c3a0


	//   ....[101]....
        /*040c*/ 	.word	0x0000c400


	//   ....[102]....
        /*0410*/ 	.word	0x0000c470


	//   ....[103]....
        /*0414*/ 	.word	0x0000c4d0


	//   ....[104]....
        /*0418*/ 	.word	0x0000c530


	//   ....[105]....
        /*041c*/ 	.word	0x0000c590


	//   ....[106]....
        /*0420*/ 	.word	0x0000c600


	//   ....[107]....
        /*0424*/ 	.word	0x0000c660


	//   ....[108]....
        /*0428*/ 	.word	0x0000c6c0


	//   ....[109]....
        /*042c*/ 	.word	0x0000c720


	//   ....[110]....
        /*0430*/ 	.word	0x0000c790


	//   ....[111]....
        /*0434*/ 	.word	0x0000c7f0


	//   ....[112]....
        /*0438*/ 	.word	0x0000c850


	//   ....[113]....
        /*043c*/ 	.word	0x0000c8b0


	//   ....[114]....
        /*0440*/ 	.word	0x0000c920


	//   ....[115]....
        /*0444*/ 	.word	0x0000c980


	//   ....[116]....
        /*0448*/ 	.word	0x0000c9e0


	//   ....[117]....
        /*044c*/ 	.word	0x0000ca40


	//   ....[118]....
        /*0450*/ 	.word	0x0000cab0


	//   ....[119]....
        /*0454*/ 	.word	0x0000cb10


	//   ....[120]....
        /*0458*/ 	.word	0x0000cb70


	//   ....[121]....
        /*045c*/ 	.word	0x0000cbd0


	//   ....[122]....
        /*0460*/ 	.word	0x0000cc40


	//   ....[123]....
        /*0464*/ 	.word	0x0000cc90


	//   ....[124]....
        /*0468*/ 	.word	0x0000ccd0


	//   ....[125]....
        /*046c*/ 	.word	0x0000cd20


	//   ....[126]....
        /*0470*/ 	.word	0x0000cd70


	//   ....[127]....
        /*0474*/ 	.word	0x0000cdc0


	//   ....[128]....
        /*0478*/ 	.word	0x0000ce30


	//   ....[129]....
        /*047c*/ 	.word	0x0000ce80


	//   ....[130]....
        /*0480*/ 	.word	0x0000ced0


	//   ....[131]....
        /*0484*/ 	.word	0x0000cf20


	//   ....[132]....
        /*0488*/ 	.word	0x0000cf70


	//   ....[133]....
        /*048c*/ 	.word	0x0000cfc0


	//   ....[134]....
        /*0490*/ 	.word	0x0000d030


	//   ....[135]....
        /*0494*/ 	.word	0x0000d070


	//   ....[136]....
        /*0498*/ 	.word	0x0000d0d0


	//   ....[137]....
        /*049c*/ 	.word	0x0000d130


	//   ....[138]....
        /*04a0*/ 	.word	0x0000d190


	//----- nvinfo : EIATTR_EXIT_INSTR_OFFSETS
	.align		4
.L_980:
        /*04a4*/ 	.byte	0x04, 0x1c
        /*04a6*/ 	.short	(.L_982 - .L_981)


	//   ....[0]....
.L_981:
        /*04a8*/ 	.word	0x00000ae0


	//   ....[1]....
        /*04ac*/ 	.word	0x0000bc10


	//----- nvinfo : EIATTR_MAX_THREADS
	.align		4
.L_982:
        /*04b0*/ 	.byte	0x04, 0x05
        /*04b2*/ 	.short	(.L_984 - .L_983)
.L_983:
        /*04b4*/ 	.word	0x00000100
        /*04b8*/ 	.word	0x00000001
        /*04bc*/ 	.word	0x00000001


	//----- nvinfo : EIATTR_CRS_STACK_SIZE
	.align		4
.L_984:
        /*04c0*/ 	.byte	0x04, 0x1e
        /*04c2*/ 	.short	(.L_986 - .L_985)
.L_985:
        /*04c4*/ 	.word	0x00000000
.L_986:


//--------------------- .nv.info._ZN7cutlass13device_kernelIN5flash19enable_sm80_to_sm89INS1_16FlashAttnFwdSm80INS1_25CollectiveMainloopFwdSm80ILi8ELi2ELb0EN4cute5tupleIJNS5_1CILi128EEENS7_ILi64EEENS7_ILi192EEEEEELi192ENS_10bfloat16_tEfNS_4arch4Sm80ELb0ELb0ELb0ELb1ELb0ELb1ELb1ELb1EEENS1_21CollectiveEpilogueFwdINS6_IJS8_SA_S9_EEENS6_IJNS7_ILi1EEESI_SI_EEESC_SE_Li256ELb1ELb1ELb1ELb0EEENS1_36VarlenDynamicPersistentTileSchedulerILi128ELi64ELi256ELi256ELb1ELb1ELb0ELb0ELb1ELb1EEEEEEEEEvNT_6ParamsE --------------------------
	.section	.nv.info._ZN7cutlass13device_kernelIN5flash19enable_sm80_to_sm89INS1_16FlashAttnFwdSm80INS1_25CollectiveMainloopFwdSm80ILi8ELi2ELb0EN4cute5tupleIJNS5_1CILi128EEENS7_ILi64EEENS7_ILi192EEEEEELi192ENS_10bfloat16_tEfNS_4arch4Sm80ELb0ELb0ELb0ELb1ELb0ELb1ELb1ELb1EEENS1_21CollectiveEpilogueFwdINS6_IJS8_SA_S9_EEENS6_IJNS7_ILi1EEESI_SI_EEESC_SE_Li256ELb1ELb1ELb1ELb0EEENS1_36VarlenDynamicPersistentTileSchedulerILi128ELi64ELi256ELi256ELb1ELb1ELb0ELb0ELb1ELb1EEEEEEEEEvNT_6ParamsE,"",@"SHT_CUDA_INFO"
	.sectionflags	@""
	.align	4


	//----- nvinfo : EIATTR_CUDA_API_VERSION
	.align		4
        /*0000*/ 	.byte	0x04, 0x37
        /*0002*/ 	.short	(.L_988 - .L_987)
.L_987:
        /*0004*/ 	.word	0x00000082


	//----- nvinfo : EIATTR_SW2861232_WAR
	.align		4
.L_988:
        /*0008*/ 	.byte	0x01, 0x35
	.zero		2


	//----- nvinfo : EIATTR_PARAM_CBANK
	.align		4
        /*000c*/ 	.byte	0x04, 0x0a
        /*000e*/ 	.short	(.L_990 - .L_989)
	.align		4
.L_989:
        /*0010*/ 	.word	index@(.nv.constant0._ZN7cutlass13device_kernelIN5flash19enable_sm80_to_sm89INS1_16FlashAttnFwdSm80INS1_25CollectiveMainloopFwdSm80ILi8ELi2ELb0EN4cute5tupleIJNS5_1CILi128EEENS7_ILi64EEENS7_ILi192EEEEEELi192ENS_10bfloat16_tEfNS_4arch4Sm80ELb0ELb0ELb0ELb1ELb0ELb1ELb1ELb1EEENS1_21CollectiveEpilogueFwdINS6_IJS8_SA_S9_EEENS6_IJNS7_ILi1EEESI_SI_EEESC_SE_Li256ELb1ELb1ELb1ELb0EEENS1_36VarlenDynamicPersistentTileSchedulerILi128ELi64ELi256ELi256ELb1ELb1ELb0ELb0ELb1ELb1EEEEEEEEEvNT_6ParamsE)
        /*0014*/ 	.short	0x0160
        /*0016*/ 	.short	0x0438


	//----- nvinfo : EIATTR_CBANK_PARAM_SIZE
	.align		4
.L_990:
        /*0018*/ 	.byte	0x03, 0x19
        /*001a*/ 	.short	0x0438


	//----- nvinfo : EIATTR_KPARAM_INFO
	.align		4
        /*001c*/ 	.byte	0x04, 0x17
        /*001e*/ 	.short	(.L_992 - .L_991)
.L_991:
        /*0020*/ 	.word	0x00000000
        /*0024*/ 	.short	0x0000
        /*0026*/ 	.short	0x0000
        /*0028*/ 	.byte	0x00, 0xf0, 0xe1, 0x10


	//----- nvinfo : EIATTR_MAXREG_COUNT
	.align		4
.L_992:
        /*002c*/ 	.byte	0x03, 0x1b
        /*002e*/ 	.short	0x00ff


	//----- nvinfo : EIATTR_NUM_BARRIERS
	.align		4
        /*0030*/ 	.byte	0x02, 0x4c
        /*0032*/ 	.byte	0x06
	.zero		1


	//----- nvinfo : EIATTR_MERCURY_ISA_VERSION
	.align		4
        /*0034*/ 	.byte	0x03, 0x5f
        /*0036*/ 	.short	0x0000


	//----- nvinfo : EIATTR_INT_WARP_WIDE_INSTR_OFFSETS
	.align		4
        /*0038*/ 	.byte	0x04, 0x31
        /*003a*/ 	.short	(.L_994 - .L_993)


	//   ....[0]....
.L_993:
        /*003c*/ 	.word	0x000131e0


	//   ....[1]....
        /*0040*/ 	.word	0x00013280


	//----- nvinfo : EIATTR_COOP_GROUP_MASK_REGIDS
	.align		4
.L_994:
        /*0044*/ 	.byte	0x04, 0x29
        /*0046*/ 	.short	(.L_996 - .L_995)


	//   ....[0]....
.L_995:
        /*0048*/ 	.word	0xffffffff


	//   ....[1]....
        /*004c*/ 	.word	0xffffffff


	//   ....[2]....
        /*0050*/ 	.word	0xffffffff


	//   ....[3]....
        /*0054*/ 	.word	0xffffffff


	//   ....[4]....
        /*0058*/ 	.word	0xffffffff


	//   ....[5]....
        /*005c*/ 	.word	0xffffffff


	//   ....[6]....
        /*0060*/ 	.word	0xffffffff


	//   ....[7]....
        /*0064*/ 	.word	0xffffffff


	//   ....[8]....
        /*0068*/ 	.word	0xffffffff


	//   ....[9]....
        /*006c*/ 	.word	0xffffffff


	//   ....[10]....
        /*0070*/ 	.word	0xffffffff


	//   ....[11]....
        /*0074*/ 	.word	0xffffffff


	//   ....[12]....
        /*0078*/ 	.word	0xffffffff


	//   ....[13]....
        /*007c*/ 	.word	0xffffffff


	//   ....[14]....
        /*0080*/ 	.word	0xffffffff


	//   ....[15]....
        /*0084*/ 	.word	0xffffffff


	//   ....[16]....
        /*0088*/ 	.word	0xffffffff


	//   ....[17]....
        /*008c*/ 	.word	0xffffffff


	//   ....[18]....
        /*0090*/ 	.word	0xffffffff


	//   ....[19]....
        /*0094*/ 	.word	0xffffffff


	//   ....[20]....
        /*0098*/ 	.word	0xffffffff


	//   ....[21]....
        /*009c*/ 	.word	0xffffffff


	//   ....[22]....
        /*00a0*/ 	.word	0xffffffff


	//   ....[23]....
        /*00a4*/ 	.word	0xffffffff


	//   ....[24]....
        /*00a8*/ 	.word	0xffffffff


	//   ....[25]....
        /*00ac*/ 	.word	0xffffffff


	//   ....[26]....
        /*00b0*/ 	.word	0xffffffff


	//   ....[27]....
        /*00b4*/ 	.word	0xffffffff


	//   ....[28]....
        /*00b8*/ 	.word	0xffffffff


	//   ....[29]....
        /*00bc*/ 	.word	0xffffffff


	//   ....[30]....
        /*00c0*/ 	.word	0xffffffff


	//   ....[31]....
        /*00c4*/ 	.word	0xffffffff


	//   ....[32]....
        /*00c8*/ 	.word	0xffffffff


	//   ....[33]....
        /*00cc*/ 	.word	0xffffffff


	//   ....[34]....
        /*00d0*/ 	.word	0xffffffff


	//   ....[35]....
        /*00d4*/ 	.word	0xffffffff


	//   ....[36]....
        /*00d8*/ 	.word	0xffffffff


	//   ....[37]....
        /*00dc*/ 	.word	0xffffffff


	//   ....[38]....
        /*00e0*/ 	.word	0xffffffff


	//   ....[39]....
        /*00e4*/ 	.word	0xffffffff


	//   ....[40]....
        /*00e8*/ 	.word	0xffffffff


	//   ....[41]....
        /*00ec*/ 	.word	0xffffffff


	//   ....[42]....
        /*00f0*/ 	.word	0xffffffff


	//   ....[43]....
        /*00f4*/ 	.word	0xffffffff


	//   ....[44]....
        /*00f8*/ 	.word	0xffffffff


	//   ....[45]....
        /*00fc*/ 	.word	0xffffffff


	//   ....[46]....
        /*0100*/ 	.word	0xffffffff


	//   ....[47]....
        /*0104*/ 	.word	0xffffffff


	//   ....[48]....
        /*0108*/ 	.word	0xffffffff


	//   ....[49]....
        /*010c*/ 	.word	0xffffffff


	//   ....[50]....
        /*0110*/ 	.word	0xffffffff


	//   ....[51]....
        /*0114*/ 	.word	0xffffffff


	//   ....[52]....
        /*0118*/ 	.word	0xffffffff


	//   ....[53]....
        /*011c*/ 	.word	0xffffffff


	//   ....[54]....
        /*0120*/ 	.word	0xffffffff


	//   ....[55]....
        /*0124*/ 	.word	0xffffffff


	//   ....[56]....
        /*0128*/ 	.word	0xffffffff


	//   ....[57]....
        /*012c*/ 	.word	0xffffffff


	//   ....[58]....
        /*0130*/ 	.word	0xffffffff


	//   ....[59]....
        /*0134*/ 	.word	0xffffffff


	//   ....[60]....
        /*0138*/ 	.word	0xffffffff


	//   ....[61]....
        /*013c*/ 	.word	0xffffffff


	//   ....[62]....
        /*0140*/ 	.word	0xffffffff


	//   ....[63]....
        /*0144*/ 	.word	0xffffffff


	//   ....[64]....
        /*0148*/ 	.word	0xffffffff


	//   ....[65]....
        /*014c*/ 	.word	0xffffffff


	//   ....[66]....
        /*0150*/ 	.word	0xffffffff


	//   ....[67]....
        /*0154*/ 	.word	0xffffffff


	//   ....[68]....
        /*0158*/ 	.word	0xffffffff


	//   ....[69]....
        /*015c*/ 	.word	0xffffffff


	//   ....[70]....
        /*0160*/ 	.word	0xffffffff


	//   ....[71]....
        /*0164*/ 	.word	0xffffffff


	//   ....[72]....
        /*0168*/ 	.word	0xffffffff


	//   ....[73]....
        /*016c*/ 	.word	0xffffffff


	//   ....[74]....
        /*0170*/ 	.word	0xffffffff


	//   ....[75]....
        /*0174*/ 	.word	0xffffffff


	//   ....[76]....
        /*0178*/ 	.word	0xffffffff


	//   ....[77]....
        /*017c*/ 	.word	0xffffffff


	//   ....[78]....
        /*0180*/ 	.word	0xffffffff


	//   ....[79]....
        /*0184*/ 	.word	0xffffffff


	//   ....[80]....
        /*0188*/ 	.word	0xffffffff


	//   ....[81]....
        /*018c*/ 	.word	0xffffffff


	//   ....[82]....
        /*0190*/ 	.word	0xffffffff


	//   ....[83]....
        /*0194*/ 	.word	0xffffffff


	//   ....[84]....
        /*0198*/ 	.word	0xffffffff


	//   ....[85]....
        /*019c*/ 	.word	0xffffffff


	//   ....[86]....
        /*01a0*/ 	.word	0xffffffff


	//   ....[87]....
        /*01a4*/ 	.word	0xffffffff


	//   ....[88]....
        /*01a8*/ 	.word	0xffffffff


	//   ....[89]....
        /*01ac*/ 	.word	0xffffffff


	//   ....[90]....
        /*01b0*/ 	.word	0xffffffff


	//   ....[91]....
        /*01b4*/ 	.word	0xffffffff


	//   ....[92]....
        /*01b8*/ 	.word	0xffffffff


	//   ....[93]....
        /*01bc*/ 	.word	0xffffffff


	//   ....[94]....
        /*01c0*/ 	.word	0xffffffff


	//   ....[95]....
        /*01c4*/ 	.word	0xffffffff


	//   ....[96]....
        /*01c8*/ 	.word	0xffffffff


	//   ....[97]....
        /*01cc*/ 	.word	0xffffffff


	//   ....[98]....
        /*01d0*/ 	.word	0xffffffff


	//   ....[99]....
        /*01d4*/ 	.word	0xffffffff


	//   ....[100]....
        /*01d8*/ 	.word	0xffffffff


	//   ....[101]....
        /*01dc*/ 	.word	0xffffffff


	//   ....[102]....
        /*01e0*/ 	.word	0xffffffff


	//   ....[103]....
        /*01e4*/ 	.word	0xffffffff


	//   ....[104]....
        /*01e8*/ 	.word	0xffffffff


	//   ....[105]....
        /*01ec*/ 	.word	0xffffffff


	//   ....[106]....
        /*01f0*/ 	.word	0xffffffff


	//   ....[107]....
        /*01f4*/ 	.word	0xffffffff


	//   ....[108]....
        /*01f8*/ 	.word	0xffffffff


	//   ....[109]....
        /*01fc*/ 	.word	0xffffffff


	//   ....[110]....
        /*0200*/ 	.word	0xffffffff


	//   ....[111]....
        /*0204*/ 	.word	0xffffffff


	//   ....[112]....
        /*0208*/ 	.word	0xffffffff


	//   ....[113]....
        /*020c*/ 	.word	0xffffffff


	//   ....[114]....
        /*0210*/ 	.word	0xffffffff


	//   ....[115]....
        /*0214*/ 	.word	0xffffffff


	//   ....[116]....
        /*0218*/ 	.word	0xffffffff


	//   ....[117]....
        /*021c*/ 	.word	0xffffffff


	//   ....[118]....
        /*0220*/ 	.word	0xffffffff


	//   ....[119]....
        /*0224*/ 	.word	0xffffffff


	//   ....[120]....
        /*0228*/ 	.word	0xffffffff


	//   ....[121]....
        /*022c*/ 	.word	0xffffffff


	//   ....[122]....
        /*0230*/ 	.word	0xffffffff


	//   ....[123]....
        /*0234*/ 	.word	0xffffffff


	//   ....[124]....
        /*0238*/ 	.word	0xffffffff


	//   ....[125]....
        /*023c*/ 	.word	0xffffffff


	//   ....[126]....
        /*0240*/ 	.word	0xffffffff


	//   ....[127]....
        /*0244*/ 	.word	0xffffffff


	//   ....[128]....
        /*0248*/ 	.word	0xffffffff


	//   ....[129]....
        /*024c*/ 	.word	0xffffffff


	//   ....[130]....
        /*0250*/ 	.word	0xffffffff


	//   ....[131]....
        /*0254*/ 	.word	0xffffffff


	//   ....[132]....
        /*0258*/ 	.word	0xffffffff


	//   ....[133]....
        /*025c*/ 	.word	0xffffffff


	//   ....[134]....
        /*0260*/ 	.word	0xffffffff


	//   ....[135]....
        /*0264*/ 	.word	0xffffffff


	//   ....[136]....
        /*0268*/ 	.word	0xffffffff


	//   ....[137]....
        /*026c*/ 	.word	0xffffffff


	//   ....[138]....
        /*0270*/ 	.word	0xffffffff


	//   ....[139]....
        /*0274*/ 	.word	0xffffffff


	//   ....[140]....
        /*0278*/ 	.word	0xffffffff


	//   ....[141]....
        /*027c*/ 	.word	0xffffffff


	//   ....[142]....
        /*0280*/ 	.word	0xffffffff


	//   ....[143]....
        /*0284*/ 	.word	0xffffffff


	//   ....[144]....
        /*0288*/ 	.word	0xffffffff


	//   ....[145]....
        /*028c*/ 	.word	0xffffffff


	//   ....[146]....
        /*0290*/ 	.word	0xffffffff


	//----- nvinfo : EIATTR_COOP_GROUP_INSTR_OFFSETS
	.align		4
.L_996:
        /*0294*/ 	.byte	0x04, 0x28
        /*0296*/ 	.short	(.L_998 - .L_997)


	//   ....[0]....
.L_997:
        /*0298*/ 	.word	0x00000080


	//   ....[1]....
        /*029c*/ 	.word	0x00000200


	//   ....[2]....
        /*02a0*/ 	.word	0x00000230


	//   ....[3]....
        /*02a4*/ 	.word	0x00000260


	//   ....[4]....
        /*02a8*/ 	.word	0x00000290


	//   ....[5]....
        /*02ac*/ 	.word	0x000002c0


	//   ....[6]....
        /*02b0*/ 	.word	0x000002f0


	//   ....[7]....
        /*02b4*/ 	.word	0x00000450


	//   ....[8]....
        /*02b8*/ 	.word	0x00000490


	//   ....[9]....
        /*02bc*/ 	.word	0x000004c0


	//   ....[10]....
        /*02c0*/ 	.word	0x000004f0


	//   ....[11]....
        /*02c4*/ 	.word	0x00000520


	//   ....[12]....
        /*02c8*/ 	.word	0x00000550


	//   ....[13]....
        /*02cc*/ 	.word	0x000005e0


	//   ....[14]....
        /*02d0*/ 	.word	0x00000610


	//   ....[15]....
        /*02d4*/ 	.word	0x00000630


	//   ....[16]....
        /*02d8*/ 	.word	0x00000690


	//   ....[17]....
        /*02dc*/ 	.word	0x00007710


	//   ....[18]....
        /*02e0*/ 	.word	0x00007730


	//   ....[19]....
        /*02e4*/ 	.word	0x00007880


	//   ....[20]....
        /*02e8*/ 	.word	0x00007890


	//   ....[21]....
        /*02ec*/ 	.word	0x000079c0


	//   ....[22]....
        /*02f0*/ 	.word	0x000079e0


	//   ....[23]....
        /*02f4*/ 	.word	0x00007b10


	//   ....[24]....
        /*02f8*/ 	.word	0x00007b20


	//   ....[25]....
        /*02fc*/ 	.word	0x000083a0


	//   ....[26]....
        /*0300*/ 	.word	0x000083e0


	//   ....[27]....
        /*0304*/ 	.word	0x00008420


	//   ....[28]....
        /*0308*/ 	.word	0x00008460


	//   ....[29]....
        /*030c*/ 	.word	0x0000ae00


	//   ....[30]....
        /*0310*/ 	.word	0x0000ae50


	//   ....[31]....
        /*0314*/ 	.word	0x0000ae90


	//   ....[32]....
        /*0318*/ 	.word	0x0000aed0


	//   ....[33]....
        /*031c*/ 	.word	0x0000ee30


	//   ....[34]....
        /*0320*/ 	.word	0x0000ee60


	//   ....[35]....
        /*0324*/ 	.word	0x0000ee80


	//   ....[36]....
        /*0328*/ 	.word	0x0000eea0


	//   ....[37]....
        /*032c*/ 	.word	0x00010f90


	//   ....[38]....
        /*0330*/ 	.word	0x00010fb0


	//   ....[39]....
        /*0334*/ 	.word	0x00010fd0


	//   ....[40]....
        /*0338*/ 	.word	0x00010ff0


	//   ....[41]....
        /*033c*/ 	.word	0x000129d0


	//   ....[42]....
        /*0340*/ 	.word	0x00012a00


	//   ....[43]....
        /*0344*/ 	.word	0x00012a10


	//   ....[44]....
        /*0348*/ 	.word	0x00012a40


	//   ....[45]....
        /*034c*/ 	.word	0x00013fe0


	//   ....[46]....
        /*0350*/ 	.word	0x00014000


	//   ....[47]....
        /*0354*/ 	.word	0x00014030


	//   ....[48]....
        /*0358*/ 	.word	0x00014050


	//   ....[49]....
        /*035c*/ 	.word	0x000143b0


	//   ....[50]....
        /*0360*/ 	.word	0x000143d0


	//   ....[51]....
        /*0364*/ 	.word	0x00014520


	//   ....[52]....
        /*0368*/ 	.word	0x00014530


	//   ....[53]....
        /*036c*/ 	.word	0x00014660


	//   ....[54]....
        /*0370*/ 	.word	0x00014680


	//   ....[55]....
        /*0374*/ 	.word	0x000147b0


	//   ....[56]....
        /*0378*/ 	.word	0x000147c0


	//   ....[57]....
        /*037c*/ 	.word	0x00014ad0


	//   ....[58]....
        /*0380*/ 	.word	0x00014af0


	//   ....[59]....
        /*0384*/ 	.word	0x00015460


	//   ....[60]....
        /*0388*/ 	.word	0x00015470


	//   ....[61]....
        /*038c*/ 	.word	0x000161c0


	//   ....[62]....
        /*0390*/ 	.word	0x000161e0


	//   ....[63]....
        /*0394*/ 	.word	0x00016340


	//   ....[64]....
        /*0398*/ 	.word	0x00016350


	//   ....[65]....
        /*039c*/ 	.word	0x00016480


	//   ....[66]....
        /*03a0*/ 	.word	0x000164a0


	//   ....[67]....
        /*03a4*/ 	.word	0x000165d0


	//   ....[68]....
        /*03a8*/ 	.word	0x000165e0


	//   ....[69]....
        /*03ac*/ 	.word	0x00016790


	//   ....[70]....
        /*03b0*/ 	.word	0x000167b0


	//   ....[71]....
        /*03b4*/ 	.word	0x000168d0


	//   ....[72]....
        /*03b8*/ 	.word	0x00016910


	//   ....[73]....
        /*03bc*/ 	.word	0x00016940


	//   ....[74]....
        /*03c0*/ 	.word	0x00016970


	//   ....[75]....
        /*03c4*/ 	.word	0x000169a0


	//   ....[76]....
        /*03c8*/ 	.word	0x000169d0


	//   ....[77]....
        /*03cc*/ 	.word	0x00016b20


	//   ....[78]....
        /*03d0*/ 	.word	0x00016b60


	//   ....[79]....
        /*03d4*/ 	.word	0x00016b90


	//   ....[80]....
        /*03d8*/ 	.word	0x00016bc0


	//   ....[81]....
        /*03dc*/ 	.word	0x00016bf0


	//   ....[82]....
        /*03e0*/ 	.word	0x00016c20


	//   ....[83]....
        /*03e4*/ 	.word	0x00016cb0


	//   ....[84]....
        /*03e8*/ 	.word	0x00016ce0


	//   ....[85]....
        /*03ec*/ 	.word	0x00016cf0


	//   ....[86]....
        /*03f0*/ 	.word	0x00016d50


	//   ....[87]....
        /*03f4*/ 	.word	0x00017210


	//   ....[88]....
        /*03f8*/ 	.word	0x00017250


	//   ....[89]....
        /*03fc*/ 	.word	0x000172a0


	//   ....[90]....
        /*0400*/ 	.word	0x000172f0


	//   ....[91]....
        /*0404*/ 	.word	0x00017340


	//   ....[92]....
        /*0408*/ 	.word	0x000173b0


	//   ....[93]....
        /*040c*/ 	.word	0x000173f0


	//   ....[94]....
        /*0410*/ 	.word	0x00017450


	//   ....[95]....
        /*0414*/ 	.word	0x000174c0


	//   ....[96]....
        /*0418*/ 	.word	0x00017520


	//   ....[97]....
        /*041c*/ 	.word	0x00017590


	//   ....[98]....
        /*0420*/ 	.word	0x00017600


	//   ....[99]....
        /*0424*/ 	.word	0x00017660


	//   ....[100]....
        /*0428*/ 	.word	0x000176c0


	//   ....[101]....
        /*042c*/ 	.word	0x00017730


	//   ....[102]....
        /*0430*/ 	.word	0x000177a0


	//   ....[103]....
        /*0434*/ 	.word	0x00017810


	//   ....[104]....
        /*0438*/ 	.word	0x00017870


	//   ....[105]....
        /*043c*/ 	.word	0x000178b0


	//   ....[106]....
        /*0440*/ 	.word	0x000178f0


	//   ....[107]....
        /*0444*/ 	.word	0x00017940


	//   ....[108]....
        /*0448*/ 	.word	0x00017990


	//   ....[109]....
        /*044c*/ 	.word	0x000179f0


	//   ....[110]....
        /*0450*/ 	.word	0x00017a60


	//   ....[111]....
        /*0454*/ 	.word	0x00017ac0


	//   ....[112]....
        /*0458*/ 	.word	0x00017b20


	//   ....[113]....
        /*045c*/ 	.word	0x00017b80


	//   ....[114]....
        /*0460*/ 	.word	0x00017bf0


	//   ....[115]....
        /*0464*/ 	.word	0x00017c50


	//   ....[116]....
        /*0468*/ 	.word	0x00017cb0


	//   ....[117]....
        /*046c*/ 	.word	0x00017d10


	//   ....[118]....
        /*0470*/ 	.word	0x00017d80


	//   ....[119]....
        /*0474*/ 	.word	0x00017df0


	//   ....[120]....
        /*0478*/ 	.word	0x00017e50


	//   ....[121]....
        /*047c*/ 	.word	0x00017ec0


	//   ....[122]....
        /*0480*/ 	.word	0x00017f30


	//   ....[123]....
        /*0484*/ 	.word	0x00017f90


	//   ....[124]....
        /*0488*/ 	.word	0x00017ff0


	//   ....[125]....
        /*048c*/ 	.word	0x00018060


	//   ....[126]....
        /*0490*/ 	.word	0x000180d0


	//   ....[127]....
        /*0494*/ 	.word	0x00018140


	//   ....[128]....
        /*0498*/ 	.word	0x000181a0


	//   ....[129]....
        /*049c*/ 	.word	0x00018200


	//   ....[130]....
        /*04a0*/ 	.word	0x00018270


	//   ....[131]....
        /*04a4*/ 	.word	0x000182c0


	//   ....[132]....
        /*04a8*/ 	.word	0x00018300


	//   ....[133]....
        /*04ac*/ 	.word	0x00018350


	//   ....[134]....
        /*04b0*/ 	.word	0x000183a0


	//   ....[135]....
        /*04b4*/ 	.word	0x000183f0


	//   ....[136]....
        /*04b8*/ 	.word	0x00018460


	//   ....[137]....
        /*04bc*/ 	.word	0x000184b0


	//   ....[138]....
        /*04c0*/ 	.word	0x00018500


	//   ....[139]....
        /*04c4*/ 	.word	0x00018550


	//   ....[140]....
        /*04c8*/ 	.word	0x000185a0


	//   ....[141]....
        /*04cc*/ 	.word	0x000185f0


	//   ....[142]....
        /*04d0*/ 	.word	0x00018660


	//   ....[143]....
        /*04d4*/ 	.word	0x000186a0


	//   ....[144]....
        /*04d8*/ 	.word	0x00018700


	//   ....[145]....
        /*04dc*/ 	.word	0x00018760


	//   ....[146]....
        /*04e0*/ 	.word	0x000187c0


	//----- nvinfo : EIATTR_EXIT_INSTR_OFFSETS
	.align		4
.L_998:
        /*04e4*/ 	.byte	0x04, 0x1c
        /*04e6*/ 	.short	(.L_1000 - .L_999)


	//   ....[0]....
.L_999:
        /*04e8*/ 	.word	0x00000af0


	//   ....[1]....
        /*04ec*/ 	.word	0x000171e0


	//----- nvinfo : EIATTR_MAX_THREADS
	.align		4
.L_1000:
        /*04f0*/ 	.byte	0x04, 0x05
        /*04f2*/ 	.short	(.L_1002 - .L_1001)
.L_1001:
        /*04f4*/ 	.word	0x00000100
        /*04f8*/ 	.word	0x00000001
        /*04fc*/ 	.word	0x00000001


	//----- nvinfo : EIATTR_CRS_STACK_SIZE
	.align		4
.L_1002:
        /*0500*/ 	.byte	0x04, 0x1e
        /*0502*/ 	.short	(.L_1004 - .L_1003)
.L_1003:
        /*0504*/ 	.word	0x00000000
.L_1004:


//--------------------- .nv.info._ZN7cutlass13device_kernelIN5flash19enable_sm80_to_sm89INS1_16FlashAttnFwdSm80INS1_25CollectiveMainloopFwdSm80ILi8ELi2ELb0EN4cute5tupleIJNS5_1CILi128EEENS7_ILi64EEENS7_ILi192EEEEEELi192ENS_10bfloat16_tEfNS_4arch4Sm80ELb0ELb1ELb0ELb0ELb0ELb0ELb1ELb1EEENS1_21CollectiveEpilogueFwdINS6_IJS8_SA_S9_EEENS6_IJNS7_ILi1EEESI_SI_EEESC_SE_Li256ELb0ELb1ELb1ELb0EEENS1_19SingleTileSchedulerILb0ELb1ELb1ELi128EEEEEEEEEvNT_6ParamsE --------------------------
	.section	.nv.info._ZN7cutlass13device_kernelIN5flash19enable_sm80_to_sm89INS1_16FlashAttnFwdSm80INS1_25CollectiveMainloopFwdSm80ILi8ELi2ELb0EN4cute5tupleIJNS5_1CILi128EEENS7_ILi64EEENS7_ILi192EEEEEELi192ENS_10bfloat16_tEfNS_4arch4Sm80ELb0ELb1ELb0ELb0ELb0ELb0ELb1ELb1EEENS1_21CollectiveEpilogueFwdINS6_IJS8_SA_S9_EEENS6_IJNS7_ILi1EEESI_SI_EEESC_SE_Li256ELb0ELb1ELb1ELb0EEENS1_19SingleTileSchedulerILb0ELb1ELb1ELi128EEEEEEEEEvNT_6ParamsE,"",@"SHT_CUDA_INFO"
	.sectionflags	@""
	.align	4


	//----- nvinfo : EIATTR_CUDA_API_VERSION
	.align		4
        /*0000*/ 	.byte	0x04, 0x37
        /*0002*/ 	.short	(.L_1006 - .L_1005)
.L_1005:
        /*0004*/ 	.word	0x00000082


	//----- nvinfo : EIATTR_SW2861232_WAR
	.align		4
.L_1006:
        /*0008*/ 	.byte	0x01, 0x35
	.zero		2


	//----- nvinfo : EIATTR_PARAM_CBANK
	.align		4
        /*000c*/ 	.byte	0x04, 0x0a
        /*000e*/ 	.short	(.L_1008 - .L_1007)
	.align		4
.L_1007:
        /*0010*/ 	.word	index@(.nv.constant0._ZN7cutlass13device_kernelIN5flash19enable_sm80_to_sm89INS1_16FlashAttnFwdSm80INS1_25CollectiveMainloopFwdSm80ILi8ELi2ELb0EN4cute5tupleIJNS5_1CILi128EEENS7_ILi64EEENS7_ILi192EEEEEELi192ENS_10bfloat16_tEfNS_4arch4Sm80ELb0ELb1ELb0ELb0ELb0ELb0ELb1ELb1EEENS1_21CollectiveEpilogueFwdINS6_IJS8_SA_S9_EEENS6_IJNS7_ILi1EEESI_SI_EEESC_SE_Li256ELb0ELb1ELb1ELb0EEENS1_19SingleTileSchedulerILb0ELb1ELb1ELi128EEEEEEEEEvNT_6ParamsE)
        /*0014*/ 	.short	0x0160
        /*0016*/ 	.short	0x0418


	//----- nvinfo : EIATTR_CBANK_PARAM_SIZE
	.align		4
.L_1008:
        /*0018*/ 	.byte	0x03, 0x19
        /*001a*/ 	.short	0x0418


	//----- nvinfo : EIATTR_KPARAM_INFO
	.align		4
        /*001c*/ 	.byte	0x04, 0x17
        /*001e*/ 	.short	(.L_1010 - .L_1009)
.L_1009:
        /*0020*/ 	.word	0x00000000
        /*0024*/ 	.short	0x0000
        /*0026*/ 	.short	0x0000
        /*0028*/ 	.byte	0x00, 0xf0, 0x61, 0x10


	//----- nvinfo : EIATTR_MAXREG_COUNT
	.align		4
.L_1010:
        /*002c*/ 	.byte	0x03, 0x1b
        /*002e*/ 	.short	0x00ff


	//----- nvinfo : EIATTR_NUM_BARRIERS
	.align		4
        /*0030*/ 	.byte	0x02, 0x4c
        /*0032*/ 	.byte	0x02
	.zero		1


	//----- nvinfo : EIATTR_MERCURY_ISA_VERSION
	.align		4
        /*0034*/ 	.byte	0x03, 0x5f
        /*0036*/ 	.short	0x0000


	//----- nvinfo : EIATTR_COOP_GROUP_MASK_REGIDS
	.align		4
        /*0038*/ 	.byte	0x04, 0x29
        /*003a*/ 	.short	(.L_1012 - .L_1011)


	//   ....[0]....
.L_1011:
        /*003c*/ 	.word	0xffffffff


	//   ....[1]....
        /*0040*/ 	.word	0xffffffff


	//   ....[2]....
        /*0044*/ 	.word	0xffffffff


	//   ....[3]....
        /*0048*/ 	.word	0xffffffff


	//   ....[4]....
        /*004c*/ 	.word	0xffffffff


	//   ....[5]....
        /*0050*/ 	.word	0xffffffff


	//   ....[6]....
        /*0054*/ 	.word	0xffffffff


	//   ....[7]....
        /*0058*/ 	.word	0xffffffff


	//   ....[8]....
        /*005c*/ 	.word	0xffffffff


	//   ....[9]....
        /*0060*/ 	.word	0xffffffff


	//   ....[10]....
        /*0064*/ 	.word	0xffffffff


	//   ....[11]....
        /*0068*/ 	.word	0xffffffff


	//   ....[12]....
        /*006c*/ 	.word	0xffffffff


	//   ....[13]....
        /*0070*/ 	.word	0xffffffff


	//   ....[14]....
        /*0074*/ 	.word	0xffffffff


	//   ....[15]....
        /*0078*/ 	.word	0xffffffff


	//   ....[16]....
        /*007c*/ 	.word	0xffffffff


	//   ....[17]....
        /*0080*/ 	.word	0xffffffff


	//   ....[18]....
        /*0084*/ 	.word	0xffffffff


	//   ....[19]....
        /*0088*/ 	.word	0xffffffff


	//   ....[20]....
        /*008c*/ 	.word	0xffffffff


	//   ....[21]....
        /*0090*/ 	.word	0xffffffff


	//   ....[22]....
        /*0094*/ 	.word	0xffffffff


	//   ....[23]....
        /*0098*/ 	.word	0xffffffff


	//   ....[24]....
        /*009c*/ 	.word	0xffffffff


	//   ....[25]....
        /*00a0*/ 	.word	0xffffffff


	//   ....[26]....
        /*00a4*/ 	.word	0xffffffff


	//   ....[27]....
        /*00a8*/ 	.word	0xffffffff


	//   ....[28]....
        /*00ac*/ 	.word	0xffffffff


	//   ....[29]....
        /*00b0*/ 	.word	0xffffffff


	//   ....[30]....
        /*00b4*/ 	.word	0xffffffff


	//   ....[31]....
        /*00b8*/ 	.word	0xffffffff


	//   ....[32]....
        /*00bc*/ 	.word	0xffffffff


	//   ....[33]....
        /*00c0*/ 	.word	0xffffffff


	//   ....[34]....
        /*00c4*/ 	.word	0xffffffff


	//   ....[35]....
        /*00c8*/ 	.word	0xffffffff


	//   ....[36]....
        /*00cc*/ 	.word	0xffffffff


	//   ....[37]....
        /*00d0*/ 	.word	0xffffffff


	//   ....[38]....
        /*00d4*/ 	.word	0xffffffff


	//   ....[39]....
        /*00d8*/ 	.word	0xffffffff


	//   ....[40]....
        /*00dc*/ 	.word	0xffffffff


	//   ....[41]....
        /*00e0*/ 	.word	0xffffffff


	//   ....[42]....
        /*00e4*/ 	.word	0xffffffff


	//----- nvinfo : EIATTR_COOP_GROUP_INSTR_OFFSETS
	.align		4
.L_1012:
        /*00e8*/ 	.byte	0x04, 0x28
        /*00ea*/ 	.short	(.L_1014 - .L_1013)


	//   ....[0]....
.L_1013:
        /*00ec*/ 	.word	0x00000050


	//   ....[1]....
        /*00f0*/ 	.word	0x000013d0


	//   ....[2]....
        /*00f4*/ 	.word	0x00001410


	//   ....[3]....
        /*00f8*/ 	.word	0x00001730


	//   ....[4]....
        /*00fc*/ 	.word	0x00001760


	//   ....[5]....
        /*0100*/ 	.word	0x000018b0


	//   ....[6]....
        /*0104*/ 	.word	0x000018e0


	//   ....[7]....
        /*0108*/ 	.word	0x00001a20


	//   ....[8]....
        /*010c*/ 	.word	0x00001a60


	//   ....[9]....
        /*0110*/ 	.word	0x00002f30


	//   ....[10]....
        /*0114*/ 	.word	0x00003100


	//   ....[11]....
        /*0118*/ 	.word	0x00003c10


	//   ....[12]....
        /*011c*/ 	.word	0x00003c30


	//   ....[13]....
        /*0120*/ 	.word	0x00003c60


	//   ....[14]....
        /*0124*/ 	.word	0x00003c80


	//   ....[15]....
        /*0128*/ 	.word	0x000056b0


	//   ....[16]....
        /*012c*/ 	.word	0x00006030


	//   ....[17]....
        /*0130*/ 	.word	0x000069e0


	//   ....[18]....
        /*0134*/ 	.word	0x00006aa0


	//   ....[19]....
        /*0138*/ 	.word	0x00006ac0


	//   ....[20]....
        /*013c*/ 	.word	0x00006ae0


	//   ....[21]....
        /*0140*/ 	.word	0x00009840


	//   ....[22]....
        /*0144*/ 	.word	0x00009860


	//   ....[23]....
        /*0148*/ 	.word	0x00009880


	//   ....[24]....
        /*014c*/ 	.word	0x000098a0


	//   ....[25]....
        /*0150*/ 	.word	0x0000c0e0


	//   ....[26]....
        /*0154*/ 	.word	0x0000c4a0


	//   ....[27]....
        /*0158*/ 	.word	0x0000cc20


	//   ....[28]....
        /*015c*/ 	.word	0x0000ce30


	//   ....[29]....
        /*0160*/ 	.word	0x0000ce60


	//   ....[30]....
        /*0164*/ 	.word	0x0000ced0


	//   ....[31]....
        /*0168*/ 	.word	0x0000e900


	//   ....[32]....
        /*016c*/ 	.word	0x0000e930


	//   ....[33]....
        /*0170*/ 	.word	0x0000e970


	//   ....[34]....
        /*0174*/ 	.word	0x0000e980


	//   ....[35]....
        /*0178*/ 	.word	0x0000f6a0


	//   ....[36]....
        /*017c*/ 	.word	0x0000f6f0


	//   ....[37]....
        /*0180*/ 	.word	0x0000f720


	//   ....[38]....
        /*0184*/ 	.word	0x0000f750


	//   ....[39]....
        /*0188*/ 	.word	0x0000f7c0


	//   ....[40]....
        /*018c*/ 	.word	0x0000f810


	//   ....[41]....
        /*0190*/ 	.word	0x00010110


	//   ....[42]....
        /*0194*/ 	.word	0x00010120


	//----- nvinfo : EIATTR_EXIT_INSTR_OFFSETS
	.align		4
.L_1014:
        /*0198*/ 	.byte	0x04, 0x1c
        /*019a*/ 	.short	(.L_1016 - .L_1015)


	//   ....[0]....
.L_1015:
        /*019c*/ 	.word	0x000001b0


	//   ....[1]....
        /*01a0*/ 	.word	0x00010130


	//   ....[2]....
        /*01a4*/ 	.word	0x000109d0


	//   ....[3]....
        /*01a8*/ 	.word	0x00010a20


	//   ....[4]....
        /*01ac*/ 	.word	0x00010a50


	//   ....[5]....
        /*01b0*/ 	.word	0x00010ab0


	//   ....[6]....
        /*01b4*/ 	.word	0x00010d40


	//----- nvinfo : EIATTR_CTAIDZ_USED
	.align		4
.L_1016:
        /*01b8*/ 	.byte	0x01, 0x04
	.zero		2


	//----- nvinfo : EIATTR_MAX_THREADS
	.align		4
        /*01bc*/ 	.byte	0x04, 0x05
        /*01be*/ 	.short	(.L_1018 - .L_1017)
.L_1017:
        /*01c0*/ 	.word	0x00000100
        /*01c4*/ 	.word	0x00000001
        /*01c8*/ 	.word	0x00000001


	//----- nvinfo : EIATTR_CRS_STACK_SIZE
	.align		4
.L_1018:
        /*01cc*/ 	.byte	0x04, 0x1e
        /*01ce*/ 	.short	(.L_1020 - .L_1019)
.L_1019:
        /*01d0*/ 	.word	0x00000000
.L_1020:


//--------------------- .nv.info._ZN7cutlass13device_kernelIN5flash19enable_sm80_to_sm89INS1_16FlashAttnFwdSm80INS1_25CollectiveMainloopFwdSm80ILi8ELi2ELb0EN4cute5tupleIJNS5_1CILi128EEENS7_ILi64EEENS7_ILi192EEEEEELi192ENS_10bfloat16_tEfNS_4arch4Sm80ELb0ELb1ELb0ELb1ELb0ELb0ELb1ELb1EEENS1_21CollectiveEpilogueFwdINS6_IJS8_SA_S9_EEENS6_IJNS7_ILi1EEESI_SI_EEESC_SE_Li256ELb1ELb1ELb1ELb0EEENS1_36VarlenDynamicPersistentTileSchedulerILi128ELi64ELi256ELi256ELb1ELb1ELb0ELb1ELb0ELb1EEEEEEEEEvNT_6ParamsE --------------------------
	.section	.nv.info._ZN7cutlass13device_kernelIN5flash19enable_sm80_to_sm89INS1_16FlashAttnFwdSm80INS1_25CollectiveMainloopFwdSm80ILi8ELi2ELb0EN4cute5tupleIJNS5_1CILi128EEENS7_ILi64EEENS7_ILi192EEEEEELi192ENS_10bfloat16_tEfNS_4arch4Sm80ELb0ELb1ELb0ELb1ELb0ELb0ELb1ELb1EEENS1_21CollectiveEpilogueFwdINS6_IJS8_SA_S9_EEENS6_IJNS7_ILi1EEESI_SI_EEESC_SE_Li256ELb1ELb1ELb1ELb0EEENS1_36VarlenDynamicPersistentTileSchedulerILi128ELi64ELi256ELi256ELb1ELb1ELb0ELb1ELb0ELb1EEEEEEEEEvNT_6ParamsE,"",@"SHT_CUDA_INFO"
	.sectionflags	@""
	.align	4


	//----- nvinfo : EIATTR_CUDA_API_VERSION
	.align		4
        /*0000*/ 	.byte	0x04, 0x37
        /*0002*/ 	.short	(.L_1022 - .L_1021)
.L_1021:
        /*0004*/ 	.word	0x00000082


	//----- nvinfo : EIATTR_SW2861232_WAR
	.align		4
.L_1022:
        /*0008*/ 	.byte	0x01, 0x35
	.zero		2


	//----- nvinfo : EIATTR_PARAM_CBANK
	.align		4
        /*000c*/ 	.byte	0x04, 0x0a
        /*000e*/ 	.short	(.L_1024 - .L_1023)
	.align		4
.L_1023:
        /*0010*/ 	.word	index@(.nv.constant0._ZN7cutlass13device_kernelIN5flash19enable_sm80_to_sm89INS1_16FlashAttnFwdSm80INS1_25CollectiveMainloopFwdSm80ILi8ELi2ELb0EN4cute5tupleIJNS5_1CILi128EEENS7_ILi64EEENS7_ILi192EEEEEELi192ENS_10bfloat16_tEfNS_4arch4Sm80ELb0ELb1ELb0ELb1ELb0ELb0ELb1ELb1EEENS1_21CollectiveEpilogueFwdINS6_IJS8_SA_S9_EEENS6_IJNS7_ILi1EEESI_SI_EEESC_SE_Li256ELb1ELb1ELb1ELb0EEENS1_36VarlenDynamicPersistentTileSchedulerILi128ELi64ELi256ELi256ELb1ELb1ELb0ELb1ELb0ELb1EEEEEEEEEvNT_6ParamsE)
        /*0014*/ 	.short	0x0160
        /*0016*/ 	.short	0x0438


	//----- nvinfo : EIATTR_CBANK_PARAM_SIZE
	.align		4
.L_1024:
        /*0018*/ 	.byte	0x03, 0x19
        /*001a*/ 	.short	0x0438


	//----- nvinfo : EIATTR_KPARAM_INFO
	.align		4
        /*001c*/ 	.byte	0x04, 0x17
        /*001e*/ 	.short	(.L_1026 - .L_1025)
.L_1025:
        /*0020*/ 	.word	0x00000000
        /*0024*/ 	.short	0x0000
        /*0026*/ 	.short	0x0000
        /*0028*/ 	.byte	0x00, 0xf0, 0xe1, 0x10


	//----- nvinfo : EIATTR_MAXREG_COUNT
	.align		4
.L_1026:
        /*002c*/ 	.byte	0x03, 0x1b
        /*002e*/ 	.short	0x00ff


	//----- nvinfo : EIATTR_NUM_BARRIERS
	.align		4
        /*0030*/ 	.byte	0x02, 0x4c
        /*0032*/ 	.byte	0x06
	.zero		1


	//----- nvinfo : EIATTR_MERCURY_ISA_VERSION
	.align		4
        /*0034*/ 	.byte	0x03, 0x5f
        /*0036*/ 	.short	0x0000


	//----- nvinfo : EIATTR_INT_WARP_WIDE_INSTR_OFFSETS
	.align		4
        /*0038*/ 	.byte	0x04, 0x31
        /*003a*/ 	.short	(.L_1028 - .L_1027)


	//   ....[0]....
.L_1027:
        /*003c*/ 	.word	0x0000f900


	//   ....[1]....
        /*0040*/ 	.word	0x0000f9a0


	//----- nvinfo : EIATTR_COOP_GROUP_MASK_REGIDS
	.align		4
.L_1028:
        /*0044*/ 	.byte	0x04, 0x29
        /*0046*/ 	.short	(.L_1030 - .L_1029)


	//   ....[0]....
.L_1029:
        /*0048*/ 	.word	0xffffffff


	//   ....[1]....
        /*004c*/ 	.word	0xffffffff


	//   ....[2]....
        /*0050*/ 	.word	0xffffffff


	//   ....[3]....
        /*0054*/ 	.word	0xffffffff


	//   ....[4]....
        /*0058*/ 	.word	0xffffffff


	//   ....[5]....
        /*005c*/ 	.word	0xffffffff


	//   ....[6]....
        /*0060*/ 	.word	0xffffffff


	//   ....[7]....
        /*0064*/ 	.word	0xffffffff


	//   ....[8]....
        /*0068*/ 	.word	0xffffffff


	//   ....[9]....
        /*006c*/ 	.word	0xffffffff


	//   ....[10]....
        /*0070*/ 	.word	0xffffffff


	//   ....[11]....
        /*0074*/ 	.word	0xffffffff


	//   ....[12]....
        /*0078*/ 	.word	0xffffffff


	//   ....[13]....
        /*007c*/ 	.word	0xffffffff


	//   ....[14]....
        /*0080*/ 	.word	0xffffffff


	//   ....[15]....
        /*0084*/ 	.word	0xffffffff


	//   ....[16]....
        /*0088*/ 	.word	0xffffffff


	//   ....[17]....
        /*008c*/ 	.word	0xffffffff


	//   ....[18]....
        /*0090*/ 	.word	0xffffffff


	//   ....[19]....
        /*0094*/ 	.word	0xffffffff


	//   ....[20]....
        /*0098*/ 	.word	0xffffffff


	//   ....[21]....
        /*009c*/ 	.word	0xffffffff


	//   ....[22]....
        /*00a0*/ 	.word	0xffffffff


	//   ....[23]....
        /*00a4*/ 	.word	0xffffffff


	//   ....[24]....
        /*00a8*/ 	.word	0xffffffff


	//   ....[25]....
        /*00ac*/ 	.word	0xffffffff


	//   ....[26]....
        /*00b0*/ 	.word	0xffffffff


	//   ....[27]....
        /*00b4*/ 	.word	0xffffffff


	//   ....[28]....
        /*00b8*/ 	.word	0xffffffff


	//   ....[29]....
        /*00bc*/ 	.word	0xffffffff


	//   ....[30]....
        /*00c0*/ 	.word	0xffffffff


	//   ....[31]....
        /*00c4*/ 	.word	0xffffffff


	//   ....[32]....
        /*00c8*/ 	.word	0xffffffff


	//   ....[33]....
        /*00cc*/ 	.word	0xffffffff


	//   ....[34]....
        /*00d0*/ 	.word	0xffffffff


	//   ....[35]....
        /*00d4*/ 	.word	0xffffffff


	//   ....[36]....
        /*00d8*/ 	.word	0xffffffff


	//   ....[37]....
        /*00dc*/ 	.word	0xffffffff


	//   ....[38]....
        /*00e0*/ 	.word	0xffffffff


	//   ....[39]....
        /*00e4*/ 	.word	0xffffffff


	//   ....[40]....
        /*00e8*/ 	.word	0xffffffff


	//   ....[41]....
        /*00ec*/ 	.word	0xffffffff


	//   ....[42]....
        /*00f0*/ 	.word	0xffffffff


	//   ....[43]....
        /*00f4*/ 	.word	0xffffffff


	//   ....[44]....
        /*00f8*/ 	.word	0xffffffff


	//   ....[45]....
        /*00fc*/ 	.word	0xffffffff


	//   ....[46]....
        /*0100*/ 	.word	0xffffffff


	//   ....[47]....
        /*0104*/ 	.word	0xffffffff


	//   ....[48]....
        /*0108*/ 	.word	0xffffffff


	//   ....[49]....
        /*010c*/ 	.word	0xffffffff


	//   ....[50]....
        /*0110*/ 	.word	0xffffffff


	//   ....[51]....
        /*0114*/ 	.word	0xffffffff


	//   ....[52]....
        /*0118*/ 	.word	0xffffffff


	//   ....[53]....
        /*011c*/ 	.word	0xffffffff


	//   ....[54]....
        /*0120*/ 	.word	0xffffffff


	//   ....[55]....
        /*0124*/ 	.word	0xffffffff


	//   ....[56]....
        /*0128*/ 	.word	0xffffffff


	//   ....[57]....
        /*012c*/ 	.word	0xffffffff


	//   ....[58]....
        /*0130*/ 	.word	0xffffffff


	//   ....[59]....
        /*0134*/ 	.word	0xffffffff


	//   ....[60]....
        /*0138*/ 	.word	0xffffffff


	//   ....[61]....
        /*013c*/ 	.word	0xffffffff


	//   ....[62]....
        /*0140*/ 	.word	0xffffffff


	//   ....[63]....
        /*0144*/ 	.word	0xffffffff


	//   ....[64]....
        /*0148*/ 	.word	0xffffffff


	//   ....[65]....
        /*014c*/ 	.word	0xffffffff


	//   ....[66]....
        /*0150*/ 	.word	0xffffffff


	//   ....[67]....
        /*0154*/ 	.word	0xffffffff


	//   ....[68]....
        /*0158*/ 	.word	0xffffffff


	//   ....[69]....
        /*015c*/ 	.word	0xffffffff


	//   ....[70]....
        /*0160*/ 	.word	0xffffffff


	//   ....[71]....
        /*0164*/ 	.word	0xffffffff


	//   ....[72]....
        /*0168*/ 	.word	0xffffffff


	//   ....[73]....
        /*016c*/ 	.word	0xffffffff


	//   ....[74]....
        /*0170*/ 	.word	0xffffffff


	//   ....[75]....
        /*0174*/ 	.word	0xffffffff


	//   ....[76]....
        /*0178*/ 	.word	0xffffffff


	//   ....[77]....
        /*017c*/ 	.word	0xffffffff


	//   ....[78]....
        /*0180*/ 	.word	0xffffffff


	//   ....[79]....
        /*0184*/ 	.word	0xffffffff


	//   ....[80]....
        /*0188*/ 	.word	0xffffffff


	//   ....[81]....
        /*018c*/ 	.word	0xffffffff


	//   ....[82]....
        /*0190*/ 	.word	0xffffffff


	//   ....[83]....
        /*0194*/ 	.word	0xffffffff


	//   ....[84]....
        /*0198*/ 	.word	0xffffffff


	//   ....[85]....
        /*019c*/ 	.word	0xffffffff


	//   ....[86]....
        /*01a0*/ 	.word	0xffffffff


	//   ....[87]....
        /*01a4*/ 	.word	0xffffffff


	//   ....[88]....
        /*01a8*/ 	.word	0xffffffff


	//   ....[89]....
        /*01ac*/ 	.word	0xffffffff


	//   ....[90]....
        /*01b0*/ 	.word	0xffffffff


	//   ....[91]....
        /*01b4*/ 	.word	0xffffffff


	//   ....[92]....
        /*01b8*/ 	.word	0xffffffff


	//   ....[93]....
        /*01bc*/ 	.word	0xffffffff


	//   ....[94]....
        /*01c0*/ 	.word	0xffffffff


	//   ....[95]....
        /*01c4*/ 	.word	0xffffffff


	//   ....[96]....
        /*01c8*/ 	.word	0xffffffff


	//   ....[97]....
        /*01cc*/ 	.word	0xffffffff


	//   ....[98]....
        /*01d0*/ 	.word	0xffffffff


	//   ....[99]....
        /*01d4*/ 	.word	0xffffffff


	//   ....[100]....
        /*01d8*/ 	.word	0xffffffff


	//   ....[101]....
        /*01dc*/ 	.word	0xffffffff


	//   ....[102]....
        /*01e0*/ 	.word	0xffffffff


	//   ....[103]....
        /*01e4*/ 	.word	0xffffffff


	//   ....[104]....
        /*01e8*/ 	.word	0xffffffff


	//   ....[105]....
        /*01ec*/ 	.word	0xffffffff


	//   ....[106]....
        /*01f0*/ 	.word	0xffffffff


	//   ....[107]....
        /*01f4*/ 	.word	0xffffffff


	//   ....[108]....
        /*01f8*/ 	.word	0xffffffff


	//   ....[109]....
        /*01fc*/ 	.word	0xffffffff


	//   ....[110]....
        /*0200*/ 	.word	0xffffffff


	//   ....[111]....
        /*0204*/ 	.word	0xffffffff


	//   ....[112]....
        /*0208*/ 	.word	0xffffffff


	//   ....[113]....
        /*020c*/ 	.word	0xffffffff


	//   ....[114]....
        /*0210*/ 	.word	0xffffffff


	//   ....[115]....
        /*0214*/ 	.word	0xffffffff


	//   ....[116]....
        /*0218*/ 	.word	0xffffffff


	//   ....[117]....
        /*021c*/ 	.word	0xffffffff


	//   ....[118]....
        /*0220*/ 	.word	0xffffffff


	//   ....[119]....
        /*0224*/ 	.word	0xffffffff


	//   ....[120]....
        /*0228*/ 	.word	0xffffffff


	//   ....[121]....
        /*022c*/ 	.word	0xffffffff


	//   ....[122]....
        /*0230*/ 	.word	0xffffffff


	//   ....[123]....
        /*0234*/ 	.word	0xffffffff


	//   ....[124]....
        /*0238*/ 	.word	0xffffffff


	//   ....[125]....
        /*023c*/ 	.word	0xffffffff


	//   ....[126]....
        /*0240*/ 	.word	0xffffffff


	//   ....[127]....
        /*0244*/ 	.word	0xffffffff


	//   ....[128]....
        /*0248*/ 	.word	0xffffffff


	//   ....[129]....
        /*024c*/ 	.word	0xffffffff


	//   ....[130]....
        /*0250*/ 	.word	0xffffffff


	//   ....[131]....
        /*0254*/ 	.word	0xffffffff


	//   ....[132]....
        /*0258*/ 	.word	0xffffffff


	//   ....[133]....
        /*025c*/ 	.word	0xffffffff


	//   ....[134]....
        /*0260*/ 	.word	0xffffffff


	//   ....[135]....
        /*0264*/ 	.word	0xffffffff


	//   ....[136]....
        /*0268*/ 	.word	0xffffffff


	//   ....[137]....
        /*026c*/ 	.word	0xffffffff


	//   ....[138]....
        /*0270*/ 	.word	0xffffffff


	//   ....[139]....
        /*0274*/ 	.word	0xffffffff


	//   ....[140]....
        /*0278*/ 	.word	0xffffffff


	//   ....[141]....
        /*027c*/ 	.word	0xffffffff


	//   ....[142]....
        /*0280*/ 	.word	0xffffffff


	//   ....[143]....
        /*0284*/ 	.word	0xffffffff


	//   ....[144]....
        /*0288*/ 	.word	0xffffffff


	//   ....[145]....
        /*028c*/ 	.word	0xffffffff


	//   ....[146]....
        /*0290*/ 	.word	0xffffffff


	//   ....[147]....
        /*0294*/ 	.word	0xffffffff


	//   ....[148]....
        /*0298*/ 	.word	0xffffffff


	//   ....[149]....
        /*029c*/ 	.word	0xffffffff


	//   ....[150]....
        /*02a0*/ 	.word	0xffffffff


	//   ....[151]....
        /*02a4*/ 	.word	0xffffffff


	//   ....[152]....
        /*02a8*/ 	.word	0xffffffff


	//----- nvinfo : EIATTR_COOP_GROUP_INSTR_OFFSETS
	.align		4
.L_1030:
        /*02ac*/ 	.byte	0x04, 0x28
        /*02ae*/ 	.short	(.L_1032 - .L_1031)


	//   ....[0]....
.L_1031:
        /*02b0*/ 	.word	0x00000080


	//   ....[1]....
        /*02b4*/ 	.word	0x00000210


	//   ....[2]....
        /*02b8*/ 	.word	0x00000240


	//   ....[3]....
        /*02bc*/ 	.word	0x00000270


	//   ....[4]....
        /*02c0*/ 	.word	0x000002a0


	//   ....[5]....
        /*02c4*/ 	.word	0x000002d0


	//   ....[6]....
        /*02c8*/ 	.word	0x00000300


	//   ....[7]....
        /*02cc*/ 	.word	0x00000460


	//   ....[8]....
        /*02d0*/ 	.word	0x000004a0


	//   ....[9]....
        /*02d4*/ 	.word	0x000004d0


	//   ....[10]....
        /*02d8*/ 	.word	0x00000500


	//   ....[11]....
        /*02dc*/ 	.word	0x00000530


	//   ....[12]....
        /*02e0*/ 	.word	0x00000560


	//   ....[13]....
        /*02e4*/ 	.word	0x000005f0


	//   ....[14]....
        /*02e8*/ 	.word	0x00000630


	//   ....[15]....
        /*02ec*/ 	.word	0x00000650


	//   ....[16]....
        /*02f0*/ 	.word	0x000006b0


	//   ....[17]....
        /*02f4*/ 	.word	0x00002750


	//   ....[18]....
        /*02f8*/ 	.word	0x00002770


	//   ....[19]....
        /*02fc*/ 	.word	0x000028b0


	//   ....[20]....
        /*0300*/ 	.word	0x000028c0


	//   ....[21]....
        /*0304*/ 	.word	0x00002a00


	//   ....[22]....
        /*0308*/ 	.word	0x00002a20


	//   ....[23]....
        /*030c*/ 	.word	0x00002b60


	//   ....[24]....
        /*0310*/ 	.word	0x00002b70


	//   ....[25]....
        /*0314*/ 	.word	0x00003e60


	//   ....[26]....
        /*0318*/ 	.word	0x000040d0


	//   ....[27]....
        /*031c*/ 	.word	0x00004b60


	//   ....[28]....
        /*0320*/ 	.word	0x00004b80


	//   ....[29]....
        /*0324*/ 	.word	0x00004ba0


	//   ....[30]....
        /*0328*/ 	.word	0x00004bc0


	//   ....[31]....
        /*032c*/ 	.word	0x00006bf0


	//   ....[32]....
        /*0330*/ 	.word	0x00006ef0


	//   ....[33]....
        /*0334*/ 	.word	0x000076f0


	//   ....[34]....
        /*0338*/ 	.word	0x000078a0


	//   ....[35]....
        /*033c*/ 	.word	0x000078e0


	//   ....[36]....
        /*0340*/ 	.word	0x00007970


	//   ....[37]....
        /*0344*/ 	.word	0x0000a3a0


	//   ....[38]....
        /*0348*/ 	.word	0x0000a3b0


	//   ....[39]....
        /*034c*/ 	.word	0x0000a3d0


	//   ....[40]....
        /*0350*/ 	.word	0x0000a3f0


	//   ....[41]....
        /*0354*/ 	.word	0x0000ca10


	//   ....[42]....
        /*0358*/ 	.word	0x0000cdf0


	//   ....[43]....
        /*035c*/ 	.word	0x0000d550


	//   ....[44]....
        /*0360*/ 	.word	0x0000d6c0


	//   ....[45]....
        /*0364*/ 	.word	0x0000d6f0


	//   ....[46]....
        /*0368*/ 	.word	0x0000d780


	//   ....[47]....
        /*036c*/ 	.word	0x0000f100


	//   ....[48]....
        /*0370*/ 	.word	0x0000f130


	//   ....[49]....
        /*0374*/ 	.word	0x0000f140


	//   ....[50]....
        /*0378*/ 	.word	0x0000f170


	//   ....[51]....
        /*037c*/ 	.word	0x00010470


	//   ....[52]....
        /*0380*/ 	.word	0x000104a0


	//   ....[53]....
        /*0384*/ 	.word	0x000104c0


	//   ....[54]....
        /*0388*/ 	.word	0x000104f0


	//   ....[55]....
        /*038c*/ 	.word	0x00010820


	//   ....[56]....
        /*0390*/ 	.word	0x00010840


	//   ....[57]....
        /*0394*/ 	.word	0x00010960


	//   ....[58]....
        /*0398*/ 	.word	0x00010970


	//   ....[59]....
        /*039c*/ 	.word	0x00010aa0


	//   ....[60]....
        /*03a0*/ 	.word	0x00010ac0


	//   ....[61]....
        /*03a4*/ 	.word	0x00010bf0


	//   ....[62]....
        /*03a8*/ 	.word	0x00010c00


	//   ....[63]....
        /*03ac*/ 	.word	0x00010f10


	//   ....[64]....
        /*03b0*/ 	.word	0x00010f30


	//   ....[65]....
        /*03b4*/ 	.word	0x00011870


	//   ....[66]....
        /*03b8*/ 	.word	0x00011880


	//   ....[67]....
        /*03bc*/ 	.word	0x00012580


	//   ....[68]....
        /*03c0*/ 	.word	0x000125a0


	//   ....[69]....
        /*03c4*/ 	.word	0x000126d0


	//   ....[70]....
        /*03c8*/ 	.word	0x000126e0


	//   ....[71]....
        /*03cc*/ 	.word	0x00012810


	//   ....[72]....
        /*03d0*/ 	.word	0x00012830


	//   ....[73]....
        /*03d4*/ 	.word	0x00012960


	//   ....[74]....
        /*03d8*/ 	.word	0x00012970


	//   ....[75]....
        /*03dc*/ 	.word	0x00012b20


	//   ....[76]....
        /*03e0*/ 	.word	0x00012b40


	//   ....[77]....
        /*03e4*/ 	.word	0x00012c60


	//   ....[78]....
        /*03e8*/ 	.word	0x00012ca0


	//   ....[79]....
        /*03ec*/ 	.word	0x00012cd0


	//   ....[80]....
        /*03f0*/ 	.word	0x00012d00


	//   ....[81]....
        /*03f4*/ 	.word	0x00012d30


	//   ....[82]....
        /*03f8*/ 	.word	0x00012d60


	//   ....[83]....
        /*03fc*/ 	.word	0x00012eb0


	//   ....[84]....
        /*0400*/ 	.word	0x00012ef0


	//   ....[85]....
        /*0404*/ 	.word	0x00012f20


	//   ....[86]....
        /*0408*/ 	.word	0x00012f50


	//   ....[87]....
        /*040c*/ 	.word	0x00012f80


	//   ....[88]....
        /*0410*/ 	.word	0x00012fb0


	//   ....[89]....
        /*0414*/ 	.word	0x00013040


	//   ....[90]....
        /*0418*/ 	.word	0x00013080


	//   ....[91]....
        /*041c*/ 	.word	0x00013090


	//   ....[92]....
        /*0420*/ 	.word	0x000130f0


	//   ....[93]....
        /*0424*/ 	.word	0x000139d0


	//   ....[94]....
        /*0428*/ 	.word	0x00013a10


	//   ....[95]....
        /*042c*/ 	.word	0x00013a60


	//   ....[96]....
        /*0430*/ 	.word	0x00013ab0


	//   ....[97]....
        /*0434*/ 	.word	0x00013b00


	//   ....[98]....
        /*0438*/ 	.word	0x00013b70


	//   ....[99]....
        /*043c*/ 	.word	0x00013bb0


	//   ....[100]....
        /*0440*/ 	.word	0x00013c10


	//   ....[101]....
        /*0444*/ 	.word	0x00013c80


	//   ....[102]....
        /*0448*/ 	.word	0x00013ce0


	//   ....[103]....
        /*044c*/ 	.word	0x00013d50


	//   ....[104]....
        /*0450*/ 	.word	0x00013dc0


	//   ....[105]....
        /*0454*/ 	.word	0x00013e20


	//   ....[106]....
        /*0458*/ 	.word	0x00013e80


	//   ....[107]....
        /*045c*/ 	.word	0x00013ee0


	//   ....[108]....
        /*0460*/ 	.word	0x00013f50


	//   ....[109]....
        /*0464*/ 	.word	0x00013fb0


	//   ....[110]....
        /*0468*/ 	.word	0x00014010


	//   ....[111]....
        /*046c*/ 	.word	0x00014060


	//   ....[112]....
        /*0470*/ 	.word	0x000140b0


	//   ....[113]....
        /*0474*/ 	.word	0x00014100


	//   ....[114]....
        /*0478*/ 	.word	0x00014140


	//   ....[115]....
        /*047c*/ 	.word	0x000141a0


	//   ....[116]....
        /*0480*/ 	.word	0x00014210


	//   ....[117]....
        /*0484*/ 	.word	0x00014270


	//   ....[118]....
        /*0488*/ 	.word	0x000142d0


	//   ....[119]....
        /*048c*/ 	.word	0x00014330


	//   ....[120]....
        /*0490*/ 	.word	0x000143a0


	//   ....[121]....
        /*0494*/ 	.word	0x00014400


	//   ....[122]....
        /*0498*/ 	.word	0x00014460


	//   ....[123]....
        /*049c*/ 	.word	0x000144c0


	//   ....[124]....
        /*04a0*/ 	.word	0x00014530


	//   ....[125]....
        /*04a4*/ 	.word	0x00014590


	//   ....[126]....
        /*04a8*/ 	.word	0x000145f0


	//   ....[127]....
        /*04ac*/ 	.word	0x00014650


	//   ....[128]....
        /*04b0*/ 	.word	0x000146c0


	//   ....[129]....
        /*04b4*/ 	.word	0x00014720


	//   ....[130]....
        /*04b8*/ 	.word	0x00014780


	//   ....[131]....
        /*04bc*/ 	.word	0x000147e0


	//   ....[132]....
        /*04c0*/ 	.word	0x00014850


	//   ....[133]....
        /*04c4*/ 	.word	0x000148b0


	//   ....[134]....
        /*04c8*/ 	.word	0x00014910


	//   ....[135]....
        /*04cc*/ 	.word	0x00014970


	//   ....[136]....
        /*04d0*/ 	.word	0x000149e0


	//   ....[137]....
        /*04d4*/ 	.word	0x00014a30


	//   ....[138]....
        /*04d8*/ 	.word	0x00014a70


	//   ....[139]....
        /*04dc*/ 	.word	0x00014ac0


	//   ....[140]....
        /*04e0*/ 	.word	0x00014b10


	//   ....[141]....
        /*04e4*/ 	.word	0x00014b60


	//   ....[142]....
        /*04e8*/ 	.word	0x00014bd0


	//   ....[143]....
        /*04ec*/ 	.word	0x00014c20


	//   ....[144]....
        /*04f0*/ 	.word	0x00014c70


	//   ....[145]....
        /*04f4*/ 	.word	0x00014cc0


	//   ....[146]....
        /*04f8*/ 	.word	0x00014d10


	//   ....[147]....
        /*04fc*/ 	.word	0x00014d60


	//   ....[148]....
        /*0500*/ 	.word	0x00014dd0


	//   ....[149]....
        /*0504*/ 	.word	0x00014e10


	//   ....[150]....
        /*0508*/ 	.word	0x00014e70


	//   ....[151]....
        /*050c*/ 	.word	0x00014ed0


	//   ....[152]....
        /*0510*/ 	.word	0x00014f30


	//----- nvinfo : EIATTR_EXIT_INSTR_OFFSETS
	.align		4
.L_1032:
        /*0514*/ 	.byte	0x04, 0x1c
        /*0516*/ 	.short	(.L_1034 - .L_1033)


	//   ....[0]....
.L_1033:
        /*0518*/ 	.word	0x00000f30


	//   ....[1]....
        /*051c*/ 	.word	0x000139a0


	//----- nvinfo : EIATTR_MAX_THREADS
	.align		4
.L_1034:
        /*0520*/ 	.byte	0x04, 0x05
        /*0522*/ 	.short	(.L_1036 - .L_1035)
.L_1035:
        /*0524*/ 	.word	0x00000100
        /*0528*/ 	.word	0x00000001
        /*052c*/ 	.word	0x00000001


	//----- nvinfo : EIATTR_CRS_STACK_SIZE
	.align		4
.L_1036:
        /*0530*/ 	.byte	0x04, 0x1e
        /*0532*/ 	.short	(.L_1038 - .L_1037)
.L_1037:
        /*0534*/ 	.word	0x00000000
.L_1038:


//--------------------- .nv.info._ZN7cutlass13device_kernelIN5flash19enable_sm80_to_sm89INS1_16FlashAttnFwdSm80INS1_25CollectiveMainloopFwdSm80ILi8ELi2ELb0EN4cute5tupleIJNS5_1CILi128EEENS7_ILi64EEENS7_ILi192EEEEEELi192ENS_10bfloat16_tEfNS_4arch4Sm80ELb0ELb1ELb0ELb1ELb0ELb1ELb1ELb1EEENS1_21CollectiveEpilogueFwdINS6_IJS8_SA_S9_EEENS6_IJNS7_ILi1EEESI_SI_EEESC_SE_Li256ELb1ELb1ELb1ELb0EEENS1_36VarlenDynamicPersistentTileSchedulerILi128ELi64ELi256ELi256ELb1ELb1ELb0ELb1ELb0ELb1EEEEEEEEEvNT_6ParamsE --------------------------
	.section	.nv.info._ZN7cutlass13device_kernelIN5flash19enable_sm80_to_sm89INS1_16FlashAttnFwdSm80INS1_25CollectiveMainloopFwdSm80ILi8ELi2ELb0EN4cute5tupleIJNS5_1CILi128EEENS7_ILi64EEENS7_ILi192EEEEEELi192ENS_10bfloat16_tEfNS_4arch4Sm80ELb0ELb1ELb0ELb1ELb0ELb1ELb1ELb1EEENS1_21CollectiveEpilogueFwdINS6_IJS8_SA_S9_EEENS6_IJNS7_ILi1EEESI_SI_EEESC_SE_Li256ELb1ELb1ELb1ELb0EEENS1_36VarlenDynamicPersistentTileSchedulerILi128ELi64ELi256ELi256ELb1ELb1ELb0ELb1ELb0ELb1EEEEEEEEEvNT_6ParamsE,"",@"SHT_CUDA_INFO"
	.sectionflags	@""
	.align	4


	//----- nvinfo : EIATTR_CUDA_API_VERSION
	.align		4
        /*0000*/ 	.byte	0x04, 0x37
        /*0002*/ 	.short	(.L_1040 - .L_1039)
.L_1039:
        /*0004*/ 	.word	0x00000082


	//----- nvinfo : EIATTR_SW2861232_WAR
	.align		4
.L_1040:
        /*0008*/ 	.byte	0x01, 0x35
	.zero		2


	//----- nvinfo : EIATTR_PARAM_CBANK
	.align		4
        /*000c*/ 	.byte	0x04, 0x0a
        /*000e*/ 	.short	(.L_1042 - .L_1041)
	.align		4
.L_1041:
        /*0010*/ 	.word	index@(.nv.constant0._ZN7cutlass13device_kernelIN5flash19enable_sm80_to_sm89INS1_16FlashAttnFwdSm80INS1_25CollectiveMainloopFwdSm80ILi8ELi2ELb0EN4cute5tupleIJNS5_1CILi128EEENS7_ILi64EEENS7_ILi192EEEEEELi192ENS_10bfloat16_tEfNS_4arch4Sm80ELb0ELb1ELb0ELb1ELb0ELb1ELb1ELb1EEENS1_21CollectiveEpilogueFwdINS6_IJS8_SA_S9_EEENS6_IJNS7_ILi1EEESI_SI_EEESC_SE_Li256ELb1ELb1ELb1ELb0EEENS1_36VarlenDynamicPersistentTileSchedulerILi128ELi64ELi256ELi256ELb1ELb1ELb0ELb1ELb0ELb1EEEEEEEEEvNT_6ParamsE)
        /*0014*/ 	.short	0x0160
        /*0016*/ 	.short	0x0438


	//----- nvinfo : EIATTR_CBANK_PARAM_SIZE
	.align		4
.L_1042:
        /*0018*/ 	.byte	0x03, 0x19
        /*001a*/ 	.short	0x0438


	//----- nvinfo : EIATTR_KPARAM_INFO
	.align		4
        /*001c*/ 	.byte	0x04, 0x17
        /*001e*/ 	.short	(.L_1044 - .L_1043)
.L_1043:
        /*0020*/ 	.word	0x00000000
        /*0024*/ 	.short	0x0000
        /*0026*/ 	.short	0x0000
        /*0028*/ 	.byte	0x00, 0xf0, 0xe1, 0x10


	//----- nvinfo : EIATTR_MAXREG_COUNT
	.align		4
.L_1044:
        /*002c*/ 	.byte	0x03, 0x1b
        /*002e*/ 	.short	0x00ff


	//----- nvinfo : EIATTR_NUM_BARRIERS
	.align		4
        /*0030*/ 	.byte	0x02, 0x4c
        /*0032*/ 	.byte	0x06
	.zero		1


	//----- nvinfo : EIATTR_MERCURY_ISA_VERSION
	.align		4
        /*0034*/ 	.byte	0x03, 0x5f
        /*0036*/ 	.short	0x0000


	//----- nvinfo : EIATTR_INT_WARP_WIDE_INSTR_OFFSETS
	.align		4
        /*0038*/ 	.byte	0x04, 0x31
        /*003a*/ 	.short	(.L_1046 - .L_1045)


	//   ....[0]....
.L_1045:
        /*003c*/ 	.word	0x0001c890


	//   ....[1]....
        /*0040*/ 	.word	0x0001c930


	//----- nvinfo : EIATTR_COOP_GROUP_MASK_REGIDS
	.align		4
.L_1046:
        /*0044*/ 	.byte	0x04, 0x29
        /*0046*/ 	.short	(.L_1048 - .L_1047)


	//   ....[0]....
.L_1047:
        /*0048*/ 	.word	0xffffffff


	//   ....[1]....
        /*004c*/ 	.word	0xffffffff


	//   ....[2]....
        /*0050*/ 	.word	0xffffffff


	//   ....[3]....
        /*0054*/ 	.word	0xffffffff


	//   ....[4]....
        /*0058*/ 	.word	0xffffffff


	//   ....[5]....
        /*005c*/ 	.word	0xffffffff


	//   ....[6]....
        /*0060*/ 	.word	0xffffffff


	//   ....[7]....
        /*0064*/ 	.word	0xffffffff


	//   ....[8]....
        /*0068*/ 	.word	0xffffffff


	//   ....[9]....
        /*006c*/ 	.word	0xffffffff


	//   ....[10]....
        /*0070*/ 	.word	0xffffffff


	//   ....[11]....
        /*0074*/ 	.word	0xffffffff


	//   ....[12]....
        /*0078*/ 	.word	0xffffffff


	//   ....[13]....
        /*007c*/ 	.word	0xffffffff


	//   ....[14]....
        /*0080*/ 	.word	0xffffffff


	//   ....[15]....
        /*0084*/ 	.word	0xffffffff


	//   ....[16]....
        /*0088*/ 	.word	0xffffffff


	//   ....[17]....
        /*008c*/ 	.word	0xffffffff


	//   ....[18]....
        /*0090*/ 	.word	0xffffffff


	//   ....[19]....
        /*0094*/ 	.word	0xffffffff


	//   ....[20]....
        /*0098*/ 	.word	0xffffffff


	//   ....[21]....
        /*009c*/ 	.word	0xffffffff


	//   ....[22]....
        /*00a0*/ 	.word	0xffffffff


	//   ....[23]....
        /*00a4*/ 	.word	0xffffffff


	//   ....[24]....
        /*00a8*/ 	.word	0xffffffff


	//   ....[25]....
        /*00ac*/ 	.word	0xffffffff


	//   ....[26]....
        /*00b0*/ 	.word	0xffffffff


	//   ....[27]....
        /*00b4*/ 	.word	0xffffffff


	//   ....[28]....
        /*00b8*/ 	.word	0xffffffff


	//   ....[29]....
        /*00bc*/ 	.word	0xffffffff


	//   ....[30]....
        /*00c0*/ 	.word	0xffffffff


	//   ....[31]....
        /*00c4*/ 	.word	0xffffffff


	//   ....[32]....
        /*00c8*/ 	.word	0xffffffff


	//   ....[33]....
        /*00cc*/ 	.word	0xffffffff


	//   ....[34]....
        /*00d0*/ 	.word	0xffffffff


	//   ....[35]....
        /*00d4*/ 	.word	0xffffffff


	//   ....[36]....
        /*00d8*/ 	.word	0xffffffff


	//   ....[37]....
        /*00dc*/ 	.word	0xffffffff


	//   ....[38]....
        /*00e0*/ 	.word	0xffffffff


	//   ....[39]....
        /*00e4*/ 	.word	0xffffffff


	//   ....[40]....
        /*00e8*/ 	.word	0xffffffff


	//   ....[41]....
        /*00ec*/ 	.word	0xffffffff


	//   ....[42]....
        /*00f0*/ 	.word	0xffffffff


	//   ....[43]....
        /*00f4*/ 	.word	0xffffffff


	//   ....[44]....
        /*00f8*/ 	.word	0xffffffff


	//   ....[45]....
        /*00fc*/ 	.word	0xffffffff


	//   ....[46]....
        /*0100*/ 	.word	0xffffffff


	//   ....[47]....
        /*0104*/ 	.word	0xffffffff


	//   ....[48]....
        /*0108*/ 	.word	0xffffffff


	//   ....[49]....
        /*010c*/ 	.word	0xffffffff


	//   ....[50]....
        /*0110*/ 	.word	0xffffffff


	//   ....[51]....
        /*0114*/ 	.word	0xffffffff


	//   ....[52]....
        /*0118*/ 	.word	0xffffffff


	//   ....[53]....
        /*011c*/ 	.word	0xffffffff


	//   ....[54]....
        /*0120*/ 	.word	0xffffffff


	//   ....[55]....
        /*0124*/ 	.word	0xffffffff


	//   ....[56]....
        /*0128*/ 	.word	0xffffffff


	//   ....[57]....
        /*012c*/ 	.word	0xffffffff


	//   ....[58]....
        /*0130*/ 	.word	0xffffffff


	//   ....[59]....
        /*0134*/ 	.word	0xffffffff


	//   ....[60]....
        /*0138*/ 	.word	0xffffffff


	//   ....[61]....
        /*013c*/ 	.word	0xffffffff


	//   ....[62]....
        /*0140*/ 	.word	0xffffffff


	//   ....[63]....
        /*0144*/ 	.word	0xffffffff


	//   ....[64]....
        /*0148*/ 	.word	0xffffffff


	//   ....[65]....
        /*014c*/ 	.word	0xffffffff


	//   ....[66]....
        /*0150*/ 	.word	0xffffffff


	//   ....[67]....
        /*0154*/ 	.word	0xffffffff


	//   ....[68]....
        /*0158*/ 	.word	0xffffffff


	//   ....[69]....
        /*015c*/ 	.word	0xffffffff


	//   ....[70]....
        /*0160*/ 	.word	0xffffffff


	//   ....[71]....
        /*0164*/ 	.word	0xffffffff


	//   ....[72]....
        /*0168*/ 	.word	0xffffffff


	//   ....[73]....
        /*016c*/ 	.word	0xffffffff


	//   ....[74]....
        /*0170*/ 	.word	0xffffffff


	//   ....[75]....
        /*0174*/ 	.word	0xffffffff


	//   ....[76]....
        /*0178*/ 	.word	0xffffffff


	//   ....[77]....
        /*017c*/ 	.word	0xffffffff


	//   ....[78]....
        /*0180*/ 	.word	0xffffffff


	//   ....[79]....
        /*0184*/ 	.word	0xffffffff


	//   ....[80]....
        /*0188*/ 	.word	0xffffffff


	//   ....[81]....
        /*018c*/ 	.word	0xffffffff


	//   ....[82]....
        /*0190*/ 	.word	0xffffffff


	//   ....[83]....
        /*0194*/ 	.word	0xffffffff


	//   ....[84]....
        /*0198*/ 	.word	0xffffffff


	//   ....[85]....
        /*019c*/ 	.word	0xffffffff


	//   ....[86]....
        /*01a0*/ 	.word	0xffffffff


	//   ....[87]....
        /*01a4*/ 	.word	0xffffffff


	//   ....[88]....
        /*01a8*/ 	.word	0xffffffff


	//   ....[89]....
        /*01ac*/ 	.word	0xffffffff


	//   ....[90]....
        /*01b0*/ 	.word	0xffffffff


	//   ....[91]....
        /*01b4*/ 	.word	0xffffffff


	//   ....[92]....
        /*01b8*/ 	.word	0xffffffff


	//   ....[93]....
        /*01bc*/ 	.word	0xffffffff


	//   ....[94]....
        /*01c0*/ 	.word	0xffffffff


	//   ....[95]....
        /*01c4*/ 	.word	0xffffffff


	//   ....[96]....
        /*01c8*/ 	.word	0xffffffff


	//   ....[97]....
        /*01cc*/ 	.word	0xffffffff


	//   ....[98]....
        /*01d0*/ 	.word	0xffffffff


	//   ....[99]....
        /*01d4*/ 	.word	0xffffffff


	//   ....[100]....
        /*01d8*/ 	.word	0xffffffff


	//   ....[101]....
        /*01dc*/ 	.word	0xffffffff


	//   ....[102]....
        /*01e0*/ 	.word	0xffffffff


	//   ....[103]....
        /*01e4*/ 	.word	0xffffffff


	//   ....[104]....
        /*01e8*/ 	.word	0xffffffff


	//   ....[105]....
        /*01ec*/ 	.word	0xffffffff


	//   ....[106]....
        /*01f0*/ 	.word	0xffffffff


	//   ....[107]....
        /*01f4*/ 	.word	0xffffffff


	//   ....[108]....
        /*01f8*/ 	.word	0xffffffff


	//   ....[109]....
        /*01fc*/ 	.word	0xffffffff


	//   ....[110]....
        /*0200*/ 	.word	0xffffffff


	//   ....[111]....
        /*0204*/ 	.word	0xffffffff


	//   ....[112]....
        /*0208*/ 	.word	0xffffffff


	//   ....[113]....
        /*020c*/ 	.word	0xffffffff


	//   ....[114]....
        /*0210*/ 	.word	0xffffffff


	//   ....[115]....
        /*0214*/ 	.word	0xffffffff


	//   ....[116]....
        /*0218*/ 	.word	0xffffffff


	//   ....[117]....
        /*021c*/ 	.word	0xffffffff


	//   ....[118]....
        /*0220*/ 	.word	0xffffffff


	//   ....[119]....
        /*0224*/ 	.word	0xffffffff


	//   ....[120]....
        /*0228*/ 	.word	0xffffffff


	//   ....[121]....
        /*022c*/ 	.word	0xffffffff


	//   ....[122]....
        /*0230*/ 	.word	0xffffffff


	//   ....[123]....
        /*0234*/ 	.word	0xffffffff


	//   ....[124]....
        /*0238*/ 	.word	0xffffffff


	//   ....[125]....
        /*023c*/ 	.word	0xffffffff


	//   ....[126]....
        /*0240*/ 	.word	0xffffffff


	//   ....[127]....
        /*0244*/ 	.word	0xffffffff


	//   ....[128]....
        /*0248*/ 	.word	0xffffffff


	//   ....[129]....
        /*024c*/ 	.word	0xffffffff


	//   ....[130]....
        /*0250*/ 	.word	0xffffffff


	//   ....[131]....
        /*0254*/ 	.word	0xffffffff


	//   ....[132]....
        /*0258*/ 	.word	0xffffffff


	//   ....[133]....
        /*025c*/ 	.word	0xffffffff


	//   ....[134]....
        /*0260*/ 	.word	0xffffffff


	//   ....[135]....
        /*0264*/ 	.word	0xffffffff


	//   ....[136]....
        /*0268*/ 	.word	0xffffffff


	//   ....[137]....
        /*026c*/ 	.word	0xffffffff


	//   ....[138]....
        /*0270*/ 	.word	0xffffffff


	//   ....[139]....
        /*0274*/ 	.word	0xffffffff


	//   ....[140]....
        /*0278*/ 	.word	0xffffffff


	//   ....[141]....
        /*027c*/ 	.word	0xffffffff


	//   ....[142]....
        /*0280*/ 	.word	0xffffffff


	//   ....[143]....
        /*0284*/ 	.word	0xffffffff


	//   ....[144]....
        /*0288*/ 	.word	0xffffffff


	//   ....[145]....
        /*028c*/ 	.word	0xffffffff


	//   ....[146]....
        /*0290*/ 	.word	0xffffffff


	//   ....[147]....
        /*0294*/ 	.word	0xffffffff


	//   ....[148]....
        /*0298*/ 	.word	0xffffffff


	//   ....[149]....
        /*029c*/ 	.word	0xffffffff


	//   ....[150]....
        /*02a0*/ 	.word	0xffffffff


	//   ....[151]....
        /*02a4*/ 	.word	0xffffffff


	//   ....[152]....
        /*02a8*/ 	.word	0xffffffff


	//   ....[153]....
        /*02ac*/ 	.word	0xffffffff


	//   ....[154]....
        /*02b0*/ 	.word	0xffffffff


	//   ....[155]....
        /*02b4*/ 	.word	0xffffffff


	//   ....[156]....
        /*02b8*/ 	.word	0xffffffff


	//   ....[157]....
        /*02bc*/ 	.word	0xffffffff


	//   ....[158]....
        /*02c0*/ 	.word	0xffffffff


	//   ....[159]....
        /*02c4*/ 	.word	0xffffffff


	//   ....[160]....
        /*02c8*/ 	.word	0xffffffff


	//   ....[161]....
        /*02cc*/ 	.word	0xffffffff


	//   ....[162]....
        /*02d0*/ 	.word	0xffffffff


	//   ....[163]....
        /*02d4*/ 	.word	0xffffffff


	//   ....[164]....
        /*02d8*/ 	.word	0xffffffff


	//   ....[165]....
        /*02dc*/ 	.word	0xffffffff


	//   ....[166]....
        /*02e0*/ 	.word	0xffffffff


	//   ....[167]....
        /*02e4*/ 	.word	0xffffffff


	//   ....[168]....
        /*02e8*/ 	.word	0xffffffff


	//----- nvinfo : EIATTR_COOP_GROUP_INSTR_OFFSETS
	.align		4
.L_1048:
        /*02ec*/ 	.byte	0x04, 0x28
        /*02ee*/ 	.short	(.L_1050 - .L_1049)


	//   ....[0]....
.L_1049:
        /*02f0*/ 	.word	0x00000080


	//   ....[1]....
        /*02f4*/ 	.word	0x00000210


	//   ....[2]....
        /*02f8*/ 	.word	0x00000240


	//   ....[3]....
        /*02fc*/ 	.word	0x00000270


	//   ....[4]....
        /*0300*/ 	.word	0x000002a0


	//   ....[5]....
        /*0304*/ 	.word	0x000002d0


	//   ....[6]....
        /*0308*/ 	.word	0x00000300


	//   ....[7]....
        /*030c*/ 	.word	0x00000460


	//   ....[8]....
        /*0310*/ 	.word	0x000004a0


	//   ....[9]....
        /*0314*/ 	.word	0x000004d0


	//   ....[10]....
        /*0318*/ 	.word	0x00000500


	//   ....[11]....
        /*031c*/ 	.word	0x00000530


	//   ....[12]....
        /*0320*/ 	.word	0x00000560


	//   ....[13]....
        /*0324*/ 	.word	0x000005f0


	//   ....[14]....
        /*0328*/ 	.word	0x00000630


	//   ....[15]....
        /*032c*/ 	.word	0x00000650


	//   ....[16]....
        /*0330*/ 	.word	0x000006b0


	//   ....[17]....
        /*0334*/ 	.word	0x00008340


	//   ....[18]....
        /*0338*/ 	.word	0x00008360


	//   ....[19]....
        /*033c*/ 	.word	0x000084b0


	//   ....[20]....
        /*0340*/ 	.word	0x000084c0


	//   ....[21]....
        /*0344*/ 	.word	0x000085f0


	//   ....[22]....
        /*0348*/ 	.word	0x00008610


	//   ....[23]....
        /*034c*/ 	.word	0x00008740


	//   ....[24]....
        /*0350*/ 	.word	0x00008750


	//   ....[25]....
        /*0354*/ 	.word	0x000090d0


	//   ....[26]....
        /*0358*/ 	.word	0x000091a0


	//   ....[27]....
        /*035c*/ 	.word	0x000091e0


	//   ....[28]....
        /*0360*/ 	.word	0x00009220


	//   ....[29]....
        /*0364*/ 	.word	0x00009680


	//   ....[30]....
        /*0368*/ 	.word	0x00009940


	//   ....[31]....
        /*036c*/ 	.word	0x00009980


	//   ....[32]....
        /*0370*/ 	.word	0x000099c0


	//   ....[33]....
        /*0374*/ 	.word	0x0000c9c0


	//   ....[34]....
        /*0378*/ 	.word	0x0000ca00


	//   ....[35]....
        /*037c*/ 	.word	0x0000ca50


	//   ....[36]....
        /*0380*/ 	.word	0x0000ca90


	//   ....[37]....
        /*0384*/ 	.word	0x0000cd00


	//   ....[38]....
        /*0388*/ 	.word	0x0000cfc0


	//   ....[39]....
        /*038c*/ 	.word	0x0000d000


	//   ....[40]....
        /*0390*/ 	.word	0x0000d040


	//   ....[41]....
        /*0394*/ 	.word	0x00010d30


	//   ....[42]....
        /*0398*/ 	.word	0x00010fc0


	//   ....[43]....
        /*039c*/ 	.word	0x00011a60


	//   ....[44]....
        /*03a0*/ 	.word	0x00011a80


	//   ....[45]....
        /*03a4*/ 	.word	0x00011aa0


	//   ....[46]....
        /*03a8*/ 	.word	0x00011ac0


	//   ....[47]....
        /*03ac*/ 	.word	0x00013b80


	//   ....[48]....
        /*03b0*/ 	.word	0x00013f00


	//   ....[49]....
        /*03b4*/ 	.word	0x00014620


	//   ....[50]....
        /*03b8*/ 	.word	0x000147d0


	//   ....[51]....
        /*03bc*/ 	.word	0x00014810


	//   ....[52]....
        /*03c0*/ 	.word	0x000148a0


	//   ....[53]....
        /*03c4*/ 	.word	0x00017300


	//   ....[54]....
        /*03c8*/ 	.word	0x00017310


	//   ....[55]....
        /*03cc*/ 	.word	0x00017330


	//   ....[56]....
        /*03d0*/ 	.word	0x00017350


	//   ....[57]....
        /*03d4*/ 	.word	0x000199b0


	//   ....[58]....
        /*03d8*/ 	.word	0x00019d70


	//   ....[59]....
        /*03dc*/ 	.word	0x0001a490


	//   ....[60]....
        /*03e0*/ 	.word	0x0001a640


	//   ....[61]....
        /*03e4*/ 	.word	0x0001a670


	//   ....[62]....
        /*03e8*/ 	.word	0x0001a700


	//   ....[63]....
        /*03ec*/ 	.word	0x0001c080


	//   ....[64]....
        /*03f0*/ 	.word	0x0001c0b0


	//   ....[65]....
        /*03f4*/ 	.word	0x0001c0c0


	//   ....[66]....
        /*03f8*/ 	.word	0x0001c0f0


	//   ....[67]....
        /*03fc*/ 	.word	0x0001d650


	//   ....[68]....
        /*0400*/ 	.word	0x0001d680


	//   ....[69]....
        /*0404*/ 	.word	0x0001d6a0


	//   ....[70]....
        /*0408*/ 	.word	0x0001d6c0


	//   ....[71]....
        /*040c*/ 	.word	0x0001da70


	//   ....[72]....
        /*0410*/ 	.word	0x0001da90


	//   ....[73]....
        /*0414*/ 	.word	0x0001dbe0


	//   ....[74]....
        /*0418*/ 	.word	0x0001dbf0


	//   ....[75]....
        /*041c*/ 	.word	0x0001dd20


	//   ....[76]....
        /*0420*/ 	.word	0x0001dd40


	//   ....[77]....
        /*0424*/ 	.word	0x0001de70


	//   ....[78]....
        /*0428*/ 	.word	0x0001de80


	//   ....[79]....
        /*042c*/ 	.word	0x0001e190


	//   ....[80]....
        /*0430*/ 	.word	0x0001e1b0


	//   ....[81]....
        /*0434*/ 	.word	0x0001eaf0


	//   ....[82]....
        /*0438*/ 	.word	0x0001eb00


	//   ....[83]....
        /*043c*/ 	.word	0x0001f860


	//   ....[84]....
        /*0440*/ 	.word	0x0001f880


	//   ....[85]....
        /*0444*/ 	.word	0x0001f9e0


	//   ....[86]....
        /*0448*/ 	.word	0x0001f9f0


	//   ....[87]....
        /*044c*/ 	.word	0x0001fb20


	//   ....[88]....
        /*0450*/ 	.word	0x0001fb40


	//   ....[89]....
        /*0454*/ 	.word	0x0001fc70


	//   ....[90]....
        /*0458*/ 	.word	0x0001fc80


	//   ....[91]....
        /*045c*/ 	.word	0x0001fe30


	//   ....[92]....
        /*0460*/ 	.word	0x0001fe50


	//   ....[93]....
        /*0464*/ 	.word	0x0001ff70


	//   ....[94]....
        /*0468*/ 	.word	0x0001ffb0


	//   ....[95]....
        /*046c*/ 	.word	0x0001ffe0


	//   ....[96]....
        /*0470*/ 	.word	0x00020010


	//   ....[97]....
        /*0474*/ 	.word	0x00020040


	//   ....[98]....
        /*0478*/ 	.word	0x00020070


	//   ....[99]....
        /*047c*/ 	.word	0x000201c0


	//   ....[100]....
        /*0480*/ 	.word	0x00020200


	//   ....[101]....
        /*0484*/ 	.word	0x00020230


	//   ....[102]....
        /*0488*/ 	.word	0x00020260


	//   ....[103]....
        /*048c*/ 	.word	0x00020290


	//   ....[104]....
        /*0490*/ 	.word	0x000202c0


	//   ....[105]....
        /*0494*/ 	.word	0x00020350


	//   ....[106]....
        /*0498*/ 	.word	0x00020390


	//   ....[107]....
        /*049c*/ 	.word	0x000203a0


	//   ....[108]....
        /*04a0*/ 	.word	0x00020400


	//   ....[109]....
        /*04a4*/ 	.word	0x00020ce0


	//   ....[110]....
        /*04a8*/ 	.word	0x00020d20


	//   ....[111]....
        /*04ac*/ 	.word	0x00020d70


	//   ....[112]....
        /*04b0*/ 	.word	0x00020dc0


	//   ....[113]....
        /*04b4*/ 	.word	0x00020e10


	//   ....[114]....
        /*04b8*/ 	.word	0x00020e80


	//   ....[115]....
        /*04bc*/ 	.word	0x00020ec0


	//   ....[116]....
        /*04c0*/ 	.word	0x00020f20


	//   ....[117]....
        /*04c4*/ 	.word	0x00020f90


	//   ....[118]....
        /*04c8*/ 	.word	0x00020ff0


	//   ....[119]....
        /*04cc*/ 	.word	0x00021060


	//   ....[120]....
        /*04d0*/ 	.word	0x000210d0


	//   ....[121]....
        /*04d4*/ 	.word	0x00021130


	//   ....[122]....
        /*04d8*/ 	.word	0x00021190


	//   ....[123]....
        /*04dc*/ 	.word	0x000211f0


	//   ....[124]....
        /*04e0*/ 	.word	0x00021260


	//   ....[125]....
        /*04e4*/ 	.word	0x000212c0


	//   ....[126]....
        /*04e8*/ 	.word	0x00021320


	//   ....[127]....
        /*04ec*/ 	.word	0x00021370


	//   ....[128]....
        /*04f0*/ 	.word	0x000213b0


	//   ....[129]....
        /*04f4*/ 	.word	0x00021400


	//   ....[130]....
        /*04f8*/ 	.word	0x00021450


	//   ....[131]....
        /*04fc*/ 	.word	0x000214b0


	//   ....[132]....
        /*0500*/ 	.word	0x00021520


	//   ....[133]....
        /*0504*/ 	.word	0x00021580


	//   ....[134]....
        /*0508*/ 	.word	0x000215e0


	//   ....[135]....
        /*050c*/ 	.word	0x00021650


	//   ....[136]....
        /*0510*/ 	.word	0x000216c0


	//   ....[137]....
        /*0514*/ 	.word	0x00021730


	//   ....[138]....
        /*0518*/ 	.word	0x00021790


	//   ....[139]....
        /*051c*/ 	.word	0x000217f0


	//   ....[140]....
        /*0520*/ 	.word	0x00021860


	//   ....[141]....
        /*0524*/ 	.word	0x000218d0


	//   ....[142]....
        /*0528*/ 	.word	0x00021930


	//   ....[143]....
        /*052c*/ 	.word	0x000219a0


	//   ....[144]....
        /*0530*/ 	.word	0x00021a10


	//   ....[145]....
        /*0534*/ 	.word	0x00021a70


	//   ....[146]....
        /*0538*/ 	.word	0x00021ad0


	//   ....[147]....
        /*053c*/ 	.word	0x00021b30


	//   ....[148]....
        /*0540*/ 	.word	0x00021ba0


	//   ....[149]....
        /*0544*/ 	.word	0x00021c00


	//   ....[150]....
        /*0548*/ 	.word	0x00021c60


	//   ....[151]....
        /*054c*/ 	.word	0x00021cc0


	//   ....[152]....
        /*0550*/ 	.word	0x00021d30


	//   ....[153]....
        /*0554*/ 	.word	0x00021d80


	//   ....[154]....
        /*0558*/ 	.word	0x00021dc0


	//   ....[155]....
        /*055c*/ 	.word	0x00021e10


	//   ....[156]....
        /*0560*/ 	.word	0x00021e60


	//   ....[157]....
        /*0564*/ 	.word	0x00021eb0


	//   ....[158]....
        /*0568*/ 	.word	0x00021f20


	//   ....[159]....
        /*056c*/ 	.word	0x00021f70


	//   ....[160]....
        /*0570*/ 	.word	0x00021fc0


	//   ....[161]....
        /*0574*/ 	.word	0x00022010


	//   ....[162]....
        /*0578*/ 	.word	0x00022060


	//   ....[163]....
        /*057c*/ 	.word	0x000220b0


	//   ....[164]....
        /*0580*/ 	.word	0x00022120


	//   ....[165]....
        /*0584*/ 	.word	0x00022160


	//   ....[166]....
        /*0588*/ 	.word	0x000221c0


	//   ....[167]....
        /*058c*/ 	.word	0x00022220


	//   ....[168]....
        /*0590*/ 	.word	0x00022280


	//----- nvinfo : EIATTR_EXIT_INSTR_OFFSETS
	.align		4
.L_1050:
        /*0594*/ 	.byte	0x04, 0x1c
        /*0596*/ 	.short	(.L_1052 - .L_1051)


	//   ....[0]....
.L_1051:
        /*0598*/ 	.word	0x00000f20


	//   ....[1]....
        /*059c*/ 	.word	0x00020cb0


	//----- nvinfo : EIATTR_MAX_THREADS
	.align		4
.L_1052:
        /*05a0*/ 	.byte	0x04, 0x05
        /*05a2*/ 	.short	(.L_1054 - .L_1053)
.L_1053:
        /*05a4*/ 	.word	0x00000100
        /*05a8*/ 	.word	0x00000001
        /*05ac*/ 	.word	0x00000001


	//----- nvinfo : EIATTR_CRS_STACK_SIZE
	.align		4
.L_1054:
        /*05b0*/ 	.byte	0x04, 0x1e
        /*05b2*/ 	.short	(.L_1056 - .L_1055)
.L_1055:
        /*05b4*/ 	.word	0x00000000
.L_1056:


//--------------------- .nv.info._ZN7cutlass13device_kernelIN5flash19enable_sm80_to_sm89INS1_16FlashAttnFwdSm80INS1_25CollectiveMainloopFwdSm80ILi8ELi2ELb1EN4cute5tupleIJNS5_1CILi128EEENS7_ILi96EEENS7_ILi192EEEEEELi192ENS_10bfloat16_tEfNS_4arch4Sm80ELb1ELb0ELb0ELb0ELb0ELb0ELb1ELb1EEENS1_21CollectiveEpilogueFwdINS6_IJS8_SA_S9_EEENS6_IJNS7_ILi1EEESI_SI_EEESC_SE_Li256ELb0ELb1ELb1ELb0EEENS1_30DynamicPersistentTileSchedulerILi256ELi256ELb1ELb1ELb0EEEEEEEEEvNT_6ParamsE --------------------------
	.section	.nv.info._ZN7cutlass13device_kernelIN5flash19enable_sm80_to_sm89INS1_16FlashAttnFwdSm80INS1_25CollectiveMainloopFwdSm80ILi8ELi2ELb1EN4cute5tupleIJNS5_1CILi128EEENS7_ILi96EEENS7_ILi192EEEEEELi192ENS_10bfloat16_tEfNS_4arch4Sm80ELb1ELb0ELb0ELb0ELb0ELb0ELb1ELb1EEENS1_21CollectiveEpilogueFwdINS6_IJS8_SA_S9_EEENS6_IJNS7_ILi1EEESI_SI_EEESC_SE_Li256ELb0ELb1ELb1ELb0EEENS1_30DynamicPersistentTileSchedulerILi256ELi256ELb1ELb1ELb0EEEEEEEEEvNT_6ParamsE,"",@"SHT_CUDA_INFO"
	.sectionflags	@""
	.align	4


	//----- nvinfo : EIATTR_CUDA_API_VERSION
	.align		4
        /*0000*/ 	.byte	0x04, 0x37
        /*0002*/ 	.short	(.L_1058 - .L_1057)
.L_1057:
        /*0004*/ 	.word	0x00000082


	//----- nvinfo : EIATTR_SW2861232_WAR
	.align		4
.L_1058:
        /*0008*/ 	.byte	0x01, 0x35
	.zero		2


	//----- nvinfo : EIATTR_PARAM_CBANK
	.align		4
        /*000c*/ 	.byte	0x04, 0x0a
        /*000e*/ 	.short	(.L_1060 - .L_1059)
	.align		4
.L_1059:
        /*0010*/ 	.word	index@(.nv.constant0._ZN7cutlass13device_kernelIN5flash19enable_sm80_to_sm89INS1_16FlashAttnFwdSm80INS1_25CollectiveMainloopFwdSm80ILi8ELi2ELb1EN4cute5tupleIJNS5_1CILi128EEENS7_ILi96EEENS7_ILi192EEEEEELi192ENS_10bfloat16_tEfNS_4arch4Sm80ELb1ELb0ELb0ELb0ELb0ELb0ELb1ELb1EEENS1_21CollectiveEpilogueFwdINS6_IJS8_SA_S9_EEENS6_IJNS7_ILi1EEESI_SI_EEESC_SE_Li256ELb0ELb1ELb1ELb0EEENS1_30DynamicPersistentTileSchedulerILi256ELi256ELb1ELb1ELb0EEEEEEEEEvNT_6ParamsE)
        /*0014*/ 	.short	0x0160
        /*0016*/ 	.short	0x0428


	//----- nvinfo : EIATTR_CBANK_PARAM_SIZE
	.align		4
.L_1060:
        /*0018*/ 	.byte	0x03, 0x19
        /*001a*/ 	.short	0x0428


	//----- nvinfo : EIATTR_KPARAM_INFO
	.align		4
        /*001c*/ 	.byte	0x04, 0x17
        /*001e*/ 	.short	(.L_1062 - .L_1061)
.L_1061:
        /*0020*/ 	.word	0x00000000
        /*0024*/ 	.short	0x0000
        /*0026*/ 	.short	0x0000
        /*0028*/ 	.byte	0x00, 0xf0, 0xa1, 0x10


	//----- nvinfo : EIATTR_MAXREG_COUNT
	.align		4
.L_1062:
        /*002c*/ 	.byte	0x03, 0x1b
        /*002e*/ 	.short	0x00ff


	//----- nvinfo : EIATTR_NUM_BARRIERS
	.align		4
        /*0030*/ 	.byte	0x02, 0x4c
        /*0032*/ 	.byte	0x06
	.zero		1


	//----- nvinfo : EIATTR_ANNOTATIONS
	.align		4
        /*0034*/ 	.byte	0x04, 0x55
        /*0036*/ 	.short	(.L_1064 - .L_1063)


	//   ....[0]....
.L_1063:
        /* <DEDUP_REMOVED lines=61> */


	//----- nvinfo : EIATTR_MERCURY_ISA_VERSION
	.align		4
.L_1064:
        /*03f0*/ 	.byte	0x03, 0x5f
        /*03f2*/ 	.short	0x0000


	//----- nvinfo : EIATTR_INT_WARP_WIDE_INSTR_OFFSETS
	.align		4
        /*03f4*/ 	.byte	0x04, 0x31
        /*03f6*/ 	.short	(.L_1066 - .L_1065)


	//   ....[0]....
.L_1065:
        /*03f8*/ 	.word	0x0000dec0


	//   ....[1]....
        /*03fc*/ 	.word	0x0000df40


	//----- nvinfo : EIATTR_COOP_GROUP_MASK_REGIDS
	.align		4
.L_1066:
        /*0400*/ 	.byte	0x04, 0x29
        /*0402*/ 	.short	(.L_1068 - .L_1067)


	//   ....[0]....
.L_1067:
        /*0404*/ 	.word	0xffffffff


	//   ....[1]....
        /*0408*/ 	.word	0xffffffff


	//   ....[2]....
        /*040c*/ 	.word	0xffffffff


	//   ....[3]....
        /*0410*/ 	.word	0xffffffff


	//   ....[4]....
        /*0414*/ 	.word	0xffffffff


	//   ....[5]....
        /*0418*/ 	.word	0xffffffff


	//   ....[6]....
        /*041c*/ 	.word	0xffffffff


	//   ....[7]....
        /*0420*/ 	.word	0xffffffff


	//   ....[8]....
        /*0424*/ 	.word	0xffffffff


	//   ....[9]....
        /*0428*/ 	.word	0xffffffff


	//   ....[10]....
        /*042c*/ 	.word	0xffffffff


	//   ....[11]....
        /*0430*/ 	.word	0xffffffff


	//   ....[12]....
        /*0434*/ 	.word	0xffffffff


	//   ....[13]....
        /*0438*/ 	.word	0xffffffff


	//   ....[14]....
        /*043c*/ 	.word	0xffffffff


	//   ....[15]....
        /*0440*/ 	.word	0xffffffff


	//   ....[16]....
        /*0444*/ 	.word	0xffffffff


	//   ....[17]....
        /*0448*/ 	.word	0xffffffff


	//   ....[18]....
        /*044c*/ 	.word	0xffffffff


	//   ....[19]....
        /*0450*/ 	.word	0xffffffff


	//   ....[20]....
        /*0454*/ 	.word	0xffffffff


	//   ....[21]....
        /*0458*/ 	.word	0xffffffff


	//   ....[22]....
        /*045c*/ 	.word	0xffffffff


	//   ....[23]....
        /*0460*/ 	.word	0xffffffff


	//   ....[24]....
        /*0464*/ 	.word	0xffffffff


	//   ....[25]....
        /*0468*/ 	.word	0xffffffff


	//   ....[26]....
        /*046c*/ 	.word	0xffffffff


	//   ....[27]....
        /*0470*/ 	.word	0xffffffff


	//   ....[28]....
        /*0474*/ 	.word	0xffffffff


	//   ....[29]....
        /*0478*/ 	.word	0xffffffff


	//   ....[30]....
        /*047c*/ 	.word	0xffffffff


	//   ....[31]....
        /*0480*/ 	.word	0xffffffff


	//   ....[32]....
        /*0484*/ 	.word	0xffffffff


	//   ....[33]....
        /*0488*/ 	.word	0xffffffff


	//   ....[34]....
        /*048c*/ 	.word	0xffffffff


	//   ....[35]....
        /*0490*/ 	.word	0xffffffff


	//   ....[36]....
        /*0494*/ 	.word	0xffffffff


	//   ....[37]....
        /*0498*/ 	.word	0xffffffff


	//   ....[38]....
        /*049c*/ 	.word	0xffffffff


	//   ....[39]....
        /*04a0*/ 	.word	0xffffffff


	//   ....[40]....
        /*04a4*/ 	.word	0xffffffff


	//   ....[41]....
        /*04a8*/ 	.word	0xffffffff


	//   ....[42]....
        /*04ac*/ 	.word	0xffffffff


	//   ....[43]....
        /*04b0*/ 	.word	0xffffffff


	//----- nvinfo : EIATTR_COOP_GROUP_INSTR_OFFSETS
	.align		4
.L_1068:
        /*04b4*/ 	.byte	0x04, 0x28
        /*04b6*/ 	.short	(.L_1070 - .L_1069)


	//   ....[0]....
.L_1069:
        /*04b8*/ 	.word	0x00000050


	//   ....[1]....
        /*04bc*/ 	.word	0x00001670


	//   ....[2]....
        /*04c0*/ 	.word	0x00001680


	//   ....[3]....
        /*04c4*/ 	.word	0x000016b0


	//   ....[4]....
        /*04c8*/ 	.word	0x000016e0


	//   ....[5]....
        /*04cc*/ 	.word	0x00001870


	//   ....[6]....
        /*04d0*/ 	.word	0x00001880


	//   ....[7]....
        /*04d4*/ 	.word	0x000018a0


	//   ....[8]....
        /*04d8*/ 	.word	0x000018d0


	//   ....[9]....
        /*04dc*/ 	.word	0x00003390


	//   ....[10]....
        /*04e0*/ 	.word	0x000033a0


	//   ....[11]....
        /*04e4*/ 	.word	0x00003ce0


	//   ....[12]....
        /*04e8*/ 	.word	0x00003e40


	//   ....[13]....
        /*04ec*/ 	.word	0x00003e60


	//   ....[14]....
        /*04f0*/ 	.word	0x00003ec0


	//   ....[15]....
        /*04f4*/ 	.word	0x00006f40


	//   ....[16]....
        /*04f8*/ 	.word	0x00006f70


	//   ....[17]....
        /*04fc*/ 	.word	0x00007930


	//   ....[18]....
        /*0500*/ 	.word	0x00007990


	//   ....[19]....
        /*0504*/ 	.word	0x000079b0


	//   ....[20]....
        /*0508*/ 	.word	0x000079d0


	//   ....[21]....
        /*050c*/ 	.word	0x0000b340


	//   ....[22]....
        /*0510*/ 	.word	0x0000b3d0


	//   ....[23]....
        /*0514*/ 	.word	0x0000b3e0


	//   ....[24]....
        /*0518*/ 	.word	0x0000b450


	//   ....[25]....
        /*051c*/ 	.word	0x0000d670


	//   ....[26]....
        /*0520*/ 	.word	0x0000d6c0


	//   ....[27]....
        /*0524*/ 	.word	0x0000d6e0


	//   ....[28]....
        /*0528*/ 	.word	0x0000d700


	//   ....[29]....
        /*052c*/ 	.word	0x0000e090


	//   ....[30]....
        /*0530*/ 	.word	0x0000e540


	//   ....[31]....
        /*0534*/ 	.word	0x0000e560


	//   ....[32]....
        /*0538*/ 	.word	0x0000e580


	//   ....[33]....
        /*053c*/ 	.word	0x0000e5a0


	//   ....[34]....
        /*0540*/ 	.word	0x0000e6a0


	//   ....[35]....
        /*0544*/ 	.word	0x0000e700


	//   ....[36]....
        /*0548*/ 	.word	0x0000ef60


	//   ....[37]....
        /*054c*/ 	.word	0x0000ef70


	//   ....[38]....
        /*0550*/ 	.word	0x0000f900


	//   ....[39]....
        /*0554*/ 	.word	0x0000f9e0


	//   ....[40]....
        /*0558*/ 	.word	0x0000fa40


	//   ....[41]....
        /*055c*/ 	.word	0x0000fa90


	//   ....[42]....
        /*0560*/ 	.word	0x0000faf0


	//   ....[43]....
        /*0564*/ 	.word	0x0000fb40


	//----- nvinfo : EIATTR_EXIT_INSTR_OFFSETS
	.align		4
.L_1070:
        /*0568*/ 	.byte	0x04, 0x1c
        /*056a*/ 	.short	(.L_1072 - .L_1071)


	//   ....[0]....
.L_1071:
        /*056c*/ 	.word	0x000000a0


	//   ....[1]....
        /*0570*/ 	.word	0x0000f9a0


	//----- nvinfo : EIATTR_MAX_THREADS
	.align		4
.L_1072:
        /*0574*/ 	.byte	0x04, 0x05
        /*0576*/ 	.short	(.L_1074 - .L_1073)
.L_1073:
        /*0578*/ 	.word	0x00000100
        /*057c*/ 	.word	0x00000001
        /*0580*/ 	.word	0x00000001


	//----- nvinfo : EIATTR_CRS_STACK_SIZE
	.align		4
.L_1074:
        /*0584*/ 	.byte	0x04, 0x1e
        /*0586*/ 	.short	(.L_1076 - .L_1075)
.L_1075:
        /*0588*/ 	.word	0x00000000
.L_1076:


//--------------------- .nv.info._ZN7cutlass13device_kernelIN5flash19enable_sm80_to_sm89INS1_16FlashAttnFwdSm80INS1_25CollectiveMainloopFwdSm80ILi8ELi2ELb0EN4cute5tupleIJNS5_1CILi128EEENS7_ILi64EEENS7_ILi192EEEEEELi192ENS_10bfloat16_tEfNS_4arch4Sm80ELb1ELb0ELb0ELb1ELb0ELb0ELb1ELb1EEENS1_21CollectiveEpilogueFwdINS6_IJS8_SA_S9_EEENS6_IJNS7_ILi1EEESI_SI_EEESC_SE_Li256ELb1ELb1ELb1ELb0EEENS1_36VarlenDynamicPersistentTileSchedulerILi128ELi64ELi256ELi256ELb1ELb1ELb0ELb1ELb1ELb1EEEEEEEEEvNT_6ParamsE --------------------------
	.section	.nv.info._ZN7cutlass13device_kernelIN5flash19enable_sm80_to_sm89INS1_16FlashAttnFwdSm80INS1_25CollectiveMainloopFwdSm80ILi8ELi2ELb0EN4cute5tupleIJNS5_1CILi128EEENS7_ILi64EEENS7_ILi192EEEEEELi192ENS_10bfloat16_tEfNS_4arch4Sm80ELb1ELb0ELb0ELb1ELb0ELb0ELb1ELb1EEENS1_21CollectiveEpilogueFwdINS6_IJS8_SA_S9_EEENS6_IJNS7_ILi1EEESI_SI_EEESC_SE_Li256ELb1ELb1ELb1ELb0EEENS1_36VarlenDynamicPersistentTileSchedulerILi128ELi64ELi256ELi256ELb1ELb1ELb0ELb1ELb1ELb1EEEEEEEEEvNT_6ParamsE,"",@"SHT_CUDA_INFO"
	.sectionflags	@""
	.align	4


	//----- nvinfo : EIATTR_CUDA_API_VERSION
	.align		4
        /*0000*/ 	.byte	0x04, 0x37
        /*0002*/ 	.short	(.L_1078 - .L_1077)
.L_1077:
        /*0004*/ 	.word	0x00000082


	//----- nvinfo : EIATTR_SW2861232_WAR
	.align		4
.L_1078:
        /*0008*/ 	.byte	0x01, 0x35
	.zero		2


	//----- nvinfo : EIATTR_PARAM_CBANK
	.align		4
        /*000c*/ 	.byte	0x04, 0x0a
        /*000e*/ 	.short	(.L_1080 - .L_1079)
	.align		4
.L_1079:
        /*0010*/ 	.word	index@(.nv.constant0._ZN7cutlass13device_kernelIN5flash19enable_sm80_to_sm89INS1_16FlashAttnFwdSm80INS1_25CollectiveMainloopFwdSm80ILi8ELi2ELb0EN4cute5tupleIJNS5_1CILi128EEENS7_ILi64EEENS7_ILi192EEEEEELi192ENS_10bfloat16_tEfNS_4arch4Sm80ELb1ELb0ELb0ELb1ELb0ELb0ELb1ELb1EEENS1_21CollectiveEpilogueFwdINS6_IJS8_SA_S9_EEENS6_IJNS7_ILi1EEESI_SI_EEESC_SE_Li256ELb1ELb1ELb1ELb0EEENS1_36VarlenDynamicPersistentTileSchedulerILi128ELi64ELi256ELi256ELb1ELb1ELb0ELb1ELb1ELb1EEEEEEEEEvNT_6ParamsE)
        /*0014*/ 	.short	0x0160
        /*0016*/ 	.short	0x0438


	//----- nvinfo : EIATTR_CBANK_PARAM_SIZE
	.align		4
.L_1080:
        /*0018*/ 	.byte	0x03, 0x19
        /*001a*/ 	.short	0x0438


	//----- nvinfo : EIATTR_KPARAM_INFO
	.align		4
        /*001c*/ 	.byte	0x04, 0x17
        /*001e*/ 	.short	(.L_1082 - .L_1081)
.L_1081:
        /*0020*/ 	.word	0x00000000
        /*0024*/ 	.short	0x0000
        /*0026*/ 	.short	0x0000
        /*0028*/ 	.byte	0x00, 0xf0, 0xe1, 0x10


	//----- nvinfo : EIATTR_MAXREG_COUNT
	.align		4
.L_1082:
        /*002c*/ 	.byte	0x03, 0x1b
        /*002e*/ 	.short	0x00ff


	//----- nvinfo : EIATTR_NUM_BARRIERS
	.align		4
        /*0030*/ 	.byte	0x02, 0x4c
        /*0032*/ 	.byte	0x06
	.zero		1


	//----- nvinfo : EIATTR_MERCURY_ISA_VERSION
	.align		4
        /*0034*/ 	.byte	0x03, 0x5f
        /*0036*/ 	.short	0x0000


	//----- nvinfo : EIATTR_INT_WARP_WIDE_INSTR_OFFSETS
	.align		4
        /*0038*/ 	.byte	0x04, 0x31
        /*003a*/ 	.short	(.L_1084 - .L_1083)


	//   ....[0]....
.L_1083:
        /*003c*/ 	.word	0x0000b5e0


	//   ....[1]....
        /*0040*/ 	.word	0x0000b680


	//----- nvinfo : EIATTR_COOP_GROUP_MASK_REGIDS
	.align		4
.L_1084:
        /*0044*/ 	.byte	0x04, 0x29
        /*0046*/ 	.short	(.L_1086 - .L_1085)


	//   ....[0]....
.L_1085:
        /*0048*/ 	.word	0xffffffff


	//   ....[1]....
        /*004c*/ 	.word	0xffffffff


	//   ....[2]....
        /*0050*/ 	.word	0xffffffff


	//   ....[3]....
        /*0054*/ 	.word	0xffffffff


	//   ....[4]....
        /*0058*/ 	.word	0xffffffff


	//   ....[5]....
        /*005c*/ 	.word	0xffffffff


	//   ....[6]....
        /*0060*/ 	.word	0xffffffff


	//   ....[7]....
        /*0064*/ 	.word	0xffffffff


	//   ....[8]....
        /*0068*/ 	.word	0xffffffff


	//   ....[9]....
        /*006c*/ 	.word	0xffffffff


	//   ....[10]....
        /*0070*/ 	.word	0xffffffff


	//   ....[11]....
        /*0074*/ 	.word	0xffffffff


	//   ....[12]....
        /*0078*/ 	.word	0xffffffff


	//   ....[13]....
        /*007c*/ 	.word	0xffffffff


	//   ....[14]....
        /*0080*/ 	.word	0xffffffff


	//   ....[15]....
        /*0084*/ 	.word	0xffffffff


	//   ....[16]....
        /*0088*/ 	.word	0xffffffff


	//   ....[17]....
        /*008c*/ 	.word	0xffffffff


	//   ....[18]....
        /*0090*/ 	.word	0xffffffff


	//   ....[19]....
        /*0094*/ 	.word	0xffffffff


	//   ....[20]....
        /*0098*/ 	.word	0xffffffff


	//   ....[21]....
        /*009c*/ 	.word	0xffffffff


	//   ....[22]....
        /*00a0*/ 	.word	0xffffffff


	//   ....[23]....
        /*00a4*/ 	.word	0xffffffff


	//   ....[24]....
        /*00a8*/ 	.word	0xffffffff


	//   ....[25]....
        /*00ac*/ 	.word	0xffffffff


	//   ....[26]....
        /*00b0*/ 	.word	0xffffffff


	//   ....[27]....
        /*00b4*/ 	.word	0xffffffff


	//   ....[28]....
        /*00b8*/ 	.word	0xffffffff


	//   ....[29]....
        /*00bc*/ 	.word	0xffffffff


	//   ....[30]....
        /*00c0*/ 	.word	0xffffffff


	//   ....[31]....
        /*00c4*/ 	.word	0xffffffff


	//   ....[32]....
        /*00c8*/ 	.word	0xffffffff


	//   ....[33]....
        /*00cc*/ 	.word	0xffffffff


	//   ....[34]....
        /*00d0*/ 	.word	0xffffffff


	//   ....[35]....
        /*00d4*/ 	.word	0xffffffff


	//   ....[36]....
        /*00d8*/ 	.word	0xffffffff


	//   ....[37]....
        /*00dc*/ 	.word	0xffffffff


	//   ....[38]....
        /*00e0*/ 	.word	0xffffffff


	//   ....[39]....
        /*00e4*/ 	.word	0xffffffff


	//   ....[40]....
        /*00e8*/ 	.word	0xffffffff


	//   ....[41]....
        /*00ec*/ 	.word	0xffffffff


	//   ....[42]....
        /*00f0*/ 	.word	0xffffffff


	//   ....[43]....
        /*00f4*/ 	.word	0xffffffff


	//   ....[44]....
        /*00f8*/ 	.word	0xffffffff


	//   ....[45]....
        /*00fc*/ 	.word	0xffffffff


	//   ....[46]....
        /*0100*/ 	.word	0xffffffff


	//   ....[47]....
        /*0104*/ 	.word	0xffffffff


	//   ....[48]....
        /*0108*/ 	.word	0xffffffff


	//   ....[49]....
        /*010c*/ 	.word	0xffffffff


	//   ....[50]....
        /*0110*/ 	.word	0xffffffff


	//   ....[51]....
        /*0114*/ 	.word	0xffffffff


	//   ....[52]....
        /*0118*/ 	.word	0xffffffff


	//   ....[53]....
        /*011c*/ 	.word	0xffffffff


	//   ....[54]....
        /*0120*/ 	.word	0xffffffff


	//   ....[55]....
        /*0124*/ 	.word	0xffffffff


	//   ....[56]....
        /*0128*/ 	.word	0xffffffff


	//   ....[57]....
        /*012c*/ 	.word	0xffffffff


	//   ....[58]....
        /*0130*/ 	.word	0xffffffff


	//   ....[59]....
        /*0134*/ 	.word	0xffffffff


	//   ....[60]....
        /*0138*/ 	.word	0xffffffff


	//   ....[61]....
        /*013c*/ 	.word	0xffffffff


	//   ....[62]....
        /*0140*/ 	.word	0xffffffff


	//   ....[63]....
        /*0144*/ 	.word	0xffffffff


	//   ....[64]....
        /*0148*/ 	.word	0xffffffff


	//   ....[65]....
        /*014c*/ 	.word	0xffffffff


	//   ....[66]....
        /*0150*/ 	.word	0xffffffff


	//   ....[67]....
        /*0154*/ 	.word	0xffffffff


	//   ....[68]....
        /*0158*/ 	.word	0xffffffff


	//   ....[69]....
        /*015c*/ 	.word	0xffffffff


	//   ....[70]....
        /*0160*/ 	.word	0xffffffff


	//   ....[71]....
        /*0164*/ 	.word	0xffffffff


	//   ....[72]....
        /*0168*/ 	.word	0xffffffff


	//   ....[73]....
        /*016c*/ 	.word	0xffffffff


	//   ....[74]....
        /*0170*/ 	.word	0xffffffff


	//   ....[75]....
        /*0174*/ 	.word	0xffffffff


	//   ....[76]....
        /*0178*/ 	.word	0xffffffff


	//   ....[77]....
        /*017c*/ 	.word	0xffffffff


	//   ....[78]....
        /*0180*/ 	.word	0xffffffff


	//   ....[79]....
        /*0184*/ 	.word	0xffffffff


	//   ....[80]....
        /*0188*/ 	.word	0xffffffff


	//   ....[81]....
        /*018c*/ 	.word	0xffffffff


	//   ....[82]....
        /*0190*/ 	.word	0xffffffff


	//   ....[83]....
        /*0194*/ 	.word	0xffffffff


	//   ....[84]....
        /*0198*/ 	.word	0xffffffff


	//   ....[85]....
        /*019c*/ 	.word	0xffffffff


	//   ....[86]....
        /*01a0*/ 	.word	0xffffffff


	//   ....[87]....
        /*01a4*/ 	.word	0xffffffff


	//   ....[88]....
        /*01a8*/ 	.word	0xffffffff


	//   ....[89]....
        /*01ac*/ 	.word	0xffffffff


	//   ....[90]....
        /*01b0*/ 	.word	0xffffffff


	//   ....[91]....
        /*01b4*/ 	.word	0xffffffff


	//   ....[92]....
        /*01b8*/ 	.word	0xffffffff


	//   ....[93]....
        /*01bc*/ 	.word	0xffffffff


	//   ....[94]....
        /*01c0*/ 	.word	0xffffffff


	//   ....[95]....
        /*01c4*/ 	.word	0xffffffff


	//   ....[96]....
        /*01c8*/ 	.word	0xffffffff


	//   ....[97]....
        /*01cc*/ 	.word	0xffffffff


	//   ....[98]....
        /*01d0*/ 	.word	0xffffffff


	//   ....[99]....
        /*01d4*/ 	.word	0xffffffff


	//   ....[100]....
        /*01d8*/ 	.word	0xffffffff


	//   ....[101]....
        /*01dc*/ 	.word	0xffffffff


	//   ....[102]....
        /*01e0*/ 	.word	0xffffffff


	//   ....[103]....
        /*01e4*/ 	.word	0xffffffff


	//   ....[104]....
        /*01e8*/ 	.word	0xffffffff


	//   ....[105]....
        /*01ec*/ 	.word	0xffffffff


	//   ....[106]....
        /*01f0*/ 	.word	0xffffffff


	//   ....[107]....
        /*01f4*/ 	.word	0xffffffff


	//   ....[108]....
        /*01f8*/ 	.word	0xffffffff


	//   ....[109]....
        /*01fc*/ 	.word	0xffffffff


	//   ....[110]....
        /*0200*/ 	.word	0xffffffff


	//   ....[111]....
        /*0204*/ 	.word	0xffffffff


	//   ....[112]....
        /*0208*/ 	.word	0xffffffff


	//   ....[113]....
        /*020c*/ 	.word	0xffffffff


	//   ....[114]....
        /*0210*/ 	.word	0xffffffff


	//   ....[115]....
        /*0214*/ 	.word	0xffffffff


	//   ....[116]....
        /*0218*/ 	.word	0xffffffff


	//   ....[117]....
        /*021c*/ 	.word	0xffffffff


	//   ....[118]....
        /*0220*/ 	.word	0xffffffff


	//   ....[119]....
        /*0224*/ 	.word	0xffffffff


	//   ....[120]....
        /*0228*/ 	.word	0xffffffff


	//   ....[121]....
        /*022c*/ 	.word	0xffffffff


	//   ....[122]....
        /*0230*/ 	.word	0xffffffff


	//   ....[123]....
        /*0234*/ 	.word	0xffffffff


	//   ....[124]....
        /*0238*/ 	.word	0xffffffff


	//   ....[125]....
        /*023c*/ 	.word	0xffffffff


	//   ....[126]....
        /*0240*/ 	.word	0xffffffff


	//   ....[127]....
        /*0244*/ 	.word	0xffffffff


	//   ....[128]....
        /*0248*/ 	.word	0xffffffff


	//   ....[129]....
        /*024c*/ 	.word	0xffffffff


	//   ....[130]....
        /*0250*/ 	.word	0xffffffff


	//   ....[131]....
        /*0254*/ 	.word	0xffffffff


	//   ....[132]....
        /*0258*/ 	.word	0xffffffff


	//   ....[133]....
        /*025c*/ 	.word	0xffffffff


	//   ....[134]....
        /*0260*/ 	.word	0xffffffff


	//   ....[135]....
        /*0264*/ 	.word	0xffffffff


	//   ....[136]....
        /*0268*/ 	.word	0xffffffff


	//   ....[137]....
        /*026c*/ 	.word	0xffffffff


	//   ....[138]....
        /*0270*/ 	.word	0xffffffff


	//   ....[139]....
        /*0274*/ 	.word	0xffffffff


	//   ....[140]....
        /*0278*/ 	.word	0xffffffff


	//   ....[141]....
        /*027c*/ 	.word	0xffffffff


	//   ....[142]....
        /*0280*/ 	.word	0xffffffff


	//   ....[143]....
        /*0284*/ 	.word	0xffffffff


	//   ....[144]....
        /*0288*/ 	.word	0xffffffff


	//   ....[145]....
        /*028c*/ 	.word	0xffffffff


	//   ....[146]....
        /*0290*/ 	.word	0xffffffff


	//----- nvinfo : EIATTR_COOP_GROUP_INSTR_OFFSETS
	.align		4
.L_1086:
        /*0294*/ 	.byte	0x04, 0x28
        /*0296*/ 	.short	(.L_1088 - .L_1087)


	//   ....[0]....
.L_1087:
        /*0298*/ 	.word	0x00000080


	//   ....[1]....
        /*029c*/ 	.word	0x00000210


	//   ....[2]....
        /*02a0*/ 	.word	0x00000240


	//   ....[3]....
        /*02a4*/ 	.word	0x00000270


	//   ....[4]....
        /*02a8*/ 	.word	0x000002a0


	//   ....[5]....
        /*02ac*/ 	.word	0x000002d0


	//   ....[6]....
        /*02b0*/ 	.word	0x00000300


	//   ....[7]....
        /*02b4*/ 	.word	0x00000460


	//   ....[8]....
        /*02b8*/ 	.word	0x000004a0


	//   ....[9]....
        /*02bc*/ 	.word	0x000004d0


	//   ....[10]....
        /*02c0*/ 	.word	0x00000500


	//   ....[11]....
        /*02c4*/ 	.word	0x00000530


	//   ....[12]....
        /*02c8*/ 	.word	0x00000560


	//   ....[13]....
        /*02cc*/ 	.word	0x000005f0


	//   ....[14]....
        /*02d0*/ 	.word	0x00000630


	//   ....[15]....
        /*02d4*/ 	.word	0x00000650


	//   ....[16]....
        /*02d8*/ 	.word	0x000006b0


	//   ....[17]....
        /*02dc*/ 	.word	0x000024d0


	//   ....[18]....
        /*02e0*/ 	.word	0x000024f0


	//   ....[19]....
        /*02e4*/ 	.word	0x00002620


	//   ....[20]....
        /*02e8*/ 	.word	0x00002630


	//   ....[21]....
        /*02ec*/ 	.word	0x00002760


	//   ....[22]....
        /*02f0*/ 	.word	0x00002780


	//   ....[23]....
        /*02f4*/ 	.word	0x000028b0


	//   ....[24]....
        /*02f8*/ 	.word	0x000028c0


	//   ....[25]....
        /*02fc*/ 	.word	0x00003c00


	//   ....[26]....
        /*0300*/ 	.word	0x00003c10


	//   ....[27]....
        /*0304*/ 	.word	0x00004400


	//   ....[28]....
        /*0308*/ 	.word	0x00004430


	//   ....[29]....
        /*030c*/ 	.word	0x00004450


	//   ....[30]....
        /*0310*/ 	.word	0x00004470


	//   ....[31]....
        /*0314*/ 	.word	0x00006250


	//   ....[32]....
        /*0318*/ 	.word	0x00006290


	//   ....[33]....
        /*031c*/ 	.word	0x00006940


	//   ....[34]....
        /*0320*/ 	.word	0x00006a70


	//   ....[35]....
        /*0324*/ 	.word	0x00006aa0


	//   ....[36]....
        /*0328*/ 	.word	0x00006b20


	//   ....[37]....
        /*032c*/ 	.word	0x00009430


	//   ....[38]....
        /*0330*/ 	.word	0x00009450


	//   ....[39]....
        /*0334*/ 	.word	0x00009470


	//   ....[40]....
        /*0338*/ 	.word	0x00009490


	//   ....[41]....
        /*033c*/ 	.word	0x0000ade0


	//   ....[42]....
        /*0340*/ 	.word	0x0000ae10


	//   ....[43]....
        /*0344*/ 	.word	0x0000ae20


	//   ....[44]....
        /*0348*/ 	.word	0x0000ae50


	//   ....[45]....
        /*034c*/ 	.word	0x0000c160


	//   ....[46]....
        /*0350*/ 	.word	0x0000c180


	//   ....[47]....
        /*0354*/ 	.word	0x0000c1a0


	//   ....[48]....
        /*0358*/ 	.word	0x0000c1b0


	//   ....[49]....
        /*035c*/ 	.word	0x0000c510


	//   ....[50]....
        /*0360*/ 	.word	0x0000c530


	//   ....[51]....
        /*0364*/ 	.word	0x0000c650


	//   ....[52]....
        /*0368*/ 	.word	0x0000c660


	//   ....[53]....
        /*036c*/ 	.word	0x0000c790


	//   ....[54]....
        /*0370*/ 	.word	0x0000c7b0


	//   ....[55]....
        /*0374*/ 	.word	0x0000c8e0


	//   ....[56]....
        /*0378*/ 	.word	0x0000c8f0


	//   ....[57]....
        /*037c*/ 	.word	0x0000cc20


	//   ....[58]....
        /*0380*/ 	.word	0x0000cc40


	//   ....[59]....
        /*0384*/ 	.word	0x0000d580


	//   ....[60]....
        /*0388*/ 	.word	0x0000d590


	//   ....[61]....
        /*038c*/ 	.word	0x0000e2b0


	//   ....[62]....
        /*0390*/ 	.word	0x0000e2d0


	//   ....[63]....
        /*0394*/ 	.word	0x0000e400


	//   ....[64]....
        /*0398*/ 	.word	0x0000e410


	//   ....[65]....
        /*039c*/ 	.word	0x0000e540


	//   ....[66]....
        /*03a0*/ 	.word	0x0000e560


	//   ....[67]....
        /*03a4*/ 	.word	0x0000e690


	//   ....[68]....
        /*03a8*/ 	.word	0x0000e6a0


	//   ....[69]....
        /*03ac*/ 	.word	0x0000e850


	//   ....[70]....
        /*03b0*/ 	.word	0x0000e870


	//   ....[71]....
        /*03b4*/ 	.word	0x0000e990


	//   ....[72]....
        /*03b8*/ 	.word	0x0000e9d0


	//   ....[73]....
        /*03bc*/ 	.word	0x0000ea00


	//   ....[74]....
        /*03c0*/ 	.word	0x0000ea30


	//   ....[75]....
        /*03c4*/ 	.word	0x0000ea60


	//   ....[76]....
        /*03c8*/ 	.word	0x0000ea90


	//   ....[77]....
        /*03cc*/ 	.word	0x0000ebe0


	//   ....[78]....
        /*03d0*/ 	.word	0x0000ec20


	//   ....[79]....
        /*03d4*/ 	.word	0x0000ec50


	//   ....[80]....
        /*03d8*/ 	.word	0x0000ec80


	//   ....[81]....
        /*03dc*/ 	.word	0x0000ecb0


	//   ....[82]....
        /*03e0*/ 	.word	0x0000ece0


	//   ....[83]....
        /*03e4*/ 	.word	0x0000ed70


	//   ....[84]....
        /*03e8*/ 	.word	0x0000edb0


	//   ....[85]....
        /*03ec*/ 	.word	0x0000edc0


	//   ....[86]....
        /*03f0*/ 	.word	0x0000ee20


	//   ....[87]....
        /*03f4*/ 	.word	0x0000f720


	//   ....[88]....
        /*03f8*/ 	.word	0x0000f780


	//   ....[89]....
        /*03fc*/ 	.word	0x0000f7d0


	//   ....[90]....
        /*0400*/ 	.word	0x0000f820


	//   ....[91]....
        /*0404*/ 	.word	0x0000f870


	//   ....[92]....
        /*0408*/ 	.word	0x0000f8e0


	//   ....[93]....
        /*040c*/ 	.word	0x0000f920


	//   ....[94]....
        /*0410*/ 	.word	0x0000f980


	//   ....[95]....
        /*0414*/ 	.word	0x0000f9f0


	//   ....[96]....
        /*0418*/ 	.word	0x0000fa60


	//   ....[97]....
        /*041c*/ 	.word	0x0000fad0


	//   ....[98]....
        /*0420*/ 	.word	0x0000fb40


	//   ....[99]....
        /*0424*/ 	.word	0x0000fbb0


	//   ....[100]....
        /*0428*/ 	.word	0x0000fc10


	//   ....[101]....
        /*042c*/ 	.word	0x0000fc70


	//   ....[102]....
        /*0430*/ 	.word	0x0000fce0


	//   ....[103]....
        /*0434*/ 	.word	0x0000fd40


	//   ....[104]....
        /*0438*/ 	.word	0x0000fda0


	//   ....[105]....
        /*043c*/ 	.word	0x0000fe00


	//   ....[106]....
        /*0440*/ 	.word	0x0000fe60


	//   ....[107]....
        /*0444*/ 	.word	0x0000feb0


	//   ....[108]....
        /*0448*/ 	.word	0x0000ff00


	//   ....[109]....
        /*044c*/ 	.word	0x0000ff70


	//   ....[110]....
        /*0450*/ 	.word	0x0000ffe0


	//   ....[111]....
        /*0454*/ 	.word	0x00010050


	//   ....[112]....
        /*0458*/ 	.word	0x000100b0


	//   ....[113]....
        /*045c*/ 	.word	0x00010110


	//   ....[114]....
        /*0460*/ 	.word	0x00010180


	//   ....[115]....
        /*0464*/ 	.word	0x000101e0


	//   ....[116]....
        /*0468*/ 	.word	0x00010240


	//   ....[117]....
        /*046c*/ 	.word	0x000102b0


	//   ....[118]....
        /*0470*/ 	.word	0x00010320


	//   ....[119]....
        /*0474*/ 	.word	0x00010390


	//   ....[120]....
        /*0478*/ 	.word	0x000103f0


	//   ....[121]....
        /*047c*/ 	.word	0x00010460


	//   ....[122]....
        /*0480*/ 	.word	0x000104d0


	//   ....[123]....
        /*0484*/ 	.word	0x00010540


	//   ....[124]....
        /*0488*/ 	.word	0x000105a0


	//   ....[125]....
        /*048c*/ 	.word	0x00010610


	//   ....[126]....
        /*0490*/ 	.word	0x00010680


	//   ....[127]....
        /*0494*/ 	.word	0x000106f0


	//   ....[128]....
        /*0498*/ 	.word	0x00010750


	//   ....[129]....
        /*049c*/ 	.word	0x000107c0


	//   ....[130]....
        /*04a0*/ 	.word	0x00010830


	//   ....[131]....
        /*04a4*/ 	.word	0x00010880


	//   ....[132]....
        /*04a8*/ 	.word	0x000108d0


	//   ....[133]....
        /*04ac*/ 	.word	0x00010920


	//   ....[134]....
        /*04b0*/ 	.word	0x00010970


	//   ....[135]....
        /*04b4*/ 	.word	0x000109c0


	//   ....[136]....
        /*04b8*/ 	.word	0x00010a30


	//   ....[137]....
        /*04bc*/ 	.word	0x00010a90


	//   ....[138]....
        /*04c0*/ 	.word	0x00010af0


	//   ....[139]....
        /*04c4*/ 	.word	0x00010b40


	//   ....[140]....
        /*04c8*/ 	.word	0x00010b90


	//   ....[141]....
        /*04cc*/ 	.word	0x00010be0


	//   ....[142]....
        /*04d0*/ 	.word	0x00010c50


	//   ....[143]....
        /*04d4*/ 	.word	0x00010ca0


	//   ....[144]....
        /*04d8*/ 	.word	0x00010d00


	//   ....[145]....
        /*04dc*/ 	.word	0x00010d60


	//   ....[146]....
        /*04e0*/ 	.word	0x00010dc0


	//----- nvinfo : EIATTR_EXIT_INSTR_OFFSETS
	.align		4
.L_1088:
        /*04e4*/ 	.byte	0x04, 0x1c
        /*04e6*/ 	.short	(.L_1090 - .L_1089)


	//   ....[0]....
.L_1089:
        /*04e8*/ 	.word	0x00000f40


	//   ....[1]....
        /*04ec*/ 	.word	0x0000f6e0


	//----- nvinfo : EIATTR_MAX_THREADS
	.align		4
.L_1090:
        /*04f0*/ 	.byte	0x04, 0x05
        /*04f2*/ 	.short	(.L_1092 - .L_1091)
.L_1091:
        /*04f4*/ 	.word	0x00000100
        /*04f8*/ 	.word	0x00000001
        /*04fc*/ 	.word	0x00000001


	//----- nvinfo : EIATTR_CRS_STACK_SIZE
	.align		4
.L_1092:
        /*0500*/ 	.byte	0x04, 0x1e
        /*0502*/ 	.short	(.L_1094 - .L_1093)
.L_1093:
        /*0504*/ 	.word	0x00000000
.L_1094:


//--------------------- .nv.info._ZN7cutlass13device_kernelIN5flash19enable_sm80_to_sm89INS1_16FlashAttnFwdSm80INS1_25CollectiveMainloopFwdSm80ILi8ELi2ELb0EN4cute5tupleIJNS5_1CILi128EEENS7_ILi64EEENS7_ILi192EEEEEELi192ENS_10bfloat16_tEfNS_4arch4Sm80ELb1ELb0ELb0ELb1ELb0ELb1ELb1ELb1EEENS1_21CollectiveEpilogueFwdINS6_IJS8_SA_S9_EEENS6_IJNS7_ILi1EEESI_SI_EEESC_SE_Li256ELb1ELb1ELb1ELb0EEENS1_36VarlenDynamicPersistentTileSchedulerILi128ELi64ELi256ELi256ELb1ELb1ELb0ELb1ELb1ELb1EEEEEEEEEvNT_6ParamsE --------------------------
	.section	.nv.info._ZN7cutlass13device_kernelIN5flash19enable_sm80_to_sm89INS1_16FlashAttnFwdSm80INS1_25CollectiveMainloopFwdSm80ILi8ELi2ELb0EN4cute5tupleIJNS5_1CILi128EEENS7_ILi64EEENS7_ILi192EEEEEELi192ENS_10bfloat16_tEfNS_4arch4Sm80ELb1ELb0ELb0ELb1ELb0ELb1ELb1ELb1EEENS1_21CollectiveEpilogueFwdINS6_IJS8_SA_S9_EEENS6_IJNS7_ILi1EEESI_SI_EEESC_SE_Li256ELb1ELb1ELb1ELb0EEENS1_36VarlenDynamicPersistentTileSchedulerILi128ELi64ELi256ELi256ELb1ELb1ELb0ELb1ELb1ELb1EEEEEEEEEvNT_6ParamsE,"",@"SHT_CUDA_INFO"
	.sectionflags	@""
	.align	4


	//----- nvinfo : EIATTR_CUDA_API_VERSION
	.align		4
        /*0000*/ 	.byte	0x04, 0x37
        /*0002*/ 	.short	(.L_1096 - .L_1095)
.L_1095:
        /*0004*/ 	.word	0x00000082


	//----- nvinfo : EIATTR_SW2861232_WAR
	.align		4
.L_1096:
        /*0008*/ 	.byte	0x01, 0x35
	.zero		2


	//----- nvinfo : EIATTR_PARAM_CBANK
	.align		4
        /*000c*/ 	.byte	0x04, 0x0a
        /*000e*/ 	.short	(.L_1098 - .L_1097)
	.align		4
.L_1097:
        /*0010*/ 	.word	index@(.nv.constant0._ZN7cutlass13device_kernelIN5flash19enable_sm80_to_sm89INS1_16FlashAttnFwdSm80INS1_25CollectiveMainloopFwdSm80ILi8ELi2ELb0EN4cute5tupleIJNS5_1CILi128EEENS7_ILi64EEENS7_ILi192EEEEEELi192ENS_10bfloat16_tEfNS_4arch4Sm80ELb1ELb0ELb0ELb1ELb0ELb1ELb1ELb1EEENS1_21CollectiveEpilogueFwdINS6_IJS8_SA_S9_EEENS6_IJNS7_ILi1EEESI_SI_EEESC_SE_Li256ELb1ELb1ELb1ELb0EEENS1_36VarlenDynamicPersistentTileSchedulerILi128ELi64ELi256ELi256ELb1ELb1ELb0ELb1ELb1ELb1EEEEEEEEEvNT_6ParamsE)
        /*0014*/ 	.short	0x0160
        /*0016*/ 	.short	0x0438


	//----- nvinfo : EIATTR_CBANK_PARAM_SIZE
	.align		4
.L_1098:
        /*0018*/ 	.byte	0x03, 0x19
        /*001a*/ 	.short	0x0438


	//----- nvinfo : EIATTR_KPARAM_INFO
	.align		4
        /*001c*/ 	.byte	0x04, 0x17
        /*001e*/ 	.short	(.L_1100 - .L_1099)
.L_1099:
        /*0020*/ 	.word	0x00000000
        /*0024*/ 	.short	0x0000
        /*0026*/ 	.short	0x0000
        /*0028*/ 	.byte	0x00, 0xf0, 0xe1, 0x10


	//----- nvinfo : EIATTR_MAXREG_COUNT
	.align		4
.L_1100:
        /*002c*/ 	.byte	0x03, 0x1b
        /*002e*/ 	.short	0x00ff


	//----- nvinfo : EIATTR_NUM_BARRIERS
	.align		4
        /*0030*/ 	.byte	0x02, 0x4c
        /*0032*/ 	.byte	0x06
	.zero		1


	//----- nvinfo : EIATTR_MERCURY_ISA_VERSION
	.align		4
        /*0034*/ 	.byte	0x03, 0x5f
        /*0036*/ 	.short	0x0000


	//----- nvinfo : EIATTR_INT_WARP_WIDE_INSTR_OFFSETS
	.align		4
        /*0038*/ 	.byte	0x04, 0x31
        /*003a*/ 	.short	(.L_1102 - .L_1101)


	//   ....[0]....
.L_1101:
        /*003c*/ 	.word	0x00018010


	//   ....[1]....
        /*0040*/ 	.word	0x000180b0


	//----- nvinfo : EIATTR_COOP_GROUP_MASK_REGIDS
	.align		4
.L_1102:
        /*0044*/ 	.byte	0x04, 0x29
        /*0046*/ 	.short	(.L_1104 - .L_1103)


	//   ....[0]....
.L_1103:
        /*0048*/ 	.word	0xffffffff


	//   ....[1]....
        /*004c*/ 	.word	0xffffffff


	//   ....[2]....
        /*0050*/ 	.word	0xffffffff


	//   ....[3]....
        /*0054*/ 	.word	0xffffffff


	//   ....[4]....
        /*0058*/ 	.word	0xffffffff


	//   ....[5]....
        /*005c*/ 	.word	0xffffffff


	//   ....[6]....
        /*0060*/ 	.word	0xffffffff


	//   ....[7]....
        /*0064*/ 	.word	0xffffffff


	//   ....[8]....
        /*0068*/ 	.word	0xffffffff


	//   ....[9]....
        /*006c*/ 	.word	0xffffffff


	//   ....[10]....
        /*0070*/ 	.word	0xffffffff


	//   ....[11]....
        /*0074*/ 	.word	0xffffffff


	//   ....[12]....
        /*0078*/ 	.word	0xffffffff


	//   ....[13]....
        /*007c*/ 	.word	0xffffffff


	//   ....[14]....
        /*0080*/ 	.word	0xffffffff


	//   ....[15]....
        /*0084*/ 	.word	0xffffffff


	//   ....[16]....
        /*0088*/ 	.word	0xffffffff


	//   ....[17]....
        /*008c*/ 	.word	0xffffffff


	//   ....[18]....
        /*0090*/ 	.word	0xffffffff


	//   ....[19]....
        /*0094*/ 	.word	0xffffffff


	//   ....[20]....
        /*0098*/ 	.word	0xffffffff


	//   ....[21]....
        /*009c*/ 	.word	0xffffffff


	//   ....[22]....
        /*00a0*/ 	.word	0xffffffff


	//   ....[23]....
        /*00a4*/ 	.word	0xffffffff


	//   ....[24]....
        /*00a8*/ 	.word	0xffffffff


	//   ....[25]....
        /*00ac*/ 	.word	0xffffffff


	//   ....[26]....
        /*00b0*/ 	.word	0xffffffff


	//   ....[27]....
        /*00b4*/ 	.word	0xffffffff


	//   ....[28]....
        /*00b8*/ 	.word	0xffffffff


	//   ....[29]....
        /*00bc*/ 	.word	0xffffffff


	//   ....[30]....
        /*00c0*/ 	.word	0xffffffff


	//   ....[31]....
        /*00c4*/ 	.word	0xffffffff


	//   ....[32]....
        /*00c8*/ 	.word	0xffffffff


	//   ....[33]....
        /*00cc*/ 	.word	0xffffffff


	//   ....[34]....
        /*00d0*/ 	.word	0xffffffff


	//   ....[35]....
        /*00d4*/ 	.word	0xffffffff


	//   ....[36]....
        /*00d8*/ 	.word	0xffffffff


	//   ....[37]....
        /*00dc*/ 	.word	0xffffffff


	//   ....[38]....
        /*00e0*/ 	.word	0xffffffff


	//   ....[39]....
        /*00e4*/ 	.word	0xffffffff


	//   ....[40]....
        /*00e8*/ 	.word	0xffffffff


	//   ....[41]....
        /*00ec*/ 	.word	0xffffffff


	//   ....[42]....
        /*00f0*/ 	.word	0xffffffff


	//   ....[43]....
        /*00f4*/ 	.word	0xffffffff


	//   ....[44]....
        /*00f8*/ 	.word	0xffffffff


	//   ....[45]....
        /*00fc*/ 	.word	0xffffffff


	//   ....[46]....
        /*0100*/ 	.word	0xffffffff


	//   ....[47]....
        /*0104*/ 	.word	0xffffffff


	//   ....[48]....
        /*0108*/ 	.word	0xffffffff


	//   ....[49]....
        /*010c*/ 	.word	0xffffffff


	//   ....[50]....
        /*0110*/ 	.word	0xffffffff


	//   ....[51]....
        /*0114*/ 	.word	0xffffffff


	//   ....[52]....
        /*0118*/ 	.word	0xffffffff


	//   ....[53]....
        /*011c*/ 	.word	0xffffffff


	//   ....[54]....
        /*0120*/ 	.word	0xffffffff


	//   ....[55]....
        /*0124*/ 	.word	0xffffffff


	//   ....[56]....
        /*0128*/ 	.word	0xffffffff


	//   ....[57]....
        /*012c*/ 	.word	0xffffffff


	//   ....[58]....
        /*0130*/ 	.word	0xffffffff


	//   ....[59]....
        /*0134*/ 	.word	0xffffffff


	//   ....[60]....
        /*0138*/ 	.word	0xffffffff


	//   ....[61]....
        /*013c*/ 	.word	0xffffffff


	//   ....[62]....
        /*0140*/ 	.word	0xffffffff


	//   ....[63]....
        /*0144*/ 	.word	0xffffffff


	//   ....[64]....
        /*0148*/ 	.word	0xffffffff


	//   ....[65]....
        /*014c*/ 	.word	0xffffffff


	//   ....[66]....
        /*0150*/ 	.word	0xffffffff


	//   ....[67]....
        /*0154*/ 	.word	0xffffffff


	//   ....[68]....
        /*0158*/ 	.word	0xffffffff


	//   ....[69]....
        /*015c*/ 	.word	0xffffffff


	//   ....[70]....
        /*0160*/ 	.word	0xffffffff


	//   ....[71]....
        /*0164*/ 	.word	0xffffffff


	//   ....[72]....
        /*0168*/ 	.word	0xffffffff


	//   ....[73]....
        /*016c*/ 	.word	0xffffffff


	//   ....[74]....
        /*0170*/ 	.word	0xffffffff


	//   ....[75]....
        /*0174*/ 	.word	0xffffffff


	//   ....[76]....
        /*0178*/ 	.word	0xffffffff


	//   ....[77]....
        /*017c*/ 	.word	0xffffffff


	//   ....[78]....
        /*0180*/ 	.word	0xffffffff


	//   ....[79]....
        /*0184*/ 	.word	0xffffffff


	//   ....[80]....
        /*0188*/ 	.word	0xffffffff


	//   ....[81]....
        /*018c*/ 	.word	0xffffffff


	//   ....[82]....
        /*0190*/ 	.word	0xffffffff


	//   ....[83]....
        /*0194*/ 	.word	0xffffffff


	//   ....[84]....
        /*0198*/ 	.word	0xffffffff


	//   ....[85]....
        /*019c*/ 	.word	0xffffffff


	//   ....[86]....
        /*01a0*/ 	.word	0xffffffff


	//   ....[87]....
        /*01a4*/ 	.word	0xffffffff


	//   ....[88]....
        /*01a8*/ 	.word	0xffffffff


	//   ....[89]....
        /*01ac*/ 	.word	0xffffffff


	//   ....[90]....
        /*01b0*/ 	.word	0xffffffff


	//   ....[91]....
        /*01b4*/ 	.word	0xffffffff


	//   ....[92]....
        /*01b8*/ 	.word	0xffffffff


	//   ....[93]....
        /*01bc*/ 	.word	0xffffffff


	//   ....[94]....
        /*01c0*/ 	.word	0xffffffff


	//   ....[95]....
        /*01c4*/ 	.word	0xffffffff


	//   ....[96]....
        /*01c8*/ 	.word	0xffffffff


	//   ....[97]....
        /*01cc*/ 	.word	0xffffffff


	//   ....[98]....
        /*01d0*/ 	.word	0xffffffff


	//   ....[99]....
        /*01d4*/ 	.word	0xffffffff


	//   ....[100]....
        /*01d8*/ 	.word	0xffffffff


	//   ....[101]....
        /*01dc*/ 	.word	0xffffffff


	//   ....[102]....
        /*01e0*/ 	.word	0xffffffff


	//   ....[103]....
        /*01e4*/ 	.word	0xffffffff


	//   ....[104]....
        /*01e8*/ 	.word	0xffffffff


	//   ....[105]....
        /*01ec*/ 	.word	0xffffffff


	//   ....[106]....
        /*01f0*/ 	.word	0xffffffff


	//   ....[107]....
        /*01f4*/ 	.word	0xffffffff


	//   ....[108]....
        /*01f8*/ 	.word	0xffffffff


	//   ....[109]....
        /*01fc*/ 	.word	0xffffffff


	//   ....[110]....
        /*0200*/ 	.word	0xffffffff


	//   ....[111]....
        /*0204*/ 	.word	0xffffffff


	//   ....[112]....
        /*0208*/ 	.word	0xffffffff


	//   ....[113]....
        /*020c*/ 	.word	0xffffffff


	//   ....[114]....
        /*0210*/ 	.word	0xffffffff


	//   ....[115]....
        /*0214*/ 	.word	0xffffffff


	//   ....[116]....
        /*0218*/ 	.word	0xffffffff


	//   ....[117]....
        /*021c*/ 	.word	0xffffffff


	//   ....[118]....
        /*0220*/ 	.word	0xffffffff


	//   ....[119]....
        /*0224*/ 	.word	0xffffffff


	//   ....[120]....
        /*0228*/ 	.word	0xffffffff


	//   ....[121]....
        /*022c*/ 	.word	0xffffffff


	//   ....[122]....
        /*0230*/ 	.word	0xffffffff


	//   ....[123]....
        /*0234*/ 	.word	0xffffffff


	//   ....[124]....
        /*0238*/ 	.word	0xffffffff


	//   ....[125]....
        /*023c*/ 	.word	0xffffffff


	//   ....[126]....
        /*0240*/ 	.word	0xffffffff


	//   ....[127]....
        /*0244*/ 	.word	0xffffffff


	//   ....[128]....
        /*0248*/ 	.word	0xffffffff


	//   ....[129]....
        /*024c*/ 	.word	0xffffffff


	//   ....[130]....
        /*0250*/ 	.word	0xffffffff


	//   ....[131]....
        /*0254*/ 	.word	0xffffffff


	//   ....[132]....
        /*0258*/ 	.word	0xffffffff


	//   ....[133]....
        /*025c*/ 	.word	0xffffffff


	//   ....[134]....
        /*0260*/ 	.word	0xffffffff


	//   ....[135]....
        /*0264*/ 	.word	0xffffffff


	//   ....[136]....
        /*0268*/ 	.word	0xffffffff


	//   ....[137]....
        /*026c*/ 	.word	0xffffffff


	//   ....[138]....
        /*0270*/ 	.word	0xffffffff


	//   ....[139]....
        /*0274*/ 	.word	0xffffffff


	//   ....[140]....
        /*0278*/ 	.word	0xffffffff


	//   ....[141]....
        /*027c*/ 	.word	0xffffffff


	//   ....[142]....
        /*0280*/ 	.word	0xffffffff


	//   ....[143]....
        /*0284*/ 	.word	0xffffffff


	//   ....[144]....
        /*0288*/ 	.word	0xffffffff


	//   ....[145]....
        /*028c*/ 	.word	0xffffffff


	//   ....[146]....
        /*0290*/ 	.word	0xffffffff


	//   ....[147]....
        /*0294*/ 	.word	0xffffffff


	//   ....[148]....
        /*0298*/ 	.word	0xffffffff


	//   ....[149]....
        /*029c*/ 	.word	0xffffffff


	//   ....[150]....
        /*02a0*/ 	.word	0xffffffff


	//   ....[151]....
        /*02a4*/ 	.word	0xffffffff


	//   ....[152]....
        /*02a8*/ 	.word	0xffffffff


	//   ....[153]....
        /*02ac*/ 	.word	0xffffffff


	//   ....[154]....
        /*02b0*/ 	.word	0xffffffff


	//   ....[155]....
        /*02b4*/ 	.word	0xffffffff


	//   ....[156]....
        /*02b8*/ 	.word	0xffffffff


	//   ....[157]....
        /*02bc*/ 	.word	0xffffffff


	//   ....[158]....
        /*02c0*/ 	.word	0xffffffff


	//   ....[159]....
        /*02c4*/ 	.word	0xffffffff


	//   ....[160]....
        /*02c8*/ 	.word	0xffffffff


	//   ....[161]....
        /*02cc*/ 	.word	0xffffffff


	//   ....[162]....
        /*02d0*/ 	.word	0xffffffff


	//----- nvinfo : EIATTR_COOP_GROUP_INSTR_OFFSETS
	.align		4
.L_1104:
        /*02d4*/ 	.byte	0x04, 0x28
        /*02d6*/ 	.short	(.L_1106 - .L_1105)


	//   ....[0]....
.L_1105:
        /*02d8*/ 	.word	0x00000080


	//   ....[1]....
        /*02dc*/ 	.word	0x00000210


	//   ....[2]....
        /*02e0*/ 	.word	0x00000240


	//   ....[3]....
        /*02e4*/ 	.word	0x00000270


	//   ....[4]....
        /*02e8*/ 	.word	0x000002a0


	//   ....[5]....
        /*02ec*/ 	.word	0x000002d0


	//   ....[6]....
        /*02f0*/ 	.word	0x00000300


	//   ....[7]....
        /*02f4*/ 	.word	0x00000460


	//   ....[8]....
        /*02f8*/ 	.word	0x000004a0


	//   ....[9]....
        /*02fc*/ 	.word	0x000004d0


	//   ....[10]....
        /*0300*/ 	.word	0x00000500


	//   ....[11]....
        /*0304*/ 	.word	0x00000530


	//   ....[12]....
        /*0308*/ 	.word	0x00000560


	//   ....[13]....
        /*030c*/ 	.word	0x000005f0


	//   ....[14]....
        /*0310*/ 	.word	0x00000630


	//   ....[15]....
        /*0314*/ 	.word	0x00000650


	//   ....[16]....
        /*0318*/ 	.word	0x000006b0


	//   ....[17]....
        /*031c*/ 	.word	0x00007b70


	//   ....[18]....
        /*0320*/ 	.word	0x00007b90


	//   ....[19]....
        /*0324*/ 	.word	0x00007ce0


	//   ....[20]....
        /*0328*/ 	.word	0x00007cf0


	//   ....[21]....
        /*032c*/ 	.word	0x00007e20


	//   ....[22]....
        /*0330*/ 	.word	0x00007e40


	//   ....[23]....
        /*0334*/ 	.word	0x00007f70


	//   ....[24]....
        /*0338*/ 	.word	0x00007f80


	//   ....[25]....
        /*033c*/ 	.word	0x00008930


	//   ....[26]....
        /*0340*/ 	.word	0x000089e0


	//   ....[27]....
        /*0344*/ 	.word	0x00008a20


	//   ....[28]....
        /*0348*/ 	.word	0x00008a60


	//   ....[29]....
        /*034c*/ 	.word	0x00008ef0


	//   ....[30]....
        /*0350*/ 	.word	0x000091b0


	//   ....[31]....
        /*0354*/ 	.word	0x000091f0


	//   ....[32]....
        /*0358*/ 	.word	0x00009230


	//   ....[33]....
        /*035c*/ 	.word	0x0000c270


	//   ....[34]....
        /*0360*/ 	.word	0x0000c2b0


	//   ....[35]....
        /*0364*/ 	.word	0x0000c2f0


	//   ....[36]....
        /*0368*/ 	.word	0x0000c310


	//   ....[37]....
        /*036c*/ 	.word	0x0000c570


	//   ....[38]....
        /*0370*/ 	.word	0x0000c830


	//   ....[39]....
        /*0374*/ 	.word	0x0000c870


	//   ....[40]....
        /*0378*/ 	.word	0x0000c8b0


	//   ....[41]....
        /*037c*/ 	.word	0x00010560


	//   ....[42]....
        /*0380*/ 	.word	0x00010580


	//   ....[43]....
        /*0384*/ 	.word	0x00010da0


	//   ....[44]....
        /*0388*/ 	.word	0x00010dd0


	//   ....[45]....
        /*038c*/ 	.word	0x00010df0


	//   ....[46]....
        /*0390*/ 	.word	0x00010e10


	//   ....[47]....
        /*0394*/ 	.word	0x00012c90


	//   ....[48]....
        /*0398*/ 	.word	0x00012cb0


	//   ....[49]....
        /*039c*/ 	.word	0x00013450


	//   ....[50]....
        /*03a0*/ 	.word	0x00013470


	//   ....[51]....
        /*03a4*/ 	.word	0x000134d0


	//   ....[52]....
        /*03a8*/ 	.word	0x000134e0


	//   ....[53]....
        /*03ac*/ 	.word	0x00015d90


	//   ....[54]....
        /*03b0*/ 	.word	0x00015dc0


	//   ....[55]....
        /*03b4*/ 	.word	0x00015de0


	//   ....[56]....
        /*03b8*/ 	.word	0x00015e00


	//   ....[57]....
        /*03bc*/ 	.word	0x00017810


	//   ....[58]....
        /*03c0*/ 	.word	0x00017840


	//   ....[59]....
        /*03c4*/ 	.word	0x00017850


	//   ....[60]....
        /*03c8*/ 	.word	0x00017880


	//   ....[61]....
        /*03cc*/ 	.word	0x00018d90


	//   ....[62]....
        /*03d0*/ 	.word	0x00018db0


	//   ....[63]....
        /*03d4*/ 	.word	0x00018de0


	//   ....[64]....
        /*03d8*/ 	.word	0x00018e00


	//   ....[65]....
        /*03dc*/ 	.word	0x000191a0


	//   ....[66]....
        /*03e0*/ 	.word	0x000191c0


	//   ....[67]....
        /*03e4*/ 	.word	0x00019310


	//   ....[68]....
        /*03e8*/ 	.word	0x00019320


	//   ....[69]....
        /*03ec*/ 	.word	0x00019450


	//   ....[70]....
        /*03f0*/ 	.word	0x00019470


	//   ....[71]....
        /*03f4*/ 	.word	0x000195a0


	//   ....[72]....
        /*03f8*/ 	.word	0x000195b0


	//   ....[73]....
        /*03fc*/ 	.word	0x000198c0


	//   ....[74]....
        /*0400*/ 	.word	0x000198e0


	//   ....[75]....
        /*0404*/ 	.word	0x0001a210


	//   ....[76]....
        /*0408*/ 	.word	0x0001a220


	//   ....[77]....
        /*040c*/ 	.word	0x0001af90


	//   ....[78]....
        /*0410*/ 	.word	0x0001afb0


	//   ....[79]....
        /*0414*/ 	.word	0x0001b110


	//   ....[80]....
        /*0418*/ 	.word	0x0001b120


	//   ....[81]....
        /*041c*/ 	.word	0x0001b250


	//   ....[82]....
        /*0420*/ 	.word	0x0001b270


	//   ....[83]....
        /*0424*/ 	.word	0x0001b3a0


	//   ....[84]....
        /*0428*/ 	.word	0x0001b3b0


	//   ....[85]....
        /*042c*/ 	.word	0x0001b560


	//   ....[86]....
        /*0430*/ 	.word	0x0001b580


	//   ....[87]....
        /*0434*/ 	.word	0x0001b6a0


	//   ....[88]....
        /*0438*/ 	.word	0x0001b6e0


	//   ....[89]....
        /*043c*/ 	.word	0x0001b710


	//   ....[90]....
        /*0440*/ 	.word	0x0001b740


	//   ....[91]....
        /*0444*/ 	.word	0x0001b770


	//   ....[92]....
        /*0448*/ 	.word	0x0001b7a0


	//   ....[93]....
        /*044c*/ 	.word	0x0001b8f0


	//   ....[94]....
        /*0450*/ 	.word	0x0001b930


	//   ....[95]....
        /*0454*/ 	.word	0x0001b960


	//   ....[96]....
        /*0458*/ 	.word	0x0001b990


	//   ....[97]....
        /*045c*/ 	.word	0x0001b9c0


	//   ....[98]....
        /*0460*/ 	.word	0x0001b9f0


	//   ....[99]....
        /*0464*/ 	.word	0x0001ba80


	//   ....[100]....
        /*0468*/ 	.word	0x0001bac0


	//   ....[101]....
        /*046c*/ 	.word	0x0001bad0


	//   ....[102]....
        /*0470*/ 	.word	0x0001bb30


	//   ....[103]....
        /*0474*/ 	.word	0x0001c410


	//   ....[104]....
        /*0478*/ 	.word	0x0001c450


	//   ....[105]....
        /*047c*/ 	.word	0x0001c4a0


	//   ....[106]....
        /*0480*/ 	.word	0x0001c4f0


	//   ....[107]....
        /*0484*/ 	.word	0x0001c540


	//   ....[108]....
        /*0488*/ 	.word	0x0001c5b0


	//   ....[109]....
        /*048c*/ 	.word	0x0001c5f0


	//   ....[110]....
        /*0490*/ 	.word	0x0001c640


	//   ....[111]....
        /*0494*/ 	.word	0x0001c6a0


	//   ....[112]....
        /*0498*/ 	.word	0x0001c700


	//   ....[113]....
        /*049c*/ 	.word	0x0001c770


	//   ....[114]....
        /*04a0*/ 	.word	0x0001c7e0


	//   ....[115]....
        /*04a4*/ 	.word	0x0001c840


	//   ....[116]....
        /*04a8*/ 	.word	0x0001c8a0


	//   ....[117]....
        /*04ac*/ 	.word	0x0001c910


	//   ....[118]....
        /*04b0*/ 	.word	0x0001c980


	//   ....[119]....
        /*04b4*/ 	.word	0x0001c9f0


	//   ....[120]....
        /*04b8*/ 	.word	0x0001ca50


	//   ....[121]....
        /*04bc*/ 	.word	0x0001caa0


	//   ....[122]....
        /*04c0*/ 	.word	0x0001cae0


	//   ....[123]....
        /*04c4*/ 	.word	0x0001cb30


	//   ....[124]....
        /*04c8*/ 	.word	0x0001cb80


	//   ....[125]....
        /*04cc*/ 	.word	0x0001cbe0


	//   ....[126]....
        /*04d0*/ 	.word	0x0001cc50


	//   ....[127]....
        /*04d4*/ 	.word	0x0001ccb0


	//   ....[128]....
        /*04d8*/ 	.word	0x0001cd10


	//   ....[129]....
        /*04dc*/ 	.word	0x0001cd80


	//   ....[130]....
        /*04e0*/ 	.word	0x0001cdf0


	//   ....[131]....
        /*04e4*/ 	.word	0x0001ce60


	//   ....[132]....
        /*04e8*/ 	.word	0x0001cec0


	//   ....[133]....
        /*04ec*/ 	.word	0x0001cf20


	//   ....[134]....
        /*04f0*/ 	.word	0x0001cf90


	//   ....[135]....
        /*04f4*/ 	.word	0x0001cff0


	//   ....[136]....
        /*04f8*/ 	.word	0x0001d050


	//   ....[137]....
        /*04fc*/ 	.word	0x0001d0b0


	//   ....[138]....
        /*0500*/ 	.word	0x0001d120


	//   ....[139]....
        /*0504*/ 	.word	0x0001d180


	//   ....[140]....
        /*0508*/ 	.word	0x0001d1e0


	//   ....[141]....
        /*050c*/ 	.word	0x0001d240


	//   ....[142]....
        /*0510*/ 	.word	0x0001d2b0


	//   ....[143]....
        /*0514*/ 	.word	0x0001d310


	//   ....[144]....
        /*0518*/ 	.word	0x0001d370


	//   ....[145]....
        /*051c*/ 	.word	0x0001d3d0


	//   ....[146]....
        /*0520*/ 	.word	0x0001d440


	//   ....[147]....
        /*0524*/ 	.word	0x0001d490


	//   ....[148]....
        /*0528*/ 	.word	0x0001d4d0


	//   ....[149]....
        /*052c*/ 	.word	0x0001d520


	//   ....[150]....
        /*0530*/ 	.word	0x0001d570


	//   ....[151]....
        /*0534*/ 	.word	0x0001d5c0


	//   ....[152]....
        /*0538*/ 	.word	0x0001d630


	//   ....[153]....
        /*053c*/ 	.word	0x0001d680


	//   ....[154]....
        /*0540*/ 	.word	0x0001d6d0


	//   ....[155]....
        /*0544*/ 	.word	0x0001d720


	//   ....[156]....
        /*0548*/ 	.word	0x0001d770


	//   ....[157]....
        /*054c*/ 	.word	0x0001d7c0


	//   ....[158]....
        /*0550*/ 	.word	0x0001d830


	//   ....[159]....
        /*0554*/ 	.word	0x0001d870


	//   ....[160]....
        /*0558*/ 	.word	0x0001d8c0


	//   ....[161]....
        /*055c*/ 	.word	0x0001d910


	//   ....[162]....
        /*0560*/ 	.word	0x0001d970


	//----- nvinfo : EIATTR_EXIT_INSTR_OFFSETS
	.align		4
.L_1106:
        /*0564*/ 	.byte	0x04, 0x1c
        /*0566*/ 	.short	(.L_1108 - .L_1107)


	//   ....[0]....
.L_1107:
        /*0568*/ 	.word	0x00000f20


	//   ....[1]....
        /*056c*/ 	.word	0x0001c3e0


	//----- nvinfo : EIATTR_MAX_THREADS
	.align		4
.L_1108:
        /*0570*/ 	.byte	0x04, 0x05
        /*0572*/ 	.short	(.L_1110 - .L_1109)
.L_1109:
        /*0574*/ 	.word	0x00000100
        /*0578*/ 	.word	0x00000001
        /*057c*/ 	.word	0x00000001


	//----- nvinfo : EIATTR_CRS_STACK_SIZE
	.align		4
.L_1110:
        /*0580*/ 	.byte	0x04, 0x1e
        /*0582*/ 	.short	(.L_1112 - .L_1111)
.L_1111:
        /*0584*/ 	.word	0x00000000
.L_1112:


//--------------------- .nv.callgraph             --------------------------
	.section	.nv.callgraph,"",@"SHT_CUDA_CALLGRAPH"
	.align	4
	.sectionentsize	8
	.align		4
        /*0000*/ 	.word	0x00000000
	.align		4
        /*0004*/ 	.word	0xffffffff
	.align		4
        /*0008*/ 	.word	0x00000000
	.align		4
        /*000c*/ 	.word	0xfffffffe
	.align		4
        /*0010*/ 	.word	0x00000000
	.align		4
        /*0014*/ 	.word	0xfffffffd
	.align		4
        /*0018*/ 	.word	0x00000000
	.align		4
        /*001c*/ 	.word	0xfffffffc


//--------------------- .nv.rel.action            --------------------------
	.section	.nv.rel.action,"",@"SHT_CUDA_RELOCINFO"
	.align	8
	.sectionentsize	8
        /*0000*/ 	.byte	0x73, 0x00, 0x00, 0x00, 0x00, 0x00, 0x00, 0x00, 0x00, 0x00, 0x00, 0x11, 0x25, 0x00, 0x05, 0x36


//--------------------- .nv.constant4             --------------------------
	.section	.nv.constant4,"a",@progbits
	.align	8
	.align		8
.nv.constant4:
        /*0000*/ 	.dword	_ZN83_INTERNAL_d8715712_47_flash_fwd_hdim192_bf16_split_softcapall_sm80_cu_9949e2e8_40704cuda3std3__45__cpo5beginE
	.align		8
        /*0008*/ 	.dword	_ZN83_INTERNAL_d8715712_47_flash_fwd_hdim192_bf16_split_softcapall_sm80_cu_9949e2e8_40704cuda3std3__45__cpo3endE
	.align		8
        /*0010*/ 	.dword	_ZN83_INTERNAL_d8715712_47_flash_fwd_hdim192_bf16_split_softcapall_sm80_cu_9949e2e8_40704cuda3std3__45__cpo6cbeginE
	.align		8
        /*0018*/ 	.dword	_ZN83_INTERNAL_d8715712_47_flash_fwd_hdim192_bf16_split_softcapall_sm80_cu_9949e2e8_40704cuda3std3__45__cpo4cendE
	.align		8
        /*0020*/ 	.dword	_ZN83_INTERNAL_d8715712_47_flash_fwd_hdim192_bf16_split_softcapall_sm80_cu_9949e2e8_40704cuda3std3__485_GLOBAL__N__d8715712_47_flash_fwd_hdim192_bf16_split_softcapall_sm80_cu_9949e2e8_40706ignoreE
	.align		8
        /*0028*/ 	.dword	_ZN83_INTERNAL_d8715712_47_flash_fwd_hdim192_bf16_split_softcapall_sm80_cu_9949e2e8_40704cuda3std3__419piecewise_constructE
	.align		8
        /*0030*/ 	.dword	_ZN83_INTERNAL_d8715712_47_flash_fwd_hdim192_bf16_split_softcapall_sm80_cu_9949e2e8_40704cuda3std3__48in_placeE
	.align		8
        /*0038*/ 	.dword	_ZN83_INTERNAL_d8715712_47_flash_fwd_hdim192_bf16_split_softcapall_sm80_cu_9949e2e8_40704cuda3std6ranges3__45__cpo4swapE
	.align		8
        /*0040*/ 	.dword	_ZN83_INTERNAL_d8715712_47_flash_fwd_hdim192_bf16_split_softcapall_sm80_cu_9949e2e8_40704cuda3std6ranges3__45__cpo9iter_moveE
	.align		8
        /*0048*/ 	.dword	_ZN83_INTERNAL_d8715712_47_flash_fwd_hdim192_bf16_split_softcapall_sm80_cu_9949e2e8_40704cute7productE
	.align		8
        /*0050*/ 	.dword	_ZN83_INTERNAL_d8715712_47_flash_fwd_hdim192_bf16_split_softcapall_sm80_cu_9949e2e8_40704cute1_E


//--------------------- .nv.constant0._ZN7cutlass13device_kernelIN5flash19enable_sm80_to_sm89INS1_16FlashAttnFwdSm80INS1_25CollectiveMainloopFwdSm80ILi8ELi1ELb1EN4cute5tupleIJNS5_1CILi128EEENS7_ILi96EEENS7_ILi192EEEEEELi192ENS_10bfloat16_tEfNS_4arch4Sm80ELb0ELb0ELb1ELb0ELb0ELb0ELb1ELb1EEENS1_21CollectiveEpilogueFwdINS6_IJS8_SA_S9_EEENS6_IJNS7_ILi1EEESI_SI_EEESC_SE_Li256ELb0ELb1ELb1ELb0EEENS1_19SingleTileSchedulerILb0ELb1ELb1ELi128EEEEEEEEEvNT_6ParamsE --------------------------
	.section	.nv.constant0._ZN7cutlass13device_kernelIN5flash19enable_sm80_to_sm89INS1_16FlashAttnFwdSm80INS1_25CollectiveMainloopFwdSm80ILi8ELi1ELb1EN4cute5tupleIJNS5_1CILi128EEENS7_ILi96EEENS7_ILi192EEEEEELi192ENS_10bfloat16_tEfNS_4arch4Sm80ELb0ELb0ELb1ELb0ELb0ELb0ELb1ELb1EEENS1_21CollectiveEpilogueFwdINS6_IJS8_SA_S9_EEENS6_IJNS7_ILi1EEESI_SI_EEESC_SE_Li256ELb0ELb1ELb1ELb0EEENS1_19SingleTileSchedulerILb0ELb1ELb1ELi128EEEEEEEEEvNT_6ParamsE,"a",@progbits
	.sectionflags	@""
	.align	4
.nv.constant0._ZN7cutlass13device_kernelIN5flash19enable_sm80_to_sm89INS1_16FlashAttnFwdSm80INS1_25CollectiveMainloopFwdSm80ILi8ELi1ELb1EN4cute5tupleIJNS5_1CILi128EEENS7_ILi96EEENS7_ILi192EEEEEELi192ENS_10bfloat16_tEfNS_4arch4Sm80ELb0ELb0ELb1ELb0ELb0ELb0ELb1ELb1EEENS1_21CollectiveEpilogueFwdINS6_IJS8_SA_S9_EEENS6_IJNS7_ILi1EEESI_SI_EEESC_SE_Li256ELb0ELb1ELb1ELb0EEENS1_19SingleTileSchedulerILb0ELb1ELb1ELi128EEEEEEEEEvNT_6ParamsE:
	.zero		1400


//--------------------- .nv.constant0._ZN7cutlass13device_kernelIN5flash19enable_sm80_to_sm89INS1_16FlashAttnFwdSm80INS1_25CollectiveMainloopFwdSm80ILi8ELi1ELb0EN4cute5tupleIJNS5_1CILi128EEENS7_ILi64EEENS7_ILi192EEEEEELi192ENS_10bfloat16_tEfNS_4arch4Sm80ELb0ELb0ELb1ELb1ELb0ELb0ELb1ELb1EEENS1_21CollectiveEpilogueFwdINS6_IJS8_SA_S9_EEENS6_IJNS7_ILi1EEESI_SI_EEESC_SE_Li256ELb1ELb1ELb1ELb0EEENS1_36VarlenDynamicPersistentTileSchedulerILi128ELi64ELi256ELi256ELb1ELb1ELb0ELb0ELb1ELb1EEEEEEEEEvNT_6ParamsE --------------------------
	.section	.nv.constant0._ZN7cutlass13device_kernelIN5flash19enable_sm80_to_sm89INS1_16FlashAttnFwdSm80INS1_25CollectiveMainloopFwdSm80ILi8ELi1ELb0EN4cute5tupleIJNS5_1CILi128EEENS7_ILi64EEENS7_ILi192EEEEEELi192ENS_10bfloat16_tEfNS_4arch4Sm80ELb0ELb0ELb1ELb1ELb0ELb0ELb1ELb1EEENS1_21CollectiveEpilogueFwdINS6_IJS8_SA_S9_EEENS6_IJNS7_ILi1EEESI_SI_EEESC_SE_Li256ELb1ELb1ELb1ELb0EEENS1_36VarlenDynamicPersistentTileSchedulerILi128ELi64ELi256ELi256ELb1ELb1ELb0ELb0ELb1ELb1EEEEEEEEEvNT_6ParamsE,"a",@progbits
	.sectionflags	@""
	.align	4
.nv.constant0._ZN7cutlass13device_kernelIN5flash19enable_sm80_to_sm89INS1_16FlashAttnFwdSm80INS1_25CollectiveMainloopFwdSm80ILi8ELi1ELb0EN4cute5tupleIJNS5_1CILi128EEENS7_ILi64EEENS7_ILi192EEEEEELi192ENS_10bfloat16_tEfNS_4arch4Sm80ELb0ELb0ELb1ELb1ELb0ELb0ELb1ELb1EEENS1_21CollectiveEpilogueFwdINS6_IJS8_SA_S9_EEENS6_IJNS7_ILi1EEESI_SI_EEESC_SE_Li256ELb1ELb1ELb1ELb0EEENS1_36VarlenDynamicPersistentTileSchedulerILi128ELi64ELi256ELi256ELb1ELb1ELb0ELb0ELb1ELb1EEEEEEEEEvNT_6ParamsE:
	.zero		1432


//--------------------- .nv.constant0._ZN7cutlass13device_kernelIN5flash19enable_sm80_to_sm89INS1_16FlashAttnFwdSm80INS1_25CollectiveMainloopFwdSm80ILi8ELi1ELb0EN4cute5tupleIJNS5_1CILi128EEENS7_ILi64EEENS7_ILi192EEEEEELi192ENS_10bfloat16_tEfNS_4arch4Sm80ELb0ELb0ELb1ELb1ELb0ELb1ELb1ELb1EEENS1_21CollectiveEpilogueFwdINS6_IJS8_SA_S9_EEENS6_IJNS7_ILi1EEESI_SI_EEESC_SE_Li256ELb1ELb1ELb1ELb0EEENS1_36VarlenDynamicPersistentTileSchedulerILi128ELi64ELi256ELi256ELb1ELb1ELb0ELb0ELb1ELb1EEEEEEEEEvNT_6ParamsE --------------------------
	.section	.nv.constant0._ZN7cutlass13device_kernelIN5flash19enable_sm80_to_sm89INS1_16FlashAttnFwdSm80INS1_25CollectiveMainloopFwdSm80ILi8ELi1ELb0EN4cute5tupleIJNS5_1CILi128EEENS7_ILi64EEENS7_ILi192EEEEEELi192ENS_10bfloat16_tEfNS_4arch4Sm80ELb0ELb0ELb1ELb1ELb0ELb1ELb1ELb1EEENS1_21CollectiveEpilogueFwdINS6_IJS8_SA_S9_EEENS6_IJNS7_ILi1EEESI_SI_EEESC_SE_Li256ELb1ELb1ELb1ELb0EEENS1_36VarlenDynamicPersistentTileSchedulerILi128ELi64ELi256ELi256ELb1ELb1ELb0ELb0ELb1ELb1EEEEEEEEEvNT_6ParamsE,"a",@progbits
	.sectionflags	@""
	.align	4
.nv.constant0._ZN7cutlass13device_kernelIN5flash19enable_sm80_to_sm89INS1_16FlashAttnFwdSm80INS1_25CollectiveMainloopFwdSm80ILi8ELi1ELb0EN4cute5tupleIJNS5_1CILi128EEENS7_ILi64EEENS7_ILi192EEEEEELi192ENS_10bfloat16_tEfNS_4arch4Sm80ELb0ELb0ELb1ELb1ELb0ELb1ELb1ELb1EEENS1_21CollectiveEpilogueFwdINS6_IJS8_SA_S9_EEENS6_IJNS7_ILi1EEESI_SI_EEESC_SE_Li256ELb1ELb1ELb1ELb0EEENS1_36VarlenDynamicPersistentTileSchedulerILi128ELi64ELi256ELi256ELb1ELb1ELb0ELb0ELb1ELb1EEEEEEEEEvNT_6ParamsE:
	.zero		1432


//--------------------- .nv.constant0._ZN7cutlass13device_kernelIN5flash19enable_sm80_to_sm89INS1_16FlashAttnFwdSm80INS1_25CollectiveMainloopFwdSm80ILi8ELi1ELb0EN4cute5tupleIJNS5_1CILi128EEENS7_ILi64EEENS7_ILi192EEEEEELi192ENS_10bfloat16_tEfNS_4arch4Sm80ELb0ELb1ELb1ELb0ELb0ELb0ELb1ELb1EEENS1_21CollectiveEpilogueFwdINS6_IJS8_SA_S9_EEENS6_IJNS7_ILi1EEESI_SI_EEESC_SE_Li256ELb0ELb1ELb1ELb0EEENS1_19SingleTileSchedulerILb0ELb1ELb1ELi128EEEEEEEEEvNT_6ParamsE --------------------------
	.section	.nv.constant0._ZN7cutlass13device_kernelIN5flash19enable_sm80_to_sm89INS1_16FlashAttnFwdSm80INS1_25CollectiveMainloopFwdSm80ILi8ELi1ELb0EN4cute5tupleIJNS5_1CILi128EEENS7_ILi64EEENS7_ILi192EEEEEELi192ENS_10bfloat16_tEfNS_4arch4Sm80ELb0ELb1ELb1ELb0ELb0ELb0ELb1ELb1EEENS1_21CollectiveEpilogueFwdINS6_IJS8_SA_S9_EEENS6_IJNS7_ILi1EEESI_SI_EEESC_SE_Li256ELb0ELb1ELb1ELb0EEENS1_19SingleTileSchedulerILb0ELb1ELb1ELi128EEEEEEEEEvNT_6ParamsE,"a",@progbits
	.sectionflags	@""
	.align	4
.nv.constant0._ZN7cutlass13device_kernelIN5flash19enable_sm80_to_sm89INS1_16FlashAttnFwdSm80INS1_25CollectiveMainloopFwdSm80ILi8ELi1ELb0EN4cute5tupleIJNS5_1CILi128EEENS7_ILi64EEENS7_ILi192EEEEEELi192ENS_10bfloat16_tEfNS_4arch4Sm80ELb0ELb1ELb1ELb0ELb0ELb0ELb1ELb1EEENS1_21CollectiveEpilogueFwdINS6_IJS8_SA_S9_EEENS6_IJNS7_ILi1EEESI_SI_EEESC_SE_Li256ELb0ELb1ELb1ELb0EEENS1_19SingleTileSchedulerILb0ELb1ELb1ELi128EEEEEEEEEvNT_6ParamsE:
	.zero		1400


//--------------------- .nv.constant0._ZN7cutlass13device_kernelIN5flash19enable_sm80_to_sm89INS1_16FlashAttnFwdSm80INS1_25CollectiveMainloopFwdSm80ILi8ELi1ELb0EN4cute5tupleIJNS5_1CILi128EEENS7_ILi64EEENS7_ILi192EEEEEELi192ENS_10bfloat16_tEfNS_4arch4Sm80ELb0ELb1ELb1ELb1ELb0ELb0ELb1ELb1EEENS1_21CollectiveEpilogueFwdINS6_IJS8_SA_S9_EEENS6_IJNS7_ILi1EEESI_SI_EEESC_SE_Li256ELb1ELb1ELb1ELb0EEENS1_36VarlenDynamicPersistentTileSchedulerILi128ELi64ELi256ELi256ELb1ELb1ELb0ELb1ELb0ELb1EEEEEEEEEvNT_6ParamsE --------------------------
	.section	.nv.constant0._ZN7cutlass13device_kernelIN5flash19enable_sm80_to_sm89INS1_16FlashAttnFwdSm80INS1_25CollectiveMainloopFwdSm80ILi8ELi1ELb0EN4cute5tupleIJNS5_1CILi128EEENS7_ILi64EEENS7_ILi192EEEEEELi192ENS_10bfloat16_tEfNS_4arch4Sm80ELb0ELb1ELb1ELb1ELb0ELb0ELb1ELb1EEENS1_21CollectiveEpilogueFwdINS6_IJS8_SA_S9_EEENS6_IJNS7_ILi1EEESI_SI_EEESC_SE_Li256ELb1ELb1ELb1ELb0EEENS1_36VarlenDynamicPersistentTileSchedulerILi128ELi64ELi256ELi256ELb1ELb1ELb0ELb1ELb0ELb1EEEEEEEEEvNT_6ParamsE,"a",@progbits
	.sectionflags	@""
	.align	4
.nv.constant0._ZN7cutlass13device_kernelIN5flash19enable_sm80_to_sm89INS1_16FlashAttnFwdSm80INS1_25CollectiveMainloopFwdSm80ILi8ELi1ELb0EN4cute5tupleIJNS5_1CILi128EEENS7_ILi64EEENS7_ILi192EEEEEELi192ENS_10bfloat16_tEfNS_4arch4Sm80ELb0ELb1ELb1ELb1ELb0ELb0ELb1ELb1EEENS1_21CollectiveEpilogueFwdINS6_IJS8_SA_S9_EEENS6_IJNS7_ILi1EEESI_SI_EEESC_SE_Li256ELb1ELb1ELb1ELb0EEENS1_36VarlenDynamicPersistentTileSchedulerILi128ELi64ELi256ELi256ELb1ELb1ELb0ELb1ELb0ELb1EEEEEEEEEvNT_6ParamsE:
	.zero		1432


//--------------------- .nv.constant0._ZN7cutlass13device_kernelIN5flash19enable_sm80_to_sm89INS1_16FlashAttnFwdSm80INS1_25CollectiveMainloopFwdSm80ILi8ELi1ELb0EN4cute5tupleIJNS5_1CILi128EEENS7_ILi64EEENS7_ILi192EEEEEELi192ENS_10bfloat16_tEfNS_4arch4Sm80ELb0ELb1ELb1ELb1ELb0ELb1ELb1ELb1EEENS1_21CollectiveEpilogueFwdINS6_IJS8_SA_S9_EEENS6_IJNS7_ILi1EEESI_SI_EEESC_SE_Li256ELb1ELb1ELb1ELb0EEENS1_36VarlenDynamicPersistentTileSchedulerILi128ELi64ELi256ELi256ELb1ELb1ELb0ELb1ELb0ELb1EEEEEEEEEvNT_6ParamsE --------------------------
	.section	.nv.constant0._ZN7cutlass13device_kernelIN5flash19enable_sm80_to_sm89INS1_16FlashAttnFwdSm80INS1_25CollectiveMainloopFwdSm80ILi8ELi1ELb0EN4cute5tupleIJNS5_1CILi128EEENS7_ILi64EEENS7_ILi192EEEEEELi192ENS_10bfloat16_tEfNS_4arch4Sm80ELb0ELb1ELb1ELb1ELb0ELb1ELb1ELb1EEENS1_21CollectiveEpilogueFwdINS6_IJS8_SA_S9_EEENS6_IJNS7_ILi1EEESI_SI_EEESC_SE_Li256ELb1ELb1ELb1ELb0EEENS1_36VarlenDynamicPersistentTileSchedulerILi128ELi64ELi256ELi256ELb1ELb1ELb0ELb1ELb0ELb1EEEEEEEEEvNT_6ParamsE,"a",@progbits
	.sectionflags	@""
	.align	4
.nv.constant0._ZN7cutlass13device_kernelIN5flash19enable_sm80_to_sm89INS1_16FlashAttnFwdSm80INS1_25CollectiveMainloopFwdSm80ILi8ELi1ELb0EN4cute5tupleIJNS5_1CILi128EEENS7_ILi64EEENS7_ILi192EEEEEELi192ENS_10bfloat16_tEfNS_4arch4Sm80ELb0ELb1ELb1ELb1ELb0ELb1ELb1ELb1EEENS1_21CollectiveEpilogueFwdINS6_IJS8_SA_S9_EEENS6_IJNS7_ILi1EEESI_SI_EEESC_SE_Li256ELb1ELb1ELb1ELb0EEENS1_36VarlenDynamicPersistentTileSchedulerILi128ELi64ELi256ELi256ELb1ELb1ELb0ELb1ELb0ELb1EEEEEEEEEvNT_6ParamsE:
	.zero		1432


//--------------------- .nv.constant0._ZN7cutlass13device_kernelIN5flash19enable_sm80_to_sm89INS1_16FlashAttnFwdSm80INS1_25CollectiveMainloopFwdSm80ILi8ELi1ELb1EN4cute5tupleIJNS5_1CILi128EEENS7_ILi96EEENS7_ILi192EEEEEELi192ENS_10bfloat16_tEfNS_4arch4Sm80ELb1ELb0ELb1ELb0ELb0ELb0ELb1ELb1EEENS1_21CollectiveEpilogueFwdINS6_IJS8_SA_S9_EEENS6_IJNS7_ILi1EEESI_SI_EEESC_SE_Li256ELb0ELb1ELb1ELb0EEENS1_30DynamicPersistentTileSchedulerILi256ELi256ELb1ELb1ELb0EEEEEEEEEvNT_6ParamsE --------------------------
	.section	.nv.constant0._ZN7cutlass13device_kernelIN5flash19enable_sm80_to_sm89INS1_16FlashAttnFwdSm80INS1_25CollectiveMainloopFwdSm80ILi8ELi1ELb1EN4cute5tupleIJNS5_1CILi128EEENS7_ILi96EEENS7_ILi192EEEEEELi192ENS_10bfloat16_tEfNS_4arch4Sm80ELb1ELb0ELb1ELb0ELb0ELb0ELb1ELb1EEENS1_21CollectiveEpilogueFwdINS6_IJS8_SA_S9_EEENS6_IJNS7_ILi1EEESI_SI_EEESC_SE_Li256ELb0ELb1ELb1ELb0EEENS1_30DynamicPersistentTileSchedulerILi256ELi256ELb1ELb1ELb0EEEEEEEEEvNT_6ParamsE,"a",@progbits
	.sectionflags	@""
	.align	4
.nv.constant0._ZN7cutlass13device_kernelIN5flash19enable_sm80_to_sm89INS1_16FlashAttnFwdSm80INS1_25CollectiveMainloopFwdSm80ILi8ELi1ELb1EN4cute5tupleIJNS5_1CILi128EEENS7_ILi96EEENS7_ILi192EEEEEELi192ENS_10bfloat16_tEfNS_4arch4Sm80ELb1ELb0ELb1ELb0ELb0ELb0ELb1ELb1EEENS1_21CollectiveEpilogueFwdINS6_IJS8_SA_S9_EEENS6_IJNS7_ILi1EEESI_SI_EEESC_SE_Li256ELb0ELb1ELb1ELb0EEENS1_30DynamicPersistentTileSchedulerILi256ELi256ELb1ELb1ELb0EEEEEEEEEvNT_6ParamsE:
	.zero		1416


//--------------------- .nv.constant0._ZN7cutlass13device_kernelIN5flash19enable_sm80_to_sm89INS1_16FlashAttnFwdSm80INS1_25CollectiveMainloopFwdSm80ILi8ELi1ELb0EN4cute5tupleIJNS5_1CILi128EEENS7_ILi64EEENS7_ILi192EEEEEELi192ENS_10bfloat16_tEfNS_4arch4Sm80ELb1ELb0ELb1ELb1ELb0ELb0ELb1ELb1EEENS1_21CollectiveEpilogueFwdINS6_IJS8_SA_S9_EEENS6_IJNS7_ILi1EEESI_SI_EEESC_SE_Li256ELb1ELb1ELb1ELb0EEENS1_36VarlenDynamicPersistentTileSchedulerILi128ELi64ELi256ELi256ELb1ELb1ELb0ELb1ELb1ELb1EEEEEEEEEvNT_6ParamsE --------------------------
	.section	.nv.constant0._ZN7cutlass13device_kernelIN5flash19enable_sm80_to_sm89INS1_16FlashAttnFwdSm80INS1_25CollectiveMainloopFwdSm80ILi8ELi1ELb0EN4cute5tupleIJNS5_1CILi128EEENS7_ILi64EEENS7_ILi192EEEEEELi192ENS_10bfloat16_tEfNS_4arch4Sm80ELb1ELb0ELb1ELb1ELb0ELb0ELb1ELb1EEENS1_21CollectiveEpilogueFwdINS6_IJS8_SA_S9_EEENS6_IJNS7_ILi1EEESI_SI_EEESC_SE_Li256ELb1ELb1ELb1ELb0EEENS1_36VarlenDynamicPersistentTileSchedulerILi128ELi64ELi256ELi256ELb1ELb1ELb0ELb1ELb1ELb1EEEEEEEEEvNT_6ParamsE,"a",@progbits
	.sectionflags	@""
	.align	4
.nv.constant0._ZN7cutlass13device_kernelIN5flash19enable_sm80_to_sm89INS1_16FlashAttnFwdSm80INS1_25CollectiveMainloopFwdSm80ILi8ELi1ELb0EN4cute5tupleIJNS5_1CILi128EEENS7_ILi64EEENS7_ILi192EEEEEELi192ENS_10bfloat16_tEfNS_4arch4Sm80ELb1ELb0ELb1ELb1ELb0ELb0ELb1ELb1EEENS1_21CollectiveEpilogueFwdINS6_IJS8_SA_S9_EEENS6_IJNS7_ILi1EEESI_SI_EEESC_SE_Li256ELb1ELb1ELb1ELb0EEENS1_36VarlenDynamicPersistentTileSchedulerILi128ELi64ELi256ELi256ELb1ELb1ELb0ELb1ELb1ELb1EEEEEEEEEvNT_6ParamsE:
	.zero		1432


//--------------------- .nv.constant0._ZN7cutlass13device_kernelIN5flash19enable_sm80_to_sm89INS1_16FlashAttnFwdSm80INS1_25CollectiveMainloopFwdSm80ILi8ELi1ELb0EN4cute5tupleIJNS5_1CILi128EEENS7_ILi64EEENS7_ILi192EEEEEELi192ENS_10bfloat16_tEfNS_4arch4Sm80ELb1ELb0ELb1ELb1ELb0ELb1ELb1ELb1EEENS1_21CollectiveEpilogueFwdINS6_IJS8_SA_S9_EEENS6_IJNS7_ILi1EEESI_SI_EEESC_SE_Li256ELb1ELb1ELb1ELb0EEENS1_36VarlenDynamicPersistentTileSchedulerILi128ELi64ELi256ELi256ELb1ELb1ELb0ELb1ELb1ELb1EEEEEEEEEvNT_6ParamsE --------------------------
	.section	.nv.constant0._ZN7cutlass13device_kernelIN5flash19enable_sm80_to_sm89INS1_16FlashAttnFwdSm80INS1_25CollectiveMainloopFwdSm80ILi8ELi1ELb0EN4cute5tupleIJNS5_1CILi128EEENS7_ILi64EEENS7_ILi192EEEEEELi192ENS_10bfloat16_tEfNS_4arch4Sm80ELb1ELb0ELb1ELb1ELb0ELb1ELb1ELb1EEENS1_21CollectiveEpilogueFwdINS6_IJS8_SA_S9_EEENS6_IJNS7_ILi1EEESI_SI_EEESC_SE_Li256ELb1ELb1ELb1ELb0EEENS1_36VarlenDynamicPersistentTileSchedulerILi128ELi64ELi256ELi256ELb1ELb1ELb0ELb1ELb1ELb1EEEEEEEEEvNT_6ParamsE,"a",@progbits
	.sectionflags	@""
	.align	4
.nv.constant0._ZN7cutlass13device_kernelIN5flash19enable_sm80_to_sm89INS1_16FlashAttnFwdSm80INS1_25CollectiveMainloopFwdSm80ILi8ELi1ELb0EN4cute5tupleIJNS5_1CILi128EEENS7_ILi64EEENS7_ILi192EEEEEELi192ENS_10bfloat16_tEfNS_4arch4Sm80ELb1ELb0ELb1ELb1ELb0ELb1ELb1ELb1EEENS1_21CollectiveEpilogueFwdINS6_IJS8_SA_S9_EEENS6_IJNS7_ILi1EEESI_SI_EEESC_SE_Li256ELb1ELb1ELb1ELb0EEENS1_36VarlenDynamicPersistentTileSchedulerILi128ELi64ELi256ELi256ELb1ELb1ELb0ELb1ELb1ELb1EEEEEEEEEvNT_6ParamsE:
	.zero		1432


//--------------------- .nv.constant0._ZN7cutlass13device_kernelIN5flash19enable_sm80_to_sm89INS1_16FlashAttnFwdSm80INS1_25CollectiveMainloopFwdSm80ILi8ELi2ELb1EN4cute5tupleIJNS5_1CILi128EEENS7_ILi96EEENS7_ILi192EEEEEELi192ENS_10bfloat16_tEfNS_4arch4Sm80ELb0ELb0ELb1ELb0ELb0ELb0ELb1ELb1EEENS1_21CollectiveEpilogueFwdINS6_IJS8_SA_S9_EEENS6_IJNS7_ILi1EEESI_SI_EEESC_SE_Li256ELb0ELb1ELb1ELb0EEENS1_19SingleTileSchedulerILb0ELb1ELb1ELi128EEEEEEEEEvNT_6ParamsE --------------------------
	.section	.nv.constant0._ZN7cutlass13device_kernelIN5flash19enable_sm80_to_sm89INS1_16FlashAttnFwdSm80INS1_25CollectiveMainloopFwdSm80ILi8ELi2ELb1EN4cute5tupleIJNS5_1CILi128EEENS7_ILi96EEENS7_ILi192EEEEEELi192ENS_10bfloat16_tEfNS_4arch4Sm80ELb0ELb0ELb1ELb0ELb0ELb0ELb1ELb1EEENS1_21CollectiveEpilogueFwdINS6_IJS8_SA_S9_EEENS6_IJNS7_ILi1EEESI_SI_EEESC_SE_Li256ELb0ELb1ELb1ELb0EEENS1_19SingleTileSchedulerILb0ELb1ELb1ELi128EEEEEEEEEvNT_6ParamsE,"a",@progbits
	.sectionflags	@""
	.align	4
.nv.constant0._ZN7cutlass13device_kernelIN5flash19enable_sm80_to_sm89INS1_16FlashAttnFwdSm80INS1_25CollectiveMainloopFwdSm80ILi8ELi2ELb1EN4cute5tupleIJNS5_1CILi128EEENS7_ILi96EEENS7_ILi192EEEEEELi192ENS_10bfloat16_tEfNS_4arch4Sm80ELb0ELb0ELb1ELb0ELb0ELb0ELb1ELb1EEENS1_21CollectiveEpilogueFwdINS6_IJS8_SA_S9_EEENS6_IJNS7_ILi1EEESI_SI_EEESC_SE_Li256ELb0ELb1ELb1ELb0EEENS1_19SingleTileSchedulerILb0ELb1ELb1ELi128EEEEEEEEEvNT_6ParamsE:
	.zero		1400


//--------------------- .nv.constant0._ZN7cutlass13device_kernelIN5flash19enable_sm80_to_sm89INS1_16FlashAttnFwdSm80INS1_25CollectiveMainloopFwdSm80ILi8ELi2ELb0EN4cute5tupleIJNS5_1CILi128EEENS7_ILi64EEENS7_ILi192EEEEEELi192ENS_10bfloat16_tEfNS_4arch4Sm80ELb0ELb0ELb1ELb1ELb0ELb0ELb1ELb1EEENS1_21CollectiveEpilogueFwdINS6_IJS8_SA_S9_EEENS6_IJNS7_ILi1EEESI_SI_EEESC_SE_Li256ELb1ELb1ELb1ELb0EEENS1_36VarlenDynamicPersistentTileSchedulerILi128ELi64ELi256ELi256ELb1ELb1ELb0ELb0ELb1ELb1EEEEEEEEEvNT_6ParamsE --------------------------
	.section	.nv.constant0._ZN7cutlass13device_kernelIN5flash19enable_sm80_to_sm89INS1_16FlashAttnFwdSm80INS1_25CollectiveMainloopFwdSm80ILi8ELi2ELb0EN4cute5tupleIJNS5_1CILi128EEENS7_ILi64EEENS7_ILi192EEEEEELi192ENS_10bfloat16_tEfNS_4arch4Sm80ELb0ELb0ELb1ELb1ELb0ELb0ELb1ELb1EEENS1_21CollectiveEpilogueFwdINS6_IJS8_SA_S9_EEENS6_IJNS7_ILi1EEESI_SI_EEESC_SE_Li256ELb1ELb1ELb1ELb0EEENS1_36VarlenDynamicPersistentTileSchedulerILi128ELi64ELi256ELi256ELb1ELb1ELb0ELb0ELb1ELb1EEEEEEEEEvNT_6ParamsE,"a",@progbits
	.sectionflags	@""
	.align	4
.nv.constant0._ZN7cutlass13device_kernelIN5flash19enable_sm80_to_sm89INS1_16FlashAttnFwdSm80INS1_25CollectiveMainloopFwdSm80ILi8ELi2ELb0EN4cute5tupleIJNS5_1CILi128EEENS7_ILi64EEENS7_ILi192EEEEEELi192ENS_10bfloat16_tEfNS_4arch4Sm80ELb0ELb0ELb1ELb1ELb0ELb0ELb1ELb1EEENS1_21CollectiveEpilogueFwdINS6_IJS8_SA_S9_EEENS6_IJNS7_ILi1EEESI_SI_EEESC_SE_Li256ELb1ELb1ELb1ELb0EEENS1_36VarlenDynamicPersistentTileSchedulerILi128ELi64ELi256ELi256ELb1ELb1ELb0ELb0ELb1ELb1EEEEEEEEEvNT_6ParamsE:
	.zero		1432


//--------------------- .nv.constant0._ZN7cutlass13device_kernelIN5flash19enable_sm80_to_sm89INS1_16FlashAttnFwdSm80INS1_25CollectiveMainloopFwdSm80ILi8ELi2ELb0EN4cute5tupleIJNS5_1CILi128EEENS7_ILi64EEENS7_ILi192EEEEEELi192ENS_10bfloat16_tEfNS_4arch4Sm80ELb0ELb0ELb1ELb1ELb0ELb1ELb1ELb1EEENS1_21CollectiveEpilogueFwdINS6_IJS8_SA_S9_EEENS6_IJNS7_ILi1EEESI_SI_EEESC_SE_Li256ELb1ELb1ELb1ELb0EEENS1_36VarlenDynamicPersistentTileSchedulerILi128ELi64ELi256ELi256ELb1ELb1ELb0ELb0ELb1ELb1EEEEEEEEEvNT_6ParamsE --------------------------
	.section	.nv.constant0._ZN7cutlass13device_kernelIN5flash19enable_sm80_to_sm89INS1_16FlashAttnFwdSm80INS1_25CollectiveMainloopFwdSm80ILi8ELi2ELb0EN4cute5tupleIJNS5_1CILi128EEENS7_ILi64EEENS7_ILi192EEEEEELi192ENS_10bfloat16_tEfNS_4arch4Sm80ELb0ELb0ELb1ELb1ELb0ELb1ELb1ELb1EEENS1_21CollectiveEpilogueFwdINS6_IJS8_SA_S9_EEENS6_IJNS7_ILi1EEESI_SI_EEESC_SE_Li256ELb1ELb1ELb1ELb0EEENS1_36VarlenDynamicPersistentTileSchedulerILi128ELi64ELi256ELi256ELb1ELb1ELb0ELb0ELb1ELb1EEEEEEEEEvNT_6ParamsE,"a",@progbits
	.sectionflags	@""
	.align	4
.nv.constant0._ZN7cutlass13device_kernelIN5flash19enable_sm80_to_sm89INS1_16FlashAttnFwdSm80INS1_25CollectiveMainloopFwdSm80ILi8ELi2ELb0EN4cute5tupleIJNS5_1CILi128EEENS7_ILi64EEENS7_ILi192EEEEEELi192ENS_10bfloat16_tEfNS_4arch4Sm80ELb0ELb0ELb1ELb1ELb0ELb1ELb1ELb1EEENS1_21CollectiveEpilogueFwdINS6_IJS8_SA_S9_EEENS6_IJNS7_ILi1EEESI_SI_EEESC_SE_Li256ELb1ELb1ELb1ELb0EEENS1_36VarlenDynamicPersistentTileSchedulerILi128ELi64ELi256ELi256ELb1ELb1ELb0ELb0ELb1ELb1EEEEEEEEEvNT_6ParamsE:
	.zero		1432


//--------------------- .nv.constant0._ZN7cutlass13device_kernelIN5flash19enable_sm80_to_sm89INS1_16FlashAttnFwdSm80INS1_25CollectiveMainloopFwdSm80ILi8ELi2ELb0EN4cute5tupleIJNS5_1CILi128EEENS7_ILi64EEENS7_ILi192EEEEEELi192ENS_10bfloat16_tEfNS_4arch4Sm80ELb0ELb1ELb1ELb0ELb0ELb0ELb1ELb1EEENS1_21CollectiveEpilogueFwdINS6_IJS8_SA_S9_EEENS6_IJNS7_ILi1EEESI_SI_EEESC_SE_Li256ELb0ELb1ELb1ELb0EEENS1_19SingleTileSchedulerILb0ELb1ELb1ELi128EEEEEEEEEvNT_6ParamsE --------------------------
	.section	.nv.constant0._ZN7cutlass13device_kernelIN5flash19enable_sm80_to_sm89INS1_16FlashAttnFwdSm80INS1_25CollectiveMainloopFwdSm80ILi8ELi2ELb0EN4cute5tupleIJNS5_1CILi128EEENS7_ILi64EEENS7_ILi192EEEEEELi192ENS_10bfloat16_tEfNS_4arch4Sm80ELb0ELb1ELb1ELb0ELb0ELb0ELb1ELb1EEENS1_21CollectiveEpilogueFwdINS6_IJS8_SA_S9_EEENS6_IJNS7_ILi1EEESI_SI_EEESC_SE_Li256ELb0ELb1ELb1ELb0EEENS1_19SingleTileSchedulerILb0ELb1ELb1ELi128EEEEEEEEEvNT_6ParamsE,"a",@progbits
	.sectionflags	@""
	.align	4
.nv.constant0._ZN7cutlass13device_kernelIN5flash19enable_sm80_to_sm89INS1_16FlashAttnFwdSm80INS1_25CollectiveMainloopFwdSm80ILi8ELi2ELb0EN4cute5tupleIJNS5_1CILi128EEENS7_ILi64EEENS7_ILi192EEEEEELi192ENS_10bfloat16_tEfNS_4arch4Sm80ELb0ELb1ELb1ELb0ELb0ELb0ELb1ELb1EEENS1_21CollectiveEpilogueFwdINS6_IJS8_SA_S9_EEENS6_IJNS7_ILi1EEESI_SI_EEESC_SE_Li256ELb0ELb1ELb1ELb0EEENS1_19SingleTileSchedulerILb0ELb1ELb1ELi128EEEEEEEEEvNT_6ParamsE:
	.zero		1400


//--------------------- .nv.constant0._ZN7cutlass13device_kernelIN5flash19enable_sm80_to_sm89INS1_16FlashAttnFwdSm80INS1_25CollectiveMainloopFwdSm80ILi8ELi2ELb0EN4cute5tupleIJNS5_1CILi128EEENS7_ILi64EEENS7_ILi192EEEEEELi192ENS_10bfloat16_tEfNS_4arch4Sm80ELb0ELb1ELb1ELb1ELb0ELb0ELb1ELb1EEENS1_21CollectiveEpilogueFwdINS6_IJS8_SA_S9_EEENS6_IJNS7_ILi1EEESI_SI_EEESC_SE_Li256ELb1ELb1ELb1ELb0EEENS1_36VarlenDynamicPersistentTileSchedulerILi128ELi64ELi256ELi256ELb1ELb1ELb0ELb1ELb0ELb1EEEEEEEEEvNT_6ParamsE --------------------------
	.section	.nv.constant0._ZN7cutlass13device_kernelIN5flash19enable_sm80_to_sm89INS1_16FlashAttnFwdSm80INS1_25CollectiveMainloopFwdSm80ILi8ELi2ELb0EN4cute5tupleIJNS5_1CILi128EEENS7_ILi64EEENS7_ILi192EEEEEELi192ENS_10bfloat16_tEfNS_4arch4Sm80ELb0ELb1ELb1ELb1ELb0ELb0ELb1ELb1EEENS1_21CollectiveEpilogueFwdINS6_IJS8_SA_S9_EEENS6_IJNS7_ILi1EEESI_SI_EEESC_SE_Li256ELb1ELb1ELb1ELb0EEENS1_36VarlenDynamicPersistentTileSchedulerILi128ELi64ELi256ELi256ELb1ELb1ELb0ELb1ELb0ELb1EEEEEEEEEvNT_6ParamsE,"a",@progbits
	.sectionflags	@""
	.align	4
.nv.constant0._ZN7cutlass13device_kernelIN5flash19enable_sm80_to_sm89INS1_16FlashAttnFwdSm80INS1_25CollectiveMainloopFwdSm80ILi8ELi2ELb0EN4cute5tupleIJNS5_1CILi128EEENS7_ILi64EEENS7_ILi192EEEEEELi192ENS_10bfloat16_tEfNS_4arch4Sm80ELb0ELb1ELb1ELb1ELb0ELb0ELb1ELb1EEENS1_21CollectiveEpilogueFwdINS6_IJS8_SA_S9_EEENS6_IJNS7_ILi1EEESI_SI_EEESC_SE_Li256ELb1ELb1ELb1ELb0EEENS1_36VarlenDynamicPersistentTileSchedulerILi128ELi64ELi256ELi256ELb1ELb1ELb0ELb1ELb0ELb1EEEEEEEEEvNT_6ParamsE:
	.zero		1432


//--------------------- .nv.constant0._ZN7cutlass13device_kernelIN5flash19enable_sm80_to_sm89INS1_16FlashAttnFwdSm80INS1_25CollectiveMainloopFwdSm80ILi8ELi2ELb0EN4cute5tupleIJNS5_1CILi128EEENS7_ILi64EEENS7_ILi192EEEEEELi192ENS_10bfloat16_tEfNS_4arch4Sm80ELb0ELb1ELb1ELb1ELb0ELb1ELb1ELb1EEENS1_21CollectiveEpilogueFwdINS6_IJS8_SA_S9_EEENS6_IJNS7_ILi1EEESI_SI_EEESC_SE_Li256ELb1ELb1ELb1ELb0EEENS1_36VarlenDynamicPersistentTileSchedulerILi128ELi64ELi256ELi256ELb1ELb1ELb0ELb1ELb0ELb1EEEEEEEEEvNT_6ParamsE --------------------------
	.section	.nv.constant0._ZN7cutlass13device_kernelIN5flash19enable_sm80_to_sm89INS1_16FlashAttnFwdSm80INS1_25CollectiveMainloopFwdSm80ILi8ELi2ELb0EN4cute5tupleIJNS5_1CILi128EEENS7_ILi64EEENS7_ILi192EEEEEELi192ENS_10bfloat16_tEfNS_4arch4Sm80ELb0ELb1ELb1ELb1ELb0ELb1ELb1ELb1EEENS1_21CollectiveEpilogueFwdINS6_IJS8_SA_S9_EEENS6_IJNS7_ILi1EEESI_SI_EEESC_SE_Li256ELb1ELb1ELb1ELb0EEENS1_36VarlenDynamicPersistentTileSchedulerILi128ELi64ELi256ELi256ELb1ELb1ELb0ELb1ELb0ELb1EEEEEEEEEvNT_6ParamsE,"a",@progbits
	.sectionflags	@""
	.align	4
.nv.constant0._ZN7cutlass13device_kernelIN5flash19enable_sm80_to_sm89INS1_16FlashAttnFwdSm80INS1_25CollectiveMainloopFwdSm80ILi8ELi2ELb0EN4cute5tupleIJNS5_1CILi128EEENS7_ILi64EEENS7_ILi192EEEEEELi192ENS_10bfloat16_tEfNS_4arch4Sm80ELb0ELb1ELb1ELb1ELb0ELb1ELb1ELb1EEENS1_21CollectiveEpilogueFwdINS6_IJS8_SA_S9_EEENS6_IJNS7_ILi1EEESI_SI_EEESC_SE_Li256ELb1ELb1ELb1ELb0EEENS1_36VarlenDynamicPersistentTileSchedulerILi128ELi64ELi256ELi256ELb1ELb1ELb0ELb1ELb0ELb1EEEEEEEEEvNT_6ParamsE:
	.zero		1432


//--------------------- .nv.constant0._ZN7cutlass13device_kernelIN5flash19enable_sm80_to_sm89INS1_16FlashAttnFwdSm80INS1_25CollectiveMainloopFwdSm80ILi8ELi2ELb1EN4cute5tupleIJNS5_1CILi128EEENS7_ILi96EEENS7_ILi192EEEEEELi192ENS_10bfloat16_tEfNS_4arch4Sm80ELb1ELb0ELb1ELb0ELb0ELb0ELb1ELb1EEENS1_21CollectiveEpilogueFwdINS6_IJS8_SA_S9_EEENS6_IJNS7_ILi1EEESI_SI_EEESC_SE_Li256ELb0ELb1ELb1ELb0EEENS1_30DynamicPersistentTileSchedulerILi256ELi256ELb1ELb1ELb0EEEEEEEEEvNT_6ParamsE --------------------------
	.section	.nv.constant0._ZN7cutlass13device_kernelIN5flash19enable_sm80_to_sm89INS1_16FlashAttnFwdSm80INS1_25CollectiveMainloopFwdSm80ILi8ELi2ELb1EN4cute5tupleIJNS5_1CILi128EEENS7_ILi96EEENS7_ILi192EEEEEELi192ENS_10bfloat16_tEfNS_4arch4Sm80ELb1ELb0ELb1ELb0ELb0ELb0ELb1ELb1EEENS1_21CollectiveEpilogueFwdINS6_IJS8_SA_S9_EEENS6_IJNS7_ILi1EEESI_SI_EEESC_SE_Li256ELb0ELb1ELb1ELb0EEENS1_30DynamicPersistentTileSchedulerILi256ELi256ELb1ELb1ELb0EEEEEEEEEvNT_6ParamsE,"a",@progbits
	.sectionflags	@""
	.align	4
.nv.constant0._ZN7cutlass13device_kernelIN5flash19enable_sm80_to_sm89INS1_16FlashAttnFwdSm80INS1_25CollectiveMainloopFwdSm80ILi8ELi2ELb1EN4cute5tupleIJNS5_1CILi128EEENS7_ILi96EEENS7_ILi192EEEEEELi192ENS_10bfloat16_tEfNS_4arch4Sm80ELb1ELb0ELb1ELb0ELb0ELb0ELb1ELb1EEENS1_21CollectiveEpilogueFwdINS6_IJS8_SA_S9_EEENS6_IJNS7_ILi1EEESI_SI_EEESC_SE_Li256ELb0ELb1ELb1ELb0EEENS1_30DynamicPersistentTileSchedulerILi256ELi256ELb1ELb1ELb0EEEEEEEEEvNT_6ParamsE:
	.zero		1416


//--------------------- .nv.constant0._ZN7cutlass13device_kernelIN5flash19enable_sm80_to_sm89INS1_16FlashAttnFwdSm80INS1_25CollectiveMainloopFwdSm80ILi8ELi2ELb0EN4cute5tupleIJNS5_1CILi128EEENS7_ILi64EEENS7_ILi192EEEEEELi192ENS_10bfloat16_tEfNS_4arch4Sm80ELb1ELb0ELb1ELb1ELb0ELb0ELb1ELb1EEENS1_21CollectiveEpilogueFwdINS6_IJS8_SA_S9_EEENS6_IJNS7_ILi1EEESI_SI_EEESC_SE_Li256ELb1ELb1ELb1ELb0EEENS1_36VarlenDynamicPersistentTileSchedulerILi128ELi64ELi256ELi256ELb1ELb1ELb0ELb1ELb1ELb1EEEEEEEEEvNT_6ParamsE --------------------------
	.section	.nv.constant0._ZN7cutlass13device_kernelIN5flash19enable_sm80_to_sm89INS1_16FlashAttnFwdSm80INS1_25CollectiveMainloopFwdSm80ILi8ELi2ELb0EN4cute5tupleIJNS5_1CILi128EEENS7_ILi64EEENS7_ILi192EEEEEELi192ENS_10bfloat16_tEfNS_4arch4Sm80ELb1ELb0ELb1ELb1ELb0ELb0ELb1ELb1EEENS1_21CollectiveEpilogueFwdINS6_IJS8_SA_S9_EEENS6_IJNS7_ILi1EEESI_SI_EEESC_SE_Li256ELb1ELb1ELb1ELb0EEENS1_36VarlenDynamicPersistentTileSchedulerILi128ELi64ELi256ELi256ELb1ELb1ELb0ELb1ELb1ELb1EEEEEEEEEvNT_6ParamsE,"a",@progbits
	.sectionflags	@""
	.align	4
.nv.constant0._ZN7cutlass13device_kernelIN5flash19enable_sm80_to_sm89INS1_16FlashAttnFwdSm80INS1_25CollectiveMainloopFwdSm80ILi8ELi2ELb0EN4cute5tupleIJNS5_1CILi128EEENS7_ILi64EEENS7_ILi192EEEEEELi192ENS_10bfloat16_tEfNS_4arch4Sm80ELb1ELb0ELb1ELb1ELb0ELb0ELb1ELb1EEENS1_21CollectiveEpilogueFwdINS6_IJS8_SA_S9_EEENS6_IJNS7_ILi1EEESI_SI_EEESC_SE_Li256ELb1ELb1ELb1ELb0EEENS1_36VarlenDynamicPersistentTileSchedulerILi128ELi64ELi256ELi256ELb1ELb1ELb0ELb1ELb1ELb1EEEEEEEEEvNT_6ParamsE:
	.zero		1432


//--------------------- .nv.constant0._ZN7cutlass13device_kernelIN5flash19enable_sm80_to_sm89INS1_16FlashAttnFwdSm80INS1_25CollectiveMainloopFwdSm80ILi8ELi2ELb0EN4cute5tupleIJNS5_1CILi128EEENS7_ILi64EEENS7_ILi192EEEEEELi192ENS_10bfloat16_tEfNS_4arch4Sm80ELb1ELb0ELb1ELb1ELb0ELb1ELb1ELb1EEENS1_21CollectiveEpilogueFwdINS6_IJS8_SA_S9_EEENS6_IJNS7_ILi1EEESI_SI_EEESC_SE_Li256ELb1ELb1ELb1ELb0EEENS1_36VarlenDynamicPersistentTileSchedulerILi128ELi64ELi256ELi256ELb1ELb1ELb0ELb1ELb1ELb1EEEEEEEEEvNT_6ParamsE --------------------------
	.section	.nv.constant0._ZN7cutlass13device_kernelIN5flash19enable_sm80_to_sm89INS1_16FlashAttnFwdSm80INS1_25CollectiveMainloopFwdSm80ILi8ELi2ELb0EN4cute5tupleIJNS5_1CILi128EEENS7_ILi64EEENS7_ILi192EEEEEELi192ENS_10bfloat16_tEfNS_4arch4Sm80ELb1ELb0ELb1ELb1ELb0ELb1ELb1ELb1EEENS1_21CollectiveEpilogueFwdINS6_IJS8_SA_S9_EEENS6_IJNS7_ILi1EEESI_SI_EEESC_SE_Li256ELb1ELb1ELb1ELb0EEENS1_36VarlenDynamicPersistentTileSchedulerILi128ELi64ELi256ELi256ELb1ELb1ELb0ELb1ELb1ELb1EEEEEEEEEvNT_6ParamsE,"a",@progbits
	.sectionflags	@""
	.align	4
.nv.constant0._ZN7cutlass13device_kernelIN5flash19enable_sm80_to_sm89INS1_16FlashAttnFwdSm80INS1_25CollectiveMainloopFwdSm80ILi8ELi2ELb0EN4cute5tupleIJNS5_1CILi128EEENS7_ILi64EEENS7_ILi192EEEEEELi192ENS_10bfloat16_tEfNS_4arch4Sm80ELb1ELb0ELb1ELb1ELb0ELb1ELb1ELb1EEENS1_21CollectiveEpilogueFwdINS6_IJS8_SA_S9_EEENS6_IJNS7_ILi1EEESI_SI_EEESC_SE_Li256ELb1ELb1ELb1ELb0EEENS1_36VarlenDynamicPersistentTileSchedulerILi128ELi64ELi256ELi256ELb1ELb1ELb0ELb1ELb1ELb1EEEEEEEEEvNT_6ParamsE:
	.zero		1432


//--------------------- .nv.constant0._ZN7cutlass13device_kernelIN5flash19enable_sm80_to_sm89INS1_16FlashAttnFwdSm80INS1_25CollectiveMainloopFwdSm80ILi8ELi1ELb1EN4cute5tupleIJNS5_1CILi128EEENS7_ILi96EEENS7_ILi192EEEEEELi192ENS_10bfloat16_tEfNS_4arch4Sm80ELb0ELb0ELb0ELb0ELb0ELb0ELb1ELb1EEENS1_21CollectiveEpilogueFwdINS6_IJS8_SA_S9_EEENS6_IJNS7_ILi1EEESI_SI_EEESC_SE_Li256ELb0ELb1ELb1ELb0EEENS1_19SingleTileSchedulerILb0ELb1ELb1ELi128EEEEEEEEEvNT_6ParamsE --------------------------
	.section	.nv.constant0._ZN7cutlass13device_kernelIN5flash19enable_sm80_to_sm89INS1_16FlashAttnFwdSm80INS1_25CollectiveMainloopFwdSm80ILi8ELi1ELb1EN4cute5tupleIJNS5_1CILi128EEENS7_ILi96EEENS7_ILi192EEEEEELi192ENS_10bfloat16_tEfNS_4arch4Sm80ELb0ELb0ELb0ELb0ELb0ELb0ELb1ELb1EEENS1_21CollectiveEpilogueFwdINS6_IJS8_SA_S9_EEENS6_IJNS7_ILi1EEESI_SI_EEESC_SE_Li256ELb0ELb1ELb1ELb0EEENS1_19SingleTileSchedulerILb0ELb1ELb1ELi128EEEEEEEEEvNT_6ParamsE,"a",@progbits
	.sectionflags	@""
	.align	4
.nv.constant0._ZN7cutlass13device_kernelIN5flash19enable_sm80_to_sm89INS1_16FlashAttnFwdSm80INS1_25CollectiveMainloopFwdSm80ILi8ELi1ELb1EN4cute5tupleIJNS5_1CILi128EEENS7_ILi96EEENS7_ILi192EEEEEELi192ENS_10bfloat16_tEfNS_4arch4Sm80ELb0ELb0ELb0ELb0ELb0ELb0ELb1ELb1EEENS1_21CollectiveEpilogueFwdINS6_IJS8_SA_S9_EEENS6_IJNS7_ILi1EEESI_SI_EEESC_SE_Li256ELb0ELb1ELb1ELb0EEENS1_19SingleTileSchedulerILb0ELb1ELb1ELi128EEEEEEEEEvNT_6ParamsE:
	.zero		1400


//--------------------- .nv.constant0._ZN7cutlass13device_kernelIN5flash19enable_sm80_to_sm89INS1_16FlashAttnFwdSm80INS1_25CollectiveMainloopFwdSm80ILi8ELi1ELb0EN4cute5tupleIJNS5_1CILi128EEENS7_ILi64EEENS7_ILi192EEEEEELi192ENS_10bfloat16_tEfNS_4arch4Sm80ELb0ELb0ELb0ELb1ELb0ELb0ELb1ELb1EEENS1_21CollectiveEpilogueFwdINS6_IJS8_SA_S9_EEENS6_IJNS7_ILi1EEESI_SI_EEESC_SE_Li256ELb1ELb1ELb1ELb0EEENS1_36VarlenDynamicPersistentTileSchedulerILi128ELi64ELi256ELi256ELb1ELb1ELb0ELb0ELb1ELb1EEEEEEEEEvNT_6ParamsE --------------------------
	.section	.nv.constant0._ZN7cutlass13device_kernelIN5flash19enable_sm80_to_sm89INS1_16FlashAttnFwdSm80INS1_25CollectiveMainloopFwdSm80ILi8ELi1ELb0EN4cute5tupleIJNS5_1CILi128EEENS7_ILi64EEENS7_ILi192EEEEEELi192ENS_10bfloat16_tEfNS_4arch4Sm80ELb0ELb0ELb0ELb1ELb0ELb0ELb1ELb1EEENS1_21CollectiveEpilogueFwdINS6_IJS8_SA_S9_EEENS6_IJNS7_ILi1EEESI_SI_EEESC_SE_Li256ELb1ELb1ELb1ELb0EEENS1_36VarlenDynamicPersistentTileSchedulerILi128ELi64ELi256ELi256ELb1ELb1ELb0ELb0ELb1ELb1EEEEEEEEEvNT_6ParamsE,"a",@progbits
	.sectionflags	@""
	.align	4
.nv.constant0._ZN7cutlass13device_kernelIN5flash19enable_sm80_to_sm89INS1_16FlashAttnFwdSm80INS1_25CollectiveMainloopFwdSm80ILi8ELi1ELb0EN4cute5tupleIJNS5_1CILi128EEENS7_ILi64EEENS7_ILi192EEEEEELi192ENS_10bfloat16_tEfNS_4arch4Sm80ELb0ELb0ELb0ELb1ELb0ELb0ELb1ELb1EEENS1_21CollectiveEpilogueFwdINS6_IJS8_SA_S9_EEENS6_IJNS7_ILi1EEESI_SI_EEESC_SE_Li256ELb1ELb1ELb1ELb0EEENS1_36VarlenDynamicPersistentTileSchedulerILi128ELi64ELi256ELi256ELb1ELb1ELb0ELb0ELb1ELb1EEEEEEEEEvNT_6ParamsE:
	.zero		1432


//--------------------- .nv.constant0._ZN7cutlass13device_kernelIN5flash19enable_sm80_to_sm89INS1_16FlashAttnFwdSm80INS1_25CollectiveMainloopFwdSm80ILi8ELi1ELb0EN4cute5tupleIJNS5_1CILi128EEENS7_ILi64EEENS7_ILi192EEEEEELi192ENS_10bfloat16_tEfNS_4arch4Sm80ELb0ELb0ELb0ELb1ELb0ELb1ELb1ELb1EEENS1_21CollectiveEpilogueFwdINS6_IJS8_SA_S9_EEENS6_IJNS7_ILi1EEESI_SI_EEESC_SE_Li256ELb1ELb1ELb1ELb0EEENS1_36VarlenDynamicPersistentTileSchedulerILi128ELi64ELi256ELi256ELb1ELb1ELb0ELb0ELb1ELb1EEEEEEEEEvNT_6ParamsE --------------------------
	.section	.nv.constant0._ZN7cutlass13device_kernelIN5flash19enable_sm80_to_sm89INS1_16FlashAttnFwdSm80INS1_25CollectiveMainloopFwdSm80ILi8ELi1ELb0EN4cute5tupleIJNS5_1CILi128EEENS7_ILi64EEENS7_ILi192EEEEEELi192ENS_10bfloat16_tEfNS_4arch4Sm80ELb0ELb0ELb0ELb1ELb0ELb1ELb1ELb1EEENS1_21CollectiveEpilogueFwdINS6_IJS8_SA_S9_EEENS6_IJNS7_ILi1EEESI_SI_EEESC_SE_Li256ELb1ELb1ELb1ELb0EEENS1_36VarlenDynamicPersistentTileSchedulerILi128ELi64ELi256ELi256ELb1ELb1ELb0ELb0ELb1ELb1EEEEEEEEEvNT_6ParamsE,"a",@progbits
	.sectionflags	@""
	.align	4
.nv.constant0._ZN7cutlass13device_kernelIN5flash19enable_sm80_to_sm89INS1_16FlashAttnFwdSm80INS1_25CollectiveMainloopFwdSm80ILi8ELi1ELb0EN4cute5tupleIJNS5_1CILi128EEENS7_ILi64EEENS7_ILi192EEEEEELi192ENS_10bfloat16_tEfNS_4arch4Sm80ELb0ELb0ELb0ELb1ELb0ELb1ELb1ELb1EEENS1_21CollectiveEpilogueFwdINS6_IJS8_SA_S9_EEENS6_IJNS7_ILi1EEESI_SI_EEESC_SE_Li256ELb1ELb1ELb1ELb0EEENS1_36VarlenDynamicPersistentTileSchedulerILi128ELi64ELi256ELi256ELb1ELb1ELb0ELb0ELb1ELb1EEEEEEEEEvNT_6ParamsE:
	.zero		1432


//--------------------- .nv.constant0._ZN7cutlass13device_kernelIN5flash19enable_sm80_to_sm89INS1_16FlashAttnFwdSm80INS1_25CollectiveMainloopFwdSm80ILi8ELi1ELb0EN4cute5tupleIJNS5_1CILi128EEENS7_ILi64EEENS7_ILi192EEEEEELi192ENS_10bfloat16_tEfNS_4arch4Sm80ELb0ELb1ELb0ELb0ELb0ELb0ELb1ELb1EEENS1_21CollectiveEpilogueFwdINS6_IJS8_SA_S9_EEENS6_IJNS7_ILi1EEESI_SI_EEESC_SE_Li256ELb0ELb1ELb1ELb0EEENS1_19SingleTileSchedulerILb0ELb1ELb1ELi128EEEEEEEEEvNT_6ParamsE --------------------------
	.section	.nv.constant0._ZN7cutlass13device_kernelIN5flash19enable_sm80_to_sm89INS1_16FlashAttnFwdSm80INS1_25CollectiveMainloopFwdSm80ILi8ELi1ELb0EN4cute5tupleIJNS5_1CILi128EEENS7_ILi64EEENS7_ILi192EEEEEELi192ENS_10bfloat16_tEfNS_4arch4Sm80ELb0ELb1ELb0ELb0ELb0ELb0ELb1ELb1EEENS1_21CollectiveEpilogueFwdINS6_IJS8_SA_S9_EEENS6_IJNS7_ILi1EEESI_SI_EEESC_SE_Li256ELb0ELb1ELb1ELb0EEENS1_19SingleTileSchedulerILb0ELb1ELb1ELi128EEEEEEEEEvNT_6ParamsE,"a",@progbits
	.sectionflags	@""
	.align	4
.nv.constant0._ZN7cutlass13device_kernelIN5flash19enable_sm80_to_sm89INS1_16FlashAttnFwdSm80INS1_25CollectiveMainloopFwdSm80ILi8ELi1ELb0EN4cute5tupleIJNS5_1CILi128EEENS7_ILi64EEENS7_ILi192EEEEEELi192ENS_10bfloat16_tEfNS_4arch4Sm80ELb0ELb1ELb0ELb0ELb0ELb0ELb1ELb1EEENS1_21CollectiveEpilogueFwdINS6_IJS8_SA_S9_EEENS6_IJNS7_ILi1EEESI_SI_EEESC_SE_Li256ELb0ELb1ELb1ELb0EEENS1_19SingleTileSchedulerILb0ELb1ELb1ELi128EEEEEEEEEvNT_6ParamsE:
	.zero		1400


//--------------------- .nv.constant0._ZN7cutlass13device_kernelIN5flash19enable_sm80_to_sm89INS1_16FlashAttnFwdSm80INS1_25CollectiveMainloopFwdSm80ILi8ELi1ELb0EN4cute5tupleIJNS5_1CILi128EEENS7_ILi64EEENS7_ILi192EEEEEELi192ENS_10bfloat16_tEfNS_4arch4Sm80ELb0ELb1ELb0ELb1ELb0ELb0ELb1ELb1EEENS1_21CollectiveEpilogueFwdINS6_IJS8_SA_S9_EEENS6_IJNS7_ILi1EEESI_SI_EEESC_SE_Li256ELb1ELb1ELb1ELb0EEENS1_36VarlenDynamicPersistentTileSchedulerILi128ELi64ELi256ELi256ELb1ELb1ELb0ELb1ELb0ELb1EEEEEEEEEvNT_6ParamsE --------------------------
	.section	.nv.constant0._ZN7cutlass13device_kernelIN5flash19enable_sm80_to_sm89INS1_16FlashAttnFwdSm80INS1_25CollectiveMainloopFwdSm80ILi8ELi1ELb0EN4cute5tupleIJNS5_1CILi128EEENS7_ILi64EEENS7_ILi192EEEEEELi192ENS_10bfloat16_tEfNS_4arch4Sm80ELb0ELb1ELb0ELb1ELb0ELb0ELb1ELb1EEENS1_21CollectiveEpilogueFwdINS6_IJS8_SA_S9_EEENS6_IJNS7_ILi1EEESI_SI_EEESC_SE_Li256ELb1ELb1ELb1ELb0EEENS1_36VarlenDynamicPersistentTileSchedulerILi128ELi64ELi256ELi256ELb1ELb1ELb0ELb1ELb0ELb1EEEEEEEEEvNT_6ParamsE,"a",@progbits
	.sectionflags	@""
	.align	4
.nv.constant0._ZN7cutlass13device_kernelIN5flash19enable_sm80_to_sm89INS1_16FlashAttnFwdSm80INS1_25CollectiveMainloopFwdSm80ILi8ELi1ELb0EN4cute5tupleIJNS5_1CILi128EEENS7_ILi64EEENS7_ILi192EEEEEELi192ENS_10bfloat16_tEfNS_4arch4Sm80ELb0ELb1ELb0ELb1ELb0ELb0ELb1ELb1EEENS1_21CollectiveEpilogueFwdINS6_IJS8_SA_S9_EEENS6_IJNS7_ILi1EEESI_SI_EEESC_SE_Li256ELb1ELb1ELb1ELb0EEENS1_36VarlenDynamicPersistentTileSchedulerILi128ELi64ELi256ELi256ELb1ELb1ELb0ELb1ELb0ELb1EEEEEEEEEvNT_6ParamsE:
	.zero		1432


//--------------------- .nv.constant0._ZN7cutlass13device_kernelIN5flash19enable_sm80_to_sm89INS1_16FlashAttnFwdSm80INS1_25CollectiveMainloopFwdSm80ILi8ELi1ELb0EN4cute5tupleIJNS5_1CILi128EEENS7_ILi64EEENS7_ILi192EEEEEELi192ENS_10bfloat16_tEfNS_4arch4Sm80ELb0ELb1ELb0ELb1ELb0ELb1ELb1ELb1EEENS1_21CollectiveEpilogueFwdINS6_IJS8_SA_S9_EEENS6_IJNS7_ILi1EEESI_SI_EEESC_SE_Li256ELb1ELb1ELb1ELb0EEENS1_36VarlenDynamicPersistentTileSchedulerILi128ELi64ELi256ELi256ELb1ELb1ELb0ELb1ELb0ELb1EEEEEEEEEvNT_6ParamsE --------------------------
	.section	.nv.constant0._ZN7cutlass13device_kernelIN5flash19enable_sm80_to_sm89INS1_16FlashAttnFwdSm80INS1_25CollectiveMainloopFwdSm80ILi8ELi1ELb0EN4cute5tupleIJNS5_1CILi128EEENS7_ILi64EEENS7_ILi192EEEEEELi192ENS_10bfloat16_tEfNS_4arch4Sm80ELb0ELb1ELb0ELb1ELb0ELb1ELb1ELb1EEENS1_21CollectiveEpilogueFwdINS6_IJS8_SA_S9_EEENS6_IJNS7_ILi1EEESI_SI_EEESC_SE_Li256ELb1ELb1ELb1ELb0EEENS1_36VarlenDynamicPersistentTileSchedulerILi128ELi64ELi256ELi256ELb1ELb1ELb0ELb1ELb0ELb1EEEEEEEEEvNT_6ParamsE,"a",@progbits
	.sectionflags	@""
	.align	4
.nv.constant0._ZN7cutlass13device_kernelIN5flash19enable_sm80_to_sm89INS1_16FlashAttnFwdSm80INS1_25CollectiveMainloopFwdSm80ILi8ELi1ELb0EN4cute5tupleIJNS5_1CILi128EEENS7_ILi64EEENS7_ILi192EEEEEELi192ENS_10bfloat16_tEfNS_4arch4Sm80ELb0ELb1ELb0ELb1ELb0ELb1ELb1ELb1EEENS1_21CollectiveEpilogueFwdINS6_IJS8_SA_S9_EEENS6_IJNS7_ILi1EEESI_SI_EEESC_SE_Li256ELb1ELb1ELb1ELb0EEENS1_36VarlenDynamicPersistentTileSchedulerILi128ELi64ELi256ELi256ELb1ELb1ELb0ELb1ELb0ELb1EEEEEEEEEvNT_6ParamsE:
	.zero		1432


//--------------------- .nv.constant0._ZN7cutlass13device_kernelIN5flash19enable_sm80_to_sm89INS1_16FlashAttnFwdSm80INS1_25CollectiveMainloopFwdSm80ILi8ELi1ELb1EN4cute5tupleIJNS5_1CILi128EEENS7_ILi96EEENS7_ILi192EEEEEELi192ENS_10bfloat16_tEfNS_4arch4Sm80ELb1ELb0ELb0ELb0ELb0ELb0ELb1ELb1EEENS1_21CollectiveEpilogueFwdINS6_IJS8_SA_S9_EEENS6_IJNS7_ILi1EEESI_SI_EEESC_SE_Li256ELb0ELb1ELb1ELb0EEENS1_30DynamicPersistentTileSchedulerILi256ELi256ELb1ELb1ELb0EEEEEEEEEvNT_6ParamsE --------------------------
	.section	.nv.constant0._ZN7cutlass13device_kernelIN5flash19enable_sm80_to_sm89INS1_16FlashAttnFwdSm80INS1_25CollectiveMainloopFwdSm80ILi8ELi1ELb1EN4cute5tupleIJNS5_1CILi128EEENS7_ILi96EEENS7_ILi192EEEEEELi192ENS_10bfloat16_tEfNS_4arch4Sm80ELb1ELb0ELb0ELb0ELb0ELb0ELb1ELb1EEENS1_21CollectiveEpilogueFwdINS6_IJS8_SA_S9_EEENS6_IJNS7_ILi1EEESI_SI_EEESC_SE_Li256ELb0ELb1ELb1ELb0EEENS1_30DynamicPersistentTileSchedulerILi256ELi256ELb1ELb1ELb0EEEEEEEEEvNT_6ParamsE,"a",@progbits
	.sectionflags	@""
	.align	4
.nv.constant0._ZN7cutlass13device_kernelIN5flash19enable_sm80_to_sm89INS1_16FlashAttnFwdSm80INS1_25CollectiveMainloopFwdSm80ILi8ELi1ELb1EN4cute5tupleIJNS5_1CILi128EEENS7_ILi96EEENS7_ILi192EEEEEELi192ENS_10bfloat16_tEfNS_4arch4Sm80ELb1ELb0ELb0ELb0ELb0ELb0ELb1ELb1EEENS1_21CollectiveEpilogueFwdINS6_IJS8_SA_S9_EEENS6_IJNS7_ILi1EEESI_SI_EEESC_SE_Li256ELb0ELb1ELb1ELb0EEENS1_30DynamicPersistentTileSchedulerILi256ELi256ELb1ELb1ELb0EEEEEEEEEvNT_6ParamsE:
	.zero		1416


//--------------------- .nv.constant0._ZN7cutlass13device_kernelIN5flash19enable_sm80_to_sm89INS1_16FlashAttnFwdSm80INS1_25CollectiveMainloopFwdSm80ILi8ELi1ELb0EN4cute5tupleIJNS5_1CILi128EEENS7_ILi64EEENS7_ILi192EEEEEELi192ENS_10bfloat16_tEfNS_4arch4Sm80ELb1ELb0ELb0ELb1ELb0ELb0ELb1ELb1EEENS1_21CollectiveEpilogueFwdINS6_IJS8_SA_S9_EEENS6_IJNS7_ILi1EEESI_SI_EEESC_SE_Li256ELb1ELb1ELb1ELb0EEENS1_36VarlenDynamicPersistentTileSchedulerILi128ELi64ELi256ELi256ELb1ELb1ELb0ELb1ELb1ELb1EEEEEEEEEvNT_6ParamsE --------------------------
	.section	.nv.constant0._ZN7cutlass13device_kernelIN5flash19enable_sm80_to_sm89INS1_16FlashAttnFwdSm80INS1_25CollectiveMainloopFwdSm80ILi8ELi1ELb0EN4cute5tupleIJNS5_1CILi128EEENS7_ILi64EEENS7_ILi192EEEEEELi192ENS_10bfloat16_tEfNS_4arch4Sm80ELb1ELb0ELb0ELb1ELb0ELb0ELb1ELb1EEENS1_21CollectiveEpilogueFwdINS6_IJS8_SA_S9_EEENS6_IJNS7_ILi1EEESI_SI_EEESC_SE_Li256ELb1ELb1ELb1ELb0EEENS1_36VarlenDynamicPersistentTileSchedulerILi128ELi64ELi256ELi256ELb1ELb1ELb0ELb1ELb1ELb1EEEEEEEEEvNT_6ParamsE,"a",@progbits
	.sectionflags	@""
	.align	4
.nv.constant0._ZN7cutlass13device_kernelIN5flash19enable_sm80_to_sm89INS1_16FlashAttnFwdSm80INS1_25CollectiveMainloopFwdSm80ILi8ELi1ELb0EN4cute5tupleIJNS5_1CILi128EEENS7_ILi64EEENS7_ILi192EEEEEELi192ENS_10bfloat16_tEfNS_4arch4Sm80ELb1ELb0ELb0ELb1ELb0ELb0ELb1ELb1EEENS1_21CollectiveEpilogueFwdINS6_IJS8_SA_S9_EEENS6_IJNS7_ILi1EEESI_SI_EEESC_SE_Li256ELb1ELb1ELb1ELb0EEENS1_36VarlenDynamicPersistentTileSchedulerILi128ELi64ELi256ELi256ELb1ELb1ELb0ELb1ELb1ELb1EEEEEEEEEvNT_6ParamsE:
	.zero		1432


//--------------------- .nv.constant0._ZN7cutlass13device_kernelIN5flash19enable_sm80_to_sm89INS1_16FlashAttnFwdSm80INS1_25CollectiveMainloopFwdSm80ILi8ELi1ELb0EN4cute5tupleIJNS5_1CILi128EEENS7_ILi64EEENS7_ILi192EEEEEELi192ENS_10bfloat16_tEfNS_4arch4Sm80ELb1ELb0ELb0ELb1ELb0ELb1ELb1ELb1EEENS1_21CollectiveEpilogueFwdINS6_IJS8_SA_S9_EEENS6_IJNS7_ILi1EEESI_SI_EEESC_SE_Li256ELb1ELb1ELb1ELb0EEENS1_36VarlenDynamicPersistentTileSchedulerILi128ELi64ELi256ELi256ELb1ELb1ELb0ELb1ELb1ELb1EEEEEEEEEvNT_6ParamsE --------------------------
	.section	.nv.constant0._ZN7cutlass13device_kernelIN5flash19enable_sm80_to_sm89INS1_16FlashAttnFwdSm80INS1_25CollectiveMainloopFwdSm80ILi8ELi1ELb0EN4cute5tupleIJNS5_1CILi128EEENS7_ILi64EEENS7_ILi192EEEEEELi192ENS_10bfloat16_tEfNS_4arch4Sm80ELb1ELb0ELb0ELb1ELb0ELb1ELb1ELb1EEENS1_21CollectiveEpilogueFwdINS6_IJS8_SA_S9_EEENS6_IJNS7_ILi1EEESI_SI_EEESC_SE_Li256ELb1ELb1ELb1ELb0EEENS1_36VarlenDynamicPersistentTileSchedulerILi128ELi64ELi256ELi256ELb1ELb1ELb0ELb1ELb1ELb1EEEEEEEEEvNT_6ParamsE,"a",@progbits
	.sectionflags	@""
	.align	4
.nv.constant0._ZN7cutlass13device_kernelIN5flash19enable_sm80_to_sm89INS1_16FlashAttnFwdSm80INS1_25CollectiveMainloopFwdSm80ILi8ELi1ELb0EN4cute5tupleIJNS5_1CILi128EEENS7_ILi64EEENS7_ILi192EEEEEELi192ENS_10bfloat16_tEfNS_4arch4Sm80ELb1ELb0ELb0ELb1ELb0ELb1ELb1ELb1EEENS1_21CollectiveEpilogueFwdINS6_IJS8_SA_S9_EEENS6_IJNS7_ILi1EEESI_SI_EEESC_SE_Li256ELb1ELb1ELb1ELb0EEENS1_36VarlenDynamicPersistentTileSchedulerILi128ELi64ELi256ELi256ELb1ELb1ELb0ELb1ELb1ELb1EEEEEEEEEvNT_6ParamsE:
	.zero		1432


//--------------------- .nv.constant0._ZN7cutlass13device_kernelIN5flash19enable_sm80_to_sm89INS1_16FlashAttnFwdSm80INS1_25CollectiveMainloopFwdSm80ILi8ELi2ELb1EN4cute5tupleIJNS5_1CILi128EEENS7_ILi96EEENS7_ILi192EEEEEELi192ENS_10bfloat16_tEfNS_4arch4Sm80ELb0ELb0ELb0ELb0ELb0ELb0ELb1ELb1EEENS1_21CollectiveEpilogueFwdINS6_IJS8_SA_S9_EEENS6_IJNS7_ILi1EEESI_SI_EEESC_SE_Li256ELb0ELb1ELb1ELb0EEENS1_19SingleTileSchedulerILb0ELb1ELb1ELi128EEEEEEEEEvNT_6ParamsE --------------------------
	.section	.nv.constant0._ZN7cutlass13device_kernelIN5flash19enable_sm80_to_sm89INS1_16FlashAttnFwdSm80INS1_25CollectiveMainloopFwdSm80ILi8ELi2ELb1EN4cute5tupleIJNS5_1CILi128EEENS7_ILi96EEENS7_ILi192EEEEEELi192ENS_10bfloat16_tEfNS_4arch4Sm80ELb0ELb0ELb0ELb0ELb0ELb0ELb1ELb1EEENS1_21CollectiveEpilogueFwdINS6_IJS8_SA_S9_EEENS6_IJNS7_ILi1EEESI_SI_EEESC_SE_Li256ELb0ELb1ELb1ELb0EEENS1_19SingleTileSchedulerILb0ELb1ELb1ELi128EEEEEEEEEvNT_6ParamsE,"a",@progbits
	.sectionflags	@""
	.align	4
.nv.constant0._ZN7cutlass13device_kernelIN5flash19enable_sm80_to_sm89INS1_16FlashAttnFwdSm80INS1_25CollectiveMainloopFwdSm80ILi8ELi2ELb1EN4cute5tupleIJNS5_1CILi128EEENS7_ILi96EEENS7_ILi192EEEEEELi192ENS_10bfloat16_tEfNS_4arch4Sm80ELb0ELb0ELb0ELb0ELb0ELb0ELb1ELb1EEENS1_21CollectiveEpilogueFwdINS6_IJS8_SA_S9_EEENS6_IJNS7_ILi1EEESI_SI_EEESC_SE_Li256ELb0ELb1ELb1ELb0EEENS1_19SingleTileSchedulerILb0ELb1ELb1ELi128EEEEEEEEEvNT_6ParamsE:
	.zero		1400


//--------------------- .nv.constant0._ZN7cutlass13device_kernelIN5flash19enable_sm80_to_sm89INS1_16FlashAttnFwdSm80INS1_25CollectiveMainloopFwdSm80ILi8ELi2ELb0EN4cute5tupleIJNS5_1CILi128EEENS7_ILi64EEENS7_ILi192EEEEEELi192ENS_10bfloat16_tEfNS_4arch4Sm80ELb0ELb0ELb0ELb1ELb0ELb0ELb1ELb1EEENS1_21CollectiveEpilogueFwdINS6_IJS8_SA_S9_EEENS6_IJNS7_ILi1EEESI_SI_EEESC_SE_Li256ELb1ELb1ELb1ELb0EEENS1_36VarlenDynamicPersistentTileSchedulerILi128ELi64ELi256ELi256ELb1ELb1ELb0ELb0ELb1ELb1EEEEEEEEEvNT_6ParamsE --------------------------
	.section	.nv.constant0._ZN7cutlass13device_kernelIN5flash19enable_sm80_to_sm89INS1_16FlashAttnFwdSm80INS1_25CollectiveMainloopFwdSm80ILi8ELi2ELb0EN4cute5tupleIJNS5_1CILi128EEENS7_ILi64EEENS7_ILi192EEEEEELi192ENS_10bfloat16_tEfNS_4arch4Sm80ELb0ELb0ELb0ELb1ELb0ELb0ELb1ELb1EEENS1_21CollectiveEpilogueFwdINS6_IJS8_SA_S9_EEENS6_IJNS7_ILi1EEESI_SI_EEESC_SE_Li256ELb1ELb1ELb1ELb0EEENS1_36VarlenDynamicPersistentTileSchedulerILi128ELi64ELi256ELi256ELb1ELb1ELb0ELb0ELb1ELb1EEEEEEEEEvNT_6ParamsE,"a",@progbits
	.sectionflags	@""
	.align	4
.nv.constant0._ZN7cutlass13device_kernelIN5flash19enable_sm80_to_sm89INS1_16FlashAttnFwdSm80INS1_25CollectiveMainloopFwdSm80ILi8ELi2ELb0EN4cute5tupleIJNS5_1CILi128EEENS7_ILi64EEENS7_ILi192EEEEEELi192ENS_10bfloat16_tEfNS_4arch4Sm80ELb0ELb0ELb0ELb1ELb0ELb0ELb1ELb1EEENS1_21CollectiveEpilogueFwdINS6_IJS8_SA_S9_EEENS6_IJNS7_ILi1EEESI_SI_EEESC_SE_Li256ELb1ELb1ELb1ELb0EEENS1_36VarlenDynamicPersistentTileSchedulerILi128ELi64ELi256ELi256ELb1ELb1ELb0ELb0ELb1ELb1EEEEEEEEEvNT_6ParamsE:
	.zero		1432


//--------------------- .nv.constant0._ZN7cutlass13device_kernelIN5flash19enable_sm80_to_sm89INS1_16FlashAttnFwdSm80INS1_25CollectiveMainloopFwdSm80ILi8ELi2ELb0EN4cute5tupleIJNS5_1CILi128EEENS7_ILi64EEENS7_ILi192EEEEEELi192ENS_10bfloat16_tEfNS_4arch4Sm80ELb0ELb0ELb0ELb1ELb0ELb1ELb1ELb1EEENS1_21CollectiveEpilogueFwdINS6_IJS8_SA_S9_EEENS6_IJNS7_ILi1EEESI_SI_EEESC_SE_Li256ELb1ELb1ELb1ELb0EEENS1_36VarlenDynamicPersistentTileSchedulerILi128ELi64ELi256ELi256ELb1ELb1ELb0ELb0ELb1ELb1EEEEEEEEEvNT_6ParamsE --------------------------
	.section	.nv.constant0._ZN7cutlass13device_kernelIN5flash19enable_sm80_to_sm89INS1_16FlashAttnFwdSm80INS1_25CollectiveMainloopFwdSm80ILi8ELi2ELb0EN4cute5tupleIJNS5_1CILi128EEENS7_ILi64EEENS7_ILi192EEEEEELi192ENS_10bfloat16_tEfNS_4arch4Sm80ELb0ELb0ELb0ELb1ELb0ELb1ELb1ELb1EEENS1_21CollectiveEpilogueFwdINS6_IJS8_SA_S9_EEENS6_IJNS7_ILi1EEESI_SI_EEESC_SE_Li256ELb1ELb1ELb1ELb0EEENS1_36VarlenDynamicPersistentTileSchedulerILi128ELi64ELi256ELi256ELb1ELb1ELb0ELb0ELb1ELb1EEEEEEEEEvNT_6ParamsE,"a",@progbits
	.sectionflags	@""
	.align	4
.nv.constant0._ZN7cutlass13device_kernelIN5flash19enable_sm80_to_sm89INS1_16FlashAttnFwdSm80INS1_25CollectiveMainloopFwdSm80ILi8ELi2ELb0EN4cute5tupleIJNS5_1CILi128EEENS7_ILi64EEENS7_ILi192EEEEEELi192ENS_10bfloat16_tEfNS_4arch4Sm80ELb0ELb0ELb0ELb1ELb0ELb1ELb1ELb1EEENS1_21CollectiveEpilogueFwdINS6_IJS8_SA_S9_EEENS6_IJNS7_ILi1EEESI_SI_EEESC_SE_Li256ELb1ELb1ELb1ELb0EEENS1_36VarlenDynamicPersistentTileSchedulerILi128ELi64ELi256ELi256ELb1ELb1ELb0ELb0ELb1ELb1EEEEEEEEEvNT_6ParamsE:
	.zero		1432


//--------------------- .nv.constant0._ZN7cutlass13device_kernelIN5flash19enable_sm80_to_sm89INS1_16FlashAttnFwdSm80INS1_25CollectiveMainloopFwdSm80ILi8ELi2ELb0EN4cute5tupleIJNS5_1CILi128EEENS7_ILi64EEENS7_ILi192EEEEEELi192ENS_10bfloat16_tEfNS_4arch4Sm80ELb0ELb1ELb0ELb0ELb0ELb0ELb1ELb1EEENS1_21CollectiveEpilogueFwdINS6_IJS8_SA_S9_EEENS6_IJNS7_ILi1EEESI_SI_EEESC_SE_Li256ELb0ELb1ELb1ELb0EEENS1_19SingleTileSchedulerILb0ELb1ELb1ELi128EEEEEEEEEvNT_6ParamsE --------------------------
	.section	.nv.constant0._ZN7cutlass13device_kernelIN5flash19enable_sm80_to_sm89INS1_16FlashAttnFwdSm80INS1_25CollectiveMainloopFwdSm80ILi8ELi2ELb0EN4cute5tupleIJNS5_1CILi128EEENS7_ILi64EEENS7_ILi192EEEEEELi192ENS_10bfloat16_tEfNS_4arch4Sm80ELb0ELb1ELb0ELb0ELb0ELb0ELb1ELb1EEENS1_21CollectiveEpilogueFwdINS6_IJS8_SA_S9_EEENS6_IJNS7_ILi1EEESI_SI_EEESC_SE_Li256ELb0ELb1ELb1ELb0EEENS1_19SingleTileSchedulerILb0ELb1ELb1ELi128EEEEEEEEEvNT_6ParamsE,"a",@progbits
	.sectionflags	@""
	.align	4
.nv.constant0._ZN7cutlass13device_kernelIN5flash19enable_sm80_to_sm89INS1_16FlashAttnFwdSm80INS1_25CollectiveMainloopFwdSm80ILi8ELi2ELb0EN4cute5tupleIJNS5_1CILi128EEENS7_ILi64EEENS7_ILi192EEEEEELi192ENS_10bfloat16_tEfNS_4arch4Sm80ELb0ELb1ELb0ELb0ELb0ELb0ELb1ELb1EEENS1_21CollectiveEpilogueFwdINS6_IJS8_SA_S9_EEENS6_IJNS7_ILi1EEESI_SI_EEESC_SE_Li256ELb0ELb1ELb1ELb0EEENS1_19SingleTileSchedulerILb0ELb1ELb1ELi128EEEEEEEEEvNT_6ParamsE:
	.zero		1400


//--------------------- .nv.constant0._ZN7cutlass13device_kernelIN5flash19enable_sm80_to_sm89INS1_16FlashAttnFwdSm80INS1_25CollectiveMainloopFwdSm80ILi8ELi2ELb0EN4cute5tupleIJNS5_1CILi128EEENS7_ILi64EEENS7_ILi192EEEEEELi192ENS_10bfloat16_tEfNS_4arch4Sm80ELb0ELb1ELb0ELb1ELb0ELb0ELb1ELb1EEENS1_21CollectiveEpilogueFwdINS6_IJS8_SA_S9_EEENS6_IJNS7_ILi1EEESI_SI_EEESC_SE_Li256ELb1ELb1ELb1ELb0EEENS1_36VarlenDynamicPersistentTileSchedulerILi128ELi64ELi256ELi256ELb1ELb1ELb0ELb1ELb0ELb1EEEEEEEEEvNT_6ParamsE --------------------------
	.section	.nv.constant0._ZN7cutlass13device_kernelIN5flash19enable_sm80_to_sm89INS1_16FlashAttnFwdSm80INS1_25CollectiveMainloopFwdSm80ILi8ELi2ELb0EN4cute5tupleIJNS5_1CILi128EEENS7_ILi64EEENS7_ILi192EEEEEELi192ENS_10bfloat16_tEfNS_4arch4Sm80ELb0ELb1ELb0ELb1ELb0ELb0ELb1ELb1EEENS1_21CollectiveEpilogueFwdINS6_IJS8_SA_S9_EEENS6_IJNS7_ILi1EEESI_SI_EEESC_SE_Li256ELb1ELb1ELb1ELb0EEENS1_36VarlenDynamicPersistentTileSchedulerILi128ELi64ELi256ELi256ELb1ELb1ELb0ELb1ELb0ELb1EEEEEEEEEvNT_6ParamsE,"a",@progbits
	.sectionflags	@""
	.align	4
.nv.constant0._ZN7cutlass13device_kernelIN5flash19enable_sm80_to_sm89INS1_16FlashAttnFwdSm80INS1_25CollectiveMainloopFwdSm80ILi8ELi2ELb0EN4cute5tupleIJNS5_1CILi128EEENS7_ILi64EEENS7_ILi192EEEEEELi192ENS_10bfloat16_tEfNS_4arch4Sm80ELb0ELb1ELb0ELb1ELb0ELb0ELb1ELb1EEENS1_21CollectiveEpilogueFwdINS6_IJS8_SA_S9_EEENS6_IJNS7_ILi1EEESI_SI_EEESC_SE_Li256ELb1ELb1ELb1ELb0EEENS1_36VarlenDynamicPersistentTileSchedulerILi128ELi64ELi256ELi256ELb1ELb1ELb0ELb1ELb0ELb1EEEEEEEEEvNT_6ParamsE:
	.zero		1432


//--------------------- .nv.constant0._ZN7cutlass13device_kernelIN5flash19enable_sm80_to_sm89INS1_16FlashAttnFwdSm80INS1_25CollectiveMainloopFwdSm80ILi8ELi2ELb0EN4cute5tupleIJNS5_1CILi128EEENS7_ILi64EEENS7_ILi192EEEEEELi192ENS_10bfloat16_tEfNS_4arch4Sm80ELb0ELb1ELb0ELb1ELb0ELb1ELb1ELb1EEENS1_21CollectiveEpilogueFwdINS6_IJS8_SA_S9_EEENS6_IJNS7_ILi1EEESI_SI_EEESC_SE_Li256ELb1ELb1ELb1ELb0EEENS1_36VarlenDynamicPersistentTileSchedulerILi128ELi64ELi256ELi256ELb1ELb1ELb0ELb1ELb0ELb1EEEEEEEEEvNT_6ParamsE --------------------------
	.section	.nv.constant0._ZN7cutlass13device_kernelIN5flash19enable_sm80_to_sm89INS1_16FlashAttnFwdSm80INS1_25CollectiveMainloopFwdSm80ILi8ELi2ELb0EN4cute5tupleIJNS5_1CILi128EEENS7_ILi64EEENS7_ILi192EEEEEELi192ENS_10bfloat16_tEfNS_4arch4Sm80ELb0ELb1ELb0ELb1ELb0ELb1ELb1ELb1EEENS1_21CollectiveEpilogueFwdINS6_IJS8_SA_S9_EEENS6_IJNS7_ILi1EEESI_SI_EEESC_SE_Li256ELb1ELb1ELb1ELb0EEENS1_36VarlenDynamicPersistentTileSchedulerILi128ELi64ELi256ELi256ELb1ELb1ELb0ELb1ELb0ELb1EEEEEEEEEvNT_6ParamsE,"a",@progbits
	.sectionflags	@""
	.align	4
.nv.constant0._ZN7cutlass13device_kernelIN5flash19enable_sm80_to_sm89INS1_16FlashAttnFwdSm80INS1_25CollectiveMainloopFwdSm80ILi8ELi2ELb0EN4cute5tupleIJNS5_1CILi128EEENS7_ILi64EEENS7_ILi192EEEEEELi192ENS_10bfloat16_tEfNS_4arch4Sm80ELb0ELb1ELb0ELb1ELb0ELb1ELb1ELb1EEENS1_21CollectiveEpilogueFwdINS6_IJS8_SA_S9_EEENS6_IJNS7_ILi1EEESI_SI_EEESC_SE_Li256ELb1ELb1ELb1ELb0EEENS1_36VarlenDynamicPersistentTileSchedulerILi128ELi64ELi256ELi256ELb1ELb1ELb0ELb1ELb0ELb1EEEEEEEEEvNT_6ParamsE:
	.zero		1432


//--------------------- .nv.constant0._ZN7cutlass13device_kernelIN5flash19enable_sm80_to_sm89INS1_16FlashAttnFwdSm80INS1_25CollectiveMainloopFwdSm80ILi8ELi2ELb1EN4cute5tupleIJNS5_1CILi128EEENS7_ILi96EEENS7_ILi192EEEEEELi192ENS_10bfloat16_tEfNS_4arch4Sm80ELb1ELb0ELb0ELb0ELb0ELb0ELb1ELb1EEENS1_21CollectiveEpilogueFwdINS6_IJS8_SA_S9_EEENS6_IJNS7_ILi1EEESI_SI_EEESC_SE_Li256ELb0ELb1ELb1ELb0EEENS1_30DynamicPersistentTileSchedulerILi256ELi256ELb1ELb1ELb0EEEEEEEEEvNT_6ParamsE --------------------------
	.section	.nv.constant0._ZN7cutlass13device_kernelIN5flash19enable_sm80_to_sm89INS1_16FlashAttnFwdSm80INS1_25CollectiveMainloopFwdSm80ILi8ELi2ELb1EN4cute5tupleIJNS5_1CILi128EEENS7_ILi96EEENS7_ILi192EEEEEELi192ENS_10bfloat16_tEfNS_4arch4Sm80ELb1ELb0ELb0ELb0ELb0ELb0ELb1ELb1EEENS1_21CollectiveEpilogueFwdINS6_IJS8_SA_S9_EEENS6_IJNS7_ILi1EEESI_SI_EEESC_SE_Li256ELb0ELb1ELb1ELb0EEENS1_30DynamicPersistentTileSchedulerILi256ELi256ELb1ELb1ELb0EEEEEEEEEvNT_6ParamsE,"a",@progbits
	.sectionflags	@""
	.align	4
.nv.constant0._ZN7cutlass13device_kernelIN5flash19enable_sm80_to_sm89INS1_16FlashAttnFwdSm80INS1_25CollectiveMainloopFwdSm80ILi8ELi2ELb1EN4cute5tupleIJNS5_1CILi128EEENS7_ILi96EEENS7_ILi192EEEEEELi192ENS_10bfloat16_tEfNS_4arch4Sm80ELb1ELb0ELb0ELb0ELb0ELb0ELb1ELb1EEENS1_21CollectiveEpilogueFwdINS6_IJS8_SA_S9_EEENS6_IJNS7_ILi1EEESI_SI_EEESC_SE_Li256ELb0ELb1ELb1ELb0EEENS1_30DynamicPersistentTileSchedulerILi256ELi256ELb1ELb1ELb0EEEEEEEEEvNT_6ParamsE:
	.zero		1416


//--------------------- .nv.constant0._ZN7cutlass13device_kernelIN5flash19enable_sm80_to_sm89INS1_16FlashAttnFwdSm80INS1_25CollectiveMainloopFwdSm80ILi8ELi2ELb0EN4cute5tupleIJNS5_1CILi128EEENS7_ILi64EEENS7_ILi192EEEEEELi192ENS_10bfloat16_tEfNS_4arch4Sm80ELb1ELb0ELb0ELb1ELb0ELb0ELb1ELb1EEENS1_21CollectiveEpilogueFwdINS6_IJS8_SA_S9_EEENS6_IJNS7_ILi1EEESI_SI_EEESC_SE_Li256ELb1ELb1ELb1ELb0EEENS1_36VarlenDynamicPersistentTileSchedulerILi128ELi64ELi256ELi256ELb1ELb1ELb0ELb1ELb1ELb1EEEEEEEEEvNT_6ParamsE --------------------------
	.section	.nv.constant0._ZN7cutlass13device_kernelIN5flash19enable_sm80_to_sm89INS1_16FlashAttnFwdSm80INS1_25CollectiveMainloopFwdSm80ILi8ELi2ELb0EN4cute5tupleIJNS5_1CILi128EEENS7_ILi64EEENS7_ILi192EEEEEELi192ENS_10bfloat16_tEfNS_4arch4Sm80ELb1ELb0ELb0ELb1ELb0ELb0ELb1ELb1EEENS1_21CollectiveEpilogueFwdINS6_IJS8_SA_S9_EEENS6_IJNS7_ILi1EEESI_SI_EEESC_SE_Li256ELb1ELb1ELb1ELb0EEENS1_36VarlenDynamicPersistentTileSchedulerILi128ELi64ELi256ELi256ELb1ELb1ELb0ELb1ELb1ELb1EEEEEEEEEvNT_6ParamsE,"a",@progbits
	.sectionflags	@""
	.align	4
.nv.constant0._ZN7cutlass13device_kernelIN5flash19enable_sm80_to_sm89INS1_16FlashAttnFwdSm80INS1_25CollectiveMainloopFwdSm80ILi8ELi2ELb0EN4cute5tupleIJNS5_1CILi128EEENS7_ILi64EEENS7_ILi192EEEEEELi192ENS_10bfloat16_tEfNS_4arch4Sm80ELb1ELb0ELb0ELb1ELb0ELb0ELb1ELb1EEENS1_21CollectiveEpilogueFwdINS6_IJS8_SA_S9_EEENS6_IJNS7_ILi1EEESI_SI_EEESC_SE_Li256ELb1ELb1ELb1ELb0EEENS1_36VarlenDynamicPersistentTileSchedulerILi128ELi64ELi256ELi256ELb1ELb1ELb0ELb1ELb1ELb1EEEEEEEEEvNT_6ParamsE:
	.zero		1432


//--------------------- .nv.constant0._ZN7cutlass13device_kernelIN5flash19enable_sm80_to_sm89INS1_16FlashAttnFwdSm80INS1_25CollectiveMainloopFwdSm80ILi8ELi2ELb0EN4cute5tupleIJNS5_1CILi128EEENS7_ILi64EEENS7_ILi192EEEEEELi192ENS_10bfloat16_tEfNS_4arch4Sm80ELb1ELb0ELb0ELb1ELb0ELb1ELb1ELb1EEENS1_21CollectiveEpilogueFwdINS6_IJS8_SA_S9_EEENS6_IJNS7_ILi1EEESI_SI_EEESC_SE_Li256ELb1ELb1ELb1ELb0EEENS1_36VarlenDynamicPersistentTileSchedulerILi128ELi64ELi256ELi256ELb1ELb1ELb0ELb1ELb1ELb1EEEEEEEEEvNT_6ParamsE --------------------------
	.section	.nv.constant0._ZN7cutlass13device_kernelIN5flash19enable_sm80_to_sm89INS1_16FlashAttnFwdSm80INS1_25CollectiveMainloopFwdSm80ILi8ELi2ELb0EN4cute5tupleIJNS5_1CILi128EEENS7_ILi64EEENS7_ILi192EEEEEELi192ENS_10bfloat16_tEfNS_4arch4Sm80ELb1ELb0ELb0ELb1ELb0ELb1ELb1ELb1EEENS1_21CollectiveEpilogueFwdINS6_IJS8_SA_S9_EEENS6_IJNS7_ILi1EEESI_SI_EEESC_SE_Li256ELb1ELb1ELb1ELb0EEENS1_36VarlenDynamicPersistentTileSchedulerILi128ELi64ELi256ELi256ELb1ELb1ELb0ELb1ELb1ELb1EEEEEEEEEvNT_6ParamsE,"a",@progbits
	.sectionflags	@""
	.align	4
.nv.constant0._ZN7cutlass13device_kernelIN5flash19enable_sm80_to_sm89INS1_16FlashAttnFwdSm80INS1_25CollectiveMainloopFwdSm80ILi8ELi2ELb0EN4cute5tupleIJNS5_1CILi128EEENS7_ILi64EEENS7_ILi192EEEEEELi192ENS_10bfloat16_tEfNS_4arch4Sm80ELb1ELb0ELb0ELb1ELb0ELb1ELb1ELb1EEENS1_21CollectiveEpilogueFwdINS6_IJS8_SA_S9_EEENS6_IJNS7_ILi1EEESI_SI_EEESC_SE_Li256ELb1ELb1ELb1ELb0EEENS1_36VarlenDynamicPersistentTileSchedulerILi128ELi64ELi256ELi256ELb1ELb1ELb0ELb1ELb1ELb1EEEEEEEEEvNT_6ParamsE:
	.zero		1432


//--------------------- .text._ZN7cutlass13device_kernelIN5flash19enable_sm80_to_sm89INS1_16FlashAttnFwdSm80INS1_25CollectiveMainloopFwdSm80ILi8ELi1ELb1EN4cute5tupleIJNS5_1CILi128EEENS7_ILi96EEENS7_ILi192EEEEEELi192ENS_10bfloat16_tEfNS_4arch4Sm80ELb0ELb0ELb1ELb0ELb0ELb0ELb1ELb1EEENS1_21CollectiveEpilogueFwdINS6_IJS8_SA_S9_EEENS6_IJNS7_ILi1EEESI_SI_EEESC_SE_Li256ELb0ELb1ELb1ELb0EEENS1_19SingleTileSchedulerILb0ELb1ELb1ELi128EEEEEEEEEvNT_6ParamsE --------------------------
	.section	.text._ZN7cutlass13device_kernelIN5flash19enable_sm80_to_sm89INS1_16FlashAttnFwdSm80INS1_25CollectiveMainloopFwdSm80ILi8ELi1ELb1EN4cute5tupleIJNS5_1CILi128EEENS7_ILi96EEENS7_ILi192EEEEEELi192ENS_10bfloat16_tEfNS_4arch4Sm80ELb0ELb0ELb1ELb0ELb0ELb0ELb1ELb1EEENS1_21CollectiveEpilogueFwdINS6_IJS8_SA_S9_EEENS6_IJNS7_ILi1EEESI_SI_EEESC_SE_Li256ELb0ELb1ELb1ELb0EEENS1_19SingleTileSchedulerILb0ELb1ELb1ELi128EEEEEEEEEvNT_6ParamsE,"ax",@progbits
	.sectioninfo	@"SHI_REGISTERS=255"
	.align	128
.text._ZN7cutlass13device_kernelIN5flash19enable_sm80_to_sm89INS1_16FlashAttnFwdSm80INS1_25CollectiveMainloopFwdSm80ILi8ELi1ELb1EN4cute5tupleIJNS5_1CILi128EEENS7_ILi96EEENS7_ILi192EEEEEELi192ENS_10bfloat16_tEfNS_4arch4Sm80ELb0ELb0ELb1ELb0ELb0ELb0ELb1ELb1EEENS1_21CollectiveEpilogueFwdINS6_IJS8_SA_S9_EEENS6_IJNS7_ILi1EEESI_SI_EEESC_SE_Li256ELb0ELb1ELb1ELb0EEENS1_19SingleTileSchedulerILb0ELb1ELb1ELi128EEEEEEEEEvNT_6ParamsE:
        .type           _ZN7cutlass13device_kernelIN5flash19enable_sm80_to_sm89INS1_16FlashAttnFwdSm80INS1_25CollectiveMainloopFwdSm80ILi8ELi1ELb1EN4cute5tupleIJNS5_1CILi128EEENS7_ILi96EEENS7_ILi192EEEEEELi192ENS_10bfloat16_tEfNS_4arch4Sm80ELb0ELb0ELb1ELb0ELb0ELb0ELb1ELb1EEENS1_21CollectiveEpilogueFwdINS6_IJS8_SA_S9_EEENS6_IJNS7_ILi1EEESI_SI_EEESC_SE_Li256ELb0ELb1ELb1ELb0EEENS1_19SingleTileSchedulerILb0ELb1ELb1ELi128EEEEEEEEEvNT_6ParamsE,@function
        .size           _ZN7cutlass13device_kernelIN5flash19enable_sm80_to_sm89INS1_16FlashAttnFwdSm80INS1_25CollectiveMainloopFwdSm80ILi8ELi1ELb1EN4cute5tupleIJNS5_1CILi128EEENS7_ILi96EEENS7_ILi192EEEEEELi192ENS_10bfloat16_tEfNS_4arch4Sm80ELb0ELb0ELb1ELb0ELb0ELb0ELb1ELb1EEENS1_21CollectiveEpilogueFwdINS6_IJS8_SA_S9_EEENS6_IJNS7_ILi1EEESI_SI_EEESC_SE_Li256ELb0ELb1ELb1ELb0EEENS1_19SingleTileSchedulerILb0ELb1ELb1ELi128EEEEEEEEEvNT_6ParamsE,(.L_x_4919 - _ZN7cutlass13device_kernelIN5flash19enable_sm80_to_sm89INS1_16FlashAttnFwdSm80INS1_25CollectiveMainloopFwdSm80ILi8ELi1ELb1EN4cute5tupleIJNS5_1CILi128EEENS7_ILi96EEENS7_ILi192EEEEEELi192ENS_10bfloat16_tEfNS_4arch4Sm80ELb0ELb0ELb1ELb0ELb0ELb0ELb1ELb1EEENS1_21CollectiveEpilogueFwdINS6_IJS8_SA_S9_EEENS6_IJNS7_ILi1EEESI_SI_EEESC_SE_Li256ELb0ELb1ELb1ELb0EEENS1_19SingleTileSchedulerILb0ELb1ELb1ELi128EEEEEEEEEvNT_6ParamsE)
        .other          _ZN7cutlass13device_kernelIN5flash19enable_sm80_to_sm89INS1_16FlashAttnFwdSm80INS1_25CollectiveMainloopFwdSm80ILi8ELi1ELb1EN4cute5tupleIJNS5_1CILi128EEENS7_ILi96EEENS7_ILi192EEEEEELi192ENS_10bfloat16_tEfNS_4arch4Sm80ELb0ELb0ELb1ELb0ELb0ELb0ELb1ELb1EEENS1_21CollectiveEpilogueFwdINS6_IJS8_SA_S9_EEENS6_IJNS7_ILi1EEESI_SI_EEESC_SE_Li256ELb0ELb1ELb1ELb0EEENS1_19SingleTileSchedulerILb0ELb1ELb1ELi128EEEEEEEEEvNT_6ParamsE,@"STO_CUDA_ENTRY STV_DEFAULT"
_ZN7cutlass13device_kernelIN5flash19enable_sm80_to_sm89INS1_16FlashAttnFwdSm80INS1_25CollectiveMainloopFwdSm80ILi8ELi1ELb1EN4cute5tupleIJNS5_1CILi128EEENS7_ILi96EEENS7_ILi192EEEEEELi192ENS_10bfloat16_tEfNS_4arch4Sm80ELb0ELb0ELb1ELb0ELb0ELb0ELb1ELb1EEENS1_21CollectiveEpilogueFwdINS6_IJS8_SA_S9_EEENS6_IJNS7_ILi1EEESI_SI_EEESC_SE_Li256ELb0ELb1ELb1ELb0EEENS1_19SingleTileSchedulerILb0ELb1ELb1ELi128EEEEEEEEEvNT_6ParamsE:
[----:B------:R-:W-:Y:S02]  /*0000*/  MOV R1, c[0x0][0x28] ;  /* 0x00000a0000017a02 */ /* 0x000fe40000000f00 */
[----:B------:R-:W1:Y:S01]  /*0010*/  S2R R152, SR_TID.X ;  /* 0x0000000000987919 */ /* 0x000e620000002100 */
[----:B------:R-:W2:Y:S01]  /*0020*/  S2UR UR6, SR_CTAID.Y ;  /* 0x00000000000679c3 */ /* 0x000ea20000002600 */
[----:B------:R-:W-:Y:S02]  /*0030*/  IADD3 R1, R1, -0x48, RZ ;  /* 0xffffffb801017810 */ /* 0x000fe40007ffe0ff */
[----:B------:R-:W3:Y:S01]  /*0040*/  S2R R18, SR_CTAID.Z ;  /* 0x0000000000127919 */ /* 0x000ee20000002700 */
[----:B-1----:R-:W-:-:S06]  /*0050*/  SHF.R.U32.HI R0, RZ, 0x5, R152 ;  /* 0x00000005ff007819 */ /* 0x002fcc0000011698 */
[----:B------:R-:W1:Y:S02]  /*0060*/  SHFL.IDX PT, R0, R0, RZ, 0x1f ;  /* 0x00001fff00007589 */ /* 0x000e6400000e0000 */
[----:B-1----:R-:W-:-:S13]  /*0070*/  ISETP.NE.AND P0, PT, R0, RZ, PT ;  /* 0x000000ff0000720c */ /* 0x002fda0003f05270 */
[----:B--2---:R-:W-:Y:S05]  /*0080*/  @!P0 BRA `(.L_x_0) ;  /* 0x0000009000008947 */ /* 0x004fea0003800000 */
[----:B---3--:R-:W-:Y:S01]  /*0090*/  MOV R0, c[0x0][0x550] ;  /* 0x0001540000007a02 */ /* 0x008fe20000000f00 */
[----:B------:R-:W-:-:S03]  /*00a0*/  UMOV UR9, UR6 ;  /* 0x0000000600097c82 */ /* 0x000fc60008000000 */
[----:B------:R-:W-:-:S13]  /*00b0*/  ISETP.NE.AND P0, PT, R0, 0x1, PT ;  /* 0x000000010000780c */ /* 0x000fda0003f05270 */
[----:B------:R-:W-:Y:S05]  /*00c0*/  @!P0 BRA `(.L_x_1) ;  /* 0x000000b000008947 */ /* 0x000fea0003800000 */
[----:B------:R-:W-:Y:S02]  /*00d0*/  ULDC UR4, c[0x0][0x554] ;  /* 0x0001550000047ab9 */ /* 0x000fe40000000800 */
[----:B------:R-:W-:Y:S02]  /*00e0*/  UIMAD.WIDE.U32 UR4, UR6, UR4, URZ ;  /* 0x00000004060472a5 */ /* 0x000fe4000f8e003f */
[----:B------:R-:W-:Y:S02]  /*00f0*/  ULDC UR9, c[0x0][0x558] ;  /* 0x0001560000097ab9 */ /* 0x000fe40000000800 */
[----:B------:R-:W-:Y:S01]  /*0100*/  USHF.R.U32.HI UR9, URZ, UR9, UR5 ;  /* 0x000000093f097299 */ /* 0x000fe20008011605 */
[----:B------:R-:W-:Y:S05]  /*0110*/  BRA `(.L_x_1) ;  /* 0x0000006000007947 */ /* 0x000fea0003800000 */
.L_x_0:
[----:B---3--:R-:W-:Y:S02]  /*0120*/  ULDC.64 UR4, c[0x0][0x550] ;  /* 0x0001540000047ab9 */ /* 0x008fe40000000a00 */
[----:B------:R-:W-:Y:S02]  /*0130*/  UISETP.NE.AND UP0, UPT, UR4, 0x1, UPT ;  /* 0x000000010400788c */ /* 0x000fe4000bf05270 */
[----:B------:R-:W-:-:S02]  /*0140*/  UIMAD.WIDE.U32 UR10, UR6, UR5, URZ ;  /* 0x00000005060a72a5 */ /* 0x000fc4000f8e003f */
[----:B------:R-:W-:Y:S02]  /*0150*/  ULDC UR4, c[0x0][0x558] ;  /* 0x0001560000047ab9 */ /* 0x000fe40000000800 */
[----:B------:R-:W-:-:S05]  /*0160*/  UMOV UR9, UR6 ;  /* 0x0000000600097c82 */ /* 0x000fca0008000000 */
[----:B------:R-:W-:-:S03]  /*0170*/  @UP0 USHF.R.U32.HI UR9, URZ, UR4, UR11 ;  /* 0x000000043f090299 */ /* 0x000fc6000801160b */
.L_x_1:
[----:B------:R-:W-:Y:S01]  /*0180*/  ISETP.GE.AND P0, PT, R18, RZ, PT ;  /* 0x000000ff1200720c */ /* 0x000fe20003f06270 */
[----:B------:R-:W-:Y:S02]  /*0190*/  UIADD3 UR5, -UR9, URZ, URZ ;  /* 0x0000003f09057290 */ /* 0x000fe4000fffe13f */
[----:B------:R-:W-:Y:S02]  /*01a0*/  ULDC UR4, c[0x0][0x550] ;  /* 0x0001540000047ab9 */ /* 0x000fe40000000800 */
[----:B------:R-:W-:-:S08]  /*01b0*/  UIMAD UR6, UR5, UR4, UR6 ;  /* 0x00000004050672a4 */ /* 0x000fd0000f8e0206 */
[----:B------:R-:W-:Y:S05]  /*01c0*/  @!P0 EXIT ;  /* 0x000000000000894d */ /* 0x000fea0003800000 */
[----:B------:R-:W-:Y:S02]  /*01d0*/  ULDC UR4, c[0x0][0x1d0] ;  /* 0x0000740000047ab9 */ /* 0x000fe40000000800 */
[----:B------:R-:W-:Y:S02]  /*01e0*/  UISETP.GE.AND UP0, UPT, UR4, 0x1, UPT ;  /* 0x000000010400788c */ /* 0x000fe4000bf06270 */
[----:B------:R-:W-:Y:S02]  /*01f0*/  UIADD3 UR10, UR4, 0x5f, URZ ;  /* 0x0000005f040a7890 */ /* 0x000fe4000fffe03f */
[----:B------:R-:W-:Y:S02]  /*0200*/  UMOV UR15, URZ ;  /* 0x0000003f000f7c82 */ /* 0x000fe40008000000 */
[----:B------:R-:W-:Y:S01]  /*0210*/  PLOP3.LUT P0, PT, PT, PT, UP0, 0x80, 0x0 ;  /* 0x000000000000781c */ /* 0x000fe20003f0f008 */
[----:B------:R-:W-:-:S04]  /*0220*/  UIMAD.WIDE UR10, UR10, 0x2aaaaaab, URZ ;  /* 0x2aaaaaab0a0a78a5 */ /* 0x000fc8000f8e023f */
[----:B------:R-:W-:-:S04]  /*0230*/  USHF.R.U32.HI UR12, URZ, 0x1f, UR11 ;  /* 0x0000001f3f0c7899 */ /* 0x000fc8000801160b */
[----:B------:R-:W-:-:S04]  /*0240*/  ULEA.HI.SX32 UR12, UR11, UR12, 0x1c ;  /* 0x0000000c0b0c7291 */ /* 0x000fc8000f8fe23f */
[----:B------:R-:W-:Y:S05]  /*0250*/  @!P0 BRA `(.L_x_2) ;  /* 0x0000023000008947 */ /* 0x000fea0003800000 */
[----:B------:R-:W-:Y:S02]  /*0260*/  USHF.R.U32.HI UR4, URZ, 0x10, UR6 ;  /* 0x000000103f047899 */ /* 0x000fe40008011606 */
[----:B------:R-:W-:Y:S02]  /*0270*/  ULDC UR5, c[0x0][0x338] ;  /* 0x0000ce0000057ab9 */ /* 0x000fe40000000800 */
[----:B------:R-:W-:Y:S02]  /*0280*/  UISETP.NE.AND UP0, UPT, UR4, URZ, UPT ;  /* 0x0000003f0400728c */ /* 0x000fe4000bf05270 */
[----:B------:R-:W-:Y:S02]  /*0290*/  UMOV UR14, URZ ;  /* 0x0000003f000e7c82 */ /* 0x000fe40008000000 */
[----:B------:R-:W-:-:S04]  /*02a0*/  USEL UR5, UR4, UR5, UP0 ;  /* 0x0000000504057287 */ /* 0x000fc80008000000 */
[----:B------:R-:W-:Y:S02]  /*02b0*/  UIADD3 UR11, UR12, -0x1, UR5 ;  /* 0xffffffff0c0b7890 */ /* 0x000fe4000fffe005 */
[----:B------:R-:W-:-:S05]  /*02c0*/  IMAD.U32 R3, RZ, RZ, UR5 ;  /* 0x00000005ff037e24 */ /* 0x000fca000f8e00ff */
[----:B------:R-:W-:-:S04]  /*02d0*/  IABS R0, R3 ;  /* 0x0000000300007213 */ /* 0x000fc80000000000 */
[----:B------:R-:W1:Y:S02]  /*02e0*/  R2UR UR10, R0 ;  /* 0x00000000000a73c2 */ /* 0x000e6400000e0000 */
[----:B-1----:R-:W1:Y:S08]  /*02f0*/  I2F.RP R0, UR10 ;  /* 0x0000000a00007d06 */ /* 0x002e700008209400 */
[----:B-1----:R-:W1:Y:S02]  /*0300*/  MUFU.RCP R0, R0 ;  /* 0x0000000000007308 */ /* 0x002e640000001000 */
[----:B-1----:R-:W-:-:S06]  /*0310*/  IADD3 R0, R0, 0xffffffe, RZ ;  /* 0x0ffffffe00007810 */ /* 0x002fcc0007ffe0ff */
[----:B------:R-:W1:Y:S02]  /*0320*/  F2I.FTZ.U32.TRUNC.NTZ R0, R0 ;  /* 0x0000000000007305 */ /* 0x000e64000021f000 */
[----:B-1----:R1:W2:Y:S02]  /*0330*/  R2UR UR15, R0 ;  /* 0x00000000000f73c2 */ /* 0x0022a400000e0000 */
[----:B-1----:R-:W-:Y:S01]  /*0340*/  IMAD.U32 R0, RZ, RZ, UR11 ;  /* 0x0000000bff007e24 */ /* 0x002fe2000f8e00ff */
[----:B--2---:R-:W-:Y:S02]  /*0350*/  UIADD3 UR4, URZ, -UR15, URZ ;  /* 0x8000000f3f047290 */ /* 0x004fe4000fffe03f */
[----:B------:R-:W-:Y:S02]  /*0360*/  ULOP3.LUT UR11, UR11, UR5, URZ, 0x3c, !UPT ;  /* 0x000000050b0b7292 */ /* 0x000fe4000f8e3c3f */
[----:B------:R-:W-:Y:S01]  /*0370*/  IABS R2, R0 ;  /* 0x0000000000027213 */ /* 0x000fe20000000000 */
[----:B------:R-:W-:Y:S01]  /*0380*/  UIMAD UR4, UR4, UR10, URZ ;  /* 0x0000000a040472a4 */ /* 0x000fe2000f8e023f */
[----:B------:R-:W-:-:S02]  /*0390*/  IABS R0, R3 ;  /* 0x0000000300007213 */ /* 0x000fc40000000000 */
[----:B------:R-:W1:Y:S01]  /*03a0*/  R2UR UR8, R2 ;  /* 0x00000000020873c2 */ /* 0x000e6200000e0000 */
[----:B------:R-:W-:Y:S02]  /*03b0*/  UIMAD.WIDE.U32 UR14, UR15, UR4, UR14 ;  /* 0x000000040f0e72a5 */ /* 0x000fe4000f8e000e */
[----:B------:R-:W-:-:S05]  /*03c0*/  IMAD.MOV R0, RZ, RZ, -R0 ;  /* 0x000000ffff007224 */ /* 0x000fca00078e0a00 */
[----:B------:R-:W2:Y:S01]  /*03d0*/  R2UR UR7, R0 ;  /* 0x00000000000773c2 */ /* 0x000ea200000e0000 */
[----:B-1----:R-:W-:-:S04]  /*03e0*/  UIMAD.WIDE.U32 UR14, UR15, UR8, URZ ;  /* 0x000000080f0e72a5 */ /* 0x002fc8000f8e003f */
[----:B--2---:R-:W-:-:S04]  /*03f0*/  UIMAD UR7, UR15, UR7, UR8 ;  /* 0x000000070f0772a4 */ /* 0x004fc8000f8e0208 */
[----:B------:R-:W-:-:S11]  /*0400*/  UISETP.GT.U32.AND UP0, UPT, UR10, UR7, UPT ;  /* 0x000000070a00728c */ /* 0x000fd6000bf04070 */
[----:B------:R-:W-:Y:S02]  /*0410*/  @!UP0 UIADD3 UR7, UR7, -UR10, URZ ;  /* 0x8000000a07078290 */ /* 0x000fe4000fffe03f */
[----:B------:R-:W-:Y:S02]  /*0420*/  @!UP0 UIADD3 UR15, UR15, 0x1, URZ ;  /* 0x000000010f0f8890 */ /* 0x000fe4000fffe03f */
[----:B------:R-:W-:Y:S02]  /*0430*/  UISETP.GE.U32.AND UP1, UPT, UR7, UR10, UPT ;  /* 0x0000000a0700728c */ /* 0x000fe4000bf26070 */
[----:B------:R-:W-:-:S09]  /*0440*/  UISETP.GE.AND UP0, UPT, UR11, URZ, UPT ;  /* 0x0000003f0b00728c */ /* 0x000fd2000bf06270 */
[----:B------:R-:W-:Y:S02]  /*0450*/  @UP1 UIADD3 UR15, UR15, 0x1, URZ ;  /* 0x000000010f0f1890 */ /* 0x000fe4000fffe03f */
[----:B------:R-:W-:Y:S02]  /*0460*/  UISETP.NE.AND UP1, UPT, UR5, URZ, UPT ;  /* 0x0000003f0500728c */ /* 0x000fe4000bf25270 */
[----:B------:R-:W-:-:S09]  /*0470*/  @!UP0 UIADD3 UR15, -UR15, URZ, URZ ;  /* 0x0000003f0f0f8290 */ /* 0x000fd2000fffe13f */
[----:B------:R-:W-:Y:S02]  /*0480*/  @!UP1 ULOP3.LUT UR15, URZ, UR5, URZ, 0x33, !UPT ;  /* 0x000000053f0f9292 */ /* 0x000fe4000f8e333f */
.L_x_2:
[----:B------:R-:W-:Y:S01]  /*0490*/  ULOP3.LUT UR8, UR6, 0xffff, URZ, 0xc0, !UPT ;  /* 0x0000ffff06087892 */ /* 0x000fe2000f8ec03f */
[----:B------:R-:W-:Y:S01]  /*04a0*/  PLOP3.LUT P2, PT, PT, PT, PT, 0x80, 0x0 ;  /* 0x000000000000781c */ /* 0x000fe20003f4f070 */
[----:B------:R-:W-:Y:S01]  /*04b0*/  ULDC.64 UR10, c[0x0][0x118] ;  /* 0x00004600000a7ab9 */ /* 0x000fe20000000a00 */
[----:B------:R-:W-:Y:S01]  /*04c0*/  CS2R R16, SRZ ;  /* 0x0000000000107805 */ /* 0x000fe2000001ff00 */
[----:B------:R-:W-:Y:S01]  /*04d0*/  UIMAD UR8, UR8, UR15, URZ ;  /* 0x0000000f080872a4 */ /* 0x000fe2000f8e023f */
[----:B------:R-:W-:Y:S01]  /*04e0*/  CS2R R98, SRZ ;  /* 0x0000000000627805 */ /* 0x000fe2000001ff00 */
[----:B------:R-:W-:Y:S01]  /*04f0*/  CS2R R96, SRZ ;  /* 0x0000000000607805 */ /* 0x000fe2000001ff00 */
[----:B------:R-:W-:Y:S01]  /*0500*/  CS2R R94, SRZ ;  /* 0x00000000005e7805 */ /* 0x000fe2000001ff00 */
[----:B------:R-:W-:Y:S01]  /*0510*/  UIADD3 UR15, UR8, UR15, URZ ;  /* 0x0000000f080f7290 */ /* 0x000fe2000fffe03f */
[----:B------:R-:W-:Y:S01]  /*0520*/  CS2R R92, SRZ ;  /* 0x00000000005c7805 */ /* 0x000fe2000001ff00 */
[----:B------:R-:W-:Y:S01]  /*0530*/  CS2R R90, SRZ ;  /* 0x00000000005a7805 */ /* 0x000fe2000001ff00 */
[----:B------:R-:W-:Y:S01]  /*0540*/  CS2R R88, SRZ ;  /* 0x0000000000587805 */ /* 0x000fe2000001ff00 */
[----:B------:R-:W-:Y:S01]  /*0550*/  UISETP.LT.AND UP0, UPT, UR12, UR15, UPT ;  /* 0x0000000f0c00728c */ /* 0x000fe2000bf01270 */
[----:B------:R-:W-:Y:S01]  /*0560*/  CS2R R86, SRZ ;  /* 0x0000000000567805 */ /* 0x000fe2000001ff00 */
[----:B------:R-:W-:Y:S01]  /*0570*/  CS2R R84, SRZ ;  /* 0x0000000000547805 */ /* 0x000fe2000001ff00 */
[----:B------:R-:W-:Y:S01]  /*0580*/  CS2R R82, SRZ ;  /* 0x0000000000527805 */ /* 0x000fe2000001ff00 */
[----:B------:R-:W-:Y:S01]  /*0590*/  USEL UR12, UR12, UR15, UP0 ;  /* 0x0000000f0c0c7287 */ /* 0x000fe20008000000 */
[----:B------:R-:W-:Y:S01]  /*05a0*/  CS2R R80, SRZ ;  /* 0x0000000000507805 */ /* 0x000fe2000001ff00 */
[----:B------:R-:W-:Y:S01]  /*05b0*/  CS2R R78, SRZ ;  /* 0x00000000004e7805 */ /* 0x000fe2000001ff00 */
[----:B------:R-:W-:Y:S01]  /*05c0*/  CS2R R76, SRZ ;  /* 0x00000000004c7805 */ /* 0x000fe2000001ff00 */
[----:B------:R-:W-:Y:S01]  /*05d0*/  UISETP.GT.AND UP0, UPT, UR12, UR8, UPT ;  /* 0x000000080c00728c */ /* 0x000fe2000bf04270 */
[----:B------:R-:W-:Y:S01]  /*05e0*/  CS2R R74, SRZ ;  /* 0x00000000004a7805 */ /* 0x000fe2000001ff00 */
[----:B------:R-:W-:Y:S01]  /*05f0*/  CS2R R72, SRZ ;  /* 0x0000000000487805 */ /* 0x000fe2000001ff00 */
[----:B------:R-:W-:Y:S01]  /*0600*/  CS2R R70, SRZ ;  /* 0x0000000000467805 */ /* 0x000fe2000001ff00 */
[----:B------:R-:W-:Y:S01]  /*0610*/  CS2R R68, SRZ ;  /* 0x0000000000447805 */ /* 0x000fe2000001ff00 */
[----:B------:R-:W-:Y:S01]  /*0620*/  CS2R R66, SRZ ;  /* 0x0000000000427805 */ /* 0x000fe2000001ff00 */
[----:B------:R-:W-:Y:S01]  /*0630*/  PLOP3.LUT P0, PT, PT, PT, UP0, 0x80, 0x0 ;  /* 0x000000000000781c */ /* 0x000fe20003f0f008 */
[----:B------:R-:W-:Y:S01]  /*0640*/  CS2R R64, SRZ ;  /* 0x0000000000407805 */ /* 0x000fe2000001ff00 */
        /* <DEDUP_REMOVED lines=30> */
[----:B------:R-:W-:Y:S05]  /*0830*/  @!P0 BRA `(.L_x_3) ;  /* 0x0000a0a000008947 */ /* 0x000fea0003800000 */
[----:B------:R-:W-:Y:S01]  /*0840*/  ISETP.NE.U32.AND P4, PT, RZ, c[0x0][0x340], PT ;  /* 0x0000d000ff007a0c */ /* 0x000fe20003f85070 */
[----:B------:R-:W1:Y:S01]  /*0850*/  S2R R9, SR_CTAID.X ;  /* 0x0000000000097919 */ /* 0x000e620000002500 */
[----:B------:R-:W-:Y:S01]  /*0860*/  SHF.R.S32.HI R29, RZ, 0x1f, R152 ;  /* 0x0000001fff1d7819 */ /* 0x000fe20000011498 */
[----:B------:R-:W-:Y:S01]  /*0870*/  USHF.R.S32.HI UR13, URZ, 0x1f, UR9 ;  /* 0x0000001f3f0d7899 */ /* 0x000fe20008011409 */
[----:B------:R-:W-:Y:S01]  /*0880*/  ISETP.NE.AND.EX P4, PT, RZ, c[0x0][0x344], PT, P4 ;  /* 0x0000d100ff007a0c */ /* 0x000fe20003f85340 */
[----:B------:R-:W-:-:S12]  /*0890*/  ULDC.64 UR4, c[0x0][0x1b8] ;  /* 0x00006e0000047ab9 */ /* 0x000fd80000000a00 */
[----:B------:R-:W-:-:S04]  /*08a0*/  @P4 IMAD.MOV.U32 R0, RZ, RZ, 0x4 ;  /* 0x00000004ff004424 */ /* 0x000fc800078e00ff */
[----:B------:R-:W-:-:S05]  /*08b0*/  @P4 IMAD.WIDE R2, R18, R0, c[0x0][0x340] ;  /* 0x0000d00012024625 */ /* 0x000fca00078e0200 */
[----:B------:R2:W3:Y:S01]  /*08c0*/  @P4 LDG.E R20, [R2.64] ;  /* 0x0000000a02144981 */ /* 0x0004e2000c1e1900 */
[----:B------:R-:W-:Y:S01]  /*08d0*/  IMAD.MOV.U32 R8, RZ, RZ, c[0x0][0x2c4] ;  /* 0x0000b100ff087624 */ /* 0x000fe200078e00ff */
[----:B------:R-:W-:Y:S01]  /*08e0*/  UIMAD.WIDE.U32 UR6, UR9, UR4, URZ ;  /* 0x00000004090672a5 */ /* 0x000fe2000f8e003f */
[----:B------:R-:W-:Y:S01]  /*08f0*/  SHF.R.S32.HI R11, RZ, 0x1f, R18 ;  /* 0x0000001fff0b7819 */ /* 0x000fe20000011412 */
[----:B------:R-:W-:Y:S01]  /*0900*/  UIMAD UR4, UR13, UR4, URZ ;  /* 0x000000040d0472a4 */ /* 0x000fe2000f8e023f */
[-C--:B------:R-:W-:Y:S01]  /*0910*/  LEA.HI R27, R29, R152.reuse, RZ, 0x4 ;  /* 0x000000981d1b7211 */ /* 0x080fe200078f20ff */
[----:B------:R-:W-:Y:S01]  /*0920*/  UMOV UR16, 0x60 ;  /* 0x0000006000107882 */ /* 0x000fe20000000000 */
[C---:B------:R-:W-:Y:S01]  /*0930*/  ISETP.NE.AND P0, PT, R8.reuse, 0x1, PT ;  /* 0x000000010800780c */ /* 0x040fe20003f05270 */
[----:B------:R-:W-:Y:S01]  /*0940*/  UIMAD UR4, UR9, UR5, UR4 ;  /* 0x00000005090472a4 */ /* 0x000fe2000f8e0204 */
[----:B------:R-:W-:Y:S01]  /*0950*/  IMAD R6, R11, c[0x0][0x1c0], RZ ;  /* 0x000070000b067a24 */ /* 0x000fe200078e02ff */
[CC--:B------:R-:W-:Y:S01]  /*0960*/  LEA.HI R10, R29.reuse, R152.reuse, RZ, 0x6 ;  /* 0x000000981d0a7211 */ /* 0x0c0fe200078f30ff */
[----:B------:R-:W-:Y:S01]  /*0970*/  IMAD R8, R8, c[0x0][0x168], RZ ;  /* 0x00005a0008087a24 */ /* 0x000fe200078e02ff */
[----:B------:R-:W-:Y:S01]  /*0980*/  UIADD3 UR4, UR7, UR4, URZ ;  /* 0x0000000407047290 */ /* 0x000fe2000fffe03f */
[----:B------:R-:W-:Y:S01]  /*0990*/  IMAD R6, R18, c[0x0][0x1c4], R6 ;  /* 0x0000710012067a24 */ /* 0x000fe200078e0206 */
[----:B------:R-:W-:Y:S01]  /*09a0*/  LEA.HI R117, R29, R152, RZ, 0x5 ;  /* 0x000000981d757211 */ /* 0x000fe200078f28ff */
[----:B------:R-:W-:-:S02]  /*09b0*/  IMAD.MOV.U32 R118, RZ, RZ, c[0x0][0x1e0] ;  /* 0x00007800ff767624 */ /* 0x000fc400078e00ff */
[----:B------:R-:W-:Y:S01]  /*09c0*/  IMAD.MOV.U32 R119, RZ, RZ, c[0x0][0x1e4] ;  /* 0x00007900ff777624 */ /* 0x000fe200078e00ff */
[----:B--2---:R-:W-:Y:S01]  /*09d0*/  LEA.HI R2, R29, R152, RZ, 0x3 ;  /* 0x000000981d027211 */ /* 0x004fe200078f18ff */
[----:B------:R-:W-:Y:S02]  /*09e0*/  IMAD.U32 R3, RZ, RZ, UR7 ;  /* 0x00000007ff037e24 */ /* 0x000fe4000f8e00ff */
[----:B------:R-:W-:Y:S01]  /*09f0*/  IMAD.U32 R3, RZ, RZ, UR4 ;  /* 0x00000004ff037e24 */ /* 0x000fe2000f8e00ff */
[----:B------:R-:W-:Y:S01]  /*0a00*/  LOP3.LUT R0, R2, 0xfffffff8, RZ, 0xc0, !PT ;  /* 0xfffffff802007812 */ /* 0x000fe200078ec0ff */
[----:B------:R-:W-:Y:S01]  /*0a10*/  ULDC.64 UR4, c[0x0][0x1e0] ;  /* 0x0000780000047ab9 */ /* 0x000fe20000000a00 */
[----:B------:R-:W-:Y:S01]  /*0a20*/  SHF.R.S32.HI R22, RZ, 0x3, R2 ;  /* 0x00000003ff167819 */ /* 0x000fe20000011402 */
[----:B------:R-:W-:Y:S01]  /*0a30*/  IMAD.U32 R2, RZ, RZ, UR6 ;  /* 0x00000006ff027e24 */ /* 0x000fe2000f8e00ff */
[----:B------:R-:W-:Y:S01]  /*0a40*/  UIMAD.WIDE.U32 UR14, UR16, UR4, URZ ;  /* 0x00000004100e72a5 */ /* 0x000fe2000f8e003f */
[----:B------:R-:W-:Y:S01]  /*0a50*/  IMAD.IADD R24, R152, 0x1, -R0 ;  /* 0x0000000198187824 */ /* 0x000fe200078e0a00 */
[----:B------:R-:W-:Y:S01]  /*0a60*/  SHF.R.S32.HI R28, RZ, 0x1f, R22 ;  /* 0x0000001fff1c7819 */ /* 0x000fe20000011416 */
[----:B------:R-:W-:Y:S01]  /*0a70*/  IMAD.WIDE.U32 R2, R18, c[0x0][0x1c0], R2 ;  /* 0x0000700012027a25 */ /* 0x000fe200078e0002 */
[----:B------:R-:W-:-:S02]  /*0a80*/  ULDC.64 UR6, c[0x0][0x1e8] ;  /* 0x00007a0000067ab9 */ /* 0x000fc40000000a00 */
[----:B------:R-:W-:Y:S01]  /*0a90*/  UIMAD UR6, UR13, UR6, URZ ;  /* 0x000000060d0672a4 */ /* 0x000fe2000f8e023f */
[----:B------:R-:W-:Y:S02]  /*0aa0*/  IMAD R0, R24, 0x20, R22 ;  /* 0x0000002018007824 */ /* 0x000fe400078e0216 */
[----:B------:R-:W-:Y:S01]  /*0ab0*/  IMAD.IADD R3, R3, 0x1, R6 ;  /* 0x0000000103037824 */ /* 0x000fe200078e0206 */
[----:B------:R-:W-:Y:S01]  /*0ac0*/  UIMAD UR6, UR9, UR7, UR6 ;  /* 0x00000007090672a4 */ /* 0x000fe2000f8e0206 */
[----:B-1----:R-:W-:Y:S01]  /*0ad0*/  IMAD R4, R9, 0x80, R0 ;  /* 0x0000008009047824 */ /* 0x002fe200078e0200 */
[----:B------:R-:W-:Y:S01]  /*0ae0*/  UIADD3 UR7, UR12, -0x1, URZ ;  /* 0xffffffff0c077890 */ /* 0x000fe2000fffe03f */
[----:B------:R-:W-:Y:S02]  /*0af0*/  IMAD.U32 R6, RZ, RZ, UR14 ;  /* 0x0000000eff067e24 */ /* 0x000fe4000f8e00ff */
[----:B------:R-:W-:Y:S01]  /*0b00*/  @P0 IMAD.HI.U32 R5, R4, c[0x0][0x2c8], RZ ;  /* 0x0000b20004050a27 */ /* 0x000fe200078e00ff */
[----:B------:R-:W-:-:S02]  /*0b10*/  USHF.R.S32.HI UR17, URZ, 0x1f, UR7 ;  /* 0x0000001f3f117899 */ /* 0x000fc40008011407 */
[----:B------:R-:W-:Y:S01]  /*0b20*/  UISETP.GT.AND UP0, UPT, UR7, UR8, UPT ;  /* 0x000000080700728c */ /* 0x000fe2000bf04270 */
[----:B------:R-:W-:Y:S01]  /*0b30*/  IMAD.MOV.U32 R0, RZ, RZ, R4 ;  /* 0x000000ffff007224 */ /* 0x000fe200078e0004 */
[----:B------:R-:W-:Y:S01]  /*0b40*/  @P0 SHF.R.U32.HI R0, RZ, c[0x0][0x2cc], R5 ;  /* 0x0000b300ff000a19 */ /* 0x000fe20000011605 */
[----:B------:R-:W-:Y:S02]  /*0b50*/  IMAD.MOV.U32 R116, RZ, RZ, R6 ;  /* 0x000000ffff747224 */ /* 0x000fe400078e0006 */
[----:B------:R-:W-:Y:S01]  /*0b60*/  IMAD.SHL.U32 R16, R24, 0x8, RZ ;  /* 0x0000000818107824 */ /* 0x000fe200078e00ff */
[--C-:B------:R-:W-:Y:S01]  /*0b70*/  SHF.R.S32.HI R7, RZ, 0x1f, R0.reuse ;  /* 0x0000001fff077819 */ /* 0x100fe20000011400 */
[----:B------:R-:W-:Y:S02]  /*0b80*/  IMAD.MOV R5, RZ, RZ, -R0 ;  /* 0x000000ffff057224 */ /* 0x000fe400078e0a00 */
[----:B------:R-:W-:Y:S01]  /*0b90*/  IMAD.WIDE.U32 R2, R0, c[0x0][0x1b0], R2 ;  /* 0x00006c0000027a25 */ /* 0x000fe200078e0002 */
[----:B------:R-:W-:-:S02]  /*0ba0*/  SHF.R.S32.HI R17, RZ, 0x1f, R16 ;  /* 0x0000001fff117819 */ /* 0x000fc40000011410 */
[C---:B------:R-:W-:Y:S01]  /*0bb0*/  IADD3 R23, R16.reuse, 0x40, RZ ;  /* 0x0000004010177810 */ /* 0x040fe20007ffe0ff */
[----:B------:R-:W-:Y:S01]  /*0bc0*/  IMAD R4, R5, c[0x0][0x2c4], R4 ;  /* 0x0000b10005047a24 */ /* 0x000fe200078e0204 */
[----:B------:R-:W-:Y:S01]  /*0bd0*/  IADD3 R26, R16, 0x80, RZ ;  /* 0x00000080101a7810 */ /* 0x000fe20007ffe0ff */
[----:B------:R-:W-:Y:S01]  /*0be0*/  IMAD R7, R7, c[0x0][0x1b0], RZ ;  /* 0x00006c0007077a24 */ /* 0x000fe200078e02ff */
[----:B------:R-:W-:Y:S01]  /*0bf0*/  BAR.SYNC.DEFER_BLOCKING 0x0 ;  /* 0x0000000000007b1d */ /* 0x000fe20000010000 */
[----:B------:R-:W-:Y:S02]  /*0c00*/  ISETP.GE.AND P5, PT, R23, c[0x0][0x198], PT ;  /* 0x0000660017007a0c */ /* 0x000fe40003fa6270 */
[----:B------:R-:W-:Y:S01]  /*0c10*/  IMAD R0, R0, c[0x0][0x1b4], R7 ;  /* 0x00006d0000007a24 */ /* 0x000fe200078e0207 */
[----:B------:R-:W-:Y:S01]  /*0c20*/  SHF.R.S32.HI R5, RZ, 0x1f, R4 ;  /* 0x0000001fff057819 */ /* 0x000fe20000011404 */
[----:B------:R-:W-:Y:S02]  /*0c30*/  IMAD.U32 R7, RZ, RZ, UR15 ;  /* 0x0000000fff077e24 */ /* 0x000fe4000f8e00ff */
[----:B------:R-:W-:-:S02]  /*0c40*/  IMAD.IADD R3, R3, 0x1, R0 ;  /* 0x0000000103037824 */ /* 0x000fc400078e0200 */
[----:B------:R-:W-:Y:S02]  /*0c50*/  IMAD R0, R5, c[0x0][0x1a8], RZ ;  /* 0x00006a0005007a24 */ /* 0x000fe400078e02ff */
[----:B------:R-:W-:-:S04]  /*0c60*/  IMAD.WIDE.U32 R2, R4, c[0x0][0x1a8], R2 ;  /* 0x00006a0004027a25 */ /* 0x000fc800078e0002 */
[----:B------:R-:W-:Y:S01]  /*0c70*/  IMAD R0, R4, c[0x0][0x1ac], R0 ;  /* 0x00006b0004007a24 */ /* 0x000fe200078e0200 */
[----:B------:R-:W-:Y:S01]  /*0c80*/  LEA R13, P3, R2, c[0x0][0x160], 0x1 ;  /* 0x00005800020d7a11 */ /* 0x000fe200078608ff */
[----:B------:R-:W-:Y:S01]  /*0c90*/  IMAD R7, R9, 0x80, R22 ;  /* 0x0000008009077824 */ /* 0x000fe200078e0216 */
[----:B------:R-:W-:Y:S01]  /*0ca0*/  SHF.R.S32.HI R9, RZ, 0x4, R27 ;  /* 0x00000004ff097819 */ /* 0x000fe2000001141b */
[----:B------:R-:W-:-:S03]  /*0cb0*/  IMAD.IADD R0, R3, 0x1, R0 ;  /* 0x0000000103007824 */ /* 0x000fc600078e0200 */
[C---:B------:R-:W-:Y:S02]  /*0cc0*/  IADD3 R6, R7.reuse, 0x20, RZ ;  /* 0x0000002007067810 */ /* 0x040fe40007ffe0ff */
[----:B------:R-:W-:Y:S01]  /*0cd0*/  LEA.HI.X R12, R2, c[0x0][0x164], R0, 0x1, P3 ;  /* 0x00005900020c7a11 */ /* 0x000fe200018f0c00 */
[----:B------:R-:W-:Y:S01]  /*0ce0*/  IMAD.SHL.U32 R0, R22, 0x40, RZ ;  /* 0x0000004016007824 */ /* 0x000fe200078e00ff */
[----:B------:R-:W-:Y:S01]  /*0cf0*/  ISETP.GE.AND P1, PT, R6, R8, PT ;  /* 0x000000080600720c */ /* 0x000fe20003f26270 */
[----:B------:R-:W-:Y:S01]  /*0d00*/  IMAD R2, R28, c[0x0][0x1e0], RZ ;  /* 0x000078001c027a24 */ /* 0x000fe200078e02ff */
[C---:B------:R-:W-:Y:S02]  /*0d10*/  IADD3 R5, R7.reuse, 0x40, RZ ;  /* 0x0000004007057810 */ /* 0x040fe40007ffe0ff */
[----:B------:R-:W-:Y:S02]  /*0d20*/  LOP3.LUT R0, R0, 0x1c0, RZ, 0xc0, !PT ;  /* 0x000001c000007812 */ /* 0x000fe400078ec0ff */
[----:B------:R-:W-:-:S02]  /*0d30*/  IADD3 R4, R7, 0x60, RZ ;  /* 0x0000006007047810 */ /* 0x000fc40007ffe0ff */
[----:B------:R-:W-:Y:S02]  /*0d40*/  SHF.R.U32.HI R6, RZ, 0x3, R0 ;  /* 0x00000003ff067819 */ /* 0x000fe40000011600 */
[----:B------:R-:W-:Y:S01]  /*0d50*/  LOP3.LUT R3, R0, 0x38, R16, 0xf8, !PT ;  /* 0x0000003800037812 */ /* 0x000fe200078ef810 */
[----:B------:R-:W-:Y:S01]  /*0d60*/  IMAD R0, R22, c[0x0][0x1e4], R2 ;  /* 0x0000790016007a24 */ /* 0x000fe200078e0202 */
[----:B------:R-:W-:Y:S01]  /*0d70*/  ISETP.GE.AND P6, PT, R7, R8, PT ;  /* 0x000000080700720c */ /* 0x000fe20003fc6270 */
[----:B------:R-:W-:Y:S01]  /*0d80*/  SHFL.IDX PT, R2, R13, RZ, 0x181f ;  /* 0x00181fff0d027589 */ /* 0x000fe200000e0000 */
[----:B------:R-:W-:Y:S02]  /*0d90*/  LOP3.LUT R7, R3, R6, RZ, 0x3c, !PT ;  /* 0x0000000603077212 */ /* 0x000fe400078e3cff */
[-C--:B------:R-:W-:Y:S01]  /*0da0*/  ISETP.GE.AND P2, PT, R5, R8.reuse, PT ;  /* 0x000000080500720c */ /* 0x080fe20003f46270 */
[----:B------:R-:W1:Y:S01]  /*0db0*/  SHFL.IDX PT, R3, R12, RZ, 0x181f ;  /* 0x00181fff0c037589 */ /* 0x000e6200000e0000 */
[----:B------:R-:W-:Y:S01]  /*0dc0*/  ISETP.GE.AND P0, PT, R4, R8, PT ;  /* 0x000000080400720c */ /* 0x000fe20003f06270 */
[----:B------:R-:W-:Y:S01]  /*0dd0*/  IMAD.WIDE.U32 R4, R22, c[0x0][0x1e0], R16 ;  /* 0x0000780016047a25 */ /* 0x000fe200078e0010 */
[----:B------:R-:W-:-:S02]  /*0de0*/  LEA.HI R8, R27, R9, RZ, 0x1 ;  /* 0x000000091b087211 */ /* 0x000fc400078f08ff */
[----:B------:R-:W-:Y:S01]  /*0df0*/  ISETP.GE.AND P3, PT, R16, c[0x0][0x198], PT ;  /* 0x0000660010007a0c */ /* 0x000fe20003f66270 */
[----:B------:R-:W-:Y:S01]  /*0e00*/  IMAD.IADD R5, R5, 0x1, R0 ;  /* 0x0000000105057824 */ /* 0x000fe200078e0200 */
[----:B------:R-:W-:Y:S01]  /*0e10*/  LOP3.LUT R6, R8, 0xfffffffe, RZ, 0xc0, !PT ;  /* 0xfffffffe08067812 */ /* 0x000fe200078ec0ff */
[----:B------:R-:W-:Y:S02]  /*0e20*/  IMAD.U32 R0, RZ, RZ, UR9 ;  /* 0x00000009ff007e24 */ /* 0x000fe4000f8e00ff */
[----:B------:R-:W-:Y:S02]  /*0e30*/  IMAD.SHL.U32 R8, R10, 0x8, RZ ;  /* 0x000000080a087824 */ /* 0x000fe400078e00ff */
[----:B------:R-:W-:Y:S01]  /*0e40*/  IMAD.WIDE.U32 R14, R0, c[0x0][0x1e8], R4 ;  /* 0x00007a00000e7a25 */ /* 0x000fe200078e0004 */
[----:B------:R-:W-:Y:S02]  /*0e50*/  @!P6 SHF.R.S32.HI R4, RZ, 0x1f, R23 ;  /* 0x0000001fff04e819 */ /* 0x000fe40000011417 */
[----:B------:R-:W-:Y:S01]  /*0e60*/  LOP3.LUT R8, R7, 0xfffffe00, R8, 0xf8, !PT ;  /* 0xfffffe0007087812 */ /* 0x000fe200078ef808 */
[----:B------:R-:W-:Y:S01]  /*0e70*/  IMAD.IADD R25, R9, 0x1, -R6 ;  /* 0x0000000109197824 */ /* 0x000fe200078e0a06 */
[----:B------:R-:W-:Y:S01]  /*0e80*/  @!P6 LEA.HI R10, R4, R23, RZ, 0x3 ;  /* 0x00000017040ae211 */ /* 0x000fe200078f18ff */
[----:B------:R-:W2:Y:S01]  /*0e90*/  SHFL.IDX PT, R6, R13, 0x1, 0x181f ;  /* 0x00381f000d067f89 */ /* 0x000ea200000e0000 */
[----:B------:R-:W-:Y:S01]  /*0ea0*/  @!P6 SHF.R.S32.HI R0, RZ, 0x1f, R26 ;  /* 0x0000001fff00e819 */ /* 0x000fe2000001141a */
[----:B------:R-:W-:Y:S01]  /*0eb0*/  IMAD.SHL.U32 R249, R8, 0x2, RZ ;  /* 0x0000000208f97824 */ /* 0x000fe200078e00ff */
[----:B------:R-:W-:Y:S01]  /*0ec0*/  @!P6 LOP3.LUT R10, R10, 0xfffffff8, RZ, 0xc0, !PT ;  /* 0xfffffff80a0ae812 */ /* 0x000fe200078ec0ff */
[----:B------:R-:W4:Y:S01]  /*0ed0*/  SHFL.IDX PT, R7, R12, 0x1, 0x181f ;  /* 0x00381f000c077f89 */ /* 0x000f2200000e0000 */
[----:B------:R-:W-:-:S04]  /*0ee0*/  @!P6 LEA.HI R0, R0, R26, RZ, 0x3 ;  /* 0x0000001a0000e211 */ /* 0x000fc800078f18ff */
[----:B------:R-:W-:-:S05]  /*0ef0*/  @!P6 LOP3.LUT R0, R0, 0xfffffff8, RZ, 0xc0, !PT ;  /* 0xfffffff80000e812 */ /* 0x000fca00078ec0ff */
[----:B-1----:R-:W-:Y:S01]  /*0f00*/  @!P6 IMAD.WIDE R8, R0, 0x2, R2 ;  /* 0x000000020008e825 */ /* 0x002fe200078e0202 */
[----:B------:R-:W-:-:S04]  /*0f10*/  @!P1 SHF.R.S32.HI R0, RZ, 0x1f, R26 ;  /* 0x0000001fff009819 */ /* 0x000fc8000001141a */
[----:B------:R-:W-:-:S04]  /*0f20*/  @!P1 LEA.HI R0, R0, R26, RZ, 0x3 ;  /* 0x0000001a00009211 */ /* 0x000fc800078f18ff */
[----:B------:R-:W-:Y:S02]  /*0f30*/  @!P1 LOP3.LUT R0, R0, 0xfffffff8, RZ, 0xc0, !PT ;  /* 0xfffffff800009812 */ /* 0x000fe400078ec0ff */
[----:B---3--:R-:W-:Y:S01]  /*0f40*/  @P4 SHF.R.S32.HI R21, RZ, 0x1f, R20 ;  /* 0x0000001fff154819 */ /* 0x008fe20000011414 */
[----:B------:R-:W-:Y:S02]  /*0f50*/  @!P4 IMAD.MOV.U32 R20, RZ, RZ, R18 ;  /* 0x000000ffff14c224 */ /* 0x000fe400078e0012 */
[----:B------:R-:W-:Y:S01]  /*0f60*/  @!P4 IMAD.MOV.U32 R21, RZ, RZ, R11 ;  /* 0x000000ffff15c224 */ /* 0x000fe200078e000b */
[----:B------:R-:W-:Y:S01]  /*0f70*/  @!P6 LEA R4, P4, R16, R2, 0x1 ;  /* 0x000000021004e211 */ /* 0x000fe200078808ff */
[----:B------:R-:W-:Y:S02]  /*0f80*/  @!P6 IMAD.WIDE R10, R10, 0x2, R2 ;  /* 0x000000020a0ae825 */ /* 0x000fe400078e0202 */
[----:B------:R-:W-:Y:S01]  /*0f90*/  SHFL.IDX PT, R2, R13, 0x3, 0x181f ;  /* 0x00781f000d027f89 */ /* 0x000fe200000e0000 */
[----:B------:R-:W-:-:S02]  /*0fa0*/  @!P6 LEA.HI.X R5, R16, R3, R17, 0x1, P4 ;  /* 0x000000031005e211 */ /* 0x000fc400020f0c11 */
[----:B------:R-:W-:Y:S01]  /*0fb0*/  ISETP.GE.AND P4, PT, R26, c[0x0][0x198], PT ;  /* 0x000066001a007a0c */ /* 0x000fe20003f86270 */
[----:B------:R-:W-:Y:S04]  /*0fc0*/  SHFL.IDX PT, R3, R12, 0x3, 0x181f ;  /* 0x00781f000c037f89 */ /* 0x000fe800000e0000 */
[----:B------:R1:W-:Y:S04]  /*0fd0*/  @!P6 LDGSTS.E.BYPASS.LTC128B.128 [R249+0x100], [R4.64], !P3 ;  /* 0x0010000004f9efae */ /* 0x0003e8000d901d4a */
[----:B------:R3:W-:Y:S04]  /*0fe0*/  @!P6 LDGSTS.E.BYPASS.LTC128B.128 [R249+0x4100], [R10.64], !P5 ;  /* 0x041000000af9efae */ /* 0x0007e8000e901d4a */
[----:B------:R2:W-:Y:S04]  /*0ff0*/  @!P6 LDGSTS.E.BYPASS.LTC128B.128 [R249+0x8100], [R8.64], !P4 ;  /* 0x0810000008f9efae */ /* 0x0005e8000e101d4a */
[----:B-1----:R1:W5:Y:S01]  /*1000*/  SHFL.IDX PT, R4, R13, 0x2, 0x181f ;  /* 0x00581f000d047f89 */ /* 0x00236200000e0000 */
[----:B---3--:R-:W-:-:S03]  /*1010*/  @!P1 SHF.R.S32.HI R10, RZ, 0x1f, R23 ;  /* 0x0000001fff0a9819 */ /* 0x008fc60000011417 */
[----:B------:R3:W5:Y:S01]  /*1020*/  SHFL.IDX PT, R5, R12, 0x2, 0x181f ;  /* 0x00581f000c057f89 */ /* 0x00076200000e0000 */
[----:B------:R-:W-:Y:S02]  /*1030*/  @!P1 LEA.HI R10, R10, R23, RZ, 0x3 ;  /* 0x000000170a0a9211 */ /* 0x000fe400078f18ff */
[----:B--2---:R-:W-:Y:S02]  /*1040*/  @!P1 LEA R8, P6, R16, R6, 0x1 ;  /* 0x0000000610089211 */ /* 0x004fe400078c08ff */
[----:B------:R-:W-:Y:S02]  /*1050*/  @!P1 LOP3.LUT R10, R10, 0xfffffff8, RZ, 0xc0, !PT ;  /* 0xfffffff80a0a9812 */ /* 0x000fe400078ec0ff */
[----:B----4-:R-:W-:-:S03]  /*1060*/  @!P1 LEA.HI.X R9, R16, R7, R17, 0x1, P6 ;  /* 0x0000000710099211 */ /* 0x010fc600030f0c11 */
[--C-:B------:R-:W-:Y:S02]  /*1070*/  @!P1 IMAD.WIDE R10, R10, 0x2, R6.reuse ;  /* 0x000000020a0a9825 */ /* 0x100fe400078e0206 */
[----:B------:R5:W-:Y:S02]  /*1080*/  @!P1 LDGSTS.E.BYPASS.LTC128B.128 [R249+0x1100], [R8.64], !P3 ;  /* 0x0110000008f99fae */ /* 0x000be4000d901d4a */
[----:B------:R-:W-:Y:S01]  /*1090*/  @!P1 IMAD.WIDE R6, R0, 0x2, R6 ;  /* 0x0000000200069825 */ /* 0x000fe200078e0206 */
[----:B------:R-:W-:Y:S01]  /*10a0*/  @!P0 SHF.R.S32.HI R0, RZ, 0x1f, R23 ;  /* 0x0000001fff008819 */ /* 0x000fe20000011417 */
[----:B------:R2:W-:Y:S01]  /*10b0*/  @!P1 LDGSTS.E.BYPASS.LTC128B.128 [R249+0x5100], [R10.64], !P5 ;  /* 0x051000000af99fae */ /* 0x0005e2000e901d4a */
[----:B-1----:R-:W-:Y:S01]  /*10c0*/  IADD3 R13, R15, UR6, RZ ;  /* 0x000000060f0d7c10 */ /* 0x002fe2000fffe0ff */
[----:B------:R-:W-:Y:S01]  /*10d0*/  UIMAD UR6, UR12, -0x60, UR16 ;  /* 0xffffffa00c0678a4 */ /* 0x000fe2000f8e0210 */
[----:B------:R-:W-:Y:S01]  /*10e0*/  @!P0 SHF.R.S32.HI R15, RZ, 0x1f, R26 ;  /* 0x0000001fff0f8819 */ /* 0x000fe2000001141a */
[----:B------:R1:W-:Y:S01]  /*10f0*/  @!P1 LDGSTS.E.BYPASS.LTC128B.128 [R249+0x9100], [R6.64], !P4 ;  /* 0x0910000006f99fae */ /* 0x0003e2000e101d4a */
[----:B---3--:R-:W-:Y:S01]  /*1100*/  IMAD.MOV.U32 R12, RZ, RZ, R14 ;  /* 0x000000ffff0c7224 */ /* 0x008fe200078e000e */
[----:B------:R-:W-:-:S03]  /*1110*/  UIMAD UR16, UR16, UR5, URZ ;  /* 0x00000005101072a4 */ /* 0x000fc6000f8e023f */
[----:B------:R-:W-:Y:S01]  /*1120*/  IMAD.WIDE.U32 R32, R20, c[0x0][0x1f0], R12 ;  /* 0x00007c0014207a25 */ /* 0x000fe200078e000c */
[----:B------:R-:W-:-:S03]  /*1130*/  UIADD3 UR16, UR15, UR16, URZ ;  /* 0x000000100f107290 */ /* 0x000fc6000fffe03f */
[----:B------:R-:W-:Y:S01]  /*1140*/  IMAD.MOV.U32 R120, RZ, RZ, R32 ;  /* 0x000000ffff787224 */ /* 0x000fe200078e0020 */
[----:B------:R-:W-:Y:S01]  /*1150*/  UIMAD UR4, UR16, UR7, URZ ;  /* 0x00000007100472a4 */ /* 0x000fe2000f8e023f */
[----:B------:R-:W-:Y:S01]  /*1160*/  IMAD.SHL.U32 R13, R119, 0x40, RZ ;  /* 0x00000040770d7824 */ /* 0x000fe200078e00ff */
[----:B------:R3:W-:Y:S02]  /*1170*/  STL.64 [R1+0x28], R32 ;  /* 0x0000282001007387 */ /* 0x0007e40000100a00 */
[----:B------:R-:W-:Y:S01]  /*1180*/  UIMAD UR4, UR17, UR14, UR4 ;  /* 0x0000000e110472a4 */ /* 0x000fe2000f8e0204 */
[----:B-----5:R-:W-:Y:S02]  /*1190*/  @!P2 LEA R8, P6, R16, R4, 0x1 ;  /* 0x000000041008a211 */ /* 0x020fe400078c08ff */
[----:B--2---:R-:W-:Y:S02]  /*11a0*/  @!P2 SHF.R.S32.HI R11, RZ, 0x1f, R23 ;  /* 0x0000001fff0ba819 */ /* 0x004fe40000011417 */
[----:B------:R-:W-:-:S02]  /*11b0*/  @!P2 SHF.R.S32.HI R10, RZ, 0x1f, R26 ;  /* 0x0000001fff0aa819 */ /* 0x000fc4000001141a */
[-C--:B------:R-:W-:Y:S02]  /*11c0*/  @!P2 LEA.HI R14, R11, R23.reuse, RZ, 0x3 ;  /* 0x000000170b0ea211 */ /* 0x080fe400078f18ff */
[-C--:B------:R-:W-:Y:S02]  /*11d0*/  @!P2 LEA.HI R11, R10, R26.reuse, RZ, 0x3 ;  /* 0x0000001a0a0ba211 */ /* 0x080fe400078f18ff */
[----:B------:R-:W-:Y:S02]  /*11e0*/  @!P0 LEA.HI R10, R0, R23, RZ, 0x3 ;  /* 0x00000017000a8211 */ /* 0x000fe400078f18ff */
[----:B------:R-:W-:Y:S02]  /*11f0*/  @!P0 LEA.HI R0, R15, R26, RZ, 0x3 ;  /* 0x0000001a0f008211 */ /* 0x000fe400078f18ff */
[----:B------:R-:W-:Y:S02]  /*1200*/  @!P2 LOP3.LUT R14, R14, 0xfffffff8, RZ, 0xc0, !PT ;  /* 0xfffffff80e0ea812 */ /* 0x000fe400078ec0ff */
[----:B------:R-:W-:-:S02]  /*1210*/  @!P2 LOP3.LUT R11, R11, 0xfffffff8, RZ, 0xc0, !PT ;  /* 0xfffffff80b0ba812 */ /* 0x000fc400078ec0ff */
[----:B------:R-:W-:Y:S01]  /*1220*/  @!P0 LOP3.LUT R18, R10, 0xfffffff8, RZ, 0xc0, !PT ;  /* 0xfffffff80a128812 */ /* 0x000fe200078ec0ff */
[--C-:B------:R-:W-:Y:S01]  /*1230*/  @!P2 IMAD.WIDE R14, R14, 0x2, R4.reuse ;  /* 0x000000020e0ea825 */ /* 0x100fe200078e0204 */
[----:B------:R-:W-:Y:S02]  /*1240*/  @!P0 LOP3.LUT R0, R0, 0xfffffff8, RZ, 0xc0, !PT ;  /* 0xfffffff800008812 */ /* 0x000fe400078ec0ff */
[C---:B-1----:R-:W-:Y:S01]  /*1250*/  @!P0 LEA R6, P1, R16.reuse, R2, 0x1 ;  /* 0x0000000210068211 */ /* 0x042fe200078208ff */
[----:B------:R-:W-:Y:S01]  /*1260*/  @!P2 IMAD.WIDE R10, R11, 0x2, R4 ;  /* 0x000000020b0aa825 */ /* 0x000fe200078e0204 */
[C-C-:B------:R-:W-:Y:S02]  /*1270*/  @!P2 LEA.HI.X R9, R16.reuse, R5, R17.reuse, 0x1, P6 ;  /* 0x000000051009a211 */ /* 0x140fe400030f0c11 */
[----:B------:R-:W-:Y:S01]  /*1280*/  @!P0 LEA.HI.X R7, R16, R3, R17, 0x1, P1 ;  /* 0x0000000310078211 */ /* 0x000fe200008f0c11 */
[--C-:B------:R-:W-:Y:S01]  /*1290*/  @!P0 IMAD.WIDE R4, R18, 0x2, R2.reuse ;  /* 0x0000000212048825 */ /* 0x100fe200078e0202 */
[----:B------:R-:W-:Y:S01]  /*12a0*/  ISETP.GE.AND P6, PT, R16, c[0x0][0x1d4], PT ;  /* 0x0000750010007a0c */ /* 0x000fe20003fc6270 */
[----:B------:R1:W-:Y:S02]  /*12b0*/  @!P2 LDGSTS.E.BYPASS.LTC128B.128 [R249+0x2100], [R8.64], !P3 ;  /* 0x0210000008f9afae */ /* 0x0003e4000d901d4a */
[----:B------:R-:W-:Y:S01]  /*12c0*/  @!P0 IMAD.WIDE R18, R0, 0x2, R2 ;  /* 0x0000000200128825 */ /* 0x000fe200078e0202 */
[----:B------:R-:W-:Y:S01]  /*12d0*/  LOP3.LUT R2, R27, 0xfffffff0, RZ, 0xc0, !PT ;  /* 0xfffffff01b027812 */ /* 0x000fe200078ec0ff */
[----:B------:R2:W-:Y:S02]  /*12e0*/  @!P2 LDGSTS.E.BYPASS.LTC128B.128 [R249+0x6100], [R14.64], !P5 ;  /* 0x061000000ef9afae */ /* 0x0005e4000e901d4a */
[----:B------:R-:W-:-:S02]  /*12f0*/  IMAD.U32 R0, RZ, RZ, UR6 ;  /* 0x00000006ff007e24 */ /* 0x000fc4000f8e00ff */
[----:B------:R4:W-:Y:S01]  /*1300*/  @!P2 LDGSTS.E.BYPASS.LTC128B.128 [R249+0xa100], [R10.64], !P4 ;  /* 0x0a1000000af9afae */ /* 0x0009e2000e101d4a */
[----:B------:R-:W-:-:S03]  /*1310*/  IMAD R3, R21, c[0x0][0x1f0], RZ ;  /* 0x00007c0015037a24 */ /* 0x000fc600078e02ff */
[----:B------:R5:W-:Y:S04]  /*1320*/  @!P0 LDGSTS.E.BYPASS.LTC128B.128 [R249+0x3100], [R6.64], !P3 ;  /* 0x0310000006f98fae */ /* 0x000be8000d901d4a */
[----:B------:R3:W-:Y:S01]  /*1330*/  @!P0 LDGSTS.E.BYPASS.LTC128B.128 [R249+0x7100], [R4.64], !P5 ;  /* 0x0710000004f98fae */ /* 0x0007e2000e901d4a */
[----:B------:R-:W-:-:S03]  /*1340*/  ISETP.GE.AND P5, PT, R23, c[0x0][0x1d4], PT ;  /* 0x0000750017007a0c */ /* 0x000fc60003fa6270 */
[----:B------:R5:W-:Y:S04]  /*1350*/  @!P0 LDGSTS.E.BYPASS.LTC128B.128 [R249+0xb100], [R18.64], !P4 ;  /* 0x0b10000012f98fae */ /* 0x000be8000e101d4a */
[----:B------:R-:W0:Y:S01]  /*1360*/  LDGDEPBAR ;  /* 0x00000000000079af */ /* 0x000e220000000000 */
[----:B-1----:R-:W-:Y:S01]  /*1370*/  IADD3 R9, R0, c[0x0][0x1d0], -R22 ;  /* 0x0000740000097a10 */ /* 0x002fe20007ffe816 */
[----:B------:R-:W-:-:S03]  /*1380*/  IMAD R0, R20, c[0x0][0x1f4], R3 ;  /* 0x00007d0014007a24 */ /* 0x000fc600078e0203 */
[----:B------:R-:W-:Y:S01]  /*1390*/  ISETP.GE.AND P3, PT, R9, 0x1, PT ;  /* 0x000000010900780c */ /* 0x000fe20003f66270 */
[----:B------:R-:W-:Y:S01]  /*13a0*/  IMAD.IADD R121, R33, 0x1, R0 ;  /* 0x0000000121797824 */ /* 0x000fe200078e0200 */
[C---:B------:R-:W-:Y:S01]  /*13b0*/  ISETP.GE.AND P1, PT, R9.reuse, 0x41, PT ;  /* 0x000000410900780c */ /* 0x040fe20003f26270 */
[----:B--2---:R-:W-:Y:S01]  /*13c0*/  IMAD.WIDE.U32 R14, R118, 0x40, RZ ;  /* 0x00000040760e7825 */ /* 0x004fe200078e00ff */
[----:B------:R-:W-:Y:S02]  /*13d0*/  ISETP.GE.AND P2, PT, R9, 0x21, PT ;  /* 0x000000210900780c */ /* 0x000fe40003f46270 */
[----:B------:R-:W-:Y:S01]  /*13e0*/  STL.64 [R1+0x20], R120 ;  /* 0x0000207801007387 */ /* 0x000fe20000100a00 */
[----:B----4-:R-:W-:Y:S02]  /*13f0*/  IMAD.SHL.U32 R11, R25, 0x8, RZ ;  /* 0x00000008190b7824 */ /* 0x010fe400078e00ff */
[----:B---3--:R-:W-:-:S05]  /*1400*/  IMAD.IADD R4, R152, 0x1, -R2 ;  /* 0x0000000198047824 */ /* 0x008fca00078e0a02 */
[----:B------:R-:W-:-:S04]  /*1410*/  SHF.R.S32.HI R2, RZ, 0x1f, R4 ;  /* 0x0000001fff027819 */ /* 0x000fc80000011404 */
[----:B------:R-:W-:Y:S01]  /*1420*/  LEA.HI R12, R2, R4, RZ, 0x3 ;  /* 0x00000004020c7211 */ /* 0x000fe200078f18ff */
[----:B------:R-:W-:-:S03]  /*1430*/  IMAD.WIDE.U32 R2, R116, UR7, R120 ;  /* 0x0000000774027c25 */ /* 0x000fc6000f8e0078 */
[----:B------:R-:W-:Y:S02]  /*1440*/  LOP3.LUT R0, R12, 0xfffffff8, RZ, 0xc0, !PT ;  /* 0xfffffff80c007812 */ /* 0x000fe400078ec0ff */
[----:B------:R-:W-:Y:S01]  /*1450*/  IADD3 R3, R3, UR4, RZ ;  /* 0x0000000403037c10 */ /* 0x000fe2000fffe0ff */
[----:B------:R-:W-:Y:S01]  /*1460*/  ULDC.64 UR4, c[0x0][0x210] ;  /* 0x0000840000047ab9 */ /* 0x000fe20000000a00 */
[----:B-----5:R-:W-:Y:S01]  /*1470*/  @P3 LEA R6, P4, R2, c[0x0][0x1c8], 0x1 ;  /* 0x0000720002063a11 */ /* 0x020fe200078808ff */
[----:B------:R-:W-:Y:S01]  /*1480*/  IMAD.IADD R10, R4, 0x1, -R0 ;  /* 0x00000001040a7824 */ /* 0x000fe200078e0a00 */
[----:B------:R-:W-:Y:S01]  /*1490*/  @P2 LEA R5, P0, R118, R2, 0x5 ;  /* 0x0000000276052211 */ /* 0x000fe200078028ff */
[----:B------:R-:W-:Y:S01]  /*14a0*/  UIMAD UR4, UR13, UR4, URZ ;  /* 0x000000040d0472a4 */ /* 0x000fe2000f8e023f */
[----:B------:R-:W-:Y:S01]  /*14b0*/  @P3 LEA.HI.X R7, R2, c[0x0][0x1cc], R3, 0x1, P4 ;  /* 0x0000730002073a11 */ /* 0x000fe200020f0c03 */
[----:B------:R-:W-:Y:S01]  /*14c0*/  IMAD.SHL.U32 R0, R10, 0x40, RZ ;  /* 0x000000400a007824 */ /* 0x000fe200078e00ff */
[----:B------:R-:W-:Y:S01]  /*14d0*/  @P1 IADD3 R8, P4, R2, R14, RZ ;  /* 0x0000000e02081210 */ /* 0x000fe20007f9e0ff */
[----:B------:R-:W-:Y:S01]  /*14e0*/  UIMAD UR4, UR9, UR5, UR4 ;  /* 0x00000005090472a4 */ /* 0x000fe2000f8e0204 */
[----:B------:R-:W-:Y:S01]  /*14f0*/  @P2 LEA.HI.X R2, R118, R3, R119, 0x5, P0 ;  /* 0x0000000376022211 */ /* 0x000fe200000f2c77 */
[----:B------:R1:W-:Y:S01]  /*1500*/  @P3 LDGSTS.E.BYPASS.LTC128B.128 [R249+0xc100], [R6.64], !P6 ;  /* 0x0c10000006f93fae */ /* 0x0003e2000f101d4a */
[----:B------:R-:W-:-:S02]  /*1510*/  @P1 IADD3.X R13, R3, R15, R13, P4, !PT ;  /* 0x0000000f030d1210 */ /* 0x000fc400027fe40d */
[----:B------:R-:W-:Y:S01]  /*1520*/  ISETP.GE.AND P4, PT, R26, c[0x0][0x1d4], PT ;  /* 0x000075001a007a0c */ /* 0x000fe20003f86270 */
[----:B------:R1:W-:Y:S01]  /*1530*/  @P3 LDGSTS.E.BYPASS.LTC128B.128 [R249+0xf100], [R6.64+0x80], !P5 ;  /* 0x0f10008006f93fae */ /* 0x0003e2000e901d4a */
[----:B------:R-:W-:Y:S02]  /*1540*/  LOP3.LUT R0, R0, 0x1c0, RZ, 0xc0, !PT ;  /* 0x000001c000007812 */ /* 0x000fe400078ec0ff */
[C---:B------:R-:W-:Y:S02]  /*1550*/  @P2 LEA R4, P0, R5.reuse, c[0x0][0x1c8], 0x1 ;  /* 0x0000720005042a11 */ /* 0x040fe400078008ff */
[----:B------:R-:W-:Y:S02]  /*1560*/  LOP3.LUT R3, R0, 0x8, R11, 0xf8, !PT ;  /* 0x0000000800037812 */ /* 0x000fe400078ef80b */
[----:B------:R-:W-:Y:S02]  /*1570*/  @P2 LEA.HI.X R5, R5, c[0x0][0x1cc], R2, 0x1, P0 ;  /* 0x0000730005052a11 */ /* 0x000fe400000f0c02 */
[----:B------:R-:W-:-:S02]  /*1580*/  SHF.R.U32.HI R0, RZ, 0x3, R0 ;  /* 0x00000003ff007819 */ /* 0x000fc40000011600 */
[----:B------:R-:W-:Y:S01]  /*1590*/  @P1 LEA R2, P0, R8, c[0x0][0x1c8], 0x1 ;  /* 0x0000720008021a11 */ /* 0x000fe200078008ff */
[----:B------:R1:W-:Y:S01]  /*15a0*/  @P3 LDGSTS.E.BYPASS.LTC128B.128 [R249+0x12100], [R6.64+0x100], !P4 ;  /* 0x1210010006f93fae */ /* 0x0003e2000e101d4a */
[----:B------:R-:W-:Y:S01]  /*15b0*/  LOP3.LUT R11, R3, R0, RZ, 0x3c, !PT ;  /* 0x00000000030b7212 */ /* 0x000fe200078e3cff */
[----:B------:R-:W-:Y:S01]  /*15c0*/  IMAD.SHL.U32 R0, R24, 0x40, RZ ;  /* 0x0000004018007824 */ /* 0x000fe200078e00ff */
[----:B------:R-:W-:Y:S01]  /*15d0*/  @P1 LEA.HI.X R3, R8, c[0x0][0x1cc], R13, 0x1, P0 ;  /* 0x0000730008031a11 */ /* 0x000fe200000f0c0d */
[----:B------:R2:W-:Y:S01]  /*15e0*/  @P2 LDGSTS.E.BYPASS.LTC128B.128 [R249+0xd100], [R4.64], !P6 ;  /* 0x0d10000004f92fae */ /* 0x0005e2000f101d4a */
[----:B------:R-:W-:Y:S02]  /*15f0*/  LOP3.LUT P0, RZ, R10, 0x2, RZ, 0xc0, !PT ;  /* 0x000000020aff7812 */ /* 0x000fe4000780c0ff */
[----:B------:R-:W-:Y:S01]  /*1600*/  LOP3.LUT R0, R0, 0x1c0, RZ, 0xc0, !PT ;  /* 0x000001c000007812 */ /* 0x000fe200078ec0ff */
[----:B------:R2:W-:Y:S01]  /*1610*/  @P2 LDGSTS.E.BYPASS.LTC128B.128 [R249+0x10100], [R4.64+0x80], !P5 ;  /* 0x1010008004f92fae */ /* 0x0005e2000e901d4a */
[----:B------:R-:W-:-:S03]  /*1620*/  SEL R8, RZ, 0x2, P5 ;  /* 0x00000002ff087807 */ /* 0x000fc60002800000 */
[----:B------:R2:W-:Y:S04]  /*1630*/  @P2 LDGSTS.E.BYPASS.LTC128B.128 [R249+0x13100], [R4.64+0x100], !P4 ;  /* 0x1310010004f92fae */ /* 0x0005e8000e101d4a */
[----:B------:R3:W-:Y:S04]  /*1640*/  @P1 LDGSTS.E.BYPASS.LTC128B.128 [R249+0xe100], [R2.64], !P6 ;  /* 0x0e10000002f91fae */ /* 0x0007e8000f101d4a */
[----:B------:R3:W-:Y:S04]  /*1650*/  @P1 LDGSTS.E.BYPASS.LTC128B.128 [R249+0x11100], [R2.64+0x80], !P5 ;  /* 0x1110008002f91fae */ /* 0x0007e8000e901d4a */
[----:B------:R3:W-:Y:S01]  /*1660*/  @P1 LDGSTS.E.BYPASS.LTC128B.128 [R249+0x14100], [R2.64+0x100], !P4 ;  /* 0x1410010002f91fae */ /* 0x0007e2000e101d4a */
[----:B------:R-:W-:Y:S01]  /*1670*/  LOP3.LUT P1, RZ, R10, 0x4, RZ, 0xc0, !PT ;  /* 0x000000040aff7812 */ /* 0x000fe2000782c0ff */
[----:B-1----:R-:W-:-:S02]  /*1680*/  IMAD.WIDE.U32 R6, R22, c[0x0][0x208], R16 ;  /* 0x0000820016067a25 */ /* 0x002fc400078e0010 */
[----:B------:R-:W0:Y:S02]  /*1690*/  LDGDEPBAR ;  /* 0x00000000000079af */ /* 0x000e240000000000 */
[----:B--2---:R-:W-:Y:S02]  /*16a0*/  IMAD.SHL.U32 R4, R12, 0x40, RZ ;  /* 0x000000400c047824 */ /* 0x004fe400078e00ff */
[----:B------:R-:W-:-:S03]  /*16b0*/  IMAD.SHL.U32 R5, R22, 0x8, RZ ;  /* 0x0000000816057824 */ /* 0x000fc600078e00ff */
[----:B------:R-:W-:Y:S01]  /*16c0*/  LOP3.LUT R4, R11, 0xfffffe00, R4, 0xf8, !PT ;  /* 0xfffffe000b047812 */ /* 0x000fe200078ef804 */
[----:B---3--:R-:W-:Y:S01]  /*16d0*/  IMAD.SHL.U32 R2, R117, 0x20, RZ ;  /* 0x0000002075027824 */ /* 0x008fe200078e00ff */
[----:B------:R-:W-:-:S04]  /*16e0*/  DEPBAR.LE SB0, 0x1 ;  /* 0x000080400000791a */ /* 0x000fc80000000000 */
[----:B------:R-:W-:Y:S02]  /*16f0*/  LOP3.LUT R2, R2, 0x7ffffc00, RZ, 0xc0, !PT ;  /* 0x7ffffc0002027812 */ /* 0x000fe400078ec0ff */
[----:B------:R-:W-:Y:S01]  /*1700*/  LOP3.LUT R3, R0, 0x8, R5, 0xf8, !PT ;  /* 0x0000000800037812 */ /* 0x000fe200078ef805 */
[----:B------:R-:W-:Y:S01]  /*1710*/  IMAD.MOV.U32 R5, RZ, RZ, 0x10 ;  /* 0x00000010ff057424 */ /* 0x000fe200078e00ff */
[----:B------:R-:W-:Y:S01]  /*1720*/  SHF.R.U32.HI R0, RZ, 0x3, R0 ;  /* 0x00000003ff007819 */ /* 0x000fe20000011600 */
[----:B------:R-:W-:Y:S02]  /*1730*/  IMAD.IADD R208, R4, 0x1, R2 ;  /* 0x0000000104d07824 */ /* 0x000fe400078e0202 */
[----:B------:R-:W-:Y:S01]  /*1740*/  IMAD.MOV.U32 R2, RZ, RZ, 0x20 ;  /* 0x00000020ff027424 */ /* 0x000fe200078e00ff */
[----:B------:R-:W-:Y:S02]  /*1750*/  SEL R5, R5, 0xfffffff0, !P0 ;  /* 0xfffffff005057807 */ /* 0x000fe40004000000 */
[C---:B------:R-:W-:Y:S01]  /*1760*/  LEA R216, R208.reuse, 0x100, 0x1 ;  /* 0x00000100d0d87811 */ /* 0x040fe200078e08ff */
[----:B------:R-:W-:Y:S01]  /*1770*/  IMAD.SHL.U32 R208, R208, 0x2, RZ ;  /* 0x00000002d0d07824 */ /* 0x000fe200078e00ff */
[----:B------:R-:W-:Y:S01]  /*1780*/  BAR.SYNC.DEFER_BLOCKING 0x0 ;  /* 0x0000000000007b1d */ /* 0x000fe20000010000 */
[----:B------:R-:W-:-:S02]  /*1790*/  SEL R2, R2, 0xffffffe0, !P1 ;  /* 0xffffffe002027807 */ /* 0x000fc40004800000 */
[--C-:B------:R-:W-:Y:S01]  /*17a0*/  IMAD R212, R5, 0x2, R216.reuse ;  /* 0x0000000205d47824 */ /* 0x100fe200078e02d8 */
[----:B------:R-:W-:Y:S01]  /*17b0*/  LOP3.LUT R0, R3, R0, RZ, 0x3c, !PT ;  /* 0x0000000003007212 */ /* 0x000fe200078e3cff */
[----:B------:R-:W-:Y:S01]  /*17c0*/  IMAD.U32 R3, RZ, RZ, UR9 ;  /* 0x00000009ff037e24 */ /* 0x000fe2000f8e00ff */
[----:B------:R-:W-:Y:S01]  /*17d0*/  LOP3.LUT P0, RZ, R24, 0x2, RZ, 0xc0, !PT ;  /* 0x0000000218ff7812 */ /* 0x000fe2000780c0ff */
[C---:B------:R-:W-:Y:S02]  /*17e0*/  IMAD R216, R2.reuse, 0x2, R216 ;  /* 0x0000000202d87824 */ /* 0x040fe400078e02d8 */
[----:B------:R-:W-:Y:S02]  /*17f0*/  IMAD R220, R2, 0x2, R212 ;  /* 0x0000000202dc7824 */ /* 0x000fe400078e02d4 */
[----:B------:R-:W-:-:S04]  /*1800*/  IMAD R0, R25, 0x200, R0 ;  /* 0x0000020019007824 */ /* 0x000fc800078e0200 */
[----:B------:R-:W-:Y:S02]  /*1810*/  IMAD.SHL.U32 R224, R0, 0x2, RZ ;  /* 0x0000000200e07824 */ /* 0x000fe400078e00ff */
[----:B------:R-:W-:-:S03]  /*1820*/  IMAD R0, R28, c[0x0][0x208], RZ ;  /* 0x000082001c007a24 */ /* 0x000fc600078e02ff */
[----:B------:R-:W-:Y:S01]  /*1830*/  IADD3 R231, R224, 0xc120, RZ ;  /* 0x0000c120e0e77810 */ /* 0x000fe20007ffe0ff */
[----:B------:R-:W-:Y:S01]  /*1840*/  IMAD R0, R22, c[0x0][0x20c], R0 ;  /* 0x0000830016007a24 */ /* 0x000fe200078e0200 */
[----:B------:R-:W-:Y:S03]  /*1850*/  LDSM.16.M88.4 R156, [R208+0x100] ;  /* 0x00010000d09c783b */ /* 0x000fe60000000200 */
[----:B------:R-:W-:Y:S01]  /*1860*/  IMAD.IADD R7, R7, 0x1, R0 ;  /* 0x0000000107077824 */ /* 0x000fe200078e0200 */
[----:B------:R-:W-:Y:S01]  /*1870*/  IADD3 R0, R224, 0xc100, RZ ;  /* 0x0000c100e0007810 */ /* 0x000fe20007ffe0ff */
[----:B------:R-:W-:Y:S02]  /*1880*/  LDSM.16.M88.4 R192, [R208+0x4100] ;  /* 0x00410000d0c0783b */ /* 0x000fe40000000200 */
[----:B------:R-:W-:Y:S01]  /*1890*/  IMAD.WIDE.U32 R6, R3, c[0x0][0x210], R6 ;  /* 0x0000840003067a25 */ /* 0x000fe200078e0006 */
[----:B------:R-:W-:Y:S01]  /*18a0*/  @P0 IADD3 R231, R0, -0x20, RZ ;  /* 0xffffffe000e70810 */ /* 0x000fe20007ffe0ff */
[----:B------:R-:W-:Y:S02]  /*18b0*/  LDSM.16.M88.4 R160, [R212] ;  /* 0x00000000d4a0783b */ /* 0x000fe40000000200 */
[----:B------:R-:W-:Y:S01]  /*18c0*/  IMAD R0, R21, c[0x0][0x218], RZ ;  /* 0x0000860015007a24 */ /* 0x000fe200078e02ff */
[----:B------:R-:W-:Y:S01]  /*18d0*/  IADD3 R7, R7, UR4, RZ ;  /* 0x0000000407077c10 */ /* 0x000fe2000fffe0ff */
[----:B------:R-:W-:Y:S01]  /*18e0*/  ULDC.64 UR4, c[0x0][0x208] ;  /* 0x0000820000047ab9 */ /* 0x000fe20000000a00 */
[----:B------:R-:W-:Y:S01]  /*18f0*/  LDSM.16.M88.4 R196, [R212+0x4000] ;  /* 0x00400000d4c4783b */ /* 0x000fe20000000200 */
[----:B------:R-:W-:Y:S01]  /*1900*/  UIMAD UR18, UR17, UR4, URZ ;  /* 0x00000004111272a4 */ /* 0x000fe2000f8e023f */
[C---:B------:R-:W-:Y:S01]  /*1910*/  IMAD R0, R20.reuse, c[0x0][0x21c], R0 ;  /* 0x0000870014007a24 */ /* 0x040fe200078e0200 */
[----:B------:R-:W-:Y:S01]  /*1920*/  UIMAD.WIDE.U32 UR20, UR7, UR4, URZ ;  /* 0x00000004071472a5 */ /* 0x000fe2000f8e003f */
[----:B------:R-:W-:Y:S01]  /*1930*/  LDSM.16.M88.4 R176, [R216] ;  /* 0x00000000d8b0783b */ /* 0x000fe20000000200 */
[----:B------:R-:W-:Y:S01]  /*1940*/  UIMAD UR18, UR7, UR5, UR18 ;  /* 0x00000005071272a4 */ /* 0x000fe2000f8e0212 */
[----:B------:R-:W-:Y:S01]  /*1950*/  IMAD.WIDE.U32 R32, R20, c[0x0][0x218], R6 ;  /* 0x0000860014207a25 */ /* 0x000fe200078e0006 */
[----:B------:R-:W-:Y:S01]  /*1960*/  USHF.L.U32 UR13, UR4, 0x6, URZ ;  /* 0x00000006040d7899 */ /* 0x000fe2000800063f */
[----:B------:R-:W-:Y:S01]  /*1970*/  LDSM.16.M88.4 R200, [R216+0x4000] ;  /* 0x00400000d8c8783b */ /* 0x000fe20000000200 */
[----:B------:R-:W-:Y:S01]  /*1980*/  UIADD3 UR18, UR21, UR18, URZ ;  /* 0x0000001215127290 */ /* 0x000fe2000fffe03f */
[----:B------:R-:W-:Y:S01]  /*1990*/  IMAD.IADD R31, R33, 0x1, R0 ;  /* 0x00000001211f7824 */ /* 0x000fe200078e0200 */
[----:B------:R-:W-:Y:S01]  /*19a0*/  UMOV UR17, 0x6 ;  /* 0x0000000600117882 */ /* 0x000fe20000000000 */
[----:B------:R-:W-:Y:S01]  /*19b0*/  LDSM.16.M88.4 R188, [R220] ;  /* 0x00000000dcbc783b */ /* 0x000fe20000000200 */
[----:B------:R-:W-:Y:S01]  /*19c0*/  IMAD.U32 R6, RZ, RZ, UR20 ;  /* 0x00000014ff067e24 */ /* 0x000fe2000f8e00ff */
[----:B------:R-:W-:Y:S01]  /*19d0*/  UIMAD UR18, UR18, 0x60, URZ ;  /* 0x00000060121278a4 */ /* 0x000fe2000f8e023f */
[----:B------:R-:W-:Y:S01]  /*19e0*/  IMAD.MOV.U32 R30, RZ, RZ, R32 ;  /* 0x000000ffff1e7224 */ /* 0x000fe200078e0020 */
[----:B------:R-:W-:Y:S01]  /*19f0*/  LDSM.16.M88.4 R204, [R220+0x4000] ;  /* 0x00400000dccc783b */ /* 0x000fe20000000200 */
[----:B------:R-:W-:Y:S01]  /*1a00*/  IMAD.U32 R16, RZ, RZ, UR13 ;  /* 0x0000000dff107e24 */ /* 0x000fe2000f8e00ff */
[----:B------:R-:W-:Y:S01]  /*1a10*/  USHF.L.U64.HI UR17, UR4, UR17, UR5 ;  /* 0x0000001104117299 */ /* 0x000fe20008010205 */
[----:B------:R-:W-:Y:S01]  /*1a20*/  IMAD.WIDE.U32 R10, R6, 0x60, R30 ;  /* 0x00000060060a7825 */ /* 0x000fe200078e001e */
[----:B------:R-:W-:Y:S01]  /*1a30*/  LDSM.16.M88.4 R208, [R208+0x8100] ;  /* 0x00810000d0d0783b */ /* 0x000fe20000000200 */
[----:B------:R-:W-:-:S02]  /*1a40*/  SEL R3, RZ, 0x4, P4 ;  /* 0x00000004ff037807 */ /* 0x000fc40002000000 */
[----:B------:R-:W-:Y:S01]  /*1a50*/  IMAD.U32 R7, RZ, RZ, UR21 ;  /* 0x00000015ff077e24 */ /* 0x000fe2000f8e00ff */
[----:B------:R-:W-:Y:S01]  /*1a60*/  LDSM.16.M88.4 R212, [R212+0x8000] ;  /* 0x00800000d4d4783b */ /* 0x000fe20000000200 */
[----:B------:R-:W-:Y:S02]  /*1a70*/  IADD3 R0, R11, UR18, RZ ;  /* 0x000000120b007c10 */ /* 0x000fe4000fffe0ff */
[C---:B------:R-:W-:Y:S01]  /*1a80*/  LEA R6, P0, R10.reuse, c[0x0][0x1f8], 0x1 ;  /* 0x00007e000a067a11 */ /* 0x040fe200078008ff */
[----:B------:R-:W-:Y:S01]  /*1a90*/  LDSM.16.M88.4 R216, [R216+0x8000] ;  /* 0x00800000d8d8783b */ /* 0x000fe20000000200 */
[----:B------:R-:W-:Y:S02]  /*1aa0*/  IADD3 R248, R231, 0x800, RZ ;  /* 0x00000800e7f87810 */ /* 0x000fe40007ffe0ff */
[----:B------:R-:W-:Y:S01]  /*1ab0*/  LEA.HI.X R7, R10, c[0x0][0x1fc], R0, 0x1, P0 ;  /* 0x00007f000a077a11 */ /* 0x000fe200000f0c00 */
[----:B------:R-:W-:Y:S01]  /*1ac0*/  LDSM.16.M88.4 R220, [R220+0x8000] ;  /* 0x00800000dcdc783b */ /* 0x000fe20000000200 */
[----:B------:R-:W-:-:S02]  /*1ad0*/  IADD3 R16, P1, P0, R16, 0x80, R6 ;  /* 0x0000008010107810 */ /* 0x000fc4000783e006 */
[----:B------:R-:W-:Y:S01]  /*1ae0*/  IADD3 R10, P2, R6, UR13, RZ ;  /* 0x0000000d060a7c10 */ /* 0x000fe2000ff5e0ff */
[----:B------:R-:W-:Y:S01]  /*1af0*/  BAR.SYNC.DEFER_BLOCKING 0x0 ;  /* 0x0000000000007b1d */ /* 0x000fe20000010000 */
[----:B------:R-:W-:Y:S02]  /*1b00*/  IADD3.X R17, RZ, UR17, R7, P1, P0 ;  /* 0x00000011ff117c10 */ /* 0x000fe40008fe0407 */
[----:B------:R-:W-:Y:S02]  /*1b10*/  IADD3.X R11, R7, UR17, RZ, P2, !PT ;  /* 0x00000011070b7c10 */ /* 0x000fe400097fe4ff */
[----:B------:R-:W-:Y:S01]  /*1b20*/  ISETP.LT.OR P2, PT, R9, 0x1, P6 ;  /* 0x000000010900780c */ /* 0x000fe20003741670 */
[----:B------:R-:W-:Y:S01]  /*1b30*/  STL.64 [R1+0x8], R32 ;  /* 0x0000082001007387 */ /* 0x000fe20000100a00 */
[C---:B------:R-:W-:Y:S02]  /*1b40*/  IADD3 R247, R231.reuse, 0x1000, RZ ;  /* 0x00001000e7f77810 */ /* 0x040fe40007ffe0ff */
[C---:B------:R-:W-:Y:S01]  /*1b50*/  IADD3 R246, R231.reuse, 0x1800, RZ ;  /* 0x00001800e7f67810 */ /* 0x040fe20007ffe0ff */
[----:B------:R-:W-:Y:S01]  /*1b60*/  STL.64 [R1], R30 ;  /* 0x0000001e01007387 */ /* 0x000fe20000100a00 */
[----:B------:R-:W-:-:S02]  /*1b70*/  IADD3 R245, R231, 0x2000, RZ ;  /* 0x00002000e7f57810 */ /* 0x000fc40007ffe0ff */
[C---:B------:R-:W-:Y:S02]  /*1b80*/  IADD3 R244, R231.reuse, 0x2800, RZ ;  /* 0x00002800e7f47810 */ /* 0x040fe40007ffe0ff */
[C---:B------:R-:W-:Y:S02]  /*1b90*/  IADD3 R243, R231.reuse, 0x3000, RZ ;  /* 0x00003000e7f37810 */ /* 0x040fe40007ffe0ff */
[C---:B------:R-:W-:Y:S02]  /*1ba0*/  IADD3 R242, R231.reuse, 0x3800, RZ ;  /* 0x00003800e7f27810 */ /* 0x040fe40007ffe0ff */
[C---:B------:R-:W-:Y:S02]  /*1bb0*/  IADD3 R241, R231.reuse, 0x4000, RZ ;  /* 0x00004000e7f17810 */ /* 0x040fe40007ffe0ff */
[C---:B------:R-:W-:Y:S02]  /*1bc0*/  IADD3 R240, R231.reuse, 0x4800, RZ ;  /* 0x00004800e7f07810 */ /* 0x040fe40007ffe0ff */
[----:B------:R-:W-:Y:S01]  /*1bd0*/  IADD3 R239, R231, 0x5000, RZ ;  /* 0x00005000e7ef7810 */ /* 0x000fe20007ffe0ff */
[----:B------:R-:W-:-:S04]  /*1be0*/  DEPBAR.LE SB0, 0x0 ;  /* 0x000080000000791a */ /* 0x000fc80000000000 */
[----:B------:R-:W-:Y:S01]  /*1bf0*/  BAR.SYNC.DEFER_BLOCKING 0x0 ;  /* 0x0000000000007b1d */ /* 0x000fe20000010000 */
[C---:B------:R-:W-:Y:S02]  /*1c00*/  IADD3 R238, R231.reuse, 0x5800, RZ ;  /* 0x00005800e7ee7810 */ /* 0x040fe40007ffe0ff */
[C---:B------:R-:W-:Y:S02]  /*1c10*/  IADD3 R237, R231.reuse, 0x6000, RZ ;  /* 0x00006000e7ed7810 */ /* 0x040fe40007ffe0ff */
[C---:B------:R-:W-:Y:S02]  /*1c20*/  IADD3 R236, R231.reuse, 0x6800, RZ ;  /* 0x00006800e7ec7810 */ /* 0x040fe40007ffe0ff */
[C---:B------:R-:W-:Y:S02]  /*1c30*/  IADD3 R235, R231.reuse, 0x7000, RZ ;  /* 0x00007000e7eb7810 */ /* 0x040fe40007ffe0ff */
[C---:B------:R-:W-:Y:S02]  /*1c40*/  IADD3 R234, R231.reuse, 0x7800, RZ ;  /* 0x00007800e7ea7810 */ /* 0x040fe40007ffe0ff */
[----:B------:R-:W-:-:S02]  /*1c50*/  IADD3 R233, R231, 0x8000, RZ ;  /* 0x00008000e7e97810 */ /* 0x000fc40007ffe0ff */
[----:B------:R-:W-:Y:S01]  /*1c60*/  IADD3 R232, R231, 0x8800, RZ ;  /* 0x00008800e7e87810 */ /* 0x000fe20007ffe0ff */
[----:B------:R-:W1:Y:S04]  /*1c70*/  LDSM.16.M88.4 R12, [R224+0xc100] ;  /* 0x00c10000e00c783b */ /* 0x000e680000000200 */
[----:B------:R-:W-:Y:S04]  /*1c80*/  LDSM.16.M88.4 R36, [R231] ;  /* 0x00000000e724783b */ /* 0x000fe80000000200 */
[----:B------:R-:W2:Y:S04]  /*1c90*/  LDSM.16.M88.4 R48, [R224+0xc900] ;  /* 0x00c90000e030783b */ /* 0x000ea80000000200 */
[----:B------:R-:W3:Y:S04]  /*1ca0*/  LDSM.16.M88.4 R60, [R231+0x800] ;  /* 0x00080000e73c783b */ /* 0x000ee80000000200 */
[----:B------:R-:W4:Y:S04]  /*1cb0*/  LDSM.16.M88.4 R40, [R224+0xd100] ;  /* 0x00d10000e028783b */ /* 0x000f280000000200 */
[----:B------:R-:W-:Y:S04]  /*1cc0*/  LDSM.16.M88.4 R52, [R224+0xe900] ;  /* 0x00e90000e034783b */ /* 0x000fe80000000200 */
[----:B------:R-:W-:Y:S04]  /*1cd0*/  LDSM.16.M88.4 R56, [R231+0x1000] ;  /* 0x00100000e738783b */ /* 0x000fe80000000200 */
[----:B------:R-:W-:Y:S04]  /*1ce0*/  LDSM.16.M88.4 R64, [R231+0x1800] ;  /* 0x00180000e740783b */ /* 0x000fe80000000200 */
[----:B------:R-:W-:Y:S04]  /*1cf0*/  LDSM.16.M88.4 R68, [R231+0x2000] ;  /* 0x00200000e744783b */ /* 0x000fe80000000200 */
[----:B------:R-:W-:Y:S01]  /*1d00*/  LDSM.16.M88.4 R84, [R231+0x2800] ;  /* 0x00280000e754783b */ /* 0x000fe20000000200 */
[C---:B-1----:R-:W-:Y:S07]  /*1d10*/  HMMA.16816.F32.BF16 R20, R156.reuse, R12, RZ ;  /* 0x0000000c9c14723c */ /* 0x042fee00000418ff */
[----:B------:R-:W-:Y:S01]  /*1d20*/  SEL R12, RZ, 0x1, P6 ;  /* 0x00000001ff0c7807 */ /* 0x000fe20003000000 */
[----:B------:R-:W-:Y:S03]  /*1d30*/  HMMA.16816.F32.BF16 R28, R156, R14, RZ ;  /* 0x0000000e9c1c723c */ /* 0x000fe600000418ff */
[----:B------:R-:W-:-:S04]  /*1d40*/  IADD3 R0, R3, R8, R12 ;  /* 0x0000000803007210 */ /* 0x000fc80007ffe00c */
[----:B------:R-:W-:Y:S01]  /*1d50*/  IMAD.U32 R14, RZ, RZ, UR13 ;  /* 0x0000000dff0e7e24 */ /* 0x000fe2000f8e00ff */
[----:B------:R-:W-:Y:S01]  /*1d60*/  LOP3.LUT P3, RZ, R0, 0x2, RZ, 0xc0, !PT ;  /* 0x0000000200ff7812 */ /* 0x000fe2000786c0ff */
[----:B--2---:R-:W-:Y:S03]  /*1d70*/  HMMA.16816.F32.BF16 R32, R156, R48, RZ ;  /* 0x000000309c20723c */ /* 0x004fe600000418ff */
[----:B------:R-:W-:-:S04]  /*1d80*/  IADD3 R14, P1, P0, R14, 0x100, R6 ;  /* 0x000001000e0e7810 */ /* 0x000fc8000783e006 */
[----:B------:R-:W-:Y:S01]  /*1d90*/  IADD3.X R15, RZ, UR17, R7, P1, P0 ;  /* 0x00000011ff0f7c10 */ /* 0x000fe20008fe0407 */
[----:B------:R-:W-:Y:S01]  /*1da0*/  HMMA.16816.F32.BF16 R92, R160, R36, R20 ;  /* 0x00000024a05c723c */ /* 0x000fe20000041814 */
[----:B------:R-:W-:Y:S01]  /*1db0*/  ISETP.LT.OR P1, PT, R9, 0x1, !P3 ;  /* 0x000000010900780c */ /* 0x000fe20005f21670 */
[----:B------:R-:W1:Y:S01]  /*1dc0*/  LDSM.16.M88.4 R20, [R224+0xd900] ;  /* 0x00d90000e014783b */ /* 0x000e620000000200 */
[----:B------:R-:W-:-:S04]  /*1dd0*/  IADD3 R12, P0, R10, UR13, RZ ;  /* 0x0000000d0a0c7c10 */ /* 0x000fc8000ff1e0ff */
[----:B------:R-:W-:Y:S01]  /*1de0*/  IADD3.X R13, R11, UR17, RZ, P0, !PT ;  /* 0x000000110b0d7c10 */ /* 0x000fe200087fe4ff */
[----:B------:R-:W-:Y:S01]  /*1df0*/  HMMA.16816.F32.BF16 R96, R160, R38, R28 ;  /* 0x00000026a060723c */ /* 0x000fe2000004181c */
[----:B------:R-:W-:Y:S01]  /*1e00*/  LOP3.LUT P0, RZ, R0, 0x4, RZ, 0xc0, !PT ;  /* 0x0000000400ff7812 */ /* 0x000fe2000780c0ff */
[----:B------:R-:W2:Y:S01]  /*1e10*/  LDSM.16.M88.4 R28, [R224+0xe100] ;  /* 0x00e10000e01c783b */ /* 0x000ea20000000200 */
[----:B------:R-:W-:-:S03]  /*1e20*/  IMAD.MOV.U32 R0, RZ, RZ, 0x40 ;  /* 0x00000040ff007424 */ /* 0x000fc600078e00ff */
[----:B------:R-:W-:Y:S01]  /*1e30*/  @!PT LDS RZ, [RZ] ;  /* 0x00000000fffff984 */ /* 0x000fe20000000800 */
[----:B------:R-:W-:Y:S01]  /*1e40*/  @!PT LDS RZ, [RZ] ;  /* 0x00000000fffff984 */ /* 0x000fe20000000800 */
[----:B------:R-:W-:Y:S01]  /*1e50*/  @!PT LDS RZ, [RZ] ;  /* 0x00000000fffff984 */ /* 0x000fe20000000800 */
[----:B------:R1:W-:Y:S01]  /*1e60*/  LDGSTS.E.BYPASS.LTC128B.128 [R249+0x100], [R6.64], !P2 ;  /* 0x0010000006f97fae */ /* 0x0003e2000d101d4a */
[C---:B------:R-:W-:Y:S01]  /*1e70*/  ISETP.LT.OR P2, PT, R9.reuse, 0x1, !P0 ;  /* 0x000000010900780c */ /* 0x040fe20004741670 */
[----:B---3--:R-:W-:Y:S02]  /*1e80*/  HMMA.16816.F32.BF16 R88, R160, R60, R32 ;  /* 0x0000003ca058723c */ /* 0x008fe40000041820 */
[----:B------:R3:W-:Y:S01]  /*1e90*/  LDGSTS.E.BYPASS.LTC128B.128 [R249+0x3100], [R6.64+0x80], !P1 ;  /* 0x0310008006f97fae */ /* 0x0007e2000c901d4a */
[----:B------:R-:W-:-:S05]  /*1ea0*/  ISETP.LT.OR P1, PT, R9, 0x21, P6 ;  /* 0x000000210900780c */ /* 0x000fca0003721670 */
[C---:B----4-:R-:W-:Y:S04]  /*1eb0*/  HMMA.16816.F32.BF16 R44, R156.reuse, R40, RZ ;  /* 0x000000289c2c723c */ /* 0x050fe800000418ff */
[----:B------:R3:W-:Y:S01]  /*1ec0*/  LDGSTS.E.BYPASS.LTC128B.128 [R249+0x6100], [R6.64+0x100], !P2 ;  /* 0x0610010006f97fae */ /* 0x0007e2000d101d4a */
[C---:B------:R-:W-:Y:S02]  /*1ed0*/  ISETP.LT.OR P2, PT, R9.reuse, 0x21, !P3 ;  /* 0x000000210900780c */ /* 0x040fe40005f41670 */
[C---:B------:R-:W-:Y:S01]  /*1ee0*/  ISETP.LT.OR P3, PT, R9.reuse, 0x41, !P3 ;  /* 0x000000410900780c */ /* 0x040fe20005f61670 */
[----:B------:R4:W-:Y:S01]  /*1ef0*/  LDGSTS.E.BYPASS.LTC128B.128 [R249+0x1100], [R10.64], !P1 ;  /* 0x011000000af97fae */ /* 0x0009e2000c901d4a */
[C---:B------:R-:W-:Y:S01]  /*1f00*/  ISETP.LT.OR P1, PT, R9.reuse, 0x21, !P0 ;  /* 0x000000210900780c */ /* 0x040fe20004721670 */
[----:B------:R-:W-:Y:S01]  /*1f10*/  HMMA.16816.F32.BF16 R40, R156, R42, RZ ;  /* 0x0000002a9c28723c */ /* 0x000fe200000418ff */
[----:B------:R-:W-:-:S07]  /*1f20*/  ISETP.LT.OR P0, PT, R9, 0x41, !P0 ;  /* 0x000000410900780c */ /* 0x000fce0004701670 */
[----:B------:R5:W-:Y:S01]  /*1f30*/  LDGSTS.E.BYPASS.LTC128B.128 [R249+0x4100], [R16.64], !P2 ;  /* 0x0410000010f97fae */ /* 0x000be2000d101d4a */
[----:B------:R-:W-:Y:S01]  /*1f40*/  LOP3.LUT P2, RZ, R24, 0x4, RZ, 0xc0, !PT ;  /* 0x0000000418ff7812 */ /* 0x000fe2000784c0ff */
[----:B-1----:R-:W-:Y:S02]  /*1f50*/  HMMA.16816.F32.BF16 R36, R156, R20, RZ ;  /* 0x000000149c24723c */ /* 0x002fe400000418ff */
[----:B------:R1:W-:Y:S01]  /*1f60*/  LDGSTS.E.BYPASS.LTC128B.128 [R249+0x7100], [R14.64], !P1 ;  /* 0x071000000ef97fae */ /* 0x0003e2000c901d4a */
[----:B------:R-:W-:Y:S02]  /*1f70*/  ISETP.LT.OR P1, PT, R9, 0x41, P6 ;  /* 0x000000410900780c */ /* 0x000fe40003721670 */
[----:B------:R-:W-:-:S03]  /*1f80*/  SEL R0, R0, 0xffffffc0, !P2 ;  /* 0xffffffc000007807 */ /* 0x000fc60005000000 */
[----:B------:R-:W-:Y:S02]  /*1f90*/  HMMA.16816.F32.BF16 R32, R156, R22, RZ ;  /* 0x000000169c20723c */ /* 0x000fe400000418ff */
[----:B------:R-:W-:Y:S02]  /*1fa0*/  IMAD.IADD R230, R224, 0x1, R0 ;  /* 0x00000001e0e67824 */ /* 0x000fe400078e0200 */
[----:B------:R-:W-:-:S04]  /*1fb0*/  IMAD.IADD R227, R0, 0x1, R231 ;  /* 0x0000000100e37824 */ /* 0x000fc800078e02e7 */
[C---:B--2---:R-:W-:Y:S01]  /*1fc0*/  HMMA.16816.F32.BF16 R20, R156.reuse, R28, RZ ;  /* 0x0000001c9c14723c */ /* 0x044fe200000418ff */
[----:B------:R1:W-:Y:S04]  /*1fd0*/  LDGSTS.E.BYPASS.LTC128B.128 [R249+0x2100], [R12.64], !P1 ;  /* 0x021000000cf97fae */ /* 0x0003e8000c901d4a */
[----:B------:R1:W-:Y:S03]  /*1fe0*/  LDGSTS.E.BYPASS.LTC128B.128 [R249+0x5100], [R12.64+0x80], !P3 ;  /* 0x051000800cf97fae */ /* 0x0003e6000d901d4a */
[----:B------:R-:W-:Y:S01]  /*1ff0*/  HMMA.16816.F32.BF16 R48, R156, R50, RZ ;  /* 0x000000329c30723c */ /* 0x000fe200000418ff */
[----:B------:R1:W-:Y:S01]  /*2000*/  LDGSTS.E.BYPASS.LTC128B.128 [R249+0x8100], [R12.64+0x100], !P0 ;  /* 0x081001000cf97fae */ /* 0x0003e2000c101d4a */
[----:B------:R-:W-:-:S03]  /*2010*/  PLOP3.LUT P0, PT, PT, PT, UP0, 0x80, 0x0 ;  /* 0x000000000000781c */ /* 0x000fc60003f0f008 */
[----:B------:R-:W2:Y:S03]  /*2020*/  LDSM.16.M88.4 R24, [R230+0xd100] ;  /* 0x00d10000e618783b */ /* 0x000ea60000000200 */
[C---:B-----5:R-:W-:Y:S01]  /*2030*/  HMMA.16816.F32.BF16 R16, R156.reuse, R30, RZ ;  /* 0x0000001e9c10723c */ /* 0x060fe200000418ff */
[----:B------:R-:W5:Y:S04]  /*2040*/  LDSM.16.M88.4 R72, [R230+0xc100] ;  /* 0x00c10000e648783b */ /* 0x000f680000000200 */
[----:B------:R-:W-:Y:S03]  /*2050*/  LDSM.16.M88.4 R76, [R230+0xc900] ;  /* 0x00c90000e64c783b */ /* 0x000fe60000000200 */
[C---:B----4-:R-:W-:Y:S01]  /*2060*/  HMMA.16816.F32.BF16 R8, R156.reuse, R52, RZ ;  /* 0x000000349c08723c */ /* 0x050fe200000418ff */
[----:B------:R-:W-:Y:S04]  /*2070*/  LDSM.16.M88.4 R108, [R227+0x1800] ;  /* 0x00180000e36c783b */ /* 0x000fe80000000200 */
[----:B------:R-:W-:Y:S03]  /*2080*/  LDSM.16.M88.4 R112, [R227+0x2000] ;  /* 0x00200000e370783b */ /* 0x000fe60000000200 */
[----:B------:R-:W-:Y:S01]  /*2090*/  HMMA.16816.F32.BF16 R52, R156, R54, RZ ;  /* 0x000000369c34723c */ /* 0x000fe200000418ff */
[----:B------:R-:W-:Y:S04]  /*20a0*/  LDSM.16.M88.4 R104, [R224+0xf100] ;  /* 0x00f10000e068783b */ /* 0x000fe80000000200 */
[----:B-1----:R-:W1:Y:S03]  /*20b0*/  LDSM.16.M88.4 R12, [R230+0xe100] ;  /* 0x00e10000e60c783b */ /* 0x002e660000000200 */
[C---:B------:R-:W-:Y:S01]  /*20c0*/  HMMA.16816.F32.BF16 R28, R160.reuse, R68, R20 ;  /* 0x00000044a01c723c */ /* 0x040fe20000041814 */
[----:B------:R-:W0:Y:S07]  /*20d0*/  LDGDEPBAR ;  /* 0x00000000000079af */ /* 0x000e2e0000000000 */
[C---:B------:R-:W-:Y:S08]  /*20e0*/  HMMA.16816.F32.BF16 R44, R160.reuse, R56, R44 ;  /* 0x00000038a02c723c */ /* 0x040ff0000004182c */
[C---:B------:R-:W-:Y:S08]  /*20f0*/  HMMA.16816.F32.BF16 R40, R160.reuse, R58, R40 ;  /* 0x0000003aa028723c */ /* 0x040ff00000041828 */
[C---:B------:R-:W-:Y:S01]  /*2100*/  HMMA.16816.F32.BF16 R20, R160.reuse, R70, R16 ;  /* 0x00000046a014723c */ /* 0x040fe20000041810 */
[----:B------:R-:W4:Y:S07]  /*2110*/  LDSM.16.M88.4 R16, [R230+0xd900] ;  /* 0x00d90000e610783b */ /* 0x000f2e0000000200 */
[C---:B------:R-:W-:Y:S01]  /*2120*/  HMMA.16816.F32.BF16 R80, R160.reuse, R62, R48 ;  /* 0x0000003ea050723c */ /* 0x040fe20000041830 */
[----:B------:R-:W1:Y:S04]  /*2130*/  LDSM.16.M88.4 R48, [R230+0xe900] ;  /* 0x00e90000e630783b */ /* 0x000e680000000200 */
[----:B------:R-:W-:Y:S03]  /*2140*/  LDSM.16.M88.4 R60, [R227] ;  /* 0x00000000e33c783b */ /* 0x000fe60000000200 */
[C---:B------:R-:W-:Y:S08]  /*2150*/  HMMA.16816.F32.BF16 R8, R160.reuse, R84, R8 ;  /* 0x00000054a008723c */ /* 0x040ff00000041808 */
[C---:B------:R-:W-:Y:S01]  /*2160*/  HMMA.16816.F32.BF16 R52, R160.reuse, R86, R52 ;  /* 0x00000056a034723c */ /* 0x040fe20000041834 */
[----:B------:R-:W1:Y:S07]  /*2170*/  LDSM.16.M88.4 R84, [R227+0x1000] ;  /* 0x00100000e354783b */ /* 0x000e6e0000000200 */
[C---:B------:R-:W-:Y:S08]  /*2180*/  HMMA.16816.F32.BF16 R36, R160.reuse, R64, R36 ;  /* 0x00000040a024723c */ /* 0x040ff00000041824 */
[----:B------:R-:W-:Y:S08]  /*2190*/  HMMA.16816.F32.BF16 R32, R160, R66, R32 ;  /* 0x00000042a020723c */ /* 0x000ff00000041820 */
[C---:B--2---:R-:W-:Y:S08]  /*21a0*/  HMMA.16816.F32.BF16 R44, R176.reuse, R24, R44 ;  /* 0x00000018b02c723c */ /* 0x044ff0000004182c */
[C---:B------:R-:W-:Y:S08]  /*21b0*/  HMMA.16816.F32.BF16 R40, R176.reuse, R26, R40 ;  /* 0x0000001ab028723c */ /* 0x040ff00000041828 */
[C---:B-----5:R-:W-:Y:S01]  /*21c0*/  HMMA.16816.F32.BF16 R56, R176.reuse, R72, R92 ;  /* 0x00000048b038723c */ /* 0x060fe2000004185c */
[----:B------:R-:W2:Y:S07]  /*21d0*/  LDSM.16.M88.4 R92, [R227+0x800] ;  /* 0x00080000e35c783b */ /* 0x000eae0000000200 */
[C---:B-1----:R-:W-:Y:S01]  /*21e0*/  HMMA.16816.F32.BF16 R24, R176.reuse, R14, R20 ;  /* 0x0000000eb018723c */ /* 0x042fe20000041814 */
[----:B------:R-:W1:Y:S07]  /*21f0*/  LDSM.16.M88.4 R20, [R227+0x2800] ;  /* 0x00280000e314783b */ /* 0x000e6e0000000200 */
[C---:B------:R-:W-:Y:S08]  /*2200*/  HMMA.16816.F32.BF16 R72, R176.reuse, R74, R96 ;  /* 0x0000004ab048723c */ /* 0x040ff00000041860 */
[C---:B----4-:R-:W-:Y:S08]  /*2210*/  HMMA.16816.F32.BF16 R36, R176.reuse, R16, R36 ;  /* 0x00000010b024723c */ /* 0x050ff00000041824 */
[C---:B------:R-:W-:Y:S08]  /*2220*/  HMMA.16816.F32.BF16 R32, R176.reuse, R18, R32 ;  /* 0x00000012b020723c */ /* 0x040ff00000041820 */
[C---:B------:R-:W-:Y:S08]  /*2230*/  HMMA.16816.F32.BF16 R68, R176.reuse, R76, R88 ;  /* 0x0000004cb044723c */ /* 0x040ff00000041858 */
[C---:B------:R-:W-:Y:S08]  /*2240*/  HMMA.16816.F32.BF16 R16, R176.reuse, R48, R8 ;  /* 0x00000030b010723c */ /* 0x040ff00000041808 */
[C---:B------:R-:W-:Y:S08]  /*2250*/  HMMA.16816.F32.BF16 R28, R176.reuse, R12, R28 ;  /* 0x0000000cb01c723c */ /* 0x040ff0000004181c */
[----:B------:R-:W-:Y:S01]  /*2260*/  HMMA.16816.F32.BF16 R12, R176, R50, R52 ;  /* 0x00000032b00c723c */ /* 0x000fe20000041834 */
[----:B------:R-:W4:Y:S07]  /*2270*/  LDSM.16.M88.4 R52, [R224+0x10100] ;  /* 0x01010000e034783b */ /* 0x000f2e0000000200 */
[C---:B------:R-:W-:Y:S01]  /*2280*/  HMMA.16816.F32.BF16 R88, R188.reuse, R84, R44 ;  /* 0x00000054bc58723c */ /* 0x040fe2000004182c */
[----:B------:R-:W5:Y:S07]  /*2290*/  LDSM.16.M88.4 R44, [R224+0xf900] ;  /* 0x00f90000e02c783b */ /* 0x000f6e0000000200 */
[----:B------:R-:W-:Y:S01]  /*22a0*/  HMMA.16816.F32.BF16 R84, R188, R86, R40 ;  /* 0x00000056bc54723c */ /* 0x000fe20000041828 */
[----:B------:R-:W1:Y:S07]  /*22b0*/  LDSM.16.M88.4 R40, [R224+0x11900] ;  /* 0x01190000e028783b */ /* 0x000e6e0000000200 */
[----:B------:R-:W-:Y:S08]  /*22c0*/  HMMA.16816.F32.BF16 R64, R176, R78, R80 ;  /* 0x0000004eb040723c */ /* 0x000ff00000041850 */
[C---:B------:R-:W-:Y:S08]  /*22d0*/  HMMA.16816.F32.BF16 R8, R188.reuse, R60, R56 ;  /* 0x0000003cbc08723c */ /* 0x040ff00000041838 */
[C---:B------:R-:W-:Y:S01]  /*22e0*/  HMMA.16816.F32.BF16 R100, R188.reuse, R62, R72 ;  /* 0x0000003ebc64723c */ /* 0x040fe20000041848 */
[----:B------:R-:W3:Y:S07]  /*22f0*/  LDSM.16.M88.4 R60, [R224+0x11100] ;  /* 0x01110000e03c783b */ /* 0x000eee0000000200 */
[C---:B--2---:R-:W-:Y:S08]  /*2300*/  HMMA.16816.F32.BF16 R96, R188.reuse, R92, R68 ;  /* 0x0000005cbc60723c */ /* 0x044ff00000041844 */
[C---:B------:R-:W-:Y:S01]  /*2310*/  HMMA.16816.F32.BF16 R80, R188.reuse, R108, R36 ;  /* 0x0000006cbc50723c */ /* 0x040fe20000041824 */
[----:B------:R-:W2:Y:S07]  /*2320*/  LDSM.16.M88.4 R36, [R231+0x3000] ;  /* 0x00300000e724783b */ /* 0x000eae0000000200 */
[C---:B-1----:R-:W-:Y:S08]  /*2330*/  HMMA.16816.F32.BF16 R56, R188.reuse, R20, R16 ;  /* 0x00000014bc38723c */ /* 0x042ff00000041810 */
[C---:B------:R-:W-:Y:S01]  /*2340*/  HMMA.16816.F32.BF16 R76, R188.reuse, R110, R32 ;  /* 0x0000006ebc4c723c */ /* 0x040fe20000041820 */
[----:B------:R-:W1:Y:S07]  /*2350*/  LDSM.16.M88.4 R108, [R231+0x3800] ;  /* 0x00380000e76c783b */ /* 0x000e6e0000000200 */
[C---:B------:R-:W-:Y:S01]  /*2360*/  HMMA.16816.F32.BF16 R92, R188.reuse, R94, R64 ;  /* 0x0000005ebc5c723c */ /* 0x040fe20000041840 */
[----:B------:R-:W1:Y:S07]  /*2370*/  LDSM.16.M88.4 R64, [R224+0x10900] ;  /* 0x01090000e040783b */ /* 0x000e6e0000000200 */
[C---:B------:R-:W-:Y:S08]  /*2380*/  HMMA.16816.F32.BF16 R72, R188.reuse, R112, R28 ;  /* 0x00000070bc48723c */ /* 0x040ff0000004181c */
[----:B------:R-:W-:Y:S08]  /*2390*/  HMMA.16816.F32.BF16 R68, R188, R114, R24 ;  /* 0x00000072bc44723c */ /* 0x000ff00000041818 */
[C---:B------:R-:W-:Y:S08]  /*23a0*/  HMMA.16816.F32.BF16 R32, R192.reuse, R104, R8 ;  /* 0x00000068c020723c */ /* 0x040ff00000041808 */
[----:B------:R-:W-:Y:S01]  /*23b0*/  HMMA.16816.F32.BF16 R28, R192, R106, R100 ;  /* 0x0000006ac01c723c */ /* 0x000fe20000041864 */
[----:B------:R-:W1:Y:S04]  /*23c0*/  LDSM.16.M88.4 R100, [R231+0x4000] ;  /* 0x00400000e764783b */ /* 0x000e680000000200 */
[----:B------:R-:W-:Y:S03]  /*23d0*/  LDSM.16.M88.4 R104, [R231+0x4800] ;  /* 0x00480000e768783b */ /* 0x000fe60000000200 */
[----:B------:R-:W-:Y:S08]  /*23e0*/  HMMA.16816.F32.BF16 R48, R188, R22, R12 ;  /* 0x00000016bc30723c */ /* 0x000ff0000004180c */
[C---:B----4-:R-:W-:Y:S08]  /*23f0*/  HMMA.16816.F32.BF16 R16, R192.reuse, R52, R88 ;  /* 0x00000034c010723c */ /* 0x050ff00000041858 */
[C---:B-----5:R-:W-:Y:S08]  /*2400*/  HMMA.16816.F32.BF16 R24, R192.reuse, R44, R96 ;  /* 0x0000002cc018723c */ /* 0x060ff00000041860 */
[C---:B------:R-:W-:Y:S01]  /*2410*/  HMMA.16816.F32.BF16 R12, R192.reuse, R54, R84 ;  /* 0x00000036c00c723c */ /* 0x040fe20000041854 */
[----:B------:R-:W4:Y:S07]  /*2420*/  LDSM.16.M88.4 R84, [R231+0x5000] ;  /* 0x00500000e754783b */ /* 0x000f2e0000000200 */
[C---:B------:R-:W-:Y:S01]  /*2430*/  HMMA.16816.F32.BF16 R88, R192.reuse, R40, R56 ;  /* 0x00000028c058723c */ /* 0x040fe20000041838 */
[----:B------:R-:W5:Y:S07]  /*2440*/  LDSM.16.M88.4 R56, [R230+0xf100] ;  /* 0x00f10000e638783b */ /* 0x000f6e0000000200 */
[C---:B------:R-:W-:Y:S08]  /*2450*/  HMMA.16816.F32.BF16 R20, R192.reuse, R46, R92 ;  /* 0x0000002ec014723c */ /* 0x040ff0000004185c */
[C---:B---3--:R-:W-:Y:S08]  /*2460*/  HMMA.16816.F32.BF16 R92, R192.reuse, R60, R72 ;  /* 0x0000003cc05c723c */ /* 0x048ff00000041848 */
[----:B------:R-:W-:Y:S08]  /*2470*/  HMMA.16816.F32.BF16 R96, R192, R62, R68 ;  /* 0x0000003ec060723c */ /* 0x000ff00000041844 */
[C---:B--2---:R-:W-:Y:S01]  /*2480*/  HMMA.16816.F32.BF16 R52, R196.reuse, R36, R32 ;  /* 0x00000024c434723c */ /* 0x044fe20000041820 */
[----:B------:R-:W-:Y:S07]  /*2490*/  LDSM.16.M88.4 R32, [R230+0x10100] ;  /* 0x01010000e620783b */ /* 0x000fee0000000200 */
[C---:B------:R-:W-:Y:S01]  /*24a0*/  HMMA.16816.F32.BF16 R60, R196.reuse, R38, R28 ;  /* 0x00000026c43c723c */ /* 0x040fe2000004181c */
[----:B------:R-:W-:Y:S04]  /*24b0*/  LDSM.16.M88.4 R28, [R230+0x10900] ;  /* 0x01090000e61c783b */ /* 0x000fe80000000200 */
[----:B------:R-:W-:Y:S03]  /*24c0*/  LDSM.16.M88.4 R36, [R230+0xf900] ;  /* 0x00f90000e624783b */ /* 0x000fe60000000200 */
[----:B-1----:R-:W-:Y:S01]  /*24d0*/  HMMA.16816.F32.BF16 R68, R196, R108, R24 ;  /* 0x0000006cc444723c */ /* 0x002fe20000041818 */
[----:B------:R-:W1:Y:S07]  /*24e0*/  LDSM.16.M88.4 R24, [R230+0x11100] ;  /* 0x01110000e618783b */ /* 0x000e6e0000000200 */
[C---:B------:R-:W-:Y:S08]  /*24f0*/  HMMA.16816.F32.BF16 R8, R192.reuse, R64, R80 ;  /* 0x00000040c008723c */ /* 0x040ff00000041850 */
[C---:B------:R-:W-:Y:S08]  /*2500*/  HMMA.16816.F32.BF16 R80, R192.reuse, R66, R76 ;  /* 0x00000042c050723c */ /* 0x040ff0000004184c */
[----:B------:R-:W-:Y:S01]  /*2510*/  HMMA.16816.F32.BF16 R76, R192, R42, R48 ;  /* 0x0000002ac04c723c */ /* 0x000fe20000041830 */
[----:B------:R-:W2:Y:S07]  /*2520*/  LDSM.16.M88.4 R48, [R231+0x5800] ;  /* 0x00580000e730783b */ /* 0x000eae0000000200 */
[C---:B------:R-:W-:Y:S08]  /*2530*/  HMMA.16816.F32.BF16 R44, R196.reuse, R102, R12 ;  /* 0x00000066c42c723c */ /* 0x040ff0000004180c */
[----:B----4-:R-:W-:Y:S08]  /*2540*/  HMMA.16816.F32.BF16 R12, R196, R84, R92 ;  /* 0x00000054c40c723c */ /* 0x010ff0000004185c */
[C---:B-----5:R-:W-:Y:S08]  /*2550*/  HMMA.16816.F32.BF16 R52, R200.reuse, R56, R52 ;  /* 0x00000038c834723c */ /* 0x060ff00000041834 */
[----:B------:R-:W-:Y:S01]  /*2560*/  HMMA.16816.F32.BF16 R60, R200, R58, R60 ;  /* 0x0000003ac83c723c */ /* 0x000fe2000004183c */
[----:B------:R-:W3:Y:S07]  /*2570*/  LDSM.16.M88.4 R56, [R227+0x3000] ;  /* 0x00300000e338783b */ /* 0x000eee0000000200 */
[C---:B------:R-:W-:Y:S08]  /*2580*/  HMMA.16816.F32.BF16 R72, R196.reuse, R110, R20 ;  /* 0x0000006ec448723c */ /* 0x040ff00000041814 */
[C---:B------:R-:W-:Y:S08]  /*2590*/  HMMA.16816.F32.BF16 R64, R196.reuse, R100, R16 ;  /* 0x00000064c440723c */ /* 0x040ff00000041810 */
[C---:B------:R-:W-:Y:S08]  /*25a0*/  HMMA.16816.F32.BF16 R20, R196.reuse, R104, R8 ;  /* 0x00000068c414723c */ /* 0x040ff00000041808 */
[C---:B------:R-:W-:Y:S01]  /*25b0*/  HMMA.16816.F32.BF16 R16, R196.reuse, R106, R80 ;  /* 0x0000006ac410723c */ /* 0x040fe20000041850 */
[----:B------:R-:W-:Y:S07]  /*25c0*/  LDSM.16.M88.4 R80, [R230+0x11900] ;  /* 0x01190000e650783b */ /* 0x000fee0000000200 */
[----:B------:R-:W-:Y:S08]  /*25d0*/  HMMA.16816.F32.BF16 R8, R196, R86, R96 ;  /* 0x00000056c408723c */ /* 0x000ff00000041860 */
[----:B-1----:R-:W-:Y:S01]  /*25e0*/  HMMA.16816.F32.BF16 R96, R200, R24, R12 ;  /* 0x00000018c860723c */ /* 0x002fe2000004180c */
[----:B------:R-:W1:Y:S07]  /*25f0*/  LDSM.16.M88.4 R12, [R224+0x12100] ;  /* 0x01210000e00c783b */ /* 0x000e6e0000000200 */
[C---:B--2---:R-:W-:Y:S08]  /*2600*/  HMMA.16816.F32.BF16 R40, R196.reuse, R48, R88 ;  /* 0x00000030c428723c */ /* 0x044ff00000041858 */
[----:B------:R-:W-:Y:S08]  /*2610*/  HMMA.16816.F32.BF16 R48, R196, R50, R76 ;  /* 0x00000032c430723c */ /* 0x000ff0000004184c */
[C---:B------:R-:W-:Y:S01]  /*2620*/  HMMA.16816.F32.BF16 R76, R200.reuse, R30, R16 ;  /* 0x0000001ec84c723c */ /* 0x040fe20000041810 */
[----:B------:R-:W2:Y:S07]  /*2630*/  LDSM.16.M88.4 R16, [R227+0x3800] ;  /* 0x00380000e310783b */ /* 0x000eae0000000200 */
[----:B------:R-:W-:Y:S01]  /*2640*/  HMMA.16816.F32.BF16 R92, R200, R26, R8 ;  /* 0x0000001ac85c723c */ /* 0x000fe20000041808 */
[----:B------:R-:W-:Y:S07]  /*2650*/  LDSM.16.M88.4 R24, [R227+0x4000] ;  /* 0x00400000e318783b */ /* 0x000fee0000000200 */
[----:B---3--:R-:W-:Y:S01]  /*2660*/  HMMA.16816.F32.BF16 R8, R204, R56, R52 ;  /* 0x00000038cc08723c */ /* 0x008fe20000041834 */
[----:B------:R-:W-:Y:S07]  /*2670*/  LDSM.16.M88.4 R52, [R231+0x6800] ;  /* 0x00680000e734783b */ /* 0x000fee0000000200 */
[C---:B------:R-:W-:Y:S01]  /*2680*/  HMMA.16816.F32.BF16 R88, R200.reuse, R28, R20 ;  /* 0x0000001cc858723c */ /* 0x040fe20000041814 */
[----:B------:R-:W3:Y:S07]  /*2690*/  LDSM.16.M88.4 R28, [R231+0x6000] ;  /* 0x00600000e71c783b */ /* 0x000eee0000000200 */
[----:B------:R-:W-:Y:S08]  /*26a0*/  HMMA.16816.F32.BF16 R68, R200, R36, R68 ;  /* 0x00000024c844723c */ /* 0x000ff00000041844 */
[----:B------:R-:W-:Y:S01]  /*26b0*/  HMMA.16816.F32.BF16 R20, R204, R58, R60 ;  /* 0x0000003acc14723c */ /* 0x000fe2000004183c */
[----:B------:R-:W-:Y:S07]  /*26c0*/  LDSM.16.M88.4 R60, [R227+0x6800] ;  /* 0x00680000e33c783b */ /* 0x000fee0000000200 */
[C---:B------:R-:W-:Y:S08]  /*26d0*/  HMMA.16816.F32.BF16 R64, R200.reuse, R32, R64 ;  /* 0x00000020c840723c */ /* 0x040ff00000041840 */
[----:B------:R-:W-:Y:S01]  /*26e0*/  HMMA.16816.F32.BF16 R44, R200, R34, R44 ;  /* 0x00000022c82c723c */ /* 0x000fe2000004182c */
[----:B------:R-:W4:Y:S07]  /*26f0*/  LDSM.16.M88.4 R32, [R224+0x12900] ;  /* 0x01290000e020783b */ /* 0x000f2e0000000200 */
[----:B-1----:R-:W-:Y:S08]  /*2700*/  HMMA.16816.F32.BF16 R8, R208, R12, R8 ;  /* 0x0000000cd008723c */ /* 0x002ff00000041808 */
[C---:B------:R-:W-:Y:S08]  /*2710*/  HMMA.16816.F32.BF16 R72, R200.reuse, R38, R72 ;  /* 0x00000026c848723c */ /* 0x040ff00000041848 */
[C---:B------:R-:W-:Y:S01]  /*2720*/  HMMA.16816.F32.BF16 R84, R200.reuse, R80, R40 ;  /* 0x00000050c854723c */ /* 0x040fe20000041828 */
[----:B------:R-:W1:Y:S07]  /*2730*/  LDSM.16.M88.4 R40, [R227+0x4800] ;  /* 0x00480000e328783b */ /* 0x000e6e0000000200 */
[----:B------:R-:W-:Y:S01]  /*2740*/  HMMA.16816.F32.BF16 R80, R200, R82, R48 ;  /* 0x00000052c850723c */ /* 0x000fe20000041830 */
[----:B------:R-:W5:Y:S07]  /*2750*/  LDSM.16.M88.4 R48, [R230+0x12100] ;  /* 0x01210000e630783b */ /* 0x000f6e0000000200 */
[----:B--2---:R-:W-:Y:S08]  /*2760*/  HMMA.16816.F32.BF16 R36, R204, R16, R68 ;  /* 0x00000010cc24723c */ /* 0x004ff00000041844 */
[----:B------:R-:W-:Y:S01]  /*2770*/  HMMA.16816.F32.BF16 R12, R208, R14, R20 ;  /* 0x0000000ed00c723c */ /* 0x000fe20000041814 */
[----:B------:R-:W-:Y:S07]  /*2780*/  LDSM.16.M88.4 R20, [R227+0x5800] ;  /* 0x00580000e314783b */ /* 0x000fee0000000200 */
[----:B---3--:R-:W-:Y:S08]  /*2790*/  HMMA.16816.F32.BF16 R8, R212, R28, R8 ;  /* 0x0000001cd408723c */ /* 0x008ff00000041808 */
[C---:B------:R-:W-:Y:S08]  /*27a0*/  HMMA.16816.F32.BF16 R56, R204.reuse, R18, R72 ;  /* 0x00000012cc38723c */ /* 0x040ff00000041848 */
[C---:B------:R-:W-:Y:S01]  /*27b0*/  HMMA.16816.F32.BF16 R68, R204.reuse, R24, R64 ;  /* 0x00000018cc44723c */ /* 0x040fe20000041840 */
[----:B------:R-:W-:Y:S07]  /*27c0*/  LDSM.16.M88.4 R64, [R227+0x6000] ;  /* 0x00600000e340783b */ /* 0x000fee0000000200 */
[----:B------:R-:W-:Y:S01]  /*27d0*/  HMMA.16816.F32.BF16 R72, R204, R26, R44 ;  /* 0x0000001acc48723c */ /* 0x000fe2000004182c */
[----:B------:R-:W2:Y:S04]  /*27e0*/  LDSM.16.M88.4 R24, [R227+0x5000] ;  /* 0x00500000e318783b */ /* 0x000ea80000000200 */
[----:B------:R-:W-:Y:S03]  /*27f0*/  LDSM.16.M88.4 R44, [R230+0x12900] ;  /* 0x01290000e62c783b */ /* 0x000fe60000000200 */
[----:B----4-:R-:W-:Y:S08]  /*2800*/  HMMA.16816.F32.BF16 R16, R208, R32, R36 ;  /* 0x00000020d010723c */ /* 0x010ff00000041824 */
[C---:B-1----:R-:W-:Y:S08]  /*2810*/  HMMA.16816.F32.BF16 R88, R204.reuse, R40, R88 ;  /* 0x00000028cc58723c */ /* 0x042ff00000041858 */
[----:B------:R-:W-:Y:S01]  /*2820*/  HMMA.16816.F32.BF16 R76, R204, R42, R76 ;  /* 0x0000002acc4c723c */ /* 0x000fe2000004184c */
[----:B------:R-:W1:Y:S07]  /*2830*/  LDSM.16.M88.4 R40, [R224+0x13100] ;  /* 0x01310000e028783b */ /* 0x000e6e0000000200 */
[----:B------:R-:W-:Y:S08]  /*2840*/  HMMA.16816.F32.BF16 R12, R212, R30, R12 ;  /* 0x0000001ed40c723c */ /* 0x000ff0000004180c */
[----:B-----5:R-:W-:Y:S08]  /*2850*/  HMMA.16816.F32.BF16 R8, R216, R48, R8 ;  /* 0x00000030d808723c */ /* 0x020ff00000041808 */
[----:B------:R-:W-:Y:S01]  /*2860*/  HMMA.16816.F32.BF16 R32, R208, R34, R56 ;  /* 0x00000022d020723c */ /* 0x000fe20000041838 */
[----:B------:R-:W-:Y:S07]  /*2870*/  LDSM.16.M88.4 R56, [R227+0x7000] ;  /* 0x00700000e338783b */ /* 0x000fee0000000200 */
[----:B------:R-:W-:Y:S08]  /*2880*/  HMMA.16816.F32.BF16 R28, R212, R52, R16 ;  /* 0x00000034d41c723c */ /* 0x000ff00000041810 */
[C---:B--2---:R-:W-:Y:S08]  /*2890*/  HMMA.16816.F32.BF16 R96, R204.reuse, R24, R96 ;  /* 0x00000018cc60723c */ /* 0x044ff00000041860 */
[----:B------:R-:W-:Y:S08]  /*28a0*/  HMMA.16816.F32.BF16 R92, R204, R26, R92 ;  /* 0x0000001acc5c723c */ /* 0x000ff0000004185c */
[----:B------:R-:W-:Y:S01]  /*28b0*/  HMMA.16816.F32.BF16 R24, R216, R50, R12 ;  /* 0x00000032d818723c */ /* 0x000fe2000004180c */
[----:B------:R-:W2:Y:S07]  /*28c0*/  LDSM.16.M88.4 R48, [R231+0x7000] ;  /* 0x00700000e730783b */ /* 0x000eae0000000200 */
[----:B------:R-:W-:Y:S08]  /*28d0*/  HMMA.16816.F32.BF16 R8, R220, R64, R8 ;  /* 0x00000040dc08723c */ /* 0x000ff00000041808 */
[C---:B------:R-:W-:Y:S08]  /*28e0*/  HMMA.16816.F32.BF16 R84, R204.reuse, R20, R84 ;  /* 0x00000014cc54723c */ /* 0x040ff00000041854 */
[----:B------:R-:W-:Y:S08]  /*28f0*/  HMMA.16816.F32.BF16 R80, R204, R22, R80 ;  /* 0x00000016cc50723c */ /* 0x000ff00000041850 */
[----:B-1----:R-:W-:Y:S01]  /*2900*/  HMMA.16816.F32.BF16 R20, R208, R40, R68 ;  /* 0x00000028d014723c */ /* 0x002fe20000041844 */
[----:B------:R-:W1:Y:S01]  /*2910*/  LDSM.16.M88.4 R68, [R224+0x13900] ;  /* 0x01390000e044783b */ /* 0x000e620000000200 */
[----:B------:R-:W-:-:S04]  /*2920*/  FMUL.FTZ R0, R8, c[0x0][0x320] ;  /* 0x0000c80008007a20 */ /* 0x000fc80000410000 */
[----:B------:R3:W4:Y:S02]  /*2930*/  MUFU.TANH R104, R0 ;  /* 0x0000000000687308 */ /* 0x0007240000002400 */
[----:B------:R-:W-:Y:S01]  /*2940*/  HMMA.16816.F32.BF16 R16, R212, R54, R32 ;  /* 0x00000036d410723c */ /* 0x000fe20000041820 */
[----:B------:R-:W5:Y:S07]  /*2950*/  LDSM.16.M88.4 R52, [R230+0x13100] ;  /* 0x01310000e634783b */ /* 0x000f6e0000000200 */
[----:B------:R-:W-:Y:S01]  /*2960*/  HMMA.16816.F32.BF16 R12, R216, R44, R28 ;  /* 0x0000002cd80c723c */ /* 0x000fe2000004181c */
[----:B---3--:R-:W-:-:S07]  /*2970*/  FMUL.FTZ R0, R9, c[0x0][0x320] ;  /* 0x0000c80009007a20 */ /* 0x008fce0000410000 */
[----:B------:R-:W-:Y:S01]  /*2980*/  HMMA.16816.F32.BF16 R36, R220, R66, R24 ;  /* 0x00000042dc24723c */ /* 0x000fe20000041818 */
[----:B------:R-:W-:Y:S01]  /*2990*/  LDSM.16.M88.4 R64, [R231+0x8000] ;  /* 0x00800000e740783b */ /* 0x000fe20000000200 */
[----:B------:R3:W1:Y:S06]  /*29a0*/  MUFU.TANH R103, R0 ;  /* 0x0000000000677308 */ /* 0x00066c0000002400 */
[----:B------:R-:W-:Y:S01]  /*29b0*/  HMMA.16816.F32.BF16 R32, R208, R42, R72 ;  /* 0x0000002ad020723c */ /* 0x000fe20000041848 */
[----:B------:R-:W4:Y:S07]  /*29c0*/  LDSM.16.M88.4 R40, [R231+0x7800] ;  /* 0x00780000e728783b */ /* 0x000f2e0000000200 */
[----:B--2---:R-:W-:Y:S01]  /*29d0*/  HMMA.16816.F32.BF16 R28, R212, R48, R20 ;  /* 0x00000030d41c723c */ /* 0x004fe20000041814 */
[----:B---3--:R-:W-:-:S04]  /*29e0*/  FMUL.FTZ R0, R10, c[0x0][0x320] ;  /* 0x0000c8000a007a20 */ /* 0x008fc80000410000 */
[----:B------:R2:W3:Y:S03]  /*29f0*/  MUFU.TANH R102, R0 ;  /* 0x0000000000667308 */ /* 0x0004e60000002400 */
[----:B------:R-:W-:Y:S01]  /*2a00*/  HMMA.16816.F32.BF16 R24, R216, R46, R16 ;  /* 0x0000002ed818723c */ /* 0x000fe20000041810 */
[----:B------:R-:W3:Y:S07]  /*2a10*/  LDSM.16.M88.4 R44, [R224+0x14100] ;  /* 0x01410000e02c783b */ /* 0x000eee0000000200 */
[----:B-1----:R-:W-:Y:S01]  /*2a20*/  HMMA.16816.F32.BF16 R20, R208, R68, R88 ;  /* 0x00000044d014723c */ /* 0x002fe20000041858 */
[----:B--2---:R-:W-:-:S07]  /*2a30*/  FMUL.FTZ R0, R11, c[0x0][0x320] ;  /* 0x0000c8000b007a20 */ /* 0x004fce0000410000 */
[----:B------:R-:W-:Y:S01]  /*2a40*/  HMMA.16816.F32.BF16 R8, R220, R60, R12 ;  /* 0x0000003cdc08723c */ /* 0x000fe2000004180c */
[----:B------:R1:W2:Y:S07]  /*2a50*/  MUFU.TANH R101, R0 ;  /* 0x0000000000657308 */ /* 0x0002ae0000002400 */
[----:B------:R-:W-:Y:S01]  /*2a60*/  HMMA.16816.F32.BF16 R16, R212, R50, R32 ;  /* 0x00000032d410723c */ /* 0x000fe20000041820 */
[----:B------:R-:W-:Y:S07]  /*2a70*/  LDSM.16.M88.4 R48, [R227+0x8000] ;  /* 0x00800000e330783b */ /* 0x000fee0000000200 */
[----:B-----5:R-:W-:Y:S01]  /*2a80*/  HMMA.16816.F32.BF16 R12, R216, R52, R28 ;  /* 0x00000034d80c723c */ /* 0x020fe2000004181c */
[----:B-1----:R-:W-:-:S04]  /*2a90*/  FMUL.FTZ R0, R36, c[0x0][0x320] ;  /* 0x0000c80024007a20 */ /* 0x002fc80000410000 */
[----:B------:R1:W1:Y:S03]  /*2aa0*/  MUFU.TANH R100, R0 ;  /* 0x0000000000647308 */ /* 0x0002660000002400 */
[----:B------:R-:W-:Y:S08]  /*2ab0*/  HMMA.16816.F32.BF16 R28, R208, R70, R76 ;  /* 0x00000046d01c723c */ /* 0x000ff0000004184c */
[----:B------:R-:W-:Y:S01]  /*2ac0*/  HMMA.16816.F32.BF16 R32, R220, R62, R24 ;  /* 0x0000003edc20723c */ /* 0x000fe20000041818 */
[----:B------:R-:W-:Y:S01]  /*2ad0*/  LDSM.16.M88.4 R60, [R227+0x7800] ;  /* 0x00780000e33c783b */ /* 0x000fe20000000200 */
[----:B-1----:R-:W-:-:S06]  /*2ae0*/  FMUL.FTZ R0, R37, c[0x0][0x320] ;  /* 0x0000c80025007a20 */ /* 0x002fcc0000410000 */
[----:B----4-:R-:W-:Y:S01]  /*2af0*/  HMMA.16816.F32.BF16 R24, R212, R40, R20 ;  /* 0x00000028d418723c */ /* 0x010fe20000041814 */
[----:B------:R1:W4:Y:S07]  /*2b00*/  MUFU.TANH R91, R0 ;  /* 0x00000000005b7308 */ /* 0x00032e0000002400 */
[----:B------:R-:W-:Y:S01]  /*2b10*/  HMMA.16816.F32.BF16 R20, R216, R54, R16 ;  /* 0x00000036d814723c */ /* 0x000fe20000041810 */
[----:B------:R-:W-:Y:S07]  /*2b20*/  LDSM.16.M88.4 R52, [R224+0x14900] ;  /* 0x01490000e034783b */ /* 0x000fee0000000200 */
[----:B------:R-:W-:Y:S01]  /*2b30*/  HMMA.16816.F32.BF16 R16, R212, R42, R28 ;  /* 0x0000002ad410723c */ /* 0x000fe2000004181c */
[----:B------:R-:W-:Y:S01]  /*2b40*/  LDSM.16.M88.4 R40, [R230+0x14100] ;  /* 0x01410000e628783b */ /* 0x000fe20000000200 */
[----:B-1----:R-:W-:-:S04]  /*2b50*/  FMUL.FTZ R0, R38, c[0x0][0x320] ;  /* 0x0000c80026007a20 */ /* 0x002fc80000410000 */
[----:B------:R1:W1:Y:S02]  /*2b60*/  MUFU.TANH R90, R0 ;  /* 0x00000000005a7308 */ /* 0x0002640000002400 */
[----:B------:R-:W-:Y:S08]  /*2b70*/  HMMA.16816.F32.BF16 R12, R220, R56, R12 ;  /* 0x00000038dc0c723c */ /* 0x000ff0000004180c */
[----:B---3--:R-:W-:Y:S01]  /*2b80*/  HMMA.16816.F32.BF16 R28, R208, R46, R92 ;  /* 0x0000002ed01c723c */ /* 0x008fe2000004185c */
[----:B-1----:R-:W-:-:S02]  /*2b90*/  FMUL.FTZ R0, R39, c[0x0][0x320] ;  /* 0x0000c80027007a20 */ /* 0x002fc40000410000 */
[----:B------:R-:W1:Y:S02]  /*2ba0*/  LDSM.16.M88.4 R36, [R230+0x13900] ;  /* 0x01390000e624783b */ /* 0x000e640000000200 */
[----:B------:R3:W1:Y:S11]  /*2bb0*/  MUFU.TANH R89, R0 ;  /* 0x0000000000597308 */ /* 0x0006760000002400 */
[----:B------:R-:W-:Y:S08]  /*2bc0*/  @!UPT UIADD3 URZ, URZ, URZ, URZ ;  /* 0x0000003f3f3ff290 */ /* 0x000ff0000fffe03f */
[----:B------:R-:W-:Y:S01]  /*2bd0*/  HMMA.16816.F32.BF16 R28, R212, R66, R28 ;  /* 0x00000042d41c723c */ /* 0x000fe2000004181c */
[----:B---3--:R-:W-:-:S04]  /*2be0*/  FMUL.FTZ R0, R8, c[0x0][0x320] ;  /* 0x0000c80008007a20 */ /* 0x008fc80000410000 */
[----:B------:R3:W1:Y:S02]  /*2bf0*/  MUFU.TANH R88, R0 ;  /* 0x0000000000587308 */ /* 0x0006640000002400 */
[----:B---3--:R-:W-:Y:S01]  /*2c00*/  FMUL.FTZ R0, R9, c[0x0][0x320] ;  /* 0x0000c80009007a20 */ /* 0x008fe20000410000 */
[C---:B-1----:R-:W-:Y:S05]  /*2c10*/  HMMA.16816.F32.BF16 R24, R216.reuse, R36, R24 ;  /* 0x00000024d818723c */ /* 0x042fea0000041818 */
[----:B------:R1:W3:Y:S03]  /*2c20*/  MUFU.TANH R76, R0 ;  /* 0x00000000004c7308 */ /* 0x0002e60000002400 */
[C---:B------:R-:W-:Y:S01]  /*2c30*/  HMMA.16816.F32.BF16 R16, R216.reuse, R38, R16 ;  /* 0x00000026d810723c */ /* 0x040fe20000041810 */
[----:B------:R-:W-:Y:S07]  /*2c40*/  LDSM.16.M88.4 R36, [R230+0x14900] ;  /* 0x01490000e624783b */ /* 0x000fee0000000200 */
[----:B------:R-:W-:Y:S01]  /*2c50*/  HMMA.16816.F32.BF16 R28, R216, R42, R28 ;  /* 0x0000002ad81c723c */ /* 0x000fe2000004181c */
[----:B-1----:R-:W-:-:S04]  /*2c60*/  FMUL.FTZ R0, R10, c[0x0][0x320] ;  /* 0x0000c8000a007a20 */ /* 0x002fc80000410000 */
[----:B------:R1:W1:Y:S03]  /*2c70*/  MUFU.TANH R75, R0 ;  /* 0x00000000004b7308 */ /* 0x0002660000002400 */
[----:B------:R-:W-:Y:S01]  /*2c80*/  HMMA.16816.F32.BF16 R24, R220, R60, R24 ;  /* 0x0000003cdc18723c */ /* 0x000fe20000041818 */
[----:B-1----:R-:W-:-:S07]  /*2c90*/  FMUL.FTZ R0, R11, c[0x0][0x320] ;  /* 0x0000c8000b007a20 */ /* 0x002fce0000410000 */
[----:B------:R-:W-:Y:S01]  /*2ca0*/  HMMA.16816.F32.BF16 R8, R208, R44, R96 ;  /* 0x0000002cd008723c */ /* 0x000fe20000041860 */
[----:B------:R-:W1:Y:S01]  /*2cb0*/  LDSM.16.M88.4 R44, [R231+0x8800] ;  /* 0x00880000e72c783b */ /* 0x000e620000000200 */
[----:B------:R5:W1:Y:S11]  /*2cc0*/  MUFU.TANH R74, R0 ;  /* 0x00000000004a7308 */ /* 0x000a760000002400 */
[----:B------:R-:W-:Y:S03]  /*2cd0*/  @!UPT UIADD3 URZ, URZ, URZ, URZ ;  /* 0x0000003f3f3ff290 */ /* 0x000fe6000fffe03f */
[----:B------:R-:W-:Y:S02]  /*2ce0*/  FMUL.FTZ R25, R25, c[0x0][0x320] ;  /* 0x0000c80019197a20 */ /* 0x000fe40000410000 */
[----:B------:R-:W-:Y:S02]  /*2cf0*/  FMUL.FTZ R26, R26, c[0x0][0x320] ;  /* 0x0000c8001a1a7a20 */ /* 0x000fe40000410000 */
[----:B------:R-:W-:Y:S02]  /*2d00*/  FMUL.FTZ R27, R27, c[0x0][0x320] ;  /* 0x0000c8001b1b7a20 */ /* 0x000fe40000410000 */
[----:B-----5:R-:W-:-:S04]  /*2d10*/  FMUL.FTZ R0, R32, c[0x0][0x320] ;  /* 0x0000c80020007a20 */ /* 0x020fc80000410000 */
[----:B------:R5:W1:Y:S01]  /*2d20*/  MUFU.TANH R73, R0 ;  /* 0x0000000000497308 */ /* 0x000a620000002400 */
[----:B------:R-:W-:Y:S01]  /*2d30*/  HMMA.16816.F32.BF16 R8, R212, R64, R8 ;  /* 0x00000040d408723c */ /* 0x000fe20000041808 */
[----:B-----5:R-:W-:-:S06]  /*2d40*/  FMUL.FTZ R0, R33, c[0x0][0x320] ;  /* 0x0000c80021007a20 */ /* 0x020fcc0000410000 */
[----:B------:R5:W1:Y:S11]  /*2d50*/  MUFU.TANH R72, R0 ;  /* 0x0000000000487308 */ /* 0x000a760000002400 */
[----:B------:R-:W-:Y:S06]  /*2d60*/  @!UPT UIADD3 URZ, URZ, URZ, URZ ;  /* 0x0000003f3f3ff290 */ /* 0x000fec000fffe03f */
[----:B------:R-:W-:Y:S01]  /*2d70*/  HMMA.16816.F32.BF16 R8, R216, R40, R8 ;  /* 0x00000028d808723c */ /* 0x000fe20000041808 */
[----:B-----5:R-:W-:-:S04]  /*2d80*/  FMUL.FTZ R0, R34, c[0x0][0x320] ;  /* 0x0000c80022007a20 */ /* 0x020fc80000410000 */
[----:B------:R5:W1:Y:S02]  /*2d90*/  MUFU.TANH R71, R0 ;  /* 0x0000000000477308 */ /* 0x000a640000002400 */
[----:B-----5:R-:W-:Y:S02]  /*2da0*/  FMUL.FTZ R0, R35, c[0x0][0x320] ;  /* 0x0000c80023007a20 */ /* 0x020fe40000410000 */
[----:B------:R-:W-:Y:S04]  /*2db0*/  HMMA.16816.F32.BF16 R32, R220, R58, R20 ;  /* 0x0000003adc20723c */ /* 0x000fe80000041814 */
[----:B------:R5:W1:Y:S04]  /*2dc0*/  MUFU.TANH R70, R0 ;  /* 0x0000000000467308 */ /* 0x000a680000002400 */
[----:B------:R-:W-:Y:S04]  /*2dd0*/  HMMA.16816.F32.BF16 R20, R208, R52, R84 ;  /* 0x00000034d014723c */ /* 0x000fe80000041854 */
[----:B------:R-:W1:Y:S01]  /*2de0*/  MUFU.TANH R53, R26 ;  /* 0x0000001a00357308 */ /* 0x000e620000002400 */
[----:B-----5:R-:W-:-:S07]  /*2df0*/  FMUL.FTZ R0, R12, c[0x0][0x320] ;  /* 0x0000c8000c007a20 */ /* 0x020fce0000410000 */
[----:B------:R-:W1:Y:S08]  /*2e00*/  MUFU.TANH R52, R27 ;  /* 0x0000001b00347308 */ /* 0x000e700000002400 */
[----:B------:R5:W1:Y:S02]  /*2e10*/  MUFU.TANH R69, R0 ;  /* 0x0000000000457308 */ /* 0x000a640000002400 */
[----:B-----5:R-:W-:-:S06]  /*2e20*/  FMUL.FTZ R0, R13, c[0x0][0x320] ;  /* 0x0000c8000d007a20 */ /* 0x020fcc0000410000 */
[----:B------:R5:W1:Y:S02]  /*2e30*/  MUFU.TANH R68, R0 ;  /* 0x0000000000447308 */ /* 0x000a640000002400 */
[----:B-----5:R-:W-:-:S06]  /*2e40*/  FMUL.FTZ R0, R14, c[0x0][0x320] ;  /* 0x0000c8000e007a20 */ /* 0x020fcc0000410000 */
[----:B------:R5:W1:Y:S02]  /*2e50*/  MUFU.TANH R65, R0 ;  /* 0x0000000000417308 */ /* 0x000a640000002400 */
[----:B-----5:R-:W-:Y:S02]  /*2e60*/  FMUL.FTZ R0, R15, c[0x0][0x320] ;  /* 0x0000c8000f007a20 */ /* 0x020fe40000410000 */
[----:B------:R-:W-:Y:S04]  /*2e70*/  HMMA.16816.F32.BF16 R12, R208, R54, R80 ;  /* 0x00000036d00c723c */ /* 0x000fe80000041850 */
[----:B------:R-:W1:Y:S08]  /*2e80*/  MUFU.TANH R54, R25 ;  /* 0x0000001900367308 */ /* 0x000e700000002400 */
[----:B------:R5:W1:Y:S02]  /*2e90*/  MUFU.TANH R64, R0 ;  /* 0x0000000000407308 */ /* 0x000a640000002400 */
[----:B-----5:R-:W-:-:S06]  /*2ea0*/  FMUL.FTZ R0, R32, c[0x0][0x320] ;  /* 0x0000c80020007a20 */ /* 0x020fcc0000410000 */
[----:B------:R5:W1:Y:S02]  /*2eb0*/  MUFU.TANH R60, R0 ;  /* 0x00000000003c7308 */ /* 0x000a640000002400 */
[----:B-----5:R-:W-:-:S06]  /*2ec0*/  FMUL.FTZ R0, R33, c[0x0][0x320] ;  /* 0x0000c80021007a20 */ /* 0x020fcc0000410000 */
[----:B------:R5:W1:Y:S02]  /*2ed0*/  MUFU.TANH R59, R0 ;  /* 0x00000000003b7308 */ /* 0x000a640000002400 */
[----:B-----5:R-:W-:-:S06]  /*2ee0*/  FMUL.FTZ R0, R34, c[0x0][0x320] ;  /* 0x0000c80022007a20 */ /* 0x020fcc0000410000 */
[----:B------:R5:W1:Y:S02]  /*2ef0*/  MUFU.TANH R58, R0 ;  /* 0x00000000003a7308 */ /* 0x000a640000002400 */
[----:B-----5:R-:W-:Y:S02]  /*2f00*/  FMUL.FTZ R0, R35, c[0x0][0x320] ;  /* 0x0000c80023007a20 */ /* 0x020fe40000410000 */
[----:B------:R-:W-:Y:S04]  /*2f10*/  HMMA.16816.F32.BF16 R32, R220, R62, R16 ;  /* 0x0000003edc20723c */ /* 0x000fe80000041810 */
[----:B------:R5:W2:Y:S04]  /*2f20*/  MUFU.TANH R57, R0 ;  /* 0x0000000000397308 */ /* 0x000aa80000002400 */
[----:B-1----:R-:W-:Y:S08]  /*2f30*/  HMMA.16816.F32.BF16 R16, R212, R44, R20 ;  /* 0x0000002cd410723c */ /* 0x002ff00000041814 */
[----:B------:R-:W-:Y:S01]  /*2f40*/  HMMA.16816.F32.BF16 R20, R220, R48, R8 ;  /* 0x00000030dc14723c */ /* 0x000fe20000041808 */
[----:B-----5:R-:W-:-:S02]  /*2f50*/  FMUL.FTZ R0, R24, c[0x0][0x320] ;  /* 0x0000c80018007a20 */ /* 0x020fc40000410000 */
[----:B------:R-:W1:Y:S01]  /*2f60*/  LDSM.16.M88.4 R24, [R227+0x8800] ;  /* 0x00880000e318783b */ /* 0x000e620000000200 */
[----:B------:R-:W-:-:S04]  /*2f70*/  DEPBAR.LE SB0, 0x0 ;  /* 0x000080000000791a */ /* 0x000fc80000000000 */
[----:B------:R-:W-:Y:S01]  /*2f80*/  HMMA.16816.F32.BF16 R8, R212, R46, R12 ;  /* 0x0000002ed408723c */ /* 0x000fe2000004180c */
[----:B------:R-:W-:Y:S01]  /*2f90*/  FMUL.FTZ R32, R32, c[0x0][0x320] ;  /* 0x0000c80020207a20 */ /* 0x000fe20000410000 */
[----:B------:R1:W1:Y:S01]  /*2fa0*/  MUFU.TANH R56, R0 ;  /* 0x0000000000387308 */ /* 0x0002620000002400 */
[----:B------:R-:W-:Y:S02]  /*2fb0*/  FMUL.FTZ R33, R33, c[0x0][0x320] ;  /* 0x0000c80021217a20 */ /* 0x000fe40000410000 */
[----:B------:R-:W-:Y:S02]  /*2fc0*/  FMUL.FTZ R34, R34, c[0x0][0x320] ;  /* 0x0000c80022227a20 */ /* 0x000fe40000410000 */
[----:B------:R-:W-:Y:S01]  /*2fd0*/  FMUL.FTZ R35, R35, c[0x0][0x320] ;  /* 0x0000c80023237a20 */ /* 0x000fe20000410000 */
[----:B------:R-:W-:Y:S02]  /*2fe0*/  HMMA.16816.F32.BF16 R12, R216, R36, R16 ;  /* 0x00000024d80c723c */ /* 0x000fe40000041810 */
[----:B------:R1:W1:Y:S06]  /*2ff0*/  MUFU.TANH R43, R32 ;  /* 0x00000020002b7308 */ /* 0x00026c0000002400 */
[----:B------:R-:W-:Y:S01]  /*3000*/  FMUL.FTZ R20, R20, c[0x0][0x320] ;  /* 0x0000c80014147a20 */ /* 0x000fe20000410000 */
[----:B------:R-:W-:Y:S01]  /*3010*/  HMMA.16816.F32.BF16 R16, R220, R50, R28 ;  /* 0x00000032dc10723c */ /* 0x000fe2000004181c */
[----:B------:R-:W-:Y:S01]  /*3020*/  FMUL.FTZ R21, R21, c[0x0][0x320] ;  /* 0x0000c80015157a20 */ /* 0x000fe20000410000 */
[----:B------:R1:W1:Y:S01]  /*3030*/  MUFU.TANH R42, R33 ;  /* 0x00000021002a7308 */ /* 0x0002620000002400 */
[----:B------:R-:W-:-:S02]  /*3040*/  FMUL.FTZ R22, R22, c[0x0][0x320] ;  /* 0x0000c80016167a20 */ /* 0x000fc40000410000 */
[----:B------:R-:W-:-:S03]  /*3050*/  FMUL.FTZ R23, R23, c[0x0][0x320] ;  /* 0x0000c80017177a20 */ /* 0x000fc60000410000 */
[----:B------:R-:W-:Y:S02]  /*3060*/  HMMA.16816.F32.BF16 R8, R216, R38, R8 ;  /* 0x00000026d808723c */ /* 0x000fe40000041808 */
[----:B------:R2:W2:Y:S08]  /*3070*/  MUFU.TANH R41, R34 ;  /* 0x0000002200297308 */ /* 0x0004b00000002400 */
[----:B------:R2:W2:Y:S01]  /*3080*/  MUFU.TANH R40, R35 ;  /* 0x0000002300287308 */ /* 0x0004a20000002400 */
[----:B-1----:R-:W-:Y:S05]  /*3090*/  HMMA.16816.F32.BF16 R12, R220, R24, R12 ;  /* 0x00000018dc0c723c */ /* 0x002fea000004180c */
[----:B------:R-:W-:-:S02]  /*30a0*/  FMUL.FTZ R16, R16, c[0x0][0x320] ;  /* 0x0000c80010107a20 */ /* 0x000fc40000410000 */
[----:B------:R-:W-:Y:S01]  /*30b0*/  FMUL.FTZ R17, R17, c[0x0][0x320] ;  /* 0x0000c80011117a20 */ /* 0x000fe20000410000 */
[----:B------:R1:W1:Y:S01]  /*30c0*/  MUFU.TANH R37, R20 ;  /* 0x0000001400257308 */ /* 0x0002620000002400 */
[----:B------:R-:W-:Y:S02]  /*30d0*/  FMUL.FTZ R18, R18, c[0x0][0x320] ;  /* 0x0000c80012127a20 */ /* 0x000fe40000410000 */
[----:B------:R-:W-:Y:S02]  /*30e0*/  FMUL.FTZ R19, R19, c[0x0][0x320] ;  /* 0x0000c80013137a20 */ /* 0x000fe40000410000 */
[----:B------:R-:W-:Y:S03]  /*30f0*/  HMMA.16816.F32.BF16 R8, R220, R26, R8 ;  /* 0x0000001adc08723c */ /* 0x000fe60000041808 */
[----:B------:R1:W1:Y:S08]  /*3100*/  MUFU.TANH R33, R16 ;  /* 0x0000001000217308 */ /* 0x0002700000002400 */
[----:B------:R-:W-:Y:S01]  /*3110*/  FMUL.FTZ R12, R12, c[0x0][0x320] ;  /* 0x0000c8000c0c7a20 */ /* 0x000fe20000410000 */
[----:B------:R1:W1:Y:S01]  /*3120*/  MUFU.TANH R32, R17 ;  /* 0x0000001100207308 */ /* 0x0002620000002400 */
[----:B------:R-:W-:-:S02]  /*3130*/  FMUL.FTZ R13, R13, c[0x0][0x320] ;  /* 0x0000c8000d0d7a20 */ /* 0x000fc40000410000 */
[----:B------:R-:W-:Y:S02]  /*3140*/  FMUL.FTZ R14, R14, c[0x0][0x320] ;  /* 0x0000c8000e0e7a20 */ /* 0x000fe40000410000 */
[----:B------:R-:W-:-:S03]  /*3150*/  FMUL.FTZ R15, R15, c[0x0][0x320] ;  /* 0x0000c8000f0f7a20 */ /* 0x000fc60000410000 */
[----:B------:R1:W1:Y:S04]  /*3160*/  MUFU.TANH R30, R18 ;  /* 0x00000012001e7308 */ /* 0x0002680000002400 */
[----:B------:R-:W-:Y:S02]  /*3170*/  FMUL.FTZ R8, R8, c[0x0][0x320] ;  /* 0x0000c80008087a20 */ /* 0x000fe40000410000 */
[----:B------:R-:W-:Y:S02]  /*3180*/  FMUL.FTZ R9, R9, c[0x0][0x320] ;  /* 0x0000c80009097a20 */ /* 0x000fe40000410000 */
[----:B------:R-:W-:Y:S01]  /*3190*/  FMUL.FTZ R10, R10, c[0x0][0x320] ;  /* 0x0000c8000a0a7a20 */ /* 0x000fe20000410000 */
[----:B------:R1:W1:Y:S01]  /*31a0*/  MUFU.TANH R31, R19 ;  /* 0x00000013001f7308 */ /* 0x0002620000002400 */
[----:B------:R-:W-:-:S07]  /*31b0*/  FMUL.FTZ R11, R11, c[0x0][0x320] ;  /* 0x0000c8000b0b7a20 */ /* 0x000fce0000410000 */
[----:B------:R1:W1:Y:S08]  /*31c0*/  MUFU.TANH R36, R21 ;  /* 0x0000001500247308 */ /* 0x0002700000002400 */
        /* <DEDUP_REMOVED lines=9> */
[----:B------:R1:W1:Y:S01]  /*3260*/  MUFU.TANH R24, R11 ;  /* 0x0000000b00187308 */ /* 0x0002620000002400 */
[----:B------:R-:W-:Y:S06]  /*3270*/  BAR.SYNC.DEFER_BLOCKING 0x0 ;  /* 0x0000000000007b1d */ /* 0x000fec0000010000 */
[----:B------:R-:W-:Y:S05]  /*3280*/  @!P0 BRA `(.L_x_4) ;  /* 0x000001e000008947 */ /* 0x000fea0003800000 */
[----:B--234-:R-:W-:Y:S01]  /*3290*/  UIADD3 UR5, UR12, -0x2, URZ ;  /* 0xfffffffe0c057890 */ /* 0x01cfe2000fffe03f */
[C---:B-1----:R-:W-:Y:S01]  /*32a0*/  IMAD.SHL.U32 R10, R118.reuse, 0x40, RZ ;  /* 0x00000040760a7824 */ /* 0x042fe200078e00ff */
[----:B------:R-:W-:-:S02]  /*32b0*/  SHF.L.U64.HI R3, R118, 0x6, R119 ;  /* 0x0000000676037819 */ /* 0x000fc40000010277 */
[----:B------:R-:W-:Y:S02]  /*32c0*/  USHF.R.S32.HI UR4, URZ, 0x1f, UR5 ;  /* 0x0000001f3f047899 */ /* 0x000fe40008011405 */
[----:B------:R-:W-:Y:S01]  /*32d0*/  UIMAD UR16, UR16, UR5, URZ ;  /* 0x00000005101072a4 */ /* 0x000fe2000f8e023f */
[----:B------:R-:W-:-:S03]  /*32e0*/  IMAD.WIDE.U32 R8, R116, UR5, R120 ;  /* 0x0000000574087c25 */ /* 0x000fc6000f8e0078 */
[----:B------:R-:W-:Y:S02]  /*32f0*/  UIMAD UR4, UR4, UR14, UR16 ;  /* 0x0000000e040472a4 */ /* 0x000fe4000f8e0210 */
[----:B------:R-:W-:-:S04]  /*3300*/  LEA R6, P2, R8, c[0x0][0x1c8], 0x1 ;  /* 0x0000720008067a11 */ /* 0x000fc800078408ff */
[----:B------:R-:W-:Y:S02]  /*3310*/  IADD3 R0, R9, UR4, RZ ;  /* 0x0000000409007c10 */ /* 0x000fe4000fffe0ff */
[----:B------:R-:W-:Y:S02]  /*3320*/  IADD3 R14, P1, P0, R10, 0x80, R6 ;  /* 0x000000800a0e7810 */ /* 0x000fe4000783e006 */
[----:B------:R-:W-:Y:S02]  /*3330*/  LEA.HI.X R7, R8, c[0x0][0x1cc], R0, 0x1, P2 ;  /* 0x0000730008077a11 */ /* 0x000fe400010f0c00 */
[C---:B------:R-:W-:Y:S02]  /*3340*/  IADD3 R8, P3, R10.reuse, R6, RZ ;  /* 0x000000060a087210 */ /* 0x040fe40007f7e0ff */
[C-C-:B------:R-:W-:Y:S01]  /*3350*/  IADD3.X R15, R3.reuse, RZ, R7.reuse, P1, P0 ;  /* 0x000000ff030f7210 */ /* 0x140fe20000fe0407 */
[----:B------:R-:W-:Y:S01]  /*3360*/  @!PT LDS RZ, [RZ] ;  /* 0x00000000fffff984 */ /* 0x000fe20000000800 */
[----:B------:R-:W-:Y:S01]  /*3370*/  @!PT LDS RZ, [RZ] ;  /* 0x00000000fffff984 */ /* 0x000fe20000000800 */
[----:B------:R-:W-:Y:S01]  /*3380*/  @!PT LDS RZ, [RZ] ;  /* 0x00000000fffff984 */ /* 0x000fe20000000800 */
[----:B------:R1:W-:Y:S01]  /*3390*/  LDGSTS.E.BYPASS.LTC128B.128 [R249+0xc100], [R6.64], !P6 ;  /* 0x0c10000006f97fae */ /* 0x0003e2000f101d4a */
[----:B------:R-:W-:Y:S01]  /*33a0*/  IADD3 R12, P2, P1, R10, 0x100, R6 ;  /* 0x000001000a0c7810 */ /* 0x000fe2000795e006 */
[C-C-:B------:R-:W-:Y:S01]  /*33b0*/  IMAD.X R9, R3.reuse, 0x1, R7.reuse, P3 ;  /* 0x0000000103097824 */ /* 0x140fe200018e0607 */
[----:B------:R-:W-:Y:S01]  /*33c0*/  IADD3 R10, P0, R8, R10, RZ ;  /* 0x0000000a080a7210 */ /* 0x000fe20007f1e0ff */
[----:B------:R1:W-:Y:S01]  /*33d0*/  LDGSTS.E.BYPASS.LTC128B.128 [R249+0xf100], [R6.64+0x80], !P5 ;  /* 0x0f10008006f97fae */ /* 0x0003e2000e901d4a */
[----:B------:R-:W-:-:S03]  /*33e0*/  IADD3.X R13, R3, RZ, R7, P2, P1 ;  /* 0x000000ff030d7210 */ /* 0x000fc600017e2407 */
[----:B------:R-:W-:Y:S01]  /*33f0*/  IMAD.X R11, R9, 0x1, R3, P0 ;  /* 0x00000001090b7824 */ /* 0x000fe200000e0603 */
[----:B------:R1:W-:Y:S04]  /*3400*/  LDGSTS.E.BYPASS.LTC128B.128 [R249+0x12100], [R6.64+0x100], !P4 ;  /* 0x1210010006f97fae */ /* 0x0003e8000e101d4a */
[----:B------:R1:W-:Y:S04]  /*3410*/  LDGSTS.E.BYPASS.LTC128B.128 [R249+0xd100], [R8.64], !P6 ;  /* 0x0d10000008f97fae */ /* 0x0003e8000f101d4a */
[----:B------:R1:W-:Y:S04]  /*3420*/  LDGSTS.E.BYPASS.LTC128B.128 [R249+0x10100], [R14.64], !P5 ;  /* 0x101000000ef97fae */ /* 0x0003e8000e901d4a */
[----:B------:R1:W-:Y:S04]  /*3430*/  LDGSTS.E.BYPASS.LTC128B.128 [R249+0x13100], [R12.64], !P4 ;  /* 0x131000000cf97fae */ /* 0x0003e8000e101d4a */
[----:B------:R1:W-:Y:S04]  /*3440*/  LDGSTS.E.BYPASS.LTC128B.128 [R249+0xe100], [R10.64], !P6 ;  /* 0x0e1000000af97fae */ /* 0x0003e8000f101d4a */
[----:B------:R1:W-:Y:S04]  /*3450*/  LDGSTS.E.BYPASS.LTC128B.128 [R249+0x11100], [R10.64+0x80], !P5 ;  /* 0x111000800af97fae */ /* 0x0003e8000e901d4a */
[----:B------:R1:W-:Y:S02]  /*3460*/  LDGSTS.E.BYPASS.LTC128B.128 [R249+0x14100], [R10.64+0x100], !P4 ;  /* 0x141001000af97fae */ /* 0x0003e4000e101d4a */
.L_x_4:
[----:B--234-:R-:W-:Y:S01]  /*3470*/  LOP3.LUT R0, R117, 0xffffffe0, RZ, 0xc0, !PT ;  /* 0xffffffe075007812 */ /* 0x01cfe200078ec0ff */
[----:B------:R-:W-:Y:S01]  /*3480*/  ULDC UR4, c[0x0][0x1d0] ;  /* 0x0000740000047ab9 */ /* 0x000fe20000000800 */
[----:B------:R-:W-:Y:S01]  /*3490*/  IMAD.SHL.U32 R225, R4, 0x2, RZ ;  /* 0x0000000204e17824 */ /* 0x000fe200078e00ff */
[----:B------:R-:W-:Y:S01]  /*34a0*/  UIADD3 UR4, UR6, UR4, URZ ;  /* 0x0000000406047290 */ /* 0x000fe2000fffe03f */
[----:B------:R-:W0:Y:S01]  /*34b0*/  LDGDEPBAR ;  /* 0x00000000000079af */ /* 0x000e220000000000 */
[----:B------:R-:W-:Y:S01]  /*34c0*/  IMAD.IADD R0, R152, 0x1, -R0 ;  /* 0x0000000198007824 */ /* 0x000fe200078e0a00 */
[----:B------:R-:W-:Y:S01]  /*34d0*/  UIADD3 UR14, UR12, -0x2, URZ ;  /* 0xfffffffe0c0e7890 */ /* 0x000fe2000fffe03f */
[----:B------:R-:W-:Y:S01]  /*34e0*/  IMAD R226, R5, 0x2, R225 ;  /* 0x0000000205e27824 */ /* 0x000fe200078e02e1 */
[C---:B------:R-:W-:Y:S01]  /*34f0*/  LEA R229, R2.reuse, R225, 0x1 ;  /* 0x000000e102e57211 */ /* 0x040fe200078e08ff */
[----:B-1----:R-:W-:Y:S01]  /*3500*/  IMAD.U32 R6, RZ, RZ, UR4 ;  /* 0x00000004ff067e24 */ /* 0x002fe2000f8e00ff */
[----:B------:R-:W-:Y:S01]  /*3510*/  SHF.R.S32.HI R3, RZ, 0x1f, R0 ;  /* 0x0000001fff037819 */ /* 0x000fe20000011400 */
[----:B------:R-:W-:Y:S01]  /*3520*/  IMAD R228, R2, 0x2, R226 ;  /* 0x0000000202e47824 */ /* 0x000fe200078e02e2 */
[----:B------:R-:W-:Y:S01]  /*3530*/  LDSM.16.MT88.4 R48, [R226+0x3100] ;  /* 0x00310000e230783b */ /* 0x000fe20000004200 */
[----:B------:R-:W-:Y:S01]  /*3540*/  UISETP.GE.AND UP0, UPT, UR14, UR8, UPT ;  /* 0x000000080e00728c */ /* 0x000fe2000bf06270 */
[----:B------:R-:W-:-:S02]  /*3550*/  LEA.HI R3, R3, R0, RZ, 0x2 ;  /* 0x0000000003037211 */ /* 0x000fc400078f10ff */
[----:B------:R-:W-:Y:S02]  /*3560*/  LDSM.16.MT88.4 R84, [R228+0x6100] ;  /* 0x00610000e454783b */ /* 0x000fe40000004200 */
[----:B------:R-:W-:Y:S02]  /*3570*/  LOP3.LUT R3, R3, 0x7ffffffc, RZ, 0xc0, !PT ;  /* 0x7ffffffc03037812 */ /* 0x000fe400078ec0ff */
[----:B------:R-:W-:Y:S03]  /*3580*/  LDSM.16.MT88.4 R96, [R225+0x3900] ;  /* 0x00390000e160783b */ /* 0x000fe60000004200 */
[----:B------:R-:W-:Y:S01]  /*3590*/  IMAD.IADD R0, R0, 0x1, -R3 ;  /* 0x0000000100007824 */ /* 0x000fe200078e0a03 */
[----:B------:R-:W-:Y:S03]  /*35a0*/  LDSM.16.MT88.4 R80, [R228+0x3900] ;  /* 0x00390000e450783b */ /* 0x000fe60000004200 */
[----:B------:R-:W-:Y:S01]  /*35b0*/  IMAD R0, R0, -0x2, R6 ;  /* 0xfffffffe00007824 */ /* 0x000fe200078e0206 */
[----:B------:R-:W-:Y:S04]  /*35c0*/  LDSM.16.MT88.4 R92, [R226+0x3900] ;  /* 0x00390000e25c783b */ /* 0x000fe80000004200 */
[----:B------:R-:W-:-:S02]  /*35d0*/  ISETP.GT.AND P3, PT, R0, RZ, PT ;  /* 0x000000ff0000720c */ /* 0x000fc40003f64270 */
[C---:B------:R-:W-:Y:S02]  /*35e0*/  ISETP.GT.AND P2, PT, R0.reuse, 0x1, PT ;  /* 0x000000010000780c */ /* 0x040fe40003f44270 */
[----:B------:R-:W-:Y:S02]  /*35f0*/  ISETP.GT.AND P1, PT, R0, 0x8, PT ;  /* 0x000000080000780c */ /* 0x000fe40003f24270 */
[----:B------:R-:W-:Y:S02]  /*3600*/  FSEL R7, R104, -INF , P3 ;  /* 0xff80000068077808 */ /* 0x000fe40001800000 */
[----:B------:R-:W-:Y:S02]  /*3610*/  FSEL R8, R103, -INF , P2 ;  /* 0xff80000067087808 */ /* 0x000fe40001000000 */
[----:B------:R-:W-:Y:S02]  /*3620*/  FSEL R9, R100, -INF , P1 ;  /* 0xff80000064097808 */ /* 0x000fe40000800000 */
[----:B------:R-:W-:-:S02]  /*3630*/  ISETP.GT.AND P0, PT, R0, 0x9, PT ;  /* 0x000000090000780c */ /* 0x000fc40003f04270 */
[----:B------:R-:W-:Y:S02]  /*3640*/  FMNMX.FTZ R100, R7, R8, !PT ;  /* 0x0000000807647209 */ /* 0x000fe40007810000 */
[----:B------:R-:W-:Y:S02]  /*3650*/  FSEL R14, R102, -INF , P3 ;  /* 0xff800000660e7808 */ /* 0x000fe40001800000 */
[----:B------:R-:W-:Y:S02]  /*3660*/  ISETP.GT.AND P3, PT, R0, 0x10, PT ;  /* 0x000000100000780c */ /* 0x000fe40003f64270 */
[----:B------:R-:W-:Y:S02]  /*3670*/  FSEL R10, R91, -INF , P0 ;  /* 0xff8000005b0a7808 */ /* 0x000fe40000000000 */
[----:B------:R-:W-:Y:S02]  /*3680*/  FMNMX.FTZ R100, R9, R100, !PT ;  /* 0x0000006409647209 */ /* 0x000fe40007810000 */
[----:B------:R-:W-:-:S02]  /*3690*/  FSEL R15, R101, -INF , P2 ;  /* 0xff800000650f7808 */ /* 0x000fc40001000000 */
[----:B------:R-:W-:Y:S02]  /*36a0*/  ISETP.GT.AND P2, PT, R0, 0x11, PT ;  /* 0x000000110000780c */ /* 0x000fe40003f44270 */
[----:B------:R-:W-:Y:S02]  /*36b0*/  FSEL R11, R88, -INF , P3 ;  /* 0xff800000580b7808 */ /* 0x000fe40001800000 */
[----:B------:R-:W-:Y:S02]  /*36c0*/  FMNMX.FTZ R100, R10, R100, !PT ;  /* 0x000000640a647209 */ /* 0x000fe40007810000 */
[----:B------:R-:W-:Y:S02]  /*36d0*/  FSEL R20, R90, -INF , P1 ;  /* 0xff8000005a147808 */ /* 0x000fe40000800000 */
[----:B------:R-:W-:Y:S02]  /*36e0*/  ISETP.GT.AND P1, PT, R0, 0x18, PT ;  /* 0x000000180000780c */ /* 0x000fe40003f24270 */
[----:B------:R-:W-:-:S02]  /*36f0*/  FSEL R13, R76, -INF , P2 ;  /* 0xff8000004c0d7808 */ /* 0x000fc40001000000 */
[----:B------:R-:W-:Y:S01]  /*3700*/  FMNMX.FTZ R100, R11, R100, !PT ;  /* 0x000000640b647209 */ /* 0x000fe20007810000 */
[----:B------:R-:W-:Y:S01]  /*3710*/  LDSM.16.MT88.4 R76, [R229+0x6100] ;  /* 0x00610000e54c783b */ /* 0x000fe20000004200 */
[----:B------:R-:W-:Y:S02]  /*3720*/  FSEL R21, R89, -INF , P0 ;  /* 0xff80000059157808 */ /* 0x000fe40000000000 */
[----:B------:R-:W-:Y:S01]  /*3730*/  ISETP.GT.AND P0, PT, R0, 0x19, PT ;  /* 0x000000190000780c */ /* 0x000fe20003f04270 */
[----:B------:R-:W-:Y:S01]  /*3740*/  LDSM.16.MT88.4 R88, [R229+0x3900] ;  /* 0x00390000e558783b */ /* 0x000fe20000004200 */
[----:B------:R-:W-:Y:S02]  /*3750*/  FSEL R23, R73, -INF , P1 ;  /* 0xff80000049177808 */ /* 0x000fe40000800000 */
[----:B------:R-:W-:Y:S02]  /*3760*/  FMNMX.FTZ R100, R13, R100, !PT ;  /* 0x000000640d647209 */ /* 0x000fe40007810000 */
[----:B------:R-:W-:-:S02]  /*3770*/  FSEL R28, R75, -INF , P3 ;  /* 0xff8000004b1c7808 */ /* 0x000fc40001800000 */
[----:B------:R-:W-:Y:S02]  /*3780*/  ISETP.GT.AND P3, PT, R0, 0x20, PT ;  /* 0x000000200000780c */ /* 0x000fe40003f64270 */
[----:B------:R-:W-:Y:S02]  /*3790*/  FSEL R22, R72, -INF , P0 ;  /* 0xff80000048167808 */ /* 0x000fe40000000000 */
[----:B------:R-:W-:Y:S02]  /*37a0*/  FMNMX.FTZ R100, R23, R100, !PT ;  /* 0x0000006417647209 */ /* 0x000fe40007810000 */
[----:B------:R-:W-:Y:S02]  /*37b0*/  FSEL R29, R74, -INF , P2 ;  /* 0xff8000004a1d7808 */ /* 0x000fe40001000000 */
[----:B------:R-:W-:Y:S01]  /*37c0*/  ISETP.GT.AND P2, PT, R0, 0x21, PT ;  /* 0x000000210000780c */ /* 0x000fe20003f44270 */
[----:B------:R-:W-:Y:S01]  /*37d0*/  LDSM.16.MT88.4 R72, [R226+0x6100] ;  /* 0x00610000e248783b */ /* 0x000fe20000004200 */
[----:B------:R-:W-:-:S02]  /*37e0*/  FSEL R104, R69, -INF , P3 ;  /* 0xff80000045687808 */ /* 0x000fc40001800000 */
[----:B------:R-:W-:Y:S02]  /*37f0*/  FMNMX.FTZ R100, R22, R100, !PT ;  /* 0x0000006416647209 */ /* 0x000fe40007810000 */
[----:B------:R-:W-:Y:S02]  /*3800*/  FSEL R44, R71, -INF , P1 ;  /* 0xff800000472c7808 */ /* 0x000fe40000800000 */
[----:B------:R-:W-:Y:S02]  /*3810*/  ISETP.GT.AND P1, PT, R0, 0x28, PT ;  /* 0x000000280000780c */ /* 0x000fe40003f24270 */
[----:B------:R-:W-:Y:S02]  /*3820*/  FSEL R103, R68, -INF , P2 ;  /* 0xff80000044677808 */ /* 0x000fe40001000000 */
[----:B------:R-:W-:Y:S02]  /*3830*/  FMNMX.FTZ R100, R104, R100, !PT ;  /* 0x0000006468647209 */ /* 0x000fe40007810000 */
[----:B------:R-:W-:-:S02]  /*3840*/  FMNMX.FTZ R3, R14, R15, !PT ;  /* 0x0000000f0e037209 */ /* 0x000fc40007810000 */
[----:B------:R-:W-:Y:S02]  /*3850*/  FSEL R45, R70, -INF , P0 ;  /* 0xff800000462d7808 */ /* 0x000fe40000000000 */
[----:B------:R-:W-:Y:S02]  /*3860*/  ISETP.GT.AND P0, PT, R0, 0x29, PT ;  /* 0x000000290000780c */ /* 0x000fe40003f04270 */
[----:B------:R-:W-:Y:S02]  /*3870*/  FSEL R102, R60, -INF , P1 ;  /* 0xff8000003c667808 */ /* 0x000fe40000800000 */
[----:B------:R-:W-:Y:S01]  /*3880*/  FMNMX.FTZ R100, R103, R100, !PT ;  /* 0x0000006467647209 */ /* 0x000fe20007810000 */
[----:B------:R-:W-:Y:S01]  /*3890*/  LDSM.16.MT88.4 R60, [R229+0x900] ;  /* 0x00090000e53c783b */ /* 0x000fe20000004200 */
[----:B------:R-:W-:Y:S02]  /*38a0*/  FMNMX.FTZ R3, R20, R3, !PT ;  /* 0x0000000314037209 */ /* 0x000fe40007810000 */
[----:B------:R-:W-:-:S02]  /*38b0*/  FSEL R106, R65, -INF , P3 ;  /* 0xff800000416a7808 */ /* 0x000fc40001800000 */
[----:B------:R-:W-:Y:S02]  /*38c0*/  ISETP.GT.AND P3, PT, R0, 0x30, PT ;  /* 0x000000300000780c */ /* 0x000fe40003f64270 */
[----:B------:R-:W-:Y:S02]  /*38d0*/  FSEL R101, R59, -INF , P0 ;  /* 0xff8000003b657808 */ /* 0x000fe40000000000 */
[----:B------:R-:W-:Y:S02]  /*38e0*/  FMNMX.FTZ R100, R102, R100, !PT ;  /* 0x0000006466647209 */ /* 0x000fe40007810000 */
[----:B------:R-:W-:Y:S02]  /*38f0*/  FMNMX.FTZ R3, R21, R3, !PT ;  /* 0x0000000315037209 */ /* 0x000fe40007810000 */
[----:B------:R-:W-:Y:S02]  /*3900*/  FSEL R105, R64, -INF , P2 ;  /* 0xff80000040697808 */ /* 0x000fe40001000000 */
[----:B------:R-:W-:Y:S01]  /*3910*/  ISETP.GT.AND P2, PT, R0, 0x31, PT ;  /* 0x000000310000780c */ /* 0x000fe20003f44270 */
[----:B------:R-:W-:Y:S01]  /*3920*/  LDSM.16.MT88.4 R64, [R225+0x6100] ;  /* 0x00610000e140783b */ /* 0x000fe20000004200 */
[----:B------:R-:W-:-:S02]  /*3930*/  FSEL R155, R56, -INF , P3 ;  /* 0xff800000389b7808 */ /* 0x000fc40001800000 */
[----:B------:R-:W-:Y:S02]  /*3940*/  FMNMX.FTZ R100, R101, R100, !PT ;  /* 0x0000006465647209 */ /* 0x000fe40007810000 */
[----:B------:R-:W-:Y:S02]  /*3950*/  FMNMX.FTZ R3, R28, R3, !PT ;  /* 0x000000031c037209 */ /* 0x000fe40007810000 */
[----:B------:R-:W-:Y:S02]  /*3960*/  FSEL R107, R58, -INF , P1 ;  /* 0xff8000003a6b7808 */ /* 0x000fe40000800000 */
[----:B------:R-:W-:Y:S02]  /*3970*/  ISETP.GT.AND P1, PT, R0, 0x38, PT ;  /* 0x000000380000780c */ /* 0x000fe40003f24270 */
[----:B------:R-:W-:Y:S02]  /*3980*/  FSEL R154, R54, -INF , P2 ;  /* 0xff800000369a7808 */ /* 0x000fe40001000000 */
[----:B------:R-:W-:-:S02]  /*3990*/  FMNMX.FTZ R100, R155, R100, !PT ;  /* 0x000000649b647209 */ /* 0x000fc40007810000 */
[----:B------:R-:W-:Y:S02]  /*39a0*/  FMNMX.FTZ R3, R29, R3, !PT ;  /* 0x000000031d037209 */ /* 0x000fe40007810000 */
[----:B------:R-:W-:Y:S02]  /*39b0*/  FSEL R112, R57, -INF , P0 ;  /* 0xff80000039707808 */ /* 0x000fe40000000000 */
[----:B------:R-:W-:Y:S01]  /*39c0*/  ISETP.GT.AND P0, PT, R0, 0x39, PT ;  /* 0x000000390000780c */ /* 0x000fe20003f04270 */
[----:B------:R-:W-:Y:S01]  /*39d0*/  LDSM.16.MT88.4 R56, [R229+0x3100] ;  /* 0x00310000e538783b */ /* 0x000fe20000004200 */
[----:B------:R-:W-:Y:S02]  /*39e0*/  FSEL R153, R43, -INF , P1 ;  /* 0xff8000002b997808 */ /* 0x000fe40000800000 */
[----:B------:R-:W-:Y:S02]  /*39f0*/  FMNMX.FTZ R100, R154, R100, !PT ;  /* 0x000000649a647209 */ /* 0x000fe40007810000 */
[----:B------:R-:W-:-:S02]  /*3a00*/  FMNMX.FTZ R3, R44, R3, !PT ;  /* 0x000000032c037209 */ /* 0x000fc40007810000 */
[----:B------:R-:W-:Y:S02]  /*3a10*/  FSEL R167, R53, -INF , P3 ;  /* 0xff80000035a77808 */ /* 0x000fe40001800000 */
[----:B------:R-:W-:Y:S02]  /*3a20*/  ISETP.GT.AND P3, PT, R0, 0x40, PT ;  /* 0x000000400000780c */ /* 0x000fe40003f64270 */
[----:B------:R-:W-:Y:S02]  /*3a30*/  FSEL R152, R42, -INF , P0 ;  /* 0xff8000002a987808 */ /* 0x000fe40000000000 */
[----:B------:R-:W-:Y:S02]  /*3a40*/  FMNMX.FTZ R100, R153, R100, !PT ;  /* 0x0000006499647209 */ /* 0x000fe40007810000 */
[----:B------:R-:W-:Y:S02]  /*3a50*/  FMNMX.FTZ R3, R45, R3, !PT ;  /* 0x000000032d037209 */ /* 0x000fe40007810000 */
[----:B------:R-:W-:-:S02]  /*3a60*/  FSEL R165, R52, -INF , P2 ;  /* 0xff80000034a57808 */ /* 0x000fc40001000000 */
[----:B------:R-:W-:Y:S01]  /*3a70*/  ISETP.GT.AND P2, PT, R0, 0x41, PT ;  /* 0x000000410000780c */ /* 0x000fe20003f44270 */
[----:B------:R-:W-:Y:S01]  /*3a80*/  LDSM.16.MT88.4 R52, [R229+0x100] ;  /* 0x00010000e534783b */ /* 0x000fe20000004200 */
[----:B------:R-:W-:Y:S02]  /*3a90*/  FSEL R171, R37, -INF , P3 ;  /* 0xff80000025ab7808 */ /* 0x000fe40001800000 */
[----:B------:R-:W-:Y:S02]  /*3aa0*/  FMNMX.FTZ R100, R152, R100, !PT ;  /* 0x0000006498647209 */ /* 0x000fe40007810000 */
[----:B------:R-:W-:Y:S02]  /*3ab0*/  FMNMX.FTZ R3, R106, R3, !PT ;  /* 0x000000036a037209 */ /* 0x000fe40007810000 */
[----:B------:R-:W-:Y:S02]  /*3ac0*/  FSEL R166, R41, -INF , P1 ;  /* 0xff80000029a67808 */ /* 0x000fe40000800000 */
[----:B------:R-:W-:-:S02]  /*3ad0*/  ISETP.GT.AND P1, PT, R0, 0x48, PT ;  /* 0x000000480000780c */ /* 0x000fc40003f24270 */
[----:B------:R-:W-:Y:S02]  /*3ae0*/  FSEL R170, R36, -INF , P2 ;  /* 0xff80000024aa7808 */ /* 0x000fe40001000000 */
[----:B------:R-:W-:Y:S02]  /*3af0*/  FMNMX.FTZ R100, R171, R100, !PT ;  /* 0x00000064ab647209 */ /* 0x000fe40007810000 */
[----:B------:R-:W-:Y:S02]  /*3b00*/  FMNMX.FTZ R3, R105, R3, !PT ;  /* 0x0000000369037209 */ /* 0x000fe40007810000 */
[----:B------:R-:W-:Y:S02]  /*3b10*/  FSEL R164, R40, -INF , P0 ;  /* 0xff80000028a47808 */ /* 0x000fe40000000000 */
[----:B------:R-:W-:Y:S02]  /*3b20*/  ISETP.GT.AND P0, PT, R0, 0x49, PT ;  /* 0x000000490000780c */ /* 0x000fe40003f04270 */
        /* <DEDUP_REMOVED lines=17> */
[----:B------:R-:W-:Y:S02]  /*3c40*/  FSEL R181, R18, -INF , P2 ;  /* 0xff80000012b57808 */ /* 0x000fe40001000000 */
[----:B------:R-:W-:Y:S02]  /*3c50*/  FMNMX.FTZ R100, R250, R100, !PT ;  /* 0x00000064fa647209 */ /* 0x000fe40007810000 */
[----:B------:R-:W-:-:S02]  /*3c60*/  ISETP.GT.AND P0, PT, R0, 0x59, PT ;  /* 0x000000590000780c */ /* 0x000fc40003f04270 */
[----:B------:R-:W-:Y:S02]  /*3c70*/  FMNMX.FTZ R0, R165, R3, !PT ;  /* 0x00000003a5007209 */ /* 0x000fe40007810000 */
[----:B------:R-:W-:Y:S02]  /*3c80*/  FSEL R47, R17, -INF , P1 ;  /* 0xff800000112f7808 */ /* 0x000fe40000800000 */
[----:B------:R-:W-:Y:S02]  /*3c90*/  FMNMX.FTZ R100, R181, R100, !PT ;  /* 0x00000064b5647209 */ /* 0x000fe40007810000 */
[----:B------:R-:W-:Y:S01]  /*3ca0*/  FMNMX.FTZ R0, R166, R0, !PT ;  /* 0x00000000a6007209 */ /* 0x000fe20007810000 */
[----:B------:R-:W-:Y:S01]  /*3cb0*/  IMAD.MOV.U32 R2, RZ, RZ, R47 ;  /* 0x000000ffff027224 */ /* 0x000fe200078e002f */
[----:B------:R-:W-:Y:S02]  /*3cc0*/  FSEL R111, R16, -INF , P0 ;  /* 0xff800000106f7808 */ /* 0x000fe40000000000 */
[----:B------:R-:W-:Y:S01]  /*3cd0*/  FMNMX.FTZ R100, R47, R100, !PT ;  /* 0x000000642f647209 */ /* 0x000fe20007810000 */
[----:B------:R-:W-:Y:S01]  /*3ce0*/  LDSM.16.MT88.4 R16, [R225+0x100] ;  /* 0x00010000e110783b */ /* 0x000fe20000004200 */
[----:B------:R-:W-:-:S02]  /*3cf0*/  FMNMX.FTZ R0, R164, R0, !PT ;  /* 0x00000000a4007209 */ /* 0x000fc40007810000 */
[----:B------:R-:W-:Y:S02]  /*3d00*/  FMNMX.FTZ R100, R111, R100, !PT ;  /* 0x000000646f647209 */ /* 0x000fe40007810000 */
[----:B------:R-:W-:Y:S02]  /*3d10*/  FMNMX.FTZ R0, R174, R0, !PT ;  /* 0x00000000ae007209 */ /* 0x000fe40007810000 */
[----:B------:R-:W-:Y:S01]  /*3d20*/  FSEL R180, R27, -INF , P3 ;  /* 0xff8000001bb47808 */ /* 0x000fe20001800000 */
[----:B------:R-:W1:Y:S01]  /*3d30*/  SHFL.BFLY PT, R3, R100, 0x2, 0x1f ;  /* 0x0c401f0064037f89 */ /* 0x000e6200000e0000 */
[----:B------:R-:W-:Y:S02]  /*3d40*/  FMNMX.FTZ R0, R173, R0, !PT ;  /* 0x00000000ad007209 */ /* 0x000fe40007810000 */
[----:B------:R-:W-:Y:S02]  /*3d50*/  FSEL R46, R26, -INF , P2 ;  /* 0xff8000001a2e7808 */ /* 0x000fe40001000000 */
[----:B------:R-:W-:-:S02]  /*3d60*/  FMNMX.FTZ R0, R172, R0, !PT ;  /* 0x00000000ac007209 */ /* 0x000fc40007810000 */
[----:B------:R-:W-:Y:S02]  /*3d70*/  FSEL R132, R25, -INF , P1 ;  /* 0xff80000019847808 */ /* 0x000fe40000800000 */
[----:B------:R-:W-:Y:S02]  /*3d80*/  FMNMX.FTZ R0, R175, R0, !PT ;  /* 0x00000000af007209 */ /* 0x000fe40007810000 */
[----:B------:R-:W-:Y:S02]  /*3d90*/  FSEL R114, R24, -INF , P0 ;  /* 0xff80000018727808 */ /* 0x000fe40000000000 */
[----:B------:R-:W-:Y:S01]  /*3da0*/  FMNMX.FTZ R0, R180, R0, !PT ;  /* 0x00000000b4007209 */ /* 0x000fe20007810000 */
[----:B------:R-:W-:Y:S03]  /*3db0*/  LDSM.16.MT88.4 R24, [R226+0x100] ;  /* 0x00010000e218783b */ /* 0x000fe60000004200 */
[----:B------:R-:W-:-:S04]  /*3dc0*/  FMNMX.FTZ R0, R46, R0, !PT ;  /* 0x000000002e007209 */ /* 0x000fc80007810000 */
[----:B------:R-:W-:Y:S02]  /*3dd0*/  FMNMX.FTZ R0, R132, R0, !PT ;  /* 0x0000000084007209 */ /* 0x000fe40007810000 */
[----:B-1----:R-:W-:Y:S02]  /*3de0*/  FMNMX.FTZ R100, R100, R3, !PT ;  /* 0x0000000364647209 */ /* 0x002fe40007810000 */
[----:B------:R-:W-:-:S03]  /*3df0*/  FMNMX.FTZ R3, R114, R0, !PT ;  /* 0x0000000072037209 */ /* 0x000fc60007810000 */
[----:B------:R-:W1:Y:S04]  /*3e00*/  SHFL.BFLY PT, R0, R100, 0x1, 0x1f ;  /* 0x0c201f0064007f89 */ /* 0x000e6800000e0000 */
[----:B------:R-:W2:Y:S01]  /*3e10*/  SHFL.BFLY PT, R6, R3, 0x2, 0x1f ;  /* 0x0c401f0003067f89 */ /* 0x000ea200000e0000 */
[----:B-1----:R-:W-:Y:S02]  /*3e20*/  FMNMX.FTZ R100, R100, R0, !PT ;  /* 0x0000000064647209 */ /* 0x002fe40007810000 */
[----:B--2---:R-:W-:-:S03]  /*3e30*/  FMNMX.FTZ R3, R3, R6, !PT ;  /* 0x0000000603037209 */ /* 0x004fc60007810000 */
[C---:B------:R-:W-:Y:S01]  /*3e40*/  FMUL.FTZ R12, R100.reuse, c[0x0][0x2d0] ;  /* 0x0000b400640c7a20 */ /* 0x040fe20000410000 */
[----:B------:R-:W-:Y:S01]  /*3e50*/  FSETP.NEU.FTZ.AND P0, PT, R100, -INF , PT ;  /* 0xff8000006400780b */ /* 0x000fe20003f1d000 */
[----:B------:R-:W1:Y:S03]  /*3e60*/  SHFL.BFLY PT, R6, R3, 0x1, 0x1f ;  /* 0x0c201f0003067f89 */ /* 0x000e6600000e0000 */
[----:B------:R-:W-:-:S05]  /*3e70*/  FSEL R12, R12, RZ, P0 ;  /* 0x000000ff0c0c7208 */ /* 0x000fca0000000000 */
[----:B------:R-:W-:-:S04]  /*3e80*/  FFMA.FTZ R0, R7, c[0x0][0x2d0], -R12 ;  /* 0x0000b40007007a23 */ /* 0x000fc8000001080c */
[----:B------:R2:W-:Y:S01]  /*3e90*/  MUFU.EX2 R108, R0 ;  /* 0x00000000006c7308 */ /* 0x0005e20000000800 */
[----:B-1----:R-:W-:Y:S01]  /*3ea0*/  FMNMX.FTZ R3, R3, R6, !PT ;  /* 0x0000000603037209 */ /* 0x002fe20007810000 */
[--C-:B------:R-:W-:Y:S02]  /*3eb0*/  FFMA.FTZ R6, R11, c[0x0][0x2d0], -R12.reuse ;  /* 0x0000b4000b067a23 */ /* 0x100fe4000001080c */
[----:B--2---:R-:W-:Y:S01]  /*3ec0*/  FFMA.FTZ R0, R8, c[0x0][0x2d0], -R12 ;  /* 0x0000b40008007a23 */ /* 0x004fe2000001080c */
[----:B------:R-:W-:-:S03]  /*3ed0*/  FSETP.NEU.FTZ.AND P0, PT, R3, -INF , PT ;  /* 0xff8000000300780b */ /* 0x000fc60003f1d000 */
[----:B------:R1:W-:Y:S08]  /*3ee0*/  MUFU.EX2 R182, R6 ;  /* 0x0000000600b67308 */ /* 0x0003f00000000800 */
[----:B------:R2:W3:Y:S01]  /*3ef0*/  MUFU.EX2 R185, R0 ;  /* 0x0000000000b97308 */ /* 0x0004e20000000800 */
[----:B-1----:R-:W-:-:S07]  /*3f00*/  FFMA.FTZ R6, R13, c[0x0][0x2d0], -R12 ;  /* 0x0000b4000d067a23 */ /* 0x002fce000001080c */
[----:B------:R-:W-:Y:S01]  /*3f10*/  MUFU.EX2 R251, R6 ;  /* 0x0000000600fb7308 */ /* 0x000fe20000000800 */
[----:B--2---:R-:W-:Y:S01]  /*3f20*/  FFMA.FTZ R0, R9, c[0x0][0x2d0], -R12 ;  /* 0x0000b40009007a23 */ /* 0x004fe2000001080c */
[----:B---3--:R-:W-:-:S06]  /*3f30*/  F2FP.BF16.PACK_AB R8, R185, R108 ;  /* 0x0000006cb908723e */ /* 0x008fcc00000010ff */
[----:B------:R1:W-:Y:S02]  /*3f40*/  MUFU.EX2 R187, R0 ;  /* 0x0000000000bb7308 */ /* 0x0003e40000000800 */
[----:B-1----:R-:W-:-:S06]  /*3f50*/  FFMA.FTZ R0, R10, c[0x0][0x2d0], -R12 ;  /* 0x0000b4000a007a23 */ /* 0x002fcc000001080c */
[----:B------:R1:W2:Y:S02]  /*3f60*/  MUFU.EX2 R38, R0 ;  /* 0x0000000000267308 */ /* 0x0002a40000000800 */
[----:B-1----:R-:W-:Y:S01]  /*3f70*/  FMUL.FTZ R0, R3, c[0x0][0x2d0] ;  /* 0x0000b40003007a20 */ /* 0x002fe20000410000 */
[----:B--2---:R-:W-:Y:S02]  /*3f80*/  MOV R13, R38 ;  /* 0x00000026000d7202 */ /* 0x004fe40000000f00 */
[----:B------:R-:W1:Y:S02]  /*3f90*/  LDSM.16.MT88.4 R36, [R225+0x900] ;  /* 0x00090000e124783b */ /* 0x000e640000004200 */
[----:B------:R-:W-:Y:S02]  /*3fa0*/  FSEL R0, R0, RZ, P0 ;  /* 0x000000ff00007208 */ /* 0x000fe40000000000 */
[----:B------:R-:W-:Y:S02]  /*3fb0*/  F2FP.BF16.PACK_AB R10, R13, R187 ;  /* 0x000000bb0d0a723e */ /* 0x000fe400000010ff */
[----:B------:R-:W-:Y:S01]  /*3fc0*/  PLOP3.LUT P0, PT, PT, PT, UP0, 0x80, 0x0 ;  /* 0x000000000000781c */ /* 0x000fe20003f0f008 */
[----:B------:R-:W-:-:S04]  /*3fd0*/  FFMA.FTZ R4, R14, c[0x0][0x2d0], -R0 ;  /* 0x0000b4000e047a23 */ /* 0x000fc80000010800 */
[----:B------:R2:W-:Y:S02]  /*3fe0*/  MUFU.EX2 R186, R4 ;  /* 0x0000000400ba7308 */ /* 0x0005e40000000800 */
[----:B--2---:R-:W-:Y:S01]  /*3ff0*/  FFMA.FTZ R4, R15, c[0x0][0x2d0], -R0 ;  /* 0x0000b4000f047a23 */ /* 0x004fe20000010800 */
[----:B------:R-:W-:-:S05]  /*4000*/  MOV R15, R46 ;  /* 0x0000002e000f7202 */ /* 0x000fca0000000f00 */
[----:B------:R2:W3:Y:S02]  /*4010*/  MUFU.EX2 R110, R4 ;  /* 0x00000004006e7308 */ /* 0x0004e40000000800 */
[----:B--2---:R-:W-:Y:S01]  /*4020*/  FFMA.FTZ R4, R20, c[0x0][0x2d0], -R0 ;  /* 0x0000b40014047a23 */ /* 0x004fe20000010800 */
[----:B---3--:R-:W-:-:S05]  /*4030*/  F2FP.BF16.PACK_AB R9, R110, R186 ;  /* 0x000000ba6e09723e */ /* 0x008fca00000010ff */
[----:B------:R2:W-:Y:S02]  /*4040*/  MUFU.EX2 R133, R4 ;  /* 0x0000000400857308 */ /* 0x0005e40000000800 */
[----:B--2---:R-:W-:-:S06]  /*4050*/  FFMA.FTZ R4, R21, c[0x0][0x2d0], -R0 ;  /* 0x0000b40015047a23 */ /* 0x004fcc0000010800 */
[----:B------:R2:W3:Y:S02]  /*4060*/  MUFU.EX2 R183, R4 ;  /* 0x0000000400b77308 */ /* 0x0004e40000000800 */
[----:B--2---:R-:W-:Y:S01]  /*4070*/  FFMA.FTZ R4, R23, c[0x0][0x2d0], -R12 ;  /* 0x0000b40017047a23 */ /* 0x004fe2000001080c */
[----:B---3--:R-:W-:-:S05]  /*4080*/  F2FP.BF16.PACK_AB R11, R183, R133 ;  /* 0x00000085b70b723e */ /* 0x008fca00000010ff */
[----:B------:R2:W-:Y:S02]  /*4090*/  MUFU.EX2 R14, R4 ;  /* 0x00000004000e7308 */ /* 0x0005e40000000800 */
[C---:B------:R-:W-:Y:S08]  /*40a0*/  HMMA.16816.F32.BF16 R40, R8.reuse, R16, RZ ;  /* 0x000000100828723c */ /* 0x040ff000000418ff */
[----:B------:R-:W-:Y:S01]  /*40b0*/  HMMA.16816.F32.BF16 R68, R8, R64, RZ ;  /* 0x000000400844723c */ /* 0x000fe200000418ff */
[----:B--2---:R-:W-:-:S04]  /*40c0*/  FFMA.FTZ R4, R22, c[0x0][0x2d0], -R12 ;  /* 0x0000b40016047a23 */ /* 0x004fc8000001080c */
[----:B------:R2:W3:Y:S03]  /*40d0*/  MUFU.EX2 R115, R4 ;  /* 0x0000000400737308 */ /* 0x0004e60000000800 */
[C---:B------:R-:W-:Y:S08]  /*40e0*/  HMMA.16816.F32.BF16 R20, R8.reuse, R24, RZ ;  /* 0x000000180814723c */ /* 0x040ff000000418ff */
[----:B------:R-:W-:Y:S01]  /*40f0*/  HMMA.16816.F32.BF16 R64, R8, R66, RZ ;  /* 0x000000420840723c */ /* 0x000fe200000418ff */
[----:B--2---:R-:W-:Y:S01]  /*4100*/  FFMA.FTZ R4, R28, c[0x0][0x2d0], -R0 ;  /* 0x0000b4001c047a23 */ /* 0x004fe20000010800 */
[----:B---3--:R-:W-:-:S03]  /*4110*/  F2FP.BF16.PACK_AB R6, R115, R14 ;  /* 0x0000000e7306723e */ /* 0x008fc600000010ff */
[----:B------:R2:W-:Y:S02]  /*4120*/  MUFU.EX2 R113, R4 ;  /* 0x0000000400717308 */ /* 0x0005e40000000800 */
[--C-:B--2---:R-:W-:Y:S02]  /*4130*/  FFMA.FTZ R4, R29, c[0x0][0x2d0], -R0.reuse ;  /* 0x0000b4001d047a23 */ /* 0x104fe40000010800 */
[C---:B------:R-:W-:Y:S04]  /*4140*/  HMMA.16816.F32.BF16 R28, R8.reuse, R18, RZ ;  /* 0x00000012081c723c */ /* 0x040fe800000418ff */
[----:B------:R2:W3:Y:S04]  /*4150*/  MUFU.EX2 R252, R4 ;  /* 0x0000000400fc7308 */ /* 0x0004e80000000800 */
[C---:B------:R-:W-:Y:S08]  /*4160*/  HMMA.16816.F32.BF16 R16, R8.reuse, R26, RZ ;  /* 0x0000001a0810723c */ /* 0x040ff000000418ff */
[----:B------:R-:W-:Y:S01]  /*4170*/  HMMA.16816.F32.BF16 R24, R8, R54, RZ ;  /* 0x000000360818723c */ /* 0x000fe200000418ff */
[----:B--2---:R-:W-:Y:S01]  /*4180*/  FFMA.FTZ R4, R44, c[0x0][0x2d0], -R0 ;  /* 0x0000b4002c047a23 */ /* 0x004fe20000010800 */
[----:B---3--:R-:W-:-:S03]  /*4190*/  F2FP.BF16.PACK_AB R5, R252, R113 ;  /* 0x00000071fc05723e */ /* 0x008fc600000010ff */
[----:B------:R2:W-:Y:S02]  /*41a0*/  MUFU.EX2 R184, R4 ;  /* 0x0000000400b87308 */ /* 0x0005e40000000800 */
[----:B--2---:R-:W-:Y:S02]  /*41b0*/  FFMA.FTZ R4, R45, c[0x0][0x2d0], -R0 ;  /* 0x0000b4002d047a23 */ /* 0x004fe40000010800 */
[----:B------:R-:W2:Y:S04]  /*41c0*/  LDSM.16.MT88.4 R44, [R228+0x100] ;  /* 0x00010000e42c783b */ /* 0x000ea80000004200 */
[----:B------:R3:W4:Y:S02]  /*41d0*/  MUFU.EX2 R109, R4 ;  /* 0x00000004006d7308 */ /* 0x0007240000000800 */
[----:B---3--:R-:W-:-:S02]  /*41e0*/  F2FP.BF16.PACK_AB R4, R251, R182 ;  /* 0x000000b6fb04723e */ /* 0x008fc400000010ff */
[----:B----4-:R-:W-:-:S07]  /*41f0*/  F2FP.BF16.PACK_AB R7, R109, R184 ;  /* 0x000000b86d07723e */ /* 0x010fce00000010ff */
[C---:B-1----:R-:W-:Y:S08]  /*4200*/  HMMA.16816.F32.BF16 R148, R4.reuse, R36, R40 ;  /* 0x000000240494723c */ /* 0x042ff00000041828 */
[C---:B------:R-:W-:Y:S01]  /*4210*/  HMMA.16816.F32.BF16 R144, R4.reuse, R38, R28 ;  /* 0x000000260490723c */ /* 0x040fe2000004181c */
[----:B------:R-:W1:Y:S07]  /*4220*/  LDSM.16.MT88.4 R36, [R225+0x3100] ;  /* 0x00310000e124783b */ /* 0x000e6e0000004200 */
[C---:B------:R-:W-:Y:S08]  /*4230*/  HMMA.16816.F32.BF16 R140, R4.reuse, R32, R20 ;  /* 0x00000020048c723c */ /* 0x040ff00000041814 */
[----:B------:R-:W-:Y:S01]  /*4240*/  HMMA.16816.F32.BF16 R136, R4, R34, R16 ;  /* 0x000000220488723c */ /* 0x000fe20000041810 */
[----:B------:R-:W3:Y:S07]  /*4250*/  LDSM.16.MT88.4 R32, [R228+0x900] ;  /* 0x00090000e420783b */ /* 0x000eee0000004200 */
[C---:B------:R-:W-:Y:S01]  /*4260*/  HMMA.16816.F32.BF16 R28, R8.reuse, R52, RZ ;  /* 0x00000034081c723c */ /* 0x040fe200000418ff */
[----:B------:R-:W4:Y:S07]  /*4270*/  LDSM.16.MT88.4 R52, [R228+0x3100] ;  /* 0x00310000e434783b */ /* 0x000f2e0000004200 */
[C---:B--2---:R-:W-:Y:S08]  /*4280*/  HMMA.16816.F32.BF16 R20, R8.reuse, R44, RZ ;  /* 0x0000002c0814723c */ /* 0x044ff000000418ff */
[C---:B------:R-:W-:Y:S08]  /*4290*/  HMMA.16816.F32.BF16 R16, R8.reuse, R46, RZ ;  /* 0x0000002e0810723c */ /* 0x040ff000000418ff */
[C---:B-1----:R-:W-:Y:S08]  /*42a0*/  HMMA.16816.F32.BF16 R44, R8.reuse, R36, RZ ;  /* 0x00000024082c723c */ /* 0x042ff000000418ff */
[----:B------:R-:W-:Y:S08]  /*42b0*/  HMMA.16816.F32.BF16 R40, R8, R38, RZ ;  /* 0x000000260828723c */ /* 0x000ff000000418ff */
[----:B---3--:R-:W-:Y:S08]  /*42c0*/  HMMA.16816.F32.BF16 R128, R4, R32, R20 ;  /* 0x000000200480723c */ /* 0x008ff00000041814 */
[----:B----4-:R-:W-:Y:S08]  /*42d0*/  HMMA.16816.F32.BF16 R20, R8, R52, RZ ;  /* 0x000000340814723c */ /* 0x010ff000000418ff */
[C---:B------:R-:W-:Y:S08]  /*42e0*/  HMMA.16816.F32.BF16 R120, R4.reuse, R60, R28 ;  /* 0x0000003c0478723c */ /* 0x040ff0000004181c */
[C---:B------:R-:W-:Y:S08]  /*42f0*/  HMMA.16816.F32.BF16 R124, R4.reuse, R62, R24 ;  /* 0x0000003e047c723c */ /* 0x040ff00000041818 */
[----:B------:R-:W-:Y:S08]  /*4300*/  HMMA.16816.F32.BF16 R116, R4, R34, R16 ;  /* 0x000000220474723c */ /* 0x000ff00000041810 */
[C---:B------:R-:W-:Y:S08]  /*4310*/  HMMA.16816.F32.BF16 R36, R8.reuse, R48, RZ ;  /* 0x000000300824723c */ /* 0x040ff000000418ff */
        /* <DEDUP_REMOVED lines=9> */
[----:B------:R-:W-:Y:S07]  /*43b0*/  HMMA.16816.F32.BF16 R76, R8, R86, RZ ;  /* 0x00000056084c723c */ /* 0x000fee00000418ff */
[----:B------:R-:W-:Y:S01]  /*43c0*/  IMAD.MOV.U32 R8, RZ, RZ, R133 ;  /* 0x000000ffff087224 */ /* 0x000fe200078e0085 */
[----:B------:R-:W-:Y:S01]  /*43d0*/  MOV R10, R111 ;  /* 0x0000006f000a7202 */ /* 0x000fe20000000f00 */
[----:B------:R-:W-:Y:S01]  /*43e0*/  IMAD.MOV.U32 R9, RZ, RZ, R132 ;  /* 0x000000ffff097224 */ /* 0x000fe200078e0084 */
[----:B------:R-:W-:Y:S01]  /*43f0*/  HMMA.16816.F32.BF16 R84, R4, R88, R28 ;  /* 0x000000580454723c */ /* 0x000fe2000004181c */
[----:B------:R-:W-:-:S06]  /*4400*/  IMAD.MOV.U32 R11, RZ, RZ, R110 ;  /* 0x000000ffff0b7224 */ /* 0x000fcc00078e006e */
[----:B------:R-:W-:Y:S01]  /*4410*/  MOV R29, R8 ;  /* 0x00000008001d7202 */ /* 0x000fe20000000f00 */
[----:B------:R-:W-:Y:S01]  /*4420*/  HMMA.16816.F32.BF16 R132, R4, R96, R44 ;  /* 0x000000600484723c */ /* 0x000fe2000004182c */
[----:B------:R-:W-:-:S06]  /*4430*/  IMAD.MOV.U32 R30, RZ, RZ, R9 ;  /* 0x000000ffff1e7224 */ /* 0x000fcc00078e0009 */
[----:B------:R-:W-:Y:S01]  /*4440*/  IMAD.MOV.U32 R46, RZ, RZ, R109 ;  /* 0x000000ffff2e7224 */ /* 0x000fe200078e006d */
[----:B------:R-:W-:Y:S01]  /*4450*/  MOV R47, R108 ;  /* 0x0000006c002f7202 */ /* 0x000fe20000000f00 */
[----:B------:R-:W-:Y:S01]  /*4460*/  HMMA.16816.F32.BF16 R88, R4, R90, R24 ;  /* 0x0000005a0458723c */ /* 0x000fe20000041818 */
[----:B------:R-:W1:Y:S01]  /*4470*/  LDSM.16.MT88.4 R24, [R228+0x6900] ;  /* 0x00690000e418783b */ /* 0x000e620000004200 */
[----:B------:R-:W-:Y:S02]  /*4480*/  IMAD.MOV.U32 R31, RZ, RZ, R46 ;  /* 0x000000ffff1f7224 */ /* 0x000fe400078e002e */
[----:B------:R-:W-:-:S04]  /*4490*/  IMAD.MOV.U32 R28, RZ, RZ, R47 ;  /* 0x000000ffff1c7224 */ /* 0x000fc800078e002f */
[C---:B------:R-:W-:Y:S08]  /*44a0*/  HMMA.16816.F32.BF16 R108, R4.reuse, R98, R40 ;  /* 0x00000062046c723c */ /* 0x040ff00000041828 */
[C---:B------:R-:W-:Y:S01]  /*44b0*/  HMMA.16816.F32.BF16 R40, R4.reuse, R80, R20 ;  /* 0x000000500428723c */ /* 0x040fe20000041814 */
[----:B------:R-:W2:Y:S06]  /*44c0*/  LDSM.16.MT88.4 R20, [R225+0x6900] ;  /* 0x00690000e114783b */ /* 0x000eac0000004200 */
[----:B------:R-:W-:Y:S01]  /*44d0*/  IMAD.MOV.U32 R80, RZ, RZ, R10 ;  /* 0x000000ffff507224 */ /* 0x000fe200078e000a */
[----:B------:R-:W-:Y:S01]  /*44e0*/  MOV R81, R11 ;  /* 0x0000000b00517202 */ /* 0x000fe20000000f00 */
[C---:B------:R-:W-:Y:S01]  /*44f0*/  HMMA.16816.F32.BF16 R96, R4.reuse, R92, R36 ;  /* 0x0000005c0460723c */ /* 0x040fe20000041824 */
[----:B------:R-:W3:Y:S07]  /*4500*/  LDSM.16.MT88.4 R8, [R229+0x6900] ;  /* 0x00690000e508783b */ /* 0x000eee0000004200 */
[C---:B------:R-:W-:Y:S01]  /*4510*/  HMMA.16816.F32.BF16 R36, R4.reuse, R82, R16 ;  /* 0x000000520424723c */ /* 0x040fe20000041810 */
[----:B------:R-:W4:Y:S06]  /*4520*/  LDSM.16.MT88.4 R16, [R226+0x6900] ;  /* 0x00690000e210783b */ /* 0x000f2c0000004200 */
[----:B------:R-:W-:Y:S01]  /*4530*/  IMAD.MOV.U32 R82, RZ, RZ, R2 ;  /* 0x000000ffff527224 */ /* 0x000fe200078e0002 */
[----:B------:R-:W-:Y:S01]  /*4540*/  HMMA.16816.F32.BF16 R92, R4, R94, R32 ;  /* 0x0000005e045c723c */ /* 0x000fe20000041820 */
[----:B------:R-:W-:-:S07]  /*4550*/  FFMA.FTZ R2, R104, c[0x0][0x2d0], -R12 ;  /* 0x0000b40068027a23 */ /* 0x000fce000001080c */
[C---:B-1----:R-:W-:Y:S08]  /*4560*/  HMMA.16816.F32.BF16 R32, R4.reuse, R24, R72 ;  /* 0x000000180420723c */ /* 0x042ff00000041848 */
[C---:B--2---:R-:W-:Y:S07]  /*4570*/  HMMA.16816.F32.BF16 R68, R4.reuse, R20, R68 ;  /* 0x000000140444723c */ /* 0x044fee0000041844 */
[----:B------:R-:W-:Y:S01]  /*4580*/  IMAD.MOV.U32 R20, RZ, RZ, R14 ;  /* 0x000000ffff147224 */ /* 0x000fe200078e000e */
[----:B------:R-:W-:Y:S01]  /*4590*/  MOV R21, R113 ;  /* 0x0000007100157202 */ /* 0x000fe20000000f00 */
[----:B------:R1:W-:Y:S01]  /*45a0*/  MUFU.EX2 R14, R2 ;  /* 0x00000002000e7308 */ /* 0x0003e20000000800 */
[C---:B---3--:R-:W-:Y:S07]  /*45b0*/  HMMA.16816.F32.BF16 R44, R4.reuse, R8, R52 ;  /* 0x00000008042c723c */ /* 0x048fee0000041834 */
[----:B------:R-:W-:Y:S01]  /*45c0*/  MOV R55, R28 ;  /* 0x0000001c00377202 */ /* 0x000fe20000000f00 */
[----:B------:R-:W-:Y:S01]  /*45d0*/  IMAD.MOV.U32 R54, RZ, RZ, R29 ;  /* 0x000000ffff367224 */ /* 0x000fe200078e001d */
[----:B------:R-:W-:Y:S01]  /*45e0*/  MOV R52, R31 ;  /* 0x0000001f00347202 */ /* 0x000fe20000000f00 */
[----:B------:R-:W-:Y:S01]  /*45f0*/  IMAD.MOV.U32 R53, RZ, RZ, R30 ;  /* 0x000000ffff357224 */ /* 0x000fe200078e001e */
[----:B------:R-:W-:Y:S01]  /*4600*/  HMMA.16816.F32.BF16 R64, R4, R22, R64 ;  /* 0x000000160440723c */ /* 0x000fe20000041840 */
[----:B-1----:R-:W-:-:S04]  /*4610*/  FFMA.FTZ R2, R103, c[0x0][0x2d0], -R12 ;  /* 0x0000b40067027a23 */ /* 0x002fc8000001080c */
[----:B------:R1:W2:Y:S03]  /*4620*/  MUFU.EX2 R83, R2 ;  /* 0x0000000200537308 */ /* 0x0002a60000000800 */
[C---:B------:R-:W-:Y:S01]  /*4630*/  HMMA.16816.F32.BF16 R28, R4.reuse, R26, R76 ;  /* 0x0000001a041c723c */ /* 0x040fe2000004184c */
[----:B------:R-:W3:Y:S06]  /*4640*/  LDSM.16.MT88.4 R24, [R225+0x1100] ;  /* 0x00110000e118783b */ /* 0x000eec0000004200 */
[----:B------:R-:W-:Y:S01]  /*4650*/  IMAD.MOV.U32 R76, RZ, RZ, R20 ;  /* 0x000000ffff4c7224 */ /* 0x000fe200078e0014 */
[----:B----4-:R-:W-:Y:S01]  /*4660*/  HMMA.16816.F32.BF16 R60, R4, R16, R60 ;  /* 0x00000010043c723c */ /* 0x010fe2000004183c */
[----:B------:R-:W-:Y:S01]  /*4670*/  IMAD.MOV.U32 R77, RZ, RZ, R21 ;  /* 0x000000ffff4d7224 */ /* 0x000fe200078e0015 */
[----:B------:R-:W-:Y:S01]  /*4680*/  MOV R78, R252 ;  /* 0x000000fc004e7202 */ /* 0x000fe20000000f00 */
[----:B------:R-:W-:Y:S01]  /*4690*/  LDSM.16.MT88.4 R20, [R226+0x1100] ;  /* 0x00110000e214783b */ /* 0x000fe20000004200 */
[----:B------:R-:W-:-:S02]  /*46a0*/  IMAD.MOV.U32 R79, RZ, RZ, R251 ;  /* 0x000000ffff4f7224 */ /* 0x000fc400078e00fb */
[----:B-1----:R-:W-:Y:S02]  /*46b0*/  FFMA.FTZ R2, R102, c[0x0][0x2d0], -R12 ;  /* 0x0000b40066027a23 */ /* 0x002fe4000001080c */
[C---:B------:R-:W-:Y:S01]  /*46c0*/  HMMA.16816.F32.BF16 R56, R4.reuse, R18, R56 ;  /* 0x000000120438723c */ /* 0x040fe20000041838 */
[----:B------:R-:W1:Y:S01]  /*46d0*/  LDSM.16.MT88.4 R16, [R229+0x1100] ;  /* 0x00110000e510783b */ /* 0x000e620000004200 */
[----:B------:R4:W-:Y:S06]  /*46e0*/  MUFU.EX2 R113, R2 ;  /* 0x0000000200717308 */ /* 0x0009ec0000000800 */
[----:B------:R-:W-:Y:S01]  /*46f0*/  HMMA.16816.F32.BF16 R48, R4, R10, R48 ;  /* 0x0000000a0430723c */ /* 0x000fe20000041830 */
[----:B------:R-:W5:Y:S06]  /*4700*/  LDSM.16.MT88.4 R8, [R228+0x1100] ;  /* 0x00110000e408783b */ /* 0x000f6c0000004200 */
[----:B------:R-:W-:-:S02]  /*4710*/  FFMA.FTZ R4, R107, c[0x0][0x2d0], -R0 ;  /* 0x0000b4006b047a23 */ /* 0x000fc40000010800 */
[----:B----4-:R-:W-:Y:S02]  /*4720*/  FFMA.FTZ R2, R101, c[0x0][0x2d0], -R12 ;  /* 0x0000b40065027a23 */ /* 0x010fe4000001080c */
[----:B------:R4:W-:Y:S01]  /*4730*/  MUFU.EX2 R251, R4 ;  /* 0x0000000400fb7308 */ /* 0x0009e20000000800 */
[----:B--2---:R-:W-:Y:S02]  /*4740*/  IMAD.MOV.U32 R101, RZ, RZ, R83 ;  /* 0x000000ffff657224 */ /* 0x004fe400078e0053 */
[----:B------:R-:W-:-:S05]  /*4750*/  IMAD.MOV.U32 R83, RZ, RZ, R80 ;  /* 0x000000ffff537224 */ /* 0x000fca00078e0050 */
[----:B------:R2:W1:Y:S01]  /*4760*/  MUFU.EX2 R80, R2 ;  /* 0x0000000200507308 */ /* 0x0004620000000800 */
[----:B----4-:R-:W-:Y:S01]  /*4770*/  F2FP.BF16.PACK_AB R4, R101, R14 ;  /* 0x0000000e6504723e */ /* 0x010fe200000010ff */
[----:B--2---:R-:W-:Y:S01]  /*4780*/  FFMA.FTZ R2, R106, c[0x0][0x2d0], -R0 ;  /* 0x0000b4006a027a23 */ /* 0x004fe20000010800 */
[----:B-1----:R-:W-:-:S05]  /*4790*/  F2FP.BF16.PACK_AB R6, R80, R113 ;  /* 0x000000715006723e */ /* 0x002fca00000010ff */
[----:B------:R1:W-:Y:S02]  /*47a0*/  MUFU.EX2 R103, R2 ;  /* 0x0000000200677308 */ /* 0x0003e40000000800 */
[----:B-1----:R-:W-:-:S06]  /*47b0*/  FFMA.FTZ R2, R105, c[0x0][0x2d0], -R0 ;  /* 0x0000b40069027a23 */ /* 0x002fcc0000010800 */
[----:B------:R1:W2:Y:S02]  /*47c0*/  MUFU.EX2 R102, R2 ;  /* 0x0000000200667308 */ /* 0x0002a40000000800 */
[----:B-1----:R-:W-:Y:S01]  /*47d0*/  FFMA.FTZ R2, R112, c[0x0][0x2d0], -R0 ;  /* 0x0000b40070027a23 */ /* 0x002fe20000010800 */
[----:B--2---:R-:W-:-:S05]  /*47e0*/  F2FP.BF16.PACK_AB R5, R102, R103 ;  /* 0x000000676605723e */ /* 0x004fca00000010ff */
[----:B------:R-:W1:Y:S02]  /*47f0*/  MUFU.EX2 R252, R2 ;  /* 0x0000000200fc7308 */ /* 0x000e640000000800 */
[----:B-1----:R-:W-:Y:S01]  /*4800*/  F2FP.BF16.PACK_AB R7, R252, R251 ;  /* 0x000000fbfc07723e */ /* 0x002fe200000010ff */
[----:B------:R-:W-:-:S06]  /*4810*/  IMAD.MOV.U32 R2, RZ, RZ, R82 ;  /* 0x000000ffff027224 */ /* 0x000fcc00078e0052 */
[C---:B---3--:R-:W-:Y:S07]  /*4820*/  HMMA.16816.F32.BF16 R104, R4.reuse, R24, R148 ;  /* 0x000000180468723c */ /* 0x048fee0000041894 */
[----:B------:R-:W-:Y:S01]  /*4830*/  MOV R151, R83 ;  /* 0x0000005300977202 */ /* 0x000fe20000000f00 */
[----:B------:R-:W-:Y:S01]  /*4840*/  HMMA.16816.F32.BF16 R72, R4, R26, R144 ;  /* 0x0000001a0448723c */ /* 0x000fe20000041890 */
[----:B------:R-:W1:Y:S01]  /*4850*/  LDSM.16.MT88.4 R24, [R225+0x4100] ;  /* 0x00410000e118783b */ /* 0x000e620000004200 */
[----:B------:R-:W-:-:S02]  /*4860*/  IMAD.MOV.U32 R149, RZ, RZ, R81 ;  /* 0x000000ffff957224 */ /* 0x000fc400078e0051 */
[----:B------:R-:W-:Y:S02]  /*4870*/  IMAD.MOV.U32 R150, RZ, RZ, R53 ;  /* 0x000000ffff967224 */ /* 0x000fe400078e0035 */
[----:B------:R-:W-:Y:S01]  /*4880*/  IMAD.MOV.U32 R148, RZ, RZ, R78 ;  /* 0x000000ffff947224 */ /* 0x000fe200078e004e */
[----:B------:R-:W-:Y:S01]  /*4890*/  MOV R146, R114 ;  /* 0x0000007200927202 */ /* 0x000fe20000000f00 */
[----:B------:R-:W-:Y:S01]  /*48a0*/  IMAD.MOV.U32 R147, RZ, RZ, R115 ;  /* 0x000000ffff937224 */ /* 0x000fe200078e0073 */
[----:B------:R-:W-:Y:S01]  /*48b0*/  HMMA.16816.F32.BF16 R120, R4, R16, R120 ;  /* 0x000000100478723c */ /* 0x000fe20000041878 */
[----:B------:R-:W-:Y:S02]  /*48c0*/  IMAD.MOV.U32 R145, RZ, RZ, R113 ;  /* 0x000000ffff917224 */ /* 0x000fe400078e0071 */
[----:B------:R-:W-:-:S05]  /*48d0*/  IMAD.MOV.U32 R144, RZ, RZ, R80 ;  /* 0x000000ffff907224 */ /* 0x000fca00078e0050 */
[C---:B------:R-:W-:Y:S07]  /*48e0*/  HMMA.16816.F32.BF16 R112, R4.reuse, R20, R140 ;  /* 0x000000140470723c */ /* 0x040fee000004188c */
[----:B------:R-:W-:Y:S01]  /*48f0*/  IMAD.MOV.U32 R141, RZ, RZ, R2 ;  /* 0x000000ffff8d7224 */ /* 0x000fe200078e0002 */
[----:B------:R-:W-:Y:S01]  /*4900*/  HMMA.16816.F32.BF16 R80, R4, R22, R136 ;  /* 0x000000160450723c */ /* 0x000fe20000041888 */
[----:B------:R-:W2:Y:S01]  /*4910*/  LDSM.16.MT88.4 R20, [R226+0x4100] ;  /* 0x00410000e214783b */ /* 0x000ea20000004200 */
[----:B------:R-:W-:Y:S01]  /*4920*/  FFMA.FTZ R2, R155, c[0x0][0x2d0], -R12 ;  /* 0x0000b4009b027a23 */ /* 0x000fe2000001080c */
[----:B------:R-:W-:Y:S01]  /*4930*/  MOV R143, R77 ;  /* 0x0000004d008f7202 */ /* 0x000fe20000000f00 */
[----:B------:R-:W-:-:S02]  /*4940*/  IMAD.MOV.U32 R155, RZ, RZ, R185 ;  /* 0x000000ffff9b7224 */ /* 0x000fc400078e00b9 */
[----:B------:R3:W-:Y:S01]  /*4950*/  MUFU.EX2 R185, R2 ;  /* 0x0000000200b97308 */ /* 0x0007e20000000800 */
[----:B------:R-:W-:Y:S01]  /*4960*/  MOV R137, R150 ;  /* 0x0000009600897202 */ /* 0x000fe20000000f00 */
[C---:B------:R-:W-:Y:S01]  /*4970*/  HMMA.16816.F32.BF16 R124, R4.reuse, R18, R124 ;  /* 0x00000012047c723c */ /* 0x040fe2000004187c */
[----:B------:R-:W4:Y:S01]  /*4980*/  LDSM.16.MT88.4 R16, [R229+0x4100] ;  /* 0x00410000e510783b */ /* 0x000f220000004200 */
[----:B------:R-:W-:Y:S01]  /*4990*/  IMAD.MOV.U32 R150, RZ, RZ, R187 ;  /* 0x000000ffff967224 */ /* 0x000fe200078e00bb */
[----:B------:R-:W-:Y:S01]  /*49a0*/  MOV R139, R52 ;  /* 0x00000034008b7202 */ /* 0x000fe20000000f00 */
[----:B------:R-:W-:Y:S01]  /*49b0*/  IMAD.MOV.U32 R142, RZ, RZ, R76 ;  /* 0x000000ffff8e7224 */ /* 0x000fe200078e004c */
[----:B------:R-:W-:Y:S01]  /*49c0*/  MOV R136, R151 ;  /* 0x0000009700887202 */ /* 0x000fe20000000f00 */
[----:B------:R-:W-:Y:S01]  /*49d0*/  IMAD.MOV.U32 R151, RZ, RZ, R79 ;  /* 0x000000ffff977224 */ /* 0x000fe200078e004f */
[----:B------:R-:W-:Y:S01]  /*49e0*/  MOV R138, R55 ;  /* 0x00000037008a7202 */ /* 0x000fe20000000f00 */
[----:B-----5:R-:W-:Y:S01]  /*49f0*/  HMMA.16816.F32.BF16 R128, R4, R8, R128 ;  /* 0x000000080480723c */ /* 0x020fe20000041880 */
[----:B------:R-:W-:-:S02]  /*4a00*/  IMAD.MOV.U32 R140, RZ, RZ, R54 ;  /* 0x000000ffff8c7224 */ /* 0x000fc400078e0036 */
[----:B---3--:R-:W-:-:S05]  /*4a10*/  FFMA.FTZ R2, R154, c[0x0][0x2d0], -R12 ;  /* 0x0000b4009a027a23 */ /* 0x008fca000001080c */
[C---:B------:R-:W-:Y:S01]  /*4a20*/  HMMA.16816.F32.BF16 R116, R4.reuse, R10, R116 ;  /* 0x0000000a0474723c */ /* 0x040fe20000041874 */
[----:B------:R-:W3:Y:S01]  /*4a30*/  LDSM.16.MT88.4 R8, [R228+0x4100] ;  /* 0x00410000e408783b */ /* 0x000ee20000004200 */
[----:B------:R5:W-:Y:S01]  /*4a40*/  MUFU.EX2 R187, R2 ;  /* 0x0000000200bb7308 */ /* 0x000be20000000800 */
[----:B------:R-:W-:Y:S02]  /*4a50*/  IMAD.MOV.U32 R154, RZ, RZ, R138 ;  /* 0x000000ffff9a7224 */ /* 0x000fe400078e008a */
[----:B------:R-:W-:Y:S01]  /*4a60*/  IMAD.MOV.U32 R138, RZ, RZ, R141 ;  /* 0x000000ffff8a7224 */ /* 0x000fe200078e008d */
[----:B------:R-:W-:Y:S02]  /*4a70*/  MOV R141, R184 ;  /* 0x000000b8008d7202 */ /* 0x000fe40000000f00 */
[C---:B-1----:R-:W-:Y:S08]  /*4a80*/  HMMA.16816.F32.BF16 R132, R4.reuse, R24, R132 ;  /* 0x000000180484723c */ /* 0x042ff00000041884 */
[----:B------:R-:W-:Y:S01]  /*4a90*/  HMMA.16816.F32.BF16 R108, R4, R26, R108 ;  /* 0x0000001a046c723c */ /* 0x000fe2000004186c */
[----:B------:R-:W1:Y:S01]  /*4aa0*/  LDSM.16.MT88.4 R24, [R228+0x7100] ;  /* 0x00710000e418783b */ /* 0x000e620000004200 */
[----:B-----5:R-:W-:-:S02]  /*4ab0*/  FFMA.FTZ R2, R153, c[0x0][0x2d0], -R12 ;  /* 0x0000b40099027a23 */ /* 0x020fc4000001080c */
[----:B------:R-:W-:Y:S02]  /*4ac0*/  IMAD.MOV.U32 R153, RZ, RZ, R186 ;  /* 0x000000ffff997224 */ /* 0x000fe400078e00ba */
[----:B------:R5:W-:Y:S02]  /*4ad0*/  MUFU.EX2 R186, R2 ;  /* 0x0000000200ba7308 */ /* 0x000be40000000800 */
[C---:B--2---:R-:W-:Y:S08]  /*4ae0*/  HMMA.16816.F32.BF16 R96, R4.reuse, R20, R96 ;  /* 0x000000140460723c */ /* 0x044ff00000041860 */
[----:B------:R-:W-:Y:S01]  /*4af0*/  HMMA.16816.F32.BF16 R92, R4, R22, R92 ;  /* 0x00000016045c723c */ /* 0x000fe2000004185c */
[----:B------:R-:W2:Y:S01]  /*4b00*/  LDSM.16.MT88.4 R20, [R225+0x7100] ;  /* 0x00710000e114783b */ /* 0x000ea20000004200 */
[----:B-----5:R-:W-:Y:S01]  /*4b10*/  FFMA.FTZ R2, R152, c[0x0][0x2d0], -R12 ;  /* 0x0000b40098027a23 */ /* 0x020fe2000001080c */
[----:B------:R-:W-:-:S05]  /*4b20*/  MOV R152, R139 ;  /* 0x0000008b00987202 */ /* 0x000fca0000000f00 */
[C---:B----4-:R-:W-:Y:S01]  /*4b30*/  HMMA.16816.F32.BF16 R84, R4.reuse, R16, R84 ;  /* 0x000000100454723c */ /* 0x050fe20000041854 */
[----:B------:R-:W-:Y:S02]  /*4b40*/  IMAD.MOV.U32 R139, RZ, RZ, R250 ;  /* 0x000000ffff8b7224 */ /* 0x000fe400078e00fa */
[----:B------:R4:W5:Y:S05]  /*4b50*/  MUFU.EX2 R250, R2 ;  /* 0x0000000200fa7308 */ /* 0x00096a0000000800 */
[C---:B------:R-:W-:Y:S01]  /*4b60*/  HMMA.16816.F32.BF16 R88, R4.reuse, R18, R88 ;  /* 0x000000120458723c */ /* 0x040fe20000041858 */
[----:B------:R-:W5:Y:S07]  /*4b70*/  LDSM.16.MT88.4 R16, [R226+0x7100] ;  /* 0x00710000e210783b */ /* 0x000f6e0000004200 */
[----:B---3--:R-:W-:Y:S01]  /*4b80*/  HMMA.16816.F32.BF16 R40, R4, R8, R40 ;  /* 0x000000080428723c */ /* 0x008fe20000041828 */
[----:B----4-:R-:W-:-:S04]  /*4b90*/  FFMA.FTZ R2, R167, c[0x0][0x2d0], -R0 ;  /* 0x0000b400a7027a23 */ /* 0x010fc80000010800 */
[----:B------:R3:W-:Y:S03]  /*4ba0*/  MUFU.EX2 R167, R2 ;  /* 0x0000000200a77308 */ /* 0x0007e60000000800 */
[C---:B------:R-:W-:Y:S01]  /*4bb0*/  HMMA.16816.F32.BF16 R36, R4.reuse, R10, R36 ;  /* 0x0000000a0424723c */ /* 0x040fe20000041824 */
[----:B------:R-:W4:Y:S07]  /*4bc0*/  LDSM.16.MT88.4 R8, [R229+0x7100] ;  /* 0x00710000e508783b */ /* 0x000f2e0000004200 */
[----:B-1----:R-:W-:Y:S01]  /*4bd0*/  HMMA.16816.F32.BF16 R32, R4, R24, R32 ;  /* 0x000000180420723c */ /* 0x002fe20000041820 */
[----:B---3--:R-:W-:-:S07]  /*4be0*/  FFMA.FTZ R2, R165, c[0x0][0x2d0], -R0 ;  /* 0x0000b400a5027a23 */ /* 0x008fce0000010800 */
[C---:B------:R-:W-:Y:S01]  /*4bf0*/  HMMA.16816.F32.BF16 R28, R4.reuse, R26, R28 ;  /* 0x0000001a041c723c */ /* 0x040fe2000004181c */
[----:B------:R-:W1:Y:S01]  /*4c00*/  LDSM.16.MT88.4 R24, [R225+0x1900] ;  /* 0x00190000e118783b */ /* 0x000e620000004200 */
[----:B------:R3:W1:Y:S06]  /*4c10*/  MUFU.EX2 R184, R2 ;  /* 0x0000000200b87308 */ /* 0x00066c0000000800 */
[C---:B--2---:R-:W-:Y:S08]  /*4c20*/  HMMA.16816.F32.BF16 R76, R4.reuse, R20, R68 ;  /* 0x00000014044c723c */ /* 0x044ff00000041844 */
[----:B------:R-:W-:Y:S01]  /*4c30*/  HMMA.16816.F32.BF16 R64, R4, R22, R64 ;  /* 0x000000160440723c */ /* 0x000fe20000041840 */
[----:B------:R-:W2:Y:S01]  /*4c40*/  LDSM.16.MT88.4 R20, [R226+0x1900] ;  /* 0x00190000e214783b */ /* 0x000ea20000004200 */
[----:B---3--:R-:W-:-:S02]  /*4c50*/  FFMA.FTZ R2, R164, c[0x0][0x2d0], -R0 ;  /* 0x0000b400a4027a23 */ /* 0x008fc40000010800 */
[----:B------:R-:W-:-:S04]  /*4c60*/  IMAD.MOV.U32 R164, RZ, RZ, R136 ;  /* 0x000000ffffa47224 */ /* 0x000fc800078e0088 */
[C---:B-----5:R-:W-:Y:S08]  /*4c70*/  HMMA.16816.F32.BF16 R60, R4.reuse, R16, R60 ;  /* 0x00000010043c723c */ /* 0x060ff0000004183c */
[C---:B------:R-:W-:Y:S01]  /*4c80*/  HMMA.16816.F32.BF16 R52, R4.reuse, R18, R56 ;  /* 0x000000120434723c */ /* 0x040fe20000041838 */
[----:B------:R-:W3:Y:S07]  /*4c90*/  LDSM.16.MT88.4 R16, [R229+0x1900] ;  /* 0x00190000e510783b */ /* 0x000eee0000004200 */
[C---:B----4-:R-:W-:Y:S08]  /*4ca0*/  HMMA.16816.F32.BF16 R44, R4.reuse, R8, R44 ;  /* 0x00000008042c723c */ /* 0x050ff0000004182c */
[----:B------:R-:W-:Y:S01]  /*4cb0*/  HMMA.16816.F32.BF16 R48, R4, R10, R48 ;  /* 0x0000000a0430723c */ /* 0x000fe20000041830 */
[----:B------:R-:W4:Y:S06]  /*4cc0*/  LDSM.16.MT88.4 R8, [R228+0x1900] ;  /* 0x00190000e408783b */ /* 0x000f2c0000004200 */
[----:B------:R-:W-:Y:S01]  /*4cd0*/  FFMA.FTZ R4, R166, c[0x0][0x2d0], -R0 ;  /* 0x0000b400a6047a23 */ /* 0x000fe20000010800 */
[----:B------:R-:W-:Y:S01]  /*4ce0*/  F2FP.BF16.PACK_AB R6, R250, R186 ;  /* 0x000000bafa06723e */ /* 0x000fe200000010ff */
[----:B------:R5:W-:Y:S01]  /*4cf0*/  MUFU.EX2 R166, R2 ;  /* 0x0000000200a67308 */ /* 0x000be20000000800 */
[----:B-1----:R-:W-:-:S07]  /*4d00*/  F2FP.BF16.PACK_AB R5, R184, R167 ;  /* 0x000000a7b805723e */ /* 0x002fce00000010ff */
[----:B------:R1:W1:Y:S01]  /*4d10*/  MUFU.EX2 R165, R4 ;  /* 0x0000000400a57308 */ /* 0x0002620000000800 */
[----:B-----5:R-:W-:Y:S01]  /*4d20*/  IMAD.MOV.U32 R2, RZ, RZ, R137 ;  /* 0x000000ffff027224 */ /* 0x020fe200078e0089 */
[----:B-1----:R-:W-:Y:S02]  /*4d30*/  F2FP.BF16.PACK_AB R4, R187, R185 ;  /* 0x000000b9bb04723e */ /* 0x002fe400000010ff */
[----:B------:R-:W-:-:S07]  /*4d40*/  F2FP.BF16.PACK_AB R7, R166, R165 ;  /* 0x000000a5a607723e */ /* 0x000fce00000010ff */
[C---:B------:R-:W-:Y:S08]  /*4d50*/  HMMA.16816.F32.BF16 R104, R4.reuse, R24, R104 ;  /* 0x000000180468723c */ /* 0x040ff00000041868 */
[C---:B------:R-:W-:Y:S01]  /*4d60*/  HMMA.16816.F32.BF16 R56, R4.reuse, R26, R72 ;  /* 0x0000001a0438723c */ /* 0x040fe20000041848 */
[----:B------:R-:W1:Y:S07]  /*4d70*/  LDSM.16.MT88.4 R24, [R225+0x4900] ;  /* 0x00490000e118783b */ /* 0x000e6e0000004200 */
[C---:B--2---:R-:W-:Y:S08]  /*4d80*/  HMMA.16816.F32.BF16 R112, R4.reuse, R20, R112 ;  /* 0x000000140470723c */ /* 0x044ff00000041870 */
[C---:B------:R-:W-:Y:S01]  /*4d90*/  HMMA.16816.F32.BF16 R68, R4.reuse, R22, R80 ;  /* 0x000000160444723c */ /* 0x040fe20000041850 */
[----:B------:R-:W2:Y:S07]  /*4da0*/  LDSM.16.MT88.4 R20, [R226+0x4900] ;  /* 0x00490000e214783b */ /* 0x000eae0000004200 */
[C---:B---3--:R-:W-:Y:S08]  /*4db0*/  HMMA.16816.F32.BF16 R72, R4.reuse, R18, R124 ;  /* 0x000000120448723c */ /* 0x048ff0000004187c */
[C---:B----4-:R-:W-:Y:S08]  /*4dc0*/  HMMA.16816.F32.BF16 R128, R4.reuse, R8, R128 ;  /* 0x000000080480723c */ /* 0x050ff00000041880 */
[C---:B------:R-:W-:Y:S01]  /*4dd0*/  HMMA.16816.F32.BF16 R124, R4.reuse, R10, R116 ;  /* 0x0000000a047c723c */ /* 0x040fe20000041874 */
[----:B------:R-:W3:Y:S06]  /*4de0*/  LDSM.16.MT88.4 R8, [R228+0x4900] ;  /* 0x00490000e408783b */ /* 0x000eec0000004200 */
[----:B------:R-:W-:Y:S01]  /*4df0*/  MOV R118, R138 ;  /* 0x0000008a00767202 */ /* 0x000fe20000000f00 */
[----:B------:R-:W-:Y:S01]  /*4e00*/  IMAD.MOV.U32 R119, RZ, RZ, R139 ;  /* 0x000000ffff777224 */ /* 0x000fe200078e008b */
[C---:B------:R-:W-:Y:S01]  /*4e10*/  HMMA.16816.F32.BF16 R120, R4.reuse, R16, R120 ;  /* 0x000000100478723c */ /* 0x040fe20000041878 */
[----:B------:R-:W4:Y:S07]  /*4e20*/  LDSM.16.MT88.4 R16, [R229+0x4900] ;  /* 0x00490000e510783b */ /* 0x000f2e0000004200 */
[C---:B-1----:R-:W-:Y:S07]  /*4e30*/  HMMA.16816.F32.BF16 R136, R4.reuse, R24, R132 ;  /* 0x000000180488723c */ /* 0x042fee0000041884 */
[----:B------:R-:W-:Y:S01]  /*4e40*/  IMAD.MOV.U32 R133, RZ, RZ, R2 ;  /* 0x000000ffff857224 */ /* 0x000fe200078e0002 */
[----:B------:R-:W-:Y:S01]  /*4e50*/  MOV R132, R164 ;  /* 0x000000a400847202 */ /* 0x000fe20000000f00 */
[----:B------:R-:W-:Y:S01]  /*4e60*/  IMAD.MOV.U32 R134, RZ, RZ, R152 ;  /* 0x000000ffff867224 */ /* 0x000fe200078e0098 */
[----:B------:R-:W-:Y:S01]  /*4e70*/  MOV R2, R154 ;  /* 0x0000009a00027202 */ /* 0x000fe20000000f00 */
[----:B------:R-:W-:Y:S01]  /*4e80*/  IMAD.MOV.U32 R135, RZ, RZ, R153 ;  /* 0x000000ffff877224 */ /* 0x000fe200078e0099 */
[----:B------:R-:W-:Y:S01]  /*4e90*/  MOV R153, R145 ;  /* 0x0000009100997202 */ /* 0x000fe20000000f00 */
[----:B------:R-:W-:Y:S01]  /*4ea0*/  IMAD.MOV.U32 R164, RZ, RZ, R155 ;  /* 0x000000ffffa47224 */ /* 0x000fe200078e009b */
[----:B--2---:R-:W-:Y:S01]  /*4eb0*/  HMMA.16816.F32.BF16 R80, R4, R22, R92 ;  /* 0x000000160450723c */ /* 0x004fe2000004185c */
[----:B------:R-:W-:-:S02]  /*4ec0*/  IMAD.MOV.U32 R152, RZ, RZ, R144 ;  /* 0x000000ffff987224 */ /* 0x000fc400078e0090 */
[----:B------:R-:W-:Y:S02]  /*4ed0*/  IMAD.MOV.U32 R154, RZ, RZ, R146 ;  /* 0x000000ffff9a7224 */ /* 0x000fe400078e0092 */
[----:B------:R-:W-:-:S03]  /*4ee0*/  IMAD.MOV.U32 R155, RZ, RZ, R147 ;  /* 0x000000ffff9b7224 */ /* 0x000fc600078e0093 */
[C---:B------:R-:W-:Y:S01]  /*4ef0*/  HMMA.16816.F32.BF16 R144, R4.reuse, R20, R96 ;  /* 0x000000140490723c */ /* 0x040fe20000041860 */
[----:B------:R-:W1:Y:S07]  /*4f00*/  LDSM.16.MT88.4 R20, [R225+0x7900] ;  /* 0x00790000e114783b */ /* 0x000e6e0000004200 */
[C---:B---3--:R-:W-:Y:S07]  /*4f10*/  HMMA.16816.F32.BF16 R92, R4.reuse, R8, R40 ;  /* 0x00000008045c723c */ /* 0x048fee0000041828 */
[----:B------:R-:W-:Y:S01]  /*4f20*/  MOV R42, R118 ;  /* 0x00000076002a7202 */ /* 0x000fe20000000f00 */
[----:B------:R-:W-:Y:S01]  /*4f30*/  IMAD.MOV.U32 R43, RZ, RZ, R119 ;  /* 0x000000ffff2b7224 */ /* 0x000fe200078e0077 */
[C---:B------:R-:W-:Y:S01]  /*4f40*/  HMMA.16816.F32.BF16 R108, R4.reuse, R26, R108 ;  /* 0x0000001a046c723c */ /* 0x040fe2000004186c */
[----:B------:R-:W-:Y:S07]  /*4f50*/  LDSM.16.MT88.4 R24, [R228+0x7900] ;  /* 0x00790000e418783b */ /* 0x000fee0000004200 */
[C---:B------:R-:W-:Y:S01]  /*4f60*/  HMMA.16816.F32.BF16 R116, R4.reuse, R10, R36 ;  /* 0x0000000a0474723c */ /* 0x040fe20000041824 */
[----:B------:R-:W2:Y:S07]  /*4f70*/  LDSM.16.MT88.4 R8, [R229+0x7900] ;  /* 0x00790000e508783b */ /* 0x000eae0000004200 */
[C---:B----4-:R-:W-:Y:S08]  /*4f80*/  HMMA.16816.F32.BF16 R84, R4.reuse, R16, R84 ;  /* 0x000000100454723c */ /* 0x050ff00000041854 */
[C---:B-1----:R-:W-:Y:S08]  /*4f90*/  HMMA.16816.F32.BF16 R96, R4.reuse, R20, R76 ;  /* 0x000000140460723c */ /* 0x042ff0000004184c */
[C---:B------:R-:W-:Y:S01]  /*4fa0*/  HMMA.16816.F32.BF16 R76, R4.reuse, R22, R64 ;  /* 0x00000016044c723c */ /* 0x040fe20000041840 */
[----:B------:R-:W-:Y:S06]  /*4fb0*/  LDSM.16.MT88.4 R20, [R225+0x2100] ;  /* 0x00210000e114783b */ /* 0x000fec0000004200 */
[----:B------:R-:W-:Y:S01]  /*4fc0*/  IMAD.MOV.U32 R67, RZ, RZ, R42 ;  /* 0x000000ffff437224 */ /* 0x000fe200078e002a */
[----:B------:R-:W-:Y:S01]  /*4fd0*/  MOV R66, R43 ;  /* 0x0000002b00427202 */ /* 0x000fe20000000f00 */
[----:B------:R-:W-:Y:S01]  /*4fe0*/  IMAD.MOV.U32 R65, RZ, RZ, R134 ;  /* 0x000000ffff417224 */ /* 0x000fe200078e0086 */
[----:B------:R-:W-:Y:S01]  /*4ff0*/  HMMA.16816.F32.BF16 R88, R4, R18, R88 ;  /* 0x000000120458723c */ /* 0x000fe20000041858 */
[----:B------:R-:W-:Y:S01]  /*5000*/  IMAD.MOV.U32 R134, RZ, RZ, R154 ;  /* 0x000000ffff867224 */ /* 0x000fe200078e009a */
[----:B------:R-:W1:Y:S01]  /*5010*/  LDSM.16.MT88.4 R16, [R226+0x7900] ;  /* 0x00790000e210783b */ /* 0x000e620000004200 */
[----:B------:R-:W-:-:S02]  /*5020*/  IMAD.MOV.U32 R64, RZ, RZ, R135 ;  /* 0x000000ffff407224 */ /* 0x000fc400078e0087 */
[----:B------:R-:W-:-:S03]  /*5030*/  IMAD.MOV.U32 R135, RZ, RZ, R155 ;  /* 0x000000ffff877224 */ /* 0x000fc600078e009b */
[C---:B--2---:R-:W-:Y:S07]  /*5040*/  HMMA.16816.F32.BF16 R40, R4.reuse, R8, R44 ;  /* 0x000000080428723c */ /* 0x044fee000004182c */
[----:B------:R-:W-:Y:S01]  /*5050*/  MOV R47, R2 ;  /* 0x00000002002f7202 */ /* 0x000fe20000000f00 */
[----:B------:R-:W-:Y:S01]  /*5060*/  FFMA.FTZ R2, R171, c[0x0][0x2d0], -R12 ;  /* 0x0000b400ab027a23 */ /* 0x000fe2000001080c */
[----:B------:R-:W-:Y:S01]  /*5070*/  HMMA.16816.F32.BF16 R32, R4, R24, R32 ;  /* 0x000000180420723c */ /* 0x000fe20000041820 */
[----:B------:R-:W-:Y:S01]  /*5080*/  IMAD.MOV.U32 R45, RZ, RZ, R152 ;  /* 0x000000ffff2d7224 */ /* 0x000fe200078e0098 */
[----:B------:R-:W-:Y:S01]  /*5090*/  MOV R44, R153 ;  /* 0x00000099002c7202 */ /* 0x000fe20000000f00 */
[----:B------:R2:W-:Y:S01]  /*50a0*/  MUFU.EX2 R152, R2 ;  /* 0x0000000200987308 */ /* 0x0005e20000000800 */
[----:B------:R-:W-:-:S02]  /*50b0*/  IMAD.MOV.U32 R46, RZ, RZ, R164 ;  /* 0x000000ffff2e7224 */ /* 0x000fc400078e00a4 */
[----:B------:R-:W-:Y:S01]  /*50c0*/  IMAD.MOV.U32 R171, RZ, RZ, R103 ;  /* 0x000000ffffab7224 */ /* 0x000fe200078e0067 */
[----:B------:R-:W-:Y:S01]  /*50d0*/  MOV R24, R101 ;  /* 0x0000006500187202 */ /* 0x000fe20000000f00 */
[----:B------:R-:W-:Y:S01]  /*50e0*/  IMAD.MOV.U32 R25, RZ, RZ, R102 ;  /* 0x000000ffff197224 */ /* 0x000fe200078e0066 */
[C---:B------:R-:W-:Y:S01]  /*50f0*/  HMMA.16816.F32.BF16 R48, R4.reuse, R10, R48 ;  /* 0x0000000a0430723c */ /* 0x040fe20000041830 */
[----:B------:R-:W3:Y:S07]  /*5100*/  LDSM.16.MT88.4 R8, [R229+0x2100] ;  /* 0x00210000e508783b */ /* 0x000eee0000004200 */
[----:B------:R-:W-:Y:S01]  /*5110*/  HMMA.16816.F32.BF16 R28, R4, R26, R28 ;  /* 0x0000001a041c723c */ /* 0x000fe2000004181c */
[----:B--2---:R-:W-:Y:S01]  /*5120*/  FFMA.FTZ R2, R170, c[0x0][0x2d0], -R12 ;  /* 0x0000b400aa027a23 */ /* 0x004fe2000001080c */
[----:B------:R-:W-:-:S03]  /*5130*/  MOV R170, R66 ;  /* 0x0000004200aa7202 */ /* 0x000fc60000000f00 */
[----:B------:R2:W4:Y:S03]  /*5140*/  MUFU.EX2 R154, R2 ;  /* 0x00000002009a7308 */ /* 0x0005260000000800 */
[C---:B-1----:R-:W-:Y:S08]  /*5150*/  HMMA.16816.F32.BF16 R60, R4.reuse, R16, R60 ;  /* 0x00000010043c723c */ /* 0x042ff0000004183c */
[----:B------:R-:W-:Y:S01]  /*5160*/  HMMA.16816.F32.BF16 R52, R4, R18, R52 ;  /* 0x000000120434723c */ /* 0x000fe20000041834 */
[----:B------:R-:W1:Y:S01]  /*5170*/  LDSM.16.MT88.4 R16, [R226+0x2100] ;  /* 0x00210000e210783b */ /* 0x000e620000004200 */
[----:B--2---:R-:W-:-:S05]  /*5180*/  FFMA.FTZ R2, R169, c[0x0][0x2d0], -R12 ;  /* 0x0000b400a9027a23 */ /* 0x004fca000001080c */
[----:B----4-:R-:W-:Y:S01]  /*5190*/  F2FP.BF16.PACK_AB R4, R154, R152 ;  /* 0x000000989a04723e */ /* 0x010fe200000010ff */
[----:B------:R-:W-:Y:S01]  /*51a0*/  IMAD.MOV.U32 R169, RZ, RZ, R65 ;  /* 0x000000ffffa97224 */ /* 0x000fe200078e0041 */
[----:B------:R2:W-:Y:S02]  /*51b0*/  MUFU.EX2 R155, R2 ;  /* 0x00000002009b7308 */ /* 0x0005e40000000800 */
[----:B--2---:R-:W-:Y:S02]  /*51c0*/  FFMA.FTZ R2, R168, c[0x0][0x2d0], -R12 ;  /* 0x0000b400a8027a23 */ /* 0x004fe4000001080c */
[----:B------:R-:W-:-:S04]  /*51d0*/  IMAD.MOV.U32 R168, RZ, RZ, R64 ;  /* 0x000000ffffa87224 */ /* 0x000fc800078e0040 */
[----:B------:R2:W4:Y:S02]  /*51e0*/  MUFU.EX2 R164, R2 ;  /* 0x0000000200a47308 */ /* 0x0005240000000800 */
[----:B--2---:R-:W-:Y:S01]  /*51f0*/  FFMA.FTZ R2, R174, c[0x0][0x2d0], -R0 ;  /* 0x0000b400ae027a23 */ /* 0x004fe20000010800 */
[----:B----4-:R-:W-:Y:S02]  /*5200*/  F2FP.BF16.PACK_AB R6, R164, R155 ;  /* 0x0000009ba406723e */ /* 0x010fe400000010ff */
[----:B------:R-:W-:-:S03]  /*5210*/  MOV R174, R47 ;  /* 0x0000002f00ae7202 */ /* 0x000fc60000000f00 */
[----:B------:R2:W-:Y:S02]  /*5220*/  MUFU.EX2 R102, R2 ;  /* 0x0000000200667308 */ /* 0x0005e40000000800 */
[----:B--2---:R-:W-:Y:S02]  /*5230*/  FFMA.FTZ R2, R173, c[0x0][0x2d0], -R0 ;  /* 0x0000b400ad027a23 */ /* 0x004fe40000010800 */
[----:B------:R-:W-:-:S04]  /*5240*/  IMAD.MOV.U32 R173, RZ, RZ, R46 ;  /* 0x000000ffffad7224 */ /* 0x000fc800078e002e */
[----:B------:R2:W4:Y:S02]  /*5250*/  MUFU.EX2 R153, R2 ;  /* 0x0000000200997308 */ /* 0x0005240000000800 */
[----:B--2---:R-:W-:Y:S01]  /*5260*/  FFMA.FTZ R2, R172, c[0x0][0x2d0], -R0 ;  /* 0x0000b400ac027a23 */ /* 0x004fe20000010800 */
[----:B----4-:R-:W-:Y:S01]  /*5270*/  F2FP.BF16.PACK_AB R5, R153, R102 ;  /* 0x000000669905723e */ /* 0x010fe200000010ff */
[----:B------:R-:W-:-:S04]  /*5280*/  IMAD.MOV.U32 R172, RZ, RZ, R45 ;  /* 0x000000ffffac7224 */ /* 0x000fc800078e002d */
[----:B------:R2:W-:Y:S02]  /*5290*/  MUFU.EX2 R101, R2 ;  /* 0x0000000200657308 */ /* 0x0005e40000000800 */
[----:B--2---:R-:W-:Y:S01]  /*52a0*/  FFMA.FTZ R2, R175, c[0x0][0x2d0], -R0 ;  /* 0x0000b400af027a23 */ /* 0x004fe20000010800 */
[----:B------:R-:W-:-:S05]  /*52b0*/  MOV R175, R44 ;  /* 0x0000002c00af7202 */ /* 0x000fca0000000f00 */
[----:B------:R-:W2:Y:S02]  /*52c0*/  MUFU.EX2 R103, R2 ;  /* 0x0000000200677308 */ /* 0x000ea40000000800 */
[----:B--2---:R-:W-:Y:S01]  /*52d0*/  F2FP.BF16.PACK_AB R7, R103, R101 ;  /* 0x000000656707723e */ /* 0x004fe200000010ff */
[----:B------:R-:W-:-:S06]  /*52e0*/  IMAD.MOV.U32 R2, RZ, RZ, R25 ;  /* 0x000000ffff027224 */ /* 0x000fcc00078e0019 */
[C---:B------:R-:W-:Y:S08]  /*52f0*/  HMMA.16816.F32.BF16 R104, R4.reuse, R20, R104 ;  /* 0x000000140468723c */ /* 0x040ff00000041868 */
[C---:B------:R-:W-:Y:S01]  /*5300*/  HMMA.16816.F32.BF16 R36, R4.reuse, R22, R56 ;  /* 0x000000160424723c */ /* 0x040fe20000041838 */
[----:B------:R-:W2:Y:S06]  /*5310*/  LDSM.16.MT88.4 R20, [R225+0x5100] ;  /* 0x00510000e114783b */ /* 0x000eac0000004200 */
[----:B------:R-:W-:Y:S01]  /*5320*/  MOV R57, R171 ;  /* 0x000000ab00397202 */ /* 0x000fe20000000f00 */
[----:B------:R-:W-:Y:S01]  /*5330*/  IMAD.MOV.U32 R171, RZ, RZ, R67 ;  /* 0x000000ffffab7224 */ /* 0x000fe200078e0043 */
[----:B---3--:R-:W-:Y:S01]  /*5340*/  HMMA.16816.F32.BF16 R120, R4, R8, R120 ;  /* 0x000000080478723c */ /* 0x008fe20000041878 */
[----:B------:R-:W-:-:S02]  /*5350*/  IMAD.MOV.U32 R56, RZ, RZ, R24 ;  /* 0x000000ffff387224 */ /* 0x000fc400078e0018 */
[----:B------:R-:W3:Y:S01]  /*5360*/  LDSM.16.MT88.4 R24, [R228+0x2100] ;  /* 0x00210000e418783b */ /* 0x000ee20000004200 */
[----:B------:R-:W-:Y:S02]  /*5370*/  IMAD.MOV.U32 R59, RZ, RZ, R168 ;  /* 0x000000ffff3b7224 */ /* 0x000fe400078e00a8 */
[----:B------:R-:W-:Y:S02]  /*5380*/  IMAD.MOV.U32 R58, RZ, RZ, R169 ;  /* 0x000000ffff3a7224 */ /* 0x000fe400078e00a9 */
[C---:B------:R-:W-:Y:S01]  /*5390*/  HMMA.16816.F32.BF16 R64, R4.reuse, R10, R72 ;  /* 0x0000000a0440723c */ /* 0x040fe20000041848 */
[----:B------:R-:W4:Y:S07]  /*53a0*/  LDSM.16.MT88.4 R8, [R229+0x5100] ;  /* 0x00510000e508783b */ /* 0x000f2e0000004200 */
[C---:B-1----:R-:W-:Y:S08]  /*53b0*/  HMMA.16816.F32.BF16 R112, R4.reuse, R16, R112 ;  /* 0x000000100470723c */ /* 0x042ff00000041870 */
[C---:B------:R-:W-:Y:S01]  /*53c0*/  HMMA.16816.F32.BF16 R44, R4.reuse, R18, R68 ;  /* 0x00000012042c723c */ /* 0x040fe20000041844 */
[----:B------:R-:W1:Y:S07]  /*53d0*/  LDSM.16.MT88.4 R16, [R226+0x5100] ;  /* 0x00510000e210783b */ /* 0x000e6e0000004200 */
[C---:B--2---:R-:W-:Y:S08]  /*53e0*/  HMMA.16816.F32.BF16 R136, R4.reuse, R20, R136 ;  /* 0x000000140488723c */ /* 0x044ff00000041888 */
[C---:B------:R-:W-:Y:S01]  /*53f0*/  HMMA.16816.F32.BF16 R72, R4.reuse, R22, R108 ;  /* 0x000000160448723c */ /* 0x040fe2000004186c */
[----:B------:R-:W2:Y:S06]  /*5400*/  LDSM.16.MT88.4 R20, [R228+0x5100] ;  /* 0x00510000e414783b */ /* 0x000eac0000004200 */
[----:B------:R-:W-:Y:S01]  /*5410*/  MOV R111, R175 ;  /* 0x000000af006f7202 */ /* 0x000fe20000000f00 */
[----:B---3--:R-:W-:Y:S01]  /*5420*/  HMMA.16816.F32.BF16 R68, R4, R26, R124 ;  /* 0x0000001a0444723c */ /* 0x008fe2000004187c */
[----:B------:R-:W-:Y:S01]  /*5430*/  IMAD.MOV.U32 R110, RZ, RZ, R172 ;  /* 0x000000ffff6e7224 */ /* 0x000fe200078e00ac */
[----:B------:R-:W-:Y:S01]  /*5440*/  MOV R108, R174 ;  /* 0x000000ae006c7202 */ /* 0x000fe20000000f00 */
[----:B------:R-:W-:-:S04]  /*5450*/  IMAD.MOV.U32 R109, RZ, RZ, R173 ;  /* 0x000000ffff6d7224 */ /* 0x000fc800078e00ad */
[----:B------:R-:W-:Y:S01]  /*5460*/  IMAD.MOV.U32 R126, RZ, RZ, R132 ;  /* 0x000000ffff7e7224 */ /* 0x000fe200078e0084 */
[C---:B----4-:R-:W-:Y:S01]  /*5470*/  HMMA.16816.F32.BF16 R84, R4.reuse, R8, R84 ;  /* 0x000000080454723c */ /* 0x050fe20000041854 */
[----:B------:R-:W-:Y:S01]  /*5480*/  MOV R127, R133 ;  /* 0x00000085007f7202 */ /* 0x000fe20000000f00 */
[----:B------:R-:W-:Y:S01]  /*5490*/  IMAD.MOV.U32 R132, RZ, RZ, R134 ;  /* 0x000000ffff847224 */ /* 0x000fe200078e0086 */
[----:B------:R-:W-:Y:S01]  /*54a0*/  MOV R134, R140 ;  /* 0x0000008c00867202 */ /* 0x000fe20000000f00 */
[----:B------:R-:W-:Y:S02]  /*54b0*/  IMAD.MOV.U32 R133, RZ, RZ, R135 ;  /* 0x000000ffff857224 */ /* 0x000fe400078e0087 */
[----:B------:R-:W-:Y:S02]  /*54c0*/  IMAD.MOV.U32 R135, RZ, RZ, R183 ;  /* 0x000000ffff877224 */ /* 0x000fe400078e00b7 */
[----:B------:R-:W-:Y:S01]  /*54d0*/  HMMA.16816.F32.BF16 R88, R4, R10, R88 ;  /* 0x0000000a0458723c */ /* 0x000fe20000041858 */
[----:B------:R-:W3:Y:S01]  /*54e0*/  LDSM.16.MT88.4 R8, [R226+0x8100] ;  /* 0x00810000e208783b */ /* 0x000ee20000004200 */
[----:B------:R-:W-:-:S02]  /*54f0*/  IMAD.MOV.U32 R140, RZ, RZ, R182 ;  /* 0x000000ffff8c7224 */ /* 0x000fc400078e00b6 */
[----:B------:R-:W-:Y:S01]  /*5500*/  IMAD.MOV.U32 R124, RZ, RZ, R2 ;  /* 0x000000ffff7c7224 */ /* 0x000fe200078e0002 */
[----:B------:R-:W-:Y:S01]  /*5510*/  MOV R2, R170 ;  /* 0x000000aa00027202 */ /* 0x000fe20000000f00 */
[----:B------:R-:W-:Y:S02]  /*5520*/  IMAD.MOV.U32 R125, RZ, RZ, R171 ;  /* 0x000000ffff7d7224 */ /* 0x000fe400078e00ab */
[----:B-1----:R-:W-:Y:S02]  /*5530*/  HMMA.16816.F32.BF16 R144, R4, R16, R144 ;  /* 0x000000100490723c */ /* 0x002fe40000041890 */
[----:B------:R-:W-:-:S06]  /*5540*/  FFMA.FTZ R2, R2, c[0x0][0x2d0], -R12 ;  /* 0x0000b40002027a23 */ /* 0x000fcc000001080c */
[C---:B------:R-:W-:Y:S01]  /*5550*/  HMMA.16816.F32.BF16 R80, R4.reuse, R18, R80 ;  /* 0x000000120450723c */ /* 0x040fe20000041850 */
[----:B------:R-:W1:Y:S07]  /*5560*/  LDSM.16.MT88.4 R16, [R225+0x8100] ;  /* 0x00810000e110783b */ /* 0x000e6e0000004200 */
[C---:B--2---:R-:W-:Y:S08]  /*5570*/  HMMA.16816.F32.BF16 R92, R4.reuse, R20, R92 ;  /* 0x00000014045c723c */ /* 0x044ff0000004185c */
[C---:B------:R-:W-:Y:S07]  /*5580*/  HMMA.16816.F32.BF16 R20, R4.reuse, R22, R116 ;  /* 0x000000160414723c */ /* 0x040fee0000041874 */
[----:B------:R-:W-:Y:S01]  /*5590*/  MOV R118, R181 ;  /* 0x000000b500767202 */ /* 0x000fe20000000f00 */
[----:B------:R-:W-:Y:S01]  /*55a0*/  IMAD.MOV.U32 R119, RZ, RZ, R180 ;  /* 0x000000ffff777224 */ /* 0x000fe200078e00b4 */
[----:B---3--:R-:W-:Y:S01]  /*55b0*/  HMMA.16816.F32.BF16 R172, R4, R8, R60 ;  /* 0x0000000804ac723c */ /* 0x008fe2000004183c */
[----:B------:R-:W-:Y:S01]  /*55c0*/  IMAD.MOV.U32 R117, RZ, RZ, R126 ;  /* 0x000000ffff757224 */ /* 0x000fe200078e007e */
[----:B------:R-:W-:Y:S01]  /*55d0*/  MOV R126, R127 ;  /* 0x0000007f007e7202 */ /* 0x000fe20000000f00 */
[----:B------:R-:W-:-:S02]  /*55e0*/  IMAD.MOV.U32 R127, RZ, RZ, R132 ;  /* 0x000000ffff7f7224 */ /* 0x000fc400078e0084 */
[----:B------:R-:W-:Y:S01]  /*55f0*/  IMAD.MOV.U32 R132, RZ, RZ, R133 ;  /* 0x000000ffff847224 */ /* 0x000fe200078e0085 */
[----:B------:R-:W-:Y:S01]  /*5600*/  MOV R133, R134 ;  /* 0x0000008600857202 */ /* 0x000fe20000000f00 */
[----:B------:R-:W-:Y:S01]  /*5610*/  IMAD.MOV.U32 R134, RZ, RZ, R135 ;  /* 0x000000ffff867224 */ /* 0x000fe200078e0087 */
[C---:B------:R-:W-:Y:S01]  /*5620*/  HMMA.16816.F32.BF16 R180, R4.reuse, R10, R52 ;  /* 0x0000000a04b4723c */ /* 0x040fe20000041834 */
[----:B------:R-:W2:Y:S01]  /*5630*/  LDSM.16.MT88.4 R8, [R228+0x8100] ;  /* 0x00810000e408783b */ /* 0x000ea20000004200 */
[----:B------:R-:W-:Y:S01]  /*5640*/  IMAD.MOV.U32 R135, RZ, RZ, R140 ;  /* 0x000000ffff877224 */ /* 0x000fe200078e008c */
[----:B------:R-:W-:Y:S01]  /*5650*/  MOV R140, R141 ;  /* 0x0000008d008c7202 */ /* 0x000fe20000000f00 */
[----:B------:R-:W-:Y:S02]  /*5660*/  IMAD.MOV.U32 R141, RZ, RZ, R142 ;  /* 0x000000ffff8d7224 */ /* 0x000fe400078e008e */
[----:B------:R-:W-:Y:S01]  /*5670*/  IMAD.MOV.U32 R142, RZ, RZ, R143 ;  /* 0x000000ffff8e7224 */ /* 0x000fe200078e008f */
[----:B------:R-:W-:Y:S01]  /*5680*/  MOV R143, R148 ;  /* 0x00000094008f7202 */ /* 0x000fe20000000f00 */
[----:B------:R-:W-:Y:S01]  /*5690*/  IMAD.MOV.U32 R148, RZ, RZ, R151 ;  /* 0x000000ffff947224 */ /* 0x000fe200078e0097 */
[C---:B------:R-:W-:Y:S01]  /*56a0*/  HMMA.16816.F32.BF16 R128, R4.reuse, R24, R128 ;  /* 0x000000180480723c */ /* 0x040fe20000041880 */
[----:B------:R-:W-:Y:S01]  /*56b0*/  IMAD.MOV.U32 R151, RZ, RZ, R13 ;  /* 0x000000ffff977224 */ /* 0x000fe200078e000d */
[----:B------:R-:W3:Y:S01]  /*56c0*/  LDSM.16.MT88.4 R24, [R229+0x8100] ;  /* 0x00810000e518783b */ /* 0x000ee20000004200 */
[----:B------:R4:W-:Y:S05]  /*56d0*/  MUFU.EX2 R13, R2 ;  /* 0x00000002000d7308 */ /* 0x0009ea0000000800 */
[C---:B-1----:R-:W-:Y:S08]  /*56e0*/  HMMA.16816.F32.BF16 R168, R4.reuse, R16, R96 ;  /* 0x0000001004a8723c */ /* 0x042ff00000041860 */
[----:B------:R-:W-:Y:S01]  /*56f0*/  HMMA.16816.F32.BF16 R76, R4, R18, R76 ;  /* 0x00000012044c723c */ /* 0x000fe2000004184c */
[----:B----4-:R-:W-:Y:S01]  /*5700*/  FFMA.FTZ R2, R118, c[0x0][0x2d0], -R12 ;  /* 0x0000b40076027a23 */ /* 0x010fe2000001080c */
[----:B------:R-:W-:Y:S01]  /*5710*/  MOV R118, R119 ;  /* 0x0000007700767202 */ /* 0x000fe20000000f00 */
[----:B------:R-:W-:-:S02]  /*5720*/  IMAD.MOV.U32 R119, RZ, RZ, R108 ;  /* 0x000000ffff777224 */ /* 0x000fc400078e006c */
[----:B------:R-:W-:Y:S01]  /*5730*/  IMAD.MOV.U32 R108, RZ, RZ, R109 ;  /* 0x000000ffff6c7224 */ /* 0x000fe200078e006d */
[----:B------:R-:W-:Y:S01]  /*5740*/  MOV R109, R110 ;  /* 0x0000006e006d7202 */ /* 0x000fe20000000f00 */
[----:B------:R-:W-:Y:S02]  /*5750*/  IMAD.MOV.U32 R110, RZ, RZ, R111 ;  /* 0x000000ffff6e7224 */ /* 0x000fe400078e006f */
[----:B------:R-:W-:Y:S01]  /*5760*/  IMAD.MOV.U32 R111, RZ, RZ, R124 ;  /* 0x000000ffff6f7224 */ /* 0x000fe200078e007c */
[----:B------:R-:W-:Y:S01]  /*5770*/  MOV R124, R56 ;  /* 0x00000038007c7202 */ /* 0x000fe20000000f00 */
[----:B------:R-:W-:Y:S01]  /*5780*/  IMAD.MOV.U32 R56, RZ, RZ, R57 ;  /* 0x000000ffff387224 */ /* 0x000fe200078e0039 */
[----:B------:R-:W-:Y:S01]  /*5790*/  MOV R96, R109 ;  /* 0x0000006d00607202 */ /* 0x000fe20000000f00 */
[----:B------:R-:W-:Y:S01]  /*57a0*/  IMAD.MOV.U32 R57, RZ, RZ, R14 ;  /* 0x000000ffff397224 */ /* 0x000fe200078e000e */
[----:B--2---:R-:W-:Y:S01]  /*57b0*/  HMMA.16816.F32.BF16 R32, R4, R8, R32 ;  /* 0x000000080420723c */ /* 0x004fe20000041820 */
[----:B------:R1:W2:Y:S01]  /*57c0*/  MUFU.EX2 R14, R2 ;  /* 0x00000002000e7308 */ /* 0x0002a20000000800 */
[----:B------:R-:W-:Y:S01]  /*57d0*/  IMAD.MOV.U32 R17, RZ, RZ, R119 ;  /* 0x000000ffff117224 */ /* 0x000fe200078e0077 */
[----:B------:R-:W-:Y:S01]  /*57e0*/  MOV R99, R124 ;  /* 0x0000007c00637202 */ /* 0x000fe20000000f00 */
[----:B------:R-:W-:-:S02]  /*57f0*/  IMAD.MOV.U32 R16, RZ, RZ, R108 ;  /* 0x000000ffff107224 */ /* 0x000fc400078e006c */
[----:B------:R-:W-:Y:S02]  /*5800*/  IMAD.MOV.U32 R97, RZ, RZ, R110 ;  /* 0x000000ffff617224 */ /* 0x000fe400078e006e */
[----:B------:R-:W-:Y:S01]  /*5810*/  IMAD.MOV.U32 R98, RZ, RZ, R111 ;  /* 0x000000ffff627224 */ /* 0x000fe200078e006f */
[----:B------:R-:W-:Y:S01]  /*5820*/  HMMA.16816.F32.BF16 R28, R4, R10, R28 ;  /* 0x0000000a041c723c */ /* 0x000fe2000004181c */
[----:B------:R-:W-:Y:S01]  /*5830*/  LDSM.16.MT88.4 R108, [R225+0x2900] ;  /* 0x00290000e16c783b */ /* 0x000fe20000004200 */
[----:B------:R-:W-:Y:S02]  /*5840*/  IMAD.MOV.U32 R18, RZ, RZ, R148 ;  /* 0x000000ffff127224 */ /* 0x000fe400078e0094 */
[----:B------:R-:W-:-:S03]  /*5850*/  IMAD.MOV.U32 R19, RZ, RZ, R143 ;  /* 0x000000ffff137224 */ /* 0x000fc600078e008f */
[----:B------:R-:W-:Y:S01]  /*5860*/  MOV R10, R57 ;  /* 0x00000039000a7202 */ /* 0x000fe20000000f00 */
[----:B-1----:R-:W-:Y:S01]  /*5870*/  FFMA.FTZ R2, R125, c[0x0][0x2d0], -R12 ;  /* 0x0000b4007d027a23 */ /* 0x002fe2000001080c */
[----:B------:R-:W-:Y:S01]  /*5880*/  MOV R125, R15 ;  /* 0x0000000f007d7202 */ /* 0x000fe20000000f00 */
[C---:B---3--:R-:W-:Y:S01]  /*5890*/  HMMA.16816.F32.BF16 R40, R4.reuse, R24, R40 ;  /* 0x000000180428723c */ /* 0x048fe20000041828 */
[----:B------:R-:W-:Y:S01]  /*58a0*/  IMAD.MOV.U32 R11, RZ, RZ, R56 ;  /* 0x000000ffff0b7224 */ /* 0x000fe200078e0038 */
[----:B------:R1:W-:Y:S05]  /*58b0*/  MUFU.EX2 R15, R2 ;  /* 0x00000002000f7308 */ /* 0x0003ea0000000800 */
[----:B------:R-:W-:Y:S01]  /*58c0*/  IMAD.MOV.U32 R25, RZ, RZ, R96 ;  /* 0x000000ffff197224 */ /* 0x000fe200078e0060 */
[----:B------:R-:W-:Y:S01]  /*58d0*/  HMMA.16816.F32.BF16 R48, R4, R26, R48 ;  /* 0x0000001a0430723c */ /* 0x000fe20000041830 */
[----:B------:R-:W-:Y:S01]  /*58e0*/  IMAD.MOV.U32 R24, RZ, RZ, R97 ;  /* 0x000000ffff187224 */ /* 0x000fe200078e0061 */
[----:B--2---:R-:W-:-:S05]  /*58f0*/  F2FP.BF16.PACK_AB R96, R14, R13 ;  /* 0x0000000d0e60723e */ /* 0x004fca00000010ff */
[----:B------:R-:W-:Y:S01]  /*5900*/  MOV R27, R98 ;  /* 0x00000062001b7202 */ /* 0x000fe20000000f00 */
[----:B------:R-:W-:Y:S02]  /*5910*/  IMAD.MOV.U32 R26, RZ, RZ, R99 ;  /* 0x000000ffff1a7224 */ /* 0x000fe400078e0063 */
[----:B-1----:R-:W-:Y:S02]  /*5920*/  FFMA.FTZ R2, R117, c[0x0][0x2d0], -R12 ;  /* 0x0000b40075027a23 */ /* 0x002fe4000001080c */
[----:B------:R-:W-:Y:S02]  /*5930*/  IMAD.MOV.U32 R4, RZ, RZ, R59 ;  /* 0x000000ffff047224 */ /* 0x000fe400078e003b */
[----:B------:R1:W2:Y:S01]  /*5940*/  MUFU.EX2 R12, R2 ;  /* 0x00000002000c7308 */ /* 0x0002a20000000800 */
[----:B------:R-:W-:Y:S02]  /*5950*/  FADD.FTZ R6, R17, R16 ;  /* 0x0000001011067221 */ /* 0x000fe40000010000 */
[----:B------:R-:W-:-:S02]  /*5960*/  IMAD.MOV.U32 R5, RZ, RZ, R133 ;  /* 0x000000ffff057224 */ /* 0x000fc400078e0085 */
[----:B------:R-:W-:Y:S02]  /*5970*/  IMAD.MOV.U32 R16, RZ, RZ, R141 ;  /* 0x000000ffff107224 */ /* 0x000fe400078e008d */
[----:B------:R-:W-:Y:S02]  /*5980*/  IMAD.MOV.U32 R17, RZ, RZ, R140 ;  /* 0x000000ffff117224 */ /* 0x000fe400078e008c */
[----:B------:R-:W-:Y:S02]  /*5990*/  IMAD.MOV.U32 R7, RZ, RZ, R58 ;  /* 0x000000ffff077224 */ /* 0x000fe400078e003a */
[----:B------:R-:W-:Y:S01]  /*59a0*/  LDSM.16.MT88.4 R56, [R229+0x5900] ;  /* 0x00590000e538783b */ /* 0x000fe20000004200 */
[--C-:B-1----:R-:W-:Y:S01]  /*59b0*/  FFMA.FTZ R2, R118, c[0x0][0x2d0], -R0.reuse ;  /* 0x0000b40076027a23 */ /* 0x102fe20000010800 */
[----:B--2---:R-:W-:Y:S02]  /*59c0*/  F2FP.BF16.PACK_AB R98, R12, R15 ;  /* 0x0000000f0c62723e */ /* 0x004fe400000010ff */
[----:B------:R-:W1:Y:S01]  /*59d0*/  LDSM.16.MT88.4 R116, [R226+0x2900] ;  /* 0x00290000e274783b */ /* 0x000e620000004200 */
[----:B------:R2:W-:Y:S02]  /*59e0*/  MUFU.EX2 R8, R2 ;  /* 0x0000000200087308 */ /* 0x0005e40000000800 */
[----:B--2---:R-:W-:-:S06]  /*59f0*/  FFMA.FTZ R2, R125, c[0x0][0x2d0], -R0 ;  /* 0x0000b4007d027a23 */ /* 0x004fcc0000010800 */
[----:B------:R2:W3:Y:S02]  /*5a00*/  MUFU.EX2 R9, R2 ;  /* 0x0000000200097308 */ /* 0x0004e40000000800 */
[--C-:B--2---:R-:W-:Y:S01]  /*5a10*/  FFMA.FTZ R2, R126, c[0x0][0x2d0], -R0.reuse ;  /* 0x0000b4007e027a23 */ /* 0x104fe20000010800 */
[----:B---3--:R-:W-:Y:S01]  /*5a20*/  F2FP.BF16.PACK_AB R97, R9, R8 ;  /* 0x000000080961723e */ /* 0x008fe200000010ff */
[----:B------:R-:W-:Y:S02]  /*5a30*/  FFMA.FTZ R0, R127, c[0x0][0x2d0], -R0 ;  /* 0x0000b4007f007a23 */ /* 0x000fe40000010800 */
[----:B------:R-:W2:Y:S02]  /*5a40*/  LDSM.16.MT88.4 R124, [R229+0x2900] ;  /* 0x00290000e57c783b */ /* 0x000ea40000004200 */
[----:B------:R-:W-:Y:S08]  /*5a50*/  MUFU.EX2 R2, R2 ;  /* 0x0000000200027308 */ /* 0x000ff00000000800 */
[----:B------:R-:W3:Y:S02]  /*5a60*/  MUFU.EX2 R0, R0 ;  /* 0x0000000000007308 */ /* 0x000ee40000000800 */
[----:B---3--:R-:W-:-:S07]  /*5a70*/  F2FP.BF16.PACK_AB R99, R0, R2 ;  /* 0x000000020063723e */ /* 0x008fce00000010ff */
[C---:B-1----:R-:W-:Y:S08]  /*5a80*/  HMMA.16816.F32.BF16 R112, R96.reuse, R116, R112 ;  /* 0x000000746070723c */ /* 0x042ff00000041870 */
[C---:B------:R-:W-:Y:S07]  /*5a90*/  HMMA.16816.F32.BF16 R116, R96.reuse, R118, R44 ;  /* 0x000000766074723c */ /* 0x040fee000004182c */
[----:B------:R-:W-:Y:S01]  /*5aa0*/  MOV R45, R149 ;  /* 0x00000095002d7202 */ /* 0x000fe20000000f00 */
[----:B------:R-:W-:Y:S01]  /*5ab0*/  IMAD.MOV.U32 R46, RZ, RZ, R150 ;  /* 0x000000ffff2e7224 */ /* 0x000fe200078e0096 */
[----:B------:R-:W-:Y:S01]  /*5ac0*/  HMMA.16816.F32.BF16 R104, R96, R108, R104 ;  /* 0x0000006c6068723c */ /* 0x000fe20000041868 */
[----:B------:R-:W-:-:S02]  /*5ad0*/  MOV R47, R151 ;  /* 0x00000097002f7202 */ /* 0x000fc40000000f00 */
[----:B------:R-:W-:Y:S01]  /*5ae0*/  FADD.FTZ R4, R4, R45 ;  /* 0x0000002d04047221 */ /* 0x000fe20000010000 */
[----:B------:R-:W1:Y:S01]  /*5af0*/  LDSM.16.MT88.4 R148, [R226+0x5900] ;  /* 0x00590000e294783b */ /* 0x000e620000004200 */
[----:B------:R-:W-:Y:S02]  /*5b00*/  FADD.FTZ R6, R46, R6 ;  /* 0x000000062e067221 */ /* 0x000fe40000010000 */
[----:B------:R-:W-:Y:S01]  /*5b10*/  FADD.FTZ R5, R5, R4 ;  /* 0x0000000405057221 */ /* 0x000fe20000010000 */
[----:B------:R-:W-:Y:S01]  /*5b20*/  HMMA.16816.F32.BF16 R108, R96, R110, R36 ;  /* 0x0000006e606c723c */ /* 0x000fe20000041824 */
[----:B------:R-:W-:-:S06]  /*5b30*/  FADD.FTZ R4, R47, R6 ;  /* 0x000000062f047221 */ /* 0x000fcc0000010000 */
[----:B------:R-:W-:Y:S01]  /*5b40*/  IMAD.MOV.U32 R36, RZ, RZ, R134 ;  /* 0x000000ffff247224 */ /* 0x000fe200078e0086 */
[----:B------:R-:W-:Y:S01]  /*5b50*/  MOV R37, R135 ;  /* 0x0000008700257202 */ /* 0x000fe20000000f00 */
[C---:B--2---:R-:W-:Y:S01]  /*5b60*/  HMMA.16816.F32.BF16 R120, R96.reuse, R124, R120 ;  /* 0x0000007c6078723c */ /* 0x044fe20000041878 */
[----:B------:R-:W-:Y:S01]  /*5b70*/  MOV R38, R142 ;  /* 0x0000008e00267202 */ /* 0x000fe20000000f00 */
[----:B------:R-:W-:Y:S01]  /*5b80*/  FADD.FTZ R5, R36, R5 ;  /* 0x0000000524057221 */ /* 0x000fe20000010000 */
[----:B------:R-:W-:Y:S01]  /*5b90*/  MOV R39, R132 ;  /* 0x0000008400277202 */ /* 0x000fe20000000f00 */
[----:B------:R-:W-:Y:S01]  /*5ba0*/  FADD.FTZ R6, R37, R4 ;  /* 0x0000000425067221 */ /* 0x000fe20000010000 */
[----:B------:R-:W2:Y:S01]  /*5bb0*/  LDSM.16.MT88.4 R140, [R225+0x5900] ;  /* 0x00590000e18c783b */ /* 0x000ea20000004200 */
[----:B------:R-:W-:Y:S02]  /*5bc0*/  FADD.FTZ R4, R38, R5 ;  /* 0x0000000526047221 */ /* 0x000fe40000010000 */
[----:B------:R-:W-:Y:S01]  /*5bd0*/  FADD.FTZ R5, R18, R6 ;  /* 0x0000000612057221 */ /* 0x000fe20000010000 */
[----:B------:R-:W3:Y:S01]  /*5be0*/  LDSM.16.MT88.4 R132, [R228+0x2900] ;  /* 0x00290000e484783b */ /* 0x000ee20000004200 */
[----:B------:R-:W-:Y:S01]  /*5bf0*/  FADD.FTZ R4, R19, R4 ;  /* 0x0000000413047221 */ /* 0x000fe20000010000 */
[----:B------:R-:W-:Y:S01]  /*5c00*/  HMMA.16816.F32.BF16 R52, R96, R56, R84 ;  /* 0x000000386034723c */ /* 0x000fe20000041854 */
[----:B------:R-:W-:-:S02]  /*5c10*/  FADD.FTZ R5, R16, R5 ;  /* 0x0000000510057221 */ /* 0x000fc40000010000 */
[----:B------:R-:W-:Y:S02]  /*5c20*/  FADD.FTZ R4, R17, R4 ;  /* 0x0000000411047221 */ /* 0x000fe40000010000 */
[----:B------:R-:W-:Y:S01]  /*5c30*/  FADD.FTZ R5, R39, R5 ;  /* 0x0000000527057221 */ /* 0x000fe20000010000 */
[----:B------:R-:W-:Y:S01]  /*5c40*/  LDSM.16.MT88.4 R16, [R228+0x8900] ;  /* 0x00890000e410783b */ /* 0x000fe20000004200 */
[----:B------:R-:W-:Y:S01]  /*5c50*/  FADD.FTZ R4, R7, R4 ;  /* 0x0000000407047221 */ /* 0x000fe20000010000 */
[----:B------:R-:W-:Y:S01]  /*5c60*/  HMMA.16816.F32.BF16 R124, R96, R126, R64 ;  /* 0x0000007e607c723c */ /* 0x000fe20000041840 */
[----:B------:R-:W-:Y:S01]  /*5c70*/  FADD.FTZ R5, R10, R5 ;  /* 0x000000050a057221 */ /* 0x000fe20000010000 */
[----:B------:R-:W4:Y:S01]  /*5c80*/  LDSM.16.MT88.4 R64, [R228+0x5900] ;  /* 0x00590000e440783b */ /* 0x000f220000004200 */
[----:B------:R-:W-:Y:S02]  /*5c90*/  FADD.FTZ R4, R11, R4 ;  /* 0x000000040b047221 */ /* 0x000fe40000010000 */
[----:B------:R-:W-:-:S02]  /*5ca0*/  FADD.FTZ R5, R26, R5 ;  /* 0x000000051a057221 */ /* 0x000fc40000010000 */
[----:B------:R-:W-:Y:S01]  /*5cb0*/  FADD.FTZ R4, R27, R4 ;  /* 0x000000041b047221 */ /* 0x000fe20000010000 */
[C---:B-1----:R-:W-:Y:S01]  /*5cc0*/  HMMA.16816.F32.BF16 R144, R96.reuse, R148, R144 ;  /* 0x000000946090723c */ /* 0x042fe20000041890 */
[----:B------:R-:W-:Y:S02]  /*5cd0*/  FADD.FTZ R5, R24, R5 ;  /* 0x0000000518057221 */ /* 0x000fe40000010000 */
[----:B------:R-:W-:Y:S02]  /*5ce0*/  FADD.FTZ R4, R251, R4 ;  /* 0x00000004fb047221 */ /* 0x000fe40000010000 */
[----:B------:R-:W-:Y:S02]  /*5cf0*/  FADD.FTZ R5, R25, R5 ;  /* 0x0000000519057221 */ /* 0x000fe40000010000 */
[----:B------:R-:W-:Y:S01]  /*5d00*/  FADD.FTZ R4, R252, R4 ;  /* 0x00000004fc047221 */ /* 0x000fe20000010000 */
[----:B------:R-:W-:Y:S01]  /*5d10*/  HMMA.16816.F32.BF16 R148, R96, R150, R80 ;  /* 0x000000966094723c */ /* 0x000fe20000041850 */
[----:B------:R-:W-:Y:S01]  /*5d20*/  FADD.FTZ R5, R185, R5 ;  /* 0x00000005b9057221 */ /* 0x000fe20000010000 */
[----:B------:R-:W-:Y:S01]  /*5d30*/  LDSM.16.MT88.4 R80, [R226+0x8900] ;  /* 0x00890000e250783b */ /* 0x000fe20000004200 */
[----:B------:R-:W-:-:S02]  /*5d40*/  FADD.FTZ R4, R167, R4 ;  /* 0x00000004a7047221 */ /* 0x000fc40000010000 */
[----:B------:R-:W-:Y:S02]  /*5d50*/  FADD.FTZ R5, R187, R5 ;  /* 0x00000005bb057221 */ /* 0x000fe40000010000 */
[----:B------:R-:W-:Y:S01]  /*5d60*/  FADD.FTZ R4, R184, R4 ;  /* 0x00000004b8047221 */ /* 0x000fe20000010000 */
[C---:B------:R-:W-:Y:S01]  /*5d70*/  HMMA.16816.F32.BF16 R56, R96.reuse, R58, R88 ;  /* 0x0000003a6038723c */ /* 0x040fe20000041858 */
[----:B------:R-:W-:Y:S01]  /*5d80*/  FADD.FTZ R5, R186, R5 ;  /* 0x00000005ba057221 */ /* 0x000fe20000010000 */
[----:B------:R-:W1:Y:S01]  /*5d90*/  LDSM.16.MT88.4 R88, [R229+0x8900] ;  /* 0x00890000e558783b */ /* 0x000e620000004200 */
[----:B------:R-:W-:Y:S02]  /*5da0*/  FADD.FTZ R4, R165, R4 ;  /* 0x00000004a5047221 */ /* 0x000fe40000010000 */
[----:B------:R-:W-:Y:S02]  /*5db0*/  FADD.FTZ R5, R250, R5 ;  /* 0x00000005fa057221 */ /* 0x000fe40000010000 */
[----:B------:R-:W-:Y:S01]  /*5dc0*/  FADD.FTZ R4, R166, R4 ;  /* 0x00000004a6047221 */ /* 0x000fe20000010000 */
[----:B--2---:R-:W-:Y:S01]  /*5dd0*/  HMMA.16816.F32.BF16 R136, R96, R140, R136 ;  /* 0x0000008c6088723c */ /* 0x004fe20000041888 */
[----:B------:R-:W-:-:S02]  /*5de0*/  FADD.FTZ R5, R152, R5 ;  /* 0x0000000598057221 */ /* 0x000fc40000010000 */
[----:B------:R-:W-:Y:S02]  /*5df0*/  FADD.FTZ R4, R102, R4 ;  /* 0x0000000466047221 */ /* 0x000fe40000010000 */
[----:B------:R-:W-:Y:S02]  /*5e00*/  FADD.FTZ R5, R154, R5 ;  /* 0x000000059a057221 */ /* 0x000fe40000010000 */
[----:B------:R-:W-:Y:S01]  /*5e10*/  FADD.FTZ R4, R153, R4 ;  /* 0x0000000499047221 */ /* 0x000fe20000010000 */
[----:B------:R-:W-:Y:S01]  /*5e20*/  HMMA.16816.F32.BF16 R140, R96, R142, R72 ;  /* 0x0000008e608c723c */ /* 0x000fe20000041848 */
[----:B------:R-:W2:Y:S01]  /*5e30*/  LDSM.16.MT88.4 R72, [R225+0x8900] ;  /* 0x00890000e148783b */ /* 0x000ea20000004200 */
[----:B------:R-:W-:Y:S02]  /*5e40*/  FADD.FTZ R6, R155, R5 ;  /* 0x000000059b067221 */ /* 0x000fe40000010000 */
[----:B------:R-:W-:Y:S02]  /*5e50*/  FADD.FTZ R5, R101, R4 ;  /* 0x0000000465057221 */ /* 0x000fe40000010000 */
[----:B------:R-:W-:-:S02]  /*5e60*/  FADD.FTZ R4, R164, R6 ;  /* 0x00000006a4047221 */ /* 0x000fc40000010000 */
[----:B------:R-:W-:Y:S01]  /*5e70*/  FADD.FTZ R5, R103, R5 ;  /* 0x0000000567057221 */ /* 0x000fe20000010000 */
[C---:B---3--:R-:W-:Y:S01]  /*5e80*/  HMMA.16816.F32.BF16 R128, R96.reuse, R132, R128 ;  /* 0x000000846080723c */ /* 0x048fe20000041880 */
[----:B------:R-:W-:Y:S02]  /*5e90*/  FADD.FTZ R4, R13, R4 ;  /* 0x000000040d047221 */ /* 0x000fe40000010000 */
[----:B------:R-:W-:Y:S02]  /*5ea0*/  FADD.FTZ R5, R8, R5 ;  /* 0x0000000508057221 */ /* 0x000fe40000010000 */
[----:B------:R-:W-:Y:S02]  /*5eb0*/  FADD.FTZ R4, R14, R4 ;  /* 0x000000040e047221 */ /* 0x000fe40000010000 */
[----:B------:R-:W-:Y:S01]  /*5ec0*/  FADD.FTZ R5, R9, R5 ;  /* 0x0000000509057221 */ /* 0x000fe20000010000 */
[----:B------:R-:W-:Y:S01]  /*5ed0*/  HMMA.16816.F32.BF16 R132, R96, R134, R68 ;  /* 0x000000866084723c */ /* 0x000fe20000041844 */
[----:B------:R-:W-:-:S02]  /*5ee0*/  FADD.FTZ R4, R15, R4 ;  /* 0x000000040f047221 */ /* 0x000fc40000010000 */
[----:B------:R-:W-:Y:S02]  /*5ef0*/  FADD.FTZ R2, R2, R5 ;  /* 0x0000000502027221 */ /* 0x000fe40000010000 */
[----:B------:R-:W-:Y:S02]  /*5f00*/  FADD.FTZ R4, R12, R4 ;  /* 0x000000040c047221 */ /* 0x000fe40000010000 */
[----:B------:R-:W-:Y:S01]  /*5f10*/  FADD.FTZ R0, R0, R2 ;  /* 0x0000000200007221 */ /* 0x000fe20000010000 */
[C---:B----4-:R-:W-:Y:S04]  /*5f20*/  HMMA.16816.F32.BF16 R60, R96.reuse, R64, R92 ;  /* 0x00000040603c723c */ /* 0x050fe8000004185c */
[----:B------:R3:W-:Y:S04]  /*5f30*/  STL [R1+0x14], R0 ;  /* 0x0000140001007387 */ /* 0x0007e80000100800 */
[----:B------:R3:W-:Y:S01]  /*5f40*/  STL [R1+0x10], R4 ;  /* 0x0000100401007387 */ /* 0x0007e20000100800 */
[C---:B-1----:R-:W-:Y:S08]  /*5f50*/  HMMA.16816.F32.BF16 R84, R96.reuse, R88, R40 ;  /* 0x000000586054723c */ /* 0x042ff00000041828 */
[C---:B--2---:R-:W-:Y:S08]  /*5f60*/  HMMA.16816.F32.BF16 R68, R96.reuse, R72, R168 ;  /* 0x000000486044723c */ /* 0x044ff000000418a8 */
[C---:B------:R-:W-:Y:S08]  /*5f70*/  HMMA.16816.F32.BF16 R72, R96.reuse, R74, R76 ;  /* 0x0000004a6048723c */ /* 0x040ff0000004184c */
[C---:B------:R-:W-:Y:S08]  /*5f80*/  HMMA.16816.F32.BF16 R76, R96.reuse, R80, R172 ;  /* 0x00000050604c723c */ /* 0x040ff000000418ac */
[C---:B------:R-:W-:Y:S08]  /*5f90*/  HMMA.16816.F32.BF16 R64, R96.reuse, R66, R20 ;  /* 0x000000426040723c */ /* 0x040ff00000041814 */
[C---:B------:R-:W-:Y:S08]  /*5fa0*/  HMMA.16816.F32.BF16 R80, R96.reuse, R82, R180 ;  /* 0x000000526050723c */ /* 0x040ff000000418b4 */
[C---:B------:R-:W-:Y:S08]  /*5fb0*/  HMMA.16816.F32.BF16 R88, R96.reuse, R90, R48 ;  /* 0x0000005a6058723c */ /* 0x040ff00000041830 */
[C---:B------:R-:W-:Y:S08]  /*5fc0*/  HMMA.16816.F32.BF16 R92, R96.reuse, R16, R32 ;  /* 0x00000010605c723c */ /* 0x040ff00000041820 */
[----:B------:R-:W-:Y:S01]  /*5fd0*/  HMMA.16816.F32.BF16 R96, R96, R18, R28 ;  /* 0x000000126060723c */ /* 0x000fe2000004181c */
[----:B------:R-:W-:Y:S08]  /*5fe0*/  @!P0 BRA `(.L_x_5) ;  /* 0x0000412000008947 */ /* 0x000ff00003800000 */
[----:B---3--:R-:W2:Y:S01]  /*5ff0*/  LDL.LU.64 R26, [R1] ;  /* 0x00000000011a7983 */ /* 0x008ea20000300a00 */
[----:B------:R-:W-:Y:S01]  /*6000*/  IMAD.MOV.U32 R102, RZ, RZ, R3 ;  /* 0x000000ffff667224 */ /* 0x000fe200078e0003 */
[----:B------:R-:W-:Y:S01]  /*6010*/  ULDC.64 UR6, c[0x0][0x208] ;  /* 0x0000820000067ab9 */ /* 0x000fe20000000a00 */
[----:B------:R-:W-:Y:S01]  /*6020*/  IMAD.MOV.U32 R101, RZ, RZ, R100 ;  /* 0x000000ffff657224 */ /* 0x000fe200078e0064 */
[----:B------:R-:W3:Y:S01]  /*6030*/  LDL.LU.64 R24, [R1+0x8] ;  /* 0x0000080001187983 */ /* 0x000ee20000300a00 */
[----:B------:R-:W-:Y:S01]  /*6040*/  ULDC.64 UR4, c[0x0][0x1e0] ;  /* 0x0000780000047ab9 */ /* 0x000fe20000000a00 */
[----:B--2---:R-:W-:-:S02]  /*6050*/  MOV R3, R27 ;  /* 0x0000001b00037202 */ /* 0x004fc40000000f00 */
[----:B---3--:R-:W-:-:S05]  /*6060*/  MOV R2, R24 ;  /* 0x0000001800027202 */ /* 0x008fca0000000f00 */
[----:B------:R1:W-:Y:S02]  /*6070*/  STL.64 [R1+0x18], R2 ;  /* 0x0000180201007387 */ /* 0x0003e40000100a00 */
.L_x_6:
[----:B-1--4-:R-:W2:Y:S01]  /*6080*/  LDL.64 R2, [R1+0x18] ;  /* 0x0000180001027983 */ /* 0x012ea20000100a00 */
[----:B------:R-:W-:Y:S04]  /*6090*/  DEPBAR.LE SB0, 0x0 ;  /* 0x000080000000791a */ /* 0x000fe80000000000 */
[----:B------:R-:W-:Y:S01]  /*60a0*/  USHF.R.S32.HI UR12, URZ, 0x1f, UR14 ;  /* 0x0000001f3f0c7899 */ /* 0x000fe2000801140e */
[----:B------:R-:W-:Y:S01]  /*60b0*/  BAR.SYNC.DEFER_BLOCKING 0x0 ;  /* 0x0000000000007b1d */ /* 0x000fe20000010000 */
[----:B------:R-:W-:Y:S02]  /*60c0*/  UIMAD.WIDE.U32 UR18, UR14, UR6, URZ ;  /* 0x000000060e1272a5 */ /* 0x000fe4000f8e003f */
[----:B------:R-:W-:Y:S02]  /*60d0*/  UIMAD UR12, UR12, UR6, URZ ;  /* 0x000000060c0c72a4 */ /* 0x000fe4000f8e023f */
[----:B------:R-:W-:Y:S02]  /*60e0*/  UISETP.GT.AND UP0, UPT, UR14, UR8, UPT ;  /* 0x000000080e00728c */ /* 0x000fe4000bf04270 */
[----:B------:R-:W-:Y:S01]  /*60f0*/  UIMAD UR12, UR14, UR7, UR12 ;  /* 0x000000070e0c72a4 */ /* 0x000fe2000f8e020c */
[----:B-----5:R-:W-:Y:S01]  /*6100*/  STL [R1+0x30], R231 ;  /* 0x000030e701007387 */ /* 0x020fe20000100800 */
[----:B------:R-:W-:Y:S02]  /*6110*/  UIADD3 UR14, UR14, -0x1, URZ ;  /* 0xffffffff0e0e7890 */ /* 0x000fe4000fffe03f */
[----:B------:R-:W-:Y:S01]  /*6120*/  UIADD3 UR12, UR19, UR12, URZ ;  /* 0x0000000c130c7290 */ /* 0x000fe2000fffe03f */
[----:B------:R-:W-:Y:S03]  /*6130*/  STL [R1+0x34], R248 ;  /* 0x000034f801007387 */ /* 0x000fe60000100800 */
[----:B------:R-:W-:Y:S01]  /*6140*/  UIMAD UR12, UR12, 0x60, URZ ;  /* 0x000000600c0c78a4 */ /* 0x000fe2000f8e023f */
[----:B------:R-:W-:Y:S01]  /*6150*/  STL [R1+0x40], R157 ;  /* 0x0000409d01007387 */ /* 0x000fe20000100800 */
[----:B------:R-:W-:Y:S03]  /*6160*/  @UP0 USHF.L.U64.HI UR15, UR4, 0x6, UR5 ;  /* 0x00000006040f0899 */ /* 0x000fe60008010205 */
[----:B------:R-:W-:Y:S04]  /*6170*/  STL [R1+0x3c], R158 ;  /* 0x00003c9e01007387 */ /* 0x000fe80000100800 */
[----:B------:R-:W1:Y:S08]  /*6180*/  LDSM.16.M88.4 R8, [R224+0xc100] ;  /* 0x00c10000e008783b */ /* 0x000e700000000200 */
[----:B------:R-:W3:Y:S08]  /*6190*/  LDSM.16.M88.4 R16, [R224+0xc900] ;  /* 0x00c90000e010783b */ /* 0x000ef00000000200 */
[----:B------:R-:W4:Y:S08]  /*61a0*/  LDSM.16.M88.4 R24, [R224+0xd100] ;  /* 0x00d10000e018783b */ /* 0x000f300000000200 */
[----:B------:R-:W4:Y:S08]  /*61b0*/  LDSM.16.M88.4 R32, [R224+0xd900] ;  /* 0x00d90000e020783b */ /* 0x000f300000000200 */
[----:B------:R-:W4:Y:S01]  /*61c0*/  LDSM.16.M88.4 R40, [R224+0xe100] ;  /* 0x00e10000e028783b */ /* 0x000f220000000200 */
[C---:B-1----:R-:W-:Y:S07]  /*61d0*/  HMMA.16816.F32.BF16 R4, R156.reuse, R8, RZ ;  /* 0x000000089c04723c */ /* 0x042fee00000418ff */
[----:B------:R-:W1:Y:S01]  /*61e0*/  LDSM.16.M88.4 R48, [R224+0xe900] ;  /* 0x00e90000e030783b */ /* 0x000e620000000200 */
[C---:B------:R-:W-:Y:S07]  /*61f0*/  HMMA.16816.F32.BF16 R8, R156.reuse, R10, RZ ;  /* 0x0000000a9c08723c */ /* 0x040fee00000418ff */
[----:B------:R-:W1:Y:S01]  /*6200*/  LDSM.16.M88.4 R152, [R231] ;  /* 0x00000000e798783b */ /* 0x000e620000000200 */
[C---:B---3--:R-:W-:Y:S07]  /*6210*/  HMMA.16816.F32.BF16 R12, R156.reuse, R16, RZ ;  /* 0x000000109c0c723c */ /* 0x048fee00000418ff */
[----:B------:R-:W3:Y:S01]  /*6220*/  LDSM.16.M88.4 R164, [R248] ;  /* 0x00000000f8a4783b */ /* 0x000ee20000000200 */
[C---:B------:R-:W-:Y:S07]  /*6230*/  HMMA.16816.F32.BF16 R16, R156.reuse, R18, RZ ;  /* 0x000000129c10723c */ /* 0x040fee00000418ff */
[----:B------:R-:W-:Y:S01]  /*6240*/  LDSM.16.M88.4 R168, [R245] ;  /* 0x00000000f5a8783b */ /* 0x000fe20000000200 */
[C---:B----4-:R-:W-:Y:S07]  /*6250*/  HMMA.16816.F32.BF16 R20, R156.reuse, R24, RZ ;  /* 0x000000189c14723c */ /* 0x050fee00000418ff */
[----:B------:R-:W-:Y:S01]  /*6260*/  LDSM.16.M88.4 R172, [R244] ;  /* 0x00000000f4ac783b */ /* 0x000fe20000000200 */
[C---:B------:R-:W-:Y:S07]  /*6270*/  HMMA.16816.F32.BF16 R24, R156.reuse, R26, RZ ;  /* 0x0000001a9c18723c */ /* 0x040fee00000418ff */
[----:B------:R-:W-:Y:S01]  /*6280*/  STL [R1+0x38], R159 ;  /* 0x0000389f01007387 */ /* 0x000fe20000100800 */
[C---:B------:R-:W-:Y:S08]  /*6290*/  HMMA.16816.F32.BF16 R28, R156.reuse, R32, RZ ;  /* 0x000000209c1c723c */ /* 0x040ff000000418ff */
[C---:B------:R-:W-:Y:S08]  /*62a0*/  HMMA.16816.F32.BF16 R32, R156.reuse, R34, RZ ;  /* 0x000000229c20723c */ /* 0x040ff000000418ff */
[C---:B------:R-:W-:Y:S08]  /*62b0*/  HMMA.16816.F32.BF16 R36, R156.reuse, R40, RZ ;  /* 0x000000289c24723c */ /* 0x040ff000000418ff */
[C---:B------:R-:W-:Y:S08]  /*62c0*/  HMMA.16816.F32.BF16 R40, R156.reuse, R42, RZ ;  /* 0x0000002a9c28723c */ /* 0x040ff000000418ff */
[C---:B-1----:R-:W-:Y:S08]  /*62d0*/  HMMA.16816.F32.BF16 R44, R156.reuse, R48, RZ ;  /* 0x000000309c2c723c */ /* 0x042ff000000418ff */
[----:B------:R-:W-:Y:S08]  /*62e0*/  HMMA.16816.F32.BF16 R48, R156, R50, RZ ;  /* 0x000000329c30723c */ /* 0x000ff000000418ff */
[C---:B------:R-:W-:Y:S07]  /*62f0*/  HMMA.16816.F32.BF16 R4, R160.reuse, R152, R4 ;  /* 0x00000098a004723c */ /* 0x040fee0000041804 */
[----:B------:R-:W-:Y:S01]  /*6300*/  MOV R152, UR18 ;  /* 0x0000001200987c02 */ /* 0x000fe20008000f00 */
[C---:B------:R-:W-:Y:S01]  /*6310*/  HMMA.16816.F32.BF16 R8, R160.reuse, R154, R8 ;  /* 0x0000009aa008723c */ /* 0x040fe20000041808 */
[----:B------:R-:W-:Y:S07]  /*6320*/  @UP0 UIMAD.WIDE.U32 UR18, UR14, UR4, URZ ;  /* 0x000000040e1202a5 */ /* 0x000fee000f8e003f */
[C---:B---3--:R-:W-:Y:S08]  /*6330*/  HMMA.16816.F32.BF16 R12, R160.reuse, R164, R12 ;  /* 0x000000a4a00c723c */ /* 0x048ff0000004180c */
[C---:B------:R-:W-:Y:S01]  /*6340*/  HMMA.16816.F32.BF16 R16, R160.reuse, R166, R16 ;  /* 0x000000a6a010723c */ /* 0x040fe20000041810 */
[----:B------:R-:W-:Y:S03]  /*6350*/  LDSM.16.M88.4 R164, [R246] ;  /* 0x00000000f6a4783b */ /* 0x000fe60000000200 */
[----:B--2---:R-:W-:Y:S05]  /*6360*/  IMAD.WIDE.U32 R152, R152, 0x60, R2 ;  /* 0x0000006098987825 */ /* 0x004fea00078e0002 */
[----:B------:R-:W-:Y:S01]  /*6370*/  IADD3 R0, R153, UR12, RZ ;  /* 0x0000000c99007c10 */ /* 0x000fe2000fffe0ff */
[----:B------:R-:W-:Y:S02]  /*6380*/  @UP0 USHF.R.S32.HI UR12, URZ, 0x1f, UR14 ;  /* 0x0000001f3f0c0899 */ /* 0x000fe4000801140e */
[C---:B------:R-:W-:Y:S02]  /*6390*/  SHF.L.U32 R100, R152.reuse, 0x1, RZ ;  /* 0x0000000198647819 */ /* 0x040fe400000006ff */
[----:B------:R-:W-:Y:S01]  /*63a0*/  SHF.L.U64.HI R0, R152, 0x1, R0 ;  /* 0x0000000198007819 */ /* 0x000fe20000010200 */
[----:B------:R-:W-:Y:S01]  /*63b0*/  @UP0 UIMAD UR12, UR12, UR4, URZ ;  /* 0x000000040c0c02a4 */ /* 0x000fe2000f8e023f */
[C---:B------:R-:W-:Y:S01]  /*63c0*/  IADD3 R2, P0, R100.reuse, c[0x0][0x1f8], RZ ;  /* 0x00007e0064027a10 */ /* 0x040fe20007f1e0ff */
[----:B------:R-:W1:Y:S01]  /*63d0*/  LDSM.16.M88.4 R152, [R247] ;  /* 0x00000000f798783b */ /* 0x000e620000000200 */
[----:B------:R-:W-:Y:S01]  /*63e0*/  IADD3 R180, P1, R100, 0x80, RZ ;  /* 0x0000008064b47810 */ /* 0x000fe20007f3e0ff */
[----:B------:R-:W-:Y:S01]  /*63f0*/  @UP0 UIMAD UR12, UR14, UR5, UR12 ;  /* 0x000000050e0c02a4 */ /* 0x000fe2000f8e020c */
[----:B------:R-:W-:Y:S02]  /*6400*/  IADD3.X R3, R0, c[0x0][0x1fc], RZ, P0, !PT ;  /* 0x00007f0000037a10 */ /* 0x000fe400007fe4ff */
[----:B------:R-:W-:Y:S01]  /*6410*/  IADD3 R180, P0, R180, c[0x0][0x1f8], RZ ;  /* 0x00007e00b4b47a10 */ /* 0x000fe20007f1e0ff */
[----:B------:R-:W-:Y:S01]  /*6420*/  @UP0 UIADD3 UR12, UR19, UR12, URZ ;  /* 0x0000000c130c0290 */ /* 0x000fe2000fffe03f */
[----:B------:R-:W-:Y:S01]  /*6430*/  IADD3 R100, P3, R100, 0x100, RZ ;  /* 0x0000010064647810 */ /* 0x000fe20007f7e0ff */
[----:B------:R-:W-:Y:S01]  /*6440*/  @!PT LDS RZ, [RZ] ;  /* 0x00000000fffff984 */ /* 0x000fe20000000800 */
[----:B------:R-:W-:Y:S01]  /*6450*/  @!PT LDS RZ, [RZ] ;  /* 0x00000000fffff984 */ /* 0x000fe20000000800 */
[----:B------:R-:W-:Y:S01]  /*6460*/  @!PT LDS RZ, [RZ] ;  /* 0x00000000fffff984 */ /* 0x000fe20000000800 */
[----:B------:R2:W-:Y:S01]  /*6470*/  LDGSTS.E.BYPASS.LTC128B.128 [R249+0x100], [R2.64], !P6 ;  /* 0x0010000002f97fae */ /* 0x0005e2000f101d4a */
[--C-:B------:R-:W-:Y:S01]  /*6480*/  IADD3.X R181, RZ, c[0x0][0x1fc], R0.reuse, P0, P1 ;  /* 0x00007f00ffb57a10 */ /* 0x100fe200007e2400 */
[----:B------:R-:W-:Y:S01]  /*6490*/  @UP0 UIMAD UR12, UR12, 0x60, URZ ;  /* 0x000000600c0c08a4 */ /* 0x000fe2000f8e023f */
[----:B------:R-:W-:Y:S04]  /*64a0*/  IADD3 R182, P2, R100, c[0x0][0x1f8], RZ ;  /* 0x00007e0064b67a10 */ /* 0x000fe80007f5e0ff */
[----:B------:R-:W-:Y:S01]  /*64b0*/  IADD3.X R183, RZ, c[0x0][0x1fc], R0, P2, P3 ;  /* 0x00007f00ffb77a10 */ /* 0x000fe200017e6400 */
[----:B------:R3:W-:Y:S08]  /*64c0*/  LDGSTS.E.BYPASS.LTC128B.128 [R249+0x3100], [R180.64], !P5 ;  /* 0x03100000b4f97fae */ /* 0x0007f0000e901d4a */
[----:B------:R4:W-:Y:S01]  /*64d0*/  LDGSTS.E.BYPASS.LTC128B.128 [R249+0x6100], [R182.64], !P4 ;  /* 0x06100000b6f97fae */ /* 0x0009e2000e101d4a */
[----:B--2---:R-:W-:Y:S04]  /*64e0*/  IADD3 R2, P1, R2, UR13, RZ ;  /* 0x0000000d02027c10 */ /* 0x004fe8000ff3e0ff */
[----:B------:R-:W-:Y:S01]  /*64f0*/  IADD3.X R3, R3, UR17, RZ, P1, !PT ;  /* 0x0000001103037c10 */ /* 0x000fe20008ffe4ff */
[C---:B-1----:R-:W-:Y:S03]  /*6500*/  HMMA.16816.F32.BF16 R20, R160.reuse, R152, R20 ;  /* 0x00000098a014723c */ /* 0x042fe60000041814 */
[----:B---3--:R-:W-:Y:S01]  /*6510*/  IADD3 R180, P0, R2, UR13, RZ ;  /* 0x0000000d02b47c10 */ /* 0x008fe2000ff1e0ff */
[----:B------:R1:W-:Y:S03]  /*6520*/  LDGSTS.E.BYPASS.LTC128B.128 [R249+0x1100], [R2.64], !P6 ;  /* 0x0110000002f97fae */ /* 0x0003e6000f101d4a */
[----:B------:R-:W-:Y:S01]  /*6530*/  IADD3.X R181, R3, UR17, RZ, P0, !PT ;  /* 0x0000001103b57c10 */ /* 0x000fe200087fe4ff */
[C---:B------:R-:W-:Y:S01]  /*6540*/  HMMA.16816.F32.BF16 R24, R160.reuse, R154, R24 ;  /* 0x0000009aa018723c */ /* 0x040fe20000041818 */
[----:B------:R-:W-:Y:S03]  /*6550*/  PLOP3.LUT P0, PT, PT, PT, UP0, 0x80, 0x0 ;  /* 0x000000000000781c */ /* 0x000fe60003f0f008 */
[----:B------:R1:W-:Y:S04]  /*6560*/  LDGSTS.E.BYPASS.LTC128B.128 [R249+0x4100], [R2.64+0x80], !P5 ;  /* 0x0410008002f97fae */ /* 0x0003e8000e901d4a */
[C---:B------:R-:W-:Y:S04]  /*6570*/  HMMA.16816.F32.BF16 R28, R160.reuse, R164, R28 ;  /* 0x000000a4a01c723c */ /* 0x040fe8000004181c */
[----:B------:R1:W-:Y:S04]  /*6580*/  LDGSTS.E.BYPASS.LTC128B.128 [R249+0x7100], [R2.64+0x100], !P4 ;  /* 0x0710010002f97fae */ /* 0x0003e8000e101d4a */
[C---:B------:R-:W-:Y:S04]  /*6590*/  HMMA.16816.F32.BF16 R32, R160.reuse, R166, R32 ;  /* 0x000000a6a020723c */ /* 0x040fe80000041820 */
[----:B------:R4:W-:Y:S04]  /*65a0*/  LDGSTS.E.BYPASS.LTC128B.128 [R249+0x2100], [R180.64], !P6 ;  /* 0x02100000b4f97fae */ /* 0x0009e8000f101d4a */
[C---:B------:R-:W-:Y:S04]  /*65b0*/  HMMA.16816.F32.BF16 R36, R160.reuse, R168, R36 ;  /* 0x000000a8a024723c */ /* 0x040fe80000041824 */
[----:B------:R4:W-:Y:S04]  /*65c0*/  LDGSTS.E.BYPASS.LTC128B.128 [R249+0x5100], [R180.64+0x80], !P5 ;  /* 0x05100080b4f97fae */ /* 0x0009e8000e901d4a */
[C---:B------:R-:W-:Y:S04]  /*65d0*/  HMMA.16816.F32.BF16 R40, R160.reuse, R170, R40 ;  /* 0x000000aaa028723c */ /* 0x040fe80000041828 */
[----:B------:R4:W-:Y:S04]  /*65e0*/  LDGSTS.E.BYPASS.LTC128B.128 [R249+0x8100], [R180.64+0x100], !P4 ;  /* 0x08100100b4f97fae */ /* 0x0009e8000e101d4a */
[C---:B------:R-:W-:Y:S04]  /*65f0*/  HMMA.16816.F32.BF16 R44, R160.reuse, R172, R44 ;  /* 0x000000aca02c723c */ /* 0x040fe8000004182c */
[----:B------:R-:W-:Y:S04]  /*6600*/  LDSM.16.M88.4 R152, [R230+0xc900] ;  /* 0x00c90000e698783b */ /* 0x000fe80000000200 */
[----:B------:R-:W-:Y:S04]  /*6610*/  HMMA.16816.F32.BF16 R48, R160, R174, R48 ;  /* 0x000000aea030723c */ /* 0x000fe80000041830 */
[----:B------:R-:W-:Y:S08]  /*6620*/  LDSM.16.M88.4 R184, [R230+0xd100] ;  /* 0x00d10000e6b8783b */ /* 0x000ff00000000200 */
[----:B------:R-:W-:Y:S08]  /*6630*/  LDSM.16.M88.4 R164, [R230+0xd900] ;  /* 0x00d90000e6a4783b */ /* 0x000ff00000000200 */
[----:B----4-:R-:W2:Y:S08]  /*6640*/  LDSM.16.M88.4 R180, [R230+0xc100] ;  /* 0x00c10000e6b4783b */ /* 0x010eb00000000200 */
[----:B------:R-:W0:Y:S08]  /*6650*/  LDGDEPBAR ;  /* 0x00000000000079af */ /* 0x000e300000000000 */
[----:B------:R-:W3:Y:S08]  /*6660*/  LDSM.16.M88.4 R168, [R230+0xe100] ;  /* 0x00e10000e6a8783b */ /* 0x000ef00000000200 */
[----:B------:R-:W4:Y:S01]  /*6670*/  LDSM.16.M88.4 R172, [R230+0xe900] ;  /* 0x00e90000e6ac783b */ /* 0x000f220000000200 */
[C---:B--2---:R-:W-:Y:S08]  /*6680*/  HMMA.16816.F32.BF16 R4, R176.reuse, R180, R4 ;  /* 0x000000b4b004723c */ /* 0x044ff00000041804 */
[C---:B------:R-:W-:Y:S01]  /*6690*/  HMMA.16816.F32.BF16 R8, R176.reuse, R182, R8 ;  /* 0x000000b6b008723c */ /* 0x040fe20000041808 */
[----:B------:R-:W-:Y:S07]  /*66a0*/  LDSM.16.M88.4 R180, [R227+0x800] ;  /* 0x00080000e3b4783b */ /* 0x000fee0000000200 */
[C---:B------:R-:W-:Y:S08]  /*66b0*/  HMMA.16816.F32.BF16 R12, R176.reuse, R152, R12 ;  /* 0x00000098b00c723c */ /* 0x040ff0000004180c */
[C---:B------:R-:W-:Y:S01]  /*66c0*/  HMMA.16816.F32.BF16 R16, R176.reuse, R154, R16 ;  /* 0x0000009ab010723c */ /* 0x040fe20000041810 */
[----:B------:R-:W2:Y:S07]  /*66d0*/  LDSM.16.M88.4 R152, [R227] ;  /* 0x00000000e398783b */ /* 0x000eae0000000200 */
[C---:B------:R-:W-:Y:S08]  /*66e0*/  HMMA.16816.F32.BF16 R20, R176.reuse, R184, R20 ;  /* 0x000000b8b014723c */ /* 0x040ff00000041814 */
[C---:B------:R-:W-:Y:S01]  /*66f0*/  HMMA.16816.F32.BF16 R24, R176.reuse, R186, R24 ;  /* 0x000000bab018723c */ /* 0x040fe20000041818 */
[----:B------:R-:W-:Y:S07]  /*6700*/  LDSM.16.M88.4 R184, [R227+0x1800] ;  /* 0x00180000e3b8783b */ /* 0x000fee0000000200 */
[C---:B------:R-:W-:Y:S08]  /*6710*/  HMMA.16816.F32.BF16 R28, R176.reuse, R164, R28 ;  /* 0x000000a4b01c723c */ /* 0x040ff0000004181c */
[C---:B------:R-:W-:Y:S01]  /*6720*/  HMMA.16816.F32.BF16 R32, R176.reuse, R166, R32 ;  /* 0x000000a6b020723c */ /* 0x040fe20000041820 */
[----:B------:R-:W1:Y:S07]  /*6730*/  LDSM.16.M88.4 R164, [R227+0x1000] ;  /* 0x00100000e3a4783b */ /* 0x000e6e0000000200 */
[C---:B---3--:R-:W-:Y:S08]  /*6740*/  HMMA.16816.F32.BF16 R36, R176.reuse, R168, R36 ;  /* 0x000000a8b024723c */ /* 0x048ff00000041824 */
[C---:B------:R-:W-:Y:S01]  /*6750*/  HMMA.16816.F32.BF16 R40, R176.reuse, R170, R40 ;  /* 0x000000aab028723c */ /* 0x040fe20000041828 */
[----:B------:R-:W3:Y:S07]  /*6760*/  LDSM.16.M88.4 R168, [R227+0x2000] ;  /* 0x00200000e3a8783b */ /* 0x000eee0000000200 */
[C---:B----4-:R-:W-:Y:S08]  /*6770*/  HMMA.16816.F32.BF16 R44, R176.reuse, R172, R44 ;  /* 0x000000acb02c723c */ /* 0x050ff0000004182c */
[----:B------:R-:W-:Y:S01]  /*6780*/  HMMA.16816.F32.BF16 R48, R176, R174, R48 ;  /* 0x000000aeb030723c */ /* 0x000fe20000041830 */
[----:B------:R-:W-:Y:S07]  /*6790*/  LDSM.16.M88.4 R172, [R224+0xf100] ;  /* 0x00f10000e0ac783b */ /* 0x000fee0000000200 */
[C---:B--2---:R-:W-:Y:S08]  /*67a0*/  HMMA.16816.F32.BF16 R4, R188.reuse, R152, R4 ;  /* 0x00000098bc04723c */ /* 0x044ff00000041804 */
[C---:B------:R-:W-:Y:S01]  /*67b0*/  HMMA.16816.F32.BF16 R8, R188.reuse, R154, R8 ;  /* 0x0000009abc08723c */ /* 0x040fe20000041808 */
[----:B------:R-:W2:Y:S07]  /*67c0*/  LDSM.16.M88.4 R152, [R227+0x2800] ;  /* 0x00280000e398783b */ /* 0x000eae0000000200 */
[C---:B------:R-:W-:Y:S08]  /*67d0*/  HMMA.16816.F32.BF16 R12, R188.reuse, R180, R12 ;  /* 0x000000b4bc0c723c */ /* 0x040ff0000004180c */
[C---:B------:R-:W-:Y:S01]  /*67e0*/  HMMA.16816.F32.BF16 R16, R188.reuse, R182, R16 ;  /* 0x000000b6bc10723c */ /* 0x040fe20000041810 */
[----:B------:R-:W-:Y:S07]  /*67f0*/  LDSM.16.M88.4 R180, [R224+0x10100] ;  /* 0x01010000e0b4783b */ /* 0x000fee0000000200 */
[C---:B-1----:R-:W-:Y:S08]  /*6800*/  HMMA.16816.F32.BF16 R20, R188.reuse, R164, R20 ;  /* 0x000000a4bc14723c */ /* 0x042ff00000041814 */
[C---:B------:R-:W-:Y:S01]  /*6810*/  HMMA.16816.F32.BF16 R24, R188.reuse, R166, R24 ;  /* 0x000000a6bc18723c */ /* 0x040fe20000041818 */
[----:B------:R-:W1:Y:S07]  /*6820*/  LDSM.16.M88.4 R164, [R224+0xf900] ;  /* 0x00f90000e0a4783b */ /* 0x000e6e0000000200 */
[C---:B------:R-:W-:Y:S08]  /*6830*/  HMMA.16816.F32.BF16 R28, R188.reuse, R184, R28 ;  /* 0x000000b8bc1c723c */ /* 0x040ff0000004181c */
[C---:B------:R-:W-:Y:S01]  /*6840*/  HMMA.16816.F32.BF16 R32, R188.reuse, R186, R32 ;  /* 0x000000babc20723c */ /* 0x040fe20000041820 */
[----:B------:R-:W-:Y:S07]  /*6850*/  LDSM.16.M88.4 R184, [R224+0x11900] ;  /* 0x01190000e0b8783b */ /* 0x000fee0000000200 */
[C---:B---3--:R-:W-:Y:S08]  /*6860*/  HMMA.16816.F32.BF16 R36, R188.reuse, R168, R36 ;  /* 0x000000a8bc24723c */ /* 0x048ff00000041824 */
[C---:B------:R-:W-:Y:S01]  /*6870*/  HMMA.16816.F32.BF16 R40, R188.reuse, R170, R40 ;  /* 0x000000aabc28723c */ /* 0x040fe20000041828 */
[----:B------:R-:W3:Y:S07]  /*6880*/  LDSM.16.M88.4 R168, [R224+0x10900] ;  /* 0x01090000e0a8783b */ /* 0x000eee0000000200 */
[C---:B--2---:R-:W-:Y:S08]  /*6890*/  HMMA.16816.F32.BF16 R44, R188.reuse, R152, R44 ;  /* 0x00000098bc2c723c */ /* 0x044ff0000004182c */
[----:B------:R-:W-:Y:S01]  /*68a0*/  HMMA.16816.F32.BF16 R48, R188, R154, R48 ;  /* 0x0000009abc30723c */ /* 0x000fe20000041830 */
[----:B------:R-:W2:Y:S07]  /*68b0*/  LDSM.16.M88.4 R152, [R224+0x11100] ;  /* 0x01110000e098783b */ /* 0x000eae0000000200 */
[C---:B------:R-:W-:Y:S08]  /*68c0*/  HMMA.16816.F32.BF16 R4, R192.reuse, R172, R4 ;  /* 0x000000acc004723c */ /* 0x040ff00000041804 */
[C---:B------:R-:W-:Y:S01]  /*68d0*/  HMMA.16816.F32.BF16 R8, R192.reuse, R174, R8 ;  /* 0x000000aec008723c */ /* 0x040fe20000041808 */
[----:B------:R-:W4:Y:S07]  /*68e0*/  LDSM.16.M88.4 R172, [R243] ;  /* 0x00000000f3ac783b */ /* 0x000f2e0000000200 */
[C---:B-1----:R-:W-:Y:S08]  /*68f0*/  HMMA.16816.F32.BF16 R12, R192.reuse, R164, R12 ;  /* 0x000000a4c00c723c */ /* 0x042ff0000004180c */
[C---:B------:R-:W-:Y:S01]  /*6900*/  HMMA.16816.F32.BF16 R16, R192.reuse, R166, R16 ;  /* 0x000000a6c010723c */ /* 0x040fe20000041810 */
[----:B------:R-:W1:Y:S07]  /*6910*/  LDSM.16.M88.4 R164, [R242] ;  /* 0x00000000f2a4783b */ /* 0x000e6e0000000200 */
[C---:B------:R-:W-:Y:S08]  /*6920*/  HMMA.16816.F32.BF16 R20, R192.reuse, R180, R20 ;  /* 0x000000b4c014723c */ /* 0x040ff00000041814 */
[C---:B------:R-:W-:Y:S01]  /*6930*/  HMMA.16816.F32.BF16 R24, R192.reuse, R182, R24 ;  /* 0x000000b6c018723c */ /* 0x040fe20000041818 */
[----:B------:R-:W1:Y:S07]  /*6940*/  LDSM.16.M88.4 R180, [R241] ;  /* 0x00000000f1b4783b */ /* 0x000e6e0000000200 */
[C---:B---3--:R-:W-:Y:S08]  /*6950*/  HMMA.16816.F32.BF16 R28, R192.reuse, R168, R28 ;  /* 0x000000a8c01c723c */ /* 0x048ff0000004181c */
[C---:B------:R-:W-:Y:S01]  /*6960*/  HMMA.16816.F32.BF16 R32, R192.reuse, R170, R32 ;  /* 0x000000aac020723c */ /* 0x040fe20000041820 */
[----:B------:R-:W-:Y:S07]  /*6970*/  LDSM.16.M88.4 R168, [R239] ;  /* 0x00000000efa8783b */ /* 0x000fee0000000200 */
[C---:B--2---:R-:W-:Y:S08]  /*6980*/  HMMA.16816.F32.BF16 R36, R192.reuse, R152, R36 ;  /* 0x00000098c024723c */ /* 0x044ff00000041824 */
[C---:B------:R-:W-:Y:S01]  /*6990*/  HMMA.16816.F32.BF16 R40, R192.reuse, R154, R40 ;  /* 0x0000009ac028723c */ /* 0x040fe20000041828 */
[----:B------:R-:W2:Y:S07]  /*69a0*/  LDSM.16.M88.4 R152, [R240] ;  /* 0x00000000f098783b */ /* 0x000eae0000000200 */
[C---:B------:R-:W-:Y:S08]  /*69b0*/  HMMA.16816.F32.BF16 R44, R192.reuse, R184, R44 ;  /* 0x000000b8c02c723c */ /* 0x040ff0000004182c */
[----:B------:R-:W-:Y:S01]  /*69c0*/  HMMA.16816.F32.BF16 R48, R192, R186, R48 ;  /* 0x000000bac030723c */ /* 0x000fe20000041830 */
[----:B------:R-:W3:Y:S07]  /*69d0*/  LDSM.16.M88.4 R184, [R238] ;  /* 0x00000000eeb8783b */ /* 0x000eee0000000200 */
[C---:B----4-:R-:W-:Y:S08]  /*69e0*/  HMMA.16816.F32.BF16 R4, R196.reuse, R172, R4 ;  /* 0x000000acc404723c */ /* 0x050ff00000041804 */
        /* <DEDUP_REMOVED lines=8> */
[C---:B--2---:R-:W-:Y:S08]  /*6a70*/  HMMA.16816.F32.BF16 R28, R196.reuse, R152, R28 ;  /* 0x00000098c41c723c */ /* 0x044ff0000004181c */
[C---:B------:R-:W-:Y:S01]  /*6a80*/  HMMA.16816.F32.BF16 R32, R196.reuse, R154, R32 ;  /* 0x0000009ac420723c */ /* 0x040fe20000041820 */
[----:B------:R-:W2:Y:S07]  /*6a90*/  LDSM.16.M88.4 R152, [R230+0x10100] ;  /* 0x01010000e698783b */ /* 0x000eae0000000200 */
[C---:B------:R-:W-:Y:S08]  /*6aa0*/  HMMA.16816.F32.BF16 R36, R196.reuse, R168, R36 ;  /* 0x000000a8c424723c */ /* 0x040ff00000041824 */
[C---:B------:R-:W-:Y:S01]  /*6ab0*/  HMMA.16816.F32.BF16 R40, R196.reuse, R170, R40 ;  /* 0x000000aac428723c */ /* 0x040fe20000041828 */
[----:B------:R-:W4:Y:S07]  /*6ac0*/  LDSM.16.M88.4 R168, [R230+0x11100] ;  /* 0x01110000e6a8783b */ /* 0x000f2e0000000200 */
[C---:B---3--:R-:W-:Y:S08]  /*6ad0*/  HMMA.16816.F32.BF16 R44, R196.reuse, R184, R44 ;  /* 0x000000b8c42c723c */ /* 0x048ff0000004182c */
[----:B------:R-:W-:Y:S01]  /*6ae0*/  HMMA.16816.F32.BF16 R48, R196, R186, R48 ;  /* 0x000000bac430723c */ /* 0x000fe20000041830 */
        /* <DEDUP_REMOVED lines=12> */
[----:B------:R-:W3:Y:S07]  /*6bb0*/  LDSM.16.M88.4 R180, [R227+0x4800] ;  /* 0x00480000e3b4783b */ /* 0x000eee0000000200 */
[C---:B----4-:R-:W-:Y:S08]  /*6bc0*/  HMMA.16816.F32.BF16 R36, R200.reuse, R168, R36 ;  /* 0x000000a8c824723c */ /* 0x050ff00000041824 */
[C---:B------:R-:W-:Y:S01]  /*6bd0*/  HMMA.16816.F32.BF16 R40, R200.reuse, R170, R40 ;  /* 0x000000aac828723c */ /* 0x040fe20000041828 */
[----:B------:R-:W4:Y:S07]  /*6be0*/  LDSM.16.M88.4 R168, [R227+0x5000] ;  /* 0x00500000e3a8783b */ /* 0x000f2e0000000200 */
[C---:B-1----:R-:W-:Y:S08]  /*6bf0*/  HMMA.16816.F32.BF16 R44, R200.reuse, R164, R44 ;  /* 0x000000a4c82c723c */ /* 0x042ff0000004182c */
[----:B------:R-:W-:Y:S01]  /*6c00*/  HMMA.16816.F32.BF16 R48, R200, R166, R48 ;  /* 0x000000a6c830723c */ /* 0x000fe20000041830 */
[----:B------:R-:W-:Y:S07]  /*6c10*/  LDSM.16.M88.4 R164, [R224+0x12100] ;  /* 0x01210000e0a4783b */ /* 0x000fee0000000200 */
[C---:B--2---:R-:W-:Y:S08]  /*6c20*/  HMMA.16816.F32.BF16 R4, R204.reuse, R152, R4 ;  /* 0x00000098cc04723c */ /* 0x044ff00000041804 */
[C---:B------:R-:W-:Y:S01]  /*6c30*/  HMMA.16816.F32.BF16 R8, R204.reuse, R154, R8 ;  /* 0x0000009acc08723c */ /* 0x040fe20000041808 */
[----:B------:R-:W1:Y:S07]  /*6c40*/  LDSM.16.M88.4 R152, [R227+0x5800] ;  /* 0x00580000e398783b */ /* 0x000e6e0000000200 */
[C---:B------:R-:W-:Y:S08]  /*6c50*/  HMMA.16816.F32.BF16 R12, R204.reuse, R172, R12 ;  /* 0x000000accc0c723c */ /* 0x040ff0000004180c */
[C---:B------:R-:W-:Y:S01]  /*6c60*/  HMMA.16816.F32.BF16 R16, R204.reuse, R174, R16 ;  /* 0x000000aecc10723c */ /* 0x040fe20000041810 */
[----:B------:R-:W2:Y:S07]  /*6c70*/  LDSM.16.M88.4 R172, [R224+0x12900] ;  /* 0x01290000e0ac783b */ /* 0x000eae0000000200 */
[C---:B------:R-:W-:Y:S08]  /*6c80*/  HMMA.16816.F32.BF16 R20, R204.reuse, R184, R20 ;  /* 0x000000b8cc14723c */ /* 0x040ff00000041814 */
[C---:B------:R-:W-:Y:S01]  /*6c90*/  HMMA.16816.F32.BF16 R24, R204.reuse, R186, R24 ;  /* 0x000000bacc18723c */ /* 0x040fe20000041818 */
[----:B------:R-:W2:Y:S07]  /*6ca0*/  LDSM.16.M88.4 R184, [R224+0x13100] ;  /* 0x01310000e0b8783b */ /* 0x000eae0000000200 */
[C---:B---3--:R-:W-:Y:S08]  /*6cb0*/  HMMA.16816.F32.BF16 R28, R204.reuse, R180, R28 ;  /* 0x000000b4cc1c723c */ /* 0x048ff0000004181c */
[C---:B------:R-:W-:Y:S01]  /*6cc0*/  HMMA.16816.F32.BF16 R32, R204.reuse, R182, R32 ;  /* 0x000000b6cc20723c */ /* 0x040fe20000041820 */
[----:B------:R-:W3:Y:S07]  /*6cd0*/  LDSM.16.M88.4 R180, [R224+0x13900] ;  /* 0x01390000e0b4783b */ /* 0x000eee0000000200 */
[C---:B----4-:R-:W-:Y:S08]  /*6ce0*/  HMMA.16816.F32.BF16 R36, R204.reuse, R168, R36 ;  /* 0x000000a8cc24723c */ /* 0x050ff00000041824 */
[C---:B------:R-:W-:Y:S01]  /*6cf0*/  HMMA.16816.F32.BF16 R40, R204.reuse, R170, R40 ;  /* 0x000000aacc28723c */ /* 0x040fe20000041828 */
[----:B------:R-:W-:Y:S07]  /*6d00*/  LDSM.16.M88.4 R168, [R237] ;  /* 0x00000000eda8783b */ /* 0x000fee0000000200 */
[C---:B-1----:R-:W-:Y:S08]  /*6d10*/  HMMA.16816.F32.BF16 R44, R204.reuse, R152, R44 ;  /* 0x00000098cc2c723c */ /* 0x042ff0000004182c */
[----:B------:R-:W-:Y:S01]  /*6d20*/  HMMA.16816.F32.BF16 R48, R204, R154, R48 ;  /* 0x0000009acc30723c */ /* 0x000fe20000041830 */
[----:B------:R-:W1:Y:S07]  /*6d30*/  LDSM.16.M88.4 R152, [R224+0x14100] ;  /* 0x01410000e098783b */ /* 0x000e6e0000000200 */
[C---:B------:R-:W-:Y:S08]  /*6d40*/  HMMA.16816.F32.BF16 R4, R208.reuse, R164, R4 ;  /* 0x000000a4d004723c */ /* 0x040ff00000041804 */
[C---:B------:R-:W-:Y:S01]  /*6d50*/  HMMA.16816.F32.BF16 R8, R208.reuse, R166, R8 ;  /* 0x000000a6d008723c */ /* 0x040fe20000041808 */
[----:B------:R-:W4:Y:S07]  /*6d60*/  LDSM.16.M88.4 R164, [R224+0x14900] ;  /* 0x01490000e0a4783b */ /* 0x000f2e0000000200 */
[C---:B--2---:R-:W-:Y:S08]  /*6d70*/  HMMA.16816.F32.BF16 R12, R208.reuse, R172, R12 ;  /* 0x000000acd00c723c */ /* 0x044ff0000004180c */
[C---:B------:R-:W-:Y:S01]  /*6d80*/  HMMA.16816.F32.BF16 R16, R208.reuse, R174, R16 ;  /* 0x000000aed010723c */ /* 0x040fe20000041810 */
[----:B------:R-:W2:Y:S07]  /*6d90*/  LDSM.16.M88.4 R172, [R236] ;  /* 0x00000000ecac783b */ /* 0x000eae0000000200 */
[C---:B------:R-:W-:Y:S08]  /*6da0*/  HMMA.16816.F32.BF16 R20, R208.reuse, R184, R20 ;  /* 0x000000b8d014723c */ /* 0x040ff00000041814 */
[C---:B------:R-:W-:Y:S01]  /*6db0*/  HMMA.16816.F32.BF16 R24, R208.reuse, R186, R24 ;  /* 0x000000bad018723c */ /* 0x040fe20000041818 */
[----:B------:R-:W2:Y:S07]  /*6dc0*/  LDSM.16.M88.4 R184, [R235] ;  /* 0x00000000ebb8783b */ /* 0x000eae0000000200 */
[C---:B---3--:R-:W-:Y:S08]  /*6dd0*/  HMMA.16816.F32.BF16 R28, R208.reuse, R180, R28 ;  /* 0x000000b4d01c723c */ /* 0x048ff0000004181c */
[C---:B------:R-:W-:Y:S01]  /*6de0*/  HMMA.16816.F32.BF16 R32, R208.reuse, R182, R32 ;  /* 0x000000b6d020723c */ /* 0x040fe20000041820 */
[----:B------:R-:W-:Y:S07]  /*6df0*/  LDSM.16.M88.4 R180, [R230+0x12900] ;  /* 0x01290000e6b4783b */ /* 0x000fee0000000200 */
[C---:B-1----:R-:W-:Y:S08]  /*6e00*/  HMMA.16816.F32.BF16 R36, R208.reuse, R152, R36 ;  /* 0x00000098d024723c */ /* 0x042ff00000041824 */
[C---:B------:R-:W-:Y:S01]  /*6e10*/  HMMA.16816.F32.BF16 R40, R208.reuse, R154, R40 ;  /* 0x0000009ad028723c */ /* 0x040fe20000041828 */
[----:B------:R-:W1:Y:S07]  /*6e20*/  LDSM.16.M88.4 R152, [R234] ;  /* 0x00000000ea98783b */ /* 0x000e6e0000000200 */
[C---:B----4-:R-:W-:Y:S08]  /*6e30*/  HMMA.16816.F32.BF16 R44, R208.reuse, R164, R44 ;  /* 0x000000a4d02c723c */ /* 0x050ff0000004182c */
[----:B------:R-:W-:Y:S01]  /*6e40*/  HMMA.16816.F32.BF16 R48, R208, R166, R48 ;  /* 0x000000a6d030723c */ /* 0x000fe20000041830 */
[----:B------:R-:W3:Y:S07]  /*6e50*/  LDSM.16.M88.4 R164, [R233] ;  /* 0x00000000e9a4783b */ /* 0x000eee0000000200 */
[C---:B------:R-:W-:Y:S08]  /*6e60*/  HMMA.16816.F32.BF16 R4, R212.reuse, R168, R4 ;  /* 0x000000a8d404723c */ /* 0x040ff00000041804 */
[C---:B------:R-:W-:Y:S01]  /*6e70*/  HMMA.16816.F32.BF16 R8, R212.reuse, R170, R8 ;  /* 0x000000aad408723c */ /* 0x040fe20000041808 */
[----:B------:R-:W4:Y:S07]  /*6e80*/  LDSM.16.M88.4 R168, [R232] ;  /* 0x00000000e8a8783b */ /* 0x000f2e0000000200 */
        /* <DEDUP_REMOVED lines=9> */
[C---:B---3--:R-:W-:Y:S08]  /*6f20*/  HMMA.16816.F32.BF16 R36, R212.reuse, R164, R36 ;  /* 0x000000a4d424723c */ /* 0x048ff00000041824 */
[C---:B------:R-:W-:Y:S01]  /*6f30*/  HMMA.16816.F32.BF16 R40, R212.reuse, R166, R40 ;  /* 0x000000a6d428723c */ /* 0x040fe20000041828 */
[----:B------:R-:W3:Y:S07]  /*6f40*/  LDSM.16.M88.4 R164, [R230+0x13900] ;  /* 0x01390000e6a4783b */ /* 0x000eee0000000200 */
[C---:B----4-:R-:W-:Y:S08]  /*6f50*/  HMMA.16816.F32.BF16 R44, R212.reuse, R168, R44 ;  /* 0x000000a8d42c723c */ /* 0x050ff0000004182c */
[----:B------:R-:W-:Y:S01]  /*6f60*/  HMMA.16816.F32.BF16 R48, R212, R170, R48 ;  /* 0x000000aad430723c */ /* 0x000fe20000041830 */
[----:B------:R-:W4:Y:S07]  /*6f70*/  LDSM.16.M88.4 R168, [R230+0x14100] ;  /* 0x01410000e6a8783b */ /* 0x000f2e0000000200 */
[C---:B--2---:R-:W-:Y:S08]  /*6f80*/  HMMA.16816.F32.BF16 R4, R216.reuse, R172, R4 ;  /* 0x000000acd804723c */ /* 0x044ff00000041804 */
[C---:B------:R-:W-:Y:S01]  /*6f90*/  HMMA.16816.F32.BF16 R8, R216.reuse, R174, R8 ;  /* 0x000000aed808723c */ /* 0x040fe20000041808 */
[----:B------:R-:W2:Y:S07]  /*6fa0*/  LDSM.16.M88.4 R172, [R230+0x14900] ;  /* 0x01490000e6ac783b */ /* 0x000eae0000000200 */
[C---:B------:R-:W-:Y:S08]  /*6fb0*/  HMMA.16816.F32.BF16 R12, R216.reuse, R180, R12 ;  /* 0x000000b4d80c723c */ /* 0x040ff0000004180c */
[C---:B------:R-:W-:Y:S08]  /*6fc0*/  HMMA.16816.F32.BF16 R16, R216.reuse, R182, R16 ;  /* 0x000000b6d810723c */ /* 0x040ff00000041810 */
[C---:B-1----:R-:W-:Y:S08]  /*6fd0*/  HMMA.16816.F32.BF16 R20, R216.reuse, R152, R20 ;  /* 0x00000098d814723c */ /* 0x042ff00000041814 */
[C---:B------:R-:W-:Y:S01]  /*6fe0*/  HMMA.16816.F32.BF16 R24, R216.reuse, R154, R24 ;  /* 0x0000009ad818723c */ /* 0x040fe20000041818 */
[----:B------:R-:W1:Y:S07]  /*6ff0*/  LDSM.16.M88.4 R152, [R227+0x6800] ;  /* 0x00680000e398783b */ /* 0x000e6e0000000200 */
[C---:B---3--:R-:W-:Y:S08]  /*7000*/  HMMA.16816.F32.BF16 R28, R216.reuse, R164, R28 ;  /* 0x000000a4d81c723c */ /* 0x048ff0000004181c */
[C---:B------:R-:W-:Y:S08]  /*7010*/  HMMA.16816.F32.BF16 R32, R216.reuse, R166, R32 ;  /* 0x000000a6d820723c */ /* 0x040ff00000041820 */
[C---:B----4-:R-:W-:Y:S08]  /*7020*/  HMMA.16816.F32.BF16 R36, R216.reuse, R168, R36 ;  /* 0x000000a8d824723c */ /* 0x050ff00000041824 */
[C---:B------:R-:W-:Y:S08]  /*7030*/  HMMA.16816.F32.BF16 R40, R216.reuse, R170, R40 ;  /* 0x000000aad828723c */ /* 0x040ff00000041828 */
[C---:B--2---:R-:W-:Y:S08]  /*7040*/  HMMA.16816.F32.BF16 R44, R216.reuse, R172, R44 ;  /* 0x000000acd82c723c */ /* 0x044ff0000004182c */
[----:B------:R-:W-:Y:S08]  /*7050*/  HMMA.16816.F32.BF16 R48, R216, R174, R48 ;  /* 0x000000aed830723c */ /* 0x000ff00000041830 */
[C---:B------:R-:W-:Y:S08]  /*7060*/  HMMA.16816.F32.BF16 R4, R220.reuse, R184, R4 ;  /* 0x000000b8dc04723c */ /* 0x040ff00000041804 */
[C---:B------:R-:W-:Y:S08]  /*7070*/  HMMA.16816.F32.BF16 R8, R220.reuse, R186, R8 ;  /* 0x000000badc08723c */ /* 0x040ff00000041808 */
[C---:B-1----:R-:W-:Y:S08]  /*7080*/  HMMA.16816.F32.BF16 R12, R220.reuse, R152, R12 ;  /* 0x00000098dc0c723c */ /* 0x042ff0000004180c */
[C---:B------:R-:W-:Y:S04]  /*7090*/  HMMA.16816.F32.BF16 R16, R220.reuse, R154, R16 ;  /* 0x0000009adc10723c */ /* 0x040fe80000041810 */
[----:B------:R-:W-:Y:S02]  /*70a0*/  FMUL.FTZ R4, R4, c[0x0][0x320] ;  /* 0x0000c80004047a20 */ /* 0x000fe40000410000 */
[----:B------:R-:W-:Y:S02]  /*70b0*/  FMUL.FTZ R5, R5, c[0x0][0x320] ;  /* 0x0000c80005057a20 */ /* 0x000fe40000410000 */
[----:B------:R-:W-:Y:S01]  /*70c0*/  FMUL.FTZ R6, R6, c[0x0][0x320] ;  /* 0x0000c80006067a20 */ /* 0x000fe20000410000 */
[----:B------:R-:W-:Y:S03]  /*70d0*/  MUFU.TANH R165, R4 ;  /* 0x0000000400a57308 */ /* 0x000fe60000002400 */
[----:B------:R-:W-:Y:S02]  /*70e0*/  FMUL.FTZ R7, R7, c[0x0][0x320] ;  /* 0x0000c80007077a20 */ /* 0x000fe40000410000 */
[----:B------:R-:W-:Y:S02]  /*70f0*/  FMUL.FTZ R8, R8, c[0x0][0x320] ;  /* 0x0000c80008087a20 */ /* 0x000fe40000410000 */
[----:B------:R-:W-:Y:S02]  /*7100*/  FMUL.FTZ R9, R9, c[0x0][0x320] ;  /* 0x0000c80009097a20 */ /* 0x000fe40000410000 */
[----:B------:R-:W-:Y:S01]  /*7110*/  FMUL.FTZ R10, R10, c[0x0][0x320] ;  /* 0x0000c8000a0a7a20 */ /* 0x000fe20000410000 */
[----:B------:R-:W-:Y:S01]  /*7120*/  MUFU.TANH R167, R5 ;  /* 0x0000000500a77308 */ /* 0x000fe20000002400 */
[----:B------:R-:W-:Y:S02]  /*7130*/  FMUL.FTZ R11, R11, c[0x0][0x320] ;  /* 0x0000c8000b0b7a20 */ /* 0x000fe40000410000 */
        /* <DEDUP_REMOVED lines=8> */
[----:B------:R-:W-:Y:S03]  /*71c0*/  FMUL.FTZ R19, R19, c[0x0][0x320] ;  /* 0x0000c80013137a20 */ /* 0x000fe60000410000 */
[----:B------:R1:W-:Y:S10]  /*71d0*/  MUFU.TANH R171, R7 ;  /* 0x0000000700ab7308 */ /* 0x0003f40000002400 */
[----:B------:R-:W-:Y:S10]  /*71e0*/  MUFU.TANH R166, R8 ;  /* 0x0000000800a67308 */ /* 0x000ff40000002400 */
[----:B------:R-:W-:Y:S01]  /*71f0*/  MUFU.TANH R164, R9 ;  /* 0x0000000900a47308 */ /* 0x000fe20000002400 */
[----:B-1----:R-:W1:Y:S09]  /*7200*/  LDSM.16.M88.4 R4, [R227+0x7000] ;  /* 0x00700000e304783b */ /* 0x002e720000000200 */
[----:B------:R-:W-:Y:S10]  /*7210*/  MUFU.TANH R168, R10 ;  /* 0x0000000a00a87308 */ /* 0x000ff40000002400 */
[----:B------:R2:W-:Y:S10]  /*7220*/  MUFU.TANH R169, R11 ;  /* 0x0000000b00a97308 */ /* 0x0005f40000002400 */
[----:B------:R-:W-:Y:S10]  /*7230*/  MUFU.TANH R173, R13 ;  /* 0x0000000d00ad7308 */ /* 0x000ff40000002400 */
[----:B------:R-:W-:Y:S01]  /*7240*/  MUFU.TANH R180, R14 ;  /* 0x0000000e00b47308 */ /* 0x000fe20000002400 */
[C---:B-1----:R-:W-:Y:S01]  /*7250*/  HMMA.16816.F32.BF16 R20, R220.reuse, R4, R20 ;  /* 0x00000004dc14723c */ /* 0x042fe20000041814 */
[----:B--2---:R-:W1:Y:S08]  /*7260*/  LDSM.16.M88.4 R8, [R227+0x7800] ;  /* 0x00780000e308783b */ /* 0x004e700000000200 */
[----:B------:R-:W-:Y:S01]  /*7270*/  MUFU.TANH R182, R15 ;  /* 0x0000000f00b67308 */ /* 0x000fe20000002400 */
[C---:B------:R-:W-:Y:S01]  /*7280*/  HMMA.16816.F32.BF16 R24, R220.reuse, R6, R24 ;  /* 0x00000006dc18723c */ /* 0x040fe20000041818 */
[----:B------:R-:W2:Y:S08]  /*7290*/  LDSM.16.M88.4 R4, [R227+0x8000] ;  /* 0x00800000e304783b */ /* 0x000eb00000000200 */
[----:B------:R-:W-:Y:S05]  /*72a0*/  MUFU.TANH R172, R12 ;  /* 0x0000000c00ac7308 */ /* 0x000fea0000002400 */
[----:B------:R-:W-:Y:S02]  /*72b0*/  FMUL.FTZ R20, R20, c[0x0][0x320] ;  /* 0x0000c80014147a20 */ /* 0x000fe40000410000 */
[----:B------:R-:W-:Y:S03]  /*72c0*/  FMUL.FTZ R21, R21, c[0x0][0x320] ;  /* 0x0000c80015157a20 */ /* 0x000fe60000410000 */
[----:B------:R-:W-:Y:S01]  /*72d0*/  MUFU.TANH R183, R19 ;  /* 0x0000001300b77308 */ /* 0x000fe20000002400 */
[----:B------:R-:W-:Y:S02]  /*72e0*/  FMUL.FTZ R22, R22, c[0x0][0x320] ;  /* 0x0000c80016167a20 */ /* 0x000fe40000410000 */
[----:B------:R-:W-:Y:S02]  /*72f0*/  FMUL.FTZ R23, R23, c[0x0][0x320] ;  /* 0x0000c80017177a20 */ /* 0x000fe40000410000 */
[----:B------:R-:W-:Y:S02]  /*7300*/  FMUL.FTZ R26, R26, c[0x0][0x320] ;  /* 0x0000c8001a1a7a20 */ /* 0x000fe40000410000 */
[----:B------:R-:W-:Y:S02]  /*7310*/  FMUL.FTZ R27, R27, c[0x0][0x320] ;  /* 0x0000c8001b1b7a20 */ /* 0x000fe40000410000 */
[----:B------:R-:W-:Y:S01]  /*7320*/  FMUL.FTZ R24, R24, c[0x0][0x320] ;  /* 0x0000c80018187a20 */ /* 0x000fe20000410000 */
[----:B------:R-:W-:Y:S01]  /*7330*/  MUFU.TANH R184, R20 ;  /* 0x0000001400b87308 */ /* 0x000fe20000002400 */
[----:B------:R-:W-:Y:S01]  /*7340*/  FMUL.FTZ R25, R25, c[0x0][0x320] ;  /* 0x0000c80019197a20 */ /* 0x000fe20000410000 */
[C---:B-1----:R-:W-:Y:S08]  /*7350*/  HMMA.16816.F32.BF16 R28, R220.reuse, R8, R28 ;  /* 0x00000008dc1c723c */ /* 0x042ff0000004181c */
[----:B------:R-:W-:Y:S01]  /*7360*/  MUFU.TANH R186, R21 ;  /* 0x0000001500ba7308 */ /* 0x000fe20000002400 */
[C---:B------:R-:W-:Y:S01]  /*7370*/  HMMA.16816.F32.BF16 R32, R220.reuse, R10, R32 ;  /* 0x0000000adc20723c */ /* 0x040fe20000041820 */
[----:B------:R-:W1:Y:S01]  /*7380*/  LDSM.16.M88.4 R8, [R227+0x8800] ;  /* 0x00880000e308783b */ /* 0x000e620000000200 */
[----:B------:R-:W-:Y:S06]  /*7390*/  DEPBAR.LE SB0, 0x0 ;  /* 0x000080000000791a */ /* 0x000fec0000000000 */
[C---:B--2---:R-:W-:Y:S01]  /*73a0*/  HMMA.16816.F32.BF16 R36, R220.reuse, R4, R36 ;  /* 0x00000004dc24723c */ /* 0x044fe20000041824 */
[----:B------:R-:W-:Y:S07]  /*73b0*/  BAR.SYNC.DEFER_BLOCKING 0x0 ;  /* 0x0000000000007b1d */ /* 0x000fee0000010000 */
[C---:B------:R-:W-:Y:S04]  /*73c0*/  HMMA.16816.F32.BF16 R40, R220.reuse, R6, R40 ;  /* 0x00000006dc28723c */ /* 0x040fe80000041828 */
[----:B------:R-:W-:Y:S02]  /*73d0*/  FMUL.FTZ R28, R28, c[0x0][0x320] ;  /* 0x0000c8001c1c7a20 */ /* 0x000fe40000410000 */
[----:B------:R-:W-:Y:S02]  /*73e0*/  FMUL.FTZ R29, R29, c[0x0][0x320] ;  /* 0x0000c8001d1d7a20 */ /* 0x000fe40000410000 */
[----:B------:R-:W-:Y:S04]  /*73f0*/  FMUL.FTZ R30, R30, c[0x0][0x320] ;  /* 0x0000c8001e1e7a20 */ /* 0x000fe80000410000 */
[----:B------:R-:W-:Y:S02]  /*7400*/  FMUL.FTZ R31, R31, c[0x0][0x320] ;  /* 0x0000c8001f1f7a20 */ /* 0x000fe40000410000 */
[----:B------:R-:W-:Y:S02]  /*7410*/  FMUL.FTZ R34, R34, c[0x0][0x320] ;  /* 0x0000c80022227a20 */ /* 0x000fe40000410000 */
[----:B------:R-:W-:Y:S01]  /*7420*/  FMUL.FTZ R36, R36, c[0x0][0x320] ;  /* 0x0000c80024247a20 */ /* 0x000fe20000410000 */
[----:B------:R-:W-:Y:S01]  /*7430*/  MUFU.TANH R251, R22 ;  /* 0x0000001600fb7308 */ /* 0x000fe20000002400 */
[----:B------:R-:W-:Y:S02]  /*7440*/  FMUL.FTZ R37, R37, c[0x0][0x320] ;  /* 0x0000c80025257a20 */ /* 0x000fe40000410000 */
[----:B------:R-:W-:Y:S02]  /*7450*/  FMUL.FTZ R38, R38, c[0x0][0x320] ;  /* 0x0000c80026267a20 */ /* 0x000fe40000410000 */
[----:B------:R-:W-:Y:S02]  /*7460*/  FMUL.FTZ R39, R39, c[0x0][0x320] ;  /* 0x0000c80027277a20 */ /* 0x000fe40000410000 */
[----:B------:R-:W-:Y:S01]  /*7470*/  FMUL.FTZ R40, R40, c[0x0][0x320] ;  /* 0x0000c80028287a20 */ /* 0x000fe20000410000 */
[C---:B-1----:R-:W-:Y:S01]  /*7480*/  HMMA.16816.F32.BF16 R44, R220.reuse, R8, R44 ;  /* 0x00000008dc2c723c */ /* 0x042fe2000004182c */
[----:B------:R-:W2:Y:S01]  /*7490*/  LDL.64 R8, [R1+0x28] ;  /* 0x0000280001087983 */ /* 0x000ea20000100a00 */
[----:B------:R-:W1:Y:S01]  /*74a0*/  MUFU.TANH R3, R36 ;  /* 0x0000002400037308 */ /* 0x000e620000002400 */
[----:B------:R-:W-:Y:S02]  /*74b0*/  FMUL.FTZ R35, R35, c[0x0][0x320] ;  /* 0x0000c80023237a20 */ /* 0x000fe40000410000 */
[----:B------:R-:W-:Y:S02]  /*74c0*/  FMUL.FTZ R33, R33, c[0x0][0x320] ;  /* 0x0000c80021217a20 */ /* 0x000fe40000410000 */
[----:B------:R-:W-:Y:S01]  /*74d0*/  FMUL.FTZ R32, R32, c[0x0][0x320] ;  /* 0x0000c80020207a20 */ /* 0x000fe20000410000 */
[----:B------:R-:W-:Y:S01]  /*74e0*/  HMMA.16816.F32.BF16 R48, R220, R10, R48 ;  /* 0x0000000adc30723c */ /* 0x000fe20000041830 */
[----:B------:R-:W3:Y:S03]  /*74f0*/  LDL.64 R10, [R1+0x20] ;  /* 0x00002000010a7983 */ /* 0x000ee60000100a00 */
[----:B------:R-:W-:Y:S01]  /*7500*/  MUFU.TANH R250, R26 ;  /* 0x0000001a00fa7308 */ /* 0x000fe20000002400 */
[----:B------:R-:W-:Y:S02]  /*7510*/  FMUL.FTZ R42, R42, c[0x0][0x320] ;  /* 0x0000c8002a2a7a20 */ /* 0x000fe40000410000 */
[----:B------:R-:W-:Y:S02]  /*7520*/  FMUL.FTZ R41, R41, c[0x0][0x320] ;  /* 0x0000c80029297a20 */ /* 0x000fe40000410000 */
[----:B------:R-:W-:Y:S05]  /*7530*/  FMUL.FTZ R43, R43, c[0x0][0x320] ;  /* 0x0000c8002b2b7a20 */ /* 0x000fea0000410000 */
[----:B------:R1:W-:Y:S02]  /*7540*/  MUFU.TANH R26, R40 ;  /* 0x00000028001a7308 */ /* 0x0003e40000002400 */
[----:B------:R-:W-:Y:S02]  /*7550*/  FMUL.FTZ R46, R46, c[0x0][0x320] ;  /* 0x0000c8002e2e7a20 */ /* 0x000fe40000410000 */
[----:B------:R-:W-:Y:S02]  /*7560*/  FMUL.FTZ R47, R47, c[0x0][0x320] ;  /* 0x0000c8002f2f7a20 */ /* 0x000fe40000410000 */
[----:B------:R-:W-:Y:S02]  /*7570*/  FMUL.FTZ R44, R44, c[0x0][0x320] ;  /* 0x0000c8002c2c7a20 */ /* 0x000fe40000410000 */
[----:B------:R-:W-:Y:S02]  /*7580*/  FMUL.FTZ R45, R45, c[0x0][0x320] ;  /* 0x0000c8002d2d7a20 */ /* 0x000fe40000410000 */
[----:B------:R-:W4:Y:S01]  /*7590*/  MUFU.TANH R0, R37 ;  /* 0x0000002500007308 */ /* 0x000f220000002400 */
[----:B------:R-:W-:Y:S02]  /*75a0*/  FMUL.FTZ R50, R50, c[0x0][0x320] ;  /* 0x0000c80032327a20 */ /* 0x000fe40000410000 */
[----:B------:R-:W-:Y:S02]  /*75b0*/  FMUL.FTZ R49, R49, c[0x0][0x320] ;  /* 0x0000c80031317a20 */ /* 0x000fe40000410000 */
[----:B------:R-:W-:Y:S05]  /*75c0*/  FMUL.FTZ R48, R48, c[0x0][0x320] ;  /* 0x0000c80030307a20 */ /* 0x000fea0000410000 */
[----:B------:R-:W-:Y:S01]  /*75d0*/  MUFU.TANH R175, R17 ;  /* 0x0000001100af7308 */ /* 0x000fe20000002400 */
[----:B-1----:R-:W-:Y:S09]  /*75e0*/  MOV R40, R3 ;  /* 0x0000000300287202 */ /* 0x002ff20000000f00 */
[----:B------:R-:W-:Y:S10]  /*75f0*/  MUFU.TANH R17, R27 ;  /* 0x0000001b00117308 */ /* 0x000ff40000002400 */
[----:B------:R4:W-:Y:S10]  /*7600*/  MUFU.TANH R27, R42 ;  /* 0x0000002a001b7308 */ /* 0x0009f40000002400 */
[----:B------:R-:W1:Y:S10]  /*7610*/  MUFU.TANH R2, R35 ;  /* 0x0000002300027308 */ /* 0x000e740000002400 */
[----:B------:R-:W-:Y:S01]  /*7620*/  MUFU.TANH R3, R41 ;  /* 0x0000002900037308 */ /* 0x000fe20000002400 */
[----:B----4-:R-:W-:Y:S02]  /*7630*/  MOV R42, R0 ;  /* 0x00000000002a7202 */ /* 0x010fe40000000f00 */
[----:B------:R-:W-:Y:S07]  /*7640*/  FMNMX.FTZ R0, R165, R101, !PT ;  /* 0x00000065a5007209 */ /* 0x000fee0007810000 */
[----:B------:R1:W-:Y:S01]  /*7650*/  MUFU.TANH R41, R43 ;  /* 0x0000002b00297308 */ /* 0x0003e20000002400 */
[----:B------:R-:W-:Y:S04]  /*7660*/  FMNMX.FTZ R0, R167, R0, !PT ;  /* 0x00000000a7007209 */ /* 0x000fe80007810000 */
[----:B------:R-:W-:Y:S04]  /*7670*/  FMNMX.FTZ R0, R166, R0, !PT ;  /* 0x00000000a6007209 */ /* 0x000fe80007810000 */
[----:B------:R-:W-:Y:S01]  /*7680*/  FMNMX.FTZ R0, R164, R0, !PT ;  /* 0x00000000a4007209 */ /* 0x000fe20007810000 */
[----:B------:R-:W4:Y:S03]  /*7690*/  MUFU.TANH R174, R16 ;  /* 0x0000001000ae7308 */ /* 0x000f260000002400 */
[----:B------:R-:W-:Y:S04]  /*76a0*/  FMNMX.FTZ R0, R172, R0, !PT ;  /* 0x00000000ac007209 */ /* 0x000fe80007810000 */
[----:B------:R-:W-:Y:S03]  /*76b0*/  FMNMX.FTZ R0, R173, R0, !PT ;  /* 0x00000000ad007209 */ /* 0x000fe60007810000 */
[----:B------:R-:W4:Y:S01]  /*76c0*/  MUFU.TANH R181, R18 ;  /* 0x0000001200b57308 */ /* 0x000f220000002400 */
[----:B-1----:R-:W-:Y:S02]  /*76d0*/  MOV R43, R2 ;  /* 0x00000002002b7202 */ /* 0x002fe40000000f00 */
[----:B------:R-:W-:Y:S04]  /*76e0*/  FMNMX.FTZ R2, R170, R102, !PT ;  /* 0x00000066aa027209 */ /* 0x000fe80007810000 */
[----:B------:R-:W-:Y:S03]  /*76f0*/  FMNMX.FTZ R2, R171, R2, !PT ;  /* 0x00000002ab027209 */ /* 0x000fe60007810000 */
[----:B------:R-:W1:Y:S01]  /*7700*/  MUFU.TANH R248, R23 ;  /* 0x0000001700f87308 */ /* 0x000e620000002400 */
[----:B------:R-:W-:Y:S02]  /*7710*/  FMNMX.FTZ R2, R168, R2, !PT ;  /* 0x00000002a8027209 */ /* 0x000fe40007810000 */
[----:B----4-:R-:W-:Y:S02]  /*7720*/  FMNMX.FTZ R0, R174, R0, !PT ;  /* 0x00000000ae007209 */ /* 0x010fe40007810000 */
[----:B------:R-:W-:Y:S02]  /*7730*/  FMNMX.FTZ R2, R169, R2, !PT ;  /* 0x00000002a9027209 */ /* 0x000fe40007810000 */
[----:B------:R-:W-:Y:S03]  /*7740*/  FMNMX.FTZ R0, R175, R0, !PT ;  /* 0x00000000af007209 */ /* 0x000fe60007810000 */
[----:B------:R1:W4:Y:S01]  /*7750*/  MUFU.TANH R158, R34 ;  /* 0x00000022009e7308 */ /* 0x0003220000002400 */
[----:B------:R-:W-:Y:S02]  /*7760*/  FMNMX.FTZ R2, R180, R2, !PT ;  /* 0x00000002b4027209 */ /* 0x000fe40007810000 */
[----:B------:R-:W-:Y:S02]  /*7770*/  FMNMX.FTZ R0, R184, R0, !PT ;  /* 0x00000000b8007209 */ /* 0x000fe40007810000 */
[----:B------:R-:W-:Y:S02]  /*7780*/  FMNMX.FTZ R2, R182, R2, !PT ;  /* 0x00000002b6027209 */ /* 0x000fe40007810000 */
[----:B------:R-:W-:Y:S02]  /*7790*/  FMNMX.FTZ R0, R186, R0, !PT ;  /* 0x00000000ba007209 */ /* 0x000fe40007810000 */
[----:B------:R-:W-:Y:S01]  /*77a0*/  FMNMX.FTZ R2, R181, R2, !PT ;  /* 0x00000002b5027209 */ /* 0x000fe20007810000 */
[----:B------:R-:W4:Y:S03]  /*77b0*/  MUFU.TANH R185, R24 ;  /* 0x0000001800b97308 */ /* 0x000f260000002400 */
[----:B------:R-:W-:Y:S04]  /*77c0*/  FMNMX.FTZ R2, R183, R2, !PT ;  /* 0x00000002b7027209 */ /* 0x000fe80007810000 */
[----:B------:R-:W-:Y:S03]  /*77d0*/  FMNMX.FTZ R2, R251, R2, !PT ;  /* 0x00000002fb027209 */ /* 0x000fe60007810000 */
[----:B------:R-:W4:Y:S01]  /*77e0*/  MUFU.TANH R231, R28 ;  /* 0x0000001c00e77308 */ /* 0x000f220000002400 */
[----:B-1----:R-:W-:Y:S02]  /*77f0*/  MOV R34, R248 ;  /* 0x000000f800227202 */ /* 0x002fe40000000f00 */
[----:B----4-:R-:W-:Y:S02]  /*7800*/  MOV R35, R158 ;  /* 0x0000009e00237202 */ /* 0x010fe40000000f00 */
[----:B------:R-:W-:Y:S05]  /*7810*/  FMNMX.FTZ R2, R34, R2, !PT ;  /* 0x0000000222027209 */ /* 0x000fea0007810000 */
[----:B------:R1:W-:Y:S01]  /*7820*/  MUFU.TANH R103, R33 ;  /* 0x0000002100677308 */ /* 0x0003e20000002400 */
[----:B------:R-:W-:Y:S02]  /*7830*/  FMNMX.FTZ R2, R250, R2, !PT ;  /* 0x00000002fa027209 */ /* 0x000fe40007810000 */
[----:B------:R-:W-:Y:S02]  /*7840*/  FMNMX.FTZ R0, R185, R0, !PT ;  /* 0x00000000b9007209 */ /* 0x000fe40007810000 */
[----:B------:R-:W-:Y:S05]  /*7850*/  FMNMX.FTZ R2, R17, R2, !PT ;  /* 0x0000000211027209 */ /* 0x000fea0007810000 */
[----:B------:R-:W4:Y:S10]  /*7860*/  MUFU.TANH R187, R25 ;  /* 0x0000001900bb7308 */ /* 0x000f340000002400 */
[----:B------:R-:W4:Y:S01]  /*7870*/  MUFU.TANH R159, R29 ;  /* 0x0000001d009f7308 */ /* 0x000f220000002400 */
[----:B-1----:R-:W-:Y:S09]  /*7880*/  MOV R33, R231 ;  /* 0x000000e700217202 */ /* 0x002ff20000000f00 */
[----:B------:R1:W1:Y:S01]  /*7890*/  MUFU.TANH R157, R32 ;  /* 0x00000020009d7308 */ /* 0x0002620000002400 */
[----:B----4-:R-:W-:Y:S04]  /*78a0*/  FMNMX.FTZ R0, R187, R0, !PT ;  /* 0x00000000bb007209 */ /* 0x010fe80007810000 */
[----:B------:R-:W-:Y:S05]  /*78b0*/  FMNMX.FTZ R0, R33, R0, !PT ;  /* 0x0000000021007209 */ /* 0x000fea0007810000 */
[----:B------:R4:W-:Y:S10]  /*78c0*/  MUFU.TANH R16, R46 ;  /* 0x0000002e00107308 */ /* 0x0009f40000002400 */
[----:B------:R-:W4:Y:S01]  /*78d0*/  MUFU.TANH R154, R30 ;  /* 0x0000001e009a7308 */ /* 0x000f220000002400 */
[----:B-1----:R-:W-:Y:S04]  /*78e0*/  MOV R32, R159 ;  /* 0x0000009f00207202 */ /* 0x002fe80000000f00 */
[----:B------:R-:W-:Y:S05]  /*78f0*/  FMNMX.FTZ R0, R32, R0, !PT ;  /* 0x0000000020007209 */ /* 0x000fea0007810000 */
[----:B------:R1:W-:Y:S01]  /*7900*/  MUFU.TANH R24, R47 ;  /* 0x0000002f00187308 */ /* 0x0003e20000002400 */
[----:B----4-:R-:W-:Y:S04]  /*7910*/  MOV R46, R157 ;  /* 0x0000009d002e7202 */ /* 0x010fe80000000f00 */
[----:B------:R-:W-:Y:S05]  /*7920*/  FMNMX.FTZ R0, R46, R0, !PT ;  /* 0x000000002e007209 */ /* 0x000fea0007810000 */
[----:B------:R-:W4:Y:S01]  /*7930*/  MUFU.TANH R252, R31 ;  /* 0x0000001f00fc7308 */ /* 0x000f220000002400 */
[----:B------:R-:W-:Y:S09]  /*7940*/  FMNMX.FTZ R2, R154, R2, !PT ;  /* 0x000000029a027209 */ /* 0x000ff20007810000 */
[----:B------:R4:W-:Y:S01]  /*7950*/  MUFU.TANH R152, R50 ;  /* 0x0000003200987308 */ /* 0x0009e20000002400 */
[----:B-1----:R-:W-:Y:S04]  /*7960*/  MOV R47, R103 ;  /* 0x00000067002f7202 */ /* 0x002fe80000000f00 */
[----:B------:R-:W-:Y:S05]  /*7970*/  FMNMX.FTZ R0, R47, R0, !PT ;  /* 0x000000002f007209 */ /* 0x000fea0007810000 */
[----:B------:R-:W1:Y:S01]  /*7980*/  MUFU.TANH R6, R44 ;  /* 0x0000002c00067308 */ /* 0x000e620000002400 */
[----:B------:R-:W-:Y:S02]  /*7990*/  FMNMX.FTZ R0, R40, R0, !PT ;  /* 0x0000000028007209 */ /* 0x000fe40007810000 */
[----:B----4-:R-:W-:Y:S04]  /*79a0*/  FMNMX.FTZ R2, R252, R2, !PT ;  /* 0x00000002fc027209 */ /* 0x010fe80007810000 */
[----:B------:R-:W-:Y:S03]  /*79b0*/  FMNMX.FTZ R2, R35, R2, !PT ;  /* 0x0000000223027209 */ /* 0x000fe60007810000 */
[----:B------:R1:W4:Y:S01]  /*79c0*/  MUFU.TANH R44, R45 ;  /* 0x0000002d002c7308 */ /* 0x0003220000002400 */
[----:B------:R-:W-:Y:S02]  /*79d0*/  MOV R50, R3 ;  /* 0x0000000300327202 */ /* 0x000fe40000000f00 */
[----:B------:R-:W-:Y:S02]  /*79e0*/  FMNMX.FTZ R3, R43, R2, !PT ;  /* 0x000000022b037209 */ /* 0x000fe40007810000 */
[----:B------:R-:W-:Y:S01]  /*79f0*/  FMNMX.FTZ R2, R42, R0, !PT ;  /* 0x000000002a027209 */ /* 0x000fe20007810000 */
[----:B------:R-:W-:Y:S04]  /*7a00*/  FMUL.FTZ R0, R51, c[0x0][0x320] ;  /* 0x0000c80033007a20 */ /* 0x000fe80000410000 */
[----:B------:R-:W2:Y:S01]  /*7a10*/  MUFU.TANH R4, R38 ;  /* 0x0000002600047308 */ /* 0x000ea20000002400 */
[----:B------:R-:W-:Y:S02]  /*7a20*/  MOV R51, R17 ;  /* 0x0000001100337202 */ /* 0x000fe40000000f00 */
[----:B------:R-:W-:Y:S07]  /*7a30*/  FMNMX.FTZ R2, R26, R2, !PT ;  /* 0x000000021a027209 */ /* 0x000fee0007810000 */
[----:B------:R2:W-:Y:S01]  /*7a40*/  MUFU.TANH R103, R0 ;  /* 0x0000000000677308 */ /* 0x0005e20000002400 */
[----:B-1----:R-:W-:Y:S02]  /*7a50*/  MOV R45, R6 ;  /* 0x00000006002d7202 */ /* 0x002fe40000000f00 */
[----:B------:R-:W-:Y:S07]  /*7a60*/  MOV R6, UR18 ;  /* 0x0000001200067c02 */ /* 0x000fee0008000f00 */
[----:B------:R1:W-:Y:S10]  /*7a70*/  MUFU.TANH R157, R49 ;  /* 0x00000031009d7308 */ /* 0x0003f40000002400 */
[----:B------:R-:W3:Y:S01]  /*7a80*/  MUFU.TANH R5, R39 ;  /* 0x0000002700057308 */ /* 0x000ee20000002400 */
[----:B--2---:R-:W-:Y:S04]  /*7a90*/  FMNMX.FTZ R0, R50, R2, !PT ;  /* 0x0000000232007209 */ /* 0x004fe80007810000 */
[----:B------:R-:W-:Y:S05]  /*7aa0*/  FMNMX.FTZ R0, R45, R0, !PT ;  /* 0x000000002d007209 */ /* 0x000fea0007810000 */
[----:B------:R3:W2:Y:S01]  /*7ab0*/  MUFU.TANH R25, R48 ;  /* 0x0000003000197308 */ /* 0x0006a20000002400 */
[----:B----4-:R-:W-:Y:S02]  /*7ac0*/  FMNMX.FTZ R0, R44, R0, !PT ;  /* 0x000000002c007209 */ /* 0x010fe40007810000 */
[----:B-1----:R-:W-:Y:S04]  /*7ad0*/  MOV R49, R4 ;  /* 0x0000000400317202 */ /* 0x002fe80000000f00 */
[----:B------:R-:W-:Y:S02]  /*7ae0*/  FMNMX.FTZ R3, R49, R3, !PT ;  /* 0x0000000331037209 */ /* 0x000fe40007810000 */
[----:B---3--:R-:W-:Y:S02]  /*7af0*/  MOV R48, R5 ;  /* 0x0000000500307202 */ /* 0x008fe40000000f00 */
[----:B--2---:R-:W-:Y:S02]  /*7b00*/  FMNMX.FTZ R100, R25, R0, !PT ;  /* 0x0000000019647209 */ /* 0x004fe40007810000 */
[----:B------:R-:W-:Y:S02]  /*7b10*/  FMNMX.FTZ R3, R48, R3, !PT ;  /* 0x0000000330037209 */ /* 0x000fe40007810000 */
[----:B------:R-:W-:Y:S02]  /*7b20*/  FMNMX.FTZ R100, R157, R100, !PT ;  /* 0x000000649d647209 */ /* 0x000fe40007810000 */
[----:B------:R-:W-:Y:S02]  /*7b30*/  FMNMX.FTZ R2, R27, R3, !PT ;  /* 0x000000031b027209 */ /* 0x000fe40007810000 */
[----:B------:R-:W-:Y:S01]  /*7b40*/  @P0 MOV R5, R11 ;  /* 0x0000000b00050202 */ /* 0x000fe20000000f00 */
[----:B------:R-:W1:Y:S01]  /*7b50*/  SHFL.BFLY PT, R3, R100, 0x2, 0x1f ;  /* 0x0c401f0064037f89 */ /* 0x000e6200000e0000 */
[----:B------:R-:W-:Y:S04]  /*7b60*/  FMNMX.FTZ R2, R41, R2, !PT ;  /* 0x0000000229027209 */ /* 0x000fe80007810000 */
[----:B------:R-:W-:Y:S04]  /*7b70*/  FMNMX.FTZ R2, R16, R2, !PT ;  /* 0x0000000210027209 */ /* 0x000fe80007810000 */
[----:B------:R-:W-:Y:S04]  /*7b80*/  FMNMX.FTZ R0, R24, R2, !PT ;  /* 0x0000000218007209 */ /* 0x000fe80007810000 */
[----:B------:R-:W-:Y:S04]  /*7b90*/  FMNMX.FTZ R0, R152, R0, !PT ;  /* 0x0000000098007209 */ /* 0x000fe80007810000 */
[----:B------:R-:W-:Y:S05]  /*7ba0*/  FMNMX.FTZ R0, R103, R0, !PT ;  /* 0x0000000067007209 */ /* 0x000fea0007810000 */
[----:B------:R-:W2:Y:S01]  /*7bb0*/  SHFL.BFLY PT, R2, R0, 0x2, 0x1f ;  /* 0x0c401f0000027f89 */ /* 0x000ea200000e0000 */
[----:B-1----:R-:W-:Y:S07]  /*7bc0*/  FMNMX.FTZ R100, R100, R3, !PT ;  /* 0x0000000364647209 */ /* 0x002fee0007810000 */
[----:B------:R-:W1:Y:S01]  /*7bd0*/  SHFL.BFLY PT, R4, R100, 0x1, 0x1f ;  /* 0x0c201f0064047f89 */ /* 0x000e6200000e0000 */
[----:B--2---:R-:W-:Y:S07]  /*7be0*/  FMNMX.FTZ R0, R0, R2, !PT ;  /* 0x0000000200007209 */ /* 0x004fee0007810000 */
[----:B------:R-:W2:Y:S01]  /*7bf0*/  SHFL.BFLY PT, R3, R0, 0x1, 0x1f ;  /* 0x0c201f0000037f89 */ /* 0x000ea200000e0000 */
[----:B-1----:R-:W-:Y:S05]  /*7c00*/  FMNMX.FTZ R100, R100, R4, !PT ;  /* 0x0000000464647209 */ /* 0x002fea0007810000 */
[C---:B------:R-:W-:Y:S02]  /*7c10*/  FMUL.FTZ R153, R100.reuse, c[0x0][0x2d0] ;  /* 0x0000b40064997a20 */ /* 0x040fe40000410000 */
[----:B------:R-:W-:Y:S02]  /*7c20*/  FADD.FTZ R2, -R100, R101 ;  /* 0x0000006564027221 */ /* 0x000fe40000010100 */
[--C-:B------:R-:W-:Y:S01]  /*7c30*/  FFMA.FTZ R4, R165, c[0x0][0x2d0], -R153.reuse ;  /* 0x0000b400a5047a23 */ /* 0x100fe20000010899 */
[----:B------:R-:W-:Y:S01]  /*7c40*/  MOV R165, R16 ;  /* 0x0000001000a57202 */ /* 0x000fe20000000f00 */
[----:B------:R-:W-:Y:S01]  /*7c50*/  FFMA.FTZ R9, R164, c[0x0][0x2d0], -R153 ;  /* 0x0000b400a4097a23 */ /* 0x000fe20000010899 */
[----:B------:R-:W-:Y:S01]  /*7c60*/  MOV R164, R24 ;  /* 0x0000001800a47202 */ /* 0x000fe20000000f00 */
[----:B------:R1:W-:Y:S01]  /*7c70*/  MUFU.EX2 R18, R4 ;  /* 0x0000000400127308 */ /* 0x0003e20000000800 */
[----:B--2---:R-:W-:Y:S01]  /*7c80*/  FMNMX.FTZ R3, R0, R3, !PT ;  /* 0x0000000300037209 */ /* 0x004fe20007810000 */
[----:B------:R-:W-:Y:S08]  /*7c90*/  FMUL.FTZ R0, R2, c[0x0][0x2d0] ;  /* 0x0000b40002007a20 */ /* 0x000ff00000410000 */
[----:B------:R-:W-:Y:S01]  /*7ca0*/  MUFU.EX2 R231, R9 ;  /* 0x0000000900e77308 */ /* 0x000fe20000000800 */
[----:B------:R-:W-:Y:S04]  /*7cb0*/  FMUL.FTZ R101, R3, c[0x0][0x2d0] ;  /* 0x0000b40003657a20 */ /* 0x000fe80000410000 */
[--C-:B------:R-:W-:Y:S01]  /*7cc0*/  FFMA.FTZ R11, R170, c[0x0][0x2d0], -R101.reuse ;  /* 0x0000b400aa0b7a23 */ /* 0x100fe20000010865 */
[----:B------:R-:W-:Y:S01]  /*7cd0*/  MOV R170, R25 ;  /* 0x0000001900aa7202 */ /* 0x000fe20000000f00 */
[--C-:B------:R-:W-:Y:S03]  /*7ce0*/  FFMA.FTZ R152, R152, c[0x0][0x2d0], -R101.reuse ;  /* 0x0000b40098987a23 */ /* 0x100fe60000010865 */
[----:B------:R2:W3:Y:S01]  /*7cf0*/  MUFU.EX2 R2, R0 ;  /* 0x0000000000027308 */ /* 0x0004e20000000800 */
[----:B------:R-:W-:Y:S02]  /*7d00*/  FFMA.FTZ R164, R164, c[0x0][0x2d0], -R101 ;  /* 0x0000b400a4a47a23 */ /* 0x000fe40000010865 */
[----:B------:R-:W-:Y:S01]  /*7d10*/  FFMA.FTZ R170, R170, c[0x0][0x2d0], -R153 ;  /* 0x0000b400aaaa7a23 */ /* 0x000fe20000010899 */
[----:B-1----:R-:W-:Y:S05]  /*7d20*/  @P0 MOV R4, R8 ;  /* 0x0000000800040202 */ /* 0x002fea0000000f00 */
[----:B------:R-:W-:Y:S01]  /*7d30*/  @P0 IMAD.WIDE.U32 R4, R6, 0x60, R4 ;  /* 0x0000006006040825 */ /* 0x000fe200078e0004 */
[----:B------:R-:W-:Y:S03]  /*7d40*/  MUFU.EX2 R12, R11 ;  /* 0x0000000b000c7308 */ /* 0x000fe60000000800 */
[--C-:B------:R-:W-:Y:S01]  /*7d50*/  FFMA.FTZ R6, R167, c[0x0][0x2d0], -R153.reuse ;  /* 0x0000b400a7067a23 */ /* 0x100fe20000010899 */
[----:B------:R-:W-:Y:S01]  /*7d60*/  @P0 IADD3 R7, R5, UR12, RZ ;  /* 0x0000000c05070c10 */ /* 0x000fe2000fffe0ff */
[----:B------:R-:W-:Y:S01]  /*7d70*/  FFMA.FTZ R5, R166, c[0x0][0x2d0], -R153 ;  /* 0x0000b400a6057a23 */ /* 0x000fe20000010899 */
[----:B------:R-:W-:Y:S01]  /*7d80*/  @UP0 USHF.L.U32 UR12, UR4, 0x6, URZ ;  /* 0x00000006040c0899 */ /* 0x000fe2000800063f */
[----:B------:R-:W-:Y:S02]  /*7d90*/  MOV R166, R27 ;  /* 0x0000001b00a67202 */ /* 0x000fe40000000f00 */
[----:B------:R-:W-:Y:S01]  /*7da0*/  @P0 SHF.L.U64.HI R7, R4, 0x1, R7 ;  /* 0x0000000104070819 */ /* 0x000fe20000010207 */
[----:B------:R1:W-:Y:S01]  /*7db0*/  MUFU.EX2 R158, R6 ;  /* 0x00000006009e7308 */ /* 0x0003e20000000800 */
[----:B------:R-:W-:Y:S01]  /*7dc0*/  MOV R167, R48 ;  /* 0x0000003000a77202 */ /* 0x000fe20000000f00 */
[----:B--2---:R-:W-:Y:S01]  /*7dd0*/  FADD.FTZ R0, -R3, R102 ;  /* 0x0000006603007221 */ /* 0x004fe20000010100 */
[----:B------:R-:W-:Y:S01]  /*7de0*/  MOV R102, R154 ;  /* 0x0000009a00667202 */ /* 0x000fe20000000f00 */
[----:B---3--:R-:W-:Y:S02]  /*7df0*/  FMUL.FTZ R16, R2, R116 ;  /* 0x0000007402107220 */ /* 0x008fe40000410000 */
[----:B------:R-:W-:Y:S04]  /*7e00*/  FMUL.FTZ R0, R0, c[0x0][0x2d0] ;  /* 0x0000b40000007a20 */ /* 0x000fe80000410000 */
[----:B------:R2:W-:Y:S01]  /*7e10*/  MUFU.EX2 R248, R5 ;  /* 0x0000000500f87308 */ /* 0x0005e20000000800 */
[C---:B------:R-:W-:Y:S02]  /*7e20*/  FMUL.FTZ R17, R2.reuse, R117 ;  /* 0x0000007502117220 */ /* 0x040fe40000410000 */
[C---:B------:R-:W-:Y:S01]  /*7e30*/  FMUL.FTZ R24, R2.reuse, R124 ;  /* 0x0000007c02187220 */ /* 0x040fe20000410000 */
[----:B------:R-:W-:Y:S01]  /*7e40*/  MOV R124, R26 ;  /* 0x0000001a007c7202 */ /* 0x000fe20000000f00 */
[C---:B------:R-:W-:Y:S01]  /*7e50*/  FMUL.FTZ R25, R2.reuse, R125 ;  /* 0x0000007d02197220 */ /* 0x040fe20000410000 */
[----:B------:R-:W-:Y:S01]  /*7e60*/  MOV R125, R165 ;  /* 0x000000a5007d7202 */ /* 0x000fe20000000f00 */
[----:B------:R-:W-:Y:S01]  /*7e70*/  FMUL.FTZ R48, R2, R148 ;  /* 0x0000009402307220 */ /* 0x000fe20000410000 */
[----:B------:R-:W-:Y:S01]  /*7e80*/  MOV R148, R102 ;  /* 0x0000006600947202 */ /* 0x000fe20000000f00 */
[----:B------:R-:W-:Y:S01]  /*7e90*/  FFMA.FTZ R102, R172, c[0x0][0x2d0], -R153 ;  /* 0x0000b400ac667a23 */ /* 0x000fe20000010899 */
[----:B------:R-:W3:Y:S01]  /*7ea0*/  MUFU.EX2 R0, R0 ;  /* 0x0000000000007308 */ /* 0x000ee20000000800 */
[----:B------:R-:W-:Y:S01]  /*7eb0*/  MOV R165, R41 ;  /* 0x0000002900a57202 */ /* 0x000fe20000000f00 */
[C---:B------:R-:W-:Y:S01]  /*7ec0*/  FMUL.FTZ R41, R2.reuse, R141 ;  /* 0x0000008d02297220 */ /* 0x040fe20000410000 */
[----:B------:R-:W-:Y:S01]  /*7ed0*/  MOV R141, R252 ;  /* 0x000000fc008d7202 */ /* 0x000fe20000000f00 */
[----:B------:R-:W-:Y:S01]  /*7ee0*/  FMUL.FTZ R52, R2, R52 ;  /* 0x0000003402347220 */ /* 0x000fe20000410000 */
[----:B-1----:R-:W-:Y:S01]  /*7ef0*/  @P0 SHF.L.U32 R6, R4, 0x1, RZ ;  /* 0x0000000104060819 */ /* 0x002fe200000006ff */
[C---:B------:R-:W-:Y:S02]  /*7f00*/  FMUL.FTZ R53, R2.reuse, R53 ;  /* 0x0000003502357220 */ /* 0x040fe40000410000 */
[----:B------:R-:W-:Y:S01]  /*7f10*/  FMUL.FTZ R56, R2, R56 ;  /* 0x0000003802387220 */ /* 0x000fe20000410000 */
[----:B------:R-:W-:Y:S01]  /*7f20*/  @P0 IADD3 R4, P1, R6, c[0x0][0x1c8], RZ ;  /* 0x0000720006040a10 */ /* 0x000fe20007f3e0ff */
[----:B------:R-:W-:Y:S01]  /*7f30*/  FMUL.FTZ R57, R2, R57 ;  /* 0x0000003902397220 */ /* 0x000fe20000410000 */
[----:B------:R-:W-:Y:S01]  /*7f40*/  @P0 IADD3 R8, P2, R6, 0x80, RZ ;  /* 0x0000008006080810 */ /* 0x000fe20007f5e0ff */
[----:B------:R-:W-:Y:S01]  /*7f50*/  FMUL.FTZ R60, R2, R60 ;  /* 0x0000003c023c7220 */ /* 0x000fe20000410000 */
[----:B------:R-:W-:Y:S01]  /*7f60*/  @P0 IADD3 R6, P3, R6, 0x100, RZ ;  /* 0x0000010006060810 */ /* 0x000fe20007f7e0ff */
[C---:B------:R-:W-:Y:S01]  /*7f70*/  FMUL.FTZ R61, R2.reuse, R61 ;  /* 0x0000003d023d7220 */ /* 0x040fe20000410000 */
[----:B--2---:R-:W-:Y:S01]  /*7f80*/  @P0 IADD3.X R5, R7, c[0x0][0x1cc], RZ, P1, !PT ;  /* 0x0000730007050a10 */ /* 0x004fe20000ffe4ff */
[----:B------:R-:W-:Y:S01]  /*7f90*/  FMUL.FTZ R64, R2, R64 ;  /* 0x0000004002407220 */ /* 0x000fe20000410000 */
[----:B------:R-:W-:Y:S01]  /*7fa0*/  @P0 IADD3 R8, P1, R8, c[0x0][0x1c8], RZ ;  /* 0x0000720008080a10 */ /* 0x000fe20007f3e0ff */
[C---:B------:R-:W-:Y:S01]  /*7fb0*/  FMUL.FTZ R65, R2.reuse, R65 ;  /* 0x0000004102417220 */ /* 0x040fe20000410000 */
[----:B------:R-:W-:Y:S01]  /*7fc0*/  MUFU.EX2 R164, R164 ;  /* 0x000000a400a47308 */ /* 0x000fe20000000800 */
[----:B------:R1:W-:Y:S01]  /*7fd0*/  @P0 LDGSTS.E.BYPASS.LTC128B.128 [R249+0xc100], [R4.64], !P6 ;  /* 0x0c10000004f90fae */ /* 0x0003e2000f101d4a */
[--C-:B------:R-:W-:Y:S01]  /*7fe0*/  @P0 IADD3.X R9, RZ, c[0x0][0x1cc], R7.reuse, P1, P2 ;  /* 0x00007300ff090a10 */ /* 0x100fe20000fe4407 */
[----:B------:R-:W-:Y:S01]  /*7ff0*/  FMUL.FTZ R68, R2, R68 ;  /* 0x0000004402447220 */ /* 0x000fe20000410000 */
[----:B------:R-:W-:Y:S01]  /*8000*/  @P0 IADD3 R10, P2, R6, c[0x0][0x1c8], RZ ;  /* 0x00007200060a0a10 */ /* 0x000fe20007f5e0ff */
[C---:B---3--:R-:W-:Y:S02]  /*8010*/  FMUL.FTZ R19, R0.reuse, R119 ;  /* 0x0000007700137220 */ /* 0x048fe40000410000 */
[C---:B------:R-:W-:Y:S01]  /*8020*/  FMUL.FTZ R26, R0.reuse, R126 ;  /* 0x0000007e001a7220 */ /* 0x040fe20000410000 */
[----:B------:R-:W-:Y:S01]  /*8030*/  @P0 IADD3.X R11, RZ, c[0x0][0x1cc], R7, P2, P3 ;  /* 0x00007300ff0b0a10 */ /* 0x000fe200017e6407 */
[----:B------:R2:W-:Y:S01]  /*8040*/  @P0 LDGSTS.E.BYPASS.LTC128B.128 [R249+0xf100], [R8.64], !P5 ;  /* 0x0f10000008f90fae */ /* 0x0005e2000e901d4a */
[C---:B------:R-:W-:Y:S01]  /*8050*/  FMUL.FTZ R27, R0.reuse, R127 ;  /* 0x0000007f001b7220 */ /* 0x040fe20000410000 */
[----:B------:R-:W-:Y:S01]  /*8060*/  MOV R127, R43 ;  /* 0x0000002b007f7202 */ /* 0x000fe20000000f00 */
[C---:B------:R-:W-:Y:S01]  /*8070*/  FMUL.FTZ R43, R0.reuse, R143 ;  /* 0x0000008f002b7220 */ /* 0x040fe20000410000 */
[----:B------:R-:W-:Y:S01]  /*8080*/  MOV R126, R50 ;  /* 0x00000032007e7202 */ /* 0x000fe20000000f00 */
[C---:B------:R-:W-:Y:S01]  /*8090*/  FMUL.FTZ R50, R0.reuse, R150 ;  /* 0x0000009600327220 */ /* 0x040fe20000410000 */
[----:B------:R-:W-:Y:S01]  /*80a0*/  MUFU.EX2 R170, R170 ;  /* 0x000000aa00aa7308 */ /* 0x000fe20000000800 */
[C---:B------:R-:W-:Y:S01]  /*80b0*/  FMUL.FTZ R54, R0.reuse, R54 ;  /* 0x0000003600367220 */ /* 0x040fe20000410000 */
[----:B------:R3:W-:Y:S01]  /*80c0*/  @P0 LDGSTS.E.BYPASS.LTC128B.128 [R249+0x12100], [R10.64], !P4 ;  /* 0x121000000af90fae */ /* 0x0007e2000e101d4a */
[C---:B------:R-:W-:Y:S02]  /*80d0*/  FMUL.FTZ R55, R0.reuse, R55 ;  /* 0x0000003700377220 */ /* 0x040fe40000410000 */
[C---:B------:R-:W-:Y:S02]  /*80e0*/  FMUL.FTZ R58, R0.reuse, R58 ;  /* 0x0000003a003a7220 */ /* 0x040fe40000410000 */
[C---:B------:R-:W-:Y:S02]  /*80f0*/  FMUL.FTZ R59, R0.reuse, R59 ;  /* 0x0000003b003b7220 */ /* 0x040fe40000410000 */
[C---:B------:R-:W-:Y:S02]  /*8100*/  FMUL.FTZ R62, R0.reuse, R62 ;  /* 0x0000003e003e7220 */ /* 0x040fe40000410000 */
[----:B------:R-:W-:Y:S01]  /*8110*/  FMUL.FTZ R63, R0, R63 ;  /* 0x0000003f003f7220 */ /* 0x000fe20000410000 */
[----:B-1----:R-:W-:Y:S01]  /*8120*/  @P0 IADD3 R4, P1, R4, UR12, RZ ;  /* 0x0000000c04040c10 */ /* 0x002fe2000ff3e0ff */
[C---:B------:R-:W-:Y:S02]  /*8130*/  FMUL.FTZ R66, R0.reuse, R66 ;  /* 0x0000004200427220 */ /* 0x040fe40000410000 */
[----:B------:R-:W-:Y:S01]  /*8140*/  FMUL.FTZ R67, R0, R67 ;  /* 0x0000004300437220 */ /* 0x000fe20000410000 */
[----:B------:R-:W-:Y:S01]  /*8150*/  @P0 IADD3.X R5, R5, UR15, RZ, P1, !PT ;  /* 0x0000000f05050c10 */ /* 0x000fe20008ffe4ff */
[----:B------:R-:W-:Y:S01]  /*8160*/  FMUL.FTZ R69, R2, R69 ;  /* 0x0000004502457220 */ /* 0x000fe20000410000 */
[----:B------:R-:W-:Y:S01]  /*8170*/  @P0 IADD3 R6, P2, R4, UR12, RZ ;  /* 0x0000000c04060c10 */ /* 0x000fe2000ff5e0ff */
[----:B------:R-:W-:Y:S02]  /*8180*/  FMUL.FTZ R70, R0, R70 ;  /* 0x0000004600467220 */ /* 0x000fe40000410000 */
[----:B------:R1:W-:Y:S01]  /*8190*/  @P0 LDGSTS.E.BYPASS.LTC128B.128 [R249+0xd100], [R4.64], !P6 ;  /* 0x0d10000004f90fae */ /* 0x0003e2000f101d4a */
[----:B------:R-:W-:Y:S01]  /*81a0*/  @P0 IADD3.X R7, R5, UR15, RZ, P2, !PT ;  /* 0x0000000f05070c10 */ /* 0x000fe200097fe4ff */
[--C-:B--2---:R-:W-:Y:S01]  /*81b0*/  FFMA.FTZ R8, R171, c[0x0][0x2d0], -R101.reuse ;  /* 0x0000b400ab087a23 */ /* 0x104fe20000010865 */
[----:B------:R-:W-:Y:S01]  /*81c0*/  MOV R171, R12 ;  /* 0x0000000c00ab7202 */ /* 0x000fe20000000f00 */
[----:B------:R-:W-:Y:S02]  /*81d0*/  FMUL.FTZ R9, R2, R109 ;  /* 0x0000006d02097220 */ /* 0x000fe40000410000 */
[----:B------:R2:W4:Y:S01]  /*81e0*/  MUFU.EX2 R159, R8 ;  /* 0x00000008009f7308 */ /* 0x0005220000000800 */
[C---:B---3--:R-:W-:Y:S01]  /*81f0*/  FMUL.FTZ R10, R0.reuse, R110 ;  /* 0x0000006e000a7220 */ /* 0x048fe20000410000 */
[----:B------:R1:W-:Y:S01]  /*8200*/  @P0 LDGSTS.E.BYPASS.LTC128B.128 [R249+0x10100], [R4.64+0x80], !P5 ;  /* 0x1010008004f90fae */ /* 0x0003e2000e901d4a */
[C---:B------:R-:W-:Y:S02]  /*8210*/  FMUL.FTZ R11, R0.reuse, R111 ;  /* 0x0000006f000b7220 */ /* 0x040fe40000410000 */
[----:B------:R-:W-:Y:S02]  /*8220*/  FMUL.FTZ R71, R0, R71 ;  /* 0x0000004700477220 */ /* 0x000fe40000410000 */
[C---:B------:R-:W-:Y:S02]  /*8230*/  FMUL.FTZ R72, R2.reuse, R72 ;  /* 0x0000004802487220 */ /* 0x040fe40000410000 */
[----:B------:R-:W-:Y:S01]  /*8240*/  FMUL.FTZ R73, R2, R73 ;  /* 0x0000004902497220 */ /* 0x000fe20000410000 */
[----:B------:R1:W-:Y:S01]  /*8250*/  @P0 LDGSTS.E.BYPASS.LTC128B.128 [R249+0x13100], [R4.64+0x100], !P4 ;  /* 0x1310010004f90fae */ /* 0x0003e2000e101d4a */
[C---:B------:R-:W-:Y:S02]  /*8260*/  FMUL.FTZ R74, R0.reuse, R74 ;  /* 0x0000004a004a7220 */ /* 0x040fe40000410000 */
[----:B------:R-:W-:Y:S02]  /*8270*/  FMUL.FTZ R75, R0, R75 ;  /* 0x0000004b004b7220 */ /* 0x000fe40000410000 */
[C---:B------:R-:W-:Y:S02]  /*8280*/  FMUL.FTZ R76, R2.reuse, R76 ;  /* 0x0000004c024c7220 */ /* 0x040fe40000410000 */
[----:B------:R-:W-:Y:S01]  /*8290*/  FMUL.FTZ R77, R2, R77 ;  /* 0x0000004d024d7220 */ /* 0x000fe20000410000 */
[----:B------:R3:W-:Y:S01]  /*82a0*/  @P0 LDGSTS.E.BYPASS.LTC128B.128 [R249+0xe100], [R6.64], !P6 ;  /* 0x0e10000006f90fae */ /* 0x0007e2000f101d4a */
[C---:B------:R-:W-:Y:S02]  /*82b0*/  FMUL.FTZ R78, R0.reuse, R78 ;  /* 0x0000004e004e7220 */ /* 0x040fe40000410000 */
[----:B------:R-:W-:Y:S02]  /*82c0*/  FMUL.FTZ R79, R0, R79 ;  /* 0x0000004f004f7220 */ /* 0x000fe40000410000 */
[C---:B------:R-:W-:Y:S02]  /*82d0*/  FMUL.FTZ R80, R2.reuse, R80 ;  /* 0x0000005002507220 */ /* 0x040fe40000410000 */
[C---:B--2---:R-:W-:Y:S01]  /*82e0*/  FMUL.FTZ R8, R2.reuse, R108 ;  /* 0x0000006c02087220 */ /* 0x044fe20000410000 */
[----:B------:R3:W-:Y:S01]  /*82f0*/  @P0 LDGSTS.E.BYPASS.LTC128B.128 [R249+0x11100], [R6.64+0x80], !P5 ;  /* 0x1110008006f90fae */ /* 0x0007e2000e901d4a */
[----:B------:R-:W-:Y:S02]  /*8300*/  FMUL.FTZ R81, R2, R81 ;  /* 0x0000005102517220 */ /* 0x000fe40000410000 */
[C---:B------:R-:W-:Y:S02]  /*8310*/  FMUL.FTZ R82, R0.reuse, R82 ;  /* 0x0000005200527220 */ /* 0x040fe40000410000 */
[----:B------:R-:W-:Y:S02]  /*8320*/  FMUL.FTZ R83, R0, R83 ;  /* 0x0000005300537220 */ /* 0x000fe40000410000 */
[C---:B------:R-:W-:Y:S01]  /*8330*/  FMUL.FTZ R84, R2.reuse, R84 ;  /* 0x0000005402547220 */ /* 0x040fe20000410000 */
[----:B------:R3:W-:Y:S01]  /*8340*/  @P0 LDGSTS.E.BYPASS.LTC128B.128 [R249+0x14100], [R6.64+0x100], !P4 ;  /* 0x1410010006f90fae */ /* 0x0007e2000e101d4a */
[----:B------:R-:W-:Y:S02]  /*8350*/  FMUL.FTZ R85, R2, R85 ;  /* 0x0000005502557220 */ /* 0x000fe40000410000 */
[--C-:B-1----:R-:W-:Y:S01]  /*8360*/  FFMA.FTZ R4, R168, c[0x0][0x2d0], -R101.reuse ;  /* 0x0000b400a8047a23 */ /* 0x102fe20000010865 */
[----:B------:R-:W-:Y:S01]  /*8370*/  MOV R168, R49 ;  /* 0x0000003100a87202 */ /* 0x000fe20000000f00 */
[C---:B------:R-:W-:Y:S01]  /*8380*/  FMUL.FTZ R5, R2.reuse, R105 ;  /* 0x0000006902057220 */ /* 0x040fe20000410000 */
[----:B----4-:R-:W-:Y:S01]  /*8390*/  F2FP.BF16.PACK_AB R105, R159, R171 ;  /* 0x000000ab9f69723e */ /* 0x010fe200000010ff */
[----:B------:R1:W-:Y:S01]  /*83a0*/  MUFU.EX2 R155, R4 ;  /* 0x00000004009b7308 */ /* 0x0003e20000000800 */
[----:B------:R-:W2:Y:S01]  /*83b0*/  LDSM.16.MT88.4 R12, [R225+0x100] ;  /* 0x00010000e10c783b */ /* 0x000ea20000004200 */
[----:B------:R-:W-:Y:S01]  /*83c0*/  FMUL.FTZ R49, R2, R149 ;  /* 0x0000009502317220 */ /* 0x000fe20000410000 */
[----:B------:R-:W-:Y:S01]  /*83d0*/  MOV R149, R51 ;  /* 0x0000003300957202 */ /* 0x000fe20000000f00 */
[C---:B------:R-:W-:Y:S01]  /*83e0*/  FMUL.FTZ R51, R0.reuse, R151 ;  /* 0x0000009700337220 */ /* 0x040fe20000410000 */
[----:B------:R-:W-:Y:S01]  /*83f0*/  MOV R151, R251 ;  /* 0x000000fb00977202 */ /* 0x000fe20000000f00 */
[C---:B------:R-:W-:Y:S02]  /*8400*/  FMUL.FTZ R86, R0.reuse, R86 ;  /* 0x0000005600567220 */ /* 0x040fe40000410000 */
[----:B------:R-:W-:Y:S01]  /*8410*/  FMUL.FTZ R87, R0, R87 ;  /* 0x0000005700577220 */ /* 0x000fe20000410000 */
[----:B------:R-:W4:Y:S01]  /*8420*/  LDSM.16.MT88.4 R20, [R226+0x100] ;  /* 0x00010000e214783b */ /* 0x000f220000004200 */
[C---:B------:R-:W-:Y:S02]  /*8430*/  FMUL.FTZ R88, R2.reuse, R88 ;  /* 0x0000005802587220 */ /* 0x040fe40000410000 */
[----:B------:R-:W-:Y:S02]  /*8440*/  FMUL.FTZ R89, R2, R89 ;  /* 0x0000005902597220 */ /* 0x000fe40000410000 */
[C---:B------:R-:W-:Y:S02]  /*8450*/  FMUL.FTZ R90, R0.reuse, R90 ;  /* 0x0000005a005a7220 */ /* 0x040fe40000410000 */
[----:B------:R-:W-:Y:S01]  /*8460*/  FMUL.FTZ R91, R0, R91 ;  /* 0x0000005b005b7220 */ /* 0x000fe20000410000 */
[----:B------:R-:W2:Y:S01]  /*8470*/  LDSM.16.MT88.4 R28, [R229+0x100] ;  /* 0x00010000e51c783b */ /* 0x000ea20000004200 */
[----:B------:R-:W-:Y:S02]  /*8480*/  FMUL.FTZ R92, R2, R92 ;  /* 0x0000005c025c7220 */ /* 0x000fe40000410000 */
[C---:B---3--:R-:W-:Y:S01]  /*8490*/  FMUL.FTZ R6, R0.reuse, R106 ;  /* 0x0000006a00067220 */ /* 0x048fe20000410000 */
[----:B------:R-:W-:Y:S01]  /*84a0*/  F2FP.BF16.PACK_AB R106, R231, R248 ;  /* 0x000000f8e76a723e */ /* 0x000fe200000010ff */
[C---:B------:R-:W-:Y:S02]  /*84b0*/  FMUL.FTZ R7, R0.reuse, R107 ;  /* 0x0000006b00077220 */ /* 0x040fe40000410000 */
[----:B-1----:R-:W-:Y:S01]  /*84c0*/  FFMA.FTZ R4, R169, c[0x0][0x2d0], -R101 ;  /* 0x0000b400a9047a23 */ /* 0x002fe20000010865 */
[----:B------:R-:W-:Y:S01]  /*84d0*/  MOV R169, R18 ;  /* 0x0000001200a97202 */ /* 0x000fe20000000f00 */
[----:B------:R-:W-:Y:S01]  /*84e0*/  FMUL.FTZ R18, R0, R118 ;  /* 0x0000007600127220 */ /* 0x000fe20000410000 */
[----:B------:R-:W1:Y:S01]  /*84f0*/  LDSM.16.MT88.4 R36, [R228+0x100] ;  /* 0x00010000e424783b */ /* 0x000e620000004200 */
[----:B------:R3:W3:Y:S01]  /*8500*/  MUFU.EX2 R154, R4 ;  /* 0x00000004009a7308 */ /* 0x0006e20000000800 */
[----:B------:R-:W-:Y:S02]  /*8510*/  FMUL.FTZ R93, R2, R93 ;  /* 0x0000005d025d7220 */ /* 0x000fe40000410000 */
[C---:B------:R-:W-:Y:S02]  /*8520*/  FMUL.FTZ R94, R0.reuse, R94 ;  /* 0x0000005e005e7220 */ /* 0x040fe40000410000 */
[----:B------:R-:W-:Y:S02]  /*8530*/  FMUL.FTZ R95, R0, R95 ;  /* 0x0000005f005f7220 */ /* 0x000fe40000410000 */
[----:B------:R-:W-:Y:S01]  /*8540*/  LDSM.16.MT88.4 R108, [R226+0x3100] ;  /* 0x00310000e26c783b */ /* 0x000fe20000004200 */
[C---:B------:R-:W-:Y:S02]  /*8550*/  FMUL.FTZ R96, R2.reuse, R96 ;  /* 0x0000006002607220 */ /* 0x040fe40000410000 */
[----:B------:R-:W-:Y:S02]  /*8560*/  FMUL.FTZ R97, R2, R97 ;  /* 0x0000006102617220 */ /* 0x000fe40000410000 */
[C---:B------:R-:W-:Y:S02]  /*8570*/  FMUL.FTZ R98, R0.reuse, R98 ;  /* 0x0000006200627220 */ /* 0x040fe40000410000 */
[----:B------:R-:W-:Y:S01]  /*8580*/  FMUL.FTZ R99, R0, R99 ;  /* 0x0000006300637220 */ /* 0x000fe20000410000 */
[----:B------:R-:W-:Y:S08]  /*8590*/  LDSM.16.MT88.4 R116, [R228+0x3100] ;  /* 0x00310000e474783b */ /* 0x000ff00000004200 */
[----:B------:R-:W0:Y:S01]  /*85a0*/  LDGDEPBAR ;  /* 0x00000000000079af */ /* 0x000e220000000000 */
[----:B---3--:R-:W-:Y:S01]  /*85b0*/  FMUL.FTZ R4, R2, R104 ;  /* 0x0000006802047220 */ /* 0x008fe20000410000 */
[----:B------:R-:W-:Y:S02]  /*85c0*/  F2FP.BF16.PACK_AB R104, R158, R169 ;  /* 0x000000a99e68723e */ /* 0x000fe400000010ff */
[----:B------:R-:W-:Y:S07]  /*85d0*/  F2FP.BF16.PACK_AB R107, R154, R155 ;  /* 0x0000009b9a6b723e */ /* 0x000fee00000010ff */
[C---:B--2---:R-:W-:Y:S07]  /*85e0*/  HMMA.16816.F32.BF16 R4, R104.reuse, R12, R4 ;  /* 0x0000000c6804723c */ /* 0x044fee0000041804 */
[C---:B------:R-:W-:Y:S01]  /*85f0*/  FMUL.FTZ R12, R2.reuse, R112 ;  /* 0x00000070020c7220 */ /* 0x040fe20000410000 */
[C---:B------:R-:W-:Y:S04]  /*8600*/  HMMA.16816.F32.BF16 R8, R104.reuse, R14, R8 ;  /* 0x0000000e6808723c */ /* 0x040fe80000041808 */
[----:B------:R-:W-:Y:S03]  /*8610*/  FMUL.FTZ R13, R2, R113 ;  /* 0x00000071020d7220 */ /* 0x000fe60000410000 */
[C---:B------:R-:W-:Y:S02]  /*8620*/  FMUL.FTZ R14, R0.reuse, R114 ;  /* 0x00000072000e7220 */ /* 0x040fe40000410000 */
[----:B------:R-:W-:Y:S02]  /*8630*/  FMUL.FTZ R15, R0, R115 ;  /* 0x00000073000f7220 */ /* 0x000fe40000410000 */
[----:B------:R-:W-:Y:S05]  /*8640*/  LDSM.16.MT88.4 R112, [R229+0x3100] ;  /* 0x00310000e570783b */ /* 0x000fea0000004200 */
[C---:B----4-:R-:W-:Y:S07]  /*8650*/  HMMA.16816.F32.BF16 R12, R104.reuse, R20, R12 ;  /* 0x00000014680c723c */ /* 0x050fee000004180c */
[C---:B------:R-:W-:Y:S01]  /*8660*/  FMUL.FTZ R20, R2.reuse, R120 ;  /* 0x0000007802147220 */ /* 0x040fe20000410000 */
[C---:B------:R-:W-:Y:S04]  /*8670*/  HMMA.16816.F32.BF16 R16, R104.reuse, R22, R16 ;  /* 0x000000166810723c */ /* 0x040fe80000041810 */
[----:B------:R-:W-:Y:S01]  /*8680*/  FMUL.FTZ R21, R2, R121 ;  /* 0x0000007902157220 */ /* 0x000fe20000410000 */
[----:B------:R-:W-:Y:S02]  /*8690*/  MOV R120, R47 ;  /* 0x0000002f00787202 */ /* 0x000fe40000000f00 */
[C---:B------:R-:W-:Y:S01]  /*86a0*/  FMUL.FTZ R22, R0.reuse, R122 ;  /* 0x0000007a00167220 */ /* 0x040fe20000410000 */
[----:B------:R-:W-:Y:S01]  /*86b0*/  MOV R121, R46 ;  /* 0x0000002e00797202 */ /* 0x000fe20000000f00 */
[----:B------:R-:W-:Y:S03]  /*86c0*/  FMUL.FTZ R23, R0, R123 ;  /* 0x0000007b00177220 */ /* 0x000fe60000410000 */
[----:B------:R-:W-:Y:S02]  /*86d0*/  MOV R122, R45 ;  /* 0x0000002d007a7202 */ /* 0x000fe40000000f00 */
[----:B------:R-:W-:Y:S02]  /*86e0*/  MOV R123, R44 ;  /* 0x0000002c007b7202 */ /* 0x000fe40000000f00 */
[C---:B------:R-:W-:Y:S01]  /*86f0*/  HMMA.16816.F32.BF16 R20, R104.reuse, R28, R20 ;  /* 0x0000001c6814723c */ /* 0x040fe20000041814 */
[----:B------:R-:W2:Y:S06]  /*8700*/  LDSM.16.MT88.4 R44, [R225+0x3100] ;  /* 0x00310000e12c783b */ /* 0x000eac0000004200 */
[C---:B------:R-:W-:Y:S01]  /*8710*/  FMUL.FTZ R28, R2.reuse, R128 ;  /* 0x00000080021c7220 */ /* 0x040fe20000410000 */
[C---:B------:R-:W-:Y:S04]  /*8720*/  HMMA.16816.F32.BF16 R24, R104.reuse, R30, R24 ;  /* 0x0000001e6818723c */ /* 0x040fe80000041818 */
[C---:B------:R-:W-:Y:S01]  /*8730*/  FMUL.FTZ R29, R2.reuse, R129 ;  /* 0x00000081021d7220 */ /* 0x040fe20000410000 */
[----:B------:R-:W-:Y:S01]  /*8740*/  MOV R129, R40 ;  /* 0x0000002800817202 */ /* 0x000fe20000000f00 */
[----:B------:R-:W-:Y:S01]  /*8750*/  FMUL.FTZ R40, R2, R140 ;  /* 0x0000008c02287220 */ /* 0x000fe20000410000 */
[----:B------:R-:W-:Y:S01]  /*8760*/  MOV R128, R42 ;  /* 0x0000002a00807202 */ /* 0x000fe20000000f00 */
[C---:B------:R-:W-:Y:S01]  /*8770*/  FMUL.FTZ R30, R0.reuse, R130 ;  /* 0x00000082001e7220 */ /* 0x040fe20000410000 */
[----:B------:R-:W-:Y:S03]  /*8780*/  MOV R130, R35 ;  /* 0x0000002300827202 */ /* 0x000fe60000000f00 */
[C---:B------:R-:W-:Y:S01]  /*8790*/  FMUL.FTZ R31, R0.reuse, R131 ;  /* 0x00000083001f7220 */ /* 0x040fe20000410000 */
[----:B------:R-:W-:Y:S01]  /*87a0*/  MOV R140, R130 ;  /* 0x00000082008c7202 */ /* 0x000fe20000000f00 */
[C---:B------:R-:W-:Y:S01]  /*87b0*/  FMUL.FTZ R35, R0.reuse, R135 ;  /* 0x0000008700237220 */ /* 0x040fe20000410000 */
[----:B------:R-:W-:Y:S01]  /*87c0*/  MOV R135, R127 ;  /* 0x0000007f00877202 */ /* 0x000fe20000000f00 */
[----:B------:R-:W-:Y:S01]  /*87d0*/  FMUL.FTZ R42, R0, R142 ;  /* 0x0000008e002a7220 */ /* 0x000fe20000410000 */
[----:B------:R-:W-:Y:S02]  /*87e0*/  MOV R127, R122 ;  /* 0x0000007a007f7202 */ /* 0x000fe40000000f00 */
[C---:B-1----:R-:W-:Y:S03]  /*87f0*/  HMMA.16816.F32.BF16 R28, R104.reuse, R36, R28 ;  /* 0x00000024681c723c */ /* 0x042fe6000004181c */
[----:B------:R-:W-:Y:S01]  /*8800*/  MOV R131, R32 ;  /* 0x0000002000837202 */ /* 0x000fe20000000f00 */
[C---:B------:R-:W-:Y:S01]  /*8810*/  FMUL.FTZ R32, R2.reuse, R132 ;  /* 0x0000008402207220 */ /* 0x040fe20000410000 */
[----:B------:R-:W-:Y:S01]  /*8820*/  MOV R132, R33 ;  /* 0x0000002100847202 */ /* 0x000fe20000000f00 */
[----:B------:R-:W-:Y:S01]  /*8830*/  FMUL.FTZ R33, R2, R133 ;  /* 0x0000008502217220 */ /* 0x000fe20000410000 */
[----:B------:R-:W-:Y:S01]  /*8840*/  MOV R133, R34 ;  /* 0x0000002200857202 */ /* 0x000fe20000000f00 */
[----:B------:R-:W-:Y:S01]  /*8850*/  FMUL.FTZ R34, R0, R134 ;  /* 0x0000008600227220 */ /* 0x000fe20000410000 */
[----:B------:R-:W-:Y:S03]  /*8860*/  MOV R134, R129 ;  /* 0x0000008100867202 */ /* 0x000fe60000000f00 */
[C---:B------:R-:W-:Y:S01]  /*8870*/  FMUL.FTZ R37, R2.reuse, R137 ;  /* 0x0000008902257220 */ /* 0x040fe20000410000 */
[----:B------:R-:W-:Y:S01]  /*8880*/  MOV R150, R133 ;  /* 0x0000008500967202 */ /* 0x000fe20000000f00 */
[----:B------:R1:W-:Y:S01]  /*8890*/  MUFU.EX2 R137, R102 ;  /* 0x0000006600897308 */ /* 0x0003e20000000800 */
[C---:B------:R-:W-:Y:S03]  /*88a0*/  HMMA.16816.F32.BF16 R32, R104.reuse, R38, R32 ;  /* 0x000000266820723c */ /* 0x040fe60000041820 */
[----:B------:R-:W-:Y:S01]  /*88b0*/  FMUL.FTZ R36, R2, R136 ;  /* 0x0000008802247220 */ /* 0x000fe20000410000 */
[----:B------:R-:W-:Y:S02]  /*88c0*/  MOV R142, R131 ;  /* 0x00000083008e7202 */ /* 0x000fe40000000f00 */
[----:B------:R-:W-:Y:S01]  /*88d0*/  MOV R133, R120 ;  /* 0x0000007800857202 */ /* 0x000fe20000000f00 */
[C---:B------:R-:W-:Y:S01]  /*88e0*/  FMUL.FTZ R38, R0.reuse, R138 ;  /* 0x0000008a00267220 */ /* 0x040fe20000410000 */
[----:B------:R-:W-:Y:S01]  /*88f0*/  MOV R143, R132 ;  /* 0x00000084008f7202 */ /* 0x000fe20000000f00 */
[----:B------:R-:W-:Y:S03]  /*8900*/  FMUL.FTZ R39, R0, R139 ;  /* 0x0000008b00277220 */ /* 0x000fe60000410000 */
[----:B------:R-:W-:Y:S02]  /*8910*/  MOV R132, R121 ;  /* 0x0000007900847202 */ /* 0x000fe40000000f00 */
[----:B------:R-:W-:Y:S02]  /*8920*/  MOV R129, R128 ;  /* 0x0000008000817202 */ /* 0x000fe40000000f00 */
[C---:B--2---:R-:W-:Y:S03]  /*8930*/  HMMA.16816.F32.BF16 R36, R104.reuse, R44, R36 ;  /* 0x0000002c6824723c */ /* 0x044fe60000041824 */
[----:B------:R-:W-:Y:S02]  /*8940*/  MOV R128, R126 ;  /* 0x0000007e00807202 */ /* 0x000fe40000000f00 */
[----:B------:R-:W-:Y:S01]  /*8950*/  MOV R126, R123 ;  /* 0x0000007b007e7202 */ /* 0x000fe20000000f00 */
[--C-:B-1----:R-:W-:Y:S02]  /*8960*/  FFMA.FTZ R102, R173, c[0x0][0x2d0], -R153.reuse ;  /* 0x0000b400ad667a23 */ /* 0x102fe40000010899 */
[C---:B------:R-:W-:Y:S01]  /*8970*/  HMMA.16816.F32.BF16 R40, R104.reuse, R46, R40 ;  /* 0x0000002e6828723c */ /* 0x040fe20000041828 */
[----:B------:R-:W-:Y:S03]  /*8980*/  LDSM.16.MT88.4 R120, [R229+0x900] ;  /* 0x00090000e578783b */ /* 0x000fe60000004200 */
[C---:B------:R-:W-:Y:S02]  /*8990*/  FMUL.FTZ R45, R2.reuse, R145 ;  /* 0x00000091022d7220 */ /* 0x040fe40000410000 */
[----:B------:R1:W2:Y:S01]  /*89a0*/  MUFU.EX2 R145, R102 ;  /* 0x0000006600917308 */ /* 0x0002a20000000800 */
[----:B------:R-:W-:Y:S02]  /*89b0*/  FMUL.FTZ R44, R2, R144 ;  /* 0x00000090022c7220 */ /* 0x000fe40000410000 */
[C---:B------:R-:W-:Y:S03]  /*89c0*/  FMUL.FTZ R47, R0.reuse, R147 ;  /* 0x00000093002f7220 */ /* 0x040fe60000410000 */
[----:B------:R-:W-:Y:S07]  /*89d0*/  FMUL.FTZ R46, R0, R146 ;  /* 0x00000092002e7220 */ /* 0x000fee0000410000 */
[C---:B------:R-:W-:Y:S08]  /*89e0*/  HMMA.16816.F32.BF16 R44, R104.reuse, R108, R44 ;  /* 0x0000006c682c723c */ /* 0x040ff0000004182c */
[C---:B------:R-:W-:Y:S01]  /*89f0*/  HMMA.16816.F32.BF16 R48, R104.reuse, R110, R48 ;  /* 0x0000006e6830723c */ /* 0x040fe20000041830 */
[----:B------:R-:W3:Y:S03]  /*8a00*/  LDSM.16.MT88.4 R108, [R225+0x6100] ;  /* 0x00610000e16c783b */ /* 0x000ee60000004200 */
[--C-:B-1----:R-:W-:Y:S04]  /*8a10*/  FFMA.FTZ R102, R174, c[0x0][0x2d0], -R153.reuse ;  /* 0x0000b400ae667a23 */ /* 0x102fe80000010899 */
[C---:B------:R-:W-:Y:S01]  /*8a20*/  HMMA.16816.F32.BF16 R52, R104.reuse, R112, R52 ;  /* 0x000000706834723c */ /* 0x040fe20000041834 */
[----:B------:R1:W-:Y:S07]  /*8a30*/  MUFU.EX2 R139, R102 ;  /* 0x00000066008b7308 */ /* 0x0003ee0000000800 */
[C---:B------:R-:W-:Y:S01]  /*8a40*/  HMMA.16816.F32.BF16 R56, R104.reuse, R114, R56 ;  /* 0x000000726838723c */ /* 0x040fe20000041838 */
[----:B------:R-:W4:Y:S07]  /*8a50*/  LDSM.16.MT88.4 R112, [R226+0x6100] ;  /* 0x00610000e270783b */ /* 0x000f2e0000004200 */
[C---:B------:R-:W-:Y:S08]  /*8a60*/  HMMA.16816.F32.BF16 R60, R104.reuse, R116, R60 ;  /* 0x00000074683c723c */ /* 0x040ff0000004183c */
[C---:B------:R-:W-:Y:S01]  /*8a70*/  HMMA.16816.F32.BF16 R64, R104.reuse, R118, R64 ;  /* 0x000000766840723c */ /* 0x040fe20000041840 */
[----:B------:R-:W2:Y:S03]  /*8a80*/  LDSM.16.MT88.4 R116, [R229+0x6100] ;  /* 0x00610000e574783b */ /* 0x000ea60000004200 */
[----:B-1----:R-:W-:Y:S04]  /*8a90*/  FFMA.FTZ R102, R175, c[0x0][0x2d0], -R153 ;  /* 0x0000b400af667a23 */ /* 0x002fe80000010899 */
[----:B------:R1:W1:Y:S01]  /*8aa0*/  MUFU.EX2 R138, R102 ;  /* 0x00000066008a7308 */ /* 0x0002620000000800 */
[C---:B---3--:R-:W-:Y:S08]  /*8ab0*/  HMMA.16816.F32.BF16 R68, R104.reuse, R108, R68 ;  /* 0x0000006c6844723c */ /* 0x048ff00000041844 */
[C---:B------:R-:W-:Y:S01]  /*8ac0*/  HMMA.16816.F32.BF16 R72, R104.reuse, R110, R72 ;  /* 0x0000006e6848723c */ /* 0x040fe20000041848 */
[----:B------:R-:W3:Y:S07]  /*8ad0*/  LDSM.16.MT88.4 R108, [R228+0x6100] ;  /* 0x00610000e46c783b */ /* 0x000eee0000004200 */
[C---:B----4-:R-:W-:Y:S04]  /*8ae0*/  HMMA.16816.F32.BF16 R76, R104.reuse, R112, R76 ;  /* 0x00000070684c723c */ /* 0x050fe8000004184c */
[--C-:B-1----:R-:W-:Y:S04]  /*8af0*/  FFMA.FTZ R102, R180, c[0x0][0x2d0], -R101.reuse ;  /* 0x0000b400b4667a23 */ /* 0x102fe80000010865 */
[C---:B------:R-:W-:Y:S01]  /*8b00*/  HMMA.16816.F32.BF16 R80, R104.reuse, R114, R80 ;  /* 0x000000726850723c */ /* 0x040fe20000041850 */
[----:B------:R-:W1:Y:S01]  /*8b10*/  LDSM.16.MT88.4 R112, [R225+0x900] ;  /* 0x00090000e170783b */ /* 0x000e620000004200 */
[----:B------:R4:W-:Y:S06]  /*8b20*/  MUFU.EX2 R136, R102 ;  /* 0x0000006600887308 */ /* 0x0009ec0000000800 */
[C---:B--2---:R-:W-:Y:S08]  /*8b30*/  HMMA.16816.F32.BF16 R84, R104.reuse, R116, R84 ;  /* 0x000000746854723c */ /* 0x044ff00000041854 */
[C---:B------:R-:W-:Y:S01]  /*8b40*/  HMMA.16816.F32.BF16 R88, R104.reuse, R118, R88 ;  /* 0x000000766858723c */ /* 0x040fe20000041858 */
[----:B------:R-:W2:Y:S07]  /*8b50*/  LDSM.16.MT88.4 R116, [R226+0x900] ;  /* 0x00090000e274783b */ /* 0x000eae0000004200 */
[C---:B---3--:R-:W-:Y:S04]  /*8b60*/  HMMA.16816.F32.BF16 R92, R104.reuse, R108, R92 ;  /* 0x0000006c685c723c */ /* 0x048fe8000004185c */
[--C-:B----4-:R-:W-:Y:S04]  /*8b70*/  FFMA.FTZ R102, R182, c[0x0][0x2d0], -R101.reuse ;  /* 0x0000b400b6667a23 */ /* 0x110fe80000010865 */
[----:B------:R3:W4:Y:S01]  /*8b80*/  MUFU.EX2 R144, R102 ;  /* 0x0000006600907308 */ /* 0x0007220000000800 */
[----:B------:R-:W-:Y:S01]  /*8b90*/  HMMA.16816.F32.BF16 R96, R104, R110, R96 ;  /* 0x0000006e6860723c */ /* 0x000fe20000041860 */
[----:B------:R-:W1:Y:S06]  /*8ba0*/  LDSM.16.MT88.4 R108, [R228+0x900] ;  /* 0x00090000e46c783b */ /* 0x000e6c0000004200 */
[----:B------:R-:W-:Y:S02]  /*8bb0*/  F2FP.BF16.PACK_AB R104, R145, R137 ;  /* 0x000000899168723e */ /* 0x000fe400000010ff */
[----:B------:R-:W-:Y:S03]  /*8bc0*/  F2FP.BF16.PACK_AB R106, R138, R139 ;  /* 0x0000008b8a6a723e */ /* 0x000fe600000010ff */
[--C-:B---3--:R-:W-:Y:S01]  /*8bd0*/  FFMA.FTZ R102, R181, c[0x0][0x2d0], -R101.reuse ;  /* 0x0000b400b5667a23 */ /* 0x108fe20000010865 */
[----:B----4-:R-:W-:Y:S03]  /*8be0*/  F2FP.BF16.PACK_AB R105, R144, R136 ;  /* 0x000000889069723e */ /* 0x010fe600000010ff */
[----:B------:R3:W-:Y:S02]  /*8bf0*/  MUFU.EX2 R252, R102 ;  /* 0x0000006600fc7308 */ /* 0x0007e40000000800 */
[----:B---3--:R-:W-:Y:S08]  /*8c00*/  FFMA.FTZ R102, R183, c[0x0][0x2d0], -R101 ;  /* 0x0000b400b7667a23 */ /* 0x008ff00000010865 */
[----:B------:R3:W4:Y:S02]  /*8c10*/  MUFU.EX2 R251, R102 ;  /* 0x0000006600fb7308 */ /* 0x0007240000000800 */
[--C-:B---3--:R-:W-:Y:S01]  /*8c20*/  FFMA.FTZ R102, R184, c[0x0][0x2d0], -R153.reuse ;  /* 0x0000b400b8667a23 */ /* 0x108fe20000010899 */
[----:B----4-:R-:W-:Y:S07]  /*8c30*/  F2FP.BF16.PACK_AB R107, R251, R252 ;  /* 0x000000fcfb6b723e */ /* 0x010fee00000010ff */
[----:B------:R3:W-:Y:S01]  /*8c40*/  MUFU.EX2 R147, R102 ;  /* 0x0000006600937308 */ /* 0x0007e20000000800 */
[C---:B-1----:R-:W-:Y:S08]  /*8c50*/  HMMA.16816.F32.BF16 R4, R104.reuse, R112, R4 ;  /* 0x000000706804723c */ /* 0x042ff00000041804 */
[C---:B------:R-:W-:Y:S01]  /*8c60*/  HMMA.16816.F32.BF16 R8, R104.reuse, R114, R8 ;  /* 0x000000726808723c */ /* 0x040fe20000041808 */
[----:B------:R-:W1:Y:S07]  /*8c70*/  LDSM.16.MT88.4 R112, [R225+0x3900] ;  /* 0x00390000e170783b */ /* 0x000e6e0000004200 */
[C---:B--2---:R-:W-:Y:S04]  /*8c80*/  HMMA.16816.F32.BF16 R12, R104.reuse, R116, R12 ;  /* 0x00000074680c723c */ /* 0x044fe8000004180c */
[--C-:B---3--:R-:W-:Y:S04]  /*8c90*/  FFMA.FTZ R102, R186, c[0x0][0x2d0], -R153.reuse ;  /* 0x0000b400ba667a23 */ /* 0x108fe80000010899 */
[C---:B------:R-:W-:Y:S01]  /*8ca0*/  HMMA.16816.F32.BF16 R16, R104.reuse, R118, R16 ;  /* 0x000000766810723c */ /* 0x040fe20000041810 */
[----:B------:R2:W3:Y:S01]  /*8cb0*/  MUFU.EX2 R146, R102 ;  /* 0x0000006600927308 */ /* 0x0004e20000000800 */
[----:B------:R-:W4:Y:S06]  /*8cc0*/  LDSM.16.MT88.4 R116, [R226+0x3900] ;  /* 0x00390000e274783b */ /* 0x000f2c0000004200 */
[C---:B------:R-:W-:Y:S08]  /*8cd0*/  HMMA.16816.F32.BF16 R20, R104.reuse, R120, R20 ;  /* 0x000000786814723c */ /* 0x040ff00000041814 */
[C---:B------:R-:W-:Y:S01]  /*8ce0*/  HMMA.16816.F32.BF16 R24, R104.reuse, R122, R24 ;  /* 0x0000007a6818723c */ /* 0x040fe20000041818 */
[----:B------:R-:W3:Y:S07]  /*8cf0*/  LDSM.16.MT88.4 R120, [R229+0x3900] ;  /* 0x00390000e578783b */ /* 0x000eee0000004200 */
[C---:B------:R-:W-:Y:S04]  /*8d00*/  HMMA.16816.F32.BF16 R28, R104.reuse, R108, R28 ;  /* 0x0000006c681c723c */ /* 0x040fe8000004181c */
[--C-:B--2---:R-:W-:Y:S04]  /*8d10*/  FFMA.FTZ R102, R185, c[0x0][0x2d0], -R153.reuse ;  /* 0x0000b400b9667a23 */ /* 0x104fe80000010899 */
[C---:B------:R-:W-:Y:S01]  /*8d20*/  HMMA.16816.F32.BF16 R32, R104.reuse, R110, R32 ;  /* 0x0000006e6820723c */ /* 0x040fe20000041820 */
[----:B------:R2:W-:Y:S01]  /*8d30*/  MUFU.EX2 R131, R102 ;  /* 0x0000006600837308 */ /* 0x0005e20000000800 */
[----:B------:R-:W3:Y:S06]  /*8d40*/  LDSM.16.MT88.4 R108, [R228+0x3900] ;  /* 0x00390000e46c783b */ /* 0x000eec0000004200 */
[C---:B-1----:R-:W-:Y:S08]  /*8d50*/  HMMA.16816.F32.BF16 R36, R104.reuse, R112, R36 ;  /* 0x000000706824723c */ /* 0x042ff00000041824 */
[C---:B------:R-:W-:Y:S01]  /*8d60*/  HMMA.16816.F32.BF16 R40, R104.reuse, R114, R40 ;  /* 0x000000726828723c */ /* 0x040fe20000041828 */
[----:B------:R-:W1:Y:S07]  /*8d70*/  LDSM.16.MT88.4 R112, [R225+0x6900] ;  /* 0x00690000e170783b */ /* 0x000e6e0000004200 */
[C---:B----4-:R-:W-:Y:S04]  /*8d80*/  HMMA.16816.F32.BF16 R44, R104.reuse, R116, R44 ;  /* 0x00000074682c723c */ /* 0x050fe8000004182c */
[----:B--2---:R-:W-:Y:S04]  /*8d90*/  FFMA.FTZ R102, R187, c[0x0][0x2d0], -R153 ;  /* 0x0000b400bb667a23 */ /* 0x004fe80000010899 */
[C---:B------:R-:W-:Y:S01]  /*8da0*/  HMMA.16816.F32.BF16 R48, R104.reuse, R118, R48 ;  /* 0x000000766830723c */ /* 0x040fe20000041830 */
[----:B------:R2:W4:Y:S01]  /*8db0*/  MUFU.EX2 R130, R102 ;  /* 0x0000006600827308 */ /* 0x0005220000000800 */
[----:B------:R-:W4:Y:S06]  /*8dc0*/  LDSM.16.MT88.4 R116, [R226+0x6900] ;  /* 0x00690000e274783b */ /* 0x000f2c0000004200 */
[C---:B---3--:R-:W-:Y:S08]  /*8dd0*/  HMMA.16816.F32.BF16 R52, R104.reuse, R120, R52 ;  /* 0x000000786834723c */ /* 0x048ff00000041834 */
        /* <DEDUP_REMOVED lines=11> */
[--C-:B--2---:R-:W-:Y:S04]  /*8e90*/  FFMA.FTZ R102, R150, c[0x0][0x2d0], -R101.reuse ;  /* 0x0000b40096667a23 */ /* 0x104fe80000010865 */
[C---:B------:R-:W-:Y:S01]  /*8ea0*/  HMMA.16816.F32.BF16 R80, R104.reuse, R118, R80 ;  /* 0x000000766850723c */ /* 0x040fe20000041850 */
[----:B------:R2:W4:Y:S01]  /*8eb0*/  MUFU.EX2 R183, R102 ;  /* 0x0000006600b77308 */ /* 0x0005220000000800 */
[----:B------:R-:W1:Y:S06]  /*8ec0*/  LDSM.16.MT88.4 R116, [R226+0x1100] ;  /* 0x00110000e274783b */ /* 0x000e6c0000004200 */
[C---:B---3--:R-:W-:Y:S08]  /*8ed0*/  HMMA.16816.F32.BF16 R84, R104.reuse, R120, R84 ;  /* 0x000000786854723c */ /* 0x048ff00000041854 */
[C---:B------:R-:W-:Y:S01]  /*8ee0*/  HMMA.16816.F32.BF16 R88, R104.reuse, R122, R88 ;  /* 0x0000007a6858723c */ /* 0x040fe20000041858 */
[----:B------:R-:W3:Y:S07]  /*8ef0*/  LDSM.16.MT88.4 R120, [R229+0x1100] ;  /* 0x00110000e578783b */ /* 0x000eee0000004200 */
[C---:B------:R-:W-:Y:S04]  /*8f00*/  HMMA.16816.F32.BF16 R92, R104.reuse, R108, R92 ;  /* 0x0000006c685c723c */ /* 0x040fe8000004185c */
[--C-:B--2---:R-:W-:Y:S04]  /*8f10*/  FFMA.FTZ R102, R250, c[0x0][0x2d0], -R101.reuse ;  /* 0x0000b400fa667a23 */ /* 0x104fe80000010865 */
[----:B------:R-:W-:Y:S01]  /*8f20*/  HMMA.16816.F32.BF16 R96, R104, R110, R96 ;  /* 0x0000006e6860723c */ /* 0x000fe20000041860 */
[----:B------:R2:W-:Y:S01]  /*8f30*/  MUFU.EX2 R182, R102 ;  /* 0x0000006600b67308 */ /* 0x0005e20000000800 */
[----:B------:R-:W1:Y:S05]  /*8f40*/  LDSM.16.MT88.4 R108, [R228+0x1100] ;  /* 0x00110000e46c783b */ /* 0x000e6a0000004200 */
[----:B------:R-:W-:Y:S02]  /*8f50*/  F2FP.BF16.PACK_AB R104, R146, R147 ;  /* 0x000000939268723e */ /* 0x000fe400000010ff */
[----:B------:R-:W-:Y:S03]  /*8f60*/  F2FP.BF16.PACK_AB R106, R130, R131 ;  /* 0x00000083826a723e */ /* 0x000fe600000010ff */
[----:B----4-:R-:W-:Y:S01]  /*8f70*/  F2FP.BF16.PACK_AB R105, R183, R184 ;  /* 0x000000b8b769723e */ /* 0x010fe200000010ff */
[----:B--2---:R-:W-:Y:S04]  /*8f80*/  FFMA.FTZ R102, R149, c[0x0][0x2d0], -R101 ;  /* 0x0000b40095667a23 */ /* 0x004fe80000010865 */
[----:B------:R2:W4:Y:S02]  /*8f90*/  MUFU.EX2 R181, R102 ;  /* 0x0000006600b57308 */ /* 0x0005240000000800 */
[--C-:B--2---:R-:W-:Y:S01]  /*8fa0*/  FFMA.FTZ R102, R143, c[0x0][0x2d0], -R153.reuse ;  /* 0x0000b4008f667a23 */ /* 0x104fe20000010899 */
[----:B------:R-:W-:Y:S02]  /*8fb0*/  MOV R143, R141 ;  /* 0x0000008d008f7202 */ /* 0x000fe40000000f00 */
[----:B----4-:R-:W-:Y:S05]  /*8fc0*/  F2FP.BF16.PACK_AB R107, R181, R182 ;  /* 0x000000b6b56b723e */ /* 0x010fea00000010ff */
[----:B------:R2:W-:Y:S02]  /*8fd0*/  MUFU.EX2 R141, R102 ;  /* 0x00000066008d7308 */ /* 0x0005e40000000800 */
[C---:B-1----:R-:W-:Y:S08]  /*8fe0*/  HMMA.16816.F32.BF16 R4, R104.reuse, R112, R4 ;  /* 0x000000706804723c */ /* 0x042ff00000041804 */
[C---:B------:R-:W-:Y:S01]  /*8ff0*/  HMMA.16816.F32.BF16 R8, R104.reuse, R114, R8 ;  /* 0x000000726808723c */ /* 0x040fe20000041808 */
[----:B------:R-:W1:Y:S07]  /*9000*/  LDSM.16.MT88.4 R112, [R225+0x4100] ;  /* 0x00410000e170783b */ /* 0x000e6e0000004200 */
[C---:B------:R-:W-:Y:S04]  /*9010*/  HMMA.16816.F32.BF16 R12, R104.reuse, R116, R12 ;  /* 0x00000074680c723c */ /* 0x040fe8000004180c */
[--C-:B--2---:R-:W-:Y:S01]  /*9020*/  FFMA.FTZ R102, R142, c[0x0][0x2d0], -R153.reuse ;  /* 0x0000b4008e667a23 */ /* 0x104fe20000010899 */
[----:B------:R-:W-:Y:S03]  /*9030*/  MOV R142, R140 ;  /* 0x0000008c008e7202 */ /* 0x000fe60000000f00 */
        /* <DEDUP_REMOVED lines=23> */
[--C-:B--2---:R-:W-:Y:S02]  /*91b0*/  FFMA.FTZ R102, R148, c[0x0][0x2d0], -R101.reuse ;  /* 0x0000b40094667a23 */ /* 0x104fe40000010865 */
[----:B------:R-:W-:Y:S02]  /*91c0*/  LDSM.16.MT88.4 R148, [R226+0x5900] ;  /* 0x00590000e294783b */ /* 0x000fe40000004200 */
[C---:B------:R-:W-:Y:S01]  /*91d0*/  HMMA.16816.F32.BF16 R64, R104.reuse, R110, R64 ;  /* 0x0000006e6840723c */ /* 0x040fe20000041840 */
[----:B------:R2:W-:Y:S05]  /*91e0*/  MUFU.EX2 R180, R102 ;  /* 0x0000006600b47308 */ /* 0x0005ea0000000800 */
[----:B------:R-:W3:Y:S02]  /*91f0*/  LDSM.16.MT88.4 R108, [R228+0x7100] ;  /* 0x00710000e46c783b */ /* 0x000ee40000004200 */
        /* <DEDUP_REMOVED lines=19> */
[----:B--2---:R-:W-:Y:S01]  /*9330*/  FFMA.FTZ R102, R135, c[0x0][0x2d0], -R101 ;  /* 0x0000b40087667a23 */ /* 0x004fe20000010865 */
[----:B------:R-:W-:Y:S03]  /*9340*/  MOV R135, R171 ;  /* 0x000000ab00877202 */ /* 0x000fe60000000f00 */
[----:B------:R2:W4:Y:S02]  /*9350*/  MUFU.EX2 R172, R102 ;  /* 0x0000006600ac7308 */ /* 0x0005240000000800 */
[--C-:B--2---:R-:W-:Y:S01]  /*9360*/  FFMA.FTZ R102, R134, c[0x0][0x2d0], -R153.reuse ;  /* 0x0000b40086667a23 */ /* 0x104fe20000010899 */
[----:B----4-:R-:W-:Y:S07]  /*9370*/  F2FP.BF16.PACK_AB R107, R172, R173 ;  /* 0x000000adac6b723e */ /* 0x010fee00000010ff */
[----:B------:R2:W-:Y:S01]  /*9380*/  MUFU.EX2 R250, R102 ;  /* 0x0000006600fa7308 */ /* 0x0005e20000000800 */
[C---:B-1----:R-:W-:Y:S08]  /*9390*/  HMMA.16816.F32.BF16 R4, R104.reuse, R112, R4 ;  /* 0x000000706804723c */ /* 0x042ff00000041804 */
[C---:B------:R-:W-:Y:S01]  /*93a0*/  HMMA.16816.F32.BF16 R8, R104.reuse, R114, R8 ;  /* 0x000000726808723c */ /* 0x040fe20000041808 */
[----:B------:R-:W1:Y:S07]  /*93b0*/  LDSM.16.MT88.4 R112, [R225+0x4900] ;  /* 0x00490000e170783b */ /* 0x000e6e0000004200 */
[C---:B------:R-:W-:Y:S04]  /*93c0*/  HMMA.16816.F32.BF16 R12, R104.reuse, R116, R12 ;  /* 0x00000074680c723c */ /* 0x040fe8000004180c */
[--C-:B--2---:R-:W-:Y:S02]  /*93d0*/  FFMA.FTZ R102, R129, c[0x0][0x2d0], -R153.reuse ;  /* 0x0000b40081667a23 */ /* 0x104fe40000010899 */
[--C-:B------:R-:W-:Y:S02]  /*93e0*/  FFMA.FTZ R129, R126, c[0x0][0x2d0], -R153.reuse ;  /* 0x0000b4007e817a23 */ /* 0x100fe40000010899 */
[C---:B------:R-:W-:Y:S01]  /*93f0*/  HMMA.16816.F32.BF16 R16, R104.reuse, R118, R16 ;  /* 0x000000766810723c */ /* 0x040fe20000041810 */
[----:B------:R2:W4:Y:S01]  /*9400*/  MUFU.EX2 R187, R102 ;  /* 0x0000006600bb7308 */ /* 0x0005220000000800 */
[----:B------:R-:W4:Y:S06]  /*9410*/  LDSM.16.MT88.4 R116, [R226+0x4900] ;  /* 0x00490000e274783b */ /* 0x000f2c0000004200 */
[C---:B---3--:R-:W-:Y:S03]  /*9420*/  HMMA.16816.F32.BF16 R20, R104.reuse, R120, R20 ;  /* 0x000000786814723c */ /* 0x048fe60000041814 */
[----:B------:R3:W-:Y:S05]  /*9430*/  MUFU.EX2 R171, R129 ;  /* 0x0000008100ab7308 */ /* 0x0007ea0000000800 */
[C---:B------:R-:W-:Y:S01]  /*9440*/  HMMA.16816.F32.BF16 R24, R104.reuse, R122, R24 ;  /* 0x0000007a6818723c */ /* 0x040fe20000041818 */
[----:B------:R-:W4:Y:S07]  /*9450*/  LDSM.16.MT88.4 R120, [R229+0x4900] ;  /* 0x00490000e578783b */ /* 0x000f2e0000004200 */
[C---:B------:R-:W-:Y:S04]  /*9460*/  HMMA.16816.F32.BF16 R28, R104.reuse, R108, R28 ;  /* 0x0000006c681c723c */ /* 0x040fe8000004181c */
[--C-:B--2---:R-:W-:Y:S02]  /*9470*/  FFMA.FTZ R102, R124, c[0x0][0x2d0], -R153.reuse ;  /* 0x0000b4007c667a23 */ /* 0x104fe40000010899 */
[----:B------:R-:W2:Y:S02]  /*9480*/  LDL.LU R124, [R1+0x10] ;  /* 0x00001000017c7983 */ /* 0x000ea40000300800 */
[C---:B------:R-:W-:Y:S01]  /*9490*/  HMMA.16816.F32.BF16 R32, R104.reuse, R110, R32 ;  /* 0x0000006e6820723c */ /* 0x040fe20000041820 */
[----:B------:R4:W-:Y:S01]  /*94a0*/  MUFU.EX2 R186, R102 ;  /* 0x0000006600ba7308 */ /* 0x0009e20000000800 */
[----:B------:R-:W4:Y:S02]  /*94b0*/  LDSM.16.MT88.4 R108, [R228+0x4900] ;  /* 0x00490000e46c783b */ /* 0x000f240000004200 */
[----:B---3--:R-:W-:Y:S04]  /*94c0*/  MOV R129, R140 ;  /* 0x0000008c00817202 */ /* 0x008fe80000000f00 */
[C---:B-1----:R-:W-:Y:S08]  /*94d0*/  HMMA.16816.F32.BF16 R36, R104.reuse, R112, R36 ;  /* 0x000000706824723c */ /* 0x042ff00000041824 */
[C---:B------:R-:W-:Y:S01]  /*94e0*/  HMMA.16816.F32.BF16 R40, R104.reuse, R114, R40 ;  /* 0x000000726828723c */ /* 0x040fe20000041828 */
[----:B------:R-:W1:Y:S07]  /*94f0*/  LDSM.16.MT88.4 R112, [R225+0x7900] ;  /* 0x00790000e170783b */ /* 0x000e6e0000004200 */
[C---:B----4-:R-:W-:Y:S04]  /*9500*/  HMMA.16816.F32.BF16 R44, R104.reuse, R116, R44 ;  /* 0x00000074682c723c */ /* 0x050fe8000004182c */
[--C-:B------:R-:W-:Y:S02]  /*9510*/  FFMA.FTZ R102, R128, c[0x0][0x2d0], -R153.reuse ;  /* 0x0000b40080667a23 */ /* 0x100fe40000010899 */
[--C-:B------:R-:W-:Y:S02]  /*9520*/  FFMA.FTZ R128, R127, c[0x0][0x2d0], -R153.reuse ;  /* 0x0000b4007f807a23 */ /* 0x100fe40000010899 */
[C---:B------:R-:W-:Y:S01]  /*9530*/  HMMA.16816.F32.BF16 R48, R104.reuse, R118, R48 ;  /* 0x000000766830723c */ /* 0x040fe20000041830 */
[----:B------:R3:W4:Y:S01]  /*9540*/  MUFU.EX2 R185, R102 ;  /* 0x0000006600b97308 */ /* 0x0007220000000800 */
[----:B------:R-:W4:Y:S02]  /*9550*/  LDSM.16.MT88.4 R116, [R226+0x7900] ;  /* 0x00790000e274783b */ /* 0x000f240000004200 */
[----:B------:R-:W-:Y:S04]  /*9560*/  FFMA.FTZ R153, R157, c[0x0][0x2d0], -R153 ;  /* 0x0000b4009d997a23 */ /* 0x000fe80000010899 */
[C---:B------:R-:W-:Y:S02]  /*9570*/  HMMA.16816.F32.BF16 R52, R104.reuse, R120, R52 ;  /* 0x000000786834723c */ /* 0x040fe40000041834 */
[----:B------:R1:W5:Y:S01]  /*9580*/  LDL.LU R157, [R1+0x40] ;  /* 0x00004000019d7983 */ /* 0x0003620000300800 */
[----:B------:R1:W-:Y:S03]  /*9590*/  MUFU.EX2 R174, R128 ;  /* 0x0000008000ae7308 */ /* 0x0003e60000000800 */
[----:B------:R-:W2:Y:S02]  /*95a0*/  LDL.LU R134, [R1+0x14] ;  /* 0x0000140001867983 */ /* 0x000ea40000300800 */
[C---:B------:R-:W-:Y:S02]  /*95b0*/  HMMA.16816.F32.BF16 R56, R104.reuse, R122, R56 ;  /* 0x0000007a6838723c */ /* 0x040fe40000041838 */
[----:B------:R-:W4:Y:S06]  /*95c0*/  LDSM.16.MT88.4 R120, [R229+0x7900] ;  /* 0x00790000e578783b */ /* 0x000f2c0000004200 */
[C---:B------:R-:W-:Y:S04]  /*95d0*/  HMMA.16816.F32.BF16 R60, R104.reuse, R108, R60 ;  /* 0x0000006c683c723c */ /* 0x040fe8000004183c */
[--C-:B---3--:R-:W-:Y:S04]  /*95e0*/  FFMA.FTZ R102, R168, c[0x0][0x2d0], -R101.reuse ;  /* 0x0000b400a8667a23 */ /* 0x108fe80000010865 */
[C---:B------:R-:W-:Y:S01]  /*95f0*/  HMMA.16816.F32.BF16 R64, R104.reuse, R110, R64 ;  /* 0x0000006e6840723c */ /* 0x040fe20000041840 */
[----:B------:R3:W-:Y:S01]  /*9600*/  MUFU.EX2 R168, R102 ;  /* 0x0000006600a87308 */ /* 0x0007e20000000800 */
[----:B------:R-:W3:Y:S02]  /*9610*/  LDSM.16.MT88.4 R108, [R228+0x7900] ;  /* 0x00790000e46c783b */ /* 0x000ee40000004200 */
[----:B-1----:R-:W-:Y:S04]  /*9620*/  MOV R128, R141 ;  /* 0x0000008d00807202 */ /* 0x002fe80000000f00 */
[C---:B------:R-:W-:Y:S02]  /*9630*/  HMMA.16816.F32.BF16 R68, R104.reuse, R112, R68 ;  /* 0x000000706844723c */ /* 0x040fe40000041844 */
[----:B------:R-:W-:Y:S06]  /*9640*/  LDSM.16.MT88.4 R140, [R225+0x5900] ;  /* 0x00590000e18c783b */ /* 0x000fec0000004200 */
[C---:B------:R-:W-:Y:S02]  /*9650*/  HMMA.16816.F32.BF16 R72, R104.reuse, R114, R72 ;  /* 0x000000726848723c */ /* 0x040fe40000041848 */
[----:B------:R-:W1:Y:S06]  /*9660*/  LDSM.16.MT88.4 R112, [R225+0x2100] ;  /* 0x00210000e170783b */ /* 0x000e6c0000004200 */
[C---:B----4-:R-:W-:Y:S04]  /*9670*/  HMMA.16816.F32.BF16 R76, R104.reuse, R116, R76 ;  /* 0x00000074684c723c */ /* 0x050fe8000004184c */
[--C-:B---3--:R-:W-:Y:S04]  /*9680*/  FFMA.FTZ R102, R167, c[0x0][0x2d0], -R101.reuse ;  /* 0x0000b400a7667a23 */ /* 0x108fe80000010865 */
[C---:B------:R-:W-:Y:S01]  /*9690*/  HMMA.16816.F32.BF16 R80, R104.reuse, R118, R80 ;  /* 0x000000766850723c */ /* 0x040fe20000041850 */
[----:B------:R3:W4:Y:S01]  /*96a0*/  MUFU.EX2 R167, R102 ;  /* 0x0000006600a77308 */ /* 0x0007220000000800 */
[----:B------:R-:W1:Y:S06]  /*96b0*/  LDSM.16.MT88.4 R116, [R226+0x2100] ;  /* 0x00210000e274783b */ /* 0x000e6c0000004200 */
[C---:B------:R-:W-:Y:S08]  /*96c0*/  HMMA.16816.F32.BF16 R84, R104.reuse, R120, R84 ;  /* 0x000000786854723c */ /* 0x040ff00000041854 */
[C---:B------:R-:W-:Y:S01]  /*96d0*/  HMMA.16816.F32.BF16 R88, R104.reuse, R122, R88 ;  /* 0x0000007a6858723c */ /* 0x040fe20000041858 */
[----:B------:R-:W1:Y:S07]  /*96e0*/  LDSM.16.MT88.4 R120, [R229+0x2100] ;  /* 0x00210000e578783b */ /* 0x000e6e0000004200 */
[C---:B------:R-:W-:Y:S04]  /*96f0*/  HMMA.16816.F32.BF16 R92, R104.reuse, R108, R92 ;  /* 0x0000006c685c723c */ /* 0x040fe8000004185c */
[--C-:B---3--:R-:W-:Y:S04]  /*9700*/  FFMA.FTZ R102, R166, c[0x0][0x2d0], -R101.reuse ;  /* 0x0000b400a6667a23 */ /* 0x108fe80000010865 */
[----:B------:R-:W-:Y:S01]  /*9710*/  HMMA.16816.F32.BF16 R96, R104, R110, R96 ;  /* 0x0000006e6860723c */ /* 0x000fe20000041860 */
[----:B------:R3:W-:Y:S01]  /*9720*/  MUFU.EX2 R166, R102 ;  /* 0x0000006600a67308 */ /* 0x0007e20000000800 */
[----:B------:R-:W1:Y:S05]  /*9730*/  LDSM.16.MT88.4 R108, [R228+0x2100] ;  /* 0x00210000e46c783b */ /* 0x000e6a0000004200 */
[----:B------:R-:W-:Y:S02]  /*9740*/  F2FP.BF16.PACK_AB R104, R187, R250 ;  /* 0x000000fabb68723e */ /* 0x000fe400000010ff */
[----:B------:R-:W-:Y:S03]  /*9750*/  F2FP.BF16.PACK_AB R106, R185, R186 ;  /* 0x000000bab96a723e */ /* 0x000fe600000010ff */
[----:B----4-:R-:W-:Y:S01]  /*9760*/  F2FP.BF16.PACK_AB R105, R167, R168 ;  /* 0x000000a8a769723e */ /* 0x010fe200000010ff */
[--C-:B---3--:R-:W-:Y:S04]  /*9770*/  FFMA.FTZ R102, R165, c[0x0][0x2d0], -R101.reuse ;  /* 0x0000b400a5667a23 */ /* 0x108fe80000010865 */
[----:B------:R-:W3:Y:S02]  /*9780*/  MUFU.EX2 R165, R102 ;  /* 0x0000006600a57308 */ /* 0x000ee40000000800 */
[----:B---3--:R-:W-:Y:S01]  /*9790*/  F2FP.BF16.PACK_AB R107, R165, R166 ;  /* 0x000000a6a56b723e */ /* 0x008fe200000010ff */
[--C-:B------:R-:W-:Y:S02]  /*97a0*/  FFMA.FTZ R102, R125, c[0x0][0x2d0], -R101.reuse ;  /* 0x0000b4007d667a23 */ /* 0x100fe40000010865 */
[----:B------:R-:W-:Y:S05]  /*97b0*/  FFMA.FTZ R101, R103, c[0x0][0x2d0], -R101 ;  /* 0x0000b40067657a23 */ /* 0x000fea0000010865 */
[----:B------:R-:W3:Y:S01]  /*97c0*/  MUFU.EX2 R103, R102 ;  /* 0x0000006600677308 */ /* 0x000ee20000000800 */
[C---:B-1----:R-:W-:Y:S08]  /*97d0*/  HMMA.16816.F32.BF16 R4, R104.reuse, R112, R4 ;  /* 0x000000706804723c */ /* 0x042ff00000041804 */
[C---:B------:R-:W-:Y:S01]  /*97e0*/  HMMA.16816.F32.BF16 R8, R104.reuse, R114, R8 ;  /* 0x000000726808723c */ /* 0x040fe20000041808 */
[----:B------:R-:W1:Y:S01]  /*97f0*/  LDSM.16.MT88.4 R112, [R225+0x5100] ;  /* 0x00510000e170783b */ /* 0x000e620000004200 */
[----:B------:R-:W-:Y:S06]  /*9800*/  MUFU.EX2 R101, R101 ;  /* 0x0000006500657308 */ /* 0x000fec0000000800 */
[C---:B------:R-:W-:Y:S04]  /*9810*/  HMMA.16816.F32.BF16 R12, R104.reuse, R116, R12 ;  /* 0x00000074680c723c */ /* 0x040fe8000004180c */
[----:B------:R4:W1:Y:S04]  /*9820*/  MUFU.EX2 R102, R152 ;  /* 0x0000009800667308 */ /* 0x0008680000000800 */
[C---:B------:R-:W-:Y:S01]  /*9830*/  HMMA.16816.F32.BF16 R16, R104.reuse, R118, R16 ;  /* 0x000000766810723c */ /* 0x040fe20000041810 */
[----:B------:R-:W-:Y:S07]  /*9840*/  LDSM.16.MT88.4 R116, [R229+0x5100] ;  /* 0x00510000e574783b */ /* 0x000fee0000004200 */
[C---:B------:R-:W-:Y:S08]  /*9850*/  HMMA.16816.F32.BF16 R20, R104.reuse, R120, R20 ;  /* 0x000000786814723c */ /* 0x040ff00000041814 */
[C---:B------:R-:W-:Y:S01]  /*9860*/  HMMA.16816.F32.BF16 R24, R104.reuse, R122, R24 ;  /* 0x0000007a6818723c */ /* 0x040fe20000041818 */
[----:B------:R-:W-:Y:S03]  /*9870*/  LDSM.16.MT88.4 R120, [R228+0x5100] ;  /* 0x00510000e478783b */ /* 0x000fe60000004200 */
[----:B----4-:R-:W-:Y:S04]  /*9880*/  F2FP.BF16.PACK_AB R152, R171, R174 ;  /* 0x000000aeab98723e */ /* 0x010fe800000010ff */
[C---:B------:R-:W-:Y:S08]  /*9890*/  HMMA.16816.F32.BF16 R28, R104.reuse, R108, R28 ;  /* 0x0000006c681c723c */ /* 0x040ff0000004181c */
[C---:B------:R-:W-:Y:S01]  /*98a0*/  HMMA.16816.F32.BF16 R32, R104.reuse, R110, R32 ;  /* 0x0000006e6820723c */ /* 0x040fe20000041820 */
[----:B------:R-:W-:Y:S07]  /*98b0*/  LDSM.16.MT88.4 R108, [R225+0x8100] ;  /* 0x00810000e16c783b */ /* 0x000fee0000004200 */
[C---:B-1----:R-:W-:Y:S08]  /*98c0*/  HMMA.16816.F32.BF16 R36, R104.reuse, R112, R36 ;  /* 0x000000706824723c */ /* 0x042ff00000041824 */
[C---:B------:R-:W-:Y:S01]  /*98d0*/  HMMA.16816.F32.BF16 R40, R104.reuse, R114, R40 ;  /* 0x000000726828723c */ /* 0x040fe20000041828 */
[----:B------:R-:W-:Y:S03]  /*98e0*/  LDSM.16.MT88.4 R112, [R226+0x8100] ;  /* 0x00810000e270783b */ /* 0x000fe60000004200 */
[----:B--2---:R-:W-:Y:S05]  /*98f0*/  FFMA.FTZ R2, R2, R124, R169 ;  /* 0x0000007c02027223 */ /* 0x004fea00000100a9 */
[----:B------:R-:W1:Y:S01]  /*9900*/  LDSM.16.MT88.4 R124, [R226+0x5100] ;  /* 0x00510000e27c783b */ /* 0x000e620000004200 */
[----:B------:R3:W2:Y:S02]  /*9910*/  MUFU.EX2 R169, R153 ;  /* 0x0000009900a97308 */ /* 0x0006a40000000800 */
[----:B------:R-:W-:Y:S04]  /*9920*/  FADD.FTZ R2, R158, R2 ;  /* 0x000000029e027221 */ /* 0x000fe80000010000 */
[----:B------:R-:W-:Y:S01]  /*9930*/  FADD.FTZ R2, R248, R2 ;  /* 0x00000002f8027221 */ /* 0x000fe20000010000 */
[----:B------:R4:W5:Y:S03]  /*9940*/  LDL.LU R158, [R1+0x3c] ;  /* 0x00003c00019e7983 */ /* 0x0009660000300800 */
[----:B------:R-:W-:Y:S01]  /*9950*/  FADD.FTZ R2, R231, R2 ;  /* 0x00000002e7027221 */ /* 0x000fe20000010000 */
[----:B---3--:R-:W-:Y:S01]  /*9960*/  F2FP.BF16.PACK_AB R153, R164, R103 ;  /* 0x00000067a499723e */ /* 0x008fe200000010ff */
[C---:B-1----:R-:W-:Y:S03]  /*9970*/  HMMA.16816.F32.BF16 R44, R104.reuse, R124, R44 ;  /* 0x0000007c682c723c */ /* 0x042fe6000004182c */
[----:B------:R-:W-:Y:S05]  /*9980*/  FFMA.FTZ R0, R0, R134, R135 ;  /* 0x0000008600007223 */ /* 0x000fea0000010087 */
[C---:B------:R-:W-:Y:S01]  /*9990*/  HMMA.16816.F32.BF16 R48, R104.reuse, R126, R48 ;  /* 0x0000007e6830723c */ /* 0x040fe20000041830 */
[----:B------:R-:W1:Y:S03]  /*99a0*/  LDSM.16.MT88.4 R124, [R229+0x8100] ;  /* 0x00810000e57c783b */ /* 0x000e660000004200 */
[----:B------:R-:W-:Y:S04]  /*99b0*/  FADD.FTZ R0, R159, R0 ;  /* 0x000000009f007221 */ /* 0x000fe80000010000 */
[C---:B------:R-:W-:Y:S01]  /*99c0*/  HMMA.16816.F32.BF16 R52, R104.reuse, R116, R52 ;  /* 0x000000746834723c */ /* 0x040fe20000041834 */
[----:B------:R4:W5:Y:S03]  /*99d0*/  LDL.LU R159, [R1+0x38] ;  /* 0x00003800019f7983 */ /* 0x0009660000300800 */
[----:B------:R-:W-:Y:S01]  /*99e0*/  FADD.FTZ R0, R155, R0 ;  /* 0x000000009b007221 */ /* 0x000fe20000010000 */
[----:B------:R4:W5:Y:S01]  /*99f0*/  LDL.LU R248, [R1+0x34] ;  /* 0x0000340001f87983 */ /* 0x0009620000300800 */
[----:B------:R-:W-:Y:S02]  /*9a00*/  F2FP.BF16.PACK_AB R155, R101, R102 ;  /* 0x00000066659b723e */ /* 0x000fe400000010ff */
[C---:B------:R-:W-:Y:S01]  /*9a10*/  HMMA.16816.F32.BF16 R56, R104.reuse, R118, R56 ;  /* 0x000000766838723c */ /* 0x040fe20000041838 */
[----:B------:R4:W5:Y:S03]  /*9a20*/  LDL.LU R231, [R1+0x30] ;  /* 0x0000300001e77983 */ /* 0x0009660000300800 */
[----:B------:R-:W-:Y:S01]  /*9a30*/  FADD.FTZ R0, R154, R0 ;  /* 0x000000009a007221 */ /* 0x000fe20000010000 */
[----:B------:R-:W3:Y:S01]  /*9a40*/  LDSM.16.MT88.4 R116, [R228+0x8100] ;  /* 0x00810000e474783b */ /* 0x000ee20000004200 */
[----:B--2---:R-:W-:Y:S02]  /*9a50*/  F2FP.BF16.PACK_AB R154, R169, R170 ;  /* 0x000000aaa99a723e */ /* 0x004fe400000010ff */
[C---:B------:R-:W-:Y:S08]  /*9a60*/  HMMA.16816.F32.BF16 R60, R104.reuse, R120, R60 ;  /* 0x00000078683c723c */ /* 0x040ff0000004183c */
[C---:B------:R-:W-:Y:S01]  /*9a70*/  HMMA.16816.F32.BF16 R64, R104.reuse, R122, R64 ;  /* 0x0000007a6840723c */ /* 0x040fe20000041840 */
[----:B------:R-:W-:Y:S07]  /*9a80*/  LDSM.16.MT88.4 R120, [R226+0x2900] ;  /* 0x00290000e278783b */ /* 0x000fee0000004200 */
[C---:B------:R-:W-:Y:S08]  /*9a90*/  HMMA.16816.F32.BF16 R68, R104.reuse, R108, R68 ;  /* 0x0000006c6844723c */ /* 0x040ff00000041844 */
[C---:B------:R-:W-:Y:S01]  /*9aa0*/  HMMA.16816.F32.BF16 R72, R104.reuse, R110, R72 ;  /* 0x0000006e6848723c */ /* 0x040fe20000041848 */
[----:B------:R-:W2:Y:S07]  /*9ab0*/  LDSM.16.MT88.4 R108, [R225+0x2900] ;  /* 0x00290000e16c783b */ /* 0x000eae0000004200 */
[C---:B------:R-:W-:Y:S08]  /*9ac0*/  HMMA.16816.F32.BF16 R76, R104.reuse, R112, R76 ;  /* 0x00000070684c723c */ /* 0x040ff0000004184c */
[C---:B------:R-:W-:Y:S08]  /*9ad0*/  HMMA.16816.F32.BF16 R80, R104.reuse, R114, R80 ;  /* 0x000000726850723c */ /* 0x040ff00000041850 */
[C---:B-1----:R-:W-:Y:S08]  /*9ae0*/  HMMA.16816.F32.BF16 R84, R104.reuse, R124, R84 ;  /* 0x0000007c6854723c */ /* 0x042ff00000041854 */
[C---:B------:R-:W-:Y:S01]  /*9af0*/  HMMA.16816.F32.BF16 R88, R104.reuse, R126, R88 ;  /* 0x0000007e6858723c */ /* 0x040fe20000041858 */
[----:B------:R-:W1:Y:S07]  /*9b00*/  LDSM.16.MT88.4 R124, [R229+0x2900] ;  /* 0x00290000e57c783b */ /* 0x000e6e0000004200 */
[C---:B---3--:R-:W-:Y:S07]  /*9b10*/  HMMA.16816.F32.BF16 R92, R104.reuse, R116, R92 ;  /* 0x00000074685c723c */ /* 0x048fee000004185c */
[----:B------:R-:W-:Y:S01]  /*9b20*/  MOV R116, R133 ;  /* 0x0000008500747202 */ /* 0x000fe20000000f00 */
[----:B------:R-:W-:Y:S04]  /*9b30*/  HMMA.16816.F32.BF16 R96, R104, R118, R96 ;  /* 0x000000766860723c */ /* 0x000fe80000041860 */
[----:B------:R-:W-:Y:S02]  /*9b40*/  MOV R117, R132 ;  /* 0x0000008400757202 */ /* 0x000fe40000000f00 */
[----:B------:R-:W3:Y:S02]  /*9b50*/  LDSM.16.MT88.4 R132, [R228+0x2900] ;  /* 0x00290000e484783b */ /* 0x000ee40000004200 */
[C---:B--2---:R-:W-:Y:S06]  /*9b60*/  HMMA.16816.F32.BF16 R104, R152.reuse, R108, R4 ;  /* 0x0000006c9868723c */ /* 0x044fec0000041804 */
[----:B------:R-:W2:Y:S02]  /*9b70*/  LDSM.16.MT88.4 R4, [R229+0x5900] ;  /* 0x00590000e504783b */ /* 0x000ea40000004200 */
[C---:B------:R-:W-:Y:S06]  /*9b80*/  HMMA.16816.F32.BF16 R108, R152.reuse, R110, R8 ;  /* 0x0000006e986c723c */ /* 0x040fec0000041808 */
[----:B------:R-:W2:Y:S02]  /*9b90*/  LDSM.16.MT88.4 R8, [R228+0x5900] ;  /* 0x00590000e408783b */ /* 0x000ea40000004200 */
[C---:B------:R-:W-:Y:S07]  /*9ba0*/  HMMA.16816.F32.BF16 R112, R152.reuse, R120, R12 ;  /* 0x000000789870723c */ /* 0x040fee000004180c */
[----:B------:R-:W-:Y:S02]  /*9bb0*/  MOV R14, R116 ;  /* 0x00000074000e7202 */ /* 0x000fe40000000f00 */
[----:B------:R-:W-:Y:S02]  /*9bc0*/  MOV R15, R117 ;  /* 0x00000075000f7202 */ /* 0x000fe40000000f00 */
[C---:B------:R-:W-:Y:S01]  /*9bd0*/  HMMA.16816.F32.BF16 R116, R152.reuse, R122, R16 ;  /* 0x0000007a9874723c */ /* 0x040fe20000041810 */
[----:B------:R-:W-:Y:S07]  /*9be0*/  LDSM.16.MT88.4 R16, [R226+0x8900] ;  /* 0x00890000e210783b */ /* 0x000fee0000004200 */
[C---:B-1----:R-:W-:Y:S07]  /*9bf0*/  HMMA.16816.F32.BF16 R120, R152.reuse, R124, R20 ;  /* 0x0000007c9878723c */ /* 0x042fee0000041814 */
[----:B------:R-:W-:Y:S01]  /*9c00*/  MOV R23, R14 ;  /* 0x0000000e00177202 */ /* 0x000fe20000000f00 */
[C---:B------:R-:W-:Y:S04]  /*9c10*/  HMMA.16816.F32.BF16 R124, R152.reuse, R126, R24 ;  /* 0x0000007e987c723c */ /* 0x040fe80000041818 */
[----:B------:R-:W-:Y:S02]  /*9c20*/  MOV R21, R129 ;  /* 0x0000008100157202 */ /* 0x000fe40000000f00 */
[----:B------:R-:W-:Y:S02]  /*9c30*/  MOV R20, R128 ;  /* 0x0000008000147202 */ /* 0x000fe40000000f00 */
[----:B------:R-:W-:Y:S04]  /*9c40*/  MOV R26, R131 ;  /* 0x00000083001a7202 */ /* 0x000fe80000000f00 */
[----:B------:R-:W-:Y:S02]  /*9c50*/  MOV R27, R130 ;  /* 0x00000082001b7202 */ /* 0x000fe40000000f00 */
[C---:B---3--:R-:W-:Y:S03]  /*9c60*/  HMMA.16816.F32.BF16 R128, R152.reuse, R132, R28 ;  /* 0x000000849880723c */ /* 0x048fe6000004181c */
[----:B------:R-:W-:Y:S02]  /*9c70*/  MOV R22, R15 ;  /* 0x0000000f00167202 */ /* 0x000fe40000000f00 */
[----:B------:R-:W1:Y:S01]  /*9c80*/  LDSM.16.MT88.4 R12, [R225+0x8900] ;  /* 0x00890000e10c783b */ /* 0x000e620000004200 */
[----:B------:R-:W-:Y:S02]  /*9c90*/  MOV R24, R147 ;  /* 0x0000009300187202 */ /* 0x000fe40000000f00 */
[C---:B------:R-:W-:Y:S04]  /*9ca0*/  HMMA.16816.F32.BF16 R132, R152.reuse, R134, R32 ;  /* 0x000000869884723c */ /* 0x040fe80000041820 */
[----:B------:R-:W-:Y:S02]  /*9cb0*/  MOV R30, R139 ;  /* 0x0000008b001e7202 */ /* 0x000fe40000000f00 */
[----:B------:R-:W-:Y:S02]  /*9cc0*/  MOV R31, R138 ;  /* 0x0000008a001f7202 */ /* 0x000fe40000000f00 */
[----:B------:R-:W-:Y:S04]  /*9cd0*/  MOV R34, R137 ;  /* 0x0000008900227202 */ /* 0x000fe80000000f00 */
[----:B------:R-:W-:Y:S01]  /*9ce0*/  MOV R35, R136 ;  /* 0x0000008800237202 */ /* 0x000fe20000000f00 */
[----:B------:R-:W-:Y:S01]  /*9cf0*/  FADD.FTZ R2, R34, R2 ;  /* 0x0000000222027221 */ /* 0x000fe20000010000 */
[C---:B------:R-:W-:Y:S03]  /*9d00*/  HMMA.16816.F32.BF16 R136, R152.reuse, R140, R36 ;  /* 0x0000008c9888723c */ /* 0x040fe60000041824 */
[----:B------:R-:W-:Y:S01]  /*9d10*/  MOV R25, R146 ;  /* 0x0000009200197202 */ /* 0x000fe20000000f00 */
[----:B------:R-:W-:Y:S01]  /*9d20*/  FADD.FTZ R0, R35, R0 ;  /* 0x0000000023007221 */ /* 0x000fe20000010000 */
[----:B------:R-:W-:Y:S02]  /*9d30*/  MOV R28, R145 ;  /* 0x00000091001c7202 */ /* 0x000fe40000000f00 */
[----:B------:R-:W-:Y:S01]  /*9d40*/  MOV R29, R144 ;  /* 0x00000090001d7202 */ /* 0x000fe20000000f00 */
[C---:B------:R-:W-:Y:S04]  /*9d50*/  HMMA.16816.F32.BF16 R140, R152.reuse, R142, R40 ;  /* 0x0000008e988c723c */ /* 0x040fe80000041828 */
[----:B------:R-:W-:Y:S02]  /*9d60*/  FADD.FTZ R2, R28, R2 ;  /* 0x000000021c027221 */ /* 0x000fe40000010000 */
[----:B------:R-:W-:Y:S02]  /*9d70*/  FADD.FTZ R0, R29, R0 ;  /* 0x000000001d007221 */ /* 0x000fe40000010000 */
[C---:B------:R-:W-:Y:S04]  /*9d80*/  HMMA.16816.F32.BF16 R144, R152.reuse, R148, R44 ;  /* 0x000000949890723c */ /* 0x040fe8000004182c */
[----:B------:R-:W-:Y:S02]  /*9d90*/  FADD.FTZ R2, R30, R2 ;  /* 0x000000021e027221 */ /* 0x000fe40000010000 */
[----:B------:R-:W-:Y:S02]  /*9da0*/  FADD.FTZ R0, R252, R0 ;  /* 0x00000000fc007221 */ /* 0x000fe40000010000 */
[C---:B------:R-:W-:Y:S04]  /*9db0*/  HMMA.16816.F32.BF16 R148, R152.reuse, R150, R48 ;  /* 0x000000969894723c */ /* 0x040fe80000041830 */
[----:B------:R-:W-:Y:S02]  /*9dc0*/  FADD.FTZ R2, R31, R2 ;  /* 0x000000021f027221 */ /* 0x000fe40000010000 */
[----:B------:R-:W-:Y:S02]  /*9dd0*/  FADD.FTZ R0, R251, R0 ;  /* 0x00000000fb007221 */ /* 0x000fe40000010000 */
[C---:B--2---:R-:W-:Y:S04]  /*9de0*/  HMMA.16816.F32.BF16 R52, R152.reuse, R4, R52 ;  /* 0x000000049834723c */ /* 0x044fe80000041834 */
[----:B------:R-:W-:Y:S02]  /*9df0*/  FADD.FTZ R2, R24, R2 ;  /* 0x0000000218027221 */ /* 0x000fe40000010000 */
[----:B------:R-:W-:Y:S02]  /*9e00*/  FADD.FTZ R0, R184, R0 ;  /* 0x00000000b8007221 */ /* 0x000fe40000010000 */
[C---:B------:R-:W-:Y:S01]  /*9e10*/  HMMA.16816.F32.BF16 R56, R152.reuse, R6, R56 ;  /* 0x000000069838723c */ /* 0x040fe20000041838 */
[----:B------:R-:W2:Y:S03]  /*9e20*/  LDSM.16.MT88.4 R4, [R229+0x8900] ;  /* 0x00890000e504783b */ /* 0x000ea60000004200 */
[----:B------:R-:W-:Y:S02]  /*9e30*/  FADD.FTZ R2, R25, R2 ;  /* 0x0000000219027221 */ /* 0x000fe40000010000 */
[----:B------:R-:W-:Y:S02]  /*9e40*/  FADD.FTZ R0, R183, R0 ;  /* 0x00000000b7007221 */ /* 0x000fe40000010000 */
[C---:B------:R-:W-:Y:S04]  /*9e50*/  HMMA.16816.F32.BF16 R60, R152.reuse, R8, R60 ;  /* 0x00000008983c723c */ /* 0x040fe8000004183c */
[----:B------:R-:W-:Y:S02]  /*9e60*/  FADD.FTZ R2, R26, R2 ;  /* 0x000000021a027221 */ /* 0x000fe40000010000 */
[----:B------:R-:W-:Y:S02]  /*9e70*/  FADD.FTZ R0, R182, R0 ;  /* 0x00000000b6007221 */ /* 0x000fe40000010000 */
[C---:B------:R-:W-:Y:S01]  /*9e80*/  HMMA.16816.F32.BF16 R64, R152.reuse, R10, R64 ;  /* 0x0000000a9840723c */ /* 0x040fe20000041840 */
[----:B------:R-:W3:Y:S03]  /*9e90*/  LDSM.16.MT88.4 R8, [R228+0x8900] ;  /* 0x00890000e408783b */ /* 0x000ee60000004200 */
[----:B------:R-:W-:Y:S02]  /*9ea0*/  FADD.FTZ R2, R27, R2 ;  /* 0x000000021b027221 */ /* 0x000fe40000010000 */
[----:B------:R-:W-:Y:S02]  /*9eb0*/  FADD.FTZ R0, R181, R0 ;  /* 0x00000000b5007221 */ /* 0x000fe40000010000 */
[C---:B-1----:R-:W-:Y:S04]  /*9ec0*/  HMMA.16816.F32.BF16 R68, R152.reuse, R12, R68 ;  /* 0x0000000c9844723c */ /* 0x042fe80000041844 */
        /* <DEDUP_REMOVED lines=14> */
[----:B------:R-:W-:Y:S01]  /*9fb0*/  FADD.FTZ R2, R187, R2 ;  /* 0x00000002bb027221 */ /* 0x000fe20000010000 */
[C---:B------:R-:W-:Y:S03]  /*9fc0*/  HMMA.16816.F32.BF16 R88, R152.reuse, R6, R88 ;  /* 0x000000069858723c */ /* 0x040fe60000041858 */
[----:B------:R-:W-:Y:S02]  /*9fd0*/  FADD.FTZ R0, R167, R0 ;  /* 0x00000000a7007221 */ /* 0x000fe40000010000 */
[----:B------:R-:W-:Y:S02]  /*9fe0*/  FADD.FTZ R2, R186, R2 ;  /* 0x00000002ba027221 */ /* 0x000fe40000010000 */
[----:B------:R-:W-:Y:S01]  /*9ff0*/  FADD.FTZ R0, R166, R0 ;  /* 0x00000000a6007221 */ /* 0x000fe20000010000 */
[C---:B---3--:R-:W-:Y:S04]  /*a000*/  HMMA.16816.F32.BF16 R92, R152.reuse, R8, R92 ;  /* 0x00000008985c723c */ /* 0x048fe8000004185c */
[----:B------:R-:W-:Y:S02]  /*a010*/  FADD.FTZ R2, R185, R2 ;  /* 0x00000002b9027221 */ /* 0x000fe40000010000 */
[----:B------:R-:W-:Y:S02]  /*a020*/  FADD.FTZ R4, R165, R0 ;  /* 0x00000000a5047221 */ /* 0x000fe40000010000 */
[----:B------:R-:W-:Y:S01]  /*a030*/  FADD.FTZ R0, R174, R2 ;  /* 0x00000002ae007221 */ /* 0x000fe20000010000 */
[----:B------:R-:W-:Y:S03]  /*a040*/  HMMA.16816.F32.BF16 R96, R152, R10, R96 ;  /* 0x0000000a9860723c */ /* 0x000fe60000041860 */
[----:B------:R-:W-:Y:S02]  /*a050*/  FADD.FTZ R4, R103, R4 ;  /* 0x0000000467047221 */ /* 0x000fe40000010000 */
[----:B------:R-:W-:Y:S02]  /*a060*/  FADD.FTZ R0, R171, R0 ;  /* 0x00000000ab007221 */ /* 0x000fe40000010000 */
[----:B------:R-:W-:Y:S02]  /*a070*/  FADD.FTZ R4, R164, R4 ;  /* 0x00000004a4047221 */ /* 0x000fe40000010000 */
[----:B------:R-:W-:Y:S03]  /*a080*/  FADD.FTZ R2, R170, R0 ;  /* 0x00000000aa027221 */ /* 0x000fe60000010000 */
[----:B------:R-:W-:Y:S01]  /*a090*/  FADD.FTZ R0, R102, R4 ;  /* 0x0000000466007221 */ /* 0x000fe20000010000 */
[----:B------:R-:W-:Y:S01]  /*a0a0*/  MOV R102, R3 ;  /* 0x0000000300667202 */ /* 0x000fe20000000f00 */
[----:B------:R-:W-:Y:S02]  /*a0b0*/  FADD.FTZ R2, R169, R2 ;  /* 0x00000002a9027221 */ /* 0x000fe40000010000 */
[----:B------:R-:W-:Y:S01]  /*a0c0*/  FADD.FTZ R0, R101, R0 ;  /* 0x0000000065007221 */ /* 0x000fe20000010000 */
[----:B------:R-:W-:Y:S02]  /*a0d0*/  MOV R101, R100 ;  /* 0x0000006400657202 */ /* 0x000fe40000000f00 */
[----:B------:R4:W-:Y:S04]  /*a0e0*/  STL [R1+0x10], R2 ;  /* 0x0000100201007387 */ /* 0x0009e80000100800 */
[----:B------:R4:W-:Y:S01]  /*a0f0*/  STL [R1+0x14], R0 ;  /* 0x0000140001007387 */ /* 0x0009e20000100800 */
[----:B------:R-:W-:-:S05]  /*a100*/  @P0 BRA `(.L_x_6) ;  /* 0xffffbf7000000947 */ /* 0x000fca000383ffff */
.L_x_5:
[----:B---34-:R-:W2:Y:S04]  /*a110*/  LDL.LU R0, [R1+0x10] ;  /* 0x0000100001007983 */ /* 0x018ea80000300800 */
[----:B------:R-:W3:Y:S01]  /*a120*/  LDL.LU R2, [R1+0x14] ;  /* 0x0000140001027983 */ /* 0x000ee20000300800 */
[----:B------:R-:W-:-:S02]  /*a130*/  MOV R16, 0xff800000 ;  /* 0xff80000000107802 */ /* 0x000fc40000000f00 */
[----:B------:R-:W-:Y:S02]  /*a140*/  MOV R17, 0xff800000 ;  /* 0xff80000000117802 */ /* 0x000fe40000000f00 */
[----:B------:R-:W-:Y:S01]  /*a150*/  PLOP3.LUT P2, PT, PT, PT, PT, 0x8, 0x0 ;  /* 0x000000000000781c */ /* 0x000fe20003f4e170 */
[----:B--2---:R-:W1:Y:S04]  /*a160*/  SHFL.BFLY PT, R6, R0, 0x2, 0x1f ;  /* 0x0c401f0000067f89 */ /* 0x004e6800000e0000 */
[----:B---3--:R-:W2:Y:S01]  /*a170*/  SHFL.BFLY PT, R7, R2, 0x2, 0x1f ;  /* 0x0c401f0002077f89 */ /* 0x008ea200000e0000 */
[----:B-1----:R-:W-:Y:S02]  /*a180*/  FADD.FTZ R6, R6, R0 ;  /* 0x0000000006067221 */ /* 0x002fe40000010000 */
[----:B--2---:R-:W-:-:S03]  /*a190*/  FADD.FTZ R7, R7, R2 ;  /* 0x0000000207077221 */ /* 0x004fc60000010000 */
[----:B------:R-:W1:Y:S01]  /*a1a0*/  SHFL.BFLY PT, R0, R6, 0x1, 0x1f ;  /* 0x0c201f0006007f89 */ /* 0x000e6200000e0000 */
[----:B------:R-:W-:-:S03]  /*a1b0*/  MOV R2, RZ ;  /* 0x000000ff00027202 */ /* 0x000fc60000000f00 */
[----:B------:R-:W2:Y:S01]  /*a1c0*/  SHFL.BFLY PT, R4, R7, 0x1, 0x1f ;  /* 0x0c201f0007047f89 */ /* 0x000ea200000e0000 */
[----:B-1----:R-:W-:Y:S01]  /*a1d0*/  FADD.FTZ R6, R6, R0 ;  /* 0x0000000006067221 */ /* 0x002fe20000010000 */
[----:B------:R-:W-:Y:S01]  /*a1e0*/  MOV R0, RZ ;  /* 0x000000ff00007202 */ /* 0x000fe20000000f00 */
[----:B--2---:R-:W-:-:S03]  /*a1f0*/  FADD.FTZ R7, R4, R7 ;  /* 0x0000000704077221 */ /* 0x004fc60000010000 */
[----:B------:R-:W-:Y:S02]  /*a200*/  FSETP.NE.FTZ.AND P1, PT, R6, RZ, PT ;  /* 0x000000ff0600720b */ /* 0x000fe40003f35000 */
[----:B------:R-:W-:-:S11]  /*a210*/  FSETP.NE.FTZ.AND P0, PT, R7, RZ, PT ;  /* 0x000000ff0700720b */ /* 0x000fd60003f15000 */
[----:B------:R-:W1:Y:S01]  /*a220*/  @P1 MUFU.RCP R2, R6 ;  /* 0x0000000600021308 */ /* 0x000e620000001000 */
[----:B------:R-:W-:-:S05]  /*a230*/  @P1 MOV R4, 0x3f317218 ;  /* 0x3f31721800041802 */ /* 0x000fca0000000f00 */
[----:B------:R-:W-:Y:S02]  /*a240*/  @P1 FMUL.FTZ R5, R4, c[0x0][0x2d0] ;  /* 0x0000b40004051a20 */ /* 0x000fe40000410000 */
[----:B------:R-:W-:Y:S08]  /*a250*/  @P0 MUFU.RCP R0, R7 ;  /* 0x0000000700000308 */ /* 0x000ff00000001000 */
[----:B------:R-:W2:Y:S01]  /*a260*/  @P1 MUFU.LG2 R6, R6 ;  /* 0x0000000600061308 */ /* 0x000ea20000000c00 */
[----:B-1----:R-:W-:-:S02]  /*a270*/  FMUL.FTZ R104, R2, R104 ;  /* 0x0000006802687220 */ /* 0x002fc40000410000 */
[C---:B------:R-:W-:Y:S02]  /*a280*/  FMUL.FTZ R105, R2.reuse, R105 ;  /* 0x0000006902697220 */ /* 0x040fe40000410000 */
[C---:B------:R-:W-:Y:S02]  /*a290*/  FMUL.FTZ R108, R2.reuse, R108 ;  /* 0x0000006c026c7220 */ /* 0x040fe40000410000 */
[C---:B------:R-:W-:Y:S01]  /*a2a0*/  FMUL.FTZ R109, R2.reuse, R109 ;  /* 0x0000006d026d7220 */ /* 0x040fe20000410000 */
[----:B------:R-:W1:Y:S01]  /*a2b0*/  @P0 MUFU.LG2 R7, R7 ;  /* 0x0000000700070308 */ /* 0x000e620000000c00 */
[C---:B------:R-:W-:Y:S02]  /*a2c0*/  FMUL.FTZ R112, R2.reuse, R112 ;  /* 0x0000007002707220 */ /* 0x040fe40000410000 */
[C---:B------:R-:W-:Y:S02]  /*a2d0*/  FMUL.FTZ R113, R2.reuse, R113 ;  /* 0x0000007102717220 */ /* 0x040fe40000410000 */
[----:B------:R-:W-:-:S02]  /*a2e0*/  FMUL.FTZ R116, R2, R116 ;  /* 0x0000007402747220 */ /* 0x000fc40000410000 */
[C---:B------:R-:W-:Y:S02]  /*a2f0*/  FMUL.FTZ R117, R2.reuse, R117 ;  /* 0x0000007502757220 */ /* 0x040fe40000410000 */
[C---:B------:R-:W-:Y:S02]  /*a300*/  FMUL.FTZ R120, R2.reuse, R120 ;  /* 0x0000007802787220 */ /* 0x040fe40000410000 */
[C---:B------:R-:W-:Y:S02]  /*a310*/  FMUL.FTZ R121, R2.reuse, R121 ;  /* 0x0000007902797220 */ /* 0x040fe40000410000 */
        /* <DEDUP_REMOVED lines=37> */
[----:B------:R-:W-:Y:S01]  /*a570*/  FMUL.FTZ R97, R2, R97 ;  /* 0x0000006102617220 */ /* 0x000fe20000410000 */
[----:B------:R-:W-:Y:S01]  /*a580*/  @P0 MOV R2, 0x3f317218 ;  /* 0x3f31721800020802 */ /* 0x000fe20000000f00 */
[----:B--2---:R-:W-:-:S02]  /*a590*/  @P1 FMUL.FTZ R6, R6, 0.69314718246459960938 ;  /* 0x3f31721806061820 */ /* 0x004fc40000410000 */
[----:B-1----:R-:W-:Y:S02]  /*a5a0*/  @P0 FMUL.FTZ R4, R7, 0.69314718246459960938 ;  /* 0x3f31721807040820 */ /* 0x002fe40000410000 */
[----:B------:R-:W-:Y:S02]  /*a5b0*/  @P0 FMUL.FTZ R2, R2, c[0x0][0x2d0] ;  /* 0x0000b40002020a20 */ /* 0x000fe40000410000 */
        /* <DEDUP_REMOVED lines=47> */
[----:B------:R-:W-:Y:S02]  /*a8b0*/  FMUL.FTZ R99, R0, R99 ;  /* 0x0000006300637220 */ /* 0x000fe40000410000 */
[----:B------:R-:W-:Y:S02]  /*a8c0*/  @P1 FFMA.FTZ R16, R5, R100, R6 ;  /* 0x0000006405101223 */ /* 0x000fe40000010006 */
[----:B------:R-:W-:Y:S02]  /*a8d0*/  @P0 FFMA.FTZ R17, R2, R3, R4 ;  /* 0x0000000302110223 */ /* 0x000fe40000010004 */
.L_x_3:
[----:B------:R-:W-:Y:S05]  /*a8e0*/  @P2 BRA `(.L_x_7) ;  /* 0x0000198000002947 */ /* 0x000fea0003800000 */
[----:B------:R-:W1:Y:S01]  /*a8f0*/  S2R R7, SR_TID.X ;  /* 0x0000000000077919 */ /* 0x000e620000002100 */
[----:B------:R-:W-:Y:S01]  /*a900*/  IMAD R0, RZ, RZ, -UR9 ;  /* 0x80000009ff007e24 */ /* 0x000fe2000f8e02ff */
[----:B------:R-:W-:Y:S01]  /*a910*/  ULDC.64 UR4, c[0x0][0x4d0] ;  /* 0x0001340000047ab9 */ /* 0x000fe20000000a00 */
[----:B------:R-:W-:Y:S01]  /*a920*/  MOV R20, c[0x0][0x4e8] ;  /* 0x00013a0000147a02 */ /* 0x000fe20000000f00 */
[----:B------:R-:W2:Y:S01]  /*a930*/  S2R R9, SR_CTAID.Y ;  /* 0x0000000000097919 */ /* 0x000ea20000002600 */
[----:B------:R-:W-:Y:S01]  /*a940*/  UIMAD.WIDE.U32 UR12, UR9, UR4, URZ ;  /* 0x00000004090c72a5 */ /* 0x000fe2000f8e003f */
[----:B------:R-:W-:Y:S01]  /*a950*/  BSSY B0, `(.L_x_8) ;  /* 0x00000ff000007945 */ /* 0x000fe20003800000 */
[----:B------:R-:W-:Y:S01]  /*a960*/  USHF.R.S32.HI UR6, URZ, 0x1f, UR9 ;  /* 0x0000001f3f067899 */ /* 0x000fe20008011409 */
[----:B------:R-:W3:Y:S01]  /*a970*/  S2R R10, SR_CTAID.Z ;  /* 0x00000000000a7919 */ /* 0x000ee20000002700 */
[----:B------:R-:W-:-:S02]  /*a980*/  ISETP.NE.AND P1, PT, R20, 0x1, PT ;  /* 0x000000011400780c */ /* 0x000fc40003f25270 */
[----:B------:R-:W-:Y:S01]  /*a990*/  IMAD.U32 R2, RZ, RZ, UR12 ;  /* 0x0000000cff027e24 */ /* 0x000fe2000f8e00ff */
[----:B------:R-:W-:Y:S01]  /*a9a0*/  MOV R3, UR13 ;  /* 0x0000000d00037c02 */ /* 0x000fe20008000f00 */
[----:B------:R-:W4:Y:S01]  /*a9b0*/  S2R R19, SR_CTAID.X ;  /* 0x0000000000137919 */ /* 0x000f220000002500 */
[----:B------:R-:W-:-:S04]  /*a9c0*/  UIMAD UR7, UR6, UR4, URZ ;  /* 0x00000004060772a4 */ /* 0x000fc8000f8e023f */
[----:B------:R-:W-:-:S03]  /*a9d0*/  UIMAD UR7, UR9, UR5, UR7 ;  /* 0x00000005090772a4 */ /* 0x000fc6000f8e0207 */
[----:B------:R-:W-:Y:S02]  /*a9e0*/  ULDC.64 UR4, c[0x0][0x438] ;  /* 0x00010e0000047ab9 */ /* 0x000fe40000000a00 */
[----:B------:R-:W-:Y:S01]  /*a9f0*/  UIMAD.WIDE.U32 UR14, UR9, UR4, URZ ;  /* 0x00000004090e72a5 */ /* 0x000fe2000f8e003f */
[----:B-1----:R-:W-:Y:S01]  /*aa00*/  SHF.R.S32.HI R5, RZ, 0x1f, R7 ;  /* 0x0000001fff057819 */ /* 0x002fe20000011407 */
[----:B------:R-:W-:Y:S02]  /*aa10*/  UIMAD UR4, UR6, UR4, URZ ;  /* 0x00000004060472a4 */ /* 0x000fe4000f8e023f */
[----:B------:R-:W-:Y:S01]  /*aa20*/  UIADD3 UR7, UR13, UR7, URZ ;  /* 0x000000070d077290 */ /* 0x000fe2000fffe03f */
[----:B--2---:R-:W-:Y:S01]  /*aa30*/  IMAD R9, R0, c[0x0][0x550], R9 ;  /* 0x0001540000097a24 */ /* 0x004fe200078e0209 */
[CC--:B------:R-:W-:Y:S01]  /*aa40*/  LEA.HI R0, R5.reuse, R7.reuse, RZ, 0x5 ;  /* 0x0000000705007211 */ /* 0x0c0fe200078f28ff */
[----:B------:R-:W-:Y:S01]  /*aa50*/  UIMAD UR4, UR9, UR5, UR4 ;  /* 0x00000005090472a4 */ /* 0x000fe2000f8e0204 */
[----:B------:R-:W-:-:S02]  /*aa60*/  LEA.HI R5, R5, R7, RZ, 0x2 ;  /* 0x0000000705057211 */ /* 0x000fc400078f10ff */
[----:B------:R-:W-:Y:S01]  /*aa70*/  LOP3.LUT R4, R0, 0xffffffe0, RZ, 0xc0, !PT ;  /* 0xffffffe000047812 */ /* 0x000fe200078ec0ff */
[----:B------:R-:W-:Y:S01]  /*aa80*/  UIADD3 UR4, UR15, UR4, URZ ;  /* 0x000000040f047290 */ /* 0x000fe2000fffe03f */
[--C-:B------:R-:W-:Y:S02]  /*aa90*/  SHF.R.S32.HI R6, RZ, 0x5, R0.reuse ;  /* 0x00000005ff067819 */ /* 0x100fe40000011400 */
[----:B------:R-:W-:Y:S01]  /*aaa0*/  SHF.R.S32.HI R0, RZ, 0x1f, R0 ;  /* 0x0000001fff007819 */ /* 0x000fe20000011400 */
[----:B------:R-:W-:Y:S01]  /*aab0*/  IMAD.IADD R14, R7, 0x1, -R4 ;  /* 0x00000001070e7824 */ /* 0x000fe200078e0a04 */
[----:B------:R-:W-:Y:S01]  /*aac0*/  LOP3.LUT R3, R5, 0xfffffffc, RZ, 0xc0, !PT ;  /* 0xfffffffc05037812 */ /* 0x000fe200078ec0ff */
[----:B------:R-:W-:Y:S01]  /*aad0*/  IMAD.MOV.U32 R4, RZ, RZ, R2 ;  /* 0x000000ffff047224 */ /* 0x000fe200078e0002 */
[----:B------:R-:W-:Y:S01]  /*aae0*/  LEA.HI R0, R0, R6, RZ, 0x3 ;  /* 0x0000000600007211 */ /* 0x000fe200078f18ff */
[----:B------:R-:W-:Y:S01]  /*aaf0*/  IMAD.U32 R5, RZ, RZ, UR7 ;  /* 0x00000007ff057e24 */ /* 0x000fe2000f8e00ff */
[----:B------:R-:W-:Y:S01]  /*ab00*/  IADD3 R7, -R3, R7, RZ ;  /* 0x0000000703077210 */ /* 0x000fe20007ffe1ff */
[----:B------:R-:W-:Y:S01]  /*ab10*/  IMAD.U32 R3, RZ, RZ, UR15 ;  /* 0x0000000fff037e24 */ /* 0x000fe2000f8e00ff */
[----:B------:R-:W-:Y:S01]  /*ab20*/  LOP3.LUT R0, R0, 0xffffff8, RZ, 0xc0, !PT ;  /* 0x0ffffff800007812 */ /* 0x000fe200078ec0ff */
[----:B---3--:R-:W-:Y:S01]  /*ab30*/  IMAD.WIDE.U32 R4, R10, c[0x0][0x4d8], R4 ;  /* 0x000136000a047a25 */ /* 0x008fe200078e0004 */
[----:B------:R-:W-:-:S02]  /*ab40*/  SHF.R.S32.HI R2, RZ, 0x1f, R14 ;  /* 0x0000001fff027819 */ /* 0x000fc4000001140e */
[----:B------:R-:W-:Y:S01]  /*ab50*/  SHF.R.S32.HI R11, RZ, 0x1f, R10 ;  /* 0x0000001fff0b7819 */ /* 0x000fe2000001140a */
[----:B------:R-:W-:Y:S01]  /*ab60*/  IMAD.IADD R8, R6, 0x1, -R0 ;  /* 0x0000000106087824 */ /* 0x000fe200078e0a00 */
[C---:B------:R-:W-:Y:S02]  /*ab70*/  LEA.HI R0, R7.reuse, R7, RZ, 0x1 ;  /* 0x0000000707007211 */ /* 0x040fe400078f08ff */
[----:B------:R-:W-:Y:S01]  /*ab80*/  LEA.HI R18, R2, R14, RZ, 0x2 ;  /* 0x0000000e02127211 */ /* 0x000fe200078f10ff */
[----:B------:R-:W-:Y:S01]  /*ab90*/  IMAD.U32 R2, RZ, RZ, UR14 ;  /* 0x0000000eff027e24 */ /* 0x000fe2000f8e00ff */
[----:B------:R-:W-:Y:S02]  /*aba0*/  LOP3.LUT R0, R0, 0x1ffffffe, RZ, 0xc0, !PT ;  /* 0x1ffffffe00007812 */ /* 0x000fe400078ec0ff */
[----:B------:R-:W-:Y:S02]  /*abb0*/  SHF.R.S32.HI R6, RZ, 0x2, R18 ;  /* 0x00000002ff067819 */ /* 0x000fe40000011412 */
[----:B------:R-:W-:Y:S01]  /*abc0*/  MOV R3, UR4 ;  /* 0x0000000400037c02 */ /* 0x000fe20008000f00 */
[----:B------:R-:W-:-:S02]  /*abd0*/  IMAD.IADD R0, R7, 0x1, -R0 ;  /* 0x0000000107007824 */ /* 0x000fc400078e0a00 */
[----:B------:R-:W-:Y:S02]  /*abe0*/  IMAD R15, R8, 0x10, R6 ;  /* 0x00000010080f7824 */ /* 0x000fe400078e0206 */
[C---:B------:R-:W-:Y:S02]  /*abf0*/  IMAD R7, R11.reuse, c[0x0][0x4d8], RZ ;  /* 0x000136000b077a24 */ /* 0x040fe400078e02ff */
[----:B------:R-:W-:Y:S01]  /*ac00*/  IMAD R6, R11, c[0x0][0x440], RZ ;  /* 0x000110000b067a24 */ /* 0x000fe200078e02ff */
[----:B------:R-:W-:Y:S01]  /*ac10*/  LEA R0, R0, R15, 0x3 ;  /* 0x0000000f00007211 */ /* 0x000fe200078e18ff */
[C---:B------:R-:W-:Y:S02]  /*ac20*/  IMAD R7, R10.reuse, c[0x0][0x4dc], R7 ;  /* 0x000137000a077a24 */ /* 0x040fe400078e0207 */
[----:B------:R-:W-:Y:S02]  /*ac30*/  IMAD R6, R10, c[0x0][0x444], R6 ;  /* 0x000111000a067a24 */ /* 0x000fe400078e0206 */
[----:B----4-:R-:W-:Y:S01]  /*ac40*/  IMAD R8, R19, 0x80, R0 ;  /* 0x0000008013087824 */ /* 0x010fe200078e0200 */
[----:B------:R-:W-:Y:S01]  /*ac50*/  SHF.R.S32.HI R0, RZ, 0x1f, R9 ;  /* 0x0000001fff007819 */ /* 0x000fe20000011409 */
[----:B------:R-:W-:-:S02]  /*ac60*/  IMAD.IADD R5, R5, 0x1, R7 ;  /* 0x0000000105057824 */ /* 0x000fc400078e0207 */
[----:B------:R-:W-:-:S04]  /*ac70*/  @P1 IMAD.HI.U32 R7, R8, c[0x0][0x4ec], RZ ;  /* 0x00013b0008071a27 */ /* 0x000fc800078e00ff */
[----:B------:R-:W-:-:S04]  /*ac80*/  IMAD.WIDE.U32 R2, R10, c[0x0][0x440], R2 ;  /* 0x000110000a027a25 */ /* 0x000fc800078e0002 */
[----:B------:R-:W-:Y:S01]  /*ac90*/  IMAD.MOV.U32 R10, RZ, RZ, R8 ;  /* 0x000000ffff0a7224 */ /* 0x000fe200078e0008 */
[----:B------:R-:W-:Y:S02]  /*aca0*/  @P1 SHF.R.U32.HI R10, RZ, c[0x0][0x4f0], R7 ;  /* 0x00013c00ff0a1a19 */ /* 0x000fe40000011607 */
[----:B------:R-:W-:Y:S01]  /*acb0*/  IADD3 R3, R3, R6, RZ ;  /* 0x0000000603037210 */ /* 0x000fe20007ffe0ff */
[C---:B------:R-:W-:Y:S02]  /*acc0*/  IMAD R6, R0.reuse, c[0x0][0x4e0], RZ ;  /* 0x0001380000067a24 */ /* 0x040fe400078e02ff */
[----:B------:R-:W-:Y:S02]  /*acd0*/  IMAD R0, R0, c[0x0][0x448], RZ ;  /* 0x0001120000007a24 */ /* 0x000fe400078e02ff */
[----:B------:R-:W-:Y:S02]  /*ace0*/  IMAD.MOV R11, RZ, RZ, -R10 ;  /* 0x000000ffff0b7224 */ /* 0x000fe400078e0a0a */
[----:B------:R-:W-:-:S02]  /*acf0*/  IMAD R13, R9, c[0x0][0x4e4], R6 ;  /* 0x00013900090d7a24 */ /* 0x000fc400078e0206 */
[----:B------:R-:W-:-:S04]  /*ad00*/  IMAD.WIDE.U32 R6, R9, c[0x0][0x448], R2 ;  /* 0x0001120009067a25 */ /* 0x000fc800078e0002 */
[C---:B------:R-:W-:Y:S01]  /*ad10*/  IMAD R12, R9.reuse, c[0x0][0x44c], R0 ;  /* 0x00011300090c7a24 */ /* 0x040fe200078e0200 */
[----:B------:R-:W-:Y:S01]  /*ad20*/  MOV R0, R8 ;  /* 0x0000000800007202 */ /* 0x000fe20000000f00 */
[----:B------:R-:W-:-:S04]  /*ad30*/  IMAD.WIDE.U32 R2, R9, c[0x0][0x4e0], R4 ;  /* 0x0001380009027a25 */ /* 0x000fc800078e0004 */
[----:B------:R-:W-:Y:S01]  /*ad40*/  IMAD R9, R11, c[0x0][0x4e8], R8 ;  /* 0x00013a000b097a24 */ /* 0x000fe200078e0208 */
[----:B------:R-:W-:Y:S01]  /*ad50*/  SHF.R.S32.HI R11, RZ, 0x1f, R10 ;  /* 0x0000001fff0b7819 */ /* 0x000fe2000001140a */
[----:B------:R-:W-:Y:S01]  /*ad60*/  @P1 IMAD.HI.U32 R4, R8, c[0x0][0x4ec], RZ ;  /* 0x00013b0008041a27 */ /* 0x000fe200078e00ff */
[----:B------:R-:W-:Y:S01]  /*ad70*/  BAR.SYNC.DEFER_BLOCKING 0x1, 0x100 ;  /* 0x0044000000007b1d */ /* 0x000fe20000010000 */
[----:B------:R-:W-:Y:S02]  /*ad80*/  IADD3 R2, P0, R10, R2, RZ ;  /* 0x000000020a027210 */ /* 0x000fe40007f1e0ff */
[----:B------:R-:W-:Y:S01]  /*ad90*/  IMAD.IADD R5, R7, 0x1, R12 ;  /* 0x0000000107057824 */ /* 0x000fe200078e020c */
[----:B------:R-:W-:Y:S02]  /*ada0*/  SHF.R.S32.HI R7, RZ, 0x1f, R9 ;  /* 0x0000001fff077819 */ /* 0x000fe40000011409 */
[----:B------:R-:W-:Y:S02]  /*adb0*/  @P1 SHF.R.U32.HI R0, RZ, c[0x0][0x4f0], R4 ;  /* 0x00013c00ff001a19 */ /* 0x000fe40000011604 */
[----:B------:R-:W-:Y:S01]  /*adc0*/  IADD3.X R3, R11, R3, R13, P0, !PT ;  /* 0x000000030b037210 */ /* 0x000fe200007fe40d */
[----:B------:R-:W-:Y:S01]  /*add0*/  IMAD R11, R19, 0x80, R15 ;  /* 0x00000080130b7824 */ /* 0x000fe200078e020f */
[----:B------:R-:W-:Y:S01]  /*ade0*/  MOV R4, R6 ;  /* 0x0000000600047202 */ /* 0x000fe20000000f00 */
[----:B------:R-:W-:Y:S01]  /*adf0*/  IMAD R6, R7, c[0x0][0x4c8], RZ ;  /* 0x0001320007067a24 */ /* 0x000fe200078e02ff */
[----:B------:R-:W-:Y:S01]  /*ae00*/  SHF.R.S32.HI R7, RZ, 0x1f, R0 ;  /* 0x0000001fff077819 */ /* 0x000fe20000011400 */
[----:B------:R-:W-:Y:S01]  /*ae10*/  IMAD.WIDE.U32 R2, R9, c[0x0][0x4c8], R2 ;  /* 0x0001320009027a25 */ /* 0x000fe200078e0002 */
[----:B------:R-:W-:-:S03]  /*ae20*/  LOP3.LUT P1, RZ, R14, 0x3, RZ, 0xc0, !PT ;  /* 0x000000030eff7812 */ /* 0x000fc6000782c0ff */
[----:B------:R-:W-:Y:S02]  /*ae30*/  IMAD.MOV R10, RZ, RZ, -R0 ;  /* 0x000000ffff0a7224 */ /* 0x000fe400078e0a00 */
[----:B------:R-:W-:Y:S01]  /*ae40*/  IMAD R9, R9, c[0x0][0x4cc], R6 ;  /* 0x0001330009097a24 */ /* 0x000fe200078e0206 */
[----:B------:R-:W-:Y:S01]  /*ae50*/  LEA R6, P0, R2, c[0x0][0x4a8], 0x2 ;  /* 0x00012a0002067a11 */ /* 0x000fe200078010ff */
[----:B------:R-:W-:Y:S02]  /*ae60*/  IMAD R10, R10, c[0x0][0x4e8], R8 ;  /* 0x00013a000a0a7a24 */ /* 0x000fe400078e0208 */
[----:B------:R-:W-:Y:S01]  /*ae70*/  IMAD R7, R7, c[0x0][0x430], RZ ;  /* 0x00010c0007077a24 */ /* 0x000fe200078e02ff */
[----:B------:R-:W-:Y:S01]  /*ae80*/  IADD3 R3, R3, R9, RZ ;  /* 0x0000000903037210 */ /* 0x000fe20007ffe0ff */
[----:B------:R-:W-:Y:S01]  /*ae90*/  IMAD.WIDE.U32 R4, R0, c[0x0][0x430], R4 ;  /* 0x00010c0000047a25 */ /* 0x000fe200078e0004 */
[----:B------:R-:W-:Y:S02]  /*aea0*/  SHFL.IDX PT, R8, R6, RZ, 0x1c1f ;  /* 0x001c1fff06087589 */ /* 0x000fe400000e0000 */
[----:B------:R-:W-:Y:S01]  /*aeb0*/  LEA.HI.X R2, R2, c[0x0][0x4ac], R3, 0x2, P0 ;  /* 0x00012b0002027a11 */ /* 0x000fe200000f1403 */
[----:B------:R-:W-:Y:S01]  /*aec0*/  IMAD R0, R0, c[0x0][0x434], R7 ;  /* 0x00010d0000007a24 */ /* 0x000fe200078e0207 */
[----:B------:R-:W-:Y:S01]  /*aed0*/  SHF.R.S32.HI R7, RZ, 0x1f, R10 ;  /* 0x0000001fff077819 */ /* 0x000fe2000001140a */
[----:B------:R-:W-:Y:S03]  /*aee0*/  SHFL.IDX PT, R6, R6, 0x1, 0x1c1f ;  /* 0x003c1f0006067f89 */ /* 0x000fe600000e0000 */
[----:B------:R-:W-:Y:S01]  /*aef0*/  IADD3 R3, R5, R0, RZ ;  /* 0x0000000005037210 */ /* 0x000fe20007ffe0ff */
[----:B------:R-:W-:Y:S01]  /*af00*/  IMAD R0, R7, c[0x0][0x428], RZ ;  /* 0x00010a0007007a24 */ /* 0x000fe200078e02ff */
[----:B------:R-:W1:Y:S01]  /*af10*/  SHFL.IDX PT, R9, R2, RZ, 0x1c1f ;  /* 0x001c1fff02097589 */ /* 0x000e6200000e0000 */
[----:B------:R-:W-:-:S02]  /*af20*/  IMAD R5, R20, c[0x0][0x388], RZ ;  /* 0x0000e20014057a24 */ /* 0x000fc400078e02ff */
[----:B------:R-:W-:Y:S01]  /*af30*/  IMAD R0, R10, c[0x0][0x42c], R0 ;  /* 0x00010b000a007a24 */ /* 0x000fe200078e0200 */
[----:B------:R2:W3:Y:S02]  /*af40*/  SHFL.IDX PT, R7, R2, 0x1, 0x1c1f ;  /* 0x003c1f0002077f89 */ /* 0x0004e400000e0000 */
[----:B------:R-:W-:-:S13]  /*af50*/  ISETP.GE.OR P2, PT, R11, R5, P1 ;  /* 0x000000050b00720c */ /* 0x000fda0000f46670 */
[----:B-1----:R1:W-:Y:S01]  /*af60*/  @!P2 ST.E [R8.64], R16 ;  /* 0x000000100800a985 */ /* 0x0023e2000c10190a */
[----:B--2---:R-:W-:Y:S01]  /*af70*/  IMAD.MOV.U32 R2, RZ, RZ, R4 ;  /* 0x000000ffff027224 */ /* 0x004fe200078e0004 */
[----:B------:R-:W-:-:S03]  /*af80*/  IADD3 R4, R11, 0x8, RZ ;  /* 0x000000080b047810 */ /* 0x000fc60007ffe0ff */
[----:B------:R-:W-:Y:S01]  /*af90*/  IMAD.WIDE.U32 R2, R10, c[0x0][0x428], R2 ;  /* 0x00010a000a027a25 */ /* 0x000fe200078e0002 */
[----:B------:R-:W-:-:S04]  /*afa0*/  ISETP.GE.OR P1, PT, R4, R5, P1 ;  /* 0x000000050400720c */ /* 0x000fc80000f26670 */
[----:B------:R-:W-:Y:S02]  /*afb0*/  IADD3 R0, R3, R0, RZ ;  /* 0x0000000003007210 */ /* 0x000fe40007ffe0ff */
[----:B------:R-:W-:-:S04]  /*afc0*/  LEA R20, P0, R2, c[0x0][0x400], 0x2 ;  /* 0x0001000002147a11 */ /* 0x000fc800078010ff */
[----:B------:R-:W-:Y:S02]  /*afd0*/  LEA.HI.X R19, R2, c[0x0][0x404], R0, 0x2, P0 ;  /* 0x0001010002137a11 */ /* 0x000fe400000f1400 */
[----:B------:R-:W-:Y:S01]  /*afe0*/  LOP3.LUT R0, R18, 0x7ffffffc, RZ, 0xc0, !PT ;  /* 0x7ffffffc12007812 */ /* 0x000fe200078ec0ff */
[----:B---3--:R1:W-:Y:S01]  /*aff0*/  @!P1 ST.E [R6.64], R17 ;  /* 0x0000001106009985 */ /* 0x0083e2000c10190a */
[-C--:B------:R-:W-:Y:S02]  /*b000*/  ISETP.GE.AND P1, PT, R11, R5.reuse, PT ;  /* 0x000000050b00720c */ /* 0x080fe40003f26270 */
[----:B------:R-:W-:Y:S01]  /*b010*/  ISETP.GE.AND P0, PT, R4, R5, PT ;  /* 0x000000050400720c */ /* 0x000fe20003f06270 */
[----:B------:R-:W-:Y:S01]  /*b020*/  IMAD.IADD R0, R14, 0x1, -R0 ;  /* 0x000000010e007824 */ /* 0x000fe200078e0a00 */
[----:B------:R1:W2:Y:S04]  /*b030*/  SHFL.IDX PT, R2, R20, RZ, 0x1c1f ;  /* 0x001c1fff14027589 */ /* 0x0002a800000e0000 */
[----:B------:R1:W3:Y:S01]  /*b040*/  SHFL.IDX PT, R3, R19, RZ, 0x1c1f ;  /* 0x001c1fff13037589 */ /* 0x0002e200000e0000 */
[----:B------:R-:W-:-:S04]  /*b050*/  SHF.L.U32 R4, R0, 0x1, RZ ;  /* 0x0000000100047819 */ /* 0x000fc800000006ff */
[----:B------:R-:W-:Y:S05]  /*b060*/  @P1 BRA `(.L_x_9) ;  /* 0x000008d000001947 */ /* 0x000fea0003800000 */
[C---:B-1----:R-:W-:Y:S02]  /*b070*/  IADD3 R7, R4.reuse, 0x8, RZ ;  /* 0x0000000804077810 */ /* 0x042fe40007ffe0ff */
[C---:B------:R-:W-:Y:S02]  /*b080*/  IADD3 R6, R4.reuse, 0x10, RZ ;  /* 0x0000001004067810 */ /* 0x040fe40007ffe0ff */
[C---:B------:R-:W-:Y:S02]  /*b090*/  IADD3 R5, R4.reuse, 0x18, RZ ;  /* 0x0000001804057810 */ /* 0x040fe40007ffe0ff */
[----:B------:R-:W-:Y:S02]  /*b0a0*/  ISETP.GE.AND P1, PT, R4, c[0x0][0x3c8], PT ;  /* 0x0000f20004007a0c */ /* 0x000fe40003f26270 */
[----:B------:R-:W-:Y:S02]  /*b0b0*/  ISETP.GE.AND P5, PT, R7, c[0x0][0x3c8], PT ;  /* 0x0000f20007007a0c */ /* 0x000fe40003fa6270 */
[----:B------:R-:W-:-:S02]  /*b0c0*/  ISETP.GE.AND P4, PT, R6, c[0x0][0x3c8], PT ;  /* 0x0000f20006007a0c */ /* 0x000fc40003f86270 */
[----:B------:R-:W-:Y:S02]  /*b0d0*/  ISETP.GE.AND P3, PT, R5, c[0x0][0x3c8], PT ;  /* 0x0000f20005007a0c */ /* 0x000fe40003f66270 */
[C---:B------:R-:W-:Y:S02]  /*b0e0*/  IADD3 R0, R4.reuse, 0x20, RZ ;  /* 0x0000002004007810 */ /* 0x040fe40007ffe0ff */
[----:B------:R-:W-:Y:S02]  /*b0f0*/  IADD3 R15, R4, 0x28, RZ ;  /* 0x00000028040f7810 */ /* 0x000fe40007ffe0ff */
[----:B------:R-:W-:Y:S01]  /*b100*/  ISETP.GE.AND P2, PT, R0, c[0x0][0x3c8], PT ;  /* 0x0000f20000007a0c */ /* 0x000fe20003f46270 */
[C---:B--23--:R-:W-:Y:S01]  /*b110*/  @!P1 IMAD.WIDE R8, R4.reuse, 0x4, R2 ;  /* 0x0000000404089825 */ /* 0x04cfe200078e0202 */
[----:B------:R-:W-:Y:S02]  /*b120*/  IADD3 R14, R4, 0x30, RZ ;  /* 0x00000030040e7810 */ /* 0x000fe40007ffe0ff */
[----:B------:R-:W-:-:S02]  /*b130*/  @!P5 LEA.HI R7, R7, R7, RZ, 0x1 ;  /* 0x000000070707d211 */ /* 0x000fc400078f08ff */
[----:B------:R-:W-:Y:S01]  /*b140*/  @!P4 LEA.HI R10, R6, R6, RZ, 0x1 ;  /* 0x00000006060ac211 */ /* 0x000fe200078f08ff */
[----:B------:R1:W-:Y:S01]  /*b150*/  @!P1 ST.E.64 [R8.64], R104 ;  /* 0x0000006808009985 */ /* 0x0003e2000c101b0a */
[----:B------:R-:W-:Y:S02]  /*b160*/  @!P3 LEA.HI R6, R5, R5, RZ, 0x1 ;  /* 0x000000050506b211 */ /* 0x000fe400078f08ff */
[----:B------:R-:W-:Y:S02]  /*b170*/  ISETP.GE.AND P6, PT, R15, c[0x0][0x3c8], PT ;  /* 0x0000f2000f007a0c */ /* 0x000fe40003fc6270 */
[----:B------:R-:W-:Y:S02]  /*b180*/  @!P5 LOP3.LUT R5, R7, 0xfffffffe, RZ, 0xc0, !PT ;  /* 0xfffffffe0705d812 */ /* 0x000fe400078ec0ff */
[----:B------:R-:W-:Y:S02]  /*b190*/  @!P4 LOP3.LUT R10, R10, 0xfffffffe, RZ, 0xc0, !PT ;  /* 0xfffffffe0a0ac812 */ /* 0x000fe400078ec0ff */
[----:B------:R-:W-:Y:S01]  /*b1a0*/  ISETP.GE.AND P1, PT, R14, c[0x0][0x3c8], PT ;  /* 0x0000f2000e007a0c */ /* 0x000fe20003f26270 */
[----:B------:R-:W-:Y:S01]  /*b1b0*/  @!P5 IMAD.WIDE R12, R5, 0x4, R2 ;  /* 0x00000004050cd825 */ /* 0x000fe200078e0202 */
[----:B------:R-:W-:-:S02]  /*b1c0*/  @!P3 LOP3.LUT R6, R6, 0xfffffffe, RZ, 0xc0, !PT ;  /* 0xfffffffe0606b812 */ /* 0x000fc400078ec0ff */
[----:B------:R-:W-:Y:S01]  /*b1d0*/  @!P2 LEA.HI R0, R0, R0, RZ, 0x1 ;  /* 0x000000000000a211 */ /* 0x000fe200078f08ff */
[--C-:B------:R-:W-:Y:S01]  /*b1e0*/  @!P4 IMAD.WIDE R10, R10, 0x4, R2.reuse ;  /* 0x000000040a0ac825 */ /* 0x100fe200078e0202 */
[----:B------:R2:W-:Y:S01]  /*b1f0*/  @!P5 ST.E.64 [R12.64], R108 ;  /* 0x0000006c0c00d985 */ /* 0x0005e2000c101b0a */
[----:B------:R-:W-:Y:S02]  /*b200*/  IADD3 R5, R4, 0x38, RZ ;  /* 0x0000003804057810 */ /* 0x000fe40007ffe0ff */
[----:B------:R-:W-:Y:S01]  /*b210*/  @!P2 LOP3.LUT R0, R0, 0xfffffffe, RZ, 0xc0, !PT ;  /* 0xfffffffe0000a812 */ /* 0x000fe200078ec0ff */
[----:B------:R3:W-:Y:S01]  /*b220*/  @!P4 ST.E.64 [R10.64], R112 ;  /* 0x000000700a00c985 */ /* 0x0007e2000c101b0a */
[----:B------:R-:W-:Y:S01]  /*b230*/  ISETP.GE.AND P5, PT, R5, c[0x0][0x3c8], PT ;  /* 0x0000f20005007a0c */ /* 0x000fe20003fa6270 */
[----:B-1----:R-:W-:-:S04]  /*b240*/  @!P3 IMAD.WIDE R8, R6, 0x4, R2 ;  /* 0x000000040608b825 */ /* 0x002fc800078e0202 */
[----:B------:R-:W-:Y:S01]  /*b250*/  @!P2 IMAD.WIDE R6, R0, 0x4, R2 ;  /* 0x000000040006a825 */ /* 0x000fe200078e0202 */
[----:B------:R1:W-:Y:S01]  /*b260*/  @!P3 ST.E.64 [R8.64], R116 ;  /* 0x000000740800b985 */ /* 0x0003e2000c101b0a */
[----:B------:R-:W-:Y:S02]  /*b270*/  @!P1 LEA.HI R0, R14, R14, RZ, 0x1 ;  /* 0x0000000e0e009211 */ /* 0x000fe400078f08ff */
[----:B------:R-:W-:Y:S01]  /*b280*/  IADD3 R14, R4, 0x60, RZ ;  /* 0x00000060040e7810 */ /* 0x000fe20007ffe0ff */
[----:B------:R4:W-:Y:S01]  /*b290*/  @!P2 ST.E.64 [R6.64], R120 ;  /* 0x000000780600a985 */ /* 0x0009e2000c101b0a */
[----:B------:R-:W-:Y:S02]  /*b2a0*/  @!P1 LOP3.LUT R0, R0, 0xfffffffe, RZ, 0xc0, !PT ;  /* 0xfffffffe00009812 */ /* 0x000fe400078ec0ff */
[C---:B--2---:R-:W-:Y:S02]  /*b2b0*/  IADD3 R12, R4.reuse, 0x50, RZ ;  /* 0x00000050040c7810 */ /* 0x044fe40007ffe0ff */
[----:B---3--:R-:W-:-:S02]  /*b2c0*/  IADD3 R10, R4, 0x40, RZ ;  /* 0x00000040040a7810 */ /* 0x008fc40007ffe0ff */
[----:B------:R-:W-:Y:S02]  /*b2d0*/  IADD3 R11, R4, 0x48, RZ ;  /* 0x00000048040b7810 */ /* 0x000fe40007ffe0ff */
[----:B------:R-:W-:Y:S02]  /*b2e0*/  ISETP.GE.AND P4, PT, R10, c[0x0][0x3c8], PT ;  /* 0x0000f2000a007a0c */ /* 0x000fe40003f86270 */
[----:B------:R-:W-:Y:S02]  /*b2f0*/  ISETP.GE.AND P3, PT, R11, c[0x0][0x3c8], PT ;  /* 0x0000f2000b007a0c */ /* 0x000fe40003f66270 */
[----:B------:R-:W-:Y:S02]  /*b300*/  ISETP.GE.AND P2, PT, R12, c[0x0][0x3c8], PT ;  /* 0x0000f2000c007a0c */ /* 0x000fe40003f46270 */
[----:B-1----:R-:W-:Y:S02]  /*b310*/  @!P6 LEA.HI R8, R15, R15, RZ, 0x1 ;  /* 0x0000000f0f08e211 */ /* 0x002fe400078f08ff */
[----:B------:R-:W-:-:S02]  /*b320*/  IADD3 R15, R4, 0x58, RZ ;  /* 0x00000058040f7810 */ /* 0x000fc40007ffe0ff */
[----:B------:R-:W-:Y:S01]  /*b330*/  @!P6 LOP3.LUT R8, R8, 0xfffffffe, RZ, 0xc0, !PT ;  /* 0xfffffffe0808e812 */ /* 0x000fe200078ec0ff */
[----:B----4-:R-:W-:Y:S01]  /*b340*/  @!P1 IMAD.WIDE R6, R0, 0x4, R2 ;  /* 0x0000000400069825 */ /* 0x010fe200078e0202 */
[----:B------:R-:W-:-:S05]  /*b350*/  @!P5 LEA.HI R0, R5, R5, RZ, 0x1 ;  /* 0x000000050500d211 */ /* 0x000fca00078f08ff */
[----:B------:R-:W-:Y:S01]  /*b360*/  @!P2 LEA.HI R5, R12, R12, RZ, 0x1 ;  /* 0x0000000c0c05a211 */ /* 0x000fe200078f08ff */
[--C-:B------:R-:W-:Y:S01]  /*b370*/  @!P6 IMAD.WIDE R8, R8, 0x4, R2.reuse ;  /* 0x000000040808e825 */ /* 0x100fe200078e0202 */
[----:B------:R-:W-:Y:S02]  /*b380*/  @!P5 LOP3.LUT R0, R0, 0xfffffffe, RZ, 0xc0, !PT ;  /* 0xfffffffe0000d812 */ /* 0x000fe400078ec0ff */
[----:B------:R-:W-:Y:S02]  /*b390*/  @!P2 LOP3.LUT R5, R5, 0xfffffffe, RZ, 0xc0, !PT ;  /* 0xfffffffe0505a812 */ /* 0x000fe400078ec0ff */
[----:B------:R-:W-:Y:S01]  /*b3a0*/  @!P6 ST.E.64 [R8.64], R124 ;  /* 0x0000007c0800e985 */ /* 0x000fe2000c101b0a */
[----:B------:R-:W-:Y:S02]  /*b3b0*/  ISETP.GE.AND P6, PT, R14, c[0x0][0x3c8], PT ;  /* 0x0000f2000e007a0c */ /* 0x000fe40003fc6270 */
[----:B------:R-:W-:Y:S01]  /*b3c0*/  @!P2 IMAD.WIDE R12, R5, 0x4, R2 ;  /* 0x00000004050ca825 */ /* 0x000fe200078e0202 */
[----:B------:R1:W-:Y:S01]  /*b3d0*/  @!P1 ST.E.64 [R6.64], R128 ;  /* 0x0000008006009985 */ /* 0x0003e2000c101b0a */
[----:B------:R-:W-:-:S02]  /*b3e0*/  ISETP.GE.AND P1, PT, R15, c[0x0][0x3c8], PT ;  /* 0x0000f2000f007a0c */ /* 0x000fc40003f26270 */
[----:B------:R-:W-:Y:S02]  /*b3f0*/  IADD3 R5, R4, 0x68, RZ ;  /* 0x0000006804057810 */ /* 0x000fe40007ffe0ff */
[----:B-1----:R-:W-:Y:S02]  /*b400*/  @!P4 LEA.HI R7, R10, R10, RZ, 0x1 ;  /* 0x0000000a0a07c211 */ /* 0x002fe400078f08ff */
[----:B------:R-:W-:Y:S01]  /*b410*/  @!P3 LEA.HI R6, R11, R11, RZ, 0x1 ;  /* 0x0000000b0b06b211 */ /* 0x000fe200078f08ff */
[--C-:B------:R-:W-:Y:S01]  /*b420*/  @!P5 IMAD.WIDE R10, R0, 0x4, R2.reuse ;  /* 0x00000004000ad825 */ /* 0x100fe200078e0202 */
[----:B------:R-:W-:Y:S02]  /*b430*/  @!P4 LOP3.LUT R7, R7, 0xfffffffe, RZ, 0xc0, !PT ;  /* 0xfffffffe0707c812 */ /* 0x000fe400078ec0ff */
[----:B------:R-:W-:Y:S02]  /*b440*/  @!P3 LOP3.LUT R6, R6, 0xfffffffe, RZ, 0xc0, !PT ;  /* 0xfffffffe0606b812 */ /* 0x000fe400078ec0ff */
[----:B------:R1:W-:Y:S01]  /*b450*/  @!P5 ST.E.64 [R10.64], R132 ;  /* 0x000000840a00d985 */ /* 0x0003e2000c101b0a */
[----:B------:R-:W-:Y:S01]  /*b460*/  @!P4 IMAD.WIDE R8, R7, 0x4, R2 ;  /* 0x000000040708c825 */ /* 0x000fe200078e0202 */
[----:B------:R-:W-:-:S02]  /*b470*/  ISETP.GE.AND P5, PT, R5, c[0x0][0x3c8], PT ;  /* 0x0000f20005007a0c */ /* 0x000fc40003fa6270 */
[----:B------:R-:W-:Y:S01]  /*b480*/  @!P6 LEA.HI R0, R14, R14, RZ, 0x1 ;  /* 0x0000000e0e00e211 */ /* 0x000fe200078f08ff */
[----:B------:R-:W-:Y:S01]  /*b490*/  @!P3 IMAD.WIDE R6, R6, 0x4, R2 ;  /* 0x000000040606b825 */ /* 0x000fe200078e0202 */
[----:B------:R2:W-:Y:S02]  /*b4a0*/  @!P4 ST.E.64 [R8.64], R136 ;  /* 0x000000880800c985 */ /* 0x0005e4000c101b0a */
[----:B------:R-:W-:Y:S02]  /*b4b0*/  @!P6 LOP3.LUT R0, R0, 0xfffffffe, RZ, 0xc0, !PT ;  /* 0xfffffffe0000e812 */ /* 0x000fe400078ec0ff */
[----:B------:R3:W-:Y:S04]  /*b4c0*/  @!P3 ST.E.64 [R6.64], R140 ;  /* 0x0000008c0600b985 */ /* 0x0007e8000c101b0a */
[----:B------:R4:W-:Y:S01]  /*b4d0*/  @!P2 ST.E.64 [R12.64], R144 ;  /* 0x000000900c00a985 */ /* 0x0009e2000c101b0a */
[----:B-1----:R-:W-:-:S02]  /*b4e0*/  IADD3 R10, R4, 0x78, RZ ;  /* 0x00000078040a7810 */ /* 0x002fc40007ffe0ff */
[----:B------:R-:W-:Y:S02]  /*b4f0*/  IADD3 R11, R4, 0x80, RZ ;  /* 0x00000080040b7810 */ /* 0x000fe40007ffe0ff */
[----:B------:R-:W-:Y:S02]  /*b500*/  ISETP.GE.AND P3, PT, R10, c[0x0][0x3c8], PT ;  /* 0x0000f2000a007a0c */ /* 0x000fe40003f66270 */
[----:B--2---:R-:W-:Y:S02]  /*b510*/  IADD3 R9, R4, 0x70, RZ ;  /* 0x0000007004097810 */ /* 0x004fe40007ffe0ff */
[----:B------:R-:W-:Y:S02]  /*b520*/  ISETP.GE.AND P2, PT, R11, c[0x0][0x3c8], PT ;  /* 0x0000f2000b007a0c */ /* 0x000fe40003f46270 */
[----:B---3--:R-:W-:Y:S02]  /*b530*/  @!P1 LEA.HI R6, R15, R15, RZ, 0x1 ;  /* 0x0000000f0f069211 */ /* 0x008fe400078f08ff */
[----:B------:R-:W-:-:S02]  /*b540*/  ISETP.GE.AND P4, PT, R9, c[0x0][0x3c8], PT ;  /* 0x0000f20009007a0c */ /* 0x000fc40003f86270 */
[----:B------:R-:W-:Y:S02]  /*b550*/  @!P1 LOP3.LUT R6, R6, 0xfffffffe, RZ, 0xc0, !PT ;  /* 0xfffffffe06069812 */ /* 0x000fe400078ec0ff */
[----:B----4-:R-:W-:Y:S02]  /*b560*/  IADD3 R12, R4, 0x88, RZ ;  /* 0x00000088040c7810 */ /* 0x010fe40007ffe0ff */
[----:B------:R-:W-:Y:S01]  /*b570*/  @!P5 LEA.HI R8, R5, R5, RZ, 0x1 ;  /* 0x000000050508d211 */ /* 0x000fe200078f08ff */
[----:B------:R-:W-:-:S05]  /*b580*/  @!P1 IMAD.WIDE R6, R6, 0x4, R2 ;  /* 0x0000000406069825 */ /* 0x000fca00078e0202 */
[----:B------:R1:W-:Y:S01]  /*b590*/  @!P1 ST.E.64 [R6.64], R148 ;  /* 0x0000009406009985 */ /* 0x0003e2000c101b0a */
[----:B------:R-:W-:Y:S02]  /*b5a0*/  ISETP.GE.AND P1, PT, R12, c[0x0][0x3c8], PT ;  /* 0x0000f2000c007a0c */ /* 0x000fe40003f26270 */
[----:B------:R-:W-:-:S04]  /*b5b0*/  @!P4 LEA.HI R5, R9, R9, RZ, 0x1 ;  /* 0x000000090905c211 */ /* 0x000fc800078f08ff */
[----:B------:R-:W-:-:S07]  /*b5c0*/  @!P4 LOP3.LUT R5, R5, 0xfffffffe, RZ, 0xc0, !PT ;  /* 0xfffffffe0505c812 */ /* 0x000fce00078ec0ff */
[----:B------:R-:W-:Y:S01]  /*b5d0*/  @!P1 LEA.HI R9, R12, R12, RZ, 0x1 ;  /* 0x0000000c0c099211 */ /* 0x000fe200078f08ff */
[----:B-1----:R-:W-:Y:S01]  /*b5e0*/  @!P6 IMAD.WIDE R6, R0, 0x4, R2 ;  /* 0x000000040006e825 */ /* 0x002fe200078e0202 */
[----:B------:R-:W-:-:S04]  /*b5f0*/  @!P3 LEA.HI R0, R10, R10, RZ, 0x1 ;  /* 0x0000000a0a00b211 */ /* 0x000fc800078f08ff */
[----:B------:R1:W-:Y:S01]  /*b600*/  @!P6 ST.E.64 [R6.64], R52 ;  /* 0x000000340600e985 */ /* 0x0003e2000c101b0a */
[----:B------:R-:W-:Y:S02]  /*b610*/  @!P3 LOP3.LUT R12, R0, 0xfffffffe, RZ, 0xc0, !PT ;  /* 0xfffffffe000cb812 */ /* 0x000fe400078ec0ff */
[----:B------:R-:W-:-:S03]  /*b620*/  @!P1 LOP3.LUT R0, R9, 0xfffffffe, RZ, 0xc0, !PT ;  /* 0xfffffffe09009812 */ /* 0x000fc600078ec0ff */
[--C-:B------:R-:W-:Y:S01]  /*b630*/  @!P3 IMAD.WIDE R12, R12, 0x4, R2.reuse ;  /* 0x000000040c0cb825 */ /* 0x100fe200078e0202 */
[----:B-1----:R-:W-:Y:S02]  /*b640*/  @!P5 LOP3.LUT R6, R8, 0xfffffffe, RZ, 0xc0, !PT ;  /* 0xfffffffe0806d812 */ /* 0x002fe400078ec0ff */
[----:B------:R-:W-:Y:S01]  /*b650*/  @!P2 LEA.HI R8, R11, R11, RZ, 0x1 ;  /* 0x0000000b0b08a211 */ /* 0x000fe200078f08ff */
[--C-:B------:R-:W-:Y:S01]  /*b660*/  @!P4 IMAD.WIDE R10, R5, 0x4, R2.reuse ;  /* 0x00000004050ac825 */ /* 0x100fe200078e0202 */
[----:B------:R-:W-:Y:S02]  /*b670*/  IADD3 R5, R4, 0xb0, RZ ;  /* 0x000000b004057810 */ /* 0x000fe40007ffe0ff */
[----:B------:R-:W-:Y:S01]  /*b680*/  @!P2 LOP3.LUT R8, R8, 0xfffffffe, RZ, 0xc0, !PT ;  /* 0xfffffffe0808a812 */ /* 0x000fe200078ec0ff */
[----:B------:R-:W-:-:S04]  /*b690*/  @!P5 IMAD.WIDE R6, R6, 0x4, R2 ;  /* 0x000000040606d825 */ /* 0x000fc800078e0202 */
[--C-:B------:R-:W-:Y:S01]  /*b6a0*/  @!P2 IMAD.WIDE R8, R8, 0x4, R2.reuse ;  /* 0x000000040808a825 */ /* 0x100fe200078e0202 */
[----:B------:R1:W-:Y:S04]  /*b6b0*/  @!P5 ST.E.64 [R6.64], R56 ;  /* 0x000000380600d985 */ /* 0x0003e8000c101b0a */
[----:B------:R2:W-:Y:S04]  /*b6c0*/  @!P4 ST.E.64 [R10.64], R60 ;  /* 0x0000003c0a00c985 */ /* 0x0005e8000c101b0a */
[----:B------:R-:W-:Y:S04]  /*b6d0*/  @!P3 ST.E.64 [R12.64], R64 ;  /* 0x000000400c00b985 */ /* 0x000fe8000c101b0a */
[----:B------:R3:W-:Y:S01]  /*b6e0*/  @!P2 ST.E.64 [R8.64], R68 ;  /* 0x000000440800a985 */ /* 0x0007e2000c101b0a */
[----:B------:R-:W-:Y:S01]  /*b6f0*/  ISETP.GE.AND P2, PT, R5, c[0x0][0x3c8], PT ;  /* 0x0000f20005007a0c */ /* 0x000fe20003f46270 */
[----:B-1----:R-:W-:Y:S01]  /*b700*/  @!P1 IMAD.WIDE R6, R0, 0x4, R2 ;  /* 0x0000000400069825 */ /* 0x002fe200078e0202 */
[----:B------:R-:W-:-:S02]  /*b710*/  IADD3 R0, R4, 0xb8, RZ ;  /* 0x000000b804007810 */ /* 0x000fc40007ffe0ff */
[----:B--2---:R-:W-:Y:S02]  /*b720*/  IADD3 R10, R4, 0x90, RZ ;  /* 0x00000090040a7810 */ /* 0x004fe40007ffe0ff */
[----:B------:R1:W-:Y:S01]  /*b730*/  @!P1 ST.E.64 [R6.64], R72 ;  /* 0x0000004806009985 */ /* 0x0003e2000c101b0a */
[----:B------:R-:W-:Y:S02]  /*b740*/  ISETP.GE.AND P1, PT, R0, c[0x0][0x3c8], PT ;  /* 0x0000f20000007a0c */ /* 0x000fe40003f26270 */
[----:B------:R-:W-:Y:S02]  /*b750*/  ISETP.GE.AND P6, PT, R10, c[0x0][0x3c8], PT ;  /* 0x0000f2000a007a0c */ /* 0x000fe40003fc6270 */
[----:B---3--:R-:W-:-:S04]  /*b760*/  IADD3 R8, R4, 0x98, RZ ;  /* 0x0000009804087810 */ /* 0x008fc80007ffe0ff */
[----:B------:R-:W-:-:S05]  /*b770*/  ISETP.GE.AND P5, PT, R8, c[0x0][0x3c8], PT ;  /* 0x0000f20008007a0c */ /* 0x000fca0003fa6270 */
[----:B------:R-:W-:Y:S02]  /*b780*/  @!P1 LEA.HI R0, R0, R0, RZ, 0x1 ;  /* 0x0000000000009211 */ /* 0x000fe400078f08ff */
[----:B------:R-:W-:Y:S02]  /*b790*/  @!P6 LEA.HI R10, R10, R10, RZ, 0x1 ;  /* 0x0000000a0a0ae211 */ /* 0x000fe400078f08ff */
[----:B------:R-:W-:-:S04]  /*b7a0*/  @!P1 LOP3.LUT R0, R0, 0xfffffffe, RZ, 0xc0, !PT ;  /* 0xfffffffe00009812 */ /* 0x000fc800078ec0ff */
[----:B------:R-:W-:-:S04]  /*b7b0*/  @!P5 LEA.HI R12, R8, R8, RZ, 0x1 ;  /* 0x00000008080cd211 */ /* 0x000fc800078f08ff */
[----:B------:R-:W-:Y:S02]  /*b7c0*/  @!P5 LOP3.LUT R12, R12, 0xfffffffe, RZ, 0xc0, !PT ;  /* 0xfffffffe0c0cd812 */ /* 0x000fe400078ec0ff */
[C---:B-1----:R-:W-:Y:S02]  /*b7d0*/  IADD3 R7, R4.reuse, 0xa0, RZ ;  /* 0x000000a004077810 */ /* 0x042fe40007ffe0ff */
[----:B------:R-:W-:Y:S01]  /*b7e0*/  IADD3 R6, R4, 0xa8, RZ ;  /* 0x000000a804067810 */ /* 0x000fe20007ffe0ff */
[----:B------:R-:W-:Y:S01]  /*b7f0*/  @!P5 IMAD.WIDE R12, R12, 0x4, R2 ;  /* 0x000000040c0cd825 */ /* 0x000fe200078e0202 */
[----:B------:R-:W-:Y:S02]  /*b800*/  ISETP.GE.AND P4, PT, R7, c[0x0][0x3c8], PT ;  /* 0x0000f20007007a0c */ /* 0x000fe40003f86270 */
[----:B------:R-:W-:-:S11]  /*b810*/  ISETP.GE.AND P3, PT, R6, c[0x0][0x3c8], PT ;  /* 0x0000f20006007a0c */ /* 0x000fd60003f66270 */
[----:B------:R-:W-:Y:S02]  /*b820*/  @!P4 LEA.HI R8, R7, R7, RZ, 0x1 ;  /* 0x000000070708c211 */ /* 0x000fe400078f08ff */
[----:B------:R-:W-:Y:S02]  /*b830*/  @!P3 LEA.HI R7, R6, R6, RZ, 0x1 ;  /* 0x000000060607b211 */ /* 0x000fe400078f08ff */
[----:B------:R-:W-:Y:S02]  /*b840*/  @!P2 LEA.HI R6, R5, R5, RZ, 0x1 ;  /* 0x000000050506a211 */ /* 0x000fe400078f08ff */
[----:B------:R-:W-:Y:S02]  /*b850*/  @!P6 LOP3.LUT R5, R10, 0xfffffffe, RZ, 0xc0, !PT ;  /* 0xfffffffe0a05e812 */ /* 0x000fe400078ec0ff */
[----:B------:R-:W-:Y:S02]  /*b860*/  @!P4 LOP3.LUT R8, R8, 0xfffffffe, RZ, 0xc0, !PT ;  /* 0xfffffffe0808c812 */ /* 0x000fe400078ec0ff */
[----:B------:R-:W-:Y:S01]  /*b870*/  @!P3 LOP3.LUT R7, R7, 0xfffffffe, RZ, 0xc0, !PT ;  /* 0xfffffffe0707b812 */ /* 0x000fe200078ec0ff */
[----:B------:R-:W-:Y:S01]  /*b880*/  @!P6 IMAD.WIDE R14, R5, 0x4, R2 ;  /* 0x00000004050ee825 */ /* 0x000fe200078e0202 */
[----:B------:R-:W-:-:S03]  /*b890*/  @!P2 LOP3.LUT R6, R6, 0xfffffffe, RZ, 0xc0, !PT ;  /* 0xfffffffe0606a812 */ /* 0x000fc600078ec0ff */
[--C-:B------:R-:W-:Y:S01]  /*b8a0*/  @!P4 IMAD.WIDE R10, R8, 0x4, R2.reuse ;  /* 0x00000004080ac825 */ /* 0x100fe200078e0202 */
[----:B------:R1:W-:Y:S03]  /*b8b0*/  @!P6 ST.E.64 [R14.64], R76 ;  /* 0x0000004c0e00e985 */ /* 0x0003e6000c101b0a */
[--C-:B------:R-:W-:Y:S01]  /*b8c0*/  @!P3 IMAD.WIDE R8, R7, 0x4, R2.reuse ;  /* 0x000000040708b825 */ /* 0x100fe200078e0202 */
[----:B------:R1:W-:Y:S03]  /*b8d0*/  @!P5 ST.E.64 [R12.64], R80 ;  /* 0x000000500c00d985 */ /* 0x0003e6000c101b0a */
[--C-:B------:R-:W-:Y:S01]  /*b8e0*/  @!P2 IMAD.WIDE R6, R6, 0x4, R2.reuse ;  /* 0x000000040606a825 */ /* 0x100fe200078e0202 */
[----:B------:R1:W-:Y:S03]  /*b8f0*/  @!P4 ST.E.64 [R10.64], R84 ;  /* 0x000000540a00c985 */ /* 0x0003e6000c101b0a */
[----:B------:R-:W-:Y:S01]  /*b900*/  @!P1 IMAD.WIDE R2, R0, 0x4, R2 ;  /* 0x0000000400029825 */ /* 0x000fe200078e0202 */
[----:B------:R1:W-:Y:S04]  /*b910*/  @!P3 ST.E.64 [R8.64], R88 ;  /* 0x000000580800b985 */ /* 0x0003e8000c101b0a */
[----:B------:R1:W-:Y:S04]  /*b920*/  @!P2 ST.E.64 [R6.64], R92 ;  /* 0x0000005c0600a985 */ /* 0x0003e8000c101b0a */
[----:B------:R1:W-:Y:S02]  /*b930*/  @!P1 ST.E.64 [R2.64], R96 ;  /* 0x0000006002009985 */ /* 0x0003e4000c101b0a */
.L_x_9:
[----:B------:R-:W-:Y:S05]  /*b940*/  BSYNC B0 ;  /* 0x0000000000007941 */ /* 0x000fea0003800000 */
.L_x_8:
[----:B-1-3--:R1:W3:Y:S04]  /*b950*/  SHFL.IDX PT, R3, R19, 0x1, 0x1c1f ;  /* 0x003c1f0013037f89 */ /* 0x00a2e800000e0000 */
[----:B--2---:R1:W2:Y:S01]  /*b960*/  SHFL.IDX PT, R2, R20, 0x1, 0x1c1f ;  /* 0x003c1f0014027f89 */ /* 0x0042a200000e0000 */
[----:B------:R-:W-:Y:S05]  /*b970*/  @P0 EXIT ;  /* 0x000000000000094d */ /* 0x000fea0003800000 */
[C---:B------:R-:W-:Y:S02]  /*b980*/  IADD3 R0, R4.reuse, 0x8, RZ ;  /* 0x0000000804007810 */ /* 0x040fe40007ffe0ff */
[----:B------:R-:W-:-:S02]  /*b990*/  IADD3 R5, R4, 0x10, RZ ;  /* 0x0000001004057810 */ /* 0x000fc40007ffe0ff */
[----:B------:R-:W-:Y:S02]  /*b9a0*/  ISETP.GE.AND P0, PT, R0, c[0x0][0x3c8], PT ;  /* 0x0000f20000007a0c */ /* 0x000fe40003f06270 */
[----:B------:R-:W-:Y:S02]  /*b9b0*/  IADD3 R10, R4, 0x18, RZ ;  /* 0x00000018040a7810 */ /* 0x000fe40007ffe0ff */
[----:B------:R-:W-:Y:S02]  /*b9c0*/  ISETP.GE.AND P6, PT, R5, c[0x0][0x3c8], PT ;  /* 0x0000f20005007a0c */ /* 0x000fe40003fc6270 */
[----:B------:R-:W-:Y:S02]  /*b9d0*/  ISETP.GE.AND P5, PT, R10, c[0x0][0x3c8], PT ;  /* 0x0000f2000a007a0c */ /* 0x000fe40003fa6270 */
[C---:B------:R-:W-:Y:S02]  /*b9e0*/  ISETP.GE.AND P1, PT, R4.reuse, c[0x0][0x3c8], PT ;  /* 0x0000f20004007a0c */ /* 0x040fe40003f26270 */
[----:B------:R-:W-:-:S02]  /*b9f0*/  IADD3 R11, R4, 0x20, RZ ;  /* 0x00000020040b7810 */ /* 0x000fc40007ffe0ff */
[----:B------:R-:W-:Y:S02]  /*ba00*/  IADD3 R12, R4, 0x28, RZ ;  /* 0x00000028040c7810 */ /* 0x000fe40007ffe0ff */
[----:B------:R-:W-:Y:S02]  /*ba10*/  @!P0 LEA.HI R0, R0, R0, RZ, 0x1 ;  /* 0x0000000000008211 */ /* 0x000fe400078f08ff */
[----:B------:R-:W-:Y:S02]  /*ba20*/  IADD3 R13, R4, 0x30, RZ ;  /* 0x00000030040d7810 */ /* 0x000fe40007ffe0ff */
[----:B------:R-:W-:Y:S02]  /*ba30*/  @!P0 LOP3.LUT R0, R0, 0xfffffffe, RZ, 0xc0, !PT ;  /* 0xfffffffe00008812 */ /* 0x000fe400078ec0ff */
[----:B------:R-:W-:Y:S01]  /*ba40*/  ISETP.GE.AND P4, PT, R11, c[0x0][0x3c8], PT ;  /* 0x0000f2000b007a0c */ /* 0x000fe20003f86270 */
[----:B--23--:R-:W-:Y:S01]  /*ba50*/  @!P1 IMAD.WIDE R8, R4, 0x4, R2 ;  /* 0x0000000404089825 */ /* 0x00cfe200078e0202 */
[----:B------:R-:W-:-:S02]  /*ba60*/  ISETP.GE.AND P3, PT, R12, c[0x0][0x3c8], PT ;  /* 0x0000f2000c007a0c */ /* 0x000fc40003f66270 */
[----:B------:R-:W-:Y:S01]  /*ba70*/  ISETP.GE.AND P2, PT, R13, c[0x0][0x3c8], PT ;  /* 0x0000f2000d007a0c */ /* 0x000fe20003f46270 */
[----:B------:R-:W-:Y:S01]  /*ba80*/  @!P0 IMAD.WIDE R6, R0, 0x4, R2 ;  /* 0x0000000400068825 */ /* 0x000fe200078e0202 */
[----:B------:R-:W-:Y:S01]  /*ba90*/  @!P6 LEA.HI R0, R5, R5, RZ, 0x1 ;  /* 0x000000050500e211 */ /* 0x000fe200078f08ff */
[----:B------:R2:W-:Y:S01]  /*baa0*/  @!P1 ST.E.64 [R8.64], R106 ;  /* 0x0000006a08009985 */ /* 0x0005e2000c101b0a */
[----:B------:R-:W-:Y:S02]  /*bab0*/  @!P5 LEA.HI R5, R10, R10, RZ, 0x1 ;  /* 0x0000000a0a05d211 */ /* 0x000fe400078f08ff */
[----:B------:R-:W-:Y:S01]  /*bac0*/  @!P6 LOP3.LUT R0, R0, 0xfffffffe, RZ, 0xc0, !PT ;  /* 0xfffffffe0000e812 */ /* 0x000fe200078ec0ff */
[----:B------:R3:W-:Y:S01]  /*bad0*/  @!P0 ST.E.64 [R6.64], R110 ;  /* 0x0000006e06008985 */ /* 0x0007e2000c101b0a */
[C---:B------:R-:W-:Y:S02]  /*bae0*/  IADD3 R14, R4.reuse, 0x38, RZ ;  /* 0x00000038040e7810 */ /* 0x040fe40007ffe0ff */
[----:B------:R-:W-:-:S02]  /*baf0*/  IADD3 R15, R4, 0x40, RZ ;  /* 0x00000040040f7810 */ /* 0x000fc40007ffe0ff */
[----:B------:R-:W-:Y:S02]  /*bb00*/  @!P5 LOP3.LUT R5, R5, 0xfffffffe, RZ, 0xc0, !PT ;  /* 0xfffffffe0505d812 */ /* 0x000fe400078ec0ff */
[----:B------:R-:W-:Y:S02]  /*bb10*/  ISETP.GE.AND P1, PT, R14, c[0x0][0x3c8], PT ;  /* 0x0000f2000e007a0c */ /* 0x000fe40003f26270 */
[----:B------:R-:W-:Y:S02]  /*bb20*/  ISETP.GE.AND P0, PT, R15, c[0x0][0x3c8], PT ;  /* 0x0000f2000f007a0c */ /* 0x000fe40003f06270 */
[C---:B------:R-:W-:Y:S02]  /*bb30*/  IADD3 R16, R4.reuse, 0x48, RZ ;  /* 0x0000004804107810 */ /* 0x040fe40007ffe0ff */
[----:B------:R-:W-:Y:S01]  /*bb40*/  IADD3 R17, R4, 0x50, RZ ;  /* 0x0000005004117810 */ /* 0x000fe20007ffe0ff */
[----:B--2---:R-:W-:Y:S01]  /*bb50*/  @!P6 IMAD.WIDE R8, R0, 0x4, R2 ;  /* 0x000000040008e825 */ /* 0x004fe200078e0202 */
[----:B------:R-:W-:-:S03]  /*bb60*/  @!P4 LEA.HI R0, R11, R11, RZ, 0x1 ;  /* 0x0000000b0b00c211 */ /* 0x000fc600078f08ff */
[----:B---3--:R-:W-:Y:S01]  /*bb70*/  @!P5 IMAD.WIDE R6, R5, 0x4, R2 ;  /* 0x000000040506d825 */ /* 0x008fe200078e0202 */
[----:B------:R2:W-:Y:S01]  /*bb80*/  @!P6 ST.E.64 [R8.64], R114 ;  /* 0x000000720800e985 */ /* 0x0005e2000c101b0a */
[----:B------:R-:W-:Y:S02]  /*bb90*/  @!P4 LOP3.LUT R0, R0, 0xfffffffe, RZ, 0xc0, !PT ;  /* 0xfffffffe0000c812 */ /* 0x000fe400078ec0ff */
[----:B------:R-:W-:Y:S01]  /*bba0*/  ISETP.GE.AND P6, PT, R16, c[0x0][0x3c8], PT ;  /* 0x0000f20010007a0c */ /* 0x000fe20003fc6270 */
[----:B------:R3:W-:Y:S01]  /*bbb0*/  @!P5 ST.E.64 [R6.64], R118 ;  /* 0x000000760600d985 */ /* 0x0007e2000c101b0a */
[----:B------:R-:W-:Y:S02]  /*bbc0*/  ISETP.GE.AND P5, PT, R17, c[0x0][0x3c8], PT ;  /* 0x0000f20011007a0c */ /* 0x000fe40003fa6270 */
[----:B------:R-:W-:-:S04]  /*bbd0*/  @!P0 LEA.HI R5, R15, R15, RZ, 0x1 ;  /* 0x0000000f0f058211 */ /* 0x000fc800078f08ff */
[----:B------:R-:W-:Y:S02]  /*bbe0*/  @!P0 LOP3.LUT R5, R5, 0xfffffffe, RZ, 0xc0, !PT ;  /* 0xfffffffe05058812 */ /* 0x000fe400078ec0ff */
[----:B--2---:R-:W-:Y:S02]  /*bbf0*/  @!P3 LEA.HI R8, R12, R12, RZ, 0x1 ;  /* 0x0000000c0c08b211 */ /* 0x004fe400078f08ff */
[----:B---3--:R-:W-:Y:S02]  /*bc00*/  @!P2 LEA.HI R7, R13, R13, RZ, 0x1 ;  /* 0x0000000d0d07a211 */ /* 0x008fe400078f08ff */
[----:B------:R-:W-:Y:S02]  /*bc10*/  @!P3 LOP3.LUT R8, R8, 0xfffffffe, RZ, 0xc0, !PT ;  /* 0xfffffffe0808b812 */ /* 0x000fe400078ec0ff */
[----:B------:R-:W-:Y:S02]  /*bc20*/  @!P2 LOP3.LUT R7, R7, 0xfffffffe, RZ, 0xc0, !PT ;  /* 0xfffffffe0707a812 */ /* 0x000fe400078ec0ff */
[----:B------:R-:W-:Y:S01]  /*bc30*/  @!P1 LEA.HI R6, R14, R14, RZ, 0x1 ;  /* 0x0000000e0e069211 */ /* 0x000fe200078f08ff */
[----:B------:R-:W-:Y:S01]  /*bc40*/  @!P4 IMAD.WIDE R14, R0, 0x4, R2 ;  /* 0x00000004000ec825 */ /* 0x000fe200078e0202 */
[----:B------:R-:W-:-:S02]  /*bc50*/  @!P6 LEA.HI R0, R16, R16, RZ, 0x1 ;  /* 0x000000101000e211 */ /* 0x000fc400078f08ff */
[----:B------:R-:W-:Y:S01]  /*bc60*/  @!P1 LOP3.LUT R6, R6, 0xfffffffe, RZ, 0xc0, !PT ;  /* 0xfffffffe06069812 */ /* 0x000fe200078ec0ff */
[--C-:B------:R-:W-:Y:S01]  /*bc70*/  @!P3 IMAD.WIDE R12, R8, 0x4, R2.reuse ;  /* 0x00000004080cb825 */ /* 0x100fe200078e0202 */
[----:B------:R2:W-:Y:S01]  /*bc80*/  @!P4 ST.E.64 [R14.64], R122 ;  /* 0x0000007a0e00c985 */ /* 0x0005e2000c101b0a */
[----:B------:R-:W-:Y:S02]  /*bc90*/  @!P6 LOP3.LUT R0, R0, 0xfffffffe, RZ, 0xc0, !PT ;  /* 0xfffffffe0000e812 */ /* 0x000fe400078ec0ff */
[--C-:B------:R-:W-:Y:S01]  /*bca0*/  @!P2 IMAD.WIDE R10, R7, 0x4, R2.reuse ;  /* 0x00000004070aa825 */ /* 0x100fe200078e0202 */
[----:B------:R3:W-:Y:S01]  /*bcb0*/  @!P3 ST.E.64 [R12.64], R126 ;  /* 0x0000007e0c00b985 */ /* 0x0007e2000c101b0a */
[----:B------:R-:W-:Y:S02]  /*bcc0*/  IADD3 R16, R4, 0x80, RZ ;  /* 0x0000008004107810 */ /* 0x000fe40007ffe0ff */
[--C-:B------:R-:W-:Y:S01]  /*bcd0*/  @!P1 IMAD.WIDE R8, R6, 0x4, R2.reuse ;  /* 0x0000000406089825 */ /* 0x100fe200078e0202 */
[----:B------:R4:W-:Y:S03]  /*bce0*/  @!P2 ST.E.64 [R10.64], R130 ;  /* 0x000000820a00a985 */ /* 0x0009e6000c101b0a */
[----:B------:R-:W-:Y:S01]  /*bcf0*/  @!P0 IMAD.WIDE R6, R5, 0x4, R2 ;  /* 0x0000000405068825 */ /* 0x000fe200078e0202 */
[----:B------:R-:W-:Y:S01]  /*bd00*/  @!P5 LEA.HI R5, R17, R17, RZ, 0x1 ;  /* 0x000000111105d211 */ /* 0x000fe200078f08ff */
[----:B------:R1:W-:Y:S01]  /*bd10*/  @!P1 ST.E.64 [R8.64], R134 ;  /* 0x0000008608009985 */ /* 0x0003e2000c101b0a */
[----:B------:R-:W-:-:S02]  /*bd20*/  IADD3 R17, R4, 0x88, RZ ;  /* 0x0000008804117810 */ /* 0x000fc40007ffe0ff */
[----:B------:R-:W-:Y:S01]  /*bd30*/  @!P5 LOP3.LUT R5, R5, 0xfffffffe, RZ, 0xc0, !PT ;  /* 0xfffffffe0505d812 */ /* 0x000fe200078ec0ff */
[----:B------:R1:W-:Y:S01]  /*bd40*/  @!P0 ST.E.64 [R6.64], R138 ;  /* 0x0000008a06008985 */ /* 0x0003e2000c101b0a */
[C---:B--2---:R-:W-:Y:S02]  /*bd50*/  IADD3 R14, R4.reuse, 0x78, RZ ;  /* 0x00000078040e7810 */ /* 0x044fe40007ffe0ff */
[C---:B---3--:R-:W-:Y:S02]  /*bd60*/  IADD3 R12, R4.reuse, 0x68, RZ ;  /* 0x00000068040c7810 */ /* 0x048fe40007ffe0ff */
[C---:B------:R-:W-:Y:S02]  /*bd70*/  IADD3 R13, R4.reuse, 0x70, RZ ;  /* 0x00000070040d7810 */ /* 0x040fe40007ffe0ff */
[C---:B----4-:R-:W-:Y:S02]  /*bd80*/  IADD3 R10, R4.reuse, 0x58, RZ ;  /* 0x00000058040a7810 */ /* 0x050fe40007ffe0ff */
[----:B------:R-:W-:-:S02]  /*bd90*/  IADD3 R11, R4, 0x60, RZ ;  /* 0x00000060040b7810 */ /* 0x000fc40007ffe0ff */
[----:B------:R-:W-:Y:S01]  /*bda0*/  ISETP.GE.AND P4, PT, R10, c[0x0][0x3c8], PT ;  /* 0x0000f2000a007a0c */ /* 0x000fe20003f86270 */
[--C-:B-1----:R-:W-:Y:S01]  /*bdb0*/  @!P6 IMAD.WIDE R8, R0, 0x4, R2.reuse ;  /* 0x000000040008e825 */ /* 0x102fe200078e0202 */
[----:B------:R-:W-:Y:S02]  /*bdc0*/  ISETP.GE.AND P3, PT, R11, c[0x0][0x3c8], PT ;  /* 0x0000f2000b007a0c */ /* 0x000fe40003f66270 */
[----:B------:R-:W-:Y:S01]  /*bdd0*/  ISETP.GE.AND P2, PT, R12, c[0x0][0x3c8], PT ;  /* 0x0000f2000c007a0c */ /* 0x000fe20003f46270 */
[----:B------:R-:W-:Y:S01]  /*bde0*/  @!P5 IMAD.WIDE R6, R5, 0x4, R2 ;  /* 0x000000040506d825 */ /* 0x000fe200078e0202 */
[----:B------:R-:W-:Y:S01]  /*bdf0*/  ISETP.GE.AND P0, PT, R14, c[0x0][0x3c8], PT ;  /* 0x0000f2000e007a0c */ /* 0x000fe20003f06270 */
[----:B------:R1:W-:Y:S01]  /*be00*/  @!P6 ST.E.64 [R8.64], R142 ;  /* 0x0000008e0800e985 */ /* 0x0003e2000c101b0a */
[----:B------:R-:W-:Y:S02]  /*be10*/  ISETP.GE.AND P1, PT, R13, c[0x0][0x3c8], PT ;  /* 0x0000f2000d007a0c */ /* 0x000fe40003f26270 */
[----:B------:R-:W-:Y:S01]  /*be20*/  ISETP.GE.AND P6, PT, R16, c[0x0][0x3c8], PT ;  /* 0x0000f20010007a0c */ /* 0x000fe20003fc6270 */
[----:B------:R2:W-:Y:S01]  /*be30*/  @!P5 ST.E.64 [R6.64], R146 ;  /* 0x000000920600d985 */ /* 0x0005e2000c101b0a */
[----:B------:R-:W-:-:S02]  /*be40*/  ISETP.GE.AND P5, PT, R17, c[0x0][0x3c8], PT ;  /* 0x0000f20011007a0c */ /* 0x000fc40003fa6270 */
[----:B------:R-:W-:-:S04]  /*be50*/  @!P4 LEA.HI R0, R10, R10, RZ, 0x1 ;  /* 0x0000000a0a00c211 */ /* 0x000fc800078f08ff */
[----:B------:R-:W-:Y:S02]  /*be60*/  @!P4 LOP3.LUT R0, R0, 0xfffffffe, RZ, 0xc0, !PT ;  /* 0xfffffffe0000c812 */ /* 0x000fe400078ec0ff */
[----:B------:R-:W-:-:S03]  /*be70*/  @!P0 LEA.HI R5, R14, R14, RZ, 0x1 ;  /* 0x0000000e0e058211 */ /* 0x000fc600078f08ff */
[----:B------:R-:W-:Y:S01]  /*be80*/  @!P4 IMAD.WIDE R14, R0, 0x4, R2 ;  /* 0x00000004000ec825 */ /* 0x000fe200078e0202 */
[----:B------:R-:W-:Y:S02]  /*be90*/  @!P0 LOP3.LUT R5, R5, 0xfffffffe, RZ, 0xc0, !PT ;  /* 0xfffffffe05058812 */ /* 0x000fe400078ec0ff */
[----:B------:R-:W-:Y:S02]  /*bea0*/  @!P6 LEA.HI R0, R16, R16, RZ, 0x1 ;  /* 0x000000101000e211 */ /* 0x000fe400078f08ff */
[----:B------:R3:W-:Y:S02]  /*beb0*/  @!P4 ST.E.64 [R14.64], R150 ;  /* 0x000000960e00c985 */ /* 0x0007e4000c101b0a */
[----:B------:R-:W-:Y:S02]  /*bec0*/  @!P6 LOP3.LUT R0, R0, 0xfffffffe, RZ, 0xc0, !PT ;  /* 0xfffffffe0000e812 */ /* 0x000fe400078ec0ff */
[----:B-1----:R-:W-:Y:S02]  /*bed0*/  @!P3 LEA.HI R8, R11, R11, RZ, 0x1 ;  /* 0x0000000b0b08b211 */ /* 0x002fe400078f08ff */
[----:B--2---:R-:W-:-:S02]  /*bee0*/  @!P2 LEA.HI R7, R12, R12, RZ, 0x1 ;  /* 0x0000000c0c07a211 */ /* 0x004fc400078f08ff */
[----:B------:R-:W-:Y:S02]  /*bef0*/  @!P3 LOP3.LUT R8, R8, 0xfffffffe, RZ, 0xc0, !PT ;  /* 0xfffffffe0808b812 */ /* 0x000fe400078ec0ff */
[----:B------:R-:W-:Y:S02]  /*bf00*/  @!P2 LOP3.LUT R7, R7, 0xfffffffe, RZ, 0xc0, !PT ;  /* 0xfffffffe0707a812 */ /* 0x000fe400078ec0ff */
[----:B------:R-:W-:Y:S01]  /*bf10*/  @!P1 LEA.HI R6, R13, R13, RZ, 0x1 ;  /* 0x0000000d0d069211 */ /* 0x000fe200078f08ff */
[----:B------:R-:W-:-:S03]  /*bf20*/  @!P3 IMAD.WIDE R12, R8, 0x4, R2 ;  /* 0x00000004080cb825 */ /* 0x000fc600078e0202 */
[----:B------:R-:W-:Y:S01]  /*bf30*/  @!P1 LOP3.LUT R6, R6, 0xfffffffe, RZ, 0xc0, !PT ;  /* 0xfffffffe06069812 */ /* 0x000fe200078ec0ff */
[--C-:B------:R-:W-:Y:S01]  /*bf40*/  @!P2 IMAD.WIDE R10, R7, 0x4, R2.reuse ;  /* 0x00000004070aa825 */ /* 0x100fe200078e0202 */
[----:B------:R1:W-:Y:S03]  /*bf50*/  @!P3 ST.E.64 [R12.64], R54 ;  /* 0x000000360c00b985 */ /* 0x0003e6000c101b0a */
[--C-:B------:R-:W-:Y:S01]  /*bf60*/  @!P1 IMAD.WIDE R8, R6, 0x4, R2.reuse ;  /* 0x0000000406089825 */ /* 0x100fe200078e0202 */
[----:B------:R2:W-:Y:S01]  /*bf70*/  @!P2 ST.E.64 [R10.64], R58 ;  /* 0x0000003a0a00a985 */ /* 0x0005e2000c101b0a */
[----:B---3--:R-:W-:Y:S02]  /*bf80*/  IADD3 R14, R4, 0xb0, RZ ;  /* 0x000000b0040e7810 */ /* 0x008fe40007ffe0ff */
[----:B------:R-:W-:Y:S01]  /*bf90*/  @!P0 IMAD.WIDE R6, R5, 0x4, R2 ;  /* 0x0000000405068825 */ /* 0x000fe200078e0202 */
[----:B------:R-:W-:Y:S01]  /*bfa0*/  @!P5 LEA.HI R5, R17, R17, RZ, 0x1 ;  /* 0x000000111105d211 */ /* 0x000fe200078f08ff */
[----:B------:R3:W-:Y:S03]  /*bfb0*/  @!P1 ST.E.64 [R8.64], R62 ;  /* 0x0000003e08009985 */ /* 0x0007e6000c101b0a */
[----:B------:R-:W-:Y:S01]  /*bfc0*/  @!P5 LOP3.LUT R5, R5, 0xfffffffe, RZ, 0xc0, !PT ;  /* 0xfffffffe0505d812 */ /* 0x000fe200078ec0ff */
[----:B------:R4:W-:Y:S01]  /*bfd0*/  @!P0 ST.E.64 [R6.64], R66 ;  /* 0x0000004206008985 */ /* 0x0009e2000c101b0a */
[----:B------:R-:W-:-:S02]  /*bfe0*/  ISETP.GE.AND P0, PT, R14, c[0x0][0x3c8], PT ;  /* 0x0000f2000e007a0c */ /* 0x000fc40003f06270 */
[C---:B-1----:R-:W-:Y:S02]  /*bff0*/  IADD3 R12, R4.reuse, 0xa0, RZ ;  /* 0x000000a0040c7810 */ /* 0x042fe40007ffe0ff */
[C---:B------:R-:W-:Y:S02]  /*c000*/  IADD3 R13, R4.reuse, 0xa8, RZ ;  /* 0x000000a8040d7810 */ /* 0x040fe40007ffe0ff */
[C---:B--2---:R-:W-:Y:S02]  /*c010*/  IADD3 R10, R4.reuse, 0x90, RZ ;  /* 0x00000090040a7810 */ /* 0x044fe40007ffe0ff */
[----:B------:R-:W-:Y:S02]  /*c020*/  IADD3 R11, R4, 0x98, RZ ;  /* 0x00000098040b7810 */ /* 0x000fe40007ffe0ff */
[----:B------:R-:W-:Y:S01]  /*c030*/  ISETP.GE.AND P4, PT, R10, c[0x0][0x3c8], PT ;  /* 0x0000f2000a007a0c */ /* 0x000fe20003f86270 */
[----:B---3--:R-:W-:Y:S01]  /*c040*/  @!P6 IMAD.WIDE R8, R0, 0x4, R2 ;  /* 0x000000040008e825 */ /* 0x008fe200078e0202 */
[----:B------:R-:W-:-:S02]  /*c050*/  ISETP.GE.AND P3, PT, R11, c[0x0][0x3c8], PT ;  /* 0x0000f2000b007a0c */ /* 0x000fc40003f66270 */
[----:B------:R-:W-:Y:S01]  /*c060*/  ISETP.GE.AND P2, PT, R12, c[0x0][0x3c8], PT ;  /* 0x0000f2000c007a0c */ /* 0x000fe20003f46270 */
[----:B----4-:R-:W-:Y:S01]  /*c070*/  @!P5 IMAD.WIDE R6, R5, 0x4, R2 ;  /* 0x000000040506d825 */ /* 0x010fe200078e0202 */
[----:B------:R-:W-:Y:S01]  /*c080*/  ISETP.GE.AND P1, PT, R13, c[0x0][0x3c8], PT ;  /* 0x0000f2000d007a0c */ /* 0x000fe20003f26270 */
[----:B------:R1:W-:Y:S01]  /*c090*/  @!P6 ST.E.64 [R8.64], R70 ;  /* 0x000000460800e985 */ /* 0x0003e2000c101b0a */
[----:B------:R-:W-:-:S03]  /*c0a0*/  @!P0 LEA.HI R5, R14, R14, RZ, 0x1 ;  /* 0x0000000e0e058211 */ /* 0x000fc600078f08ff */
[----:B------:R2:W-:Y:S01]  /*c0b0*/  @!P5 ST.E.64 [R6.64], R74 ;  /* 0x0000004a0600d985 */ /* 0x0005e2000c101b0a */
[----:B------:R-:W-:Y:S02]  /*c0c0*/  @!P0 LOP3.LUT R5, R5, 0xfffffffe, RZ, 0xc0, !PT ;  /* 0xfffffffe05058812 */ /* 0x000fe400078ec0ff */
[----:B------:R-:W-:-:S04]  /*c0d0*/  @!P4 LEA.HI R0, R10, R10, RZ, 0x1 ;  /* 0x0000000a0a00c211 */ /* 0x000fc800078f08ff */
[----:B------:R-:W-:-:S05]  /*c0e0*/  @!P4 LOP3.LUT R0, R0, 0xfffffffe, RZ, 0xc0, !PT ;  /* 0xfffffffe0000c812 */ /* 0x000fca00078ec0ff */
[----:B------:R-:W-:Y:S01]  /*c0f0*/  @!P4 IMAD.WIDE R14, R0, 0x4, R2 ;  /* 0x00000004000ec825 */ /* 0x000fe200078e0202 */
[----:B------:R-:W-:-:S04]  /*c100*/  IADD3 R0, R4, 0xb8, RZ ;  /* 0x000000b804007810 */ /* 0x000fc80007ffe0ff */
[----:B------:R3:W-:Y:S01]  /*c110*/  @!P4 ST.E.64 [R14.64], R78 ;  /* 0x0000004e0e00c985 */ /* 0x0007e2000c101b0a */
[----:B-1----:R-:W-:Y:S02]  /*c120*/  @!P3 LEA.HI R8, R11, R11, RZ, 0x1 ;  /* 0x0000000b0b08b211 */ /* 0x002fe400078f08ff */
[----:B--2---:R-:W-:Y:S02]  /*c130*/  @!P2 LEA.HI R7, R12, R12, RZ, 0x1 ;  /* 0x0000000c0c07a211 */ /* 0x004fe400078f08ff */
[----:B------:R-:W-:Y:S02]  /*c140*/  @!P1 LEA.HI R6, R13, R13, RZ, 0x1 ;  /* 0x0000000d0d069211 */ /* 0x000fe400078f08ff */
[----:B------:R-:W-:Y:S02]  /*c150*/  @!P3 LOP3.LUT R8, R8, 0xfffffffe, RZ, 0xc0, !PT ;  /* 0xfffffffe0808b812 */ /* 0x000fe400078ec0ff */
[----:B------:R-:W-:Y:S02]  /*c160*/  @!P2 LOP3.LUT R7, R7, 0xfffffffe, RZ, 0xc0, !PT ;  /* 0xfffffffe0707a812 */ /* 0x000fe400078ec0ff */
[----:B------:R-:W-:Y:S01]  /*c170*/  @!P1 LOP3.LUT R6, R6, 0xfffffffe, RZ, 0xc0, !PT ;  /* 0xfffffffe06069812 */ /* 0x000fe200078ec0ff */
[----:B------:R-:W-:-:S04]  /*c180*/  @!P3 IMAD.WIDE R12, R8, 0x4, R2 ;  /* 0x00000004080cb825 */ /* 0x000fc800078e0202 */
[--C-:B------:R-:W-:Y:S01]  /*c190*/  @!P2 IMAD.WIDE R10, R7, 0x4, R2.reuse ;  /* 0x00000004070aa825 */ /* 0x100fe200078e0202 */
[----:B------:R3:W-:Y:S03]  /*c1a0*/  @!P3 ST.E.64 [R12.64], R82 ;  /* 0x000000520c00b985 */ /* 0x0007e6000c101b0a */
[--C-:B------:R-:W-:Y:S01]  /*c1b0*/  @!P1 IMAD.WIDE R8, R6, 0x4, R2.reuse ;  /* 0x0000000406089825 */ /* 0x100fe200078e0202 */
[----:B------:R3:W-:Y:S03]  /*c1c0*/  @!P2 ST.E.64 [R10.64], R86 ;  /* 0x000000560a00a985 */ /* 0x0007e6000c101b0a */
[----:B------:R-:W-:Y:S01]  /*c1d0*/  @!P0 IMAD.WIDE R6, R5, 0x4, R2 ;  /* 0x0000000405068825 */ /* 0x000fe200078e0202 */
[----:B------:R3:W-:Y:S04]  /*c1e0*/  @!P1 ST.E.64 [R8.64], R90 ;  /* 0x0000005a08009985 */ /* 0x0007e8000c101b0a */
[----:B------:R3:W-:Y:S01]  /*c1f0*/  @!P0 ST.E.64 [R6.64], R94 ;  /* 0x0000005e06008985 */ /* 0x0007e2000c101b0a */
[----:B------:R-:W-:-:S13]  /*c200*/  ISETP.GE.AND P0, PT, R0, c[0x0][0x3c8], PT ;  /* 0x0000f20000007a0c */ /* 0x000fda0003f06270 */
[----:B------:R-:W-:Y:S05]  /*c210*/  @P0 EXIT ;  /* 0x000000000000094d */ /* 0x000fea0003800000 */
[----:B------:R-:W-:-:S04]  /*c220*/  LEA.HI R0, R0, R0, RZ, 0x1 ;  /* 0x0000000000007211 */ /* 0x000fc800078f08ff */
[----:B------:R-:W-:-:S05]  /*c230*/  LOP3.LUT R0, R0, 0xfffffffe, RZ, 0xc0, !PT ;  /* 0xfffffffe00007812 */ /* 0x000fca00078ec0ff */
[----:B------:R-:W-:-:S05]  /*c240*/  IMAD.WIDE R2, R0, 0x4, R2 ;  /* 0x0000000400027825 */ /* 0x000fca00078e0202 */
[----:B------:R-:W-:Y:S01]  /*c250*/  ST.E.64 [R2.64], R98 ;  /* 0x0000006202007985 */ /* 0x000fe2000c101b0a */
[----:B------:R-:W-:Y:S05]  /*c260*/  EXIT ;  /* 0x000000000000794d */ /* 0x000fea0003800000 */
.L_x_7:
[----:B------:R-:W1:Y:S02]  /*c270*/  S2R R0, SR_TID.X ;  /* 0x0000000000007919 */ /* 0x000e640000002100 */
[----:B-1----:R-:W-:-:S13]  /*c280*/  ISETP.GT.AND P0, PT, R0, 0x7f, PT ;  /* 0x0000007f0000780c */ /* 0x002fda0003f04270 */
[----:B------:R-:W-:Y:S05]  /*c290*/  @P0 EXIT ;  /* 0x000000000000094d */ /* 0x000fea0003800000 */
[----:B------:R-:W1:Y:S01]  /*c2a0*/  S2R R8, SR_CTAID.X ;  /* 0x0000000000087919 */ /* 0x000e620000002500 */
[----:B------:R-:W-:-:S05]  /*c2b0*/  MOV R3, c[0x0][0x4e8] ;  /* 0x00013a0000037a02 */ /* 0x000fca0000000f00 */
[----:B------:R-:W-:Y:S01]  /*c2c0*/  IMAD R2, R3, c[0x0][0x388], RZ ;  /* 0x0000e20003027a24 */ /* 0x000fe200078e02ff */
[----:B-1----:R-:W-:-:S04]  /*c2d0*/  LEA R8, R8, R0, 0x7 ;  /* 0x0000000008087211 */ /* 0x002fc800078e38ff */
[----:B------:R-:W-:-:S13]  /*c2e0*/  ISETP.GE.AND P0, PT, R8, R2, PT ;  /* 0x000000020800720c */ /* 0x000fda0003f06270 */
[----:B------:R-:W-:Y:S05]  /*c2f0*/  @P0 EXIT ;  /* 0x000000000000094d */ /* 0x000fea0003800000 */
[----:B------:R-:W1:Y:S01]  /*c300*/  S2R R7, SR_CTAID.Z ;  /* 0x0000000000077919 */ /* 0x000e620000002700 */
[----:B------:R-:W-:Y:S01]  /*c310*/  USHF.R.S32.HI UR6, URZ, 0x1f, UR9 ;  /* 0x0000001f3f067899 */ /* 0x000fe20008011409 */
[----:B------:R-:W-:Y:S01]  /*c320*/  ISETP.NE.AND P0, PT, R3, 0x1, PT ;  /* 0x000000010300780c */ /* 0x000fe20003f05270 */
[----:B------:R-:W-:Y:S01]  /*c330*/  ULDC.64 UR4, c[0x0][0x4d0] ;  /* 0x0001340000047ab9 */ /* 0x000fe20000000a00 */
[----:B------:R-:W2:Y:S01]  /*c340*/  S2R R9, SR_CTAID.Y ;  /* 0x0000000000097919 */ /* 0x000ea20000002600 */
[----:B------:R-:W-:Y:S01]  /*c350*/  UIMAD UR6, UR6, UR4, URZ ;  /* 0x00000004060672a4 */ /* 0x000fe2000f8e023f */
[----:B------:R-:W-:Y:S01]  /*c360*/  IADD3 R4, RZ, -UR9, RZ ;  /* 0x80000009ff047c10 */ /* 0x000fe2000fffe0ff */
[----:B------:R-:W-:Y:S01]  /*c370*/  UIMAD.WIDE.U32 UR12, UR9, UR4, URZ ;  /* 0x00000004090c72a5 */ /* 0x000fe2000f8e003f */
[----:B------:R-:W-:Y:S01]  /*c380*/  MOV R0, R8 ;  /* 0x0000000800007202 */ /* 0x000fe20000000f00 */
[----:B------:R-:W-:-:S04]  /*c390*/  UIMAD UR4, UR9, UR5, UR6 ;  /* 0x00000005090472a4 */ /* 0x000fc8000f8e0206 */
[----:B------:R-:W-:Y:S01]  /*c3a0*/  UIADD3 UR4, UR13, UR4, URZ ;  /* 0x000000040d047290 */ /* 0x000fe2000fffe03f */
[----:B------:R-:W-:Y:S01]  /*c3b0*/  MOV R3, UR13 ;  /* 0x0000000d00037c02 */ /* 0x000fe20008000f00 */
[----:B------:R-:W-:-:S04]  /*c3c0*/  @P0 IMAD.HI.U32 R5, R8, c[0x0][0x4ec], RZ ;  /* 0x00013b0008050a27 */ /* 0x000fc800078e00ff */
[----:B------:R-:W-:Y:S01]  /*c3d0*/  IMAD.U32 R2, RZ, RZ, UR12 ;  /* 0x0000000cff027e24 */ /* 0x000fe2000f8e00ff */
[----:B------:R-:W-:Y:S01]  /*c3e0*/  @P0 SHF.R.U32.HI R0, RZ, c[0x0][0x4f0], R5 ;  /* 0x00013c00ff000a19 */ /* 0x000fe20000011605 */
[----:B------:R-:W-:Y:S01]  /*c3f0*/  IMAD.U32 R3, RZ, RZ, UR4 ;  /* 0x00000004ff037e24 */ /* 0x000fe2000f8e00ff */
[----:B-1----:R-:W-:-:S03]  /*c400*/  SHF.R.S32.HI R6, RZ, 0x1f, R7 ;  /* 0x0000001fff067819 */ /* 0x002fc60000011407 */
[----:B------:R-:W-:-:S04]  /*c410*/  IMAD.WIDE.U32 R2, R7, c[0x0][0x4d8], R2 ;  /* 0x0001360007027a25 */ /* 0x000fc800078e0002 */
[----:B------:R-:W-:Y:S02]  /*c420*/  IMAD R6, R6, c[0x0][0x4d8], RZ ;  /* 0x0001360006067a24 */ /* 0x000fe400078e02ff */
[----:B--2---:R-:W-:Y:S02]  /*c430*/  IMAD R4, R4, c[0x0][0x550], R9 ;  /* 0x0001540004047a24 */ /* 0x004fe400078e0209 */
[----:B------:R-:W-:Y:S01]  /*c440*/  IMAD R5, R7, c[0x0][0x4dc], R6 ;  /* 0x0001370007057a24 */ /* 0x000fe200078e0206 */
[----:B------:R-:W-:Y:S02]  /*c450*/  IADD3 R7, -R0, RZ, RZ ;  /* 0x000000ff00077210 */ /* 0x000fe40007ffe1ff */
[----:B------:R-:W-:Y:S01]  /*c460*/  SHF.R.S32.HI R6, RZ, 0x1f, R4 ;  /* 0x0000001fff067819 */ /* 0x000fe20000011404 */
[----:B------:R-:W-:Y:S02]  /*c470*/  IMAD.IADD R3, R5, 0x1, R3 ;  /* 0x0000000105037824 */ /* 0x000fe400078e0203 */
[----:B------:R-:W-:Y:S01]  /*c480*/  IMAD R5, R7, c[0x0][0x4e8], R8 ;  /* 0x00013a0007057a24 */ /* 0x000fe200078e0208 */
[----:B------:R-:W-:Y:S01]  /*c490*/  SHF.R.S32.HI R7, RZ, 0x1f, R0 ;  /* 0x0000001fff077819 */ /* 0x000fe20000011400 */
[----:B------:R-:W-:-:S02]  /*c4a0*/  IMAD R6, R6, c[0x0][0x4e0], RZ ;  /* 0x0001380006067a24 */ /* 0x000fc400078e02ff */
[----:B------:R-:W-:-:S04]  /*c4b0*/  IMAD.WIDE.U32 R2, R4, c[0x0][0x4e0], R2 ;  /* 0x0001380004027a25 */ /* 0x000fc800078e0002 */
[----:B------:R-:W-:Y:S01]  /*c4c0*/  IMAD R6, R4, c[0x0][0x4e4], R6 ;  /* 0x0001390004067a24 */ /* 0x000fe200078e0206 */
[----:B------:R-:W-:Y:S02]  /*c4d0*/  SHF.R.S32.HI R4, RZ, 0x1f, R5 ;  /* 0x0000001fff047819 */ /* 0x000fe40000011405 */
[----:B------:R-:W-:-:S03]  /*c4e0*/  IADD3 R2, P0, R0, R2, RZ ;  /* 0x0000000200027210 */ /* 0x000fc60007f1e0ff */
[----:B------:R-:W-:Y:S01]  /*c4f0*/  IMAD R0, R4, c[0x0][0x4c8], RZ ;  /* 0x0001320004007a24 */ /* 0x000fe200078e02ff */
[----:B------:R-:W-:-:S03]  /*c500*/  IADD3.X R3, R7, R3, R6, P0, !PT ;  /* 0x0000000307037210 */ /* 0x000fc600007fe406 */
[C---:B------:R-:W-:Y:S02]  /*c510*/  IMAD R0, R5.reuse, c[0x0][0x4cc], R0 ;  /* 0x0001330005007a24 */ /* 0x040fe400078e0200 */
[----:B------:R-:W-:-:S05]  /*c520*/  IMAD.WIDE.U32 R2, R5, c[0x0][0x4c8], R2 ;  /* 0x0001320005027a25 */ /* 0x000fca00078e0002 */
[----:B------:R-:W-:Y:S02]  /*c530*/  IADD3 R0, R3, R0, RZ ;  /* 0x0000000003007210 */ /* 0x000fe40007ffe0ff */
[----:B------:R-:W-:-:S04]  /*c540*/  LEA R4, P0, R2, c[0x0][0x4a8], 0x2 ;  /* 0x00012a0002047a11 */ /* 0x000fc800078010ff */
[----:B------:R-:W-:Y:S02]  /*c550*/  LEA.HI.X R5, R2, c[0x0][0x4ac], R0, 0x2, P0 ;  /* 0x00012b0002057a11 */ /* 0x000fe400000f1400 */
[----:B------:R-:W-:-:S05]  /*c560*/  MOV R0, 0xff800000 ;  /* 0xff80000000007802 */ /* 0x000fca0000000f00 */
[----:B------:R-:W-:Y:S01]  /*c570*/  STG.E [R4.64], R0 ;  /* 0x0000000004007986 */ /* 0x000fe2000c10190a */
[----:B------:R-:W-:Y:S05]  /*c580*/  EXIT ;  /* 0x000000000000794d */ /* 0x000fea0003800000 */
.L_x_10:
[----:B------:R-:W-:-:S00]  /*c590*/  BRA `(.L_x_10) ;  /* 0xfffffff000007947 */ /* 0x000fc0000383ffff */
[----:B------:R-:W-:-:S00]  /*c5a0*/  NOP ;  /* 0x0000000000007918 */ /* 0x000fc00000000000 */
        /* <DEDUP_REMOVED lines=13> */
.L_x_4919:


//--------------------- .text._ZN7cutlass13device_kernelIN5flash19enable_sm80_to_sm89INS1_16FlashAttnFwdSm80INS1_25CollectiveMainloopFwdSm80ILi8ELi1ELb0EN4cute5tupleIJNS5_1CILi128EEENS7_ILi64EEENS7_ILi192EEEEEELi192ENS_10bfloat16_tEfNS_4arch4Sm80ELb0ELb0ELb1ELb1ELb0ELb0ELb1ELb1EEENS1_21CollectiveEpilogueFwdINS6_IJS8_SA_S9_EEENS6_IJNS7_ILi1EEESI_SI_EEESC_SE_Li256ELb1ELb1ELb1ELb0EEENS1_36VarlenDynamicPersistentTileSchedulerILi128ELi64ELi256ELi256ELb1ELb1ELb0ELb0ELb1ELb1EEEEEEEEEvNT_6ParamsE --------------------------
	.section	.text._ZN7cutlass13device_kernelIN5flash19enable_sm80_to_sm89INS1_16FlashAttnFwdSm80INS1_25CollectiveMainloopFwdSm80ILi8ELi1ELb0EN4cute5tupleIJNS5_1CILi128EEENS7_ILi64EEENS7_ILi192EEEEEELi192ENS_10bfloat16_tEfNS_4arch4Sm80ELb0ELb0ELb1ELb1ELb0ELb0ELb1ELb1EEENS1_21CollectiveEpilogueFwdINS6_IJS8_SA_S9_EEENS6_IJNS7_ILi1EEESI_SI_EEESC_SE_Li256ELb1ELb1ELb1ELb0EEENS1_36VarlenDynamicPersistentTileSchedulerILi128ELi64ELi256ELi256ELb1ELb1ELb0ELb0ELb1ELb1EEEEEEEEEvNT_6ParamsE,"ax",@progbits
	.sectioninfo	@"SHI_REGISTERS=255"
	.align	128
.text._ZN7cutlass13device_kernelIN5flash19enable_sm80_to_sm89INS1_16FlashAttnFwdSm80INS1_25CollectiveMainloopFwdSm80ILi8ELi1ELb0EN4cute5tupleIJNS5_1CILi128EEENS7_ILi64EEENS7_ILi192EEEEEELi192ENS_10bfloat16_tEfNS_4arch4Sm80ELb0ELb0ELb1ELb1ELb0ELb0ELb1ELb1EEENS1_21CollectiveEpilogueFwdINS6_IJS8_SA_S9_EEENS6_IJNS7_ILi1EEESI_SI_EEESC_SE_Li256ELb1ELb1ELb1ELb0EEENS1_36VarlenDynamicPersistentTileSchedulerILi128ELi64ELi256ELi256ELb1ELb1ELb0ELb0ELb1ELb1EEEEEEEEEvNT_6ParamsE:
        .type           _ZN7cutlass13device_kernelIN5flash19enable_sm80_to_sm89INS1_16FlashAttnFwdSm80INS1_25CollectiveMainloopFwdSm80ILi8ELi1ELb0EN4cute5tupleIJNS5_1CILi128EEENS7_ILi64EEENS7_ILi192EEEEEELi192ENS_10bfloat16_tEfNS_4arch4Sm80ELb0ELb0ELb1ELb1ELb0ELb0ELb1ELb1EEENS1_21CollectiveEpilogueFwdINS6_IJS8_SA_S9_EEENS6_IJNS7_ILi1EEESI_SI_EEESC_SE_Li256ELb1ELb1ELb1ELb0EEENS1_36VarlenDynamicPersistentTileSchedulerILi128ELi64ELi256ELi256ELb1ELb1ELb0ELb0ELb1ELb1EEEEEEEEEvNT_6ParamsE,@function
        .size           _ZN7cutlass13device_kernelIN5flash19enable_sm80_to_sm89INS1_16FlashAttnFwdSm80INS1_25CollectiveMainloopFwdSm80ILi8ELi1ELb0EN4cute5tupleIJNS5_1CILi128EEENS7_ILi64EEENS7_ILi192EEEEEELi192ENS_10bfloat16_tEfNS_4arch4Sm80ELb0ELb0ELb1ELb1ELb0ELb0ELb1ELb1EEENS1_21CollectiveEpilogueFwdINS6_IJS8_SA_S9_EEENS6_IJNS7_ILi1EEESI_SI_EEESC_SE_Li256ELb1ELb1ELb1ELb0EEENS1_36VarlenDynamicPersistentTileSchedulerILi128ELi64ELi256ELi256ELb1ELb1ELb0ELb0ELb1ELb1EEEEEEEEEvNT_6ParamsE,(.L_x_4920 - _ZN7cutlass13device_kernelIN5flash19enable_sm80_to_sm89INS1_16FlashAttnFwdSm80INS1_25CollectiveMainloopFwdSm80ILi8ELi1ELb0EN4cute5tupleIJNS5_1CILi128EEENS7_ILi64EEENS7_ILi192EEEEEELi192ENS_10bfloat16_tEfNS_4arch4Sm80ELb0ELb0ELb1ELb1ELb0ELb0ELb1ELb1EEENS1_21CollectiveEpilogueFwdINS6_IJS8_SA_S9_EEENS6_IJNS7_ILi1EEESI_SI_EEESC_SE_Li256ELb1ELb1ELb1ELb0EEENS1_36VarlenDynamicPersistentTileSchedulerILi128ELi64ELi256ELi256ELb1ELb1ELb0ELb0ELb1ELb1EEEEEEEEEvNT_6ParamsE)
        .other          _ZN7cutlass13device_kernelIN5flash19enable_sm80_to_sm89INS1_16FlashAttnFwdSm80INS1_25CollectiveMainloopFwdSm80ILi8ELi1ELb0EN4cute5tupleIJNS5_1CILi128EEENS7_ILi64EEENS7_ILi192EEEEEELi192ENS_10bfloat16_tEfNS_4arch4Sm80ELb0ELb0ELb1ELb1ELb0ELb0ELb1ELb1EEENS1_21CollectiveEpilogueFwdINS6_IJS8_SA_S9_EEENS6_IJNS7_ILi1EEESI_SI_EEESC_SE_Li256ELb1ELb1ELb1ELb0EEENS1_36VarlenDynamicPersistentTileSchedulerILi128ELi64ELi256ELi256ELb1ELb1ELb0ELb0ELb1ELb1EEEEEEEEEvNT_6ParamsE,@"STO_CUDA_ENTRY STV_DEFAULT"
_ZN7cutlass13device_kernelIN5flash19enable_sm80_to_sm89INS1_16FlashAttnFwdSm80INS1_25CollectiveMainloopFwdSm80ILi8ELi1ELb0EN4cute5tupleIJNS5_1CILi128EEENS7_ILi64EEENS7_ILi192EEEEEELi192ENS_10bfloat16_tEfNS_4arch4Sm80ELb0ELb0ELb1ELb1ELb0ELb0ELb1ELb1EEENS1_21CollectiveEpilogueFwdINS6_IJS8_SA_S9_EEENS6_IJNS7_ILi1EEESI_SI_EEESC_SE_Li256ELb1ELb1ELb1ELb0EEENS1_36VarlenDynamicPersistentTileSchedulerILi128ELi64ELi256ELi256ELb1ELb1ELb0ELb0ELb1ELb1EEEEEEEEEvNT_6ParamsE:
[----:B------:R-:W-:-:S03]  /*0000*/  MOV R1, c[0x0][0x28] ;  /* 0x00000a0000017a02 */ /* 0x000fc60000000f00 */
[----:B------:R-:W1:Y:S01]  /*0010*/  S2R R2, SR_TID.X ;  /* 0x0000000000027919 */ /* 0x000e620000002100 */
[----:B------:R-:W-:Y:S01]  /*0020*/  IADD3 R1, R1, -0x40, RZ ;  /* 0xffffffc001017810 */ /* 0x000fe20007ffe0ff */
[----:B------:R-:W-:Y:S01]  /*0030*/  ULDC.64 UR6, c[0x0][0x118] ;  /* 0x0000460000067ab9 */ /* 0x000fe20000000a00 */
[----:B-1----:R-:W-:-:S05]  /*0040*/  SHF.R.U32.HI R0, RZ, 0x5, R2 ;  /* 0x00000005ff007819 */ /* 0x002fca0000011602 */
[----:B------:R-:W1:Y:S02]  /*0050*/  SHFL.IDX PT, R3, R0, RZ, 0x1f ;  /* 0x00001fff00037589 */ /* 0x000e6400000e0000 */
[----:B-1----:R-:W-:Y:S02]  /*0060*/  ISETP.NE.AND P0, PT, R3, RZ, PT ;  /* 0x000000ff0300720c */ /* 0x002fe40003f05270 */
[----:B------:R1:W-:Y:S11]  /*0070*/  STL [R1+0x34], R3 ;  /* 0x0000340301007387 */ /* 0x0003f60000100800 */
[----:B------:R-:W-:Y:S06]  /*0080*/  @P0 BAR.SYNC.DEFER_BLOCKING 0x5, 0x100 ;  /* 0x0144000000000b1d */ /* 0x000fec0000010000 */
[----:B------:R-:W2:Y:S04]  /*0090*/  @P0 LDS.128 R224, [0x18100] ;  /* 0x01810000ffe00984 */ /* 0x000ea80000000c00 */
[----:B------:R-:W-:Y:S06]  /*00a0*/  @P0 BAR.ARV 0x4, 0x100 ;  /* 0x0104000000000b1d */ /* 0x000fec0000002000 */
[----:B------:R-:W-:Y:S05]  /*00b0*/  @P0 BRA `(.L_x_11) ;  /* 0x00000a7000000947 */ /* 0x000fea0003800000 */
[----:B-1----:R-:W-:Y:S01]  /*00c0*/  LOP3.LUT R12, R2, 0x1f, RZ, 0xc0, !PT ;  /* 0x0000001f020c7812 */ /* 0x002fe200078ec0ff */
[----:B------:R-:W-:Y:S01]  /*00d0*/  CS2R R8, SRZ ;  /* 0x0000000000087805 */ /* 0x000fe2000001ff00 */
[----:B------:R-:W-:-:S02]  /*00e0*/  IMAD.MOV.U32 R7, RZ, RZ, RZ ;  /* 0x000000ffff077224 */ /* 0x000fc400078e00ff */
[----:B------:R-:W-:-:S04]  /*00f0*/  ISETP.NE.AND P6, PT, R12, 0x1f, PT ;  /* 0x0000001f0c00780c */ /* 0x000fc80003fc5270 */
[----:B------:R-:W-:-:S13]  /*0100*/  ISETP.GE.OR P0, PT, R12, c[0x0][0x53c], !P6 ;  /* 0x00014f000c007a0c */ /* 0x000fda0007706670 */
[----:B------:R-:W-:Y:S02]  /*0110*/  @!P0 IMAD.MOV.U32 R4, RZ, RZ, 0x4 ;  /* 0x00000004ff048424 */ /* 0x000fe400078e00ff */
[----:B------:R-:W-:Y:S02]  /*0120*/  @!P0 IMAD.MOV.U32 R2, RZ, RZ, 0x4 ;  /* 0x00000004ff028424 */ /* 0x000fe400078e00ff */
[----:B------:R-:W-:-:S04]  /*0130*/  @!P0 IMAD.WIDE.U32 R4, R12, R4, c[0x0][0x580] ;  /* 0x000160000c048625 */ /* 0x000fc800078e0004 */
[C---:B------:R-:W-:Y:S01]  /*0140*/  @!P0 IMAD.WIDE.U32 R2, R12.reuse, R2, c[0x0][0x578] ;  /* 0x00015e000c028625 */ /* 0x040fe200078e0002 */
[----:B------:R-:W3:Y:S04]  /*0150*/  @!P0 LDG.E R8, [R4.64] ;  /* 0x0000000604088981 */ /* 0x000ee8000c1e1900 */
[----:B------:R-:W3:Y:S01]  /*0160*/  @!P0 LDG.E R7, [R2.64] ;  /* 0x0000000602078981 */ /* 0x000ee2000c1e1900 */
[C---:B------:R-:W-:Y:S01]  /*0170*/  ISETP.NE.AND P5, PT, R12.reuse, RZ, PT ;  /* 0x000000ff0c00720c */ /* 0x040fe20003fa5270 */
[----:B------:R-:W1:Y:S01]  /*0180*/  S2UR UR4, SR_CTAID.X ;  /* 0x00000000000479c3 */ /* 0x000e620000002500 */
[C---:B------:R-:W-:Y:S02]  /*0190*/  ISETP.GE.U32.AND P4, PT, R12.reuse, 0x2, PT ;  /* 0x000000020c00780c */ /* 0x040fe40003f86070 */
[----:B------:R-:W-:-:S02]  /*01a0*/  ISETP.GE.U32.AND P3, PT, R12, 0x4, PT ;  /* 0x000000040c00780c */ /* 0x000fc40003f66070 */
[C---:B------:R-:W-:Y:S02]  /*01b0*/  ISETP.GE.U32.AND P2, PT, R12.reuse, 0x8, PT ;  /* 0x000000080c00780c */ /* 0x040fe40003f46070 */
[----:B------:R-:W-:Y:S01]  /*01c0*/  ISETP.GE.U32.AND P1, PT, R12, 0x10, PT ;  /* 0x000000100c00780c */ /* 0x000fe20003f26070 */
[----:B---3--:R-:W-:-:S05]  /*01d0*/  IMAD R4, R8, R7, RZ ;  /* 0x0000000708047224 */ /* 0x008fca00078e02ff */
[----:B------:R-:W3:Y:S02]  /*01e0*/  SHFL.UP PT, R0, R4, 0x1, RZ ;  /* 0x0420000004007989 */ /* 0x000ee400000e00ff */
[----:B---3--:R-:W-:-:S05]  /*01f0*/  SEL R0, R0, RZ, P5 ;  /* 0x000000ff00007207 */ /* 0x008fca0002800000 */
[----:B------:R-:W-:-:S05]  /*0200*/  IMAD.IADD R4, R4, 0x1, R0 ;  /* 0x0000000104047824 */ /* 0x000fca00078e0200 */
        /* <DEDUP_REMOVED lines=12> */
[----:B------:R-:W3:Y:S02]  /*02d0*/  SHFL.IDX PT, R6, R4, 0x1f, 0x1f ;  /* 0x03e01f0004067f89 */ /* 0x000ee400000e0000 */
[----:B---3--:R-:W-:-:S04]  /*02e0*/  IMAD R6, R6, c[0x0][0x538], RZ ;  /* 0x00014e0006067a24 */ /* 0x008fc800078e02ff */
[----:B------:R-:W-:Y:S01]  /*02f0*/  IMAD.MOV.U32 R0, RZ, RZ, R6 ;  /* 0x000000ffff007224 */ /* 0x000fe200078e0006 */
[----:B-1----:R-:W-:-:S13]  /*0300*/  ISETP.GT.AND P0, PT, R6, UR4, PT ;  /* 0x0000000406007c0c */ /* 0x002fda000bf04270 */
[----:B------:R-:W-:Y:S05]  /*0310*/  @P0 BRA `(.L_x_12) ;  /* 0x0000027000000947 */ /* 0x000fea0003800000 */
[----:B------:R-:W-:Y:S02]  /*0320*/  MOV R6, R0 ;  /* 0x0000000000067202 */ /* 0x000fe40000000f00 */
[----:B------:R-:W-:-:S04]  /*0330*/  MOV R9, RZ ;  /* 0x000000ff00097202 */ /* 0x000fc80000000f00 */
.L_x_16:
[----:B------:R-:W-:-:S04]  /*0340*/  IADD3 R0, R9, 0x1f, RZ ;  /* 0x0000001f09007810 */ /* 0x000fc80007ffe0ff */
[----:B------:R-:W-:-:S13]  /*0350*/  ISETP.GE.AND P0, PT, R0, c[0x0][0x53c], PT ;  /* 0x00014f0000007a0c */ /* 0x000fda0003f06270 */
[----:B------:R-:W-:Y:S05]  /*0360*/  @P0 BRA `(.L_x_13) ;  /* 0x0000074000000947 */ /* 0x000fea0003800000 */
[----:B------:R-:W-:Y:S01]  /*0370*/  MOV R9, R0 ;  /* 0x0000000000097202 */ /* 0x000fe20000000f00 */
[----:B------:R-:W-:Y:S01]  /*0380*/  IMAD.MOV.U32 R7, RZ, RZ, RZ ;  /* 0x000000ffff077224 */ /* 0x000fe200078e00ff */
[----:B------:R-:W-:Y:S02]  /*0390*/  MOV R8, RZ ;  /* 0x000000ff00087202 */ /* 0x000fe40000000f00 */
[----:B------:R-:W-:-:S04]  /*03a0*/  IADD3 R0, R12, R9, RZ ;  /* 0x000000090c007210 */ /* 0x000fc80007ffe0ff */
[----:B------:R-:W-:-:S13]  /*03b0*/  ISETP.GE.OR P0, PT, R0, c[0x0][0x53c], !P6 ;  /* 0x00014f0000007a0c */ /* 0x000fda0007706670 */
[----:B------:R-:W-:Y:S01]  /*03c0*/  @!P0 MOV R2, 0x4 ;  /* 0x0000000400028802 */ /* 0x000fe20000000f00 */
[----:B------:R-:W-:-:S04]  /*03d0*/  @!P0 IMAD.MOV.U32 R3, RZ, RZ, 0x4 ;  /* 0x00000004ff038424 */ /* 0x000fc800078e00ff */
[----:B------:R-:W-:-:S04]  /*03e0*/  @!P0 IMAD.WIDE R4, R0, R2, c[0x0][0x580] ;  /* 0x0001600000048625 */ /* 0x000fc800078e0202 */
[----:B------:R-:W-:Y:S01]  /*03f0*/  @!P0 IMAD.WIDE R2, R0, R3, c[0x0][0x578] ;  /* 0x00015e0000028625 */ /* 0x000fe200078e0203 */
[----:B------:R-:W3:Y:S04]  /*0400*/  @!P0 LDG.E R8, [R4.64] ;  /* 0x0000000604088981 */ /* 0x000ee8000c1e1900 */
[----:B------:R-:W3:Y:S02]  /*0410*/  @!P0 LDG.E R7, [R2.64] ;  /* 0x0000000602078981 */ /* 0x000ee4000c1e1900 */
[----:B---3--:R-:W-:Y:S01]  /*0420*/  IMAD R5, R8, R7, RZ ;  /* 0x0000000708057224 */ /* 0x008fe200078e02ff */
[----:B------:R-:W-:Y:S05]  /*0430*/  BRA.DIV ~URZ, `(.L_x_14) ;  /* 0x0000c6b27f007947 */ /* 0x000fea000b800000 */
[----:B------:R1:W3:Y:S02]  /*0440*/  SHFL.UP PT, R0, R5, 0x1, RZ ;  /* 0x0420000005007989 */ /* 0x0002e400000e00ff */
.L_x_104:
[----:B---3--:R-:W-:-:S04]  /*0450*/  SEL R0, R0, RZ, P5 ;  /* 0x000000ff00007207 */ /* 0x008fc80002800000 */
[----:B-1----:R-:W-:Y:S01]  /*0460*/  IADD3 R5, R5, R0, RZ ;  /* 0x0000000005057210 */ /* 0x002fe20007ffe0ff */
[----:B------:R-:W-:Y:S05]  /*0470*/  BRA.DIV ~URZ, `(.L_x_15) ;  /* 0x0000c6d27f007947 */ /* 0x000fea000b800000 */
[----:B------:R-:W1:Y:S02]  /*0480*/  SHFL.UP PT, R0, R5, 0x2, RZ ;  /* 0x0440000005007989 */ /* 0x000e6400000e00ff */
[----:B-1----:R-:W-:-:S05]  /*0490*/  SEL R0, R0, RZ, P4 ;  /* 0x000000ff00007207 */ /* 0x002fca0002000000 */
[----:B------:R-:W-:-:S05]  /*04a0*/  IMAD.IADD R0, R5, 0x1, R0 ;  /* 0x0000000105007824 */ /* 0x000fca00078e0200 */
        /* <DEDUP_REMOVED lines=9> */
[----:B------:R1:W3:Y:S02]  /*0540*/  SHFL.IDX PT, R0, R4, 0x1f, 0x1f ;  /* 0x03e01f0004007f89 */ /* 0x0002e400000e0000 */
.L_x_105:
[----:B---3--:R-:W-:-:S05]  /*0550*/  IMAD R0, R0, c[0x0][0x538], RZ ;  /* 0x00014e0000007a24 */ /* 0x008fca00078e02ff */
[----:B------:R-:W-:-:S04]  /*0560*/  IADD3 R6, R0, R6, RZ ;  /* 0x0000000600067210 */ /* 0x000fc80007ffe0ff */
[----:B------:R-:W-:-:S13]  /*0570*/  ISETP.GT.AND P0, PT, R6, UR4, PT ;  /* 0x0000000406007c0c */ /* 0x000fda000bf04270 */
[----:B-12---:R-:W-:Y:S05]  /*0580*/  @!P0 BRA `(.L_x_16) ;  /* 0xfffffdb000008947 */ /* 0x006fea000383ffff */
.L_x_12:
[----:B--2---:R-:W-:-:S05]  /*0590*/  IADD3 R224, -R0, R6, RZ ;  /* 0x0000000600e07210 */ /* 0x004fca0007ffe1ff */
[----:B------:R-:W-:-:S05]  /*05a0*/  IMAD R0, R4, c[0x0][0x538], R224 ;  /* 0x00014e0004007a24 */ /* 0x000fca00078e02e0 */
[----:B------:R-:W-:Y:S01]  /*05b0*/  ISETP.GT.AND P0, PT, R0, UR4, PT ;  /* 0x0000000400007c0c */ /* 0x000fe2000bf04270 */
[----:B------:R-:W-:-:S12]  /*05c0*/  BRA.DIV ~URZ, `(.L_x_17) ;  /* 0x0000c7327f007947 */ /* 0x000fd8000b800000 */
[----:B------:R-:W-:-:S04]  /*05d0*/  VOTE.ANY R6, PT, !P0 ;  /* 0x0000000000067806 */ /* 0x000fc800040e0100 */
.L_x_106:
[----:B------:R1:W2:Y:S01]  /*05e0*/  POPC R227, R6 ;  /* 0x0000000600e37309 */ /* 0x0002a20000000000 */
[----:B------:R-:W-:Y:S05]  /*05f0*/  BRA.DIV ~URZ, `(.L_x_18) ;  /* 0x0000c7527f007947 */ /* 0x000fea000b800000 */
[----:B--2---:R-:W2:Y:S04]  /*0600*/  SHFL.IDX PT, R11, R8, R227, 0x1f ;  /* 0x00001fe3080b7589 */ /* 0x004ea800000e0000 */
[----:B------:R3:W4:Y:S02]  /*0610*/  SHFL.IDX PT, R10, R7, R227, 0x1f ;  /* 0x00001fe3070a7589 */ /* 0x00072400000e0000 */
[----:B---3--:R-:W-:Y:S02]  /*0620*/  MOV R7, RZ ;  /* 0x000000ff00077202 */ /* 0x008fe40000000f00 */
.L_x_107:
[----:B--2-4-:R-:W-:Y:S01]  /*0630*/  ISETP.NE.AND P0, PT, R6, RZ, PT ;  /* 0x000000ff0600720c */ /* 0x014fe20003f05270 */
[----:B------:R-:W-:-:S12]  /*0640*/  BSSY B0, `(.L_x_19) ;  /* 0x0000005000007945 */ /* 0x000fd80003800000 */
[----:B------:R-:W-:Y:S05]  /*0650*/  @!P0 BRA `(.L_x_20) ;  /* 0x0000003000008947 */ /* 0x000fea0003800000 */
[----:B------:R-:W-:Y:S01]  /*0660*/  IADD3 R3, R227, -0x1, RZ ;  /* 0xffffffffe3037810 */ /* 0x000fe20007ffe0ff */
[----:B------:R-:W-:Y:S05]  /*0670*/  BRA.DIV ~URZ, `(.L_x_21) ;  /* 0x0000c7b27f007947 */ /* 0x000fea000b800000 */
[----:B------:R2:W3:Y:S02]  /*0680*/  SHFL.IDX PT, R7, R4, R3, 0x1f ;  /* 0x00001f0304077589 */ /* 0x0004e400000e0000 */
.L_x_20:
[----:B------:R-:W-:Y:S05]  /*0690*/  BSYNC B0 ;  /* 0x0000000000007941 */ /* 0x000fea0003800000 */
.L_x_19:
[----:B------:R-:W-:Y:S01]  /*06a0*/  IABS R0, R11 ;  /* 0x0000000b00007213 */ /* 0x000fe20000000000 */
[----:B---3--:R-:W-:Y:S02]  /*06b0*/  IMAD R224, R7, c[0x0][0x538], R224 ;  /* 0x00014e0007e07a24 */ /* 0x008fe400078e02e0 */
[----:B------:R-:W-:Y:S02]  /*06c0*/  IMAD.IADD R227, R227, 0x1, R9 ;  /* 0x00000001e3e37824 */ /* 0x000fe400078e0209 */
[----:B------:R-:W-:Y:S01]  /*06d0*/  IMAD.MOV.U32 R5, RZ, RZ, R0 ;  /* 0x000000ffff057224 */ /* 0x000fe200078e0000 */
[----:B------:R-:W-:Y:S02]  /*06e0*/  IABS R0, R10 ;  /* 0x0000000a00007213 */ /* 0x000fe40000000000 */
[----:B------:R-:W-:Y:S01]  /*06f0*/  IADD3 R225, -R224, UR4, RZ ;  /* 0x00000004e0e17c10 */ /* 0x000fe2000fffe1ff */
[----:B------:R-:W3:Y:S02]  /*0700*/  I2F.RP R2, R5 ;  /* 0x0000000500027306 */ /* 0x000ee40000209400 */
[----:B------:R-:W-:Y:S01]  /*0710*/  IMAD.MOV.U32 R7, RZ, RZ, R0 ;  /* 0x000000ffff077224 */ /* 0x000fe200078e0000 */
[----:B-1----:R-:W-:-:S02]  /*0720*/  IABS R6, R225 ;  /* 0x000000e100067213 */ /* 0x002fc40000000000 */
[----:B------:R-:W-:-:S03]  /*0730*/  IABS R0, R11 ;  /* 0x0000000b00007213 */ /* 0x000fc60000000000 */
[----:B------:R-:W-:Y:S01]  /*0740*/  I2F.RP R8, R7 ;  /* 0x0000000700087306 */ /* 0x000fe20000209400 */
[----:B------:R-:W-:-:S07]  /*0750*/  IADD3 R0, RZ, -R0, RZ ;  /* 0x80000000ff007210 */ /* 0x000fce0007ffe0ff */
[----:B---3--:R-:W1:Y:S02]  /*0760*/  MUFU.RCP R2, R2 ;  /* 0x0000000200027308 */ /* 0x008e640000001000 */
[----:B-1----:R-:W-:-:S06]  /*0770*/  IADD3 R2, R2, 0xffffffe, RZ ;  /* 0x0ffffffe02027810 */ /* 0x002fcc0007ffe0ff */
[----:B--2---:R-:W1:Y:S02]  /*0780*/  F2I.FTZ.U32.TRUNC.NTZ R3, R2 ;  /* 0x0000000200037305 */ /* 0x004e64000021f000 */
[----:B-1----:R-:W-:-:S04]  /*0790*/  IMAD.MOV R2, RZ, RZ, -R3 ;  /* 0x000000ffff027224 */ /* 0x002fc800078e0a03 */
[----:B------:R-:W-:Y:S02]  /*07a0*/  IMAD R4, R2, R5, RZ ;  /* 0x0000000502047224 */ /* 0x000fe400078e02ff */
[----:B------:R-:W-:-:S04]  /*07b0*/  IMAD.MOV.U32 R2, RZ, RZ, RZ ;  /* 0x000000ffff027224 */ /* 0x000fc800078e00ff */
[----:B------:R-:W-:-:S04]  /*07c0*/  IMAD.HI.U32 R2, R3, R4, R2 ;  /* 0x0000000403027227 */ /* 0x000fc800078e0002 */
[----:B------:R-:W-:-:S04]  /*07d0*/  IMAD.MOV.U32 R3, RZ, RZ, R6 ;  /* 0x000000ffff037224 */ /* 0x000fc800078e0006 */
[----:B------:R-:W-:-:S04]  /*07e0*/  IMAD.HI.U32 R2, R2, R3, RZ ;  /* 0x0000000302027227 */ /* 0x000fc800078e00ff */
[----:B------:R-:W-:Y:S02]  /*07f0*/  IMAD R0, R2, R0, R3 ;  /* 0x0000000002007224 */ /* 0x000fe400078e0203 */
[----:B------:R-:W1:Y:S03]  /*0800*/  MUFU.RCP R3, R8 ;  /* 0x0000000800037308 */ /* 0x000e660000001000 */
[----:B------:R-:W-:-:S13]  /*0810*/  ISETP.GT.U32.AND P1, PT, R5, R0, PT ;  /* 0x000000000500720c */ /* 0x000fda0003f24070 */
[----:B------:R-:W-:Y:S01]  /*0820*/  @!P1 IMAD.IADD R0, R0, 0x1, -R5 ;  /* 0x0000000100009824 */ /* 0x000fe200078e0a05 */
[----:B-1----:R-:W-:Y:S02]  /*0830*/  IADD3 R3, R3, 0xffffffe, RZ ;  /* 0x0ffffffe03037810 */ /* 0x002fe40007ffe0ff */
[----:B------:R-:W-:Y:S02]  /*0840*/  @!P1 IADD3 R2, R2, 0x1, RZ ;  /* 0x0000000102029810 */ /* 0x000fe40007ffe0ff */
[----:B------:R-:W-:Y:S02]  /*0850*/  ISETP.GE.U32.AND P2, PT, R0, R5, PT ;  /* 0x000000050000720c */ /* 0x000fe40003f46070 */
[----:B------:R-:W1:Y:S01]  /*0860*/  F2I.FTZ.U32.TRUNC.NTZ R3, R3 ;  /* 0x0000000300037305 */ /* 0x000e62000021f000 */
[----:B------:R-:W-:Y:S02]  /*0870*/  LOP3.LUT R0, R225, R11, RZ, 0x3c, !PT ;  /* 0x0000000be1007212 */ /* 0x000fe400078e3cff */
[----:B------:R-:W-:-:S02]  /*0880*/  ISETP.NE.AND P1, PT, R11, RZ, PT ;  /* 0x000000ff0b00720c */ /* 0x000fc40003f25270 */
[----:B------:R-:W-:-:S06]  /*0890*/  ISETP.GE.AND P0, PT, R0, RZ, PT ;  /* 0x000000ff0000720c */ /* 0x000fcc0003f06270 */
[----:B------:R-:W-:Y:S02]  /*08a0*/  @P2 IADD3 R2, R2, 0x1, RZ ;  /* 0x0000000102022810 */ /* 0x000fe40007ffe0ff */
[----:B-1----:R-:W-:-:S03]  /*08b0*/  IADD3 R0, RZ, -R3, RZ ;  /* 0x80000003ff007210 */ /* 0x002fc60007ffe0ff */
[----:B------:R-:W-:Y:S01]  /*08c0*/  IMAD.MOV.U32 R4, RZ, RZ, R2 ;  /* 0x000000ffff047224 */ /* 0x000fe200078e0002 */
[----:B------:R-:W-:-:S03]  /*08d0*/  MOV R2, RZ ;  /* 0x000000ff00027202 */ /* 0x000fc60000000f00 */
[----:B------:R-:W-:Y:S01]  /*08e0*/  @!P0 IMAD.MOV R4, RZ, RZ, -R4 ;  /* 0x000000ffff048224 */ /* 0x000fe200078e0a04 */
[----:B------:R-:W-:Y:S01]  /*08f0*/  @!P1 LOP3.LUT R4, RZ, R11, RZ, 0x33, !PT ;  /* 0x0000000bff049212 */ /* 0x000fe200078e33ff */
[----:B------:R-:W-:Y:S01]  /*0900*/  IMAD.MOV.U32 R5, RZ, RZ, R0 ;  /* 0x000000ffff057224 */ /* 0x000fe200078e0000 */
[----:B------:R-:W-:Y:S02]  /*0910*/  IABS R0, R10 ;  /* 0x0000000a00007213 */ /* 0x000fe40000000000 */
[----:B------:R-:W-:Y:S01]  /*0920*/  IABS R8, R4 ;  /* 0x0000000400087213 */ /* 0x000fe20000000000 */
[----:B------:R-:W-:Y:S02]  /*0930*/  IMAD R5, R5, R7, RZ ;  /* 0x0000000705057224 */ /* 0x000fe400078e02ff */
[----:B------:R-:W-:Y:S02]  /*0940*/  IMAD.MOV R6, RZ, RZ, -R0 ;  /* 0x000000ffff067224 */ /* 0x000fe400078e0a00 */
[----:B------:R-:W-:-:S04]  /*0950*/  IMAD.HI.U32 R0, R3, R5, R2 ;  /* 0x0000000503007227 */ /* 0x000fc800078e0002 */
[----:B------:R-:W-:Y:S02]  /*0960*/  IMAD.MOV.U32 R2, RZ, RZ, R8 ;  /* 0x000000ffff027224 */ /* 0x000fe400078e0008 */
[----:B------:R-:W-:Y:S02]  /*0970*/  IMAD.MOV.U32 R3, RZ, RZ, R6 ;  /* 0x000000ffff037224 */ /* 0x000fe400078e0006 */
[----:B------:R-:W-:-:S04]  /*0980*/  IMAD.HI.U32 R0, R0, R2, RZ ;  /* 0x0000000200007227 */ /* 0x000fc800078e00ff */
[----:B------:R-:W-:Y:S02]  /*0990*/  IMAD R2, R0, R3, R2 ;  /* 0x0000000300027224 */ /* 0x000fe400078e0202 */
[----:B------:R-:W-:-:S03]  /*09a0*/  IMAD R3, R4, R11, RZ ;  /* 0x0000000b04037224 */ /* 0x000fc600078e02ff */
[----:B------:R-:W-:Y:S02]  /*09b0*/  ISETP.GT.U32.AND P1, PT, R7, R2, PT ;  /* 0x000000020700720c */ /* 0x000fe40003f24070 */
[----:B------:R-:W-:-:S11]  /*09c0*/  IADD3 R225, R225, -R3, RZ ;  /* 0x80000003e1e17210 */ /* 0x000fd60007ffe0ff */
[----:B------:R-:W-:Y:S01]  /*09d0*/  @!P1 IMAD.IADD R2, R2, 0x1, -R7 ;  /* 0x0000000102029824 */ /* 0x000fe200078e0a07 */
[----:B------:R-:W-:Y:S02]  /*09e0*/  @!P1 IADD3 R0, R0, 0x1, RZ ;  /* 0x0000000100009810 */ /* 0x000fe40007ffe0ff */
[----:B------:R-:W-:Y:S02]  /*09f0*/  ISETP.NE.AND P1, PT, R10, RZ, PT ;  /* 0x000000ff0a00720c */ /* 0x000fe40003f25270 */
[----:B------:R-:W-:Y:S02]  /*0a00*/  ISETP.GE.U32.AND P2, PT, R2, R7, PT ;  /* 0x000000070200720c */ /* 0x000fe40003f46070 */
[----:B------:R-:W-:-:S04]  /*0a10*/  LOP3.LUT R2, R4, R10, RZ, 0x3c, !PT ;  /* 0x0000000a04027212 */ /* 0x000fc800078e3cff */
[----:B------:R-:W-:-:S07]  /*0a20*/  ISETP.GE.AND P0, PT, R2, RZ, PT ;  /* 0x000000ff0200720c */ /* 0x000fce0003f06270 */
[----:B------:R-:W-:-:S06]  /*0a30*/  @P2 IADD3 R0, R0, 0x1, RZ ;  /* 0x0000000100002810 */ /* 0x000fcc0007ffe0ff */
[----:B------:R-:W-:Y:S02]  /*0a40*/  @!P0 IADD3 R0, -R0, RZ, RZ ;  /* 0x000000ff00008210 */ /* 0x000fe40007ffe1ff */
[----:B------:R-:W-:-:S05]  /*0a50*/  @!P1 LOP3.LUT R0, RZ, R10, RZ, 0x33, !PT ;  /* 0x0000000aff009212 */ /* 0x000fca00078e33ff */
[--C-:B------:R-:W-:Y:S02]  /*0a60*/  IMAD.MOV R2, RZ, RZ, -R0.reuse ;  /* 0x000000ffff027224 */ /* 0x100fe400078e0a00 */
[C---:B------:R-:W-:Y:S02]  /*0a70*/  IMAD R0, R10.reuse, 0x1000000, R0 ;  /* 0x010000000a007824 */ /* 0x040fe400078e0200 */
[----:B------:R-:W-:-:S04]  /*0a80*/  IMAD R2, R10, R2, R4 ;  /* 0x000000020a027224 */ /* 0x000fc800078e0204 */
[----:B------:R-:W-:Y:S01]  /*0a90*/  IMAD R226, R2, 0x10000, R0 ;  /* 0x0001000002e27824 */ /* 0x000fe200078e0200 */
[----:B------:R-:W-:Y:S05]  /*0aa0*/  BRA `(.L_x_22) ;  /* 0x0000004000007947 */ /* 0x000fea0003800000 */
.L_x_13:
[----:B--2---:R-:W-:Y:S01]  /*0ab0*/  IMAD.MOV.U32 R225, RZ, RZ, RZ ;  /* 0x000000ffffe17224 */ /* 0x004fe200078e00ff */
[----:B------:R-:W-:Y:S01]  /*0ac0*/  MOV R226, RZ ;  /* 0x000000ff00e27202 */ /* 0x000fe20000000f00 */
[----:B------:R-:W-:Y:S01]  /*0ad0*/  IMAD.U32 R224, RZ, RZ, UR4 ;  /* 0x00000004ffe07e24 */ /* 0x000fe2000f8e00ff */
[----:B------:R-:W-:Y:S02]  /*0ae0*/  MOV R227, c[0x0][0x53c] ;  /* 0x00014f0000e37a02 */ /* 0x000fe40000000f00 */
.L_x_22:
[----:B------:R-:W-:Y:S01]  /*0af0*/  ISETP.NE.AND P0, PT, R12, RZ, PT ;  /* 0x000000ff0c00720c */ /* 0x000fe20003f05270 */
[----:B------:R-:W-:-:S12]  /*0b00*/  WARPSYNC 0xffffffff ;  /* 0xffffffff00007948 */ /* 0x000fd80003800000 */
[----:B------:R1:W-:Y:S04]  /*0b10*/  @!P0 STS.128 [0x18100], R224 ;  /* 0x018100e0ff008388 */ /* 0x0003e80000000c00 */
[----:B------:R-:W-:Y:S06]  /*0b20*/  BAR.ARV 0x5, 0x100 ;  /* 0x0144000000007b1d */ /* 0x000fec0000002000 */
.L_x_11:
[----:B-12---:R-:W-:-:S13]  /*0b30*/  ISETP.GE.AND P0, PT, R227, c[0x0][0x53c], PT ;  /* 0x00014f00e3007a0c */ /* 0x006fda0003f06270 */
[----:B------:R-:W-:Y:S05]  /*0b40*/  @P0 EXIT ;  /* 0x000000000000094d */ /* 0x000fea0003800000 */
[----:B------:R-:W1:Y:S02]  /*0b50*/  S2R R15, SR_TID.X ;  /* 0x00000000000f7919 */ /* 0x000e640000002100 */
[----:B-1----:R-:W-:-:S04]  /*0b60*/  SHF.R.S32.HI R10, RZ, 0x1f, R15 ;  /* 0x0000001fff0a7819 */ /* 0x002fc8000001140f */
[CC--:B------:R-:W-:Y:S02]  /*0b70*/  LEA.HI R2, R10.reuse, R15.reuse, RZ, 0x4 ;  /* 0x0000000f0a027211 */ /* 0x0c0fe400078f20ff */
[----:B------:R-:W-:Y:S02]  /*0b80*/  LEA.HI R8, R10, R15, RZ, 0x3 ;  /* 0x0000000f0a087211 */ /* 0x000fe400078f18ff */
[----:B------:R-:W-:Y:S02]  /*0b90*/  SHF.R.S32.HI R3, RZ, 0x4, R2 ;  /* 0x00000004ff037819 */ /* 0x000fe40000011402 */
[----:B------:R-:W-:Y:S02]  /*0ba0*/  LOP3.LUT R9, R8, 0xfffffff8, RZ, 0xc0, !PT ;  /* 0xfffffff808097812 */ /* 0x000fe400078ec0ff */
[----:B------:R-:W-:Y:S02]  /*0bb0*/  LEA.HI R0, R2, R3, RZ, 0x1 ;  /* 0x0000000302007211 */ /* 0x000fe400078f08ff */
[----:B------:R-:W-:Y:S01]  /*0bc0*/  SHF.R.S32.HI R17, RZ, 0x3, R8 ;  /* 0x00000003ff117819 */ /* 0x000fe20000011408 */
[----:B------:R-:W-:Y:S01]  /*0bd0*/  IMAD.IADD R9, R15, 0x1, -R9 ;  /* 0x000000010f097824 */ /* 0x000fe200078e0a09 */
[----:B------:R-:W-:-:S02]  /*0be0*/  LOP3.LUT R0, R0, 0xfffffffe, RZ, 0xc0, !PT ;  /* 0xfffffffe00007812 */ /* 0x000fc400078ec0ff */
[----:B------:R-:W-:Y:S01]  /*0bf0*/  LEA.HI R11, R10, R15, RZ, 0x2 ;  /* 0x0000000f0a0b7211 */ /* 0x000fe200078f10ff */
[----:B------:R-:W-:Y:S02]  /*0c00*/  IMAD.SHL.U32 R4, R17, 0x40, RZ ;  /* 0x0000004011047824 */ /* 0x000fe400078e00ff */
[----:B------:R-:W-:Y:S01]  /*0c10*/  IMAD.IADD R13, R3, 0x1, -R0 ;  /* 0x00000001030d7824 */ /* 0x000fe200078e0a00 */
[----:B------:R-:W-:Y:S01]  /*0c20*/  LOP3.LUT R0, R2, 0xfffffff0, RZ, 0xc0, !PT ;  /* 0xfffffff002007812 */ /* 0x000fe200078ec0ff */
[C---:B------:R-:W-:Y:S01]  /*0c30*/  IMAD.SHL.U32 R220, R9.reuse, 0x8, RZ ;  /* 0x0000000809dc7824 */ /* 0x040fe200078e00ff */
[--C-:B------:R-:W-:Y:S01]  /*0c40*/  SHF.R.S32.HI R7, RZ, 0x2, R11.reuse ;  /* 0x00000002ff077819 */ /* 0x100fe2000001140b */
[----:B------:R-:W-:Y:S01]  /*0c50*/  IMAD.SHL.U32 R6, R9, 0x40, RZ ;  /* 0x0000004009067824 */ /* 0x000fe200078e00ff */
[----:B------:R-:W-:Y:S01]  /*0c60*/  SHF.R.S32.HI R3, RZ, 0x1f, R11 ;  /* 0x0000001fff037819 */ /* 0x000fe2000001140b */
[----:B------:R-:W-:Y:S01]  /*0c70*/  IMAD.IADD R2, R15, 0x1, -R0 ;  /* 0x000000010f027824 */ /* 0x000fe200078e0a00 */
[----:B------:R-:W-:-:S02]  /*0c80*/  LOP3.LUT R0, R4, 0x1c0, RZ, 0xc0, !PT ;  /* 0x000001c004007812 */ /* 0x000fc400078ec0ff */
[----:B------:R-:W-:Y:S02]  /*0c90*/  LEA.HI R3, R3, R7, RZ, 0x3 ;  /* 0x0000000703037211 */ /* 0x000fe400078f18ff */
[----:B------:R-:W-:Y:S02]  /*0ca0*/  SHF.R.S32.HI R12, RZ, 0x1f, R2 ;  /* 0x0000001fff0c7819 */ /* 0x000fe40000011402 */
[----:B------:R-:W-:Y:S02]  /*0cb0*/  LOP3.LUT R4, R3, 0xfffffff8, RZ, 0xc0, !PT ;  /* 0xfffffff803047812 */ /* 0x000fe400078ec0ff */
[----:B------:R-:W-:Y:S02]  /*0cc0*/  LOP3.LUT R5, R0, 0x38, R220, 0xf8, !PT ;  /* 0x0000003800057812 */ /* 0x000fe400078ef8dc */
[----:B------:R-:W-:Y:S01]  /*0cd0*/  SHF.R.U32.HI R3, RZ, 0x3, R0 ;  /* 0x00000003ff037819 */ /* 0x000fe20000011600 */
[----:B------:R-:W-:Y:S01]  /*0ce0*/  IMAD.IADD R7, R7, 0x1, -R4 ;  /* 0x0000000107077824 */ /* 0x000fe200078e0a04 */
[----:B------:R-:W-:-:S02]  /*0cf0*/  LOP3.LUT R0, R6, 0x1c0, RZ, 0xc0, !PT ;  /* 0x000001c006007812 */ /* 0x000fc400078ec0ff */
[----:B------:R-:W-:Y:S02]  /*0d00*/  LEA.HI R12, R12, R2, RZ, 0x3 ;  /* 0x000000020c0c7211 */ /* 0x000fe400078f18ff */
[----:B------:R-:W-:Y:S02]  /*0d10*/  LOP3.LUT R5, R5, R3, RZ, 0x3c, !PT ;  /* 0x0000000305057212 */ /* 0x000fe400078e3cff */
[----:B------:R-:W-:Y:S02]  /*0d20*/  LOP3.LUT R3, R0, 0x8, R8, 0xf8, !PT ;  /* 0x0000000800037812 */ /* 0x000fe400078ef808 */
[----:B------:R-:W-:Y:S02]  /*0d30*/  SHF.R.U32.HI R0, RZ, 0x3, R0 ;  /* 0x00000003ff007819 */ /* 0x000fe40000011600 */
[----:B------:R-:W-:Y:S02]  /*0d40*/  LEA.HI R8, R10, R15, RZ, 0x5 ;  /* 0x0000000f0a087211 */ /* 0x000fe400078f28ff */
[----:B------:R-:W-:-:S02]  /*0d50*/  LOP3.LUT R4, R12, 0xfffffff8, RZ, 0xc0, !PT ;  /* 0xfffffff80c047812 */ /* 0x000fc400078ec0ff */
[----:B------:R-:W-:Y:S02]  /*0d60*/  LEA.HI R6, R10, R15, RZ, 0x6 ;  /* 0x0000000f0a067211 */ /* 0x000fe400078f30ff */
[----:B------:R-:W-:Y:S01]  /*0d70*/  LOP3.LUT R14, R3, R0, RZ, 0x3c, !PT ;  /* 0x00000000030e7212 */ /* 0x000fe200078e3cff */
[----:B------:R-:W-:Y:S01]  /*0d80*/  IMAD.IADD R10, R2, 0x1, -R4 ;  /* 0x00000001020a7824 */ /* 0x000fe200078e0a04 */
[----:B------:R-:W-:Y:S01]  /*0d90*/  LOP3.LUT R0, R8, 0xffffffe0, RZ, 0xc0, !PT ;  /* 0xffffffe008007812 */ /* 0x000fe200078ec0ff */
[----:B------:R-:W-:Y:S01]  /*0da0*/  IMAD.SHL.U32 R4, R6, 0x8, RZ ;  /* 0x0000000806047824 */ /* 0x000fe200078e00ff */
[--C-:B------:R-:W-:Y:S02]  /*0db0*/  SHF.R.S32.HI R6, RZ, 0x5, R8.reuse ;  /* 0x00000005ff067819 */ /* 0x100fe40000011408 */
[----:B------:R-:W-:Y:S01]  /*0dc0*/  SHF.R.S32.HI R2, RZ, 0x1f, R8 ;  /* 0x0000001fff027819 */ /* 0x000fe20000011408 */
[----:B------:R-:W-:Y:S01]  /*0dd0*/  IMAD.IADD R16, R15, 0x1, -R0 ;  /* 0x000000010f107824 */ /* 0x000fe200078e0a00 */
[----:B------:R-:W-:Y:S01]  /*0de0*/  LOP3.LUT R3, R11, 0xfffffffc, RZ, 0xc0, !PT ;  /* 0xfffffffc0b037812 */ /* 0x000fe200078ec0ff */
[----:B------:R-:W-:Y:S01]  /*0df0*/  IMAD.SHL.U32 R8, R13, 0x8, RZ ;  /* 0x000000080d087824 */ /* 0x000fe200078e00ff */
[----:B------:R-:W-:Y:S01]  /*0e00*/  LEA.HI R0, R2, R6, RZ, 0x3 ;  /* 0x0000000602007211 */ /* 0x000fe200078f18ff */
[----:B------:R-:W-:Y:S01]  /*0e10*/  IMAD.SHL.U32 R2, R10, 0x40, RZ ;  /* 0x000000400a027824 */ /* 0x000fe200078e00ff */
[----:B------:R-:W-:-:S02]  /*0e20*/  SHF.R.S32.HI R11, RZ, 0x1f, R16 ;  /* 0x0000001fff0b7819 */ /* 0x000fc40000011410 */
[----:B------:R-:W-:Y:S02]  /*0e30*/  LOP3.LUT R0, R0, 0xffffff8, RZ, 0xc0, !PT ;  /* 0x0ffffff800007812 */ /* 0x000fe400078ec0ff */
[----:B------:R-:W-:Y:S02]  /*0e40*/  LEA.HI R11, R11, R16, RZ, 0x2 ;  /* 0x000000100b0b7211 */ /* 0x000fe400078f10ff */
[----:B------:R-:W-:Y:S01]  /*0e50*/  LOP3.LUT R195, R5, 0x7ffffe00, R4, 0xf8, !PT ;  /* 0x7ffffe0005c37812 */ /* 0x000fe200078ef804 */
[----:B------:R-:W-:Y:S01]  /*0e60*/  IMAD.IADD R4, R15, 0x1, -R3 ;  /* 0x000000010f047824 */ /* 0x000fe200078e0a03 */
[----:B------:R-:W-:Y:S01]  /*0e70*/  LOP3.LUT R2, R2, 0x1c0, RZ, 0xc0, !PT ;  /* 0x000001c002027812 */ /* 0x000fe200078ec0ff */
[----:B------:R-:W-:Y:S01]  /*0e80*/  IMAD.IADD R3, R6, 0x1, -R0 ;  /* 0x0000000106037824 */ /* 0x000fe200078e0a00 */
[----:B------:R-:W-:Y:S01]  /*0e90*/  SHF.R.S32.HI R0, RZ, 0x2, R11 ;  /* 0x00000002ff007819 */ /* 0x000fe2000001140b */
[----:B------:R-:W-:Y:S01]  /*0ea0*/  IMAD.SHL.U32 R195, R195, 0x2, RZ ;  /* 0x00000002c3c37824 */ /* 0x000fe200078e00ff */
[----:B------:R-:W-:-:S02]  /*0eb0*/  LOP3.LUT R5, R7, 0x1, RZ, 0xc0, !PT ;  /* 0x0000000107057812 */ /* 0x000fc400078ec0ff */
[----:B------:R-:W-:Y:S01]  /*0ec0*/  LOP3.LUT R8, R2, 0x8, R8, 0xf8, !PT ;  /* 0x0000000802087812 */ /* 0x000fe200078ef808 */
[----:B------:R-:W-:Y:S01]  /*0ed0*/  IMAD R15, R3, 0x10, R0 ;  /* 0x00000010030f7824 */ /* 0x000fe200078e0200 */
[----:B------:R-:W-:Y:S01]  /*0ee0*/  SHF.R.U32.HI R2, RZ, 0x3, R2 ;  /* 0x00000003ff027819 */ /* 0x000fe20000011602 */
[----:B------:R-:W-:Y:S01]  /*0ef0*/  IMAD.SHL.U32 R3, R7, 0x40, RZ ;  /* 0x0000004007037824 */ /* 0x000fe200078e00ff */
[----:B------:R-:W-:Y:S02]  /*0f00*/  LEA.HI R0, R4, R4, RZ, 0x1 ;  /* 0x0000000404007211 */ /* 0x000fe400078f08ff */
[----:B------:R-:W-:Y:S01]  /*0f10*/  ISETP.NE.U32.AND P0, PT, R5, 0x1, PT ;  /* 0x000000010500780c */ /* 0x000fe20003f05070 */
[----:B------:R-:W-:Y:S01]  /*0f20*/  STL [R1+0x38], R15 ;  /* 0x0000380f01007387 */ /* 0x000fe20000100800 */
[----:B------:R-:W-:Y:S01]  /*0f30*/  LOP3.LUT R8, R8, R2, RZ, 0x3c, !PT ;  /* 0x0000000208087212 */ /* 0x000fe200078e3cff */
[----:B------:R-:W-:Y:S01]  /*0f40*/  IMAD.SHL.U32 R2, R6, 0x400, RZ ;  /* 0x0000040006027824 */ /* 0x000fe200078e00ff */
[----:B------:R-:W-:-:S02]  /*0f50*/  LOP3.LUT R0, R0, 0x1ffffffe, RZ, 0xc0, !PT ;  /* 0x1ffffffe00007812 */ /* 0x000fc400078ec0ff */
[----:B------:R-:W-:Y:S01]  /*0f60*/  R2P PR, R7, 0x6 ;  /* 0x0000000607007804 */ /* 0x000fe20000000000 */
[----:B------:R-:W-:Y:S01]  /*0f70*/  IMAD.SHL.U32 R7, R12, 0x40, RZ ;  /* 0x000000400c077824 */ /* 0x000fe200078e00ff */
[----:B------:R-:W-:Y:S01]  /*0f80*/  LOP3.LUT R6, R3, 0x1c0, RZ, 0xc0, !PT ;  /* 0x000001c003067812 */ /* 0x000fe200078ec0ff */
[----:B------:R-:W-:Y:S01]  /*0f90*/  IMAD.IADD R12, R4, 0x1, -R0 ;  /* 0x00000001040c7824 */ /* 0x000fe200078e0a00 */
[----:B------:R-:W-:Y:S01]  /*0fa0*/  LOP3.LUT P6, RZ, R10, 0x2, RZ, 0xc0, !PT ;  /* 0x000000020aff7812 */ /* 0x000fe200078cc0ff */
[----:B------:R-:W-:Y:S01]  /*0fb0*/  IMAD R5, R4, 0x2, R2 ;  /* 0x0000000204057824 */ /* 0x000fe200078e0202 */
[----:B------:R-:W-:Y:S01]  /*0fc0*/  LEA.HI R4, R6, R6, RZ, 0x1d ;  /* 0x0000000606047211 */ /* 0x000fe200078fe8ff */
[----:B------:R-:W-:Y:S01]  /*0fd0*/  IMAD R0, R13, 0x200, R14 ;  /* 0x000002000d007824 */ /* 0x000fe200078e020e */
[----:B------:R-:W-:Y:S01]  /*0fe0*/  LOP3.LUT R3, R7, 0xfffffe00, RZ, 0xc0, !PT ;  /* 0xfffffe0007037812 */ /* 0x000fe200078ec0ff */
[----:B------:R-:W-:Y:S01]  /*0ff0*/  IMAD.MOV.U32 R13, RZ, RZ, 0x20 ;  /* 0x00000020ff0d7424 */ /* 0x000fe200078e00ff */
[----:B------:R-:W-:Y:S01]  /*1000*/  LOP3.LUT P5, RZ, R10, 0x4, RZ, 0xc0, !PT ;  /* 0x000000040aff7812 */ /* 0x000fe200078ac0ff */
[----:B------:R-:W-:Y:S01]  /*1010*/  IMAD.IADD R10, R5, 0x1, R4 ;  /* 0x00000001050a7824 */ /* 0x000fe200078e0204 */
[----:B------:R-:W-:-:S02]  /*1020*/  IADD3 R4, R8, R3, R2 ;  /* 0x0000000308047210 */ /* 0x000fc40007ffe002 */
[----:B------:R-:W-:Y:S01]  /*1030*/  LOP3.LUT R5, R8, R3, RZ, 0xfc, !PT ;  /* 0x0000000308057212 */ /* 0x000fe200078efcff */
[C---:B------:R-:W-:Y:S01]  /*1040*/  IMAD R3, R9.reuse, 0x20, R17 ;  /* 0x0000002009037824 */ /* 0x040fe200078e0211 */
[----:B------:R-:W-:Y:S01]  /*1050*/  IADD3 R222, R220, 0x40, RZ ;  /* 0x00000040dcde7810 */ /* 0x000fe20007ffe0ff */
[----:B------:R-:W-:Y:S01]  /*1060*/  IMAD.MOV.U32 R8, RZ, RZ, 0x40 ;  /* 0x00000040ff087424 */ /* 0x000fe200078e00ff */
[C---:B------:R-:W-:Y:S02]  /*1070*/  LOP3.LUT P4, RZ, R9.reuse, 0x2, RZ, 0xc0, !PT ;  /* 0x0000000209ff7812 */ /* 0x040fe4000788c0ff */
[----:B------:R1:W-:Y:S01]  /*1080*/  STL [R1+0x30], R3 ;  /* 0x0000300301007387 */ /* 0x0003e20000100800 */
[----:B------:R-:W-:Y:S01]  /*1090*/  LOP3.LUT P3, RZ, R9, 0x4, RZ, 0xc0, !PT ;  /* 0x0000000409ff7812 */ /* 0x000fe2000786c0ff */
[----:B------:R-:W-:Y:S01]  /*10a0*/  IMAD R9, R12, 0x8, R15 ;  /* 0x000000080c097824 */ /* 0x000fe200078e020f */
[----:B------:R-:W-:Y:S02]  /*10b0*/  SHF.R.S32.HI R6, RZ, 0x1f, R222 ;  /* 0x0000001fff067819 */ /* 0x000fe400000114de */
[----:B------:R-:W-:-:S02]  /*10c0*/  SEL R7, R13, 0xffffffe0, !P1 ;  /* 0xffffffe00d077807 */ /* 0x000fc40004800000 */
[----:B------:R-:W-:Y:S01]  /*10d0*/  LEA R172, R0, 0x6100, 0x1 ;  /* 0x0000610000ac7811 */ /* 0x000fe200078e08ff */
[----:B------:R2:W-:Y:S01]  /*10e0*/  STL [R1], R6 ;  /* 0x0000000601007387 */ /* 0x0005e20000100800 */
[C---:B------:R-:W-:Y:S02]  /*10f0*/  SEL R2, R8.reuse, 0xffffffc0, !P3 ;  /* 0xffffffc008027807 */ /* 0x040fe40005800000 */
[----:B------:R-:W-:Y:S01]  /*1100*/  SEL R0, R8, 0xffffffc0, !P5 ;  /* 0xffffffc008007807 */ /* 0x000fe20006800000 */
[----:B------:R3:W-:Y:S01]  /*1110*/  STL [R1+0x3c], R9 ;  /* 0x00003c0901007387 */ /* 0x0007e20000100800 */
[----:B------:R-:W-:Y:S01]  /*1120*/  LEA R10, R10, 0x80, 0x1 ;  /* 0x000000800a0a7811 */ /* 0x000fe200078e08ff */
[C---:B------:R-:W-:Y:S01]  /*1130*/  IMAD.IADD R178, R172.reuse, 0x1, R2 ;  /* 0x00000001acb27824 */ /* 0x040fe200078e0202 */
[C---:B------:R-:W-:Y:S02]  /*1140*/  IADD3 R183, R172.reuse, 0x20, RZ ;  /* 0x00000020acb77810 */ /* 0x040fe40007ffe0ff */
[----:B------:R-:W-:Y:S01]  /*1150*/  @P4 IADD3 R183, R172, -0x20, RZ ;  /* 0xffffffe0acb74810 */ /* 0x000fe20007ffe0ff */
[----:B------:R-:W-:Y:S01]  /*1160*/  STL [R1+0x10], R10 ;  /* 0x0000100a01007387 */ /* 0x000fe20000100800 */
[----:B------:R-:W-:-:S02]  /*1170*/  LEA R179, R4, 0xc100, 0x1 ;  /* 0x0000c10004b37811 */ /* 0x000fc400078e08ff */
[----:B------:R-:W-:Y:S01]  /*1180*/  LEA R173, R5, 0x100, 0x1 ;  /* 0x0000010005ad7811 */ /* 0x000fe200078e08ff */
[----:B------:R-:W-:Y:S01]  /*1190*/  IMAD.IADD R175, R2, 0x1, R183 ;  /* 0x0000000102af7824 */ /* 0x000fe200078e02b7 */
[----:B------:R-:W-:Y:S01]  /*11a0*/  IADD3 R223, R220, 0x80, RZ ;  /* 0x00000080dcdf7810 */ /* 0x000fe20007ffe0ff */
[----:B------:R-:W-:Y:S01]  /*11b0*/  IMAD.IADD R182, R179, 0x1, R0 ;  /* 0x00000001b3b67824 */ /* 0x000fe200078e0200 */
[----:B-1----:R-:W-:Y:S01]  /*11c0*/  LOP3.LUT R3, R11, 0x7ffffffc, RZ, 0xc0, !PT ;  /* 0x7ffffffc0b037812 */ /* 0x002fe200078ec0ff */
[----:B------:R-:W-:Y:S01]  /*11d0*/  IMAD.IADD R177, R0, 0x1, R173 ;  /* 0x0000000100b17824 */ /* 0x000fe200078e02ad */
[----:B------:R-:W-:Y:S02]  /*11e0*/  SHF.R.S32.HI R221, RZ, 0x1f, R220 ;  /* 0x0000001fffdd7819 */ /* 0x000fe400000114dc */
[----:B------:R-:W-:Y:S01]  /*11f0*/  SHF.R.S32.HI R252, RZ, 0x1f, R223 ;  /* 0x0000001ffffc7819 */ /* 0x000fe200000114df */
[----:B------:R-:W-:Y:S01]  /*1200*/  IMAD.IADD R3, R16, 0x1, -R3 ;  /* 0x0000000110037824 */ /* 0x000fe200078e0a03 */
[----:B------:R-:W-:-:S02]  /*1210*/  IADD3 R194, R183, 0x800, RZ ;  /* 0x00000800b7c27810 */ /* 0x000fc40007ffe0ff */
[----:B--2---:R-:W-:Y:S01]  /*1220*/  SEL R6, R8, 0xffffffc0, !P2 ;  /* 0xffffffc008067807 */ /* 0x004fe20005000000 */
[----:B------:R-:W-:Y:S01]  /*1230*/  IMAD.SHL.U32 R233, R3, 0x2, RZ ;  /* 0x0000000203e97824 */ /* 0x000fe200078e00ff */
[----:B------:R-:W-:Y:S02]  /*1240*/  SEL R3, R13, 0xffffffe0, !P6 ;  /* 0xffffffe00d037807 */ /* 0x000fe40007000000 */
[----:B------:R-:W-:Y:S02]  /*1250*/  IADD3 R193, R183, 0x1000, RZ ;  /* 0x00001000b7c17810 */ /* 0x000fe40007ffe0ff */
[----:B------:R-:W-:Y:S01]  /*1260*/  IADD3 R15, R233, 0x88, RZ ;  /* 0x00000088e90f7810 */ /* 0x000fe20007ffe0ff */
[----:B------:R-:W-:Y:S01]  /*1270*/  IMAD.IADD R180, R179, 0x1, R3 ;  /* 0x00000001b3b47824 */ /* 0x000fe200078e0203 */
[----:B------:R-:W-:Y:S01]  /*1280*/  IADD3 R14, R233, 0x90, RZ ;  /* 0x00000090e90e7810 */ /* 0x000fe20007ffe0ff */
[----:B------:R-:W-:Y:S01]  /*1290*/  IMAD.IADD R174, R3, 0x1, R173 ;  /* 0x0000000103ae7824 */ /* 0x000fe200078e02ad */
[C---:B------:R-:W-:Y:S01]  /*12a0*/  IADD3 R13, R233.reuse, 0x98, RZ ;  /* 0x00000098e90d7810 */ /* 0x040fe20007ffe0ff */
[----:B------:R-:W-:Y:S01]  /*12b0*/  IMAD.IADD R181, R180, 0x1, R0 ;  /* 0x00000001b4b57824 */ /* 0x000fe200078e0200 */
[C---:B------:R-:W-:Y:S01]  /*12c0*/  IADD3 R12, R233.reuse, 0xa0, RZ ;  /* 0x000000a0e90c7810 */ /* 0x040fe20007ffe0ff */
[----:B------:R-:W-:Y:S01]  /*12d0*/  IMAD.IADD R176, R0, 0x1, R174 ;  /* 0x0000000100b07824 */ /* 0x000fe200078e02ae */
[----:B------:R-:W-:-:S02]  /*12e0*/  IADD3 R11, R233, 0xa8, RZ ;  /* 0x000000a8e90b7810 */ /* 0x000fc40007ffe0ff */
[----:B------:R-:W-:Y:S02]  /*12f0*/  SHF.R.S32.HI R16, RZ, 0x1f, R15 ;  /* 0x0000001fff107819 */ /* 0x000fe4000001140f */
[C---:B------:R-:W-:Y:S02]  /*1300*/  IADD3 R8, R233.reuse, 0x80, RZ ;  /* 0x00000080e9087810 */ /* 0x040fe40007ffe0ff */
[C---:B---3--:R-:W-:Y:S02]  /*1310*/  IADD3 R9, R233.reuse, 0xb0, RZ ;  /* 0x000000b0e9097810 */ /* 0x048fe40007ffe0ff */
[----:B------:R-:W-:Y:S02]  /*1320*/  SHF.R.S32.HI R15, RZ, 0x1f, R14 ;  /* 0x0000001fff0f7819 */ /* 0x000fe4000001140e */
[----:B------:R-:W-:Y:S02]  /*1330*/  IADD3 R8, R233, 0xb8, RZ ;  /* 0x000000b8e9087810 */ /* 0x000fe40007ffe0ff */
[----:B------:R-:W-:-:S02]  /*1340*/  SHF.R.S32.HI R14, RZ, 0x1f, R13 ;  /* 0x0000001fff0e7819 */ /* 0x000fc4000001140d */
[----:B------:R-:W-:Y:S02]  /*1350*/  SHF.R.S32.HI R13, RZ, 0x1f, R12 ;  /* 0x0000001fff0d7819 */ /* 0x000fe4000001140c */
[----:B------:R-:W-:Y:S02]  /*1360*/  SHF.R.S32.HI R12, RZ, 0x1f, R11 ;  /* 0x0000001fff0c7819 */ /* 0x000fe4000001140b */
[----:B------:R-:W-:Y:S01]  /*1370*/  SHF.R.S32.HI R11, RZ, 0x1f, R9 ;  /* 0x0000001fff0b7819 */ /* 0x000fe20000011409 */
[C---:B------:R-:W-:Y:S01]  /*1380*/  IMAD.IADD R11, R10.reuse, 0x1, R6 ;  /* 0x000000010a0b7824 */ /* 0x040fe200078e0206 */
[----:B------:R-:W-:Y:S01]  /*1390*/  SHF.R.S32.HI R9, RZ, 0x1f, R8 ;  /* 0x0000001fff097819 */ /* 0x000fe20000011408 */
[C---:B------:R-:W-:Y:S01]  /*13a0*/  IMAD.IADD R9, R10.reuse, 0x1, R7 ;  /* 0x000000010a097824 */ /* 0x040fe200078e0207 */
[C---:B------:R-:W-:Y:S02]  /*13b0*/  IADD3 R8, R10.reuse, -0x10, RZ ;  /* 0xfffffff00a087810 */ /* 0x040fe40007ffe0ff */
[----:B------:R-:W-:Y:S01]  /*13c0*/  @P0 IADD3 R8, R10, 0x10, RZ ;  /* 0x000000100a080810 */ /* 0x000fe20007ffe0ff */
[----:B------:R-:W-:Y:S01]  /*13d0*/  IMAD.IADD R2, R9, 0x1, R6 ;  /* 0x0000000109027824 */ /* 0x000fe200078e0206 */
[----:B------:R-:W-:Y:S01]  /*13e0*/  STL [R1+0x2c], R11 ;  /* 0x00002c0b01007387 */ /* 0x000fe20000100800 */
[----:B------:R-:W-:-:S02]  /*13f0*/  IADD3 R192, R183, 0x1800, RZ ;  /* 0x00001800b7c07810 */ /* 0x000fc40007ffe0ff */
[----:B------:R-:W-:Y:S01]  /*1400*/  IMAD.IADD R4, R6, 0x1, R8 ;  /* 0x0000000106047824 */ /* 0x000fe200078e0208 */
[----:B------:R-:W-:Y:S01]  /*1410*/  STL [R1+0x1c], R9 ;  /* 0x00001c0901007387 */ /* 0x000fe20000100800 */
[C---:B------:R-:W-:Y:S02]  /*1420*/  IADD3 R191, R183.reuse, 0x2000, RZ ;  /* 0x00002000b7bf7810 */ /* 0x040fe40007ffe0ff */
[C---:B------:R-:W-:Y:S01]  /*1430*/  IADD3 R190, R183.reuse, 0x2800, RZ ;  /* 0x00002800b7be7810 */ /* 0x040fe20007ffe0ff */
[----:B------:R1:W-:Y:S01]  /*1440*/  STL [R1+0x28], R2 ;  /* 0x0000280201007387 */ /* 0x0003e20000100800 */
[C---:B------:R-:W-:Y:S02]  /*1450*/  IADD3 R189, R183.reuse, 0x3000, RZ ;  /* 0x00003000b7bd7810 */ /* 0x040fe40007ffe0ff */
[C---:B------:R-:W-:Y:S01]  /*1460*/  IADD3 R188, R183.reuse, 0x3800, RZ ;  /* 0x00003800b7bc7810 */ /* 0x040fe20007ffe0ff */
[----:B------:R-:W-:Y:S01]  /*1470*/  STL [R1+0x14], R8 ;  /* 0x0000140801007387 */ /* 0x000fe20000100800 */
[----:B------:R-:W-:-:S02]  /*1480*/  IADD3 R187, R183, 0x4000, RZ ;  /* 0x00004000b7bb7810 */ /* 0x000fc40007ffe0ff */
[C---:B------:R-:W-:Y:S01]  /*1490*/  IADD3 R186, R183.reuse, 0x4800, RZ ;  /* 0x00004800b7ba7810 */ /* 0x040fe20007ffe0ff */
[----:B------:R-:W-:Y:S01]  /*14a0*/  STL [R1+0x24], R4 ;  /* 0x0000240401007387 */ /* 0x000fe20000100800 */
[C---:B------:R-:W-:Y:S02]  /*14b0*/  IADD3 R185, R183.reuse, 0x5000, RZ ;  /* 0x00005000b7b97810 */ /* 0x040fe40007ffe0ff */
[----:B------:R-:W-:Y:S01]  /*14c0*/  IADD3 R184, R183, 0x5800, RZ ;  /* 0x00005800b7b87810 */ /* 0x000fe20007ffe0ff */
[----:B-1----:R-:W-:-:S05]  /*14d0*/  IMAD.IADD R2, R7, 0x1, R8 ;  /* 0x0000000107027824 */ /* 0x002fca00078e0208 */
[----:B------:R1:W-:Y:S02]  /*14e0*/  STL [R1+0x18], R2 ;  /* 0x0000180201007387 */ /* 0x0003e40000100800 */
[----:B-1----:R-:W-:-:S05]  /*14f0*/  IMAD.IADD R2, R2, 0x1, R6 ;  /* 0x0000000102027824 */ /* 0x002fca00078e0206 */
[----:B------:R1:W-:Y:S02]  /*1500*/  STL [R1+0x20], R2 ;  /* 0x0000200201007387 */ /* 0x0003e40000100800 */
.L_x_103:
[----:B------:R-:W-:-:S04]  /*1510*/  IMAD.MOV.U32 R13, RZ, RZ, 0x4 ;  /* 0x00000004ff0d7424 */ /* 0x000fc800078e00ff */
[----:B-1----:R-:W-:-:S05]  /*1520*/  IMAD.WIDE R2, R227, R13, c[0x0][0x588] ;  /* 0x00016200e3027625 */ /* 0x002fca00078e020d */
[----:B------:R-:W2:Y:S01]  /*1530*/  LDG.E R228, [R2.64] ;  /* 0x0000000602e47981 */ /* 0x000ea2000c1e1900 */
[----:B------:R-:W-:Y:S01]  /*1540*/  ISETP.NE.U32.AND P1, PT, RZ, c[0x0][0x370], PT ;  /* 0x0000dc00ff007a0c */ /* 0x000fe20003f25070 */
[----:B------:R-:W-:Y:S01]  /*1550*/  CS2R R6, SRZ ;  /* 0x0000000000067805 */ /* 0x000fe2000001ff00 */
[----:B------:R-:W-:Y:S02]  /*1560*/  ISETP.NE.U32.AND P5, PT, RZ, c[0x0][0x360], PT ;  /* 0x0000d800ff007a0c */ /* 0x000fe40003fa5070 */
[----:B------:R-:W-:Y:S02]  /*1570*/  ISETP.NE.AND.EX P1, PT, RZ, c[0x0][0x374], PT, P1 ;  /* 0x0000dd00ff007a0c */ /* 0x000fe40003f25310 */
[----:B------:R-:W-:Y:S02]  /*1580*/  ISETP.NE.AND.EX P5, PT, RZ, c[0x0][0x364], PT, P5 ;  /* 0x0000d900ff007a0c */ /* 0x000fe40003fa5350 */
[----:B------:R-:W-:-:S04]  /*1590*/  ISETP.NE.U32.AND P3, PT, RZ, c[0x0][0x348], PT ;  /* 0x0000d200ff007a0c */ /* 0x000fc80003f65070 */
[----:B------:R-:W-:Y:S01]  /*15a0*/  ISETP.NE.AND.EX P3, PT, RZ, c[0x0][0x34c], PT, P3 ;  /* 0x0000d300ff007a0c */ /* 0x000fe20003f65330 */
[----:B------:R-:W-:Y:S01]  /*15b0*/  IMAD.MOV.U32 R10, RZ, RZ, RZ ;  /* 0x000000ffff0a7224 */ /* 0x000fe200078e00ff */
[----:B--2---:R-:W-:-:S03]  /*15c0*/  SHF.R.S32.HI R251, RZ, 0x1f, R228 ;  /* 0x0000001ffffb7819 */ /* 0x004fc600000114e4 */
[----:B------:R-:W-:-:S04]  /*15d0*/  @P1 LEA R2, P0, R228, c[0x0][0x370], 0x2 ;  /* 0x0000dc00e4021a11 */ /* 0x000fc800078010ff */
[C-C-:B------:R-:W-:Y:S02]  /*15e0*/  @P1 LEA.HI.X R3, R228.reuse, c[0x0][0x374], R251.reuse, 0x2, P0 ;  /* 0x0000dd00e4031a11 */ /* 0x140fe400000f14fb */
[----:B------:R-:W-:Y:S02]  /*15f0*/  ISETP.NE.U32.AND P0, PT, RZ, c[0x0][0x350], PT ;  /* 0x0000d400ff007a0c */ /* 0x000fe40003f05070 */
[C---:B------:R-:W-:Y:S01]  /*1600*/  LEA R4, P4, R228.reuse, c[0x0][0x348], 0x2 ;  /* 0x0000d200e4047a11 */ /* 0x040fe200078810ff */
[----:B------:R1:W5:Y:S01]  /*1610*/  @P1 LDG.E R7, [R2.64] ;  /* 0x0000000602071981 */ /* 0x000362000c1e1900 */
[----:B------:R-:W-:Y:S02]  /*1620*/  ISETP.NE.AND.EX P0, PT, RZ, c[0x0][0x354], PT, P0 ;  /* 0x0000d500ff007a0c */ /* 0x000fe40003f05300 */
[C---:B------:R-:W-:Y:S02]  /*1630*/  @P5 LEA R8, P1, R228.reuse, c[0x0][0x360], 0x2 ;  /* 0x0000d800e4085a11 */ /* 0x040fe400078210ff */
[----:B------:R-:W-:-:S02]  /*1640*/  LEA.HI.X R5, R228, c[0x0][0x34c], R251, 0x2, P4 ;  /* 0x0000d300e4057a11 */ /* 0x000fc400020f14fb */
[----:B------:R-:W-:-:S03]  /*1650*/  @P5 LEA.HI.X R9, R228, c[0x0][0x364], R251, 0x2, P1 ;  /* 0x0000d900e4095a11 */ /* 0x000fc600008f14fb */
[----:B------:R2:W5:Y:S04]  /*1660*/  @P3 LDG.E R6, [R4.64] ;  /* 0x0000000604063981 */ /* 0x000568000c1e1900 */
[----:B------:R2:W5:Y:S01]  /*1670*/  @P5 LDG.E R17, [R8.64] ;  /* 0x0000000608115981 */ /* 0x000562000c1e1900 */
[----:B-1----:R-:W-:-:S04]  /*1680*/  LEA R2, P2, R228, c[0x0][0x350], 0x2 ;  /* 0x0000d400e4027a11 */ /* 0x002fc800078410ff */
[----:B------:R-:W-:-:S05]  /*1690*/  LEA.HI.X R3, R228, c[0x0][0x354], R251, 0x2, P2 ;  /* 0x0000d500e4037a11 */ /* 0x000fca00010f14fb */
[----:B------:R2:W5:Y:S01]  /*16a0*/  @P0 LDG.E R10, [R2.64] ;  /* 0x00000006020a0981 */ /* 0x000562000c1e1900 */
[----:B------:R-:W-:Y:S01]  /*16b0*/  YIELD ;  /* 0x0000000000007946 */ /* 0x000fe20003800000 */
[----:B------:R-:W-:Y:S01]  /*16c0*/  LOP3.LUT R234, R226, 0xffff, RZ, 0xc0, !PT ;  /* 0x0000ffffe2ea7812 */ /* 0x000fe200078ec0ff */
[----:B------:R-:W-:Y:S05]  /*16d0*/  @P5 BRA `(.L_x_23) ;  /* 0x0000005000005947 */ /* 0x000fea0003800000 */
[----:B-----5:R-:W-:Y:S01]  /*16e0*/  MOV R17, c[0x0][0x168] ;  /* 0x00005a0000117a02 */ /* 0x020fe20000000f00 */
[----:B------:R-:W-:Y:S05]  /*16f0*/  @!P3 BRA `(.L_x_23) ;  /* 0x000000300000b947 */ /* 0x000fea0003800000 */
[----:B--2---:R-:W2:Y:S04]  /*1700*/  LDG.E R8, [R4.64] ;  /* 0x0000000604087981 */ /* 0x004ea8000c1e1900 */
[----:B------:R-:W2:Y:S02]  /*1710*/  LDG.E R0, [R4.64+0x4] ;  /* 0x0000040604007981 */ /* 0x000ea4000c1e1900 */
[----:B--2---:R-:W-:-:S02]  /*1720*/  IADD3 R17, -R8, R0, RZ ;  /* 0x0000000008117210 */ /* 0x004fc40007ffe1ff */
.L_x_23:
[----:B------:R-:W-:-:S04]  /*1730*/  ISETP.NE.U32.AND P1, PT, RZ, c[0x0][0x368], PT ;  /* 0x0000da00ff007a0c */ /* 0x000fc80003f25070 */
[----:B------:R-:W-:-:S13]  /*1740*/  ISETP.NE.AND.EX P1, PT, RZ, c[0x0][0x36c], PT, P1 ;  /* 0x0000db00ff007a0c */ /* 0x000fda0003f25310 */
[----:B------:R-:W-:Y:S05]  /*1750*/  @!P1 BRA `(.L_x_24) ;  /* 0x0000004000009947 */ /* 0x000fea0003800000 */
[----:B--2---:R-:W-:-:S04]  /*1760*/  LEA R2, P1, R228, c[0x0][0x368], 0x2 ;  /* 0x0000da00e4027a11 */ /* 0x004fc800078210ff */
[----:B------:R-:W-:-:S05]  /*1770*/  LEA.HI.X R3, R228, c[0x0][0x36c], R251, 0x2, P1 ;  /* 0x0000db00e4037a11 */ /* 0x000fca00008f14fb */
[----:B------:R1:W5:Y:S01]  /*1780*/  LDG.E R0, [R2.64] ;  /* 0x0000000602007981 */ /* 0x000362000c1e1900 */
[----:B------:R-:W-:Y:S05]  /*1790*/  BRA `(.L_x_25) ;  /* 0x0000005000007947 */ /* 0x000fea0003800000 */
.L_x_24:
[----:B------:R-:W-:Y:S01]  /*17a0*/  MOV R0, c[0x0][0x1d0] ;  /* 0x0000740000007a02 */ /* 0x000fe20000000f00 */
[----:B------:R-:W-:Y:S05]  /*17b0*/  @!P0 BRA `(.L_x_25) ;  /* 0x0000003000008947 */ /* 0x000fea0003800000 */
[----:B--2---:R-:W2:Y:S04]  /*17c0*/  LDG.E R4, [R2.64] ;  /* 0x0000000602047981 */ /* 0x004ea8000c1e1900 */
[----:B------:R-:W2:Y:S02]  /*17d0*/  LDG.E R0, [R2.64+0x4] ;  /* 0x0000040602007981 */ /* 0x000ea4000c1e1900 */
[----:B--2---:R-:W-:-:S04]  /*17e0*/  IADD3 R0, -R4, R0, RZ ;  /* 0x0000000004007210 */ /* 0x004fc80007ffe1ff */
.L_x_25:
[----:B-12---:R-:W-:Y:S01]  /*17f0*/  LOP3.LUT R2, R226, 0xff000000, RZ, 0xc0, !PT ;  /* 0xff000000e2027812 */ /* 0x006fe200078ec0ff */
[--C-:B-----5:R-:W-:Y:S01]  /*1800*/  IMAD.IADD R19, R0, 0x1, -R7.reuse ;  /* 0x0000000100137824 */ /* 0x120fe200078e0a07 */
[----:B------:R-:W-:Y:S01]  /*1810*/  LOP3.LUT R3, R226, 0xff0000, RZ, 0xc0, !PT ;  /* 0x00ff0000e2037812 */ /* 0x000fe200078ec0ff */
[----:B------:R-:W-:Y:S01]  /*1820*/  BSSY B0, `(.L_x_26) ;  /* 0x000002d000007945 */ /* 0x000fe20003800000 */
[----:B------:R-:W-:Y:S01]  /*1830*/  SHF.R.U32.HI R4, RZ, 0x8, R2 ;  /* 0x00000008ff047819 */ /* 0x000fe20000011602 */
[----:B------:R-:W-:Y:S01]  /*1840*/  IMAD.IADD R12, R10, 0x1, R7 ;  /* 0x000000010a0c7824 */ /* 0x000fe200078e0207 */
[----:B------:R-:W-:-:S02]  /*1850*/  ISETP.GE.AND P1, PT, R19, 0x1, PT ;  /* 0x000000011300780c */ /* 0x000fc40003f26270 */
[----:B------:R-:W-:Y:S02]  /*1860*/  LEA.HI R3, R3, R4, RZ, 0x10 ;  /* 0x0000000403037211 */ /* 0x000fe400078f80ff */
[----:B------:R-:W-:Y:S02]  /*1870*/  IADD3 R0, R19, 0x3f, RZ ;  /* 0x0000003f13007810 */ /* 0x000fe40007ffe0ff */
[----:B------:R-:W-:Y:S02]  /*1880*/  LOP3.LUT R14, R3, 0xff, RZ, 0xc0, !PT ;  /* 0x000000ff030e7812 */ /* 0x000fe400078ec0ff */
[----:B------:R-:W-:Y:S02]  /*1890*/  SHF.R.U32.HI R5, RZ, 0x10, R3 ;  /* 0x00000010ff057819 */ /* 0x000fe40000011603 */
[----:B------:R-:W-:Y:S01]  /*18a0*/  SHF.R.S32.HI R2, RZ, 0x1f, R0 ;  /* 0x0000001fff027819 */ /* 0x000fe20000011400 */
[----:B------:R1:W-:Y:S03]  /*18b0*/  STL [R1+0xc], R14 ;  /* 0x00000c0e01007387 */ /* 0x0003e60000100800 */
[----:B------:R-:W-:Y:S01]  /*18c0*/  LEA.HI R0, R2, R0, RZ, 0x6 ;  /* 0x0000000002007211 */ /* 0x000fe200078f30ff */
[----:B------:R1:W-:Y:S01]  /*18d0*/  STL [R1+0x8], R5 ;  /* 0x0000080501007387 */ /* 0x0003e20000100800 */
[----:B------:R-:W-:-:S02]  /*18e0*/  IMAD.MOV.U32 R2, RZ, RZ, RZ ;  /* 0x000000ffff027224 */ /* 0x000fc400078e00ff */
[----:B------:R-:W-:Y:S01]  /*18f0*/  SHF.R.S32.HI R8, RZ, 0x6, R0 ;  /* 0x00000006ff087819 */ /* 0x000fe20000011400 */
[----:B------:R-:W-:Y:S05]  /*1900*/  @!P1 BRA `(.L_x_27) ;  /* 0x000001e000009947 */ /* 0x000fea0003800000 */
[----:B------:R-:W-:-:S04]  /*1910*/  ISETP.NE.AND P1, PT, R5, RZ, PT ;  /* 0x000000ff0500720c */ /* 0x000fc80003f25270 */
[----:B------:R-:W-:-:S04]  /*1920*/  SEL R0, R5, c[0x0][0x338], P1 ;  /* 0x0000ce0005007a07 */ /* 0x000fc80000800000 */
[----:B------:R-:W-:Y:S02]  /*1930*/  IABS R3, R0 ;  /* 0x0000000000037213 */ /* 0x000fe40000000000 */
[----:B------:R-:W-:Y:S02]  /*1940*/  IADD3 R7, R8, -0x1, R0 ;  /* 0xffffffff08077810 */ /* 0x000fe40007ffe000 */
[----:B------:R-:W2:Y:S02]  /*1950*/  I2F.RP R2, R3 ;  /* 0x0000000300027306 */ /* 0x000ea40000209400 */
[----:B------:R-:W-:-:S06]  /*1960*/  IABS R11, R7 ;  /* 0x00000007000b7213 */ /* 0x000fcc0000000000 */
[----:B--2---:R-:W2:Y:S02]  /*1970*/  MUFU.RCP R2, R2 ;  /* 0x0000000200027308 */ /* 0x004ea40000001000 */
[----:B--2---:R-:W-:-:S06]  /*1980*/  IADD3 R2, R2, 0xffffffe, RZ ;  /* 0x0ffffffe02027810 */ /* 0x004fcc0007ffe0ff */
[----:B-1----:R-:W1:Y:S02]  /*1990*/  F2I.FTZ.U32.TRUNC.NTZ R5, R2 ;  /* 0x0000000200057305 */ /* 0x002e64000021f000 */
[----:B-1----:R-:W-:-:S04]  /*19a0*/  IMAD.MOV R2, RZ, RZ, -R5 ;  /* 0x000000ffff027224 */ /* 0x002fc800078e0a05 */
[----:B------:R-:W-:Y:S01]  /*19b0*/  IMAD.MOV.U32 R4, RZ, RZ, R2 ;  /* 0x000000ffff047224 */ /* 0x000fe200078e0002 */
[----:B------:R-:W-:-:S03]  /*19c0*/  IABS R2, R0 ;  /* 0x0000000000027213 */ /* 0x000fc60000000000 */
[----:B------:R-:W-:Y:S02]  /*19d0*/  IMAD R9, R4, R3, RZ ;  /* 0x0000000304097224 */ /* 0x000fe400078e02ff */
[----:B------:R-:W-:Y:S02]  /*19e0*/  IMAD.MOV.U32 R4, RZ, RZ, RZ ;  /* 0x000000ffff047224 */ /* 0x000fe400078e00ff */
[----:B------:R-:W-:Y:S02]  /*19f0*/  IMAD.MOV R10, RZ, RZ, -R2 ;  /* 0x000000ffff0a7224 */ /* 0x000fe400078e0a02 */
[----:B------:R-:W-:-:S04]  /*1a00*/  IMAD.HI.U32 R2, R5, R9, R4 ;  /* 0x0000000905027227 */ /* 0x000fc800078e0004 */
[----:B------:R-:W-:Y:S02]  /*1a10*/  IMAD.MOV.U32 R4, RZ, RZ, R11 ;  /* 0x000000ffff047224 */ /* 0x000fe400078e000b */
[----:B------:R-:W-:Y:S02]  /*1a20*/  IMAD.MOV.U32 R5, RZ, RZ, R10 ;  /* 0x000000ffff057224 */ /* 0x000fe400078e000a */
[----:B------:R-:W-:-:S04]  /*1a30*/  IMAD.HI.U32 R2, R2, R4, RZ ;  /* 0x0000000402027227 */ /* 0x000fc800078e00ff */
[----:B------:R-:W-:-:S05]  /*1a40*/  IMAD R4, R2, R5, R4 ;  /* 0x0000000502047224 */ /* 0x000fca00078e0204 */
[----:B------:R-:W-:-:S13]  /*1a50*/  ISETP.GT.U32.AND P2, PT, R3, R4, PT ;  /* 0x000000040300720c */ /* 0x000fda0003f44070 */
[----:B------:R-:W-:Y:S01]  /*1a60*/  @!P2 IMAD.IADD R4, R4, 0x1, -R3 ;  /* 0x000000010404a824 */ /* 0x000fe200078e0a03 */
[----:B------:R-:W-:Y:S02]  /*1a70*/  @!P2 IADD3 R2, R2, 0x1, RZ ;  /* 0x000000010202a810 */ /* 0x000fe40007ffe0ff */
[----:B------:R-:W-:Y:S02]  /*1a80*/  ISETP.NE.AND P2, PT, R0, RZ, PT ;  /* 0x000000ff0000720c */ /* 0x000fe40003f45270 */
[----:B------:R-:W-:Y:S02]  /*1a90*/  ISETP.GE.U32.AND P4, PT, R4, R3, PT ;  /* 0x000000030400720c */ /* 0x000fe40003f86070 */
[----:B------:R-:W-:-:S04]  /*1aa0*/  LOP3.LUT R3, R7, R0, RZ, 0x3c, !PT ;  /* 0x0000000007037212 */ /* 0x000fc800078e3cff */
[----:B------:R-:W-:-:S07]  /*1ab0*/  ISETP.GE.AND P1, PT, R3, RZ, PT ;  /* 0x000000ff0300720c */ /* 0x000fce0003f26270 */
[----:B------:R-:W-:-:S06]  /*1ac0*/  @P4 IADD3 R2, R2, 0x1, RZ ;  /* 0x0000000102024810 */ /* 0x000fcc0007ffe0ff */
[----:B------:R-:W-:Y:S01]  /*1ad0*/  @!P1 IMAD.MOV R2, RZ, RZ, -R2 ;  /* 0x000000ffff029224 */ /* 0x000fe200078e0a02 */
[----:B------:R-:W-:Y:S02]  /*1ae0*/  @!P2 LOP3.LUT R2, RZ, R0, RZ, 0x33, !PT ;  /* 0x00000000ff02a212 */ /* 0x000fe400078e33ff */
.L_x_27:
[----:B------:R-:W-:Y:S05]  /*1af0*/  BSYNC B0 ;  /* 0x0000000000007941 */ /* 0x000fea0003800000 */
.L_x_26:
[----:B------:R-:W-:Y:S01]  /*1b00*/  IMAD R226, R14, R2, RZ ;  /* 0x000000020ee27224 */ /* 0x000fe200078e02ff */
[----:B------:R-:W-:Y:S01]  /*1b10*/  PRMT R0, RZ, 0x7610, R0 ;  /* 0x00007610ff007816 */ /* 0x000fe20000000000 */
[----:B------:R-:W-:Y:S01]  /*1b20*/  CS2R R20, SRZ ;  /* 0x0000000000147805 */ /* 0x000fe2000001ff00 */
[----:B------:R-:W-:Y:S01]  /*1b30*/  CS2R R46, SRZ ;  /* 0x00000000002e7805 */ /* 0x000fe2000001ff00 */
[----:B------:R-:W-:Y:S01]  /*1b40*/  IMAD.IADD R2, R226, 0x1, R2 ;  /* 0x00000001e2027824 */ /* 0x000fe200078e0202 */
[----:B------:R-:W-:Y:S01]  /*1b50*/  CS2R R48, SRZ ;  /* 0x0000000000307805 */ /* 0x000fe2000001ff00 */
[----:B------:R-:W-:Y:S01]  /*1b60*/  CS2R R54, SRZ ;  /* 0x0000000000367805 */ /* 0x000fe2000001ff00 */
[----:B------:R-:W-:Y:S01]  /*1b70*/  CS2R R80, SRZ ;  /* 0x0000000000507805 */ /* 0x000fe2000001ff00 */
[----:B------:R-:W-:Y:S01]  /*1b80*/  CS2R R66, SRZ ;  /* 0x0000000000427805 */ /* 0x000fe2000001ff00 */
[----:B------:R-:W-:Y:S01]  /*1b90*/  IMNMX R23, R8, R2, PT ;  /* 0x0000000208177217 */ /* 0x000fe20003800200 */
[----:B------:R-:W-:Y:S01]  /*1ba0*/  CS2R R84, SRZ ;  /* 0x0000000000547805 */ /* 0x000fe2000001ff00 */
[----:B------:R-:W-:Y:S01]  /*1bb0*/  CS2R R70, SRZ ;  /* 0x0000000000467805 */ /* 0x000fe2000001ff00 */
[----:B------:R-:W-:Y:S01]  /*1bc0*/  CS2R R142, SRZ ;  /* 0x00000000008e7805 */ /* 0x000fe2000001ff00 */
[----:B------:R-:W-:Y:S01]  /*1bd0*/  ISETP.GT.AND P1, PT, R23, R226, PT ;  /* 0x000000e21700720c */ /* 0x000fe20003f24270 */
[----:B------:R2:W-:Y:S01]  /*1be0*/  STL [R1+0x4], R23 ;  /* 0x0000041701007387 */ /* 0x0005e20000100800 */
        /* <DEDUP_REMOVED lines=41> */
[----:B--2---:R-:W2:Y:S01]  /*1e80*/  LDL R4, [R1+0x30] ;  /* 0x0000300001047983 */ /* 0x004ea20000100800 */
[----:B------:R-:W-:-:S04]  /*1e90*/  ISETP.NE.U32.AND P2, PT, RZ, c[0x0][0x340], PT ;  /* 0x0000d000ff007a0c */ /* 0x000fc80003f45070 */
[----:B------:R-:W-:-:S13]  /*1ea0*/  ISETP.NE.AND.EX P2, PT, RZ, c[0x0][0x344], PT, P2 ;  /* 0x0000d100ff007a0c */ /* 0x000fda0003f45320 */
[----:B------:R-:W-:-:S05]  /*1eb0*/  @P2 IMAD.WIDE R2, R228, R13, c[0x0][0x340] ;  /* 0x0000d000e4022625 */ /* 0x000fca00078e020d */
[----:B------:R3:W4:Y:S01]  /*1ec0*/  @P2 LDG.E R13, [R2.64] ;  /* 0x00000006020d2981 */ /* 0x000722000c1e1900 */
[----:B------:R-:W-:Y:S02]  /*1ed0*/  SHF.R.S32.HI R0, RZ, 0x1f, R6 ;  /* 0x0000001fff007819 */ /* 0x000fe40000011406 */
[----:B------:R-:W-:Y:S01]  /*1ee0*/  ISETP.GE.AND P5, PT, R222, c[0x0][0x1d4], PT ;  /* 0x00007500de007a0c */ /* 0x000fe20003fa6270 */
[----:B------:R-:W5:Y:S01]  /*1ef0*/  S2R R9, SR_TID.X ;  /* 0x0000000000097919 */ /* 0x000f620000002100 */
[----:B------:R-:W-:Y:S01]  /*1f00*/  ISETP.GE.AND P4, PT, R220, c[0x0][0x1d4], PT ;  /* 0x00007500dc007a0c */ /* 0x000fe20003f86270 */
[----:B------:R-:W-:Y:S01]  /*1f10*/  IMAD R0, R0, c[0x0][0x178], RZ ;  /* 0x00005e0000007a24 */ /* 0x000fe200078e02ff */
[----:B------:R-:W-:Y:S02]  /*1f20*/  ISETP.GE.AND P6, PT, R223, c[0x0][0x1d4], PT ;  /* 0x00007500df007a0c */ /* 0x000fe40003fc6270 */
[----:B------:R-:W-:Y:S01]  /*1f30*/  SEL R7, RZ, 0x1, P4 ;  /* 0x00000001ff077807 */ /* 0x000fe20002000000 */
[----:B-1----:R-:W-:Y:S01]  /*1f40*/  IMAD R5, R6, c[0x0][0x17c], R0 ;  /* 0x00005f0006057a24 */ /* 0x002fe200078e0200 */
[----:B------:R-:W-:-:S02]  /*1f50*/  SEL R11, R228, RZ, !P3 ;  /* 0x000000ffe40b7207 */ /* 0x000fc40005800000 */
[----:B------:R-:W-:Y:S02]  /*1f60*/  P2R R21, PR, RZ, 0x20 ;  /* 0x00000020ff157803 */ /* 0x000fe40000000000 */
[----:B------:R-:W-:Y:S02]  /*1f70*/  P2R R20, PR, RZ, 0x10 ;  /* 0x00000010ff147803 */ /* 0x000fe40000000000 */
[----:B------:R-:W-:Y:S02]  /*1f80*/  ISETP.GE.AND P4, PT, R223, c[0x0][0x198], PT ;  /* 0x00006600df007a0c */ /* 0x000fe40003f86270 */
[----:B------:R-:W-:Y:S01]  /*1f90*/  IADD3 R76, R23, -0x1, RZ ;  /* 0xffffffff174c7810 */ /* 0x000fe20007ffe0ff */
[----:B---3--:R-:W-:Y:S01]  /*1fa0*/  IMAD.MOV.U32 R2, RZ, RZ, c[0x0][0x2c4] ;  /* 0x0000b100ff027624 */ /* 0x008fe200078e00ff */
[----:B-----5:R-:W-:-:S04]  /*1fb0*/  SHF.R.S32.HI R22, RZ, 0x1f, R9 ;  /* 0x0000001fff167819 */ /* 0x020fc80000011409 */
[----:B------:R-:W-:Y:S01]  /*1fc0*/  ISETP.NE.AND P1, PT, R2, 0x1, PT ;  /* 0x000000010200780c */ /* 0x000fe20003f25270 */
[----:B------:R-:W-:Y:S01]  /*1fd0*/  IMAD.WIDE.U32 R2, R6, c[0x0][0x178], RZ ;  /* 0x00005e0006027a25 */ /* 0x000fe200078e00ff */
[----:B------:R-:W-:-:S03]  /*1fe0*/  LEA.HI R22, R22, R9, RZ, 0x3 ;  /* 0x0000000916167211 */ /* 0x000fc600078f18ff */
[----:B------:R-:W-:Y:S01]  /*1ff0*/  IMAD.IADD R5, R3, 0x1, R5 ;  /* 0x0000000103057824 */ /* 0x000fe200078e0205 */
[----:B------:R-:W-:Y:S02]  /*2000*/  SHF.R.S32.HI R22, RZ, 0x3, R22 ;  /* 0x00000003ff167819 */ /* 0x000fe40000011416 */
[----:B------:R-:W-:-:S05]  /*2010*/  SEL R3, R251, RZ, !P3 ;  /* 0x000000fffb037207 */ /* 0x000fca0005800000 */
[----:B------:R-:W-:Y:S01]  /*2020*/  IMAD R16, R3, c[0x0][0x1c0], RZ ;  /* 0x0000700003107a24 */ /* 0x000fe200078e02ff */
[----:B--2---:R-:W-:Y:S02]  /*2030*/  LEA R10, R225, R4, 0x7 ;  /* 0x00000004e10a7211 */ /* 0x004fe400078e38ff */
[----:B------:R-:W-:Y:S02]  /*2040*/  SEL R4, RZ, 0xffffffff, P5 ;  /* 0xffffffffff047807 */ /* 0x000fe40002800000 */
[----:B------:R-:W-:Y:S01]  /*2050*/  ISETP.GE.AND P5, PT, R222, c[0x0][0x198], PT ;  /* 0x00006600de007a0c */ /* 0x000fe20003fa6270 */
[----:B------:R-:W-:Y:S01]  /*2060*/  @P1 IMAD.HI.U32 R6, R10, c[0x0][0x2c8], RZ ;  /* 0x0000b2000a061a27 */ /* 0x000fe200078e00ff */
[----:B------:R-:W-:-:S03]  /*2070*/  SHF.L.U32 R4, R4, 0x1, RZ ;  /* 0x0000000104047819 */ /* 0x000fc600000006ff */
[----:B------:R-:W-:Y:S01]  /*2080*/  IMAD.MOV.U32 R0, RZ, RZ, R10 ;  /* 0x000000ffff007224 */ /* 0x000fe200078e000a */
[----:B------:R-:W-:Y:S02]  /*2090*/  LOP3.LUT R18, R4, 0x2, R7, 0xe2, !PT ;  /* 0x0000000204127812 */ /* 0x000fe400078ee207 */
[----:B------:R-:W-:Y:S02]  /*20a0*/  @P1 SHF.R.U32.HI R0, RZ, c[0x0][0x2cc], R6 ;  /* 0x0000b300ff001a19 */ /* 0x000fe40000011606 */
[----:B------:R-:W-:Y:S02]  /*20b0*/  MOV R4, R2 ;  /* 0x0000000200047202 */ /* 0x000fe40000000f00 */
[----:B------:R-:W-:Y:S02]  /*20c0*/  SHF.R.S32.HI R6, RZ, 0x1f, R12 ;  /* 0x0000001fff067819 */ /* 0x000fe4000001140c */
[----:B------:R-:W-:Y:S01]  /*20d0*/  IADD3 R2, P1, R22, R12, RZ ;  /* 0x0000000c16027210 */ /* 0x000fe20007f3e0ff */
[----:B------:R-:W-:Y:S01]  /*20e0*/  IMAD.WIDE.U32 R4, R234, c[0x0][0x1b8], R4 ;  /* 0x00006e00ea047a25 */ /* 0x000fe200078e0004 */
[----:B------:R-:W-:-:S02]  /*20f0*/  SEL R12, RZ, 0x4, P6 ;  /* 0x00000004ff0c7807 */ /* 0x000fc40003000000 */
[----:B------:R-:W-:Y:S01]  /*2100*/  LEA.HI.X.SX32 R8, R22, R6, 0x1, P1 ;  /* 0x0000000616087211 */ /* 0x000fe200008f0eff */
[----:B------:R-:W-:Y:S01]  /*2110*/  IMAD R3, R234, c[0x0][0x1bc], R5 ;  /* 0x00006f00ea037a24 */ /* 0x000fe200078e0205 */
[----:B------:R-:W-:Y:S01]  /*2120*/  ISETP.GE.AND P1, PT, R220, c[0x0][0x198], PT ;  /* 0x00006600dc007a0c */ /* 0x000fe20003f26270 */
[----:B------:R-:W-:-:S04]  /*2130*/  IMAD.WIDE.U32 R6, R2, c[0x0][0x1e0], R220 ;  /* 0x0000780002067a25 */ /* 0x000fc800078e00dc */
[C---:B------:R-:W-:Y:S02]  /*2140*/  IMAD R15, R8.reuse, c[0x0][0x1e0], RZ ;  /* 0x00007800080f7a24 */ /* 0x040fe400078e02ff */
[----:B------:R-:W-:Y:S02]  /*2150*/  IMAD R14, R8, c[0x0][0x208], RZ ;  /* 0x00008200080e7a24 */ /* 0x000fe400078e02ff */
[----:B------:R-:W-:-:S04]  /*2160*/  IMAD.WIDE.U32 R8, R2, c[0x0][0x208], R220 ;  /* 0x0000820002087a25 */ /* 0x000fc800078e00dc */
[C---:B------:R-:W-:Y:S02]  /*2170*/  IMAD R15, R2.reuse, c[0x0][0x1e4], R15 ;  /* 0x00007900020f7a24 */ /* 0x040fe400078e020f */
[----:B------:R-:W-:Y:S01]  /*2180*/  IMAD R5, R2, c[0x0][0x20c], R14 ;  /* 0x0000830002057a24 */ /* 0x000fe200078e020e */
[----:B------:R-:W-:Y:S01]  /*2190*/  LOP3.LUT R14, R18, R12, RZ, 0xfc, !PT ;  /* 0x0000000c120e7212 */ /* 0x000fe200078efcff */
[----:B------:R-:W-:Y:S01]  /*21a0*/  IMAD.MOV.U32 R2, RZ, RZ, R4 ;  /* 0x000000ffff027224 */ /* 0x000fe200078e0004 */
[----:B------:R-:W-:Y:S01]  /*21b0*/  IADD3 R4, -R0, RZ, RZ ;  /* 0x000000ff00047210 */ /* 0x000fe20007ffe1ff */
[----:B------:R-:W-:Y:S01]  /*21c0*/  IMAD R12, R11, c[0x0][0x1c4], R16 ;  /* 0x000071000b0c7a24 */ /* 0x000fe200078e0210 */
[----:B------:R-:W-:Y:S01]  /*21d0*/  IADD3 R5, R9, R5, RZ ;  /* 0x0000000509057210 */ /* 0x000fe20007ffe0ff */
[----:B------:R-:W-:Y:S01]  /*21e0*/  IMAD.WIDE.U32 R2, R11, c[0x0][0x1c0], R2 ;  /* 0x000070000b027a25 */ /* 0x000fe200078e0002 */
[----:B------:R-:W-:-:S03]  /*21f0*/  SHF.R.S32.HI R11, RZ, 0x1f, R0 ;  /* 0x0000001fff0b7819 */ /* 0x000fc60000011400 */
[----:B------:R-:W-:Y:S01]  /*2200*/  IMAD R9, R4, c[0x0][0x2c4], R10 ;  /* 0x0000b10004097a24 */ /* 0x000fe200078e020a */
[----:B------:R-:W-:Y:S01]  /*2210*/  MOV R4, R8 ;  /* 0x0000000800047202 */ /* 0x000fe20000000f00 */
[----:B------:R-:W-:Y:S02]  /*2220*/  IMAD.IADD R3, R3, 0x1, R12 ;  /* 0x0000000103037824 */ /* 0x000fe400078e020c */
[----:B------:R-:W-:Y:S01]  /*2230*/  IMAD R8, R11, c[0x0][0x1b0], RZ ;  /* 0x00006c000b087a24 */ /* 0x000fe200078e02ff */
[----:B------:R-:W-:Y:S01]  /*2240*/  SHF.R.S32.HI R10, RZ, 0x1f, R9 ;  /* 0x0000001fff0a7819 */ /* 0x000fe20000011409 */
[----:B------:R-:W-:-:S04]  /*2250*/  IMAD.WIDE.U32 R2, R0, c[0x0][0x1b0], R2 ;  /* 0x00006c0000027a25 */ /* 0x000fc800078e0002 */
[----:B------:R-:W-:Y:S01]  /*2260*/  IMAD R8, R0, c[0x0][0x1b4], R8 ;  /* 0x00006d0000087a24 */ /* 0x000fe200078e0208 */
[----:B----4-:R-:W-:Y:S01]  /*2270*/  @P2 SHF.R.S32.HI R0, RZ, 0x1f, R13 ;  /* 0x0000001fff002819 */ /* 0x010fe2000001140d */
[----:B------:R-:W-:Y:S01]  /*2280*/  IMAD.IADD R7, R7, 0x1, R15 ;  /* 0x0000000107077824 */ /* 0x000fe200078e020f */
[----:B------:R-:W-:Y:S01]  /*2290*/  @!P2 MOV R0, R251 ;  /* 0x000000fb0000a202 */ /* 0x000fe20000000f00 */
[----:B------:R-:W-:Y:S02]  /*22a0*/  IMAD.IADD R3, R3, 0x1, R8 ;  /* 0x0000000103037824 */ /* 0x000fe400078e0208 */
[----:B------:R-:W-:Y:S01]  /*22b0*/  @!P2 IMAD.MOV.U32 R13, RZ, RZ, R228 ;  /* 0x000000ffff0da224 */ /* 0x000fe200078e00e4 */
[----:B------:R-:W-:Y:S01]  /*22c0*/  SEL R8, R0, RZ, !P0 ;  /* 0x000000ff00087207 */ /* 0x000fe20004000000 */
[----:B------:R-:W-:-:S03]  /*22d0*/  IMAD.WIDE.U32 R6, R234, c[0x0][0x1e8], R6 ;  /* 0x00007a00ea067a25 */ /* 0x000fc600078e0006 */
[----:B------:R-:W-:Y:S01]  /*22e0*/  SEL R0, R13, RZ, !P0 ;  /* 0x000000ff0d007207 */ /* 0x000fe20004000000 */
[----:B------:R-:W-:Y:S02]  /*22f0*/  IMAD R10, R10, c[0x0][0x1a8], RZ ;  /* 0x00006a000a0a7a24 */ /* 0x000fe400078e02ff */
[----:B------:R-:W-:-:S04]  /*2300*/  IMAD.WIDE.U32 R4, R234, c[0x0][0x210], R4 ;  /* 0x00008400ea047a25 */ /* 0x000fc800078e0004 */
[----:B------:R-:W-:Y:S02]  /*2310*/  IMAD R7, R234, c[0x0][0x1ec], R7 ;  /* 0x00007b00ea077a24 */ /* 0x000fe400078e0207 */
[C---:B------:R-:W-:Y:S02]  /*2320*/  IMAD R10, R9.reuse, c[0x0][0x1ac], R10 ;  /* 0x00006b00090a7a24 */ /* 0x040fe400078e020a */
[----:B------:R-:W-:-:S04]  /*2330*/  IMAD.WIDE.U32 R2, R9, c[0x0][0x1a8], R2 ;  /* 0x00006a0009027a25 */ /* 0x000fc800078e0002 */
[----:B------:R-:W-:Y:S01]  /*2340*/  IMAD R11, R8, c[0x0][0x1f0], RZ ;  /* 0x00007c00080b7a24 */ /* 0x000fe200078e02ff */
[----:B------:R-:W-:Y:S01]  /*2350*/  IADD3 R3, R3, R10, RZ ;  /* 0x0000000a03037210 */ /* 0x000fe20007ffe0ff */
[----:B------:R-:W-:Y:S01]  /*2360*/  IMAD R5, R234, c[0x0][0x214], R5 ;  /* 0x00008500ea057a24 */ /* 0x000fe200078e0205 */
[----:B------:R-:W-:Y:S01]  /*2370*/  LEA R12, P0, R2, c[0x0][0x160], 0x1 ;  /* 0x00005800020c7a11 */ /* 0x000fe200078008ff */
[----:B------:R-:W-:Y:S02]  /*2380*/  IMAD R8, R8, c[0x0][0x218], RZ ;  /* 0x0000860008087a24 */ /* 0x000fe400078e02ff */
[----:B------:R-:W-:Y:S01]  /*2390*/  IMAD R11, R0, c[0x0][0x1f4], R11 ;  /* 0x00007d00000b7a24 */ /* 0x000fe200078e020b */
[----:B------:R-:W-:Y:S01]  /*23a0*/  LEA.HI.X R10, R2, c[0x0][0x164], R3, 0x1, P0 ;  /* 0x00005900020a7a11 */ /* 0x000fe200000f0c03 */
[----:B------:R-:W-:-:S04]  /*23b0*/  IMAD.WIDE.U32 R208, R0, c[0x0][0x1f0], R6 ;  /* 0x00007c0000d07a25 */ /* 0x000fc800078e0006 */
[C---:B------:R-:W-:Y:S01]  /*23c0*/  IMAD R8, R0.reuse, c[0x0][0x21c], R8 ;  /* 0x0000870000087a24 */ /* 0x040fe200078e0208 */
[----:B------:R-:W-:Y:S01]  /*23d0*/  IADD3 R212, R209, R11, RZ ;  /* 0x0000000bd1d47210 */ /* 0x000fe20007ffe0ff */
[----:B------:R-:W-:-:S04]  /*23e0*/  IMAD.WIDE.U32 R210, R0, c[0x0][0x218], R4 ;  /* 0x0000860000d27a25 */ /* 0x000fc800078e0004 */
[----:B------:R-:W-:Y:S02]  /*23f0*/  IMAD R9, R225, 0x80, R22 ;  /* 0x00000080e1097824 */ /* 0x000fe400078e0216 */
[----:B------:R-:W-:Y:S01]  /*2400*/  IMAD.IADD R213, R211, 0x1, R8 ;  /* 0x00000001d3d57824 */ /* 0x000fe200078e0208 */
[----:B------:R-:W-:Y:S05]  /*2410*/  BRA.DIV ~URZ, `(.L_x_29) ;  /* 0x0000aa727f007947 */ /* 0x000fea000b800000 */
[----:B------:R1:W2:Y:S02]  /*2420*/  SHFL.IDX PT, R8, R10, RZ, 0x181f ;  /* 0x00181fff0a087589 */ /* 0x0002a400000e0000 */
.L_x_108:
[----:B------:R-:W-:Y:S05]  /*2430*/  BRA.DIV ~URZ, `(.L_x_30) ;  /* 0x0000aac27f007947 */ /* 0x000fea000b800000 */
[----:B------:R3:W4:Y:S02]  /*2440*/  SHFL.IDX PT, R0, R12, RZ, 0x181f ;  /* 0x00181fff0c007589 */ /* 0x00072400000e0000 */
.L_x_109:
[----:B------:R-:W-:Y:S01]  /*2450*/  IMAD R11, R17, c[0x0][0x2c4], RZ ;  /* 0x0000b100110b7a24 */ /* 0x000fe200078e02ff */
[----:B------:R-:W-:Y:S04]  /*2460*/  BSSY B0, `(.L_x_31) ;  /* 0x0000010000007945 */ /* 0x000fe80003800000 */
[----:B------:R-:W-:-:S13]  /*2470*/  ISETP.GE.AND P0, PT, R9, R11, PT ;  /* 0x0000000b0900720c */ /* 0x000fda0003f06270 */
[----:B------:R-:W-:Y:S05]  /*2480*/  @P0 BRA `(.L_x_32) ;  /* 0x000000d000000947 */ /* 0x000fea0003800000 */
[----:B------:R-:W5:Y:S01]  /*2490*/  LDL R2, [R1] ;  /* 0x0000000001027983 */ /* 0x000f620000100800 */
[----:B----4-:R-:W-:-:S04]  /*24a0*/  LEA R6, P0, R220, R0, 0x1 ;  /* 0x00000000dc067211 */ /* 0x010fc800078008ff */
[----:B--2---:R-:W-:Y:S02]  /*24b0*/  LEA.HI.X R7, R220, R8, R221, 0x1, P0 ;  /* 0x00000008dc077211 */ /* 0x004fe400000f0cdd */
[----:B------:R-:W-:-:S03]  /*24c0*/  LEA R4, P0, R222, R0, 0x1 ;  /* 0x00000000de047211 */ /* 0x000fc600078008ff */
[----:B------:R-:W-:Y:S01]  /*24d0*/  @!PT LDS RZ, [RZ] ;  /* 0x00000000fffff984 */ /* 0x000fe20000000800 */
[----:B------:R-:W-:Y:S01]  /*24e0*/  @!PT LDS RZ, [RZ] ;  /* 0x00000000fffff984 */ /* 0x000fe20000000800 */
[----:B------:R-:W-:Y:S01]  /*24f0*/  @!PT LDS RZ, [RZ] ;  /* 0x00000000fffff984 */ /* 0x000fe20000000800 */
[----:B------:R2:W-:Y:S01]  /*2500*/  LDGSTS.E.BYPASS.LTC128B.128 [R195+0xc100], [R6.64], !P1 ;  /* 0x0c10000006c37fae */ /* 0x0005e2000c901d46 */
[----:B-----5:R-:W-:Y:S02]  /*2510*/  LEA.HI.X R5, R222, R8, R2, 0x1, P0 ;  /* 0x00000008de057211 */ /* 0x020fe400000f0c02 */
[----:B------:R-:W-:-:S03]  /*2520*/  LEA R2, P0, R223, R0, 0x1 ;  /* 0x00000000df027211 */ /* 0x000fc600078008ff */
[----:B------:R2:W-:Y:S01]  /*2530*/  LDGSTS.E.BYPASS.LTC128B.128 [R195+0x10100], [R4.64], !P5 ;  /* 0x1010000004c37fae */ /* 0x0005e2000e901d46 */
[----:B------:R-:W-:-:S05]  /*2540*/  LEA.HI.X R3, R223, R8, R252, 0x1, P0 ;  /* 0x00000008df037211 */ /* 0x000fca00000f0cfc */
[----:B------:R2:W-:Y:S04]  /*2550*/  LDGSTS.E.BYPASS.LTC128B.128 [R195+0x14100], [R2.64], !P4 ;  /* 0x1410000002c37fae */ /* 0x0005e8000e101d46 */
.L_x_32:
[----:B------:R-:W-:Y:S05]  /*2560*/  BSYNC B0 ;  /* 0x0000000000007941 */ /* 0x000fea0003800000 */
.L_x_31:
[----:B------:R-:W-:Y:S05]  /*2570*/  BRA.DIV ~URZ, `(.L_x_33) ;  /* 0x0000a9e27f007947 */ /* 0x000fea000b800000 */
[----:B--2---:R2:W1:Y:S04]  /*2580*/  SHFL.IDX PT, R8, R10, 0x1, 0x181f ;  /* 0x00381f000a087f89 */ /* 0x00446800000e0000 */
[----:B----4-:R2:W4:Y:S02]  /*2590*/  SHFL.IDX PT, R0, R12, 0x1, 0x181f ;  /* 0x00381f000c007f89 */ /* 0x01052400000e0000 */
.L_x_110:
[----:B------:R-:W-:Y:S01]  /*25a0*/  IADD3 R2, R9, 0x20, RZ ;  /* 0x0000002009027810 */ /* 0x000fe20007ffe0ff */
[----:B------:R-:W-:Y:S03]  /*25b0*/  BSSY B0, `(.L_x_34) ;  /* 0x0000010000007945 */ /* 0x000fe60003800000 */
[----:B------:R-:W-:-:S13]  /*25c0*/  ISETP.GE.AND P0, PT, R2, R11, PT ;  /* 0x0000000b0200720c */ /* 0x000fda0003f06270 */
[----:B------:R-:W-:Y:S05]  /*25d0*/  @P0 BRA `(.L_x_35) ;  /* 0x000000d000000947 */ /* 0x000fea0003800000 */
[----:B------:R-:W5:Y:S01]  /*25e0*/  LDL R3, [R1] ;  /* 0x0000000001037983 */ /* 0x000f620000100800 */
[----:B----4-:R-:W-:-:S04]  /*25f0*/  LEA R6, P0, R220, R0, 0x1 ;  /* 0x00000000dc067211 */ /* 0x010fc800078008ff */
[----:B-1----:R-:W-:Y:S02]  /*2600*/  LEA.HI.X R7, R220, R8, R221, 0x1, P0 ;  /* 0x00000008dc077211 */ /* 0x002fe400000f0cdd */
        /* <DEDUP_REMOVED lines=10> */
.L_x_35:
[----:B------:R-:W-:Y:S05]  /*26b0*/  BSYNC B0 ;  /* 0x0000000000007941 */ /* 0x000fea0003800000 */
.L_x_34:
[----:B------:R-:W-:Y:S05]  /*26c0*/  BRA.DIV ~URZ, `(.L_x_36) ;  /* 0x0000a9527f007947 */ /* 0x000fea000b800000 */
[----:B-1----:R1:W2:Y:S02]  /*26d0*/  SHFL.IDX PT, R8, R10, 0x2, 0x181f ;  /* 0x00581f000a087f89 */ /* 0x0022a400000e0000 */
.L_x_111:
[----:B------:R-:W-:Y:S05]  /*26e0*/  BRA.DIV ~URZ, `(.L_x_37) ;  /* 0x0000a9a27f007947 */ /* 0x000fea000b800000 */
[----:B----4-:R4:W1:Y:S02]  /*26f0*/  SHFL.IDX PT, R0, R12, 0x2, 0x181f ;  /* 0x00581f000c007f89 */ /* 0x01086400000e0000 */
.L_x_112:
[----:B------:R-:W-:Y:S01]  /*2700*/  IADD3 R2, R9, 0x40, RZ ;  /* 0x0000004009027810 */ /* 0x000fe20007ffe0ff */
[----:B------:R-:W-:Y:S03]  /*2710*/  BSSY B0, `(.L_x_38) ;  /* 0x0000010000007945 */ /* 0x000fe60003800000 */
[----:B------:R-:W-:-:S13]  /*2720*/  ISETP.GE.AND P0, PT, R2, R11, PT ;  /* 0x0000000b0200720c */ /* 0x000fda0003f06270 */
[----:B------:R-:W-:Y:S05]  /*2730*/  @P0 BRA `(.L_x_39) ;  /* 0x000000d000000947 */ /* 0x000fea0003800000 */
[----:B------:R-:W5:Y:S01]  /*2740*/  LDL R3, [R1] ;  /* 0x0000000001037983 */ /* 0x000f620000100800 */
[----:B-1----:R-:W-:-:S04]  /*2750*/  LEA R6, P0, R220, R0, 0x1 ;  /* 0x00000000dc067211 */ /* 0x002fc800078008ff */
        /* <DEDUP_REMOVED lines=11> */
.L_x_39:
[----:B------:R-:W-:Y:S05]  /*2810*/  BSYNC B0 ;  /* 0x0000000000007941 */ /* 0x000fea0003800000 */
.L_x_38:
[----:B------:R-:W-:Y:S05]  /*2820*/  BRA.DIV ~URZ, `(.L_x_40) ;  /* 0x0000a8c27f007947 */ /* 0x000fea000b800000 */
[----:B-1----:R1:W3:Y:S04]  /*2830*/  SHFL.IDX PT, R7, R10, 0x3, 0x181f ;  /* 0x00781f000a077f89 */ /* 0x0022e800000e0000 */
[----:B------:R1:W4:Y:S02]  /*2840*/  SHFL.IDX PT, R0, R12, 0x3, 0x181f ;  /* 0x00781f000c007f89 */ /* 0x00032400000e0000 */
.L_x_113:
[----:B----4-:R-:W4:Y:S01]  /*2850*/  LDL R15, [R1] ;  /* 0x00000000010f7983 */ /* 0x010f220000100800 */
[----:B------:R-:W-:Y:S01]  /*2860*/  IADD3 R2, R9, 0x60, RZ ;  /* 0x0000006009027810 */ /* 0x000fe20007ffe0ff */
[----:B------:R-:W-:Y:S01]  /*2870*/  IMAD R100, R76, -0x40, R19 ;  /* 0xffffffc04c647824 */ /* 0x000fe200078e0213 */
[----:B-123--:R-:W-:Y:S01]  /*2880*/  SHF.R.S32.HI R12, RZ, 0x1f, R76 ;  /* 0x0000001fff0c7819 */ /* 0x00efe2000001144c */
[----:B------:R-:W1:Y:S01]  /*2890*/  S2R R4, SR_TID.X ;  /* 0x0000000000047919 */ /* 0x000e620000002100 */
[----:B------:R-:W-:-:S03]  /*28a0*/  ISETP.GE.AND P3, PT, R2, R11, PT ;  /* 0x0000000b0200720c */ /* 0x000fc60003f66270 */
[----:B------:R-:W-:Y:S01]  /*28b0*/  IMAD R6, R12, c[0x0][0x1e0], RZ ;  /* 0x000078000c067a24 */ /* 0x000fe200078e02ff */
[----:B------:R2:W5:Y:S03]  /*28c0*/  LDL R104, [R1+0x4] ;  /* 0x0000040001687983 */ /* 0x0005660000100800 */
[----:B------:R-:W-:-:S06]  /*28d0*/  IMAD R6, R76, c[0x0][0x1e4], R6 ;  /* 0x000079004c067a24 */ /* 0x000fcc00078e0206 */
[----:B------:R-:W-:-:S04]  /*28e0*/  @!P3 LEA R2, P0, R220, R0, 0x1 ;  /* 0x00000000dc02b211 */ /* 0x000fc800078008ff */
[----:B------:R-:W-:-:S05]  /*28f0*/  @!P3 LEA.HI.X R3, R220, R7, R221, 0x1, P0 ;  /* 0x00000007dc03b211 */ /* 0x000fca00000f0cdd */
[----:B------:R-:W-:Y:S01]  /*2900*/  @!PT LDS RZ, [RZ] ;  /* 0x00000000fffff984 */ /* 0x000fe20000000800 */
[----:B------:R-:W-:Y:S01]  /*2910*/  @!PT LDS RZ, [RZ] ;  /* 0x00000000fffff984 */ /* 0x000fe20000000800 */
[----:B------:R-:W-:Y:S01]  /*2920*/  @!PT LDS RZ, [RZ] ;  /* 0x00000000fffff984 */ /* 0x000fe20000000800 */
[----:B------:R3:W-:Y:S01]  /*2930*/  @!P3 LDGSTS.E.BYPASS.LTC128B.128 [R195+0xf100], [R2.64], !P1 ;  /* 0x0f10000002c3bfae */ /* 0x0007e2000c901d46 */
[----:B-1----:R-:W-:-:S04]  /*2940*/  SHF.R.S32.HI R13, RZ, 0x1f, R4 ;  /* 0x0000001fff0d7819 */ /* 0x002fc80000011404 */
[----:B------:R-:W-:Y:S01]  /*2950*/  LEA.HI R13, R13, R4, RZ, 0x3 ;  /* 0x000000040d0d7211 */ /* 0x000fe200078f18ff */
[----:B------:R-:W-:-:S03]  /*2960*/  IMAD.WIDE.U32 R4, R76, c[0x0][0x1e0], RZ ;  /* 0x000078004c047a25 */ /* 0x000fc600078e00ff */
[----:B------:R-:W-:Y:S02]  /*2970*/  SHF.R.S32.HI R13, RZ, 0x3, R13 ;  /* 0x00000003ff0d7819 */ /* 0x000fe4000001140d */
[----:B------:R-:W-:Y:S02]  /*2980*/  IADD3 R5, R5, R6, RZ ;  /* 0x0000000605057210 */ /* 0x000fe40007ffe0ff */
[----:B------:R-:W-:-:S05]  /*2990*/  IADD3 R8, -R13, R19, RZ ;  /* 0x000000130d087210 */ /* 0x000fca0007ffe1ff */
[----:B---3--:R-:W-:Y:S01]  /*29a0*/  IMAD R3, R76, -0x40, R8 ;  /* 0xffffffc04c037824 */ /* 0x008fe200078e0208 */
[----:B------:R-:W-:-:S04]  /*29b0*/  LEA R2, P0, R4, R208, 0x6 ;  /* 0x000000d004027211 */ /* 0x000fc800078030ff */
[C---:B------:R-:W-:Y:S02]  /*29c0*/  ISETP.GE.AND P1, PT, R3.reuse, 0x21, PT ;  /* 0x000000210300780c */ /* 0x040fe40003f26270 */
[----:B------:R-:W-:Y:S01]  /*29d0*/  LEA.HI.X R5, R4, R212, R5, 0x6, P0 ;  /* 0x000000d404057211 */ /* 0x000fe200000f3405 */
[----:B------:R-:W-:Y:S01]  /*29e0*/  IMAD.MOV.U32 R4, RZ, RZ, 0x20 ;  /* 0x00000020ff047424 */ /* 0x000fe200078e00ff */
[----:B------:R-:W-:-:S03]  /*29f0*/  ISETP.GE.AND P2, PT, R3, 0x1, PT ;  /* 0x000000010300780c */ /* 0x000fc60003f46270 */
[----:B------:R-:W-:-:S04]  /*2a00*/  IMAD.WIDE.U32 R8, R4, c[0x0][0x1e0], RZ ;  /* 0x0000780004087a25 */ /* 0x000fc800078e00ff */
[----:B------:R-:W-:Y:S02]  /*2a10*/  IMAD R11, R4, c[0x0][0x1e4], RZ ;  /* 0x00007900040b7a24 */ /* 0x000fe400078e02ff */
[----:B------:R-:W-:-:S04]  /*2a20*/  @P1 IADD3 R10, P0, R2, R8, RZ ;  /* 0x00000008020a1210 */ /* 0x000fc80007f1e0ff */
[----:B------:R-:W-:Y:S02]  /*2a30*/  @P1 IADD3.X R11, R5, R9, R11, P0, !PT ;  /* 0x00000009050b1210 */ /* 0x000fe400007fe40b */
[----:B------:R-:W-:-:S04]  /*2a40*/  @P2 LEA R4, P0, R2, c[0x0][0x1c8], 0x1 ;  /* 0x0000720002042a11 */ /* 0x000fc800078008ff */
[----:B------:R-:W-:Y:S02]  /*2a50*/  @P2 LEA.HI.X R5, R2, c[0x0][0x1cc], R5, 0x1, P0 ;  /* 0x0000730002052a11 */ /* 0x000fe400000f0c05 */
[----:B------:R-:W-:-:S04]  /*2a60*/  @!P3 LEA R8, P0, R222, R0, 0x1 ;  /* 0x00000000de08b211 */ /* 0x000fc800078008ff */
[-C--:B----4-:R-:W-:Y:S02]  /*2a70*/  @!P3 LEA.HI.X R9, R222, R7.reuse, R15, 0x1, P0 ;  /* 0x00000007de09b211 */ /* 0x090fe400000f0c0f */
[C---:B------:R-:W-:Y:S01]  /*2a80*/  @!P3 LEA R6, P0, R223.reuse, R0, 0x1 ;  /* 0x00000000df06b211 */ /* 0x040fe200078008ff */
[----:B------:R-:W-:Y:S02]  /*2a90*/  IMAD R0, R12, c[0x0][0x208], RZ ;  /* 0x000082000c007a24 */ /* 0x000fe400078e02ff */
[----:B------:R1:W-:Y:S01]  /*2aa0*/  @!P3 LDGSTS.E.BYPASS.LTC128B.128 [R195+0x13100], [R8.64], !P5 ;  /* 0x1310000008c3bfae */ /* 0x0003e2000e901d46 */
[----:B------:R-:W-:Y:S02]  /*2ab0*/  @!P3 LEA.HI.X R7, R223, R7, R252, 0x1, P0 ;  /* 0x00000007df07b211 */ /* 0x000fe400000f0cfc */
[----:B------:R-:W-:Y:S02]  /*2ac0*/  ISETP.NE.AND P5, PT, R21, RZ, PT ;  /* 0x000000ff1500720c */ /* 0x000fe40003fa5270 */
[----:B------:R-:W-:Y:S01]  /*2ad0*/  @P1 LEA R2, P0, R10, c[0x0][0x1c8], 0x1 ;  /* 0x000072000a021a11 */ /* 0x000fe200078008ff */
[----:B------:R3:W-:Y:S01]  /*2ae0*/  @!P3 LDGSTS.E.BYPASS.LTC128B.128 [R195+0x17100], [R6.64], !P4 ;  /* 0x1710000006c3bfae */ /* 0x0007e2000e101d46 */
[----:B------:R-:W-:-:S02]  /*2af0*/  ISETP.NE.AND P4, PT, R20, RZ, PT ;  /* 0x000000ff1400720c */ /* 0x000fc40003f85270 */
[----:B------:R-:W-:Y:S01]  /*2b00*/  @P1 LEA.HI.X R3, R10, c[0x0][0x1cc], R11, 0x1, P0 ;  /* 0x000073000a031a11 */ /* 0x000fe200000f0c0b */
[----:B------:R-:W0:Y:S01]  /*2b10*/  LDGDEPBAR ;  /* 0x00000000000079af */ /* 0x000e220000000000 */
[----:B------:R-:W-:Y:S03]  /*2b20*/  WARPSYNC 0xffffffff ;  /* 0xffffffff00007948 */ /* 0x000fe60003800000 */
[----:B------:R-:W-:Y:S06]  /*2b30*/  BAR.SYNC.DEFER_BLOCKING 0x0 ;  /* 0x0000000000007b1d */ /* 0x000fec0000010000 */
[----:B------:R-:W-:Y:S01]  /*2b40*/  @!PT LDS RZ, [RZ] ;  /* 0x00000000fffff984 */ /* 0x000fe20000000800 */
[----:B------:R-:W-:Y:S01]  /*2b50*/  @!PT LDS RZ, [RZ] ;  /* 0x00000000fffff984 */ /* 0x000fe20000000800 */
[----:B------:R-:W-:Y:S01]  /*2b60*/  @!PT LDS RZ, [RZ] ;  /* 0x00000000fffff984 */ /* 0x000fe20000000800 */
[----:B------:R4:W-:Y:S04]  /*2b70*/  @P2 LDGSTS.E.BYPASS.LTC128B.128 [R195+0x6100], [R4.64], !P4 ;  /* 0x0610000004c32fae */ /* 0x0009e8000e101d46 */
[----:B------:R4:W-:Y:S04]  /*2b80*/  @P2 LDGSTS.E.BYPASS.LTC128B.128 [R195+0x8100], [R4.64+0x80], !P5 ;  /* 0x0810008004c32fae */ /* 0x0009e8000e901d46 */
[----:B------:R4:W-:Y:S04]  /*2b90*/  @P2 LDGSTS.E.BYPASS.LTC128B.128 [R195+0xa100], [R4.64+0x100], !P6 ;  /* 0x0a10010004c32fae */ /* 0x0009e8000f101d46 */
[----:B------:R1:W-:Y:S04]  /*2ba0*/  @P1 LDGSTS.E.BYPASS.LTC128B.128 [R195+0x7100], [R2.64], !P4 ;  /* 0x0710000002c31fae */ /* 0x0003e8000e101d46 */
[----:B------:R1:W-:Y:S04]  /*2bb0*/  @P1 LDGSTS.E.BYPASS.LTC128B.128 [R195+0x9100], [R2.64+0x80], !P5 ;  /* 0x0910008002c31fae */ /* 0x0003e8000e901d46 */
[----:B------:R1:W-:Y:S04]  /*2bc0*/  @P1 LDGSTS.E.BYPASS.LTC128B.128 [R195+0xb100], [R2.64+0x100], !P6 ;  /* 0x0b10010002c31fae */ /* 0x0003e8000f101d46 */
[----:B------:R-:W0:Y:S01]  /*2bd0*/  LDGDEPBAR ;  /* 0x00000000000079af */ /* 0x000e220000000000 */
[----:B----4-:R-:W-:-:S02]  /*2be0*/  IMAD R4, R76, c[0x0][0x20c], R0 ;  /* 0x000083004c047a24 */ /* 0x010fc400078e0200 */
[----:B-1----:R-:W-:Y:S01]  /*2bf0*/  IMAD.WIDE.U32 R2, R76, c[0x0][0x208], RZ ;  /* 0x000082004c027a25 */ /* 0x002fe200078e00ff */
[----:B------:R-:W-:-:S04]  /*2c00*/  DEPBAR.LE SB0, 0x1 ;  /* 0x000080400000791a */ /* 0x000fc80000000000 */
[----:B------:R-:W-:-:S04]  /*2c10*/  DEPBAR.LE SB0, 0x0 ;  /* 0x000080000000791a */ /* 0x000fc80000000000 */
[----:B------:R-:W-:Y:S01]  /*2c20*/  BAR.SYNC.DEFER_BLOCKING 0x0 ;  /* 0x0000000000007b1d */ /* 0x000fe20000010000 */
[----:B------:R-:W-:Y:S02]  /*2c30*/  LEA R0, P0, R2, R210, 0x6 ;  /* 0x000000d202007211 */ /* 0x000fe400078030ff */
[----:B------:R-:W-:Y:S02]  /*2c40*/  IADD3 R3, R3, R4, RZ ;  /* 0x0000000403037210 */ /* 0x000fe40007ffe0ff */
[----:B------:R-:W-:Y:S02]  /*2c50*/  LOP3.LUT R4, R14, 0x1, RZ, 0xc0, !PT ;  /* 0x000000010e047812 */ /* 0x000fe400078ec0ff */
[----:B------:R-:W-:Y:S02]  /*2c60*/  LEA.HI.X R3, R2, R213, R3, 0x6, P0 ;  /* 0x000000d502037211 */ /* 0x000fe400000f3403 */
[----:B------:R-:W-:Y:S02]  /*2c70*/  LEA R2, P0, R0, c[0x0][0x1f8], 0x1 ;  /* 0x00007e0000027a11 */ /* 0x000fe400078008ff */
[----:B------:R-:W-:Y:S01]  /*2c80*/  ISETP.NE.U32.AND P2, PT, R4, 0x1, PT ;  /* 0x000000010400780c */ /* 0x000fe20003f45070 */
[----:B------:R-:W-:Y:S01]  /*2c90*/  IMAD.MOV.U32 R4, RZ, RZ, c[0x0][0x208] ;  /* 0x00008200ff047624 */ /* 0x000fe200078e00ff */
[----:B------:R-:W-:-:S02]  /*2ca0*/  LEA.HI.X R3, R0, c[0x0][0x1fc], R3, 0x1, P0 ;  /* 0x00007f0000037a11 */ /* 0x000fc400000f0c03 */
[----:B------:R-:W-:Y:S01]  /*2cb0*/  IADD3 R0, -R13, R100, RZ ;  /* 0x000000640d007210 */ /* 0x000fe20007ffe1ff */
[----:B------:R-:W-:Y:S04]  /*2cc0*/  LDSM.16.M88.4 R8, [R179] ;  /* 0x00000000b308783b */ /* 0x000fe80000000200 */
[----:B------:R-:W1:Y:S04]  /*2cd0*/  LDSM.16.M88.4 R32, [R172] ;  /* 0x00000000ac20783b */ /* 0x000e680000000200 */
[----:B------:R-:W4:Y:S01]  /*2ce0*/  LDSM.16.M88.4 R20, [R172+0x800] ;  /* 0x00080000ac14783b */ /* 0x000f220000000200 */
[----:B------:R-:W-:Y:S01]  /*2cf0*/  IMAD.MOV.U32 R5, RZ, RZ, c[0x0][0x20c] ;  /* 0x00008300ff057624 */ /* 0x000fe200078e00ff */
[----:B------:R-:W-:-:S02]  /*2d00*/  LEA R12, P0, R4, R2, 0x6 ;  /* 0x00000002040c7211 */ /* 0x000fc400078030ff */
[----:B------:R-:W1:Y:S01]  /*2d10*/  LDSM.16.M88.4 R24, [R172+0x1000] ;  /* 0x00100000ac18783b */ /* 0x000e620000000200 */
[----:B------:R-:W-:Y:S02]  /*2d20*/  LOP3.LUT P1, RZ, R14, 0x2, RZ, 0xc0, !PT ;  /* 0x000000020eff7812 */ /* 0x000fe4000782c0ff */
[----:B------:R-:W-:Y:S01]  /*2d30*/  ISETP.LT.OR P3, PT, R0, 0x1, P2 ;  /* 0x000000010000780c */ /* 0x000fe20001761670 */
[----:B------:R-:W2:Y:S01]  /*2d40*/  LDSM.16.M88.4 R16, [R172+0x1800] ;  /* 0x00180000ac10783b */ /* 0x000ea20000000200 */
[----:B------:R-:W-:Y:S02]  /*2d50*/  LEA.HI.X R13, R4, R3, R5, 0x6, P0 ;  /* 0x00000003040d7211 */ /* 0x000fe400000f3405 */
[----:B------:R-:W-:Y:S01]  /*2d60*/  ISETP.LT.OR P0, PT, R0, 0x1, !P1 ;  /* 0x000000010000780c */ /* 0x000fe20004f01670 */
[----:B---3--:R-:W-:Y:S04]  /*2d70*/  LDSM.16.M88.4 R4, [R180] ;  /* 0x00000000b404783b */ /* 0x008fe80000000200 */
[----:B------:R-:W3:Y:S04]  /*2d80*/  LDSM.16.M88.4 R36, [R183] ;  /* 0x00000000b724783b */ /* 0x000ee80000000200 */
[----:B------:R-:W2:Y:S04]  /*2d90*/  LDSM.16.M88.4 R56, [R194] ;  /* 0x00000000c238783b */ /* 0x000ea80000000200 */
[----:B------:R-:W2:Y:S04]  /*2da0*/  LDSM.16.M88.4 R60, [R193] ;  /* 0x00000000c13c783b */ /* 0x000ea80000000200 */
[----:B------:R-:W2:Y:S04]  /*2db0*/  LDSM.16.M88.4 R68, [R192] ;  /* 0x00000000c044783b */ /* 0x000ea80000000200 */
[----:B------:R-:W-:Y:S01]  /*2dc0*/  @!PT LDS RZ, [RZ] ;  /* 0x00000000fffff984 */ /* 0x000fe20000000800 */
[----:B------:R-:W-:Y:S01]  /*2dd0*/  @!PT LDS RZ, [RZ] ;  /* 0x00000000fffff984 */ /* 0x000fe20000000800 */
[----:B------:R-:W-:Y:S01]  /*2de0*/  @!PT LDS RZ, [RZ] ;  /* 0x00000000fffff984 */ /* 0x000fe20000000800 */
[----:B------:R2:W-:Y:S01]  /*2df0*/  LDGSTS.E.BYPASS.LTC128B.128 [R195+0x100], [R2.64], !P3 ;  /* 0x0010000002c37fae */ /* 0x0005e2000d901d46 */
[----:B------:R-:W-:-:S03]  /*2e00*/  LOP3.LUT P3, RZ, R14, 0x4, RZ, 0xc0, !PT ;  /* 0x000000040eff7812 */ /* 0x000fc6000786c0ff */
[----:B------:R2:W-:Y:S01]  /*2e10*/  LDGSTS.E.BYPASS.LTC128B.128 [R195+0x2100], [R2.64+0x80], !P0 ;  /* 0x0210008002c37fae */ /* 0x0005e2000c101d46 */
[C---:B------:R-:W-:Y:S02]  /*2e20*/  ISETP.LT.OR P0, PT, R0.reuse, 0x1, !P3 ;  /* 0x000000010000780c */ /* 0x040fe40005f01670 */
[C---:B------:R-:W-:Y:S02]  /*2e30*/  ISETP.LT.OR P2, PT, R0.reuse, 0x21, P2 ;  /* 0x000000210000780c */ /* 0x040fe40001741670 */
[C---:B------:R-:W-:Y:S02]  /*2e40*/  ISETP.LT.OR P1, PT, R0.reuse, 0x21, !P1 ;  /* 0x000000210000780c */ /* 0x040fe40004f21670 */
[----:B------:R-:W-:Y:S01]  /*2e50*/  ISETP.LT.OR P3, PT, R0, 0x21, !P3 ;  /* 0x000000210000780c */ /* 0x000fe20005f61670 */
[C---:B-1----:R-:W-:Y:S06]  /*2e60*/  HMMA.16816.F32.BF16 R28, R8.reuse, R32, RZ ;  /* 0x00000020081c723c */ /* 0x042fec00000418ff */
[----:B------:R1:W-:Y:S02]  /*2e70*/  LDGSTS.E.BYPASS.LTC128B.128 [R195+0x4100], [R2.64+0x100], !P0 ;  /* 0x0410010002c37fae */ /* 0x0003e4000c101d46 */
[C---:B------:R-:W-:Y:S02]  /*2e80*/  HMMA.16816.F32.BF16 R32, R8.reuse, R34, RZ ;  /* 0x000000220820723c */ /* 0x040fe400000418ff */
[----:B------:R1:W-:Y:S04]  /*2e90*/  LDGSTS.E.BYPASS.LTC128B.128 [R195+0x1100], [R12.64], !P2 ;  /* 0x011000000cc37fae */ /* 0x0003e8000d101d46 */
[----:B------:R1:W-:Y:S02]  /*2ea0*/  LDGSTS.E.BYPASS.LTC128B.128 [R195+0x3100], [R12.64+0x80], !P1 ;  /* 0x031000800cc37fae */ /* 0x0003e4000c901d46 */
[C---:B----4-:R-:W-:Y:S02]  /*2eb0*/  HMMA.16816.F32.BF16 R48, R8.reuse, R22, RZ ;  /* 0x000000160830723c */ /* 0x050fe400000418ff */
[----:B------:R1:W-:Y:S04]  /*2ec0*/  LDGSTS.E.BYPASS.LTC128B.128 [R195+0x5100], [R12.64+0x100], !P3 ;  /* 0x051001000cc37fae */ /* 0x0003e8000d901d46 */
[----:B------:R-:W-:Y:S02]  /*2ed0*/  LDSM.16.M88.4 R64, [R178] ;  /* 0x00000000b240783b */ /* 0x000fe40000000200 */
[C---:B------:R-:W-:Y:S02]  /*2ee0*/  HMMA.16816.F32.BF16 R40, R8.reuse, R20, RZ ;  /* 0x000000140828723c */ /* 0x040fe400000418ff */
[----:B------:R-:W4:Y:S04]  /*2ef0*/  LDSM.16.M88.4 R20, [R182] ;  /* 0x00000000b614783b */ /* 0x000f280000000200 */
[----:B------:R-:W4:Y:S02]  /*2f00*/  LDSM.16.M88.4 R72, [R178+0x800] ;  /* 0x00080000b248783b */ /* 0x000f240000000200 */
[C---:B------:R-:W-:Y:S02]  /*2f10*/  HMMA.16816.F32.BF16 R44, R8.reuse, R24, RZ ;  /* 0x00000018082c723c */ /* 0x040fe400000418ff */
[----:B------:R-:W4:Y:S04]  /*2f20*/  LDSM.16.M88.4 R84, [R178+0x1000] ;  /* 0x00100000b254783b */ /* 0x000f280000000200 */
[----:B------:R-:W-:Y:S02]  /*2f30*/  LDSM.16.M88.4 R80, [R175+0x800] ;  /* 0x00080000af50783b */ /* 0x000fe40000000200 */
[C---:B------:R-:W-:Y:S02]  /*2f40*/  HMMA.16816.F32.BF16 R24, R8.reuse, R26, RZ ;  /* 0x0000001a0818723c */ /* 0x040fe400000418ff */
[----:B------:R-:W-:Y:S04]  /*2f50*/  LDSM.16.M88.4 R92, [R175+0x1000] ;  /* 0x00100000af5c783b */ /* 0x000fe80000000200 */
[----:B------:R-:W-:Y:S02]  /*2f60*/  LDSM.16.M88.4 R88, [R172+0x3000] ;  /* 0x00300000ac58783b */ /* 0x000fe40000000200 */
[C---:B--2---:R-:W-:Y:S02]  /*2f70*/  HMMA.16816.F32.BF16 R52, R8.reuse, R16, RZ ;  /* 0x000000100834723c */ /* 0x044fe400000418ff */
[----:B------:R-:W0:Y:S06]  /*2f80*/  LDGDEPBAR ;  /* 0x00000000000079af */ /* 0x000e2c0000000000 */
[----:B-1----:R-:W-:Y:S01]  /*2f90*/  HMMA.16816.F32.BF16 R12, R8, R18, RZ ;  /* 0x00000012080c723c */ /* 0x002fe200000418ff */
[----:B------:R-:W-:Y:S07]  /*2fa0*/  LDSM.16.M88.4 R16, [R181] ;  /* 0x00000000b510783b */ /* 0x000fee0000000200 */
[C---:B---3--:R-:W-:Y:S08]  /*2fb0*/  HMMA.16816.F32.BF16 R8, R4.reuse, R36, R28 ;  /* 0x000000240408723c */ /* 0x048ff0000004181c */
[C---:B------:R-:W-:Y:S08]  /*2fc0*/  HMMA.16816.F32.BF16 R28, R4.reuse, R38, R32 ;  /* 0x00000026041c723c */ /* 0x040ff00000041820 */
[C---:B------:R-:W-:Y:S01]  /*2fd0*/  HMMA.16816.F32.BF16 R36, R4.reuse, R58, R48 ;  /* 0x0000003a0424723c */ /* 0x040fe20000041830 */
[----:B------:R-:W1:Y:S07]  /*2fe0*/  LDSM.16.M88.4 R48, [R178+0x1800] ;  /* 0x00180000b230783b */ /* 0x000e6e0000000200 */
[C---:B------:R-:W-:Y:S01]  /*2ff0*/  HMMA.16816.F32.BF16 R32, R4.reuse, R56, R40 ;  /* 0x000000380420723c */ /* 0x040fe20000041828 */
[----:B------:R-:W2:Y:S07]  /*3000*/  LDSM.16.M88.4 R56, [R175] ;  /* 0x00000000af38783b */ /* 0x000eae0000000200 */
[C---:B------:R-:W-:Y:S08]  /*3010*/  HMMA.16816.F32.BF16 R40, R4.reuse, R60, R44 ;  /* 0x0000003c0428723c */ /* 0x040ff0000004182c */
[C---:B------:R-:W-:Y:S01]  /*3020*/  HMMA.16816.F32.BF16 R44, R4.reuse, R62, R24 ;  /* 0x0000003e042c723c */ /* 0x040fe20000041818 */
[----:B------:R-:W3:Y:S07]  /*3030*/  LDSM.16.M88.4 R60, [R175+0x1800] ;  /* 0x00180000af3c783b */ /* 0x000eee0000000200 */
[C---:B------:R-:W-:Y:S08]  /*3040*/  HMMA.16816.F32.BF16 R52, R4.reuse, R68, R52 ;  /* 0x000000440434723c */ /* 0x040ff00000041834 */
[----:B------:R-:W-:Y:S01]  /*3050*/  HMMA.16816.F32.BF16 R24, R4, R70, R12 ;  /* 0x000000460418723c */ /* 0x000fe2000004180c */
[----:B------:R-:W-:Y:S04]  /*3060*/  LDSM.16.M88.4 R12, [R179+0x4000] ;  /* 0x00400000b30c783b */ /* 0x000fe80000000200 */
[----:B------:R-:W1:Y:S03]  /*3070*/  LDSM.16.M88.4 R68, [R172+0x2000] ;  /* 0x00200000ac44783b */ /* 0x000e660000000200 */
[C---:B----4-:R-:W-:Y:S08]  /*3080*/  HMMA.16816.F32.BF16 R8, R20.reuse, R64, R8 ;  /* 0x000000401408723c */ /* 0x050ff00000041808 */
[C---:B------:R-:W-:Y:S01]  /*3090*/  HMMA.16816.F32.BF16 R4, R20.reuse, R66, R28 ;  /* 0x000000421404723c */ /* 0x040fe2000004181c */
[----:B------:R-:W-:Y:S07]  /*30a0*/  LDSM.16.M88.4 R64, [R191] ;  /* 0x00000000bf40783b */ /* 0x000fee0000000200 */
[C---:B------:R-:W-:Y:S08]  /*30b0*/  HMMA.16816.F32.BF16 R32, R20.reuse, R72, R32 ;  /* 0x000000481420723c */ /* 0x040ff00000041820 */
[C---:B------:R-:W-:Y:S01]  /*30c0*/  HMMA.16816.F32.BF16 R36, R20.reuse, R74, R36 ;  /* 0x0000004a1424723c */ /* 0x040fe20000041824 */
[----:B------:R-:W4:Y:S07]  /*30d0*/  LDSM.16.M88.4 R72, [R172+0x2800] ;  /* 0x00280000ac48783b */ /* 0x000f2e0000000200 */
[C---:B------:R-:W-:Y:S08]  /*30e0*/  HMMA.16816.F32.BF16 R40, R20.reuse, R84, R40 ;  /* 0x000000541428723c */ /* 0x040ff00000041828 */
[C---:B------:R-:W-:Y:S01]  /*30f0*/  HMMA.16816.F32.BF16 R44, R20.reuse, R86, R44 ;  /* 0x00000056142c723c */ /* 0x040fe2000004182c */
[----:B------:R-:W-:Y:S07]  /*3100*/  LDSM.16.M88.4 R84, [R178+0x2800] ;  /* 0x00280000b254783b */ /* 0x000fee0000000200 */
[C---:B-1----:R-:W-:Y:S08]  /*3110*/  HMMA.16816.F32.BF16 R52, R20.reuse, R48, R52 ;  /* 0x000000301434723c */ /* 0x042ff00000041834 */
[----:B------:R-:W-:Y:S08]  /*3120*/  HMMA.16816.F32.BF16 R28, R20, R50, R24 ;  /* 0x00000032141c723c */ /* 0x000ff00000041818 */
[C---:B--2---:R-:W-:Y:S01]  /*3130*/  HMMA.16816.F32.BF16 R24, R16.reuse, R56, R8 ;  /* 0x000000381018723c */ /* 0x044fe20000041808 */
[----:B------:R-:W-:Y:S07]  /*3140*/  LDSM.16.M88.4 R8, [R180+0x4000] ;  /* 0x00400000b408783b */ /* 0x000fee0000000200 */
[C---:B------:R-:W-:Y:S01]  /*3150*/  HMMA.16816.F32.BF16 R20, R16.reuse, R58, R4 ;  /* 0x0000003a1014723c */ /* 0x040fe20000041804 */
[----:B------:R-:W1:Y:S07]  /*3160*/  LDSM.16.M88.4 R56, [R172+0x3800] ;  /* 0x00380000ac38783b */ /* 0x000e6e0000000200 */
[C---:B------:R-:W-:Y:S08]  /*3170*/  HMMA.16816.F32.BF16 R4, R16.reuse, R80, R32 ;  /* 0x000000501004723c */ /* 0x040ff00000041820 */
[C---:B------:R-:W-:Y:S01]  /*3180*/  HMMA.16816.F32.BF16 R36, R16.reuse, R82, R36 ;  /* 0x000000521024723c */ /* 0x040fe20000041824 */
[----:B------:R-:W2:Y:S07]  /*3190*/  LDSM.16.M88.4 R80, [R190] ;  /* 0x00000000be50783b */ /* 0x000eae0000000200 */
[C---:B------:R-:W-:Y:S08]  /*31a0*/  HMMA.16816.F32.BF16 R40, R16.reuse, R92, R40 ;  /* 0x0000005c1028723c */ /* 0x040ff00000041828 */
[C---:B------:R-:W-:Y:S01]  /*31b0*/  HMMA.16816.F32.BF16 R44, R16.reuse, R94, R44 ;  /* 0x0000005e102c723c */ /* 0x040fe2000004182c */
[----:B------:R-:W1:Y:S07]  /*31c0*/  LDSM.16.M88.4 R92, [R189] ;  /* 0x00000000bd5c783b */ /* 0x000e6e0000000200 */
[C---:B---3--:R-:W-:Y:S08]  /*31d0*/  HMMA.16816.F32.BF16 R52, R16.reuse, R60, R52 ;  /* 0x0000003c1034723c */ /* 0x048ff00000041834 */
[----:B------:R-:W-:Y:S01]  /*31e0*/  HMMA.16816.F32.BF16 R32, R16, R62, R28 ;  /* 0x0000003e1020723c */ /* 0x000fe2000004181c */
[----:B------:R-:W3:Y:S07]  /*31f0*/  LDSM.16.M88.4 R60, [R188] ;  /* 0x00000000bc3c783b */ /* 0x000eee0000000200 */
[C---:B------:R-:W-:Y:S08]  /*3200*/  HMMA.16816.F32.BF16 R28, R12.reuse, R68, R24 ;  /* 0x000000440c1c723c */ /* 0x040ff00000041818 */
[C---:B------:R-:W-:Y:S01]  /*3210*/  HMMA.16816.F32.BF16 R24, R12.reuse, R70, R20 ;  /* 0x000000460c18723c */ /* 0x040fe20000041814 */
[----:B------:R-:W-:Y:S07]  /*3220*/  LDSM.16.M88.4 R68, [R175+0x2000] ;  /* 0x00200000af44783b */ /* 0x000fee0000000200 */
[C---:B----4-:R-:W-:Y:S01]  /*3230*/  HMMA.16816.F32.BF16 R20, R12.reuse, R72, R4 ;  /* 0x000000480c14723c */ /* 0x050fe20000041804 */
[----:B------:R-:W-:Y:S07]  /*3240*/  LDSM.16.M88.4 R4, [R182+0x4000] ;  /* 0x00400000b604783b */ /* 0x000fee0000000200 */
[C---:B------:R-:W-:Y:S01]  /*3250*/  HMMA.16816.F32.BF16 R16, R12.reuse, R74, R36 ;  /* 0x0000004a0c10723c */ /* 0x040fe20000041824 */
[----:B------:R-:W4:Y:S07]  /*3260*/  LDSM.16.M88.4 R72, [R178+0x2000] ;  /* 0x00200000b248783b */ /* 0x000f2e0000000200 */
[C---:B------:R-:W-:Y:S08]  /*3270*/  HMMA.16816.F32.BF16 R40, R12.reuse, R88, R40 ;  /* 0x000000580c28723c */ /* 0x040ff00000041828 */
[C---:B------:R-:W-:Y:S01]  /*3280*/  HMMA.16816.F32.BF16 R48, R12.reuse, R90, R44 ;  /* 0x0000005a0c30723c */ /* 0x040fe2000004182c */
[----:B------:R-:W3:Y:S07]  /*3290*/  LDSM.16.M88.4 R88, [R178+0x3000] ;  /* 0x00300000b258783b */ /* 0x000eee0000000200 */
[C---:B-1----:R-:W-:Y:S08]  /*32a0*/  HMMA.16816.F32.BF16 R44, R12.reuse, R56, R52 ;  /* 0x000000380c2c723c */ /* 0x042ff00000041834 */
[----:B------:R-:W-:Y:S08]  /*32b0*/  HMMA.16816.F32.BF16 R36, R12, R58, R32 ;  /* 0x0000003a0c24723c */ /* 0x000ff00000041820 */
[C---:B------:R-:W-:Y:S08]  /*32c0*/  HMMA.16816.F32.BF16 R32, R8.reuse, R64, R28 ;  /* 0x000000400820723c */ /* 0x040ff0000004181c */
[C---:B------:R-:W-:Y:S01]  /*32d0*/  HMMA.16816.F32.BF16 R28, R8.reuse, R66, R24 ;  /* 0x00000042081c723c */ /* 0x040fe20000041818 */
[----:B------:R-:W1:Y:S07]  /*32e0*/  LDSM.16.M88.4 R64, [R178+0x3800] ;  /* 0x00380000b240783b */ /* 0x000e6e0000000200 */
[C---:B--2---:R-:W-:Y:S01]  /*32f0*/  HMMA.16816.F32.BF16 R24, R8.reuse, R80, R20 ;  /* 0x000000500818723c */ /* 0x044fe20000041814 */
[----:B------:R-:W2:Y:S07]  /*3300*/  LDSM.16.M88.4 R20, [R181+0x4000] ;  /* 0x00400000b514783b */ /* 0x000eae0000000200 */
[C---:B------:R-:W-:Y:S01]  /*3310*/  HMMA.16816.F32.BF16 R16, R8.reuse, R82, R16 ;  /* 0x000000520810723c */ /* 0x040fe20000041810 */
[----:B------:R-:W1:Y:S07]  /*3320*/  LDSM.16.M88.4 R80, [R175+0x2800] ;  /* 0x00280000af50783b */ /* 0x000e6e0000000200 */
[C---:B------:R-:W-:Y:S01]  /*3330*/  HMMA.16816.F32.BF16 R12, R8.reuse, R92, R40 ;  /* 0x0000005c080c723c */ /* 0x040fe20000041828 */
[----:B------:R-:W-:Y:S07]  /*3340*/  LDSM.16.M88.4 R40, [R175+0x3000] ;  /* 0x00300000af28783b */ /* 0x000fee0000000200 */
[C---:B------:R-:W-:Y:S08]  /*3350*/  HMMA.16816.F32.BF16 R56, R8.reuse, R94, R48 ;  /* 0x0000005e0838723c */ /* 0x040ff00000041830 */
[C---:B---3--:R-:W-:Y:S08]  /*3360*/  HMMA.16816.F32.BF16 R48, R8.reuse, R60, R44 ;  /* 0x0000003c0830723c */ /* 0x048ff0000004182c */
[----:B------:R-:W-:Y:S01]  /*3370*/  HMMA.16816.F32.BF16 R44, R8, R62, R36 ;  /* 0x0000003e082c723c */ /* 0x000fe20000041824 */
[----:B------:R-:W-:Y:S07]  /*3380*/  LDSM.16.M88.4 R60, [R172+0x4000] ;  /* 0x00400000ac3c783b */ /* 0x000fee0000000200 */
[C---:B----4-:R-:W-:Y:S08]  /*3390*/  HMMA.16816.F32.BF16 R36, R4.reuse, R72, R32 ;  /* 0x000000480424723c */ /* 0x050ff00000041820 */
[C---:B------:R-:W-:Y:S01]  /*33a0*/  HMMA.16816.F32.BF16 R52, R4.reuse, R86, R16 ;  /* 0x000000560434723c */ /* 0x040fe20000041810 */
[----:B------:R-:W3:Y:S07]  /*33b0*/  LDSM.16.M88.4 R16, [R179+0x8000] ;  /* 0x00800000b310783b */ /* 0x000eee0000000200 */
[C---:B------:R-:W-:Y:S08]  /*33c0*/  HMMA.16816.F32.BF16 R32, R4.reuse, R84, R24 ;  /* 0x000000540420723c */ /* 0x040ff00000041818 */
[C---:B------:R-:W-:Y:S01]  /*33d0*/  HMMA.16816.F32.BF16 R24, R4.reuse, R88, R12 ;  /* 0x000000580418723c */ /* 0x040fe2000004180c */
[----:B------:R-:W-:Y:S07]  /*33e0*/  LDSM.16.M88.4 R12, [R180+0x8000] ;  /* 0x00800000b40c783b */ /* 0x000fee0000000200 */
[C---:B------:R-:W-:Y:S01]  /*33f0*/  HMMA.16816.F32.BF16 R8, R4.reuse, R90, R56 ;  /* 0x0000005a0408723c */ /* 0x040fe20000041838 */
[----:B------:R-:W4:Y:S04]  /*3400*/  LDSM.16.M88.4 R88, [R175+0x3800] ;  /* 0x00380000af58783b */ /* 0x000f280000000200 */
[----:B------:R-:W-:Y:S03]  /*3410*/  LDSM.16.M88.4 R56, [R175+0x4000] ;  /* 0x00400000af38783b */ /* 0x000fe60000000200 */
[C---:B------:R-:W-:Y:S01]  /*3420*/  HMMA.16816.F32.BF16 R28, R4.reuse, R74, R28 ;  /* 0x0000004a041c723c */ /* 0x040fe2000004181c */
[----:B------:R-:W-:Y:S07]  /*3430*/  LDSM.16.M88.4 R72, [R172+0x5800] ;  /* 0x00580000ac48783b */ /* 0x000fee0000000200 */
[C---:B-1----:R-:W-:Y:S08]  /*3440*/  HMMA.16816.F32.BF16 R48, R4.reuse, R64, R48 ;  /* 0x000000400430723c */ /* 0x042ff00000041830 */
[----:B------:R-:W-:Y:S01]  /*3450*/  HMMA.16816.F32.BF16 R96, R4, R66, R44 ;  /* 0x000000420460723c */ /* 0x000fe2000004182c */
[----:B------:R-:W-:Y:S04]  /*3460*/  LDSM.16.M88.4 R64, [R186] ;  /* 0x00000000ba40783b */ /* 0x000fe80000000200 */
[----:B------:R-:W-:Y:S03]  /*3470*/  LDSM.16.M88.4 R44, [R172+0x5000] ;  /* 0x00500000ac2c783b */ /* 0x000fe60000000200 */
[C---:B--2---:R-:W-:Y:S01]  /*3480*/  HMMA.16816.F32.BF16 R4, R20.reuse, R68, R36 ;  /* 0x000000441404723c */ /* 0x044fe20000041824 */
[----:B------:R-:W1:Y:S07]  /*3490*/  LDSM.16.M88.4 R36, [R187] ;  /* 0x00000000bb24783b */ /* 0x000e6e0000000200 */
[C---:B------:R-:W-:Y:S08]  /*34a0*/  HMMA.16816.F32.BF16 R28, R20.reuse, R70, R28 ;  /* 0x00000046141c723c */ /* 0x040ff0000004181c */
[----:B------:R-:W-:Y:S01]  /*34b0*/  HMMA.16816.F32.BF16 R68, R20, R82, R52 ;  /* 0x000000521444723c */ /* 0x000fe20000041834 */
[----:B------:R-:W2:Y:S07]  /*34c0*/  LDSM.16.M88.4 R52, [R172+0x4800] ;  /* 0x00480000ac34783b */ /* 0x000eae0000000200 */
[----:B---3--:R-:W-:Y:S08]  /*34d0*/  HMMA.16816.F32.BF16 R4, R16, R60, R4 ;  /* 0x0000003c1004723c */ /* 0x008ff00000041804 */
[C---:B------:R-:W-:Y:S08]  /*34e0*/  HMMA.16816.F32.BF16 R32, R20.reuse, R80, R32 ;  /* 0x000000501420723c */ /* 0x040ff00000041820 */
[C---:B------:R-:W-:Y:S01]  /*34f0*/  HMMA.16816.F32.BF16 R80, R20.reuse, R42, R8 ;  /* 0x0000002a1450723c */ /* 0x040fe20000041808 */
[----:B------:R-:W-:Y:S07]  /*3500*/  LDSM.16.M88.4 R8, [R182+0x8000] ;  /* 0x00800000b608783b */ /* 0x000fee0000000200 */
[----:B----4-:R-:W-:Y:S01]  /*3510*/  HMMA.16816.F32.BF16 R92, R20, R88, R48 ;  /* 0x00000058145c723c */ /* 0x010fe20000041830 */
[----:B------:R-:W3:Y:S07]  /*3520*/  LDSM.16.M88.4 R48, [R178+0x4000] ;  /* 0x00400000b230783b */ /* 0x000eee0000000200 */
[----:B------:R-:W-:Y:S01]  /*3530*/  HMMA.16816.F32.BF16 R28, R16, R62, R28 ;  /* 0x0000003e101c723c */ /* 0x000fe2000004181c */
[----:B------:R-:W-:Y:S07]  /*3540*/  LDSM.16.M88.4 R60, [R178+0x4800] ;  /* 0x00480000b23c783b */ /* 0x000fee0000000200 */
[----:B------:R-:W-:Y:S08]  /*3550*/  HMMA.16816.F32.BF16 R84, R20, R40, R24 ;  /* 0x000000281454723c */ /* 0x000ff00000041818 */
[C---:B-1----:R-:W-:Y:S01]  /*3560*/  HMMA.16816.F32.BF16 R24, R12.reuse, R36, R4 ;  /* 0x000000240c18723c */ /* 0x042fe20000041804 */
[----:B------:R-:W1:Y:S07]  /*3570*/  LDSM.16.M88.4 R4, [R181+0x8000] ;  /* 0x00800000b504783b */ /* 0x000e6e0000000200 */
[----:B------:R-:W-:Y:S08]  /*3580*/  HMMA.16816.F32.BF16 R28, R12, R38, R28 ;  /* 0x000000260c1c723c */ /* 0x000ff0000004181c */
[----:B--2---:R-:W-:Y:S08]  /*3590*/  HMMA.16816.F32.BF16 R32, R16, R52, R32 ;  /* 0x000000341020723c */ /* 0x004ff00000041820 */
[----:B---3--:R-:W-:Y:S08]  /*35a0*/  HMMA.16816.F32.BF16 R24, R8, R48, R24 ;  /* 0x000000300818723c */ /* 0x008ff00000041818 */
[----:B------:R-:W-:Y:S01]  /*35b0*/  HMMA.16816.F32.BF16 R40, R16, R54, R68 ;  /* 0x000000361028723c */ /* 0x000fe20000041844 */
[----:B------:R-:W2:Y:S04]  /*35c0*/  LDSM.16.M88.4 R68, [R185] ;  /* 0x00000000b944783b */ /* 0x000ea80000000200 */
[----:B------:R-:W3:Y:S03]  /*35d0*/  LDSM.16.M88.4 R52, [R175+0x4800] ;  /* 0x00480000af34783b */ /* 0x000ee60000000200 */
[----:B------:R-:W-:Y:S08]  /*35e0*/  HMMA.16816.F32.BF16 R28, R8, R50, R28 ;  /* 0x00000032081c723c */ /* 0x000ff0000004181c */
[----:B------:R-:W-:Y:S08]  /*35f0*/  HMMA.16816.F32.BF16 R36, R12, R64, R32 ;  /* 0x000000400c24723c */ /* 0x000ff00000041820 */
[----:B-1----:R-:W-:Y:S08]  /*3600*/  HMMA.16816.F32.BF16 R48, R4, R56, R24 ;  /* 0x000000380430723c */ /* 0x002ff00000041818 */
[----:B------:R-:W-:Y:S08]  /*3610*/  HMMA.16816.F32.BF16 R88, R20, R90, R96 ;  /* 0x0000005a1458723c */ /* 0x000ff00000041860 */
[----:B------:R-:W-:Y:S08]  /*3620*/  HMMA.16816.F32.BF16 R20, R16, R44, R84 ;  /* 0x0000002c1014723c */ /* 0x000ff00000041854 */
[----:B------:R-:W-:Y:S08]  /*3630*/  HMMA.16816.F32.BF16 R32, R12, R66, R40 ;  /* 0x000000420c20723c */ /* 0x000ff00000041828 */
[----:B------:R-:W-:Y:S01]  /*3640*/  HMMA.16816.F32.BF16 R28, R4, R58, R28 ;  /* 0x0000003a041c723c */ /* 0x000fe2000004181c */
[----:B------:R-:W1:Y:S07]  /*3650*/  LDSM.16.M88.4 R56, [R178+0x5000] ;  /* 0x00500000b238783b */ /* 0x000e6e0000000200 */
[----:B------:R-:W-:Y:S01]  /*3660*/  HMMA.16816.F32.BF16 R36, R8, R60, R36 ;  /* 0x0000003c0824723c */ /* 0x000fe20000041824 */
[----:B------:R-:W-:-:S04]  /*3670*/  FMUL.FTZ R0, R48, c[0x0][0x320] ;  /* 0x0000c80030007a20 */ /* 0x000fc80000410000 */
[----:B------:R4:W1:Y:S03]  /*3680*/  MUFU.TANH R79, R0 ;  /* 0x00000000004f7308 */ /* 0x0008660000002400 */
[----:B------:R-:W-:Y:S08]  /*3690*/  HMMA.16816.F32.BF16 R44, R16, R46, R80 ;  /* 0x0000002e102c723c */ /* 0x000ff00000041850 */
[----:B--2---:R-:W-:Y:S01]  /*36a0*/  HMMA.16816.F32.BF16 R24, R12, R68, R20 ;  /* 0x000000440c18723c */ /* 0x004fe20000041814 */
[----:B----4-:R-:W-:-:S07]  /*36b0*/  FMUL.FTZ R0, R49, c[0x0][0x320] ;  /* 0x0000c80031007a20 */ /* 0x010fce0000410000 */
[----:B------:R-:W-:Y:S01]  /*36c0*/  HMMA.16816.F32.BF16 R20, R8, R62, R32 ;  /* 0x0000003e0814723c */ /* 0x000fe20000041820 */
[----:B------:R-:W2:Y:S01]  /*36d0*/  LDSM.16.M88.4 R60, [R184] ;  /* 0x00000000b83c783b */ /* 0x000ea20000000200 */
[----:B------:R4:W1:Y:S06]  /*36e0*/  MUFU.TANH R78, R0 ;  /* 0x00000000004e7308 */ /* 0x00086c0000002400 */
[----:B---3--:R-:W-:Y:S01]  /*36f0*/  HMMA.16816.F32.BF16 R36, R4, R52, R36 ;  /* 0x000000340424723c */ /* 0x008fe20000041824 */
[----:B----4-:R-:W-:-:S04]  /*3700*/  FMUL.FTZ R0, R50, c[0x0][0x320] ;  /* 0x0000c80032007a20 */ /* 0x010fc80000410000 */
[----:B------:R3:W4:Y:S03]  /*3710*/  MUFU.TANH R77, R0 ;  /* 0x00000000004d7308 */ /* 0x0007260000002400 */
[----:B------:R-:W-:Y:S01]  /*3720*/  HMMA.16816.F32.BF16 R64, R16, R72, R92 ;  /* 0x000000481040723c */ /* 0x000fe2000004185c */
[----:B---3--:R-:W-:Y:S02]  /*3730*/  FMUL.FTZ R0, R51, c[0x0][0x320] ;  /* 0x0000c80033007a20 */ /* 0x008fe40000410000 */
[----:B------:R-:W3:Y:S02]  /*3740*/  LDSM.16.M88.4 R48, [R175+0x5000] ;  /* 0x00500000af30783b */ /* 0x000ee40000000200 */
[----:B------:R1:W1:Y:S03]  /*3750*/  MUFU.TANH R73, R0 ;  /* 0x0000000000497308 */ /* 0x0002660000002400 */
[----:B------:R-:W-:Y:S01]  /*3760*/  HMMA.16816.F32.BF16 R40, R12, R70, R44 ;  /* 0x000000460c28723c */ /* 0x000fe2000004182c */
[----:B------:R-:W2:Y:S01]  /*3770*/  LDSM.16.M88.4 R44, [R178+0x5800] ;  /* 0x00580000b22c783b */ /* 0x000ea20000000200 */
[----:B-1----:R-:W-:-:S04]  /*3780*/  FMUL.FTZ R0, R28, c[0x0][0x320] ;  /* 0x0000c8001c007a20 */ /* 0x002fc80000410000 */
[----:B------:R1:W1:Y:S02]  /*3790*/  MUFU.TANH R72, R0 ;  /* 0x0000000000487308 */ /* 0x0002640000002400 */
[----:B------:R-:W-:Y:S01]  /*37a0*/  HMMA.16816.F32.BF16 R32, R8, R56, R24 ;  /* 0x000000380820723c */ /* 0x000fe20000041818 */
[----:B-1----:R-:W-:-:S05]  /*37b0*/  FMUL.FTZ R0, R29, c[0x0][0x320] ;  /* 0x0000c8001d007a20 */ /* 0x002fca0000410000 */
[----:B------:R1:W1:Y:S02]  /*37c0*/  MUFU.TANH R69, R0 ;  /* 0x0000000000457308 */ /* 0x0002640000002400 */
[----:B------:R-:W-:Y:S01]  /*37d0*/  HMMA.16816.F32.BF16 R24, R4, R54, R20 ;  /* 0x000000360418723c */ /* 0x000fe20000041814 */
[----:B-1----:R-:W-:-:S05]  /*37e0*/  FMUL.FTZ R0, R30, c[0x0][0x320] ;  /* 0x0000c8001e007a20 */ /* 0x002fca0000410000 */
[----:B------:R1:W1:Y:S02]  /*37f0*/  MUFU.TANH R68, R0 ;  /* 0x0000000000447308 */ /* 0x0002640000002400 */
[----:B------:R-:W-:Y:S01]  /*3800*/  HMMA.16816.F32.BF16 R16, R16, R74, R88 ;  /* 0x0000004a1010723c */ /* 0x000fe20000041858 */
[----:B-1----:R-:W-:-:S05]  /*3810*/  FMUL.FTZ R0, R31, c[0x0][0x320] ;  /* 0x0000c8001f007a20 */ /* 0x002fca0000410000 */
[----:B------:R1:W1:Y:S02]  /*3820*/  MUFU.TANH R56, R0 ;  /* 0x0000000000387308 */ /* 0x0002640000002400 */
[----:B--2---:R-:W-:Y:S01]  /*3830*/  HMMA.16816.F32.BF16 R20, R12, R60, R64 ;  /* 0x0000003c0c14723c */ /* 0x004fe20000041840 */
[----:B-1----:R-:W-:-:S05]  /*3840*/  FMUL.FTZ R0, R36, c[0x0][0x320] ;  /* 0x0000c80024007a20 */ /* 0x002fca0000410000 */
[----:B------:R1:W2:Y:S02]  /*3850*/  MUFU.TANH R55, R0 ;  /* 0x0000000000377308 */ /* 0x0002a40000002400 */
[----:B------:R-:W-:Y:S01]  /*3860*/  HMMA.16816.F32.BF16 R28, R8, R58, R40 ;  /* 0x0000003a081c723c */ /* 0x000fe20000041828 */
[----:B-1----:R-:W-:-:S05]  /*3870*/  FMUL.FTZ R0, R37, c[0x0][0x320] ;  /* 0x0000c80025007a20 */ /* 0x002fca0000410000 */
[----:B------:R1:W1:Y:S02]  /*3880*/  MUFU.TANH R54, R0 ;  /* 0x0000000000367308 */ /* 0x0002640000002400 */
[----:B---3--:R-:W-:Y:S01]  /*3890*/  HMMA.16816.F32.BF16 R32, R4, R48, R32 ;  /* 0x000000300420723c */ /* 0x008fe20000041820 */
[----:B-1----:R-:W-:-:S05]  /*38a0*/  FMUL.FTZ R0, R38, c[0x0][0x320] ;  /* 0x0000c80026007a20 */ /* 0x002fca0000410000 */
[----:B------:R1:W3:Y:S02]  /*38b0*/  MUFU.TANH R53, R0 ;  /* 0x0000000000357308 */ /* 0x0002e40000002400 */
[----:B------:R-:W-:Y:S01]  /*38c0*/  HMMA.16816.F32.BF16 R12, R12, R62, R16 ;  /* 0x0000003e0c0c723c */ /* 0x000fe20000041810 */
[----:B-1----:R-:W-:Y:S02]  /*38d0*/  FMUL.FTZ R0, R39, c[0x0][0x320] ;  /* 0x0000c80027007a20 */ /* 0x002fe40000410000 */
[----:B------:R-:W1:Y:S05]  /*38e0*/  LDSM.16.M88.4 R36, [R175+0x5800] ;  /* 0x00580000af24783b */ /* 0x000e6a0000000200 */
[----:B------:R-:W-:Y:S01]  /*38f0*/  HMMA.16816.F32.BF16 R16, R8, R44, R20 ;  /* 0x0000002c0810723c */ /* 0x000fe20000041814 */
[----:B------:R2:W1:Y:S01]  /*3900*/  MUFU.TANH R52, R0 ;  /* 0x0000000000347308 */ /* 0x0004620000002400 */
[----:B------:R-:W-:Y:S01]  /*3910*/  ISETP.GT.AND P0, PT, R76, R226, PT ;  /* 0x000000e24c00720c */ /* 0x000fe20003f04270 */
[----:B------:R-:W-:-:S04]  /*3920*/  DEPBAR.LE SB0, 0x0 ;  /* 0x000080000000791a */ /* 0x000fc80000000000 */
[----:B--2---:R-:W-:-:S04]  /*3930*/  FMUL.FTZ R0, R24, c[0x0][0x320] ;  /* 0x0000c80018007a20 */ /* 0x004fc80000410000 */
[----:B------:R2:W1:Y:S01]  /*3940*/  MUFU.TANH R43, R0 ;  /* 0x00000000002b7308 */ /* 0x0004620000002400 */
[----:B------:R-:W-:Y:S01]  /*3950*/  HMMA.16816.F32.BF16 R20, R4, R50, R28 ;  /* 0x000000320414723c */ /* 0x000fe2000004181c */
[----:B--2---:R-:W-:-:S06]  /*3960*/  FMUL.FTZ R0, R25, c[0x0][0x320] ;  /* 0x0000c80019007a20 */ /* 0x004fcc0000410000 */
[----:B------:R2:W1:Y:S02]  /*3970*/  MUFU.TANH R42, R0 ;  /* 0x00000000002a7308 */ /* 0x0004640000002400 */
[----:B--2---:R-:W-:-:S06]  /*3980*/  FMUL.FTZ R0, R26, c[0x0][0x320] ;  /* 0x0000c8001a007a20 */ /* 0x004fcc0000410000 */
[----:B------:R2:W1:Y:S02]  /*3990*/  MUFU.TANH R49, R0 ;  /* 0x0000000000317308 */ /* 0x0004640000002400 */
[----:B--2---:R-:W-:-:S06]  /*39a0*/  FMUL.FTZ R0, R27, c[0x0][0x320] ;  /* 0x0000c8001b007a20 */ /* 0x004fcc0000410000 */
[----:B------:R2:W1:Y:S01]  /*39b0*/  MUFU.TANH R48, R0 ;  /* 0x0000000000307308 */ /* 0x0004620000002400 */
[----:B------:R-:W-:Y:S01]  /*39c0*/  HMMA.16816.F32.BF16 R8, R8, R46, R12 ;  /* 0x0000002e0808723c */ /* 0x000fe2000004180c */
[----:B--2---:R-:W-:-:S06]  /*39d0*/  FMUL.FTZ R0, R32, c[0x0][0x320] ;  /* 0x0000c80020007a20 */ /* 0x004fcc0000410000 */
[----:B------:R2:W2:Y:S01]  /*39e0*/  MUFU.TANH R29, R0 ;  /* 0x00000000001d7308 */ /* 0x0004a20000002400 */
[----:B-1----:R-:W-:Y:S01]  /*39f0*/  HMMA.16816.F32.BF16 R12, R4, R36, R16 ;  /* 0x00000024040c723c */ /* 0x002fe20000041810 */
[----:B--2---:R-:W-:-:S06]  /*3a00*/  FMUL.FTZ R0, R33, c[0x0][0x320] ;  /* 0x0000c80021007a20 */ /* 0x004fcc0000410000 */
[----:B------:R1:W2:Y:S02]  /*3a10*/  MUFU.TANH R28, R0 ;  /* 0x00000000001c7308 */ /* 0x0002a40000002400 */
[----:B-1----:R-:W-:-:S06]  /*3a20*/  FMUL.FTZ R0, R34, c[0x0][0x320] ;  /* 0x0000c80022007a20 */ /* 0x002fcc0000410000 */
[----:B------:R1:W1:Y:S02]  /*3a30*/  MUFU.TANH R30, R0 ;  /* 0x00000000001e7308 */ /* 0x0002640000002400 */
[----:B-1----:R-:W-:-:S06]  /*3a40*/  FMUL.FTZ R0, R35, c[0x0][0x320] ;  /* 0x0000c80023007a20 */ /* 0x002fcc0000410000 */
[----:B------:R1:W1:Y:S02]  /*3a50*/  MUFU.TANH R27, R0 ;  /* 0x00000000001b7308 */ /* 0x0002640000002400 */
[----:B-1----:R-:W-:-:S06]  /*3a60*/  FMUL.FTZ R0, R20, c[0x0][0x320] ;  /* 0x0000c80014007a20 */ /* 0x002fcc0000410000 */
[----:B------:R1:W1:Y:S01]  /*3a70*/  MUFU.TANH R25, R0 ;  /* 0x0000000000197308 */ /* 0x0002620000002400 */
[----:B------:R-:W-:Y:S01]  /*3a80*/  HMMA.16816.F32.BF16 R4, R4, R38, R8 ;  /* 0x000000260404723c */ /* 0x000fe20000041808 */
[----:B-1----:R-:W-:-:S06]  /*3a90*/  FMUL.FTZ R0, R21, c[0x0][0x320] ;  /* 0x0000c80015007a20 */ /* 0x002fcc0000410000 */
[----:B------:R1:W1:Y:S02]  /*3aa0*/  MUFU.TANH R24, R0 ;  /* 0x0000000000187308 */ /* 0x0002640000002400 */
        /* <DEDUP_REMOVED lines=17> */
[----:B------:R1:W1:Y:S01]  /*3bc0*/  MUFU.TANH R19, R0 ;  /* 0x0000000000137308 */ /* 0x0002620000002400 */
[----:B------:R-:W-:Y:S01]  /*3bd0*/  BSSY B0, `(.L_x_41) ;  /* 0x000001c000007945 */ /* 0x000fe20003800000 */
[----:B-1----:R-:W-:-:S06]  /*3be0*/  FMUL.FTZ R0, R7, c[0x0][0x320] ;  /* 0x0000c80007007a20 */ /* 0x002fcc0000410000 */
[----:B------:R1:W1:Y:S01]  /*3bf0*/  MUFU.TANH R16, R0 ;  /* 0x0000000000107308 */ /* 0x0002620000002400 */
[----:B------:R-:W-:Y:S06]  /*3c00*/  BAR.SYNC.DEFER_BLOCKING 0x0 ;  /* 0x0000000000007b1d */ /* 0x000fec0000010000 */
[----:B------:R-:W-:Y:S05]  /*3c10*/  @!P0 BRA `(.L_x_42) ;  /* 0x0000017000008947 */ /* 0x000fea0003800000 */
[----:B-12345:R-:W-:Y:S01]  /*3c20*/  IADD3 R0, R104, -0x2, RZ ;  /* 0xfffffffe68007810 */ /* 0x03efe20007ffe0ff */
[----:B------:R-:W-:-:S03]  /*3c30*/  IMAD.MOV.U32 R6, RZ, RZ, c[0x0][0x1e4] ;  /* 0x00007900ff067624 */ /* 0x000fc600078e00ff */
[----:B------:R-:W-:Y:S01]  /*3c40*/  SHF.R.S32.HI R2, RZ, 0x1f, R0 ;  /* 0x0000001fff027819 */ /* 0x000fe20000011400 */
[----:B------:R-:W-:-:S04]  /*3c50*/  IMAD.WIDE.U32 R4, R0, c[0x0][0x1e0], RZ ;  /* 0x0000780000047a25 */ /* 0x000fc800078e00ff */
[----:B------:R-:W-:-:S04]  /*3c60*/  IMAD R2, R2, c[0x0][0x1e0], RZ ;  /* 0x0000780002027a24 */ /* 0x000fc800078e02ff */
[----:B------:R-:W-:Y:S01]  /*3c70*/  IMAD R2, R0, c[0x0][0x1e4], R2 ;  /* 0x0000790000027a24 */ /* 0x000fe200078e0202 */
[----:B------:R-:W-:-:S03]  /*3c80*/  LEA R0, P0, R4, R208, 0x6 ;  /* 0x000000d004007211 */ /* 0x000fc600078030ff */
[----:B------:R-:W-:Y:S01]  /*3c90*/  IMAD.IADD R3, R5, 0x1, R2 ;  /* 0x0000000105037824 */ /* 0x000fe200078e0202 */
[----:B------:R-:W-:Y:S01]  /*3ca0*/  LEA R2, P1, R0, c[0x0][0x1c8], 0x1 ;  /* 0x0000720000027a11 */ /* 0x000fe200078208ff */
[----:B------:R-:W-:-:S03]  /*3cb0*/  IMAD.MOV.U32 R5, RZ, RZ, c[0x0][0x1e0] ;  /* 0x00007800ff057624 */ /* 0x000fc600078e00ff */
[----:B------:R-:W-:Y:S02]  /*3cc0*/  LEA.HI.X R3, R4, R212, R3, 0x6, P0 ;  /* 0x000000d404037211 */ /* 0x000fe400000f3403 */
[----:B------:R-:W-:Y:S02]  /*3cd0*/  LEA R4, P0, R5, R2, 0x6 ;  /* 0x0000000205047211 */ /* 0x000fe400078030ff */
[----:B------:R-:W-:-:S04]  /*3ce0*/  LEA.HI.X R3, R0, c[0x0][0x1cc], R3, 0x1, P1 ;  /* 0x0000730000037a11 */ /* 0x000fc800008f0c03 */
[----:B------:R-:W-:Y:S01]  /*3cf0*/  LEA.HI.X R5, R5, R3, R6, 0x6, P0 ;  /* 0x0000000305057211 */ /* 0x000fe200000f3406 */
[----:B------:R-:W-:Y:S01]  /*3d00*/  @!PT LDS RZ, [RZ] ;  /* 0x00000000fffff984 */ /* 0x000fe20000000800 */
[----:B------:R-:W-:Y:S01]  /*3d10*/  @!PT LDS RZ, [RZ] ;  /* 0x00000000fffff984 */ /* 0x000fe20000000800 */
[----:B------:R-:W-:Y:S01]  /*3d20*/  @!PT LDS RZ, [RZ] ;  /* 0x00000000fffff984 */ /* 0x000fe20000000800 */
[----:B------:R1:W-:Y:S04]  /*3d30*/  LDGSTS.E.BYPASS.LTC128B.128 [R195+0x6100], [R2.64], !P4 ;  /* 0x0610000002c37fae */ /* 0x0003e8000e101d46 */
[----:B------:R1:W-:Y:S04]  /*3d40*/  LDGSTS.E.BYPASS.LTC128B.128 [R195+0x8100], [R2.64+0x80], !P5 ;  /* 0x0810008002c37fae */ /* 0x0003e8000e901d46 */
[----:B------:R1:W-:Y:S04]  /*3d50*/  LDGSTS.E.BYPASS.LTC128B.128 [R195+0xa100], [R2.64+0x100], !P6 ;  /* 0x0a10010002c37fae */ /* 0x0003e8000f101d46 */
[----:B------:R1:W-:Y:S04]  /*3d60*/  LDGSTS.E.BYPASS.LTC128B.128 [R195+0x7100], [R4.64], !P4 ;  /* 0x0710000004c37fae */ /* 0x0003e8000e101d46 */
[----:B------:R1:W-:Y:S04]  /*3d70*/  LDGSTS.E.BYPASS.LTC128B.128 [R195+0x9100], [R4.64+0x80], !P5 ;  /* 0x0910008004c37fae */ /* 0x0003e8000e901d46 */
[----:B------:R1:W-:Y:S02]  /*3d80*/  LDGSTS.E.BYPASS.LTC128B.128 [R195+0xb100], [R4.64+0x100], !P6 ;  /* 0x0b10010004c37fae */ /* 0x0003e4000f101d46 */
.L_x_42:
[----:B--234-:R-:W-:Y:S05]  /*3d90*/  BSYNC B0 ;  /* 0x0000000000007941 */ /* 0x01cfea0003800000 */
.L_x_41:
[----:B-1----:R-:W-:Y:S01]  /*3da0*/  IMAD.IADD R0, R100, 0x1, -R233 ;  /* 0x0000000164007824 */ /* 0x002fe200078e0ae9 */
[----:B------:R-:W-:Y:S04]  /*3db0*/  LDSM.16.MT88.4 R32, [R173] ;  /* 0x00000000ad20783b */ /* 0x000fe80000004200 */
[C---:B------:R-:W-:Y:S01]  /*3dc0*/  ISETP.GT.AND P6, PT, R0.reuse, RZ, PT ;  /* 0x000000ff0000720c */ /* 0x040fe20003fc4270 */
[----:B------:R-:W-:Y:S01]  /*3dd0*/  LDSM.16.MT88.4 R36, [R177+0x2000] ;  /* 0x00200000b124783b */ /* 0x000fe20000004200 */
[----:B------:R-:W-:-:S02]  /*3de0*/  ISETP.GT.AND P1, PT, R0, 0x1, PT ;  /* 0x000000010000780c */ /* 0x000fc40003f24270 */
[----:B------:R-:W-:Y:S01]  /*3df0*/  ISETP.GT.AND P0, PT, R0, 0x8, PT ;  /* 0x000000080000780c */ /* 0x000fe20003f04270 */
[----:B------:R-:W0:Y:S01]  /*3e00*/  LDGDEPBAR ;  /* 0x00000000000079af */ /* 0x000e220000000000 */
[----:B------:R-:W-:Y:S02]  /*3e10*/  FSEL R6, R79, -INF , P6 ;  /* 0xff8000004f067808 */ /* 0x000fe40003000000 */
[----:B------:R-:W-:Y:S02]  /*3e20*/  FSEL R7, R78, -INF , P1 ;  /* 0xff8000004e077808 */ /* 0x000fe40000800000 */
[----:B------:R-:W-:Y:S02]  /*3e30*/  ISETP.GT.AND P5, PT, R0, 0x9, PT ;  /* 0x000000090000780c */ /* 0x000fe40003fa4270 */
[----:B------:R-:W-:Y:S02]  /*3e40*/  FSEL R9, R72, -INF , P0 ;  /* 0xff80000048097808 */ /* 0x000fe40000000000 */
[----:B------:R-:W-:-:S02]  /*3e50*/  FMNMX.FTZ R2, R6, R7, !PT ;  /* 0x0000000706027209 */ /* 0x000fc40007810000 */
[C---:B------:R-:W-:Y:S02]  /*3e60*/  ISETP.GT.AND P4, PT, R0.reuse, 0x10, PT ;  /* 0x000000100000780c */ /* 0x040fe40003f84270 */
[----:B------:R-:W-:Y:S02]  /*3e70*/  FSEL R10, R69, -INF , P5 ;  /* 0xff800000450a7808 */ /* 0x000fe40002800000 */
[----:B------:R-:W-:Y:S02]  /*3e80*/  FMNMX.FTZ R2, R9, R2, !PT ;  /* 0x0000000209027209 */ /* 0x000fe40007810000 */
[----:B------:R-:W-:Y:S02]  /*3e90*/  ISETP.GT.AND P3, PT, R0, 0x11, PT ;  /* 0x000000110000780c */ /* 0x000fe40003f64270 */
[----:B------:R-:W-:Y:S02]  /*3ea0*/  FSEL R40, R55, -INF , P4 ;  /* 0xff80000037287808 */ /* 0x000fe40002000000 */
[----:B------:R-:W-:-:S02]  /*3eb0*/  FMNMX.FTZ R2, R10, R2, !PT ;  /* 0x000000020a027209 */ /* 0x000fc40007810000 */
[----:B------:R-:W-:Y:S02]  /*3ec0*/  ISETP.GT.AND P2, PT, R0, 0x18, PT ;  /* 0x000000180000780c */ /* 0x000fe40003f44270 */
[----:B------:R-:W-:Y:S02]  /*3ed0*/  FSEL R41, R54, -INF , P3 ;  /* 0xff80000036297808 */ /* 0x000fe40001800000 */
[----:B------:R-:W-:Y:S02]  /*3ee0*/  FMNMX.FTZ R2, R40, R2, !PT ;  /* 0x0000000228027209 */ /* 0x000fe40007810000 */
[----:B------:R-:W-:Y:S02]  /*3ef0*/  FSEL R12, R73, -INF , P1 ;  /* 0xff800000490c7808 */ /* 0x000fe40000800000 */
[----:B------:R-:W-:Y:S02]  /*3f00*/  FSEL R11, R77, -INF , P6 ;  /* 0xff8000004d0b7808 */ /* 0x000fe40003000000 */
[----:B------:R-:W-:-:S02]  /*3f10*/  ISETP.GT.AND P1, PT, R0, 0x19, PT ;  /* 0x000000190000780c */ /* 0x000fc40003f24270 */
[----:B------:R-:W-:Y:S02]  /*3f20*/  FSEL R43, R43, -INF , P2 ;  /* 0xff8000002b2b7808 */ /* 0x000fe40001000000 */
[----:B------:R-:W-:Y:S02]  /*3f30*/  FMNMX.FTZ R2, R41, R2, !PT ;  /* 0x0000000229027209 */ /* 0x000fe40007810000 */
[----:B------:R-:W-:Y:S02]  /*3f40*/  FSEL R13, R68, -INF , P0 ;  /* 0xff800000440d7808 */ /* 0x000fe40000000000 */
[----:B------:R-:W-:Y:S02]  /*3f50*/  ISETP.GT.AND P0, PT, R0, 0x20, PT ;  /* 0x000000200000780c */ /* 0x000fe40003f04270 */
[----:B------:R-:W-:Y:S02]  /*3f60*/  FSEL R42, R42, -INF , P1 ;  /* 0xff8000002a2a7808 */ /* 0x000fe40000800000 */
[----:B------:R-:W-:-:S02]  /*3f70*/  FMNMX.FTZ R3, R11, R12, !PT ;  /* 0x0000000c0b037209 */ /* 0x000fc40007810000 */
        /* <DEDUP_REMOVED lines=12> */
[----:B------:R-:W-:Y:S02]  /*4040*/  ISETP.GT.AND P4, PT, R0, 0x29, PT ;  /* 0x000000290000780c */ /* 0x000fe40003f84270 */
[----:B------:R-:W-:Y:S02]  /*4050*/  FSEL R103, R25, -INF , P5 ;  /* 0xff80000019677808 */ /* 0x000fe40002800000 */
[----:B------:R-:W-:Y:S02]  /*4060*/  FMNMX.FTZ R3, R44, R3, !PT ;  /* 0x000000032c037209 */ /* 0x000fe40007810000 */
[----:B------:R-:W-:Y:S02]  /*4070*/  FMNMX.FTZ R2, R102, R2, !PT ;  /* 0x0000000266027209 */ /* 0x000fe40007810000 */
[----:B------:R-:W-:Y:S02]  /*4080*/  ISETP.GT.AND P3, PT, R0, 0x30, PT ;  /* 0x000000300000780c */ /* 0x000fe40003f64270 */
[----:B------:R-:W-:-:S02]  /*4090*/  FSEL R45, R49, -INF , P2 ;  /* 0xff800000312d7808 */ /* 0x000fc40001000000 */
[----:B------:R-:W-:Y:S02]  /*40a0*/  FSEL R116, R24, -INF , P4 ;  /* 0xff80000018747808 */ /* 0x000fe40002000000 */
[----:B------:R-:W-:Y:S02]  /*40b0*/  FMNMX.FTZ R3, R47, R3, !PT ;  /* 0x000000032f037209 */ /* 0x000fe40007810000 */
[----:B------:R-:W-:Y:S02]  /*40c0*/  FMNMX.FTZ R2, R103, R2, !PT ;  /* 0x0000000267027209 */ /* 0x000fe40007810000 */
[----:B------:R-:W-:Y:S02]  /*40d0*/  ISETP.GT.AND P2, PT, R0, 0x31, PT ;  /* 0x000000310000780c */ /* 0x000fe40003f44270 */
[----:B------:R-:W-:Y:S02]  /*40e0*/  FSEL R46, R48, -INF , P1 ;  /* 0xff800000302e7808 */ /* 0x000fe40000800000 */
[----:B------:R-:W-:-:S02]  /*40f0*/  FSEL R125, R18, -INF , P3 ;  /* 0xff800000127d7808 */ /* 0x000fc40001800000 */
[----:B------:R-:W-:Y:S02]  /*4100*/  FMNMX.FTZ R3, R45, R3, !PT ;  /* 0x000000032d037209 */ /* 0x000fe40007810000 */
[----:B------:R-:W-:Y:S02]  /*4110*/  FMNMX.FTZ R2, R116, R2, !PT ;  /* 0x0000000274027209 */ /* 0x000fe40007810000 */
[----:B------:R-:W-:Y:S02]  /*4120*/  FSEL R118, R30, -INF , P0 ;  /* 0xff8000001e767808 */ /* 0x000fe40000000000 */
[C---:B------:R-:W-:Y:S01]  /*4130*/  ISETP.GT.AND P1, PT, R0.reuse, 0x38, PT ;  /* 0x000000380000780c */ /* 0x040fe20003f24270 */
[----:B------:R-:W-:Y:S01]  /*4140*/  LDSM.16.MT88.4 R28, [R174] ;  /* 0x00000000ae1c783b */ /* 0x000fe20000004200 */
[----:B------:R-:W-:Y:S02]  /*4150*/  ISETP.GT.AND P0, PT, R0, 0x39, PT ;  /* 0x000000390000780c */ /* 0x000fe40003f04270 */
[----:B------:R-:W-:-:S02]  /*4160*/  FSEL R126, R17, -INF , P2 ;  /* 0xff800000117e7808 */ /* 0x000fc40001000000 */
[----:B------:R-:W-:Y:S02]  /*4170*/  FMNMX.FTZ R3, R46, R3, !PT ;  /* 0x000000032e037209 */ /* 0x000fe40007810000 */
[----:B------:R-:W-:Y:S02]  /*4180*/  FMNMX.FTZ R0, R125, R2, !PT ;  /* 0x000000027d007209 */ /* 0x000fe40007810000 */
[----:B------:R-:W-:Y:S02]  /*4190*/  FSEL R119, R27, -INF , P6 ;  /* 0xff8000001b777808 */ /* 0x000fe40003000000 */
[----:B------:R-:W-:Y:S02]  /*41a0*/  FSEL R127, R15, -INF , P1 ;  /* 0xff8000000f7f7808 */ /* 0x000fe40000800000 */
[----:B------:R-:W-:Y:S02]  /*41b0*/  FMNMX.FTZ R2, R118, R3, !PT ;  /* 0x0000000376027209 */ /* 0x000fe40007810000 */
[----:B------:R-:W-:-:S02]  /*41c0*/  FMNMX.FTZ R0, R126, R0, !PT ;  /* 0x000000007e007209 */ /* 0x000fc40007810000 */
[----:B------:R-:W-:Y:S02]  /*41d0*/  FSEL R117, R26, -INF , P5 ;  /* 0xff8000001a757808 */ /* 0x000fe40002800000 */
[----:B------:R-:W-:Y:S01]  /*41e0*/  FSEL R219, R8, -INF , P0 ;  /* 0xff80000008db7808 */ /* 0x000fe20000000000 */
[----:B------:R-:W-:Y:S01]  /*41f0*/  LDSM.16.MT88.4 R24, [R177] ;  /* 0x00000000b118783b */ /* 0x000fe20000004200 */
[----:B------:R-:W-:Y:S02]  /*4200*/  FMNMX.FTZ R2, R119, R2, !PT ;  /* 0x0000000277027209 */ /* 0x000fe40007810000 */
[----:B------:R-:W-:Y:S02]  /*4210*/  FMNMX.FTZ R0, R127, R0, !PT ;  /* 0x000000007f007209 */ /* 0x000fe40007810000 */
[----:B------:R-:W-:Y:S02]  /*4220*/  FSEL R124, R22, -INF , P4 ;  /* 0xff800000167c7808 */ /* 0x000fe40002000000 */
[----:B------:R-:W-:-:S02]  /*4230*/  FMNMX.FTZ R2, R117, R2, !PT ;  /* 0x0000000275027209 */ /* 0x000fc40007810000 */
[----:B------:R-:W-:Y:S02]  /*4240*/  FMNMX.FTZ R0, R219, R0, !PT ;  /* 0x00000000db007209 */ /* 0x000fe40007810000 */
[----:B------:R-:W-:Y:S02]  /*4250*/  FSEL R229, R21, -INF , P3 ;  /* 0xff80000015e57808 */ /* 0x000fe40001800000 */
[----:B------:R-:W-:Y:S01]  /*4260*/  FMNMX.FTZ R2, R124, R2, !PT ;  /* 0x000000027c027209 */ /* 0x000fe20007810000 */
[----:B------:R-:W1:Y:S01]  /*4270*/  SHFL.BFLY PT, R4, R0, 0x2, 0x1f ;  /* 0x0c401f0000047f89 */ /* 0x000e6200000e0000 */
[----:B------:R-:W-:Y:S02]  /*4280*/  FSEL R230, R20, -INF , P2 ;  /* 0xff80000014e67808 */ /* 0x000fe40001000000 */
[----:B------:R-:W-:Y:S01]  /*4290*/  FMNMX.FTZ R2, R229, R2, !PT ;  /* 0x00000002e5027209 */ /* 0x000fe20007810000 */
[----:B------:R-:W-:Y:S01]  /*42a0*/  LDSM.16.MT88.4 R20, [R176] ;  /* 0x00000000b014783b */ /* 0x000fe20000004200 */
[----:B------:R-:W-:-:S02]  /*42b0*/  FSEL R232, R19, -INF , P1 ;  /* 0xff80000013e87808 */ /* 0x000fc40000800000 */
[----:B------:R-:W-:Y:S02]  /*42c0*/  FMNMX.FTZ R2, R230, R2, !PT ;  /* 0x00000002e6027209 */ /* 0x000fe40007810000 */
[----:B------:R-:W-:Y:S02]  /*42d0*/  FSEL R231, R16, -INF , P0 ;  /* 0xff80000010e77808 */ /* 0x000fe40000000000 */
[----:B------:R-:W-:Y:S01]  /*42e0*/  FMNMX.FTZ R2, R232, R2, !PT ;  /* 0x00000002e8027209 */ /* 0x000fe20007810000 */
[----:B------:R-:W-:Y:S03]  /*42f0*/  LDSM.16.MT88.4 R16, [R173+0x2000] ;  /* 0x00200000ad10783b */ /* 0x000fe60000004200 */
[----:B------:R-:W-:-:S05]  /*4300*/  FMNMX.FTZ R2, R231, R2, !PT ;  /* 0x00000002e7027209 */ /* 0x000fca0007810000 */
[----:B------:R-:W2:Y:S01]  /*4310*/  SHFL.BFLY PT, R3, R2, 0x2, 0x1f ;  /* 0x0c401f0002037f89 */ /* 0x000ea200000e0000 */
[----:B-1----:R-:W-:-:S05]  /*4320*/  FMNMX.FTZ R0, R0, R4, !PT ;  /* 0x0000000400007209 */ /* 0x002fca0007810000 */
[----:B------:R-:W1:Y:S01]  /*4330*/  SHFL.BFLY PT, R4, R0, 0x1, 0x1f ;  /* 0x0c201f0000047f89 */ /* 0x000e6200000e0000 */
[----:B--2---:R-:W-:-:S05]  /*4340*/  FMNMX.FTZ R3, R2, R3, !PT ;  /* 0x0000000302037209 */ /* 0x004fca0007810000 */
[----:B------:R-:W2:Y:S01]  /*4350*/  SHFL.BFLY PT, R5, R3, 0x1, 0x1f ;  /* 0x0c201f0003057f89 */ /* 0x000ea200000e0000 */
[----:B-1----:R-:W-:-:S04]  /*4360*/  FMNMX.FTZ R100, R0, R4, !PT ;  /* 0x0000000400647209 */ /* 0x002fc80007810000 */
[C---:B------:R-:W-:Y:S01]  /*4370*/  FSETP.NEU.FTZ.AND P0, PT, R100.reuse, -INF , PT ;  /* 0xff8000006400780b */ /* 0x040fe20003f1d000 */
[----:B------:R-:W-:-:S05]  /*4380*/  FMUL.FTZ R2, R100, c[0x0][0x2d0] ;  /* 0x0000b40064027a20 */ /* 0x000fca0000410000 */
[----:B------:R-:W-:-:S05]  /*4390*/  FSEL R2, R2, RZ, P0 ;  /* 0x000000ff02027208 */ /* 0x000fca0000000000 */
[----:B------:R-:W-:-:S04]  /*43a0*/  FFMA.FTZ R0, R6, c[0x0][0x2d0], -R2 ;  /* 0x0000b40006007a23 */ /* 0x000fc80000010802 */
[----:B------:R1:W-:Y:S01]  /*43b0*/  MUFU.EX2 R250, R0 ;  /* 0x0000000000fa7308 */ /* 0x0003e20000000800 */
[----:B--2---:R-:W-:Y:S01]  /*43c0*/  FMNMX.FTZ R8, R3, R5, !PT ;  /* 0x0000000503087209 */ /* 0x004fe20007810000 */
[----:B------:R-:W-:Y:S02]  /*43d0*/  FFMA.FTZ R3, R9, c[0x0][0x2d0], -R2 ;  /* 0x0000b40009037a23 */ /* 0x000fe40000010802 */
[----:B-----5:R-:W-:Y:S01]  /*43e0*/  IMAD.MOV.U32 R9, RZ, RZ, R104 ;  /* 0x000000ffff097224 */ /* 0x020fe200078e0068 */
[----:B------:R-:W-:-:S03]  /*43f0*/  FSETP.NEU.FTZ.AND P0, PT, R8, -INF , PT ;  /* 0xff8000000800780b */ /* 0x000fc60003f1d000 */
[----:B------:R2:W-:Y:S01]  /*4400*/  MUFU.EX2 R247, R3 ;  /* 0x0000000300f77308 */ /* 0x0005e20000000800 */
[----:B-1----:R-:W-:-:S07]  /*4410*/  FFMA.FTZ R0, R7, c[0x0][0x2d0], -R2 ;  /* 0x0000b40007007a23 */ /* 0x002fce0000010802 */
[----:B------:R1:W3:Y:S01]  /*4420*/  MUFU.EX2 R248, R0 ;  /* 0x0000000000f87308 */ /* 0x0002e20000000800 */
[----:B--2---:R-:W-:-:S07]  /*4430*/  FFMA.FTZ R3, R10, c[0x0][0x2d0], -R2 ;  /* 0x0000b4000a037a23 */ /* 0x004fce0000010802 */
[----:B------:R-:W2:Y:S01]  /*4440*/  MUFU.EX2 R249, R3 ;  /* 0x0000000300f97308 */ /* 0x000ea20000000800 */
[----:B-1----:R-:W-:Y:S01]  /*4450*/  FMUL.FTZ R0, R8, c[0x0][0x2d0] ;  /* 0x0000b40008007a20 */ /* 0x002fe20000410000 */
[----:B---3--:R-:W-:-:S04]  /*4460*/  F2FP.BF16.PACK_AB R4, R248, R250 ;  /* 0x000000faf804723e */ /* 0x008fc800000010ff */
[----:B------:R-:W-:Y:S02]  /*4470*/  FSEL R0, R0, RZ, P0 ;  /* 0x000000ff00007208 */ /* 0x000fe40000000000 */
[----:B--2---:R-:W-:-:S03]  /*4480*/  F2FP.BF16.PACK_AB R6, R249, R247 ;  /* 0x000000f7f906723e */ /* 0x004fc600000010ff */
[----:B------:R-:W-:-:S04]  /*4490*/  FFMA.FTZ R3, R11, c[0x0][0x2d0], -R0 ;  /* 0x0000b4000b037a23 */ /* 0x000fc80000010800 */
[----:B------:R1:W-:Y:S02]  /*44a0*/  MUFU.EX2 R245, R3 ;  /* 0x0000000300f57308 */ /* 0x0003e40000000800 */
[----:B-1----:R-:W-:-:S06]  /*44b0*/  FFMA.FTZ R3, R12, c[0x0][0x2d0], -R0 ;  /* 0x0000b4000c037a23 */ /* 0x002fcc0000010800 */
[----:B------:R1:W2:Y:S02]  /*44c0*/  MUFU.EX2 R244, R3 ;  /* 0x0000000300f47308 */ /* 0x0002a40000000800 */
[----:B-1----:R-:W-:Y:S01]  /*44d0*/  FFMA.FTZ R3, R13, c[0x0][0x2d0], -R0 ;  /* 0x0000b4000d037a23 */ /* 0x002fe20000010800 */
[----:B--2---:R-:W-:-:S05]  /*44e0*/  F2FP.BF16.PACK_AB R5, R244, R245 ;  /* 0x000000f5f405723e */ /* 0x004fca00000010ff */
[----:B------:R1:W-:Y:S02]  /*44f0*/  MUFU.EX2 R243, R3 ;  /* 0x0000000300f37308 */ /* 0x0003e40000000800 */
[----:B-1----:R-:W-:Y:S02]  /*4500*/  FFMA.FTZ R3, R14, c[0x0][0x2d0], -R0 ;  /* 0x0000b4000e037a23 */ /* 0x002fe40000010800 */
[----:B------:R-:W1:Y:S04]  /*4510*/  LDSM.16.MT88.4 R12, [R174+0x2000] ;  /* 0x00200000ae0c783b */ /* 0x000e680000004200 */
[----:B------:R-:W2:Y:S02]  /*4520*/  MUFU.EX2 R246, R3 ;  /* 0x0000000300f67308 */ /* 0x000ea40000000800 */
[----:B--2---:R-:W-:Y:S01]  /*4530*/  F2FP.BF16.PACK_AB R7, R246, R243 ;  /* 0x000000f3f607723e */ /* 0x004fe200000010ff */
[----:B------:R-:W-:-:S05]  /*4540*/  FFMA.FTZ R3, R40, c[0x0][0x2d0], -R2 ;  /* 0x0000b40028037a23 */ /* 0x000fca0000010802 */
[----:B------:R2:W-:Y:S01]  /*4550*/  MUFU.EX2 R240, R3 ;  /* 0x0000000300f07308 */ /* 0x0005e20000000800 */
[C---:B------:R-:W-:Y:S08]  /*4560*/  HMMA.16816.F32.BF16 R80, R4.reuse, R24, RZ ;  /* 0x000000180450723c */ /* 0x040ff000000418ff */
[----:B------:R-:W-:Y:S01]  /*4570*/  HMMA.16816.F32.BF16 R52, R4, R26, RZ ;  /* 0x0000001a0434723c */ /* 0x000fe200000418ff */
[----:B------:R-:W3:Y:S01]  /*4580*/  LDSM.16.MT88.4 R24, [R173+0x4000] ;  /* 0x00400000ad18783b */ /* 0x000ee20000004200 */
[----:B--2---:R-:W-:-:S06]  /*4590*/  FFMA.FTZ R3, R41, c[0x0][0x2d0], -R2 ;  /* 0x0000b40029037a23 */ /* 0x004fcc0000010802 */
[C---:B-1----:R-:W-:Y:S01]  /*45a0*/  HMMA.16816.F32.BF16 R68, R4.reuse, R12, RZ ;  /* 0x0000000c0444723c */ /* 0x042fe200000418ff */
[----:B------:R1:W2:Y:S07]  /*45b0*/  MUFU.EX2 R242, R3 ;  /* 0x0000000300f27308 */ /* 0x0002ae0000000800 */
[C---:B------:R-:W-:Y:S01]  /*45c0*/  HMMA.16816.F32.BF16 R96, R4.reuse, R14, RZ ;  /* 0x0000000e0460723c */ /* 0x040fe200000418ff */
[----:B------:R-:W4:Y:S07]  /*45d0*/  LDSM.16.MT88.4 R12, [R174+0x4000] ;  /* 0x00400000ae0c783b */ /* 0x000f2e0000004200 */
[----:B------:R-:W-:Y:S01]  /*45e0*/  HMMA.16816.F32.BF16 R76, R4, R20, RZ ;  /* 0x00000014044c723c */ /* 0x000fe200000418ff */
[----:B-1----:R-:W-:-:S04]  /*45f0*/  FFMA.FTZ R3, R43, c[0x0][0x2d0], -R2 ;  /* 0x0000b4002b037a23 */ /* 0x002fc80000010802 */
[----:B------:R1:W-:Y:S03]  /*4600*/  MUFU.EX2 R239, R3 ;  /* 0x0000000300ef7308 */ /* 0x0003e60000000800 */
[C---:B------:R-:W-:Y:S01]  /*4610*/  HMMA.16816.F32.BF16 R108, R4.reuse, R22, RZ ;  /* 0x00000016046c723c */ /* 0x040fe200000418ff */
[----:B------:R-:W2:Y:S07]  /*4620*/  LDSM.16.MT88.4 R20, [R176+0x4000] ;  /* 0x00400000b014783b */ /* 0x000eae0000004200 */
[----:B------:R-:W-:Y:S01]  /*4630*/  HMMA.16816.F32.BF16 R88, R4, R32, RZ ;  /* 0x000000200458723c */ /* 0x000fe200000418ff */
[----:B-1----:R-:W-:-:S07]  /*4640*/  FFMA.FTZ R3, R42, c[0x0][0x2d0], -R2 ;  /* 0x0000b4002a037a23 */ /* 0x002fce0000010802 */
[C---:B------:R-:W-:Y:S01]  /*4650*/  HMMA.16816.F32.BF16 R60, R4.reuse, R34, RZ ;  /* 0x00000022043c723c */ /* 0x040fe200000418ff */
[----:B------:R-:W1:Y:S01]  /*4660*/  LDSM.16.MT88.4 R32, [R176+0x2000] ;  /* 0x00200000b020783b */ /* 0x000e620000004200 */
[----:B------:R3:W1:Y:S06]  /*4670*/  MUFU.EX2 R241, R3 ;  /* 0x0000000300f17308 */ /* 0x00066c0000000800 */
[C---:B------:R-:W-:Y:S08]  /*4680*/  HMMA.16816.F32.BF16 R72, R4.reuse, R16, RZ ;  /* 0x000000100448723c */ /* 0x040ff000000418ff */
[----:B------:R-:W-:Y:S01]  /*4690*/  HMMA.16816.F32.BF16 R104, R4, R18, RZ ;  /* 0x000000120468723c */ /* 0x000fe200000418ff */
[----:B------:R-:W1:Y:S01]  /*46a0*/  LDSM.16.MT88.4 R16, [R177+0x4000] ;  /* 0x00400000b110783b */ /* 0x000e620000004200 */
[----:B---3--:R-:W-:-:S04]  /*46b0*/  FFMA.FTZ R3, R44, c[0x0][0x2d0], -R0 ;  /* 0x0000b4002c037a23 */ /* 0x008fc80000010800 */
[----:B------:R3:W-:Y:S02]  /*46c0*/  MUFU.EX2 R236, R3 ;  /* 0x0000000300ec7308 */ /* 0x0007e40000000800 */
[C---:B------:R-:W-:Y:S08]  /*46d0*/  HMMA.16816.F32.BF16 R84, R4.reuse, R28, RZ ;  /* 0x0000001c0454723c */ /* 0x040ff000000418ff */
[----:B------:R-:W-:Y:S01]  /*46e0*/  HMMA.16816.F32.BF16 R56, R4, R30, RZ ;  /* 0x0000001e0438723c */ /* 0x000fe200000418ff */
[----:B------:R-:W1:Y:S01]  /*46f0*/  LDSM.16.MT88.4 R28, [R173+0x800] ;  /* 0x00080000ad1c783b */ /* 0x000e620000004200 */
[----:B---3--:R-:W-:-:S06]  /*4700*/  FFMA.FTZ R3, R47, c[0x0][0x2d0], -R0 ;  /* 0x0000b4002f037a23 */ /* 0x008fcc0000010800 */
[C---:B------:R-:W-:Y:S01]  /*4710*/  HMMA.16816.F32.BF16 R40, R4.reuse, R24, RZ ;  /* 0x000000180428723c */ /* 0x040fe200000418ff */
[----:B------:R3:W1:Y:S07]  /*4720*/  MUFU.EX2 R238, R3 ;  /* 0x0000000300ee7308 */ /* 0x00066e0000000800 */
[C---:B------:R-:W-:Y:S01]  /*4730*/  HMMA.16816.F32.BF16 R112, R4.reuse, R26, RZ ;  /* 0x0000001a0470723c */ /* 0x040fe200000418ff */
[----:B------:R-:W1:Y:S07]  /*4740*/  LDSM.16.MT88.4 R24, [R174+0x800] ;  /* 0x00080000ae18783b */ /* 0x000e6e0000004200 */
[----:B----4-:R-:W-:Y:S01]  /*4750*/  HMMA.16816.F32.BF16 R120, R4, R12, RZ ;  /* 0x0000000c0478723c */ /* 0x010fe200000418ff */
[----:B---3--:R-:W-:-:S04]  /*4760*/  FFMA.FTZ R3, R45, c[0x0][0x2d0], -R0 ;  /* 0x0000b4002d037a23 */ /* 0x008fc80000010800 */
[----:B------:R3:W-:Y:S03]  /*4770*/  MUFU.EX2 R235, R3 ;  /* 0x0000000300eb7308 */ /* 0x0007e60000000800 */
[C---:B------:R-:W-:Y:S01]  /*4780*/  HMMA.16816.F32.BF16 R128, R4.reuse, R14, RZ ;  /* 0x0000000e0480723c */ /* 0x040fe200000418ff */
[----:B------:R-:W4:Y:S07]  /*4790*/  LDSM.16.MT88.4 R12, [R177+0x800] ;  /* 0x00080000b10c783b */ /* 0x000f2e0000004200 */
[----:B--2---:R-:W-:Y:S01]  /*47a0*/  HMMA.16816.F32.BF16 R140, R4, R20, RZ ;  /* 0x00000014048c723c */ /* 0x004fe200000418ff */
[----:B---3--:R-:W-:-:S07]  /*47b0*/  FFMA.FTZ R3, R46, c[0x0][0x2d0], -R0 ;  /* 0x0000b4002e037a23 */ /* 0x008fce0000010800 */
[C---:B------:R-:W-:Y:S01]  /*47c0*/  HMMA.16816.F32.BF16 R148, R4.reuse, R22, RZ ;  /* 0x000000160494723c */ /* 0x040fe200000418ff */
[----:B------:R-:W2:Y:S01]  /*47d0*/  LDSM.16.MT88.4 R20, [R176+0x800] ;  /* 0x00080000b014783b */ /* 0x000ea20000004200 */
[----:B------:R3:W1:Y:S06]  /*47e0*/  MUFU.EX2 R237, R3 ;  /* 0x0000000300ed7308 */ /* 0x00066c0000000800 */
[C---:B------:R-:W-:Y:S08]  /*47f0*/  HMMA.16816.F32.BF16 R64, R4.reuse, R36, RZ ;  /* 0x000000240440723c */ /* 0x040ff000000418ff */
[----:B------:R-:W-:Y:S01]  /*4800*/  HMMA.16816.F32.BF16 R48, R4, R38, RZ ;  /* 0x000000260430723c */ /* 0x000fe200000418ff */
[----:B---3--:R-:W-:-:S04]  /*4810*/  FFMA.FTZ R3, R101, c[0x0][0x2d0], -R2 ;  /* 0x0000b40065037a23 */ /* 0x008fc80000010802 */
[----:B------:R3:W-:Y:S03]  /*4820*/  MUFU.EX2 R218, R3 ;  /* 0x0000000300da7308 */ /* 0x0007e60000000800 */
[C---:B-1----:R-:W-:Y:S08]  /*4830*/  HMMA.16816.F32.BF16 R36, R4.reuse, R32, RZ ;  /* 0x000000200424723c */ /* 0x042ff000000418ff */
[----:B------:R-:W-:Y:S01]  /*4840*/  HMMA.16816.F32.BF16 R92, R4, R34, RZ ;  /* 0x00000022045c723c */ /* 0x000fe200000418ff */
[----:B------:R-:W-:Y:S01]  /*4850*/  LDSM.16.MT88.4 R32, [R173+0x4800] ;  /* 0x00480000ad20783b */ /* 0x000fe20000004200 */
[----:B---3--:R-:W-:-:S06]  /*4860*/  FFMA.FTZ R3, R102, c[0x0][0x2d0], -R2 ;  /* 0x0000b40066037a23 */ /* 0x008fcc0000010802 */
[C---:B------:R-:W-:Y:S01]  /*4870*/  HMMA.16816.F32.BF16 R132, R4.reuse, R16, RZ ;  /* 0x000000100484723c */ /* 0x040fe200000418ff */
[----:B------:R1:W3:Y:S07]  /*4880*/  MUFU.EX2 R217, R3 ;  /* 0x0000000300d97308 */ /* 0x0002ee0000000800 */
[----:B------:R-:W-:Y:S01]  /*4890*/  HMMA.16816.F32.BF16 R136, R4, R18, RZ ;  /* 0x000000120488723c */ /* 0x000fe200000418ff */
[----:B------:R-:W-:Y:S06]  /*48a0*/  LDSM.16.MT88.4 R16, [R176+0x2800] ;  /* 0x00280000b010783b */ /* 0x000fec0000004200 */
[----:B------:R-:W-:-:S02]  /*48b0*/  F2FP.BF16.PACK_AB R4, R242, R240 ;  /* 0x000000f0f204723e */ /* 0x000fc400000010ff */
[----:B------:R-:W-:Y:S01]  /*48c0*/  F2FP.BF16.PACK_AB R6, R241, R239 ;  /* 0x000000eff106723e */ /* 0x000fe200000010ff */
[--C-:B-1----:R-:W-:Y:S01]  /*48d0*/  FFMA.FTZ R3, R103, c[0x0][0x2d0], -R2.reuse ;  /* 0x0000b40067037a23 */ /* 0x102fe20000010802 */
[----:B------:R-:W-:Y:S02]  /*48e0*/  F2FP.BF16.PACK_AB R5, R238, R236 ;  /* 0x000000ecee05723e */ /* 0x000fe400000010ff */
[----:B------:R-:W-:Y:S01]  /*48f0*/  F2FP.BF16.PACK_AB R7, R237, R235 ;  /* 0x000000ebed07723e */ /* 0x000fe200000010ff */
[----:B------:R1:W-:Y:S06]  /*4900*/  MUFU.EX2 R216, R3 ;  /* 0x0000000300d87308 */ /* 0x0003ec0000000800 */
[C---:B------:R-:W-:Y:S08]  /*4910*/  HMMA.16816.F32.BF16 R200, R4.reuse, R28, R88 ;  /* 0x0000001c04c8723c */ /* 0x040ff00000041858 */
[----:B------:R-:W-:Y:S01]  /*4920*/  HMMA.16816.F32.BF16 R144, R4, R30, R60 ;  /* 0x0000001e0490723c */ /* 0x000fe2000004183c */
[----:B------:R-:W3:Y:S01]  /*4930*/  LDSM.16.MT88.4 R28, [R173+0x2800] ;  /* 0x00280000ad1c783b */ /* 0x000ee20000004200 */
[----:B-1----:R-:W-:-:S04]  /*4940*/  FFMA.FTZ R3, R116, c[0x0][0x2d0], -R2 ;  /* 0x0000b40074037a23 */ /* 0x002fc80000010802 */
[----:B------:R1:W1:Y:S02]  /*4950*/  MUFU.EX2 R215, R3 ;  /* 0x0000000300d77308 */ /* 0x0002640000000800 */
[C---:B------:R-:W-:Y:S08]  /*4960*/  HMMA.16816.F32.BF16 R164, R4.reuse, R24, R84 ;  /* 0x0000001804a4723c */ /* 0x040ff00000041854 */
[----:B------:R-:W-:Y:S01]  /*4970*/  HMMA.16816.F32.BF16 R84, R4, R26, R56 ;  /* 0x0000001a0454723c */ /* 0x000fe20000041838 */
[----:B------:R-:W3:Y:S01]  /*4980*/  LDSM.16.MT88.4 R24, [R174+0x2800] ;  /* 0x00280000ae18783b */ /* 0x000ee20000004200 */
[----:B-1----:R-:W-:-:S06]  /*4990*/  FFMA.FTZ R3, R118, c[0x0][0x2d0], -R0 ;  /* 0x0000b40076037a23 */ /* 0x002fcc0000010800 */
[C---:B----4-:R-:W-:Y:S01]  /*49a0*/  HMMA.16816.F32.BF16 R160, R4.reuse, R12, R80 ;  /* 0x0000000c04a0723c */ /* 0x050fe20000041850 */
[----:B------:R1:W-:Y:S07]  /*49b0*/  MUFU.EX2 R214, R3 ;  /* 0x0000000300d67308 */ /* 0x0003ee0000000800 */
[C---:B------:R-:W-:Y:S01]  /*49c0*/  HMMA.16816.F32.BF16 R88, R4.reuse, R14, R52 ;  /* 0x0000000e0458723c */ /* 0x040fe20000041834 */
[----:B------:R-:W4:Y:S07]  /*49d0*/  LDSM.16.MT88.4 R12, [R177+0x2800] ;  /* 0x00280000b10c783b */ /* 0x000f2e0000004200 */
[----:B--2---:R-:W-:Y:S01]  /*49e0*/  HMMA.16816.F32.BF16 R156, R4, R20, R76 ;  /* 0x00000014049c723c */ /* 0x004fe2000004184c */
[----:B-1----:R-:W-:-:S04]  /*49f0*/  FFMA.FTZ R3, R119, c[0x0][0x2d0], -R0 ;  /* 0x0000b40077037a23 */ /* 0x002fc80000010800 */
[----:B------:R1:W2:Y:S03]  /*4a00*/  MUFU.EX2 R103, R3 ;  /* 0x0000000300677308 */ /* 0x0002a60000000800 */
[C---:B------:R-:W-:Y:S01]  /*4a10*/  HMMA.16816.F32.BF16 R196, R4.reuse, R22, R108 ;  /* 0x0000001604c4723c */ /* 0x040fe2000004186c */
[----:B------:R-:W2:Y:S07]  /*4a20*/  LDSM.16.MT88.4 R20, [R177+0x4800] ;  /* 0x00480000b114783b */ /* 0x000eae0000004200 */
[----:B---3--:R-:W-:Y:S01]  /*4a30*/  HMMA.16816.F32.BF16 R168, R4, R30, R104 ;  /* 0x0000001e04a8723c */ /* 0x008fe20000041868 */
[----:B-1----:R-:W-:-:S07]  /*4a40*/  FFMA.FTZ R3, R117, c[0x0][0x2d0], -R0 ;  /* 0x0000b40075037a23 */ /* 0x002fce0000010800 */
[C---:B------:R-:W-:Y:S01]  /*4a50*/  HMMA.16816.F32.BF16 R108, R4.reuse, R24, R68 ;  /* 0x00000018046c723c */ /* 0x040fe20000041844 */
[----:B------:R-:W-:Y:S01]  /*4a60*/  LDSM.16.MT88.4 R116, [R174+0x1800] ;  /* 0x00180000ae74783b */ /* 0x000fe20000004200 */
[----:B------:R1:W-:Y:S06]  /*4a70*/  MUFU.EX2 R102, R3 ;  /* 0x0000000300667308 */ /* 0x0003ec0000000800 */
[C---:B------:R-:W-:Y:S01]  /*4a80*/  HMMA.16816.F32.BF16 R104, R4.reuse, R26, R96 ;  /* 0x0000001a0468723c */ /* 0x040fe20000041860 */
[----:B------:R-:W-:Y:S07]  /*4a90*/  LDSM.16.MT88.4 R24, [R174+0x1000] ;  /* 0x00100000ae18783b */ /* 0x000fee0000004200 */
[----:B------:R-:W-:Y:S01]  /*4aa0*/  HMMA.16816.F32.BF16 R152, R4, R28, R72 ;  /* 0x0000001c0498723c */ /* 0x000fe20000041848 */
[----:B------:R-:W3:Y:S01]  /*4ab0*/  LDSM.16.MT88.4 R28, [R174+0x4800] ;  /* 0x00480000ae1c783b */ /* 0x000ee20000004200 */
[----:B-1----:R-:W-:-:S04]  /*4ac0*/  FFMA.FTZ R3, R124, c[0x0][0x2d0], -R0 ;  /* 0x0000b4007c037a23 */ /* 0x002fc80000010800 */
[----:B------:R1:W1:Y:S02]  /*4ad0*/  MUFU.EX2 R101, R3 ;  /* 0x0000000300657308 */ /* 0x0002640000000800 */
[C---:B----4-:R-:W-:Y:S08]  /*4ae0*/  HMMA.16816.F32.BF16 R96, R4.reuse, R12, R64 ;  /* 0x0000000c0460723c */ /* 0x050ff00000041840 */
[----:B------:R-:W-:Y:S01]  /*4af0*/  HMMA.16816.F32.BF16 R68, R4, R14, R48 ;  /* 0x0000000e0444723c */ /* 0x000fe20000041830 */
[----:B------:R-:W4:Y:S01]  /*4b00*/  LDSM.16.MT88.4 R12, [R176+0x4800] ;  /* 0x00480000b00c783b */ /* 0x000f220000004200 */
[----:B-1----:R-:W-:-:S06]  /*4b10*/  FFMA.FTZ R3, R125, c[0x0][0x2d0], -R2 ;  /* 0x0000b4007d037a23 */ /* 0x002fcc0000010802 */
[C---:B------:R-:W-:Y:S08]  /*4b20*/  HMMA.16816.F32.BF16 R48, R4.reuse, R32, R40 ;  /* 0x000000200430723c */ /* 0x040ff00000041828 */
[C---:B------:R-:W-:Y:S01]  /*4b30*/  HMMA.16816.F32.BF16 R60, R4.reuse, R34, R112 ;  /* 0x00000022043c723c */ /* 0x040fe20000041870 */
[----:B------:R-:W1:Y:S07]  /*4b40*/  LDSM.16.MT88.4 R32, [R173+0x1000] ;  /* 0x00100000ad20783b */ /* 0x000e6e0000004200 */
[C---:B------:R-:W-:Y:S08]  /*4b50*/  HMMA.16816.F32.BF16 R52, R4.reuse, R16, R36 ;  /* 0x000000100434723c */ /* 0x040ff00000041824 */
[C---:B--2---:R-:W-:Y:S01]  /*4b60*/  HMMA.16816.F32.BF16 R36, R4.reuse, R20, R132 ;  /* 0x000000140424723c */ /* 0x044fe20000041884 */
[----:B------:R-:W-:Y:S07]  /*4b70*/  LDSM.16.MT88.4 R132, [R176+0x1800] ;  /* 0x00180000b084783b */ /* 0x000fee0000004200 */
[C---:B------:R-:W-:Y:S01]  /*4b80*/  HMMA.16816.F32.BF16 R56, R4.reuse, R22, R136 ;  /* 0x000000160438723c */ /* 0x040fe20000041888 */
[----:B------:R-:W2:Y:S07]  /*4b90*/  LDSM.16.MT88.4 R20, [R177+0x1000] ;  /* 0x00100000b114783b */ /* 0x000eae0000004200 */
[C---:B------:R-:W-:Y:S01]  /*4ba0*/  HMMA.16816.F32.BF16 R64, R4.reuse, R18, R92 ;  /* 0x000000120440723c */ /* 0x040fe2000004185c */
[----:B------:R-:W1:Y:S07]  /*4bb0*/  LDSM.16.MT88.4 R16, [R176+0x1000] ;  /* 0x00100000b010783b */ /* 0x000e6e0000004200 */
[C---:B---3--:R-:W-:Y:S08]  /*4bc0*/  HMMA.16816.F32.BF16 R44, R4.reuse, R28, R120 ;  /* 0x0000001c042c723c */ /* 0x048ff00000041878 */
[C---:B------:R-:W-:Y:S01]  /*4bd0*/  HMMA.16816.F32.BF16 R40, R4.reuse, R30, R128 ;  /* 0x0000001e0428723c */ /* 0x040fe20000041880 */
[----:B------:R-:W-:Y:S07]  /*4be0*/  LDSM.16.MT88.4 R28, [R173+0x5000] ;  /* 0x00500000ad1c783b */ /* 0x000fee0000004200 */
[C---:B----4-:R-:W-:Y:S08]  /*4bf0*/  HMMA.16816.F32.BF16 R72, R4.reuse, R12, R140 ;  /* 0x0000000c0448723c */ /* 0x050ff0000004188c */
[----:B------:R-:W-:Y:S01]  /*4c00*/  HMMA.16816.F32.BF16 R76, R4, R14, R148 ;  /* 0x0000000e044c723c */ /* 0x000fe20000041894 */
[----:B------:R-:W-:Y:S06]  /*4c10*/  LDSM.16.MT88.4 R12, [R176+0x3000] ;  /* 0x00300000b00c783b */ /* 0x000fec0000004200 */
[----:B------:R-:W-:-:S02]  /*4c20*/  F2FP.BF16.PACK_AB R4, R217, R218 ;  /* 0x000000dad904723e */ /* 0x000fc400000010ff */
[----:B------:R-:W-:Y:S02]  /*4c30*/  F2FP.BF16.PACK_AB R6, R215, R216 ;  /* 0x000000d8d706723e */ /* 0x000fe400000010ff */
[----:B------:R-:W-:Y:S02]  /*4c40*/  F2FP.BF16.PACK_AB R5, R103, R214 ;  /* 0x000000d66705723e */ /* 0x000fe400000010ff */
[----:B------:R-:W-:-:S07]  /*4c50*/  F2FP.BF16.PACK_AB R7, R101, R102 ;  /* 0x000000666507723e */ /* 0x000fce00000010ff */
[C---:B-1----:R-:W-:Y:S08]  /*4c60*/  HMMA.16816.F32.BF16 R204, R4.reuse, R32, R200 ;  /* 0x0000002004cc723c */ /* 0x042ff000000418c8 */
[C---:B------:R-:W-:Y:S01]  /*4c70*/  HMMA.16816.F32.BF16 R80, R4.reuse, R34, R144 ;  /* 0x000000220450723c */ /* 0x040fe20000041890 */
[----:B------:R-:W1:Y:S07]  /*4c80*/  LDSM.16.MT88.4 R32, [R173+0x3000] ;  /* 0x00300000ad20783b */ /* 0x000e6e0000004200 */
[C---:B--2---:R-:W-:Y:S08]  /*4c90*/  HMMA.16816.F32.BF16 R120, R4.reuse, R20, R160 ;  /* 0x000000140478723c */ /* 0x044ff000000418a0 */
[C---:B------:R-:W-:Y:S01]  /*4ca0*/  HMMA.16816.F32.BF16 R88, R4.reuse, R22, R88 ;  /* 0x000000160458723c */ /* 0x040fe20000041858 */
[----:B------:R-:W2:Y:S07]  /*4cb0*/  LDSM.16.MT88.4 R20, [R177+0x3000] ;  /* 0x00300000b114783b */ /* 0x000eae0000004200 */
[C---:B------:R-:W-:Y:S08]  /*4cc0*/  HMMA.16816.F32.BF16 R112, R4.reuse, R24, R164 ;  /* 0x000000180470723c */ /* 0x040ff000000418a4 */
[C---:B------:R-:W-:Y:S01]  /*4cd0*/  HMMA.16816.F32.BF16 R84, R4.reuse, R26, R84 ;  /* 0x0000001a0454723c */ /* 0x040fe20000041854 */
[----:B------:R-:W3:Y:S07]  /*4ce0*/  LDSM.16.MT88.4 R24, [R174+0x3000] ;  /* 0x00300000ae18783b */ /* 0x000eee0000004200 */
[C---:B------:R-:W-:Y:S08]  /*4cf0*/  HMMA.16816.F32.BF16 R128, R4.reuse, R16, R156 ;  /* 0x000000100480723c */ /* 0x040ff0000004189c */
[C---:B-1----:R-:W-:Y:S01]  /*4d00*/  HMMA.16816.F32.BF16 R148, R4.reuse, R32, R152 ;  /* 0x000000200494723c */ /* 0x042fe20000041898 */
[----:B------:R1:W-:Y:S06]  /*4d10*/  MUFU.EX2 R32, R3 ;  /* 0x0000000300207308 */ /* 0x0003ec0000000800 */
[----:B------:R-:W-:Y:S01]  /*4d20*/  IMAD.MOV.U32 R33, RZ, RZ, R9 ;  /* 0x000000ffff217224 */ /* 0x000fe200078e0009 */
[C---:B------:R-:W-:Y:S01]  /*4d30*/  HMMA.16816.F32.BF16 R92, R4.reuse, R18, R196 ;  /* 0x00000012045c723c */ /* 0x040fe200000418c4 */
[----:B------:R-:W4:Y:S07]  /*4d40*/  LDSM.16.MT88.4 R16, [R177+0x5000] ;  /* 0x00500000b110783b */ /* 0x000f2e0000004200 */
[----:B--2---:R-:W-:Y:S01]  /*4d50*/  HMMA.16816.F32.BF16 R160, R4, R22, R68 ;  /* 0x0000001604a0723c */ /* 0x004fe20000041844 */
[----:B-1----:R-:W-:-:S04]  /*4d60*/  FFMA.FTZ R3, R126, c[0x0][0x2d0], -R2 ;  /* 0x0000b4007e037a23 */ /* 0x002fc80000010802 */
[----:B------:R1:W2:Y:S03]  /*4d70*/  MUFU.EX2 R23, R3 ;  /* 0x0000000300177308 */ /* 0x0002a60000000800 */
[C---:B------:R-:W-:Y:S08]  /*4d80*/  HMMA.16816.F32.BF16 R196, R4.reuse, R20, R96 ;  /* 0x0000001404c4723c */ /* 0x040ff00000041860 */
[----:B---3--:R-:W-:Y:S01]  /*4d90*/  HMMA.16816.F32.BF16 R200, R4, R24, R108 ;  /* 0x0000001804c8723c */ /* 0x008fe2000004186c */
[----:B------:R-:W-:Y:S01]  /*4da0*/  LDSM.16.MT88.4 R108, [R173+0x1800] ;  /* 0x00180000ad6c783b */ /* 0x000fe20000004200 */
[--C-:B-1----:R-:W-:Y:S01]  /*4db0*/  FFMA.FTZ R3, R127, c[0x0][0x2d0], -R2.reuse ;  /* 0x0000b4007f037a23 */ /* 0x102fe20000010802 */
[----:B--2---:R-:W-:Y:S01]  /*4dc0*/  F2FP.BF16.PACK_AB R96, R23, R32 ;  /* 0x000000201760723e */ /* 0x004fe200000010ff */
[----:B------:R-:W-:-:S04]  /*4dd0*/  FFMA.FTZ R2, R219, c[0x0][0x2d0], -R2 ;  /* 0x0000b400db027a23 */ /* 0x000fc80000010802 */
[C---:B------:R-:W-:Y:S01]  /*4de0*/  HMMA.16816.F32.BF16 R164, R4.reuse, R26, R104 ;  /* 0x0000001a04a4723c */ /* 0x040fe20000041868 */
[----:B------:R-:W1:Y:S01]  /*4df0*/  LDSM.16.MT88.4 R24, [R174+0x5000] ;  /* 0x00500000ae18783b */ /* 0x000e620000004200 */
[----:B------:R-:W-:Y:S03]  /*4e00*/  MUFU.EX2 R22, R3 ;  /* 0x0000000300167308 */ /* 0x000fe60000000800 */
[----:B------:R-:W-:Y:S03]  /*4e10*/  LDSM.16.MT88.4 R124, [R177+0x1800] ;  /* 0x00180000b17c783b */ /* 0x000fe60000004200 */
[C---:B------:R-:W-:Y:S02]  /*4e20*/  HMMA.16816.F32.BF16 R156, R4.reuse, R12, R52 ;  /* 0x0000000c049c723c */ /* 0x040fe40000041834 */
[----:B------:R2:W3:Y:S06]  /*4e30*/  MUFU.EX2 R21, R2 ;  /* 0x0000000200157308 */ /* 0x0004ec0000000800 */
[C---:B------:R-:W-:Y:S01]  /*4e40*/  HMMA.16816.F32.BF16 R152, R4.reuse, R14, R64 ;  /* 0x0000000e0498723c */ /* 0x040fe20000041840 */
[----:B------:R-:W1:Y:S04]  /*4e50*/  LDSM.16.MT88.4 R12, [R176+0x5000] ;  /* 0x00500000b00c783b */ /* 0x000e680000004200 */
[----:B------:R-:W-:Y:S03]  /*4e60*/  LDSM.16.MT88.4 R64, [R176+0x3800] ;  /* 0x00380000b040783b */ /* 0x000fe60000004200 */
[----:B----4-:R-:W-:Y:S01]  /*4e70*/  HMMA.16816.F32.BF16 R140, R4, R16, R36 ;  /* 0x00000010048c723c */ /* 0x010fe20000041824 */
[----:B--2---:R-:W-:Y:S01]  /*4e80*/  FFMA.FTZ R2, R229, c[0x0][0x2d0], -R0 ;  /* 0x0000b400e5027a23 */ /* 0x004fe20000010800 */
[----:B---3--:R-:W-:-:S03]  /*4e90*/  F2FP.BF16.PACK_AB R98, R21, R22 ;  /* 0x000000161562723e */ /* 0x008fc600000010ff */
[----:B------:R2:W-:Y:S03]  /*4ea0*/  MUFU.EX2 R20, R2 ;  /* 0x0000000200147308 */ /* 0x0005e60000000800 */
[C---:B------:R-:W-:Y:S01]  /*4eb0*/  HMMA.16816.F32.BF16 R144, R4.reuse, R18, R56 ;  /* 0x000000120490723c */ /* 0x040fe20000041838 */
[----:B------:R-:W-:Y:S07]  /*4ec0*/  LDSM.16.MT88.4 R56, [R177+0x3800] ;  /* 0x00380000b138783b */ /* 0x000fee0000004200 */
[----:B------:R-:W-:Y:S01]  /*4ed0*/  HMMA.16816.F32.BF16 R68, R4, R28, R48 ;  /* 0x0000001c0444723c */ /* 0x000fe20000041830 */
[----:B------:R-:W-:Y:S01]  /*4ee0*/  LDSM.16.MT88.4 R48, [R174+0x3800] ;  /* 0x00380000ae30783b */ /* 0x000fe20000004200 */
[----:B--2---:R-:W-:-:S06]  /*4ef0*/  FFMA.FTZ R2, R230, c[0x0][0x2d0], -R0 ;  /* 0x0000b400e6027a23 */ /* 0x004fcc0000010800 */
[C---:B-1----:R-:W-:Y:S01]  /*4f00*/  HMMA.16816.F32.BF16 R136, R4.reuse, R24, R44 ;  /* 0x000000180488723c */ /* 0x042fe2000004182c */
[----:B------:R1:W2:Y:S07]  /*4f10*/  MUFU.EX2 R11, R2 ;  /* 0x00000002000b7308 */ /* 0x0002ae0000000800 */
[C---:B------:R-:W-:Y:S01]  /*4f20*/  HMMA.16816.F32.BF16 R24, R4.reuse, R26, R40 ;  /* 0x0000001a0418723c */ /* 0x040fe20000041828 */
[----:B------:R-:W3:Y:S07]  /*4f30*/  LDSM.16.MT88.4 R40, [R173+0x3800] ;  /* 0x00380000ad28783b */ /* 0x000eee0000004200 */
[----:B------:R-:W-:Y:S01]  /*4f40*/  HMMA.16816.F32.BF16 R16, R4, R12, R72 ;  /* 0x0000000c0410723c */ /* 0x000fe20000041848 */
[----:B------:R-:W4:Y:S01]  /*4f50*/  LDSM.16.MT88.4 R72, [R173+0x5800] ;  /* 0x00580000ad48783b */ /* 0x000f220000004200 */
[--C-:B-1----:R-:W-:Y:S01]  /*4f60*/  FFMA.FTZ R2, R232, c[0x0][0x2d0], -R0.reuse ;  /* 0x0000b400e8027a23 */ /* 0x102fe20000010800 */
[----:B--2---:R-:W-:Y:S01]  /*4f70*/  F2FP.BF16.PACK_AB R97, R11, R20 ;  /* 0x000000140b61723e */ /* 0x004fe200000010ff */
[----:B------:R-:W-:-:S02]  /*4f80*/  FFMA.FTZ R0, R231, c[0x0][0x2d0], -R0 ;  /* 0x0000b400e7007a23 */ /* 0x000fc40000010800 */
[----:B------:R1:W-:Y:S02]  /*4f90*/  MUFU.EX2 R10, R2 ;  /* 0x00000002000a7308 */ /* 0x0003e40000000800 */
[C---:B------:R-:W-:Y:S06]  /*4fa0*/  HMMA.16816.F32.BF16 R168, R4.reuse, R34, R168 ;  /* 0x0000002204a8723c */ /* 0x040fec00000418a8 */
[----:B------:R2:W2:Y:S02]  /*4fb0*/  MUFU.EX2 R9, R0 ;  /* 0x0000000000097308 */ /* 0x0004a40000000800 */
[----:B------:R-:W-:Y:S01]  /*4fc0*/  HMMA.16816.F32.BF16 R28, R4, R30, R60 ;  /* 0x0000001e041c723c */ /* 0x000fe2000004183c */
[----:B-1----:R-:W-:-:S07]  /*4fd0*/  FADD.FTZ R2, R250, R248 ;  /* 0x000000f8fa027221 */ /* 0x002fce0000010000 */
[----:B------:R-:W-:Y:S01]  /*4fe0*/  HMMA.16816.F32.BF16 R12, R4, R14, R76 ;  /* 0x0000000e040c723c */ /* 0x000fe2000004184c */
[----:B------:R-:W-:Y:S01]  /*4ff0*/  LDSM.16.MT88.4 R4, [R176+0x5800] ;  /* 0x00580000b004783b */ /* 0x000fe20000004200 */
[----:B------:R-:W-:Y:S02]  /*5000*/  FADD.FTZ R2, R247, R2 ;  /* 0x00000002f7027221 */ /* 0x000fe40000010000 */
[----:B--2---:R-:W-:Y:S01]  /*5010*/  FADD.FTZ R0, R245, R244 ;  /* 0x000000f4f5007221 */ /* 0x004fe20000010000 */
[----:B------:R-:W-:Y:S01]  /*5020*/  F2FP.BF16.PACK_AB R99, R9, R10 ;  /* 0x0000000a0963723e */ /* 0x000fe200000010ff */
[----:B------:R-:W-:Y:S02]  /*5030*/  FADD.FTZ R2, R249, R2 ;  /* 0x00000002f9027221 */ /* 0x000fe40000010000 */
[----:B------:R-:W-:Y:S02]  /*5040*/  FADD.FTZ R0, R243, R0 ;  /* 0x00000000f3007221 */ /* 0x000fe40000010000 */
[----:B------:R-:W-:-:S02]  /*5050*/  FADD.FTZ R2, R240, R2 ;  /* 0x00000002f0027221 */ /* 0x000fc40000010000 */
[----:B------:R-:W-:Y:S01]  /*5060*/  FADD.FTZ R0, R246, R0 ;  /* 0x00000000f6007221 */ /* 0x000fe20000010000 */
[C---:B------:R-:W-:Y:S01]  /*5070*/  HMMA.16816.F32.BF16 R104, R96.reuse, R108, R204 ;  /* 0x0000006c6068723c */ /* 0x040fe200000418cc */
        /* <DEDUP_REMOVED lines=9> */
[----:B------:R-:W-:Y:S01]  /*5110*/  HMMA.16816.F32.BF16 R108, R96, R110, R80 ;  /* 0x0000006e606c723c */ /* 0x000fe20000041850 */
[----:B------:R-:W1:Y:S01]  /*5120*/  LDSM.16.MT88.4 R80, [R174+0x5800] ;  /* 0x00580000ae50783b */ /* 0x000e620000004200 */
[----:B------:R-:W-:Y:S02]  /*5130*/  FADD.FTZ R2, R217, R2 ;  /* 0x00000002d9027221 */ /* 0x000fe40000010000 */
[----:B------:R-:W-:Y:S02]  /*5140*/  FADD.FTZ R0, R214, R0 ;  /* 0x00000000d6007221 */ /* 0x000fe40000010000 */
[----:B------:R-:W-:-:S02]  /*5150*/  FADD.FTZ R2, R216, R2 ;  /* 0x00000002d8027221 */ /* 0x000fc40000010000 */
[C---:B------:R-:W-:Y:S01]  /*5160*/  HMMA.16816.F32.BF16 R124, R96.reuse, R126, R88 ;  /* 0x0000007e607c723c */ /* 0x040fe20000041858 */
[----:B------:R-:W2:Y:S01]  /*5170*/  LDSM.16.MT88.4 R88, [R177+0x5800] ;  /* 0x00580000b158783b */ /* 0x000ea20000004200 */
[----:B------:R-:W-:Y:S02]  /*5180*/  FADD.FTZ R0, R103, R0 ;  /* 0x0000000067007221 */ /* 0x000fe40000010000 */
[----:B------:R-:W-:Y:S02]  /*5190*/  FADD.FTZ R2, R215, R2 ;  /* 0x00000002d7027221 */ /* 0x000fe40000010000 */
[----:B------:R-:W-:Y:S02]  /*51a0*/  FADD.FTZ R0, R102, R0 ;  /* 0x0000000066007221 */ /* 0x000fe40000010000 */
[----:B------:R-:W-:Y:S01]  /*51b0*/  FADD.FTZ R3, R32, R2 ;  /* 0x0000000220037221 */ /* 0x000fe20000010000 */
[----:B------:R-:W-:Y:S01]  /*51c0*/  HMMA.16816.F32.BF16 R112, R96, R116, R112 ;  /* 0x000000746070723c */ /* 0x000fe20000041870 */
[----:B------:R-:W-:-:S02]  /*51d0*/  FADD.FTZ R0, R101, R0 ;  /* 0x0000000065007221 */ /* 0x000fc40000010000 */
[----:B------:R-:W-:Y:S02]  /*51e0*/  FADD.FTZ R3, R23, R3 ;  /* 0x0000000317037221 */ /* 0x000fe40000010000 */
[----:B------:R-:W-:Y:S01]  /*51f0*/  FADD.FTZ R2, R20, R0 ;  /* 0x0000000014027221 */ /* 0x000fe20000010000 */
[----:B------:R-:W-:Y:S01]  /*5200*/  IADD3 R0, R33, -0x2, RZ ;  /* 0xfffffffe21007810 */ /* 0x000fe20007ffe0ff */
[----:B------:R-:W-:Y:S01]  /*5210*/  FADD.FTZ R3, R22, R3 ;  /* 0x0000000316037221 */ /* 0x000fe20000010000 */
[----:B------:R-:W-:Y:S01]  /*5220*/  HMMA.16816.F32.BF16 R116, R96, R118, R84 ;  /* 0x000000766074723c */ /* 0x000fe20000041854 */
[----:B------:R-:W-:Y:S01]  /*5230*/  FADD.FTZ R2, R11, R2 ;  /* 0x000000020b027221 */ /* 0x000fe20000010000 */
[----:B------:R-:W-:Y:S01]  /*5240*/  ISETP.GE.AND P0, PT, R0, R226, PT ;  /* 0x000000e20000720c */ /* 0x000fe20003f06270 */
[----:B------:R-:W-:Y:S02]  /*5250*/  FADD.FTZ R218, R21, R3 ;  /* 0x0000000315da7221 */ /* 0x000fe40000010000 */
[----:B------:R-:W-:-:S03]  /*5260*/  FADD.FTZ R2, R10, R2 ;  /* 0x000000020a027221 */ /* 0x000fc60000010000 */
[----:B------:R-:W-:Y:S01]  /*5270*/  HMMA.16816.F32.BF16 R128, R96, R132, R128 ;  /* 0x000000846080723c */ /* 0x000fe20000041880 */
[----:B------:R-:W-:-:S07]  /*5280*/  FADD.FTZ R219, R9, R2 ;  /* 0x0000000209db7221 */ /* 0x000fce0000010000 */
[C---:B------:R-:W-:Y:S08]  /*5290*/  HMMA.16816.F32.BF16 R132, R96.reuse, R134, R92 ;  /* 0x000000866084723c */ /* 0x040ff0000004185c */
[C---:B---3--:R-:W-:Y:S08]  /*52a0*/  HMMA.16816.F32.BF16 R36, R96.reuse, R40, R148 ;  /* 0x000000286024723c */ /* 0x048ff00000041894 */
[C---:B------:R-:W-:Y:S08]  /*52b0*/  HMMA.16816.F32.BF16 R44, R96.reuse, R48, R200 ;  /* 0x00000030602c723c */ /* 0x040ff000000418c8 */
[C---:B------:R-:W-:Y:S08]  /*52c0*/  HMMA.16816.F32.BF16 R52, R96.reuse, R56, R196 ;  /* 0x000000386034723c */ /* 0x040ff000000418c4 */
[C---:B------:R-:W-:Y:S08]  /*52d0*/  HMMA.16816.F32.BF16 R60, R96.reuse, R64, R156 ;  /* 0x00000040603c723c */ /* 0x040ff0000004189c */
[C---:B----4-:R-:W-:Y:S08]  /*52e0*/  HMMA.16816.F32.BF16 R68, R96.reuse, R72, R68 ;  /* 0x000000486044723c */ /* 0x050ff00000041844 */
        /* <DEDUP_REMOVED lines=8> */
[C---:B------:R-:W-:Y:S08]  /*5370*/  HMMA.16816.F32.BF16 R88, R96.reuse, R90, R144 ;  /* 0x0000005a6058723c */ /* 0x040ff00000041890 */
[C---:B------:R-:W-:Y:S08]  /*5380*/  HMMA.16816.F32.BF16 R92, R96.reuse, R4, R16 ;  /* 0x00000004605c723c */ /* 0x040ff00000041810 */
[----:B------:R-:W-:Y:S01]  /*5390*/  HMMA.16816.F32.BF16 R96, R96, R6, R12 ;  /* 0x000000066060723c */ /* 0x000fe2000004180c */
[----:B------:R-:W-:Y:S07]  /*53a0*/  @!UPT UIADD3 URZ, URZ, URZ, URZ ;  /* 0x0000003f3f3ff290 */ /* 0x000fee000fffe03f */
[----:B------:R-:W-:Y:S11]  /*53b0*/  @!P0 BRA `(.L_x_43) ;  /* 0x00002dc000008947 */ /* 0x000ff60003800000 */
[----:B------:R-:W-:Y:S02]  /*53c0*/  MOV R196, R0 ;  /* 0x0000000000c47202 */ /* 0x000fe40000000f00 */
[----:B------:R-:W-:-:S02]  /*53d0*/  MOV R102, R8 ;  /* 0x0000000800667202 */ /* 0x000fc40000000f00 */
[----:B------:R-:W-:Y:S02]  /*53e0*/  MOV R101, R100 ;  /* 0x0000006400657202 */ /* 0x000fe40000000f00 */
.L_x_44:
[----:B------:R-:W-:Y:S04]  /*53f0*/  DEPBAR.LE SB0, 0x0 ;  /* 0x000080000000791a */ /* 0x000fe80000000000 */
[----:B------:R-:W-:Y:S01]  /*5400*/  WARPSYNC 0xffffffff ;  /* 0xffffffff00007948 */ /* 0x000fe20003800000 */
[----:B------:R-:W-:Y:S01]  /*5410*/  BAR.SYNC.DEFER_BLOCKING 0x0 ;  /* 0x0000000000007b1d */ /* 0x000fe20000010000 */
[----:B------:R-:W-:Y:S01]  /*5420*/  SHF.R.S32.HI R0, RZ, 0x1f, R196 ;  /* 0x0000001fff007819 */ /* 0x000fe200000114c4 */
[----:B------:R-:W-:Y:S01]  /*5430*/  IMAD.WIDE.U32 R2, R196, c[0x0][0x208], RZ ;  /* 0x00008200c4027a25 */ /* 0x000fe200078e00ff */
[C---:B------:R-:W-:Y:S02]  /*5440*/  IADD3 R100, P1, R210.reuse, 0x40, RZ ;  /* 0x00000040d2647810 */ /* 0x040fe40007f3e0ff */
[----:B------:R-:W-:Y:S01]  /*5450*/  IADD3 R31, P2, R210, 0x80, RZ ;  /* 0x00000080d21f7810 */ /* 0x000fe20007f5e0ff */
[----:B------:R-:W-:Y:S01]  /*5460*/  IMAD R0, R0, c[0x0][0x208], RZ ;  /* 0x0000820000007a24 */ /* 0x000fe200078e02ff */
[----:B------:R-:W-:Y:S02]  /*5470*/  SHF.L.U32 R20, R2, 0x6, RZ ;  /* 0x0000000602147819 */ /* 0x000fe400000006ff */
[----:B------:R-:W-:Y:S01]  /*5480*/  MOV R21, c[0x0][0x208] ;  /* 0x0000820000157a02 */ /* 0x000fe20000000f00 */
[----:B------:R-:W-:Y:S01]  /*5490*/  IMAD R0, R196, c[0x0][0x20c], R0 ;  /* 0x00008300c4007a24 */ /* 0x000fe200078e0200 */
[----:B------:R-:W-:Y:S02]  /*54a0*/  IADD3 R29, P5, R20, R210, RZ ;  /* 0x000000d2141d7210 */ /* 0x000fe40007fbe0ff */
[-C--:B------:R-:W-:Y:S02]  /*54b0*/  IADD3.X R152, RZ, R213.reuse, RZ, P1, !PT ;  /* 0x000000d5ff987210 */ /* 0x080fe40000ffe4ff */
[----:B------:R-:W-:Y:S02]  /*54c0*/  IADD3 R0, R3, R0, RZ ;  /* 0x0000000003007210 */ /* 0x000fe40007ffe0ff */
[----:B------:R-:W-:Y:S02]  /*54d0*/  IADD3.X R103, RZ, R213, RZ, P2, !PT ;  /* 0x000000d5ff677210 */ /* 0x000fe400017fe4ff */
[----:B------:R-:W-:Y:S02]  /*54e0*/  SHF.L.U64.HI R0, R2, 0x6, R0 ;  /* 0x0000000602007819 */ /* 0x000fe40000010200 */
[----:B------:R-:W-:Y:S02]  /*54f0*/  LEA R2, P0, R21, R20, 0x5 ;  /* 0x0000001415027211 */ /* 0x000fe400078028ff */
[C---:B------:R-:W-:Y:S01]  /*5500*/  IADD3 R30, P3, R20.reuse, R100, RZ ;  /* 0x00000064141e7210 */ /* 0x040fe20007f7e0ff */
[----:B------:R-:W-:Y:S01]  /*5510*/  LDSM.16.M88.4 R32, [R179] ;  /* 0x00000000b320783b */ /* 0x000fe20000000200 */
[----:B------:R-:W-:Y:S02]  /*5520*/  IADD3 R28, P1, R20, R31, RZ ;  /* 0x0000001f141c7210 */ /* 0x000fe40007f3e0ff */
[----:B------:R-:W-:Y:S02]  /*5530*/  MOV R3, c[0x0][0x20c] ;  /* 0x0000830000037a02 */ /* 0x000fe40000000f00 */
[C---:B------:R-:W-:Y:S02]  /*5540*/  IADD3.X R148, R0.reuse, R213, RZ, P5, !PT ;  /* 0x000000d500947210 */ /* 0x040fe40002ffe4ff */
[C---:B------:R-:W-:Y:S01]  /*5550*/  LEA R168, P4, R29.reuse, c[0x0][0x1f8], 0x1 ;  /* 0x00007e001da87a11 */ /* 0x040fe200078808ff */
[----:B------:R-:W1:Y:S01]  /*5560*/  LDSM.16.M88.4 R8, [R172] ;  /* 0x00000000ac08783b */ /* 0x000e620000000200 */
[----:B------:R-:W-:Y:S02]  /*5570*/  IADD3.X R149, R0, R152, RZ, P3, !PT ;  /* 0x0000009800957210 */ /* 0x000fe40001ffe4ff */
[C---:B------:R-:W-:Y:S02]  /*5580*/  LEA R166, P2, R30.reuse, c[0x0][0x1f8], 0x1 ;  /* 0x00007e001ea67a11 */ /* 0x040fe400078408ff */
[----:B------:R-:W-:Y:S02]  /*5590*/  LEA.HI.X R169, R29, c[0x0][0x1fc], R148, 0x1, P4 ;  /* 0x00007f001da97a11 */ /* 0x000fe400020f0c94 */
[----:B------:R-:W-:Y:S01]  /*55a0*/  LEA.HI.X R167, R30, c[0x0][0x1fc], R149, 0x1, P2 ;  /* 0x00007f001ea77a11 */ /* 0x000fe200010f0c95 */
[----:B------:R-:W2:Y:S01]  /*55b0*/  LDSM.16.M88.4 R16, [R172+0x800] ;  /* 0x00080000ac10783b */ /* 0x000ea20000000200 */
[----:B------:R-:W-:Y:S02]  /*55c0*/  ISETP.GE.AND P2, PT, R223, c[0x0][0x1d4], PT ;  /* 0x00007500df007a0c */ /* 0x000fe40003f46270 */
[----:B------:R-:W-:Y:S02]  /*55d0*/  LEA.HI.X R3, R21, R0, R3, 0x5, P0 ;  /* 0x0000000015037211 */ /* 0x000fe400000f2c03 */
[----:B------:R-:W-:Y:S02]  /*55e0*/  LEA R164, P0, R28, c[0x0][0x1f8], 0x1 ;  /* 0x00007e001ca47a11 */ /* 0x000fe400078008ff */
[----:B------:R-:W-:Y:S01]  /*55f0*/  IADD3.X R0, R0, R103, RZ, P1, !PT ;  /* 0x0000006700007210 */ /* 0x000fe20000ffe4ff */
[----:B------:R-:W3:Y:S01]  /*5600*/  LDSM.16.M88.4 R24, [R172+0x1000] ;  /* 0x00100000ac18783b */ /* 0x000ee20000000200 */
[----:B------:R-:W-:Y:S02]  /*5610*/  ISETP.GE.AND P1, PT, R222, c[0x0][0x1d4], PT ;  /* 0x00007500de007a0c */ /* 0x000fe40003f26270 */
[----:B------:R-:W-:Y:S02]  /*5620*/  LEA.HI.X R165, R28, c[0x0][0x1fc], R0, 0x1, P0 ;  /* 0x00007f001ca57a11 */ /* 0x000fe400000f0c00 */
[----:B------:R-:W-:Y:S02]  /*5630*/  ISETP.GE.AND P0, PT, R220, c[0x0][0x1d4], PT ;  /* 0x00007500dc007a0c */ /* 0x000fe40003f06270 */
[C---:B------:R-:W-:Y:S01]  /*5640*/  IADD3 R100, P4, R2.reuse, R100, RZ ;  /* 0x0000006402647210 */ /* 0x040fe20007f9e0ff */
[----:B------:R-:W4:Y:S01]  /*5650*/  LDSM.16.M88.4 R136, [R172+0x1800] ;  /* 0x00180000ac88783b */ /* 0x000f220000000200 */
[----:B------:R-:W-:Y:S02]  /*5660*/  IADD3 R0, P3, R2, R31, RZ ;  /* 0x0000001f02007210 */ /* 0x000fe40007f7e0ff */
[C---:B------:R-:W-:Y:S02]  /*5670*/  IADD3.X R161, R3.reuse, R152, RZ, P4, !PT ;  /* 0x0000009803a17210 */ /* 0x040fe400027fe4ff */
[----:B------:R-:W-:Y:S02]  /*5680*/  LEA R160, P4, R100, c[0x0][0x1f8], 0x1 ;  /* 0x00007e0064a07a11 */ /* 0x000fe400078808ff */
[----:B------:R-:W-:Y:S01]  /*5690*/  IADD3 R2, P6, R2, R210, RZ ;  /* 0x000000d202027210 */ /* 0x000fe20007fde0ff */
[----:B------:R-:W-:Y:S01]  /*56a0*/  LDSM.16.M88.4 R140, [R180] ;  /* 0x00000000b48c783b */ /* 0x000fe20000000200 */
[----:B------:R-:W-:Y:S02]  /*56b0*/  LEA.HI.X R161, R100, c[0x0][0x1fc], R161, 0x1, P4 ;  /* 0x00007f0064a17a11 */ /* 0x000fe400020f0ca1 */
[C---:B------:R-:W-:Y:S02]  /*56c0*/  LEA R162, P5, R2.reuse, c[0x0][0x1f8], 0x1 ;  /* 0x00007e0002a27a11 */ /* 0x040fe400078a08ff */
[C---:B------:R-:W-:Y:S02]  /*56d0*/  IADD3.X R103, R3.reuse, R103, RZ, P3, !PT ;  /* 0x0000006703677210 */ /* 0x040fe40001ffe4ff */
[----:B------:R-:W-:Y:S01]  /*56e0*/  IADD3.X R3, R3, R213, RZ, P6, !PT ;  /* 0x000000d503037210 */ /* 0x000fe200037fe4ff */
[C---:B-1----:R-:W-:Y:S01]  /*56f0*/  HMMA.16816.F32.BF16 R4, R32.reuse, R8, RZ ;  /* 0x000000082004723c */ /* 0x042fe200000418ff */
[----:B------:R-:W1:Y:S02]  /*5700*/  LDSM.16.M88.4 R144, [R183] ;  /* 0x00000000b790783b */ /* 0x000e640000000200 */
[----:B------:R-:W-:Y:S05]  /*5710*/  LEA.HI.X R163, R2, c[0x0][0x1fc], R3, 0x1, P5 ;  /* 0x00007f0002a37a11 */ /* 0x000fea00028f0c03 */
[C---:B------:R-:W-:Y:S01]  /*5720*/  HMMA.16816.F32.BF16 R8, R32.reuse, R10, RZ ;  /* 0x0000000a2008723c */ /* 0x040fe200000418ff */
[----:B------:R-:W5:Y:S07]  /*5730*/  LDSM.16.M88.4 R148, [R194] ;  /* 0x00000000c294783b */ /* 0x000f6e0000000200 */
[C---:B--2---:R-:W-:Y:S01]  /*5740*/  HMMA.16816.F32.BF16 R12, R32.reuse, R16, RZ ;  /* 0x00000010200c723c */ /* 0x044fe200000418ff */
[----:B------:R-:W2:Y:S07]  /*5750*/  LDSM.16.M88.4 R152, [R193] ;  /* 0x00000000c198783b */ /* 0x000eae0000000200 */
[C---:B------:R-:W-:Y:S01]  /*5760*/  HMMA.16816.F32.BF16 R16, R32.reuse, R18, RZ ;  /* 0x000000122010723c */ /* 0x040fe200000418ff */
[----:B------:R-:W2:Y:S07]  /*5770*/  LDSM.16.M88.4 R156, [R192] ;  /* 0x00000000c09c783b */ /* 0x000eae0000000200 */
[C---:B---3--:R-:W-:Y:S01]  /*5780*/  HMMA.16816.F32.BF16 R20, R32.reuse, R24, RZ ;  /* 0x000000182014723c */ /* 0x048fe200000418ff */
[----:B------:R-:W-:Y:S01]  /*5790*/  @!PT LDS RZ, [RZ] ;  /* 0x00000000fffff984 */ /* 0x000fe20000000800 */
[----:B------:R-:W-:Y:S01]  /*57a0*/  @!PT LDS RZ, [RZ] ;  /* 0x00000000fffff984 */ /* 0x000fe20000000800 */
[----:B------:R-:W-:Y:S01]  /*57b0*/  @!PT LDS RZ, [RZ] ;  /* 0x00000000fffff984 */ /* 0x000fe20000000800 */
[----:B------:R3:W-:Y:S07]  /*57c0*/  LDGSTS.E.BYPASS.LTC128B.128 [R195+0x100], [R168.64], !P0 ;  /* 0x00100000a8c37fae */ /* 0x0007ee000c101d46 */
[C---:B------:R-:W-:Y:S01]  /*57d0*/  HMMA.16816.F32.BF16 R24, R32.reuse, R26, RZ ;  /* 0x0000001a2018723c */ /* 0x040fe200000418ff */
[----:B------:R2:W-:Y:S07]  /*57e0*/  LDGSTS.E.BYPASS.LTC128B.128 [R195+0x2100], [R166.64], !P1 ;  /* 0x02100000a6c37fae */ /* 0x0005ee000c901d46 */
[C---:B----4-:R-:W-:Y:S01]  /*57f0*/  HMMA.16816.F32.BF16 R28, R32.reuse, R136, RZ ;  /* 0x00000088201c723c */ /* 0x050fe200000418ff */
[----:B------:R2:W-:Y:S06]  /*5800*/  LDGSTS.E.BYPASS.LTC128B.128 [R195+0x4100], [R164.64], !P2 ;  /* 0x04100000a4c37fae */ /* 0x0005ec000d101d46 */
[C---:B------:R-:W-:Y:S01]  /*5810*/  LEA R136, P3, R0.reuse, c[0x0][0x1f8], 0x1 ;  /* 0x00007e0000887a11 */ /* 0x040fe200078608ff */
[----:B------:R-:W-:Y:S01]  /*5820*/  HMMA.16816.F32.BF16 R32, R32, R138, RZ ;  /* 0x0000008a2020723c */ /* 0x000fe200000418ff */
[----:B------:R4:W-:Y:S03]  /*5830*/  LDGSTS.E.BYPASS.LTC128B.128 [R195+0x1100], [R162.64], !P0 ;  /* 0x01100000a2c37fae */ /* 0x0009e6000c101d46 */
[----:B------:R-:W-:Y:S02]  /*5840*/  LEA.HI.X R137, R0, c[0x0][0x1fc], R103, 0x1, P3 ;  /* 0x00007f0000897a11 */ /* 0x000fe400018f0c67 */
[C---:B------:R-:W-:Y:S02]  /*5850*/  ISETP.GT.AND P3, PT, R196.reuse, R226, PT ;  /* 0x000000e2c400720c */ /* 0x040fe40003f64270 */
[C---:B-1----:R-:W-:Y:S01]  /*5860*/  HMMA.16816.F32.BF16 R4, R140.reuse, R144, R4 ;  /* 0x000000908c04723c */ /* 0x042fe20000041804 */
[----:B------:R4:W-:Y:S04]  /*5870*/  LDGSTS.E.BYPASS.LTC128B.128 [R195+0x3100], [R160.64], !P1 ;  /* 0x03100000a0c37fae */ /* 0x0009e8000c901d46 */
[----:B------:R-:W-:Y:S03]  /*5880*/  IADD3 R196, R196, -0x1, RZ ;  /* 0xffffffffc4c47810 */ /* 0x000fe60007ffe0ff */
[C---:B------:R-:W-:Y:S01]  /*5890*/  HMMA.16816.F32.BF16 R8, R140.reuse, R146, R8 ;  /* 0x000000928c08723c */ /* 0x040fe20000041808 */
[----:B------:R1:W-:Y:S07]  /*58a0*/  LDGSTS.E.BYPASS.LTC128B.128 [R195+0x5100], [R136.64], !P2 ;  /* 0x0510000088c37fae */ /* 0x0003ee000d101d46 */
[C---:B-----5:R-:W-:Y:S01]  /*58b0*/  HMMA.16816.F32.BF16 R12, R140.reuse, R148, R12 ;  /* 0x000000948c0c723c */ /* 0x060fe2000004180c */
[----:B--2---:R-:W-:Y:S07]  /*58c0*/  LDSM.16.M88.4 R164, [R178+0x800] ;  /* 0x00080000b2a4783b */ /* 0x004fee0000000200 */
[C---:B------:R-:W-:Y:S01]  /*58d0*/  HMMA.16816.F32.BF16 R16, R140.reuse, R150, R16 ;  /* 0x000000968c10723c */ /* 0x040fe20000041810 */
[----:B------:R-:W0:Y:S07]  /*58e0*/  LDGDEPBAR ;  /* 0x00000000000079af */ /* 0x000e2e0000000000 */
[C---:B------:R-:W-:Y:S01]  /*58f0*/  HMMA.16816.F32.BF16 R20, R140.reuse, R152, R20 ;  /* 0x000000988c14723c */ /* 0x040fe20000041814 */
[----:B----4-:R-:W-:Y:S07]  /*5900*/  LDSM.16.M88.4 R160, [R178] ;  /* 0x00000000b2a0783b */ /* 0x010fee0000000200 */
[C---:B------:R-:W-:Y:S01]  /*5910*/  HMMA.16816.F32.BF16 R24, R140.reuse, R154, R24 ;  /* 0x0000009a8c18723c */ /* 0x040fe20000041818 */
[----:B-1----:R-:W1:Y:S07]  /*5920*/  LDSM.16.M88.4 R136, [R182] ;  /* 0x00000000b688783b */ /* 0x002e6e0000000200 */
[C---:B------:R-:W-:Y:S01]  /*5930*/  HMMA.16816.F32.BF16 R28, R140.reuse, R156, R28 ;  /* 0x0000009c8c1c723c */ /* 0x040fe2000004181c */
[----:B---3--:R-:W2:Y:S07]  /*5940*/  LDSM.16.M88.4 R168, [R178+0x1000] ;  /* 0x00100000b2a8783b */ /* 0x008eae0000000200 */
[----:B------:R-:W-:Y:S01]  /*5950*/  HMMA.16816.F32.BF16 R32, R140, R158, R32 ;  /* 0x0000009e8c20723c */ /* 0x000fe20000041820 */
[----:B------:R-:W3:Y:S08]  /*5960*/  LDSM.16.M88.4 R144, [R178+0x1800] ;  /* 0x00180000b290783b */ /* 0x000ef00000000200 */
[----:B------:R-:W-:Y:S08]  /*5970*/  LDSM.16.M88.4 R148, [R181] ;  /* 0x00000000b594783b */ /* 0x000ff00000000200 */
[----:B------:R-:W4:Y:S01]  /*5980*/  LDSM.16.M88.4 R152, [R175] ;  /* 0x00000000af98783b */ /* 0x000f220000000200 */
[C---:B-1----:R-:W-:Y:S07]  /*5990*/  HMMA.16816.F32.BF16 R4, R136.reuse, R160, R4 ;  /* 0x000000a08804723c */ /* 0x042fee0000041804 */
[----:B------:R-:W1:Y:S01]  /*59a0*/  LDSM.16.M88.4 R140, [R175+0x800] ;  /* 0x00080000af8c783b */ /* 0x000e620000000200 */
[C---:B------:R-:W-:Y:S07]  /*59b0*/  HMMA.16816.F32.BF16 R8, R136.reuse, R162, R8 ;  /* 0x000000a28808723c */ /* 0x040fee0000041808 */
[----:B------:R-:W5:Y:S01]  /*59c0*/  LDSM.16.M88.4 R156, [R175+0x1000] ;  /* 0x00100000af9c783b */ /* 0x000f620000000200 */
[C---:B------:R-:W-:Y:S07]  /*59d0*/  HMMA.16816.F32.BF16 R12, R136.reuse, R164, R12 ;  /* 0x000000a4880c723c */ /* 0x040fee000004180c */
[----:B------:R-:W1:Y:S01]  /*59e0*/  LDSM.16.M88.4 R160, [R175+0x1800] ;  /* 0x00180000afa0783b */ /* 0x000e620000000200 */
[C---:B------:R-:W-:Y:S07]  /*59f0*/  HMMA.16816.F32.BF16 R16, R136.reuse, R166, R16 ;  /* 0x000000a68810723c */ /* 0x040fee0000041810 */
[----:B------:R-:W-:Y:S01]  /*5a00*/  LDSM.16.M88.4 R164, [R179+0x4000] ;  /* 0x00400000b3a4783b */ /* 0x000fe20000000200 */
[C---:B--2---:R-:W-:Y:S08]  /*5a10*/  HMMA.16816.F32.BF16 R20, R136.reuse, R168, R20 ;  /* 0x000000a88814723c */ /* 0x044ff00000041814 */
[C---:B------:R-:W-:Y:S01]  /*5a20*/  HMMA.16816.F32.BF16 R24, R136.reuse, R170, R24 ;  /* 0x000000aa8818723c */ /* 0x040fe20000041818 */
[----:B------:R-:W2:Y:S07]  /*5a30*/  LDSM.16.M88.4 R168, [R172+0x2000] ;  /* 0x00200000aca8783b */ /* 0x000eae0000000200 */
[C---:B---3--:R-:W-:Y:S08]  /*5a40*/  HMMA.16816.F32.BF16 R28, R136.reuse, R144, R28 ;  /* 0x00000090881c723c */ /* 0x048ff0000004181c */
[----:B------:R-:W-:Y:S01]  /*5a50*/  HMMA.16816.F32.BF16 R32, R136, R146, R32 ;  /* 0x000000928820723c */ /* 0x000fe20000041820 */
[----:B------:R-:W3:Y:S07]  /*5a60*/  LDSM.16.M88.4 R136, [R172+0x2800] ;  /* 0x00280000ac88783b */ /* 0x000eee0000000200 */
[C---:B----4-:R-:W-:Y:S01]  /*5a70*/  HMMA.16816.F32.BF16 R4, R148.reuse, R152, R4 ;  /* 0x000000989404723c */ /* 0x050fe20000041804 */
[----:B------:R-:W4:Y:S07]  /*5a80*/  LDSM.16.M88.4 R144, [R172+0x3000] ;  /* 0x00300000ac90783b */ /* 0x000f2e0000000200 */
[C---:B------:R-:W-:Y:S01]  /*5a90*/  HMMA.16816.F32.BF16 R8, R148.reuse, R154, R8 ;  /* 0x0000009a9408723c */ /* 0x040fe20000041808 */
[----:B------:R-:W-:Y:S07]  /*5aa0*/  LDSM.16.M88.4 R152, [R180+0x4000] ;  /* 0x00400000b498783b */ /* 0x000fee0000000200 */
[C---:B-1----:R-:W-:Y:S08]  /*5ab0*/  HMMA.16816.F32.BF16 R12, R148.reuse, R140, R12 ;  /* 0x0000008c940c723c */ /* 0x042ff0000004180c */
[C---:B------:R-:W-:Y:S01]  /*5ac0*/  HMMA.16816.F32.BF16 R16, R148.reuse, R142, R16 ;  /* 0x0000008e9410723c */ /* 0x040fe20000041810 */
[----:B------:R-:W1:Y:S07]  /*5ad0*/  LDSM.16.M88.4 R140, [R172+0x3800] ;  /* 0x00380000ac8c783b */ /* 0x000e6e0000000200 */
[C---:B-----5:R-:W-:Y:S08]  /*5ae0*/  HMMA.16816.F32.BF16 R20, R148.reuse, R156, R20 ;  /* 0x0000009c9414723c */ /* 0x060ff00000041814 */
[C---:B------:R-:W-:Y:S01]  /*5af0*/  HMMA.16816.F32.BF16 R24, R148.reuse, R158, R24 ;  /* 0x0000009e9418723c */ /* 0x040fe20000041818 */
[----:B------:R-:W5:Y:S07]  /*5b00*/  LDSM.16.M88.4 R156, [R191] ;  /* 0x00000000bf9c783b */ /* 0x000f6e0000000200 */
[C---:B------:R-:W-:Y:S08]  /*5b10*/  HMMA.16816.F32.BF16 R28, R148.reuse, R160, R28 ;  /* 0x000000a0941c723c */ /* 0x040ff0000004181c */
[----:B------:R-:W-:Y:S01]  /*5b20*/  HMMA.16816.F32.BF16 R32, R148, R162, R32 ;  /* 0x000000a29420723c */ /* 0x000fe20000041820 */
[----:B------:R-:W-:Y:S07]  /*5b30*/  LDSM.16.M88.4 R148, [R189] ;  /* 0x00000000bd94783b */ /* 0x000fee0000000200 */
[C---:B--2---:R-:W-:Y:S01]  /*5b40*/  HMMA.16816.F32.BF16 R4, R164.reuse, R168, R4 ;  /* 0x000000a8a404723c */ /* 0x044fe20000041804 */
[----:B------:R-:W-:Y:S07]  /*5b50*/  LDSM.16.M88.4 R160, [R182+0x4000] ;  /* 0x00400000b6a0783b */ /* 0x000fee0000000200 */
[C---:B------:R-:W-:Y:S01]  /*5b60*/  HMMA.16816.F32.BF16 R8, R164.reuse, R170, R8 ;  /* 0x000000aaa408723c */ /* 0x040fe20000041808 */
[----:B------:R-:W-:Y:S07]  /*5b70*/  LDSM.16.M88.4 R168, [R178+0x2000] ;  /* 0x00200000b2a8783b */ /* 0x000fee0000000200 */
[C---:B---3--:R-:W-:Y:S08]  /*5b80*/  HMMA.16816.F32.BF16 R12, R164.reuse, R136, R12 ;  /* 0x00000088a40c723c */ /* 0x048ff0000004180c */
[C---:B------:R-:W-:Y:S01]  /*5b90*/  HMMA.16816.F32.BF16 R16, R164.reuse, R138, R16 ;  /* 0x0000008aa410723c */ /* 0x040fe20000041810 */
[----:B------:R-:W2:Y:S07]  /*5ba0*/  LDSM.16.M88.4 R136, [R190] ;  /* 0x00000000be88783b */ /* 0x000eae0000000200 */
[C---:B----4-:R-:W-:Y:S08]  /*5bb0*/  HMMA.16816.F32.BF16 R20, R164.reuse, R144, R20 ;  /* 0x00000090a414723c */ /* 0x050ff00000041814 */
[C---:B------:R-:W-:Y:S01]  /*5bc0*/  HMMA.16816.F32.BF16 R24, R164.reuse, R146, R24 ;  /* 0x00000092a418723c */ /* 0x040fe20000041818 */
[----:B------:R-:W3:Y:S07]  /*5bd0*/  LDSM.16.M88.4 R144, [R188] ;  /* 0x00000000bc90783b */ /* 0x000eee0000000200 */
[C---:B-1----:R-:W-:Y:S08]  /*5be0*/  HMMA.16816.F32.BF16 R28, R164.reuse, R140, R28 ;  /* 0x0000008ca41c723c */ /* 0x042ff0000004181c */
[----:B------:R-:W-:Y:S01]  /*5bf0*/  HMMA.16816.F32.BF16 R32, R164, R142, R32 ;  /* 0x0000008ea420723c */ /* 0x000fe20000041820 */
[----:B------:R-:W1:Y:S07]  /*5c00*/  LDSM.16.M88.4 R140, [R178+0x2800] ;  /* 0x00280000b28c783b */ /* 0x000e6e0000000200 */
[C---:B-----5:R-:W-:Y:S01]  /*5c10*/  HMMA.16816.F32.BF16 R4, R152.reuse, R156, R4 ;  /* 0x0000009c9804723c */ /* 0x060fe20000041804 */
[----:B------:R-:W4:Y:S07]  /*5c20*/  LDSM.16.M88.4 R164, [R178+0x3000] ;  /* 0x00300000b2a4783b */ /* 0x000f2e0000000200 */
[C---:B------:R-:W-:Y:S01]  /*5c30*/  HMMA.16816.F32.BF16 R8, R152.reuse, R158, R8 ;  /* 0x0000009e9808723c */ /* 0x040fe20000041808 */
[----:B------:R-:W5:Y:S07]  /*5c40*/  LDSM.16.M88.4 R156, [R178+0x3800] ;  /* 0x00380000b29c783b */ /* 0x000f6e0000000200 */
[C---:B--2---:R-:W-:Y:S08]  /*5c50*/  HMMA.16816.F32.BF16 R12, R152.reuse, R136, R12 ;  /* 0x00000088980c723c */ /* 0x044ff0000004180c */
[C---:B------:R-:W-:Y:S01]  /*5c60*/  HMMA.16816.F32.BF16 R16, R152.reuse, R138, R16 ;  /* 0x0000008a9810723c */ /* 0x040fe20000041810 */
[----:B------:R-:W-:Y:S07]  /*5c70*/  LDSM.16.M88.4 R136, [R181+0x4000] ;  /* 0x00400000b588783b */ /* 0x000fee0000000200 */
[C---:B------:R-:W-:Y:S08]  /*5c80*/  HMMA.16816.F32.BF16 R20, R152.reuse, R148, R20 ;  /* 0x000000949814723c */ /* 0x040ff00000041814 */
[C---:B------:R-:W-:Y:S01]  /*5c90*/  HMMA.16816.F32.BF16 R24, R152.reuse, R150, R24 ;  /* 0x000000969818723c */ /* 0x040fe20000041818 */
[----:B------:R-:W-:Y:S07]  /*5ca0*/  LDSM.16.M88.4 R148, [R175+0x2800] ;  /* 0x00280000af94783b */ /* 0x000fee0000000200 */
[C---:B---3--:R-:W-:Y:S08]  /*5cb0*/  HMMA.16816.F32.BF16 R28, R152.reuse, R144, R28 ;  /* 0x00000090981c723c */ /* 0x048ff0000004181c */
[----:B------:R-:W-:Y:S01]  /*5cc0*/  HMMA.16816.F32.BF16 R32, R152, R146, R32 ;  /* 0x000000929820723c */ /* 0x000fe20000041820 */
[----:B------:R-:W2:Y:S07]  /*5cd0*/  LDSM.16.M88.4 R144, [R175+0x2000] ;  /* 0x00200000af90783b */ /* 0x000eae0000000200 */
[C---:B------:R-:W-:Y:S01]  /*5ce0*/  HMMA.16816.F32.BF16 R4, R160.reuse, R168, R4 ;  /* 0x000000a8a004723c */ /* 0x040fe20000041804 */
[----:B------:R-:W3:Y:S07]  /*5cf0*/  LDSM.16.M88.4 R152, [R175+0x3000] ;  /* 0x00300000af98783b */ /* 0x000eee0000000200 */
[C---:B------:R-:W-:Y:S01]  /*5d00*/  HMMA.16816.F32.BF16 R8, R160.reuse, R170, R8 ;  /* 0x000000aaa008723c */ /* 0x040fe20000041808 */
[----:B------:R-:W2:Y:S07]  /*5d10*/  LDSM.16.M88.4 R168, [R175+0x3800] ;  /* 0x00380000afa8783b */ /* 0x000eae0000000200 */
[C---:B-1----:R-:W-:Y:S08]  /*5d20*/  HMMA.16816.F32.BF16 R12, R160.reuse, R140, R12 ;  /* 0x0000008ca00c723c */ /* 0x042ff0000004180c */
[C---:B------:R-:W-:Y:S01]  /*5d30*/  HMMA.16816.F32.BF16 R16, R160.reuse, R142, R16 ;  /* 0x0000008ea010723c */ /* 0x040fe20000041810 */
[----:B------:R-:W-:Y:S07]  /*5d40*/  LDSM.16.M88.4 R140, [R179+0x8000] ;  /* 0x00800000b38c783b */ /* 0x000fee0000000200 */
[C---:B----4-:R-:W-:Y:S08]  /*5d50*/  HMMA.16816.F32.BF16 R20, R160.reuse, R164, R20 ;  /* 0x000000a4a014723c */ /* 0x050ff00000041814 */
[C---:B------:R-:W-:Y:S01]  /*5d60*/  HMMA.16816.F32.BF16 R24, R160.reuse, R166, R24 ;  /* 0x000000a6a018723c */ /* 0x040fe20000041818 */
[----:B------:R-:W1:Y:S07]  /*5d70*/  LDSM.16.M88.4 R164, [R172+0x4000] ;  /* 0x00400000aca4783b */ /* 0x000e6e0000000200 */
[C---:B-----5:R-:W-:Y:S08]  /*5d80*/  HMMA.16816.F32.BF16 R28, R160.reuse, R156, R28 ;  /* 0x0000009ca01c723c */ /* 0x060ff0000004181c */
[----:B------:R-:W-:Y:S01]  /*5d90*/  HMMA.16816.F32.BF16 R32, R160, R158, R32 ;  /* 0x0000009ea020723c */ /* 0x000fe20000041820 */
[----:B------:R-:W4:Y:S07]  /*5da0*/  LDSM.16.M88.4 R156, [R172+0x4800] ;  /* 0x00480000ac9c783b */ /* 0x000f2e0000000200 */
[C---:B--2---:R-:W-:Y:S01]  /*5db0*/  HMMA.16816.F32.BF16 R4, R136.reuse, R144, R4 ;  /* 0x000000908804723c */ /* 0x044fe20000041804 */
[----:B------:R-:W2:Y:S07]  /*5dc0*/  LDSM.16.M88.4 R160, [R172+0x5000] ;  /* 0x00500000aca0783b */ /* 0x000eae0000000200 */
[C---:B------:R-:W-:Y:S01]  /*5dd0*/  HMMA.16816.F32.BF16 R8, R136.reuse, R146, R8 ;  /* 0x000000928808723c */ /* 0x040fe20000041808 */
[----:B------:R-:W5:Y:S07]  /*5de0*/  LDSM.16.M88.4 R144, [R172+0x5800] ;  /* 0x00580000ac90783b */ /* 0x000f6e0000000200 */
[C---:B------:R-:W-:Y:S08]  /*5df0*/  HMMA.16816.F32.BF16 R12, R136.reuse, R148, R12 ;  /* 0x00000094880c723c */ /* 0x040ff0000004180c */
[C---:B------:R-:W-:Y:S01]  /*5e00*/  HMMA.16816.F32.BF16 R16, R136.reuse, R150, R16 ;  /* 0x000000968810723c */ /* 0x040fe20000041810 */
[----:B------:R-:W-:Y:S07]  /*5e10*/  LDSM.16.M88.4 R148, [R180+0x8000] ;  /* 0x00800000b494783b */ /* 0x000fee0000000200 */
[C---:B---3--:R-:W-:Y:S08]  /*5e20*/  HMMA.16816.F32.BF16 R20, R136.reuse, R152, R20 ;  /* 0x000000988814723c */ /* 0x048ff00000041814 */
[C---:B------:R-:W-:Y:S01]  /*5e30*/  HMMA.16816.F32.BF16 R24, R136.reuse, R154, R24 ;  /* 0x0000009a8818723c */ /* 0x040fe20000041818 */
[----:B------:R-:W3:Y:S07]  /*5e40*/  LDSM.16.M88.4 R152, [R187] ;  /* 0x00000000bb98783b */ /* 0x000eee0000000200 */
[C---:B------:R-:W-:Y:S08]  /*5e50*/  HMMA.16816.F32.BF16 R28, R136.reuse, R168, R28 ;  /* 0x000000a8881c723c */ /* 0x040ff0000004181c */
[----:B------:R-:W-:Y:S01]  /*5e60*/  HMMA.16816.F32.BF16 R32, R136, R170, R32 ;  /* 0x000000aa8820723c */ /* 0x000fe20000041820 */
[----:B------:R-:W3:Y:S07]  /*5e70*/  LDSM.16.M88.4 R136, [R186] ;  /* 0x00000000ba88783b */ /* 0x000eee0000000200 */
[C---:B-1----:R-:W-:Y:S01]  /*5e80*/  HMMA.16816.F32.BF16 R4, R140.reuse, R164, R4 ;  /* 0x000000a48c04723c */ /* 0x042fe20000041804 */
[----:B------:R-:W1:Y:S07]  /*5e90*/  LDSM.16.M88.4 R168, [R185] ;  /* 0x00000000b9a8783b */ /* 0x000e6e0000000200 */
[C---:B------:R-:W-:Y:S01]  /*5ea0*/  HMMA.16816.F32.BF16 R8, R140.reuse, R166, R8 ;  /* 0x000000a68c08723c */ /* 0x040fe20000041808 */
[----:B------:R-:W-:Y:S07]  /*5eb0*/  LDSM.16.M88.4 R164, [R178+0x4000] ;  /* 0x00400000b2a4783b */ /* 0x000fee0000000200 */
[C---:B----4-:R-:W-:Y:S08]  /*5ec0*/  HMMA.16816.F32.BF16 R12, R140.reuse, R156, R12 ;  /* 0x0000009c8c0c723c */ /* 0x050ff0000004180c */
[C---:B------:R-:W-:Y:S01]  /*5ed0*/  HMMA.16816.F32.BF16 R16, R140.reuse, R158, R16 ;  /* 0x0000009e8c10723c */ /* 0x040fe20000041810 */
[----:B------:R-:W4:Y:S07]  /*5ee0*/  LDSM.16.M88.4 R156, [R184] ;  /* 0x00000000b89c783b */ /* 0x000f2e0000000200 */
[C---:B--2---:R-:W-:Y:S08]  /*5ef0*/  HMMA.16816.F32.BF16 R20, R140.reuse, R160, R20 ;  /* 0x000000a08c14723c */ /* 0x044ff00000041814 */
[C---:B------:R-:W-:Y:S01]  /*5f00*/  HMMA.16816.F32.BF16 R24, R140.reuse, R162, R24 ;  /* 0x000000a28c18723c */ /* 0x040fe20000041818 */
[----:B------:R-:W2:Y:S07]  /*5f10*/  LDSM.16.M88.4 R160, [R182+0x8000] ;  /* 0x00800000b6a0783b */ /* 0x000eae0000000200 */
[C---:B-----5:R-:W-:Y:S08]  /*5f20*/  HMMA.16816.F32.BF16 R28, R140.reuse, R144, R28 ;  /* 0x000000908c1c723c */ /* 0x060ff0000004181c */
[----:B------:R-:W-:Y:S01]  /*5f30*/  HMMA.16816.F32.BF16 R32, R140, R146, R32 ;  /* 0x000000928c20723c */ /* 0x000fe20000041820 */
[----:B------:R-:W-:Y:S07]  /*5f40*/  LDSM.16.M88.4 R140, [R178+0x5000] ;  /* 0x00500000b28c783b */ /* 0x000fee0000000200 */
[C---:B---3--:R-:W-:Y:S01]  /*5f50*/  HMMA.16816.F32.BF16 R4, R148.reuse, R152, R4 ;  /* 0x000000989404723c */ /* 0x048fe20000041804 */
[----:B------:R-:W-:Y:S07]  /*5f60*/  LDSM.16.M88.4 R144, [R178+0x5800] ;  /* 0x00580000b290783b */ /* 0x000fee0000000200 */
[C---:B------:R-:W-:Y:S01]  /*5f70*/  HMMA.16816.F32.BF16 R8, R148.reuse, R154, R8 ;  /* 0x0000009a9408723c */ /* 0x040fe20000041808 */
[----:B------:R-:W-:Y:S07]  /*5f80*/  LDSM.16.M88.4 R152, [R181+0x8000] ;  /* 0x00800000b598783b */ /* 0x000fee0000000200 */
[C---:B------:R-:W-:Y:S08]  /*5f90*/  HMMA.16816.F32.BF16 R12, R148.reuse, R136, R12 ;  /* 0x00000088940c723c */ /* 0x040ff0000004180c */
[C---:B------:R-:W-:Y:S01]  /*5fa0*/  HMMA.16816.F32.BF16 R16, R148.reuse, R138, R16 ;  /* 0x0000008a9410723c */ /* 0x040fe20000041810 */
[----:B------:R-:W3:Y:S07]  /*5fb0*/  LDSM.16.M88.4 R136, [R178+0x4800] ;  /* 0x00480000b288783b */ /* 0x000eee0000000200 */
[C---:B-1----:R-:W-:Y:S08]  /*5fc0*/  HMMA.16816.F32.BF16 R20, R148.reuse, R168, R20 ;  /* 0x000000a89414723c */ /* 0x042ff00000041814 */
[C---:B------:R-:W-:Y:S01]  /*5fd0*/  HMMA.16816.F32.BF16 R24, R148.reuse, R170, R24 ;  /* 0x000000aa9418723c */ /* 0x040fe20000041818 */
[----:B------:R-:W1:Y:S07]  /*5fe0*/  LDSM.16.M88.4 R168, [R175+0x4000] ;  /* 0x00400000afa8783b */ /* 0x000e6e0000000200 */
[C---:B----4-:R-:W-:Y:S08]  /*5ff0*/  HMMA.16816.F32.BF16 R28, R148.reuse, R156, R28 ;  /* 0x0000009c941c723c */ /* 0x050ff0000004181c */
[----:B------:R-:W-:Y:S08]  /*6000*/  HMMA.16816.F32.BF16 R32, R148, R158, R32 ;  /* 0x0000009e9420723c */ /* 0x000ff00000041820 */
[C---:B--2---:R-:W-:Y:S08]  /*6010*/  HMMA.16816.F32.BF16 R4, R160.reuse, R164, R4 ;  /* 0x000000a4a004723c */ /* 0x044ff00000041804 */
[C---:B------:R-:W-:Y:S08]  /*6020*/  HMMA.16816.F32.BF16 R8, R160.reuse, R166, R8 ;  /* 0x000000a6a008723c */ /* 0x040ff00000041808 */
[C---:B---3--:R-:W-:Y:S08]  /*6030*/  HMMA.16816.F32.BF16 R12, R160.reuse, R136, R12 ;  /* 0x00000088a00c723c */ /* 0x048ff0000004180c */
[C---:B------:R-:W-:Y:S01]  /*6040*/  HMMA.16816.F32.BF16 R16, R160.reuse, R138, R16 ;  /* 0x0000008aa010723c */ /* 0x040fe20000041810 */
[----:B------:R-:W2:Y:S07]  /*6050*/  LDSM.16.M88.4 R136, [R175+0x4800] ;  /* 0x00480000af88783b */ /* 0x000eae0000000200 */
[C---:B------:R-:W-:Y:S08]  /*6060*/  HMMA.16816.F32.BF16 R20, R160.reuse, R140, R20 ;  /* 0x0000008ca014723c */ /* 0x040ff00000041814 */
[C---:B------:R-:W-:Y:S08]  /*6070*/  HMMA.16816.F32.BF16 R24, R160.reuse, R142, R24 ;  /* 0x0000008ea018723c */ /* 0x040ff00000041818 */
[C---:B------:R-:W-:Y:S08]  /*6080*/  HMMA.16816.F32.BF16 R28, R160.reuse, R144, R28 ;  /* 0x00000090a01c723c */ /* 0x040ff0000004181c */
[----:B------:R-:W-:Y:S08]  /*6090*/  HMMA.16816.F32.BF16 R32, R160, R146, R32 ;  /* 0x00000092a020723c */ /* 0x000ff00000041820 */
[C---:B-1----:R-:W-:Y:S08]  /*60a0*/  HMMA.16816.F32.BF16 R4, R152.reuse, R168, R4 ;  /* 0x000000a89804723c */ /* 0x042ff00000041804 */
[C---:B------:R-:W-:Y:S08]  /*60b0*/  HMMA.16816.F32.BF16 R8, R152.reuse, R170, R8 ;  /* 0x000000aa9808723c */ /* 0x040ff00000041808 */
[C---:B--2---:R-:W-:Y:S08]  /*60c0*/  HMMA.16816.F32.BF16 R12, R152.reuse, R136, R12 ;  /* 0x00000088980c723c */ /* 0x044ff0000004180c */
[C---:B------:R-:W-:Y:S04]  /*60d0*/  HMMA.16816.F32.BF16 R16, R152.reuse, R138, R16 ;  /* 0x0000008a9810723c */ /* 0x040fe80000041810 */
[----:B------:R-:W-:Y:S04]  /*60e0*/  FMUL.FTZ R0, R4, c[0x0][0x320] ;  /* 0x0000c80004007a20 */ /* 0x000fe80000410000 */
[----:B------:R1:W-:Y:S01]  /*60f0*/  MUFU.TANH R140, R0 ;  /* 0x00000000008c7308 */ /* 0x0003e20000002400 */
[----:B------:R-:W-:Y:S09]  /*6100*/  FMUL.FTZ R3, R11, c[0x0][0x320] ;  /* 0x0000c8000b037a20 */ /* 0x000ff20000410000 */
[----:B------:R-:W-:Y:S06]  /*6110*/  MUFU.TANH R144, R3 ;  /* 0x0000000300907308 */ /* 0x000fec0000002400 */
[----:B------:R-:W-:Y:S04]  /*6120*/  FMUL.FTZ R2, R16, c[0x0][0x320] ;  /* 0x0000c80010027a20 */ /* 0x000fe80000410000 */
[----:B------:R-:W-:Y:S01]  /*6130*/  MUFU.TANH R150, R2 ;  /* 0x0000000200967308 */ /* 0x000fe20000002400 */
[----:B-1----:R-:W-:Y:S09]  /*6140*/  FMUL.FTZ R0, R5, c[0x0][0x320] ;  /* 0x0000c80005007a20 */ /* 0x002ff20000410000 */
[----:B------:R1:W-:Y:S02]  /*6150*/  MUFU.TANH R141, R0 ;  /* 0x00000000008d7308 */ /* 0x0003e40000002400 */
[----:B-1----:R-:W-:Y:S08]  /*6160*/  FMUL.FTZ R0, R6, c[0x0][0x320] ;  /* 0x0000c80006007a20 */ /* 0x002ff00000410000 */
[----:B------:R1:W2:Y:S02]  /*6170*/  MUFU.TANH R146, R0 ;  /* 0x0000000000927308 */ /* 0x0002a40000002400 */
[----:B-1----:R-:W-:Y:S02]  /*6180*/  FMUL.FTZ R0, R7, c[0x0][0x320] ;  /* 0x0000c80007007a20 */ /* 0x002fe40000410000 */
[----:B------:R-:W1:Y:S06]  /*6190*/  LDSM.16.M88.4 R4, [R175+0x5000] ;  /* 0x00500000af04783b */ /* 0x000e6c0000000200 */
[----:B------:R3:W4:Y:S02]  /*61a0*/  MUFU.TANH R145, R0 ;  /* 0x0000000000917308 */ /* 0x0007240000002400 */
[----:B---3--:R-:W-:Y:S08]  /*61b0*/  FMUL.FTZ R0, R8, c[0x0][0x320] ;  /* 0x0000c80008007a20 */ /* 0x008ff00000410000 */
[----:B------:R3:W-:Y:S01]  /*61c0*/  MUFU.TANH R142, R0 ;  /* 0x00000000008e7308 */ /* 0x0007e20000002400 */
[C---:B-1----:R-:W-:Y:S08]  /*61d0*/  HMMA.16816.F32.BF16 R20, R152.reuse, R4, R20 ;  /* 0x000000049814723c */ /* 0x042ff00000041814 */
[C---:B------:R-:W-:Y:S04]  /*61e0*/  HMMA.16816.F32.BF16 R24, R152.reuse, R6, R24 ;  /* 0x000000069818723c */ /* 0x040fe80000041818 */
[----:B---3--:R-:W-:Y:S03]  /*61f0*/  FMUL.FTZ R0, R9, c[0x0][0x320] ;  /* 0x0000c80009007a20 */ /* 0x008fe60000410000 */
[----:B------:R-:W-:Y:S01]  /*6200*/  @P3 SHF.R.S32.HI R6, RZ, 0x1f, R196 ;  /* 0x0000001fff063819 */ /* 0x000fe200000114c4 */
[----:B------:R1:W-:Y:S04]  /*6210*/  MUFU.TANH R137, R0 ;  /* 0x0000000000897308 */ /* 0x0003e80000002400 */
[----:B------:R-:W-:Y:S04]  /*6220*/  @P3 IMAD R6, R6, c[0x0][0x1e0], RZ ;  /* 0x0000780006063a24 */ /* 0x000fe800078e02ff */
[----:B------:R-:W-:Y:S02]  /*6230*/  @P3 IMAD R6, R196, c[0x0][0x1e4], R6 ;  /* 0x00007900c4063a24 */ /* 0x000fe400078e0206 */
[----:B-1----:R-:W-:Y:S02]  /*6240*/  FMUL.FTZ R0, R10, c[0x0][0x320] ;  /* 0x0000c8000a007a20 */ /* 0x002fe40000410000 */
[----:B------:R-:W1:Y:S01]  /*6250*/  LDSM.16.M88.4 R8, [R175+0x5800] ;  /* 0x00580000af08783b */ /* 0x000e620000000200 */
[----:B------:R-:W-:Y:S04]  /*6260*/  DEPBAR.LE SB0, 0x0 ;  /* 0x000080000000791a */ /* 0x000fe80000000000 */
[----:B------:R3:W5:Y:S03]  /*6270*/  MUFU.TANH R143, R0 ;  /* 0x00000000008f7308 */ /* 0x0007660000002400 */
[----:B------:R-:W-:Y:S01]  /*6280*/  BAR.SYNC.DEFER_BLOCKING 0x0 ;  /* 0x0000000000007b1d */ /* 0x000fe20000010000 */
[----:B---3--:R-:W-:Y:S06]  /*6290*/  FMUL.FTZ R0, R12, c[0x0][0x320] ;  /* 0x0000c8000c007a20 */ /* 0x008fec0000410000 */
[----:B------:R3:W-:Y:S01]  /*62a0*/  MUFU.TANH R139, R0 ;  /* 0x00000000008b7308 */ /* 0x0007e20000002400 */
[C---:B-1----:R-:W-:Y:S07]  /*62b0*/  HMMA.16816.F32.BF16 R28, R152.reuse, R8, R28 ;  /* 0x00000008981c723c */ /* 0x042fee000004181c */
[----:B------:R-:W-:Y:S01]  /*62c0*/  @P3 MOV R9, c[0x0][0x1e4] ;  /* 0x0000790000093a02 */ /* 0x000fe20000000f00 */
[----:B------:R-:W-:Y:S04]  /*62d0*/  HMMA.16816.F32.BF16 R32, R152, R10, R32 ;  /* 0x0000000a9820723c */ /* 0x000fe80000041820 */
[----:B---3--:R-:W-:Y:S04]  /*62e0*/  FMUL.FTZ R0, R13, c[0x0][0x320] ;  /* 0x0000c8000d007a20 */ /* 0x008fe80000410000 */
[----:B------:R1:W-:Y:S08]  /*62f0*/  MUFU.TANH R147, R0 ;  /* 0x0000000000937308 */ /* 0x0003f00000002400 */
[----:B------:R-:W-:Y:S04]  /*6300*/  FMUL.FTZ R2, R31, c[0x0][0x320] ;  /* 0x0000c8001f027a20 */ /* 0x000fe80000410000 */
[----:B------:R2:W-:Y:S04]  /*6310*/  MUFU.TANH R215, R2 ;  /* 0x0000000200d77308 */ /* 0x0005e80000002400 */
[----:B------:R-:W-:Y:S06]  /*6320*/  FMUL.FTZ R3, R32, c[0x0][0x320] ;  /* 0x0000c80020037a20 */ /* 0x000fec0000410000 */
[----:B------:R3:W-:Y:S01]  /*6330*/  MUFU.TANH R216, R3 ;  /* 0x0000000300d87308 */ /* 0x0007e20000002400 */
[----:B-1----:R-:W-:Y:S09]  /*6340*/  FMUL.FTZ R0, R14, c[0x0][0x320] ;  /* 0x0000c8000e007a20 */ /* 0x002ff20000410000 */
[----:B------:R1:W1:Y:S01]  /*6350*/  MUFU.TANH R148, R0 ;  /* 0x0000000000947308 */ /* 0x0002620000002400 */
[----:B--2---:R-:W-:Y:S04]  /*6360*/  FMNMX.FTZ R2, R146, R102, !PT ;  /* 0x0000006692027209 */ /* 0x004fe80007810000 */
[----:B----4-:R-:W-:Y:S04]  /*6370*/  FMNMX.FTZ R2, R145, R2, !PT ;  /* 0x0000000291027209 */ /* 0x010fe80007810000 */
[----:B-----5:R-:W-:Y:S01]  /*6380*/  FMNMX.FTZ R2, R143, R2, !PT ;  /* 0x000000028f027209 */ /* 0x020fe20007810000 */
[----:B---3--:R-:W-:Y:S03]  /*6390*/  FMUL.FTZ R3, R33, c[0x0][0x320] ;  /* 0x0000c80021037a20 */ /* 0x008fe60000410000 */
[----:B------:R-:W-:Y:S01]  /*63a0*/  FMNMX.FTZ R2, R144, R2, !PT ;  /* 0x0000000290027209 */ /* 0x000fe20007810000 */
[----:B------:R2:W-:Y:S01]  /*63b0*/  MUFU.TANH R217, R3 ;  /* 0x0000000300d97308 */ /* 0x0005e20000002400 */
[----:B-1----:R-:W-:Y:S02]  /*63c0*/  FMUL.FTZ R0, R15, c[0x0][0x320] ;  /* 0x0000c8000f007a20 */ /* 0x002fe40000410000 */
[----:B------:R-:W-:Y:S07]  /*63d0*/  FMNMX.FTZ R2, R148, R2, !PT ;  /* 0x0000000294027209 */ /* 0x000fee0007810000 */
[----:B------:R1:W3:Y:S01]  /*63e0*/  MUFU.TANH R149, R0 ;  /* 0x0000000000957308 */ /* 0x0002e20000002400 */
[----:B--2---:R-:W-:Y:S09]  /*63f0*/  FMUL.FTZ R3, R34, c[0x0][0x320] ;  /* 0x0000c80022037a20 */ /* 0x004ff20000410000 */
[----:B------:R-:W-:Y:S01]  /*6400*/  MUFU.TANH R103, R3 ;  /* 0x0000000300677308 */ /* 0x000fe20000002400 */
[----:B-1----:R-:W-:Y:S01]  /*6410*/  FMUL.FTZ R0, R17, c[0x0][0x320] ;  /* 0x0000c80011007a20 */ /* 0x002fe20000410000 */
[----:B---3--:R-:W-:Y:S08]  /*6420*/  FMNMX.FTZ R2, R149, R2, !PT ;  /* 0x0000000295027209 */ /* 0x008ff00007810000 */
[----:B------:R1:W-:Y:S02]  /*6430*/  MUFU.TANH R151, R0 ;  /* 0x0000000000977308 */ /* 0x0003e40000002400 */
[----:B-1----:R-:W-:Y:S08]  /*6440*/  FMUL.FTZ R0, R18, c[0x0][0x320] ;  /* 0x0000c80012007a20 */ /* 0x002ff00000410000 */
[----:B------:R1:W2:Y:S02]  /*6450*/  MUFU.TANH R156, R0 ;  /* 0x00000000009c7308 */ /* 0x0002a40000002400 */
[----:B-1----:R-:W-:Y:S01]  /*6460*/  FMUL.FTZ R0, R19, c[0x0][0x320] ;  /* 0x0000c80013007a20 */ /* 0x002fe20000410000 */
[----:B--2---:R-:W-:Y:S07]  /*6470*/  FMNMX.FTZ R2, R156, R2, !PT ;  /* 0x000000029c027209 */ /* 0x004fee0007810000 */
[----:B------:R1:W2:Y:S02]  /*6480*/  MUFU.TANH R157, R0 ;  /* 0x00000000009d7308 */ /* 0x0002a40000002400 */
[----:B-1----:R-:W-:Y:S01]  /*6490*/  FMUL.FTZ R0, R20, c[0x0][0x320] ;  /* 0x0000c80014007a20 */ /* 0x002fe20000410000 */
[----:B--2---:R-:W-:Y:S07]  /*64a0*/  FMNMX.FTZ R3, R157, R2, !PT ;  /* 0x000000029d037209 */ /* 0x004fee0007810000 */
[----:B------:R1:W-:Y:S02]  /*64b0*/  MUFU.TANH R165, R0 ;  /* 0x0000000000a57308 */ /* 0x0003e40000002400 */
[----:B-1----:R-:W-:Y:S08]  /*64c0*/  FMUL.FTZ R0, R21, c[0x0][0x320] ;  /* 0x0000c80015007a20 */ /* 0x002ff00000410000 */
        /* <DEDUP_REMOVED lines=8> */
[----:B------:R1:W2:Y:S02]  /*6550*/  MUFU.TANH R203, R0 ;  /* 0x0000000000cb7308 */ /* 0x0002a40000002400 */
[----:B-1----:R-:W-:Y:S08]  /*6560*/  FMUL.FTZ R0, R25, c[0x0][0x320] ;  /* 0x0000c80019007a20 */ /* 0x002ff00000410000 */
[----:B------:R1:W3:Y:S02]  /*6570*/  MUFU.TANH R205, R0 ;  /* 0x0000000000cd7308 */ /* 0x0002e40000002400 */
[----:B-1----:R-:W-:Y:S08]  /*6580*/  FMUL.FTZ R0, R26, c[0x0][0x320] ;  /* 0x0000c8001a007a20 */ /* 0x002ff00000410000 */
[----:B------:R1:W4:Y:S02]  /*6590*/  MUFU.TANH R206, R0 ;  /* 0x0000000000ce7308 */ /* 0x0003240000002400 */
[----:B-1----:R-:W-:Y:S08]  /*65a0*/  FMUL.FTZ R0, R27, c[0x0][0x320] ;  /* 0x0000c8001b007a20 */ /* 0x002ff00000410000 */
[----:B------:R1:W-:Y:S02]  /*65b0*/  MUFU.TANH R207, R0 ;  /* 0x0000000000cf7308 */ /* 0x0003e40000002400 */
[----:B-1----:R-:W-:Y:S08]  /*65c0*/  FMUL.FTZ R0, R28, c[0x0][0x320] ;  /* 0x0000c8001c007a20 */ /* 0x002ff00000410000 */
[----:B------:R1:W5:Y:S02]  /*65d0*/  MUFU.TANH R154, R0 ;  /* 0x00000000009a7308 */ /* 0x0003640000002400 */
[----:B-1----:R-:W-:Y:S08]  /*65e0*/  FMUL.FTZ R0, R29, c[0x0][0x320] ;  /* 0x0000c8001d007a20 */ /* 0x002ff00000410000 */
[----:B------:R1:W1:Y:S02]  /*65f0*/  MUFU.TANH R155, R0 ;  /* 0x00000000009b7308 */ /* 0x0002640000002400 */
[----:B-1----:R-:W-:Y:S08]  /*6600*/  FMUL.FTZ R0, R30, c[0x0][0x320] ;  /* 0x0000c8001e007a20 */ /* 0x002ff00000410000 */
[----:B------:R1:W1:Y:S02]  /*6610*/  MUFU.TANH R214, R0 ;  /* 0x0000000000d67308 */ /* 0x0002640000002400 */
[----:B-1----:R-:W-:Y:S04]  /*6620*/  FMNMX.FTZ R0, R140, R101, !PT ;  /* 0x000000658c007209 */ /* 0x002fe80007810000 */
[----:B------:R-:W-:Y:S04]  /*6630*/  FMNMX.FTZ R0, R141, R0, !PT ;  /* 0x000000008d007209 */ /* 0x000fe80007810000 */
[----:B------:R-:W-:Y:S04]  /*6640*/  FMNMX.FTZ R0, R142, R0, !PT ;  /* 0x000000008e007209 */ /* 0x000fe80007810000 */
[----:B------:R-:W-:Y:S04]  /*6650*/  FMNMX.FTZ R0, R137, R0, !PT ;  /* 0x0000000089007209 */ /* 0x000fe80007810000 */
[----:B------:R-:W-:Y:S04]  /*6660*/  FMNMX.FTZ R0, R139, R0, !PT ;  /* 0x000000008b007209 */ /* 0x000fe80007810000 */
[----:B------:R-:W-:Y:S04]  /*6670*/  FMNMX.FTZ R0, R147, R0, !PT ;  /* 0x0000000093007209 */ /* 0x000fe80007810000 */
[----:B------:R-:W-:Y:S04]  /*6680*/  FMNMX.FTZ R0, R150, R0, !PT ;  /* 0x0000000096007209 */ /* 0x000fe80007810000 */
[----:B------:R-:W-:Y:S04]  /*6690*/  FMNMX.FTZ R0, R151, R0, !PT ;  /* 0x0000000097007209 */ /* 0x000fe80007810000 */
[----:B------:R-:W-:Y:S04]  /*66a0*/  FMNMX.FTZ R0, R165, R0, !PT ;  /* 0x00000000a5007209 */ /* 0x000fe80007810000 */
[----:B------:R-:W-:Y:S01]  /*66b0*/  FMNMX.FTZ R2, R166, R0, !PT ;  /* 0x00000000a6027209 */ /* 0x000fe20007810000 */
[----:B------:R-:W-:Y:S03]  /*66c0*/  FMUL.FTZ R0, R35, c[0x0][0x320] ;  /* 0x0000c80023007a20 */ /* 0x000fe60000410000 */
[----:B--2---:R-:W-:Y:S01]  /*66d0*/  FMNMX.FTZ R2, R203, R2, !PT ;  /* 0x00000002cb027209 */ /* 0x004fe20007810000 */
[----:B------:R3:W1:Y:S03]  /*66e0*/  MUFU.TANH R136, R0 ;  /* 0x0000000000887308 */ /* 0x0006660000002400 */
[----:B---3--:R-:W-:Y:S02]  /*66f0*/  FMNMX.FTZ R0, R205, R2, !PT ;  /* 0x00000002cd007209 */ /* 0x008fe40007810000 */
[----:B----4-:R-:W-:Y:S02]  /*6700*/  FMNMX.FTZ R2, R206, R3, !PT ;  /* 0x00000003ce027209 */ /* 0x010fe40007810000 */
[----:B-----5:R-:W-:Y:S02]  /*6710*/  FMNMX.FTZ R0, R154, R0, !PT ;  /* 0x000000009a007209 */ /* 0x020fe40007810000 */
[----:B------:R-:W-:Y:S02]  /*6720*/  FMNMX.FTZ R2, R207, R2, !PT ;  /* 0x00000002cf027209 */ /* 0x000fe40007810000 */
[----:B------:R-:W-:Y:S02]  /*6730*/  FMNMX.FTZ R0, R155, R0, !PT ;  /* 0x000000009b007209 */ /* 0x000fe40007810000 */
[----:B------:R-:W-:Y:S02]  /*6740*/  FMNMX.FTZ R2, R214, R2, !PT ;  /* 0x00000002d6027209 */ /* 0x000fe40007810000 */
[----:B------:R-:W-:Y:S02]  /*6750*/  FMNMX.FTZ R3, R216, R0, !PT ;  /* 0x00000000d8037209 */ /* 0x000fe40007810000 */
[----:B------:R-:W-:Y:S02]  /*6760*/  FMNMX.FTZ R0, R215, R2, !PT ;  /* 0x00000002d7007209 */ /* 0x000fe40007810000 */
[----:B------:R-:W-:Y:S02]  /*6770*/  FMNMX.FTZ R3, R217, R3, !PT ;  /* 0x00000003d9037209 */ /* 0x000fe40007810000 */
[----:B------:R-:W-:Y:S03]  /*6780*/  FMNMX.FTZ R0, R103, R0, !PT ;  /* 0x0000000067007209 */ /* 0x000fe60007810000 */
[----:B------:R-:W2:Y:S01]  /*6790*/  SHFL.BFLY PT, R4, R3, 0x2, 0x1f ;  /* 0x0c401f0003047f89 */ /* 0x000ea200000e0000 */
[----:B-1----:R-:W-:Y:S07]  /*67a0*/  FMNMX.FTZ R0, R136, R0, !PT ;  /* 0x0000000088007209 */ /* 0x002fee0007810000 */
[----:B------:R-:W1:Y:S01]  /*67b0*/  SHFL.BFLY PT, R2, R0, 0x2, 0x1f ;  /* 0x0c401f0000027f89 */ /* 0x000e6200000e0000 */
[----:B--2---:R-:W-:Y:S07]  /*67c0*/  FMNMX.FTZ R4, R3, R4, !PT ;  /* 0x0000000403047209 */ /* 0x004fee0007810000 */
[----:B------:R-:W2:Y:S01]  /*67d0*/  SHFL.BFLY PT, R5, R4, 0x1, 0x1f ;  /* 0x0c201f0004057f89 */ /* 0x000ea200000e0000 */
[----:B-1----:R-:W-:Y:S07]  /*67e0*/  FMNMX.FTZ R0, R0, R2, !PT ;  /* 0x0000000200007209 */ /* 0x002fee0007810000 */
[----:B------:R-:W1:Y:S01]  /*67f0*/  SHFL.BFLY PT, R3, R0, 0x1, 0x1f ;  /* 0x0c201f0000037f89 */ /* 0x000e6200000e0000 */
[----:B--2---:R-:W-:Y:S01]  /*6800*/  FMNMX.FTZ R100, R4, R5, !PT ;  /* 0x0000000504647209 */ /* 0x004fe20007810000 */
[----:B------:R-:W-:Y:S04]  /*6810*/  @P3 IMAD.WIDE.U32 R4, R196, c[0x0][0x1e0], RZ ;  /* 0x00007800c4043a25 */ /* 0x000fe800078e00ff */
[C---:B------:R-:W-:Y:S01]  /*6820*/  FMUL.FTZ R138, R100.reuse, c[0x0][0x2d0] ;  /* 0x0000b400648a7a20 */ /* 0x040fe20000410000 */
[----:B------:R-:W-:Y:S01]  /*6830*/  @P3 IADD3 R6, R5, R6, RZ ;  /* 0x0000000605063210 */ /* 0x000fe20007ffe0ff */
[----:B------:R-:W-:Y:S01]  /*6840*/  FADD.FTZ R2, -R100, R101 ;  /* 0x0000006564027221 */ /* 0x000fe20000010100 */
[----:B------:R-:W-:Y:S01]  /*6850*/  @P3 SHF.L.U32 R5, R4, 0x6, RZ ;  /* 0x0000000604053819 */ /* 0x000fe200000006ff */
[----:B------:R-:W-:Y:S01]  /*6860*/  FFMA.FTZ R10, R140, c[0x0][0x2d0], -R138 ;  /* 0x0000b4008c0a7a23 */ /* 0x000fe2000001088a */
[----:B------:R-:W-:Y:S01]  /*6870*/  @P3 SHF.L.U64.HI R4, R4, 0x6, R6 ;  /* 0x0000000604043819 */ /* 0x000fe20000010206 */
[--C-:B------:R-:W-:Y:S01]  /*6880*/  FFMA.FTZ R15, R142, c[0x0][0x2d0], -R138.reuse ;  /* 0x0000b4008e0f7a23 */ /* 0x100fe2000001088a */
[----:B------:R-:W-:Y:S01]  /*6890*/  @P3 MOV R6, c[0x0][0x1e0] ;  /* 0x0000780000063a02 */ /* 0x000fe20000000f00 */
[----:B------:R2:W-:Y:S01]  /*68a0*/  MUFU.EX2 R201, R10 ;  /* 0x0000000a00c97308 */ /* 0x0005e20000000800 */
[----:B------:R-:W-:Y:S02]  /*68b0*/  @P3 IADD3 R8, P6, R5, R208, RZ ;  /* 0x000000d005083210 */ /* 0x000fe40007fde0ff */
[----:B------:R-:W-:Y:S02]  /*68c0*/  @P3 LEA R7, P4, R6, R5, 0x5 ;  /* 0x0000000506073211 */ /* 0x000fe400078828ff */
[----:B------:R-:W-:Y:S02]  /*68d0*/  @P3 LEA R18, P5, R8, c[0x0][0x1c8], 0x1 ;  /* 0x0000720008123a11 */ /* 0x000fe400078a08ff */
[----:B------:R-:W-:Y:S01]  /*68e0*/  @P3 LEA.HI.X R6, R6, R4, R9, 0x5, P4 ;  /* 0x0000000406063211 */ /* 0x000fe200020f2c09 */
[----:B------:R-:W-:Y:S01]  /*68f0*/  FFMA.FTZ R9, R141, c[0x0][0x2d0], -R138 ;  /* 0x0000b4008d097a23 */ /* 0x000fe2000001088a */
[----:B-1----:R-:W-:Y:S01]  /*6900*/  FMNMX.FTZ R3, R0, R3, !PT ;  /* 0x0000000300037209 */ /* 0x002fe20007810000 */
[----:B------:R-:W-:Y:S01]  /*6910*/  MUFU.EX2 R199, R15 ;  /* 0x0000000f00c77308 */ /* 0x000fe20000000800 */
[----:B------:R-:W-:Y:S03]  /*6920*/  FMUL.FTZ R0, R2, c[0x0][0x2d0] ;  /* 0x0000b40002007a20 */ /* 0x000fe60000410000 */
[----:B------:R-:W-:Y:S04]  /*6930*/  FMUL.FTZ R101, R3, c[0x0][0x2d0] ;  /* 0x0000b40003657a20 */ /* 0x000fe80000410000 */
[----:B------:R-:W-:Y:S02]  /*6940*/  FFMA.FTZ R103, R103, c[0x0][0x2d0], -R101 ;  /* 0x0000b40067677a23 */ /* 0x000fe40000010865 */
[----:B------:R1:W-:Y:S01]  /*6950*/  MUFU.EX2 R200, R9 ;  /* 0x0000000900c87308 */ /* 0x0003e20000000800 */
[-C--:B--2---:R-:W-:Y:S02]  /*6960*/  @P3 IADD3.X R10, R4, R212.reuse, RZ, P6, !PT ;  /* 0x000000d4040a3210 */ /* 0x084fe400037fe4ff */
[----:B------:R-:W-:Y:S02]  /*6970*/  @P3 IADD3 R11, P6, R208, 0x40, RZ ;  /* 0x00000040d00b3810 */ /* 0x000fe40007fde0ff */
[----:B------:R-:W-:Y:S02]  /*6980*/  @P3 LEA.HI.X R19, R8, c[0x0][0x1cc], R10, 0x1, P5 ;  /* 0x0000730008133a11 */ /* 0x000fe400028f0c0a */
[----:B------:R-:W-:Y:S03]  /*6990*/  @P3 IADD3 R8, P5, R208, 0x80, RZ ;  /* 0x00000080d0083810 */ /* 0x000fe60007fbe0ff */
[----:B------:R2:W3:Y:S01]  /*69a0*/  MUFU.EX2 R2, R0 ;  /* 0x0000000000027308 */ /* 0x0004e20000000800 */
[C---:B------:R-:W-:Y:S01]  /*69b0*/  @P3 IADD3 R10, P4, R5.reuse, R11, RZ ;  /* 0x0000000b050a3210 */ /* 0x040fe20007f9e0ff */
[----:B------:R4:W-:Y:S01]  /*69c0*/  @P3 LDGSTS.E.BYPASS.LTC128B.128 [R195+0x6100], [R18.64], !P0 ;  /* 0x0610000012c33fae */ /* 0x0009e2000c101d46 */
[----:B------:R-:W-:Y:S02]  /*69d0*/  @P3 IADD3.X R16, RZ, R212, RZ, P5, !PT ;  /* 0x000000d4ff103210 */ /* 0x000fe40002ffe4ff */
[----:B------:R-:W-:Y:S05]  /*69e0*/  @P3 IADD3 R5, P5, R5, R8, RZ ;  /* 0x0000000805053210 */ /* 0x000fea0007fbe0ff */
[----:B------:R-:W-:Y:S01]  /*69f0*/  MUFU.EX2 R103, R103 ;  /* 0x0000006700677308 */ /* 0x000fe20000000800 */
[----:B-1----:R-:W-:Y:S02]  /*6a00*/  @P3 IADD3.X R9, RZ, R212, RZ, P6, !PT ;  /* 0x000000d4ff093210 */ /* 0x002fe400037fe4ff */
[----:B------:R-:W-:Y:S02]  /*6a10*/  @P3 LEA R14, P6, R10, c[0x0][0x1c8], 0x1 ;  /* 0x000072000a0e3a11 */ /* 0x000fe400078c08ff */
[C---:B------:R-:W-:Y:S02]  /*6a20*/  @P3 IADD3.X R13, R4.reuse, R9, RZ, P4, !PT ;  /* 0x00000009040d3210 */ /* 0x040fe400027fe4ff */
[----:B------:R-:W-:Y:S02]  /*6a30*/  @P3 LEA R12, P4, R5, c[0x0][0x1c8], 0x1 ;  /* 0x00007200050c3a11 */ /* 0x000fe400078808ff */
[----:B------:R-:W-:Y:S02]  /*6a40*/  @P3 IADD3.X R4, R4, R16, RZ, P5, !PT ;  /* 0x0000001004043210 */ /* 0x000fe40002ffe4ff */
[----:B------:R-:W-:Y:S01]  /*6a50*/  @P3 LEA.HI.X R15, R10, c[0x0][0x1cc], R13, 0x1, P6 ;  /* 0x000073000a0f3a11 */ /* 0x000fe200030f0c0d */
[----:B--2---:R-:W-:Y:S01]  /*6a60*/  FADD.FTZ R0, -R3, R102 ;  /* 0x0000006603007221 */ /* 0x004fe20000010100 */
[----:B------:R-:W-:Y:S01]  /*6a70*/  @P3 LEA.HI.X R13, R5, c[0x0][0x1cc], R4, 0x1, P4 ;  /* 0x00007300050d3a11 */ /* 0x000fe200020f0c04 */
[--C-:B------:R-:W-:Y:S01]  /*6a80*/  FFMA.FTZ R4, R137, c[0x0][0x2d0], -R138.reuse ;  /* 0x0000b40089047a23 */ /* 0x100fe2000001088a */
[C---:B------:R-:W-:Y:S01]  /*6a90*/  @P3 IADD3 R11, P6, R7.reuse, R11, RZ ;  /* 0x0000000b070b3210 */ /* 0x040fe20007fde0ff */
[----:B------:R1:W-:Y:S01]  /*6aa0*/  @P3 LDGSTS.E.BYPASS.LTC128B.128 [R195+0x8100], [R14.64], !P1 ;  /* 0x081000000ec33fae */ /* 0x0003e2000c901d46 */
[C---:B------:R-:W-:Y:S01]  /*6ab0*/  @P3 IADD3 R10, P5, R7.reuse, R208, RZ ;  /* 0x000000d0070a3210 */ /* 0x040fe20007fbe0ff */
[----:B------:R2:W-:Y:S01]  /*6ac0*/  MUFU.EX2 R198, R4 ;  /* 0x0000000400c67308 */ /* 0x0005e20000000800 */
[----:B------:R-:W-:Y:S01]  /*6ad0*/  @P3 IADD3 R5, P4, R7, R8, RZ ;  /* 0x0000000807053210 */ /* 0x000fe20007f9e0ff */
[----:B------:R-:W-:Y:S01]  /*6ae0*/  FFMA.FTZ R102, R139, c[0x0][0x2d0], -R138 ;  /* 0x0000b4008b667a23 */ /* 0x000fe2000001088a */
[----:B------:R-:W-:Y:S01]  /*6af0*/  @P3 IADD3.X R17, R6, R9, RZ, P6, !PT ;  /* 0x0000000906113210 */ /* 0x000fe200037fe4ff */
[----:B------:R-:W-:Y:S01]  /*6b00*/  FMUL.FTZ R0, R0, c[0x0][0x2d0] ;  /* 0x0000b40000007a20 */ /* 0x000fe20000410000 */
[----:B------:R-:W-:Y:S01]  /*6b10*/  @P3 LEA R8, P6, R10, c[0x0][0x1c8], 0x1 ;  /* 0x000072000a083a11 */ /* 0x000fe200078c08ff */
[----:B------:R1:W-:Y:S01]  /*6b20*/  @P3 LDGSTS.E.BYPASS.LTC128B.128 [R195+0xa100], [R12.64], !P2 ;  /* 0x0a1000000cc33fae */ /* 0x0003e2000d101d46 */
[----:B------:R-:W-:Y:S01]  /*6b30*/  @P3 IADD3.X R7, R6, R212, RZ, P5, !PT ;  /* 0x000000d406073210 */ /* 0x000fe20002ffe4ff */
[----:B---3--:R-:W-:Y:S01]  /*6b40*/  FMUL.FTZ R24, R2, R124 ;  /* 0x0000007c02187220 */ /* 0x008fe20000410000 */
[----:B------:R-:W-:Y:S01]  /*6b50*/  @P3 IADD3.X R16, R6, R16, RZ, P4, !PT ;  /* 0x0000001006103210 */ /* 0x000fe200027fe4ff */
[----:B------:R3:W-:Y:S01]  /*6b60*/  MUFU.EX2 R197, R102 ;  /* 0x0000006600c57308 */ /* 0x0007e20000000800 */
[----:B------:R-:W-:Y:S01]  /*6b70*/  @P3 LEA.HI.X R9, R10, c[0x0][0x1cc], R7, 0x1, P6 ;  /* 0x000073000a093a11 */ /* 0x000fe200030f0c07 */
[----:B------:R-:W-:Y:S01]  /*6b80*/  FFMA.FTZ R10, R146, c[0x0][0x2d0], -R101 ;  /* 0x0000b400920a7a23 */ /* 0x000fe20000010865 */
[C---:B------:R-:W-:Y:S01]  /*6b90*/  @P3 LEA R6, P5, R11.reuse, c[0x0][0x1c8], 0x1 ;  /* 0x000072000b063a11 */ /* 0x040fe200078a08ff */
[C---:B------:R-:W-:Y:S02]  /*6ba0*/  FMUL.FTZ R25, R2.reuse, R125 ;  /* 0x0000007d02197220 */ /* 0x040fe40000410000 */
[----:B------:R5:W-:Y:S01]  /*6bb0*/  @P3 LDGSTS.E.BYPASS.LTC128B.128 [R195+0x7100], [R8.64], !P0 ;  /* 0x0710000008c33fae */ /* 0x000be2000c101d46 */
[----:B------:R-:W-:Y:S01]  /*6bc0*/  @P3 LEA.HI.X R7, R11, c[0x0][0x1cc], R17, 0x1, P5 ;  /* 0x000073000b073a11 */ /* 0x000fe200028f0c11 */
[C---:B------:R-:W-:Y:S02]  /*6bd0*/  FMUL.FTZ R17, R2.reuse, R117 ;  /* 0x0000007502117220 */ /* 0x040fe40000410000 */
[----:B------:R4:W-:Y:S01]  /*6be0*/  MUFU.EX2 R164, R10 ;  /* 0x0000000a00a47308 */ /* 0x0009e20000000800 */
[C---:B------:R-:W-:Y:S02]  /*6bf0*/  FMUL.FTZ R32, R2.reuse, R132 ;  /* 0x0000008402207220 */ /* 0x040fe40000410000 */
[C---:B------:R-:W-:Y:S01]  /*6c00*/  FMUL.FTZ R33, R2.reuse, R133 ;  /* 0x0000008502217220 */ /* 0x040fe20000410000 */
[C---:B--2---:R-:W-:Y:S01]  /*6c10*/  @P3 LEA R4, P4, R5.reuse, c[0x0][0x1c8], 0x1 ;  /* 0x0000720005043a11 */ /* 0x044fe200078808ff */
[----:B------:R2:W-:Y:S01]  /*6c20*/  @P3 LDGSTS.E.BYPASS.LTC128B.128 [R195+0x9100], [R6.64], !P1 ;  /* 0x0910000006c33fae */ /* 0x0005e2000c901d46 */
[C---:B------:R-:W-:Y:S02]  /*6c30*/  FMUL.FTZ R36, R2.reuse, R36 ;  /* 0x0000002402247220 */ /* 0x040fe40000410000 */
[----:B------:R-:W-:Y:S01]  /*6c40*/  @P3 LEA.HI.X R5, R5, c[0x0][0x1cc], R16, 0x1, P4 ;  /* 0x0000730005053a11 */ /* 0x000fe200020f0c10 */
[C---:B------:R-:W-:Y:S01]  /*6c50*/  FMUL.FTZ R16, R2.reuse, R116 ;  /* 0x0000007402107220 */ /* 0x040fe20000410000 */
[----:B------:R-:W2:Y:S01]  /*6c60*/  MUFU.EX2 R0, R0 ;  /* 0x0000000000007308 */ /* 0x000ea20000000800 */
[C---:B------:R-:W-:Y:S02]  /*6c70*/  FMUL.FTZ R37, R2.reuse, R37 ;  /* 0x0000002502257220 */ /* 0x040fe40000410000 */
[----:B------:R2:W-:Y:S01]  /*6c80*/  @P3 LDGSTS.E.BYPASS.LTC128B.128 [R195+0xb100], [R4.64], !P2 ;  /* 0x0b10000004c33fae */ /* 0x0005e2000d101d46 */
[--C-:B---3--:R-:W-:Y:S02]  /*6c90*/  FFMA.FTZ R102, R147, c[0x0][0x2d0], -R138.reuse ;  /* 0x0000b40093667a23 */ /* 0x108fe4000001088a */
[C---:B------:R-:W-:Y:S02]  /*6ca0*/  FMUL.FTZ R40, R2.reuse, R40 ;  /* 0x0000002802287220 */ /* 0x040fe40000410000 */
[C---:B------:R-:W-:Y:S02]  /*6cb0*/  FMUL.FTZ R41, R2.reuse, R41 ;  /* 0x0000002902297220 */ /* 0x040fe40000410000 */
[----:B------:R3:W-:Y:S01]  /*6cc0*/  MUFU.EX2 R171, R102 ;  /* 0x0000006600ab7308 */ /* 0x0007e20000000800 */
[----:B-1----:R-:W1:Y:S01]  /*6cd0*/  LDSM.16.MT88.4 R12, [R173] ;  /* 0x00000000ad0c783b */ /* 0x002e620000004200 */
[C---:B------:R-:W-:Y:S02]  /*6ce0*/  FMUL.FTZ R44, R2.reuse, R44 ;  /* 0x0000002c022c7220 */ /* 0x040fe40000410000 */
[--C-:B----4-:R-:W-:Y:S02]  /*6cf0*/  FFMA.FTZ R10, R145, c[0x0][0x2d0], -R101.reuse ;  /* 0x0000b400910a7a23 */ /* 0x110fe40000010865 */
[--C-:B-----5:R-:W-:Y:S02]  /*6d00*/  FFMA.FTZ R8, R143, c[0x0][0x2d0], -R101.reuse ;  /* 0x0000b4008f087a23 */ /* 0x120fe40000010865 */
[C---:B------:R-:W-:Y:S01]  /*6d10*/  FMUL.FTZ R9, R2.reuse, R109 ;  /* 0x0000006d02097220 */ /* 0x040fe20000410000 */
[----:B------:R-:W4:Y:S01]  /*6d20*/  LDSM.16.MT88.4 R20, [R174] ;  /* 0x00000000ae14783b */ /* 0x000f220000004200 */
[----:B------:R-:W5:Y:S01]  /*6d30*/  MUFU.EX2 R163, R10 ;  /* 0x0000000a00a37308 */ /* 0x000f620000000800 */
[C---:B------:R-:W-:Y:S02]  /*6d40*/  FMUL.FTZ R45, R2.reuse, R45 ;  /* 0x0000002d022d7220 */ /* 0x040fe40000410000 */
[----:B------:R-:W-:Y:S02]  /*6d50*/  FMUL.FTZ R48, R2, R48 ;  /* 0x0000003002307220 */ /* 0x000fe40000410000 */
[----:B--2---:R-:W-:Y:S01]  /*6d60*/  FMUL.FTZ R6, R0, R106 ;  /* 0x0000006a00067220 */ /* 0x004fe20000410000 */
[----:B------:R-:W-:Y:S01]  /*6d70*/  F2FP.BF16.PACK_AB R106, R198, R199 ;  /* 0x000000c7c66a723e */ /* 0x000fe200000010ff */
[C---:B------:R-:W-:Y:S01]  /*6d80*/  FMUL.FTZ R7, R0.reuse, R107 ;  /* 0x0000006b00077220 */ /* 0x040fe20000410000 */
[----:B------:R-:W2:Y:S01]  /*6d90*/  LDSM.16.MT88.4 R28, [R177] ;  /* 0x00000000b11c783b */ /* 0x000ea20000004200 */
[----:B------:R-:W-:Y:S01]  /*6da0*/  FMUL.FTZ R11, R0, R111 ;  /* 0x0000006f000b7220 */ /* 0x000fe20000410000 */
[----:B------:R1:W-:Y:S01]  /*6db0*/  MUFU.EX2 R162, R8 ;  /* 0x0000000800a27308 */ /* 0x0003e20000000800 */
[--C-:B------:R-:W-:Y:S02]  /*6dc0*/  FFMA.FTZ R4, R144, c[0x0][0x2d0], -R101.reuse ;  /* 0x0000b40090047a23 */ /* 0x100fe40000010865 */
[----:B------:R-:W-:Y:S02]  /*6dd0*/  FMUL.FTZ R5, R2, R105 ;  /* 0x0000006902057220 */ /* 0x000fe40000410000 */
[--C-:B---3--:R-:W-:Y:S01]  /*6de0*/  FFMA.FTZ R102, R148, c[0x0][0x2d0], -R101.reuse ;  /* 0x0000b40094667a23 */ /* 0x108fe20000010865 */
[----:B------:R-:W-:Y:S01]  /*6df0*/  LDSM.16.MT88.4 R140, [R173+0x3800] ;  /* 0x00380000ad8c783b */ /* 0x000fe20000004200 */
[C---:B------:R-:W-:Y:S02]  /*6e00*/  FMUL.FTZ R18, R0.reuse, R118 ;  /* 0x0000007600127220 */ /* 0x040fe40000410000 */
[C---:B------:R-:W-:Y:S01]  /*6e10*/  FMUL.FTZ R19, R0.reuse, R119 ;  /* 0x0000007700137220 */ /* 0x040fe20000410000 */
[----:B------:R-:W3:Y:S01]  /*6e20*/  MUFU.EX2 R161, R4 ;  /* 0x0000000400a17308 */ /* 0x000ee20000000800 */
[C---:B------:R-:W-:Y:S02]  /*6e30*/  FMUL.FTZ R26, R0.reuse, R126 ;  /* 0x0000007e001a7220 */ /* 0x040fe40000410000 */
[C---:B------:R-:W-:Y:S01]  /*6e40*/  FMUL.FTZ R27, R0.reuse, R127 ;  /* 0x0000007f001b7220 */ /* 0x040fe20000410000 */
[----:B-----5:R-:W-:Y:S01]  /*6e50*/  F2FP.BF16.PACK_AB R105, R163, R164 ;  /* 0x000000a4a369723e */ /* 0x020fe200000010ff */
[C---:B------:R-:W-:Y:S01]  /*6e60*/  FMUL.FTZ R10, R0.reuse, R110 ;  /* 0x0000006e000a7220 */ /* 0x040fe20000410000 */
[----:B------:R-:W-:Y:S01]  /*6e70*/  LDSM.16.MT88.4 R116, [R174+0x2000] ;  /* 0x00200000ae74783b */ /* 0x000fe20000004200 */
[C---:B------:R-:W-:Y:S02]  /*6e80*/  FMUL.FTZ R34, R0.reuse, R134 ;  /* 0x0000008600227220 */ /* 0x040fe40000410000 */
[C---:B------:R-:W-:Y:S01]  /*6e90*/  FMUL.FTZ R35, R0.reuse, R135 ;  /* 0x0000008700237220 */ /* 0x040fe20000410000 */
[----:B------:R5:W-:Y:S01]  /*6ea0*/  MUFU.EX2 R160, R102 ;  /* 0x0000006600a07308 */ /* 0x000be20000000800 */
[C---:B------:R-:W-:Y:S02]  /*6eb0*/  FMUL.FTZ R38, R0.reuse, R38 ;  /* 0x0000002600267220 */ /* 0x040fe40000410000 */
[----:B------:R-:W-:Y:S01]  /*6ec0*/  FMUL.FTZ R39, R0, R39 ;  /* 0x0000002700277220 */ /* 0x000fe20000410000 */
[----:B------:R-:W-:Y:S01]  /*6ed0*/  LDSM.16.MT88.4 R124, [R176+0x800] ;  /* 0x00080000b07c783b */ /* 0x000fe20000004200 */
[----:B-1----:R-:W-:Y:S02]  /*6ee0*/  FMUL.FTZ R8, R2, R108 ;  /* 0x0000006c02087220 */ /* 0x002fe40000410000 */
[C---:B------:R-:W-:Y:S02]  /*6ef0*/  FMUL.FTZ R42, R0.reuse, R42 ;  /* 0x0000002a002a7220 */ /* 0x040fe40000410000 */
[C---:B------:R-:W-:Y:S02]  /*6f00*/  FMUL.FTZ R43, R0.reuse, R43 ;  /* 0x0000002b002b7220 */ /* 0x040fe40000410000 */
[C---:B------:R-:W-:Y:S01]  /*6f10*/  FMUL.FTZ R46, R0.reuse, R46 ;  /* 0x0000002e002e7220 */ /* 0x040fe20000410000 */
[----:B------:R-:W1:Y:S01]  /*6f20*/  LDSM.16.MT88.4 R108, [R176] ;  /* 0x00000000b06c783b */ /* 0x000e620000004200 */
[----:B------:R-:W-:Y:S01]  /*6f30*/  FMUL.FTZ R47, R0, R47 ;  /* 0x0000002f002f7220 */ /* 0x000fe20000410000 */
[----:B---3--:R-:W-:Y:S01]  /*6f40*/  F2FP.BF16.PACK_AB R107, R161, R162 ;  /* 0x000000a2a16b723e */ /* 0x008fe200000010ff */
[----:B------:R-:W-:Y:S01]  /*6f50*/  FMUL.FTZ R4, R2, R104 ;  /* 0x0000006802047220 */ /* 0x000fe20000410000 */
[----:B------:R-:W-:Y:S01]  /*6f60*/  F2FP.BF16.PACK_AB R104, R200, R201 ;  /* 0x000000c9c868723e */ /* 0x000fe200000010ff */
[----:B------:R-:W-:Y:S02]  /*6f70*/  FMUL.FTZ R49, R2, R49 ;  /* 0x0000003102317220 */ /* 0x000fe40000410000 */
[C---:B------:R-:W-:Y:S01]  /*6f80*/  FMUL.FTZ R50, R0.reuse, R50 ;  /* 0x0000003200327220 */ /* 0x040fe20000410000 */
[----:B------:R-:W-:Y:S01]  /*6f90*/  LDSM.16.MT88.4 R132, [R174+0x2800] ;  /* 0x00280000ae84783b */ /* 0x000fe20000004200 */
[----:B------:R-:W-:Y:S02]  /*6fa0*/  FMUL.FTZ R51, R0, R51 ;  /* 0x0000003300337220 */ /* 0x000fe40000410000 */
[C---:B------:R-:W-:Y:S05]  /*6fb0*/  HMMA.16816.F32.BF16 R4, R104.reuse, R12, R4 ;  /* 0x0000000c6804723c */ /* 0x040fea0000041804 */
[----:B------:R-:W-:Y:S01]  /*6fc0*/  LDSM.16.MT88.4 R144, [R176+0x3800] ;  /* 0x00380000b090783b */ /* 0x000fe20000004200 */
[C---:B------:R-:W-:Y:S02]  /*6fd0*/  FMUL.FTZ R52, R2.reuse, R52 ;  /* 0x0000003402347220 */ /* 0x040fe40000410000 */
[C---:B------:R-:W-:Y:S04]  /*6fe0*/  HMMA.16816.F32.BF16 R8, R104.reuse, R14, R8 ;  /* 0x0000000e6808723c */ /* 0x040fe80000041808 */
[C---:B------:R-:W-:Y:S01]  /*6ff0*/  FMUL.FTZ R12, R2.reuse, R112 ;  /* 0x00000070020c7220 */ /* 0x040fe20000410000 */
[----:B------:R-:W0:Y:S01]  /*7000*/  LDGDEPBAR ;  /* 0x00000000000079af */ /* 0x000e220000000000 */
[----:B------:R-:W-:Y:S02]  /*7010*/  FMUL.FTZ R13, R2, R113 ;  /* 0x00000071020d7220 */ /* 0x000fe40000410000 */
[C---:B------:R-:W-:Y:S04]  /*7020*/  FMUL.FTZ R14, R0.reuse, R114 ;  /* 0x00000072000e7220 */ /* 0x040fe80000410000 */
[----:B------:R-:W-:Y:S02]  /*7030*/  FMUL.FTZ R15, R0, R115 ;  /* 0x00000073000f7220 */ /* 0x000fe40000410000 */
[----:B------:R-:W3:Y:S01]  /*7040*/  LDSM.16.MT88.4 R112, [R173+0x2000] ;  /* 0x00200000ad70783b */ /* 0x000ee20000004200 */
[----:B------:R-:W-:Y:S02]  /*7050*/  FMUL.FTZ R53, R2, R53 ;  /* 0x0000003502357220 */ /* 0x000fe40000410000 */
[C---:B------:R-:W-:Y:S02]  /*7060*/  FMUL.FTZ R54, R0.reuse, R54 ;  /* 0x0000003600367220 */ /* 0x040fe40000410000 */
[C---:B----4-:R-:W-:Y:S03]  /*7070*/  HMMA.16816.F32.BF16 R12, R104.reuse, R20, R12 ;  /* 0x00000014680c723c */ /* 0x050fe6000004180c */
[----:B------:R-:W-:Y:S02]  /*7080*/  FMUL.FTZ R55, R0, R55 ;  /* 0x0000003700377220 */ /* 0x000fe40000410000 */
[C---:B------:R-:W-:Y:S02]  /*7090*/  FMUL.FTZ R56, R2.reuse, R56 ;  /* 0x0000003802387220 */ /* 0x040fe40000410000 */
[C---:B------:R-:W-:Y:S01]  /*70a0*/  FMUL.FTZ R20, R2.reuse, R120 ;  /* 0x0000007802147220 */ /* 0x040fe20000410000 */
[C---:B------:R-:W-:Y:S04]  /*70b0*/  HMMA.16816.F32.BF16 R16, R104.reuse, R22, R16 ;  /* 0x000000166810723c */ /* 0x040fe80000041810 */
[----:B------:R-:W-:Y:S02]  /*70c0*/  FMUL.FTZ R21, R2, R121 ;  /* 0x0000007902157220 */ /* 0x000fe40000410000 */
[--C-:B-----5:R-:W-:Y:S02]  /*70d0*/  FFMA.FTZ R102, R149, c[0x0][0x2d0], -R101.reuse ;  /* 0x0000b40095667a23 */ /* 0x120fe40000010865 */
[C---:B------:R-:W-:Y:S02]  /*70e0*/  FMUL.FTZ R22, R0.reuse, R122 ;  /* 0x0000007a00167220 */ /* 0x040fe40000410000 */
[----:B------:R4:W5:Y:S02]  /*70f0*/  MUFU.EX2 R159, R102 ;  /* 0x00000066009f7308 */ /* 0x0009640000000800 */
[----:B------:R-:W-:Y:S02]  /*7100*/  FMUL.FTZ R23, R0, R123 ;  /* 0x0000007b00177220 */ /* 0x000fe40000410000 */
[----:B------:R-:W-:Y:S01]  /*7110*/  LDSM.16.MT88.4 R120, [R177+0x800] ;  /* 0x00080000b178783b */ /* 0x000fe20000004200 */
[----:B------:R-:W-:Y:S02]  /*7120*/  FMUL.FTZ R57, R2, R57 ;  /* 0x0000003902397220 */ /* 0x000fe40000410000 */
[C---:B------:R-:W-:Y:S02]  /*7130*/  FMUL.FTZ R58, R0.reuse, R58 ;  /* 0x0000003a003a7220 */ /* 0x040fe40000410000 */
[C---:B--2---:R-:W-:Y:S03]  /*7140*/  HMMA.16816.F32.BF16 R20, R104.reuse, R28, R20 ;  /* 0x0000001c6814723c */ /* 0x044fe60000041814 */
[----:B------:R-:W-:Y:S02]  /*7150*/  FMUL.FTZ R59, R0, R59 ;  /* 0x0000003b003b7220 */ /* 0x000fe40000410000 */
[C---:B------:R-:W-:Y:S02]  /*7160*/  FMUL.FTZ R60, R2.reuse, R60 ;  /* 0x0000003c023c7220 */ /* 0x040fe40000410000 */
[C---:B------:R-:W-:Y:S01]  /*7170*/  FMUL.FTZ R28, R2.reuse, R128 ;  /* 0x00000080021c7220 */ /* 0x040fe20000410000 */
[C---:B------:R-:W-:Y:S04]  /*7180*/  HMMA.16816.F32.BF16 R24, R104.reuse, R30, R24 ;  /* 0x0000001e6818723c */ /* 0x040fe80000041818 */
[C---:B------:R-:W-:Y:S02]  /*7190*/  FMUL.FTZ R29, R2.reuse, R129 ;  /* 0x00000081021d7220 */ /* 0x040fe40000410000 */
[----:B------:R-:W-:Y:S02]  /*71a0*/  FMUL.FTZ R61, R2, R61 ;  /* 0x0000003d023d7220 */ /* 0x000fe40000410000 */
[C---:B------:R-:W-:Y:S04]  /*71b0*/  FMUL.FTZ R30, R0.reuse, R130 ;  /* 0x00000082001e7220 */ /* 0x040fe80000410000 */
[C---:B------:R-:W-:Y:S02]  /*71c0*/  FMUL.FTZ R31, R0.reuse, R131 ;  /* 0x00000083001f7220 */ /* 0x040fe40000410000 */
[----:B------:R-:W-:Y:S01]  /*71d0*/  LDSM.16.MT88.4 R128, [R173+0x2800] ;  /* 0x00280000ad80783b */ /* 0x000fe20000004200 */
[C---:B------:R-:W-:Y:S02]  /*71e0*/  FMUL.FTZ R62, R0.reuse, R62 ;  /* 0x0000003e003e7220 */ /* 0x040fe40000410000 */
[----:B------:R-:W-:Y:S02]  /*71f0*/  FMUL.FTZ R63, R0, R63 ;  /* 0x0000003f003f7220 */ /* 0x000fe40000410000 */
[C---:B-1----:R-:W-:Y:S03]  /*7200*/  HMMA.16816.F32.BF16 R28, R104.reuse, R108, R28 ;  /* 0x0000006c681c723c */ /* 0x042fe6000004181c */
[--C-:B----4-:R-:W-:Y:S02]  /*7210*/  FFMA.FTZ R102, R150, c[0x0][0x2d0], -R138.reuse ;  /* 0x0000b40096667a23 */ /* 0x110fe4000001088a */
[C---:B------:R-:W-:Y:S02]  /*7220*/  FMUL.FTZ R64, R2.reuse, R64 ;  /* 0x0000004002407220 */ /* 0x040fe40000410000 */
[----:B------:R-:W-:Y:S01]  /*7230*/  FMUL.FTZ R65, R2, R65 ;  /* 0x0000004102417220 */ /* 0x000fe20000410000 */
[C---:B------:R-:W-:Y:S01]  /*7240*/  HMMA.16816.F32.BF16 R32, R104.reuse, R110, R32 ;  /* 0x0000006e6820723c */ /* 0x040fe20000041820 */
[----:B------:R-:W1:Y:S01]  /*7250*/  LDSM.16.MT88.4 R108, [R177+0x2000] ;  /* 0x00200000b16c783b */ /* 0x000e620000004200 */
[----:B------:R2:W-:Y:S02]  /*7260*/  MUFU.EX2 R170, R102 ;  /* 0x0000006600aa7308 */ /* 0x0005e40000000800 */
[C---:B------:R-:W-:Y:S02]  /*7270*/  FMUL.FTZ R66, R0.reuse, R66 ;  /* 0x0000004200427220 */ /* 0x040fe40000410000 */
[----:B------:R-:W-:Y:S02]  /*7280*/  FMUL.FTZ R67, R0, R67 ;  /* 0x0000004300437220 */ /* 0x000fe40000410000 */
[C---:B---3--:R-:W-:Y:S04]  /*7290*/  HMMA.16816.F32.BF16 R36, R104.reuse, R112, R36 ;  /* 0x000000706824723c */ /* 0x048fe80000041824 */
[C---:B------:R-:W-:Y:S02]  /*72a0*/  FMUL.FTZ R68, R2.reuse, R68 ;  /* 0x0000004402447220 */ /* 0x040fe40000410000 */
[----:B------:R-:W-:Y:S02]  /*72b0*/  FMUL.FTZ R69, R2, R69 ;  /* 0x0000004502457220 */ /* 0x000fe40000410000 */
[C---:B------:R-:W-:Y:S01]  /*72c0*/  HMMA.16816.F32.BF16 R40, R104.reuse, R114, R40 ;  /* 0x000000726828723c */ /* 0x040fe20000041828 */
[----:B------:R-:W3:Y:S03]  /*72d0*/  LDSM.16.MT88.4 R112, [R176+0x2000] ;  /* 0x00200000b070783b */ /* 0x000ee60000004200 */
[C---:B------:R-:W-:Y:S02]  /*72e0*/  FMUL.FTZ R70, R0.reuse, R70 ;  /* 0x0000004600467220 */ /* 0x040fe40000410000 */
[----:B------:R-:W-:Y:S02]  /*72f0*/  FMUL.FTZ R71, R0, R71 ;  /* 0x0000004700477220 */ /* 0x000fe40000410000 */
[C---:B------:R-:W-:Y:S04]  /*7300*/  HMMA.16816.F32.BF16 R44, R104.reuse, R116, R44 ;  /* 0x00000074682c723c */ /* 0x040fe8000004182c */
[--C-:B--2---:R-:W-:Y:S02]  /*7310*/  FFMA.FTZ R102, R151, c[0x0][0x2d0], -R138.reuse ;  /* 0x0000b40097667a23 */ /* 0x104fe4000001088a */
[C---:B------:R-:W-:Y:S02]  /*7320*/  FMUL.FTZ R72, R2.reuse, R72 ;  /* 0x0000004802487220 */ /* 0x040fe40000410000 */
[C---:B------:R-:W-:Y:S01]  /*7330*/  HMMA.16816.F32.BF16 R48, R104.reuse, R118, R48 ;  /* 0x000000766830723c */ /* 0x040fe20000041830 */
[----:B------:R2:W4:Y:S01]  /*7340*/  MUFU.EX2 R169, R102 ;  /* 0x0000006600a97308 */ /* 0x0005220000000800 */
[----:B------:R-:W4:Y:S02]  /*7350*/  LDSM.16.MT88.4 R116, [R173+0x4000] ;  /* 0x00400000ad74783b */ /* 0x000f240000004200 */
[----:B------:R-:W-:Y:S02]  /*7360*/  FMUL.FTZ R73, R2, R73 ;  /* 0x0000004902497220 */ /* 0x000fe40000410000 */
[C---:B------:R-:W-:Y:S02]  /*7370*/  FMUL.FTZ R74, R0.reuse, R74 ;  /* 0x0000004a004a7220 */ /* 0x040fe40000410000 */
[----:B------:R-:W-:Y:S01]  /*7380*/  FMUL.FTZ R75, R0, R75 ;  /* 0x0000004b004b7220 */ /* 0x000fe20000410000 */
[C---:B-1----:R-:W-:Y:S03]  /*7390*/  HMMA.16816.F32.BF16 R52, R104.reuse, R108, R52 ;  /* 0x0000006c6834723c */ /* 0x042fe60000041834 */
[C---:B------:R-:W-:Y:S02]  /*73a0*/  FMUL.FTZ R76, R2.reuse, R76 ;  /* 0x0000004c024c7220 */ /* 0x040fe40000410000 */
[----:B------:R-:W-:Y:S02]  /*73b0*/  FMUL.FTZ R77, R2, R77 ;  /* 0x0000004d024d7220 */ /* 0x000fe40000410000 */
[C---:B------:R-:W-:Y:S01]  /*73c0*/  FMUL.FTZ R78, R0.reuse, R78 ;  /* 0x0000004e004e7220 */ /* 0x040fe20000410000 */
[C---:B------:R-:W-:Y:S01]  /*73d0*/  HMMA.16816.F32.BF16 R56, R104.reuse, R110, R56 ;  /* 0x0000006e6838723c */ /* 0x040fe20000041838 */
[----:B------:R-:W1:Y:S03]  /*73e0*/  LDSM.16.MT88.4 R108, [R174+0x4000] ;  /* 0x00400000ae6c783b */ /* 0x000e660000004200 */
[----:B------:R-:W-:Y:S02]  /*73f0*/  FMUL.FTZ R79, R0, R79 ;  /* 0x0000004f004f7220 */ /* 0x000fe40000410000 */
[----:B------:R-:W-:Y:S02]  /*7400*/  FMUL.FTZ R80, R2, R80 ;  /* 0x0000005002507220 */ /* 0x000fe40000410000 */
[C---:B---3--:R-:W-:Y:S04]  /*7410*/  HMMA.16816.F32.BF16 R60, R104.reuse, R112, R60 ;  /* 0x00000070683c723c */ /* 0x048fe8000004183c */
[--C-:B--2---:R-:W-:Y:S02]  /*7420*/  FFMA.FTZ R102, R156, c[0x0][0x2d0], -R101.reuse ;  /* 0x0000b4009c667a23 */ /* 0x104fe40000010865 */
[----:B------:R-:W-:Y:S02]  /*7430*/  FMUL.FTZ R81, R2, R81 ;  /* 0x0000005102517220 */ /* 0x000fe40000410000 */
[C---:B------:R-:W-:Y:S01]  /*7440*/  HMMA.16816.F32.BF16 R64, R104.reuse, R114, R64 ;  /* 0x000000726840723c */ /* 0x040fe20000041840 */
[----:B------:R2:W-:Y:S01]  /*7450*/  MUFU.EX2 R158, R102 ;  /* 0x00000066009e7308 */ /* 0x0005e20000000800 */
[----:B------:R-:W3:Y:S02]  /*7460*/  LDSM.16.MT88.4 R112, [R177+0x4000] ;  /* 0x00400000b170783b */ /* 0x000ee40000004200 */
[C---:B------:R-:W-:Y:S02]  /*7470*/  FMUL.FTZ R82, R0.reuse, R82 ;  /* 0x0000005200527220 */ /* 0x040fe40000410000 */
[----:B------:R-:W-:Y:S02]  /*7480*/  FMUL.FTZ R83, R0, R83 ;  /* 0x0000005300537220 */ /* 0x000fe40000410000 */
[C---:B------:R-:W-:Y:S01]  /*7490*/  FMUL.FTZ R84, R2.reuse, R84 ;  /* 0x0000005402547220 */ /* 0x040fe20000410000 */
[C---:B----4-:R-:W-:Y:S03]  /*74a0*/  HMMA.16816.F32.BF16 R68, R104.reuse, R116, R68 ;  /* 0x000000746844723c */ /* 0x050fe60000041844 */
[----:B------:R-:W-:Y:S02]  /*74b0*/  FMUL.FTZ R85, R2, R85 ;  /* 0x0000005502557220 */ /* 0x000fe40000410000 */
[C---:B------:R-:W-:Y:S02]  /*74c0*/  FMUL.FTZ R86, R0.reuse, R86 ;  /* 0x0000005600567220 */ /* 0x040fe40000410000 */
[----:B------:R-:W-:Y:S01]  /*74d0*/  FMUL.FTZ R87, R0, R87 ;  /* 0x0000005700577220 */ /* 0x000fe20000410000 */
[C---:B------:R-:W-:Y:S01]  /*74e0*/  HMMA.16816.F32.BF16 R72, R104.reuse, R118, R72 ;  /* 0x000000766848723c */ /* 0x040fe20000041848 */
[----:B------:R-:W4:Y:S03]  /*74f0*/  LDSM.16.MT88.4 R116, [R176+0x4000] ;  /* 0x00400000b074783b */ /* 0x000f260000004200 */
[C---:B------:R-:W-:Y:S02]  /*7500*/  FMUL.FTZ R88, R2.reuse, R88 ;  /* 0x0000005802587220 */ /* 0x040fe40000410000 */
[----:B------:R-:W-:Y:S02]  /*7510*/  FMUL.FTZ R89, R2, R89 ;  /* 0x0000005902597220 */ /* 0x000fe40000410000 */
[C---:B-1----:R-:W-:Y:S04]  /*7520*/  HMMA.16816.F32.BF16 R76, R104.reuse, R108, R76 ;  /* 0x0000006c684c723c */ /* 0x042fe8000004184c */
[----:B--2---:R-:W-:Y:S02]  /*7530*/  FFMA.FTZ R102, R157, c[0x0][0x2d0], -R101 ;  /* 0x0000b4009d667a23 */ /* 0x004fe40000010865 */
[C---:B------:R-:W-:Y:S02]  /*7540*/  FMUL.FTZ R90, R0.reuse, R90 ;  /* 0x0000005a005a7220 */ /* 0x040fe40000410000 */
[C---:B------:R-:W-:Y:S01]  /*7550*/  HMMA.16816.F32.BF16 R80, R104.reuse, R110, R80 ;  /* 0x0000006e6850723c */ /* 0x040fe20000041850 */
[----:B------:R1:W2:Y:S01]  /*7560*/  MUFU.EX2 R157, R102 ;  /* 0x00000066009d7308 */ /* 0x0002a20000000800 */
[----:B------:R-:W2:Y:S02]  /*7570*/  LDSM.16.MT88.4 R108, [R173+0x800] ;  /* 0x00080000ad6c783b */ /* 0x000ea40000004200 */
[----:B------:R-:W-:Y:S02]  /*7580*/  FMUL.FTZ R91, R0, R91 ;  /* 0x0000005b005b7220 */ /* 0x000fe40000410000 */
[C---:B------:R-:W-:Y:S02]  /*7590*/  FMUL.FTZ R92, R2.reuse, R92 ;  /* 0x0000005c025c7220 */ /* 0x040fe40000410000 */
[----:B------:R-:W-:Y:S01]  /*75a0*/  FMUL.FTZ R93, R2, R93 ;  /* 0x0000005d025d7220 */ /* 0x000fe20000410000 */
[C---:B---3--:R-:W-:Y:S03]  /*75b0*/  HMMA.16816.F32.BF16 R84, R104.reuse, R112, R84 ;  /* 0x000000706854723c */ /* 0x048fe60000041854 */
[C---:B------:R-:W-:Y:S02]  /*75c0*/  FMUL.FTZ R94, R0.reuse, R94 ;  /* 0x0000005e005e7220 */ /* 0x040fe40000410000 */
[----:B------:R-:W-:Y:S02]  /*75d0*/  FMUL.FTZ R95, R0, R95 ;  /* 0x0000005f005f7220 */ /* 0x000fe40000410000 */
[C---:B------:R-:W-:Y:S01]  /*75e0*/  FMUL.FTZ R96, R2.reuse, R96 ;  /* 0x0000006002607220 */ /* 0x040fe20000410000 */
[C---:B------:R-:W-:Y:S01]  /*75f0*/  HMMA.16816.F32.BF16 R88, R104.reuse, R114, R88 ;  /* 0x000000726858723c */ /* 0x040fe20000041858 */
[----:B------:R-:W3:Y:S03]  /*7600*/  LDSM.16.MT88.4 R112, [R174+0x800] ;  /* 0x00080000ae70783b */ /* 0x000ee60000004200 */
[----:B------:R-:W-:Y:S02]  /*7610*/  FMUL.FTZ R97, R2, R97 ;  /* 0x0000006102617220 */ /* 0x000fe40000410000 */
[C---:B------:R-:W-:Y:S02]  /*7620*/  FMUL.FTZ R98, R0.reuse, R98 ;  /* 0x0000006200627220 */ /* 0x040fe40000410000 */
[C---:B----4-:R-:W-:Y:S04]  /*7630*/  HMMA.16816.F32.BF16 R92, R104.reuse, R116, R92 ;  /* 0x00000074685c723c */ /* 0x050fe8000004185c */
[----:B-1----:R-:W-:Y:S02]  /*7640*/  FFMA.FTZ R102, R165, c[0x0][0x2d0], -R138 ;  /* 0x0000b400a5667a23 */ /* 0x002fe4000001088a */
[----:B------:R-:W-:Y:S02]  /*7650*/  FMUL.FTZ R99, R0, R99 ;  /* 0x0000006300637220 */ /* 0x000fe40000410000 */
[----:B------:R1:W4:Y:S01]  /*7660*/  MUFU.EX2 R168, R102 ;  /* 0x0000006600a87308 */ /* 0x0003220000000800 */
[----:B------:R-:W-:Y:S03]  /*7670*/  FFMA.FTZ R2, R2, R218, R201 ;  /* 0x000000da02027223 */ /* 0x000fe600000100c9 */
[----:B------:R-:W-:Y:S01]  /*7680*/  FFMA.FTZ R0, R0, R219, R164 ;  /* 0x000000db00007223 */ /* 0x000fe200000100a4 */
[----:B------:R-:W-:Y:S01]  /*7690*/  HMMA.16816.F32.BF16 R96, R104, R118, R96 ;  /* 0x000000766860723c */ /* 0x000fe20000041860 */
[----:B------:R-:W4:Y:S02]  /*76a0*/  LDSM.16.MT88.4 R116, [R177+0x2800] ;  /* 0x00280000b174783b */ /* 0x000f240000004200 */
[----:B------:R-:W-:Y:S02]  /*76b0*/  FADD.FTZ R2, R200, R2 ;  /* 0x00000002c8027221 */ /* 0x000fe40000010000 */
[----:B------:R-:W-:Y:S02]  /*76c0*/  FADD.FTZ R0, R163, R0 ;  /* 0x00000000a3007221 */ /* 0x000fe40000010000 */
[----:B------:R-:W-:Y:S01]  /*76d0*/  F2FP.BF16.PACK_AB R104, R171, R197 ;  /* 0x000000c5ab68723e */ /* 0x000fe200000010ff */
[----:B------:R-:W-:Y:S01]  /*76e0*/  FADD.FTZ R2, R199, R2 ;  /* 0x00000002c7027221 */ /* 0x000fe20000010000 */
[----:B-----5:R-:W-:Y:S03]  /*76f0*/  F2FP.BF16.PACK_AB R105, R159, R160 ;  /* 0x000000a09f69723e */ /* 0x020fe600000010ff */
[----:B------:R-:W-:Y:S01]  /*7700*/  F2FP.BF16.PACK_AB R106, R169, R170 ;  /* 0x000000aaa96a723e */ /* 0x000fe200000010ff */
[----:B------:R-:W-:Y:S01]  /*7710*/  FADD.FTZ R0, R162, R0 ;  /* 0x00000000a2007221 */ /* 0x000fe20000010000 */
[----:B--2---:R-:W-:Y:S01]  /*7720*/  F2FP.BF16.PACK_AB R107, R157, R158 ;  /* 0x0000009e9d6b723e */ /* 0x004fe200000010ff */
[----:B------:R-:W-:Y:S02]  /*7730*/  FADD.FTZ R2, R198, R2 ;  /* 0x00000002c6027221 */ /* 0x000fe40000010000 */
[----:B------:R-:W-:Y:S02]  /*7740*/  FADD.FTZ R0, R161, R0 ;  /* 0x00000000a1007221 */ /* 0x000fe40000010000 */
[----:B-1----:R-:W-:Y:S02]  /*7750*/  FFMA.FTZ R102, R166, c[0x0][0x2d0], -R138 ;  /* 0x0000b400a6667a23 */ /* 0x002fe4000001088a */
[C---:B------:R-:W-:Y:S02]  /*7760*/  HMMA.16816.F32.BF16 R4, R104.reuse, R108, R4 ;  /* 0x0000006c6804723c */ /* 0x040fe40000041804 */
[----:B------:R1:W2:Y:S01]  /*7770*/  MUFU.EX2 R167, R102 ;  /* 0x0000006600a77308 */ /* 0x0002a20000000800 */
[----:B------:R-:W-:Y:S02]  /*7780*/  FADD.FTZ R2, R197, R2 ;  /* 0x00000002c5027221 */ /* 0x000fe40000010000 */
[----:B------:R-:W-:Y:S02]  /*7790*/  FADD.FTZ R0, R160, R0 ;  /* 0x00000000a0007221 */ /* 0x000fe40000010000 */
[----:B------:R-:W-:Y:S01]  /*77a0*/  FADD.FTZ R2, R171, R2 ;  /* 0x00000002ab027221 */ /* 0x000fe20000010000 */
[C---:B------:R-:W-:Y:S01]  /*77b0*/  HMMA.16816.F32.BF16 R8, R104.reuse, R110, R8 ;  /* 0x0000006e6808723c */ /* 0x040fe20000041808 */
[----:B------:R-:W5:Y:S03]  /*77c0*/  LDSM.16.MT88.4 R108, [R176+0x2800] ;  /* 0x00280000b06c783b */ /* 0x000f660000004200 */
[----:B------:R-:W-:Y:S02]  /*77d0*/  FADD.FTZ R0, R159, R0 ;  /* 0x000000009f007221 */ /* 0x000fe40000010000 */
[----:B------:R-:W-:Y:S02]  /*77e0*/  FADD.FTZ R2, R170, R2 ;  /* 0x00000002aa027221 */ /* 0x000fe40000010000 */
[C---:B---3--:R-:W-:Y:S04]  /*77f0*/  HMMA.16816.F32.BF16 R12, R104.reuse, R112, R12 ;  /* 0x00000070680c723c */ /* 0x048fe8000004180c */
[----:B------:R-:W-:Y:S02]  /*7800*/  FADD.FTZ R0, R158, R0 ;  /* 0x000000009e007221 */ /* 0x000fe40000010000 */
[----:B------:R-:W-:Y:S02]  /*7810*/  FADD.FTZ R2, R169, R2 ;  /* 0x00000002a9027221 */ /* 0x000fe40000010000 */
[C---:B------:R-:W-:Y:S01]  /*7820*/  HMMA.16816.F32.BF16 R16, R104.reuse, R114, R16 ;  /* 0x000000726810723c */ /* 0x040fe20000041810 */
[----:B------:R-:W3:Y:S03]  /*7830*/  LDSM.16.MT88.4 R112, [R173+0x4800] ;  /* 0x00480000ad70783b */ /* 0x000ee60000004200 */
[--C-:B-1----:R-:W-:Y:S02]  /*7840*/  FFMA.FTZ R102, R202, c[0x0][0x2d0], -R101.reuse ;  /* 0x0000b400ca667a23 */ /* 0x102fe40000010865 */
[----:B------:R-:W-:Y:S02]  /*7850*/  FADD.FTZ R0, R157, R0 ;  /* 0x000000009d007221 */ /* 0x000fe40000010000 */
[C---:B------:R-:W-:Y:S01]  /*7860*/  HMMA.16816.F32.BF16 R20, R104.reuse, R120, R20 ;  /* 0x000000786814723c */ /* 0x040fe20000041814 */
[----:B------:R1:W1:Y:S03]  /*7870*/  MUFU.EX2 R153, R102 ;  /* 0x0000006600997308 */ /* 0x0002660000000800 */
[----:B----4-:R-:W-:Y:S04]  /*7880*/  FADD.FTZ R2, R168, R2 ;  /* 0x00000002a8027221 */ /* 0x010fe80000010000 */
[C---:B------:R-:W-:Y:S01]  /*7890*/  HMMA.16816.F32.BF16 R24, R104.reuse, R122, R24 ;  /* 0x0000007a6818723c */ /* 0x040fe20000041818 */
[----:B------:R-:W4:Y:S03]  /*78a0*/  LDSM.16.MT88.4 R120, [R174+0x4800] ;  /* 0x00480000ae78783b */ /* 0x000f260000004200 */
[----:B--2---:R-:W-:Y:S04]  /*78b0*/  FADD.FTZ R2, R167, R2 ;  /* 0x00000002a7027221 */ /* 0x004fe80000010000 */
[C---:B------:R-:W-:Y:S08]  /*78c0*/  HMMA.16816.F32.BF16 R28, R104.reuse, R124, R28 ;  /* 0x0000007c681c723c */ /* 0x040ff0000004181c */
[C---:B------:R-:W-:Y:S01]  /*78d0*/  HMMA.16816.F32.BF16 R32, R104.reuse, R126, R32 ;  /* 0x0000007e6820723c */ /* 0x040fe20000041820 */
[----:B------:R-:W-:Y:S03]  /*78e0*/  LDSM.16.MT88.4 R124, [R177+0x1000] ;  /* 0x00100000b17c783b */ /* 0x000fe60000004200 */
[--C-:B-1----:R-:W-:Y:S02]  /*78f0*/  FFMA.FTZ R102, R204, c[0x0][0x2d0], -R101.reuse ;  /* 0x0000b400cc667a23 */ /* 0x102fe40000010865 */
[----:B------:R-:W-:Y:S02]  /*7900*/  FADD.FTZ R0, R153, R0 ;  /* 0x0000000099007221 */ /* 0x000fe40000010000 */
[C---:B------:R-:W-:Y:S01]  /*7910*/  HMMA.16816.F32.BF16 R36, R104.reuse, R128, R36 ;  /* 0x000000806824723c */ /* 0x040fe20000041824 */
[----:B------:R1:W2:Y:S07]  /*7920*/  MUFU.EX2 R152, R102 ;  /* 0x0000006600987308 */ /* 0x0002ae0000000800 */
[C---:B------:R-:W-:Y:S01]  /*7930*/  HMMA.16816.F32.BF16 R40, R104.reuse, R130, R40 ;  /* 0x000000826828723c */ /* 0x040fe20000041828 */
[----:B------:R-:W-:Y:S07]  /*7940*/  LDSM.16.MT88.4 R128, [R176+0x1000] ;  /* 0x00100000b080783b */ /* 0x000fee0000004200 */
[C---:B------:R-:W-:Y:S08]  /*7950*/  HMMA.16816.F32.BF16 R44, R104.reuse, R132, R44 ;  /* 0x00000084682c723c */ /* 0x040ff0000004182c */
[C---:B------:R-:W-:Y:S01]  /*7960*/  HMMA.16816.F32.BF16 R48, R104.reuse, R134, R48 ;  /* 0x000000866830723c */ /* 0x040fe20000041830 */
[----:B------:R-:W-:Y:S03]  /*7970*/  LDSM.16.MT88.4 R132, [R173+0x3000] ;  /* 0x00300000ad84783b */ /* 0x000fe60000004200 */
[----:B-1----:R-:W-:Y:S02]  /*7980*/  FFMA.FTZ R102, R203, c[0x0][0x2d0], -R138 ;  /* 0x0000b400cb667a23 */ /* 0x002fe4000001088a */
[----:B--2---:R-:W-:Y:S02]  /*7990*/  FADD.FTZ R0, R152, R0 ;  /* 0x0000000098007221 */ /* 0x004fe40000010000 */
[C---:B------:R-:W-:Y:S01]  /*79a0*/  HMMA.16816.F32.BF16 R52, R104.reuse, R116, R52 ;  /* 0x000000746834723c */ /* 0x040fe20000041834 */
[----:B------:R1:W2:Y:S07]  /*79b0*/  MUFU.EX2 R166, R102 ;  /* 0x0000006600a67308 */ /* 0x0002ae0000000800 */
[C---:B------:R-:W-:Y:S01]  /*79c0*/  HMMA.16816.F32.BF16 R56, R104.reuse, R118, R56 ;  /* 0x000000766838723c */ /* 0x040fe20000041838 */
[----:B------:R-:W4:Y:S07]  /*79d0*/  LDSM.16.MT88.4 R116, [R177+0x4800] ;  /* 0x00480000b174783b */ /* 0x000f2e0000004200 */
[C---:B-----5:R-:W-:Y:S08]  /*79e0*/  HMMA.16816.F32.BF16 R60, R104.reuse, R108, R60 ;  /* 0x0000006c683c723c */ /* 0x060ff0000004183c */
[C---:B------:R-:W-:Y:S01]  /*79f0*/  HMMA.16816.F32.BF16 R64, R104.reuse, R110, R64 ;  /* 0x0000006e6840723c */ /* 0x040fe20000041840 */
[----:B------:R-:W5:Y:S03]  /*7a00*/  LDSM.16.MT88.4 R108, [R176+0x4800] ;  /* 0x00480000b06c783b */ /* 0x000f660000004200 */
[----:B-1----:R-:W-:Y:S02]  /*7a10*/  FFMA.FTZ R102, R205, c[0x0][0x2d0], -R138 ;  /* 0x0000b400cd667a23 */ /* 0x002fe4000001088a */
[----:B--2---:R-:W-:Y:S02]  /*7a20*/  FADD.FTZ R2, R166, R2 ;  /* 0x00000002a6027221 */ /* 0x004fe40000010000 */
[C---:B---3--:R-:W-:Y:S01]  /*7a30*/  HMMA.16816.F32.BF16 R68, R104.reuse, R112, R68 ;  /* 0x000000706844723c */ /* 0x048fe20000041844 */
[----:B------:R1:W-:Y:S07]  /*7a40*/  MUFU.EX2 R165, R102 ;  /* 0x0000006600a57308 */ /* 0x0003ee0000000800 */
[C---:B------:R-:W-:Y:S01]  /*7a50*/  HMMA.16816.F32.BF16 R72, R104.reuse, R114, R72 ;  /* 0x000000726848723c */ /* 0x040fe20000041848 */
[----:B------:R-:W2:Y:S07]  /*7a60*/  LDSM.16.MT88.4 R112, [R173+0x1000] ;  /* 0x00100000ad70783b */ /* 0x000eae0000004200 */
[C---:B----4-:R-:W-:Y:S08]  /*7a70*/  HMMA.16816.F32.BF16 R76, R104.reuse, R120, R76 ;  /* 0x00000078684c723c */ /* 0x050ff0000004184c */
[C---:B------:R-:W-:Y:S01]  /*7a80*/  HMMA.16816.F32.BF16 R80, R104.reuse, R122, R80 ;  /* 0x0000007a6850723c */ /* 0x040fe20000041850 */
[----:B------:R-:W3:Y:S03]  /*7a90*/  LDSM.16.MT88.4 R120, [R174+0x1000] ;  /* 0x00100000ae78783b */ /* 0x000ee60000004200 */
[--C-:B-1----:R-:W-:Y:S04]  /*7aa0*/  FFMA.FTZ R102, R206, c[0x0][0x2d0], -R101.reuse ;  /* 0x0000b400ce667a23 */ /* 0x102fe80000010865 */
[C---:B------:R-:W-:Y:S01]  /*7ab0*/  HMMA.16816.F32.BF16 R84, R104.reuse, R116, R84 ;  /* 0x000000746854723c */ /* 0x040fe20000041854 */
[----:B------:R1:W4:Y:S07]  /*7ac0*/  MUFU.EX2 R151, R102 ;  /* 0x0000006600977308 */ /* 0x00032e0000000800 */
[C---:B------:R-:W-:Y:S01]  /*7ad0*/  HMMA.16816.F32.BF16 R88, R104.reuse, R118, R88 ;  /* 0x000000766858723c */ /* 0x040fe20000041858 */
[----:B------:R-:W2:Y:S07]  /*7ae0*/  LDSM.16.MT88.4 R116, [R174+0x3000] ;  /* 0x00300000ae74783b */ /* 0x000eae0000004200 */
[C---:B-----5:R-:W-:Y:S08]  /*7af0*/  HMMA.16816.F32.BF16 R92, R104.reuse, R108, R92 ;  /* 0x0000006c685c723c */ /* 0x060ff0000004185c */
[----:B------:R-:W-:Y:S01]  /*7b00*/  HMMA.16816.F32.BF16 R96, R104, R110, R96 ;  /* 0x0000006e6860723c */ /* 0x000fe20000041860 */
[----:B------:R-:W5:Y:S03]  /*7b10*/  LDSM.16.MT88.4 R108, [R177+0x3000] ;  /* 0x00300000b16c783b */ /* 0x000f660000004200 */
[--C-:B-1----:R-:W-:Y:S02]  /*7b20*/  FFMA.FTZ R102, R207, c[0x0][0x2d0], -R101.reuse ;  /* 0x0000b400cf667a23 */ /* 0x102fe40000010865 */
[----:B----4-:R-:W-:Y:S01]  /*7b30*/  FADD.FTZ R0, R151, R0 ;  /* 0x0000000097007221 */ /* 0x010fe20000010000 */
[----:B------:R-:W-:Y:S01]  /*7b40*/  F2FP.BF16.PACK_AB R104, R167, R168 ;  /* 0x000000a8a768723e */ /* 0x000fe200000010ff */
[----:B------:R-:W1:Y:S01]  /*7b50*/  MUFU.EX2 R150, R102 ;  /* 0x0000006600967308 */ /* 0x000e620000000800 */
[----:B------:R-:W-:Y:S03]  /*7b60*/  F2FP.BF16.PACK_AB R105, R152, R153 ;  /* 0x000000999869723e */ /* 0x000fe600000010ff */
[----:B------:R-:W-:Y:S02]  /*7b70*/  F2FP.BF16.PACK_AB R106, R165, R166 ;  /* 0x000000a6a56a723e */ /* 0x000fe400000010ff */
[----:B-1----:R-:W-:Y:S01]  /*7b80*/  F2FP.BF16.PACK_AB R107, R150, R151 ;  /* 0x00000097966b723e */ /* 0x002fe200000010ff */
[--C-:B------:R-:W-:Y:S04]  /*7b90*/  FFMA.FTZ R102, R154, c[0x0][0x2d0], -R138.reuse ;  /* 0x0000b4009a667a23 */ /* 0x100fe8000001088a */
[----:B------:R1:W-:Y:S02]  /*7ba0*/  MUFU.EX2 R156, R102 ;  /* 0x00000066009c7308 */ /* 0x0003e40000000800 */
[C---:B--2---:R-:W-:Y:S08]  /*7bb0*/  HMMA.16816.F32.BF16 R4, R104.reuse, R112, R4 ;  /* 0x000000706804723c */ /* 0x044ff00000041804 */
[C---:B------:R-:W-:Y:S01]  /*7bc0*/  HMMA.16816.F32.BF16 R8, R104.reuse, R114, R8 ;  /* 0x000000726808723c */ /* 0x040fe20000041808 */
[----:B------:R-:W2:Y:S07]  /*7bd0*/  LDSM.16.MT88.4 R112, [R176+0x3000] ;  /* 0x00300000b070783b */ /* 0x000eae0000004200 */
[C---:B---3--:R-:W-:Y:S04]  /*7be0*/  HMMA.16816.F32.BF16 R12, R104.reuse, R120, R12 ;  /* 0x00000078680c723c */ /* 0x048fe8000004180c */
[--C-:B-1----:R-:W-:Y:S04]  /*7bf0*/  FFMA.FTZ R102, R155, c[0x0][0x2d0], -R138.reuse ;  /* 0x0000b4009b667a23 */ /* 0x102fe8000001088a */
[C---:B------:R-:W-:Y:S01]  /*7c00*/  HMMA.16816.F32.BF16 R16, R104.reuse, R122, R16 ;  /* 0x0000007a6810723c */ /* 0x040fe20000041810 */
[----:B------:R-:W1:Y:S01]  /*7c10*/  LDSM.16.MT88.4 R120, [R173+0x5000] ;  /* 0x00500000ad78783b */ /* 0x000e620000004200 */
[----:B------:R3:W4:Y:S06]  /*7c20*/  MUFU.EX2 R155, R102 ;  /* 0x00000066009b7308 */ /* 0x00072c0000000800 */
[C---:B------:R-:W-:Y:S08]  /*7c30*/  HMMA.16816.F32.BF16 R20, R104.reuse, R124, R20 ;  /* 0x0000007c6814723c */ /* 0x040ff00000041814 */
[C---:B------:R-:W-:Y:S01]  /*7c40*/  HMMA.16816.F32.BF16 R24, R104.reuse, R126, R24 ;  /* 0x0000007e6818723c */ /* 0x040fe20000041818 */
[----:B------:R-:W-:Y:S07]  /*7c50*/  LDSM.16.MT88.4 R124, [R174+0x1800] ;  /* 0x00180000ae7c783b */ /* 0x000fee0000004200 */
[C---:B------:R-:W-:Y:S04]  /*7c60*/  HMMA.16816.F32.BF16 R28, R104.reuse, R128, R28 ;  /* 0x00000080681c723c */ /* 0x040fe8000004181c */
[--C-:B---3--:R-:W-:Y:S04]  /*7c70*/  FFMA.FTZ R102, R214, c[0x0][0x2d0], -R101.reuse ;  /* 0x0000b400d6667a23 */ /* 0x108fe80000010865 */
[C---:B------:R-:W-:Y:S01]  /*7c80*/  HMMA.16816.F32.BF16 R32, R104.reuse, R130, R32 ;  /* 0x000000826820723c */ /* 0x040fe20000041820 */
[----:B------:R-:W-:Y:S01]  /*7c90*/  LDSM.16.MT88.4 R128, [R177+0x1800] ;  /* 0x00180000b180783b */ /* 0x000fe20000004200 */
[----:B------:R3:W-:Y:S06]  /*7ca0*/  MUFU.EX2 R149, R102 ;  /* 0x0000006600957308 */ /* 0x0007ec0000000800 */
[C---:B------:R-:W-:Y:S08]  /*7cb0*/  HMMA.16816.F32.BF16 R36, R104.reuse, R132, R36 ;  /* 0x000000846824723c */ /* 0x040ff00000041824 */
[C---:B------:R-:W-:Y:S01]  /*7cc0*/  HMMA.16816.F32.BF16 R40, R104.reuse, R134, R40 ;  /* 0x000000866828723c */ /* 0x040fe20000041828 */
[----:B------:R-:W-:Y:S07]  /*7cd0*/  LDSM.16.MT88.4 R132, [R176+0x1800] ;  /* 0x00180000b084783b */ /* 0x000fee0000004200 */
[C---:B------:R-:W-:Y:S04]  /*7ce0*/  HMMA.16816.F32.BF16 R44, R104.reuse, R116, R44 ;  /* 0x00000074682c723c */ /* 0x040fe8000004182c */
[--C-:B---3--:R-:W-:Y:S02]  /*7cf0*/  FFMA.FTZ R102, R215, c[0x0][0x2d0], -R101.reuse ;  /* 0x0000b400d7667a23 */ /* 0x108fe40000010865 */
[----:B------:R-:W-:Y:S01]  /*7d00*/  FFMA.FTZ R101, R136, c[0x0][0x2d0], -R101 ;  /* 0x0000b40088657a23 */ /* 0x000fe20000010865 */
[----:B----4-:R-:W-:Y:S01]  /*7d10*/  F2FP.BF16.PACK_AB R136, R155, R156 ;  /* 0x0000009c9b88723e */ /* 0x010fe200000010ff */
[C---:B------:R-:W-:Y:S01]  /*7d20*/  HMMA.16816.F32.BF16 R48, R104.reuse, R118, R48 ;  /* 0x000000766830723c */ /* 0x040fe20000041830 */
[----:B------:R-:W3:Y:S01]  /*7d30*/  LDSM.16.MT88.4 R116, [R174+0x5000] ;  /* 0x00500000ae74783b */ /* 0x000ee20000004200 */
[----:B------:R-:W4:Y:S06]  /*7d40*/  MUFU.EX2 R148, R102 ;  /* 0x0000006600947308 */ /* 0x000f2c0000000800 */
[C---:B-----5:R-:W-:Y:S04]  /*7d50*/  HMMA.16816.F32.BF16 R52, R104.reuse, R108, R52 ;  /* 0x0000006c6834723c */ /* 0x060fe80000041834 */
[----:B------:R-:W5:Y:S04]  /*7d60*/  MUFU.EX2 R101, R101 ;  /* 0x0000006500657308 */ /* 0x000f680000000800 */
[C---:B------:R-:W-:Y:S01]  /*7d70*/  HMMA.16816.F32.BF16 R56, R104.reuse, R110, R56 ;  /* 0x0000006e6838723c */ /* 0x040fe20000041838 */
[----:B------:R-:W3:Y:S07]  /*7d80*/  LDSM.16.MT88.4 R108, [R177+0x5000] ;  /* 0x00500000b16c783b */ /* 0x000eee0000004200 */
[C---:B--2---:R-:W-:Y:S04]  /*7d90*/  HMMA.16816.F32.BF16 R60, R104.reuse, R112, R60 ;  /* 0x00000070683c723c */ /* 0x044fe8000004183c */
[----:B----4-:R-:W-:Y:S01]  /*7da0*/  F2FP.BF16.PACK_AB R137, R148, R149 ;  /* 0x000000959489723e */ /* 0x010fe200000010ff */
[--C-:B------:R-:W-:Y:S03]  /*7db0*/  FFMA.FTZ R102, R216, c[0x0][0x2d0], -R138.reuse ;  /* 0x0000b400d8667a23 */ /* 0x100fe6000001088a */
[C---:B------:R-:W-:Y:S01]  /*7dc0*/  HMMA.16816.F32.BF16 R64, R104.reuse, R114, R64 ;  /* 0x000000726840723c */ /* 0x040fe20000041840 */
[----:B------:R-:W2:Y:S01]  /*7dd0*/  LDSM.16.MT88.4 R112, [R176+0x5000] ;  /* 0x00500000b070783b */ /* 0x000ea20000004200 */
[----:B------:R4:W-:Y:S02]  /*7de0*/  MUFU.EX2 R154, R102 ;  /* 0x00000066009a7308 */ /* 0x0009e40000000800 */
[----:B-----5:R-:W-:Y:S04]  /*7df0*/  F2FP.BF16.PACK_AB R139, R101, R103 ;  /* 0x00000067658b723e */ /* 0x020fe800000010ff */
[C---:B-1----:R-:W-:Y:S08]  /*7e00*/  HMMA.16816.F32.BF16 R68, R104.reuse, R120, R68 ;  /* 0x000000786844723c */ /* 0x042ff00000041844 */
[C---:B------:R-:W-:Y:S01]  /*7e10*/  HMMA.16816.F32.BF16 R72, R104.reuse, R122, R72 ;  /* 0x0000007a6848723c */ /* 0x040fe20000041848 */
[----:B------:R-:W1:Y:S07]  /*7e20*/  LDSM.16.MT88.4 R120, [R173+0x1800] ;  /* 0x00180000ad78783b */ /* 0x000e6e0000004200 */
[C---:B---3--:R-:W-:Y:S04]  /*7e30*/  HMMA.16816.F32.BF16 R76, R104.reuse, R116, R76 ;  /* 0x00000074684c723c */ /* 0x048fe8000004184c */
[----:B----4-:R-:W-:Y:S04]  /*7e40*/  FFMA.FTZ R102, R217, c[0x0][0x2d0], -R138 ;  /* 0x0000b400d9667a23 */ /* 0x010fe8000001088a */
[C---:B------:R-:W-:Y:S02]  /*7e50*/  HMMA.16816.F32.BF16 R80, R104.reuse, R118, R80 ;  /* 0x000000766850723c */ /* 0x040fe40000041850 */
[----:B------:R-:W3:Y:S06]  /*7e60*/  MUFU.EX2 R102, R102 ;  /* 0x0000006600667308 */ /* 0x000eec0000000800 */
[C---:B------:R-:W-:Y:S08]  /*7e70*/  HMMA.16816.F32.BF16 R84, R104.reuse, R108, R84 ;  /* 0x0000006c6854723c */ /* 0x040ff00000041854 */
[C---:B------:R-:W-:Y:S08]  /*7e80*/  HMMA.16816.F32.BF16 R88, R104.reuse, R110, R88 ;  /* 0x0000006e6858723c */ /* 0x040ff00000041858 */
[C---:B--2---:R-:W-:Y:S04]  /*7e90*/  HMMA.16816.F32.BF16 R92, R104.reuse, R112, R92 ;  /* 0x00000070685c723c */ /* 0x044fe8000004185c */
[----:B---3--:R-:W-:Y:S04]  /*7ea0*/  F2FP.BF16.PACK_AB R138, R102, R154 ;  /* 0x0000009a668a723e */ /* 0x008fe800000010ff */
[----:B------:R-:W-:Y:S08]  /*7eb0*/  HMMA.16816.F32.BF16 R96, R104, R114, R96 ;  /* 0x000000726860723c */ /* 0x000ff00000041860 */
[C---:B-1----:R-:W-:Y:S01]  /*7ec0*/  HMMA.16816.F32.BF16 R104, R136.reuse, R120, R4 ;  /* 0x000000788868723c */ /* 0x042fe20000041804 */
[----:B------:R-:W1:Y:S07]  /*7ed0*/  LDSM.16.MT88.4 R4, [R174+0x3800] ;  /* 0x00380000ae04783b */ /* 0x000e6e0000004200 */
[C---:B------:R-:W-:Y:S01]  /*7ee0*/  HMMA.16816.F32.BF16 R108, R136.reuse, R122, R8 ;  /* 0x0000007a886c723c */ /* 0x040fe20000041808 */
[----:B------:R-:W2:Y:S07]  /*7ef0*/  LDSM.16.MT88.4 R8, [R177+0x3800] ;  /* 0x00380000b108783b */ /* 0x000eae0000004200 */
[C---:B------:R-:W-:Y:S01]  /*7f00*/  HMMA.16816.F32.BF16 R112, R136.reuse, R124, R12 ;  /* 0x0000007c8870723c */ /* 0x040fe2000004180c */
[----:B------:R-:W3:Y:S07]  /*7f10*/  LDSM.16.MT88.4 R12, [R173+0x5800] ;  /* 0x00580000ad0c783b */ /* 0x000eee0000004200 */
[C---:B------:R-:W-:Y:S01]  /*7f20*/  HMMA.16816.F32.BF16 R116, R136.reuse, R126, R16 ;  /* 0x0000007e8874723c */ /* 0x040fe20000041810 */
[----:B------:R-:W4:Y:S07]  /*7f30*/  LDSM.16.MT88.4 R16, [R174+0x5800] ;  /* 0x00580000ae10783b */ /* 0x000f2e0000004200 */
[C---:B------:R-:W-:Y:S01]  /*7f40*/  HMMA.16816.F32.BF16 R120, R136.reuse, R128, R20 ;  /* 0x000000808878723c */ /* 0x040fe20000041814 */
[----:B------:R-:W5:Y:S07]  /*7f50*/  LDSM.16.MT88.4 R20, [R177+0x5800] ;  /* 0x00580000b114783b */ /* 0x000f6e0000004200 */
[C---:B------:R-:W-:Y:S08]  /*7f60*/  HMMA.16816.F32.BF16 R124, R136.reuse, R130, R24 ;  /* 0x00000082887c723c */ /* 0x040ff00000041818 */
[C---:B------:R-:W-:Y:S08]  /*7f70*/  HMMA.16816.F32.BF16 R128, R136.reuse, R132, R28 ;  /* 0x000000848880723c */ /* 0x040ff0000004181c */
[C---:B------:R-:W-:Y:S08]  /*7f80*/  HMMA.16816.F32.BF16 R132, R136.reuse, R134, R32 ;  /* 0x000000868884723c */ /* 0x040ff00000041820 */
[C---:B------:R-:W-:Y:S08]  /*7f90*/  HMMA.16816.F32.BF16 R36, R136.reuse, R140, R36 ;  /* 0x0000008c8824723c */ /* 0x040ff00000041824 */
[C---:B------:R-:W-:Y:S08]  /*7fa0*/  HMMA.16816.F32.BF16 R40, R136.reuse, R142, R40 ;  /* 0x0000008e8828723c */ /* 0x040ff00000041828 */
[C---:B-1----:R-:W-:Y:S08]  /*7fb0*/  HMMA.16816.F32.BF16 R44, R136.reuse, R4, R44 ;  /* 0x00000004882c723c */ /* 0x042ff0000004182c */
[C---:B------:R-:W-:Y:S01]  /*7fc0*/  HMMA.16816.F32.BF16 R48, R136.reuse, R6, R48 ;  /* 0x000000068830723c */ /* 0x040fe20000041830 */
[----:B------:R-:W1:Y:S07]  /*7fd0*/  LDSM.16.MT88.4 R4, [R176+0x5800] ;  /* 0x00580000b004783b */ /* 0x000e6e0000004200 */
[C---:B--2---:R-:W-:Y:S07]  /*7fe0*/  HMMA.16816.F32.BF16 R52, R136.reuse, R8, R52 ;  /* 0x000000088834723c */ /* 0x044fee0000041834 */
[-C--:B------:R-:W-:Y:S01]  /*7ff0*/  MOV R8, R3.reuse ;  /* 0x0000000300087202 */ /* 0x080fe20000000f00 */
[C---:B------:R-:W-:Y:S08]  /*8000*/  HMMA.16816.F32.BF16 R56, R136.reuse, R10, R56 ;  /* 0x0000000a8838723c */ /* 0x040ff00000041838 */
[C---:B------:R-:W-:Y:S08]  /*8010*/  HMMA.16816.F32.BF16 R60, R136.reuse, R144, R60 ;  /* 0x00000090883c723c */ /* 0x040ff0000004183c */
[C---:B------:R-:W-:Y:S08]  /*8020*/  HMMA.16816.F32.BF16 R64, R136.reuse, R146, R64 ;  /* 0x000000928840723c */ /* 0x040ff00000041840 */
[C---:B---3--:R-:W-:Y:S08]  /*8030*/  HMMA.16816.F32.BF16 R68, R136.reuse, R12, R68 ;  /* 0x0000000c8844723c */ /* 0x048ff00000041844 */
[C---:B------:R-:W-:Y:S08]  /*8040*/  HMMA.16816.F32.BF16 R72, R136.reuse, R14, R72 ;  /* 0x0000000e8848723c */ /* 0x040ff00000041848 */
[C---:B----4-:R-:W-:Y:S08]  /*8050*/  HMMA.16816.F32.BF16 R76, R136.reuse, R16, R76 ;  /* 0x00000010884c723c */ /* 0x050ff0000004184c */
[C---:B------:R-:W-:Y:S08]  /*8060*/  HMMA.16816.F32.BF16 R80, R136.reuse, R18, R80 ;  /* 0x000000128850723c */ /* 0x040ff00000041850 */
[C---:B-----5:R-:W-:Y:S08]  /*8070*/  HMMA.16816.F32.BF16 R84, R136.reuse, R20, R84 ;  /* 0x000000148854723c */ /* 0x060ff00000041854 */
[C---:B------:R-:W-:Y:S08]  /*8080*/  HMMA.16816.F32.BF16 R88, R136.reuse, R22, R88 ;  /* 0x000000168858723c */ /* 0x040ff00000041858 */
[C---:B-1----:R-:W-:Y:S07]  /*8090*/  HMMA.16816.F32.BF16 R92, R136.reuse, R4, R92 ;  /* 0x00000004885c723c */ /* 0x042fee000004185c */
[----:B------:R-:W-:Y:S01]  /*80a0*/  FADD.FTZ R4, R165, R2 ;  /* 0x00000002a5047221 */ /* 0x000fe20000010000 */
[----:B------:R-:W-:Y:S04]  /*80b0*/  HMMA.16816.F32.BF16 R96, R136, R6, R96 ;  /* 0x000000068860723c */ /* 0x000fe80000041860 */
[----:B------:R-:W-:Y:S02]  /*80c0*/  FADD.FTZ R2, R150, R0 ;  /* 0x0000000096027221 */ /* 0x000fe40000010000 */
[----:B------:R-:W-:Y:S02]  /*80d0*/  FADD.FTZ R0, R156, R4 ;  /* 0x000000049c007221 */ /* 0x000fe40000010000 */
[----:B------:R-:W-:Y:S04]  /*80e0*/  FADD.FTZ R2, R149, R2 ;  /* 0x0000000295027221 */ /* 0x000fe80000010000 */
[----:B------:R-:W-:Y:S02]  /*80f0*/  FADD.FTZ R0, R155, R0 ;  /* 0x000000009b007221 */ /* 0x000fe40000010000 */
[----:B------:R-:W-:Y:S02]  /*8100*/  FADD.FTZ R4, R148, R2 ;  /* 0x0000000294047221 */ /* 0x000fe40000010000 */
[----:B------:R-:W-:Y:S02]  /*8110*/  FADD.FTZ R2, R154, R0 ;  /* 0x000000009a027221 */ /* 0x000fe40000010000 */
[----:B------:R-:W-:Y:S02]  /*8120*/  FADD.FTZ R0, R103, R4 ;  /* 0x0000000467007221 */ /* 0x000fe40000010000 */
[----:B------:R-:W-:Y:S01]  /*8130*/  FADD.FTZ R218, R102, R2 ;  /* 0x0000000266da7221 */ /* 0x000fe20000010000 */
[----:B------:R-:W-:Y:S01]  /*8140*/  MOV R102, R3 ;  /* 0x0000000300667202 */ /* 0x000fe20000000f00 */
[----:B------:R-:W-:Y:S01]  /*8150*/  FADD.FTZ R219, R101, R0 ;  /* 0x0000000065db7221 */ /* 0x000fe20000010000 */
[----:B------:R-:W-:Y:S01]  /*8160*/  MOV R101, R100 ;  /* 0x0000006400657202 */ /* 0x000fe20000000f00 */
[----:B------:R-:W-:-:S05]  /*8170*/  @P3 BRA `(.L_x_44) ;  /* 0xffffd27000003947 */ /* 0x000fca000383ffff */
.L_x_43:
[----:B------:R-:W-:Y:S05]  /*8180*/  BRA.DIV ~URZ, `(.L_x_45) ;  /* 0x000050227f007947 */ /* 0x000fea000b800000 */
[----:B------:R-:W1:Y:S04]  /*8190*/  SHFL.BFLY PT, R0, R218, 0x2, 0x1f ;  /* 0x0c401f00da007f89 */ /* 0x000e6800000e0000 */
[----:B------:R-:W2:Y:S01]  /*81a0*/  SHFL.BFLY PT, R2, R219, 0x2, 0x1f ;  /* 0x0c401f00db027f89 */ /* 0x000ea200000e0000 */
[----:B-1----:R-:W-:-:S02]  /*81b0*/  FADD.FTZ R0, R0, R218 ;  /* 0x000000da00007221 */ /* 0x002fc40000010000 */
[----:B--2---:R-:W-:-:S03]  /*81c0*/  FADD.FTZ R4, R2, R219 ;  /* 0x000000db02047221 */ /* 0x004fc60000010000 */
[----:B------:R-:W1:Y:S04]  /*81d0*/  SHFL.BFLY PT, R5, R0, 0x1, 0x1f ;  /* 0x0c201f0000057f89 */ /* 0x000e6800000e0000 */
[----:B------:R2:W3:Y:S01]  /*81e0*/  SHFL.BFLY PT, R3, R4, 0x1, 0x1f ;  /* 0x0c201f0004037f89 */ /* 0x0004e200000e0000 */
[----:B-1----:R-:W-:-:S05]  /*81f0*/  FADD.FTZ R0, R0, R5 ;  /* 0x0000000500007221 */ /* 0x002fca0000010000 */
.L_x_114:
[----:B------:R-:W-:Y:S01]  /*8200*/  FSETP.NE.FTZ.AND P1, PT, R0, RZ, PT ;  /* 0x000000ff0000720b */ /* 0x000fe20003f35000 */
[----:B---3--:R-:W-:Y:S01]  /*8210*/  FADD.FTZ R3, R3, R4 ;  /* 0x0000000403037221 */ /* 0x008fe20000010000 */
[----:B------:R-:W-:Y:S02]  /*8220*/  MOV R2, RZ ;  /* 0x000000ff00027202 */ /* 0x000fe40000000f00 */
[----:B------:R-:W-:Y:S02]  /*8230*/  MOV R21, 0xff800000 ;  /* 0xff80000000157802 */ /* 0x000fe40000000f00 */
[----:B------:R-:W-:-:S02]  /*8240*/  FSETP.NE.FTZ.AND P0, PT, R3, RZ, PT ;  /* 0x000000ff0300720b */ /* 0x000fc40003f15000 */
[----:B------:R-:W-:-:S05]  /*8250*/  MOV R20, 0xff800000 ;  /* 0xff80000000147802 */ /* 0x000fca0000000f00 */
[----:B------:R-:W1:Y:S01]  /*8260*/  @P1 MUFU.LG2 R5, R0 ;  /* 0x0000000000051308 */ /* 0x000e620000000c00 */
[----:B--2---:R-:W-:-:S05]  /*8270*/  @P1 MOV R4, 0x3f317218 ;  /* 0x3f31721800041802 */ /* 0x004fca0000000f00 */
[----:B------:R-:W-:Y:S02]  /*8280*/  @P1 FMUL.FTZ R4, R4, c[0x0][0x2d0] ;  /* 0x0000b40004041a20 */ /* 0x000fe40000410000 */
[----:B------:R2:W3:Y:S01]  /*8290*/  @P1 MUFU.RCP R2, R0 ;  /* 0x0000000000021308 */ /* 0x0004e20000001000 */
[----:B-1----:R-:W-:-:S04]  /*82a0*/  @P1 FMUL.FTZ R5, R5, 0.69314718246459960938 ;  /* 0x3f31721805051820 */ /* 0x002fc80000410000 */
[----:B------:R-:W-:Y:S01]  /*82b0*/  @P1 FFMA.FTZ R21, R4, R100, R5 ;  /* 0x0000006404151223 */ /* 0x000fe20000010005 */
[----:B------:R-:W-:Y:S02]  /*82c0*/  MOV R4, 0x1 ;  /* 0x0000000100047802 */ /* 0x000fe40000000f00 */
[----:B--2---:R-:W-:Y:S01]  /*82d0*/  MOV R0, RZ ;  /* 0x000000ff00007202 */ /* 0x004fe20000000f00 */
[C---:B---3--:R-:W-:Y:S02]  /*82e0*/  FMUL.FTZ R140, R2.reuse, R68 ;  /* 0x00000044028c7220 */ /* 0x048fe40000410000 */
[C---:B------:R-:W-:Y:S02]  /*82f0*/  FMUL.FTZ R141, R2.reuse, R69 ;  /* 0x00000045028d7220 */ /* 0x040fe40000410000 */
[C---:B------:R-:W-:Y:S01]  /*8300*/  FMUL.FTZ R138, R2.reuse, R104 ;  /* 0x00000068028a7220 */ /* 0x040fe20000410000 */
[----:B------:R-:W1:Y:S01]  /*8310*/  @P0 MUFU.RCP R0, R3 ;  /* 0x0000000300000308 */ /* 0x000e620000001000 */
        /* <DEDUP_REMOVED lines=45> */
[----:B------:R2:W3:Y:S01]  /*85f0*/  @P0 MUFU.LG2 R2, R3 ;  /* 0x0000000300020308 */ /* 0x0004e20000000c00 */
[C---:B-1----:R-:W-:Y:S02]  /*8600*/  FMUL.FTZ R88, R0.reuse, R118 ;  /* 0x0000007600587220 */ /* 0x042fe40000410000 */
[C---:B------:R-:W-:Y:S02]  /*8610*/  FMUL.FTZ R89, R0.reuse, R119 ;  /* 0x0000007700597220 */ /* 0x040fe40000410000 */
[C---:B------:R-:W-:Y:S02]  /*8620*/  FMUL.FTZ R150, R0.reuse, R126 ;  /* 0x0000007e00967220 */ /* 0x040fe40000410000 */
[----:B------:R-:W-:-:S02]  /*8630*/  FMUL.FTZ R151, R0, R127 ;  /* 0x0000007f00977220 */ /* 0x000fc40000410000 */
[C---:B------:R-:W-:Y:S02]  /*8640*/  FMUL.FTZ R118, R0.reuse, R134 ;  /* 0x0000008600767220 */ /* 0x040fe40000410000 */
[C---:B------:R-:W-:Y:S02]  /*8650*/  FMUL.FTZ R119, R0.reuse, R135 ;  /* 0x0000008700777220 */ /* 0x040fe40000410000 */
[C---:B------:R-:W-:Y:S02]  /*8660*/  FMUL.FTZ R146, R0.reuse, R110 ;  /* 0x0000006e00927220 */ /* 0x040fe40000410000 */
[----:B------:R-:W-:Y:S01]  /*8670*/  FMUL.FTZ R147, R0, R111 ;  /* 0x0000006f00937220 */ /* 0x000fe20000410000 */
[----:B--2---:R-:W-:Y:S01]  /*8680*/  @P0 MOV R3, 0x3f317218 ;  /* 0x3f31721800030802 */ /* 0x004fe20000000f00 */
[----:B---3--:R-:W-:Y:S02]  /*8690*/  @P0 FMUL.FTZ R2, R2, 0.69314718246459960938 ;  /* 0x3f31721802020820 */ /* 0x008fe40000410000 */
[----:B------:R-:W-:-:S02]  /*86a0*/  FMUL.FTZ R144, R0, R114 ;  /* 0x0000007200907220 */ /* 0x000fc40000410000 */
[----:B------:R-:W-:Y:S02]  /*86b0*/  @P0 FMUL.FTZ R3, R3, c[0x0][0x2d0] ;  /* 0x0000b40003030a20 */ /* 0x000fe40000410000 */
        /* <DEDUP_REMOVED lines=38> */
[----:B------:R-:W-:Y:S01]  /*8920*/  FMUL.FTZ R47, R0, R99 ;  /* 0x00000063002f7220 */ /* 0x000fe20000410000 */
[----:B------:R-:W-:Y:S01]  /*8930*/  PRMT R0, R4, 0x7610, R0 ;  /* 0x0000761004007816 */ /* 0x000fe20000000000 */
[----:B------:R-:W-:Y:S02]  /*8940*/  @P0 FFMA.FTZ R20, R3, R8, R2 ;  /* 0x0000000803140223 */ /* 0x000fe40000010002 */
.L_x_28:
[----:B--2---:R-:W2:Y:S01]  /*8950*/  S2R R2, SR_TID.X ;  /* 0x0000000000027919 */ /* 0x004ea20000002100 */
[----:B------:R-:W-:Y:S01]  /*8960*/  BSSY B0, `(.L_x_46) ;  /* 0x0000010000007945 */ /* 0x000fe20003800000 */
[----:B--2---:R-:W-:-:S13]  /*8970*/  LOP3.LUT P0, RZ, R2, 0xff, RZ, 0xc0, !PT ;  /* 0x000000ff02ff7812 */ /* 0x004fda000780c0ff */
[----:B------:R-:W-:Y:S05]  /*8980*/  @P0 BRA `(.L_x_47) ;  /* 0x000000d000000947 */ /* 0x000fea0003800000 */
[----:B------:R-:W2:Y:S01]  /*8990*/  S2R R4, SR_LANEID ;  /* 0x0000000000047919 */ /* 0x000ea20000000000 */
[----:B------:R-:W-:Y:S01]  /*89a0*/  VOTEU.ANY UR4, UPT, PT ;  /* 0x0000000000047886 */ /* 0x000fe200038e0100 */
[----:B-1----:R-:W-:Y:S01]  /*89b0*/  IMAD.MOV.U32 R5, RZ, RZ, c[0x0][0x564] ;  /* 0x00015900ff057624 */ /* 0x002fe200078e00ff */
[----:B------:R-:W2:Y:S08]  /*89c0*/  FLO.U32 R3, UR4 ;  /* 0x0000000400037d00 */ /* 0x000eb000080e0000 */
[----:B------:R-:W1:Y:S01]  /*89d0*/  POPC R2, UR4 ;  /* 0x0000000400027d09 */ /* 0x000e620008000000 */
[----:B--2---:R-:W-:Y:S01]  /*89e0*/  ISETP.EQ.U32.AND P0, PT, R3, R4, PT ;  /* 0x000000040300720c */ /* 0x004fe20003f02070 */
[----:B------:R-:W-:-:S12]  /*89f0*/  IMAD.MOV.U32 R4, RZ, RZ, c[0x0][0x560] ;  /* 0x00015800ff047624 */ /* 0x000fd800078e00ff */
[----:B-1----:R1:W2:Y:S04]  /*8a00*/  @P0 ATOMG.E.ADD.STRONG.GPU PT, R2, [R4.64], R2 ;  /* 0x00000002040209a8 */ /* 0x0022a800081ee1c6 */
[----:B-1----:R-:W1:Y:S04]  /*8a10*/  S2R R4, SR_LTMASK ;  /* 0x0000000000047919 */ /* 0x002e680000003900 */
[----:B--2---:R1:W2:Y:S02]  /*8a20*/  SHFL.IDX PT, R3, R2, R3, 0x1f ;  /* 0x00001f0302037589 */ /* 0x0042a400000e0000 */
[----:B-1----:R-:W-:-:S06]  /*8a30*/  LOP3.LUT R2, R4, UR4, RZ, 0xc0, !PT ;  /* 0x0000000404027c12 */ /* 0x002fcc000f8ec0ff */
[----:B------:R-:W2:Y:S02]  /*8a40*/  POPC R2, R2 ;  /* 0x0000000200027309 */ /* 0x000ea40000000000 */
[----:B--2---:R-:W-:-:S06]  /*8a50*/  IADD3 R224, R3, c[0x0][0xc], R2 ;  /* 0x0000030003e07a10 */ /* 0x004fcc0007ffe002 */
.L_x_47:
[----:B------:R-:W-:Y:S05]  /*8a60*/  BSYNC B0 ;  /* 0x0000000000007941 */ /* 0x000fea0003800000 */
.L_x_46:
[----:B------:R-:W-:Y:S01]  /*8a70*/  PRMT R0, R0, 0x9910, RZ ;  /* 0x0000991000007816 */ /* 0x000fe200000000ff */
[----:B------:R-:W-:Y:S01]  /*8a80*/  BSSY B1, `(.L_x_48) ;  /* 0x000034d000017945 */ /* 0x000fe20003800000 */
[----:B------:R-:W-:Y:S02]  /*8a90*/  IMAD.MOV.U32 R78, RZ, RZ, R224 ;  /* 0x000000ffff4e7224 */ /* 0x000fe400078e00e0 */
[----:B------:R-:W-:-:S13]  /*8aa0*/  ISETP.NE.AND P0, PT, R0, RZ, PT ;  /* 0x000000ff0000720c */ /* 0x000fda0003f05270 */
[----:B------:R-:W-:Y:S05]  /*8ab0*/  @!P0 BRA `(.L_x_49) ;  /* 0x0000283000008947 */ /* 0x000fea0003800000 */
[----:B------:R-:W2:Y:S04]  /*8ac0*/  LDL R12, [R1+0x10] ;  /* 0x00001000010c7983 */ /* 0x000ea80000100800 */
[----:B------:R-:W3:Y:S04]  /*8ad0*/  LDL R11, [R1+0x14] ;  /* 0x00001400010b7983 */ /* 0x000ee80000100800 */
[----:B------:R-:W4:Y:S04]  /*8ae0*/  LDL R8, [R1+0x1c] ;  /* 0x00001c0001087983 */ /* 0x000f280000100800 */
[----:B------:R-:W4:Y:S04]  /*8af0*/  LDL R10, [R1+0x18] ;  /* 0x00001800010a7983 */ /* 0x000f280000100800 */
[----:B------:R-:W4:Y:S04]  /*8b00*/  LDL R7, [R1+0x2c] ;  /* 0x00002c0001077983 */ /* 0x000f280000100800 */
[----:B------:R-:W4:Y:S04]  /*8b10*/  LDL R6, [R1+0x24] ;  /* 0x0000240001067983 */ /* 0x000f280000100800 */
[----:B-1----:R-:W4:Y:S04]  /*8b20*/  LDL R5, [R1+0x28] ;  /* 0x0000280001057983 */ /* 0x002f280000100800 */
[----:B------:R-:W4:Y:S01]  /*8b30*/  LDL R9, [R1+0x20] ;  /* 0x0000200001097983 */ /* 0x000f220000100800 */
[----:B------:R-:W-:Y:S01]  /*8b40*/  WARPSYNC 0xffffffff ;  /* 0xffffffff00007948 */ /* 0x000fe20003800000 */
[----:B------:R-:W-:-:S02]  /*8b50*/  F2FP.BF16.PACK_AB R0, R139, R138 ;  /* 0x0000008a8b00723e */ /* 0x000fc400000010ff */
[----:B------:R-:W-:Y:S01]  /*8b60*/  BAR.SYNC.DEFER_BLOCKING 0x1, 0x100 ;  /* 0x0044000000007b1d */ /* 0x000fe20000010000 */
[----:B------:R-:W-:Y:S02]  /*8b70*/  F2FP.BF16.PACK_AB R2, R149, R148 ;  /* 0x000000949502723e */ /* 0x000fe400000010ff */
[----:B------:R-:W-:Y:S02]  /*8b80*/  F2FP.BF16.PACK_AB R3, R101, R100 ;  /* 0x000000646503723e */ /* 0x000fe400000010ff */
[----:B------:R-:W-:Y:S02]  /*8b90*/  F2FP.BF16.PACK_AB R4, R123, R122 ;  /* 0x0000007a7b04723e */ /* 0x000fe400000010ff */
[----:B------:R-:W-:-:S04]  /*8ba0*/  ISETP.NE.U32.AND P2, PT, RZ, c[0x0][0x508], PT ;  /* 0x00014200ff007a0c */ /* 0x000fc80003f45070 */
[----:B------:R-:W-:Y:S02]  /*8bb0*/  ISETP.NE.AND.EX P2, PT, RZ, c[0x0][0x50c], PT, P2 ;  /* 0x00014300ff007a0c */ /* 0x000fe40003f45320 */
[----:B------:R-:W-:-:S04]  /*8bc0*/  ISETP.NE.U32.AND P1, PT, RZ, c[0x0][0x500], PT ;  /* 0x00014000ff007a0c */ /* 0x000fc80003f25070 */
[----:B------:R-:W-:Y:S01]  /*8bd0*/  ISETP.NE.AND.EX P1, PT, RZ, c[0x0][0x504], PT, P1 ;  /* 0x00014100ff007a0c */ /* 0x000fe20003f25310 */
[----:B--2---:R1:W-:Y:S04]  /*8be0*/  STS [R12], R0 ;  /* 0x000000000c007388 */ /* 0x0043e80000000800 */
[----:B------:R2:W-:Y:S04]  /*8bf0*/  STS [R12+0x400], R2 ;  /* 0x000400020c007388 */ /* 0x0005e80000000800 */
[----:B---3--:R3:W-:Y:S01]  /*8c00*/  STS [R11], R3 ;  /* 0x000000030b007388 */ /* 0x0087e20000000800 */
[----:B-1----:R-:W-:-:S02]  /*8c10*/  F2FP.BF16.PACK_AB R0, R147, R146 ;  /* 0x000000929300723e */ /* 0x002fc400000010ff */
[----:B--2---:R-:W-:-:S03]  /*8c20*/  F2FP.BF16.PACK_AB R2, R103, R102 ;  /* 0x000000666702723e */ /* 0x004fc600000010ff */
[----:B------:R1:W-:Y:S01]  /*8c30*/  STS [R11+0x400], R0 ;  /* 0x000400000b007388 */ /* 0x0003e20000000800 */
[----:B---3--:R-:W-:-:S03]  /*8c40*/  F2FP.BF16.PACK_AB R3, R145, R144 ;  /* 0x000000909103723e */ /* 0x008fc600000010ff */
[----:B----4-:R2:W-:Y:S04]  /*8c50*/  STS [R8], R2 ;  /* 0x0000000208007388 */ /* 0x0105e80000000800 */
[----:B------:R3:W-:Y:S01]  /*8c60*/  STS [R8+0x400], R3 ;  /* 0x0004000308007388 */ /* 0x0007e20000000800 */
[----:B-1----:R-:W-:Y:S02]  /*8c70*/  F2FP.BF16.PACK_AB R0, R105, R104 ;  /* 0x000000686900723e */ /* 0x002fe400000010ff */
[----:B--2---:R-:W-:-:S03]  /*8c80*/  F2FP.BF16.PACK_AB R2, R89, R88 ;  /* 0x000000585902723e */ /* 0x004fc600000010ff */
[----:B------:R1:W-:Y:S01]  /*8c90*/  STS [R10], R0 ;  /* 0x000000000a007388 */ /* 0x0003e20000000800 */
[----:B---3--:R-:W-:-:S03]  /*8ca0*/  F2FP.BF16.PACK_AB R3, R109, R108 ;  /* 0x0000006c6d03723e */ /* 0x008fc600000010ff */
[----:B------:R2:W-:Y:S04]  /*8cb0*/  STS [R10+0x400], R2 ;  /* 0x000400020a007388 */ /* 0x0005e80000000800 */
[----:B------:R3:W-:Y:S01]  /*8cc0*/  STS [R7], R3 ;  /* 0x0000000307007388 */ /* 0x0007e20000000800 */
[----:B-1----:R-:W-:Y:S02]  /*8cd0*/  F2FP.BF16.PACK_AB R0, R93, R92 ;  /* 0x0000005c5d00723e */ /* 0x002fe400000010ff */
[----:B--2---:R-:W-:-:S03]  /*8ce0*/  F2FP.BF16.PACK_AB R2, R113, R112 ;  /* 0x000000707102723e */ /* 0x004fc600000010ff */
[----:B------:R1:W-:Y:S01]  /*8cf0*/  STS [R7+0x400], R0 ;  /* 0x0004000007007388 */ /* 0x0003e20000000800 */
[----:B---3--:R-:W-:-:S03]  /*8d00*/  F2FP.BF16.PACK_AB R3, R151, R150 ;  /* 0x000000969703723e */ /* 0x008fc600000010ff */
[----:B------:R2:W-:Y:S04]  /*8d10*/  STS [R6], R2 ;  /* 0x0000000206007388 */ /* 0x0005e80000000800 */
        /* <DEDUP_REMOVED lines=11> */
[----:B------:R2:W-:Y:S04]  /*8dd0*/  STS [R12+0x4000], R2 ;  /* 0x004000020c007388 */ /* 0x0005e80000000800 */
[----:B------:R3:W-:Y:S01]  /*8de0*/  STS [R12+0x4400], R3 ;  /* 0x004400030c007388 */ /* 0x0007e20000000800 */
        /* <DEDUP_REMOVED lines=29> */
[----:B------:R3:W-:Y:S04]  /*8fc0*/  STS [R12+0x8000], R4 ;  /* 0x008000040c007388 */ /* 0x0007e80000000800 */
[----:B------:R4:W-:Y:S01]  /*8fd0*/  STS [R12+0x8400], R2 ;  /* 0x008400020c007388 */ /* 0x0009e20000000800 */
[----:B-1----:R-:W-:Y:S02]  /*8fe0*/  F2FP.BF16.PACK_AB R0, R69, R68 ;  /* 0x000000444500723e */ /* 0x002fe400000010ff */
[----:B--2---:R-:W-:-:S03]  /*8ff0*/  F2FP.BF16.PACK_AB R3, R73, R72 ;  /* 0x000000484903723e */ /* 0x004fc600000010ff */
[----:B------:R1:W-:Y:S01]  /*9000*/  STS [R11+0x8000], R0 ;  /* 0x008000000b007388 */ /* 0x0003e20000000800 */
[----:B---3--:R-:W-:Y:S02]  /*9010*/  F2FP.BF16.PACK_AB R4, R59, R58 ;  /* 0x0000003a3b04723e */ /* 0x008fe400000010ff */
[----:B----4-:R-:W-:-:S03]  /*9020*/  F2FP.BF16.PACK_AB R2, R63, R62 ;  /* 0x0000003e3f02723e */ /* 0x010fc600000010ff */
[----:B------:R2:W-:Y:S04]  /*9030*/  STS [R11+0x8400], R4 ;  /* 0x008400040b007388 */ /* 0x0005e80000000800 */
[----:B------:R3:W-:Y:S04]  /*9040*/  STS [R8+0x8000], R3 ;  /* 0x0080000308007388 */ /* 0x0007e80000000800 */
[----:B------:R4:W-:Y:S01]  /*9050*/  STS [R8+0x8400], R2 ;  /* 0x0084000208007388 */ /* 0x0009e20000000800 */
[----:B-1----:R-:W-:-:S05]  /*9060*/  F2FP.BF16.PACK_AB R0, R77, R76 ;  /* 0x0000004c4d00723e */ /* 0x002fca00000010ff */
[----:B------:R1:W-:Y:S01]  /*9070*/  STS [R10+0x8000], R0 ;  /* 0x008000000a007388 */ /* 0x0003e20000000800 */
[----:B--2---:R-:W-:Y:S02]  /*9080*/  F2FP.BF16.PACK_AB R4, R75, R74 ;  /* 0x0000004a4b04723e */ /* 0x004fe400000010ff */
[----:B---3--:R-:W-:-:S03]  /*9090*/  F2FP.BF16.PACK_AB R3, R143, R142 ;  /* 0x0000008e8f03723e */ /* 0x008fc600000010ff */
[----:B------:R2:W-:Y:S01]  /*90a0*/  STS [R10+0x8400], R4 ;  /* 0x008400040a007388 */ /* 0x0005e20000000800 */
[----:B----4-:R-:W-:-:S03]  /*90b0*/  F2FP.BF16.PACK_AB R2, R71, R70 ;  /* 0x000000464702723e */ /* 0x010fc600000010ff */
[----:B------:R3:W-:Y:S04]  /*90c0*/  STS [R7+0x8000], R3 ;  /* 0x0080000307007388 */ /* 0x0007e80000000800 */
[----:B------:R3:W-:Y:S01]  /*90d0*/  STS [R7+0x8400], R2 ;  /* 0x0084000207007388 */ /* 0x0007e20000000800 */
[----:B------:R-:W-:-:S03]  /*90e0*/  IMAD.MOV.U32 R12, RZ, RZ, c[0x0][0x388] ;  /* 0x0000e200ff0c7624 */ /* 0x000fc600078e00ff */
[----:B------:R-:W4:Y:S01]  /*90f0*/  LDL.LU R8, [R1+0x8] ;  /* 0x0000080001087983 */ /* 0x000f220000300800 */
[----:B-1----:R-:W-:-:S05]  /*9100*/  F2FP.BF16.PACK_AB R0, R85, R84 ;  /* 0x000000545500723e */ /* 0x002fca00000010ff */
[----:B------:R1:W-:Y:S01]  /*9110*/  STS [R6+0x8000], R0 ;  /* 0x0080000006007388 */ /* 0x0003e20000000800 */
[----:B--2---:R-:W-:Y:S02]  /*9120*/  @P2 LEA R4, P0, R228, c[0x0][0x508], 0x2 ;  /* 0x00014200e4042a11 */ /* 0x004fe400078010ff */
[----:B---3--:R-:W-:Y:S02]  /*9130*/  F2FP.BF16.PACK_AB R3, R67, R66 ;  /* 0x000000424303723e */ /* 0x008fe400000010ff */
[----:B------:R-:W-:-:S03]  /*9140*/  F2FP.BF16.PACK_AB R2, R81, R80 ;  /* 0x000000505102723e */ /* 0x000fc600000010ff */
[----:B------:R2:W-:Y:S04]  /*9150*/  STS [R6+0x8400], R3 ;  /* 0x0084000306007388 */ /* 0x0005e80000000800 */
[----:B------:R3:W-:Y:S01]  /*9160*/  STS [R5+0x8000], R2 ;  /* 0x0080000205007388 */ /* 0x0007e20000000800 */
[----:B-1----:R-:W-:-:S05]  /*9170*/  F2FP.BF16.PACK_AB R0, R55, R54 ;  /* 0x000000363700723e */ /* 0x002fca00000010ff */
[----:B------:R1:W-:Y:S01]  /*9180*/  STS [R5+0x8400], R0 ;  /* 0x0084000005007388 */ /* 0x0003e20000000800 */
[----:B--2---:R-:W-:Y:S01]  /*9190*/  F2FP.BF16.PACK_AB R3, R49, R48 ;  /* 0x000000303103723e */ /* 0x004fe200000010ff */
[----:B------:R-:W-:Y:S02]  /*91a0*/  IMAD.MOV.U32 R6, RZ, RZ, 0x4 ;  /* 0x00000004ff067424 */ /* 0x000fe400078e00ff */
[----:B---3--:R-:W-:Y:S02]  /*91b0*/  IMAD.MOV.U32 R2, RZ, RZ, RZ ;  /* 0x000000ffff027224 */ /* 0x008fe400078e00ff */
[----:B------:R-:W-:Y:S01]  /*91c0*/  STS [R9+0x8000], R3 ;  /* 0x0080000309007388 */ /* 0x000fe20000000800 */
[C---:B------:R-:W-:Y:S01]  /*91d0*/  IMAD.WIDE R6, R228.reuse, R6, c[0x0][0x500] ;  /* 0x00014000e4067625 */ /* 0x040fe200078e0206 */
[----:B-1----:R-:W-:Y:S02]  /*91e0*/  F2FP.BF16.PACK_AB R0, R47, R46 ;  /* 0x0000002e2f00723e */ /* 0x002fe400000010ff */
[----:B------:R-:W-:-:S03]  /*91f0*/  @P2 LEA.HI.X R5, R228, c[0x0][0x50c], R251, 0x2, P0 ;  /* 0x00014300e4052a11 */ /* 0x000fc600000f14fb */
[----:B------:R1:W-:Y:S04]  /*9200*/  STS [R9+0x8400], R0 ;  /* 0x0084000009007388 */ /* 0x0003e80000000800 */
[----:B------:R-:W-:Y:S06]  /*9210*/  BAR.SYNC.DEFER_BLOCKING 0x1, 0x100 ;  /* 0x0044000000007b1d */ /* 0x000fec0000010000 */
[----:B------:R2:W5:Y:S04]  /*9220*/  @P2 LDG.E R12, [R4.64] ;  /* 0x00000006040c2981 */ /* 0x000568000c1e1900 */
[----:B------:R2:W5:Y:S01]  /*9230*/  @P1 LDG.E R2, [R6.64] ;  /* 0x0000000606021981 */ /* 0x000562000c1e1900 */
[----:B----4-:R-:W-:-:S04]  /*9240*/  ISETP.NE.AND P0, PT, R8, RZ, PT ;  /* 0x000000ff0800720c */ /* 0x010fc80003f05270 */
[----:B-1----:R-:W-:Y:S01]  /*9250*/  SEL R0, R8, c[0x0][0x3d4], P0 ;  /* 0x0000f50008007a07 */ /* 0x002fe20000000000 */
[----:B------:R-:W-:Y:S05]  /*9260*/  @P2 BRA `(.L_x_50) ;  /* 0x0000004000002947 */ /* 0x000fea0003800000 */
[----:B--2---:R-:W-:Y:S05]  /*9270*/  @!P1 BRA `(.L_x_50) ;  /* 0x0000003000009947 */ /* 0x004fea0003800000 */
[----:B-----5:R1:W2:Y:S04]  /*9280*/  LDG.E R12, [R6.64] ;  /* 0x00000006060c7981 */ /* 0x0202a8000c1e1900 */
[----:B-1----:R-:W2:Y:S02]  /*9290*/  LDG.E R6, [R6.64+0x4] ;  /* 0x0000040606067981 */ /* 0x002ea4000c1e1900 */
[----:B--2---:R-:W-:Y:S02]  /*92a0*/  IADD3 R12, -R12, R6, RZ ;  /* 0x000000060c0c7210 */ /* 0x004fe40007ffe1ff */
.L_x_50:
[----:B--2---:R-:W2:Y:S04]  /*92b0*/  LDL R3, [R1+0x3c] ;  /* 0x00003c0001037983 */ /* 0x004ea80000100800 */
[----:B------:R-:W3:Y:S01]  /*92c0*/  LDL R13, [R1+0xc] ;  /* 0x00000c00010d7983 */ /* 0x000ee20000100800 */
[----:B------:R-:W-:Y:S01]  /*92d0*/  IMAD.MOV.U32 R10, RZ, RZ, 0x368 ;  /* 0x00000368ff0a7424 */ /* 0x000fe200078e00ff */
[----:B------:R-:W-:Y:S01]  /*92e0*/  ISETP.GT.AND P3, PT, R0, 0x1, PT ;  /* 0x000000010000780c */ /* 0x000fe20003f64270 */
[----:B------:R-:W-:Y:S01]  /*92f0*/  IMAD.MOV.U32 R0, RZ, RZ, c[0x0][0x4e8] ;  /* 0x00013a00ff007624 */ /* 0x000fe200078e00ff */
[----:B------:R-:W4:Y:S01]  /*9300*/  LDL R22, [R1+0x38] ;  /* 0x0000380001167983 */ /* 0x000f220000100800 */
[----:B------:R-:W-:-:S02]  /*9310*/  ISETP.NE.U32.AND P0, PT, RZ, c[0x0][0x500], PT ;  /* 0x00014000ff007a0c */ /* 0x000fc40003f05070 */
[----:B------:R-:W-:Y:S02]  /*9320*/  SEL R10, R10, 0x328, P3 ;  /* 0x000003280a0a7807 */ /* 0x000fe40001800000 */
[----:B------:R-:W-:Y:S02]  /*9330*/  ISETP.NE.AND.EX P0, PT, RZ, c[0x0][0x504], PT, P0 ;  /* 0x00014100ff007a0c */ /* 0x000fe40003f05300 */
[----:B------:R-:W1:Y:S01]  /*9340*/  LDC.64 R6, c[0x0][R10+0x170] ;  /* 0x00005c000a067b82 */ /* 0x000e620000000a00 */
[----:B------:R-:W-:Y:S02]  /*9350*/  ISETP.NE.AND P2, PT, R0, 0x1, PT ;  /* 0x000000010000780c */ /* 0x000fe40003f45270 */
[----:B------:R-:W-:Y:S02]  /*9360*/  SEL R0, R228, RZ, !P0 ;  /* 0x000000ffe4007207 */ /* 0x000fe40004000000 */
[----:B------:R-:W-:-:S03]  /*9370*/  SEL R5, R251, RZ, !P0 ;  /* 0x000000fffb057207 */ /* 0x000fc60004000000 */
[----:B------:R-:W1:Y:S08]  /*9380*/  LDC.64 R14, c[0x0][R10+0x168] ;  /* 0x00005a000a0e7b82 */ /* 0x000e700000000a00 */
[----:B------:R1:W2:Y:S08]  /*9390*/  LDC.64 R18, c[0x0][R10+0x178] ;  /* 0x00005e000a127b82 */ /* 0x0002b00000000a00 */
[----:B------:R1:W2:Y:S01]  /*93a0*/  LDC.64 R16, c[0x0][R10+0x160] ;  /* 0x000058000a107b82 */ /* 0x0002a20000000a00 */
[----:B------:R-:W1:Y:S02]  /*93b0*/  S2R R23, SR_TID.X ;  /* 0x0000000000177919 */ /* 0x000e640000002100 */
[----:B-1----:R-:W-:-:S04]  /*93c0*/  IMAD R4, R7, R0, RZ ;  /* 0x0000000007047224 */ /* 0x002fc800078e02ff */
[C---:B------:R-:W-:Y:S02]  /*93d0*/  IMAD R11, R6.reuse, R5, R4 ;  /* 0x00000005060b7224 */ /* 0x040fe400078e0204 */
[----:B------:R-:W-:-:S04]  /*93e0*/  IMAD.WIDE.U32 R6, R6, R0, RZ ;  /* 0x0000000006067225 */ /* 0x000fc800078e00ff */
[----:B------:R-:W-:-:S04]  /*93f0*/  IMAD.WIDE.U32 R8, R14, R234, RZ ;  /* 0x000000ea0e087225 */ /* 0x000fc800078e00ff */
[----:B------:R-:W-:Y:S01]  /*9400*/  IMAD R10, R15, R234, RZ ;  /* 0x000000ea0f0a7224 */ /* 0x000fe200078e02ff */
[--C-:B-----5:R-:W-:Y:S02]  /*9410*/  IADD3 R14, P1, P0, R6, R8, R2.reuse ;  /* 0x00000008060e7210 */ /* 0x120fe4000783e002 */
[----:B------:R-:W-:Y:S02]  /*9420*/  SHF.R.S32.HI R6, RZ, 0x1f, R2 ;  /* 0x0000001fff067819 */ /* 0x000fe40000011402 */
[----:B------:R-:W-:-:S04]  /*9430*/  SHF.R.S32.HI R15, RZ, 0x1f, R23 ;  /* 0x0000001fff0f7819 */ /* 0x000fc80000011417 */
[----:B------:R-:W-:-:S04]  /*9440*/  LEA.HI R15, R15, R23, RZ, 0x5 ;  /* 0x000000170f0f7211 */ /* 0x000fc800078f28ff */
[----:B------:R-:W-:-:S05]  /*9450*/  LOP3.LUT R15, R15, 0xffffffe0, RZ, 0xc0, !PT ;  /* 0xffffffe00f0f7812 */ /* 0x000fca00078ec0ff */
[----:B------:R-:W-:Y:S02]  /*9460*/  IMAD.IADD R15, R23, 0x1, -R15 ;  /* 0x00000001170f7824 */ /* 0x000fe400078e0a0f */
[----:B--2---:R-:W-:-:S04]  /*9470*/  IMAD R3, R225, 0x80, R3 ;  /* 0x00000080e1037824 */ /* 0x004fc800078e0203 */
[----:B------:R-:W-:-:S04]  /*9480*/  @P2 IMAD.HI.U32 R5, R3, c[0x0][0x4ec], RZ ;  /* 0x00013b0003052a27 */ /* 0x000fc800078e00ff */
[----:B------:R-:W-:Y:S01]  /*9490*/  IMAD.MOV.U32 R4, RZ, RZ, R3 ;  /* 0x000000ffff047224 */ /* 0x000fe200078e0003 */
[----:B------:R-:W-:Y:S02]  /*94a0*/  @P2 SHF.R.U32.HI R4, RZ, c[0x0][0x4f0], R5 ;  /* 0x00013c00ff042a19 */ /* 0x000fe40000011605 */
[----:B---3--:R-:W-:Y:S01]  /*94b0*/  SEL R5, R13, RZ, P3 ;  /* 0x000000ff0d057207 */ /* 0x008fe20001800000 */
[----:B------:R-:W-:Y:S02]  /*94c0*/  IMAD.IADD R13, R7, 0x1, R11 ;  /* 0x00000001070d7824 */ /* 0x000fe400078e020b */
[----:B------:R-:W-:Y:S02]  /*94d0*/  IMAD.IADD R7, R9, 0x1, R10 ;  /* 0x0000000109077824 */ /* 0x000fe400078e020a */
[----:B------:R-:W-:Y:S02]  /*94e0*/  IMAD.MOV R10, RZ, RZ, -R4 ;  /* 0x000000ffff0a7224 */ /* 0x000fe400078e0a04 */
[----:B------:R-:W-:-:S02]  /*94f0*/  IMAD R11, R19, R5, RZ ;  /* 0x00000005130b7224 */ /* 0x000fc400078e02ff */
[----:B------:R-:W-:Y:S01]  /*9500*/  IMAD.WIDE.U32 R8, R18, R5, RZ ;  /* 0x0000000512087225 */ /* 0x000fe200078e00ff */
[----:B------:R-:W-:-:S03]  /*9510*/  IADD3.X R13, R13, R7, R6, P1, P0 ;  /* 0x000000070d0d7210 */ /* 0x000fc60000fe0406 */
[----:B------:R-:W-:Y:S01]  /*9520*/  IMAD R5, R10, c[0x0][0x4e8], R3 ;  /* 0x00013a000a057a24 */ /* 0x000fe200078e0203 */
[----:B------:R-:W-:Y:S01]  /*9530*/  IADD3 R8, P1, P0, R4, R14, R8 ;  /* 0x0000000e04087210 */ /* 0x000fe2000783e008 */
[----:B------:R-:W-:Y:S01]  /*9540*/  IMAD.IADD R11, R9, 0x1, R11 ;  /* 0x00000001090b7824 */ /* 0x000fe200078e020b */
[----:B------:R-:W-:Y:S01]  /*9550*/  SHF.R.S32.HI R7, RZ, 0x1f, R4 ;  /* 0x0000001fff077819 */ /* 0x000fe20000011404 */
[----:B------:R-:W-:Y:S01]  /*9560*/  IMAD R4, R17, R5, RZ ;  /* 0x0000000511047224 */ /* 0x000fe200078e02ff */
[----:B------:R-:W-:Y:S02]  /*9570*/  SHF.R.S32.HI R10, RZ, 0x1f, R5 ;  /* 0x0000001fff0a7819 */ /* 0x000fe40000011405 */
[----:B------:R-:W-:Y:S01]  /*9580*/  IADD3.X R9, R7, R13, R11, P1, P0 ;  /* 0x0000000d07097210 */ /* 0x000fe20000fe040b */
[----:B------:R-:W-:Y:S02]  /*9590*/  IMAD.MOV.U32 R11, RZ, RZ, c[0x0][0x4a8] ;  /* 0x00012a00ff0b7624 */ /* 0x000fe400078e00ff */
[----:B------:R-:W-:-:S02]  /*95a0*/  IMAD R7, R16, R10, R4 ;  /* 0x0000000a10077224 */ /* 0x000fc400078e0204 */
[----:B------:R-:W-:Y:S01]  /*95b0*/  IMAD.WIDE.U32 R4, R16, R5, R8 ;  /* 0x0000000510047225 */ /* 0x000fe200078e0008 */
[----:B------:R-:W-:-:S03]  /*95c0*/  SEL R8, R11, c[0x0][0x450], P3 ;  /* 0x000114000b087a07 */ /* 0x000fc60001800000 */
[----:B------:R-:W-:Y:S01]  /*95d0*/  IMAD.MOV.U32 R9, RZ, RZ, c[0x0][0x4ac] ;  /* 0x00012b00ff097624 */ /* 0x000fe200078e00ff */
[----:B------:R-:W-:Y:S01]  /*95e0*/  LEA R8, P0, R4, R8, 0x2 ;  /* 0x0000000804087211 */ /* 0x000fe200078010ff */
[----:B------:R-:W-:-:S03]  /*95f0*/  IMAD.IADD R5, R5, 0x1, R7 ;  /* 0x0000000105057824 */ /* 0x000fc600078e0207 */
[----:B------:R-:W-:-:S04]  /*9600*/  SEL R9, R9, c[0x0][0x454], P3 ;  /* 0x0001150009097a07 */ /* 0x000fc80001800000 */
[----:B------:R-:W-:Y:S01]  /*9610*/  LEA.HI.X R4, R4, R9, R5, 0x2, P0 ;  /* 0x0000000904047211 */ /* 0x000fe200000f1405 */
[----:B------:R-:W-:Y:S01]  /*9620*/  SHFL.IDX PT, R10, R8, RZ, 0x1c1f ;  /* 0x001c1fff080a7589 */ /* 0x000fe200000e0000 */
[----:B----4-:R-:W-:-:S03]  /*9630*/  IMAD R5, R225, 0x80, R22 ;  /* 0x00000080e1057824 */ /* 0x010fc600078e0216 */
[----:B------:R-:W1:Y:S04]  /*9640*/  SHFL.IDX PT, R11, R4, RZ, 0x1c1f ;  /* 0x001c1fff040b7589 */ /* 0x000e6800000e0000 */
[----:B------:R-:W-:Y:S04]  /*9650*/  SHFL.IDX PT, R8, R8, 0x1, 0x1c1f ;  /* 0x003c1f0008087f89 */ /* 0x000fe800000e0000 */
[----:B------:R2:W3:Y:S01]  /*9660*/  SHFL.IDX PT, R9, R4, 0x1, 0x1c1f ;  /* 0x003c1f0004097f89 */ /* 0x0004e200000e0000 */
[----:B------:R-:W-:Y:S02]  /*9670*/  LOP3.LUT P0, RZ, R15, 0x3, RZ, 0xc0, !PT ;  /* 0x000000030fff7812 */ /* 0x000fe4000780c0ff */
[----:B------:R-:W-:Y:S01]  /*9680*/  IADD3 R7, R5, 0x8, RZ ;  /* 0x0000000805077810 */ /* 0x000fe20007ffe0ff */
[----:B--2---:R-:W-:-:S05]  /*9690*/  IMAD R4, R12, c[0x0][0x4e8], RZ ;  /* 0x00013a000c047a24 */ /* 0x004fca00078e02ff */
[-C--:B------:R-:W-:Y:S02]  /*96a0*/  ISETP.GE.OR P1, PT, R5, R4.reuse, P0 ;  /* 0x000000040500720c */ /* 0x080fe40000726670 */
[----:B------:R-:W-:-:S11]  /*96b0*/  ISETP.GE.OR P0, PT, R7, R4, P0 ;  /* 0x000000040700720c */ /* 0x000fd60000706670 */
[----:B-1----:R1:W-:Y:S01]  /*96c0*/  @!P1 ST.E [R10.64], R21 ;  /* 0x000000150a009985 */ /* 0x0023e2000c101906 */
[----:B------:R-:W-:-:S03]  /*96d0*/  ISETP.GE.AND P1, PT, R5, R4, PT ;  /* 0x000000040500720c */ /* 0x000fc60003f26270 */
[----:B---3--:R1:W-:Y:S01]  /*96e0*/  @!P0 ST.E [R8.64], R20 ;  /* 0x0000001408008985 */ /* 0x0083e2000c101906 */
[----:B------:R-:W-:Y:S01]  /*96f0*/  ISETP.GE.AND P0, PT, R7, R4, PT ;  /* 0x000000040700720c */ /* 0x000fe20003f06270 */
[----:B------:R-:W-:Y:S05]  /*9700*/  @P3 BRA `(.L_x_51) ;  /* 0x0000085000003947 */ /* 0x000fea0003800000 */
[----:B------:R-:W2:Y:S01]  /*9710*/  LDL R15, [R1+0x30] ;  /* 0x00003000010f7983 */ /* 0x000ea20000100800 */
[----:B------:R-:W-:Y:S01]  /*9720*/  IMAD R3, R6, c[0x0][0x3a0], RZ ;  /* 0x0000e80006037a24 */ /* 0x000fe200078e02ff */
[----:B-1----:R-:W-:Y:S01]  /*9730*/  SHF.R.S32.HI R8, RZ, 0x1f, R0 ;  /* 0x0000001fff087819 */ /* 0x002fe20000011400 */
[C---:B------:R-:W-:Y:S01]  /*9740*/  IMAD.WIDE.U32 R6, R2.reuse, c[0x0][0x3a0], RZ ;  /* 0x0000e80002067a25 */ /* 0x040fe200078e00ff */
[----:B------:R1:W3:Y:S03]  /*9750*/  LDS.128 R24, [R195+0x80] ;  /* 0x00008000c3187984 */ /* 0x0002e60000000c00 */
[----:B------:R-:W-:Y:S01]  /*9760*/  IMAD R2, R2, c[0x0][0x3a4], R3 ;  /* 0x0000e90002027a24 */ /* 0x000fe200078e0203 */
[----:B------:R1:W4:Y:S04]  /*9770*/  LDS.128 R36, [R195+0x1080] ;  /* 0x00108000c3247984 */ /* 0x0003280000000c00 */
[----:B------:R-:W-:Y:S01]  /*9780*/  IADD3 R3, R7, R2, RZ ;  /* 0x0000000207037210 */ /* 0x000fe20007ffe0ff */
[----:B------:R1:W1:Y:S01]  /*9790*/  LDS.128 R48, [R195+0x2080] ;  /* 0x00208000c3307984 */ /* 0x0002620000000c00 */
[----:B------:R-:W-:-:S03]  /*97a0*/  MOV R2, R6 ;  /* 0x0000000600027202 */ /* 0x000fc60000000f00 */
[----:B------:R1:W1:Y:S02]  /*97b0*/  LDS.128 R56, [R195+0x3080] ;  /* 0x00308000c3387984 */ /* 0x0002640000000c00 */
[----:B------:R-:W-:Y:S02]  /*97c0*/  IMAD.WIDE.U32 R6, R234, c[0x0][0x3e8], R2 ;  /* 0x0000fa00ea067a25 */ /* 0x000fe400078e0002 */
[----:B------:R1:W1:Y:S02]  /*97d0*/  LDS.128 R20, [R195+0x4080] ;  /* 0x00408000c3147984 */ /* 0x0002640000000c00 */
[----:B------:R-:W-:Y:S02]  /*97e0*/  IMAD R3, R8, c[0x0][0x3f0], RZ ;  /* 0x0000fc0008037a24 */ /* 0x000fe400078e02ff */
[----:B------:R1:W1:Y:S01]  /*97f0*/  LDS.128 R32, [R195+0x5080] ;  /* 0x00508000c3207984 */ /* 0x0002620000000c00 */
[----:B------:R-:W-:-:S03]  /*9800*/  IMAD R7, R234, c[0x0][0x3ec], R7 ;  /* 0x0000fb00ea077a24 */ /* 0x000fc600078e0207 */
[----:B------:R1:W1:Y:S01]  /*9810*/  LDS.128 R44, [R195+0x6080] ;  /* 0x00608000c32c7984 */ /* 0x0002620000000c00 */
[----:B------:R-:W-:-:S03]  /*9820*/  IMAD.WIDE.U32 R6, R0, c[0x0][0x3f0], R6 ;  /* 0x0000fc0000067a25 */ /* 0x000fc600078e0006 */
[----:B------:R1:W1:Y:S04]  /*9830*/  LDS.128 R52, [R195+0x7080] ;  /* 0x00708000c3347984 */ /* 0x0002680000000c00 */
[----:B------:R1:W1:Y:S04]  /*9840*/  LDS.128 R16, [R195+0x8080] ;  /* 0x00808000c3107984 */ /* 0x0002680000000c00 */
[----:B------:R1:W1:Y:S04]  /*9850*/  LDS.128 R28, [R195+0x9080] ;  /* 0x00908000c31c7984 */ /* 0x0002680000000c00 */
[----:B------:R1:W1:Y:S04]  /*9860*/  LDS.128 R40, [R195+0xa080] ;  /* 0x00a08000c3287984 */ /* 0x0002680000000c00 */
[----:B------:R1:W1:Y:S04]  /*9870*/  LDS.128 R60, [R195+0xb080] ;  /* 0x00b08000c33c7984 */ /* 0x0002680000000c00 */
[----:B------:R-:W5:Y:S02]  /*9880*/  S2R R10, SR_TID.X ;  /* 0x00000000000a7919 */ /* 0x000f640000002100 */
[----:B-----5:R-:W-:-:S04]  /*9890*/  SHF.R.S32.HI R9, RZ, 0x1f, R10 ;  /* 0x0000001fff097819 */ /* 0x020fc8000001140a */
[----:B------:R-:W-:-:S04]  /*98a0*/  LEA.HI R9, R9, R10, RZ, 0x3 ;  /* 0x0000000a09097211 */ /* 0x000fc800078f18ff */
[----:B------:R-:W-:-:S04]  /*98b0*/  SHF.R.S32.HI R9, RZ, 0x3, R9 ;  /* 0x00000003ff097819 */ /* 0x000fc80000011409 */
[C---:B------:R-:W-:Y:S02]  /*98c0*/  LEA R11, R225.reuse, R9, 0x7 ;  /* 0x00000009e10b7211 */ /* 0x040fe400078e38ff */
[----:B--2---:R-:W-:-:S04]  /*98d0*/  LEA R5, R225, R15, 0x7 ;  /* 0x0000000fe1057211 */ /* 0x004fc800078e38ff */
[----:B------:R-:W-:Y:S01]  /*98e0*/  MOV R2, R5 ;  /* 0x0000000500027202 */ /* 0x000fe20000000f00 */
[----:B------:R-:W-:-:S05]  /*98f0*/  @P2 IMAD.HI.U32 R8, R5, c[0x0][0x4ec], RZ ;  /* 0x00013b0005082a27 */ /* 0x000fca00078e00ff */
[----:B------:R-:W-:Y:S01]  /*9900*/  @P2 SHF.R.U32.HI R2, RZ, c[0x0][0x4f0], R8 ;  /* 0x00013c00ff022a19 */ /* 0x000fe20000011608 */
[----:B------:R-:W-:-:S03]  /*9910*/  IMAD R8, R0, c[0x0][0x3f4], R3 ;  /* 0x0000fd0000087a24 */ /* 0x000fc600078e0203 */
[----:B------:R-:W-:Y:S02]  /*9920*/  SHF.R.S32.HI R3, RZ, 0x1f, R2 ;  /* 0x0000001fff037819 */ /* 0x000fe40000011402 */
[----:B------:R-:W-:Y:S02]  /*9930*/  IADD3 R0, -R2, RZ, RZ ;  /* 0x000000ff02007210 */ /* 0x000fe40007ffe1ff */
[----:B------:R-:W-:Y:S01]  /*9940*/  IADD3 R7, R7, R8, RZ ;  /* 0x0000000807077210 */ /* 0x000fe20007ffe0ff */
[----:B------:R-:W-:Y:S02]  /*9950*/  IMAD R3, R3, c[0x0][0x3e0], RZ ;  /* 0x0000f80003037a24 */ /* 0x000fe400078e02ff */
[----:B------:R-:W-:Y:S02]  /*9960*/  IMAD R0, R0, c[0x0][0x4e8], R5 ;  /* 0x00013a0000007a24 */ /* 0x000fe400078e0205 */
[C---:B------:R-:W-:Y:S02]  /*9970*/  IMAD R8, R2.reuse, c[0x0][0x3e4], R3 ;  /* 0x0000f90002087a24 */ /* 0x040fe400078e0203 */
[----:B------:R-:W-:Y:S01]  /*9980*/  IMAD.WIDE.U32 R2, R2, c[0x0][0x3e0], R6 ;  /* 0x0000f80002027a25 */ /* 0x000fe200078e0006 */
[----:B------:R-:W-:-:S04]  /*9990*/  SHF.R.S32.HI R5, RZ, 0x1f, R0 ;  /* 0x0000001fff057819 */ /* 0x000fc80000011400 */
[----:B------:R-:W-:Y:S01]  /*99a0*/  IADD3 R3, R3, R8, RZ ;  /* 0x0000000803037210 */ /* 0x000fe20007ffe0ff */
[----:B------:R-:W-:-:S04]  /*99b0*/  IMAD R5, R5, c[0x0][0x3d8], RZ ;  /* 0x0000f60005057a24 */ /* 0x000fc800078e02ff */
[----:B------:R-:W-:-:S04]  /*99c0*/  IMAD.WIDE.U32 R2, R0, c[0x0][0x3d8], R2 ;  /* 0x0000f60000027a25 */ /* 0x000fc800078e0002 */
[----:B------:R-:W-:Y:S01]  /*99d0*/  IMAD R0, R0, c[0x0][0x3dc], R5 ;  /* 0x0000f70000007a24 */ /* 0x000fe200078e0205 */
[----:B------:R-:W-:-:S04]  /*99e0*/  LEA R13, P0, R2, c[0x0][0x380], 0x1 ;  /* 0x0000e000020d7a11 */ /* 0x000fc800078008ff */
[----:B------:R-:W-:-:S04]  /*99f0*/  IADD3 R0, R3, R0, RZ ;  /* 0x0000000003007210 */ /* 0x000fc80007ffe0ff */
[----:B------:R-:W-:Y:S01]  /*9a00*/  LEA.HI.X R12, R2, c[0x0][0x384], R0, 0x1, P0 ;  /* 0x0000e100020c7a11 */ /* 0x000fe200000f0c00 */
[----:B------:R-:W-:Y:S05]  /*9a10*/  BRA.DIV ~URZ, `(.L_x_52) ;  /* 0x000039027f007947 */ /* 0x000fea000b800000 */
[----:B-1-34-:R1:W2:Y:S02]  /*9a20*/  SHFL.IDX PT, R10, R12, RZ, 0x181f ;  /* 0x00181fff0c0a7589 */ /* 0x01a2a400000e0000 */
.L_x_115:
[----:B------:R-:W-:Y:S05]  /*9a30*/  BRA.DIV ~URZ, `(.L_x_53) ;  /* 0x000039527f007947 */ /* 0x000fea000b800000 */
[----:B------:R3:W4:Y:S02]  /*9a40*/  SHFL.IDX PT, R0, R13, RZ, 0x181f ;  /* 0x00181fff0d007589 */ /* 0x00072400000e0000 */
.L_x_116:
[----:B------:R-:W-:Y:S01]  /*9a50*/  ISETP.GE.AND P0, PT, R11, R4, PT ;  /* 0x000000040b00720c */ /* 0x000fe20003f06270 */
[----:B------:R-:W-:-:S12]  /*9a60*/  BSSY B0, `(.L_x_54) ;  /* 0x000000f000007945 */ /* 0x000fd80003800000 */
[----:B------:R-:W-:Y:S05]  /*9a70*/  @P0 BRA `(.L_x_55) ;  /* 0x000000d000000947 */ /* 0x000fea0003800000 */
[----:B------:R-:W5:Y:S01]  /*9a80*/  LDL R5, [R1] ;  /* 0x0000000001057983 */ /* 0x000f620000100800 */
[----:B------:R-:W-:Y:S02]  /*9a90*/  ISETP.GE.AND P5, PT, R220, c[0x0][0x3c8], PT ;  /* 0x0000f200dc007a0c */ /* 0x000fe40003fa6270 */
[----:B------:R-:W-:Y:S02]  /*9aa0*/  ISETP.GE.AND P4, PT, R222, c[0x0][0x3c8], PT ;  /* 0x0000f200de007a0c */ /* 0x000fe40003f86270 */
[----:B------:R-:W-:-:S09]  /*9ab0*/  ISETP.GE.AND P3, PT, R223, c[0x0][0x3c8], PT ;  /* 0x0000f200df007a0c */ /* 0x000fd20003f66270 */
[-C--:B----4-:R-:W-:Y:S02]  /*9ac0*/  @!P5 LEA R8, P2, R220, R0.reuse, 0x1 ;  /* 0x00000000dc08d211 */ /* 0x090fe400078408ff */
[-C--:B------:R-:W-:Y:S02]  /*9ad0*/  @!P4 LEA R6, P1, R222, R0.reuse, 0x1 ;  /* 0x00000000de06c211 */ /* 0x080fe400078208ff */
[C---:B------:R-:W-:Y:S02]  /*9ae0*/  @!P3 LEA R2, P0, R223.reuse, R0, 0x1 ;  /* 0x00000000df02b211 */ /* 0x040fe400078008ff */
[-C--:B--2---:R-:W-:Y:S02]  /*9af0*/  @!P5 LEA.HI.X R9, R220, R10.reuse, R221, 0x1, P2 ;  /* 0x0000000adc09d211 */ /* 0x084fe400010f0cdd */
[----:B------:R-:W-:-:S03]  /*9b00*/  @!P3 LEA.HI.X R3, R223, R10, R252, 0x1, P0 ;  /* 0x0000000adf03b211 */ /* 0x000fc600000f0cfc */
[----:B------:R2:W-:Y:S01]  /*9b10*/  @!P5 ST.E.128 [R8.64], R24 ;  /* 0x000000180800d985 */ /* 0x0005e2000c101d06 */
[----:B-----5:R-:W-:-:S05]  /*9b20*/  @!P4 LEA.HI.X R7, R222, R10, R5, 0x1, P1 ;  /* 0x0000000ade07c211 */ /* 0x020fca00008f0c05 */
[----:B------:R2:W-:Y:S04]  /*9b30*/  @!P4 ST.E.128 [R6.64], R20 ;  /* 0x000000140600c985 */ /* 0x0005e8000c101d06 */
[----:B------:R2:W-:Y:S02]  /*9b40*/  @!P3 ST.E.128 [R2.64], R16 ;  /* 0x000000100200b985 */ /* 0x0005e4000c101d06 */
.L_x_55:
[----:B------:R-:W-:Y:S05]  /*9b50*/  BSYNC B0 ;  /* 0x0000000000007941 */ /* 0x000fea0003800000 */
.L_x_54:
[----:B------:R-:W-:Y:S05]  /*9b60*/  BRA.DIV ~URZ, `(.L_x_56) ;  /* 0x000038827f007947 */ /* 0x000fea000b800000 */
[----:B--2---:R2:W1:Y:S04]  /*9b70*/  SHFL.IDX PT, R10, R12, 0x1, 0x181f ;  /* 0x00381f000c0a7f89 */ /* 0x00446800000e0000 */
[----:B----4-:R2:W4:Y:S02]  /*9b80*/  SHFL.IDX PT, R0, R13, 0x1, 0x181f ;  /* 0x00381f000d007f89 */ /* 0x01052400000e0000 */
.L_x_117:
[----:B------:R-:W-:Y:S01]  /*9b90*/  IADD3 R2, R11, 0x20, RZ ;  /* 0x000000200b027810 */ /* 0x000fe20007ffe0ff */
[----:B------:R-:W-:Y:S03]  /*9ba0*/  BSSY B0, `(.L_x_57) ;  /* 0x0000010000007945 */ /* 0x000fe60003800000 */
[----:B------:R-:W-:-:S13]  /*9bb0*/  ISETP.GE.AND P0, PT, R2, R4, PT ;  /* 0x000000040200720c */ /* 0x000fda0003f06270 */
        /* <DEDUP_REMOVED lines=8> */
[-C--:B-1----:R-:W-:Y:S02]  /*9c40*/  @!P2 LEA.HI.X R9, R220, R10.reuse, R221, 0x1, P5 ;  /* 0x0000000adc09a211 */ /* 0x082fe400028f0cdd */
[----:B------:R-:W-:-:S03]  /*9c50*/  @!P0 LEA.HI.X R3, R223, R10, R252, 0x1, P3 ;  /* 0x0000000adf038211 */ /* 0x000fc600018f0cfc */
[----:B------:R1:W-:Y:S01]  /*9c60*/  @!P2 ST.E.128 [R8.64], R36 ;  /* 0x000000240800a985 */ /* 0x0003e2000c101d06 */
[----:B-----5:R-:W-:-:S05]  /*9c70*/  @!P1 LEA.HI.X R7, R222, R10, R5, 0x1, P4 ;  /* 0x0000000ade079211 */ /* 0x020fca00020f0c05 */
[----:B------:R1:W-:Y:S04]  /*9c80*/  @!P1 ST.E.128 [R6.64], R32 ;  /* 0x0000002006009985 */ /* 0x0003e8000c101d06 */
[----:B------:R1:W-:Y:S02]  /*9c90*/  @!P0 ST.E.128 [R2.64], R28 ;  /* 0x0000001c02008985 */ /* 0x0003e4000c101d06 */
.L_x_58:
[----:B------:R-:W-:Y:S05]  /*9ca0*/  BSYNC B0 ;  /* 0x0000000000007941 */ /* 0x000fea0003800000 */
.L_x_57:
[----:B------:R-:W-:Y:S05]  /*9cb0*/  BRA.DIV ~URZ, `(.L_x_59) ;  /* 0x000037f27f007947 */ /* 0x000fea000b800000 */
[----:B-1----:R1:W2:Y:S02]  /*9cc0*/  SHFL.IDX PT, R10, R12, 0x2, 0x181f ;  /* 0x00581f000c0a7f89 */ /* 0x0022a400000e0000 */
.L_x_118:
[----:B------:R-:W-:Y:S05]  /*9cd0*/  BRA.DIV ~URZ, `(.L_x_60) ;  /* 0x000038427f007947 */ /* 0x000fea000b800000 */
[----:B----4-:R4:W1:Y:S02]  /*9ce0*/  SHFL.IDX PT, R0, R13, 0x2, 0x181f ;  /* 0x00581f000d007f89 */ /* 0x01086400000e0000 */
.L_x_119:
        /* <DEDUP_REMOVED lines=8> */
[-C--:B-1----:R-:W-:Y:S02]  /*9d70*/  @!P2 LEA R8, P5, R220, R0.reuse, 0x1 ;  /* 0x00000000dc08a211 */ /* 0x082fe400078a08ff */
        /* <DEDUP_REMOVED lines=8> */
.L_x_62:
[----:B------:R-:W-:Y:S05]  /*9e00*/  BSYNC B0 ;  /* 0x0000000000007941 */ /* 0x000fea0003800000 */
.L_x_61:
[----:B------:R-:W-:Y:S05]  /*9e10*/  BRA.DIV ~URZ, `(.L_x_63) ;  /* 0x000037627f007947 */ /* 0x000fea000b800000 */
[----:B-1----:R1:W3:Y:S04]  /*9e20*/  SHFL.IDX PT, R6, R12, 0x3, 0x181f ;  /* 0x00781f000c067f89 */ /* 0x0022e800000e0000 */
[----:B------:R1:W4:Y:S02]  /*9e30*/  SHFL.IDX PT, R0, R13, 0x3, 0x181f ;  /* 0x00781f000d007f89 */ /* 0x00032400000e0000 */
.L_x_120:
[----:B------:R-:W-:-:S04]  /*9e40*/  IADD3 R2, R11, 0x60, RZ ;  /* 0x000000600b027810 */ /* 0x000fc80007ffe0ff */
[----:B------:R-:W-:-:S13]  /*9e50*/  ISETP.GE.AND P0, PT, R2, R4, PT ;  /* 0x000000040200720c */ /* 0x000fda0003f06270 */
[----:B------:R-:W-:Y:S05]  /*9e60*/  @P0 BRA `(.L_x_64) ;  /* 0x000020e000000947 */ /* 0x000fea0003800000 */
[----:B------:R-:W5:Y:S01]  /*9e70*/  LDL R7, [R1] ;  /* 0x0000000001077983 */ /* 0x000f620000100800 */
[----:B------:R-:W-:Y:S02]  /*9e80*/  ISETP.GE.AND P1, PT, R220, c[0x0][0x3c8], PT ;  /* 0x0000f200dc007a0c */ /* 0x000fe40003f26270 */
[----:B------:R-:W-:-:S11]  /*9e90*/  ISETP.GE.AND P0, PT, R222, c[0x0][0x3c8], PT ;  /* 0x0000f200de007a0c */ /* 0x000fd60003f06270 */
[-C--:B----4-:R-:W-:Y:S02]  /*9ea0*/  @!P1 LEA R4, P3, R220, R0.reuse, 0x1 ;  /* 0x00000000dc049211 */ /* 0x090fe400078608ff */
[----:B------:R-:W-:Y:S02]  /*9eb0*/  @!P0 LEA R2, P2, R222, R0, 0x1 ;  /* 0x00000000de028211 */ /* 0x000fe400078408ff */
[----:B---3--:R-:W-:-:S05]  /*9ec0*/  @!P1 LEA.HI.X R5, R220, R6, R221, 0x1, P3 ;  /* 0x00000006dc059211 */ /* 0x008fca00018f0cdd */
[----:B------:R3:W-:Y:S01]  /*9ed0*/  @!P1 ST.E.128 [R4.64], R56 ;  /* 0x0000003804009985 */ /* 0x0007e2000c101d06 */
[----:B-----5:R-:W-:-:S05]  /*9ee0*/  @!P0 LEA.HI.X R3, R222, R6, R7, 0x1, P2 ;  /* 0x00000006de038211 */ /* 0x020fca00010f0c07 */
[----:B------:R3:W-:Y:S01]  /*9ef0*/  @!P0 ST.E.128 [R2.64], R52 ;  /* 0x0000003402008985 */ /* 0x0007e2000c101d06 */
[----:B------:R-:W-:-:S13]  /*9f00*/  ISETP.GE.AND P0, PT, R223, c[0x0][0x3c8], PT ;  /* 0x0000f200df007a0c */ /* 0x000fda0003f06270 */
[----:B------:R-:W-:Y:S05]  /*9f10*/  @P0 BRA `(.L_x_64) ;  /* 0x0000203000000947 */ /* 0x000fea0003800000 */
[----:B---3--:R-:W-:-:S04]  /*9f20*/  LEA R2, P0, R223, R0, 0x1 ;  /* 0x00000000df027211 */ /* 0x008fc800078008ff */
[----:B------:R-:W-:-:S05]  /*9f30*/  LEA.HI.X R3, R223, R6, R252, 0x1, P0 ;  /* 0x00000006df037211 */ /* 0x000fca00000f0cfc */
[----:B------:R3:W-:Y:S01]  /*9f40*/  ST.E.128 [R2.64], R60 ;  /* 0x0000003c02007985 */ /* 0x0007e2000c101d06 */
[----:B------:R-:W-:Y:S05]  /*9f50*/  BRA `(.L_x_64) ;  /* 0x00001ff000007947 */ /* 0x000fea0003800000 */
.L_x_51:
[----:B------:R-:W2:Y:S01]  /*9f60*/  LDL.LU R7, [R1+0xc] ;  /* 0x00000c0001077983 */ /* 0x000ea20000300800 */
[----:B------:R-:W-:Y:S02]  /*9f70*/  IMAD R6, R6, c[0x0][0x408], RZ ;  /* 0x0001020006067a24 */ /* 0x000fe400078e02ff */
[----:B------:R-:W-:-:S04]  /*9f80*/  IMAD.WIDE.U32 R4, R2, c[0x0][0x408], RZ ;  /* 0x0001020002047a25 */ /* 0x000fc800078e00ff */
[----:B------:R-:W-:Y:S02]  /*9f90*/  IMAD R2, R2, c[0x0][0x40c], R6 ;  /* 0x0001030002027a24 */ /* 0x000fe400078e0206 */
[----:B------:R-:W-:-:S03]  /*9fa0*/  @P2 IMAD.HI.U32 R6, R3, c[0x0][0x4ec], RZ ;  /* 0x00013b0003062a27 */ /* 0x000fc600078e00ff */
[----:B------:R-:W-:Y:S02]  /*9fb0*/  IADD3 R5, R5, R2, RZ ;  /* 0x0000000205057210 */ /* 0x000fe40007ffe0ff */
[----:B------:R-:W-:-:S03]  /*9fc0*/  SHF.R.S32.HI R2, RZ, 0x1f, R0 ;  /* 0x0000001fff027819 */ /* 0x000fc60000011400 */
[----:B------:R-:W-:-:S04]  /*9fd0*/  IMAD.WIDE.U32 R4, R234, c[0x0][0x438], R4 ;  /* 0x00010e00ea047a25 */ /* 0x000fc800078e0004 */
[----:B------:R-:W-:Y:S02]  /*9fe0*/  IMAD R2, R2, c[0x0][0x440], RZ ;  /* 0x0001100002027a24 */ /* 0x000fe400078e02ff */
[----:B------:R-:W-:Y:S02]  /*9ff0*/  IMAD R5, R234, c[0x0][0x43c], R5 ;  /* 0x00010f00ea057a24 */ /* 0x000fe400078e0205 */
[C---:B------:R-:W-:Y:S02]  /*a000*/  IMAD R2, R0.reuse, c[0x0][0x444], R2 ;  /* 0x0001110000027a24 */ /* 0x040fe400078e0202 */
[----:B------:R-:W-:Y:S01]  /*a010*/  IMAD.WIDE.U32 R4, R0, c[0x0][0x440], R4 ;  /* 0x0001100000047a25 */ /* 0x000fe200078e0004 */
[----:B------:R-:W-:Y:S02]  /*a020*/  MOV R0, R3 ;  /* 0x0000000300007202 */ /* 0x000fe40000000f00 */
[----:B------:R-:W-:Y:S02]  /*a030*/  @P2 SHF.R.U32.HI R0, RZ, c[0x0][0x4f0], R6 ;  /* 0x00013c00ff002a19 */ /* 0x000fe40000011606 */
[----:B------:R-:W-:-:S02]  /*a040*/  IADD3 R5, R5, R2, RZ ;  /* 0x0000000205057210 */ /* 0x000fc40007ffe0ff */
[----:B------:R-:W-:Y:S02]  /*a050*/  SHF.R.S32.HI R2, RZ, 0x1f, R0 ;  /* 0x0000001fff027819 */ /* 0x000fe40000011400 */
[----:B------:R-:W-:-:S03]  /*a060*/  IADD3 R6, -R0, RZ, RZ ;  /* 0x000000ff00067210 */ /* 0x000fc60007ffe1ff */
[----:B------:R-:W-:Y:S02]  /*a070*/  IMAD R2, R2, c[0x0][0x430], RZ ;  /* 0x00010c0002027a24 */ /* 0x000fe400078e02ff */
[----:B------:R-:W-:Y:S02]  /*a080*/  IMAD R6, R6, c[0x0][0x4e8], R3 ;  /* 0x00013a0006067a24 */ /* 0x000fe400078e0203 */
[----:B--2---:R-:W-:-:S04]  /*a090*/  IMAD.WIDE.U32 R4, R7, c[0x0][0x448], R4 ;  /* 0x0001120007047a25 */ /* 0x004fc800078e0004 */
        /* <DEDUP_REMOVED lines=12> */
[----:B------:R2:W3:Y:S02]  /*a160*/  SHFL.IDX PT, R4, R27, RZ, 0x1c1f ;  /* 0x001c1fff1b047589 */ /* 0x0004e400000e0000 */
.L_x_121:
[----:B------:R-:W-:Y:S05]  /*a170*/  BRA.DIV ~URZ, `(.L_x_66) ;  /* 0x000035327f007947 */ /* 0x000fea000b800000 */
[----:B------:R4:W1:Y:S02]  /*a180*/  SHFL.IDX PT, R0, R28, RZ, 0x1c1f ;  /* 0x001c1fff1c007589 */ /* 0x00086400000e0000 */
.L_x_122:
[C---:B------:R-:W-:Y:S01]  /*a190*/  IADD3 R13, R233.reuse, 0x8, RZ ;  /* 0x00000008e90d7810 */ /* 0x040fe20007ffe0ff */
[----:B------:R-:W-:Y:S01]  /*a1a0*/  BSSY B0, `(.L_x_67) ;  /* 0x0000097000007945 */ /* 0x000fe20003800000 */
[C---:B------:R-:W-:Y:S02]  /*a1b0*/  IADD3 R12, R233.reuse, 0x10, RZ ;  /* 0x00000010e90c7810 */ /* 0x040fe40007ffe0ff */
[C---:B------:R-:W-:Y:S02]  /*a1c0*/  IADD3 R15, R233.reuse, 0x18, RZ ;  /* 0x00000018e90f7810 */ /* 0x040fe40007ffe0ff */
[C---:B------:R-:W-:Y:S02]  /*a1d0*/  IADD3 R14, R233.reuse, 0x20, RZ ;  /* 0x00000020e90e7810 */ /* 0x040fe40007ffe0ff */
[C---:B------:R-:W-:Y:S02]  /*a1e0*/  IADD3 R16, R233.reuse, 0x28, RZ ;  /* 0x00000028e9107810 */ /* 0x040fe40007ffe0ff */
[----:B------:R-:W-:-:S02]  /*a1f0*/  IADD3 R17, R233, 0x30, RZ ;  /* 0x00000030e9117810 */ /* 0x000fc40007ffe0ff */
[C---:B------:R-:W-:Y:S02]  /*a200*/  IADD3 R18, R233.reuse, 0x38, RZ ;  /* 0x00000038e9127810 */ /* 0x040fe40007ffe0ff */
[C---:B-1----:R-:W-:Y:S02]  /*a210*/  IADD3 R20, R233.reuse, 0x40, RZ ;  /* 0x00000040e9147810 */ /* 0x042fe40007ffe0ff */
[C---:B------:R-:W-:Y:S02]  /*a220*/  IADD3 R19, R233.reuse, 0x48, RZ ;  /* 0x00000048e9137810 */ /* 0x040fe40007ffe0ff */
[C---:B------:R-:W-:Y:S02]  /*a230*/  IADD3 R21, R233.reuse, 0x50, RZ ;  /* 0x00000050e9157810 */ /* 0x040fe40007ffe0ff */
[C---:B------:R-:W-:Y:S02]  /*a240*/  IADD3 R22, R233.reuse, 0x58, RZ ;  /* 0x00000058e9167810 */ /* 0x040fe40007ffe0ff */
[----:B------:R-:W-:-:S02]  /*a250*/  IADD3 R23, R233, 0x60, RZ ;  /* 0x00000060e9177810 */ /* 0x000fc40007ffe0ff */
[C---:B------:R-:W-:Y:S02]  /*a260*/  IADD3 R45, R233.reuse, 0x80, RZ ;  /* 0x00000080e92d7810 */ /* 0x040fe40007ffe0ff */
[C---:B------:R-:W-:Y:S02]  /*a270*/  IADD3 R25, R233.reuse, 0x68, RZ ;  /* 0x00000068e9197810 */ /* 0x040fe40007ffe0ff */
[C---:B------:R-:W-:Y:S02]  /*a280*/  IADD3 R24, R233.reuse, 0x70, RZ ;  /* 0x00000070e9187810 */ /* 0x040fe40007ffe0ff */
[----:B------:R-:W-:Y:S02]  /*a290*/  IADD3 R26, R233, 0x78, RZ ;  /* 0x00000078e91a7810 */ /* 0x000fe40007ffe0ff */
[----:B------:R-:W-:Y:S02]  /*a2a0*/  SHF.R.S32.HI R44, RZ, 0x1f, R45 ;  /* 0x0000001fff2c7819 */ /* 0x000fe4000001142d */
[----:B------:R-:W-:-:S02]  /*a2b0*/  SHF.R.S32.HI R30, RZ, 0x1f, R13 ;  /* 0x0000001fff1e7819 */ /* 0x000fc4000001140d */
[----:B------:R-:W-:Y:S02]  /*a2c0*/  SHF.R.S32.HI R29, RZ, 0x1f, R12 ;  /* 0x0000001fff1d7819 */ /* 0x000fe4000001140c */
[----:B------:R-:W-:Y:S02]  /*a2d0*/  SHF.R.S32.HI R32, RZ, 0x1f, R15 ;  /* 0x0000001fff207819 */ /* 0x000fe4000001140f */
[----:B------:R-:W-:Y:S02]  /*a2e0*/  SHF.R.S32.HI R31, RZ, 0x1f, R14 ;  /* 0x0000001fff1f7819 */ /* 0x000fe4000001140e */
[----:B------:R-:W-:Y:S02]  /*a2f0*/  SHF.R.S32.HI R33, RZ, 0x1f, R16 ;  /* 0x0000001fff217819 */ /* 0x000fe40000011410 */
        /* <DEDUP_REMOVED lines=9> */
[----:B------:R-:W-:Y:S01]  /*a390*/  SHF.R.S32.HI R43, RZ, 0x1f, R26 ;  /* 0x0000001fff2b7819 */ /* 0x000fe2000001141a */
[----:B------:R-:W-:Y:S05]  /*a3a0*/  @P1 BRA `(.L_x_68) ;  /* 0x0000076000001947 */ /* 0x000fea0003800000 */
[----:B------:R-:W-:Y:S02]  /*a3b0*/  ISETP.GE.AND P4, PT, R233, c[0x0][0x3c8], PT ;  /* 0x0000f200e9007a0c */ /* 0x000fe40003f86270 */
[----:B------:R-:W-:Y:S02]  /*a3c0*/  ISETP.GE.AND P2, PT, R13, c[0x0][0x3c8], PT ;  /* 0x0000f2000d007a0c */ /* 0x000fe40003f46270 */
[----:B------:R-:W-:Y:S02]  /*a3d0*/  ISETP.GE.AND P5, PT, R12, c[0x0][0x3c8], PT ;  /* 0x0000f2000c007a0c */ /* 0x000fe40003fa6270 */
[----:B------:R-:W-:Y:S02]  /*a3e0*/  ISETP.GE.AND P1, PT, R15, c[0x0][0x3c8], PT ;  /* 0x0000f2000f007a0c */ /* 0x000fe40003f26270 */
[----:B------:R-:W-:-:S02]  /*a3f0*/  ISETP.GE.AND P6, PT, R14, c[0x0][0x3c8], PT ;  /* 0x0000f2000e007a0c */ /* 0x000fc40003fc6270 */
[C---:B------:R-:W-:Y:S02]  /*a400*/  IADD3 R11, R233.reuse, 0x88, RZ ;  /* 0x00000088e90b7810 */ /* 0x040fe40007ffe0ff */
[C---:B------:R-:W-:Y:S01]  /*a410*/  IADD3 R5, R233.reuse, 0x90, RZ ;  /* 0x00000090e9057810 */ /* 0x040fe20007ffe0ff */
[----:B------:R-:W-:Y:S01]  /*a420*/  @!P4 IMAD.MOV.U32 R6, RZ, RZ, R0 ;  /* 0x000000ffff06c224 */ /* 0x000fe200078e0000 */
[----:B------:R-:W-:Y:S01]  /*a430*/  IADD3 R79, R233, 0x88, RZ ;  /* 0x00000088e94f7810 */ /* 0x000fe20007ffe0ff */
[----:B---3--:R-:W-:Y:S01]  /*a440*/  @!P4 IMAD.MOV.U32 R7, RZ, RZ, R4 ;  /* 0x000000ffff07c224 */ /* 0x008fe200078e0004 */
[----:B------:R-:W-:Y:S02]  /*a450*/  @!P2 LEA R2, P3, R13, R0, 0x2 ;  /* 0x000000000d02a211 */ /* 0x000fe400078610ff */
[----:B------:R-:W-:Y:S01]  /*a460*/  SHF.R.S32.HI R79, RZ, 0x1f, R79 ;  /* 0x0000001fff4f7819 */ /* 0x000fe2000001144f */
[----:B------:R-:W-:Y:S01]  /*a470*/  @!P4 IMAD.WIDE R6, R233, 0x4, R6 ;  /* 0x00000004e906c825 */ /* 0x000fe200078e0206 */
[----:B------:R-:W-:-:S02]  /*a480*/  @!P2 LEA.HI.X R3, R13, R4, R30, 0x2, P3 ;  /* 0x000000040d03a211 */ /* 0x000fc400018f141e */
[C---:B------:R-:W-:Y:S02]  /*a490*/  IADD3 R10, R233.reuse, 0x98, RZ ;  /* 0x00000098e90a7810 */ /* 0x040fe40007ffe0ff */
[----:B------:R1:W-:Y:S01]  /*a4a0*/  @!P4 ST.E.64 [R6.64], R138 ;  /* 0x0000008a0600c985 */ /* 0x0003e2000c101b06 */
[C---:B------:R-:W-:Y:S02]  /*a4b0*/  IADD3 R83, R233.reuse, 0xa8, RZ ;  /* 0x000000a8e9537810 */ /* 0x040fe40007ffe0ff */
[C---:B------:R-:W-:Y:S01]  /*a4c0*/  IADD3 R82, R233.reuse, 0xa0, RZ ;  /* 0x000000a0e9527810 */ /* 0x040fe20007ffe0ff */
[----:B------:R3:W-:Y:S01]  /*a4d0*/  @!P2 ST.E.64 [R2.64], R100 ;  /* 0x000000640200a985 */ /* 0x0007e2000c101b06 */
[----:B------:R-:W-:Y:S02]  /*a4e0*/  ISETP.GE.AND P2, PT, R16, c[0x0][0x3c8], PT ;  /* 0x0000f20010007a0c */ /* 0x000fe40003f46270 */
[----:B------:R-:W-:Y:S02]  /*a4f0*/  SHF.R.S32.HI R82, RZ, 0x1f, R82 ;  /* 0x0000001fff527819 */ /* 0x000fe40000011452 */
[----:B------:R-:W-:-:S04]  /*a500*/  IADD3 R86, R233, 0xa8, RZ ;  /* 0x000000a8e9567810 */ /* 0x000fc80007ffe0ff */
[----:B------:R-:W-:Y:S02]  /*a510*/  SHF.R.S32.HI R86, RZ, 0x1f, R86 ;  /* 0x0000001fff567819 */ /* 0x000fe40000011456 */
[CC--:B-1----:R-:W-:Y:S02]  /*a520*/  @!P5 LEA R6, P4, R12.reuse, R0.reuse, 0x2 ;  /* 0x000000000c06d211 */ /* 0x0c2fe400078810ff */
[C---:B---3--:R-:W-:Y:S02]  /*a530*/  @!P1 LEA R2, P3, R15.reuse, R0, 0x2 ;  /* 0x000000000f029211 */ /* 0x048fe400078610ff */
[-C--:B------:R-:W-:Y:S02]  /*a540*/  @!P5 LEA.HI.X R7, R12, R4.reuse, R29, 0x2, P4 ;  /* 0x000000040c07d211 */ /* 0x080fe400020f141d */
[----:B------:R-:W-:-:S03]  /*a550*/  @!P1 LEA.HI.X R3, R15, R4, R32, 0x2, P3 ;  /* 0x000000040f039211 */ /* 0x000fc600018f1420 */
[----:B------:R1:W-:Y:S01]  /*a560*/  @!P5 ST.E.64 [R6.64], R102 ;  /* 0x000000660600d985 */ /* 0x0003e2000c101b06 */
[----:B------:R-:W-:-:S03]  /*a570*/  ISETP.GE.AND P5, PT, R17, c[0x0][0x3c8], PT ;  /* 0x0000f20011007a0c */ /* 0x000fc60003fa6270 */
[----:B------:R3:W-:Y:S01]  /*a580*/  @!P1 ST.E.64 [R2.64], R104 ;  /* 0x0000006802009985 */ /* 0x0007e2000c101b06 */
[----:B------:R-:W-:Y:S02]  /*a590*/  ISETP.GE.AND P1, PT, R18, c[0x0][0x3c8], PT ;  /* 0x0000f20012007a0c */ /* 0x000fe40003f26270 */
[-C--:B-1----:R-:W-:Y:S02]  /*a5a0*/  @!P6 LEA R6, P4, R14, R0.reuse, 0x2 ;  /* 0x000000000e06e211 */ /* 0x082fe400078810ff */
[----:B---3--:R-:W-:Y:S02]  /*a5b0*/  @!P2 LEA R2, P3, R16, R0, 0x2 ;  /* 0x000000001002a211 */ /* 0x008fe400078610ff */
[-C--:B------:R-:W-:Y:S02]  /*a5c0*/  @!P6 LEA.HI.X R7, R14, R4.reuse, R31, 0x2, P4 ;  /* 0x000000040e07e211 */ /* 0x080fe400020f141f */
[----:B------:R-:W-:-:S03]  /*a5d0*/  @!P2 LEA.HI.X R3, R16, R4, R33, 0x2, P3 ;  /* 0x000000041003a211 */ /* 0x000fc600018f1421 */
[----:B------:R1:W-:Y:S01]  /*a5e0*/  @!P6 ST.E.64 [R6.64], R108 ;  /* 0x0000006c0600e985 */ /* 0x0003e2000c101b06 */
[----:B------:R-:W-:-:S03]  /*a5f0*/  ISETP.GE.AND P6, PT, R20, c[0x0][0x3c8], PT ;  /* 0x0000f20014007a0c */ /* 0x000fc60003fc6270 */
[----:B------:R3:W-:Y:S01]  /*a600*/  @!P2 ST.E.64 [R2.64], R112 ;  /* 0x000000700200a985 */ /* 0x0007e2000c101b06 */
[----:B------:R-:W-:Y:S02]  /*a610*/  ISETP.GE.AND P2, PT, R19, c[0x0][0x3c8], PT ;  /* 0x0000f20013007a0c */ /* 0x000fe40003f46270 */
        /* <DEDUP_REMOVED lines=27> */
[----:B------:R-:W-:Y:S02]  /*a7d0*/  @!P2 LEA.HI.X R3, R25, R4, R42, 0x2, P3 ;  /* 0x000000041903a211 */ /* 0x000fe400018f142a */
[----:B------:R-:W-:Y:S01]  /*a7e0*/  ISETP.GE.AND P4, PT, R11, c[0x0][0x3c8], PT ;  /* 0x0000f2000b007a0c */ /* 0x000fe20003f86270 */
[----:B------:R1:W-:Y:S01]  /*a7f0*/  @!P6 ST.E.64 [R6.64], R52 ;  /* 0x000000340600e985 */ /* 0x0003e2000c101b06 */
[----:B------:R-:W-:-:S03]  /*a800*/  ISETP.GE.AND P6, PT, R45, c[0x0][0x3c8], PT ;  /* 0x0000f2002d007a0c */ /* 0x000fc60003fc6270 */
[----:B------:R3:W-:Y:S01]  /*a810*/  @!P2 ST.E.64 [R2.64], R56 ;  /* 0x000000380200a985 */ /* 0x0007e2000c101b06 */
[-C--:B-1----:R-:W-:Y:S02]  /*a820*/  @!P5 LEA R6, P3, R24, R0.reuse, 0x2 ;  /* 0x000000001806d211 */ /* 0x082fe400078610ff */
[----:B---3--:R-:W-:Y:S02]  /*a830*/  @!P1 LEA R2, P2, R26, R0, 0x2 ;  /* 0x000000001a029211 */ /* 0x008fe400078410ff */
[-C--:B------:R-:W-:Y:S02]  /*a840*/  @!P5 LEA.HI.X R7, R24, R4.reuse, R41, 0x2, P3 ;  /* 0x000000041807d211 */ /* 0x080fe400018f1429 */
[----:B------:R-:W-:Y:S02]  /*a850*/  @!P1 LEA.HI.X R3, R26, R4, R43, 0x2, P2 ;  /* 0x000000041a039211 */ /* 0x000fe400010f142b */
[----:B------:R-:W-:Y:S01]  /*a860*/  ISETP.GE.AND P3, PT, R5, c[0x0][0x3c8], PT ;  /* 0x0000f20005007a0c */ /* 0x000fe20003f66270 */
[----:B------:R1:W-:Y:S01]  /*a870*/  @!P5 ST.E.64 [R6.64], R60 ;  /* 0x0000003c0600d985 */ /* 0x0003e2000c101b06 */
[----:B------:R-:W-:-:S03]  /*a880*/  @!P6 LEA R8, P2, R45, R0, 0x2 ;  /* 0x000000002d08e211 */ /* 0x000fc600078410ff */
[----:B------:R3:W-:Y:S01]  /*a890*/  @!P1 ST.E.64 [R2.64], R64 ;  /* 0x0000004002009985 */ /* 0x0007e2000c101b06 */
[----:B------:R-:W-:Y:S02]  /*a8a0*/  @!P6 LEA.HI.X R9, R45, R4, R44, 0x2, P2 ;  /* 0x000000042d09e211 */ /* 0x000fe400010f142c */
[----:B------:R-:W-:Y:S02]  /*a8b0*/  ISETP.GE.AND P1, PT, R10, c[0x0][0x3c8], PT ;  /* 0x0000f2000a007a0c */ /* 0x000fe40003f26270 */
[----:B------:R-:W-:Y:S01]  /*a8c0*/  IADD3 R45, R233, 0xa0, RZ ;  /* 0x000000a0e92d7810 */ /* 0x000fe20007ffe0ff */
[----:B------:R-:W-:Y:S03]  /*a8d0*/  @!P6 ST.E.64 [R8.64], R140 ;  /* 0x0000008c0800e985 */ /* 0x000fe6000c101b06 */
[----:B------:R-:W-:Y:S02]  /*a8e0*/  ISETP.GE.AND P6, PT, R45, c[0x0][0x3c8], PT ;  /* 0x0000f2002d007a0c */ /* 0x000fe40003fc6270 */
[----:B-1----:R-:W-:-:S02]  /*a8f0*/  @!P3 LEA R6, P2, R5, R0, 0x2 ;  /* 0x000000000506b211 */ /* 0x002fc400078410ff */
[----:B---3--:R-:W-:-:S04]  /*a900*/  @!P4 LEA R2, P5, R11, R0, 0x2 ;  /* 0x000000000b02c211 */ /* 0x008fc800078a10ff */
[-C--:B------:R-:W-:Y:S02]  /*a910*/  @!P4 LEA.HI.X R3, R11, R4.reuse, R79, 0x2, P5 ;  /* 0x000000040b03c211 */ /* 0x080fe400028f144f */
[C---:B------:R-:W-:Y:S02]  /*a920*/  IADD3 R11, R233.reuse, 0x90, RZ ;  /* 0x00000090e90b7810 */ /* 0x040fe40007ffe0ff */
[----:B------:R-:W-:Y:S01]  /*a930*/  IADD3 R79, R233, 0xb0, RZ ;  /* 0x000000b0e94f7810 */ /* 0x000fe20007ffe0ff */
[----:B------:R1:W-:Y:S01]  /*a940*/  @!P4 ST.E.64 [R2.64], R68 ;  /* 0x000000440200c985 */ /* 0x0003e2000c101b06 */
[----:B------:R-:W-:Y:S02]  /*a950*/  SHF.R.S32.HI R11, RZ, 0x1f, R11 ;  /* 0x0000001fff0b7819 */ /* 0x000fe4000001140b */
[----:B------:R-:W-:Y:S02]  /*a960*/  ISETP.GE.AND P5, PT, R83, c[0x0][0x3c8], PT ;  /* 0x0000f20053007a0c */ /* 0x000fe40003fa6270 */
[----:B------:R-:W-:-:S02]  /*a970*/  @!P3 LEA.HI.X R7, R5, R4, R11, 0x2, P2 ;  /* 0x000000040507b211 */ /* 0x000fc400010f140b */
[C---:B------:R-:W-:Y:S02]  /*a980*/  IADD3 R11, R233.reuse, 0x98, RZ ;  /* 0x00000098e90b7810 */ /* 0x040fe40007ffe0ff */
[----:B------:R-:W-:Y:S01]  /*a990*/  IADD3 R5, R233, 0xb8, RZ ;  /* 0x000000b8e9057810 */ /* 0x000fe20007ffe0ff */
[----:B------:R3:W-:Y:S01]  /*a9a0*/  @!P3 ST.E.64 [R6.64], R72 ;  /* 0x000000480600b985 */ /* 0x0007e2000c101b06 */
[----:B------:R-:W-:Y:S02]  /*a9b0*/  SHF.R.S32.HI R11, RZ, 0x1f, R11 ;  /* 0x0000001fff0b7819 */ /* 0x000fe4000001140b */
[----:B------:R-:W-:Y:S02]  /*a9c0*/  ISETP.GE.AND P4, PT, R79, c[0x0][0x3c8], PT ;  /* 0x0000f2004f007a0c */ /* 0x000fe40003f86270 */
[----:B------:R-:W-:Y:S02]  /*a9d0*/  ISETP.GE.AND P3, PT, R5, c[0x0][0x3c8], PT ;  /* 0x0000f20005007a0c */ /* 0x000fe40003f66270 */
[----:B-1----:R-:W-:-:S04]  /*a9e0*/  @!P1 LEA R2, P2, R10, R0, 0x2 ;  /* 0x000000000a029211 */ /* 0x002fc800078410ff */
[----:B------:R-:W-:Y:S02]  /*a9f0*/  @!P1 LEA.HI.X R3, R10, R4, R11, 0x2, P2 ;  /* 0x000000040a039211 */ /* 0x000fe400010f140b */
[----:B------:R-:W-:-:S03]  /*aa00*/  @!P6 LEA R10, P2, R45, R0, 0x2 ;  /* 0x000000002d0ae211 */ /* 0x000fc600078410ff */
[----:B------:R1:W-:Y:S01]  /*aa10*/  @!P1 ST.E.64 [R2.64], R76 ;  /* 0x0000004c02009985 */ /* 0x0003e2000c101b06 */
[----:B------:R-:W-:Y:S02]  /*aa20*/  @!P6 LEA.HI.X R11, R45, R4, R82, 0x2, P2 ;  /* 0x000000042d0be211 */ /* 0x000fe400010f1452 */
[-C--:B------:R-:W-:Y:S02]  /*aa30*/  @!P5 LEA R8, P1, R83, R0.reuse, 0x2 ;  /* 0x000000005308d211 */ /* 0x080fe400078210ff */
[C---:B------:R-:W-:Y:S01]  /*aa40*/  IADD3 R82, R233.reuse, 0xb0, RZ ;  /* 0x000000b0e9527810 */ /* 0x040fe20007ffe0ff */
[----:B------:R2:W-:Y:S01]  /*aa50*/  @!P6 ST.E.64 [R10.64], R142 ;  /* 0x0000008e0a00e985 */ /* 0x0005e2000c101b06 */
[----:B------:R-:W-:Y:S02]  /*aa60*/  IADD3 R45, R233, 0xb8, RZ ;  /* 0x000000b8e92d7810 */ /* 0x000fe40007ffe0ff */
[----:B---3--:R-:W-:Y:S02]  /*aa70*/  @!P4 LEA R6, P2, R79, R0, 0x2 ;  /* 0x000000004f06c211 */ /* 0x008fe400078410ff */
[----:B------:R-:W-:-:S02]  /*aa80*/  SHF.R.S32.HI R82, RZ, 0x1f, R82 ;  /* 0x0000001fff527819 */ /* 0x000fc40000011452 */
[-C--:B------:R-:W-:Y:S02]  /*aa90*/  @!P5 LEA.HI.X R9, R83, R4.reuse, R86, 0x2, P1 ;  /* 0x000000045309d211 */ /* 0x080fe400008f1456 */
[----:B------:R-:W-:Y:S02]  /*aaa0*/  SHF.R.S32.HI R45, RZ, 0x1f, R45 ;  /* 0x0000001fff2d7819 */ /* 0x000fe4000001142d */
[----:B------:R-:W-:Y:S01]  /*aab0*/  @!P4 LEA.HI.X R7, R79, R4, R82, 0x2, P2 ;  /* 0x000000044f07c211 */ /* 0x000fe200010f1452 */
[----:B------:R2:W-:Y:S04]  /*aac0*/  @!P5 ST.E.64 [R8.64], R84 ;  /* 0x000000540800d985 */ /* 0x0005e8000c101b06 */
[----:B------:R2:W-:Y:S01]  /*aad0*/  @!P4 ST.E.64 [R6.64], R80 ;  /* 0x000000500600c985 */ /* 0x0005e2000c101b06 */
[----:B-1----:R-:W-:-:S04]  /*aae0*/  @!P3 LEA R2, P1, R5, R0, 0x2 ;  /* 0x000000000502b211 */ /* 0x002fc800078210ff */
[----:B------:R-:W-:-:S05]  /*aaf0*/  @!P3 LEA.HI.X R3, R5, R4, R45, 0x2, P1 ;  /* 0x000000040503b211 */ /* 0x000fca00008f142d */
[----:B------:R2:W-:Y:S04]  /*ab00*/  @!P3 ST.E.64 [R2.64], R48 ;  /* 0x000000300200b985 */ /* 0x0005e8000c101b06 */
.L_x_68:
[----:B------:R-:W-:Y:S05]  /*ab10*/  BSYNC B0 ;  /* 0x0000000000007941 */ /* 0x000fea0003800000 */
.L_x_67:
[----:B------:R-:W-:Y:S05]  /*ab20*/  BRA.DIV ~URZ, `(.L_x_69) ;  /* 0x00002be27f007947 */ /* 0x000fea000b800000 */
[----:B---3--:R1:W3:Y:S04]  /*ab30*/  SHFL.IDX PT, R4, R27, 0x1, 0x1c1f ;  /* 0x003c1f001b047f89 */ /* 0x0082e800000e0000 */
[----:B------:R1:W2:Y:S02]  /*ab40*/  SHFL.IDX PT, R0, R28, 0x1, 0x1c1f ;  /* 0x003c1f001c007f89 */ /* 0x0002a400000e0000 */
.L_x_123:
[----:B------:R-:W-:Y:S05]  /*ab50*/  @P0 BRA `(.L_x_64) ;  /* 0x000013f000000947 */ /* 0x000fea0003800000 */
[----:B------:R-:W-:Y:S02]  /*ab60*/  ISETP.GE.AND P2, PT, R13, c[0x0][0x3c8], PT ;  /* 0x0000f2000d007a0c */ /* 0x000fe40003f46270 */
[----:B------:R-:W-:Y:S02]  /*ab70*/  ISETP.GE.AND P1, PT, R12, c[0x0][0x3c8], PT ;  /* 0x0000f2000c007a0c */ /* 0x000fe40003f26270 */
[----:B------:R-:W-:Y:S02]  /*ab80*/  ISETP.GE.AND P3, PT, R233, c[0x0][0x3c8], PT ;  /* 0x0000f200e9007a0c */ /* 0x000fe40003f66270 */
[----:B------:R-:W-:-:S02]  /*ab90*/  ISETP.GE.AND P6, PT, R14, c[0x0][0x3c8], PT ;  /* 0x0000f2000e007a0c */ /* 0x000fc40003fc6270 */
[----:B------:R-:W-:Y:S02]  /*aba0*/  ISETP.GE.AND P0, PT, R15, c[0x0][0x3c8], PT ;  /* 0x0000f2000f007a0c */ /* 0x000fe40003f06270 */
[C---:B------:R-:W-:Y:S02]  /*abb0*/  IADD3 R5, R233.reuse, 0x80, RZ ;  /* 0x00000080e9057810 */ /* 0x040fe40007ffe0ff */
[----:B------:R-:W-:Y:S02]  /*abc0*/  IADD3 R52, R233, 0x88, RZ ;  /* 0x00000088e9347810 */ /* 0x000fe40007ffe0ff */
[CC--:B--2---:R-:W-:Y:S02]  /*abd0*/  @!P2 LEA R10, P5, R13.reuse, R0.reuse, 0x2 ;  /* 0x000000000d0aa211 */ /* 0x0c4fe400078a10ff */
[C---:B------:R-:W-:Y:S02]  /*abe0*/  @!P1 LEA R8, P4, R12.reuse, R0, 0x2 ;  /* 0x000000000c089211 */ /* 0x040fe400078810ff */
[-C--:B---3--:R-:W-:Y:S01]  /*abf0*/  @!P2 LEA.HI.X R11, R13, R4.reuse, R30, 0x2, P5 ;  /* 0x000000040d0ba211 */ /* 0x088fe200028f141e */
[----:B------:R-:W-:Y:S01]  /*ac00*/  @!P3 IMAD.MOV.U32 R13, RZ, RZ, R4 ;  /* 0x000000ffff0db224 */ /* 0x000fe200078e0004 */
[----:B------:R-:W-:Y:S01]  /*ac10*/  @!P1 LEA.HI.X R9, R12, R4, R29, 0x2, P4 ;  /* 0x000000040c099211 */ /* 0x000fe200020f141d */
[----:B------:R-:W-:Y:S01]  /*ac20*/  @!P3 IMAD.MOV.U32 R12, RZ, RZ, R0 ;  /* 0x000000ffff0cb224 */ /* 0x000fe200078e0000 */
[----:B------:R-:W-:-:S02]  /*ac30*/  @!P6 LEA R2, P4, R14, R0, 0x2 ;  /* 0x000000000e02e211 */ /* 0x000fc400078810ff */
[----:B------:R-:W-:Y:S01]  /*ac40*/  @!P0 LEA R6, P5, R15, R0, 0x2 ;  /* 0x000000000f068211 */ /* 0x000fe200078a10ff */
[----:B------:R-:W-:Y:S01]  /*ac50*/  @!P3 IMAD.WIDE R12, R233, 0x4, R12 ;  /* 0x00000004e90cb825 */ /* 0x000fe200078e020c */
[-C--:B------:R-:W-:Y:S02]  /*ac60*/  @!P6 LEA.HI.X R3, R14, R4.reuse, R31, 0x2, P4 ;  /* 0x000000040e03e211 */ /* 0x080fe400020f141f */
[----:B------:R-:W-:Y:S02]  /*ac70*/  ISETP.GE.AND P4, PT, R16, c[0x0][0x3c8], PT ;  /* 0x0000f20010007a0c */ /* 0x000fe40003f86270 */
[----:B------:R2:W-:Y:S01]  /*ac80*/  @!P3 ST.E.64 [R12.64], R148 ;  /* 0x000000940c00b985 */ /* 0x0005e2000c101b06 */
[----:B------:R-:W-:Y:S02]  /*ac90*/  @!P0 LEA.HI.X R7, R15, R4, R32, 0x2, P5 ;  /* 0x000000040f078211 */ /* 0x000fe400028f1420 */
[----:B------:R-:W-:Y:S01]  /*aca0*/  ISETP.GE.AND P3, PT, R17, c[0x0][0x3c8], PT ;  /* 0x0000f20011007a0c */ /* 0x000fe20003f66270 */
[----:B------:R-:W-:Y:S01]  /*acb0*/  @!P2 ST.E.64 [R10.64], R146 ;  /* 0x000000920a00a985 */ /* 0x000fe2000c101b06 */
[----:B------:R-:W-:-:S02]  /*acc0*/  ISETP.GE.AND P2, PT, R18, c[0x0][0x3c8], PT ;  /* 0x0000f20012007a0c */ /* 0x000fc40003f46270 */
[C---:B------:R-:W-:Y:S01]  /*acd0*/  IADD3 R45, R233.reuse, 0x90, RZ ;  /* 0x00000090e92d7810 */ /* 0x040fe20007ffe0ff */
[----:B------:R3:W-:Y:S01]  /*ace0*/  @!P1 ST.E.64 [R8.64], R144 ;  /* 0x0000009008009985 */ /* 0x0007e2000c101b06 */
[----:B------:R-:W-:Y:S02]  /*acf0*/  ISETP.GE.AND P1, PT, R20, c[0x0][0x3c8], PT ;  /* 0x0000f20014007a0c */ /* 0x000fe40003f26270 */
[----:B-1----:R-:W-:Y:S01]  /*ad00*/  IADD3 R27, R233, 0x98, RZ ;  /* 0x00000098e91b7810 */ /* 0x002fe20007ffe0ff */
[----:B------:R1:W-:Y:S01]  /*ad10*/  @!P0 ST.E.64 [R6.64], R88 ;  /* 0x0000005806008985 */ /* 0x0003e2000c101b06 */
[----:B------:R-:W-:Y:S02]  /*ad20*/  ISETP.GE.AND P0, PT, R19, c[0x0][0x3c8], PT ;  /* 0x0000f20013007a0c */ /* 0x000fe40003f06270 */
[C---:B------:R-:W-:Y:S01]  /*ad30*/  IADD3 R53, R233.reuse, 0x88, RZ ;  /* 0x00000088e9357810 */ /* 0x040fe20007ffe0ff */
[----:B------:R5:W-:Y:S01]  /*ad40*/  @!P6 ST.E.64 [R2.64], R92 ;  /* 0x0000005c0200e985 */ /* 0x000be2000c101b06 */
[----:B------:R-:W-:-:S02]  /*ad50*/  IADD3 R49, R233, 0x90, RZ ;  /* 0x00000090e9317810 */ /* 0x000fc40007ffe0ff */
[----:B------:R-:W-:Y:S02]  /*ad60*/  SHF.R.S32.HI R53, RZ, 0x1f, R53 ;  /* 0x0000001fff357819 */ /* 0x000fe40000011435 */
[C---:B------:R-:W-:Y:S02]  /*ad70*/  IADD3 R48, R233.reuse, 0xa0, RZ ;  /* 0x000000a0e9307810 */ /* 0x040fe40007ffe0ff */
[----:B------:R-:W-:Y:S02]  /*ad80*/  SHF.R.S32.HI R49, RZ, 0x1f, R49 ;  /* 0x0000001fff317819 */ /* 0x000fe40000011431 */
[----:B----4-:R-:W-:Y:S02]  /*ad90*/  IADD3 R28, R233, 0xa8, RZ ;  /* 0x000000a8e91c7810 */ /* 0x010fe40007ffe0ff */
[----:B--2---:R-:W-:-:S04]  /*ada0*/  @!P4 LEA R12, P5, R16, R0, 0x2 ;  /* 0x00000000100cc211 */ /* 0x004fc800078a10ff */
[----:B------:R-:W-:Y:S02]  /*adb0*/  @!P4 LEA.HI.X R13, R16, R4, R33, 0x2, P5 ;  /* 0x00000004100dc211 */ /* 0x000fe400028f1421 */
[----:B---3--:R-:W-:-:S03]  /*adc0*/  @!P3 LEA R8, P6, R17, R0, 0x2 ;  /* 0x000000001108b211 */ /* 0x008fc600078c10ff */
[----:B------:R2:W-:Y:S01]  /*add0*/  @!P4 ST.E.64 [R12.64], R150 ;  /* 0x000000960c00c985 */ /* 0x0005e2000c101b06 */
[----:B------:R-:W-:Y:S02]  /*ade0*/  ISETP.GE.AND P4, PT, R23, c[0x0][0x3c8], PT ;  /* 0x0000f20017007a0c */ /* 0x000fe40003f86270 */
[C---:B-1----:R-:W-:Y:S02]  /*adf0*/  @!P2 LEA R6, P5, R18.reuse, R0, 0x2 ;  /* 0x000000001206a211 */ /* 0x042fe400078a10ff */
[-C--:B------:R-:W-:Y:S02]  /*ae00*/  @!P3 LEA.HI.X R9, R17, R4.reuse, R34, 0x2, P6 ;  /* 0x000000041109b211 */ /* 0x080fe400030f1422 */
[----:B------:R-:W-:Y:S02]  /*ae10*/  @!P2 LEA.HI.X R7, R18, R4, R35, 0x2, P5 ;  /* 0x000000041207a211 */ /* 0x000fe400028f1423 */
[-C--:B-----5:R-:W-:Y:S01]  /*ae20*/  @!P1 LEA R2, P6, R20, R0.reuse, 0x2 ;  /* 0x0000000014029211 */ /* 0x0a0fe200078c10ff */
[----:B------:R-:W-:Y:S01]  /*ae30*/  @!P3 ST.E.64 [R8.64], R126 ;  /* 0x0000007e0800b985 */ /* 0x000fe2000c101b06 */
[----:B------:R-:W-:-:S02]  /*ae40*/  @!P0 LEA R10, P5, R19, R0, 0x2 ;  /* 0x00000000130a8211 */ /* 0x000fc400078a10ff */
[-C--:B------:R-:W-:Y:S01]  /*ae50*/  @!P1 LEA.HI.X R3, R20, R4.reuse, R37, 0x2, P6 ;  /* 0x0000000414039211 */ /* 0x080fe200030f1425 */
[----:B------:R-:W-:Y:S01]  /*ae60*/  @!P2 ST.E.64 [R6.64], R118 ;  /* 0x000000760600a985 */ /* 0x000fe2000c101b06 */
[----:B------:R-:W-:Y:S02]  /*ae70*/  @!P0 LEA.HI.X R11, R19, R4, R36, 0x2, P5 ;  /* 0x00000004130b8211 */ /* 0x000fe400028f1424 */
[----:B------:R-:W-:Y:S01]  /*ae80*/  ISETP.GE.AND P6, PT, R21, c[0x0][0x3c8], PT ;  /* 0x0000f20015007a0c */ /* 0x000fe20003fc6270 */
[----:B------:R1:W-:Y:S01]  /*ae90*/  @!P1 ST.E.64 [R2.64], R96 ;  /* 0x0000006002009985 */ /* 0x0003e2000c101b06 */
[----:B------:R-:W-:Y:S02]  /*aea0*/  ISETP.GE.AND P5, PT, R22, c[0x0][0x3c8], PT ;  /* 0x0000f20016007a0c */ /* 0x000fe40003fa6270 */
[----:B------:R-:W-:Y:S01]  /*aeb0*/  ISETP.GE.AND P3, PT, R25, c[0x0][0x3c8], PT ;  /* 0x0000f20019007a0c */ /* 0x000fe20003f66270 */
[----:B------:R3:W-:Y:S01]  /*aec0*/  @!P0 ST.E.64 [R10.64], R106 ;  /* 0x0000006a0a008985 */ /* 0x0007e2000c101b06 */
[----:B------:R-:W-:-:S09]  /*aed0*/  ISETP.GE.AND P2, PT, R24, c[0x0][0x3c8], PT ;  /* 0x0000f20018007a0c */ /* 0x000fd20003f46270 */
[----:B--2---:R-:W-:-:S04]  /*aee0*/  @!P5 LEA R12, P0, R22, R0, 0x2 ;  /* 0x00000000160cd211 */ /* 0x004fc800078010ff */
[----:B------:R-:W-:Y:S02]  /*aef0*/  @!P5 LEA.HI.X R13, R22, R4, R39, 0x2, P0 ;  /* 0x00000004160dd211 */ /* 0x000fe400000f1427 */
[----:B-1----:R-:W-:-:S04]  /*af00*/  @!P6 LEA R2, P1, R21, R0, 0x2 ;  /* 0x000000001502e211 */ /* 0x002fc800078210ff */
[----:B------:R-:W-:Y:S02]  /*af10*/  @!P6 LEA.HI.X R3, R21, R4, R38, 0x2, P1 ;  /* 0x000000041503e211 */ /* 0x000fe400008f1426 */
[C---:B---3--:R-:W-:Y:S02]  /*af20*/  @!P3 LEA R10, P0, R25.reuse, R0, 0x2 ;  /* 0x00000000190ab211 */ /* 0x048fe400078010ff */
[----:B------:R-:W-:Y:S01]  /*af30*/  ISETP.GE.AND P1, PT, R26, c[0x0][0x3c8], PT ;  /* 0x0000f2001a007a0c */ /* 0x000fe20003f26270 */
[----:B------:R1:W-:Y:S01]  /*af40*/  @!P6 ST.E.64 [R2.64], R110 ;  /* 0x0000006e0200e985 */ /* 0x0003e2000c101b06 */
[----:B------:R-:W-:Y:S02]  /*af50*/  @!P3 LEA.HI.X R11, R25, R4, R42, 0x2, P0 ;  /* 0x00000004190bb211 */ /* 0x000fe400000f142a */
[----:B------:R-:W-:Y:S01]  /*af60*/  ISETP.GE.AND P0, PT, R5, c[0x0][0x3c8], PT ;  /* 0x0000f20005007a0c */ /* 0x000fe20003f06270 */
[----:B------:R-:W-:Y:S01]  /*af70*/  @!P5 ST.E.64 [R12.64], R152 ;  /* 0x000000980c00d985 */ /* 0x000fe2000c101b06 */
[----:B-1----:R-:W-:-:S04]  /*af80*/  @!P4 LEA R2, P6, R23, R0, 0x2 ;  /* 0x000000001702c211 */ /* 0x002fc800078c10ff */
[----:B------:R-:W-:Y:S02]  /*af90*/  @!P4 LEA.HI.X R3, R23, R4, R40, 0x2, P6 ;  /* 0x000000041703c211 */ /* 0x000fe400030f1428 */
[----:B------:R-:W-:-:S03]  /*afa0*/  @!P2 LEA R8, P6, R24, R0, 0x2 ;  /* 0x000000001808a211 */ /* 0x000fc600078c10ff */
[----:B------:R1:W-:Y:S01]  /*afb0*/  @!P4 ST.E.64 [R2.64], R130 ;  /* 0x000000820200c985 */ /* 0x0003e2000c101b06 */
[----:B------:R-:W-:Y:S02]  /*afc0*/  ISETP.GE.AND P4, PT, R52, c[0x0][0x3c8], PT ;  /* 0x0000f20034007a0c */ /* 0x000fe40003f86270 */
[----:B------:R-:W-:Y:S01]  /*afd0*/  @!P2 LEA.HI.X R9, R24, R4, R41, 0x2, P6 ;  /* 0x000000041809a211 */ /* 0x000fe200030f1429 */
[----:B------:R-:W-:Y:S01]  /*afe0*/  @!P3 ST.E.64 [R10.64], R134 ;  /* 0x000000860a00b985 */ /* 0x000fe2000c101b06 */
[----:B------:R-:W-:Y:S02]  /*aff0*/  ISETP.GE.AND P3, PT, R45, c[0x0][0x3c8], PT ;  /* 0x0000f2002d007a0c */ /* 0x000fe40003f66270 */
[----:B------:R-:W-:Y:S01]  /*b000*/  @!P1 LEA R6, P6, R26, R0, 0x2 ;  /* 0x000000001a069211 */ /* 0x000fe200078c10ff */
[----:B------:R-:W-:Y:S01]  /*b010*/  @!P2 ST.E.64 [R8.64], R122 ;  /* 0x0000007a0800a985 */ /* 0x000fe2000c101b06 */
[----:B------:R-:W-:Y:S02]  /*b020*/  ISETP.GE.AND P2, PT, R48, c[0x0][0x3c8], PT ;  /* 0x0000f20030007a0c */ /* 0x000fe40003f46270 */
[----:B------:R-:W-:-:S05]  /*b030*/  @!P1 LEA.HI.X R7, R26, R4, R43, 0x2, P6 ;  /* 0x000000041a079211 */ /* 0x000fca00030f142b */
[----:B------:R2:W-:Y:S01]  /*b040*/  @!P1 ST.E.64 [R6.64], R114 ;  /* 0x0000007206009985 */ /* 0x0005e2000c101b06 */
[----:B------:R-:W-:Y:S02]  /*b050*/  ISETP.GE.AND P1, PT, R28, c[0x0][0x3c8], PT ;  /* 0x0000f2001c007a0c */ /* 0x000fe40003f26270 */
[----:B-1----:R-:W-:-:S04]  /*b060*/  @!P0 LEA R2, P5, R5, R0, 0x2 ;  /* 0x0000000005028211 */ /* 0x002fc800078a10ff */
[----:B------:R-:W-:Y:S02]  /*b070*/  @!P0 LEA.HI.X R3, R5, R4, R44, 0x2, P5 ;  /* 0x0000000405038211 */ /* 0x000fe400028f142c */
[----:B------:R-:W-:Y:S02]  /*b080*/  ISETP.GE.AND P5, PT, R27, c[0x0][0x3c8], PT ;  /* 0x0000f2001b007a0c */ /* 0x000fe40003fa6270 */
[----:B------:R-:W-:Y:S01]  /*b090*/  IADD3 R5, R233, 0xb0, RZ ;  /* 0x000000b0e9057810 */ /* 0x000fe20007ffe0ff */
[----:B------:R1:W-:Y:S01]  /*b0a0*/  @!P0 ST.E.64 [R2.64], R50 ;  /* 0x0000003202008985 */ /* 0x0003e2000c101b06 */
[----:B--2---:R-:W-:-:S04]  /*b0b0*/  @!P4 LEA R6, P0, R52, R0, 0x2 ;  /* 0x000000003406c211 */ /* 0x004fc800078010ff */
[----:B------:R-:W-:Y:S02]  /*b0c0*/  @!P4 LEA.HI.X R7, R52, R4, R53, 0x2, P0 ;  /* 0x000000043407c211 */ /* 0x000fe400000f1435 */
[----:B------:R-:W-:-:S03]  /*b0d0*/  ISETP.GE.AND P0, PT, R5, c[0x0][0x3c8], PT ;  /* 0x0000f20005007a0c */ /* 0x000fc60003f06270 */
[----:B------:R2:W-:Y:S01]  /*b0e0*/  @!P4 ST.E.64 [R6.64], R58 ;  /* 0x0000003a0600c985 */ /* 0x0005e2000c101b06 */
[-C--:B------:R-:W-:Y:S02]  /*b0f0*/  @!P5 LEA R10, P4, R27, R0.reuse, 0x2 ;  /* 0x000000001b0ad211 */ /* 0x080fe400078810ff */
[----:B-1----:R-:W-:-:S04]  /*b100*/  @!P3 LEA R2, P6, R45, R0, 0x2 ;  /* 0x000000002d02b211 */ /* 0x002fc800078c10ff */
[----:B------:R-:W-:Y:S02]  /*b110*/  @!P3 LEA.HI.X R3, R45, R4, R49, 0x2, P6 ;  /* 0x000000042d03b211 */ /* 0x000fe400030f1431 */
[C---:B------:R-:W-:Y:S02]  /*b120*/  IADD3 R45, R233.reuse, 0x98, RZ ;  /* 0x00000098e92d7810 */ /* 0x040fe40007ffe0ff */
[----:B------:R-:W-:Y:S01]  /*b130*/  IADD3 R49, R233, 0xa0, RZ ;  /* 0x000000a0e9317810 */ /* 0x000fe20007ffe0ff */
[----:B------:R1:W-:Y:S01]  /*b140*/  @!P3 ST.E.64 [R2.64], R62 ;  /* 0x0000003e0200b985 */ /* 0x0003e2000c101b06 */
[----:B------:R-:W-:Y:S02]  /*b150*/  SHF.R.S32.HI R45, RZ, 0x1f, R45 ;  /* 0x0000001fff2d7819 */ /* 0x000fe4000001142d */
[----:B------:R-:W-:Y:S02]  /*b160*/  @!P2 LEA R8, P6, R48, R0, 0x2 ;  /* 0x000000003008a211 */ /* 0x000fe400078c10ff */
[----:B------:R-:W-:-:S02]  /*b170*/  @!P5 LEA.HI.X R11, R27, R4, R45, 0x2, P4 ;  /* 0x000000041b0bd211 */ /* 0x000fc400020f142d */
[C---:B------:R-:W-:Y:S02]  /*b180*/  IADD3 R45, R233.reuse, 0xa8, RZ ;  /* 0x000000a8e92d7810 */ /* 0x040fe40007ffe0ff */
[----:B------:R-:W-:Y:S01]  /*b190*/  IADD3 R27, R233, 0xb0, RZ ;  /* 0x000000b0e91b7810 */ /* 0x000fe20007ffe0ff */
[----:B------:R3:W-:Y:S01]  /*b1a0*/  @!P5 ST.E.64 [R10.64], R74 ;  /* 0x0000004a0a00d985 */ /* 0x0007e2000c101b06 */
[----:B------:R-:W-:Y:S02]  /*b1b0*/  SHF.R.S32.HI R49, RZ, 0x1f, R49 ;  /* 0x0000001fff317819 */ /* 0x000fe40000011431 */
[----:B--2---:R-:W-:Y:S02]  /*b1c0*/  @!P1 LEA R6, P3, R28, R0, 0x2 ;  /* 0x000000001c069211 */ /* 0x004fe400078610ff */
[----:B------:R-:W-:Y:S02]  /*b1d0*/  SHF.R.S32.HI R45, RZ, 0x1f, R45 ;  /* 0x0000001fff2d7819 */ /* 0x000fe4000001142d */
[----:B------:R-:W-:-:S02]  /*b1e0*/  SHF.R.S32.HI R27, RZ, 0x1f, R27 ;  /* 0x0000001fff1b7819 */ /* 0x000fc4000001141b */
[-C--:B------:R-:W-:Y:S02]  /*b1f0*/  @!P2 LEA.HI.X R9, R48, R4.reuse, R49, 0x2, P6 ;  /* 0x000000043009a211 */ /* 0x080fe400030f1431 */
[----:B------:R-:W-:-:S03]  /*b200*/  @!P1 LEA.HI.X R7, R28, R4, R45, 0x2, P3 ;  /* 0x000000041c079211 */ /* 0x000fc600018f142d */
[----:B------:R3:W-:Y:S04]  /*b210*/  @!P2 ST.E.64 [R8.64], R70 ;  /* 0x000000460800a985 */ /* 0x0007e8000c101b06 */
[----:B------:R3:W-:Y:S01]  /*b220*/  @!P1 ST.E.64 [R6.64], R66 ;  /* 0x0000004206009985 */ /* 0x0007e2000c101b06 */
[----:B-1----:R-:W-:-:S04]  /*b230*/  @!P0 LEA R2, P4, R5, R0, 0x2 ;  /* 0x0000000005028211 */ /* 0x002fc800078810ff */
[----:B------:R-:W-:Y:S02]  /*b240*/  @!P0 LEA.HI.X R3, R5, R4, R27, 0x2, P4 ;  /* 0x0000000405038211 */ /* 0x000fe400020f141b */
[----:B------:R-:W-:-:S03]  /*b250*/  IADD3 R5, R233, 0xb8, RZ ;  /* 0x000000b8e9057810 */ /* 0x000fc60007ffe0ff */
[----:B------:R3:W-:Y:S01]  /*b260*/  @!P0 ST.E.64 [R2.64], R54 ;  /* 0x0000003602008985 */ /* 0x0007e2000c101b06 */
[----:B------:R-:W-:-:S13]  /*b270*/  ISETP.GE.AND P0, PT, R5, c[0x0][0x3c8], PT ;  /* 0x0000f20005007a0c */ /* 0x000fda0003f06270 */
[----:B------:R-:W-:Y:S05]  /*b280*/  @P0 BRA `(.L_x_64) ;  /* 0x00000cc000000947 */ /* 0x000fea0003800000 */
[----:B------:R-:W-:Y:S02]  /*b290*/  IADD3 R27, R233, 0xb8, RZ ;  /* 0x000000b8e91b7810 */ /* 0x000fe40007ffe0ff */
[----:B---3--:R-:W-:Y:S02]  /*b2a0*/  LEA R2, P0, R5, R0, 0x2 ;  /* 0x0000000005027211 */ /* 0x008fe400078010ff */
[----:B------:R-:W-:-:S04]  /*b2b0*/  SHF.R.S32.HI R27, RZ, 0x1f, R27 ;  /* 0x0000001fff1b7819 */ /* 0x000fc8000001141b */
[----:B------:R-:W-:-:S05]  /*b2c0*/  LEA.HI.X R3, R5, R4, R27, 0x2, P0 ;  /* 0x0000000405037211 */ /* 0x000fca00000f141b */
[----:B------:R1:W-:Y:S01]  /*b2d0*/  ST.E.64 [R2.64], R46 ;  /* 0x0000002e02007985 */ /* 0x0003e2000c101b06 */
[----:B------:R-:W-:Y:S05]  /*b2e0*/  BRA `(.L_x_64) ;  /* 0x00000c6000007947 */ /* 0x000fea0003800000 */
.L_x_49:
[----:B------:R-:W-:Y:S01]  /*b2f0*/  ISETP.NE.U32.AND P1, PT, RZ, c[0x0][0x508], PT ;  /* 0x00014200ff007a0c */ /* 0x000fe20003f25070 */
[----:B------:R-:W2:Y:S01]  /*b300*/  LDL.LU R6, [R1+0x8] ;  /* 0x0000080001067983 */ /* 0x000ea20000300800 */
[----:B------:R-:W-:Y:S01]  /*b310*/  ISETP.NE.U32.AND P2, PT, RZ, c[0x0][0x500], PT ;  /* 0x00014000ff007a0c */ /* 0x000fe20003f45070 */
[----:B------:R-:W-:Y:S01]  /*b320*/  IMAD.MOV.U32 R4, RZ, RZ, 0x4 ;  /* 0x00000004ff047424 */ /* 0x000fe200078e00ff */
[----:B------:R-:W-:Y:S01]  /*b330*/  ISETP.NE.AND.EX P1, PT, RZ, c[0x0][0x50c], PT, P1 ;  /* 0x00014300ff007a0c */ /* 0x000fe20003f25310 */
[----:B------:R-:W-:Y:S01]  /*b340*/  IMAD.MOV.U32 R0, RZ, RZ, RZ ;  /* 0x000000ffff007224 */ /* 0x000fe200078e00ff */
[----:B------:R-:W-:Y:S01]  /*b350*/  ISETP.NE.AND.EX P2, PT, RZ, c[0x0][0x504], PT, P2 ;  /* 0x00014100ff007a0c */ /* 0x000fe20003f45320 */
[----:B------:R-:W-:Y:S02]  /*b360*/  IMAD.MOV.U32 R18, RZ, RZ, c[0x0][0x388] ;  /* 0x0000e200ff127624 */ /* 0x000fe400078e00ff */
[----:B-1----:R-:W-:-:S08]  /*b370*/  IMAD.WIDE R4, R228, R4, c[0x0][0x500] ;  /* 0x00014000e4047625 */ /* 0x002fd000078e0204 */
[C---:B------:R-:W-:Y:S02]  /*b380*/  @P1 LEA R2, P0, R228.reuse, c[0x0][0x508], 0x2 ;  /* 0x00014200e4021a11 */ /* 0x040fe400078010ff */
[----:B------:R1:W5:Y:S02]  /*b390*/  @P2 LDG.E R0, [R4.64] ;  /* 0x0000000604002981 */ /* 0x000364000c1e1900 */
[----:B------:R-:W-:-:S05]  /*b3a0*/  @P1 LEA.HI.X R3, R228, c[0x0][0x50c], R251, 0x2, P0 ;  /* 0x00014300e4031a11 */ /* 0x000fca00000f14fb */
[----:B------:R1:W5:Y:S01]  /*b3b0*/  @P1 LDG.E R18, [R2.64] ;  /* 0x0000000602121981 */ /* 0x000362000c1e1900 */
[----:B--2---:R-:W-:-:S04]  /*b3c0*/  ISETP.NE.AND P0, PT, R6, RZ, PT ;  /* 0x000000ff0600720c */ /* 0x004fc80003f05270 */
[----:B------:R-:W-:Y:S01]  /*b3d0*/  SEL R17, R6, c[0x0][0x3d4], P0 ;  /* 0x0000f50006117a07 */ /* 0x000fe20000000000 */
[----:B------:R-:W-:Y:S05]  /*b3e0*/  @P1 BRA `(.L_x_70) ;  /* 0x0000004000001947 */ /* 0x000fea0003800000 */
[----:B-1----:R-:W-:Y:S05]  /*b3f0*/  @!P2 BRA `(.L_x_70) ;  /* 0x000000300000a947 */ /* 0x002fea0003800000 */
[----:B------:R1:W2:Y:S04]  /*b400*/  LDG.E R2, [R4.64] ;  /* 0x0000000604027981 */ /* 0x0002a8000c1e1900 */
[----:B-1----:R-:W2:Y:S02]  /*b410*/  LDG.E R4, [R4.64+0x4] ;  /* 0x0000040604047981 */ /* 0x002ea4000c1e1900 */
[----:B--2--5:R-:W-:Y:S02]  /*b420*/  IADD3 R18, -R2, R4, RZ ;  /* 0x0000000402127210 */ /* 0x024fe40007ffe1ff */
.L_x_70:
[----:B-1----:R-:W1:Y:S01]  /*b430*/  S2R R3, SR_TID.X ;  /* 0x0000000000037919 */ /* 0x002e620000002100 */
[----:B------:R-:W-:Y:S01]  /*b440*/  BSSY B0, `(.L_x_71) ;  /* 0x0000036000007945 */ /* 0x000fe20003800000 */
[----:B------:R-:W-:Y:S02]  /*b450*/  SEL R8, R228, RZ, !P2 ;  /* 0x000000ffe4087207 */ /* 0x000fe40005000000 */
[----:B------:R-:W-:-:S02]  /*b460*/  SEL R20, R251, RZ, !P2 ;  /* 0x000000fffb147207 */ /* 0x000fc40005000000 */
[----:B-----5:R-:W-:Y:S02]  /*b470*/  SHF.R.S32.HI R16, RZ, 0x1f, R0 ;  /* 0x0000001fff107819 */ /* 0x020fe40000011400 */
[----:B-1----:R-:W-:-:S13]  /*b480*/  ISETP.GT.AND P0, PT, R3, 0x7f, PT ;  /* 0x0000007f0300780c */ /* 0x002fda0003f04270 */
[----:B------:R-:W-:Y:S05]  /*b490*/  @P0 BRA `(.L_x_72) ;  /* 0x0000030000000947 */ /* 0x000fea0003800000 */
[----:B------:R-:W-:Y:S01]  /*b4a0*/  IMAD R2, R18, c[0x0][0x4e8], RZ ;  /* 0x00013a0012027a24 */ /* 0x000fe200078e02ff */
[----:B------:R-:W-:-:S04]  /*b4b0*/  LEA R9, R225, R3, 0x7 ;  /* 0x00000003e1097211 */ /* 0x000fc800078e38ff */
[----:B------:R-:W-:-:S13]  /*b4c0*/  ISETP.GE.AND P0, PT, R9, R2, PT ;  /* 0x000000020900720c */ /* 0x000fda0003f06270 */
[----:B------:R-:W-:Y:S05]  /*b4d0*/  @P0 BRA `(.L_x_72) ;  /* 0x000002c000000947 */ /* 0x000fea0003800000 */
[----:B------:R-:W2:Y:S01]  /*b4e0*/  LDL.LU R21, [R1+0xc] ;  /* 0x00000c0001157983 */ /* 0x000ea20000300800 */
[----:B------:R-:W-:Y:S01]  /*b4f0*/  IMAD.MOV.U32 R2, RZ, RZ, 0x368 ;  /* 0x00000368ff027424 */ /* 0x000fe200078e00ff */
[----:B------:R-:W-:-:S04]  /*b500*/  ISETP.GT.AND P2, PT, R17, 0x1, PT ;  /* 0x000000011100780c */ /* 0x000fc80003f44270 */
[----:B------:R-:W-:-:S04]  /*b510*/  SEL R2, R2, 0x328, P2 ;  /* 0x0000032802027807 */ /* 0x000fc80001000000 */
[----:B------:R1:W3:Y:S08]  /*b520*/  LDC.64 R10, c[0x0][R2+0x170] ;  /* 0x00005c00020a7b82 */ /* 0x0002f00000000a00 */
[----:B------:R1:W4:Y:S08]  /*b530*/  LDC.64 R6, c[0x0][R2+0x168] ;  /* 0x00005a0002067b82 */ /* 0x0003300000000a00 */
[----:B------:R1:W5:Y:S08]  /*b540*/  LDC.64 R14, c[0x0][R2+0x178] ;  /* 0x00005e00020e7b82 */ /* 0x0003700000000a00 */
[----:B------:R1:W2:Y:S02]  /*b550*/  LDC.64 R12, c[0x0][R2+0x160] ;  /* 0x00005800020c7b82 */ /* 0x0002a40000000a00 */
[----:B-1----:R-:W-:-:S02]  /*b560*/  IMAD.MOV.U32 R2, RZ, RZ, c[0x0][0x4e8] ;  /* 0x00013a00ff027624 */ /* 0x002fc400078e00ff */
[-C--:B---3--:R-:W-:Y:S02]  /*b570*/  IMAD R3, R11, R8.reuse, RZ ;  /* 0x000000080b037224 */ /* 0x088fe400078e02ff */
[----:B------:R-:W-:Y:S01]  /*b580*/  IMAD.WIDE.U32 R4, R10, R8, RZ ;  /* 0x000000080a047225 */ /* 0x000fe200078e00ff */
[----:B------:R-:W-:Y:S02]  /*b590*/  ISETP.NE.AND P0, PT, R2, 0x1, PT ;  /* 0x000000010200780c */ /* 0x000fe40003f05270 */
[----:B------:R-:W-:Y:S01]  /*b5a0*/  MOV R2, R9 ;  /* 0x0000000900027202 */ /* 0x000fe20000000f00 */
[----:B------:R-:W-:Y:S02]  /*b5b0*/  IMAD R10, R10, R20, R3 ;  /* 0x000000140a0a7224 */ /* 0x000fe400078e0203 */
[-C--:B----4-:R-:W-:Y:S02]  /*b5c0*/  IMAD R11, R7, R234.reuse, RZ ;  /* 0x000000ea070b7224 */ /* 0x090fe400078e02ff */
[----:B------:R-:W-:-:S04]  /*b5d0*/  IMAD.WIDE.U32 R6, R6, R234, RZ ;  /* 0x000000ea06067225 */ /* 0x000fc800078e00ff */
[----:B------:R-:W-:Y:S01]  /*b5e0*/  IMAD.IADD R11, R7, 0x1, R11 ;  /* 0x00000001070b7824 */ /* 0x000fe200078e020b */
[----:B------:R-:W-:Y:S01]  /*b5f0*/  IADD3 R7, R5, R10, RZ ;  /* 0x0000000a05077210 */ /* 0x000fe20007ffe0ff */
[----:B------:R-:W-:-:S05]  /*b600*/  @P0 IMAD.HI.U32 R19, R9, c[0x0][0x4ec], RZ ;  /* 0x00013b0009130a27 */ /* 0x000fca00078e00ff */
[----:B------:R-:W-:Y:S02]  /*b610*/  @P0 SHF.R.U32.HI R2, RZ, c[0x0][0x4f0], R19 ;  /* 0x00013c00ff020a19 */ /* 0x000fe40000011613 */
[----:B------:R-:W-:-:S03]  /*b620*/  IADD3 R19, P1, P0, R4, R6, R0 ;  /* 0x0000000604137210 */ /* 0x000fc6000783e000 */
[----:B------:R-:W-:Y:S01]  /*b630*/  IMAD.MOV R6, RZ, RZ, -R2 ;  /* 0x000000ffff067224 */ /* 0x000fe200078e0a02 */
[----:B--2---:R-:W-:-:S05]  /*b640*/  SEL R3, R21, RZ, P2 ;  /* 0x000000ff15037207 */ /* 0x004fca0001000000 */
[-C--:B-----5:R-:W-:Y:S02]  /*b650*/  IMAD R10, R15, R3.reuse, RZ ;  /* 0x000000030f0a7224 */ /* 0x0a0fe400078e02ff */
[----:B------:R-:W-:-:S04]  /*b660*/  IMAD.WIDE.U32 R4, R14, R3, RZ ;  /* 0x000000030e047225 */ /* 0x000fc800078e00ff */
[----:B------:R-:W-:Y:S01]  /*b670*/  IMAD R3, R6, c[0x0][0x4e8], R9 ;  /* 0x00013a0006037a24 */ /* 0x000fe200078e0209 */
[----:B------:R-:W-:Y:S02]  /*b680*/  IADD3.X R9, R7, R11, R16, P1, P0 ;  /* 0x0000000b07097210 */ /* 0x000fe40000fe0410 */
[----:B------:R-:W-:Y:S02]  /*b690*/  IADD3 R7, R5, R10, RZ ;  /* 0x0000000a05077210 */ /* 0x000fe40007ffe0ff */
[----:B------:R-:W-:Y:S02]  /*b6a0*/  IADD3 R4, P1, P0, R2, R19, R4 ;  /* 0x0000001302047210 */ /* 0x000fe4000783e004 */
[----:B------:R-:W-:Y:S01]  /*b6b0*/  SHF.R.S32.HI R5, RZ, 0x1f, R2 ;  /* 0x0000001fff057819 */ /* 0x000fe20000011402 */
[----:B------:R-:W-:Y:S01]  /*b6c0*/  IMAD R2, R13, R3, RZ ;  /* 0x000000030d027224 */ /* 0x000fe200078e02ff */
[----:B------:R-:W-:Y:S02]  /*b6d0*/  SHF.R.S32.HI R6, RZ, 0x1f, R3 ;  /* 0x0000001fff067819 */ /* 0x000fe40000011403 */
[----:B------:R-:W-:Y:S01]  /*b6e0*/  IADD3.X R5, R5, R9, R7, P1, P0 ;  /* 0x0000000905057210 */ /* 0x000fe20000fe0407 */
[----:B------:R-:W-:-:S02]  /*b6f0*/  IMAD.MOV.U32 R7, RZ, RZ, c[0x0][0x4a8] ;  /* 0x00012a00ff077624 */ /* 0x000fc400078e00ff */
[C---:B------:R-:W-:Y:S02]  /*b700*/  IMAD R6, R12.reuse, R6, R2 ;  /* 0x000000060c067224 */ /* 0x040fe400078e0202 */
[----:B------:R-:W-:Y:S01]  /*b710*/  IMAD.WIDE.U32 R2, R12, R3, R4 ;  /* 0x000000030c027225 */ /* 0x000fe200078e0004 */
[----:B------:R-:W-:Y:S02]  /*b720*/  MOV R5, c[0x0][0x4ac] ;  /* 0x00012b0000057a02 */ /* 0x000fe40000000f00 */
[----:B------:R-:W-:Y:S01]  /*b730*/  SEL R4, R7, c[0x0][0x450], P2 ;  /* 0x0001140007047a07 */ /* 0x000fe20001000000 */
[----:B------:R-:W-:Y:S01]  /*b740*/  IMAD.IADD R3, R3, 0x1, R6 ;  /* 0x0000000103037824 */ /* 0x000fe200078e0206 */
[----:B------:R-:W-:Y:S02]  /*b750*/  SEL R5, R5, c[0x0][0x454], P2 ;  /* 0x0001150005057a07 */ /* 0x000fe40001000000 */
[----:B------:R-:W-:-:S04]  /*b760*/  LEA R4, P0, R2, R4, 0x2 ;  /* 0x0000000402047211 */ /* 0x000fc800078010ff */
[----:B------:R-:W-:Y:S02]  /*b770*/  LEA.HI.X R5, R2, R5, R3, 0x2, P0 ;  /* 0x0000000502057211 */ /* 0x000fe400000f1403 */
[----:B------:R-:W-:-:S05]  /*b780*/  MOV R2, 0xff800000 ;  /* 0xff80000000027802 */ /* 0x000fca0000000f00 */
[----:B------:R1:W-:Y:S02]  /*b790*/  STG.E [R4.64], R2 ;  /* 0x0000000204007986 */ /* 0x0003e4000c101906 */
.L_x_72:
[----:B------:R-:W-:Y:S05]  /*b7a0*/  BSYNC B0 ;  /* 0x0000000000007941 */ /* 0x000fea0003800000 */
.L_x_71:
[----:B------:R-:W-:-:S13]  /*b7b0*/  ISETP.GT.AND P0, PT, R17, 0x1, PT ;  /* 0x000000011100780c */ /* 0x000fda0003f04270 */
[----:B------:R-:W-:Y:S05]  /*b7c0*/  @P0 BRA `(.L_x_64) ;  /* 0x0000078000000947 */ /* 0x000fea0003800000 */
[----:B-1----:R-:W2:Y:S01]  /*b7d0*/  LDL R5, [R1+0x30] ;  /* 0x0000300001057983 */ /* 0x002ea20000100800 */
[----:B------:R-:W-:Y:S01]  /*b7e0*/  MOV R2, c[0x0][0x4e8] ;  /* 0x00013a0000027a02 */ /* 0x000fe20000000f00 */
[----:B------:R-:W-:Y:S02]  /*b7f0*/  IMAD R4, R16, c[0x0][0x3a0], RZ ;  /* 0x0000e80010047a24 */ /* 0x000fe400078e02ff */
[----:B------:R-:W1:Y:S01]  /*b800*/  S2R R10, SR_TID.X ;  /* 0x00000000000a7919 */ /* 0x000e620000002100 */
[----:B------:R-:W-:Y:S01]  /*b810*/  ISETP.NE.AND P0, PT, R2, 0x1, PT ;  /* 0x000000010200780c */ /* 0x000fe20003f05270 */
[----:B------:R-:W-:-:S04]  /*b820*/  IMAD.WIDE.U32 R2, R0, c[0x0][0x3a0], RZ ;  /* 0x0000e80000027a25 */ /* 0x000fc800078e00ff */
[----:B------:R-:W-:-:S05]  /*b830*/  IMAD R0, R0, c[0x0][0x3a4], R4 ;  /* 0x0000e90000007a24 */ /* 0x000fca00078e0204 */
[----:B------:R-:W-:-:S05]  /*b840*/  IADD3 R3, R3, R0, RZ ;  /* 0x0000000003037210 */ /* 0x000fca0007ffe0ff */
[----:B------:R-:W-:-:S04]  /*b850*/  IMAD.WIDE.U32 R2, R234, c[0x0][0x3e8], R2 ;  /* 0x0000fa00ea027a25 */ /* 0x000fc800078e0002 */
[----:B------:R-:W-:-:S04]  /*b860*/  IMAD R3, R234, c[0x0][0x3ec], R3 ;  /* 0x0000fb00ea037a24 */ /* 0x000fc800078e0203 */
[----:B------:R-:W-:Y:S01]  /*b870*/  IMAD.WIDE.U32 R2, R8, c[0x0][0x3f0], R2 ;  /* 0x0000fc0008027a25 */ /* 0x000fe200078e0002 */
[----:B-1----:R-:W-:-:S04]  /*b880*/  SHF.R.S32.HI R9, RZ, 0x1f, R10 ;  /* 0x0000001fff097819 */ /* 0x002fc8000001140a */
[----:B------:R-:W-:-:S04]  /*b890*/  LEA.HI R9, R9, R10, RZ, 0x3 ;  /* 0x0000000a09097211 */ /* 0x000fc800078f18ff */
[----:B------:R-:W-:-:S04]  /*b8a0*/  SHF.R.S32.HI R9, RZ, 0x3, R9 ;  /* 0x00000003ff097819 */ /* 0x000fc80000011409 */
[C---:B------:R-:W-:Y:S02]  /*b8b0*/  LEA R11, R225.reuse, R9, 0x7 ;  /* 0x00000009e10b7211 */ /* 0x040fe400078e38ff */
[----:B--2---:R-:W-:Y:S01]  /*b8c0*/  LEA R4, R225, R5, 0x7 ;  /* 0x00000005e1047211 */ /* 0x004fe200078e38ff */
[----:B------:R-:W-:-:S03]  /*b8d0*/  IMAD R5, R20, c[0x0][0x3f0], RZ ;  /* 0x0000fc0014057a24 */ /* 0x000fc600078e02ff */
[----:B------:R-:W-:Y:S01]  /*b8e0*/  MOV R0, R4 ;  /* 0x0000000400007202 */ /* 0x000fe20000000f00 */
[----:B------:R-:W-:-:S04]  /*b8f0*/  @P0 IMAD.HI.U32 R6, R4, c[0x0][0x4ec], RZ ;  /* 0x00013b0004060a27 */ /* 0x000fc800078e00ff */
[----:B------:R-:W-:Y:S01]  /*b900*/  IMAD R7, R8, c[0x0][0x3f4], R5 ;  /* 0x0000fd0008077a24 */ /* 0x000fe200078e0205 */
[----:B------:R-:W-:-:S04]  /*b910*/  @P0 SHF.R.U32.HI R0, RZ, c[0x0][0x4f0], R6 ;  /* 0x00013c00ff000a19 */ /* 0x000fc80000011606 */
        /* <DEDUP_REMOVED lines=16> */
[----:B------:R1:W2:Y:S02]  /*ba20*/  SHFL.IDX PT, R8, R9, RZ, 0x181f ;  /* 0x00181fff09087589 */ /* 0x0002a400000e0000 */
.L_x_124:
[----:B------:R-:W-:Y:S05]  /*ba30*/  BRA.DIV ~URZ, `(.L_x_74) ;  /* 0x00001e027f007947 */ /* 0x000fea000b800000 */
[----:B------:R3:W4:Y:S02]  /*ba40*/  SHFL.IDX PT, R0, R12, RZ, 0x181f ;  /* 0x00181fff0c007589 */ /* 0x00072400000e0000 */
.L_x_125:
[----:B------:R-:W-:Y:S01]  /*ba50*/  IMAD R10, R18, c[0x0][0x4e8], RZ ;  /* 0x00013a00120a7a24 */ /* 0x000fe200078e02ff */
[----:B------:R-:W-:Y:S04]  /*ba60*/  BSSY B0, `(.L_x_75) ;  /* 0x0000010000007945 */ /* 0x000fe80003800000 */
        /* <DEDUP_REMOVED lines=11> */
[----:B------:R2:W-:Y:S01]  /*bb20*/  @!P2 ST.E.128 [R6.64], RZ ;  /* 0x000000ff0600a985 */ /* 0x0005e2000c101d06 */
[----:B-----5:R-:W-:-:S05]  /*bb30*/  @!P1 LEA.HI.X R5, R222, R8, R13, 0x1, P4 ;  /* 0x00000008de059211 */ /* 0x020fca00020f0c0d */
[----:B------:R2:W-:Y:S04]  /*bb40*/  @!P1 ST.E.128 [R4.64], RZ ;  /* 0x000000ff04009985 */ /* 0x0005e8000c101d06 */
[----:B------:R2:W-:Y:S02]  /*bb50*/  @!P0 ST.E.128 [R2.64], RZ ;  /* 0x000000ff02008985 */ /* 0x0005e4000c101d06 */
.L_x_76:
[----:B------:R-:W-:Y:S05]  /*bb60*/  BSYNC B0 ;  /* 0x0000000000007941 */ /* 0x000fea0003800000 */
.L_x_75:
[----:B------:R-:W-:Y:S05]  /*bb70*/  BRA.DIV ~URZ, `(.L_x_77) ;  /* 0x00001d227f007947 */ /* 0x000fea000b800000 */
[----:B--2---:R2:W1:Y:S04]  /*bb80*/  SHFL.IDX PT, R8, R9, 0x1, 0x181f ;  /* 0x00381f0009087f89 */ /* 0x00446800000e0000 */
[----:B----4-:R2:W4:Y:S02]  /*bb90*/  SHFL.IDX PT, R0, R12, 0x1, 0x181f ;  /* 0x00381f000c007f89 */ /* 0x01052400000e0000 */
.L_x_126:
        /* <DEDUP_REMOVED lines=13> */
[----:B------:R1:W-:Y:S01]  /*bc70*/  @!P2 ST.E.128 [R6.64], RZ ;  /* 0x000000ff0600a985 */ /* 0x0003e2000c101d06 */
[----:B-----5:R-:W-:-:S05]  /*bc80*/  @!P1 LEA.HI.X R5, R222, R8, R13, 0x1, P4 ;  /* 0x00000008de059211 */ /* 0x020fca00020f0c0d */
[----:B------:R1:W-:Y:S04]  /*bc90*/  @!P1 ST.E.128 [R4.64], RZ ;  /* 0x000000ff04009985 */ /* 0x0003e8000c101d06 */
[----:B------:R1:W-:Y:S02]  /*bca0*/  @!P0 ST.E.128 [R2.64], RZ ;  /* 0x000000ff02008985 */ /* 0x0003e4000c101d06 */
.L_x_79:
[----:B------:R-:W-:Y:S05]  /*bcb0*/  BSYNC B0 ;  /* 0x0000000000007941 */ /* 0x000fea0003800000 */
.L_x_78:
[----:B------:R-:W-:Y:S05]  /*bcc0*/  BRA.DIV ~URZ, `(.L_x_80) ;  /* 0x00001c927f007947 */ /* 0x000fea000b800000 */
[----:B-1----:R1:W2:Y:S02]  /*bcd0*/  SHFL.IDX PT, R8, R9, 0x2, 0x181f ;  /* 0x00581f0009087f89 */ /* 0x0022a400000e0000 */
.L_x_127:
[----:B------:R-:W-:Y:S05]  /*bce0*/  BRA.DIV ~URZ, `(.L_x_81) ;  /* 0x00001ce27f007947 */ /* 0x000fea000b800000 */
[----:B----4-:R4:W1:Y:S02]  /*bcf0*/  SHFL.IDX PT, R0, R12, 0x2, 0x181f ;  /* 0x00581f000c007f89 */ /* 0x01086400000e0000 */
.L_x_128:
        /* <DEDUP_REMOVED lines=17> */
.L_x_83:
[----:B------:R-:W-:Y:S05]  /*be10*/  BSYNC B0 ;  /* 0x0000000000007941 */ /* 0x000fea0003800000 */
.L_x_82:
[----:B------:R-:W-:Y:S05]  /*be20*/  BRA.DIV ~URZ, `(.L_x_84) ;  /* 0x00001c027f007947 */ /* 0x000fea000b800000 */
[----:B--2---:R2:W3:Y:S04]  /*be30*/  SHFL.IDX PT, R8, R9, 0x3, 0x181f ;  /* 0x00781f0009087f89 */ /* 0x0044e800000e0000 */
[----:B-1----:R2:W1:Y:S02]  /*be40*/  SHFL.IDX PT, R0, R12, 0x3, 0x181f ;  /* 0x00781f000c007f89 */ /* 0x00246400000e0000 */
.L_x_129:
[----:B------:R-:W-:-:S04]  /*be50*/  IADD3 R11, R11, 0x60, RZ ;  /* 0x000000600b0b7810 */ /* 0x000fc80007ffe0ff */
[----:B------:R-:W-:-:S13]  /*be60*/  ISETP.GE.AND P0, PT, R11, R10, PT ;  /* 0x0000000a0b00720c */ /* 0x000fda0003f06270 */
[----:B------:R-:W-:Y:S05]  /*be70*/  @P0 BRA `(.L_x_64) ;  /* 0x000000d000000947 */ /* 0x000fea0003800000 */
[----:B--2---:R-:W2:Y:S01]  /*be80*/  LDL R9, [R1] ;  /* 0x0000000001097983 */ /* 0x004ea20000100800 */
[----:B------:R-:W-:Y:S02]  /*be90*/  ISETP.GE.AND P2, PT, R220, c[0x0][0x3c8], PT ;  /* 0x0000f200dc007a0c */ /* 0x000fe40003f46270 */
[----:B------:R-:W-:Y:S02]  /*bea0*/  ISETP.GE.AND P1, PT, R222, c[0x0][0x3c8], PT ;  /* 0x0000f200de007a0c */ /* 0x000fe40003f26270 */
[----:B------:R-:W-:-:S09]  /*beb0*/  ISETP.GE.AND P0, PT, R223, c[0x0][0x3c8], PT ;  /* 0x0000f200df007a0c */ /* 0x000fd20003f06270 */
[-C--:B-1----:R-:W-:Y:S02]  /*bec0*/  @!P2 LEA R6, P5, R220, R0.reuse, 0x1 ;  /* 0x00000000dc06a211 */ /* 0x082fe400078a08ff */
[-C--:B------:R-:W-:Y:S02]  /*bed0*/  @!P1 LEA R4, P4, R222, R0.reuse, 0x1 ;  /* 0x00000000de049211 */ /* 0x080fe400078808ff */
[C---:B------:R-:W-:Y:S02]  /*bee0*/  @!P0 LEA R2, P3, R223.reuse, R0, 0x1 ;  /* 0x00000000df028211 */ /* 0x040fe400078608ff */
[-C--:B---3--:R-:W-:Y:S02]  /*bef0*/  @!P2 LEA.HI.X R7, R220, R8.reuse, R221, 0x1, P5 ;  /* 0x00000008dc07a211 */ /* 0x088fe400028f0cdd */
[----:B------:R-:W-:-:S03]  /*bf00*/  @!P0 LEA.HI.X R3, R223, R8, R252, 0x1, P3 ;  /* 0x00000008df038211 */ /* 0x000fc600018f0cfc */
[----:B------:R1:W-:Y:S01]  /*bf10*/  @!P2 ST.E.128 [R6.64], RZ ;  /* 0x000000ff0600a985 */ /* 0x0003e2000c101d06 */
[----:B--2---:R-:W-:-:S05]  /*bf20*/  @!P1 LEA.HI.X R5, R222, R8, R9, 0x1, P4 ;  /* 0x00000008de059211 */ /* 0x004fca00020f0c09 */
[----:B------:R1:W-:Y:S04]  /*bf30*/  @!P1 ST.E.128 [R4.64], RZ ;  /* 0x000000ff04009985 */ /* 0x0003e8000c101d06 */
[----:B------:R1:W-:Y:S02]  /*bf40*/  @!P0 ST.E.128 [R2.64], RZ ;  /* 0x000000ff02008985 */ /* 0x0003e4000c101d06 */
.L_x_64:
[----:B------:R-:W-:Y:S05]  /*bf50*/  BSYNC B1 ;  /* 0x0000000000017941 */ /* 0x000fea0003800000 */
.L_x_48:
[----:B-12-4-:R-:W2:Y:S02]  /*bf60*/  LDL R0, [R1+0x34] ;  /* 0x0000340001007983 */ /* 0x016ea40000100800 */
[----:B--2---:R-:W-:-:S13]  /*bf70*/  ISETP.NE.AND P0, PT, R0, RZ, PT ;  /* 0x000000ff0000720c */ /* 0x004fda0003f05270 */
[----:B------:R-:W-:Y:S01]  /*bf80*/  @P0 WARPSYNC 0xffffffff ;  /* 0xffffffff00000948 */ /* 0x000fe20003800000 */
[----:B------:R-:W-:Y:S06]  /*bf90*/  @P0 BAR.SYNC.DEFER_BLOCKING 0x5, 0x100 ;  /* 0x0144000000000b1d */ /* 0x000fec0000010000 */
[----:B------:R-:W1:Y:S04]  /*bfa0*/  @P0 LDS.128 R224, [0x18100] ;  /* 0x01810000ffe00984 */ /* 0x000e680000000c00 */
[----:B------:R-:W-:Y:S06]  /*bfb0*/  @P0 BAR.ARV 0x4, 0x100 ;  /* 0x0104000000000b1d */ /* 0x000fec0000002000 */
[----:B------:R-:W-:Y:S05]  /*bfc0*/  @P0 BRA `(.L_x_85) ;  /* 0x00000ae000000947 */ /* 0x000fea0003800000 */
[----:B------:R-:W2:Y:S01]  /*bfd0*/  S2R R0, SR_TID.X ;  /* 0x0000000000007919 */ /* 0x000ea20000002100 */
[----:B---3--:R-:W-:Y:S01]  /*bfe0*/  IMAD.MOV.U32 R7, RZ, RZ, RZ ;  /* 0x000000ffff077224 */ /* 0x008fe200078e00ff */
[----:B--2---:R-:W-:-:S04]  /*bff0*/  LOP3.LUT R14, R0, 0x1f, RZ, 0xc0, !PT ;  /* 0x0000001f000e7812 */ /* 0x004fc800078ec0ff */
[----:B------:R-:W-:Y:S01]  /*c000*/  ISETP.NE.AND P5, PT, R14, 0x1f, PT ;  /* 0x0000001f0e00780c */ /* 0x000fe20003fa5270 */
[----:B------:R-:W-:Y:S10]  /*c010*/  BRA.DIV ~URZ, `(.L_x_86) ;  /* 0x00001ad27f007947 */ /* 0x000ff4000b800000 */
[----:B------:R2:W3:Y:S02]  /*c020*/  SHFL.IDX PT, R9, R78, RZ, 0x1f ;  /* 0x00001fff4e097589 */ /* 0x0004e400000e0000 */
.L_x_130:
[----:B------:R-:W-:Y:S05]  /*c030*/  BRA.DIV ~URZ, `(.L_x_87) ;  /* 0x00001b227f007947 */ /* 0x000fea000b800000 */
[----:B------:R4:W2:Y:S02]  /*c040*/  SHFL.IDX PT, R8, R78, 0x1, 0x1f ;  /* 0x00201f004e087f89 */ /* 0x0008a400000e0000 */
.L_x_131:
[----:B-1----:R-:W-:Y:S02]  /*c050*/  IMAD.IADD R0, R227, 0x1, R14 ;  /* 0x00000001e3007824 */ /* 0x002fe400078e020e */
[----:B------:R-:W-:-:S03]  /*c060*/  IMAD.MOV.U32 R6, RZ, RZ, RZ ;  /* 0x000000ffff067224 */ /* 0x000fc600078e00ff */
[----:B------:R-:W-:-:S13]  /*c070*/  ISETP.GE.OR P0, PT, R0, c[0x0][0x53c], !P5 ;  /* 0x00014f0000007a0c */ /* 0x000fda0006f06670 */
[----:B------:R-:W-:Y:S01]  /*c080*/  @!P0 IMAD.MOV.U32 R2, RZ, RZ, 0x4 ;  /* 0x00000004ff028424 */ /* 0x000fe200078e00ff */
[----:B------:R-:W-:-:S03]  /*c090*/  @!P0 MOV R3, 0x4 ;  /* 0x0000000400038802 */ /* 0x000fc60000000f00 */
[----:B------:R-:W-:-:S04]  /*c0a0*/  @!P0 IMAD.WIDE R4, R0, R2, c[0x0][0x580] ;  /* 0x0001600000048625 */ /* 0x000fc800078e0202 */
[----:B------:R-:W-:Y:S01]  /*c0b0*/  @!P0 IMAD.WIDE R2, R0, R3, c[0x0][0x578] ;  /* 0x00015e0000028625 */ /* 0x000fe200078e0203 */
[----:B------:R-:W5:Y:S04]  /*c0c0*/  @!P0 LDG.E R6, [R4.64] ;  /* 0x0000000604068981 */ /* 0x000f68000c1e1900 */
[----:B------:R-:W5:Y:S01]  /*c0d0*/  @!P0 LDG.E R7, [R2.64] ;  /* 0x0000000602078981 */ /* 0x000f62000c1e1900 */
[C---:B------:R-:W-:Y:S02]  /*c0e0*/  ISETP.GE.U32.AND P4, PT, R14.reuse, 0x10, PT ;  /* 0x000000100e00780c */ /* 0x040fe40003f86070 */
[C---:B------:R-:W-:Y:S02]  /*c0f0*/  ISETP.GE.U32.AND P3, PT, R14.reuse, 0x8, PT ;  /* 0x000000080e00780c */ /* 0x040fe40003f66070 */
[----:B------:R-:W-:-:S02]  /*c100*/  ISETP.GE.U32.AND P2, PT, R14, 0x4, PT ;  /* 0x000000040e00780c */ /* 0x000fc40003f46070 */
[C---:B------:R-:W-:Y:S02]  /*c110*/  ISETP.GE.U32.AND P1, PT, R14.reuse, 0x2, PT ;  /* 0x000000020e00780c */ /* 0x040fe40003f26070 */
[----:B------:R-:W-:Y:S02]  /*c120*/  ISETP.NE.AND P0, PT, R14, RZ, PT ;  /* 0x000000ff0e00720c */ /* 0x000fe40003f05270 */
[----:B------:R-:W-:Y:S01]  /*c130*/  MOV R13, RZ ;  /* 0x000000ff000d7202 */ /* 0x000fe20000000f00 */
[----:B-----5:R-:W-:Y:S01]  /*c140*/  IMAD R0, R7, R6, RZ ;  /* 0x0000000607007224 */ /* 0x020fe200078e02ff */
[----:B------:R-:W-:Y:S07]  /*c150*/  BRA.DIV ~URZ, `(.L_x_88) ;  /* 0x00001a727f007947 */ /* 0x000fee000b800000 */
[----:B------:R1:W4:Y:S02]  /*c160*/  SHFL.UP PT, R4, R0, 0x1, RZ ;  /* 0x0420000000047989 */ /* 0x00032400000e00ff */
.L_x_132:
[----:B----4-:R-:W-:-:S04]  /*c170*/  SEL R4, R4, RZ, P0 ;  /* 0x000000ff04047207 */ /* 0x010fc80000000000 */
        /* <DEDUP_REMOVED lines=14> */
[----:B------:R1:W4:Y:S02]  /*c260*/  SHFL.IDX PT, R0, R4, 0x1f, 0x1f ;  /* 0x03e01f0004007f89 */ /* 0x00032400000e0000 */
.L_x_133:
[----:B----4-:R-:W-:Y:S01]  /*c270*/  IMAD R0, R0, c[0x0][0x538], RZ ;  /* 0x00014e0000007a24 */ /* 0x010fe200078e02ff */
[----:B------:R-:W-:Y:S04]  /*c280*/  BSSY B1, `(.L_x_90) ;  /* 0x000007d000017945 */ /* 0x000fe80003800000 */
[----:B--2---:R-:W-:-:S04]  /*c290*/  IADD3 R8, R0, R8, RZ ;  /* 0x0000000800087210 */ /* 0x004fc80007ffe0ff */
[----:B---3--:R-:W-:-:S13]  /*c2a0*/  ISETP.GT.AND P6, PT, R8, R9, PT ;  /* 0x000000090800720c */ /* 0x008fda0003fc4270 */
[----:B------:R-:W-:Y:S05]  /*c2b0*/  @P6 BRA `(.L_x_91) ;  /* 0x0000024000006947 */ /* 0x000fea0003800000 */
.L_x_95:
[----:B------:R-:W-:-:S04]  /*c2c0*/  IADD3 R0, R227, 0x1f, RZ ;  /* 0x0000001fe3007810 */ /* 0x000fc80007ffe0ff */
[----:B------:R-:W-:-:S13]  /*c2d0*/  ISETP.GE.AND P6, PT, R0, c[0x0][0x53c], PT ;  /* 0x00014f0000007a0c */ /* 0x000fda0003fc6270 */
[----:B------:R-:W-:Y:S05]  /*c2e0*/  @P6 BRA `(.L_x_92) ;  /* 0x0000072000006947 */ /* 0x000fea0003800000 */
[----:B------:R-:W-:Y:S01]  /*c2f0*/  MOV R227, R0 ;  /* 0x0000000000e37202 */ /* 0x000fe20000000f00 */
[----:B------:R-:W-:-:S03]  /*c300*/  CS2R R6, SRZ ;  /* 0x0000000000067805 */ /* 0x000fc6000001ff00 */
[----:B------:R-:W-:-:S04]  /*c310*/  IADD3 R0, R227, R14, RZ ;  /* 0x0000000ee3007210 */ /* 0x000fc80007ffe0ff */
[----:B------:R-:W-:-:S13]  /*c320*/  ISETP.GE.OR P6, PT, R0, c[0x0][0x53c], !P5 ;  /* 0x00014f0000007a0c */ /* 0x000fda0006fc6670 */
[----:B------:R-:W-:Y:S02]  /*c330*/  @!P6 MOV R2, 0x4 ;  /* 0x000000040002e802 */ /* 0x000fe40000000f00 */
[----:B------:R-:W-:-:S03]  /*c340*/  @!P6 MOV R3, 0x4 ;  /* 0x000000040003e802 */ /* 0x000fc60000000f00 */
[----:B-1----:R-:W-:-:S04]  /*c350*/  @!P6 IMAD.WIDE R4, R0, R2, c[0x0][0x580] ;  /* 0x000160000004e625 */ /* 0x002fc800078e0202 */
[----:B------:R-:W-:Y:S01]  /*c360*/  @!P6 IMAD.WIDE R2, R0, R3, c[0x0][0x578] ;  /* 0x00015e000002e625 */ /* 0x000fe200078e0203 */
[----:B------:R-:W2:Y:S04]  /*c370*/  @!P6 LDG.E R6, [R4.64] ;  /* 0x000000060406e981 */ /* 0x000ea8000c1e1900 */
[----:B------:R-:W2:Y:S02]  /*c380*/  @!P6 LDG.E R7, [R2.64] ;  /* 0x000000060207e981 */ /* 0x000ea4000c1e1900 */
[----:B--2---:R-:W-:Y:S01]  /*c390*/  IMAD R0, R7, R6, RZ ;  /* 0x0000000607007224 */ /* 0x004fe200078e02ff */
[----:B------:R-:W-:Y:S05]  /*c3a0*/  BRA.DIV ~URZ, `(.L_x_93) ;  /* 0x00001a027f007947 */ /* 0x000fea000b800000 */
[----:B------:R1:W2:Y:S02]  /*c3b0*/  SHFL.UP PT, R2, R0, 0x1, RZ ;  /* 0x0420000000027989 */ /* 0x0002a400000e00ff */
.L_x_134:
[----:B--2---:R-:W-:-:S04]  /*c3c0*/  SEL R2, R2, RZ, P0 ;  /* 0x000000ff02027207 */ /* 0x004fc80000000000 */
        /* <DEDUP_REMOVED lines=14> */
[----:B------:R1:W2:Y:S02]  /*c4b0*/  SHFL.IDX PT, R0, R4, 0x1f, 0x1f ;  /* 0x03e01f0004007f89 */ /* 0x0002a400000e0000 */
.L_x_135:
[----:B--2---:R-:W-:-:S05]  /*c4c0*/  IMAD R0, R0, c[0x0][0x538], RZ ;  /* 0x00014e0000007a24 */ /* 0x004fca00078e02ff */
[----:B------:R-:W-:-:S04]  /*c4d0*/  IADD3 R8, R0, R8, RZ ;  /* 0x0000000800087210 */ /* 0x000fc80007ffe0ff */
[----:B------:R-:W-:-:S13]  /*c4e0*/  ISETP.GT.AND P6, PT, R8, R9, PT ;  /* 0x000000090800720c */ /* 0x000fda0003fc4270 */
[----:B-1----:R-:W-:Y:S05]  /*c4f0*/  @!P6 BRA `(.L_x_95) ;  /* 0xfffffdc00000e947 */ /* 0x002fea000383ffff */
.L_x_91:
[----:B------:R-:W-:-:S05]  /*c500*/  IADD3 R12, -R0, R8, RZ ;  /* 0x00000008000c7210 */ /* 0x000fca0007ffe1ff */
[----:B------:R-:W-:-:S05]  /*c510*/  IMAD R0, R4, c[0x0][0x538], R12 ;  /* 0x00014e0004007a24 */ /* 0x000fca00078e020c */
[----:B------:R-:W-:Y:S01]  /*c520*/  ISETP.GT.AND P0, PT, R0, R9, PT ;  /* 0x000000090000720c */ /* 0x000fe20003f04270 */
[----:B------:R-:W-:-:S12]  /*c530*/  BRA.DIV ~URZ, `(.L_x_96) ;  /* 0x00001a627f007947 */ /* 0x000fd8000b800000 */
[----:B------:R-:W-:-:S04]  /*c540*/  VOTE.ANY R11, PT, !P0 ;  /* 0x00000000000b7806 */ /* 0x000fc800040e0100 */
.L_x_136:
[----:B------:R2:W3:Y:S01]  /*c550*/  POPC R10, R11 ;  /* 0x0000000b000a7309 */ /* 0x0004e20000000000 */
[----:B------:R-:W-:Y:S05]  /*c560*/  BRA.DIV ~URZ, `(.L_x_97) ;  /* 0x00001a827f007947 */ /* 0x000fea000b800000 */
[----:B---3--:R3:W4:Y:S04]  /*c570*/  SHFL.IDX PT, R8, R6, R10, 0x1f ;  /* 0x00001f0a06087589 */ /* 0x00872800000e0000 */
[----:B------:R3:W1:Y:S02]  /*c580*/  SHFL.IDX PT, R7, R7, R10, 0x1f ;  /* 0x00001f0a07077589 */ /* 0x00066400000e0000 */
.L_x_137:
[----:B------:R-:W-:Y:S01]  /*c590*/  ISETP.NE.AND P0, PT, R11, RZ, PT ;  /* 0x000000ff0b00720c */ /* 0x000fe20003f05270 */
[----:B------:R-:W-:-:S12]  /*c5a0*/  BSSY B0, `(.L_x_98) ;  /* 0x0000005000007945 */ /* 0x000fd80003800000 */
[----:B------:R-:W-:Y:S05]  /*c5b0*/  @!P0 BRA `(.L_x_99) ;  /* 0x0000003000008947 */ /* 0x000fea0003800000 */
[----:B------:R-:W-:Y:S01]  /*c5c0*/  IADD3 R3, R10, -0x1, RZ ;  /* 0xffffffff0a037810 */ /* 0x000fe20007ffe0ff */
[----:B------:R-:W-:Y:S05]  /*c5d0*/  BRA.DIV ~URZ, `(.L_x_100) ;  /* 0x00001ae27f007947 */ /* 0x000fea000b800000 */
[----:B------:R2:W3:Y:S02]  /*c5e0*/  SHFL.IDX PT, R13, R4, R3, 0x1f ;  /* 0x00001f03040d7589 */ /* 0x0004e400000e0000 */
.L_x_99:
[----:B------:R-:W-:Y:S05]  /*c5f0*/  BSYNC B0 ;  /* 0x0000000000007941 */ /* 0x000fea0003800000 */
.L_x_98:
[----:B----4-:R-:W-:Y:S01]  /*c600*/  IABS R2, R8 ;  /* 0x0000000800027213 */ /* 0x010fe20000000000 */
[----:B---3--:R-:W-:Y:S01]  /*c610*/  IMAD R224, R13, c[0x0][0x538], R12 ;  /* 0x00014e000de07a24 */ /* 0x008fe200078e020c */
[----:B-12---:R-:W-:Y:S01]  /*c620*/  IABS R3, R7 ;  /* 0x0000000700037213 */ /* 0x006fe20000000000 */
[----:B------:R-:W-:Y:S01]  /*c630*/  IMAD.IADD R227, R10, 0x1, R227 ;  /* 0x000000010ae37824 */ /* 0x000fe200078e02e3 */
[----:B------:R-:W1:Y:S01]  /*c640*/  I2F.RP R4, R2 ;  /* 0x0000000200047306 */ /* 0x000e620000209400 */
[----:B------:R-:W-:Y:S01]  /*c650*/  IMAD.IADD R9, R9, 0x1, -R224 ;  /* 0x0000000109097824 */ /* 0x000fe200078e0ae0 */
[----:B------:R-:W-:-:S04]  /*c660*/  MOV R6, R3 ;  /* 0x0000000300067202 */ /* 0x000fc80000000f00 */
[----:B------:R-:W-:Y:S02]  /*c670*/  IABS R11, R9 ;  /* 0x00000009000b7213 */ /* 0x000fe40000000000 */
[----:B------:R-:W-:Y:S08]  /*c680*/  I2F.RP R12, R6 ;  /* 0x00000006000c7306 */ /* 0x000ff00000209400 */
[----:B-1----:R-:W1:Y:S02]  /*c690*/  MUFU.RCP R4, R4 ;  /* 0x0000000400047308 */ /* 0x002e640000001000 */
[----:B-1----:R-:W-:-:S06]  /*c6a0*/  IADD3 R4, R4, 0xffffffe, RZ ;  /* 0x0ffffffe04047810 */ /* 0x002fcc0007ffe0ff */
[----:B------:R-:W1:Y:S02]  /*c6b0*/  F2I.FTZ.U32.TRUNC.NTZ R5, R4 ;  /* 0x0000000400057305 */ /* 0x000e64000021f000 */
[----:B-1----:R-:W-:-:S04]  /*c6c0*/  IMAD.MOV R0, RZ, RZ, -R5 ;  /* 0x000000ffff007224 */ /* 0x002fc800078e0a05 */
[----:B------:R-:W-:Y:S01]  /*c6d0*/  IMAD.MOV.U32 R4, RZ, RZ, R0 ;  /* 0x000000ffff047224 */ /* 0x000fe200078e0000 */
[----:B------:R-:W-:-:S03]  /*c6e0*/  IABS R0, R8 ;  /* 0x0000000800007213 */ /* 0x000fc60000000000 */
[----:B------:R-:W-:Y:S02]  /*c6f0*/  IMAD R3, R4, R2, RZ ;  /* 0x0000000204037224 */ /* 0x000fe400078e02ff */
[----:B------:R-:W-:Y:S02]  /*c700*/  IMAD.MOV.U32 R4, RZ, RZ, RZ ;  /* 0x000000ffff047224 */ /* 0x000fe400078e00ff */
[----:B------:R-:W-:Y:S02]  /*c710*/  IMAD.MOV R0, RZ, RZ, -R0 ;  /* 0x000000ffff007224 */ /* 0x000fe400078e0a00 */
[----:B------:R-:W-:-:S03]  /*c720*/  IMAD.HI.U32 R5, R5, R3, R4 ;  /* 0x0000000305057227 */ /* 0x000fc600078e0004 */
[----:B------:R-:W-:Y:S01]  /*c730*/  MOV R4, R0 ;  /* 0x0000000000047202 */ /* 0x000fe20000000f00 */
        /* <DEDUP_REMOVED lines=13> */
[----:B------:R-:W-:Y:S01]  /*c810*/  @P2 IADD3 R0, R0, 0x1, RZ ;  /* 0x0000000100002810 */ /* 0x000fe20007ffe0ff */
[----:B-1----:R-:W-:-:S06]  /*c820*/  IMAD.MOV R2, RZ, RZ, -R3 ;  /* 0x000000ffff027224 */ /* 0x002fcc00078e0a03 */
[----:B------:R-:W-:Y:S01]  /*c830*/  @!P0 IMAD.MOV R0, RZ, RZ, -R0 ;  /* 0x000000ffff008224 */ /* 0x000fe200078e0a00 */
[----:B------:R-:W-:Y:S02]  /*c840*/  @!P1 LOP3.LUT R0, RZ, R8, RZ, 0x33, !PT ;  /* 0x00000008ff009212 */ /* 0x000fe400078e33ff */
[----:B------:R-:W-:Y:S02]  /*c850*/  MOV R4, R2 ;  /* 0x0000000200047202 */ /* 0x000fe40000000f00 */
[----:B------:R-:W-:Y:S02]  /*c860*/  IABS R2, R7 ;  /* 0x0000000700027213 */ /* 0x000fe40000000000 */
[----:B------:R-:W-:Y:S01]  /*c870*/  IABS R11, R0 ;  /* 0x00000000000b7213 */ /* 0x000fe20000000000 */
[----:B------:R-:W-:Y:S02]  /*c880*/  IMAD R4, R4, R6, RZ ;  /* 0x0000000604047224 */ /* 0x000fe400078e02ff */
[----:B------:R-:W-:-:S02]  /*c890*/  IMAD.MOV R5, RZ, RZ, -R2 ;  /* 0x000000ffff057224 */ /* 0x000fc400078e0a02 */
[----:B------:R-:W-:-:S04]  /*c8a0*/  IMAD.MOV.U32 R2, RZ, RZ, RZ ;  /* 0x000000ffff027224 */ /* 0x000fc800078e00ff */
[----:B------:R-:W-:Y:S01]  /*c8b0*/  IMAD.HI.U32 R2, R3, R4, R2 ;  /* 0x0000000403027227 */ /* 0x000fe200078e0002 */
[----:B------:R-:W-:-:S03]  /*c8c0*/  MOV R4, R5 ;  /* 0x0000000500047202 */ /* 0x000fc60000000f00 */
[----:B------:R-:W-:-:S04]  /*c8d0*/  IMAD.MOV.U32 R3, RZ, RZ, R11 ;  /* 0x000000ffff037224 */ /* 0x000fc800078e000b */
        /* <DEDUP_REMOVED lines=13> */
[----:B------:R-:W-:-:S04]  /*c9b0*/  @!P1 LOP3.LUT R2, RZ, R7, RZ, 0x33, !PT ;  /* 0x00000007ff029212 */ /* 0x000fc800078e33ff */
[----:B------:R-:W-:Y:S01]  /*c9c0*/  IADD3 R3, -R2, RZ, RZ ;  /* 0x000000ff02037210 */ /* 0x000fe20007ffe1ff */
[----:B------:R-:W-:-:S04]  /*c9d0*/  IMAD R2, R7, 0x1000000, R2 ;  /* 0x0100000007027824 */ /* 0x000fc800078e0202 */
[----:B------:R-:W-:-:S04]  /*c9e0*/  IMAD R0, R7, R3, R0 ;  /* 0x0000000307007224 */ /* 0x000fc800078e0200 */
[----:B------:R-:W-:Y:S01]  /*c9f0*/  IMAD R226, R0, 0x10000, R2 ;  /* 0x0001000000e27824 */ /* 0x000fe200078e0202 */
[----:B------:R-:W-:Y:S05]  /*ca00*/  BRA `(.L_x_101) ;  /* 0x0000004000007947 */ /* 0x000fea0003800000 */
.L_x_92:
[----:B------:R-:W-:Y:S01]  /*ca10*/  IMAD.MOV.U32 R224, RZ, RZ, R9 ;  /* 0x000000ffffe07224 */ /* 0x000fe200078e0009 */
[----:B------:R-:W-:Y:S01]  /*ca20*/  MOV R226, RZ ;  /* 0x000000ff00e27202 */ /* 0x000fe20000000f00 */
[----:B------:R-:W-:Y:S01]  /*ca30*/  IMAD.MOV.U32 R225, RZ, RZ, RZ ;  /* 0x000000ffffe17224 */ /* 0x000fe200078e00ff */
[----:B------:R-:W-:Y:S02]  /*ca40*/  MOV R227, c[0x0][0x53c] ;  /* 0x00014f0000e37a02 */ /* 0x000fe40000000f00 */
.L_x_101:
[----:B------:R-:W-:Y:S05]  /*ca50*/  BSYNC B1 ;  /* 0x0000000000017941 */ /* 0x000fea0003800000 */
.L_x_90:
[----:B------:R-:W-:Y:S01]  /*ca60*/  WARPSYNC 0xffffffff ;  /* 0xffffffff00007948 */ /* 0x000fe20003800000 */
[----:B------:R-:W-:Y:S01]  /*ca70*/  BAR.SYNC.DEFER_BLOCKING 0x4, 0x100 ;  /* 0x0104000000007b1d */ /* 0x000fe20000010000 */
[----:B------:R-:W-:-:S13]  /*ca80*/  ISETP.NE.AND P0, PT, R14, RZ, PT ;  /* 0x000000ff0e00720c */ /* 0x000fda0003f05270 */
[----:B------:R2:W-:Y:S04]  /*ca90*/  @!P0 STS.128 [0x18100], R224 ;  /* 0x018100e0ff008388 */ /* 0x0005e80000000c00 */
[----:B------:R-:W-:Y:S06]  /*caa0*/  BAR.ARV 0x5, 0x100 ;  /* 0x0144000000007b1d */ /* 0x000fec0000002000 */
.L_x_85:
[----:B-1----:R-:W-:-:S13]  /*cab0*/  ISETP.GE.AND P0, PT, R227, c[0x0][0x53c], PT ;  /* 0x00014f00e3007a0c */ /* 0x002fda0003f06270 */
[----:B--23--:R-:W-:Y:S01]  /*cac0*/  @P0 CALL.REL.NOINC `(.L_x_102) ;  /* 0x0000001000000944 */ /* 0x00cfe20003c00000 */
[----:B------:R-:W-:Y:S05]  /*cad0*/  BRA `(.L_x_103) ;  /* 0xffff4a3000007947 */ /* 0x000fea000383ffff */
.L_x_102:
[----:B------:R-:W-:Y:S05]  /*cae0*/  EXIT ;  /* 0x000000000000794d */ /* 0x000fea0003800000 */
.L_x_14:
[----:B------:R-:W-:Y:S01]  /*caf0*/  IMAD.MOV.U32 R0, RZ, RZ, R5 ;  /* 0x000000ffff007224 */ /* 0x000fe200078e0005 */
[----:B------:R-:W-:Y:S02]  /*cb00*/  MOV R2, 0x1 ;  /* 0x0000000100027802 */ /* 0x000fe40000000f00 */
[----:B------:R-:W-:Y:S02]  /*cb10*/  MOV R3, 0xcb30 ;  /* 0x0000cb3000037802 */ /* 0x000fe40000000f00 */
[----:B--2---:R-:W-:Y:S05]  /*cb20*/  CALL.REL.NOINC `($__internal_2_$__cuda_sm70_shflsync_up_p) ;  /* 0x0000169000007944 */ /* 0x004fea0003c00000 */
[----:B------:R-:W-:Y:S01]  /*cb30*/  MOV R0, R4 ;  /* 0x0000000400007202 */ /* 0x000fe20000000f00 */
[----:B------:R-:W-:Y:S05]  /*cb40*/  BRA `(.L_x_104) ;  /* 0xffff390000007947 */ /* 0x000fea000383ffff */
.L_x_15:
[----:B------:R-:W-:Y:S01]  /*cb50*/  IMAD.MOV.U32 R0, RZ, RZ, R5 ;  /* 0x000000ffff007224 */ /* 0x000fe200078e0005 */
[----:B------:R-:W-:Y:S02]  /*cb60*/  MOV R2, 0x2 ;  /* 0x0000000200027802 */ /* 0x000fe40000000f00 */
[----:B------:R-:W-:Y:S02]  /*cb70*/  MOV R3, 0xcb90 ;  /* 0x0000cb9000037802 */ /* 0x000fe40000000f00 */
[----:B--2---:R-:W-:Y:S05]  /*cb80*/  CALL.REL.NOINC `($__internal_2_$__cuda_sm70_shflsync_up_p) ;  /* 0x0000163000007944 */ /* 0x004fea0003c00000 */
[----:B------:R-:W-:Y:S01]  /*cb90*/  SEL R0, R4, RZ, P4 ;  /* 0x000000ff04007207 */ /* 0x000fe20002000000 */
[----:B------:R-:W-:Y:S01]  /*cba0*/  IMAD.MOV.U32 R2, RZ, RZ, 0x4 ;  /* 0x00000004ff027424 */ /* 0x000fe200078e00ff */
[----:B------:R-:W-:-:S03]  /*cbb0*/  MOV R3, 0xcbe0 ;  /* 0x0000cbe000037802 */ /* 0x000fc60000000f00 */
[----:B------:R-:W-:Y:S02]  /*cbc0*/  IMAD.IADD R0, R5, 0x1, R0 ;  /* 0x0000000105007824 */ /* 0x000fe400078e0200 */
[----:B------:R-:W-:Y:S05]  /*cbd0*/  CALL.REL.NOINC `($__internal_2_$__cuda_sm70_shflsync_up_p) ;  /* 0x000015e000007944 */ /* 0x000fea0003c00000 */
        /* <DEDUP_REMOVED lines=13> */
[----:B------:R-:W-:Y:S01]  /*ccb0*/  IMAD.IADD R4, R0, 0x1, R4 ;  /* 0x0000000100047824 */ /* 0x000fe200078e0204 */
[----:B------:R-:W-:-:S03]  /*ccc0*/  MOV R0, 0x1f ;  /* 0x0000001f00007802 */ /* 0x000fc60000000f00 */
[----:B------:R-:W-:Y:S02]  /*ccd0*/  IMAD.MOV.U32 R5, RZ, RZ, R4 ;  /* 0x000000ffff057224 */ /* 0x000fe400078e0004 */
[----:B------:R-:W-:Y:S05]  /*cce0*/  CALL.REL.NOINC `($__internal_1_$__cuda_sm70_shflsync_idx_p) ;  /* 0x0000148000007944 */ /* 0x000fea0003c00000 */
[----:B------:R-:W-:Y:S05]  /*ccf0*/  BRA `(.L_x_105) ;  /* 0xffff385000007947 */ /* 0x000fea000383ffff */
.L_x_17:
[----:B------:R-:W-:Y:S02]  /*cd00*/  SEL R0, RZ, 0x1, P0 ;  /* 0x00000001ff007807 */ /* 0x000fe40000000000 */
[----:B------:R-:W-:Y:S02]  /*cd10*/  MOV R2, 0xcd30 ;  /* 0x0000cd3000027802 */ /* 0x000fe40000000f00 */
[----:B------:R-:W-:Y:S05]  /*cd20*/  CALL.REL.NOINC `($__internal_3_$__cuda_sm70_votesync_ballot) ;  /* 0x0000150000007944 */ /* 0x000fea0003c00000 */
[----:B------:R-:W-:Y:S01]  /*cd30*/  MOV R6, R0 ;  /* 0x0000000000067202 */ /* 0x000fe20000000f00 */
[----:B------:R-:W-:Y:S05]  /*cd40*/  BRA `(.L_x_106) ;  /* 0xffff389000007947 */ /* 0x000fea000383ffff */
.L_x_18:
[----:B------:R-:W-:Y:S01]  /*cd50*/  IMAD.MOV.U32 R5, RZ, RZ, R8 ;  /* 0x000000ffff057224 */ /* 0x000fe200078e0008 */
[----:B--2---:R-:W-:Y:S01]  /*cd60*/  MOV R3, R227 ;  /* 0x000000e300037202 */ /* 0x004fe20000000f00 */
[----:B------:R-:W-:Y:S01]  /*cd70*/  IMAD.MOV.U32 R0, RZ, RZ, 0x1f ;  /* 0x0000001fff007424 */ /* 0x000fe200078e00ff */
[----:B------:R-:W-:Y:S02]  /*cd80*/  MOV R2, 0xcda0 ;  /* 0x0000cda000027802 */ /* 0x000fe40000000f00 */
[----:B-1----:R-:W-:Y:S05]  /*cd90*/  CALL.REL.NOINC `($__internal_1_$__cuda_sm70_shflsync_idx_p) ;  /* 0x000013d000007944 */ /* 0x002fea0003c00000 */
[----:B------:R-:W-:Y:S01]  /*cda0*/  IMAD.MOV.U32 R11, RZ, RZ, R0 ;  /* 0x000000ffff0b7224 */ /* 0x000fe200078e0000 */
[----:B------:R-:W-:Y:S01]  /*cdb0*/  MOV R5, R7 ;  /* 0x0000000700057202 */ /* 0x000fe20000000f00 */
[----:B------:R-:W-:Y:S01]  /*cdc0*/  IMAD.MOV.U32 R7, RZ, RZ, RZ ;  /* 0x000000ffff077224 */ /* 0x000fe200078e00ff */
[----:B------:R-:W-:Y:S01]  /*cdd0*/  MOV R3, R227 ;  /* 0x000000e300037202 */ /* 0x000fe20000000f00 */
[----:B------:R-:W-:Y:S01]  /*cde0*/  IMAD.MOV.U32 R0, RZ, RZ, 0x1f ;  /* 0x0000001fff007424 */ /* 0x000fe200078e00ff */
[----:B------:R-:W-:-:S02]  /*cdf0*/  MOV R2, 0xce10 ;  /* 0x0000ce1000027802 */ /* 0x000fc40000000f00 */
[----:B------:R-:W-:Y:S05]  /*ce00*/  CALL.REL.NOINC `($__internal_1_$__cuda_sm70_shflsync_idx_p) ;  /* 0x0000136000007944 */ /* 0x000fea0003c00000 */
[----:B------:R-:W-:Y:S01]  /*ce10*/  MOV R10, R0 ;  /* 0x00000000000a7202 */ /* 0x000fe20000000f00 */
[----:B------:R-:W-:Y:S05]  /*ce20*/  BRA `(.L_x_107) ;  /* 0xffff380000007947 */ /* 0x000fea000383ffff */
.L_x_21:
[----:B------:R-:W-:Y:S01]  /*ce30*/  IMAD.MOV.U32 R5, RZ, RZ, R4 ;  /* 0x000000ffff057224 */ /* 0x000fe200078e0004 */
[----:B------:R-:W-:-:S02]  /*ce40*/  MOV R0, 0x1f ;  /* 0x0000001f00007802 */ /* 0x000fc40000000f00 */
[----:B------:R-:W-:Y:S02]  /*ce50*/  MOV R2, 0xce70 ;  /* 0x0000ce7000027802 */ /* 0x000fe40000000f00 */
[----:B-1----:R-:W-:Y:S05]  /*ce60*/  CALL.REL.NOINC `($__internal_1_$__cuda_sm70_shflsync_idx_p) ;  /* 0x0000130000007944 */ /* 0x002fea0003c00000 */
[----:B------:R-:W-:Y:S01]  /*ce70*/  MOV R7, R0 ;  /* 0x0000000000077202 */ /* 0x000fe20000000f00 */
[----:B------:R-:W-:Y:S05]  /*ce80*/  BRA `(.L_x_20) ;  /* 0xffff380000007947 */ /* 0x000fea000383ffff */
.L_x_29:
[----:B------:R-:W-:Y:S01]  /*ce90*/  IMAD.MOV.U32 R5, RZ, RZ, R10 ;  /* 0x000000ffff057224 */ /* 0x000fe200078e000a */
[----:B------:R-:W-:Y:S01]  /*cea0*/  MOV R3, RZ ;  /* 0x000000ff00037202 */ /* 0x000fe20000000f00 */
[----:B------:R-:W-:Y:S01]  /*ceb0*/  IMAD.MOV.U32 R0, RZ, RZ, 0x181f ;  /* 0x0000181fff007424 */ /* 0x000fe200078e00ff */
[----:B------:R-:W-:Y:S02]  /*cec0*/  MOV R2, 0xcee0 ;  /* 0x0000cee000027802 */ /* 0x000fe40000000f00 */
[----:B------:R-:W-:Y:S05]  /*ced0*/  CALL.REL.NOINC `($__internal_1_$__cuda_sm70_shflsync_idx_p) ;  /* 0x0000129000007944 */ /* 0x000fea0003c00000 */
[----:B------:R-:W-:Y:S01]  /*cee0*/  MOV R8, R0 ;  /* 0x0000000000087202 */ /* 0x000fe20000000f00 */
[----:B------:R-:W-:Y:S05]  /*cef0*/  BRA `(.L_x_108) ;  /* 0xffff553000007947 */ /* 0x000fea000383ffff */
.L_x_30:
[----:B------:R-:W-:Y:S01]  /*cf00*/  IMAD.MOV.U32 R5, RZ, RZ, R12 ;  /* 0x000000ffff057224 */ /* 0x000fe200078e000c */
[----:B------:R-:W-:Y:S01]  /*cf10*/  MOV R3, RZ ;  /* 0x000000ff00037202 */ /* 0x000fe20000000f00 */
[----:B------:R-:W-:Y:S01]  /*cf20*/  IMAD.MOV.U32 R0, RZ, RZ, 0x181f ;  /* 0x0000181fff007424 */ /* 0x000fe200078e00ff */
[----:B------:R-:W-:Y:S02]  /*cf30*/  MOV R2, 0xcf50 ;  /* 0x0000cf5000027802 */ /* 0x000fe40000000f00 */
[----:B-12---:R-:W-:Y:S05]  /*cf40*/  CALL.REL.NOINC `($__internal_1_$__cuda_sm70_shflsync_idx_p) ;  /* 0x0000122000007944 */ /* 0x006fea0003c00000 */
[----:B------:R-:W-:Y:S05]  /*cf50*/  BRA `(.L_x_109) ;  /* 0xffff54f000007947 */ /* 0x000fea000383ffff */
.L_x_33:
[----:B--2---:R-:W-:Y:S01]  /*cf60*/  IMAD.MOV.U32 R5, RZ, RZ, R10 ;  /* 0x000000ffff057224 */ /* 0x004fe200078e000a */
[----:B------:R-:W-:Y:S01]  /*cf70*/  MOV R3, 0x1 ;  /* 0x0000000100037802 */ /* 0x000fe20000000f00 */
[----:B----4-:R-:W-:Y:S01]  /*cf80*/  IMAD.MOV.U32 R0, RZ, RZ, 0x181f ;  /* 0x0000181fff007424 */ /* 0x010fe200078e00ff */
[----:B------:R-:W-:-:S02]  /*cf90*/  MOV R2, 0xcfb0 ;  /* 0x0000cfb000027802 */ /* 0x000fc40000000f00 */
[----:B-1-3--:R-:W-:Y:S05]  /*cfa0*/  CALL.REL.NOINC `($__internal_1_$__cuda_sm70_shflsync_idx_p) ;  /* 0x000011c000007944 */ /* 0x00afea0003c00000 */
[----:B------:R-:W-:Y:S01]  /*cfb0*/  IMAD.MOV.U32 R8, RZ, RZ, R0 ;  /* 0x000000ffff087224 */ /* 0x000fe200078e0000 */
[----:B------:R-:W-:Y:S01]  /*cfc0*/  MOV R3, 0x1 ;  /* 0x0000000100037802 */ /* 0x000fe20000000f00 */
[----:B------:R-:W-:Y:S01]  /*cfd0*/  IMAD.MOV.U32 R5, RZ, RZ, R12 ;  /* 0x000000ffff057224 */ /* 0x000fe200078e000c */
[----:B------:R-:W-:-:S02]  /*cfe0*/  MOV R0, 0x181f ;  /* 0x0000181f00007802 */ /* 0x000fc40000000f00 */
[----:B------:R-:W-:Y:S02]  /*cff0*/  MOV R2, 0xd010 ;  /* 0x0000d01000027802 */ /* 0x000fe40000000f00 */
[----:B------:R-:W-:Y:S05]  /*d000*/  CALL.REL.NOINC `($__internal_1_$__cuda_sm70_shflsync_idx_p) ;  /* 0x0000116000007944 */ /* 0x000fea0003c00000 */
[----:B------:R-:W-:Y:S05]  /*d010*/  BRA `(.L_x_110) ;  /* 0xffff558000007947 */ /* 0x000fea000383ffff */
.L_x_36:
[----:B-1----:R-:W-:Y:S01]  /*d020*/  IMAD.MOV.U32 R5, RZ, RZ, R10 ;  /* 0x000000ffff057224 */ /* 0x002fe200078e000a */
[----:B------:R-:W-:Y:S01]  /*d030*/  MOV R3, 0x2 ;  /* 0x0000000200037802 */ /* 0x000fe20000000f00 */
[----:B----4-:R-:W-:Y:S01]  /*d040*/  IMAD.MOV.U32 R0, RZ, RZ, 0x181f ;  /* 0x0000181fff007424 */ /* 0x010fe200078e00ff */
[----:B------:R-:W-:Y:S02]  /*d050*/  MOV R2, 0xd070 ;  /* 0x0000d07000027802 */ /* 0x000fe40000000f00 */
[----:B--23--:R-:W-:Y:S05]  /*d060*/  CALL.REL.NOINC `($__internal_1_$__cuda_sm70_shflsync_idx_p) ;  /* 0x0000110000007944 */ /* 0x00cfea0003c00000 */
[----:B------:R-:W-:Y:S01]  /*d070*/  MOV R8, R0 ;  /* 0x0000000000087202 */ /* 0x000fe20000000f00 */
[----:B------:R-:W-:Y:S05]  /*d080*/  BRA `(.L_x_111) ;  /* 0xffff565000007947 */ /* 0x000fea000383ffff */
.L_x_37:
[----:B------:R-:W-:Y:S01]  /*d090*/  IMAD.MOV.U32 R5, RZ, RZ, R12 ;  /* 0x000000ffff057224 */ /* 0x000fe200078e000c */
[----:B------:R-:W-:Y:S01]  /*d0a0*/  MOV R3, 0x2 ;  /* 0x0000000200037802 */ /* 0x000fe20000000f00 */
[----:B----4-:R-:W-:Y:S01]  /*d0b0*/  IMAD.MOV.U32 R0, RZ, RZ, 0x181f ;  /* 0x0000181fff007424 */ /* 0x010fe200078e00ff */
[----:B------:R-:W-:Y:S02]  /*d0c0*/  MOV R2, 0xd0e0 ;  /* 0x0000d0e000027802 */ /* 0x000fe40000000f00 */
[----:B-123--:R-:W-:Y:S05]  /*d0d0*/  CALL.REL.NOINC `($__internal_1_$__cuda_sm70_shflsync_idx_p) ;  /* 0x0000109000007944 */ /* 0x00efea0003c00000 */
[----:B------:R-:W-:Y:S05]  /*d0e0*/  BRA `(.L_x_112) ;  /* 0xffff561000007947 */ /* 0x000fea000383ffff */
.L_x_40:
[----:B-1----:R-:W-:Y:S01]  /*d0f0*/  IMAD.MOV.U32 R5, RZ, RZ, R10 ;  /* 0x000000ffff057224 */ /* 0x002fe200078e000a */
[----:B------:R-:W-:Y:S01]  /*d100*/  MOV R3, 0x3 ;  /* 0x0000000300037802 */ /* 0x000fe20000000f00 */
[----:B------:R-:W-:Y:S01]  /*d110*/  IMAD.MOV.U32 R0, RZ, RZ, 0x181f ;  /* 0x0000181fff007424 */ /* 0x000fe200078e00ff */
[----:B------:R-:W-:-:S02]  /*d120*/  MOV R2, 0xd140 ;  /* 0x0000d14000027802 */ /* 0x000fc40000000f00 */
[----:B--234-:R-:W-:Y:S05]  /*d130*/  CALL.REL.NOINC `($__internal_1_$__cuda_sm70_shflsync_idx_p) ;  /* 0x0000103000007944 */ /* 0x01cfea0003c00000 */
[----:B------:R-:W-:Y:S01]  /*d140*/  IMAD.MOV.U32 R7, RZ, RZ, R0 ;  /* 0x000000ffff077224 */ /* 0x000fe200078e0000 */
[----:B------:R-:W-:Y:S01]  /*d150*/  MOV R3, 0x3 ;  /* 0x0000000300037802 */ /* 0x000fe20000000f00 */
[----:B------:R-:W-:Y:S01]  /*d160*/  IMAD.MOV.U32 R5, RZ, RZ, R12 ;  /* 0x000000ffff057224 */ /* 0x000fe200078e000c */
[----:B------:R-:W-:-:S02]  /*d170*/  MOV R0, 0x181f ;  /* 0x0000181f00007802 */ /* 0x000fc40000000f00 */
[----:B------:R-:W-:Y:S02]  /*d180*/  MOV R2, 0xd1a0 ;  /* 0x0000d1a000027802 */ /* 0x000fe40000000f00 */
[----:B------:R-:W-:Y:S05]  /*d190*/  CALL.REL.NOINC `($__internal_1_$__cuda_sm70_shflsync_idx_p) ;  /* 0x00000fd000007944 */ /* 0x000fea0003c00000 */
[----:B------:R-:W-:Y:S05]  /*d1a0*/  BRA `(.L_x_113) ;  /* 0xffff56a000007947 */ /* 0x000fea000383ffff */
.L_x_45:
[----:B------:R-:W-:Y:S01]  /*d1b0*/  IMAD.MOV.U32 R2, RZ, RZ, R218 ;  /* 0x000000ffff027224 */ /* 0x000fe200078e00da */
[----:B------:R-:W-:Y:S01]  /*d1c0*/  MOV R7, 0x1f ;  /* 0x0000001f00077802 */ /* 0x000fe20000000f00 */
[----:B------:R-:W-:Y:S01]  /*d1d0*/  IMAD.MOV.U32 R5, RZ, RZ, 0x2 ;  /* 0x00000002ff057424 */ /* 0x000fe200078e00ff */
[----:B------:R-:W-:Y:S02]  /*d1e0*/  MOV R6, 0xffffffff ;  /* 0xffffffff00067802 */ /* 0x000fe40000000f00 */
[----:B------:R-:W-:Y:S02]  /*d1f0*/  MOV R3, 0xd210 ;  /* 0x0000d21000037802 */ /* 0x000fe40000000f00 */
[----:B------:R-:W-:Y:S05]  /*d200*/  CALL.REL.NOINC `($__internal_0_$__cuda_sm70_shflsync_bfly_p) ;  /* 0x00000f1000007944 */ /* 0x000fea0003c00000 */
[----:B------:R-:W-:Y:S01]  /*d210*/  FADD.FTZ R0, R218, R5 ;  /* 0x00000005da007221 */ /* 0x000fe20000010000 */
[----:B------:R-:W-:Y:S02]  /*d220*/  MOV R5, 0x1 ;  /* 0x0000000100057802 */ /* 0x000fe40000000f00 */
[----:B------:R-:W-:Y:S02]  /*d230*/  MOV R3, 0xd260 ;  /* 0x0000d26000037802 */ /* 0x000fe40000000f00 */
[----:B------:R-:W-:-:S02]  /*d240*/  MOV R2, R0 ;  /* 0x0000000000027202 */ /* 0x000fc40000000f00 */
[----:B------:R-:W-:Y:S05]  /*d250*/  CALL.REL.NOINC `($__internal_0_$__cuda_sm70_shflsync_bfly_p) ;  /* 0x00000ec000007944 */ /* 0x000fea0003c00000 */
[----:B------:R-:W-:Y:S01]  /*d260*/  FADD.FTZ R0, R0, R5 ;  /* 0x0000000500007221 */ /* 0x000fe20000010000 */
[----:B------:R-:W-:-:S02]  /*d270*/  MOV R2, R219 ;  /* 0x000000db00027202 */ /* 0x000fc40000000f00 */
[----:B------:R-:W-:Y:S02]  /*d280*/  MOV R5, 0x2 ;  /* 0x0000000200057802 */ /* 0x000fe40000000f00 */
[----:B------:R-:W-:Y:S02]  /*d290*/  MOV R3, 0xd2b0 ;  /* 0x0000d2b000037802 */ /* 0x000fe40000000f00 */
[----:B------:R-:W-:Y:S05]  /*d2a0*/  CALL.REL.NOINC `($__internal_0_$__cuda_sm70_shflsync_bfly_p) ;  /* 0x00000e7000007944 */ /* 0x000fea0003c00000 */
[----:B------:R-:W-:Y:S01]  /*d2b0*/  FADD.FTZ R4, R219, R5 ;  /* 0x00000005db047221 */ /* 0x000fe20000010000 */
[----:B------:R-:W-:Y:S02]  /*d2c0*/  MOV R5, 0x1 ;  /* 0x0000000100057802 */ /* 0x000fe40000000f00 */
[----:B------:R-:W-:Y:S02]  /*d2d0*/  MOV R3, 0xd300 ;  /* 0x0000d30000037802 */ /* 0x000fe40000000f00 */
[----:B------:R-:W-:Y:S02]  /*d2e0*/  MOV R2, R4 ;  /* 0x0000000400027202 */ /* 0x000fe40000000f00 */
[----:B------:R-:W-:Y:S05]  /*d2f0*/  CALL.REL.NOINC `($__internal_0_$__cuda_sm70_shflsync_bfly_p) ;  /* 0x00000e2000007944 */ /* 0x000fea0003c00000 */
[----:B------:R-:W-:Y:S01]  /*d300*/  MOV R3, R5 ;  /* 0x0000000500037202 */ /* 0x000fe20000000f00 */
[----:B------:R-:W-:Y:S05]  /*d310*/  BRA `(.L_x_114) ;  /* 0xffffaee000007947 */ /* 0x000fea000383ffff */
.L_x_52:
[----:B-1-34-:R-:W-:Y:S01]  /*d320*/  IMAD.MOV.U32 R5, RZ, RZ, R12 ;  /* 0x000000ffff057224 */ /* 0x01afe200078e000c */
[----:B------:R-:W-:Y:S01]  /*d330*/  MOV R3, RZ ;  /* 0x000000ff00037202 */ /* 0x000fe20000000f00 */
[----:B------:R-:W-:Y:S01]  /*d340*/  IMAD.MOV.U32 R0, RZ, RZ, 0x181f ;  /* 0x0000181fff007424 */ /* 0x000fe200078e00ff */
[----:B------:R-:W-:-:S02]  /*d350*/  MOV R2, 0xd370 ;  /* 0x0000d37000027802 */ /* 0x000fc40000000f00 */
[----:B------:R-:W-:Y:S05]  /*d360*/  CALL.REL.NOINC `($__internal_1_$__cuda_sm70_shflsync_idx_p) ;  /* 0x00000e0000007944 */ /* 0x000fea0003c00000 */
[----:B------:R-:W-:Y:S01]  /*d370*/  MOV R10, R0 ;  /* 0x00000000000a7202 */ /* 0x000fe20000000f00 */
[----:B------:R-:W-:Y:S05]  /*d380*/  BRA `(.L_x_115) ;  /* 0xffffc6a000007947 */ /* 0x000fea000383ffff */
.L_x_53:
[----:B------:R-:W-:Y:S01]  /*d390*/  IMAD.MOV.U32 R5, RZ, RZ, R13 ;  /* 0x000000ffff057224 */ /* 0x000fe200078e000d */
[----:B------:R-:W-:Y:S01]  /*d3a0*/  MOV R3, RZ ;  /* 0x000000ff00037202 */ /* 0x000fe20000000f00 */
[----:B------:R-:W-:Y:S01]  /*d3b0*/  IMAD.MOV.U32 R0, RZ, RZ, 0x181f ;  /* 0x0000181fff007424 */ /* 0x000fe200078e00ff */
[----:B------:R-:W-:-:S02]  /*d3c0*/  MOV R2, 0xd3e0 ;  /* 0x0000d3e000027802 */ /* 0x000fc40000000f00 */
[----:B-12---:R-:W-:Y:S05]  /*d3d0*/  CALL.REL.NOINC `($__internal_1_$__cuda_sm70_shflsync_idx_p) ;  /* 0x00000d9000007944 */ /* 0x006fea0003c00000 */
[----:B------:R-:W-:Y:S05]  /*d3e0*/  BRA `(.L_x_116) ;  /* 0xffffc66000007947 */ /* 0x000fea000383ffff */
.L_x_56:
[----:B------:R-:W-:Y:S01]  /*d3f0*/  IMAD.MOV.U32 R5, RZ, RZ, R12 ;  /* 0x000000ffff057224 */ /* 0x000fe200078e000c */
[----:B--2---:R-:W-:Y:S01]  /*d400*/  MOV R3, 0x1 ;  /* 0x0000000100037802 */ /* 0x004fe20000000f00 */
        /* <DEDUP_REMOVED lines=10> */
.L_x_59:
[----:B------:R-:W-:Y:S01]  /*d4b0*/  IMAD.MOV.U32 R5, RZ, RZ, R12 ;  /* 0x000000ffff057224 */ /* 0x000fe200078e000c */
[----:B-1----:R-:W-:Y:S01]  /*d4c0*/  MOV R3, 0x2 ;  /* 0x0000000200037802 */ /* 0x002fe20000000f00 */
[----:B----4-:R-:W-:Y:S01]  /*d4d0*/  IMAD.MOV.U32 R0, RZ, RZ, 0x181f ;  /* 0x0000181fff007424 */ /* 0x010fe200078e00ff */
[----:B------:R-:W-:Y:S02]  /*d4e0*/  MOV R2, 0xd500 ;  /* 0x0000d50000027802 */ /* 0x000fe40000000f00 */
[----:B--23--:R-:W-:Y:S05]  /*d4f0*/  CALL.REL.NOINC `($__internal_1_$__cuda_sm70_shflsync_idx_p) ;  /* 0x00000c7000007944 */ /* 0x00cfea0003c00000 */
[----:B------:R-:W-:Y:S01]  /*d500*/  MOV R10, R0 ;  /* 0x00000000000a7202 */ /* 0x000fe20000000f00 */
[----:B------:R-:W-:Y:S05]  /*d510*/  BRA `(.L_x_118) ;  /* 0xffffc7b000007947 */ /* 0x000fea000383ffff */
.L_x_60:
[----:B------:R-:W-:Y:S01]  /*d520*/  IMAD.MOV.U32 R5, RZ, RZ, R13 ;  /* 0x000000ffff057224 */ /* 0x000fe200078e000d */
[----:B------:R-:W-:Y:S01]  /*d530*/  MOV R3, 0x2 ;  /* 0x0000000200037802 */ /* 0x000fe20000000f00 */
[----:B----4-:R-:W-:Y:S01]  /*d540*/  IMAD.MOV.U32 R0, RZ, RZ, 0x181f ;  /* 0x0000181fff007424 */ /* 0x010fe200078e00ff */
[----:B------:R-:W-:Y:S02]  /*d550*/  MOV R2, 0xd570 ;  /* 0x0000d57000027802 */ /* 0x000fe40000000f00 */
[----:B-123--:R-:W-:Y:S05]  /*d560*/  CALL.REL.NOINC `($__internal_1_$__cuda_sm70_shflsync_idx_p) ;  /* 0x00000c0000007944 */ /* 0x00efea0003c00000 */
[----:B------:R-:W-:Y:S05]  /*d570*/  BRA `(.L_x_119) ;  /* 0xffffc77000007947 */ /* 0x000fea000383ffff */
.L_x_63:
[----:B------:R-:W-:Y:S01]  /*d580*/  IMAD.MOV.U32 R5, RZ, RZ, R12 ;  /* 0x000000ffff057224 */ /* 0x000fe200078e000c */
[----:B-1----:R-:W-:Y:S01]  /*d590*/  MOV R3, 0x3 ;  /* 0x0000000300037802 */ /* 0x002fe20000000f00 */
        /* <DEDUP_REMOVED lines=10> */
.L_x_65:
[----:B------:R-:W-:Y:S01]  /*d640*/  IMAD.MOV.U32 R5, RZ, RZ, R27 ;  /* 0x000000ffff057224 */ /* 0x000fe200078e001b */
[----:B------:R-:W-:Y:S01]  /*d650*/  MOV R3, RZ ;  /* 0x000000ff00037202 */ /* 0x000fe20000000f00 */
[----:B------:R-:W-:Y:S01]  /*d660*/  IMAD.MOV.U32 R0, RZ, RZ, 0x1c1f ;  /* 0x00001c1fff007424 */ /* 0x000fe200078e00ff */
[----:B------:R-:W-:Y:S02]  /*d670*/  MOV R2, 0xd690 ;  /* 0x0000d69000027802 */ /* 0x000fe40000000f00 */
[----:B-1----:R-:W-:Y:S05]  /*d680*/  CALL.REL.NOINC `($__internal_1_$__cuda_sm70_shflsync_idx_p) ;  /* 0x00000ae000007944 */ /* 0x002fea0003c00000 */
[----:B------:R-:W-:Y:S01]  /*d690*/  MOV R4, R0 ;  /* 0x0000000000047202 */ /* 0x000fe20000000f00 */
[----:B------:R-:W-:Y:S05]  /*d6a0*/  BRA `(.L_x_121) ;  /* 0xffffcac000007947 */ /* 0x000fea000383ffff */
.L_x_66:
[----:B------:R-:W-:Y:S01]  /*d6b0*/  IMAD.MOV.U32 R5, RZ, RZ, R28 ;  /* 0x000000ffff057224 */ /* 0x000fe200078e001c */
[----:B------:R-:W-:Y:S01]  /*d6c0*/  MOV R3, RZ ;  /* 0x000000ff00037202 */ /* 0x000fe20000000f00 */
[----:B------:R-:W-:Y:S01]  /*d6d0*/  IMAD.MOV.U32 R0, RZ, RZ, 0x1c1f ;  /* 0x00001c1fff007424 */ /* 0x000fe200078e00ff */
[----:B------:R-:W-:Y:S02]  /*d6e0*/  MOV R2, 0xd700 ;  /* 0x0000d70000027802 */ /* 0x000fe40000000f00 */
[----:B-123--:R-:W-:Y:S05]  /*d6f0*/  CALL.REL.NOINC `($__internal_1_$__cuda_sm70_shflsync_idx_p) ;  /* 0x00000a7000007944 */ /* 0x00efea0003c00000 */
[----:B------:R-:W-:Y:S05]  /*d700*/  BRA `(.L_x_122) ;  /* 0xffffca8000007947 */ /* 0x000fea000383ffff */
.L_x_69:
[----:B------:R-:W-:Y:S01]  /*d710*/  IMAD.MOV.U32 R5, RZ, RZ, R27 ;  /* 0x000000ffff057224 */ /* 0x000fe200078e001b */
[----:B--2---:R-:W-:Y:S01]  /*d720*/  MOV R3, 0x1 ;  /* 0x0000000100037802 */ /* 0x004fe20000000f00 */
[----:B------:R-:W-:Y:S01]  /*d730*/  IMAD.MOV.U32 R0, RZ, RZ, 0x1c1f ;  /* 0x00001c1fff007424 */ /* 0x000fe200078e00ff */
[----:B------:R-:W-:-:S02]  /*d740*/  MOV R2, 0xd760 ;  /* 0x0000d76000027802 */ /* 0x000fc40000000f00 */
[----:B---34-:R-:W-:Y:S05]  /*d750*/  CALL.REL.NOINC `($__internal_1_$__cuda_sm70_shflsync_idx_p) ;  /* 0x00000a1000007944 */ /* 0x018fea0003c00000 */
[----:B------:R-:W-:Y:S01]  /*d760*/  IMAD.MOV.U32 R4, RZ, RZ, R0 ;  /* 0x000000ffff047224 */ /* 0x000fe200078e0000 */
[----:B------:R-:W-:Y:S01]  /*d770*/  MOV R3, 0x1 ;  /* 0x0000000100037802 */ /* 0x000fe20000000f00 */
[----:B------:R-:W-:Y:S01]  /*d780*/  IMAD.MOV.U32 R5, RZ, RZ, R28 ;  /* 0x000000ffff057224 */ /* 0x000fe200078e001c */
[----:B------:R-:W-:-:S02]  /*d790*/  MOV R0, 0x1c1f ;  /* 0x00001c1f00007802 */ /* 0x000fc40000000f00 */
[----:B------:R-:W-:Y:S02]  /*d7a0*/  MOV R2, 0xd7c0 ;  /* 0x0000d7c000027802 */ /* 0x000fe40000000f00 */
[----:B------:R-:W-:Y:S05]  /*d7b0*/  CALL.REL.NOINC `($__internal_1_$__cuda_sm70_shflsync_idx_p) ;  /* 0x000009b000007944 */ /* 0x000fea0003c00000 */
[----:B------:R-:W-:Y:S05]  /*d7c0*/  BRA `(.L_x_123) ;  /* 0xffffd38000007947 */ /* 0x000fea000383ffff */
.L_x_73:
[----:B------:R-:W-:Y:S01]  /*d7d0*/  IMAD.MOV.U32 R5, RZ, RZ, R9 ;  /* 0x000000ffff057224 */ /* 0x000fe200078e0009 */
[----:B------:R-:W-:Y:S01]  /*d7e0*/  MOV R3, RZ ;  /* 0x000000ff00037202 */ /* 0x000fe20000000f00 */
[----:B------:R-:W-:Y:S01]  /*d7f0*/  IMAD.MOV.U32 R0, RZ, RZ, 0x181f ;  /* 0x0000181fff007424 */ /* 0x000fe200078e00ff */
[----:B------:R-:W-:Y:S02]  /*d800*/  MOV R2, 0xd820 ;  /* 0x0000d82000027802 */ /* 0x000fe40000000f00 */
[----:B------:R-:W-:Y:S05]  /*d810*/  CALL.REL.NOINC `($__internal_1_$__cuda_sm70_shflsync_idx_p) ;  /* 0x0000095000007944 */ /* 0x000fea0003c00000 */
[----:B------:R-:W-:Y:S01]  /*d820*/  MOV R8, R0 ;  /* 0x0000000000087202 */ /* 0x000fe20000000f00 */
[----:B------:R-:W-:Y:S05]  /*d830*/  BRA `(.L_x_124) ;  /* 0xffffe1f000007947 */ /* 0x000fea000383ffff */
.L_x_74:
[----:B------:R-:W-:Y:S01]  /*d840*/  IMAD.MOV.U32 R5, RZ, RZ, R12 ;  /* 0x000000ffff057224 */ /* 0x000fe200078e000c */
[----:B------:R-:W-:Y:S01]  /*d850*/  MOV R3, RZ ;  /* 0x000000ff00037202 */ /* 0x000fe20000000f00 */
[----:B------:R-:W-:Y:S01]  /*d860*/  IMAD.MOV.U32 R0, RZ, RZ, 0x181f ;  /* 0x0000181fff007424 */ /* 0x000fe200078e00ff */
[----:B------:R-:W-:Y:S02]  /*d870*/  MOV R2, 0xd890 ;  /* 0x0000d89000027802 */ /* 0x000fe40000000f00 */
[----:B-12---:R-:W-:Y:S05]  /*d880*/  CALL.REL.NOINC `($__internal_1_$__cuda_sm70_shflsync_idx_p) ;  /* 0x000008e000007944 */ /* 0x006fea0003c00000 */
[----:B------:R-:W-:Y:S05]  /*d890*/  BRA `(.L_x_125) ;  /* 0xffffe1b000007947 */ /* 0x000fea000383ffff */
.L_x_77:
        /* <DEDUP_REMOVED lines=12> */
.L_x_80:
[----:B-1----:R-:W-:Y:S01]  /*d960*/  IMAD.MOV.U32 R5, RZ, RZ, R9 ;  /* 0x000000ffff057224 */ /* 0x002fe200078e0009 */
[----:B------:R-:W-:Y:S01]  /*d970*/  MOV R3, 0x2 ;  /* 0x0000000200037802 */ /* 0x000fe20000000f00 */
[----:B----4-:R-:W-:Y:S01]  /*d980*/  IMAD.MOV.U32 R0, RZ, RZ, 0x181f ;  /* 0x0000181fff007424 */ /* 0x010fe200078e00ff */
[----:B------:R-:W-:Y:S02]  /*d990*/  MOV R2, 0xd9b0 ;  /* 0x0000d9b000027802 */ /* 0x000fe40000000f00 */
[----:B--23--:R-:W-:Y:S05]  /*d9a0*/  CALL.REL.NOINC `($__internal_1_$__cuda_sm70_shflsync_idx_p) ;  /* 0x000007c000007944 */ /* 0x00cfea0003c00000 */
[----:B------:R-:W-:Y:S01]  /*d9b0*/  MOV R8, R0 ;  /* 0x0000000000087202 */ /* 0x000fe20000000f00 */
[----:B------:R-:W-:Y:S05]  /*d9c0*/  BRA `(.L_x_127) ;  /* 0xffffe31000007947 */ /* 0x000fea000383ffff */
.L_x_81:
[----:B------:R-:W-:Y:S01]  /*d9d0*/  IMAD.MOV.U32 R5, RZ, RZ, R12 ;  /* 0x000000ffff057224 */ /* 0x000fe200078e000c */
[----:B------:R-:W-:Y:S01]  /*d9e0*/  MOV R3, 0x2 ;  /* 0x0000000200037802 */ /* 0x000fe20000000f00 */
[----:B----4-:R-:W-:Y:S01]  /*d9f0*/  IMAD.MOV.U32 R0, RZ, RZ, 0x181f ;  /* 0x0000181fff007424 */ /* 0x010fe200078e00ff */
[----:B------:R-:W-:Y:S02]  /*da00*/  MOV R2, 0xda20 ;  /* 0x0000da2000027802 */ /* 0x000fe40000000f00 */
[----:B-123--:R-:W-:Y:S05]  /*da10*/  CALL.REL.NOINC `($__internal_1_$__cuda_sm70_shflsync_idx_p) ;  /* 0x0000075000007944 */ /* 0x00efea0003c00000 */
[----:B------:R-:W-:Y:S05]  /*da20*/  BRA `(.L_x_128) ;  /* 0xffffe2d000007947 */ /* 0x000fea000383ffff */
.L_x_84:
        /* <DEDUP_REMOVED lines=12> */
.L_x_86:
[----:B------:R-:W-:Y:S01]  /*daf0*/  IMAD.MOV.U32 R5, RZ, RZ, R78 ;  /* 0x000000ffff057224 */ /* 0x000fe200078e004e */
[----:B------:R-:W-:Y:S01]  /*db00*/  MOV R3, RZ ;  /* 0x000000ff00037202 */ /* 0x000fe20000000f00 */
[----:B------:R-:W-:Y:S01]  /*db10*/  IMAD.MOV.U32 R0, RZ, RZ, 0x1f ;  /* 0x0000001fff007424 */ /* 0x000fe200078e00ff */
[----:B------:R-:W-:Y:S02]  /*db20*/  MOV R2, 0xdb40 ;  /* 0x0000db4000027802 */ /* 0x000fe40000000f00 */
[----:B-1----:R-:W-:Y:S05]  /*db30*/  CALL.REL.NOINC `($__internal_1_$__cuda_sm70_shflsync_idx_p) ;  /* 0x0000063000007944 */ /* 0x002fea0003c00000 */
[----:B------:R-:W-:Y:S01]  /*db40*/  MOV R9, R0 ;  /* 0x0000000000097202 */ /* 0x000fe20000000f00 */
[----:B------:R-:W-:Y:S05]  /*db50*/  BRA `(.L_x_130) ;  /* 0xffffe4d000007947 */ /* 0x000fea000383ffff */
.L_x_87:
[----:B------:R-:W-:Y:S01]  /*db60*/  IMAD.MOV.U32 R5, RZ, RZ, R78 ;  /* 0x000000ffff057224 */ /* 0x000fe200078e004e */
[----:B------:R-:W-:Y:S01]  /*db70*/  MOV R3, 0x1 ;  /* 0x0000000100037802 */ /* 0x000fe20000000f00 */
[----:B------:R-:W-:Y:S01]  /*db80*/  IMAD.MOV.U32 R0, RZ, RZ, 0x1f ;  /* 0x0000001fff007424 */ /* 0x000fe200078e00ff */
[----:B------:R-:W-:Y:S02]  /*db90*/  MOV R2, 0xdbb0 ;  /* 0x0000dbb000027802 */ /* 0x000fe40000000f00 */
[----:B-123--:R-:W-:Y:S05]  /*dba0*/  CALL.REL.NOINC `($__internal_1_$__cuda_sm70_shflsync_idx_p) ;  /* 0x000005c000007944 */ /* 0x00efea0003c00000 */
[----:B------:R-:W-:Y:S01]  /*dbb0*/  MOV R8, R0 ;  /* 0x0000000000087202 */ /* 0x000fe20000000f00 */
[----:B------:R-:W-:Y:S05]  /*dbc0*/  BRA `(.L_x_131) ;  /* 0xffffe48000007947 */ /* 0x000fea000383ffff */
.L_x_88:
[----:B------:R-:W-:Y:S02]  /*dbd0*/  MOV R2, 0x1 ;  /* 0x0000000100027802 */ /* 0x000fe40000000f00 */
[----:B------:R-:W-:-:S02]  /*dbe0*/  MOV R3, 0xdc00 ;  /* 0x0000dc0000037802 */ /* 0x000fc40000000f00 */
[----:B--234-:R-:W-:Y:S05]  /*dbf0*/  CALL.REL.NOINC `($__internal_2_$__cuda_sm70_shflsync_up_p) ;  /* 0x000005c000007944 */ /* 0x01cfea0003c00000 */
[----:B------:R-:W-:Y:S05]  /*dc00*/  BRA `(.L_x_132) ;  /* 0xffffe56000007947 */ /* 0x000fea000383ffff */
.L_x_89:
[----:B------:R-:W-:Y:S02]  /*dc10*/  MOV R2, 0x2 ;  /* 0x0000000200027802 */ /* 0x000fe40000000f00 */
[----:B------:R-:W-:-:S02]  /*dc20*/  MOV R3, 0xdc40 ;  /* 0x0000dc4000037802 */ /* 0x000fc40000000f00 */
[----:B--23--:R-:W-:Y:S05]  /*dc30*/  CALL.REL.NOINC `($__internal_2_$__cuda_sm70_shflsync_up_p) ;  /* 0x0000058000007944 */ /* 0x00cfea0003c00000 */
        /* <DEDUP_REMOVED lines=23> */
.L_x_93:
[----:B------:R-:W-:Y:S02]  /*ddb0*/  MOV R2, 0x1 ;  /* 0x0000000100027802 */ /* 0x000fe40000000f00 */
[----:B------:R-:W-:Y:S02]  /*ddc0*/  MOV R3, 0xdde0 ;  /* 0x0000dde000037802 */ /* 0x000fe40000000f00 */
[----:B------:R-:W-:Y:S05]  /*ddd0*/  CALL.REL.NOINC `($__internal_2_$__cuda_sm70_shflsync_up_p) ;  /* 0x000003e000007944 */ /* 0x000fea0003c00000 */
[----:B------:R-:W-:Y:S01]  /*dde0*/  MOV R2, R4 ;  /* 0x0000000400027202 */ /* 0x000fe20000000f00 */
[----:B------:R-:W-:Y:S05]  /*ddf0*/  BRA `(.L_x_134) ;  /* 0xffffe5c000007947 */ /* 0x000fea000383ffff */
.L_x_94:
[----:B------:R-:W-:Y:S02]  /*de00*/  MOV R2, 0x2 ;  /* 0x0000000200027802 */ /* 0x000fe40000000f00 */
[----:B------:R-:W-:Y:S02]  /*de10*/  MOV R3, 0xde30 ;  /* 0x0000de3000037802 */ /* 0x000fe40000000f00 */
        /* <DEDUP_REMOVED lines=24> */
.L_x_96:
[----:B------:R-:W-:Y:S02]  /*dfa0*/  SEL R0, RZ, 0x1, P0 ;  /* 0x00000001ff007807 */ /* 0x000fe40000000000 */
[----:B------:R-:W-:Y:S02]  /*dfb0*/  MOV R2, 0xdfd0 ;  /* 0x0000dfd000027802 */ /* 0x000fe40000000f00 */
[----:B-1----:R-:W-:Y:S05]  /*dfc0*/  CALL.REL.NOINC `($__internal_3_$__cuda_sm70_votesync_ballot) ;  /* 0x0000026000007944 */ /* 0x002fea0003c00000 */
[----:B------:R-:W-:Y:S01]  /*dfd0*/  MOV R11, R0 ;  /* 0x00000000000b7202 */ /* 0x000fe20000000f00 */
[----:B------:R-:W-:Y:S05]  /*dfe0*/  BRA `(.L_x_136) ;  /* 0xffffe56000007947 */ /* 0x000fea000383ffff */
.L_x_97:
[----:B------:R-:W-:Y:S01]  /*dff0*/  IMAD.MOV.U32 R5, RZ, RZ, R6 ;  /* 0x000000ffff057224 */ /* 0x000fe200078e0006 */
[----:B---3--:R-:W-:Y:S01]  /*e000*/  MOV R3, R10 ;  /* 0x0000000a00037202 */ /* 0x008fe20000000f00 */
[----:B------:R-:W-:Y:S01]  /*e010*/  IMAD.MOV.U32 R0, RZ, RZ, 0x1f ;  /* 0x0000001fff007424 */ /* 0x000fe200078e00ff */
[----:B------:R-:W-:Y:S02]  /*e020*/  MOV R2, 0xe040 ;  /* 0x0000e04000027802 */ /* 0x000fe40000000f00 */
[----:B-12---:R-:W-:Y:S05]  /*e030*/  CALL.REL.NOINC `($__internal_1_$__cuda_sm70_shflsync_idx_p) ;  /* 0x0000013000007944 */ /* 0x006fea0003c00000 */
[----:B------:R-:W-:Y:S01]  /*e040*/  IMAD.MOV.U32 R8, RZ, RZ, R0 ;  /* 0x000000ffff087224 */ /* 0x000fe200078e0000 */
[----:B------:R-:W-:Y:S01]  /*e050*/  MOV R3, R10 ;  /* 0x0000000a00037202 */ /* 0x000fe20000000f00 */
[----:B------:R-:W-:Y:S01]  /*e060*/  IMAD.MOV.U32 R5, RZ, RZ, R7 ;  /* 0x000000ffff057224 */ /* 0x000fe200078e0007 */
[----:B------:R-:W-:Y:S02]  /*e070*/  MOV R0, 0x1f ;  /* 0x0000001f00007802 */ /* 0x000fe40000000f00 */
[----:B------:R-:W-:-:S02]  /*e080*/  MOV R2, 0xe0a0 ;  /* 0x0000e0a000027802 */ /* 0x000fc40000000f00 */
[----:B------:R-:W-:Y:S05]  /*e090*/  CALL.REL.NOINC `($__internal_1_$__cuda_sm70_shflsync_idx_p) ;  /* 0x000000d000007944 */ /* 0x000fea0003c00000 */
[----:B------:R-:W-:Y:S01]  /*e0a0*/  MOV R7, R0 ;  /* 0x0000000000077202 */ /* 0x000fe20000000f00 */
[----:B------:R-:W-:Y:S05]  /*e0b0*/  BRA `(.L_x_137) ;  /* 0xffffe4d000007947 */ /* 0x000fea000383ffff */
.L_x_100:
[----:B------:R-:W-:Y:S01]  /*e0c0*/  IMAD.MOV.U32 R5, RZ, RZ, R4 ;  /* 0x000000ffff057224 */ /* 0x000fe200078e0004 */
[----:B------:R-:W-:-:S02]  /*e0d0*/  MOV R0, 0x1f ;  /* 0x0000001f00007802 */ /* 0x000fc40000000f00 */
[----:B------:R-:W-:Y:S02]  /*e0e0*/  MOV R2, 0xe100 ;  /* 0x0000e10000027802 */ /* 0x000fe40000000f00 */
[----:B-1234-:R-:W-:Y:S05]  /*e0f0*/  CALL.REL.NOINC `($__internal_1_$__cuda_sm70_shflsync_idx_p) ;  /* 0x0000007000007944 */ /* 0x01efea0003c00000 */
[----:B------:R-:W-:Y:S01]  /*e100*/  MOV R13, R0 ;  /* 0x00000000000d7202 */ /* 0x000fe20000000f00 */
[----:B------:R-:W-:Y:S05]  /*e110*/  BRA `(.L_x_99) ;  /* 0xffffe4d000007947 */ /* 0x000fea000383ffff */
        .weak           $__internal_0_$__cuda_sm70_shflsync_bfly_p
        .type           $__internal_0_$__cuda_sm70_shflsync_bfly_p,@function
        .size           $__internal_0_$__cuda_sm70_shflsync_bfly_p,($__internal_1_$__cuda_sm70_shflsync_idx_p - $__internal_0_$__cuda_sm70_shflsync_bfly_p)
$__internal_0_$__cuda_sm70_shflsync_bfly_p:
[----:B------:R-:W-:Y:S04]  /*e120*/  WARPSYNC R6 ;  /* 0x0000000600007348 */ /* 0x000fe80003800000 */
[----:B------:R1:W2:Y:S02]  /*e130*/  SHFL.BFLY PT, R5, R2, R5, R7 ;  /* 0x0c00000502057389 */ /* 0x0002a400000e0007 */
[----:B-1----:R-:W-:Y:S02]  /*e140*/  MOV R2, R3 ;  /* 0x0000000300027202 */ /* 0x002fe40000000f00 */
[----:B------:R-:W-:-:S04]  /*e150*/  MOV R3, 0x0 ;  /* 0x0000000000037802 */ /* 0x000fc80000000f00 */
[----:B--2---:R-:W-:Y:S05]  /*e160*/  RET.REL.NODEC R2 `(_ZN7cutlass13device_kernelIN5flash19enable_sm80_to_sm89INS1_16FlashAttnFwdSm80INS1_25CollectiveMainloopFwdSm80ILi8ELi1ELb0EN4cute5tupleIJNS5_1CILi128EEENS7_ILi64EEENS7_ILi192EEEEEELi192ENS_10bfloat16_tEfNS_4arch4Sm80ELb0ELb0ELb1ELb1ELb0ELb0ELb1ELb1EEENS1_21CollectiveEpilogueFwdINS6_IJS8_SA_S9_EEENS6_IJNS7_ILi1EEESI_SI_EEESC_SE_Li256ELb1ELb1ELb1ELb0EEENS1_36VarlenDynamicPersistentTileSchedulerILi128ELi64ELi256ELi256ELb1ELb1ELb0ELb0ELb1ELb1EEEEEEEEEvNT_6ParamsE) ;  /* 0xffff1e9002007950 */ /* 0x004fea0003c3ffff */
        .weak           $__internal_1_$__cuda_sm70_shflsync_idx_p
        .type           $__internal_1_$__cuda_sm70_shflsync_idx_p,@function
        .size           $__internal_1_$__cuda_sm70_shflsync_idx_p,($__internal_2_$__cuda_sm70_shflsync_up_p - $__internal_1_$__cuda_sm70_shflsync_idx_p)
$__internal_1_$__cuda_sm70_shflsync_idx_p:
[----:B------:R-:W-:-:S04]  /*e170*/  MOV R79, 0xffffffff ;  /* 0xffffffff004f7802 */ /* 0x000fc80000000f00 */
[----:B------:R-:W-:Y:S04]  /*e180*/  WARPSYNC R79 ;  /* 0x0000004f00007348 */ /* 0x000fe80003800000 */
[----:B------:R1:W2:Y:S02]  /*e190*/  SHFL.IDX PT, R0, R5, R3, R0 ;  /* 0x0000000305007389 */ /* 0x0002a400000e0000 */
[----:B-1----:R-:W-:-:S04]  /*e1a0*/  MOV R3, 0x0 ;  /* 0x0000000000037802 */ /* 0x002fc80000000f00 */
[----:B--2---:R-:W-:Y:S05]  /*e1b0*/  RET.REL.NODEC R2 `(_ZN7cutlass13device_kernelIN5flash19enable_sm80_to_sm89INS1_16FlashAttnFwdSm80INS1_25CollectiveMainloopFwdSm80ILi8ELi1ELb0EN4cute5tupleIJNS5_1CILi128EEENS7_ILi64EEENS7_ILi192EEEEEELi192ENS_10bfloat16_tEfNS_4arch4Sm80ELb0ELb0ELb1ELb1ELb0ELb0ELb1ELb1EEENS1_21CollectiveEpilogueFwdINS6_IJS8_SA_S9_EEENS6_IJNS7_ILi1EEESI_SI_EEESC_SE_Li256ELb1ELb1ELb1ELb0EEENS1_36VarlenDynamicPersistentTileSchedulerILi128ELi64ELi256ELi256ELb1ELb1ELb0ELb0ELb1ELb1EEEEEEEEEvNT_6ParamsE) ;  /* 0xffff1e4002007950 */ /* 0x004fea0003c3ffff */
        .weak           $__internal_2_$__cuda_sm70_shflsync_up_p
        .type           $__internal_2_$__cuda_sm70_shflsync_up_p,@function
        .size           $__internal_2_$__cuda_sm70_shflsync_up_p,($__internal_3_$__cuda_sm70_votesync_ballot - $__internal_2_$__cuda_sm70_shflsync_up_p)
$__internal_2_$__cuda_sm70_shflsync_up_p:
[----:B------:R-:W-:Y:S02]  /*e1c0*/  IMAD.MOV.U32 R4, RZ, RZ, RZ ;  /* 0x000000ffff047224 */ /* 0x000fe400078e00ff */
[----:B------:R-:W-:-:S04]  /*e1d0*/  IMAD.MOV.U32 R10, RZ, RZ, -0x1 ;  /* 0xffffffffff0a7424 */ /* 0x000fc800078e00ff */
[----:B------:R-:W-:Y:S04]  /*e1e0*/  WARPSYNC R10 ;  /* 0x0000000a00007348 */ /* 0x000fe80003800000 */
[----:B------:R1:W2:Y:S02]  /*e1f0*/  SHFL.UP PT, R4, R0, R2, R4 ;  /* 0x0400000200047389 */ /* 0x0002a400000e0004 */
[----:B-1----:R-:W-:Y:S02]  /*e200*/  MOV R2, R3 ;  /* 0x0000000300027202 */ /* 0x002fe40000000f00 */
[----:B------:R-:W-:-:S04]  /*e210*/  MOV R3, 0x0 ;  /* 0x0000000000037802 */ /* 0x000fc80000000f00 */
[----:B--2---:R-:W-:Y:S05]  /*e220*/  RET.REL.NODEC R2 `(_ZN7cutlass13device_kernelIN5flash19enable_sm80_to_sm89INS1_16FlashAttnFwdSm80INS1_25CollectiveMainloopFwdSm80ILi8ELi1ELb0EN4cute5tupleIJNS5_1CILi128EEENS7_ILi64EEENS7_ILi192EEEEEELi192ENS_10bfloat16_tEfNS_4arch4Sm80ELb0ELb0ELb1ELb1ELb0ELb0ELb1ELb1EEENS1_21CollectiveEpilogueFwdINS6_IJS8_SA_S9_EEENS6_IJNS7_ILi1EEESI_SI_EEESC_SE_Li256ELb1ELb1ELb1ELb0EEENS1_36VarlenDynamicPersistentTileSchedulerILi128ELi64ELi256ELi256ELb1ELb1ELb0ELb0ELb1ELb1EEEEEEEEEvNT_6ParamsE) ;  /* 0xffff1dd002007950 */ /* 0x004fea0003c3ffff */
        .weak           $__internal_3_$__cuda_sm70_votesync_ballot
        .type           $__internal_3_$__cuda_sm70_votesync_ballot,@function
        .size           $__internal_3_$__cuda_sm70_votesync_ballot,(.L_x_4920 - $__internal_3_$__cuda_sm70_votesync_ballot)
$__internal_3_$__cuda_sm70_votesync_ballot:
[----:B------:R-:W-:Y:S01]  /*e230*/  ISETP.NE.U32.AND P0, PT, R0, 0x1, PT ;  /* 0x000000010000780c */ /* 0x000fe20003f05070 */
[----:B------:R-:W-:-:S04]  /*e240*/  IMAD.MOV.U32 R3, RZ, RZ, -0x1 ;  /* 0xffffffffff037424 */ /* 0x000fc800078e00ff */
[----:B------:R-:W-:Y:S08]  /*e250*/  WARPSYNC R3 ;  /* 0x0000000300007348 */ /* 0x000ff00003800000 */
[----:B------:R-:W-:-:S04]  /*e260*/  VOTE.ANY R0, PT, !P0 ;  /* 0x0000000000007806 */ /* 0x000fc800040e0100 */
[----:B------:R-:W-:Y:S01]  /*e270*/  LOP3.LUT R0, R0, R3, RZ, 0xc0, !PT ;  /* 0x0000000300007212 */ /* 0x000fe200078ec0ff */
[----:B------:R-:W-:-:S04]  /*e280*/  IMAD.MOV.U32 R3, RZ, RZ, 0x0 ;  /* 0x00000000ff037424 */ /* 0x000fc800078e00ff */
[----:B------:R-:W-:Y:S05]  /*e290*/  RET.REL.NODEC R2 `(_ZN7cutlass13device_kernelIN5flash19enable_sm80_to_sm89INS1_16FlashAttnFwdSm80INS1_25CollectiveMainloopFwdSm80ILi8ELi1ELb0EN4cute5tupleIJNS5_1CILi128EEENS7_ILi64EEENS7_ILi192EEEEEELi192ENS_10bfloat16_tEfNS_4arch4Sm80ELb0ELb0ELb1ELb1ELb0ELb0ELb1ELb1EEENS1_21CollectiveEpilogueFwdINS6_IJS8_SA_S9_EEENS6_IJNS7_ILi1EEESI_SI_EEESC_SE_Li256ELb1ELb1ELb1ELb0EEENS1_36VarlenDynamicPersistentTileSchedulerILi128ELi64ELi256ELi256ELb1ELb1ELb0ELb0ELb1ELb1EEEEEEEEEvNT_6ParamsE) ;  /* 0xffff1d6002007950 */ /* 0x000fea0003c3ffff */
.L_x_138:
        /* <DEDUP_REMOVED lines=14> */
.L_x_4920:


//--------------------- .text._ZN7cutlass13device_kernelIN5flash19enable_sm80_to_sm89INS1_16FlashAttnFwdSm80INS1_25CollectiveMainloopFwdSm80ILi8ELi1ELb0EN4cute5tupleIJNS5_1CILi128EEENS7_ILi64EEENS7_ILi192EEEEEELi192ENS_10bfloat16_tEfNS_4arch4Sm80ELb0ELb0ELb1ELb1ELb0ELb1ELb1ELb1EEENS1_21CollectiveEpilogueFwdINS6_IJS8_SA_S9_EEENS6_IJNS7_ILi1EEESI_SI_EEESC_SE_Li256ELb1ELb1ELb1ELb0EEENS1_36VarlenDynamicPersistentTileSchedulerILi128ELi64ELi256ELi256ELb1ELb1ELb0ELb0ELb1ELb1EEEEEEEEEvNT_6ParamsE --------------------------
	.section	.text._ZN7cutlass13device_kernelIN5flash19enable_sm80_to_sm89INS1_16FlashAttnFwdSm80INS1_25CollectiveMainloopFwdSm80ILi8ELi1ELb0EN4cute5tupleIJNS5_1CILi128EEENS7_ILi64EEENS7_ILi192EEEEEELi192ENS_10bfloat16_tEfNS_4arch4Sm80ELb0ELb0ELb1ELb1ELb0ELb1ELb1ELb1EEENS1_21CollectiveEpilogueFwdINS6_IJS8_SA_S9_EEENS6_IJNS7_ILi1EEESI_SI_EEESC_SE_Li256ELb1ELb1ELb1ELb0EEENS1_36VarlenDynamicPersistentTileSchedulerILi128ELi64ELi256ELi256ELb1ELb1ELb0ELb0ELb1ELb1EEEEEEEEEvNT_6ParamsE,"ax",@progbits
	.sectioninfo	@"SHI_REGISTERS=255"
	.align	128
.text._ZN7cutlass13device_kernelIN5flash19enable_sm80_to_sm89INS1_16FlashAttnFwdSm80INS1_25CollectiveMainloopFwdSm80ILi8ELi1ELb0EN4cute5tupleIJNS5_1CILi128EEENS7_ILi64EEENS7_ILi192EEEEEELi192ENS_10bfloat16_tEfNS_4arch4Sm80ELb0ELb0ELb1ELb1ELb0ELb1ELb1ELb1EEENS1_21CollectiveEpilogueFwdINS6_IJS8_SA_S9_EEENS6_IJNS7_ILi1EEESI_SI_EEESC_SE_Li256ELb1ELb1ELb1ELb0EEENS1_36VarlenDynamicPersistentTileSchedulerILi128ELi64ELi256ELi256ELb1ELb1ELb0ELb0ELb1ELb1EEEEEEEEEvNT_6ParamsE:
        .type           _ZN7cutlass13device_kernelIN5flash19enable_sm80_to_sm89INS1_16FlashAttnFwdSm80INS1_25CollectiveMainloopFwdSm80ILi8ELi1ELb0EN4cute5tupleIJNS5_1CILi128EEENS7_ILi64EEENS7_ILi192EEEEEELi192ENS_10bfloat16_tEfNS_4arch4Sm80ELb0ELb0ELb1ELb1ELb0ELb1ELb1ELb1EEENS1_21CollectiveEpilogueFwdINS6_IJS8_SA_S9_EEENS6_IJNS7_ILi1EEESI_SI_EEESC_SE_Li256ELb1ELb1ELb1ELb0EEENS1_36VarlenDynamicPersistentTileSchedulerILi128ELi64ELi256ELi256ELb1ELb1ELb0ELb0ELb1ELb1EEEEEEEEEvNT_6ParamsE,@function
        .size           _ZN7cutlass13device_kernelIN5flash19enable_sm80_to_sm89INS1_16FlashAttnFwdSm80INS1_25CollectiveMainloopFwdSm80ILi8ELi1ELb0EN4cute5tupleIJNS5_1CILi128EEENS7_ILi64EEENS7_ILi192EEEEEELi192ENS_10bfloat16_tEfNS_4arch4Sm80ELb0ELb0ELb1ELb1ELb0ELb1ELb1ELb1EEENS1_21CollectiveEpilogueFwdINS6_IJS8_SA_S9_EEENS6_IJNS7_ILi1EEESI_SI_EEESC_SE_Li256ELb1ELb1ELb1ELb0EEENS1_36VarlenDynamicPersistentTileSchedulerILi128ELi64ELi256ELi256ELb1ELb1ELb0ELb0ELb1ELb1EEEEEEEEEvNT_6ParamsE,(.L_x_4925 - _ZN7cutlass13device_kernelIN5flash19enable_sm80_to_sm89INS1_16FlashAttnFwdSm80INS1_25CollectiveMainloopFwdSm80ILi8ELi1ELb0EN4cute5tupleIJNS5_1CILi128EEENS7_ILi64EEENS7_ILi192EEEEEELi192ENS_10bfloat16_tEfNS_4arch4Sm80ELb0ELb0ELb1ELb1ELb0ELb1ELb1ELb1EEENS1_21CollectiveEpilogueFwdINS6_IJS8_SA_S9_EEENS6_IJNS7_ILi1EEESI_SI_EEESC_SE_Li256ELb1ELb1ELb1ELb0EEENS1_36VarlenDynamicPersistentTileSchedulerILi128ELi64ELi256ELi256ELb1ELb1ELb0ELb0ELb1ELb1EEEEEEEEEvNT_6ParamsE)
        .other          _ZN7cutlass13device_kernelIN5flash19enable_sm80_to_sm89INS1_16FlashAttnFwdSm80INS1_25CollectiveMainloopFwdSm80ILi8ELi1ELb0EN4cute5tupleIJNS5_1CILi128EEENS7_ILi64EEENS7_ILi192EEEEEELi192ENS_10bfloat16_tEfNS_4arch4Sm80ELb0ELb0ELb1ELb1ELb0ELb1ELb1ELb1EEENS1_21CollectiveEpilogueFwdINS6_IJS8_SA_S9_EEENS6_IJNS7_ILi1EEESI_SI_EEESC_SE_Li256ELb1ELb1ELb1ELb0EEENS1_36VarlenDynamicPersistentTileSchedulerILi128ELi64ELi256ELi256ELb1ELb1ELb0ELb0ELb1ELb1EEEEEEEEEvNT_6ParamsE,@"STO_CUDA_ENTRY STV_DEFAULT"
_ZN7cutlass13device_kernelIN5flash19enable_sm80_to_sm89INS1_16FlashAttnFwdSm80INS1_25CollectiveMainloopFwdSm80ILi8ELi1ELb0EN4cute5tupleIJNS5_1CILi128EEENS7_ILi64EEENS7_ILi192EEEEEELi192ENS_10bfloat16_tEfNS_4arch4Sm80ELb0ELb0ELb1ELb1ELb0ELb1ELb1ELb1EEENS1_21CollectiveEpilogueFwdINS6_IJS8_SA_S9_EEENS6_IJNS7_ILi1EEESI_SI_EEESC_SE_Li256ELb1ELb1ELb1ELb0EEENS1_36VarlenDynamicPersistentTileSchedulerILi128ELi64ELi256ELi256ELb1ELb1ELb0ELb0ELb1ELb1EEEEEEEEEvNT_6ParamsE:
        /* <DEDUP_REMOVED lines=13> */
[----:B------:R-:W-:-:S02]  /*00d0*/  IMAD.MOV.U32 R8, RZ, RZ, RZ ;  /* 0x000000ffff087224 */ /* 0x000fc400078e00ff */
[----:B------:R-:W-:Y:S01]  /*00e0*/  IMAD.MOV.U32 R7, RZ, RZ, RZ ;  /* 0x000000ffff077224 */ /* 0x000fe200078e00ff */
        /* <DEDUP_REMOVED lines=13> */
[----:B------:R-:W-:Y:S02]  /*01c0*/  ISETP.GE.U32.AND P1, PT, R15, 0x10, PT ;  /* 0x000000100f00780c */ /* 0x000fe40003f26070 */
[----:B------:R-:W-:Y:S01]  /*01d0*/  MOV R10, RZ ;  /* 0x000000ff000a7202 */ /* 0x000fe20000000f00 */
[----:B---3--:R-:W-:-:S05]  /*01e0*/  IMAD R4, R8, R7, RZ ;  /* 0x0000000708047224 */ /* 0x008fca00078e02ff */
[----:B------:R-:W3:Y:S02]  /*01f0*/  SHFL.UP PT, R0, R4, 0x1, RZ ;  /* 0x0420000004007989 */ /* 0x000ee400000e00ff */
[----:B---3--:R-:W-:-:S05]  /*0200*/  SEL R0, R0, RZ, P5 ;  /* 0x000000ff00007207 */ /* 0x008fca0002800000 */
[----:B------:R-:W-:-:S05]  /*0210*/  IMAD.IADD R4, R4, 0x1, R0 ;  /* 0x0000000104047824 */ /* 0x000fca00078e0200 */
[----:B------:R-:W3:Y:S02]  /*0220*/  SHFL.UP PT, R0, R4, 0x2, RZ ;  /* 0x0440000004007989 */ /* 0x000ee400000e00ff */
[----:B---3--:R-:W-:-:S04]  /*0230*/  SEL R0, R0, RZ, P4 ;  /* 0x000000ff00007207 */ /* 0x008fc80002000000 */
[----:B------:R-:W-:-:S05]  /*0240*/  IADD3 R4, R4, R0, RZ ;  /* 0x0000000004047210 */ /* 0x000fca0007ffe0ff */
        /* <DEDUP_REMOVED lines=16> */
.L_x_144:
        /* <DEDUP_REMOVED lines=17> */
.L_x_300:
        /* <DEDUP_REMOVED lines=16> */
.L_x_301:
[----:B---3--:R-:W-:-:S05]  /*0560*/  IMAD R0, R0, c[0x0][0x538], RZ ;  /* 0x00014e0000007a24 */ /* 0x008fca00078e02ff */
[----:B------:R-:W-:-:S04]  /*0570*/  IADD3 R6, R0, R6, RZ ;  /* 0x0000000600067210 */ /* 0x000fc80007ffe0ff */
[----:B------:R-:W-:-:S13]  /*0580*/  ISETP.GT.AND P0, PT, R6, UR4, PT ;  /* 0x0000000406007c0c */ /* 0x000fda000bf04270 */
[----:B-12---:R-:W-:Y:S05]  /*0590*/  @!P0 BRA `(.L_x_144) ;  /* 0xfffffdb000008947 */ /* 0x006fea000383ffff */
.L_x_140:
[----:B------:R-:W-:-:S05]  /*05a0*/  IADD3 R13, -R0, R6, RZ ;  /* 0x00000006000d7210 */ /* 0x000fca0007ffe1ff */
[----:B------:R-:W-:-:S05]  /*05b0*/  IMAD R0, R4, c[0x0][0x538], R13 ;  /* 0x00014e0004007a24 */ /* 0x000fca00078e020d */
[----:B------:R-:W-:Y:S01]  /*05c0*/  ISETP.GT.AND P0, PT, R0, UR4, PT ;  /* 0x0000000400007c0c */ /* 0x000fe2000bf04270 */
[----:B------:R-:W-:-:S12]  /*05d0*/  BRA.DIV ~URZ, `(.L_x_145) ;  /* 0x000178727f007947 */ /* 0x000fd8000b800000 */
[----:B------:R-:W-:-:S04]  /*05e0*/  VOTE.ANY R5, PT, !P0 ;  /* 0x0000000000057806 */ /* 0x000fc800040e0100 */
.L_x_302:
[----:B------:R1:W3:Y:S01]  /*05f0*/  POPC R14, R5 ;  /* 0x00000005000e7309 */ /* 0x0002e20000000000 */
[----:B------:R-:W-:Y:S05]  /*0600*/  BRA.DIV ~URZ, `(.L_x_146) ;  /* 0x000178927f007947 */ /* 0x000fea000b800000 */
[----:B---3--:R3:W4:Y:S01]  /*0610*/  SHFL.IDX PT, R12, R8, R14, 0x1f ;  /* 0x00001f0e080c7589 */ /* 0x00872200000e0000 */
[----:B------:R-:W-:-:S03]  /*0620*/  MOV R6, RZ ;  /* 0x000000ff00067202 */ /* 0x000fc60000000f00 */
[----:B------:R3:W1:Y:S04]  /*0630*/  SHFL.IDX PT, R11, R7, R14, 0x1f ;  /* 0x00001f0e070b7589 */ /* 0x00066800000e0000 */
.L_x_303:
[----:B------:R-:W-:Y:S01]  /*0640*/  ISETP.NE.AND P0, PT, R5, RZ, PT ;  /* 0x000000ff0500720c */ /* 0x000fe20003f05270 */
[----:B------:R-:W-:-:S12]  /*0650*/  BSSY B0, `(.L_x_147) ;  /* 0x0000005000007945 */ /* 0x000fd80003800000 */
[----:B------:R-:W-:Y:S05]  /*0660*/  @!P0 BRA `(.L_x_148) ;  /* 0x0000003000008947 */ /* 0x000fea0003800000 */
[----:B------:R-:W-:Y:S01]  /*0670*/  IADD3 R3, R14, -0x1, RZ ;  /* 0xffffffff0e037810 */ /* 0x000fe20007ffe0ff */
[----:B------:R-:W-:Y:S05]  /*0680*/  BRA.DIV ~URZ, `(.L_x_149) ;  /* 0x000178f27f007947 */ /* 0x000fea000b800000 */
[----:B------:R3:W4:Y:S02]  /*0690*/  SHFL.IDX PT, R6, R4, R3, 0x1f ;  /* 0x00001f0304067589 */ /* 0x00072400000e0000 */
.L_x_148:
[----:B------:R-:W-:Y:S05]  /*06a0*/  BSYNC B0 ;  /* 0x0000000000007941 */ /* 0x000fea0003800000 */
.L_x_147:
[----:B----4-:R-:W-:Y:S01]  /*06b0*/  IABS R0, R12 ;  /* 0x0000000c00007213 */ /* 0x010fe20000000000 */
[----:B--2---:R-:W-:Y:S02]  /*06c0*/  IMAD R244, R6, c[0x0][0x538], R13 ;  /* 0x00014e0006f47a24 */ /* 0x004fe400078e020d */
[----:B------:R-:W-:Y:S02]  /*06d0*/  IMAD.IADD R247, R14, 0x1, R10 ;  /* 0x000000010ef77824 */ /* 0x000fe400078e020a */
[----:B-1----:R-:W-:Y:S01]  /*06e0*/  IMAD.MOV.U32 R5, RZ, RZ, R0 ;  /* 0x000000ffff057224 */ /* 0x002fe200078e0000 */
[----:B------:R-:W-:Y:S02]  /*06f0*/  IABS R0, R11 ;  /* 0x0000000b00007213 */ /* 0x000fe40000000000 */
[----:B------:R-:W-:Y:S01]  /*0700*/  IADD3 R245, -R244, UR4, RZ ;  /* 0x00000004f4f57c10 */ /* 0x000fe2000fffe1ff */
[----:B------:R-:W1:Y:S02]  /*0710*/  I2F.RP R2, R5 ;  /* 0x0000000500027306 */ /* 0x000e640000209400 */
[----:B---3--:R-:W-:Y:S01]  /*0720*/  IMAD.MOV.U32 R7, RZ, RZ, R0 ;  /* 0x000000ffff077224 */ /* 0x008fe200078e0000 */
[----:B------:R-:W-:-:S02]  /*0730*/  IABS R6, R245 ;  /* 0x000000f500067213 */ /* 0x000fc40000000000 */
[----:B------:R-:W-:-:S03]  /*0740*/  IABS R0, R12 ;  /* 0x0000000c00007213 */ /* 0x000fc60000000000 */
[----:B------:R-:W-:Y:S01]  /*0750*/  I2F.RP R8, R7 ;  /* 0x0000000700087306 */ /* 0x000fe20000209400 */
[----:B------:R-:W-:-:S07]  /*0760*/  IADD3 R0, RZ, -R0, RZ ;  /* 0x80000000ff007210 */ /* 0x000fce0007ffe0ff */
[----:B-1----:R-:W1:Y:S02]  /*0770*/  MUFU.RCP R2, R2 ;  /* 0x0000000200027308 */ /* 0x002e640000001000 */
[----:B-1----:R-:W-:-:S06]  /*0780*/  IADD3 R2, R2, 0xffffffe, RZ ;  /* 0x0ffffffe02027810 */ /* 0x002fcc0007ffe0ff */
[----:B------:R-:W1:Y:S02]  /*0790*/  F2I.FTZ.U32.TRUNC.NTZ R3, R2 ;  /* 0x0000000200037305 */ /* 0x000e64000021f000 */
        /* <DEDUP_REMOVED lines=8> */
[----:B------:R-:W-:Y:S02]  /*0820*/  ISETP.GT.U32.AND P0, PT, R5, R0, PT ;  /* 0x000000000500720c */ /* 0x000fe40003f04070 */
[----:B-1----:R-:W-:-:S11]  /*0830*/  IADD3 R3, R3, 0xffffffe, RZ ;  /* 0x0ffffffe03037810 */ /* 0x002fd60007ffe0ff */
[----:B------:R-:W-:Y:S01]  /*0840*/  @!P0 IMAD.IADD R0, R0, 0x1, -R5 ;  /* 0x0000000100008824 */ /* 0x000fe200078e0a05 */
[----:B------:R-:W-:Y:S02]  /*0850*/  @!P0 IADD3 R2, R2, 0x1, RZ ;  /* 0x0000000102028810 */ /* 0x000fe40007ffe0ff */
[----:B------:R-:W-:Y:S01]  /*0860*/  ISETP.NE.AND P0, PT, R12, RZ, PT ;  /* 0x000000ff0c00720c */ /* 0x000fe20003f05270 */
[----:B------:R-:W1:Y:S01]  /*0870*/  F2I.FTZ.U32.TRUNC.NTZ R3, R3 ;  /* 0x0000000300037305 */ /* 0x000e62000021f000 */
[----:B------:R-:W-:Y:S02]  /*0880*/  ISETP.GE.U32.AND P2, PT, R0, R5, PT ;  /* 0x000000050000720c */ /* 0x000fe40003f46070 */
[----:B------:R-:W-:-:S04]  /*0890*/  LOP3.LUT R0, R245, R12, RZ, 0x3c, !PT ;  /* 0x0000000cf5007212 */ /* 0x000fc800078e3cff */
[----:B------:R-:W-:-:S07]  /*08a0*/  ISETP.GE.AND P1, PT, R0, RZ, PT ;  /* 0x000000ff0000720c */ /* 0x000fce0003f26270 */
[----:B------:R-:W-:Y:S02]  /*08b0*/  @P2 IADD3 R2, R2, 0x1, RZ ;  /* 0x0000000102022810 */ /* 0x000fe40007ffe0ff */
[----:B-1----:R-:W-:-:S03]  /*08c0*/  IADD3 R0, RZ, -R3, RZ ;  /* 0x80000003ff007210 */ /* 0x002fc60007ffe0ff */
[----:B------:R-:W-:Y:S02]  /*08d0*/  IMAD.MOV.U32 R4, RZ, RZ, R2 ;  /* 0x000000ffff047224 */ /* 0x000fe400078e0002 */
[----:B------:R-:W-:Y:S01]  /*08e0*/  IMAD.MOV.U32 R2, RZ, RZ, R0 ;  /* 0x000000ffff027224 */ /* 0x000fe200078e0000 */
[----:B------:R-:W-:Y:S01]  /*08f0*/  IABS R0, R11 ;  /* 0x0000000b00007213 */ /* 0x000fe20000000000 */
[----:B------:R-:W-:Y:S01]  /*0900*/  @!P1 IMAD.MOV R4, RZ, RZ, -R4 ;  /* 0x000000ffff049224 */ /* 0x000fe200078e0a04 */
[----:B------:R-:W-:Y:S01]  /*0910*/  @!P0 LOP3.LUT R4, RZ, R12, RZ, 0x33, !PT ;  /* 0x0000000cff048212 */ /* 0x000fe200078e33ff */
[----:B------:R-:W-:Y:S01]  /*0920*/  IMAD R5, R2, R7, RZ ;  /* 0x0000000702057224 */ /* 0x000fe200078e02ff */
[----:B------:R-:W-:Y:S01]  /*0930*/  MOV R2, RZ ;  /* 0x000000ff00027202 */ /* 0x000fe20000000f00 */
[----:B------:R-:W-:Y:S01]  /*0940*/  IMAD.MOV R6, RZ, RZ, -R0 ;  /* 0x000000ffff067224 */ /* 0x000fe200078e0a00 */
[----:B------:R-:W-:-:S03]  /*0950*/  IABS R8, R4 ;  /* 0x0000000400087213 */ /* 0x000fc60000000000 */
        /* <DEDUP_REMOVED lines=22> */
.L_x_141:
[----:B--2---:R-:W-:Y:S01]  /*0ac0*/  IMAD.MOV.U32 R245, RZ, RZ, RZ ;  /* 0x000000fffff57224 */ /* 0x004fe200078e00ff */
[----:B------:R-:W-:Y:S01]  /*0ad0*/  MOV R246, RZ ;  /* 0x000000ff00f67202 */ /* 0x000fe20000000f00 */
[----:B------:R-:W-:Y:S01]  /*0ae0*/  IMAD.U32 R244, RZ, RZ, UR4 ;  /* 0x00000004fff47e24 */ /* 0x000fe2000f8e00ff */
[----:B------:R-:W-:Y:S02]  /*0af0*/  MOV R247, c[0x0][0x53c] ;  /* 0x00014f0000f77a02 */ /* 0x000fe40000000f00 */
.L_x_150:
[----:B------:R-:W-:Y:S01]  /*0b00*/  ISETP.NE.AND P0, PT, R15, RZ, PT ;  /* 0x000000ff0f00720c */ /* 0x000fe20003f05270 */
[----:B------:R-:W-:-:S12]  /*0b10*/  WARPSYNC 0xffffffff ;  /* 0xffffffff00007948 */ /* 0x000fd80003800000 */
[----:B------:R1:W-:Y:S04]  /*0b20*/  @!P0 STS.128 [0x18100], R244 ;  /* 0x018100f4ff008388 */ /* 0x0003e80000000c00 */
[----:B------:R-:W-:Y:S06]  /*0b30*/  BAR.ARV 0x5, 0x100 ;  /* 0x0144000000007b1d */ /* 0x000fec0000002000 */
.L_x_139:
[----:B-12---:R-:W-:-:S13]  /*0b40*/  ISETP.GE.AND P0, PT, R247, c[0x0][0x53c], PT ;  /* 0x00014f00f7007a0c */ /* 0x006fda0003f06270 */
[----:B------:R-:W-:Y:S05]  /*0b50*/  @P0 EXIT ;  /* 0x000000000000094d */ /* 0x000fea0003800000 */
[----:B------:R-:W1:Y:S02]  /*0b60*/  S2R R12, SR_TID.X ;  /* 0x00000000000c7919 */ /* 0x000e640000002100 */
[----:B-1----:R-:W-:-:S04]  /*0b70*/  SHF.R.S32.HI R10, RZ, 0x1f, R12 ;  /* 0x0000001fff0a7819 */ /* 0x002fc8000001140c */
[CC--:B------:R-:W-:Y:S02]  /*0b80*/  LEA.HI R9, R10.reuse, R12.reuse, RZ, 0x3 ;  /* 0x0000000c0a097211 */ /* 0x0c0fe400078f18ff */
[----:B------:R-:W-:Y:S02]  /*0b90*/  LEA.HI R2, R10, R12, RZ, 0x4 ;  /* 0x0000000c0a027211 */ /* 0x000fe400078f20ff */
[----:B------:R-:W-:Y:S02]  /*0ba0*/  LOP3.LUT R4, R9, 0xfffffff8, RZ, 0xc0, !PT ;  /* 0xfffffff809047812 */ /* 0x000fe400078ec0ff */
[----:B------:R-:W-:Y:S02]  /*0bb0*/  SHF.R.S32.HI R21, RZ, 0x3, R9 ;  /* 0x00000003ff157819 */ /* 0x000fe40000011409 */
[----:B------:R-:W-:Y:S01]  /*0bc0*/  SHF.R.S32.HI R3, RZ, 0x4, R2 ;  /* 0x00000004ff037819 */ /* 0x000fe20000011402 */
[----:B------:R-:W-:Y:S01]  /*0bd0*/  IMAD.IADD R11, R12, 0x1, -R4 ;  /* 0x000000010c0b7824 */ /* 0x000fe200078e0a04 */
[C---:B------:R-:W-:Y:S01]  /*0be0*/  LOP3.LUT R0, R2.reuse, 0xfffffff0, RZ, 0xc0, !PT ;  /* 0xfffffff002007812 */ /* 0x040fe200078ec0ff */
[----:B------:R-:W-:Y:S01]  /*0bf0*/  IMAD.SHL.U32 R5, R21, 0x40, RZ ;  /* 0x0000004015057824 */ /* 0x000fe200078e00ff */
[----:B------:R-:W-:Y:S01]  /*0c00*/  LEA.HI R4, R2, R3, RZ, 0x1 ;  /* 0x0000000302047211 */ /* 0x000fe200078f08ff */
[----:B------:R-:W-:-:S02]  /*0c10*/  IMAD.SHL.U32 R232, R11, 0x8, RZ ;  /* 0x000000080be87824 */ /* 0x000fc400078e00ff */
[----:B------:R-:W-:Y:S01]  /*0c20*/  IMAD.IADD R2, R12, 0x1, -R0 ;  /* 0x000000010c027824 */ /* 0x000fe200078e0a00 */
[----:B------:R-:W-:Y:S01]  /*0c30*/  LOP3.LUT R0, R5, 0x1c0, RZ, 0xc0, !PT ;  /* 0x000001c005007812 */ /* 0x000fe200078ec0ff */
[----:B------:R-:W-:Y:S01]  /*0c40*/  IMAD.SHL.U32 R7, R11, 0x40, RZ ;  /* 0x000000400b077824 */ /* 0x000fe200078e00ff */
[----:B------:R-:W-:Y:S02]  /*0c50*/  LOP3.LUT R4, R4, 0xfffffffe, RZ, 0xc0, !PT ;  /* 0xfffffffe04047812 */ /* 0x000fe400078ec0ff */
[----:B------:R-:W-:Y:S02]  /*0c60*/  SHF.R.S32.HI R8, RZ, 0x1f, R2 ;  /* 0x0000001fff087819 */ /* 0x000fe40000011402 */
[----:B------:R-:W-:Y:S01]  /*0c70*/  LOP3.LUT R6, R0, 0x38, R232, 0xf8, !PT ;  /* 0x0000003800067812 */ /* 0x000fe200078ef8e8 */
[----:B------:R-:W-:Y:S01]  /*0c80*/  IMAD.IADD R15, R3, 0x1, -R4 ;  /* 0x00000001030f7824 */ /* 0x000fe200078e0a04 */
[----:B------:R-:W-:Y:S02]  /*0c90*/  SHF.R.U32.HI R5, RZ, 0x3, R0 ;  /* 0x00000003ff057819 */ /* 0x000fe40000011600 */
[----:B------:R-:W-:-:S02]  /*0ca0*/  LEA.HI R16, R8, R2, RZ, 0x3 ;  /* 0x0000000208107211 */ /* 0x000fc400078f18ff */
[----:B------:R-:W-:Y:S02]  /*0cb0*/  LOP3.LUT R6, R6, R5, RZ, 0x3c, !PT ;  /* 0x0000000506067212 */ /* 0x000fe400078e3cff */
[----:B------:R-:W-:Y:S02]  /*0cc0*/  LOP3.LUT R0, R7, 0x1c0, RZ, 0xc0, !PT ;  /* 0x000001c007007812 */ /* 0x000fe400078ec0ff */
[----:B------:R-:W-:Y:S02]  /*0cd0*/  LOP3.LUT R5, R16, 0xfffffff8, RZ, 0xc0, !PT ;  /* 0xfffffff810057812 */ /* 0x000fe400078ec0ff */
[-C--:B------:R-:W-:Y:S02]  /*0ce0*/  LEA.HI R3, R10, R12.reuse, RZ, 0x6 ;  /* 0x0000000c0a037211 */ /* 0x080fe400078f30ff */
[----:B------:R-:W-:Y:S01]  /*0cf0*/  LOP3.LUT R4, R0, 0x8, R9, 0xf8, !PT ;  /* 0x0000000800047812 */ /* 0x000fe200078ef809 */
[----:B------:R-:W-:Y:S01]  /*0d00*/  IMAD.IADD R7, R2, 0x1, -R5 ;  /* 0x0000000102077824 */ /* 0x000fe200078e0a05 */
[----:B------:R-:W-:Y:S01]  /*0d10*/  SHF.R.U32.HI R0, RZ, 0x3, R0 ;  /* 0x00000003ff007819 */ /* 0x000fe20000011600 */
[----:B------:R-:W-:Y:S01]  /*0d20*/  IMAD.SHL.U32 R3, R3, 0x8, RZ ;  /* 0x0000000803037824 */ /* 0x000fe200078e00ff */
[----:B------:R-:W-:-:S02]  /*0d30*/  LEA.HI R5, R10, R12, RZ, 0x2 ;  /* 0x0000000c0a057211 */ /* 0x000fc400078f10ff */
[----:B------:R-:W-:Y:S02]  /*0d40*/  LOP3.LUT R17, R4, R0, RZ, 0x3c, !PT ;  /* 0x0000000004117212 */ /* 0x000fe400078e3cff */
[----:B------:R-:W-:Y:S02]  /*0d50*/  LEA.HI R2, R10, R12, RZ, 0x5 ;  /* 0x0000000c0a027211 */ /* 0x000fe400078f28ff */
[--C-:B------:R-:W-:Y:S02]  /*0d60*/  SHF.R.S32.HI R229, RZ, 0x2, R5.reuse ;  /* 0x00000002ffe57819 */ /* 0x100fe40000011405 */
[----:B------:R-:W-:Y:S02]  /*0d70*/  SHF.R.S32.HI R0, RZ, 0x1f, R5 ;  /* 0x0000001fff007819 */ /* 0x000fe40000011405 */
[----:B------:R-:W-:Y:S02]  /*0d80*/  LOP3.LUT R203, R6, 0x7ffffe00, R3, 0xf8, !PT ;  /* 0x7ffffe0006cb7812 */ /* 0x000fe400078ef803 */
[----:B------:R-:W-:-:S02]  /*0d90*/  SHF.R.S32.HI R6, RZ, 0x5, R2 ;  /* 0x00000005ff067819 */ /* 0x000fc40000011402 */
[----:B------:R-:W-:Y:S01]  /*0da0*/  SHF.R.S32.HI R3, RZ, 0x1f, R2 ;  /* 0x0000001fff037819 */ /* 0x000fe20000011402 */
[----:B------:R-:W-:Y:S01]  /*0db0*/  IMAD.SHL.U32 R203, R203, 0x2, RZ ;  /* 0x00000002cbcb7824 */ /* 0x000fe200078e00ff */
[----:B------:R-:W-:Y:S01]  /*0dc0*/  LEA.HI R0, R0, R229, RZ, 0x3 ;  /* 0x000000e500007211 */ /* 0x000fe200078f18ff */
[----:B------:R-:W-:Y:S01]  /*0dd0*/  IMAD.SHL.U32 R14, R6, 0x400, RZ ;  /* 0x00000400060e7824 */ /* 0x000fe200078e00ff */
[----:B------:R-:W-:Y:S02]  /*0de0*/  LOP3.LUT R2, R2, 0xffffffe0, RZ, 0xc0, !PT ;  /* 0xffffffe002027812 */ /* 0x000fe400078ec0ff */
[----:B------:R-:W-:Y:S02]  /*0df0*/  LOP3.LUT R4, R5, 0xfffffffc, RZ, 0xc0, !PT ;  /* 0xfffffffc05047812 */ /* 0x000fe400078ec0ff */
[----:B------:R-:W-:Y:S01]  /*0e00*/  LEA.HI R3, R3, R6, RZ, 0x3 ;  /* 0x0000000603037211 */ /* 0x000fe200078f18ff */
[----:B------:R-:W-:Y:S01]  /*0e10*/  IMAD.IADD R5, R12, 0x1, -R2 ;  /* 0x000000010c057824 */ /* 0x000fe200078e0a02 */
[----:B------:R-:W-:Y:S01]  /*0e20*/  LOP3.LUT R0, R0, 0xfffffff8, RZ, 0xc0, !PT ;  /* 0xfffffff800007812 */ /* 0x000fe200078ec0ff */
[----:B------:R-:W-:Y:S01]  /*0e30*/  IMAD.IADD R22, R12, 0x1, -R4 ;  /* 0x000000010c167824 */ /* 0x000fe200078e0a04 */
[----:B------:R-:W-:-:S02]  /*0e40*/  LOP3.LUT R2, R3, 0xffffff8, RZ, 0xc0, !PT ;  /* 0x0ffffff803027812 */ /* 0x000fc400078ec0ff */
[----:B------:R-:W-:Y:S01]  /*0e50*/  SHF.R.S32.HI R4, RZ, 0x1f, R5 ;  /* 0x0000001fff047819 */ /* 0x000fe20000011405 */
[C---:B------:R-:W-:Y:S01]  /*0e60*/  IMAD.IADD R3, R229.reuse, 0x1, -R0 ;  /* 0x00000001e5037824 */ /* 0x040fe200078e0a00 */
[----:B------:R-:W-:Y:S01]  /*0e70*/  IADD3 R18, R229, 0x40, RZ ;  /* 0x00000040e5127810 */ /* 0x000fe20007ffe0ff */
[----:B------:R-:W-:Y:S01]  /*0e80*/  IMAD.SHL.U32 R106, R22, 0x4, RZ ;  /* 0x00000004166a7824 */ /* 0x000fe200078e00ff */
[----:B------:R-:W-:Y:S01]  /*0e90*/  LEA.HI R0, R4, R5, RZ, 0x2 ;  /* 0x0000000504007211 */ /* 0x000fe200078f10ff */
[----:B------:R-:W-:Y:S01]  /*0ea0*/  IMAD.IADD R8, R6, 0x1, -R2 ;  /* 0x0000000106087824 */ /* 0x000fe200078e0a02 */
[----:B------:R-:W-:Y:S01]  /*0eb0*/  LOP3.LUT R9, R3, 0x1, RZ, 0xc0, !PT ;  /* 0x0000000103097812 */ /* 0x000fe200078ec0ff */
[----:B------:R-:W-:Y:S01]  /*0ec0*/  IMAD.SHL.U32 R100, R22, 0x8, RZ ;  /* 0x0000000816647824 */ /* 0x000fe200078e00ff */
[----:B------:R-:W-:Y:S02]  /*0ed0*/  IADD3 R140, R106, 0x20, RZ ;  /* 0x000000206a8c7810 */ /* 0x000fe40007ffe0ff */
[----:B------:R-:W-:-:S02]  /*0ee0*/  ISETP.NE.U32.AND P0, PT, R9, 0x1, PT ;  /* 0x000000010900780c */ /* 0x000fc40003f05070 */
[C---:B------:R-:W-:Y:S01]  /*0ef0*/  IADD3 R105, R106.reuse, 0x40, RZ ;  /* 0x000000406a697810 */ /* 0x040fe20007ffe0ff */
[C---:B------:R-:W-:Y:S01]  /*0f00*/  IMAD.IADD R2, R106.reuse, 0x1, R140 ;  /* 0x000000016a027824 */ /* 0x040fe200078e028c */
[C---:B------:R-:W-:Y:S01]  /*0f10*/  R2P PR, R3.reuse, 0x6 ;  /* 0x0000000603007804 */ /* 0x040fe20000000000 */
[----:B------:R-:W-:Y:S01]  /*0f20*/  IMAD.SHL.U32 R3, R3, 0x40, RZ ;  /* 0x0000004003037824 */ /* 0x000fe200078e00ff */
[----:B------:R-:W-:Y:S01]  /*0f30*/  SHF.R.S32.HI R4, RZ, 0x2, R0 ;  /* 0x00000002ff047819 */ /* 0x000fe20000011400 */
[----:B------:R-:W-:Y:S01]  /*0f40*/  IMAD.IADD R0, R106, 0x1, R105 ;  /* 0x000000016a007824 */ /* 0x000fe200078e0269 */
[----:B------:R-:W-:Y:S02]  /*0f50*/  SHF.R.S32.HI R5, RZ, 0x1f, R2 ;  /* 0x0000001fff057819 */ /* 0x000fe40000011402 */
[----:B------:R-:W-:Y:S01]  /*0f60*/  LOP3.LUT R20, R3, 0x1c0, RZ, 0xc0, !PT ;  /* 0x000001c003147812 */ /* 0x000fe200078ec0ff */
[----:B------:R-:W-:Y:S01]  /*0f70*/  IMAD R9, R8, 0x10, R4 ;  /* 0x0000001008097824 */ /* 0x000fe200078e0204 */
[----:B------:R-:W-:Y:S01]  /*0f80*/  SHF.R.S32.HI R4, RZ, 0x1f, R0 ;  /* 0x0000001fff047819 */ /* 0x000fe20000011400 */
[----:B------:R-:W-:Y:S01]  /*0f90*/  IMAD.SHL.U32 R3, R15, 0x8, RZ ;  /* 0x000000080f037824 */ /* 0x000fe200078e00ff */
[----:B------:R-:W-:-:S02]  /*0fa0*/  LEA.HI R8, R5, R2, RZ, 0x3 ;  /* 0x0000000205087211 */ /* 0x000fc400078f18ff */
[----:B------:R-:W-:Y:S01]  /*0fb0*/  LEA.HI R13, R5, R2, RZ, 0x6 ;  /* 0x00000002050d7211 */ /* 0x000fe200078f30ff */
[----:B------:R-:W-:Y:S01]  /*0fc0*/  IMAD.SHL.U32 R2, R7, 0x40, RZ ;  /* 0x0000004007027824 */ /* 0x000fe200078e00ff */
[----:B------:R-:W-:Y:S01]  /*0fd0*/  SHF.R.U32.HI R19, RZ, 0x3, R20 ;  /* 0x00000003ff137819 */ /* 0x000fe20000011614 */
[----:B------:R1:W-:Y:S01]  /*0fe0*/  STL [R1+0x50], R9 ;  /* 0x0000500901007387 */ /* 0x0003e20000100800 */
[CC--:B------:R-:W-:Y:S02]  /*0ff0*/  LEA.HI R10, R4.reuse, R0.reuse, RZ, 0x3 ;  /* 0x00000000040a7211 */ /* 0x0c0fe400078f18ff */
[----:B------:R-:W-:Y:S01]  /*1000*/  LEA.HI R12, R4, R0, RZ, 0x6 ;  /* 0x00000000040c7211 */ /* 0x000fe200078f30ff */
[----:B------:R-:W-:Y:S01]  /*1010*/  IMAD R0, R15, 0x200, R17 ;  /* 0x000002000f007824 */ /* 0x000fe200078e0211 */
[----:B------:R-:W-:Y:S01]  /*1020*/  LOP3.LUT R4, R19, R20, RZ, 0xfc, !PT ;  /* 0x0000001413047212 */ /* 0x000fe200078efcff */
[----:B------:R-:W-:Y:S01]  /*1030*/  STL [R1+0x4], R20 ;  /* 0x0000041401007387 */ /* 0x000fe20000100800 */
[----:B------:R-:W-:-:S02]  /*1040*/  LOP3.LUT P6, RZ, R7, 0x2, RZ, 0xc0, !PT ;  /* 0x0000000207ff7812 */ /* 0x000fc400078cc0ff */
[----:B------:R-:W-:Y:S01]  /*1050*/  LOP3.LUT P5, RZ, R7, 0x4, RZ, 0xc0, !PT ;  /* 0x0000000407ff7812 */ /* 0x000fe200078ac0ff */
[----:B------:R-:W-:Y:S01]  /*1060*/  STL [R1+0x8], R19 ;  /* 0x0000081301007387 */ /* 0x000fe20000100800 */
[----:B------:R-:W-:Y:S02]  /*1070*/  LOP3.LUT R2, R2, 0x1c0, RZ, 0xc0, !PT ;  /* 0x000001c002027812 */ /* 0x000fe400078ec0ff */
[----:B------:R-:W-:Y:S02]  /*1080*/  SHF.R.S32.HI R7, RZ, 0x1f, R18 ;  /* 0x0000001fff077819 */ /* 0x000fe40000011412 */
[----:B------:R-:W-:Y:S02]  /*1090*/  LOP3.LUT R5, R2, 0x8, R3, 0xf8, !PT ;  /* 0x0000000802057812 */ /* 0x000fe400078ef803 */
[----:B------:R-:W-:Y:S01]  /*10a0*/  SHF.R.U32.HI R3, RZ, 0x3, R2 ;  /* 0x00000003ff037819 */ /* 0x000fe20000011602 */
[----:B------:R-:W-:Y:S01]  /*10b0*/  IMAD.SHL.U32 R2, R18, 0x40, RZ ;  /* 0x0000004012027824 */ /* 0x000fe200078e00ff */
[----:B------:R-:W-:-:S02]  /*10c0*/  LOP3.LUT P4, RZ, R11, 0x2, RZ, 0xc0, !PT ;  /* 0x000000020bff7812 */ /* 0x000fc4000788c0ff */
[----:B------:R-:W-:Y:S02]  /*10d0*/  LOP3.LUT P3, RZ, R11, 0x4, RZ, 0xc0, !PT ;  /* 0x000000040bff7812 */ /* 0x000fe4000786c0ff */
[----:B------:R-:W-:Y:S01]  /*10e0*/  LOP3.LUT R24, R2, 0x1c0, RZ, 0xc0, !PT ;  /* 0x000001c002187812 */ /* 0x000fe200078ec0ff */
[----:B------:R-:W-:Y:S01]  /*10f0*/  IMAD.SHL.U32 R2, R16, 0x40, RZ ;  /* 0x0000004010027824 */ /* 0x000fe200078e00ff */
[----:B------:R-:W-:Y:S01]  /*1100*/  LEA R180, R0, 0x6100, 0x1 ;  /* 0x0000610000b47811 */ /* 0x000fe200078e08ff */
[----:B-1----:R-:W-:Y:S01]  /*1110*/  IMAD R9, R22, 0x2, R14 ;  /* 0x0000000216097824 */ /* 0x002fe200078e020e */
[----:B------:R-:W-:Y:S02]  /*1120*/  SHF.R.U32.HI R15, RZ, 0x3, R24 ;  /* 0x00000003ff0f7819 */ /* 0x000fe40000011618 */
[----:B------:R-:W-:Y:S01]  /*1130*/  IADD3 R191, R180, 0x20, RZ ;  /* 0x00000020b4bf7810 */ /* 0x000fe20007ffe0ff */
[----:B------:R-:W-:Y:S01]  /*1140*/  IMAD.IADD R17, R9, 0x1, R4 ;  /* 0x0000000109117824 */ /* 0x000fe200078e0204 */
[----:B------:R-:W-:Y:S01]  /*1150*/  LEA.HI R4, R7, R18, RZ, 0x3 ;  /* 0x0000001207047211 */ /* 0x000fe200078f18ff */
[----:B------:R-:W-:Y:S01]  /*1160*/  IMAD.SHL.U32 R18, R6, 0x200, RZ ;  /* 0x0000020006127824 */ /* 0x000fe200078e00ff */
[----:B------:R-:W-:-:S02]  /*1170*/  LOP3.LUT R9, R5, R3, RZ, 0x3c, !PT ;  /* 0x0000000305097212 */ /* 0x000fc400078e3cff */
[--C-:B------:R-:W-:Y:S01]  /*1180*/  LOP3.LUT R6, R24, 0x38, R8.reuse, 0xf8, !PT ;  /* 0x0000003818067812 */ /* 0x100fe200078ef808 */
[----:B------:R-:W-:Y:S01]  /*1190*/  IMAD.SHL.U32 R3, R4, 0x40, RZ ;  /* 0x0000004004037824 */ /* 0x000fe200078e00ff */
[----:B------:R-:W-:Y:S02]  /*11a0*/  LOP3.LUT R4, R20, 0x38, R8, 0xf8, !PT ;  /* 0x0000003814047812 */ /* 0x000fe400078ef808 */
[----:B------:R-:W-:Y:S01]  /*11b0*/  LOP3.LUT R5, R2, 0xfffffe00, RZ, 0xc0, !PT ;  /* 0xfffffe0002057812 */ /* 0x000fe200078ec0ff */
[----:B------:R-:W-:Y:S01]  /*11c0*/  IMAD.SHL.U32 R2, R12, 0x80, RZ ;  /* 0x000000800c027824 */ /* 0x000fe200078e00ff */
[----:B------:R-:W-:Y:S01]  /*11d0*/  LOP3.LUT R23, R3, 0xfffffe00, RZ, 0xc0, !PT ;  /* 0xfffffe0003177812 */ /* 0x000fe200078ec0ff */
[----:B------:R-:W-:Y:S01]  /*11e0*/  IMAD.SHL.U32 R3, R13, 0x80, RZ ;  /* 0x000000800d037824 */ /* 0x000fe200078e00ff */
[--C-:B------:R-:W-:Y:S02]  /*11f0*/  LOP3.LUT R7, R20, 0x38, R10.reuse, 0xf8, !PT ;  /* 0x0000003814077812 */ /* 0x100fe400078ef80a */
[----:B------:R-:W-:Y:S01]  /*1200*/  LOP3.LUT R10, R24, 0x38, R10, 0xf8, !PT ;  /* 0x00000038180a7812 */ /* 0x000fe200078ef80a */
[----:B------:R-:W-:Y:S01]  /*1210*/  STL [R1+0x38], R23 ;  /* 0x0000381701007387 */ /* 0x000fe20000100800 */
[----:B------:R-:W-:-:S02]  /*1220*/  LOP3.LUT R3, R3, 0xffffe000, RZ, 0xc0, !PT ;  /* 0xffffe00003037812 */ /* 0x000fc400078ec0ff */
[----:B------:R-:W-:Y:S02]  /*1230*/  LOP3.LUT R8, R4, R19, RZ, 0x3c, !PT ;  /* 0x0000001304087212 */ /* 0x000fe400078e3cff */
[-C--:B------:R-:W-:Y:S02]  /*1240*/  LOP3.LUT R6, R6, R15.reuse, RZ, 0x3c, !PT ;  /* 0x0000000f06067212 */ /* 0x080fe400078e3cff */
[----:B------:R-:W-:Y:S02]  /*1250*/  LOP3.LUT R4, R10, R15, RZ, 0x3c, !PT ;  /* 0x0000000f0a047212 */ /* 0x000fe400078e3cff */
[----:B------:R-:W-:Y:S02]  /*1260*/  LOP3.LUT R2, R2, 0xffffe000, RZ, 0xc0, !PT ;  /* 0xffffe00002027812 */ /* 0x000fe400078ec0ff */
[-C--:B------:R-:W-:Y:S02]  /*1270*/  IADD3 R15, R8, R3.reuse, R18 ;  /* 0x00000003080f7210 */ /* 0x080fe40007ffe012 */
[----:B------:R-:W-:Y:S01]  /*1280*/  IADD3 R13, R6, R3, R23 ;  /* 0x00000003060d7210 */ /* 0x000fe20007ffe017 */
[----:B------:R-:W-:Y:S01]  /*1290*/  IMAD R3, R11, 0x20, R21 ;  /* 0x000000200b037824 */ /* 0x000fe200078e0215 */
[----:B------:R-:W-:Y:S01]  /*12a0*/  IADD3 R10, R4, R2, R23 ;  /* 0x00000002040a7210 */ /* 0x000fe20007ffe017 */
[----:B------:R-:W-:Y:S01]  /*12b0*/  IMAD.MOV.U32 R6, RZ, RZ, 0x40 ;  /* 0x00000040ff067424 */ /* 0x000fe200078e00ff */
[----:B------:R-:W-:-:S02]  /*12c0*/  IADD3 R4, R9, R5, R14 ;  /* 0x0000000509047210 */ /* 0x000fc40007ffe00e */
[----:B------:R-:W-:Y:S01]  /*12d0*/  LOP3.LUT R5, R9, R5, RZ, 0xfc, !PT ;  /* 0x0000000509057212 */ /* 0x000fe200078efcff */
[----:B------:R1:W-:Y:S01]  /*12e0*/  STL [R1+0x3c], R3 ;  /* 0x00003c0301007387 */ /* 0x0003e20000100800 */
[----:B------:R-:W-:Y:S01]  /*12f0*/  LOP3.LUT R7, R7, R19, RZ, 0x3c, !PT ;  /* 0x0000001307077212 */ /* 0x000fe200078e3cff */
[----:B------:R-:W-:Y:S01]  /*1300*/  IMAD.MOV.U32 R9, RZ, RZ, 0x20 ;  /* 0x00000020ff097424 */ /* 0x000fe200078e00ff */
[----:B------:R-:W-:Y:S02]  /*1310*/  LEA R13, R13, 0xc100, 0x1 ;  /* 0x0000c1000d0d7811 */ /* 0x000fe400078e08ff */
[----:B------:R-:W-:Y:S02]  /*1320*/  IADD3 R12, R7, R2, R18 ;  /* 0x00000002070c7210 */ /* 0x000fe40007ffe012 */
[----:B------:R-:W-:Y:S02]  /*1330*/  SEL R8, R9, 0xffffffe0, !P1 ;  /* 0xffffffe009087807 */ /* 0x000fe40004800000 */
[----:B------:R-:W-:-:S02]  /*1340*/  SEL R2, R6, 0xffffffc0, !P3 ;  /* 0xffffffc006027807 */ /* 0x000fc40005800000 */
[C---:B------:R-:W-:Y:S02]  /*1350*/  SEL R7, R6.reuse, 0xffffffc0, !P2 ;  /* 0xffffffc006077807 */ /* 0x040fe40005000000 */
[----:B------:R-:W-:Y:S01]  /*1360*/  SEL R0, R6, 0xffffffc0, !P5 ;  /* 0xffffffc006007807 */ /* 0x000fe20006800000 */
[----:B------:R-:W-:Y:S01]  /*1370*/  IMAD.IADD R186, R180, 0x1, R2 ;  /* 0x00000001b4ba7824 */ /* 0x000fe200078e0202 */
[----:B------:R-:W-:Y:S02]  /*1380*/  LEA R11, R12, 0xc100, 0x1 ;  /* 0x0000c1000c0b7811 */ /* 0x000fe400078e08ff */
[----:B------:R-:W-:Y:S02]  /*1390*/  LEA R6, R17, 0x80, 0x1 ;  /* 0x0000008011067811 */ /* 0x000fe400078e08ff */
[----:B------:R-:W-:Y:S02]  /*13a0*/  @P4 IADD3 R191, R180, -0x20, RZ ;  /* 0xffffffe0b4bf4810 */ /* 0x000fe40007ffe0ff */
[----:B------:R-:W-:-:S02]  /*13b0*/  LEA R10, R10, 0xc100, 0x1 ;  /* 0x0000c1000a0a7811 */ /* 0x000fc400078e08ff */
[----:B------:R-:W-:Y:S01]  /*13c0*/  LEA R187, R4, 0xc100, 0x1 ;  /* 0x0000c10004bb7811 */ /* 0x000fe200078e08ff */
[----:B------:R-:W-:Y:S01]  /*13d0*/  IMAD.IADD R183, R2, 0x1, R191 ;  /* 0x0000000102b77824 */ /* 0x000fe200078e02bf */
[----:B-1----:R-:W-:Y:S01]  /*13e0*/  LOP3.LUT R3, R20, 0x18, R100, 0xf8, !PT ;  /* 0x0000001814037812 */ /* 0x002fe200078ef864 */
[----:B------:R-:W-:Y:S01]  /*13f0*/  IMAD.IADD R2, R6, 0x1, R7 ;  /* 0x0000000106027824 */ /* 0x000fe200078e0207 */
[----:B------:R-:W-:Y:S01]  /*1400*/  LEA R181, R5, 0x100, 0x1 ;  /* 0x0000010005b57811 */ /* 0x000fe200078e08ff */
[----:B------:R-:W-:Y:S01]  /*1410*/  IMAD.IADD R190, R187, 0x1, R0 ;  /* 0x00000001bbbe7824 */ /* 0x000fe200078e0200 */
[----:B------:R-:W-:Y:S02]  /*1420*/  LOP3.LUT R213, R18, R3, R19, 0xf6, !PT ;  /* 0x0000000312d57212 */ /* 0x000fe400078ef613 */
[----:B------:R-:W-:Y:S01]  /*1430*/  SEL R3, R9, 0xffffffe0, !P6 ;  /* 0xffffffe009037807 */ /* 0x000fe20007000000 */
[----:B------:R-:W-:Y:S01]  /*1440*/  IMAD.IADD R185, R0, 0x1, R181 ;  /* 0x0000000100b97824 */ /* 0x000fe200078e02b5 */
[----:B------:R-:W-:-:S02]  /*1450*/  LEA R9, R15, 0xc100, 0x1 ;  /* 0x0000c1000f097811 */ /* 0x000fc400078e08ff */
[----:B------:R-:W-:Y:S01]  /*1460*/  LEA R213, R213, 0x100, 0x1 ;  /* 0x00000100d5d57811 */ /* 0x000fe200078e08ff */
[----:B------:R-:W-:Y:S01]  /*1470*/  IMAD.IADD R188, R187, 0x1, R3 ;  /* 0x00000001bbbc7824 */ /* 0x000fe200078e0203 */
[----:B------:R-:W-:Y:S01]  /*1480*/  SHF.R.S32.HI R101, RZ, 0x1f, R100 ;  /* 0x0000001fff657819 */ /* 0x000fe20000011464 */
[----:B------:R1:W-:Y:S01]  /*1490*/  STL [R1+0x4c], R9 ;  /* 0x00004c0901007387 */ /* 0x0003e20000100800 */
[----:B------:R-:W-:Y:S01]  /*14a0*/  IMAD.IADD R182, R3, 0x1, R181 ;  /* 0x0000000103b67824 */ /* 0x000fe200078e02b5 */
[----:B------:R-:W-:Y:S01]  /*14b0*/  IADD3 R143, R106, 0x10, RZ ;  /* 0x000000106a8f7810 */ /* 0x000fe20007ffe0ff */
[----:B------:R-:W-:Y:S01]  /*14c0*/  IMAD.IADD R189, R188, 0x1, R0 ;  /* 0x00000001bcbd7824 */ /* 0x000fe200078e0200 */
[----:B------:R-:W-:Y:S01]  /*14d0*/  STL [R1+0x48], R13 ;  /* 0x0000480d01007387 */ /* 0x000fe20000100800 */
[----:B------:R-:W-:Y:S01]  /*14e0*/  IMAD.IADD R184, R0, 0x1, R182 ;  /* 0x0000000100b87824 */ /* 0x000fe200078e02b6 */
[C---:B------:R-:W-:Y:S01]  /*14f0*/  IADD3 R142, R106.reuse, 0x30, RZ ;  /* 0x000000306a8e7810 */ /* 0x040fe20007ffe0ff */
[----:B------:R-:W-:Y:S01]  /*1500*/  IMAD.IADD R214, R213, 0x1, R7 ;  /* 0x00000001d5d67824 */ /* 0x000fe200078e0207 */
[----:B------:R2:W-:Y:S01]  /*1510*/  STL [R1+0x44], R11 ;  /* 0x0000440b01007387 */ /* 0x0005e20000100800 */
[----:B------:R-:W-:-:S02]  /*1520*/  IADD3 R141, R106, 0x50, RZ ;  /* 0x000000506a8d7810 */ /* 0x000fc40007ffe0ff */
[C---:B------:R-:W-:Y:S01]  /*1530*/  IADD3 R231, R232.reuse, 0x40, RZ ;  /* 0x00000040e8e77810 */ /* 0x040fe20007ffe0ff */
[----:B------:R-:W-:Y:S01]  /*1540*/  STL [R1+0x40], R10 ;  /* 0x0000400a01007387 */ /* 0x000fe20000100800 */
[----:B------:R-:W-:Y:S02]  /*1550*/  IADD3 R230, R232, 0x80, RZ ;  /* 0x00000080e8e67810 */ /* 0x000fe40007ffe0ff */
[C---:B------:R-:W-:Y:S02]  /*1560*/  IADD3 R202, R191.reuse, 0x800, RZ ;  /* 0x00000800bfca7810 */ /* 0x040fe40007ffe0ff */
[C---:B------:R-:W-:Y:S02]  /*1570*/  IADD3 R201, R191.reuse, 0x1000, RZ ;  /* 0x00001000bfc97810 */ /* 0x040fe40007ffe0ff */
[C---:B------:R-:W-:Y:S02]  /*1580*/  IADD3 R200, R191.reuse, 0x1800, RZ ;  /* 0x00001800bfc87810 */ /* 0x040fe40007ffe0ff */
[----:B------:R-:W-:-:S02]  /*1590*/  IADD3 R199, R191, 0x2000, RZ ;  /* 0x00002000bfc77810 */ /* 0x000fc40007ffe0ff */
[C---:B------:R-:W-:Y:S02]  /*15a0*/  IADD3 R198, R191.reuse, 0x2800, RZ ;  /* 0x00002800bfc67810 */ /* 0x040fe40007ffe0ff */
[C---:B-1----:R-:W-:Y:S02]  /*15b0*/  IADD3 R9, R6.reuse, -0x10, RZ ;  /* 0xfffffff006097810 */ /* 0x042fe40007ffe0ff */
[C---:B------:R-:W-:Y:S02]  /*15c0*/  @P0 IADD3 R9, R6.reuse, 0x10, RZ ;  /* 0x0000001006090810 */ /* 0x040fe40007ffe0ff */
[C---:B------:R-:W-:Y:S02]  /*15d0*/  IADD3 R197, R191.reuse, 0x3000, RZ ;  /* 0x00003000bfc57810 */ /* 0x040fe40007ffe0ff */
[----:B------:R-:W-:Y:S01]  /*15e0*/  IADD3 R196, R191, 0x3800, RZ ;  /* 0x00003800bfc47810 */ /* 0x000fe20007ffe0ff */
[----:B------:R-:W-:Y:S01]  /*15f0*/  IMAD.IADD R3, R7, 0x1, R9 ;  /* 0x0000000107037824 */ /* 0x000fe200078e0209 */
[C---:B------:R-:W-:Y:S01]  /*1600*/  IADD3 R195, R191.reuse, 0x4000, RZ ;  /* 0x00004000bfc37810 */ /* 0x040fe20007ffe0ff */
[----:B--2---:R-:W-:Y:S01]  /*1610*/  IMAD.IADD R11, R6, 0x1, R8 ;  /* 0x00000001060b7824 */ /* 0x004fe200078e0208 */
[----:B------:R-:W-:-:S02]  /*1620*/  IADD3 R194, R191, 0x4800, RZ ;  /* 0x00004800bfc27810 */ /* 0x000fc40007ffe0ff */
[C---:B------:R-:W-:Y:S02]  /*1630*/  IADD3 R193, R191.reuse, 0x5000, RZ ;  /* 0x00005000bfc17810 */ /* 0x040fe40007ffe0ff */
[----:B------:R-:W-:Y:S01]  /*1640*/  STL [R1+0x24], R11 ;  /* 0x0000240b01007387 */ /* 0x000fe20000100800 */
[----:B------:R-:W-:-:S03]  /*1650*/  IADD3 R192, R191, 0x5800, RZ ;  /* 0x00005800bfc07810 */ /* 0x000fc60007ffe0ff */
[----:B------:R1:W-:Y:S04]  /*1660*/  STL [R1+0x34], R2 ;  /* 0x0000340201007387 */ /* 0x0003e80000100800 */
[----:B------:R-:W-:Y:S01]  /*1670*/  STL [R1+0x1c], R9 ;  /* 0x00001c0901007387 */ /* 0x000fe20000100800 */
[----:B-1----:R-:W-:-:S05]  /*1680*/  IMAD.IADD R2, R7, 0x1, R11 ;  /* 0x0000000107027824 */ /* 0x002fca00078e020b */
[----:B------:R1:W-:Y:S02]  /*1690*/  STL [R1+0x30], R2 ;  /* 0x0000300201007387 */ /* 0x0003e40000100800 */
[----:B-1----:R-:W-:-:S04]  /*16a0*/  IMAD.IADD R2, R8, 0x1, R9 ;  /* 0x0000000108027824 */ /* 0x002fc800078e0209 */
[----:B------:R-:W-:Y:S01]  /*16b0*/  IMAD.IADD R0, R7, 0x1, R2 ;  /* 0x0000000107007824 */ /* 0x000fe200078e0202 */
[----:B------:R1:W-:Y:S04]  /*16c0*/  STL [R1+0x20], R2 ;  /* 0x0000200201007387 */ /* 0x0003e80000100800 */
[----:B------:R1:W-:Y:S04]  /*16d0*/  STL [R1+0x2c], R3 ;  /* 0x00002c0301007387 */ /* 0x0003e80000100800 */
[----:B------:R1:W-:Y:S02]  /*16e0*/  STL [R1+0x28], R0 ;  /* 0x0000280001007387 */ /* 0x0003e40000100800 */
.L_x_299:
[----:B------:R-:W-:-:S04]  /*16f0*/  IMAD.MOV.U32 R12, RZ, RZ, 0x4 ;  /* 0x00000004ff0c7424 */ /* 0x000fc800078e00ff */
[----:B-1----:R-:W-:-:S05]  /*1700*/  IMAD.WIDE R2, R247, R12, c[0x0][0x588] ;  /* 0x00016200f7027625 */ /* 0x002fca00078e020c */
[----:B------:R-:W2:Y:S01]  /*1710*/  LDG.E R235, [R2.64] ;  /* 0x0000000602eb7981 */ /* 0x000ea2000c1e1900 */
[----:B------:R-:W-:Y:S01]  /*1720*/  ISETP.NE.U32.AND P4, PT, RZ, c[0x0][0x360], PT ;  /* 0x0000d800ff007a0c */ /* 0x000fe20003f85070 */
[----:B------:R-:W-:Y:S01]  /*1730*/  IMAD.MOV.U32 R138, RZ, RZ, RZ ;  /* 0x000000ffff8a7224 */ /* 0x000fe200078e00ff */
[----:B------:R-:W-:Y:S02]  /*1740*/  ISETP.NE.U32.AND P0, PT, RZ, c[0x0][0x370], PT ;  /* 0x0000dc00ff007a0c */ /* 0x000fe40003f05070 */
[----:B------:R-:W-:Y:S02]  /*1750*/  ISETP.NE.AND.EX P4, PT, RZ, c[0x0][0x364], PT, P4 ;  /* 0x0000d900ff007a0c */ /* 0x000fe40003f85340 */
[----:B------:R-:W-:Y:S02]  /*1760*/  ISETP.NE.AND.EX P2, PT, RZ, c[0x0][0x374], PT, P0 ;  /* 0x0000dd00ff007a0c */ /* 0x000fe40003f45300 */
[----:B------:R-:W-:Y:S02]  /*1770*/  ISETP.NE.U32.AND P3, PT, RZ, c[0x0][0x348], PT ;  /* 0x0000d200ff007a0c */ /* 0x000fe40003f65070 */
[----:B------:R-:W-:-:S02]  /*1780*/  ISETP.NE.U32.AND P5, PT, RZ, c[0x0][0x358], PT ;  /* 0x0000d600ff007a0c */ /* 0x000fc40003fa5070 */
[----:B------:R-:W-:Y:S02]  /*1790*/  ISETP.NE.AND.EX P3, PT, RZ, c[0x0][0x34c], PT, P3 ;  /* 0x0000d300ff007a0c */ /* 0x000fe40003f65330 */
[----:B------:R-:W-:Y:S01]  /*17a0*/  ISETP.NE.AND.EX P5, PT, RZ, c[0x0][0x35c], PT, P5 ;  /* 0x0000d700ff007a0c */ /* 0x000fe20003fa5350 */
[----:B------:R-:W-:Y:S02]  /*17b0*/  IMAD.MOV.U32 R174, RZ, RZ, RZ ;  /* 0x000000ffffae7224 */ /* 0x000fe400078e00ff */
[----:B------:R-:W-:Y:S02]  /*17c0*/  IMAD.MOV.U32 R137, RZ, RZ, RZ ;  /* 0x000000ffff897224 */ /* 0x000fe400078e00ff */
[----:B------:R-:W-:Y:S01]  /*17d0*/  IMAD.MOV.U32 R11, RZ, RZ, RZ ;  /* 0x000000ffff0b7224 */ /* 0x000fe200078e00ff */
[----:B--2---:R-:W-:Y:S02]  /*17e0*/  SHF.R.S32.HI R135, RZ, 0x1f, R235 ;  /* 0x0000001fff877819 */ /* 0x004fe400000114eb */
[----:B------:R-:W-:-:S02]  /*17f0*/  @P4 LEA R2, P0, R235, c[0x0][0x360], 0x2 ;  /* 0x0000d800eb024a11 */ /* 0x000fc400078010ff */
[C---:B------:R-:W-:Y:S02]  /*1800*/  @P2 LEA R4, P1, R235.reuse, c[0x0][0x370], 0x2 ;  /* 0x0000dc00eb042a11 */ /* 0x040fe400078210ff */
[C-C-:B------:R-:W-:Y:S02]  /*1810*/  @P4 LEA.HI.X R3, R235.reuse, c[0x0][0x364], R135.reuse, 0x2, P0 ;  /* 0x0000d900eb034a11 */ /* 0x140fe400000f1487 */
[----:B------:R-:W-:Y:S02]  /*1820*/  ISETP.NE.U32.AND P0, PT, RZ, c[0x0][0x350], PT ;  /* 0x0000d400ff007a0c */ /* 0x000fe40003f05070 */
[----:B------:R-:W-:Y:S01]  /*1830*/  @P2 LEA.HI.X R5, R235, c[0x0][0x374], R135, 0x2, P1 ;  /* 0x0000dd00eb052a11 */ /* 0x000fe200008f1487 */
[----:B------:R1:W5:Y:S01]  /*1840*/  @P4 LDG.E R175, [R2.64] ;  /* 0x0000000602af4981 */ /* 0x000362000c1e1900 */
[----:B------:R-:W-:-:S03]  /*1850*/  ISETP.NE.AND.EX P6, PT, RZ, c[0x0][0x354], PT, P0 ;  /* 0x0000d500ff007a0c */ /* 0x000fc60003fc5300 */
[----:B------:R2:W5:Y:S01]  /*1860*/  @P2 LDG.E R138, [R4.64] ;  /* 0x00000006048a2981 */ /* 0x000562000c1e1900 */
[----:B------:R-:W-:-:S04]  /*1870*/  LEA R6, P2, R235, c[0x0][0x348], 0x2 ;  /* 0x0000d200eb067a11 */ /* 0x000fc800078410ff */
[----:B------:R-:W-:-:S05]  /*1880*/  LEA.HI.X R7, R235, c[0x0][0x34c], R135, 0x2, P2 ;  /* 0x0000d300eb077a11 */ /* 0x000fca00010f1487 */
[----:B------:R3:W5:Y:S01]  /*1890*/  @P3 LDG.E R174, [R6.64] ;  /* 0x0000000606ae3981 */ /* 0x000762000c1e1900 */
[C---:B-1----:R-:W-:Y:S02]  /*18a0*/  LEA R2, P0, R235.reuse, c[0x0][0x358], 0x2 ;  /* 0x0000d600eb027a11 */ /* 0x042fe400078010ff */
[C---:B--2---:R-:W-:Y:S02]  /*18b0*/  LEA R4, P1, R235.reuse, c[0x0][0x350], 0x2 ;  /* 0x0000d400eb047a11 */ /* 0x044fe400078210ff */
[C-C-:B------:R-:W-:Y:S02]  /*18c0*/  LEA.HI.X R3, R235.reuse, c[0x0][0x35c], R135.reuse, 0x2, P0 ;  /* 0x0000d700eb037a11 */ /* 0x140fe400000f1487 */
[----:B------:R-:W-:-:S03]  /*18d0*/  LEA.HI.X R5, R235, c[0x0][0x354], R135, 0x2, P1 ;  /* 0x0000d500eb057a11 */ /* 0x000fc600008f1487 */
[----:B------:R3:W5:Y:S04]  /*18e0*/  @P5 LDG.E R11, [R2.64] ;  /* 0x00000006020b5981 */ /* 0x000768000c1e1900 */
[----:B------:R3:W5:Y:S01]  /*18f0*/  @P6 LDG.E R137, [R4.64] ;  /* 0x0000000604896981 */ /* 0x000762000c1e1900 */
[----:B------:R-:W-:-:S05]  /*1900*/  LOP3.LUT R15, R246, 0xffff, RZ, 0xc0, !PT ;  /* 0x0000fffff60f7812 */ /* 0x000fca00078ec0ff */
[----:B------:R3:W-:Y:S01]  /*1910*/  STL [R1], R15 ;  /* 0x0000000f01007387 */ /* 0x0007e20000100800 */
[----:B------:R-:W-:Y:S01]  /*1920*/  YIELD ;  /* 0x0000000000007946 */ /* 0x000fe20003800000 */
[----:B------:R-:W-:Y:S05]  /*1930*/  @P4 BRA `(.L_x_151) ;  /* 0x0000005000004947 */ /* 0x000fea0003800000 */
[----:B-----5:R-:W-:Y:S01]  /*1940*/  MOV R175, c[0x0][0x168] ;  /* 0x00005a0000af7a02 */ /* 0x020fe20000000f00 */
[----:B------:R-:W-:Y:S05]  /*1950*/  @!P3 BRA `(.L_x_151) ;  /* 0x000000300000b947 */ /* 0x000fea0003800000 */
[----:B------:R-:W2:Y:S04]  /*1960*/  LDG.E R8, [R6.64] ;  /* 0x0000000606087981 */ /* 0x000ea8000c1e1900 */
[----:B------:R-:W2:Y:S02]  /*1970*/  LDG.E R0, [R6.64+0x4] ;  /* 0x0000040606007981 */ /* 0x000ea4000c1e1900 */
[----:B--2---:R-:W-:Y:S02]  /*1980*/  IADD3 R175, -R8, R0, RZ ;  /* 0x0000000008af7210 */ /* 0x004fe40007ffe1ff */
.L_x_151:
[----:B------:R-:W-:-:S04]  /*1990*/  ISETP.NE.U32.AND P0, PT, RZ, c[0x0][0x368], PT ;  /* 0x0000da00ff007a0c */ /* 0x000fc80003f05070 */
[----:B------:R-:W-:-:S13]  /*19a0*/  ISETP.NE.AND.EX P0, PT, RZ, c[0x0][0x36c], PT, P0 ;  /* 0x0000db00ff007a0c */ /* 0x000fda0003f05300 */
[----:B------:R-:W-:Y:S05]  /*19b0*/  @!P0 BRA `(.L_x_152) ;  /* 0x0000004000008947 */ /* 0x000fea0003800000 */
[----:B---3--:R-:W-:-:S04]  /*19c0*/  LEA R6, P0, R235, c[0x0][0x368], 0x2 ;  /* 0x0000da00eb067a11 */ /* 0x008fc800078010ff */
[----:B------:R-:W-:-:S05]  /*19d0*/  LEA.HI.X R7, R235, c[0x0][0x36c], R135, 0x2, P0 ;  /* 0x0000db00eb077a11 */ /* 0x000fca00000f1487 */
[----:B------:R1:W5:Y:S01]  /*19e0*/  LDG.E R6, [R6.64] ;  /* 0x0000000606067981 */ /* 0x000362000c1e1900 */
[----:B------:R-:W-:Y:S05]  /*19f0*/  BRA `(.L_x_153) ;  /* 0x0000005000007947 */ /* 0x000fea0003800000 */
.L_x_152:
[----:B---3--:R-:W-:Y:S01]  /*1a00*/  MOV R6, c[0x0][0x1d0] ;  /* 0x0000740000067a02 */ /* 0x008fe20000000f00 */
[----:B------:R-:W-:Y:S05]  /*1a10*/  @!P6 BRA `(.L_x_153) ;  /* 0x000000300000e947 */ /* 0x000fea0003800000 */
[----:B------:R-:W2:Y:S04]  /*1a20*/  LDG.E R6, [R4.64] ;  /* 0x0000000604067981 */ /* 0x000ea8000c1e1900 */
[----:B------:R-:W2:Y:S02]  /*1a30*/  LDG.E R0, [R4.64+0x4] ;  /* 0x0000040604007981 */ /* 0x000ea4000c1e1900 */
[----:B--2---:R-:W-:Y:S02]  /*1a40*/  IADD3 R6, -R6, R0, RZ ;  /* 0x0000000006067210 */ /* 0x004fe40007ffe1ff */
.L_x_153:
[----:B------:R2:W3:Y:S04]  /*1a50*/  @P5 LDG.E R5, [R2.64] ;  /* 0x0000000602055981 */ /* 0x0004e8000c1e1900 */
[----:B------:R2:W3:Y:S01]  /*1a60*/  @P5 LDG.E R4, [R2.64+0x4] ;  /* 0x0000040602045981 */ /* 0x0004e2000c1e1900 */
[----:B------:R-:W-:Y:S01]  /*1a70*/  ISETP.NE.U32.AND P0, PT, RZ, c[0x0][0x378], PT ;  /* 0x0000de00ff007a0c */ /* 0x000fe20003f05070 */
[----:B-----5:R-:W-:-:S03]  /*1a80*/  IMAD.MOV.U32 R134, RZ, RZ, R6 ;  /* 0x000000ffff867224 */ /* 0x020fc600078e0006 */
[----:B------:R-:W-:Y:S02]  /*1a90*/  ISETP.NE.AND.EX P1, PT, RZ, c[0x0][0x37c], PT, P0 ;  /* 0x0000df00ff007a0c */ /* 0x000fe40003f25300 */
[----:B------:R-:W-:-:S04]  /*1aa0*/  LOP3.LUT R0, R246, 0xff000000, RZ, 0xc0, !PT ;  /* 0xff000000f6007812 */ /* 0x000fc800078ec0ff */
[----:B------:R-:W-:-:S07]  /*1ab0*/  SHF.R.U32.HI R0, RZ, 0x8, R0 ;  /* 0x00000008ff007819 */ /* 0x000fce0000011600 */
[----:B--2---:R-:W-:-:S04]  /*1ac0*/  @P1 LEA R2, P0, R235, c[0x0][0x378], 0x2 ;  /* 0x0000de00eb021a11 */ /* 0x004fc800078010ff */
[----:B------:R-:W-:-:S05]  /*1ad0*/  @P1 LEA.HI.X R3, R235, c[0x0][0x37c], R135, 0x2, P0 ;  /* 0x0000df00eb031a11 */ /* 0x000fca00000f1487 */
[----:B------:R2:W5:Y:S01]  /*1ae0*/  @P1 LDG.E R134, [R2.64] ;  /* 0x0000000602861981 */ /* 0x000562000c1e1900 */
[----:B------:R-:W-:Y:S01]  /*1af0*/  IMAD.MOV.U32 R78, RZ, RZ, c[0x0][0x228] ;  /* 0x00008a00ff4e7624 */ /* 0x000fe200078e00ff */
[----:B------:R-:W-:Y:S01]  /*1b00*/  BSSY B0, `(.L_x_154) ;  /* 0x000002f000007945 */ /* 0x000fe20003800000 */
[----:B-1----:R-:W-:Y:S01]  /*1b10*/  IMAD.IADD R7, R6, 0x1, -R138 ;  /* 0x0000000106077824 */ /* 0x002fe200078e0a8a */
[----:B--2---:R-:W-:-:S04]  /*1b20*/  LOP3.LUT R2, R246, 0xff0000, RZ, 0xc0, !PT ;  /* 0x00ff0000f6027812 */ /* 0x004fc800078ec0ff */
[----:B------:R-:W-:-:S04]  /*1b30*/  LEA.HI R3, R2, R0, RZ, 0x10 ;  /* 0x0000000002037211 */ /* 0x000fc800078f80ff */
[----:B------:R-:W-:Y:S02]  /*1b40*/  SHF.R.U32.HI R8, RZ, 0x10, R3 ;  /* 0x00000010ff087819 */ /* 0x000fe40000011603 */
[----:B------:R-:W-:Y:S02]  /*1b50*/  LOP3.LUT R13, R3, 0xff, RZ, 0xc0, !PT ;  /* 0x000000ff030d7812 */ /* 0x000fe400078ec0ff */
[C---:B------:R-:W-:Y:S01]  /*1b60*/  ISETP.NE.AND P1, PT, R8.reuse, RZ, PT ;  /* 0x000000ff0800720c */ /* 0x040fe20003f25270 */
[----:B------:R1:W-:Y:S03]  /*1b70*/  STL [R1+0x14], R8 ;  /* 0x0000140801007387 */ /* 0x0003e60000100800 */
[----:B------:R-:W-:Y:S01]  /*1b80*/  SEL R133, R8, c[0x0][0x338], P1 ;  /* 0x0000ce0008857a07 */ /* 0x000fe20000800000 */
[----:B------:R1:W-:Y:S01]  /*1b90*/  STL [R1+0x18], R13 ;  /* 0x0000180d01007387 */ /* 0x0003e20000100800 */
[----:B---3--:R-:W-:-:S04]  /*1ba0*/  @P5 IMAD.IADD R78, R4, 0x1, -R5 ;  /* 0x00000001044e5824 */ /* 0x008fc800078e0a05 */
[----:B------:R-:W-:-:S05]  /*1bb0*/  IMAD.IADD R176, R7, 0x1, R78 ;  /* 0x0000000107b07824 */ /* 0x000fca00078e024e */
[C---:B------:R-:W-:Y:S02]  /*1bc0*/  ISETP.GE.AND P0, PT, R176.reuse, 0x1, PT ;  /* 0x00000001b000780c */ /* 0x040fe40003f06270 */
[----:B------:R-:W-:-:S04]  /*1bd0*/  IADD3 R0, R176, 0x3f, RZ ;  /* 0x0000003fb0007810 */ /* 0x000fc80007ffe0ff */
[----:B------:R-:W-:-:S04]  /*1be0*/  SHF.R.S32.HI R2, RZ, 0x1f, R0 ;  /* 0x0000001fff027819 */ /* 0x000fc80000011400 */
[----:B------:R-:W-:Y:S01]  /*1bf0*/  LEA.HI R2, R2, R0, RZ, 0x6 ;  /* 0x0000000002027211 */ /* 0x000fe200078f30ff */
[----:B------:R-:W-:-:S03]  /*1c00*/  IMAD.MOV.U32 R0, RZ, RZ, RZ ;  /* 0x000000ffff007224 */ /* 0x000fc600078e00ff */
[----:B------:R-:W-:Y:S01]  /*1c10*/  SHF.R.S32.HI R136, RZ, 0x6, R2 ;  /* 0x00000006ff887819 */ /* 0x000fe20000011402 */
[----:B------:R-:W-:Y:S05]  /*1c20*/  @!P0 BRA `(.L_x_155) ;  /* 0x000001c000008947 */ /* 0x000fea0003800000 */
[----:B-1----:R-:W-:Y:S01]  /*1c30*/  IABS R2, R133 ;  /* 0x0000008500027213 */ /* 0x002fe20000000000 */
[----:B------:R-:W-:Y:S01]  /*1c40*/  IMAD.MOV.U32 R4, RZ, RZ, RZ ;  /* 0x000000ffff047224 */ /* 0x000fe200078e00ff */
[----:B------:R-:W-:Y:S02]  /*1c50*/  IADD3 R8, R136, -0x1, R133 ;  /* 0xffffffff88087810 */ /* 0x000fe40007ffe085 */
[----:B------:R-:W1:Y:S02]  /*1c60*/  I2F.RP R0, R2 ;  /* 0x0000000200007306 */ /* 0x000e640000209400 */
[----:B------:R-:W-:-:S06]  /*1c70*/  IABS R10, R8 ;  /* 0x00000008000a7213 */ /* 0x000fcc0000000000 */
[----:B-1----:R-:W1:Y:S02]  /*1c80*/  MUFU.RCP R0, R0 ;  /* 0x0000000000007308 */ /* 0x002e640000001000 */
[----:B-1----:R-:W-:-:S06]  /*1c90*/  IADD3 R0, R0, 0xffffffe, RZ ;  /* 0x0ffffffe00007810 */ /* 0x002fcc0007ffe0ff */
[----:B------:R-:W1:Y:S02]  /*1ca0*/  F2I.FTZ.U32.TRUNC.NTZ R5, R0 ;  /* 0x0000000000057305 */ /* 0x000e64000021f000 */
[----:B-1----:R-:W-:-:S04]  /*1cb0*/  IMAD.MOV R0, RZ, RZ, -R5 ;  /* 0x000000ffff007224 */ /* 0x002fc800078e0a05 */
[----:B------:R-:W-:Y:S01]  /*1cc0*/  IMAD.MOV.U32 R3, RZ, RZ, R0 ;  /* 0x000000ffff037224 */ /* 0x000fe200078e0000 */
[----:B------:R-:W-:-:S03]  /*1cd0*/  IABS R0, R133 ;  /* 0x0000008500007213 */ /* 0x000fc60000000000 */
[----:B------:R-:W-:Y:S02]  /*1ce0*/  IMAD R3, R3, R2, RZ ;  /* 0x0000000203037224 */ /* 0x000fe400078e02ff */
        /* <DEDUP_REMOVED lines=16> */
.L_x_155:
[----:B-1----:R-:W-:Y:S05]  /*1df0*/  BSYNC B0 ;  /* 0x0000000000007941 */ /* 0x002fea0003800000 */
.L_x_154:
[----:B------:R-:W-:-:S04]  /*1e00*/  IMAD R2, R13, R0, RZ ;  /* 0x000000000d027224 */ /* 0x000fc800078e02ff */
[C---:B------:R-:W-:Y:S02]  /*1e10*/  IMAD.IADD R0, R2.reuse, 0x1, R0 ;  /* 0x0000000102007824 */ /* 0x040fe400078e0200 */
[----:B------:R-:W-:-:S03]  /*1e20*/  IMAD R3, R2, 0x40, -R7 ;  /* 0x0000004002037824 */ /* 0x000fc600078e0a07 */
[----:B------:R-:W-:Y:S02]  /*1e30*/  IMNMX R0, R136, R0, PT ;  /* 0x0000000088007217 */ /* 0x000fe40003800200 */
[----:B------:R-:W-:-:S03]  /*1e40*/  IMNMX R3, RZ, R3, !PT ;  /* 0x00000003ff037217 */ /* 0x000fc60007800200 */
[----:B------:R-:W-:Y:S01]  /*1e50*/  IMAD R0, R0, 0x40, -R7 ;  /* 0x0000004000007824 */ /* 0x000fe200078e0a07 */
[----:B------:R-:W-:-:S04]  /*1e60*/  SHF.R.U32.HI R128, RZ, 0x6, R3 ;  /* 0x00000006ff807819 */ /* 0x000fc80000011603 */
[----:B------:R-:W-:-:S04]  /*1e70*/  IMNMX R0, R0, R78, PT ;  /* 0x0000004e00007217 */ /* 0x000fc80003800200 */
[----:B------:R-:W-:-:S13]  /*1e80*/  ISETP.GT.AND P0, PT, R0, R3, PT ;  /* 0x000000030000720c */ /* 0x000fda0003f04270 */
[----:B------:R-:W-:Y:S01]  /*1e90*/  @P0 IADD3 R2, R0, 0x3f, RZ ;  /* 0x0000003f00020810 */ /* 0x000fe20007ffe0ff */
[----:B------:R-:W-:-:S03]  /*1ea0*/  IMAD.MOV.U32 R0, RZ, RZ, R128 ;  /* 0x000000ffff007224 */ /* 0x000fc600078e0080 */
[----:B------:R-:W-:-:S04]  /*1eb0*/  @P0 SHF.R.S32.HI R3, RZ, 0x1f, R2 ;  /* 0x0000001fff030819 */ /* 0x000fc80000011402 */
[----:B------:R-:W-:-:S04]  /*1ec0*/  @P0 LEA.HI R2, R3, R2, RZ, 0x6 ;  /* 0x0000000203020211 */ /* 0x000fc800078f30ff */
[----:B------:R-:W-:-:S04]  /*1ed0*/  @P0 SHF.R.S32.HI R0, RZ, 0x6, R2 ;  /* 0x00000006ff000819 */ /* 0x000fc80000011402 */
[----:B------:R-:W-:-:S13]  /*1ee0*/  ISETP.GT.AND P0, PT, R0, R128, PT ;  /* 0x000000800000720c */ /* 0x000fda0003f04270 */
[----:B------:R-:W-:Y:S05]  /*1ef0*/  @!P0 BRA `(.L_x_156) ;  /* 0x00004f2000008947 */ /* 0x000fea0003800000 */
[----:B------:R-:W-:Y:S01]  /*1f00*/  ISETP.NE.U32.AND P0, PT, RZ, c[0x0][0x340], PT ;  /* 0x0000d000ff007a0c */ /* 0x000fe20003f05070 */
[----:B------:R-:W1:Y:S03]  /*1f10*/  S2R R4, SR_TID.X ;  /* 0x0000000000047919 */ /* 0x000e660000002100 */
[----:B------:R-:W-:-:S13]  /*1f20*/  ISETP.NE.AND.EX P2, PT, RZ, c[0x0][0x344], PT, P0 ;  /* 0x0000d100ff007a0c */ /* 0x000fda0003f45300 */
[----:B------:R-:W-:-:S05]  /*1f30*/  @P2 IMAD.WIDE R2, R235, R12, c[0x0][0x340] ;  /* 0x0000d000eb022625 */ /* 0x000fca00078e020c */
[----:B------:R2:W3:Y:S01]  /*1f40*/  @P2 LDG.E R10, [R2.64] ;  /* 0x00000006020a2981 */ /* 0x0004e2000c1e1900 */
[----:B-1----:R-:W-:-:S04]  /*1f50*/  SHF.R.S32.HI R5, RZ, 0x1f, R4 ;  /* 0x0000001fff057819 */ /* 0x002fc80000011404 */
[----:B------:R-:W-:-:S04]  /*1f60*/  LEA.HI R5, R5, R4, RZ, 0x3 ;  /* 0x0000000405057211 */ /* 0x000fc800078f18ff */
[----:B------:R-:W-:-:S04]  /*1f70*/  SHF.R.S32.HI R5, RZ, 0x3, R5 ;  /* 0x00000003ff057819 */ /* 0x000fc80000011405 */
[----:B------:R-:W-:Y:S02]  /*1f80*/  IADD3 R127, P0, R5, R11, RZ ;  /* 0x0000000b057f7210 */ /* 0x000fe40007f1e0ff */
[----:B------:R-:W-:Y:S02]  /*1f90*/  SHF.R.S32.HI R233, RZ, 0x1f, R232 ;  /* 0x0000001fffe97819 */ /* 0x000fe400000114e8 */
[----:B--2---:R-:W-:-:S04]  /*1fa0*/  SHF.R.S32.HI R2, RZ, 0x1f, R5 ;  /* 0x0000001fff027819 */ /* 0x004fc80000011405 */
[----:B------:R-:W-:Y:S01]  /*1fb0*/  LEA.HI.X.SX32 R130, R11, R2, 0x1, P0 ;  /* 0x000000020b827211 */ /* 0x000fe200000f0eff */
[----:B------:R-:W-:-:S04]  /*1fc0*/  IMAD.WIDE.U32 R2, R127, c[0x0][0x238], R232 ;  /* 0x00008e007f027a25 */ /* 0x000fc800078e00e8 */
[----:B------:R-:W-:-:S04]  /*1fd0*/  IMAD R4, R130, c[0x0][0x238], RZ ;  /* 0x00008e0082047a24 */ /* 0x000fc800078e02ff */
[----:B------:R-:W-:Y:S01]  /*1fe0*/  IMAD R4, R127, c[0x0][0x23c], R4 ;  /* 0x00008f007f047a24 */ /* 0x000fe200078e0204 */
[----:B------:R-:W-:-:S03]  /*1ff0*/  IADD3 R60, R0, -0x1, RZ ;  /* 0xffffffff003c7810 */ /* 0x000fc60007ffe0ff */
[----:B------:R-:W-:Y:S01]  /*2000*/  IMAD.IADD R3, R3, 0x1, R4 ;  /* 0x0000000103037824 */ /* 0x000fe200078e0204 */
[----:B------:R-:W-:Y:S01]  /*2010*/  SEL R11, R135, RZ, !P5 ;  /* 0x000000ff870b7207 */ /* 0x000fe20006800000 */
[----:B------:R-:W-:Y:S02]  /*2020*/  IMAD.IADD R104, R78, 0x1, -R5 ;  /* 0x000000014e687824 */ /* 0x000fe400078e0a05 */
[----:B------:R-:W-:Y:S01]  /*2030*/  IMAD.WIDE.U32 R2, R15, c[0x0][0x240], R2 ;  /* 0x000090000f027a25 */ /* 0x000fe200078e0002 */
[----:B------:R-:W-:-:S03]  /*2040*/  SEL R13, R235, RZ, !P5 ;  /* 0x000000ffeb0d7207 */ /* 0x000fc60006800000 */
[----:B------:R-:W-:Y:S02]  /*2050*/  IMAD.MOV.U32 R14, RZ, RZ, c[0x0][0x238] ;  /* 0x00008e00ff0e7624 */ /* 0x000fe400078e00ff */
[----:B------:R-:W-:Y:S02]  /*2060*/  IMAD.MOV.U32 R145, RZ, RZ, 0x6 ;  /* 0x00000006ff917424 */ /* 0x000fe400078e00ff */
[----:B------:R-:W-:Y:S02]  /*2070*/  IMAD R3, R15, c[0x0][0x244], R3 ;  /* 0x000091000f037a24 */ /* 0x000fe400078e0203 */
[----:B------:R-:W-:Y:S02]  /*2080*/  IMAD R4, R11, c[0x0][0x248], RZ ;  /* 0x000092000b047a24 */ /* 0x000fe400078e02ff */
[----:B------:R-:W-:Y:S01]  /*2090*/  IMAD R0, R60, -0x40, R104 ;  /* 0xffffffc03c007824 */ /* 0x000fe200078e0268 */
[----:B------:R-:W-:Y:S01]  /*20a0*/  SHF.L.U64.HI R147, R14, R145, c[0x0][0x23c] ;  /* 0x00008f000e937619 */ /* 0x000fe20000010291 */
[----:B------:R-:W-:-:S02]  /*20b0*/  IMAD R4, R13, c[0x0][0x24c], R4 ;  /* 0x000093000d047a24 */ /* 0x000fc400078e0204 */
[----:B------:R-:W-:Y:S01]  /*20c0*/  IMAD.WIDE.U32 R96, R13, c[0x0][0x248], R2 ;  /* 0x000092000d607a25 */ /* 0x000fe200078e0002 */
[----:B------:R-:W-:Y:S02]  /*20d0*/  ISETP.GE.AND P1, PT, R0, 0x1, PT ;  /* 0x000000010000780c */ /* 0x000fe40003f26270 */
[----:B------:R-:W-:Y:S01]  /*20e0*/  SHF.L.U32 R151, R14, 0x6, RZ ;  /* 0x000000060e977819 */ /* 0x000fe200000006ff */
[----:B------:R-:W-:Y:S01]  /*20f0*/  IMAD R2, R147, R60, RZ ;  /* 0x0000003c93027224 */ /* 0x000fe200078e02ff */
[----:B------:R-:W-:Y:S01]  /*2100*/  SHF.R.S32.HI R3, RZ, 0x1f, R60 ;  /* 0x0000001fff037819 */ /* 0x000fe2000001143c */
[----:B------:R-:W-:Y:S02]  /*2110*/  IMAD.IADD R87, R97, 0x1, R4 ;  /* 0x0000000161577824 */ /* 0x000fe400078e0204 */
[----:B------:R-:W-:Y:S02]  /*2120*/  IMAD.MOV.U32 R86, RZ, RZ, R96 ;  /* 0x000000ffff567224 */ /* 0x000fe400078e0060 */
[----:B------:R-:W-:-:S02]  /*2130*/  IMAD R2, R3, R151, R2 ;  /* 0x0000009703027224 */ /* 0x000fc400078e0202 */
[----:B------:R-:W-:Y:S01]  /*2140*/  IMAD.WIDE.U32 R4, R60, R151, R86 ;  /* 0x000000973c047225 */ /* 0x000fe200078e0056 */
[----:B------:R-:W-:-:S03]  /*2150*/  ISETP.GE.AND P5, PT, R232, c[0x0][0x1d4], PT ;  /* 0x00007500e8007a0c */ /* 0x000fc60003fa6270 */
[----:B------:R-:W-:Y:S01]  /*2160*/  IMAD.IADD R8, R6, 0x1, R137 ;  /* 0x0000000106087824 */ /* 0x000fe200078e0289 */
[----:B------:R-:W-:Y:S02]  /*2170*/  IADD3 R9, R5, R2, RZ ;  /* 0x0000000205097210 */ /* 0x000fe40007ffe0ff */
[----:B------:R-:W-:Y:S02]  /*2180*/  @P1 LEA R2, P0, R4, c[0x0][0x220], 0x1 ;  /* 0x0000880004021a11 */ /* 0x000fe400078008ff */
[----:B------:R-:W-:Y:S02]  /*2190*/  ISETP.GE.AND P4, PT, R231, c[0x0][0x1d4], PT ;  /* 0x00007500e7007a0c */ /* 0x000fe40003f86270 */
[----:B------:R-:W-:Y:S02]  /*21a0*/  SHF.R.S32.HI R12, RZ, 0x1f, R8 ;  /* 0x0000001fff0c7819 */ /* 0x000fe40000011408 */
[----:B------:R-:W-:Y:S02]  /*21b0*/  ISETP.GE.AND P3, PT, R230, c[0x0][0x1d4], PT ;  /* 0x00007500e6007a0c */ /* 0x000fe40003f66270 */
[----:B------:R-:W-:-:S02]  /*21c0*/  @P1 LEA.HI.X R3, R4, c[0x0][0x224], R9, 0x1, P0 ;  /* 0x0000890004031a11 */ /* 0x000fc400000f0c09 */
[----:B------:R-:W-:Y:S01]  /*21d0*/  ISETP.GT.AND P0, PT, R0, 0x20, PT ;  /* 0x000000200000780c */ /* 0x000fe20003f04270 */
[----:B------:R-:W-:Y:S02]  /*21e0*/  IMAD R5, R12, c[0x0][0x1e0], RZ ;  /* 0x000078000c057a24 */ /* 0x000fe400078e02ff */
[----:B------:R-:W-:Y:S01]  /*21f0*/  IMAD.MOV.U32 R146, RZ, RZ, 0x5 ;  /* 0x00000005ff927424 */ /* 0x000fe200078e00ff */
[----:B------:R-:W-:Y:S01]  /*2200*/  @!PT LDS RZ, [RZ] ;  /* 0x00000000fffff984 */ /* 0x000fe20000000800 */
[----:B------:R-:W-:Y:S01]  /*2210*/  @!PT LDS RZ, [RZ] ;  /* 0x00000000fffff984 */ /* 0x000fe20000000800 */
[----:B------:R-:W-:Y:S01]  /*2220*/  @!PT LDS RZ, [RZ] ;  /* 0x00000000fffff984 */ /* 0x000fe20000000800 */
[----:B------:R1:W-:Y:S01]  /*2230*/  @P1 LDGSTS.E.BYPASS.LTC128B.128 [R203+0x6100], [R2.64], !P5 ;  /* 0x0610000002cb1fae */ /* 0x0003e2000e901d46 */
[----:B------:R-:W-:-:S03]  /*2240*/  IMAD.WIDE.U32 R6, R8, c[0x0][0x1e0], RZ ;  /* 0x0000780008067a25 */ /* 0x000fc600078e00ff */
[----:B------:R1:W-:Y:S01]  /*2250*/  @P1 LDGSTS.E.BYPASS.LTC128B.128 [R203+0x8100], [R2.64+0x80], !P4 ;  /* 0x0810008002cb1fae */ /* 0x0003e2000e101d46 */
[----:B------:R-:W-:Y:S02]  /*2260*/  IMAD R0, R8, c[0x0][0x1e4], R5 ;  /* 0x0000790008007a24 */ /* 0x000fe400078e0205 */
[C---:B------:R-:W-:Y:S01]  /*2270*/  IMAD.SHL.U32 R152, R14.reuse, 0x20, RZ ;  /* 0x000000200e987824 */ /* 0x040fe200078e00ff */
[----:B------:R1:W-:Y:S01]  /*2280*/  @P1 LDGSTS.E.BYPASS.LTC128B.128 [R203+0xa100], [R2.64+0x100], !P3 ;  /* 0x0a10010002cb1fae */ /* 0x0003e2000d901d46 */
[----:B------:R-:W-:Y:S01]  /*2290*/  IMAD.IADD R5, R7, 0x1, R0 ;  /* 0x0000000107057824 */ /* 0x000fe200078e0200 */
[----:B------:R-:W-:Y:S02]  /*22a0*/  SHF.L.U64.HI R146, R14, R146, c[0x0][0x23c] ;  /* 0x00008f000e927619 */ /* 0x000fe40000010292 */
[----:B------:R-:W-:Y:S02]  /*22b0*/  @P0 IADD3 R0, P1, R152, R4, RZ ;  /* 0x0000000498000210 */ /* 0x000fe40007f3e0ff */
[----:B------:R-:W-:-:S02]  /*22c0*/  MOV R4, R6 ;  /* 0x0000000600047202 */ /* 0x000fc40000000f00 */
[----:B------:R-:W-:-:S03]  /*22d0*/  SHF.R.S32.HI R6, RZ, 0x1f, R229 ;  /* 0x0000001fff067819 */ /* 0x000fc600000114e5 */
[----:B------:R-:W-:-:S04]  /*22e0*/  IMAD.WIDE.U32 R4, R15, c[0x0][0x1e8], R4 ;  /* 0x00007a000f047a25 */ /* 0x000fc800078e0004 */
[----:B-1----:R-:W-:Y:S01]  /*22f0*/  @P0 IMAD.X R3, R9, 0x1, R146, P1 ;  /* 0x0000000109030824 */ /* 0x002fe200008e0692 */
[----:B------:R-:W-:-:S04]  /*2300*/  @P0 LEA R2, P1, R0, c[0x0][0x220], 0x1 ;  /* 0x0000880000020a11 */ /* 0x000fc800078208ff */
[----:B------:R-:W-:Y:S01]  /*2310*/  @P0 LEA.HI.X R3, R0, c[0x0][0x224], R3, 0x1, P1 ;  /* 0x0000890000030a11 */ /* 0x000fe200008f0c03 */
[----:B------:R-:W-:-:S04]  /*2320*/  IMAD R5, R15, c[0x0][0x1ec], R5 ;  /* 0x00007b000f057a24 */ /* 0x000fc800078e0205 */
[----:B------:R1:W-:Y:S04]  /*2330*/  @P0 LDGSTS.E.BYPASS.LTC128B.128 [R203+0x7100], [R2.64], !P5 ;  /* 0x0710000002cb0fae */ /* 0x0003e8000e901d46 */
[----:B------:R1:W-:Y:S04]  /*2340*/  @P0 LDGSTS.E.BYPASS.LTC128B.128 [R203+0x9100], [R2.64+0x80], !P4 ;  /* 0x0910008002cb0fae */ /* 0x0003e8000e101d46 */
[----:B------:R1:W-:Y:S01]  /*2350*/  @P0 LDGSTS.E.BYPASS.LTC128B.128 [R203+0xb100], [R2.64+0x100], !P3 ;  /* 0x0b10010002cb0fae */ /* 0x0003e2000d901d46 */
[----:B------:R-:W-:Y:S01]  /*2360*/  IMAD.WIDE.U32 R154, R229, c[0x0][0x1e0], RZ ;  /* 0x00007800e59a7a25 */ /* 0x000fe200078e00ff */
[----:B------:R-:W-:-:S02]  /*2370*/  IADD3 R25, R100, 0x40, RZ ;  /* 0x0000004064197810 */ /* 0x000fc40007ffe0ff */
[C---:B------:R-:W-:Y:S01]  /*2380*/  IADD3 R24, R100.reuse, 0x20, RZ ;  /* 0x0000002064187810 */ /* 0x040fe20007ffe0ff */
[----:B------:R-:W-:Y:S01]  /*2390*/  IMAD.MOV.U32 R153, RZ, RZ, c[0x0][0x27c] ;  /* 0x00009f00ff997624 */ /* 0x000fe200078e00ff */
[----:B------:R-:W0:Y:S01]  /*23a0*/  LDGDEPBAR ;  /* 0x00000000000079af */ /* 0x000e220000000000 */
[----:B------:R-:W-:Y:S01]  /*23b0*/  WARPSYNC 0xffffffff ;  /* 0xffffffff00007948 */ /* 0x000fe20003800000 */
[----:B------:R-:W-:Y:S02]  /*23c0*/  ISETP.GE.AND P0, PT, R100, c[0x0][0x27c], PT ;  /* 0x00009f0064007a0c */ /* 0x000fe40003f06270 */
[----:B------:R-:W-:Y:S02]  /*23d0*/  ISETP.GE.AND P1, PT, R24, c[0x0][0x27c], PT ;  /* 0x00009f0018007a0c */ /* 0x000fe40003f26270 */
[----:B------:R-:W-:Y:S02]  /*23e0*/  SHF.R.S32.HI R107, RZ, 0x1f, R106 ;  /* 0x0000001fff6b7819 */ /* 0x000fe4000001146a */
[----:B-----5:R-:W-:-:S02]  /*23f0*/  SHF.R.S32.HI R29, RZ, 0x1f, R134 ;  /* 0x0000001fff1d7819 */ /* 0x020fc40000011486 */
[----:B---3--:R-:W-:Y:S02]  /*2400*/  @P2 SHF.R.S32.HI R0, RZ, 0x1f, R10 ;  /* 0x0000001fff002819 */ /* 0x008fe4000001140a */
[----:B------:R-:W-:Y:S01]  /*2410*/  @!P2 MOV R0, R135 ;  /* 0x000000870000a202 */ /* 0x000fe20000000f00 */
[----:B------:R-:W-:-:S03]  /*2420*/  @!P2 IMAD.MOV.U32 R10, RZ, RZ, R235 ;  /* 0x000000ffff0aa224 */ /* 0x000fc600078e00eb */
[----:B------:R-:W-:Y:S01]  /*2430*/  SEL R20, R0, RZ, !P6 ;  /* 0x000000ff00147207 */ /* 0x000fe20007000000 */
[----:B------:R-:W-:Y:S01]  /*2440*/  IMAD R0, R6, c[0x0][0x1e0], RZ ;  /* 0x0000780006007a24 */ /* 0x000fe200078e02ff */
[----:B------:R-:W-:-:S03]  /*2450*/  SEL R22, R10, RZ, !P6 ;  /* 0x000000ff0a167207 */ /* 0x000fc60007000000 */
[----:B-1----:R-:W-:Y:S02]  /*2460*/  IMAD R2, R20, c[0x0][0x1f0], RZ ;  /* 0x00007c0014027a24 */ /* 0x002fe400078e02ff */
[----:B------:R-:W-:Y:S02]  /*2470*/  IMAD R0, R229, c[0x0][0x1e4], R0 ;  /* 0x00007900e5007a24 */ /* 0x000fe400078e0200 */
[C---:B------:R-:W-:Y:S02]  /*2480*/  IMAD R2, R22.reuse, c[0x0][0x1f4], R2 ;  /* 0x00007d0016027a24 */ /* 0x040fe400078e0202 */
[----:B------:R-:W-:Y:S01]  /*2490*/  IMAD.WIDE.U32 R74, R22, c[0x0][0x1f0], R4 ;  /* 0x00007c00164a7a25 */ /* 0x000fe200078e0004 */
[----:B------:R-:W-:Y:S02]  /*24a0*/  ISETP.GE.AND P2, PT, R25, c[0x0][0x27c], PT ;  /* 0x00009f0019007a0c */ /* 0x000fe40003f46270 */
[----:B------:R-:W-:Y:S01]  /*24b0*/  IADD3 R129, R155, R0, RZ ;  /* 0x000000009b817210 */ /* 0x000fe20007ffe0ff */
[----:B------:R-:W-:-:S02]  /*24c0*/  IMAD.SHL.U32 R5, R153, 0x2, RZ ;  /* 0x0000000299057824 */ /* 0x000fc400078e00ff */
[----:B------:R-:W-:Y:S02]  /*24d0*/  IMAD.IADD R76, R75, 0x1, R2 ;  /* 0x000000014b4c7824 */ /* 0x000fe400078e0202 */
[----:B------:R-:W2:Y:S01]  /*24e0*/  LDL R34, [R1+0x4] ;  /* 0x0000040001227983 */ /* 0x000ea20000100800 */
[----:B------:R-:W-:Y:S01]  /*24f0*/  IMAD R0, R11, c[0x0][0x268], RZ ;  /* 0x00009a000b007a24 */ /* 0x000fe200078e02ff */
[----:B------:R-:W-:Y:S01]  /*2500*/  IADD3 R19, -R5, c[0x0][0x1d4], RZ ;  /* 0x0000750005137a10 */ /* 0x000fe20007ffe1ff */
[----:B------:R-:W-:Y:S01]  /*2510*/  IMAD.WIDE.U32 R2, R15, c[0x0][0x260], R232 ;  /* 0x000098000f027a25 */ /* 0x000fe200078e00e8 */
[----:B------:R-:W3:Y:S01]  /*2520*/  LDL R33, [R1+0x8] ;  /* 0x0000080001217983 */ /* 0x000ee20000100800 */
[----:B------:R-:W-:Y:S02]  /*2530*/  IADD3 R132, P6, R229, R8, RZ ;  /* 0x00000008e5847210 */ /* 0x000fe40007fde0ff */
[----:B------:R-:W-:Y:S01]  /*2540*/  IMAD R31, R13, c[0x0][0x26c], R0 ;  /* 0x00009b000d1f7a24 */ /* 0x000fe200078e0200 */
[----:B------:R-:W1:Y:S01]  /*2550*/  S2R R30, SR_TID.X ;  /* 0x00000000001e7919 */ /* 0x000e620000002100 */
[----:B------:R-:W-:Y:S01]  /*2560*/  IMAD R3, R15, c[0x0][0x264], R3 ;  /* 0x000099000f037a24 */ /* 0x000fe200078e0203 */
[CC--:B------:R-:W-:Y:S01]  /*2570*/  SEL R17, R5.reuse, R19.reuse, !P0 ;  /* 0x0000001305117207 */ /* 0x0c0fe20004000000 */
[----:B------:R-:W-:Y:S01]  /*2580*/  IMAD R0, R6, c[0x0][0x280], RZ ;  /* 0x0000a00006007a24 */ /* 0x000fe200078e02ff */
[CC--:B------:R-:W-:Y:S01]  /*2590*/  SEL R18, R5.reuse, R19.reuse, !P1 ;  /* 0x0000001305127207 */ /* 0x0c0fe20004800000 */
[----:B------:R-:W-:Y:S01]  /*25a0*/  IMAD.X R131, R12, 0x1, R6, P6 ;  /* 0x000000010c837824 */ /* 0x000fe200030e0606 */
[----:B------:R-:W-:Y:S01]  /*25b0*/  SEL R19, R5, R19, !P2 ;  /* 0x0000001305137207 */ /* 0x000fe20005000000 */
[----:B------:R-:W-:Y:S01]  /*25c0*/  IMAD.WIDE.U32 R80, R13, c[0x0][0x268], R2 ;  /* 0x00009a000d507a25 */ /* 0x000fe200078e0002 */
[----:B------:R-:W-:-:S03]  /*25d0*/  SEL R21, RZ, c[0x0][0x27c], !P0 ;  /* 0x00009f00ff157a07 */ /* 0x000fc60004000000 */
[----:B------:R-:W-:Y:S01]  /*25e0*/  IMAD R20, R20, c[0x0][0x218], RZ ;  /* 0x0000860014147a24 */ /* 0x000fe200078e02ff */
[----:B------:R-:W-:Y:S01]  /*25f0*/  ULDC.U8 UR4, c[0x0][0x298] ;  /* 0x0000a60000047ab9 */ /* 0x000fe20000000000 */
[----:B------:R-:W-:Y:S01]  /*2600*/  IMAD R8, R6, c[0x0][0x290], RZ ;  /* 0x0000a40006087a24 */ /* 0x000fe200078e02ff */
[----:B------:R-:W-:Y:S01]  /*2610*/  ISETP.GE.AND P6, PT, R153, 0x1, PT ;  /* 0x000000019900780c */ /* 0x000fe20003fc6270 */
[C---:B------:R-:W-:Y:S02]  /*2620*/  IMAD R0, R229.reuse, c[0x0][0x284], R0 ;  /* 0x0000a100e5007a24 */ /* 0x040fe400078e0200 */
[----:B------:R-:W-:-:S04]  /*2630*/  IMAD.WIDE.U32 R4, R229, c[0x0][0x280], R106 ;  /* 0x0000a000e5047a25 */ /* 0x000fc800078e006a */
[----:B------:R-:W-:-:S04]  /*2640*/  IMAD.WIDE.U32 R2, R15, c[0x0][0x210], R100 ;  /* 0x000084000f027a25 */ /* 0x000fc800078e0064 */
[----:B------:R-:W-:-:S04]  /*2650*/  IMAD.WIDE.U32 R12, R229, c[0x0][0x280], R100 ;  /* 0x0000a000e50c7a25 */ /* 0x000fc800078e0064 */
[----:B------:R-:W-:Y:S02]  /*2660*/  IMAD R16, R229, c[0x0][0x294], R8 ;  /* 0x0000a500e5107a24 */ /* 0x000fe400078e0208 */
[----:B------:R-:W-:Y:S02]  /*2670*/  IMAD.IADD R9, R5, 0x1, R0 ;  /* 0x0000000105097824 */ /* 0x000fe400078e0200 */
[----:B------:R-:W-:Y:S02]  /*2680*/  IMAD R11, R15, c[0x0][0x214], R3 ;  /* 0x000085000f0b7a24 */ /* 0x000fe400078e0203 */
[----:B------:R-:W-:Y:S02]  /*2690*/  IMAD.IADD R5, R0, 0x1, R13 ;  /* 0x0000000100057824 */ /* 0x000fe400078e020d */
[----:B------:R-:W-:Y:S02]  /*26a0*/  IMAD.MOV.U32 R8, RZ, RZ, R4 ;  /* 0x000000ffff087224 */ /* 0x000fe400078e0004 */
[----:B------:R-:W-:-:S04]  /*26b0*/  IMAD.WIDE.U32 R14, R229, c[0x0][0x290], R100 ;  /* 0x0000a400e50e7a25 */ /* 0x000fc800078e0064 */
[----:B------:R-:W-:Y:S02]  /*26c0*/  IMAD.IADD R0, R100, 0x1, R21 ;  /* 0x0000000164007824 */ /* 0x000fe400078e0215 */
[----:B------:R-:W-:Y:S01]  /*26d0*/  IMAD.MOV.U32 R4, RZ, RZ, R12 ;  /* 0x000000ffff047224 */ /* 0x000fe200078e000c */
[----:B------:R-:W-:Y:S01]  /*26e0*/  SEL R12, RZ, c[0x0][0x27c], !P1 ;  /* 0x00009f00ff0c7a07 */ /* 0x000fe20004800000 */
[----:B------:R-:W-:Y:S01]  /*26f0*/  IMAD.IADD R3, R16, 0x1, R15 ;  /* 0x0000000110037824 */ /* 0x000fe200078e020f */
[----:B------:R-:W-:Y:S01]  /*2700*/  SHF.R.S32.HI R13, RZ, 0x1f, R0 ;  /* 0x0000001fff0d7819 */ /* 0x000fe20000011400 */
[----:B------:R-:W-:Y:S01]  /*2710*/  IMAD.WIDE.U32 R6, R229, c[0x0][0x290], R106 ;  /* 0x0000a400e5067a25 */ /* 0x000fe200078e006a */
[----:B------:R-:W-:-:S03]  /*2720*/  SEL R15, RZ, c[0x0][0x27c], !P2 ;  /* 0x00009f00ff0f7a07 */ /* 0x000fc60005000000 */
[----:B------:R-:W-:Y:S02]  /*2730*/  IMAD.IADD R12, R24, 0x1, R12 ;  /* 0x00000001180c7824 */ /* 0x000fe400078e020c */
[----:B------:R-:W-:Y:S01]  /*2740*/  IMAD.MOV.U32 R10, RZ, RZ, R2 ;  /* 0x000000ffff0a7224 */ /* 0x000fe200078e0002 */
[CC--:B------:R-:W-:Y:S01]  /*2750*/  LEA.HI R23, R13.reuse, R0.reuse, RZ, 0x6 ;  /* 0x000000000d177211 */ /* 0x0c0fe200078f30ff */
[----:B------:R-:W-:Y:S01]  /*2760*/  IMAD.MOV.U32 R2, RZ, RZ, R14 ;  /* 0x000000ffff027224 */ /* 0x000fe200078e000e */
[----:B------:R-:W-:Y:S01]  /*2770*/  LEA.HI R14, R13, R0, RZ, 0x3 ;  /* 0x000000000d0e7211 */ /* 0x000fe200078f18ff */
[----:B------:R-:W-:Y:S01]  /*2780*/  IMAD.IADD R0, R25, 0x1, R15 ;  /* 0x0000000119007824 */ /* 0x000fe200078e020f */
[----:B------:R-:W-:Y:S01]  /*2790*/  SHF.R.S32.HI R15, RZ, 0x1f, R12 ;  /* 0x0000001fff0f7819 */ /* 0x000fe2000001140c */
[----:B------:R-:W-:Y:S01]  /*27a0*/  IMAD.IADD R7, R7, 0x1, R16 ;  /* 0x0000000107077824 */ /* 0x000fe200078e0210 */
[----:B------:R-:W-:Y:S02]  /*27b0*/  SHF.R.S32.HI R16, RZ, 0x1f, R17 ;  /* 0x0000001fff107819 */ /* 0x000fe40000011411 */
[----:B-1----:R-:W-:-:S02]  /*27c0*/  SHF.R.S32.HI R32, RZ, 0x1f, R30 ;  /* 0x0000001fff207819 */ /* 0x002fc4000001141e */
[CC--:B------:R-:W-:Y:S02]  /*27d0*/  LEA.HI R13, R15.reuse, R12.reuse, RZ, 0x3 ;  /* 0x0000000c0f0d7211 */ /* 0x0c0fe400078f18ff */
[----:B------:R-:W-:Y:S02]  /*27e0*/  LEA.HI R21, R15, R12, RZ, 0x6 ;  /* 0x0000000c0f157211 */ /* 0x000fe400078f30ff */
[----:B------:R-:W-:Y:S02]  /*27f0*/  LEA.HI R28, R16, R17, RZ, 0x4 ;  /* 0x00000011101c7211 */ /* 0x000fe400078f20ff */
[----:B------:R-:W-:Y:S02]  /*2800*/  SHF.R.S32.HI R15, RZ, 0x1f, R19 ;  /* 0x0000001fff0f7819 */ /* 0x000fe40000011413 */
[----:B------:R-:W-:Y:S02]  /*2810*/  SHF.R.S32.HI R16, RZ, 0x1f, R0 ;  /* 0x0000001fff107819 */ /* 0x000fe40000011400 */
[----:B------:R-:W-:-:S02]  /*2820*/  LEA.HI R32, R32, R30, RZ, 0x5 ;  /* 0x0000001e20207211 */ /* 0x000fc400078f28ff */
[----:B------:R-:W-:Y:S02]  /*2830*/  SHF.R.S32.HI R17, RZ, 0x1f, R18 ;  /* 0x0000001fff117819 */ /* 0x000fe40000011412 */
[----:B------:R-:W-:Y:S01]  /*2840*/  LEA.HI R19, R15, R19, RZ, 0x4 ;  /* 0x000000130f137211 */ /* 0x000fe200078f20ff */
[----:B------:R-:W-:Y:S01]  /*2850*/  IMAD.SHL.U32 R15, R23, 0x40, RZ ;  /* 0x00000040170f7824 */ /* 0x000fe200078e00ff */
[CC--:B------:R-:W-:Y:S02]  /*2860*/  LEA.HI R12, R16.reuse, R0.reuse, RZ, 0x3 ;  /* 0x00000000100c7211 */ /* 0x0c0fe400078f18ff */
[----:B------:R-:W-:Y:S01]  /*2870*/  LEA.HI R26, R16, R0, RZ, 0x6 ;  /* 0x00000000101a7211 */ /* 0x000fe200078f30ff */
[----:B------:R-:W-:Y:S01]  /*2880*/  IMAD.SHL.U32 R0, R21, 0x40, RZ ;  /* 0x0000004015007824 */ /* 0x000fe200078e00ff */
[----:B------:R-:W-:Y:S02]  /*2890*/  SHF.R.S32.HI R32, RZ, 0x5, R32 ;  /* 0x00000005ff207819 */ /* 0x000fe40000011420 */
[----:B------:R-:W-:-:S02]  /*28a0*/  LEA.HI R27, R17, R18, RZ, 0x4 ;  /* 0x00000012111b7211 */ /* 0x000fc400078f20ff */
[----:B------:R-:W-:Y:S01]  /*28b0*/  LOP3.LUT R18, R15, 0x7ffff000, RZ, 0xc0, !PT ;  /* 0x7ffff0000f127812 */ /* 0x000fe200078ec0ff */
[----:B------:R-:W-:Y:S01]  /*28c0*/  IMAD.SHL.U32 R32, R32, 0x200, RZ ;  /* 0x0000020020207824 */ /* 0x000fe200078e00ff */
[----:B------:R-:W-:Y:S01]  /*28d0*/  LOP3.LUT R15, R0, 0x7ffff000, RZ, 0xc0, !PT ;  /* 0x7ffff000000f7812 */ /* 0x000fe200078ec0ff */
[C---:B------:R-:W-:Y:S02]  /*28e0*/  IMAD R30, R22.reuse, c[0x0][0x21c], R20 ;  /* 0x00008700161e7a24 */ /* 0x040fe400078e0214 */
[----:B------:R-:W-:Y:S01]  /*28f0*/  IMAD.WIDE.U32 R98, R22, c[0x0][0x218], R10 ;  /* 0x0000860016627a25 */ /* 0x000fe200078e000a */
[----:B------:R-:W-:-:S04]  /*2900*/  SHF.R.S32.HI R10, RZ, 0x4, R27 ;  /* 0x00000004ff0a7819 */ /* 0x000fc8000001141b */
[----:B------:R-:W-:-:S05]  /*2910*/  LEA.HI.SX32 R10, R13, R10, 0x1d ;  /* 0x0000000a0d0a7211 */ /* 0x000fca00078feaff */
[----:B------:R-:W-:Y:S02]  /*2920*/  IMAD.SHL.U32 R79, R10, 0x8, RZ ;  /* 0x000000080a4f7824 */ /* 0x000fe400078e00ff */
[----:B------:R-:W-:Y:S02]  /*2930*/  IMAD.MOV.U32 R148, RZ, RZ, c[0x0][0x1e0] ;  /* 0x00007800ff947624 */ /* 0x000fe400078e00ff */
[----:B------:R-:W-:Y:S02]  /*2940*/  IMAD.MOV.U32 R149, RZ, RZ, c[0x0][0x280] ;  /* 0x0000a000ff957624 */ /* 0x000fe400078e00ff */
[----:B------:R-:W-:Y:S01]  /*2950*/  IMAD.MOV.U32 R150, RZ, RZ, c[0x0][0x290] ;  /* 0x0000a400ff967624 */ /* 0x000fe200078e00ff */
[----:B------:R-:W-:Y:S01]  /*2960*/  IADD3 R126, P1, P0, R74, R154, R100 ;  /* 0x0000009a4a7e7210 */ /* 0x000fe2000783e064 */
[----:B------:R-:W-:Y:S01]  /*2970*/  IMAD.WIDE.U32 R94, R134, c[0x0][0x280], R8 ;  /* 0x0000a000865e7a25 */ /* 0x000fe200078e0008 */
[----:B------:R-:W-:Y:S02]  /*2980*/  LOP3.LUT R103, R14, 0xfffffff8, RZ, 0xc0, !PT ;  /* 0xfffffff80e677812 */ /* 0x000fe400078ec0ff */
[----:B------:R-:W-:Y:S01]  /*2990*/  LOP3.LUT R102, R13, 0xfffffff8, RZ, 0xc0, !PT ;  /* 0xfffffff80d667812 */ /* 0x000fe200078ec0ff */
[----:B------:R-:W-:Y:S01]  /*29a0*/  IMAD.WIDE.U32 R92, R134, c[0x0][0x290], R6 ;  /* 0x0000a400865c7a25 */ /* 0x000fe200078e0006 */
[----:B------:R-:W-:-:S03]  /*29b0*/  LOP3.LUT R85, R12, 0xfffffff8, RZ, 0xc0, !PT ;  /* 0xfffffff80c557812 */ /* 0x000fc600078ec0ff */
[----:B------:R-:W-:Y:S01]  /*29c0*/  IMAD.WIDE.U32 R90, R134, c[0x0][0x280], R4 ;  /* 0x0000a000865a7a25 */ /* 0x000fe200078e0004 */
[----:B------:R-:W-:-:S03]  /*29d0*/  SHF.L.U64.HI R139, R148, R145, c[0x0][0x1e4] ;  /* 0x00007900948b7619 */ /* 0x000fc60000010291 */
[----:B------:R-:W-:Y:S01]  /*29e0*/  IMAD.WIDE.U32 R88, R134, c[0x0][0x290], R2 ;  /* 0x0000a40086587a25 */ /* 0x000fe200078e0002 */
[CC--:B------:R-:W-:Y:S02]  /*29f0*/  SHF.L.U64.HI R144, R149.reuse, R145.reuse, c[0x0][0x284] ;  /* 0x0000a10095907619 */ /* 0x0c0fe40000010291 */
[----:B------:R-:W-:Y:S01]  /*2a00*/  SHF.L.U64.HI R145, R150, R145, c[0x0][0x294] ;  /* 0x0000a50096917619 */ /* 0x000fe20000010291 */
[----:B------:R-:W-:Y:S01]  /*2a10*/  IMAD.SHL.U32 R148, R148, 0x40, RZ ;  /* 0x0000004094947824 */ /* 0x000fe200078e00ff */
[----:B------:R-:W-:Y:S01]  /*2a20*/  ISETP.NE.AND P6, PT, RZ, UR4, PT ;  /* 0x00000004ff007c0c */ /* 0x000fe2000bfc5270 */
[----:B------:R-:W-:Y:S01]  /*2a30*/  IMAD.SHL.U32 R149, R149, 0x40, RZ ;  /* 0x0000004095957824 */ /* 0x000fe200078e00ff */
[----:B------:R-:W-:Y:S01]  /*2a40*/  IADD3.X R125, R76, R129, R101, P1, P0 ;  /* 0x000000814c7d7210 */ /* 0x000fe20000fe0465 */
[----:B------:R-:W-:Y:S01]  /*2a50*/  IMAD.SHL.U32 R150, R150, 0x40, RZ ;  /* 0x0000004096967824 */ /* 0x000fe200078e00ff */
[----:B------:R-:W-:Y:S01]  /*2a60*/  SHF.R.S32.HI R118, RZ, 0x1f, R103 ;  /* 0x0000001fff767819 */ /* 0x000fe20000011467 */
[----:B------:R-:W-:Y:S01]  /*2a70*/  IMAD.IADD R84, R81, 0x1, R31 ;  /* 0x0000000151547824 */ /* 0x000fe200078e021f */
[----:B------:R-:W-:Y:S01]  /*2a80*/  SHF.R.S32.HI R117, RZ, 0x1f, R102 ;  /* 0x0000001fff757819 */ /* 0x000fe20000011466 */
[----:B------:R-:W-:Y:S01]  /*2a90*/  IMAD.IADD R124, R99, 0x1, R30 ;  /* 0x00000001637c7824 */ /* 0x000fe200078e021e */
[----:B------:R-:W-:-:S02]  /*2aa0*/  SHF.R.S32.HI R116, RZ, 0x1f, R85 ;  /* 0x0000001fff747819 */ /* 0x000fc40000011455 */
[----:B------:R-:W-:Y:S02]  /*2ab0*/  SHF.R.S32.HI R112, RZ, 0x1f, R79 ;  /* 0x0000001fff707819 */ /* 0x000fe4000001144f */
[C---:B--2---:R-:W-:Y:S02]  /*2ac0*/  LOP3.LUT R17, R34.reuse, 0x38, R13, 0xf8, !PT ;  /* 0x0000003822117812 */ /* 0x044fe400078ef80d */
[----:B------:R-:W-:Y:S02]  /*2ad0*/  LOP3.LUT R16, R34, 0x38, R14, 0xf8, !PT ;  /* 0x0000003822107812 */ /* 0x000fe400078ef80e */
[-C--:B---3--:R-:W-:Y:S02]  /*2ae0*/  LOP3.LUT R0, R17, R33.reuse, RZ, 0x3c, !PT ;  /* 0x0000002111007212 */ /* 0x088fe400078e3cff */
[----:B------:R-:W-:Y:S02]  /*2af0*/  LOP3.LUT R16, R16, R33, RZ, 0x3c, !PT ;  /* 0x0000002110107212 */ /* 0x000fe400078e3cff */
[----:B------:R-:W-:-:S02]  /*2b00*/  IADD3 R22, R0, R15, R32 ;  /* 0x0000000f00167210 */ /* 0x000fc40007ffe020 */
[----:B------:R-:W-:Y:S02]  /*2b10*/  SHF.R.S32.HI R0, RZ, 0x4, R28 ;  /* 0x00000004ff007819 */ /* 0x000fe4000001141c */
[----:B------:R-:W-:Y:S02]  /*2b20*/  SHF.R.S32.HI R15, RZ, 0x4, R19 ;  /* 0x00000004ff0f7819 */ /* 0x000fe40000011413 */
[----:B------:R-:W-:Y:S01]  /*2b30*/  IADD3 R23, R16, R18, R32 ;  /* 0x0000001210177210 */ /* 0x000fe20007ffe020 */
[----:B------:R-:W-:Y:S01]  /*2b40*/  IMAD.SHL.U32 R16, R26, 0x40, RZ ;  /* 0x000000401a107824 */ /* 0x000fe200078e00ff */
[----:B------:R-:W-:Y:S02]  /*2b50*/  LEA.HI.SX32 R11, R14, R0, 0x1d ;  /* 0x000000000e0b7211 */ /* 0x000fe400078feaff */
[----:B------:R-:W-:Y:S02]  /*2b60*/  LEA.HI.SX32 R0, R12, R15, 0x1d ;  /* 0x0000000f0c007211 */ /* 0x000fe400078feaff */
[----:B------:R-:W-:-:S02]  /*2b70*/  SHF.R.S32.HI R15, RZ, 0x1f, R11 ;  /* 0x0000001fff0f7819 */ /* 0x000fc4000001140b */
[----:B------:R-:W-:Y:S02]  /*2b80*/  SHF.R.S32.HI R17, RZ, 0x1f, R0 ;  /* 0x0000001fff117819 */ /* 0x000fe40000011400 */
[----:B------:R-:W-:Y:S01]  /*2b90*/  LOP3.LUT R21, R16, 0x7ffff000, RZ, 0xc0, !PT ;  /* 0x7ffff00010157812 */ /* 0x000fe200078ec0ff */
[----:B------:R-:W-:Y:S01]  /*2ba0*/  IMAD.SHL.U32 R82, R11, 0x8, RZ ;  /* 0x000000080b527824 */ /* 0x000fe200078e00ff */
[----:B------:R-:W-:Y:S01]  /*2bb0*/  SHF.R.S32.HI R16, RZ, 0x1f, R10 ;  /* 0x0000001fff107819 */ /* 0x000fe2000001140a */
[----:B------:R-:W-:Y:S01]  /*2bc0*/  IMAD.SHL.U32 R83, R0, 0x8, RZ ;  /* 0x0000000800537824 */ /* 0x000fe200078e00ff */
[----:B------:R-:W-:Y:S02]  /*2bd0*/  LEA.HI R18, R15, R11, RZ, 0x3 ;  /* 0x0000000b0f127211 */ /* 0x000fe400078f18ff */
[----:B------:R-:W-:Y:S02]  /*2be0*/  LEA.HI R11, R17, R0, RZ, 0x3 ;  /* 0x00000000110b7211 */ /* 0x000fe400078f18ff */
[----:B------:R-:W-:-:S02]  /*2bf0*/  LOP3.LUT R0, R34, 0x38, R79, 0xf8, !PT ;  /* 0x0000003822007812 */ /* 0x000fc400078ef84f */
[----:B------:R-:W-:Y:S02]  /*2c00*/  LEA.HI R16, R16, R10, RZ, 0x3 ;  /* 0x0000000a10107211 */ /* 0x000fe400078f18ff */
[----:B------:R-:W-:Y:S01]  /*2c10*/  LOP3.LUT R19, R34, 0x38, R12, 0xf8, !PT ;  /* 0x0000003822137812 */ /* 0x000fe200078ef80c */
[----:B------:R-:W-:Y:S01]  /*2c20*/  IMAD.SHL.U32 R18, R18, 0x200, RZ ;  /* 0x0000020012127824 */ /* 0x000fe200078e00ff */
[C---:B------:R-:W-:Y:S02]  /*2c30*/  LOP3.LUT R10, R34.reuse, 0x38, R82, 0xf8, !PT ;  /* 0x00000038220a7812 */ /* 0x040fe400078ef852 */
[----:B------:R-:W-:Y:S02]  /*2c40*/  LOP3.LUT R15, R34, 0x38, R83, 0xf8, !PT ;  /* 0x00000038220f7812 */ /* 0x000fe400078ef853 */
[-C--:B------:R-:W-:Y:S01]  /*2c50*/  LOP3.LUT R17, R0, R33.reuse, RZ, 0x3c, !PT ;  /* 0x0000002100117212 */ /* 0x080fe200078e3cff */
[----:B------:R-:W-:Y:S01]  /*2c60*/  IMAD.SHL.U32 R0, R11, 0x200, RZ ;  /* 0x000002000b007824 */ /* 0x000fe200078e00ff */
[-C--:B------:R-:W-:Y:S01]  /*2c70*/  LOP3.LUT R20, R19, R33.reuse, RZ, 0x3c, !PT ;  /* 0x0000002113147212 */ /* 0x080fe200078e3cff */
[----:B------:R-:W-:Y:S01]  /*2c80*/  IMAD.SHL.U32 R16, R16, 0x200, RZ ;  /* 0x0000020010107824 */ /* 0x000fe200078e00ff */
[----:B------:R-:W-:-:S02]  /*2c90*/  LOP3.LUT R19, R10, R33, RZ, 0x3c, !PT ;  /* 0x000000210a137212 */ /* 0x000fc400078e3cff */
[----:B------:R-:W-:Y:S02]  /*2ca0*/  LOP3.LUT R10, R15, R33, RZ, 0x3c, !PT ;  /* 0x000000210f0a7212 */ /* 0x000fe400078e3cff */
[----:B------:R-:W-:Y:S02]  /*2cb0*/  LOP3.LUT R15, R18, 0x7ffff000, RZ, 0xc0, !PT ;  /* 0x7ffff000120f7812 */ /* 0x000fe400078ec0ff */
[----:B------:R-:W-:Y:S02]  /*2cc0*/  LOP3.LUT R0, R0, 0x7ffff000, RZ, 0xc0, !PT ;  /* 0x7ffff00000007812 */ /* 0x000fe400078ec0ff */
[----:B------:R-:W-:Y:S02]  /*2cd0*/  LOP3.LUT R11, R16, 0x7ffff000, RZ, 0xc0, !PT ;  /* 0x7ffff000100b7812 */ /* 0x000fe400078ec0ff */
[--C-:B------:R-:W-:Y:S02]  /*2ce0*/  IADD3 R18, R19, R15, R32.reuse ;  /* 0x0000000f13127210 */ /* 0x100fe40007ffe020 */
[--C-:B------:R-:W-:Y:S01]  /*2cf0*/  IADD3 R15, R10, R0, R32.reuse ;  /* 0x000000000a0f7210 */ /* 0x100fe20007ffe020 */
[----:B------:R-:W-:Y:S01]  /*2d00*/  IMAD R0, R29, c[0x0][0x280], RZ ;  /* 0x0000a0001d007a24 */ /* 0x000fe200078e02ff */
[--C-:B------:R-:W-:Y:S01]  /*2d10*/  IADD3 R16, R17, R11, R32.reuse ;  /* 0x0000000b11107210 */ /* 0x100fe20007ffe020 */
[----:B------:R-:W-:Y:S01]  /*2d20*/  IMAD R11, R29, c[0x0][0x290], RZ ;  /* 0x0000a4001d0b7a24 */ /* 0x000fe200078e02ff */
[----:B------:R-:W-:Y:S01]  /*2d30*/  IADD3 R20, R20, R21, R32 ;  /* 0x0000001514147210 */ /* 0x000fe20007ffe020 */
[----:B------:R-:W-:-:S02]  /*2d40*/  IMAD R10, R134, c[0x0][0x284], R0 ;  /* 0x0000a100860a7a24 */ /* 0x000fc400078e0200 */
[----:B------:R-:W-:Y:S01]  /*2d50*/  IMAD R0, R134, c[0x0][0x294], R11 ;  /* 0x0000a50086007a24 */ /* 0x000fe200078e020b */
[----:B------:R-:W-:Y:S01]  /*2d60*/  SHF.R.S32.HI R113, RZ, 0x1f, R82 ;  /* 0x0000001fff717819 */ /* 0x000fe20000011452 */
[----:B------:R-:W-:Y:S01]  /*2d70*/  IMAD.IADD R123, R95, 0x1, R10 ;  /* 0x000000015f7b7824 */ /* 0x000fe200078e020a */
[----:B------:R-:W-:Y:S01]  /*2d80*/  SHF.R.S32.HI R111, RZ, 0x1f, R83 ;  /* 0x0000001fff6f7819 */ /* 0x000fe20000011453 */
[----:B------:R-:W-:Y:S02]  /*2d90*/  IMAD.IADD R121, R10, 0x1, R91 ;  /* 0x000000010a797824 */ /* 0x000fe400078e025b */
[----:B------:R-:W-:Y:S02]  /*2da0*/  IMAD.IADD R122, R93, 0x1, R0 ;  /* 0x000000015d7a7824 */ /* 0x000fe400078e0200 */
[----:B------:R-:W-:Y:S02]  /*2db0*/  IMAD.IADD R115, R0, 0x1, R89 ;  /* 0x0000000100737824 */ /* 0x000fe400078e0259 */
[----:B------:R-:W-:-:S02]  /*2dc0*/  IMAD.SHL.U32 R120, R23, 0x2, RZ ;  /* 0x0000000217787824 */ /* 0x000fc400078e00ff */
[----:B------:R-:W-:Y:S02]  /*2dd0*/  IMAD.SHL.U32 R119, R22, 0x2, RZ ;  /* 0x0000000216777824 */ /* 0x000fe400078e00ff */
[----:B------:R-:W-:Y:S02]  /*2de0*/  IMAD.SHL.U32 R114, R20, 0x2, RZ ;  /* 0x0000000214727824 */ /* 0x000fe400078e00ff */
[----:B------:R-:W-:Y:S02]  /*2df0*/  IMAD.SHL.U32 R110, R18, 0x2, RZ ;  /* 0x00000002126e7824 */ /* 0x000fe400078e00ff */
[----:B------:R-:W-:Y:S02]  /*2e00*/  IMAD.SHL.U32 R109, R16, 0x2, RZ ;  /* 0x00000002106d7824 */ /* 0x000fe400078e00ff */
[----:B------:R-:W-:Y:S01]  /*2e10*/  IMAD.SHL.U32 R108, R15, 0x2, RZ ;  /* 0x000000020f6c7824 */ /* 0x000fe200078e00ff */
[----:B------:R-:W-:Y:S06]  /*2e20*/  BAR.SYNC.DEFER_BLOCKING 0x0 ;  /* 0x0000000000007b1d */ /* 0x000fec0000010000 */
.L_x_181:
[-C--:B------:R-:W-:Y:S01]  /*2e30*/  IMAD R0, R139, R60.reuse, RZ ;  /* 0x0000003c8b007224 */ /* 0x080fe200078e02ff */
[----:B------:R-:W-:Y:S01]  /*2e40*/  SHF.R.S32.HI R77, RZ, 0x1f, R60 ;  /* 0x0000001fff4d7819 */ /* 0x000fe2000001143c */
[----:B------:R-:W-:Y:S01]  /*2e50*/  IMAD.WIDE.U32 R10, R148, R60, RZ ;  /* 0x0000003c940a7225 */ /* 0x000fe200078e00ff */
[----:B------:R-:W-:Y:S04]  /*2e60*/  DEPBAR.LE SB0, 0x0 ;  /* 0x000080000000791a */ /* 0x000fe80000000000 */
[----:B------:R-:W-:Y:S01]  /*2e70*/  WARPSYNC 0xffffffff ;  /* 0xffffffff00007948 */ /* 0x000fe20003800000 */
[----:B------:R-:W-:Y:S01]  /*2e80*/  BAR.SYNC.DEFER_BLOCKING 0x0 ;  /* 0x0000000000007b1d */ /* 0x000fe20000010000 */
[----:B------:R-:W-:Y:S01]  /*2e90*/  ISETP.GE.AND P2, PT, R153, 0x1, PT ;  /* 0x000000019900780c */ /* 0x000fe20003f46270 */
[----:B-1----:R-:W-:Y:S01]  /*2ea0*/  IMAD R2, R77, R148, R0 ;  /* 0x000000944d027224 */ /* 0x002fe200078e0200 */
[----:B------:R-:W-:Y:S03]  /*2eb0*/  IADD3 R0, P1, R126, R10, RZ ;  /* 0x0000000a7e007210 */ /* 0x000fe60007f3e0ff */
[----:B------:R-:W-:Y:S01]  /*2ec0*/  IMAD.IADD R12, R11, 0x1, R2 ;  /* 0x000000010b0c7824 */ /* 0x000fe200078e0202 */
[----:B------:R-:W-:Y:S03]  /*2ed0*/  LEA R50, P0, R0, c[0x0][0x1c8], 0x1 ;  /* 0x0000720000327a11 */ /* 0x000fe600078008ff */
[----:B------:R-:W-:Y:S05]  /*2ee0*/  IMAD.X R2, R12, 0x1, R125, P1 ;  /* 0x000000010c027824 */ /* 0x000fea00008e067d */
[----:B------:R-:W-:Y:S01]  /*2ef0*/  LEA.HI.X R51, R0, c[0x0][0x1cc], R2, 0x1, P0 ;  /* 0x0000730000337a11 */ /* 0x000fe200000f0c02 */
[----:B------:R-:W-:Y:S01]  /*2f00*/  BSSY B1, `(.L_x_157) ;  /* 0x0000389000017945 */ /* 0x000fe20003800000 */
[----:B------:R-:W-:-:S05]  /*2f10*/  @!P2 BRA `(.L_x_158) ;  /* 0x000036d00000a947 */ /* 0x000fca0003800000 */
[-C--:B------:R-:W-:Y:S02]  /*2f20*/  IMAD R2, R144, R60.reuse, RZ ;  /* 0x0000003c90027224 */ /* 0x080fe400078e02ff */
[-C--:B------:R-:W-:Y:S02]  /*2f30*/  IMAD R0, R145, R60.reuse, RZ ;  /* 0x0000003c91007224 */ /* 0x080fe400078e02ff */
[----:B------:R-:W-:Y:S02]  /*2f40*/  IMAD R4, R60, -0x40, R78 ;  /* 0xffffffc03c047824 */ /* 0x000fe400078e024e */
[-C--:B------:R-:W-:Y:S04]  /*2f50*/  IMAD.WIDE.U32 R8, R149, R60.reuse, RZ ;  /* 0x0000003c95087225 */ /* 0x080fe800078e00ff */
[----:B------:R-:W-:Y:S04]  /*2f60*/  IMAD.WIDE.U32 R14, R150, R60, RZ ;  /* 0x0000003c960e7225 */ /* 0x000fe800078e00ff */
[C---:B------:R-:W-:Y:S02]  /*2f70*/  IMAD R3, R77.reuse, R149, R2 ;  /* 0x000000954d037224 */ /* 0x040fe400078e0202 */
[----:B------:R-:W-:Y:S01]  /*2f80*/  IMAD R2, R77, R150, R0 ;  /* 0x000000964d027224 */ /* 0x000fe200078e0200 */
[----:B------:R-:W-:Y:S02]  /*2f90*/  IMNMX R0, R4, 0x40, PT ;  /* 0x0000004004007817 */ /* 0x000fe40003800200 */
[----:B------:R-:W-:Y:S02]  /*2fa0*/  IADD3 R26, R9, R3, RZ ;  /* 0x00000003091a7210 */ /* 0x000fe40007ffe0ff */
[----:B------:R-:W-:Y:S01]  /*2fb0*/  IADD3 R27, R15, R2, RZ ;  /* 0x000000020f1b7210 */ /* 0x000fe20007ffe0ff */
[----:B------:R-:W-:-:S05]  /*2fc0*/  @!P6 BRA `(.L_x_159) ;  /* 0x00001b500000e947 */ /* 0x000fca0003800000 */
[----:B------:R-:W-:Y:S01]  /*2fd0*/  ISETP.GE.AND P1, PT, R229, R0, PT ;  /* 0x00000000e500720c */ /* 0x000fe20003f26270 */
[----:B------:R-:W-:Y:S01]  /*2fe0*/  BSSY B0, `(.L_x_160) ;  /* 0x000003a000007945 */ /* 0x000fe20003800000 */
        /* <DEDUP_REMOVED lines=12> */
[----:B------:R-:W-:-:S05]  /*30b0*/  @P1 BRA `(.L_x_161) ;  /* 0x000002c000001947 */ /* 0x000fca0003800000 */
[----:B------:R-:W-:Y:S01]  /*30c0*/  IADD3 R0, P0, R94, R8, RZ ;  /* 0x000000085e007210 */ /* 0x000fe20007f1e0ff */
[----:B------:R-:W-:Y:S01]  /*30d0*/  CS2R R28, SRZ ;  /* 0x00000000001c7805 */ /* 0x000fe2000001ff00 */
[----:B------:R-:W-:Y:S01]  /*30e0*/  CS2R R6, SRZ ;  /* 0x0000000000067805 */ /* 0x000fe2000001ff00 */
[----:B------:R-:W-:Y:S01]  /*30f0*/  CS2R R34, SRZ ;  /* 0x0000000000227805 */ /* 0x000fe2000001ff00 */
[----:B------:R-:W-:Y:S01]  /*3100*/  CS2R R12, SRZ ;  /* 0x00000000000c7805 */ /* 0x000fe2000001ff00 */
[----:B------:R-:W-:Y:S01]  /*3110*/  IMAD.X R3, R26, 0x1, R123, P0 ;  /* 0x000000011a037824 */ /* 0x000fe200000e067b */
[----:B------:R-:W-:Y:S01]  /*3120*/  IADD3 R2, P0, R92, R14, RZ ;  /* 0x0000000e5c027210 */ /* 0x000fe20007f1e0ff */
[----:B------:R-:W-:Y:S01]  /*3130*/  CS2R R36, SRZ ;  /* 0x0000000000247805 */ /* 0x000fe2000001ff00 */
[----:B------:R-:W-:Y:S01]  /*3140*/  CS2R R16, SRZ ;  /* 0x0000000000107805 */ /* 0x000fe2000001ff00 */
[----:B------:R-:W-:Y:S01]  /*3150*/  CS2R R38, SRZ ;  /* 0x0000000000267805 */ /* 0x000fe2000001ff00 */
[----:B------:R-:W-:Y:S01]  /*3160*/  CS2R R18, SRZ ;  /* 0x0000000000127805 */ /* 0x000fe2000001ff00 */
[----:B------:R-:W-:Y:S01]  /*3170*/  IMAD.X R5, R27, 0x1, R122, P0 ;  /* 0x000000011b057824 */ /* 0x000fe200000e067a */
[C---:B------:R-:W-:Y:S01]  /*3180*/  LEA R8, P0, R0.reuse, c[0x0][0x270], 0x1 ;  /* 0x00009c0000087a11 */ /* 0x040fe200078008ff */
[----:B------:R-:W-:Y:S01]  /*3190*/  CS2R R40, SRZ ;  /* 0x0000000000287805 */ /* 0x000fe2000001ff00 */
[----:B------:R-:W-:Y:S01]  /*31a0*/  CS2R R20, SRZ ;  /* 0x0000000000147805 */ /* 0x000fe2000001ff00 */
[----:B------:R-:W-:Y:S01]  /*31b0*/  CS2R R42, SRZ ;  /* 0x00000000002a7805 */ /* 0x000fe2000001ff00 */
[----:B------:R-:W-:Y:S02]  /*31c0*/  LEA.HI.X R9, R0, c[0x0][0x274], R3, 0x1, P0 ;  /* 0x00009d0000097a11 */ /* 0x000fe400000f0c03 */
[C---:B------:R-:W-:Y:S04]  /*31d0*/  LEA R4, P0, R2.reuse, c[0x0][0x288], 0x1 ;  /* 0x0000a20002047a11 */ /* 0x040fe800078008ff */
[----:B------:R-:W-:Y:S02]  /*31e0*/  LEA.HI.X R5, R2, c[0x0][0x28c], R5, 0x1, P0 ;  /* 0x0000a30002057a11 */ /* 0x000fe400000f0c05 */
[----:B------:R-:W-:Y:S01]  /*31f0*/  ISETP.GE.AND P0, PT, R106, c[0x0][0x27c], PT ;  /* 0x00009f006a007a0c */ /* 0x000fe20003f06270 */
[----:B------:R-:W-:Y:S11]  /*3200*/  CS2R R2, SRZ ;  /* 0x0000000000027805 */ /* 0x000ff6000001ff00 */
[----:B------:R-:W-:Y:S01]  /*3210*/  @!UPT UIADD3 URZ, URZ, URZ, URZ ;  /* 0x0000003f3f3ff290 */ /* 0x000fe2000fffe03f */
[----:B------:R1:W5:Y:S04]  /*3220*/  @!P0 LDG.E.64 R2, [R8.64] ;  /* 0x0000000608028981 */ /* 0x000368000c1e1b00 */
[----:B------:R1:W5:Y:S01]  /*3230*/  @!P0 LDG.E.64 R28, [R4.64] ;  /* 0x00000006041c8981 */ /* 0x000362000c1e1b00 */
[----:B------:R-:W-:Y:S11]  /*3240*/  ISETP.GE.AND P0, PT, R143, c[0x0][0x27c], PT ;  /* 0x00009f008f007a0c */ /* 0x000ff60003f06270 */
[----:B------:R-:W-:Y:S02]  /*3250*/  @!UPT UIADD3 URZ, URZ, URZ, URZ ;  /* 0x0000003f3f3ff290 */ /* 0x000fe4000fffe03f */
[----:B------:R1:W5:Y:S04]  /*3260*/  @!P0 LDG.E.64 R6, [R8.64+0x20] ;  /* 0x0000200608068981 */ /* 0x000368000c1e1b00 */
[----:B------:R1:W5:Y:S01]  /*3270*/  @!P0 LDG.E.64 R34, [R4.64+0x20] ;  /* 0x0000200604228981 */ /* 0x000362000c1e1b00 */
        /* <DEDUP_REMOVED lines=15> */
[----:B------:R1:W5:Y:S02]  /*3370*/  @!P0 LDG.E.64 R42, [R4.64+0xa0] ;  /* 0x0000a006042a8981 */ /* 0x000364000c1e1b00 */
.L_x_161:
[----:B------:R-:W-:Y:S05]  /*3380*/  BSYNC B0 ;  /* 0x0000000000007941 */ /* 0x000fea0003800000 */
.L_x_160:
[----:B------:R-:W-:-:S05]  /*3390*/  @P1 BRA `(.L_x_162) ;  /* 0x000033f000001947 */ /* 0x000fca0003800000 */
[----:B-----5:R-:W-:Y:S01]  /*33a0*/  MOV R0, R19 ;  /* 0x0000001300007202 */ /* 0x020fe20000000f00 */
[----:B-1----:R-:W-:Y:S01]  /*33b0*/  IMAD.MOV.U32 R8, RZ, RZ, R20 ;  /* 0x000000ffff087224 */ /* 0x002fe200078e0014 */
[----:B------:R-:W-:Y:S01]  /*33c0*/  ISETP.GE.AND P0, PT, R100, c[0x0][0x1d4], PT ;  /* 0x0000750064007a0c */ /* 0x000fe20003f06270 */
[----:B------:R-:W-:Y:S01]  /*33d0*/  IMAD.MOV.U32 R5, RZ, RZ, R21 ;  /* 0x000000ffff057224 */ /* 0x000fe200078e0015 */
[----:B------:R-:W-:Y:S01]  /*33e0*/  BSSY B0, `(.L_x_163) ;  /* 0x0000054000007945 */ /* 0x000fe20003800000 */
[----:B------:R-:W-:Y:S03]  /*33f0*/  IMAD.MOV.U32 R4, RZ, RZ, R18 ;  /* 0x000000ffff047224 */ /* 0x000fe600078e0012 */
[----:B------:R-:W-:Y:S01]  /*3400*/  PRMT R27, R5, 0x5410, R8 ;  /* 0x00005410051b7816 */ /* 0x000fe20000000008 */
[----:B------:R-:W-:Y:S01]  /*3410*/  IMAD.MOV.U32 R8, RZ, RZ, R16 ;  /* 0x000000ffff087224 */ /* 0x000fe200078e0010 */
[----:B------:R-:W-:Y:S01]  /*3420*/  PRMT R26, R0, 0x5410, R4 ;  /* 0x00005410001a7816 */ /* 0x000fe20000000004 */
[----:B------:R-:W-:Y:S01]  /*3430*/  IMAD.MOV.U32 R5, RZ, RZ, R17 ;  /* 0x000000ffff057224 */ /* 0x000fe200078e0011 */
[----:B------:R-:W-:Y:S01]  /*3440*/  MOV R4, R12 ;  /* 0x0000000c00047202 */ /* 0x000fe20000000f00 */
        /* <DEDUP_REMOVED lines=11> */
[----:B------:R-:W-:Y:S02]  /*3500*/  MOV R8, R40 ;  /* 0x0000002800087202 */ /* 0x000fe40000000f00 */
[----:B------:R-:W-:Y:S02]  /*3510*/  MOV R0, R39 ;  /* 0x0000002700007202 */ /* 0x000fe40000000f00 */
[----:B------:R-:W-:Y:S01]  /*3520*/  PRMT R47, R8, 0x5410, R5 ;  /* 0x00005410082f7816 */ /* 0x000fe20000000005 */
[----:B------:R-:W-:Y:S01]  /*3530*/  IMAD.MOV.U32 R8, RZ, RZ, R36 ;  /* 0x000000ffff087224 */ /* 0x000fe200078e0024 */
[----:B------:R-:W-:Y:S01]  /*3540*/  PRMT R46, R4, 0x5410, R0 ;  /* 0x00005410042e7816 */ /* 0x000fe20000000000 */
[----:B------:R-:W-:Y:S01]  /*3550*/  IMAD.MOV.U32 R5, RZ, RZ, R37 ;  /* 0x000000ffff057224 */ /* 0x000fe200078e0025 */
[----:B------:R-:W-:Y:S01]  /*3560*/  MOV R4, R34 ;  /* 0x0000002200047202 */ /* 0x000fe20000000f00 */
[----:B------:R-:W-:Y:S03]  /*3570*/  IMAD.MOV.U32 R0, RZ, RZ, R35 ;  /* 0x000000ffff007224 */ /* 0x000fe600078e0023 */
[----:B------:R-:W-:Y:S02]  /*3580*/  PRMT R45, R8, 0x5410, R5 ;  /* 0x00005410082d7816 */ /* 0x000fe40000000005 */
[----:B------:R-:W-:Y:S01]  /*3590*/  PRMT R44, R4, 0x5410, R0 ;  /* 0x00005410042c7816 */ /* 0x000fe20000000000 */
[----:B------:R-:W-:-:S05]  /*35a0*/  @P0 BRA `(.L_x_164) ;  /* 0x0000037000000947 */ /* 0x000fca0003800000 */
[----:B------:R-:W-:Y:S01]  /*35b0*/  ISETP.GE.AND P0, PT, R106, c[0x0][0x27c], PT ;  /* 0x00009f006a007a0c */ /* 0x000fe20003f06270 */
[----:B------:R-:W1:Y:S01]  /*35c0*/  LDS.128 R8, [R213+0x6000] ;  /* 0x00600000d5087984 */ /* 0x000e620000000c00 */
[----:B------:R-:W-:Y:S01]  /*35d0*/  MOV R4, R2 ;  /* 0x0000000200047202 */ /* 0x000fe20000000f00 */
[----:B------:R-:W-:Y:S02]  /*35e0*/  IMAD.MOV.U32 R30, RZ, RZ, R28 ;  /* 0x000000ffff1e7224 */ /* 0x000fe400078e001c */
[--C-:B------:R-:W-:Y:S08]  /*35f0*/  IMAD.MOV.U32 R31, RZ, RZ, R29.reuse ;  /* 0x000000ffff1f7224 */ /* 0x100ff000078e001d */
[----:B------:R-:W-:Y:S02]  /*3600*/  @!P0 SHF.R.U64 R28, R28, 0x10, R29 ;  /* 0x000000101c1c8819 */ /* 0x000fe4000000121d */
[--C-:B------:R-:W-:Y:S01]  /*3610*/  @!P0 SHF.R.U64 R5, R2, 0x10, R3.reuse ;  /* 0x0000001002058819 */ /* 0x100fe20000001203 */
[----:B------:R-:W-:Y:S01]  /*3620*/  IMAD.MOV.U32 R2, RZ, RZ, R3 ;  /* 0x000000ffff027224 */ /* 0x000fe200078e0003 */
[----:B------:R-:W-:Y:S02]  /*3630*/  @!P0 SHF.R.U32.HI R14, RZ, 0x10, R29 ;  /* 0x00000010ff0e8819 */ /* 0x000fe4000001161d */
[----:B------:R-:W-:Y:S02]  /*3640*/  @!P0 SHF.R.U32.HI R0, RZ, 0x10, R3 ;  /* 0x00000010ff008819 */ /* 0x000fe40000011603 */
[----:B------:R-:W-:Y:S02]  /*3650*/  @!P0 PRMT R30, R30, 0x5410, R28 ;  /* 0x000054101e1e8816 */ /* 0x000fe4000000001c */
[----:B------:R-:W-:Y:S02]  /*3660*/  @!P0 PRMT R4, R4, 0x5410, R5 ;  /* 0x0000541004048816 */ /* 0x000fe40000000005 */
[----:B------:R-:W-:Y:S01]  /*3670*/  @!P0 PRMT R32, R31, 0x5410, R14 ;  /* 0x000054101f208816 */ /* 0x000fe2000000000e */
[----:B------:R-:W-:Y:S01]  /*3680*/  @!P0 IMAD.U32 R5, R30, 0x10000, RZ ;  /* 0x000100001e058824 */ /* 0x000fe200078e00ff */
[----:B------:R-:W-:Y:S02]  /*3690*/  @!P0 PRMT R14, R2, 0x5410, R0 ;  /* 0x00005410020e8816 */ /* 0x000fe40000000000 */
[----:B------:R-:W-:Y:S02]  /*36a0*/  @!P0 SHF.L.U32 R3, R4, 0x10, RZ ;  /* 0x0000001004038819 */ /* 0x000fe400000006ff */
[----:B------:R-:W-:Y:S02]  /*36b0*/  @!P0 LOP3.LUT R29, R30, 0xffff0000, RZ, 0xc0, !PT ;  /* 0xffff00001e1d8812 */ /* 0x000fe400078ec0ff */
[----:B------:R-:W-:Y:S01]  /*36c0*/  @!P0 LOP3.LUT R4, R4, 0xffff0000, RZ, 0xc0, !PT ;  /* 0xffff000004048812 */ /* 0x000fe200078ec0ff */
[C---:B-1----:R-:W-:Y:S01]  /*36d0*/  @!P0 IMAD.U32 R28, R8.reuse, 0x10000, RZ ;  /* 0x00010000081c8824 */ /* 0x042fe200078e00ff */
[----:B------:R-:W-:Y:S02]  /*36e0*/  @!P0 LOP3.LUT R0, R8, 0xffff0000, RZ, 0xc0, !PT ;  /* 0xffff000008008812 */ /* 0x000fe400078ec0ff */
[C---:B------:R-:W-:Y:S02]  /*36f0*/  @!P0 LOP3.LUT R2, R9.reuse, 0xffff0000, RZ, 0xc0, !PT ;  /* 0xffff000009028812 */ /* 0x040fe400078ec0ff */
[----:B------:R-:W-:Y:S01]  /*3700*/  @!P0 SHF.L.U32 R30, R9, 0x10, RZ ;  /* 0x00000010091e8819 */ /* 0x000fe200000006ff */
[C---:B------:R-:W-:Y:S02]  /*3710*/  @!P0 FMUL.FTZ R31, R0.reuse, R5 ;  /* 0x00000005001f8220 */ /* 0x040fe40000410000 */
[----:B------:R-:W-:Y:S02]  /*3720*/  @!P0 FMUL.FTZ R0, R0, R3 ;  /* 0x0000000300008220 */ /* 0x000fe40000410000 */
[----:B------:R-:W-:Y:S02]  /*3730*/  @!P0 FMUL.FTZ R33, R2, R29 ;  /* 0x0000001d02218220 */ /* 0x000fe40000410000 */
[----:B------:R-:W-:Y:S01]  /*3740*/  @!P0 FFMA.FTZ R54, R28, R3, -R31 ;  /* 0x000000031c368223 */ /* 0x000fe2000001081f */
[C---:B------:R-:W-:Y:S01]  /*3750*/  @!P0 LOP3.LUT R3, R10.reuse, 0xffff0000, RZ, 0xc0, !PT ;  /* 0xffff00000a038812 */ /* 0x040fe200078ec0ff */
[----:B------:R-:W-:Y:S01]  /*3760*/  @!P0 FFMA.FTZ R0, R5, R28, R0 ;  /* 0x0000001c05008223 */ /* 0x000fe20000010000 */
[----:B------:R-:W-:Y:S01]  /*3770*/  @!P0 SHF.L.U32 R31, R10, 0x10, RZ ;  /* 0x000000100a1f8819 */ /* 0x000fe200000006ff */
[C---:B------:R-:W-:Y:S01]  /*3780*/  @!P0 IMAD.U32 R28, R32.reuse, 0x10000, RZ ;  /* 0x00010000201c8824 */ /* 0x040fe200078e00ff */
[----:B------:R-:W-:Y:S01]  /*3790*/  @!P0 LOP3.LUT R32, R32, 0xffff0000, RZ, 0xc0, !PT ;  /* 0xffff000020208812 */ /* 0x000fe200078ec0ff */
[C---:B------:R-:W-:Y:S01]  /*37a0*/  @!P0 IMAD.U32 R5, R14.reuse, 0x10000, RZ ;  /* 0x000100000e058824 */ /* 0x040fe200078e00ff */
[----:B------:R-:W-:Y:S01]  /*37b0*/  @!P0 LOP3.LUT R14, R14, 0xffff0000, RZ, 0xc0, !PT ;  /* 0xffff00000e0e8812 */ /* 0x000fe200078ec0ff */
[-C--:B------:R-:W-:Y:S02]  /*37c0*/  @!P0 FMUL.FTZ R2, R2, R4.reuse ;  /* 0x0000000402028220 */ /* 0x080fe40000410000 */
[----:B------:R-:W-:Y:S01]  /*37d0*/  @!P0 FFMA.FTZ R53, R30, R4, -R33 ;  /* 0x000000041e358223 */ /* 0x000fe20000010821 */
[----:B------:R-:W-:Y:S01]  /*37e0*/  @!P0 LOP3.LUT R4, R11, 0xffff0000, RZ, 0xc0, !PT ;  /* 0xffff00000b048812 */ /* 0x000fe200078ec0ff */
[----:B------:R-:W-:Y:S01]  /*37f0*/  @!P0 FMUL.FTZ R49, R3, R28 ;  /* 0x0000001c03318220 */ /* 0x000fe20000410000 */
[----:B------:R-:W-:Y:S01]  /*3800*/  @!P0 SHF.L.U32 R33, R11, 0x10, RZ ;  /* 0x000000100b218819 */ /* 0x000fe200000006ff */
[----:B------:R-:W-:Y:S02]  /*3810*/  @!P0 FMUL.FTZ R3, R3, R5 ;  /* 0x0000000503038220 */ /* 0x000fe40000410000 */
[C---:B------:R-:W-:Y:S02]  /*3820*/  @!P0 FMUL.FTZ R52, R4.reuse, R32 ;  /* 0x0000002004348220 */ /* 0x040fe40000410000 */
[----:B------:R-:W-:Y:S02]  /*3830*/  @!P0 FMUL.FTZ R4, R4, R14 ;  /* 0x0000000e04048220 */ /* 0x000fe40000410000 */
[----:B------:R-:W-:Y:S02]  /*3840*/  @!P0 FFMA.FTZ R2, R29, R30, R2 ;  /* 0x0000001e1d028223 */ /* 0x000fe40000010002 */
[----:B------:R-:W-:Y:S02]  /*3850*/  @!P0 FFMA.FTZ R3, R28, R31, R3 ;  /* 0x0000001f1c038223 */ /* 0x000fe40000010003 */
[----:B------:R-:W-:Y:S01]  /*3860*/  @!P0 FFMA.FTZ R49, R31, R5, -R49 ;  /* 0x000000051f318223 */ /* 0x000fe20000010831 */
[----:B------:R-:W-:Y:S01]  /*3870*/  @!P0 F2FP.BF16.PACK_AB R5, R0, R54 ;  /* 0x000000360005823e */ /* 0x000fe200000010ff */
[----:B------:R-:W-:Y:S01]  /*3880*/  @!P0 FFMA.FTZ R52, R33, R14, -R52 ;  /* 0x0000000e21348223 */ /* 0x000fe20000010834 */
[----:B------:R-:W-:Y:S01]  /*3890*/  @!P0 F2FP.BF16.PACK_AB R2, R2, R53 ;  /* 0x000000350202823e */ /* 0x000fe200000010ff */
[----:B------:R-:W-:Y:S01]  /*38a0*/  @!P0 FFMA.FTZ R4, R32, R33, R4 ;  /* 0x0000002120048223 */ /* 0x000fe20000010004 */
[----:B------:R-:W-:Y:S01]  /*38b0*/  @!P0 F2FP.BF16.PACK_AB R3, R3, R49 ;  /* 0x000000310303823e */ /* 0x000fe200000010ff */
[----:B------:R-:W-:Y:S01]  /*38c0*/  @!P0 IMAD.MOV.U32 R8, RZ, RZ, R5 ;  /* 0x000000ffff088224 */ /* 0x000fe200078e0005 */
[----:B------:R-:W-:Y:S02]  /*38d0*/  @!P0 MOV R9, R2 ;  /* 0x0000000200098202 */ /* 0x000fe40000000f00 */
[----:B------:R-:W-:Y:S01]  /*38e0*/  @!P0 F2FP.BF16.PACK_AB R0, R4, R52 ;  /* 0x000000340400823e */ /* 0x000fe200000010ff */
[----:B------:R-:W-:Y:S03]  /*38f0*/  @!P0 IMAD.MOV.U32 R10, RZ, RZ, R3 ;  /* 0x000000ffff0a8224 */ /* 0x000fe600078e0003 */
[----:B------:R-:W-:Y:S05]  /*3900*/  @!P0 MOV R11, R0 ;  /* 0x00000000000b8202 */ /* 0x000fea0000000f00 */
[----:B------:R1:W-:Y:S02]  /*3910*/  STG.E.128 [R50.64], R8 ;  /* 0x0000000832007986 */ /* 0x0003e4000c101d06 */
.L_x_164:
[----:B------:R-:W-:Y:S05]  /*3920*/  BSYNC B0 ;  /* 0x0000000000007941 */ /* 0x000fea0003800000 */
.L_x_163:
[----:B------:R-:W-:Y:S01]  /*3930*/  ISETP.GE.AND P0, PT, R24, c[0x0][0x1d4], PT ;  /* 0x0000750018007a0c */ /* 0x000fe20003f06270 */
[----:B------:R-:W-:Y:S01]  /*3940*/  @!UPT UIADD3 URZ, URZ, URZ, URZ ;  /* 0x0000003f3f3ff290 */ /* 0x000fe2000fffe03f */
[----:B------:R-:W-:Y:S11]  /*3950*/  BSSY B0, `(.L_x_165) ;  /* 0x0000036000007945 */ /* 0x000ff60003800000 */
[----:B------:R-:W-:-:S05]  /*3960*/  @P0 BRA `(.L_x_166) ;  /* 0x0000034000000947 */ /* 0x000fca0003800000 */
[----:B------:R-:W-:Y:S01]  /*3970*/  ISETP.GE.AND P0, PT, R143, c[0x0][0x27c], PT ;  /* 0x00009f008f007a0c */ /* 0x000fe20003f06270 */
[----:B-1----:R-:W1:Y:S11]  /*3980*/  LDS.128 R8, [R214+0x6000] ;  /* 0x00600000d6087984 */ /* 0x002e760000000c00 */
[----:B------:R-:W-:Y:S01]  /*3990*/  @!UPT UIADD3 URZ, URZ, URZ, URZ ;  /* 0x0000003f3f3ff290 */ /* 0x000fe2000fffe03f */
[----:B------:R-:W-:Y:S02]  /*39a0*/  @!P0 SHF.R.U64 R3, R34, 0x10, R35 ;  /* 0x0000001022038819 */ /* 0x000fe40000001223 */
[----:B------:R-:W-:Y:S02]  /*39b0*/  @!P0 SHF.R.U64 R0, R6, 0x10, R7 ;  /* 0x0000001006008819 */ /* 0x000fe40000001207 */
[----:B------:R-:W-:Y:S02]  /*39c0*/  @!P0 SHF.R.U32.HI R5, RZ, 0x10, R35 ;  /* 0x00000010ff058819 */ /* 0x000fe40000011623 */
[----:B------:R-:W-:Y:S02]  /*39d0*/  @!P0 SHF.R.U32.HI R2, RZ, 0x10, R7 ;  /* 0x00000010ff028819 */ /* 0x000fe40000011607 */
[C---:B------:R-:W-:Y:S02]  /*39e0*/  @!P0 PRMT R4, R44.reuse, 0x5410, R3 ;  /* 0x000054102c048816 */ /* 0x040fe40000000003 */
[C---:B------:R-:W-:Y:S02]  /*39f0*/  @!P0 PRMT R0, R15.reuse, 0x5432, R0 ;  /* 0x000054320f008816 */ /* 0x040fe40000000000 */
[----:B------:R-:W-:Y:S01]  /*3a00*/  @!P0 PRMT R29, R44, 0x5432, R5 ;  /* 0x000054322c1d8816 */ /* 0x000fe20000000005 */
[----:B------:R-:W-:Y:S01]  /*3a10*/  @!P0 IMAD.U32 R7, R4, 0x10000, RZ ;  /* 0x0001000004078824 */ /* 0x000fe200078e00ff */
[----:B------:R-:W-:Y:S01]  /*3a20*/  @!P0 PRMT R5, R15, 0x5410, R2 ;  /* 0x000054100f058816 */ /* 0x000fe20000000002 */
[----:B------:R-:W-:Y:S01]  /*3a30*/  @!P0 IMAD.U32 R6, R0, 0x10000, RZ ;  /* 0x0001000000068824 */ /* 0x000fe200078e00ff */
[----:B------:R-:W-:Y:S02]  /*3a40*/  @!P0 LOP3.LUT R15, R4, 0xffff0000, RZ, 0xc0, !PT ;  /* 0xffff0000040f8812 */ /* 0x000fe400078ec0ff */
[----:B------:R-:W-:Y:S01]  /*3a50*/  @!P0 LOP3.LUT R4, R0, 0xffff0000, RZ, 0xc0, !PT ;  /* 0xffff000000048812 */ /* 0x000fe200078ec0ff */
[C---:B-1----:R-:W-:Y:S01]  /*3a60*/  @!P0 IMAD.U32 R28, R9.reuse, 0x10000, RZ ;  /* 0x00010000091c8824 */ /* 0x042fe200078e00ff */
[C---:B------:R-:W-:Y:S02]  /*3a70*/  @!P0 LOP3.LUT R2, R8.reuse, 0xffff0000, RZ, 0xc0, !PT ;  /* 0xffff000008028812 */ /* 0x040fe400078ec0ff */
[----:B------:R-:W-:Y:S02]  /*3a80*/  @!P0 LOP3.LUT R3, R9, 0xffff0000, RZ, 0xc0, !PT ;  /* 0xffff000009038812 */ /* 0x000fe400078ec0ff */
[----:B------:R-:W-:Y:S01]  /*3a90*/  @!P0 SHF.L.U32 R14, R8, 0x10, RZ ;  /* 0x00000010080e8819 */ /* 0x000fe200000006ff */
[C---:B------:R-:W-:Y:S02]  /*3aa0*/  @!P0 FMUL.FTZ R30, R2.reuse, R7 ;  /* 0x00000007021e8220 */ /* 0x040fe40000410000 */
[----:B------:R-:W-:Y:S02]  /*3ab0*/  @!P0 FMUL.FTZ R0, R2, R6 ;  /* 0x0000000602008220 */ /* 0x000fe40000410000 */
[C---:B------:R-:W-:Y:S02]  /*3ac0*/  @!P0 FMUL.FTZ R31, R3.reuse, R15 ;  /* 0x0000000f031f8220 */ /* 0x040fe40000410000 */
[----:B------:R-:W-:Y:S01]  /*3ad0*/  @!P0 FMUL.FTZ R2, R3, R4 ;  /* 0x0000000403028220 */ /* 0x000fe20000410000 */
[----:B------:R-:W-:Y:S01]  /*3ae0*/  @!P0 LOP3.LUT R3, R10, 0xffff0000, RZ, 0xc0, !PT ;  /* 0xffff00000a038812 */ /* 0x000fe200078ec0ff */
[----:B------:R-:W-:Y:S01]  /*3af0*/  @!P0 FFMA.FTZ R34, R14, R6, -R30 ;  /* 0x000000060e228223 */ /* 0x000fe2000001081e */
[----:B------:R-:W-:Y:S01]  /*3b00*/  @!P0 SHF.L.U32 R30, R11, 0x10, RZ ;  /* 0x000000100b1e8819 */ /* 0x000fe200000006ff */
[----:B------:R-:W-:Y:S01]  /*3b10*/  @!P0 FFMA.FTZ R0, R7, R14, R0 ;  /* 0x0000000e07008223 */ /* 0x000fe20000010000 */
[----:B------:R-:W-:Y:S01]  /*3b20*/  @!P0 SHF.L.U32 R14, R10, 0x10, RZ ;  /* 0x000000100a0e8819 */ /* 0x000fe200000006ff */
[C---:B------:R-:W-:Y:S01]  /*3b30*/  @!P0 IMAD.U32 R7, R29.reuse, 0x10000, RZ ;  /* 0x000100001d078824 */ /* 0x040fe200078e00ff */
[----:B------:R-:W-:Y:S01]  /*3b40*/  @!P0 LOP3.LUT R29, R29, 0xffff0000, RZ, 0xc0, !PT ;  /* 0xffff00001d1d8812 */ /* 0x000fe200078ec0ff */
[C---:B------:R-:W-:Y:S01]  /*3b50*/  @!P0 IMAD.U32 R6, R5.reuse, 0x10000, RZ ;  /* 0x0001000005068824 */ /* 0x040fe200078e00ff */
[----:B------:R-:W-:Y:S01]  /*3b60*/  @!P0 LOP3.LUT R5, R5, 0xffff0000, RZ, 0xc0, !PT ;  /* 0xffff000005058812 */ /* 0x000fe200078ec0ff */
[----:B------:R-:W-:Y:S01]  /*3b70*/  @!P0 FFMA.FTZ R33, R28, R4, -R31 ;  /* 0x000000041c218223 */ /* 0x000fe2000001081f */
[----:B------:R-:W-:Y:S01]  /*3b80*/  @!P0 LOP3.LUT R4, R11, 0xffff0000, RZ, 0xc0, !PT ;  /* 0xffff00000b048812 */ /* 0x000fe200078ec0ff */
[C---:B------:R-:W-:Y:S02]  /*3b90*/  @!P0 FMUL.FTZ R31, R3.reuse, R7 ;  /* 0x00000007031f8220 */ /* 0x040fe40000410000 */
        /* <DEDUP_REMOVED lines=10> */
[----:B------:R-:W-:Y:S02]  /*3c40*/  @!P0 F2FP.BF16.PACK_AB R3, R3, R31 ;  /* 0x0000001f0303823e */ /* 0x000fe400000010ff */
[----:B------:R-:W-:Y:S01]  /*3c50*/  @!P0 MOV R9, R2 ;  /* 0x0000000200098202 */ /* 0x000fe20000000f00 */
[----:B------:R-:W-:Y:S01]  /*3c60*/  @!P0 IMAD.MOV.U32 R8, RZ, RZ, R5 ;  /* 0x000000ffff088224 */ /* 0x000fe200078e0005 */
[----:B------:R-:W-:Y:S01]  /*3c70*/  @!P0 F2FP.BF16.PACK_AB R0, R4, R32 ;  /* 0x000000200400823e */ /* 0x000fe200000010ff */
[----:B------:R-:W-:Y:S03]  /*3c80*/  @!P0 IMAD.MOV.U32 R10, RZ, RZ, R3 ;  /* 0x000000ffff0a8224 */ /* 0x000fe600078e0003 */
[----:B------:R-:W-:Y:S05]  /*3c90*/  @!P0 MOV R11, R0 ;  /* 0x00000000000b8202 */ /* 0x000fea0000000f00 */
[----:B------:R1:W-:Y:S02]  /*3ca0*/  STG.E.128 [R50.64+0x40], R8 ;  /* 0x0000400832007986 */ /* 0x0003e4000c101d06 */
.L_x_166:
[----:B------:R-:W-:Y:S05]  /*3cb0*/  BSYNC B0 ;  /* 0x0000000000007941 */ /* 0x000fea0003800000 */
.L_x_165:
        /* <DEDUP_REMOVED lines=12> */
[----:B------:R-:W-:Y:S02]  /*3d80*/  @!P0 PRMT R0, R22, 0x5432, R0 ;  /* 0x0000543216008816 */ /* 0x000fe40000000000 */
        /* <DEDUP_REMOVED lines=28> */
[-C--:B------:R-:W-:Y:S02]  /*3f50*/  @!P0 FMUL.FTZ R4, R4, R5.reuse ;  /* 0x0000000504048220 */ /* 0x080fe40000410000 */
        /* <DEDUP_REMOVED lines=14> */
.L_x_168:
[----:B------:R-:W-:Y:S05]  /*4040*/  BSYNC B0 ;  /* 0x0000000000007941 */ /* 0x000fea0003800000 */
.L_x_167:
[----:B------:R-:W-:Y:S01]  /*4050*/  IADD3 R0, R100, 0x60, RZ ;  /* 0x0000006064007810 */ /* 0x000fe20007ffe0ff */
[----:B------:R-:W-:Y:S03]  /*4060*/  BSSY B0, `(.L_x_169) ;  /* 0x0000038000007945 */ /* 0x000fe60003800000 */
[----:B------:R-:W-:Y:S11]  /*4070*/  ISETP.GE.AND P0, PT, R0, c[0x0][0x1d4], PT ;  /* 0x0000750000007a0c */ /* 0x000ff60003f06270 */
[----:B------:R-:W-:Y:S02]  /*4080*/  @!UPT UIADD3 URZ, URZ, URZ, URZ ;  /* 0x0000003f3f3ff290 */ /* 0x000fe4000fffe03f */
        /* <DEDUP_REMOVED lines=53> */
.L_x_170:
[----:B------:R-:W-:Y:S05]  /*43e0*/  BSYNC B0 ;  /* 0x0000000000007941 */ /* 0x000fea0003800000 */
.L_x_169:
        /* <DEDUP_REMOVED lines=57> */
.L_x_172:
[----:B------:R-:W-:Y:S05]  /*4780*/  BSYNC B0 ;  /* 0x0000000000007941 */ /* 0x000fea0003800000 */
.L_x_171:
[----:B------:R-:W-:Y:S04]  /*4790*/  IADD3 R0, R100, 0xa0, RZ ;  /* 0x000000a064007810 */ /* 0x000fe80007ffe0ff */
        /* <DEDUP_REMOVED lines=54> */
[----:B------:R1:W-:Y:S01]  /*4b00*/  STG.E.128 [R50.64+0x140], R8 ;  /* 0x0001400832007986 */ /* 0x0003e2000c101d06 */
[----:B------:R-:W-:-:S05]  /*4b10*/  BRA `(.L_x_162) ;  /* 0x00001c7000007947 */ /* 0x000fca0003800000 */
.L_x_159:
        /* <DEDUP_REMOVED lines=37> */
[----:B------:R1:W5:Y:S04]  /*4d70*/  @!P0 LDG.E.128 R4, [R8.64] ;  /* 0x0000000608048981 */ /* 0x000368000c1e1d00 */
[----:B------:R1:W5:Y:S01]  /*4d80*/  @!P0 LDG.E.128 R32, [R2.64] ;  /* 0x0000000602208981 */ /* 0x000362000c1e1d00 */
[----:B------:R-:W-:Y:S11]  /*4d90*/  ISETP.GE.AND P0, PT, R24, c[0x0][0x27c], PT ;  /* 0x00009f0018007a0c */ /* 0x000ff60003f06270 */
[----:B------:R-:W-:Y:S02]  /*4da0*/  @!UPT UIADD3 URZ, URZ, URZ, URZ ;  /* 0x0000003f3f3ff290 */ /* 0x000fe4000fffe03f */
[----:B------:R1:W5:Y:S04]  /*4db0*/  @!P0 LDG.E.128 R16, [R8.64+0x40] ;  /* 0x0000400608108981 */ /* 0x000368000c1e1d00 */
[----:B------:R1:W5:Y:S01]  /*4dc0*/  @!P0 LDG.E.128 R48, [R2.64+0x40] ;  /* 0x0000400602308981 */ /* 0x000362000c1e1d00 */
[----:B------:R-:W-:Y:S11]  /*4dd0*/  ISETP.GE.AND P0, PT, R25, c[0x0][0x27c], PT ;  /* 0x00009f0019007a0c */ /* 0x000ff60003f06270 */
[----:B------:R-:W-:Y:S02]  /*4de0*/  @!UPT UIADD3 URZ, URZ, URZ, URZ ;  /* 0x0000003f3f3ff290 */ /* 0x000fe4000fffe03f */
[----:B------:R1:W5:Y:S04]  /*4df0*/  @!P0 LDG.E.128 R20, [R8.64+0x80] ;  /* 0x0000800608148981 */ /* 0x000368000c1e1d00 */
[----:B------:R1:W5:Y:S02]  /*4e00*/  @!P0 LDG.E.128 R52, [R2.64+0x80] ;  /* 0x0000800602348981 */ /* 0x000364000c1e1d00 */
.L_x_174:
[----:B------:R-:W-:Y:S05]  /*4e10*/  BSYNC B0 ;  /* 0x0000000000007941 */ /* 0x000fea0003800000 */
.L_x_173:
[----:B------:R-:W-:Y:S04]  /*4e20*/  IADD3 R67, P0, R154, R10, RZ ;  /* 0x0000000a9a437210 */ /* 0x000fe80007f1e0ff */
[----:B------:R-:W-:Y:S01]  /*4e30*/  IADD3.X R66, R12, R129, RZ, P0, !PT ;  /* 0x000000810c427210 */ /* 0x000fe200007fe4ff */
        /* <DEDUP_REMOVED lines=25> */
[----:B------:R-:W-:Y:S02]  /*4fd0*/  PRMT R57, R3, 0x5410, R8 ;  /* 0x0000541003397816 */ /* 0x000fe40000000008 */
[----:B------:R-:W-:Y:S01]  /*4fe0*/  PRMT R56, R2, 0x5410, R0 ;  /* 0x0000541002387816 */ /* 0x000fe20000000000 */
[----:B------:R-:W-:-:S05]  /*4ff0*/  @P0 BRA `(.L_x_176) ;  /* 0x0000077000000947 */ /* 0x000fca0003800000 */
[----:B------:R-:W-:Y:S01]  /*5000*/  ISETP.GE.AND P2, PT, R82, c[0x0][0x1d4], PT ;  /* 0x0000750052007a0c */ /* 0x000fe20003f46270 */
[----:B------:R-:W-:Y:S01]  /*5010*/  LDS.128 R12, [R110+0x6100] ;  /* 0x006100006e0c7984 */ /* 0x000fe20000000c00 */
[-C--:B------:R-:W-:Y:S01]  /*5020*/  IADD3 R0, P1, P0, R74, R67.reuse, R103 ;  /* 0x000000434a007210 */ /* 0x080fe2000783e067 */
[----:B------:R-:W-:Y:S01]  /*5030*/  IMAD.MOV.U32 R36, RZ, RZ, R32 ;  /* 0x000000ffff247224 */ /* 0x000fe200078e0020 */
[----:B------:R-:W-:Y:S01]  /*5040*/  MOV R30, R34 ;  /* 0x00000022001e7202 */ /* 0x000fe20000000f00 */
[----:B------:R-:W-:Y:S01]  /*5050*/  IMAD.MOV.U32 R9, RZ, RZ, R4 ;  /* 0x000000ffff097224 */ /* 0x000fe200078e0004 */
[-C--:B------:R-:W-:Y:S01]  /*5060*/  IADD3.X R3, R76, R66.reuse, R118, P1, P0 ;  /* 0x000000424c037210 */ /* 0x080fe20000fe0476 */
[----:B------:R-:W-:Y:S02]  /*5070*/  IMAD.MOV.U32 R38, RZ, RZ, R33 ;  /* 0x000000ffff267224 */ /* 0x000fe400078e0021 */
[----:B------:R-:W1:Y:S04]  /*5080*/  LDS.128 R44, [R120+0x6100] ;  /* 0x00610000782c7984 */ /* 0x000e680000000c00 */
[----:B------:R-:W-:Y:S04]  /*5090*/  @!P2 IADD3 R2, P1, P0, R74, R67, R82 ;  /* 0x000000434a02a210 */ /* 0x000fe8000783e052 */
[----:B------:R-:W-:Y:S02]  /*50a0*/  @!P2 IADD3.X R8, R76, R66, R113, P1, P0 ;  /* 0x000000424c08a210 */ /* 0x000fe40000fe0471 */
[C---:B------:R-:W-:Y:S04]  /*50b0*/  LEA R64, P0, R0.reuse, c[0x0][0x1c8], 0x1 ;  /* 0x0000720000407a11 */ /* 0x040fe800078008ff */
[----:B------:R-:W-:Y:S01]  /*50c0*/  LEA.HI.X R65, R0, c[0x0][0x1cc], R3, 0x1, P0 ;  /* 0x0000730000417a11 */ /* 0x000fe200000f0c03 */
[----:B------:R-:W-:Y:S01]  /*50d0*/  IMAD.MOV.U32 R3, RZ, RZ, R6 ;  /* 0x000000ffff037224 */ /* 0x000fe200078e0006 */
[C---:B------:R-:W-:Y:S04]  /*50e0*/  @!P2 LEA R62, P0, R2.reuse, c[0x0][0x1c8], 0x1 ;  /* 0x00007200023eaa11 */ /* 0x040fe800078008ff */
[----:B------:R-:W-:Y:S01]  /*50f0*/  @!P2 LEA.HI.X R63, R2, c[0x0][0x1cc], R8, 0x1, P0 ;  /* 0x00007300023faa11 */ /* 0x000fe200000f0c08 */
[----:B------:R-:W-:Y:S01]  /*5100*/  IMAD.MOV.U32 R8, RZ, RZ, R5 ;  /* 0x000000ffff087224 */ /* 0x000fe200078e0005 */
[----:B------:R-:W-:Y:S01]  /*5110*/  ISETP.GE.AND P0, PT, R100, c[0x0][0x27c], PT ;  /* 0x00009f0064007a0c */ /* 0x000fe20003f06270 */
[----:B------:R-:W-:Y:S11]  /*5120*/  IMAD.MOV.U32 R2, RZ, RZ, R7 ;  /* 0x000000ffff027224 */ /* 0x000ff600078e0007 */
[----:B------:R-:W-:Y:S01]  /*5130*/  @!UPT UIADD3 URZ, URZ, URZ, URZ ;  /* 0x0000003f3f3ff290 */ /* 0x000fe2000fffe03f */
[----:B------:R-:W-:Y:S02]  /*5140*/  @!P0 SHF.R.U64 R31, R34, 0x10, R35 ;  /* 0x00000010221f8819 */ /* 0x000fe40000001223 */
[----:B------:R-:W-:Y:S02]  /*5150*/  @!P0 SHF.R.U32.HI R0, RZ, 0x10, R7 ;  /* 0x00000010ff008819 */ /* 0x000fe40000011607 */
[----:B------:R-:W-:Y:S01]  /*5160*/  @!P0 SHF.R.U64 R37, R32, 0x10, R33 ;  /* 0x0000001020258819 */ /* 0x000fe20000001221 */
[----:B------:R-:W-:Y:S01]  /*5170*/  IMAD.MOV.U32 R32, RZ, RZ, R35 ;  /* 0x000000ffff207224 */ /* 0x000fe200078e0023 */
[----:B-1----:R-:W-:Y:S02]  /*5180*/  @!P0 LOP3.LUT R34, R45, 0xffff0000, RZ, 0xc0, !PT ;  /* 0xffff00002d228812 */ /* 0x002fe400078ec0ff */
[C---:B------:R-:W-:Y:S02]  /*5190*/  @!P0 SHF.L.U32 R40, R47.reuse, 0x10, RZ ;  /* 0x000000102f288819 */ /* 0x040fe400000006ff */
[----:B------:R-:W-:Y:S02]  /*51a0*/  @!P0 LOP3.LUT R42, R47, 0xffff0000, RZ, 0xc0, !PT ;  /* 0xffff00002f2a8812 */ /* 0x000fe400078ec0ff */
[----:B------:R-:W-:Y:S02]  /*51b0*/  @!P0 SHF.R.U64 R10, R4, 0x10, R5 ;  /* 0x00000010040a8819 */ /* 0x000fe40000001205 */
[----:B------:R-:W-:Y:S02]  /*51c0*/  @!P0 SHF.R.U32.HI R33, RZ, 0x10, R33 ;  /* 0x00000010ff218819 */ /* 0x000fe40000011621 */
[----:B------:R-:W-:Y:S02]  /*51d0*/  @!P0 SHF.R.U32.HI R29, RZ, 0x10, R35 ;  /* 0x00000010ff1d8819 */ /* 0x000fe40000011623 */
[----:B------:R-:W-:Y:S02]  /*51e0*/  @!P0 PRMT R35, R36, 0x5410, R37 ;  /* 0x0000541024238816 */ /* 0x000fe40000000025 */
[----:B------:R-:W-:Y:S02]  /*51f0*/  @!P0 SHF.L.U32 R36, R46, 0x10, RZ ;  /* 0x000000102e248819 */ /* 0x000fe400000006ff */
[----:B------:R-:W-:Y:S02]  /*5200*/  @!P0 PRMT R33, R38, 0x5410, R33 ;  /* 0x0000541026218816 */ /* 0x000fe40000000021 */
[----:B------:R-:W-:Y:S02]  /*5210*/  @!P0 LOP3.LUT R38, R46, 0xffff0000, RZ, 0xc0, !PT ;  /* 0xffff00002e268812 */ /* 0x000fe400078ec0ff */
[----:B------:R-:W-:Y:S01]  /*5220*/  @!P0 PRMT R41, R32, 0x5410, R29 ;  /* 0x0000541020298816 */ /* 0x000fe2000000001d */
[----:B------:R-:W-:Y:S01]  /*5230*/  @!P0 IMAD.U32 R32, R45, 0x10000, RZ ;  /* 0x000100002d208824 */ /* 0x000fe200078e00ff */
[----:B------:R-:W-:Y:S01]  /*5240*/  @!P0 PRMT R37, R30, 0x5410, R31 ;  /* 0x000054101e258816 */ /* 0x000fe2000000001f */
[C---:B------:R-:W-:Y:S01]  /*5250*/  @!P0 IMAD.U32 R31, R33.reuse, 0x10000, RZ ;  /* 0x00010000211f8824 */ /* 0x040fe200078e00ff */
[----:B------:R-:W-:Y:S02]  /*5260*/  @!P0 LOP3.LUT R33, R33, 0xffff0000, RZ, 0xc0, !PT ;  /* 0xffff000021218812 */ /* 0x000fe400078ec0ff */
[----:B------:R-:W-:Y:S02]  /*5270*/  @!P0 SHF.R.U32.HI R4, RZ, 0x10, R5 ;  /* 0x00000010ff048819 */ /* 0x000fe40000011605 */
[----:B------:R-:W-:Y:S02]  /*5280*/  @!P0 SHF.R.U64 R5, R6, 0x10, R7 ;  /* 0x0000001006058819 */ /* 0x000fe40000001207 */
[----:B------:R-:W-:Y:S02]  /*5290*/  @!P0 PRMT R7, R9, 0x5410, R10 ;  /* 0x0000541009078816 */ /* 0x000fe4000000000a */
[----:B------:R-:W-:Y:S02]  /*52a0*/  @!P0 SHF.L.U32 R9, R44, 0x10, RZ ;  /* 0x000000102c098819 */ /* 0x000fe400000006ff */
[----:B------:R-:W-:Y:S01]  /*52b0*/  @!P0 PRMT R10, R2, 0x5410, R0 ;  /* 0x00005410020a8816 */ /* 0x000fe20000000000 */
[----:B------:R-:W-:Y:S01]  /*52c0*/  @!P0 IMAD.U32 R0, R12, 0x10000, RZ ;  /* 0x000100000c008824 */ /* 0x000fe200078e00ff */
[----:B------:R-:W-:Y:S01]  /*52d0*/  @!P0 PRMT R6, R8, 0x5410, R4 ;  /* 0x0000541008068816 */ /* 0x000fe20000000004 */
[----:B------:R-:W-:Y:S01]  /*52e0*/  @!P0 IMAD.U32 R2, R7, 0x10000, RZ ;  /* 0x0001000007028824 */ /* 0x000fe200078e00ff */
[----:B------:R-:W-:Y:S01]  /*52f0*/  @!P0 PRMT R8, R3, 0x5410, R5 ;  /* 0x0000541003088816 */ /* 0x000fe20000000005 */
[----:B------:R-:W-:Y:S01]  /*5300*/  @!P0 IMAD.U32 R5, R35, 0x10000, RZ ;  /* 0x0001000023058824 */ /* 0x000fe200078e00ff */
[----:B------:R-:W-:Y:S01]  /*5310*/  @!P0 SHF.L.U32 R3, R13, 0x10, RZ ;  /* 0x000000100d038819 */ /* 0x000fe200000006ff */
[C---:B------:R-:W-:Y:S01]  /*5320*/  @!P0 IMAD.U32 R4, R6.reuse, 0x10000, RZ ;  /* 0x0001000006048824 */ /* 0x040fe200078e00ff */
[----:B------:R-:W-:Y:S01]  /*5330*/  @!P0 LOP3.LUT R6, R6, 0xffff0000, RZ, 0xc0, !PT ;  /* 0xffff000006068812 */ /* 0x000fe200078ec0ff */
[C---:B------:R-:W-:Y:S01]  /*5340*/  @!P0 FMUL.FTZ R29, R0.reuse, R5 ;  /* 0x00000005001d8220 */ /* 0x040fe20000410000 */
[----:B------:R-:W-:Y:S01]  /*5350*/  @!P0 LOP3.LUT R7, R7, 0xffff0000, RZ, 0xc0, !PT ;  /* 0xffff000007078812 */ /* 0x000fe200078ec0ff */
[-C--:B------:R-:W-:Y:S02]  /*5360*/  @!P0 FMUL.FTZ R0, R0, R2.reuse ;  /* 0x0000000200008220 */ /* 0x080fe40000410000 */
[----:B------:R-:W-:Y:S02]  /*5370*/  @!P0 FMUL.FTZ R30, R3, R31 ;  /* 0x0000001f031e8220 */ /* 0x000fe40000410000 */
[----:B------:R-:W-:Y:S01]  /*5380*/  @!P0 FFMA.FTZ R73, R9, R2, -R29 ;  /* 0x0000000209498223 */ /* 0x000fe2000001081d */
[----:B------:R-:W-:Y:S01]  /*5390*/  @!P0 LOP3.LUT R2, R13, 0xffff0000, RZ, 0xc0, !PT ;  /* 0xffff00000d028812 */ /* 0x000fe200078ec0ff */
[----:B------:R-:W-:Y:S01]  /*53a0*/  @!P0 FFMA.FTZ R0, R5, R9, R0 ;  /* 0x0000000905008223 */ /* 0x000fe20000010000 */
[----:B------:R-:W-:Y:S01]  /*53b0*/  @!P0 LOP3.LUT R5, R12, 0xffff0000, RZ, 0xc0, !PT ;  /* 0xffff00000c058812 */ /* 0x000fe200078ec0ff */
[-C--:B------:R-:W-:Y:S01]  /*53c0*/  @!P0 FFMA.FTZ R72, R32, R4.reuse, -R30 ;  /* 0x0000000420488223 */ /* 0x080fe2000001081e */
[----:B------:R-:W-:Y:S01]  /*53d0*/  @!P0 LOP3.LUT R30, R44, 0xffff0000, RZ, 0xc0, !PT ;  /* 0xffff00002c1e8812 */ /* 0x000fe200078ec0ff */
[C---:B------:R-:W-:Y:S01]  /*53e0*/  @!P0 FMUL.FTZ R9, R2.reuse, R33 ;  /* 0x0000002102098220 */ /* 0x040fe20000410000 */
[----:B------:R-:W-:Y:S01]  /*53f0*/  @!P0 LOP3.LUT R29, R35, 0xffff0000, RZ, 0xc0, !PT ;  /* 0xffff0000231d8812 */ /* 0x000fe200078ec0ff */
[----:B------:R-:W-:Y:S02]  /*5400*/  @!P0 FMUL.FTZ R3, R3, R4 ;  /* 0x0000000403038220 */ /* 0x000fe40000410000 */
[-C--:B------:R-:W-:Y:S02]  /*5410*/  @!P0 FMUL.FTZ R4, R2, R6.reuse ;  /* 0x0000000602048220 */ /* 0x080fe40000410000 */
[----:B------:R-:W-:Y:S02]  /*5420*/  @!P0 FMUL.FTZ R35, R5, R29 ;  /* 0x0000001d05238220 */ /* 0x000fe40000410000 */
[----:B------:R-:W-:Y:S01]  /*5430*/  @!P0 FFMA.FTZ R71, R34, R6, -R9 ;  /* 0x0000000622478223 */ /* 0x000fe20000010809 */
[----:B------:R-:W-:Y:S01]  /*5440*/  @!P0 LOP3.LUT R6, R14, 0xffff0000, RZ, 0xc0, !PT ;  /* 0xffff00000e068812 */ /* 0x000fe200078ec0ff */
[-C--:B------:R-:W-:Y:S02]  /*5450*/  @!P0 FFMA.FTZ R70, R30, R7.reuse, -R35 ;  /* 0x000000071e468223 */ /* 0x080fe40000010823 */
[C---:B------:R-:W-:Y:S01]  /*5460*/  @!P0 IMAD.U32 R35, R37.reuse, 0x10000, RZ ;  /* 0x0001000025238824 */ /* 0x040fe200078e00ff */
[----:B------:R-:W-:Y:S01]  /*5470*/  @!P0 LOP3.LUT R37, R37, 0xffff0000, RZ, 0xc0, !PT ;  /* 0xffff000025258812 */ /* 0x000fe200078ec0ff */
[----:B------:R-:W-:Y:S02]  /*5480*/  @!P0 FMUL.FTZ R2, R5, R7 ;  /* 0x0000000705028220 */ /* 0x000fe40000410000 */
[----:B------:R-:W-:Y:S02]  /*5490*/  @!P0 IMAD.U32 R5, R14, 0x10000, RZ ;  /* 0x000100000e058824 */ /* 0x000fe400078e00ff */
[C---:B------:R-:W-:Y:S01]  /*54a0*/  @!P0 IMAD.U32 R7, R8.reuse, 0x10000, RZ ;  /* 0x0001000008078824 */ /* 0x040fe200078e00ff */
[----:B------:R-:W-:Y:S01]  /*54b0*/  @!P0 LOP3.LUT R8, R8, 0xffff0000, RZ, 0xc0, !PT ;  /* 0xffff000008088812 */ /* 0x000fe200078ec0ff */
[C---:B------:R-:W-:Y:S02]  /*54c0*/  @!P0 FMUL.FTZ R39, R6.reuse, R37 ;  /* 0x0000002506278220 */ /* 0x040fe40000410000 */
[----:B------:R-:W-:Y:S02]  /*54d0*/  @!P0 FMUL.FTZ R9, R5, R35 ;  /* 0x0000002305098220 */ /* 0x000fe40000410000 */
[-C--:B------:R-:W-:Y:S02]  /*54e0*/  @!P0 FMUL.FTZ R6, R6, R8.reuse ;  /* 0x0000000806068220 */ /* 0x080fe40000410000 */
[----:B------:R-:W-:Y:S01]  /*54f0*/  @!P0 FFMA.FTZ R68, R38, R8, -R39 ;  /* 0x0000000826448223 */ /* 0x000fe20000010827 */
[----:B------:R-:W-:Y:S01]  /*5500*/  @!P0 LOP3.LUT R8, R15, 0xffff0000, RZ, 0xc0, !PT ;  /* 0xffff00000f088812 */ /* 0x000fe200078ec0ff */
[C---:B------:R-:W-:Y:S01]  /*5510*/  @!P0 IMAD.U32 R39, R41.reuse, 0x10000, RZ ;  /* 0x0001000029278824 */ /* 0x040fe200078e00ff */
[----:B------:R-:W-:Y:S01]  /*5520*/  @!P0 LOP3.LUT R41, R41, 0xffff0000, RZ, 0xc0, !PT ;  /* 0xffff000029298812 */ /* 0x000fe200078ec0ff */
[-C--:B------:R-:W-:Y:S02]  /*5530*/  @!P0 FMUL.FTZ R5, R5, R7.reuse ;  /* 0x0000000705058220 */ /* 0x080fe40000410000 */
[----:B------:R-:W-:Y:S02]  /*5540*/  @!P0 FFMA.FTZ R69, R36, R7, -R9 ;  /* 0x0000000724458223 */ /* 0x000fe40000010809 */
[----:B------:R-:W-:Y:S02]  /*5550*/  @!P0 IMAD.U32 R7, R15, 0x10000, RZ ;  /* 0x000100000f078824 */ /* 0x000fe400078e00ff */
[C---:B------:R-:W-:Y:S01]  /*5560*/  @!P0 IMAD.U32 R9, R10.reuse, 0x10000, RZ ;  /* 0x000100000a098824 */ /* 0x040fe200078e00ff */
[----:B------:R-:W-:Y:S01]  /*5570*/  @!P0 LOP3.LUT R10, R10, 0xffff0000, RZ, 0xc0, !PT ;  /* 0xffff00000a0a8812 */ /* 0x000fe200078ec0ff */
[----:B------:R-:W-:Y:S01]  /*5580*/  @!P0 FFMA.FTZ R2, R29, R30, R2 ;  /* 0x0000001e1d028223 */ /* 0x000fe20000010002 */
[----:B------:R-:W-:Y:S01]  /*5590*/  @!P0 F2FP.BF16.PACK_AB R29, R68, R69 ;  /* 0x00000045441d823e */ /* 0x000fe200000010ff */
[----:B------:R-:W-:Y:S02]  /*55a0*/  @!P0 FMUL.FTZ R43, R7, R39 ;  /* 0x00000027072b8220 */ /* 0x000fe40000410000 */
[----:B------:R-:W-:Y:S02]  /*55b0*/  @!P0 FMUL.FTZ R61, R8, R41 ;  /* 0x00000029083d8220 */ /* 0x000fe40000410000 */
[----:B------:R-:W-:Y:S02]  /*55c0*/  @!P0 FFMA.FTZ R3, R31, R32, R3 ;  /* 0x000000201f038223 */ /* 0x000fe40000010003 */
[----:B------:R-:W-:Y:S02]  /*55d0*/  @!P0 FFMA.FTZ R4, R33, R34, R4 ;  /* 0x0000002221048223 */ /* 0x000fe40000010004 */
[----:B------:R-:W-:Y:S02]  /*55e0*/  @!P0 FFMA.FTZ R43, R40, R9, -R43 ;  /* 0x00000009282b8223 */ /* 0x000fe4000001082b */
[----:B------:R-:W-:Y:S01]  /*55f0*/  @!P0 FFMA.FTZ R61, R42, R10, -R61 ;  /* 0x0000000a2a3d8223 */ /* 0x000fe2000001083d */
[----:B------:R-:W-:Y:S01]  /*5600*/  @!P0 F2FP.BF16.PACK_AB R3, R4, R3 ;  /* 0x000000030403823e */ /* 0x000fe200000010ff */
[----:B------:R-:W-:Y:S01]  /*5610*/  @!P0 FMUL.FTZ R7, R7, R9 ;  /* 0x0000000907078220 */ /* 0x000fe20000410000 */
[----:B------:R-:W-:Y:S01]  /*5620*/  @!P0 F2FP.BF16.PACK_AB R9, R70, R73 ;  /* 0x000000494609823e */ /* 0x000fe200000010ff */
[----:B------:R-:W-:Y:S01]  /*5630*/  @!P0 FFMA.FTZ R5, R35, R36, R5 ;  /* 0x0000002423058223 */ /* 0x000fe20000010005 */
[----:B------:R-:W-:Y:S01]  /*5640*/  @!P0 F2FP.BF16.PACK_AB R30, R61, R43 ;  /* 0x0000002b3d1e823e */ /* 0x000fe200000010ff */
[----:B------:R-:W-:Y:S01]  /*5650*/  @!P0 FMUL.FTZ R8, R8, R10 ;  /* 0x0000000a08088220 */ /* 0x000fe20000410000 */
[----:B------:R-:W-:Y:S01]  /*5660*/  @!P0 F2FP.BF16.PACK_AB R10, R71, R72 ;  /* 0x00000048470a823e */ /* 0x000fe200000010ff */
[----:B------:R-:W-:Y:S01]  /*5670*/  @!P0 FFMA.FTZ R6, R37, R38, R6 ;  /* 0x0000002625068223 */ /* 0x000fe20000010006 */
[----:B------:R-:W-:Y:S01]  /*5680*/  @!P0 MOV R44, R9 ;  /* 0x00000009002c8202 */ /* 0x000fe20000000f00 */
[----:B------:R-:W-:Y:S01]  /*5690*/  @!P0 FFMA.FTZ R7, R39, R40, R7 ;  /* 0x0000002827078223 */ /* 0x000fe20000010007 */
[----:B------:R-:W-:Y:S01]  /*56a0*/  @!P0 MOV R47, R30 ;  /* 0x0000001e002f8202 */ /* 0x000fe20000000f00 */
[----:B------:R-:W-:Y:S01]  /*56b0*/  @!P0 FFMA.FTZ R8, R41, R42, R8 ;  /* 0x0000002a29088223 */ /* 0x000fe20000010008 */
[----:B------:R-:W-:Y:S01]  /*56c0*/  @!P0 F2FP.BF16.PACK_AB R9, R2, R0 ;  /* 0x000000000209823e */ /* 0x000fe200000010ff */
[----:B------:R-:W-:Y:S01]  /*56d0*/  @!P0 IMAD.MOV.U32 R45, RZ, RZ, R10 ;  /* 0x000000ffff2d8224 */ /* 0x000fe200078e000a */
[----:B------:R-:W-:Y:S01]  /*56e0*/  @!P0 F2FP.BF16.PACK_AB R2, R6, R5 ;  /* 0x000000050602823e */ /* 0x000fe200000010ff */
[----:B------:R-:W-:Y:S01]  /*56f0*/  @!P0 IMAD.MOV.U32 R46, RZ, RZ, R29 ;  /* 0x000000ffff2e8224 */ /* 0x000fe200078e001d */
[----:B------:R-:W-:Y:S01]  /*5700*/  @!P0 F2FP.BF16.PACK_AB R0, R8, R7 ;  /* 0x000000070800823e */ /* 0x000fe200000010ff */
[----:B------:R-:W-:Y:S01]  /*5710*/  @!P0 IMAD.MOV.U32 R12, RZ, RZ, R9 ;  /* 0x000000ffff0c8224 */ /* 0x000fe200078e0009 */
[----:B------:R-:W-:Y:S01]  /*5720*/  @!P0 MOV R14, R2 ;  /* 0x00000002000e8202 */ /* 0x000fe20000000f00 */
[----:B------:R-:W-:Y:S01]  /*5730*/  @!P0 IMAD.MOV.U32 R13, RZ, RZ, R3 ;  /* 0x000000ffff0d8224 */ /* 0x000fe200078e0003 */
[----:B------:R1:W-:Y:S01]  /*5740*/  STG.E.128 [R64.64], R44 ;  /* 0x0000002c40007986 */ /* 0x0003e2000c101d06 */
[----:B------:R-:W-:Y:S07]  /*5750*/  @!P0 IMAD.MOV.U32 R15, RZ, RZ, R0 ;  /* 0x000000ffff0f8224 */ /* 0x000fee00078e0000 */
[----:B------:R1:W-:Y:S02]  /*5760*/  @!P2 STG.E.128 [R62.64], R12 ;  /* 0x0000000c3e00a986 */ /* 0x0003e4000c101d06 */
.L_x_176:
[----:B------:R-:W-:Y:S05]  /*5770*/  BSYNC B0 ;  /* 0x0000000000007941 */ /* 0x000fea0003800000 */
.L_x_175:
[----:B------:R-:W-:Y:S01]  /*5780*/  ISETP.GE.AND P0, PT, R24, c[0x0][0x1d4], PT ;  /* 0x0000750018007a0c */ /* 0x000fe20003f06270 */
[----:B------:R-:W-:Y:S01]  /*5790*/  @!UPT UIADD3 URZ, URZ, URZ, URZ ;  /* 0x0000003f3f3ff290 */ /* 0x000fe2000fffe03f */
[----:B------:R-:W-:Y:S11]  /*57a0*/  BSSY B0, `(.L_x_177) ;  /* 0x0000071000007945 */ /* 0x000ff60003800000 */
[----:B------:R-:W-:-:S05]  /*57b0*/  @P0 BRA `(.L_x_178) ;  /* 0x000006f000000947 */ /* 0x000fca0003800000 */
[----:B------:R-:W-:Y:S01]  /*57c0*/  ISETP.GE.AND P2, PT, R79, c[0x0][0x1d4], PT ;  /* 0x000075004f007a0c */ /* 0x000fe20003f46270 */
[----:B-1----:R-:W-:Y:S01]  /*57d0*/  LDS.128 R12, [R109+0x6100] ;  /* 0x006100006d0c7984 */ /* 0x002fe20000000c00 */
[-C--:B------:R-:W-:Y:S04]  /*57e0*/  IADD3 R0, P1, P0, R74, R67.reuse, R102 ;  /* 0x000000434a007210 */ /* 0x080fe8000783e066 */
[-C--:B------:R-:W-:Y:S03]  /*57f0*/  IADD3.X R3, R76, R66.reuse, R117, P1, P0 ;  /* 0x000000424c037210 */ /* 0x080fe60000fe0475 */
[----:B------:R-:W1:Y:S04]  /*5800*/  LDS.128 R40, [R119+0x6100] ;  /* 0x0061000077287984 */ /* 0x000e680000000c00 */
[----:B------:R-:W-:Y:S04]  /*5810*/  @!P2 IADD3 R2, P1, P0, R74, R67, R79 ;  /* 0x000000434a02a210 */ /* 0x000fe8000783e04f */
[----:B------:R-:W-:Y:S02]  /*5820*/  @!P2 IADD3.X R4, R76, R66, R112, P1, P0 ;  /* 0x000000424c04a210 */ /* 0x000fe40000fe0470 */
[C---:B------:R-:W-:Y:S04]  /*5830*/  LEA R46, P0, R0.reuse, c[0x0][0x1c8], 0x1 ;  /* 0x00007200002e7a11 */ /* 0x040fe800078008ff */
[----:B------:R-:W-:Y:S02]  /*5840*/  LEA.HI.X R47, R0, c[0x0][0x1cc], R3, 0x1, P0 ;  /* 0x00007300002f7a11 */ /* 0x000fe400000f0c03 */
[C---:B------:R-:W-:Y:S04]  /*5850*/  @!P2 LEA R44, P0, R2.reuse, c[0x0][0x1c8], 0x1 ;  /* 0x00007200022caa11 */ /* 0x040fe800078008ff */
[----:B------:R-:W-:Y:S02]  /*5860*/  @!P2 LEA.HI.X R45, R2, c[0x0][0x1cc], R4, 0x1, P0 ;  /* 0x00007300022daa11 */ /* 0x000fe400000f0c04 */
[----:B------:R-:W-:Y:S11]  /*5870*/  ISETP.GE.AND P0, PT, R24, c[0x0][0x27c], PT ;  /* 0x00009f0018007a0c */ /* 0x000ff60003f06270 */
[----:B------:R-:W-:Y:S02]  /*5880*/  @!UPT UIADD3 URZ, URZ, URZ, URZ ;  /* 0x0000003f3f3ff290 */ /* 0x000fe4000fffe03f */
[----:B------:R-:W-:Y:S02]  /*5890*/  @!P0 SHF.R.U32.HI R3, RZ, 0x10, R17 ;  /* 0x00000010ff038819 */ /* 0x000fe40000011611 */
[----:B------:R-:W-:Y:S02]  /*58a0*/  @!P0 SHF.R.U64 R2, R18, 0x10, R19 ;  /* 0x0000001012028819 */ /* 0x000fe40000001213 */
[----:B------:R-:W-:Y:S01]  /*58b0*/  @!P0 SHF.R.U64 R5, R48, 0x10, R49 ;  /* 0x0000001030058819 */ /* 0x000fe20000001231 */
[----:B-1----:R-:W-:Y:S01]  /*58c0*/  @!P0 IMAD.U32 R10, R40, 0x10000, RZ ;  /* 0x00010000280a8824 */ /* 0x002fe200078e00ff */
[C---:B------:R-:W-:Y:S01]  /*58d0*/  @!P0 LOP3.LUT R36, R43.reuse, 0xffff0000, RZ, 0xc0, !PT ;  /* 0xffff00002b248812 */ /* 0x040fe200078ec0ff */
[----:B------:R-:W-:Y:S01]  /*58e0*/  @!P0 IMAD.U32 R34, R43, 0x10000, RZ ;  /* 0x000100002b228824 */ /* 0x000fe200078e00ff */
[C---:B------:R-:W-:Y:S01]  /*58f0*/  @!P0 LOP3.LUT R32, R42.reuse, 0xffff0000, RZ, 0xc0, !PT ;  /* 0xffff00002a208812 */ /* 0x040fe200078ec0ff */
[----:B------:R-:W-:Y:S01]  /*5900*/  @!P0 IMAD.U32 R30, R42, 0x10000, RZ ;  /* 0x000100002a1e8824 */ /* 0x000fe200078e00ff */
[----:B------:R-:W-:Y:S01]  /*5910*/  @!P0 PRMT R9, R26, 0x5432, R2 ;  /* 0x000054321a098816 */ /* 0x000fe20000000002 */
[----:B------:R-:W-:Y:S01]  /*5920*/  @!P0 IMAD.U32 R2, R12, 0x10000, RZ ;  /* 0x000100000c028824 */ /* 0x000fe200078e00ff */
[----:B------:R-:W-:Y:S02]  /*5930*/  @!P0 SHF.R.U64 R0, R16, 0x10, R17 ;  /* 0x0000001010008819 */ /* 0x000fe40000001211 */
[----:B------:R-:W-:Y:S02]  /*5940*/  @!P0 PRMT R16, R56, 0x5410, R5 ;  /* 0x0000541038108816 */ /* 0x000fe40000000005 */
[C---:B------:R-:W-:Y:S02]  /*5950*/  @!P0 PRMT R5, R11.reuse, 0x5410, R3 ;  /* 0x000054100b058816 */ /* 0x040fe40000000003 */
[----:B------:R-:W-:Y:S02]  /*5960*/  @!P0 LOP3.LUT R3, R12, 0xffff0000, RZ, 0xc0, !PT ;  /* 0xffff00000c038812 */ /* 0x000fe400078ec0ff */
[----:B------:R-:W-:Y:S02]  /*5970*/  @!P0 SHF.R.U32.HI R8, RZ, 0x10, R51 ;  /* 0x00000010ff088819 */ /* 0x000fe40000011633 */
[----:B------:R-:W-:Y:S02]  /*5980*/  @!P0 SHF.R.U32.HI R6, RZ, 0x10, R49 ;  /* 0x00000010ff068819 */ /* 0x000fe40000011631 */
[----:B------:R-:W-:Y:S02]  /*5990*/  @!P0 SHF.R.U32.HI R4, RZ, 0x10, R19 ;  /* 0x00000010ff048819 */ /* 0x000fe40000011613 */
[----:B------:R-:W-:Y:S02]  /*59a0*/  @!P0 PRMT R0, R11, 0x5432, R0 ;  /* 0x000054320b008816 */ /* 0x000fe40000000000 */
[----:B------:R-:W-:Y:S02]  /*59b0*/  @!P0 LOP3.LUT R11, R16, 0xffff0000, RZ, 0xc0, !PT ;  /* 0xffff0000100b8812 */ /* 0x000fe400078ec0ff */
[----:B------:R-:W-:Y:S02]  /*59c0*/  @!P0 SHF.R.U64 R7, R50, 0x10, R51 ;  /* 0x0000001032078819 */ /* 0x000fe40000001233 */
[----:B------:R-:W-:Y:S01]  /*59d0*/  @!P0 PRMT R29, R57, 0x5410, R8 ;  /* 0x00005410391d8816 */ /* 0x000fe20000000008 */
[----:B------:R-:W-:Y:S01]  /*59e0*/  @!P0 IMAD.U32 R8, R16, 0x10000, RZ ;  /* 0x0001000010088824 */ /* 0x000fe200078e00ff */
[----:B------:R-:W-:Y:S01]  /*59f0*/  @!P0 LOP3.LUT R16, R40, 0xffff0000, RZ, 0xc0, !PT ;  /* 0xffff000028108812 */ /* 0x000fe200078ec0ff */
[----:B------:R-:W-:Y:S01]  /*5a00*/  @!P0 FMUL.FTZ R18, R3, R11 ;  /* 0x0000000b03128220 */ /* 0x000fe20000410000 */
[----:B------:R-:W-:Y:S01]  /*5a10*/  @!P0 PRMT R19, R56, 0x5432, R6 ;  /* 0x0000543238138816 */ /* 0x000fe20000000006 */
[----:B------:R-:W-:Y:S01]  /*5a20*/  @!P0 FMUL.FTZ R17, R2, R8 ;  /* 0x0000000802118220 */ /* 0x000fe20000410000 */
[----:B------:R-:W-:Y:S01]  /*5a30*/  @!P0 PRMT R6, R26, 0x5410, R4 ;  /* 0x000054101a068816 */ /* 0x000fe20000000004 */
[----:B------:R-:W-:Y:S01]  /*5a40*/  @!P0 IMAD.U32 R33, R29, 0x10000, RZ ;  /* 0x000100001d218824 */ /* 0x000fe200078e00ff */
[----:B------:R-:W-:Y:S02]  /*5a50*/  @!P0 LOP3.LUT R26, R41, 0xffff0000, RZ, 0xc0, !PT ;  /* 0xffff0000291a8812 */ /* 0x000fe400078ec0ff */
[C---:B------:R-:W-:Y:S02]  /*5a60*/  @!P0 LOP3.LUT R4, R0.reuse, 0xffff0000, RZ, 0xc0, !PT ;  /* 0xffff000000048812 */ /* 0x040fe400078ec0ff */
[----:B------:R-:W-:Y:S02]  /*5a70*/  @!P0 LOP3.LUT R35, R29, 0xffff0000, RZ, 0xc0, !PT ;  /* 0xffff00001d238812 */ /* 0x000fe400078ec0ff */
[----:B------:R-:W-:Y:S01]  /*5a80*/  @!P0 PRMT R31, R57, 0x5432, R7 ;  /* 0x00005432391f8816 */ /* 0x000fe20000000007 */
[----:B------:R-:W-:Y:S02]  /*5a90*/  @!P0 IMAD.U32 R7, R0, 0x10000, RZ ;  /* 0x0001000000078824 */ /* 0x000fe400078e00ff */
[-C--:B------:R-:W-:Y:S02]  /*5aa0*/  @!P0 FFMA.FTZ R51, R16, R4.reuse, -R18 ;  /* 0x0000000410338223 */ /* 0x080fe40000010812 */
[-C--:B------:R-:W-:Y:S02]  /*5ab0*/  @!P0 FMUL.FTZ R0, R2, R7.reuse ;  /* 0x0000000702008220 */ /* 0x080fe40000410000 */
[----:B------:R-:W-:Y:S01]  /*5ac0*/  @!P0 FFMA.FTZ R56, R10, R7, -R17 ;  /* 0x000000070a388223 */ /* 0x000fe20000010811 */
[----:B------:R-:W-:Y:S01]  /*5ad0*/  @!P0 SHF.L.U32 R17, R19, 0x10, RZ ;  /* 0x0000001013118819 */ /* 0x000fe200000006ff */
[----:B------:R-:W-:Y:S01]  /*5ae0*/  @!P0 FMUL.FTZ R2, R3, R4 ;  /* 0x0000000403028220 */ /* 0x000fe20000410000 */
[C---:B------:R-:W-:Y:S01]  /*5af0*/  @!P0 LOP3.LUT R4, R13.reuse, 0xffff0000, RZ, 0xc0, !PT ;  /* 0xffff00000d048812 */ /* 0x040fe200078ec0ff */
[----:B------:R-:W-:Y:S01]  /*5b00*/  @!P0 IMAD.U32 R3, R13, 0x10000, RZ ;  /* 0x000100000d038824 */ /* 0x000fe200078e00ff */
[----:B------:R-:W-:Y:S01]  /*5b10*/  @!P0 LOP3.LUT R19, R19, 0xffff0000, RZ, 0xc0, !PT ;  /* 0xffff000013138812 */ /* 0x000fe200078ec0ff */
[C---:B------:R-:W-:Y:S01]  /*5b20*/  @!P0 IMAD.U32 R7, R5.reuse, 0x10000, RZ ;  /* 0x0001000005078824 */ /* 0x040fe200078e00ff */
[----:B------:R-:W-:Y:S01]  /*5b30*/  @!P0 LOP3.LUT R5, R5, 0xffff0000, RZ, 0xc0, !PT ;  /* 0xffff000005058812 */ /* 0x000fe200078ec0ff */
[----:B------:R-:W-:Y:S02]  /*5b40*/  @!P0 FFMA.FTZ R0, R8, R10, R0 ;  /* 0x0000000a08008223 */ /* 0x000fe40000010000 */
[C---:B------:R-:W-:Y:S02]  /*5b50*/  @!P0 FMUL.FTZ R10, R4.reuse, R19 ;  /* 0x00000013040a8220 */ /* 0x040fe40000410000 */
[----:B------:R-:W-:Y:S02]  /*5b60*/  @!P0 IMAD.U32 R18, R41, 0x10000, RZ ;  /* 0x0001000029128824 */ /* 0x000fe400078e00ff */
[----:B------:R-:W-:Y:S02]  /*5b70*/  @!P0 FMUL.FTZ R8, R3, R17 ;  /* 0x0000001103088220 */ /* 0x000fe40000410000 */
[-C--:B------:R-:W-:Y:S02]  /*5b80*/  @!P0 FMUL.FTZ R4, R4, R5.reuse ;  /* 0x0000000504048220 */ /* 0x080fe40000410000 */
[----:B------:R-:W-:Y:S01]  /*5b90*/  @!P0 FFMA.FTZ R49, R26, R5, -R10 ;  /* 0x000000051a318223 */ /* 0x000fe2000001080a */
[----:B------:R-:W-:Y:S01]  /*5ba0*/  @!P0 LOP3.LUT R5, R15, 0xffff0000, RZ, 0xc0, !PT ;  /* 0xffff00000f058812 */ /* 0x000fe200078ec0ff */
[-C--:B------:R-:W-:Y:S02]  /*5bb0*/  @!P0 FMUL.FTZ R3, R3, R7.reuse ;  /* 0x0000000703038220 */ /* 0x080fe40000410000 */
[----:B------:R-:W-:Y:S01]  /*5bc0*/  @!P0 FFMA.FTZ R50, R18, R7, -R8 ;  /* 0x0000000712328223 */ /* 0x000fe20000010808 */
[C---:B------:R-:W-:Y:S01]  /*5bd0*/  @!P0 SHF.L.U32 R8, R6.reuse, 0x10, RZ ;  /* 0x0000001006088819 */ /* 0x040fe200000006ff */
[----:B------:R-:W-:Y:S01]  /*5be0*/  @!P0 IMAD.U32 R7, R15, 0x10000, RZ ;  /* 0x000100000f078824 */ /* 0x000fe200078e00ff */
[----:B------:R-:W-:Y:S01]  /*5bf0*/  @!P0 LOP3.LUT R6, R6, 0xffff0000, RZ, 0xc0, !PT ;  /* 0xffff000006068812 */ /* 0x000fe200078ec0ff */
[----:B------:R-:W-:Y:S02]  /*5c00*/  @!P0 FMUL.FTZ R29, R5, R35 ;  /* 0x00000023051d8220 */ /* 0x000fe40000410000 */
[C---:B------:R-:W-:Y:S02]  /*5c10*/  @!P0 FMUL.FTZ R10, R7.reuse, R33 ;  /* 0x00000021070a8220 */ /* 0x040fe40000410000 */
[-C--:B------:R-:W-:Y:S02]  /*5c20*/  @!P0 FMUL.FTZ R7, R7, R8.reuse ;  /* 0x0000000807078220 */ /* 0x080fe40000410000 */
[----:B------:R-:W-:Y:S02]  /*5c30*/  @!P0 FFMA.FTZ R48, R34, R8, -R10 ;  /* 0x0000000822308223 */ /* 0x000fe4000001080a */
[-C--:B------:R-:W-:Y:S02]  /*5c40*/  @!P0 FMUL.FTZ R8, R5, R6.reuse ;  /* 0x0000000605088220 */ /* 0x080fe40000410000 */
[----:B------:R-:W-:Y:S01]  /*5c50*/  @!P0 FFMA.FTZ R39, R36, R6, -R29 ;  /* 0x0000000624278223 */ /* 0x000fe2000001081d */
[C---:B------:R-:W-:Y:S01]  /*5c60*/  @!P0 LOP3.LUT R6, R14.reuse, 0xffff0000, RZ, 0xc0, !PT ;  /* 0xffff00000e068812 */ /* 0x040fe200078ec0ff */
[C---:B------:R-:W-:Y:S01]  /*5c70*/  @!P0 IMAD.U32 R29, R31.reuse, 0x10000, RZ ;  /* 0x000100001f1d8824 */ /* 0x040fe200078e00ff */
[----:B------:R-:W-:Y:S01]  /*5c80*/  @!P0 LOP3.LUT R31, R31, 0xffff0000, RZ, 0xc0, !PT ;  /* 0xffff00001f1f8812 */ /* 0x000fe200078ec0ff */
[----:B------:R-:W-:Y:S02]  /*5c90*/  @!P0 IMAD.U32 R5, R14, 0x10000, RZ ;  /* 0x000100000e058824 */ /* 0x000fe400078e00ff */
[C---:B------:R-:W-:Y:S01]  /*5ca0*/  @!P0 IMAD.U32 R10, R9.reuse, 0x10000, RZ ;  /* 0x00010000090a8824 */ /* 0x040fe200078e00ff */
[----:B------:R-:W-:Y:S01]  /*5cb0*/  @!P0 LOP3.LUT R9, R9, 0xffff0000, RZ, 0xc0, !PT ;  /* 0xffff000009098812 */ /* 0x000fe200078ec0ff */
[----:B------:R-:W-:Y:S02]  /*5cc0*/  @!P0 FMUL.FTZ R37, R5, R29 ;  /* 0x0000001d05258220 */ /* 0x000fe40000410000 */
[----:B------:R-:W-:Y:S02]  /*5cd0*/  @!P0 FMUL.FTZ R38, R6, R31 ;  /* 0x0000001f06268220 */ /* 0x000fe40000410000 */
[----:B------:R-:W-:Y:S01]  /*5ce0*/  @!P0 FFMA.FTZ R2, R11, R16, R2 ;  /* 0x000000100b028223 */ /* 0x000fe20000010002 */
[----:B------:R-:W-:Y:S01]  /*5cf0*/  @!P0 F2FP.BF16.PACK_AB R16, R39, R48 ;  /* 0x000000302710823e */ /* 0x000fe200000010ff */
[----:B------:R-:W-:Y:S02]  /*5d00*/  @!P0 FMUL.FTZ R5, R5, R10 ;  /* 0x0000000a05058220 */ /* 0x000fe40000410000 */
[----:B------:R-:W-:Y:S02]  /*5d10*/  @!P0 FFMA.FTZ R3, R17, R18, R3 ;  /* 0x0000001211038223 */ /* 0x000fe40000010003 */
[----:B------:R-:W-:Y:S01]  /*5d20*/  @!P0 FFMA.FTZ R37, R30, R10, -R37 ;  /* 0x0000000a1e258223 */ /* 0x000fe20000010825 */
[----:B------:R-:W-:Y:S01]  /*5d30*/  @!P0 F2FP.BF16.PACK_AB R10, R49, R50 ;  /* 0x00000032310a823e */ /* 0x000fe200000010ff */
[-C--:B------:R-:W-:Y:S02]  /*5d40*/  @!P0 FMUL.FTZ R6, R6, R9.reuse ;  /* 0x0000000906068220 */ /* 0x080fe40000410000 */
[----:B------:R-:W-:Y:S01]  /*5d50*/  @!P0 FFMA.FTZ R38, R32, R9, -R38 ;  /* 0x0000000920268223 */ /* 0x000fe20000010826 */
[----:B------:R-:W-:Y:S01]  /*5d60*/  @!P0 F2FP.BF16.PACK_AB R9, R51, R56 ;  /* 0x000000383309823e */ /* 0x000fe200000010ff */
[----:B------:R-:W-:Y:S02]  /*5d70*/  @!P0 FFMA.FTZ R4, R19, R26, R4 ;  /* 0x0000001a13048223 */ /* 0x000fe40000010004 */
[----:B------:R-:W-:Y:S01]  /*5d80*/  @!P0 FFMA.FTZ R5, R29, R30, R5 ;  /* 0x0000001e1d058223 */ /* 0x000fe20000010005 */
[----:B------:R-:W-:Y:S01]  /*5d90*/  @!P0 MOV R40, R9 ;  /* 0x0000000900288202 */ /* 0x000fe20000000f00 */
[----:B------:R-:W-:Y:S01]  /*5da0*/  @!P0 FFMA.FTZ R6, R31, R32, R6 ;  /* 0x000000201f068223 */ /* 0x000fe20000010006 */
[----:B------:R-:W-:Y:S01]  /*5db0*/  @!P0 F2FP.BF16.PACK_AB R11, R38, R37 ;  /* 0x00000025260b823e */ /* 0x000fe200000010ff */
[----:B------:R-:W-:Y:S01]  /*5dc0*/  @!P0 FFMA.FTZ R7, R33, R34, R7 ;  /* 0x0000002221078223 */ /* 0x000fe20000010007 */
[----:B------:R-:W-:Y:S01]  /*5dd0*/  @!P0 F2FP.BF16.PACK_AB R9, R2, R0 ;  /* 0x000000000209823e */ /* 0x000fe200000010ff */
        /* <DEDUP_REMOVED lines=8> */
[----:B------:R-:W-:Y:S02]  /*5e60*/  @!P0 IMAD.MOV.U32 R12, RZ, RZ, R9 ;  /* 0x000000ffff0c8224 */ /* 0x000fe400078e0009 */
[----:B------:R-:W-:Y:S01]  /*5e70*/  @!P0 IMAD.MOV.U32 R14, RZ, RZ, R2 ;  /* 0x000000ffff0e8224 */ /* 0x000fe200078e0002 */
[----:B------:R1:W-:Y:S01]  /*5e80*/  STG.E.128 [R46.64], R40 ;  /* 0x000000282e007986 */ /* 0x0003e2000c101d06 */
[----:B------:R-:W-:Y:S07]  /*5e90*/  @!P0 IMAD.MOV.U32 R15, RZ, RZ, R0 ;  /* 0x000000ffff0f8224 */ /* 0x000fee00078e0000 */
[----:B------:R1:W-:Y:S02]  /*5ea0*/  @!P2 STG.E.128 [R44.64], R12 ;  /* 0x0000000c2c00a986 */ /* 0x0003e4000c101d06 */
.L_x_178:
[----:B------:R-:W-:Y:S05]  /*5eb0*/  BSYNC B0 ;  /* 0x0000000000007941 */ /* 0x000fea0003800000 */
.L_x_177:
[----:B------:R-:W-:Y:S11]  /*5ec0*/  ISETP.GE.AND P0, PT, R25, c[0x0][0x1d4], PT ;  /* 0x0000750019007a0c */ /* 0x000ff60003f06270 */
[----:B------:R-:W-:Y:S02]  /*5ed0*/  @!UPT UIADD3 URZ, URZ, URZ, URZ ;  /* 0x0000003f3f3ff290 */ /* 0x000fe4000fffe03f */
[----:B------:R-:W-:-:S05]  /*5ee0*/  @P0 BRA `(.L_x_162) ;  /* 0x000008a000000947 */ /* 0x000fca0003800000 */
[----:B------:R-:W-:Y:S01]  /*5ef0*/  IADD3 R9, P1, P0, R74, R67, R85 ;  /* 0x000000434a097210 */ /* 0x000fe2000783e055 */
[----:B-1----:R-:W-:Y:S03]  /*5f00*/  LDS.128 R12, [R108+0x6100] ;  /* 0x006100006c0c7984 */ /* 0x002fe60000000c00 */
[----:B------:R-:W-:Y:S02]  /*5f10*/  IADD3.X R10, R76, R66, R116, P1, P0 ;  /* 0x000000424c0a7210 */ /* 0x000fe40000fe0474 */
[----:B------:R-:W-:Y:S02]  /*5f20*/  ISETP.GE.AND P0, PT, R25, c[0x0][0x27c], PT ;  /* 0x00009f0019007a0c */ /* 0x000fe40003f06270 */
[C---:B------:R-:W-:Y:S01]  /*5f30*/  LEA R44, P1, R9.reuse, c[0x0][0x1c8], 0x1 ;  /* 0x00007200092c7a11 */ /* 0x040fe200078208ff */
[----:B------:R-:W1:Y:S03]  /*5f40*/  LDS.128 R36, [R114+0x6100] ;  /* 0x0061000072247984 */ /* 0x000e660000000c00 */
[----:B------:R-:W-:Y:S02]  /*5f50*/  LEA.HI.X R45, R9, c[0x0][0x1cc], R10, 0x1, P1 ;  /* 0x00007300092d7a11 */ /* 0x000fe400008f0c0a */
[----:B------:R-:W-:Y:S05]  /*5f60*/  ISETP.GE.AND P1, PT, R83, c[0x0][0x1d4], PT ;  /* 0x0000750053007a0c */ /* 0x000fea0003f26270 */
[--C-:B------:R-:W-:Y:S02]  /*5f70*/  @!P0 SHF.R.U32.HI R2, RZ, 0x10, R21.reuse ;  /* 0x00000010ff028819 */ /* 0x100fe40000011615 */
[----:B------:R-:W-:Y:S02]  /*5f80*/  @!P0 SHF.R.U64 R0, R20, 0x10, R21 ;  /* 0x0000001014008819 */ /* 0x000fe40000001215 */
[C---:B------:R-:W-:Y:S02]  /*5f90*/  @!P0 PRMT R11, R27.reuse, 0x5410, R2 ;  /* 0x000054101b0b8816 */ /* 0x040fe40000000002 */
[--C-:B------:R-:W-:Y:S02]  /*5fa0*/  @!P0 SHF.R.U64 R4, R22, 0x10, R23.reuse ;  /* 0x0000001016048819 */ /* 0x100fe40000001217 */
[----:B------:R-:W-:Y:S02]  /*5fb0*/  @!P0 SHF.R.U32.HI R5, RZ, 0x10, R23 ;  /* 0x00000010ff058819 */ /* 0x000fe40000011617 */
[----:B------:R-:W-:Y:S01]  /*5fc0*/  @!P0 PRMT R2, R27, 0x5432, R0 ;  /* 0x000054321b028816 */ /* 0x000fe20000000000 */
[C---:B------:R-:W-:Y:S01]  /*5fd0*/  @!P0 IMAD.U32 R0, R11.reuse, 0x10000, RZ ;  /* 0x000100000b008824 */ /* 0x040fe200078e00ff */
[----:B------:R-:W-:Y:S02]  /*5fe0*/  @!P0 LOP3.LUT R11, R11, 0xffff0000, RZ, 0xc0, !PT ;  /* 0xffff00000b0b8812 */ /* 0x000fe400078ec0ff */
[----:B------:R-:W-:Y:S02]  /*5ff0*/  @!P0 SHF.R.U32.HI R7, RZ, 0x10, R55 ;  /* 0x00000010ff078819 */ /* 0x000fe40000011637 */
[----:B------:R-:W-:Y:S02]  /*6000*/  @!P0 PRMT R10, R28, 0x5410, R5 ;  /* 0x000054101c0a8816 */ /* 0x000fe40000000005 */
[----:B------:R-:W-:Y:S02]  /*6010*/  @!P0 LOP3.LUT R5, R2, 0xffff0000, RZ, 0xc0, !PT ;  /* 0xffff000002058812 */ /* 0x000fe400078ec0ff */
[----:B------:R-:W-:Y:S02]  /*6020*/  @!P0 PRMT R16, R59, 0x5410, R7 ;  /* 0x000054103b108816 */ /* 0x000fe40000000007 */
[----:B------:R-:W-:Y:S02]  /*6030*/  @!P0 SHF.R.U32.HI R3, RZ, 0x10, R53 ;  /* 0x00000010ff038819 */ /* 0x000fe40000011635 */
[C---:B------:R-:W-:Y:S02]  /*6040*/  @!P0 SHF.L.U32 R32, R16.reuse, 0x10, RZ ;  /* 0x0000001010208819 */ /* 0x040fe400000006ff */
[----:B------:R-:W-:Y:S02]  /*6050*/  @!P0 LOP3.LUT R34, R16, 0xffff0000, RZ, 0xc0, !PT ;  /* 0xffff000010228812 */ /* 0x000fe400078ec0ff */
[----:B------:R-:W-:Y:S01]  /*6060*/  @!P0 LOP3.LUT R16, R10, 0xffff0000, RZ, 0xc0, !PT ;  /* 0xffff00000a108812 */ /* 0x000fe200078ec0ff */
[C---:B-1----:R-:W-:Y:S01]  /*6070*/  @!P0 IMAD.U32 R23, R37.reuse, 0x10000, RZ ;  /* 0x0001000025178824 */ /* 0x042fe200078e00ff */
[----:B------:R-:W-:Y:S01]  /*6080*/  @!P0 SHF.L.U32 R19, R36, 0x10, RZ ;  /* 0x0000001024138819 */ /* 0x000fe200000006ff */
[----:B------:R-:W-:Y:S01]  /*6090*/  @!P0 IMAD.U32 R29, R38, 0x10000, RZ ;  /* 0x00010000261d8824 */ /* 0x000fe200078e00ff */
[----:B------:R-:W-:Y:S02]  /*60a0*/  @!P0 LOP3.LUT R21, R36, 0xffff0000, RZ, 0xc0, !PT ;  /* 0xffff000024158812 */ /* 0x000fe400078ec0ff */
[----:B------:R-:W-:Y:S02]  /*60b0*/  @!P0 LOP3.LUT R27, R37, 0xffff0000, RZ, 0xc0, !PT ;  /* 0xffff0000251b8812 */ /* 0x000fe400078ec0ff */
[----:B------:R-:W-:Y:S02]  /*60c0*/  @!P0 LOP3.LUT R31, R38, 0xffff0000, RZ, 0xc0, !PT ;  /* 0xffff0000261f8812 */ /* 0x000fe400078ec0ff */
[C---:B------:R-:W-:Y:S02]  /*60d0*/  @!P0 SHF.L.U32 R33, R39.reuse, 0x10, RZ ;  /* 0x0000001027218819 */ /* 0x040fe400000006ff */
[----:B------:R-:W-:Y:S02]  /*60e0*/  @!P0 LOP3.LUT R35, R39, 0xffff0000, RZ, 0xc0, !PT ;  /* 0xffff000027238812 */ /* 0x000fe400078ec0ff */
[----:B------:R-:W-:Y:S02]  /*60f0*/  @!P0 LOP3.LUT R9, R15, 0xffff0000, RZ, 0xc0, !PT ;  /* 0xffff00000f098812 */ /* 0x000fe400078ec0ff */
[----:B------:R-:W-:Y:S01]  /*6100*/  @!P0 PRMT R26, R58, 0x5410, R3 ;  /* 0x000054103a1a8816 */ /* 0x000fe20000000003 */
[----:B------:R-:W-:Y:S01]  /*6110*/  @!P0 IMAD.U32 R3, R13, 0x10000, RZ ;  /* 0x000100000d038824 */ /* 0x000fe200078e00ff */
[----:B------:R-:W-:Y:S01]  /*6120*/  @!P0 SHF.R.U64 R6, R52, 0x10, R53 ;  /* 0x0000001034068819 */ /* 0x000fe20000001235 */
[----:B------:R-:W-:Y:S01]  /*6130*/  @!P0 FMUL.FTZ R40, R9, R34 ;  /* 0x0000002209288220 */ /* 0x000fe20000410000 */
[----:B------:R-:W-:Y:S01]  /*6140*/  @!P0 SHF.R.U64 R8, R54, 0x10, R55 ;  /* 0x0000001036088819 */ /* 0x000fe20000001237 */
[----:B------:R-:W-:Y:S01]  /*6150*/  @!P0 IMAD.U32 R22, R26, 0x10000, RZ ;  /* 0x000100001a168824 */ /* 0x000fe200078e00ff */
[----:B------:R-:W-:Y:S01]  /*6160*/  @!P0 PRMT R6, R58, 0x5432, R6 ;  /* 0x000054323a068816 */ /* 0x000fe20000000006 */
[----:B------:R-:W-:Y:S01]  /*6170*/  @!P0 FFMA.FTZ R40, R35, R16, -R40 ;  /* 0x0000001023288223 */ /* 0x000fe20000010828 */
[----:B------:R-:W-:Y:S01]  /*6180*/  @!P0 PRMT R17, R59, 0x5432, R8 ;  /* 0x000054323b118816 */ /* 0x000fe20000000008 */
[C---:B------:R-:W-:Y:S01]  /*6190*/  @!P0 FMUL.FTZ R7, R3.reuse, R22 ;  /* 0x0000001603078220 */ /* 0x040fe20000410000 */
[----:B------:R-:W-:Y:S01]  /*61a0*/  @!P0 PRMT R8, R28, 0x5432, R4 ;  /* 0x000054321c088816 */ /* 0x000fe20000000004 */
[-C--:B------:R-:W-:Y:S01]  /*61b0*/  @!P0 FMUL.FTZ R3, R3, R0.reuse ;  /* 0x0000000003038220 */ /* 0x080fe20000410000 */
[----:B------:R-:W-:Y:S01]  /*61c0*/  @!P0 LOP3.LUT R30, R17, 0xffff0000, RZ, 0xc0, !PT ;  /* 0xffff0000111e8812 */ /* 0x000fe200078ec0ff */
[----:B------:R-:W-:Y:S01]  /*61d0*/  @!P0 FFMA.FTZ R51, R23, R0, -R7 ;  /* 0x0000000017338223 */ /* 0x000fe20000010807 */
[C---:B------:R-:W-:Y:S01]  /*61e0*/  @!P0 LOP3.LUT R4, R12.reuse, 0xffff0000, RZ, 0xc0, !PT ;  /* 0xffff00000c048812 */ /* 0x040fe200078ec0ff */
[----:B------:R-:W-:Y:S01]  /*61f0*/  @!P0 IMAD.U32 R0, R12, 0x10000, RZ ;  /* 0x000100000c008824 */ /* 0x000fe200078e00ff */
[C---:B------:R-:W-:Y:S01]  /*6200*/  @!P0 LOP3.LUT R20, R6.reuse, 0xffff0000, RZ, 0xc0, !PT ;  /* 0xffff000006148812 */ /* 0x040fe200078ec0ff */
[----:B------:R-:W-:Y:S01]  /*6210*/  @!P0 IMAD.U32 R18, R6, 0x10000, RZ ;  /* 0x0001000006128824 */ /* 0x000fe200078e00ff */
[----:B------:R-:W-:Y:S01]  /*6220*/  @!P0 LOP3.LUT R26, R26, 0xffff0000, RZ, 0xc0, !PT ;  /* 0xffff00001a1a8812 */ /* 0x000fe200078ec0ff */
[----:B------:R-:W-:Y:S02]  /*6230*/  @!P0 IMAD.U32 R6, R2, 0x10000, RZ ;  /* 0x0001000002068824 */ /* 0x000fe400078e00ff */
[----:B------:R-:W-:Y:S02]  /*6240*/  @!P0 FMUL.FTZ R2, R0, R18 ;  /* 0x0000001200028220 */ /* 0x000fe40000410000 */
[----:B------:R-:W-:Y:S02]  /*6250*/  @!P0 FMUL.FTZ R7, R4, R20 ;  /* 0x0000001404078220 */ /* 0x000fe40000410000 */
[-C--:B------:R-:W-:Y:S02]  /*6260*/  @!P0 FMUL.FTZ R0, R0, R6.reuse ;  /* 0x0000000600008220 */ /* 0x080fe40000410000 */
[----:B------:R-:W-:Y:S01]  /*6270*/  @!P0 FFMA.FTZ R50, R19, R6, -R2 ;  /* 0x0000000613328223 */ /* 0x000fe20000010802 */
[----:B------:R-:W-:Y:S01]  /*6280*/  @!P0 LOP3.LUT R6, R14, 0xffff0000, RZ, 0xc0, !PT ;  /* 0xffff00000e068812 */ /* 0x000fe200078ec0ff */
[-C--:B------:R-:W-:Y:S01]  /*6290*/  @!P0 FMUL.FTZ R2, R4, R5.reuse ;  /* 0x0000000504028220 */ /* 0x080fe20000410000 */
[----:B------:R-:W-:Y:S01]  /*62a0*/  @!P0 LOP3.LUT R4, R13, 0xffff0000, RZ, 0xc0, !PT ;  /* 0xffff00000d048812 */ /* 0x000fe200078ec0ff */
[----:B------:R-:W-:Y:S02]  /*62b0*/  @!P0 FFMA.FTZ R49, R21, R5, -R7 ;  /* 0x0000000515318223 */ /* 0x000fe40000010807 */
[----:B------:R-:W-:Y:S02]  /*62c0*/  @!P0 IMAD.U32 R5, R14, 0x10000, RZ ;  /* 0x000100000e058824 */ /* 0x000fe400078e00ff */
[----:B------:R-:W-:Y:S02]  /*62d0*/  @!P0 IMAD.U32 R28, R17, 0x10000, RZ ;  /* 0x00010000111c8824 */ /* 0x000fe400078e00ff */
[----:B------:R-:W-:Y:S02]  /*62e0*/  @!P0 IMAD.U32 R7, R15, 0x10000, RZ ;  /* 0x000100000f078824 */ /* 0x000fe400078e00ff */
[----:B------:R-:W-:Y:S02]  /*62f0*/  @!P0 IMAD.U32 R17, R10, 0x10000, RZ ;  /* 0x000100000a118824 */ /* 0x000fe400078e00ff */
[C---:B------:R-:W-:Y:S01]  /*6300*/  @!P0 IMAD.U32 R10, R8.reuse, 0x10000, RZ ;  /* 0x00010000080a8824 */ /* 0x040fe200078e00ff */
[----:B------:R-:W-:Y:S01]  /*6310*/  @!P0 LOP3.LUT R8, R8, 0xffff0000, RZ, 0xc0, !PT ;  /* 0xffff000008088812 */ /* 0x000fe200078ec0ff */
[----:B------:R-:W-:Y:S02]  /*6320*/  @!P0 FMUL.FTZ R46, R4, R26 ;  /* 0x0000001a042e8220 */ /* 0x000fe40000410000 */
[----:B------:R-:W-:Y:S02]  /*6330*/  @!P0 FMUL.FTZ R43, R5, R28 ;  /* 0x0000001c052b8220 */ /* 0x000fe40000410000 */
[----:B------:R-:W-:Y:S02]  /*6340*/  @!P0 FMUL.FTZ R42, R6, R30 ;  /* 0x0000001e062a8220 */ /* 0x000fe40000410000 */
[----:B------:R-:W-:Y:S02]  /*6350*/  @!P0 FMUL.FTZ R41, R7, R32 ;  /* 0x0000002007298220 */ /* 0x000fe40000410000 */
[----:B------:R-:W-:Y:S02]  /*6360*/  @!P0 FFMA.FTZ R47, R27, R11, -R46 ;  /* 0x0000000b1b2f8223 */ /* 0x000fe4000001082e */
[----:B------:R-:W-:Y:S02]  /*6370*/  @!P0 FFMA.FTZ R43, R29, R10, -R43 ;  /* 0x0000000a1d2b8223 */ /* 0x000fe4000001082b */
[----:B------:R-:W-:Y:S01]  /*6380*/  @!P0 FFMA.FTZ R46, R31, R8, -R42 ;  /* 0x000000081f2e8223 */ /* 0x000fe2000001082a */
[----:B------:R-:W-:Y:S01]  /*6390*/  @!P0 F2FP.BF16.PACK_AB R42, R47, R51 ;  /* 0x000000332f2a823e */ /* 0x000fe200000010ff */
[----:B------:R-:W-:Y:S01]  /*63a0*/  @!P0 FFMA.FTZ R48, R33, R17, -R41 ;  /* 0x0000001121308223 */ /* 0x000fe20000010829 */
[----:B------:R-:W-:Y:S01]  /*63b0*/  @!P0 F2FP.BF16.PACK_AB R41, R49, R50 ;  /* 0x000000323129823e */ /* 0x000fe200000010ff */
[----:B------:R-:W-:Y:S01]  /*63c0*/  @!P0 FMUL.FTZ R4, R4, R11 ;  /* 0x0000000b04048220 */ /* 0x000fe20000410000 */
[----:B------:R-:W-:Y:S01]  /*63d0*/  @!P0 F2FP.BF16.PACK_AB R11, R46, R43 ;  /* 0x0000002b2e0b823e */ /* 0x000fe200000010ff */
[----:B------:R-:W-:Y:S01]  /*63e0*/  @!P0 IMAD.MOV.U32 R37, RZ, RZ, R42 ;  /* 0x000000ffff258224 */ /* 0x000fe200078e002a */
[----:B------:R-:W-:Y:S01]  /*63f0*/  @!P0 F2FP.BF16.PACK_AB R40, R40, R48 ;  /* 0x000000302828823e */ /* 0x000fe200000010ff */
[----:B------:R-:W-:Y:S01]  /*6400*/  @!P0 FFMA.FTZ R0, R18, R19, R0 ;  /* 0x0000001312008223 */ /* 0x000fe20000010000 */
[----:B------:R-:W-:Y:S01]  /*6410*/  @!P0 MOV R36, R41 ;  /* 0x0000002900248202 */ /* 0x000fe20000000f00 */
[----:B------:R-:W-:Y:S01]  /*6420*/  @!P0 IMAD.MOV.U32 R38, RZ, RZ, R11 ;  /* 0x000000ffff268224 */ /* 0x000fe200078e000b */
[----:B------:R-:W-:Y:S01]  /*6430*/  @!P0 MOV R39, R40 ;  /* 0x0000002800278202 */ /* 0x000fe20000000f00 */
[----:B------:R-:W-:Y:S02]  /*6440*/  @!P0 FFMA.FTZ R2, R20, R21, R2 ;  /* 0x0000001514028223 */ /* 0x000fe40000010002 */
[----:B------:R-:W-:Y:S02]  /*6450*/  @!P0 FMUL.FTZ R5, R5, R10 ;  /* 0x0000000a05058220 */ /* 0x000fe40000410000 */
[----:B------:R-:W-:Y:S01]  /*6460*/  @!P0 FFMA.FTZ R3, R22, R23, R3 ;  /* 0x0000001716038223 */ /* 0x000fe20000010003 */
[----:B------:R1:W-:Y:S01]  /*6470*/  STG.E.128 [R44.64], R36 ;  /* 0x000000242c007986 */ /* 0x0003e2000c101d06 */
[----:B------:R-:W-:Y:S02]  /*6480*/  @!P0 FMUL.FTZ R6, R6, R8 ;  /* 0x0000000806068220 */ /* 0x000fe40000410000 */
[----:B------:R-:W-:Y:S02]  /*6490*/  @!P0 FFMA.FTZ R4, R26, R27, R4 ;  /* 0x0000001b1a048223 */ /* 0x000fe40000010004 */
[----:B------:R-:W-:Y:S02]  /*64a0*/  @!P0 FMUL.FTZ R7, R7, R17 ;  /* 0x0000001107078220 */ /* 0x000fe40000410000 */
[----:B------:R-:W-:Y:S01]  /*64b0*/  @!P0 FFMA.FTZ R5, R28, R29, R5 ;  /* 0x0000001d1c058223 */ /* 0x000fe20000010005 */
[----:B------:R-:W-:Y:S01]  /*64c0*/  @!P0 F2FP.BF16.PACK_AB R3, R4, R3 ;  /* 0x000000030403823e */ /* 0x000fe200000010ff */
[----:B------:R-:W-:Y:S01]  /*64d0*/  @!P0 FMUL.FTZ R8, R9, R16 ;  /* 0x0000001009088220 */ /* 0x000fe20000410000 */
[----:B------:R-:W-:Y:S01]  /*64e0*/  @!P0 F2FP.BF16.PACK_AB R9, R2, R0 ;  /* 0x000000000209823e */ /* 0x000fe200000010ff */
[----:B------:R-:W-:Y:S02]  /*64f0*/  @!P0 FFMA.FTZ R6, R30, R31, R6 ;  /* 0x0000001f1e068223 */ /* 0x000fe40000010006 */
[----:B------:R-:W-:Y:S02]  /*6500*/  @!P0 FFMA.FTZ R7, R32, R33, R7 ;  /* 0x0000002120078223 */ /* 0x000fe40000010007 */
[----:B------:R-:W-:Y:S01]  /*6510*/  @!P0 FFMA.FTZ R8, R34, R35, R8 ;  /* 0x0000002322088223 */ /* 0x000fe20000010008 */
[----:B------:R-:W-:Y:S01]  /*6520*/  @!P0 F2FP.BF16.PACK_AB R2, R6, R5 ;  /* 0x000000050602823e */ /* 0x000fe200000010ff */
[----:B------:R-:W-:Y:S02]  /*6530*/  @!P0 IMAD.MOV.U32 R12, RZ, RZ, R9 ;  /* 0x000000ffff0c8224 */ /* 0x000fe400078e0009 */
[----:B------:R-:W-:Y:S01]  /*6540*/  @!P0 IMAD.MOV.U32 R13, RZ, RZ, R3 ;  /* 0x000000ffff0d8224 */ /* 0x000fe200078e0003 */
[----:B------:R-:W-:Y:S02]  /*6550*/  @!P0 F2FP.BF16.PACK_AB R0, R8, R7 ;  /* 0x000000070800823e */ /* 0x000fe400000010ff */
[----:B------:R-:W-:Y:S03]  /*6560*/  @!P0 MOV R14, R2 ;  /* 0x00000002000e8202 */ /* 0x000fe60000000f00 */
[----:B------:R-:W-:Y:S01]  /*6570*/  @!P0 IMAD.MOV.U32 R15, RZ, RZ, R0 ;  /* 0x000000ffff0f8224 */ /* 0x000fe200078e0000 */
[----:B------:R-:W-:-:S05]  /*6580*/  @P1 BRA `(.L_x_162) ;  /* 0x0000020000001947 */ /* 0x000fca0003800000 */
[----:B------:R-:W-:Y:S04]  /*6590*/  IADD3 R0, P1, P0, R74, R67, R83 ;  /* 0x000000434a007210 */ /* 0x000fe8000783e053 */
[----:B------:R-:W-:Y:S02]  /*65a0*/  IADD3.X R3, R76, R66, R111, P1, P0 ;  /* 0x000000424c037210 */ /* 0x000fe40000fe046f */
[C---:B------:R-:W-:Y:S04]  /*65b0*/  LEA R2, P0, R0.reuse, c[0x0][0x1c8], 0x1 ;  /* 0x0000720000027a11 */ /* 0x040fe800078008ff */
[----:B------:R-:W-:Y:S05]  /*65c0*/  LEA.HI.X R3, R0, c[0x0][0x1cc], R3, 0x1, P0 ;  /* 0x0000730000037a11 */ /* 0x000fea00000f0c03 */
[----:B------:R2:W-:Y:S01]  /*65d0*/  STG.E.128 [R2.64], R12 ;  /* 0x0000000c02007986 */ /* 0x0005e2000c101d06 */
[----:B------:R-:W-:-:S05]  /*65e0*/  BRA `(.L_x_162) ;  /* 0x000001a000007947 */ /* 0x000fca0003800000 */
.L_x_158:
[----:B------:R-:W-:Y:S05]  /*65f0*/  IMAD R0, R60, -0x40, R78 ;  /* 0xffffffc03c007824 */ /* 0x000fea00078e024e */
[----:B------:R-:W-:Y:S04]  /*6600*/  IMNMX R0, R0, 0x40, PT ;  /* 0x0000004000007817 */ /* 0x000fe80003800200 */
[----:B------:R-:W-:Y:S11]  /*6610*/  ISETP.GE.AND P0, PT, R229, R0, PT ;  /* 0x00000000e500720c */ /* 0x000ff60003f06270 */
[----:B------:R-:W-:Y:S02]  /*6620*/  @!UPT UIADD3 URZ, URZ, URZ, URZ ;  /* 0x0000003f3f3ff290 */ /* 0x000fe4000fffe03f */
[----:B------:R-:W-:-:S05]  /*6630*/  @P0 BRA `(.L_x_162) ;  /* 0x0000015000000947 */ /* 0x000fca0003800000 */
[----:B------:R-:W-:Y:S02]  /*6640*/  ISETP.GE.AND P0, PT, R100, c[0x0][0x1d4], PT ;  /* 0x0000750064007a0c */ /* 0x000fe40003f06270 */
[----:B------:R-:W-:Y:S02]  /*6650*/  ISETP.GE.AND P1, PT, R24, c[0x0][0x1d4], PT ;  /* 0x0000750018007a0c */ /* 0x000fe40003f26270 */
[C---:B------:R-:W-:Y:S02]  /*6660*/  IADD3 R0, R100.reuse, 0x60, RZ ;  /* 0x0000006064007810 */ /* 0x040fe40007ffe0ff */
[----:B------:R-:W-:Y:S02]  /*6670*/  IADD3 R2, R100, 0x80, RZ ;  /* 0x0000008064027810 */ /* 0x000fe40007ffe0ff */
[----:B------:R-:W-:Y:S02]  /*6680*/  ISETP.GE.AND P2, PT, R0, c[0x0][0x1d4], PT ;  /* 0x0000750000007a0c */ /* 0x000fe40003f46270 */
[----:B------:R-:W-:Y:S03]  /*6690*/  IADD3 R0, R100, 0xa0, RZ ;  /* 0x000000a064007810 */ /* 0x000fe60007ffe0ff */
[----:B------:R-:W1:Y:S04]  /*66a0*/  @!P0 LDS.128 R8, [R213+0x6000] ;  /* 0x00600000d5088984 */ /* 0x000e680000000c00 */
[----:B------:R-:W2:Y:S04]  /*66b0*/  @!P1 LDS.128 R4, [R214+0x6000] ;  /* 0x00600000d6049984 */ /* 0x000ea80000000c00 */
[----:B-1----:R-:W-:Y:S01]  /*66c0*/  @!P0 STG.E.128 [R50.64], R8 ;  /* 0x0000000832008986 */ /* 0x002fe2000c101d06 */
[----:B------:R-:W-:Y:S03]  /*66d0*/  ISETP.GE.AND P0, PT, R25, c[0x0][0x1d4], PT ;  /* 0x0000750019007a0c */ /* 0x000fe60003f06270 */
[----:B--2---:R-:W-:Y:S01]  /*66e0*/  @!P1 STG.E.128 [R50.64+0x40], R4 ;  /* 0x0000400432009986 */ /* 0x004fe2000c101d06 */
[----:B------:R-:W-:Y:S03]  /*66f0*/  ISETP.GE.AND P1, PT, R2, c[0x0][0x1d4], PT ;  /* 0x0000750002007a0c */ /* 0x000fe60003f26270 */
[----:B------:R-:W1:Y:S06]  /*6700*/  @!P2 LDS.128 R4, [R214+0x8000] ;  /* 0x00800000d604a984 */ /* 0x000e6c0000000c00 */
[----:B------:R-:W2:Y:S04]  /*6710*/  @!P0 LDS.128 R8, [R213+0x8000] ;  /* 0x00800000d5088984 */ /* 0x000ea80000000c00 */
[----:B-1----:R-:W-:Y:S04]  /*6720*/  @!P2 STG.E.128 [R50.64+0xc0], R4 ;  /* 0x0000c0043200a986 */ /* 0x002fe8000c101d06 */
[----:B--2---:R-:W-:Y:S01]  /*6730*/  @!P0 STG.E.128 [R50.64+0x80], R8 ;  /* 0x0000800832008986 */ /* 0x004fe2000c101d06 */
[----:B------:R-:W-:Y:S03]  /*6740*/  ISETP.GE.AND P0, PT, R0, c[0x0][0x1d4], PT ;  /* 0x0000750000007a0c */ /* 0x000fe60003f06270 */
[----:B------:R-:W1:Y:S10]  /*6750*/  @!P1 LDS.128 R8, [R213+0xa000] ;  /* 0x00a00000d5089984 */ /* 0x000e740000000c00 */
[----:B------:R-:W2:Y:S04]  /*6760*/  @!P0 LDS.128 R4, [R214+0xa000] ;  /* 0x00a00000d6048984 */ /* 0x000ea80000000c00 */
[----:B-1----:R1:W-:Y:S04]  /*6770*/  @!P1 STG.E.128 [R50.64+0x100], R8 ;  /* 0x0001000832009986 */ /* 0x0023e8000c101d06 */
[----:B--2---:R1:W-:Y:S02]  /*6780*/  @!P0 STG.E.128 [R50.64+0x140], R4 ;  /* 0x0001400432008986 */ /* 0x0043e4000c101d06 */
.L_x_162:
[----:B------:R-:W-:Y:S05]  /*6790*/  BSYNC B1 ;  /* 0x0000000000017941 */ /* 0x000fea0003800000 */
.L_x_157:
[C---:B-1----:R-:W-:Y:S01]  /*67a0*/  IMAD.SHL.U32 R9, R60.reuse, 0x40, RZ ;  /* 0x000000403c097824 */ /* 0x042fe200078e00ff */
[----:B------:R-:W-:Y:S01]  /*67b0*/  SHF.L.U64.HI R8, R60, 0x6, R77 ;  /* 0x000000063c087819 */ /* 0x000fe2000001024d */
[----:B------:R-:W-:Y:S02]  /*67c0*/  BSSY B0, `(.L_x_179) ;  /* 0x000004b000007945 */ /* 0x000fe40003800000 */
[----:B--2--5:R-:W-:Y:S01]  /*67d0*/  IMAD.IADD R3, R104, 0x1, -R9 ;  /* 0x0000000168037824 */ /* 0x024fe200078e0a09 */
[----:B------:R-:W-:Y:S04]  /*67e0*/  IADD3 R0, P1, R9, R127, RZ ;  /* 0x0000007f09007210 */ /* 0x000fe80007f3e0ff */
[C---:B------:R-:W-:Y:S02]  /*67f0*/  ISETP.GE.AND P0, PT, R3.reuse, 0x21, PT ;  /* 0x000000210300780c */ /* 0x040fe40003f06270 */
[----:B------:R-:W-:Y:S11]  /*6800*/  IADD3.X R2, R8, R130, RZ, P1, !PT ;  /* 0x0000008208027210 */ /* 0x000ff60000ffe4ff */
[----:B------:R-:W-:Y:S05]  /*6810*/  @P0 IADD3 R4, P1, R0, 0x20, RZ ;  /* 0x0000002000040810 */ /* 0x000fea0007f3e0ff */
[----:B------:R-:W-:Y:S01]  /*6820*/  @P0 IMAD.X R10, RZ, RZ, R2, P1 ;  /* 0x000000ffff0a0224 */ /* 0x000fe200008e0602 */
[----:B------:R-:W-:Y:S11]  /*6830*/  ISETP.GE.AND P1, PT, R3, 0x1, PT ;  /* 0x000000010300780c */ /* 0x000ff60003f26270 */
[----:B------:R-:W-:Y:S02]  /*6840*/  @!UPT UIADD3 URZ, URZ, URZ, URZ ;  /* 0x0000003f3f3ff290 */ /* 0x000fe4000fffe03f */
[-C--:B------:R-:W-:Y:S01]  /*6850*/  @P1 MOV R3, R84.reuse ;  /* 0x0000005400031202 */ /* 0x080fe20000000f00 */
[----:B------:R-:W-:Y:S02]  /*6860*/  @P1 IMAD R5, R2, c[0x0][0x258], RZ ;  /* 0x0000960002051a24 */ /* 0x000fe400078e02ff */
[----:B------:R-:W-:Y:S04]  /*6870*/  @P1 IMAD.MOV.U32 R2, RZ, RZ, R80 ;  /* 0x000000ffff021224 */ /* 0x000fe800078e0050 */
[C---:B------:R-:W-:Y:S04]  /*6880*/  @P1 IMAD.WIDE.U32 R2, R0.reuse, c[0x0][0x258], R2 ;  /* 0x0000960000021a25 */ /* 0x040fe800078e0002 */
[----:B------:R-:W-:Y:S01]  /*6890*/  @P1 IMAD R0, R0, c[0x0][0x25c], R5 ;  /* 0x0000970000001a24 */ /* 0x000fe200078e0205 */
[C---:B------:R-:W-:Y:S03]  /*68a0*/  @P1 LEA R6, P2, R2.reuse, c[0x0][0x250], 0x1 ;  /* 0x0000940002061a11 */ /* 0x040fe600078408ff */
[----:B------:R-:W-:Y:S01]  /*68b0*/  @P1 IMAD.IADD R0, R3, 0x1, R0 ;  /* 0x0000000103001824 */ /* 0x000fe200078e0200 */
[----:B------:R-:W-:Y:S04]  /*68c0*/  @P0 MOV R3, R84 ;  /* 0x0000005400030202 */ /* 0x000fe80000000f00 */
[----:B------:R-:W-:Y:S01]  /*68d0*/  @P1 LEA.HI.X R7, R2, c[0x0][0x254], R0, 0x1, P2 ;  /* 0x0000950002071a11 */ /* 0x000fe200010f0c00 */
[----:B------:R-:W-:Y:S02]  /*68e0*/  @P0 IMAD R0, R10, c[0x0][0x258], RZ ;  /* 0x000096000a000a24 */ /* 0x000fe400078e02ff */
[----:B------:R-:W-:Y:S02]  /*68f0*/  @P0 IMAD.MOV.U32 R2, RZ, RZ, R80 ;  /* 0x000000ffff020224 */ /* 0x000fe400078e0050 */
[----:B------:R-:W-:Y:S01]  /*6900*/  @!PT LDS RZ, [RZ] ;  /* 0x00000000fffff984 */ /* 0x000fe20000000800 */
[----:B------:R-:W-:Y:S01]  /*6910*/  @!PT LDS RZ, [RZ] ;  /* 0x00000000fffff984 */ /* 0x000fe20000000800 */
[----:B------:R-:W-:Y:S01]  /*6920*/  @!PT LDS RZ, [RZ] ;  /* 0x00000000fffff984 */ /* 0x000fe20000000800 */
[----:B------:R1:W-:Y:S01]  /*6930*/  @P1 LDGSTS.E.BYPASS.LTC128B.128 [R203+0x100], [R6.64], !P5 ;  /* 0x0010000006cb1fae */ /* 0x0003e2000e901d46 */
[C---:B------:R-:W-:Y:S02]  /*6940*/  @P0 IMAD R0, R4.reuse, c[0x0][0x25c], R0 ;  /* 0x0000970004000a24 */ /* 0x040fe400078e0200 */
[----:B------:R-:W-:Y:S01]  /*6950*/  @P0 IMAD.WIDE.U32 R2, R4, c[0x0][0x258], R2 ;  /* 0x0000960004020a25 */ /* 0x000fe200078e0002 */
[----:B------:R1:W-:Y:S03]  /*6960*/  @P1 LDGSTS.E.BYPASS.LTC128B.128 [R203+0x2100], [R6.64+0x80], !P4 ;  /* 0x0210008006cb1fae */ /* 0x0003e6000e101d46 */
[----:B------:R-:W-:Y:S01]  /*6970*/  @P0 IMAD.IADD R0, R3, 0x1, R0 ;  /* 0x0000000103000824 */ /* 0x000fe200078e0200 */
[----:B------:R1:W-:Y:S01]  /*6980*/  @P1 LDGSTS.E.BYPASS.LTC128B.128 [R203+0x4100], [R6.64+0x100], !P3 ;  /* 0x0410010006cb1fae */ /* 0x0003e2000d901d46 */
[C---:B------:R-:W-:Y:S04]  /*6990*/  @P0 LEA R4, P2, R2.reuse, c[0x0][0x250], 0x1 ;  /* 0x0000940002040a11 */ /* 0x040fe800078408ff */
[----:B------:R-:W-:Y:S02]  /*69a0*/  @P0 LEA.HI.X R5, R2, c[0x0][0x254], R0, 0x1, P2 ;  /* 0x0000950002050a11 */ /* 0x000fe400010f0c00 */
[----:B------:R-:W-:Y:S03]  /*69b0*/  IADD3 R0, -R9, R78, RZ ;  /* 0x0000004e09007210 */ /* 0x000fe60007ffe1ff */
[----:B------:R1:W-:Y:S01]  /*69c0*/  @P0 LDGSTS.E.BYPASS.LTC128B.128 [R203+0x1100], [R4.64], !P5 ;  /* 0x0110000004cb0fae */ /* 0x0003e2000e901d46 */
[----:B------:R-:W-:Y:S03]  /*69d0*/  IMNMX R0, R0, 0x40, PT ;  /* 0x0000004000007817 */ /* 0x000fe60003800200 */
[----:B------:R1:W-:Y:S04]  /*69e0*/  @P0 LDGSTS.E.BYPASS.LTC128B.128 [R203+0x3100], [R4.64+0x80], !P4 ;  /* 0x0310008004cb0fae */ /* 0x0003e8000e101d46 */
[----:B------:R1:W-:Y:S01]  /*69f0*/  @P0 LDGSTS.E.BYPASS.LTC128B.128 [R203+0x5100], [R4.64+0x100], !P3 ;  /* 0x0510010004cb0fae */ /* 0x0003e2000d901d46 */
[----:B------:R-:W-:Y:S03]  /*6a00*/  ISETP.GE.AND P0, PT, R229, R0, PT ;  /* 0x00000000e500720c */ /* 0x000fe60003f06270 */
[----:B------:R-:W0:Y:S01]  /*6a10*/  LDGDEPBAR ;  /* 0x00000000000079af */ /* 0x000e220000000000 */
[----:B------:R-:W-:Y:S04]  /*6a20*/  DEPBAR.LE SB0, 0x0 ;  /* 0x000080000000791a */ /* 0x000fe80000000000 */
[----:B------:R-:W-:Y:S06]  /*6a30*/  BAR.SYNC.DEFER_BLOCKING 0x0 ;  /* 0x0000000000007b1d */ /* 0x000fec0000010000 */
[----:B------:R-:W-:-:S05]  /*6a40*/  @P0 BRA `(.L_x_180) ;  /* 0x0000022000000947 */ /* 0x000fca0003800000 */
[----:B-1----:R-:W-:Y:S01]  /*6a50*/  IADD3 R0, P0, R9, R132, RZ ;  /* 0x0000008409007210 */ /* 0x002fe20007f1e0ff */
[----:B------:R-:W-:Y:S01]  /*6a60*/  IMAD.MOV.U32 R4, RZ, RZ, R98 ;  /* 0x000000ffff047224 */ /* 0x000fe200078e0062 */
[C---:B------:R-:W-:Y:S01]  /*6a70*/  ISETP.GE.AND P1, PT, R100.reuse, c[0x0][0x1d4], PT ;  /* 0x0000750064007a0c */ /* 0x040fe20003f26270 */
[----:B------:R-:W-:Y:S01]  /*6a80*/  IMAD.MOV.U32 R5, RZ, RZ, R124 ;  /* 0x000000ffff057224 */ /* 0x000fe200078e007c */
[----:B------:R-:W-:Y:S01]  /*6a90*/  IADD3 R12, R100, 0x80, RZ ;  /* 0x00000080640c7810 */ /* 0x000fe20007ffe0ff */
[----:B------:R-:W-:Y:S02]  /*6aa0*/  IMAD.X R2, R8, 0x1, R131, P0 ;  /* 0x0000000108027824 */ /* 0x000fe400000e0683 */
[----:B------:R-:W-:Y:S04]  /*6ab0*/  IMAD.WIDE.U32 R4, R0, c[0x0][0x208], R4 ;  /* 0x0000820000047a25 */ /* 0x000fe800078e0004 */
[----:B------:R-:W-:Y:S04]  /*6ac0*/  IMAD R2, R2, c[0x0][0x208], RZ ;  /* 0x0000820002027a24 */ /* 0x000fe800078e02ff */
[----:B------:R-:W1:Y:S01]  /*6ad0*/  @!P1 LDS.128 R8, [R213] ;  /* 0x00000000d5089984 */ /* 0x000e620000000c00 */
[----:B------:R-:W-:Y:S01]  /*6ae0*/  IMAD R0, R0, c[0x0][0x20c], R2 ;  /* 0x0000830000007a24 */ /* 0x000fe200078e0202 */
[C---:B------:R-:W-:Y:S03]  /*6af0*/  LEA R2, P0, R4.reuse, c[0x0][0x1f8], 0x1 ;  /* 0x00007e0004027a11 */ /* 0x040fe600078008ff */
[----:B------:R-:W-:Y:S05]  /*6b00*/  IMAD.IADD R0, R5, 0x1, R0 ;  /* 0x0000000105007824 */ /* 0x000fea00078e0200 */
[----:B------:R-:W-:Y:S02]  /*6b10*/  LEA.HI.X R3, R4, c[0x0][0x1fc], R0, 0x1, P0 ;  /* 0x00007f0004037a11 */ /* 0x000fe400000f0c00 */
[----:B------:R-:W-:Y:S02]  /*6b20*/  ISETP.GE.AND P0, PT, R24, c[0x0][0x1d4], PT ;  /* 0x0000750018007a0c */ /* 0x000fe40003f06270 */
[----:B------:R-:W-:Y:S11]  /*6b30*/  IADD3 R0, R100, 0x60, RZ ;  /* 0x0000006064007810 */ /* 0x000ff60007ffe0ff */
[----:B------:R-:W2:Y:S04]  /*6b40*/  @!P0 LDS.128 R4, [R214] ;  /* 0x00000000d6048984 */ /* 0x000ea80000000c00 */
[----:B-1----:R-:W-:Y:S01]  /*6b50*/  @!P1 STG.E.128 [R2.64], R8 ;  /* 0x0000000802009986 */ /* 0x002fe2000c101d06 */
[----:B------:R-:W-:Y:S11]  /*6b60*/  ISETP.GE.AND P1, PT, R25, c[0x0][0x1d4], PT ;  /* 0x0000750019007a0c */ /* 0x000ff60003f26270 */
[----:B------:R-:W-:Y:S02]  /*6b70*/  @!UPT UIADD3 URZ, URZ, URZ, URZ ;  /* 0x0000003f3f3ff290 */ /* 0x000fe4000fffe03f */
[----:B------:R-:W1:Y:S04]  /*6b80*/  @!P1 LDS.128 R8, [R213+0x2000] ;  /* 0x00200000d5089984 */ /* 0x000e680000000c00 */
[----:B--2---:R-:W-:Y:S01]  /*6b90*/  @!P0 STG.E.128 [R2.64+0x40], R4 ;  /* 0x0000400402008986 */ /* 0x004fe2000c101d06 */
[----:B------:R-:W-:Y:S02]  /*6ba0*/  ISETP.GE.AND P0, PT, R0, c[0x0][0x1d4], PT ;  /* 0x0000750000007a0c */ /* 0x000fe40003f06270 */
[----:B------:R-:W-:Y:S11]  /*6bb0*/  IADD3 R0, R100, 0xa0, RZ ;  /* 0x000000a064007810 */ /* 0x000ff60007ffe0ff */
[----:B------:R-:W2:Y:S04]  /*6bc0*/  @!P0 LDS.128 R4, [R214+0x2000] ;  /* 0x00200000d6048984 */ /* 0x000ea80000000c00 */
[----:B-1----:R-:W-:Y:S01]  /*6bd0*/  @!P1 STG.E.128 [R2.64+0x80], R8 ;  /* 0x0000800802009986 */ /* 0x002fe2000c101d06 */
[----:B------:R-:W-:Y:S11]  /*6be0*/  ISETP.GE.AND P1, PT, R12, c[0x0][0x1d4], PT ;  /* 0x000075000c007a0c */ /* 0x000ff60003f26270 */
[----:B------:R-:W-:Y:S02]  /*6bf0*/  @!UPT UIADD3 URZ, URZ, URZ, URZ ;  /* 0x0000003f3f3ff290 */ /* 0x000fe4000fffe03f */
[----:B------:R-:W1:Y:S04]  /*6c00*/  @!P1 LDS.128 R8, [R213+0x4000] ;  /* 0x00400000d5089984 */ /* 0x000e680000000c00 */
[----:B--2---:R-:W-:Y:S01]  /*6c10*/  @!P0 STG.E.128 [R2.64+0xc0], R4 ;  /* 0x0000c00402008986 */ /* 0x004fe2000c101d06 */
[----:B------:R-:W-:Y:S11]  /*6c20*/  ISETP.GE.AND P0, PT, R0, c[0x0][0x1d4], PT ;  /* 0x0000750000007a0c */ /* 0x000ff60003f06270 */
[----:B------:R-:W-:Y:S02]  /*6c30*/  @!UPT UIADD3 URZ, URZ, URZ, URZ ;  /* 0x0000003f3f3ff290 */ /* 0x000fe4000fffe03f */
[----:B------:R-:W2:Y:S04]  /*6c40*/  @!P0 LDS.128 R4, [R214+0x4000] ;  /* 0x00400000d6048984 */ /* 0x000ea80000000c00 */
[----:B-1----:R1:W-:Y:S04]  /*6c50*/  @!P1 STG.E.128 [R2.64+0x100], R8 ;  /* 0x0001000802009986 */ /* 0x0023e8000c101d06 */
[----:B--2---:R1:W-:Y:S02]  /*6c60*/  @!P0 STG.E.128 [R2.64+0x140], R4 ;  /* 0x0001400402008986 */ /* 0x0043e4000c101d06 */
.L_x_180:
[----:B-1----:R-:W-:Y:S05]  /*6c70*/  BSYNC B0 ;  /* 0x0000000000007941 */ /* 0x002fea0003800000 */
.L_x_179:
[C---:B------:R-:W-:Y:S02]  /*6c80*/  ISETP.GT.AND P0, PT, R60.reuse, R128, PT ;  /* 0x000000803c00720c */ /* 0x040fe40003f04270 */
[----:B------:R-:W-:Y:S11]  /*6c90*/  IADD3 R60, R60, -0x1, RZ ;  /* 0xffffffff3c3c7810 */ /* 0x000ff60007ffe0ff */
[----:B------:R-:W-:Y:S01]  /*6ca0*/  @P0 SHF.R.S32.HI R4, RZ, 0x1f, R60 ;  /* 0x0000001fff040819 */ /* 0x000fe2000001143c */
[----:B------:R-:W-:Y:S02]  /*6cb0*/  @P0 IMAD R0, R147, R60, RZ ;  /* 0x0000003c93000224 */ /* 0x000fe400078e02ff */
[----:B------:R-:W-:Y:S02]  /*6cc0*/  @P0 IMAD.MOV.U32 R2, RZ, RZ, R96 ;  /* 0x000000ffff020224 */ /* 0x000fe400078e0060 */
[----:B------:R-:W-:Y:S02]  /*6cd0*/  @P0 IMAD.MOV.U32 R3, RZ, RZ, R87 ;  /* 0x000000ffff030224 */ /* 0x000fe400078e0057 */
[-C--:B------:R-:W-:Y:S02]  /*6ce0*/  @P0 IMAD R0, R4, R151.reuse, R0 ;  /* 0x0000009704000224 */ /* 0x080fe400078e0200 */
[----:B------:R-:W-:Y:S04]  /*6cf0*/  @P0 IMAD.WIDE.U32 R2, R60, R151, R2 ;  /* 0x000000973c020225 */ /* 0x000fe800078e0002 */
[----:B------:R-:W-:Y:S01]  /*6d00*/  @P0 IMAD.IADD R0, R3, 0x1, R0 ;  /* 0x0000000103000824 */ /* 0x000fe200078e0200 */
[C---:B------:R-:W-:Y:S04]  /*6d10*/  @P0 LEA R4, P1, R2.reuse, c[0x0][0x220], 0x1 ;  /* 0x0000880002040a11 */ /* 0x040fe800078208ff */
[----:B------:R-:W-:Y:S02]  /*6d20*/  @P0 LEA.HI.X R5, R2, c[0x0][0x224], R0, 0x1, P1 ;  /* 0x0000890002050a11 */ /* 0x000fe400008f0c00 */
[C---:B------:R-:W-:Y:S03]  /*6d30*/  @P0 LEA R2, P1, R152.reuse, R4, 0x1 ;  /* 0x0000000498020211 */ /* 0x040fe600078208ff */
[----:B------:R-:W-:Y:S01]  /*6d40*/  @!PT LDS RZ, [RZ] ;  /* 0x00000000fffff984 */ /* 0x000fe20000000800 */
[----:B------:R-:W-:Y:S01]  /*6d50*/  @!PT LDS RZ, [RZ] ;  /* 0x00000000fffff984 */ /* 0x000fe20000000800 */
[----:B------:R-:W-:Y:S01]  /*6d60*/  @!PT LDS RZ, [RZ] ;  /* 0x00000000fffff984 */ /* 0x000fe20000000800 */
[----:B------:R1:W-:Y:S01]  /*6d70*/  @P0 LDGSTS.E.BYPASS.LTC128B.128 [R203+0x6100], [R4.64], !P5 ;  /* 0x0610000004cb0fae */ /* 0x0003e2000e901d46 */
[----:B------:R-:W-:Y:S03]  /*6d80*/  @P0 LEA.HI.X R3, R152, R5, R146, 0x1, P1 ;  /* 0x0000000598030211 */ /* 0x000fe600008f0c92 */
[----:B------:R1:W-:Y:S04]  /*6d90*/  @P0 LDGSTS.E.BYPASS.LTC128B.128 [R203+0x8100], [R4.64+0x80], !P4 ;  /* 0x0810008004cb0fae */ /* 0x0003e8000e101d46 */
[----:B------:R1:W-:Y:S04]  /*6da0*/  @P0 LDGSTS.E.BYPASS.LTC128B.128 [R203+0xa100], [R4.64+0x100], !P3 ;  /* 0x0a10010004cb0fae */ /* 0x0003e8000d901d46 */
[----:B------:R1:W-:Y:S04]  /*6db0*/  @P0 LDGSTS.E.BYPASS.LTC128B.128 [R203+0x7100], [R2.64], !P5 ;  /* 0x0710000002cb0fae */ /* 0x0003e8000e901d46 */
[----:B------:R1:W-:Y:S04]  /*6dc0*/  @P0 LDGSTS.E.BYPASS.LTC128B.128 [R203+0x9100], [R2.64+0x80], !P4 ;  /* 0x0910008002cb0fae */ /* 0x0003e8000e101d46 */
[----:B------:R1:W-:Y:S04]  /*6dd0*/  @P0 LDGSTS.E.BYPASS.LTC128B.128 [R203+0xb100], [R2.64+0x100], !P3 ;  /* 0x0b10010002cb0fae */ /* 0x0003e8000d901d46 */
[----:B------:R-:W0:Y:S01]  /*6de0*/  LDGDEPBAR ;  /* 0x00000000000079af */ /* 0x000e220000000000 */
[----:B------:R-:W-:-:S05]  /*6df0*/  @P0 BRA `(.L_x_181) ;  /* 0xffffc03000000947 */ /* 0x000fca000383ffff */
[----:B------:R-:W-:Y:S01]  /*6e00*/  WARPSYNC 0xffffffff ;  /* 0xffffffff00007948 */ /* 0x000fe20003800000 */
[----:B------:R-:W-:Y:S06]  /*6e10*/  BAR.SYNC.DEFER_BLOCKING 0x0 ;  /* 0x0000000000007b1d */ /* 0x000fec0000010000 */
.L_x_156:
[----:B------:R-:W-:Y:S01]  /*6e20*/  ISETP.GE.AND P0, PT, R176, 0x1, PT ;  /* 0x00000001b000780c */ /* 0x000fe20003f06270 */
[----:B------:R-:W-:Y:S01]  /*6e30*/  BSSY B0, `(.L_x_182) ;  /* 0x0000020000007945 */ /* 0x000fe20003800000 */
[----:B------:R-:W-:Y:S01]  /*6e40*/  IMAD.IADD R9, R137, 0x1, R138 ;  /* 0x0000000189097824 */ /* 0x000fe200078e028a */
[----:B------:R-:W-:-:S10]  /*6e50*/  MOV R0, RZ ;  /* 0x000000ff00007202 */ /* 0x000fd40000000f00 */
        /* <DEDUP_REMOVED lines=29> */
.L_x_183:
[----:B------:R-:W-:Y:S05]  /*7030*/  BSYNC B0 ;  /* 0x0000000000007941 */ /* 0x000fea0003800000 */
.L_x_182:
[----:B-1----:R-:W2:Y:S01]  /*7040*/  LDL R2, [R1+0x18] ;  /* 0x0000180001027983 */ /* 0x002ea20000100800 */
        /* <DEDUP_REMOVED lines=48> */
[----:B--2---:R-:W-:-:S04]  /*7350*/  IMAD R246, R2, R0, RZ ;  /* 0x0000000002f67224 */ /* 0x004fc800078e02ff */
[--C-:B------:R-:W-:Y:S01]  /*7360*/  IMAD.IADD R2, R246, 0x1, R0.reuse ;  /* 0x00000001f6027824 */ /* 0x100fe200078e0200 */
[----:B------:R-:W-:-:S04]  /*7370*/  PRMT R0, RZ, 0x7610, R0 ;  /* 0x00007610ff007816 */ /* 0x000fc80000000000 */
[----:B------:R-:W-:Y:S02]  /*7380*/  IMNMX R23, R136, R2, PT ;  /* 0x0000000288177217 */ /* 0x000fe40003800200 */
[----:B------:R-:W-:Y:S02]  /*7390*/  CS2R R136, SRZ ;  /* 0x0000000000887805 */ /* 0x000fe4000001ff00 */
[----:B------:R-:W-:Y:S01]  /*73a0*/  ISETP.GT.AND P0, PT, R23, R246, PT ;  /* 0x000000f61700720c */ /* 0x000fe20003f04270 */
[----:B------:R1:W-:-:S12]  /*73b0*/  STL [R1+0x10], R23 ;  /* 0x0000101701007387 */ /* 0x0003d80000100800 */
[----:B------:R-:W-:Y:S05]  /*73c0*/  @!P0 BRA `(.L_x_184) ;  /* 0x0000c66000008947 */ /* 0x000fea0003800000 */
[----:B------:R-:W2:Y:S01]  /*73d0*/  LDL R12, [R1+0x3c] ;  /* 0x00003c00010c7983 */ /* 0x000ea20000100800 */
[----:B------:R-:W-:-:S03]  /*73e0*/  ISETP.NE.U32.AND P0, PT, RZ, c[0x0][0x340], PT ;  /* 0x0000d000ff007a0c */ /* 0x000fc60003f05070 */
[----:B------:R-:W3:Y:S01]  /*73f0*/  LDL.LU R15, [R1+0xc] ;  /* 0x00000c00010f7983 */ /* 0x000ee20000300800 */
[----:B------:R-:W-:-:S03]  /*7400*/  ISETP.NE.AND.EX P1, PT, RZ, c[0x0][0x344], PT, P0 ;  /* 0x0000d100ff007a0c */ /* 0x000fc60003f25300 */
[----:B------:R-:W4:Y:S04]  /*7410*/  LDL R24, [R1] ;  /* 0x0000000001187983 */ /* 0x000f280000100800 */
[----:B------:R-:W1:Y:S06]  /*7420*/  S2R R4, SR_TID.X ;  /* 0x0000000000047919 */ /* 0x000e6c0000002100 */
[----:B------:R-:W-:-:S04]  /*7430*/  @P1 IMAD.MOV.U32 R2, RZ, RZ, 0x4 ;  /* 0x00000004ff021424 */ /* 0x000fc800078e00ff */
[----:B------:R-:W-:-:S05]  /*7440*/  @P1 IMAD.WIDE R2, R235, R2, c[0x0][0x340] ;  /* 0x0000d000eb021625 */ /* 0x000fca00078e0202 */
[----:B------:R1:W4:Y:S01]  /*7450*/  @P1 LDG.E R13, [R2.64] ;  /* 0x00000006020d1981 */ /* 0x000322000c1e1900 */
[----:B------:R-:W-:Y:S01]  /*7460*/  SHF.R.S32.HI R0, RZ, 0x1f, R174 ;  /* 0x0000001fff007819 */ /* 0x000fe200000114ae */
[----:B------:R-:W-:Y:S01]  /*7470*/  IMAD.MOV.U32 R7, RZ, RZ, c[0x0][0x2c4] ;  /* 0x0000b100ff077624 */ /* 0x000fe200078e00ff */
[----:B------:R-:W-:Y:S02]  /*7480*/  SHF.R.S32.HI R5, RZ, 0x1f, R232 ;  /* 0x0000001fff057819 */ /* 0x000fe400000114e8 */
[----:B------:R-:W-:Y:S01]  /*7490*/  ISETP.GE.AND P4, PT, R231, c[0x0][0x1d4], PT ;  /* 0x00007500e7007a0c */ /* 0x000fe20003f86270 */
[----:B------:R-:W-:Y:S01]  /*74a0*/  IMAD R0, R0, c[0x0][0x178], RZ ;  /* 0x00005e0000007a24 */ /* 0x000fe200078e02ff */
[----:B------:R-:W-:Y:S02]  /*74b0*/  ISETP.NE.AND P2, PT, R7, 0x1, PT ;  /* 0x000000010700780c */ /* 0x000fe40003f45270 */
[----:B-1----:R-:W-:Y:S02]  /*74c0*/  SHF.R.S32.HI R22, RZ, 0x1f, R4 ;  /* 0x0000001fff167819 */ /* 0x002fe40000011404 */
[----:B------:R-:W-:-:S02]  /*74d0*/  SEL R14, RZ, 0xffffffff, P4 ;  /* 0xffffffffff0e7807 */ /* 0x000fc40002000000 */
[----:B------:R-:W-:Y:S01]  /*74e0*/  LEA.HI R22, R22, R4, RZ, 0x3 ;  /* 0x0000000416167211 */ /* 0x000fe200078f18ff */
[----:B------:R-:W-:Y:S01]  /*74f0*/  IMAD R4, R174, c[0x0][0x17c], R0 ;  /* 0x00005f00ae047a24 */ /* 0x000fe200078e0200 */
[----:B------:R-:W-:Y:S01]  /*7500*/  ISETP.GE.AND P3, PT, R232, c[0x0][0x1d4], PT ;  /* 0x00007500e8007a0c */ /* 0x000fe20003f66270 */
[----:B------:R-:W-:Y:S01]  /*7510*/  IMAD.SHL.U32 R19, R14, 0x2, RZ ;  /* 0x000000020e137824 */ /* 0x000fe200078e00ff */
[----:B------:R-:W-:Y:S02]  /*7520*/  SHF.R.S32.HI R22, RZ, 0x3, R22 ;  /* 0x00000003ff167819 */ /* 0x000fe40000011416 */
[----:B------:R-:W-:Y:S02]  /*7530*/  ISETP.GE.AND P6, PT, R230, c[0x0][0x1d4], PT ;  /* 0x00007500e6007a0c */ /* 0x000fe40003fc6270 */
[----:B------:R-:W-:Y:S02]  /*7540*/  SHF.R.S32.HI R6, RZ, 0x1f, R22 ;  /* 0x0000001fff067819 */ /* 0x000fe40000011416 */
[----:B------:R-:W-:Y:S01]  /*7550*/  IADD3 R0, P0, R22, R9, RZ ;  /* 0x0000000916007210 */ /* 0x000fe20007f1e0ff */
[----:B------:R-:W-:Y:S01]  /*7560*/  IMAD.WIDE.U32 R2, R174, c[0x0][0x178], RZ ;  /* 0x00005e00ae027a25 */ /* 0x000fe200078e00ff */
[----:B------:R-:W-:-:S02]  /*7570*/  ISETP.GE.AND P5, PT, R231, c[0x0][0x198], PT ;  /* 0x00006600e7007a0c */ /* 0x000fc40003fa6270 */
[----:B------:R-:W-:Y:S02]  /*7580*/  LEA.HI.X.SX32 R6, R9, R6, 0x1, P0 ;  /* 0x0000000609067211 */ /* 0x000fe400000f0eff */
[----:B------:R-:W-:Y:S02]  /*7590*/  ISETP.NE.U32.AND P0, PT, RZ, c[0x0][0x348], PT ;  /* 0x0000d200ff007a0c */ /* 0x000fe40003f05070 */
[----:B------:R-:W-:Y:S01]  /*75a0*/  IADD3 R3, R3, R4, RZ ;  /* 0x0000000403037210 */ /* 0x000fe20007ffe0ff */
[----:B------:R-:W-:Y:S01]  /*75b0*/  IMAD R9, R6, c[0x0][0x1e0], RZ ;  /* 0x0000780006097a24 */ /* 0x000fe200078e02ff */
[----:B------:R-:W-:Y:S01]  /*75c0*/  ISETP.NE.AND.EX P0, PT, RZ, c[0x0][0x34c], PT, P0 ;  /* 0x0000d300ff007a0c */ /* 0x000fe20003f05300 */
[----:B------:R-:W-:Y:S01]  /*75d0*/  IMAD.MOV.U32 R4, RZ, RZ, R232 ;  /* 0x000000ffff047224 */ /* 0x000fe200078e00e8 */
[----:B------:R-:W-:Y:S01]  /*75e0*/  IADD3 R102, R23, -0x1, RZ ;  /* 0xffffffff17667810 */ /* 0x000fe20007ffe0ff */
[----:B------:R-:W-:Y:S01]  /*75f0*/  IMAD R17, R0, c[0x0][0x1e4], R9 ;  /* 0x0000790000117a24 */ /* 0x000fe200078e0209 */
[----:B------:R-:W-:Y:S01]  /*7600*/  SEL R9, R135, RZ, !P0 ;  /* 0x000000ff87097207 */ /* 0x000fe20004000000 */
[----:B------:R-:W-:-:S02]  /*7610*/  IMAD R8, R6, c[0x0][0x208], RZ ;  /* 0x0000820006087a24 */ /* 0x000fc400078e02ff */
[----:B------:R-:W-:-:S04]  /*7620*/  IMAD.WIDE.U32 R6, R0, c[0x0][0x1e0], R4 ;  /* 0x0000780000067a25 */ /* 0x000fc800078e0004 */
[----:B------:R-:W-:Y:S02]  /*7630*/  IMAD R18, R9, c[0x0][0x1c0], RZ ;  /* 0x0000700009127a24 */ /* 0x000fe400078e02ff */
[----:B------:R-:W-:-:S04]  /*7640*/  IMAD.WIDE.U32 R10, R0, c[0x0][0x208], R4 ;  /* 0x00008200000a7a25 */ /* 0x000fc800078e0004 */
[----:B------:R-:W-:Y:S01]  /*7650*/  IMAD R16, R0, c[0x0][0x20c], R8 ;  /* 0x0000830000107a24 */ /* 0x000fe200078e0208 */
[----:B------:R-:W-:Y:S02]  /*7660*/  SEL R8, R235, RZ, !P0 ;  /* 0x000000ffeb087207 */ /* 0x000fe40004000000 */
[----:B------:R-:W-:-:S03]  /*7670*/  ISETP.NE.U32.AND P0, PT, RZ, c[0x0][0x350], PT ;  /* 0x0000d400ff007a0c */ /* 0x000fc60003f05070 */
[----:B------:R-:W-:Y:S01]  /*7680*/  IMAD R14, R8, c[0x0][0x1c4], R18 ;  /* 0x00007100080e7a24 */ /* 0x000fe200078e0212 */
[----:B------:R-:W-:Y:S01]  /*7690*/  ISETP.NE.AND.EX P0, PT, RZ, c[0x0][0x354], PT, P0 ;  /* 0x0000d500ff007a0c */ /* 0x000fe20003f05300 */
[----:B--2---:R-:W-:-:S04]  /*76a0*/  IMAD R12, R245, 0x80, R12 ;  /* 0x00000080f50c7824 */ /* 0x004fc800078e020c */
[----:B------:R-:W-:Y:S01]  /*76b0*/  @P2 IMAD.HI.U32 R9, R12, c[0x0][0x2c8], RZ ;  /* 0x0000b2000c092a27 */ /* 0x000fe200078e00ff */
[----:B------:R-:W-:Y:S02]  /*76c0*/  MOV R0, R12 ;  /* 0x0000000c00007202 */ /* 0x000fe40000000f00 */
[----:B---3--:R-:W-:Y:S01]  /*76d0*/  LOP3.LUT R15, R15, 0xfffffffe, RZ, 0xc0, !PT ;  /* 0xfffffffe0f0f7812 */ /* 0x008fe200078ec0ff */
[C---:B----4-:R-:W-:Y:S01]  /*76e0*/  IMAD.WIDE.U32 R2, R24.reuse, c[0x0][0x1b8], R2 ;  /* 0x00006e0018027a25 */ /* 0x050fe200078e0002 */
[----:B------:R-:W-:Y:S02]  /*76f0*/  @P2 SHF.R.U32.HI R0, RZ, c[0x0][0x2cc], R9 ;  /* 0x0000b300ff002a19 */ /* 0x000fe40000011609 */
[----:B------:R-:W-:Y:S01]  /*7700*/  @P4 LOP3.LUT R15, R15, 0x1, RZ, 0xfc, !PT ;  /* 0x000000010f0f4812 */ /* 0x000fe200078efcff */
[----:B------:R-:W-:Y:S01]  /*7710*/  IMAD R3, R24, c[0x0][0x1bc], R3 ;  /* 0x00006f0018037a24 */ /* 0x000fe200078e0203 */
[----:B------:R-:W-:Y:S01]  /*7720*/  ISETP.GE.AND P4, PT, R230, c[0x0][0x198], PT ;  /* 0x00006600e6007a0c */ /* 0x000fe20003f86270 */
[----:B------:R-:W-:Y:S01]  /*7730*/  IMAD.IADD R9, R7, 0x1, R17 ;  /* 0x0000000107097824 */ /* 0x000fe200078e0211 */
[----:B------:R-:W-:Y:S01]  /*7740*/  IADD3 R7, R11, R16, RZ ;  /* 0x000000100b077210 */ /* 0x000fe20007ffe0ff */
[----:B------:R-:W-:Y:S01]  /*7750*/  IMAD.WIDE.U32 R2, R8, c[0x0][0x1c0], R2 ;  /* 0x0000700008027a25 */ /* 0x000fe200078e0002 */
[----:B------:R-:W-:-:S02]  /*7760*/  SHF.R.S32.HI R11, RZ, 0x1f, R0 ;  /* 0x0000001fff0b7819 */ /* 0x000fc40000011400 */
[----:B------:R-:W-:Y:S01]  /*7770*/  LOP3.LUT R15, R15, 0xfffffffd, RZ, 0xc0, !PT ;  /* 0xfffffffd0f0f7812 */ /* 0x000fe200078ec0ff */
[----:B------:R-:W-:Y:S01]  /*7780*/  IMAD.MOV.U32 R8, RZ, RZ, R6 ;  /* 0x000000ffff087224 */ /* 0x000fe200078e0006 */
[----:B------:R-:W-:Y:S01]  /*7790*/  MOV R6, R10 ;  /* 0x0000000a00067202 */ /* 0x000fe20000000f00 */
[----:B------:R-:W-:Y:S01]  /*77a0*/  IMAD.IADD R3, R3, 0x1, R14 ;  /* 0x0000000103037824 */ /* 0x000fe200078e020e */
[----:B------:R-:W-:Y:S01]  /*77b0*/  @P3 LOP3.LUT R15, R15, 0x2, RZ, 0xfc, !PT ;  /* 0x000000020f0f3812 */ /* 0x000fe200078efcff */
[----:B------:R-:W-:Y:S01]  /*77c0*/  IMAD R10, R11, c[0x0][0x1b0], RZ ;  /* 0x00006c000b0a7a24 */ /* 0x000fe200078e02ff */
[----:B------:R-:W-:Y:S01]  /*77d0*/  SEL R14, RZ, 0x4, P6 ;  /* 0x00000004ff0e7807 */ /* 0x000fe20003000000 */
[----:B------:R-:W-:Y:S02]  /*77e0*/  IMAD.MOV R11, RZ, RZ, -R0 ;  /* 0x000000ffff0b7224 */ /* 0x000fe400078e0a00 */
[C---:B------:R-:W-:Y:S01]  /*77f0*/  IMAD R10, R0.reuse, c[0x0][0x1b4], R10 ;  /* 0x00006d00000a7a24 */ /* 0x040fe200078e020a */
[----:B------:R1:W-:Y:S01]  /*7800*/  STL [R1+0xc], R15 ;  /* 0x00000c0f01007387 */ /* 0x0003e20000100800 */
[----:B------:R-:W-:-:S04]  /*7810*/  IMAD.WIDE.U32 R2, R0, c[0x0][0x1b0], R2 ;  /* 0x00006c0000027a25 */ /* 0x000fc800078e0002 */
[----:B------:R-:W-:Y:S02]  /*7820*/  IMAD R0, R11, c[0x0][0x2c4], R12 ;  /* 0x0000b1000b007a24 */ /* 0x000fe400078e020c */
[----:B------:R-:W-:Y:S01]  /*7830*/  IMAD.IADD R3, R3, 0x1, R10 ;  /* 0x0000000103037824 */ /* 0x000fe200078e020a */
[----:B------:R-:W-:Y:S01]  /*7840*/  @P1 SHF.R.S32.HI R10, RZ, 0x1f, R13 ;  /* 0x0000001fff0a1819 */ /* 0x000fe2000001140d */
[----:B------:R-:W-:Y:S01]  /*7850*/  @!P1 IMAD.MOV.U32 R13, RZ, RZ, R235 ;  /* 0x000000ffff0d9224 */ /* 0x000fe200078e00eb */
[----:B------:R-:W-:Y:S01]  /*7860*/  SHF.R.S32.HI R11, RZ, 0x1f, R0 ;  /* 0x0000001fff0b7819 */ /* 0x000fe20000011400 */
[----:B------:R-:W-:Y:S01]  /*7870*/  IMAD.WIDE.U32 R6, R24, c[0x0][0x210], R6 ;  /* 0x0000840018067a25 */ /* 0x000fe200078e0006 */
[----:B------:R-:W-:Y:S02]  /*7880*/  @!P1 MOV R10, R135 ;  /* 0x00000087000a9202 */ /* 0x000fe40000000f00 */
[----:B------:R-:W-:Y:S01]  /*7890*/  ISETP.GE.AND P1, PT, R232, c[0x0][0x198], PT ;  /* 0x00006600e8007a0c */ /* 0x000fe20003f26270 */
[----:B------:R-:W-:Y:S01]  /*78a0*/  IMAD R11, R11, c[0x0][0x1a8], RZ ;  /* 0x00006a000b0b7a24 */ /* 0x000fe200078e02ff */
[----:B------:R-:W-:Y:S01]  /*78b0*/  SEL R10, R10, RZ, !P0 ;  /* 0x000000ff0a0a7207 */ /* 0x000fe20004000000 */
[----:B------:R-:W-:-:S04]  /*78c0*/  IMAD.WIDE.U32 R8, R24, c[0x0][0x1e8], R8 ;  /* 0x00007a0018087a25 */ /* 0x000fc800078e0008 */
[C---:B------:R-:W-:Y:S02]  /*78d0*/  IMAD R11, R0.reuse, c[0x0][0x1ac], R11 ;  /* 0x00006b00000b7a24 */ /* 0x040fe400078e020b */
[----:B------:R-:W-:Y:S01]  /*78e0*/  IMAD.WIDE.U32 R2, R0, c[0x0][0x1a8], R2 ;  /* 0x00006a0000027a25 */ /* 0x000fe200078e0002 */
[----:B------:R-:W-:Y:S02]  /*78f0*/  SEL R0, R13, RZ, !P0 ;  /* 0x000000ff0d007207 */ /* 0x000fe40004000000 */
[----:B-1----:R-:W-:Y:S01]  /*7900*/  SEL R15, RZ, 0x1, P3 ;  /* 0x00000001ff0f7807 */ /* 0x002fe20001800000 */
[----:B------:R-:W-:Y:S01]  /*7910*/  IMAD R7, R24, c[0x0][0x214], R7 ;  /* 0x0000850018077a24 */ /* 0x000fe200078e0207 */
[----:B------:R-:W-:Y:S01]  /*7920*/  LEA R13, P0, R2, c[0x0][0x160], 0x1 ;  /* 0x00005800020d7a11 */ /* 0x000fe200078008ff */
[----:B------:R-:W-:Y:S01]  /*7930*/  IMAD R9, R24, c[0x0][0x1ec], R9 ;  /* 0x00007b0018097a24 */ /* 0x000fe200078e0209 */
[----:B------:R-:W-:Y:S01]  /*7940*/  LOP3.LUT R15, R19, 0x2, R15, 0xe2, !PT ;  /* 0x00000002130f7812 */ /* 0x000fe200078ee20f */
[----:B------:R-:W-:-:S02]  /*7950*/  IMAD R12, R10, c[0x0][0x1f0], RZ ;  /* 0x00007c000a0c7a24 */ /* 0x000fc400078e02ff */
[----:B------:R-:W-:Y:S01]  /*7960*/  IMAD R10, R10, c[0x0][0x218], RZ ;  /* 0x000086000a0a7a24 */ /* 0x000fe200078e02ff */
[----:B------:R-:W-:Y:S01]  /*7970*/  LOP3.LUT R60, R15, R14, RZ, 0xfc, !PT ;  /* 0x0000000e0f3c7212 */ /* 0x000fe200078efcff */
[----:B------:R-:W-:-:S04]  /*7980*/  IMAD.WIDE.U32 R226, R0, c[0x0][0x218], R6 ;  /* 0x0000860000e27a25 */ /* 0x000fc800078e0006 */
[----:B------:R-:W-:-:S04]  /*7990*/  IMAD.WIDE.U32 R224, R0, c[0x0][0x1f0], R8 ;  /* 0x00007c0000e07a25 */ /* 0x000fc800078e0008 */
[C---:B------:R-:W-:Y:S02]  /*79a0*/  IMAD R6, R0.reuse, c[0x0][0x1f4], R12 ;  /* 0x00007d0000067a24 */ /* 0x040fe400078e020c */
[----:B------:R-:W-:Y:S01]  /*79b0*/  IMAD.IADD R3, R3, 0x1, R11 ;  /* 0x0000000103037824 */ /* 0x000fe200078e020b */
[----:B------:R-:W-:Y:S01]  /*79c0*/  LEA R11, R245, R22, 0x7 ;  /* 0x00000016f50b7211 */ /* 0x000fe200078e38ff */
[----:B------:R-:W-:Y:S02]  /*79d0*/  IMAD R0, R0, c[0x0][0x21c], R10 ;  /* 0x0000870000007a24 */ /* 0x000fe400078e020a */
[----:B------:R-:W-:Y:S01]  /*79e0*/  IMAD.IADD R223, R225, 0x1, R6 ;  /* 0x00000001e1df7824 */ /* 0x000fe200078e0206 */
[----:B------:R-:W-:Y:S02]  /*79f0*/  LEA.HI.X R12, R2, c[0x0][0x164], R3, 0x1, P0 ;  /* 0x00005900020c7a11 */ /* 0x000fe400000f0c03 */
[----:B------:R-:W-:Y:S01]  /*7a00*/  IADD3 R228, R227, R0, RZ ;  /* 0x00000000e3e47210 */ /* 0x000fe20007ffe0ff */
[----:B------:R-:W-:Y:S05]  /*7a10*/  BRA.DIV ~URZ, `(.L_x_185) ;  /* 0x000105c27f007947 */ /* 0x000fea000b800000 */
[----:B------:R1:W2:Y:S02]  /*7a20*/  SHFL.IDX PT, R10, R12, RZ, 0x181f ;  /* 0x00181fff0c0a7589 */ /* 0x0002a400000e0000 */
.L_x_304:
[----:B------:R-:W-:Y:S05]  /*7a30*/  BRA.DIV ~URZ, `(.L_x_186) ;  /* 0x000106127f007947 */ /* 0x000fea000b800000 */
[----:B------:R3:W4:Y:S02]  /*7a40*/  SHFL.IDX PT, R0, R13, RZ, 0x181f ;  /* 0x00181fff0d007589 */ /* 0x00072400000e0000 */
.L_x_305:
[----:B------:R-:W-:Y:S01]  /*7a50*/  IMAD R34, R175, c[0x0][0x2c4], RZ ;  /* 0x0000b100af227a24 */ /* 0x000fe200078e02ff */
[----:B------:R-:W-:Y:S01]  /*7a60*/  BSSY B0, `(.L_x_187) ;  /* 0x0000011000007945 */ /* 0x000fe20003800000 */
[----:B------:R-:W-:-:S02]  /*7a70*/  SHF.R.S32.HI R15, RZ, 0x1f, R230 ;  /* 0x0000001fff0f7819 */ /* 0x000fc400000114e6 */
[----:B------:R-:W-:Y:S02]  /*7a80*/  SHF.R.S32.HI R14, RZ, 0x1f, R231 ;  /* 0x0000001fff0e7819 */ /* 0x000fe400000114e7 */
[----:B------:R-:W-:-:S13]  /*7a90*/  ISETP.GE.AND P0, PT, R11, R34, PT ;  /* 0x000000220b00720c */ /* 0x000fda0003f06270 */
[----:B------:R-:W-:Y:S05]  /*7aa0*/  @P0 BRA `(.L_x_188) ;  /* 0x000000c000000947 */ /* 0x000fea0003800000 */
[----:B----4-:R-:W-:-:S04]  /*7ab0*/  LEA R8, P0, R232, R0, 0x1 ;  /* 0x00000000e8087211 */ /* 0x010fc800078008ff */
[----:B--2---:R-:W-:Y:S02]  /*7ac0*/  LEA.HI.X R9, R232, R10, R5, 0x1, P0 ;  /* 0x0000000ae8097211 */ /* 0x004fe400000f0c05 */
[----:B------:R-:W-:-:S03]  /*7ad0*/  LEA R6, P0, R231, R0, 0x1 ;  /* 0x00000000e7067211 */ /* 0x000fc600078008ff */
[----:B------:R-:W-:Y:S01]  /*7ae0*/  @!PT LDS RZ, [RZ] ;  /* 0x00000000fffff984 */ /* 0x000fe20000000800 */
[----:B------:R-:W-:Y:S01]  /*7af0*/  @!PT LDS RZ, [RZ] ;  /* 0x00000000fffff984 */ /* 0x000fe20000000800 */
[----:B------:R-:W-:Y:S01]  /*7b00*/  @!PT LDS RZ, [RZ] ;  /* 0x00000000fffff984 */ /* 0x000fe20000000800 */
[----:B------:R2:W-:Y:S01]  /*7b10*/  LDGSTS.E.BYPASS.LTC128B.128 [R203+0xc100], [R8.64], !P1 ;  /* 0x0c10000008cb7fae */ /* 0x0005e2000c901d46 */
[----:B------:R-:W-:Y:S02]  /*7b20*/  LEA.HI.X R7, R231, R10, R14, 0x1, P0 ;  /* 0x0000000ae7077211 */ /* 0x000fe400000f0c0e */
[----:B------:R-:W-:-:S03]  /*7b30*/  LEA R2, P0, R230, R0, 0x1 ;  /* 0x00000000e6027211 */ /* 0x000fc600078008ff */
[----:B------:R2:W-:Y:S01]  /*7b40*/  LDGSTS.E.BYPASS.LTC128B.128 [R203+0x10100], [R6.64], !P5 ;  /* 0x1010000006cb7fae */ /* 0x0005e2000e901d46 */
[----:B------:R-:W-:-:S05]  /*7b50*/  LEA.HI.X R3, R230, R10, R15, 0x1, P0 ;  /* 0x0000000ae6037211 */ /* 0x000fca00000f0c0f */
[----:B------:R2:W-:Y:S04]  /*7b60*/  LDGSTS.E.BYPASS.LTC128B.128 [R203+0x14100], [R2.64], !P4 ;  /* 0x1410000002cb7fae */ /* 0x0005e8000e101d46 */
.L_x_188:
[----:B------:R-:W-:Y:S05]  /*7b70*/  BSYNC B0 ;  /* 0x0000000000007941 */ /* 0x000fea0003800000 */
.L_x_187:
[----:B------:R-:W-:Y:S05]  /*7b80*/  BRA.DIV ~URZ, `(.L_x_189) ;  /* 0x000105227f007947 */ /* 0x000fea000b800000 */
[----:B--2---:R2:W1:Y:S04]  /*7b90*/  SHFL.IDX PT, R10, R12, 0x1, 0x181f ;  /* 0x00381f000c0a7f89 */ /* 0x00446800000e0000 */
[----:B----4-:R2:W4:Y:S02]  /*7ba0*/  SHFL.IDX PT, R0, R13, 0x1, 0x181f ;  /* 0x00381f000d007f89 */ /* 0x01052400000e0000 */
.L_x_306:
[----:B------:R-:W-:Y:S01]  /*7bb0*/  IADD3 R2, R11, 0x20, RZ ;  /* 0x000000200b027810 */ /* 0x000fe20007ffe0ff */
[----:B------:R-:W-:Y:S03]  /*7bc0*/  BSSY B0, `(.L_x_190) ;  /* 0x000000f000007945 */ /* 0x000fe60003800000 */
[----:B------:R-:W-:-:S13]  /*7bd0*/  ISETP.GE.AND P0, PT, R2, R34, PT ;  /* 0x000000220200720c */ /* 0x000fda0003f06270 */
[----:B------:R-:W-:Y:S05]  /*7be0*/  @P0 BRA `(.L_x_191) ;  /* 0x000000c000000947 */ /* 0x000fea0003800000 */
[----:B----4-:R-:W-:-:S04]  /*7bf0*/  LEA R8, P0, R232, R0, 0x1 ;  /* 0x00000000e8087211 */ /* 0x010fc800078008ff */
[----:B-1----:R-:W-:Y:S02]  /*7c00*/  LEA.HI.X R9, R232, R10, R5, 0x1, P0 ;  /* 0x0000000ae8097211 */ /* 0x002fe400000f0c05 */
        /* <DEDUP_REMOVED lines=10> */
.L_x_191:
[----:B------:R-:W-:Y:S05]  /*7cb0*/  BSYNC B0 ;  /* 0x0000000000007941 */ /* 0x000fea0003800000 */
.L_x_190:
[----:B------:R-:W-:Y:S05]  /*7cc0*/  BRA.DIV ~URZ, `(.L_x_192) ;  /* 0x000104a27f007947 */ /* 0x000fea000b800000 */
[----:B-1----:R1:W2:Y:S02]  /*7cd0*/  SHFL.IDX PT, R10, R12, 0x2, 0x181f ;  /* 0x00581f000c0a7f89 */ /* 0x0022a400000e0000 */
.L_x_307:
[----:B------:R-:W-:Y:S05]  /*7ce0*/  BRA.DIV ~URZ, `(.L_x_193) ;  /* 0x000104f27f007947 */ /* 0x000fea000b800000 */
[----:B----4-:R4:W1:Y:S02]  /*7cf0*/  SHFL.IDX PT, R0, R13, 0x2, 0x181f ;  /* 0x00581f000d007f89 */ /* 0x01086400000e0000 */
.L_x_308:
[----:B------:R-:W-:Y:S01]  /*7d00*/  IADD3 R2, R11, 0x40, RZ ;  /* 0x000000400b027810 */ /* 0x000fe20007ffe0ff */
[----:B------:R-:W-:Y:S03]  /*7d10*/  BSSY B0, `(.L_x_194) ;  /* 0x000000f000007945 */ /* 0x000fe60003800000 */
[----:B------:R-:W-:-:S13]  /*7d20*/  ISETP.GE.AND P0, PT, R2, R34, PT ;  /* 0x000000220200720c */ /* 0x000fda0003f06270 */
[----:B------:R-:W-:Y:S05]  /*7d30*/  @P0 BRA `(.L_x_195) ;  /* 0x000000c000000947 */ /* 0x000fea0003800000 */
[----:B-1----:R-:W-:-:S04]  /*7d40*/  LEA R8, P0, R232, R0, 0x1 ;  /* 0x00000000e8087211 */ /* 0x002fc800078008ff */
        /* <DEDUP_REMOVED lines=11> */
.L_x_195:
[----:B------:R-:W-:Y:S05]  /*7e00*/  BSYNC B0 ;  /* 0x0000000000007941 */ /* 0x000fea0003800000 */
.L_x_194:
[----:B------:R-:W-:Y:S05]  /*7e10*/  BRA.DIV ~URZ, `(.L_x_196) ;  /* 0x000104227f007947 */ /* 0x000fea000b800000 */
[----:B-1----:R1:W3:Y:S04]  /*7e20*/  SHFL.IDX PT, R7, R12, 0x3, 0x181f ;  /* 0x00781f000c077f89 */ /* 0x0022e800000e0000 */
[----:B------:R1:W4:Y:S02]  /*7e30*/  SHFL.IDX PT, R0, R13, 0x3, 0x181f ;  /* 0x00781f000d007f89 */ /* 0x00032400000e0000 */
.L_x_309:
[----:B----4-:R-:W4:Y:S01]  /*7e40*/  LDL R104, [R1+0xc] ;  /* 0x00000c0001687983 */ /* 0x010f220000100800 */
[----:B------:R-:W-:Y:S01]  /*7e50*/  IADD3 R2, R11, 0x60, RZ ;  /* 0x000000600b027810 */ /* 0x000fe20007ffe0ff */
[----:B--2---:R-:W-:Y:S01]  /*7e60*/  IMAD.MOV.U32 R10, RZ, RZ, 0x20 ;  /* 0x00000020ff0a7424 */ /* 0x004fe200078e00ff */
[----:B------:R-:W-:Y:S01]  /*7e70*/  SHF.R.S32.HI R58, RZ, 0x1f, R102 ;  /* 0x0000001fff3a7819 */ /* 0x000fe20000011466 */
[----:B------:R-:W2:Y:S01]  /*7e80*/  S2R R6, SR_TID.X ;  /* 0x0000000000067919 */ /* 0x000ea20000002100 */
[----:B------:R-:W-:Y:S01]  /*7e90*/  ISETP.GE.AND P2, PT, R2, R34, PT ;  /* 0x000000220200720c */ /* 0x000fe20003f46270 */
[----:B------:R-:W-:-:S12]  /*7ea0*/  IMAD R11, R10, c[0x0][0x1e4], RZ ;  /* 0x000079000a0b7a24 */ /* 0x000fd800078e02ff */
[----:B------:R-:W-:-:S04]  /*7eb0*/  @!P2 LEA R2, P0, R232, R0, 0x1 ;  /* 0x00000000e802a211 */ /* 0x000fc800078008ff */
[----:B---3--:R-:W-:Y:S01]  /*7ec0*/  @!P2 LEA.HI.X R3, R232, R7, R5, 0x1, P0 ;  /* 0x00000007e803a211 */ /* 0x008fe200000f0c05 */
[----:B------:R-:W-:Y:S01]  /*7ed0*/  IMAD.WIDE.U32 R4, R102, c[0x0][0x1e0], RZ ;  /* 0x0000780066047a25 */ /* 0x000fe200078e00ff */
[----:B------:R-:W-:-:S03]  /*7ee0*/  @!P2 LEA R8, P0, R231, R0, 0x1 ;  /* 0x00000000e708a211 */ /* 0x000fc600078008ff */
[----:B------:R-:W-:Y:S01]  /*7ef0*/  @!PT LDS RZ, [RZ] ;  /* 0x00000000fffff984 */ /* 0x000fe20000000800 */
[----:B------:R-:W-:Y:S01]  /*7f00*/  @!PT LDS RZ, [RZ] ;  /* 0x00000000fffff984 */ /* 0x000fe20000000800 */
[----:B------:R-:W-:Y:S01]  /*7f10*/  @!PT LDS RZ, [RZ] ;  /* 0x00000000fffff984 */ /* 0x000fe20000000800 */
[----:B------:R3:W-:Y:S01]  /*7f20*/  @!P2 LDGSTS.E.BYPASS.LTC128B.128 [R203+0xf100], [R2.64], !P1 ;  /* 0x0f10000002cbafae */ /* 0x0007e2000c901d46 */
[----:B--2---:R-:W-:Y:S02]  /*7f30*/  SHF.R.S32.HI R59, RZ, 0x1f, R6 ;  /* 0x0000001fff3b7819 */ /* 0x004fe40000011406 */
[-C--:B------:R-:W-:Y:S02]  /*7f40*/  @!P2 LEA.HI.X R9, R231, R7.reuse, R14, 0x1, P0 ;  /* 0x00000007e709a211 */ /* 0x080fe400000f0c0e */
[----:B------:R-:W-:Y:S02]  /*7f50*/  LEA.HI R59, R59, R6, RZ, 0x3 ;  /* 0x000000063b3b7211 */ /* 0x000fe400078f18ff */
[C---:B------:R-:W-:Y:S01]  /*7f60*/  @!P2 LEA R6, P0, R230.reuse, R0, 0x1 ;  /* 0x00000000e606a211 */ /* 0x040fe200078008ff */
[----:B------:R2:W-:Y:S01]  /*7f70*/  @!P2 LDGSTS.E.BYPASS.LTC128B.128 [R203+0x13100], [R8.64], !P5 ;  /* 0x1310000008cbafae */ /* 0x0005e2000e901d46 */
[----:B------:R-:W-:Y:S02]  /*7f80*/  SHF.R.S32.HI R59, RZ, 0x3, R59 ;  /* 0x00000003ff3b7819 */ /* 0x000fe4000001143b */
[----:B------:R-:W-:-:S02]  /*7f90*/  @!P2 LEA.HI.X R7, R230, R7, R15, 0x1, P0 ;  /* 0x00000007e607a211 */ /* 0x000fc400000f0c0f */
[----:B------:R-:W-:-:S03]  /*7fa0*/  LEA R0, P0, R4, R224, 0x6 ;  /* 0x000000e004007211 */ /* 0x000fc600078030ff */
[----:B------:R2:W-:Y:S04]  /*7fb0*/  @!P2 LDGSTS.E.BYPASS.LTC128B.128 [R203+0x17100], [R6.64], !P4 ;  /* 0x1710000006cbafae */ /* 0x0005e8000e101d46 */
[----:B------:R-:W0:Y:S01]  /*7fc0*/  LDGDEPBAR ;  /* 0x00000000000079af */ /* 0x000e220000000000 */
[----:B------:R-:W-:Y:S01]  /*7fd0*/  WARPSYNC 0xffffffff ;  /* 0xffffffff00007948 */ /* 0x000fe20003800000 */
[----:B---3--:R-:W-:Y:S02]  /*7fe0*/  IMAD R3, R58, c[0x0][0x1e0], RZ ;  /* 0x000078003a037a24 */ /* 0x008fe400078e02ff */
[----:B------:R-:W-:Y:S02]  /*7ff0*/  IMAD.IADD R2, R176, 0x1, -R59 ;  /* 0x00000001b0027824 */ /* 0x000fe400078e0a3b */
[----:B------:R-:W-:-:S02]  /*8000*/  IMAD R3, R102, c[0x0][0x1e4], R3 ;  /* 0x0000790066037a24 */ /* 0x000fc400078e0203 */
[----:B------:R-:W-:Y:S02]  /*8010*/  IMAD R2, R102, -0x40, R2 ;  /* 0xffffffc066027824 */ /* 0x000fe400078e0202 */
[----:B------:R-:W-:-:S05]  /*8020*/  IMAD.IADD R3, R5, 0x1, R3 ;  /* 0x0000000105037824 */ /* 0x000fca00078e0203 */
[----:B------:R-:W-:Y:S01]  /*8030*/  LEA.HI.X R3, R4, R223, R3, 0x6, P0 ;  /* 0x000000df04037211 */ /* 0x000fe200000f3403 */
[----:B------:R-:W-:Y:S01]  /*8040*/  IMAD.WIDE.U32 R4, R10, c[0x0][0x1e0], RZ ;  /* 0x000078000a047a25 */ /* 0x000fe200078e00ff */
[----:B------:R-:W-:Y:S01]  /*8050*/  BAR.SYNC.DEFER_BLOCKING 0x0 ;  /* 0x0000000000007b1d */ /* 0x000fe20000010000 */
[----:B------:R-:W-:-:S13]  /*8060*/  ISETP.GE.AND P0, PT, R2, 0x21, PT ;  /* 0x000000210200780c */ /* 0x000fda0003f06270 */
[----:B------:R-:W-:-:S04]  /*8070*/  @P0 IADD3 R10, P1, R0, R4, RZ ;  /* 0x00000004000a0210 */ /* 0x000fc80007f3e0ff */
[----:B------:R-:W-:Y:S02]  /*8080*/  @P0 IADD3.X R11, R3, R5, R11, P1, !PT ;  /* 0x00000005030b0210 */ /* 0x000fe40000ffe40b */
[----:B------:R-:W-:-:S13]  /*8090*/  ISETP.GE.AND P1, PT, R2, 0x1, PT ;  /* 0x000000010200780c */ /* 0x000fda0003f26270 */
[----:B------:R-:W-:-:S04]  /*80a0*/  @P1 LEA R4, P3, R0, c[0x0][0x1c8], 0x1 ;  /* 0x0000720000041a11 */ /* 0x000fc800078608ff */
[----:B------:R-:W-:Y:S02]  /*80b0*/  @P1 LEA.HI.X R5, R0, c[0x0][0x1cc], R3, 0x1, P3 ;  /* 0x0000730000051a11 */ /* 0x000fe400018f0c03 */
[----:B------:R-:W-:-:S04]  /*80c0*/  @P0 LEA R2, P3, R10, c[0x0][0x1c8], 0x1 ;  /* 0x000072000a020a11 */ /* 0x000fc800078608ff */
[----:B------:R-:W-:Y:S02]  /*80d0*/  @P0 LEA.HI.X R3, R10, c[0x0][0x1cc], R11, 0x1, P3 ;  /* 0x000073000a030a11 */ /* 0x000fe400018f0c0b */
[C---:B----4-:R-:W-:Y:S02]  /*80e0*/  LOP3.LUT P3, RZ, R104.reuse, 0x2, RZ, 0xc0, !PT ;  /* 0x0000000268ff7812 */ /* 0x050fe4000786c0ff */
[----:B------:R-:W-:-:S11]  /*80f0*/  LOP3.LUT P5, RZ, R104, 0x1, RZ, 0xc0, !PT ;  /* 0x0000000168ff7812 */ /* 0x000fd600078ac0ff */
        /* <DEDUP_REMOVED lines=8> */
[----:B------:R2:W-:Y:S01]  /*8180*/  @P0 LDGSTS.E.BYPASS.LTC128B.128 [R203+0xb100], [R2.64+0x100], !P6 ;  /* 0x0b10010002cb0fae */ /* 0x0005e2000f101d46 */
[----:B------:R-:W-:-:S03]  /*8190*/  ISETP.LT.AND P0, PT, RZ, c[0x0][0x27c], PT ;  /* 0x00009f00ff007a0c */ /* 0x000fc60003f01270 */
[----:B------:R-:W0:Y:S10]  /*81a0*/  LDGDEPBAR ;  /* 0x00000000000079af */ /* 0x000e340000000000 */
[----:B------:R-:W-:Y:S05]  /*81b0*/  @P0 BRA `(.L_x_197) ;  /* 0x0000002000000947 */ /* 0x000fea0003800000 */
[----:B------:R-:W-:-:S04]  /*81c0*/  DEPBAR.LE SB0, 0x1 ;  /* 0x000080400000791a */ /* 0x000fc80000000000 */
[----:B------:R-:W-:Y:S05]  /*81d0*/  BRA `(.L_x_198) ;  /* 0x0000588000007947 */ /* 0x000fea0003800000 */
.L_x_197:
[----:B-----5:R-:W-:Y:S01]  /*81e0*/  SHF.R.S32.HI R0, RZ, 0x1f, R134 ;  /* 0x0000001fff007819 */ /* 0x020fe20000011486 */
[----:B------:R-:W-:Y:S01]  /*81f0*/  ULDC.U8 UR4, c[0x0][0x298] ;  /* 0x0000a60000047ab9 */ /* 0x000fe20000000000 */
[----:B--2---:R-:W-:Y:S01]  /*8200*/  IMAD.WIDE.U32 R2, R134, c[0x0][0x280], RZ ;  /* 0x0000a00086027a25 */ /* 0x004fe200078e00ff */
[----:B------:R-:W-:Y:S01]  /*8210*/  ISETP.NE.AND P2, PT, RZ, UR4, PT ;  /* 0x00000004ff007c0c */ /* 0x000fe2000bf45270 */
[----:B------:R-:W-:Y:S02]  /*8220*/  BSSY B2, `(.L_x_198) ;  /* 0x0000583000027945 */ /* 0x000fe40003800000 */
[----:B------:R-:W-:Y:S01]  /*8230*/  IMAD R6, R0, c[0x0][0x280], RZ ;  /* 0x0000a00000067a24 */ /* 0x000fe200078e02ff */
[----:B------:R-:W-:Y:S01]  /*8240*/  LEA R7, P1, R2, c[0x0][0x270], 0x1 ;  /* 0x00009c0002077a11 */ /* 0x000fe200078208ff */
[----:B------:R-:W-:Y:S02]  /*8250*/  IMAD R0, R0, c[0x0][0x290], RZ ;  /* 0x0000a40000007a24 */ /* 0x000fe400078e02ff */
[----:B------:R-:W-:-:S02]  /*8260*/  IMAD R6, R134, c[0x0][0x284], R6 ;  /* 0x0000a10086067a24 */ /* 0x000fc400078e0206 */
[----:B------:R-:W-:-:S03]  /*8270*/  IMAD.WIDE.U32 R4, R134, c[0x0][0x290], RZ ;  /* 0x0000a40086047a25 */ /* 0x000fc600078e00ff */
[----:B------:R-:W-:Y:S01]  /*8280*/  IADD3 R3, R6, R3, RZ ;  /* 0x0000000306037210 */ /* 0x000fe20007ffe0ff */
[----:B------:R-:W-:Y:S01]  /*8290*/  IMAD R0, R134, c[0x0][0x294], R0 ;  /* 0x0000a50086007a24 */ /* 0x000fe200078e0200 */
[----:B------:R-:W-:Y:S02]  /*82a0*/  LEA R8, P0, R4, c[0x0][0x288], 0x1 ;  /* 0x0000a20004087a11 */ /* 0x000fe400078008ff */
[----:B------:R-:W-:Y:S02]  /*82b0*/  LEA R6, R245, R229, 0x7 ;  /* 0x000000e5f5067211 */ /* 0x000fe400078e38ff */
[----:B------:R-:W-:Y:S02]  /*82c0*/  IADD3 R5, R0, R5, RZ ;  /* 0x0000000500057210 */ /* 0x000fe40007ffe0ff */
[----:B------:R-:W-:Y:S02]  /*82d0*/  LEA.HI.X R0, R2, c[0x0][0x274], R3, 0x1, P1 ;  /* 0x00009d0002007a11 */ /* 0x000fe400008f0c03 */
[----:B------:R-:W-:Y:S01]  /*82e0*/  LEA.HI.X R2, R4, c[0x0][0x28c], R5, 0x1, P0 ;  /* 0x0000a30004027a11 */ /* 0x000fe200000f0c05 */
[----:B------:R-:W-:Y:S05]  /*82f0*/  @!P2 BRA `(.L_x_199) ;  /* 0x000029f00000a947 */ /* 0x000fea0003800000 */
[----:B------:R-:W-:Y:S01]  /*8300*/  ISETP.GE.AND P0, PT, R6, R34, PT ;  /* 0x000000220600720c */ /* 0x000fe20003f06270 */
[----:B------:R-:W2:Y:S01]  /*8310*/  SHFL.IDX PT, R3, R2, RZ, 0x1c1f ;  /* 0x001c1fff02037589 */ /* 0x000ea200000e0000 */
[----:B------:R-:W-:Y:S01]  /*8320*/  BSSY B0, `(.L_x_200) ;  /* 0x0000054000007945 */ /* 0x000fe20003800000 */
[----:B------:R-:W-:Y:S01]  /*8330*/  CS2R R28, SRZ ;  /* 0x00000000001c7805 */ /* 0x000fe2000001ff00 */
[----:B------:R-:W-:Y:S01]  /*8340*/  CS2R R26, SRZ ;  /* 0x00000000001a7805 */ /* 0x000fe2000001ff00 */
[----:B------:R-:W3:Y:S01]  /*8350*/  SHFL.IDX PT, R5, R0, RZ, 0x1c1f ;  /* 0x001c1fff00057589 */ /* 0x000ee200000e0000 */
[----:B------:R-:W-:Y:S01]  /*8360*/  CS2R R24, SRZ ;  /* 0x0000000000187805 */ /* 0x000fe2000001ff00 */
[----:B------:R-:W-:Y:S01]  /*8370*/  CS2R R22, SRZ ;  /* 0x0000000000167805 */ /* 0x000fe2000001ff00 */
[----:B------:R-:W-:Y:S01]  /*8380*/  CS2R R20, SRZ ;  /* 0x0000000000147805 */ /* 0x000fe2000001ff00 */
[----:B------:R4:W1:Y:S01]  /*8390*/  SHFL.IDX PT, R4, R7, RZ, 0x1c1f ;  /* 0x001c1fff07047589 */ /* 0x00086200000e0000 */
[----:B------:R-:W-:Y:S01]  /*83a0*/  CS2R R18, SRZ ;  /* 0x0000000000127805 */ /* 0x000fe2000001ff00 */
[----:B------:R-:W-:Y:S01]  /*83b0*/  CS2R R16, SRZ ;  /* 0x0000000000107805 */ /* 0x000fe2000001ff00 */
[----:B------:R-:W-:Y:S01]  /*83c0*/  CS2R R14, SRZ ;  /* 0x00000000000e7805 */ /* 0x000fe2000001ff00 */
[----:B------:R5:W1:Y:S02]  /*83d0*/  SHFL.IDX PT, R2, R8, RZ, 0x1c1f ;  /* 0x001c1fff08027589 */ /* 0x000a6400000e0000 */
[----:B-1----:R-:W-:Y:S01]  /*83e0*/  CS2R R12, SRZ ;  /* 0x00000000000c7805 */ /* 0x002fe2000001ff00 */
[----:B------:R-:W-:Y:S01]  /*83f0*/  CS2R R10, SRZ ;  /* 0x00000000000a7805 */ /* 0x000fe2000001ff00 */
[----:B----4-:R-:W-:Y:S01]  /*8400*/  CS2R R6, SRZ ;  /* 0x0000000000067805 */ /* 0x010fe2000001ff00 */
[----:B-----5:R-:W-:Y:S01]  /*8410*/  CS2R R8, SRZ ;  /* 0x0000000000087805 */ /* 0x020fe2000001ff00 */
[----:B------:R-:W-:Y:S05]  /*8420*/  @P0 BRA `(.L_x_201) ;  /* 0x0000043000000947 */ /* 0x000fea0003800000 */
[C---:B--23--:R-:W-:Y:S01]  /*8430*/  ISETP.GE.AND P1, PT, R140.reuse, c[0x0][0x27c], PT ;  /* 0x00009f008c007a0c */ /* 0x04cfe20003f26270 */
[----:B------:R-:W-:Y:S01]  /*8440*/  IMAD.SHL.U32 R0, R140, 0x2, RZ ;  /* 0x000000028c007824 */ /* 0x000fe200078e00ff */
[C---:B------:R-:W-:Y:S01]  /*8450*/  ISETP.GE.AND P0, PT, R142.reuse, c[0x0][0x27c], PT ;  /* 0x00009f008e007a0c */ /* 0x040fe20003f06270 */
[----:B------:R-:W-:Y:S01]  /*8460*/  IMAD.SHL.U32 R14, R142, 0x2, RZ ;  /* 0x000000028e0e7824 */ /* 0x000fe200078e00ff */
[----:B------:R-:W-:Y:S01]  /*8470*/  SHF.R.S32.HI R7, RZ, 0x1f, R140 ;  /* 0x0000001fff077819 */ /* 0x000fe2000001148c */
[----:B------:R-:W-:Y:S01]  /*8480*/  CS2R R22, SRZ ;  /* 0x0000000000167805 */ /* 0x000fe2000001ff00 */
[----:B------:R-:W-:-:S02]  /*8490*/  SHF.R.S32.HI R10, RZ, 0x1f, R142 ;  /* 0x0000001fff0a7819 */ /* 0x000fc4000001148e */
[----:B------:R-:W-:-:S05]  /*84a0*/  SHF.L.U64.HI R7, R140, 0x1, R7 ;  /* 0x000000018c077819 */ /* 0x000fca0000010207 */
[-C--:B------:R-:W-:Y:S02]  /*84b0*/  @!P1 IADD3 R8, P2, R4, R0.reuse, RZ ;  /* 0x0000000004089210 */ /* 0x080fe40007f5e0ff */
[----:B------:R-:W-:Y:S02]  /*84c0*/  @!P1 IADD3 R6, P3, R2, R0, RZ ;  /* 0x0000000002069210 */ /* 0x000fe40007f7e0ff */
[----:B------:R-:W-:Y:S01]  /*84d0*/  SHF.L.U64.HI R0, R142, 0x1, R10 ;  /* 0x000000018e007819 */ /* 0x000fe2000001020a */
[--C-:B------:R-:W-:Y:S01]  /*84e0*/  @!P1 IMAD.X R9, R5, 0x1, R7.reuse, P2 ;  /* 0x0000000105099824 */ /* 0x100fe200010e0607 */
[----:B------:R-:W-:Y:S01]  /*84f0*/  @!P0 IADD3 R12, P2, R4, R14, RZ ;  /* 0x0000000e040c8210 */ /* 0x000fe20007f5e0ff */
[----:B------:R-:W-:Y:S01]  /*8500*/  CS2R R10, SRZ ;  /* 0x00000000000a7805 */ /* 0x000fe2000001ff00 */
[----:B------:R-:W-:Y:S01]  /*8510*/  @!P1 IMAD.X R7, R3, 0x1, R7, P3 ;  /* 0x0000000103079824 */ /* 0x000fe200018e0607 */
[----:B------:R-:W-:Y:S01]  /*8520*/  CS2R R24, SRZ ;  /* 0x0000000000187805 */ /* 0x000fe2000001ff00 */
[----:B------:R-:W-:Y:S01]  /*8530*/  ISETP.GE.AND P3, PT, R105, c[0x0][0x27c], PT ;  /* 0x00009f0069007a0c */ /* 0x000fe20003f66270 */
[----:B------:R-:W-:Y:S01]  /*8540*/  @!P0 IMAD.X R13, R5, 0x1, R0, P2 ;  /* 0x00000001050d8824 */ /* 0x000fe200010e0600 */
[----:B------:R1:W5:Y:S04]  /*8550*/  @!P1 LD.E.64 R22, [R8.64] ;  /* 0x0000000608169980 */ /* 0x000368000c101b00 */
[----:B------:R2:W5:Y:S01]  /*8560*/  @!P1 LD.E.64 R10, [R6.64] ;  /* 0x00000006060a9980 */ /* 0x000562000c101b00 */
[----:B------:R-:W-:-:S03]  /*8570*/  ISETP.GE.AND P2, PT, R143, c[0x0][0x27c], PT ;  /* 0x00009f008f007a0c */ /* 0x000fc60003f46270 */
[----:B------:R3:W5:Y:S01]  /*8580*/  @!P0 LD.E.64 R24, [R12.64] ;  /* 0x000000060c188980 */ /* 0x000762000c101b00 */
[----:B--2---:R-:W-:Y:S01]  /*8590*/  @!P0 IADD3 R6, P1, R2, R14, RZ ;  /* 0x0000000e02068210 */ /* 0x004fe20007f3e0ff */
[----:B---3--:R-:W-:-:S04]  /*85a0*/  CS2R R12, SRZ ;  /* 0x00000000000c7805 */ /* 0x008fc8000001ff00 */
[----:B------:R-:W-:Y:S01]  /*85b0*/  @!P0 IMAD.X R7, R3, 0x1, R0, P1 ;  /* 0x0000000103078824 */ /* 0x000fe200008e0600 */
[----:B-1----:R-:W-:Y:S01]  /*85c0*/  SHF.R.S32.HI R8, RZ, 0x1f, R105 ;  /* 0x0000001fff087819 */ /* 0x002fe20000011469 */
[----:B------:R-:W-:-:S03]  /*85d0*/  IMAD.SHL.U32 R0, R105, 0x2, RZ ;  /* 0x0000000269007824 */ /* 0x000fc600078e00ff */
[----:B------:R1:W5:Y:S02]  /*85e0*/  @!P0 LD.E.64 R12, [R6.64] ;  /* 0x00000006060c8980 */ /* 0x000364000c101b00 */
[-C--:B------:R-:W-:Y:S02]  /*85f0*/  @!P3 IADD3 R16, P0, R2, R0.reuse, RZ ;  /* 0x000000000210b210 */ /* 0x080fe40007f1e0ff */
[----:B------:R-:W-:Y:S02]  /*8600*/  SHF.R.S32.HI R14, RZ, 0x1f, R143 ;  /* 0x0000001fff0e7819 */ /* 0x000fe4000001148f */
[----:B-1----:R-:W-:Y:S01]  /*8610*/  SHF.L.U64.HI R6, R105, 0x1, R8 ;  /* 0x0000000169067819 */ /* 0x002fe20000010208 */
[C---:B------:R-:W-:Y:S01]  /*8620*/  IMAD.SHL.U32 R7, R143.reuse, 0x2, RZ ;  /* 0x000000028f077824 */ /* 0x040fe200078e00ff */
[C---:B------:R-:W-:Y:S02]  /*8630*/  @!P3 IADD3 R8, P1, R4.reuse, R0, RZ ;  /* 0x000000000408b210 */ /* 0x040fe40007f3e0ff */
[----:B------:R-:W-:Y:S01]  /*8640*/  SHF.L.U64.HI R0, R143, 0x1, R14 ;  /* 0x000000018f007819 */ /* 0x000fe2000001020e */
[--C-:B------:R-:W-:Y:S01]  /*8650*/  @!P3 IMAD.X R17, R3, 0x1, R6.reuse, P0 ;  /* 0x000000010311b824 */ /* 0x100fe200000e0606 */
[----:B------:R-:W-:Y:S01]  /*8660*/  @!P2 IADD3 R28, P0, R4, R7, RZ ;  /* 0x00000007041ca210 */ /* 0x000fe20007f1e0ff */
[----:B------:R-:W-:Y:S01]  /*8670*/  @!P3 IMAD.X R9, R5, 0x1, R6, P1 ;  /* 0x000000010509b824 */ /* 0x000fe200008e0606 */
[----:B------:R-:W-:-:S03]  /*8680*/  ISETP.GE.AND P1, PT, R106, c[0x0][0x27c], PT ;  /* 0x00009f006a007a0c */ /* 0x000fc60003f26270 */
[----:B------:R-:W-:Y:S01]  /*8690*/  @!P2 IMAD.X R29, R5, 0x1, R0, P0 ;  /* 0x00000001051da824 */ /* 0x000fe200000e0600 */
[----:B------:R-:W-:-:S05]  /*86a0*/  @!P2 IADD3 R30, P0, R2, R7, RZ ;  /* 0x00000007021ea210 */ /* 0x000fca0007f1e0ff */
[----:B------:R-:W-:Y:S01]  /*86b0*/  @!P2 IMAD.X R31, R3, 0x1, R0, P0 ;  /* 0x00000001031fa824 */ /* 0x000fe200000e0600 */
[----:B------:R-:W-:Y:S01]  /*86c0*/  ISETP.GE.AND P0, PT, R141, c[0x0][0x27c], PT ;  /* 0x00009f008d007a0c */ /* 0x000fe20003f06270 */
[----:B------:R-:W-:Y:S01]  /*86d0*/  CS2R R18, SRZ ;  /* 0x0000000000127805 */ /* 0x000fe2000001ff00 */
[----:B------:R-:W-:Y:S01]  /*86e0*/  CS2R R6, SRZ ;  /* 0x0000000000067805 */ /* 0x000fe2000001ff00 */
[----:B------:R-:W-:Y:S01]  /*86f0*/  @!P1 IMAD.WIDE R20, R106, 0x2, R4 ;  /* 0x000000026a149825 */ /* 0x000fe200078e0204 */
[----:B------:R-:W-:-:S03]  /*8700*/  SHF.R.S32.HI R26, RZ, 0x1f, R141 ;  /* 0x0000001fff1a7819 */ /* 0x000fc6000001148d */
[----:B------:R-:W-:Y:S01]  /*8710*/  @!P1 IMAD.WIDE R14, R106, 0x2, R2 ;  /* 0x000000026a0e9825 */ /* 0x000fe200078e0202 */
[----:B------:R1:W5:Y:S03]  /*8720*/  @!P1 LD.E.64 R18, [R20.64] ;  /* 0x0000000614129980 */ /* 0x000366000c101b00 */
[C---:B------:R-:W-:Y:S01]  /*8730*/  IMAD.SHL.U32 R0, R141.reuse, 0x2, RZ ;  /* 0x000000028d007824 */ /* 0x040fe200078e00ff */
[----:B------:R2:W5:Y:S04]  /*8740*/  @!P1 LD.E.64 R6, [R14.64] ;  /* 0x000000060e069980 */ /* 0x000568000c101b00 */
[----:B------:R-:W-:Y:S02]  /*8750*/  @!P0 IADD3 R4, P1, R4, R0, RZ ;  /* 0x0000000004048210 */ /* 0x000fe40007f3e0ff */
[----:B--2---:R-:W-:-:S05]  /*8760*/  SHF.L.U64.HI R14, R141, 0x1, R26 ;  /* 0x000000018d0e7819 */ /* 0x004fca000001021a */
[----:B------:R-:W-:Y:S01]  /*8770*/  @!P0 IMAD.X R5, R5, 0x1, R14, P1 ;  /* 0x0000000105058824 */ /* 0x000fe200008e060e */
[----:B------:R-:W-:Y:S01]  /*8780*/  @!P0 IADD3 R2, P1, R2, R0, RZ ;  /* 0x0000000002028210 */ /* 0x000fe20007f3e0ff */
[----:B------:R-:W-:Y:S01]  /*8790*/  CS2R R26, SRZ ;  /* 0x00000000001a7805 */ /* 0x000fe2000001ff00 */
[----:B-1----:R-:W-:-:S03]  /*87a0*/  CS2R R20, SRZ ;  /* 0x0000000000147805 */ /* 0x002fc6000001ff00 */
[----:B------:R-:W-:Y:S02]  /*87b0*/  @!P0 IMAD.X R3, R3, 0x1, R14, P1 ;  /* 0x0000000103038824 */ /* 0x000fe400008e060e */
[----:B------:R-:W-:Y:S01]  /*87c0*/  CS2R R14, SRZ ;  /* 0x00000000000e7805 */ /* 0x000fe2000001ff00 */
[----:B------:R1:W5:Y:S04]  /*87d0*/  @!P3 LD.E.64 R26, [R8.64] ;  /* 0x00000006081ab980 */ /* 0x000368000c101b00 */
[----:B------:R2:W5:Y:S04]  /*87e0*/  @!P2 LD.E.64 R20, [R28.64] ;  /* 0x000000061c14a980 */ /* 0x000568000c101b00 */
[----:B------:R3:W5:Y:S01]  /*87f0*/  @!P3 LD.E.64 R14, [R16.64] ;  /* 0x00000006100eb980 */ /* 0x000762000c101b00 */
[----:B-1----:R-:W-:Y:S01]  /*8800*/  CS2R R8, SRZ ;  /* 0x0000000000087805 */ /* 0x002fe2000001ff00 */
[----:B--2---:R-:W-:-:S05]  /*8810*/  CS2R R28, SRZ ;  /* 0x00000000001c7805 */ /* 0x004fca000001ff00 */
[----:B------:R1:W5:Y:S01]  /*8820*/  @!P2 LD.E.64 R8, [R30.64] ;  /* 0x000000061e08a980 */ /* 0x000362000c101b00 */
[----:B---3--:R-:W-:-:S03]  /*8830*/  CS2R R16, SRZ ;  /* 0x0000000000107805 */ /* 0x008fc6000001ff00 */
[----:B------:R1:W5:Y:S04]  /*8840*/  @!P0 LD.E.64 R28, [R4.64] ;  /* 0x00000006041c8980 */ /* 0x000368000c101b00 */
[----:B------:R1:W5:Y:S02]  /*8850*/  @!P0 LD.E.64 R16, [R2.64] ;  /* 0x0000000602108980 */ /* 0x000364000c101b00 */
.L_x_201:
[----:B--23--:R-:W-:Y:S05]  /*8860*/  BSYNC B0 ;  /* 0x0000000000007941 */ /* 0x00cfea0003800000 */
.L_x_200:
[--C-:B-----5:R-:W-:Y:S01]  /*8870*/  IMAD.MOV.U32 R42, RZ, RZ, R25.reuse ;  /* 0x000000ffff2a7224 */ /* 0x120fe200078e0019 */
[----:B-1----:R-:W-:Y:S01]  /*8880*/  SHF.R.U32.HI R2, RZ, 0x10, R25 ;  /* 0x00000010ff027819 */ /* 0x002fe20000011619 */
[----:B------:R-:W-:Y:S01]  /*8890*/  IMAD.MOV.U32 R36, RZ, RZ, R28 ;  /* 0x000000ffff247224 */ /* 0x000fe200078e001c */
[--C-:B------:R-:W-:Y:S01]  /*88a0*/  SHF.R.U64 R33, R28, 0x10, R29.reuse ;  /* 0x000000101c217819 */ /* 0x100fe2000000121d */
[--C-:B------:R-:W-:Y:S01]  /*88b0*/  IMAD.MOV.U32 R35, RZ, RZ, R29.reuse ;  /* 0x000000ffff237224 */ /* 0x100fe200078e001d */
[----:B------:R-:W-:Y:S01]  /*88c0*/  SHF.R.U32.HI R28, RZ, 0x10, R29 ;  /* 0x00000010ff1c7819 */ /* 0x000fe2000001161d */
[----:B------:R-:W-:Y:S01]  /*88d0*/  IMAD.MOV.U32 R31, RZ, RZ, R6 ;  /* 0x000000ffff1f7224 */ /* 0x000fe200078e0006 */
[----:B------:R-:W-:Y:S01]  /*88e0*/  PRMT R42, R42, 0x5410, R2 ;  /* 0x000054102a2a7816 */ /* 0x000fe20000000002 */
[----:B------:R-:W-:Y:S01]  /*88f0*/  IMAD R2, R245, -0x80, R34 ;  /* 0xffffff80f5027824 */ /* 0x000fe200078e0222 */
[----:B------:R-:W-:Y:S01]  /*8900*/  SHF.R.U64 R29, R6, 0x10, R7 ;  /* 0x00000010061d7819 */ /* 0x000fe20000001207 */
[--C-:B------:R-:W-:Y:S01]  /*8910*/  IMAD.MOV.U32 R5, RZ, RZ, R17.reuse ;  /* 0x000000ffff057224 */ /* 0x100fe200078e0011 */
[--C-:B------:R-:W-:Y:S01]  /*8920*/  SHF.R.U64 R4, R16, 0x10, R17.reuse ;  /* 0x0000001010047819 */ /* 0x100fe20000001211 */
[----:B------:R-:W-:Y:S01]  /*8930*/  IMAD.MOV.U32 R51, RZ, RZ, R20 ;  /* 0x000000ffff337224 */ /* 0x000fe200078e0014 */
[----:B------:R-:W-:Y:S01]  /*8940*/  SHF.R.U32.HI R0, RZ, 0x10, R17 ;  /* 0x00000010ff007819 */ /* 0x000fe20000011611 */
[----:B------:R-:W-:Y:S01]  /*8950*/  IMAD.MOV.U32 R50, RZ, RZ, R21 ;  /* 0x000000ffff327224 */ /* 0x000fe200078e0015 */
[----:B------:R-:W-:Y:S01]  /*8960*/  PRMT R17, R31, 0x5410, R29 ;  /* 0x000054101f117816 */ /* 0x000fe2000000001d */
[----:B------:R-:W-:Y:S01]  /*8970*/  IMAD.MOV.U32 R46, RZ, RZ, R23 ;  /* 0x000000ffff2e7224 */ /* 0x000fe200078e0017 */
[----:B------:R-:W-:Y:S01]  /*8980*/  IMNMX R29, R2, 0x80, PT ;  /* 0x00000080021d7817 */ /* 0x000fe20003800200 */
[----:B------:R-:W-:Y:S01]  /*8990*/  IMAD.MOV.U32 R38, RZ, RZ, R26 ;  /* 0x000000ffff267224 */ /* 0x000fe200078e001a */
[----:B------:R-:W-:Y:S01]  /*89a0*/  SHF.R.U64 R49, R20, 0x10, R21 ;  /* 0x0000001014317819 */ /* 0x000fe20000001215 */
[----:B------:R-:W-:Y:S01]  /*89b0*/  IMAD.MOV.U32 R39, RZ, RZ, R27 ;  /* 0x000000ffff277224 */ /* 0x000fe200078e001b */
[----:B------:R-:W-:Y:S01]  /*89c0*/  ISETP.GE.AND P0, PT, R229, R29, PT ;  /* 0x0000001de500720c */ /* 0x000fe20003f06270 */
[----:B------:R-:W-:Y:S01]  /*89d0*/  IMAD.MOV.U32 R54, RZ, RZ, R18 ;  /* 0x000000ffff367224 */ /* 0x000fe200078e0012 */
[----:B------:R-:W-:Y:S01]  /*89e0*/  SHF.R.U32.HI R44, RZ, 0x10, R21 ;  /* 0x00000010ff2c7819 */ /* 0x000fe20000011615 */
[----:B------:R-:W-:Y:S01]  /*89f0*/  IMAD.MOV.U32 R53, RZ, RZ, R19 ;  /* 0x000000ffff357224 */ /* 0x000fe200078e0013 */
[--C-:B------:R-:W-:Y:S01]  /*8a00*/  SHF.R.U64 R45, R22, 0x10, R23.reuse ;  /* 0x00000010162d7819 */ /* 0x100fe20000001217 */
[----:B------:R-:W-:Y:S01]  /*8a10*/  IMAD.MOV.U32 R47, RZ, RZ, R22 ;  /* 0x000000ffff2f7224 */ /* 0x000fe200078e0016 */
[----:B------:R-:W-:Y:S01]  /*8a20*/  SHF.R.U32.HI R40, RZ, 0x10, R23 ;  /* 0x00000010ff287819 */ /* 0x000fe20000011617 */
[----:B------:R-:W-:Y:S01]  /*8a30*/  IMAD.MOV.U32 R43, RZ, RZ, R24 ;  /* 0x000000ffff2b7224 */ /* 0x000fe200078e0018 */
[----:B------:R-:W-:Y:S01]  /*8a40*/  SHF.R.U64 R41, R24, 0x10, R25 ;  /* 0x0000001018297819 */ /* 0x000fe20000001219 */
[----:B------:R-:W-:Y:S01]  /*8a50*/  IMAD.MOV.U32 R23, RZ, RZ, R10 ;  /* 0x000000ffff177224 */ /* 0x000fe200078e000a */
[----:B------:R-:W-:Y:S01]  /*8a60*/  SHF.R.U64 R37, R26, 0x10, R27 ;  /* 0x000000101a257819 */ /* 0x000fe2000000121b */
[----:B------:R-:W-:Y:S01]  /*8a70*/  IMAD.MOV.U32 R26, RZ, RZ, R9 ;  /* 0x000000ffff1a7224 */ /* 0x000fe200078e0009 */
[----:B------:R-:W-:Y:S01]  /*8a80*/  SHF.R.U32.HI R32, RZ, 0x10, R27 ;  /* 0x00000010ff207819 */ /* 0x000fe2000001161b */
[----:B------:R-:W-:Y:S01]  /*8a90*/  IMAD.MOV.U32 R27, RZ, RZ, R8 ;  /* 0x000000ffff1b7224 */ /* 0x000fe200078e0008 */
[----:B------:R-:W-:Y:S01]  /*8aa0*/  SHF.R.U64 R52, R18, 0x10, R19 ;  /* 0x0000001012347819 */ /* 0x000fe20000001213 */
        /* <DEDUP_REMOVED lines=9> */
[----:B------:R-:W-:Y:S01]  /*8b40*/  SHF.R.U32.HI R24, RZ, 0x10, R7 ;  /* 0x00000010ff187819 */ /* 0x000fe20000011607 */
[----:B------:R-:W-:Y:S01]  /*8b50*/  IMAD.MOV.U32 R9, RZ, RZ, R15 ;  /* 0x000000ffff097224 */ /* 0x000fe200078e000f */
[----:B------:R-:W-:Y:S01]  /*8b60*/  SHF.R.U32.HI R11, RZ, 0x10, R11 ;  /* 0x00000010ff0b7819 */ /* 0x000fe2000001160b */
[----:B------:R-:W-:Y:S01]  /*8b70*/  IMAD.MOV.U32 R6, RZ, RZ, R16 ;  /* 0x000000ffff067224 */ /* 0x000fe200078e0010 */
[----:B------:R-:W-:Y:S01]  /*8b80*/  SHF.R.U64 R12, R12, 0x10, R13 ;  /* 0x000000100c0c7819 */ /* 0x000fe2000000120d */
[----:B------:R-:W-:-:S04]  /*8b90*/  DEPBAR.LE SB0, 0x1 ;  /* 0x000080400000791a */ /* 0x000fc80000000000 */
[----:B------:R-:W-:Y:S01]  /*8ba0*/  SHF.R.U32.HI R7, RZ, 0x10, R13 ;  /* 0x00000010ff077819 */ /* 0x000fe2000001160d */
[----:B------:R-:W-:Y:S01]  /*8bb0*/  BSSY B1, `(.L_x_202) ;  /* 0x0000115000017945 */ /* 0x000fe20003800000 */
[--C-:B------:R-:W-:Y:S02]  /*8bc0*/  SHF.R.U64 R8, R14, 0x10, R15.reuse ;  /* 0x000000100e087819 */ /* 0x100fe4000000120f */
[----:B------:R-:W-:Y:S02]  /*8bd0*/  SHF.R.U32.HI R3, RZ, 0x10, R15 ;  /* 0x00000010ff037819 */ /* 0x000fe4000001160f */
[----:B------:R-:W-:Y:S02]  /*8be0*/  PRMT R35, R35, 0x5410, R28 ;  /* 0x0000541023237816 */ /* 0x000fe4000000001c */
[----:B------:R-:W-:Y:S02]  /*8bf0*/  PRMT R25, R27, 0x5410, R25 ;  /* 0x000054101b197816 */ /* 0x000fe40000000019 */
[----:B------:R-:W-:-:S02]  /*8c00*/  PRMT R20, R26, 0x5410, R20 ;  /* 0x000054101a147816 */ /* 0x000fc40000000014 */
[----:B------:R-:W-:Y:S02]  /*8c10*/  PRMT R21, R23, 0x5410, R21 ;  /* 0x0000541017157816 */ /* 0x000fe40000000015 */
[----:B------:R-:W-:Y:S02]  /*8c20*/  PRMT R52, R54, 0x5410, R52 ;  /* 0x0000541036347816 */ /* 0x000fe40000000034 */
[----:B------:R-:W-:Y:S02]  /*8c30*/  PRMT R48, R53, 0x5410, R48 ;  /* 0x0000541035307816 */ /* 0x000fe40000000030 */
        /* <DEDUP_REMOVED lines=15> */
[----:B------:R-:W-:Y:S01]  /*8d30*/  PRMT R28, R5, 0x5410, R0 ;  /* 0x00005410051c7816 */ /* 0x000fe20000000000 */
[----:B------:R-:W-:Y:S06]  /*8d40*/  BAR.SYNC.DEFER_BLOCKING 0x0 ;  /* 0x0000000000007b1d */ /* 0x000fec0000010000 */
[----:B------:R-:W-:Y:S05]  /*8d50*/  @P0 BRA `(.L_x_203) ;  /* 0x00000fa000000947 */ /* 0x000fea0003800000 */
[----:B------:R-:W-:Y:S01]  /*8d60*/  ISETP.GE.AND P0, PT, R106, c[0x0][0x27c], PT ;  /* 0x00009f006a007a0c */ /* 0x000fe20003f06270 */
[----:B------:R-:W-:-:S12]  /*8d70*/  BSSY B0, `(.L_x_204) ;  /* 0x0000028000007945 */ /* 0x000fd80003800000 */
[----:B------:R-:W-:Y:S05]  /*8d80*/  @P0 BRA `(.L_x_205) ;  /* 0x0000026000000947 */ /* 0x000fea0003800000 */
[----:B------:R-:W1:Y:S01]  /*8d90*/  LDS.128 R4, [R213+0xc000] ;  /* 0x00c00000d5047984 */ /* 0x000e620000000c00 */
[C---:B------:R-:W-:Y:S01]  /*8da0*/  SHF.L.U32 R3, R52.reuse, 0x10, RZ ;  /* 0x0000001034037819 */ /* 0x040fe200000006ff */
[----:B------:R-:W-:Y:S01]  /*8db0*/  IMAD.U32 R0, R17, 0x10000, RZ ;  /* 0x0001000011007824 */ /* 0x000fe200078e00ff */
[----:B------:R-:W-:Y:S02]  /*8dc0*/  LOP3.LUT R2, R52, 0xffff0000, RZ, 0xc0, !PT ;  /* 0xffff000034027812 */ /* 0x000fe400078ec0ff */
[C---:B-1----:R-:W-:Y:S01]  /*8dd0*/  SHF.L.U32 R9, R4.reuse, 0x10, RZ ;  /* 0x0000001004097819 */ /* 0x042fe200000006ff */
[----:B------:R-:W-:Y:S01]  /*8de0*/  IMAD.U32 R10, R7, 0x10000, RZ ;  /* 0x00010000070a7824 */ /* 0x000fe200078e00ff */
[----:B------:R-:W-:Y:S02]  /*8df0*/  LOP3.LUT R8, R4, 0xffff0000, RZ, 0xc0, !PT ;  /* 0xffff000004087812 */ /* 0x000fe400078ec0ff */
[C---:B------:R-:W-:Y:S02]  /*8e00*/  SHF.L.U32 R13, R5.reuse, 0x10, RZ ;  /* 0x00000010050d7819 */ /* 0x040fe400000006ff */
[----:B------:R-:W-:Y:S01]  /*8e10*/  LOP3.LUT R4, R5, 0xffff0000, RZ, 0xc0, !PT ;  /* 0xffff000005047812 */ /* 0x000fe200078ec0ff */
[CC--:B------:R-:W-:Y:S01]  /*8e20*/  FMUL.FTZ R15, R8.reuse, R0.reuse ;  /* 0x00000000080f7220 */ /* 0x0c0fe20000410000 */
[----:B------:R-:W-:Y:S01]  /*8e30*/  LOP3.LUT R5, R17, 0xffff0000, RZ, 0xc0, !PT ;  /* 0xffff000011057812 */ /* 0x000fe200078ec0ff */
[-C--:B------:R-:W-:Y:S01]  /*8e40*/  FMUL.FTZ R14, R8, R3.reuse ;  /* 0x00000003080e7220 */ /* 0x080fe20000410000 */
[C---:B------:R-:W-:Y:S01]  /*8e50*/  SHF.L.U32 R12, R6.reuse, 0x10, RZ ;  /* 0x00000010060c7819 */ /* 0x040fe200000006ff */
[----:B------:R-:W-:Y:S01]  /*8e60*/  FFMA.FTZ R16, R9, R3, -R15 ;  /* 0x0000000309107223 */ /* 0x000fe2000001080f */
[----:B------:R-:W-:Y:S01]  /*8e70*/  LOP3.LUT R11, R6, 0xffff0000, RZ, 0xc0, !PT ;  /* 0xffff0000060b7812 */ /* 0x000fe200078ec0ff */
[-C--:B------:R-:W-:Y:S01]  /*8e80*/  FMUL.FTZ R8, R4, R5.reuse ;  /* 0x0000000504087220 */ /* 0x080fe20000410000 */
[----:B------:R-:W-:Y:S01]  /*8e90*/  LOP3.LUT R6, R7, 0xffff0000, RZ, 0xc0, !PT ;  /* 0xffff000007067812 */ /* 0x000fe200078ec0ff */
[----:B------:R-:W-:Y:S01]  /*8ea0*/  FFMA.FTZ R15, R9, R0, R14 ;  /* 0x00000000090f7223 */ /* 0x000fe2000001000e */
[----:B------:R-:W-:Y:S01]  /*8eb0*/  LOP3.LUT R0, R24, 0xffff0000, RZ, 0xc0, !PT ;  /* 0xffff000018007812 */ /* 0x000fe200078ec0ff */
[-C--:B------:R-:W-:Y:S01]  /*8ec0*/  FMUL.FTZ R7, R4, R2.reuse ;  /* 0x0000000204077220 */ /* 0x080fe20000410000 */
[----:B------:R-:W-:Y:S01]  /*8ed0*/  SHF.L.U32 R4, R48, 0x10, RZ ;  /* 0x0000001030047819 */ /* 0x000fe200000006ff */
[C---:B------:R-:W-:Y:S01]  /*8ee0*/  FFMA.FTZ R14, R13.reuse, R2, -R8 ;  /* 0x000000020d0e7223 */ /* 0x040fe20000010808 */
[----:B------:R-:W-:Y:S01]  /*8ef0*/  SHF.L.U32 R2, R24, 0x10, RZ ;  /* 0x0000001018027819 */ /* 0x000fe200000006ff */
[----:B------:R-:W-:Y:S01]  /*8f00*/  FFMA.FTZ R9, R13, R5, R7 ;  /* 0x000000050d097223 */ /* 0x000fe20000010007 */
[----:B------:R-:W-:Y:S01]  /*8f10*/  LOP3.LUT R3, R48, 0xffff0000, RZ, 0xc0, !PT ;  /* 0xffff000030037812 */ /* 0x000fe200078ec0ff */
[----:B------:R-:W-:-:S02]  /*8f20*/  FMUL.FTZ R7, R6, R0 ;  /* 0x0000000006077220 */ /* 0x000fc40000410000 */
[C---:B------:R-:W-:Y:S02]  /*8f30*/  FMUL.FTZ R8, R11.reuse, R2 ;  /* 0x000000020b087220 */ /* 0x040fe40000410000 */
[-C--:B------:R-:W-:Y:S02]  /*8f40*/  FMUL.FTZ R5, R11, R4.reuse ;  /* 0x000000040b057220 */ /* 0x080fe40000410000 */
[-C--:B------:R-:W-:Y:S02]  /*8f50*/  FMUL.FTZ R6, R6, R3.reuse ;  /* 0x0000000306067220 */ /* 0x080fe40000410000 */
[C---:B------:R-:W-:Y:S01]  /*8f60*/  FFMA.FTZ R8, R12.reuse, R4, -R8 ;  /* 0x000000040c087223 */ /* 0x040fe20000010808 */
[----:B------:R-:W-:Y:S01]  /*8f70*/  F2FP.BF16.PACK_AB R4, R15, R16 ;  /* 0x000000100f04723e */ /* 0x000fe200000010ff */
[----:B------:R-:W-:Y:S01]  /*8f80*/  FFMA.FTZ R2, R12, R2, R5 ;  /* 0x000000020c027223 */ /* 0x000fe20000010005 */
[----:B------:R-:W-:Y:S01]  /*8f90*/  F2FP.BF16.PACK_AB R5, R9, R14 ;  /* 0x0000000e0905723e */ /* 0x000fe200000010ff */
[----:B------:R-:W-:-:S02]  /*8fa0*/  FFMA.FTZ R3, R10, R3, -R7 ;  /* 0x000000030a037223 */ /* 0x000fc40000010807 */
[----:B------:R-:W-:Y:S01]  /*8fb0*/  FFMA.FTZ R0, R10, R0, R6 ;  /* 0x000000000a007223 */ /* 0x000fe20000010006 */
[----:B------:R-:W-:-:S04]  /*8fc0*/  F2FP.BF16.PACK_AB R6, R2, R8 ;  /* 0x000000080206723e */ /* 0x000fc800000010ff */
[----:B------:R-:W-:-:S05]  /*8fd0*/  F2FP.BF16.PACK_AB R7, R0, R3 ;  /* 0x000000030007723e */ /* 0x000fca00000010ff */
[----:B------:R1:W-:Y:S02]  /*8fe0*/  STS.128 [R213+0xc000], R4 ;  /* 0x00c00004d5007388 */ /* 0x0003e40000000c00 */
.L_x_205:
[----:B------:R-:W-:Y:S05]  /*8ff0*/  BSYNC B0 ;  /* 0x0000000000007941 */ /* 0x000fea0003800000 */
.L_x_204:
[----:B------:R-:W-:Y:S01]  /*9000*/  ISETP.GE.AND P0, PT, R143, c[0x0][0x27c], PT ;  /* 0x00009f008f007a0c */ /* 0x000fe20003f06270 */
[----:B------:R-:W-:-:S12]  /*9010*/  BSSY B0, `(.L_x_206) ;  /* 0x0000028000007945 */ /* 0x000fd80003800000 */
[----:B------:R-:W-:Y:S05]  /*9020*/  @P0 BRA `(.L_x_207) ;  /* 0x0000026000000947 */ /* 0x000fea0003800000 */
[----:B-1----:R-:W1:Y:S01]  /*9030*/  LDS.128 R4, [R214+0xc000] ;  /* 0x00c00000d6047984 */ /* 0x002e620000000c00 */
[----:B------:R-:W-:Y:S01]  /*9040*/  SHF.L.U32 R3, R49, 0x10, RZ ;  /* 0x0000001031037819 */ /* 0x000fe200000006ff */
        /* <DEDUP_REMOVED lines=36> */
.L_x_207:
[----:B------:R-:W-:Y:S05]  /*9290*/  BSYNC B0 ;  /* 0x0000000000007941 */ /* 0x000fea0003800000 */
.L_x_206:
        /* <DEDUP_REMOVED lines=41> */
.L_x_209:
[----:B------:R-:W-:Y:S05]  /*9530*/  BSYNC B0 ;  /* 0x0000000000007941 */ /* 0x000fea0003800000 */
.L_x_208:
        /* <DEDUP_REMOVED lines=41> */
.L_x_211:
[----:B------:R-:W-:Y:S05]  /*97d0*/  BSYNC B0 ;  /* 0x0000000000007941 */ /* 0x000fea0003800000 */
.L_x_210:
        /* <DEDUP_REMOVED lines=41> */
.L_x_213:
[----:B------:R-:W-:Y:S05]  /*9a70*/  BSYNC B0 ;  /* 0x0000000000007941 */ /* 0x000fea0003800000 */
.L_x_212:
[----:B------:R-:W-:-:S13]  /*9a80*/  ISETP.GE.AND P0, PT, R141, c[0x0][0x27c], PT ;  /* 0x00009f008d007a0c */ /* 0x000fda0003f06270 */
        /* <DEDUP_REMOVED lines=39> */
.L_x_203:
[----:B------:R-:W-:Y:S05]  /*9d00*/  BSYNC B1 ;  /* 0x0000000000017941 */ /* 0x000fea0003800000 */
.L_x_202:
[----:B------:R-:W-:-:S04]  /*9d10*/  IADD3 R0, R229, 0x40, RZ ;  /* 0x00000040e5007810 */ /* 0x000fc80007ffe0ff */
[----:B------:R-:W-:-:S13]  /*9d20*/  ISETP.GE.AND P0, PT, R0, R29, PT ;  /* 0x0000001d0000720c */ /* 0x000fda0003f06270 */
[----:B------:R-:W-:Y:S05]  /*9d30*/  @P0 BRA `(.L_x_214) ;  /* 0x00003d1000000947 */ /* 0x000fea0003800000 */
[----:B------:R-:W-:Y:S01]  /*9d40*/  ISETP.GE.AND P0, PT, R106, c[0x0][0x27c], PT ;  /* 0x00009f006a007a0c */ /* 0x000fe20003f06270 */
[----:B------:R-:W-:-:S12]  /*9d50*/  BSSY B0, `(.L_x_215) ;  /* 0x0000028000007945 */ /* 0x000fd80003800000 */
[----:B------:R-:W-:Y:S05]  /*9d60*/  @P0 BRA `(.L_x_216) ;  /* 0x0000026000000947 */ /* 0x000fea0003800000 */
[----:B-1----:R-:W1:Y:S01]  /*9d70*/  LDS.128 R4, [R213+0xe000] ;  /* 0x00e00000d5047984 */ /* 0x002e620000000c00 */
        /* <DEDUP_REMOVED lines=8> */
[-C--:B------:R-:W-:Y:S01]  /*9e00*/  FMUL.FTZ R15, R0, R8.reuse ;  /* 0x00000008000f7220 */ /* 0x080fe20000410000 */
[----:B------:R-:W-:Y:S01]  /*9e10*/  LOP3.LUT R5, R17, 0xffff0000, RZ, 0xc0, !PT ;  /* 0xffff000011057812 */ /* 0x000fe200078ec0ff */
[C---:B------:R-:W-:Y:S01]  /*9e20*/  FMUL.FTZ R14, R3.reuse, R8 ;  /* 0x00000008030e7220 */ /* 0x040fe20000410000 */
[C---:B------:R-:W-:Y:S01]  /*9e30*/  SHF.L.U32 R12, R6.reuse, 0x10, RZ ;  /* 0x00000010060c7819 */ /* 0x040fe200000006ff */
[-C--:B------:R-:W-:Y:S01]  /*9e40*/  FFMA.FTZ R16, R3, R9.reuse, -R15 ;  /* 0x0000000903107223 */ /* 0x080fe2000001080f */
[----:B------:R-:W-:Y:S01]  /*9e50*/  LOP3.LUT R11, R6, 0xffff0000, RZ, 0xc0, !PT ;  /* 0xffff0000060b7812 */ /* 0x000fe200078ec0ff */
[-C--:B------:R-:W-:Y:S01]  /*9e60*/  FMUL.FTZ R8, R5, R4.reuse ;  /* 0x0000000405087220 */ /* 0x080fe20000410000 */
[----:B------:R-:W-:Y:S01]  /*9e70*/  LOP3.LUT R6, R7, 0xffff0000, RZ, 0xc0, !PT ;  /* 0xffff000007067812 */ /* 0x000fe200078ec0ff */
[----:B------:R-:W-:Y:S01]  /*9e80*/  FFMA.FTZ R15, R0, R9, R14 ;  /* 0x00000009000f7223 */ /* 0x000fe2000001000e */
[----:B------:R-:W-:Y:S01]  /*9e90*/  LOP3.LUT R0, R24, 0xffff0000, RZ, 0xc0, !PT ;  /* 0xffff000018007812 */ /* 0x000fe200078ec0ff */
[----:B------:R-:W-:Y:S01]  /*9ea0*/  FMUL.FTZ R7, R2, R4 ;  /* 0x0000000402077220 */ /* 0x000fe20000410000 */
[----:B------:R-:W-:Y:S01]  /*9eb0*/  SHF.L.U32 R4, R48, 0x10, RZ ;  /* 0x0000001030047819 */ /* 0x000fe200000006ff */
[-C--:B------:R-:W-:Y:S01]  /*9ec0*/  FFMA.FTZ R14, R2, R13.reuse, -R8 ;  /* 0x0000000d020e7223 */ /* 0x080fe20000010808 */
[----:B------:R-:W-:Y:S01]  /*9ed0*/  SHF.L.U32 R2, R24, 0x10, RZ ;  /* 0x0000001018027819 */ /* 0x000fe200000006ff */
[----:B------:R-:W-:Y:S01]  /*9ee0*/  FFMA.FTZ R9, R5, R13, R7 ;  /* 0x0000000d05097223 */ /* 0x000fe20000010007 */
[----:B------:R-:W-:Y:S01]  /*9ef0*/  LOP3.LUT R3, R48, 0xffff0000, RZ, 0xc0, !PT ;  /* 0xffff000030037812 */ /* 0x000fe200078ec0ff */
[----:B------:R-:W-:-:S02]  /*9f00*/  FMUL.FTZ R7, R0, R6 ;  /* 0x0000000600077220 */ /* 0x000fc40000410000 */
[-C--:B------:R-:W-:Y:S02]  /*9f10*/  FMUL.FTZ R8, R2, R11.reuse ;  /* 0x0000000b02087220 */ /* 0x080fe40000410000 */
[C---:B------:R-:W-:Y:S02]  /*9f20*/  FMUL.FTZ R5, R4.reuse, R11 ;  /* 0x0000000b04057220 */ /* 0x040fe40000410000 */
[----:B------:R-:W-:Y:S02]  /*9f30*/  FMUL.FTZ R6, R3, R6 ;  /* 0x0000000603067220 */ /* 0x000fe40000410000 */
[----:B------:R-:W-:Y:S01]  /*9f40*/  FFMA.FTZ R8, R4, R12, -R8 ;  /* 0x0000000c04087223 */ /* 0x000fe20000010808 */
        /* <DEDUP_REMOVED lines=8> */
.L_x_216:
[----:B------:R-:W-:Y:S05]  /*9fd0*/  BSYNC B0 ;  /* 0x0000000000007941 */ /* 0x000fea0003800000 */
.L_x_215:
        /* <DEDUP_REMOVED lines=41> */
.L_x_218:
[----:B------:R-:W-:Y:S05]  /*a270*/  BSYNC B0 ;  /* 0x0000000000007941 */ /* 0x000fea0003800000 */
.L_x_217:
        /* <DEDUP_REMOVED lines=41> */
.L_x_220:
[----:B------:R-:W-:Y:S05]  /*a510*/  BSYNC B0 ;  /* 0x0000000000007941 */ /* 0x000fea0003800000 */
.L_x_219:
        /* <DEDUP_REMOVED lines=41> */
.L_x_222:
[----:B------:R-:W-:Y:S05]  /*a7b0*/  BSYNC B0 ;  /* 0x0000000000007941 */ /* 0x000fea0003800000 */
.L_x_221:
        /* <DEDUP_REMOVED lines=41> */
.L_x_224:
[----:B------:R-:W-:Y:S05]  /*aa50*/  BSYNC B0 ;  /* 0x0000000000007941 */ /* 0x000fea0003800000 */
.L_x_223:
        /* <DEDUP_REMOVED lines=21> */
[C---:B------:R-:W-:Y:S01]  /*abb0*/  FMUL.FTZ R7, R2.reuse, R4 ;  /* 0x0000000402077220 */ /* 0x040fe20000410000 */
        /* <DEDUP_REMOVED lines=17> */
[----:B------:R1:W-:Y:S01]  /*acd0*/  STS.128 [R214+0x16000], R4 ;  /* 0x01600004d6007388 */ /* 0x0003e20000000c00 */
[----:B------:R-:W-:Y:S05]  /*ace0*/  BRA `(.L_x_214) ;  /* 0x00002d6000007947 */ /* 0x000fea0003800000 */
.L_x_199:
[----:B------:R-:W-:Y:S01]  /*acf0*/  ISETP.GE.AND P0, PT, R6, R34, PT ;  /* 0x000000220600720c */ /* 0x000fe20003f06270 */
[----:B------:R2:W3:Y:S01]  /*ad00*/  SHFL.IDX PT, R29, R0, RZ, 0x1c1f ;  /* 0x001c1fff001d7589 */ /* 0x0004e200000e0000 */
[C---:B------:R-:W-:Y:S01]  /*ad10*/  IMAD.IADD R4, R106.reuse, 0x1, R140 ;  /* 0x000000016a047824 */ /* 0x040fe200078e028c */
[----:B------:R-:W-:Y:S01]  /*ad20*/  BSSY B0, `(.L_x_225) ;  /* 0x000003b000007945 */ /* 0x000fe20003800000 */
[----:B------:R-:W-:Y:S01]  /*ad30*/  CS2R R26, SRZ ;  /* 0x00000000001a7805 */ /* 0x000fe2000001ff00 */
[----:B------:R4:W1:Y:S01]  /*ad40*/  SHFL.IDX PT, R28, R7, RZ, 0x1c1f ;  /* 0x001c1fff071c7589 */ /* 0x00086200000e0000 */
[----:B------:R-:W-:Y:S01]  /*ad50*/  CS2R R24, SRZ ;  /* 0x0000000000187805 */ /* 0x000fe2000001ff00 */
[----:B------:R-:W-:Y:S01]  /*ad60*/  CS2R R22, SRZ ;  /* 0x0000000000167805 */ /* 0x000fe2000001ff00 */
[----:B------:R-:W-:Y:S01]  /*ad70*/  CS2R R20, SRZ ;  /* 0x0000000000147805 */ /* 0x000fe2000001ff00 */
[----:B------:R-:W1:Y:S01]  /*ad80*/  SHFL.IDX PT, R3, R2, RZ, 0x1c1f ;  /* 0x001c1fff02037589 */ /* 0x000e6200000e0000 */
[----:B------:R-:W-:Y:S01]  /*ad90*/  CS2R R18, SRZ ;  /* 0x0000000000127805 */ /* 0x000fe2000001ff00 */
[----:B------:R-:W-:Y:S01]  /*ada0*/  CS2R R16, SRZ ;  /* 0x0000000000107805 */ /* 0x000fe2000001ff00 */
[----:B------:R-:W-:Y:S01]  /*adb0*/  CS2R R14, SRZ ;  /* 0x00000000000e7805 */ /* 0x000fe2000001ff00 */
[----:B------:R5:W1:Y:S02]  /*adc0*/  SHFL.IDX PT, R2, R8, RZ, 0x1c1f ;  /* 0x001c1fff08027589 */ /* 0x000a6400000e0000 */
[----:B-1----:R-:W-:Y:S01]  /*add0*/  CS2R R12, SRZ ;  /* 0x00000000000c7805 */ /* 0x002fe2000001ff00 */
[----:B------:R-:W-:Y:S01]  /*ade0*/  CS2R R10, SRZ ;  /* 0x00000000000a7805 */ /* 0x000fe2000001ff00 */
[----:B--2---:R-:W-:Y:S01]  /*adf0*/  IMAD.IADD R0, R106, 0x1, R105 ;  /* 0x000000016a007824 */ /* 0x004fe200078e0269 */
[----:B----4-:R-:W-:-:S04]  /*ae00*/  SHF.R.S32.HI R7, RZ, 0x1f, R4 ;  /* 0x0000001fff077819 */ /* 0x010fc80000011404 */
[----:B------:R-:W-:Y:S02]  /*ae10*/  SHF.R.S32.HI R5, RZ, 0x1f, R0 ;  /* 0x0000001fff057819 */ /* 0x000fe40000011400 */
[----:B------:R-:W-:Y:S02]  /*ae20*/  LEA.HI R30, R7, R4, RZ, 0x3 ;  /* 0x00000004071e7211 */ /* 0x000fe400078f18ff */
[----:B------:R-:W-:Y:S01]  /*ae30*/  LEA.HI R0, R5, R0, RZ, 0x3 ;  /* 0x0000000005007211 */ /* 0x000fe200078f18ff */
[----:B------:R-:W-:Y:S01]  /*ae40*/  CS2R R6, SRZ ;  /* 0x0000000000067805 */ /* 0x000fe2000001ff00 */
[----:B-----5:R-:W-:Y:S01]  /*ae50*/  CS2R R8, SRZ ;  /* 0x0000000000087805 */ /* 0x020fe2000001ff00 */
[----:B------:R-:W-:Y:S01]  /*ae60*/  CS2R R4, SRZ ;  /* 0x0000000000047805 */ /* 0x000fe2000001ff00 */
[----:B------:R-:W-:Y:S02]  /*ae70*/  SHF.R.S32.HI R56, RZ, 0x3, R30 ;  /* 0x00000003ff387819 */ /* 0x000fe4000001141e */
[----:B------:R-:W-:Y:S01]  /*ae80*/  SHF.R.S32.HI R57, RZ, 0x3, R0 ;  /* 0x00000003ff397819 */ /* 0x000fe20000011400 */
[----:B------:R-:W-:Y:S05]  /*ae90*/  @P0 BRA `(.L_x_226) ;  /* 0x0000023000000947 */ /* 0x000fea0003800000 */
[C---:B---3--:R-:W-:Y:S01]  /*aea0*/  ISETP.GE.AND P0, PT, R100.reuse, c[0x0][0x27c], PT ;  /* 0x00009f0064007a0c */ /* 0x048fe20003f06270 */
[----:B------:R-:W-:Y:S01]  /*aeb0*/  CS2R R22, SRZ ;  /* 0x0000000000167805 */ /* 0x000fe2000001ff00 */
[C---:B------:R-:W-:Y:S01]  /*aec0*/  IADD3 R5, R100.reuse, 0x20, RZ ;  /* 0x0000002064057810 */ /* 0x040fe20007ffe0ff */
[----:B------:R-:W-:Y:S01]  /*aed0*/  CS2R R20, SRZ ;  /* 0x0000000000147805 */ /* 0x000fe2000001ff00 */
[----:B------:R-:W-:Y:S01]  /*aee0*/  IADD3 R4, R100, 0x40, RZ ;  /* 0x0000004064047810 */ /* 0x000fe20007ffe0ff */
[----:B------:R-:W-:Y:S01]  /*aef0*/  CS2R R10, SRZ ;  /* 0x00000000000a7805 */ /* 0x000fe2000001ff00 */
[----:B------:R-:W-:Y:S01]  /*af00*/  ISETP.GE.AND P2, PT, R5, c[0x0][0x27c], PT ;  /* 0x00009f0005007a0c */ /* 0x000fe20003f46270 */
[----:B------:R-:W-:Y:S01]  /*af10*/  CS2R R8, SRZ ;  /* 0x0000000000087805 */ /* 0x000fe2000001ff00 */
[----:B------:R-:W-:Y:S01]  /*af20*/  ISETP.GE.AND P1, PT, R4, c[0x0][0x27c], PT ;  /* 0x00009f0004007a0c */ /* 0x000fe20003f26270 */
[----:B------:R-:W-:Y:S01]  /*af30*/  CS2R R26, SRZ ;  /* 0x00000000001a7805 */ /* 0x000fe2000001ff00 */
[----:B------:R-:W-:-:S03]  /*af40*/  CS2R R24, SRZ ;  /* 0x0000000000187805 */ /* 0x000fc6000001ff00 */
[C---:B------:R-:W-:Y:S01]  /*af50*/  @!P0 IMAD.SHL.U32 R0, R100.reuse, 0x2, RZ ;  /* 0x0000000264008824 */ /* 0x040fe200078e00ff */
[----:B------:R-:W-:-:S04]  /*af60*/  @!P0 SHF.L.U64.HI R5, R100, 0x1, R101 ;  /* 0x0000000164058819 */ /* 0x000fc80000010265 */
[----:B------:R-:W-:Y:S02]  /*af70*/  @!P0 IADD3 R32, P3, R28, R0, RZ ;  /* 0x000000001c208210 */ /* 0x000fe40007f7e0ff */
[----:B------:R-:W-:-:S03]  /*af80*/  @!P2 SHF.L.U32 R4, R56, 0x3, RZ ;  /* 0x000000033804a819 */ /* 0x000fc600000006ff */
[----:B------:R-:W-:Y:S01]  /*af90*/  @!P0 IMAD.X R33, R29, 0x1, R5, P3 ;  /* 0x000000011d218824 */ /* 0x000fe200018e0605 */
[----:B------:R-:W-:Y:S01]  /*afa0*/  @!P0 IADD3 R30, P3, R2, R0, RZ ;  /* 0x00000000021e8210 */ /* 0x000fe20007f7e0ff */
[----:B------:R-:W-:Y:S02]  /*afb0*/  @!P1 IMAD.SHL.U32 R0, R57, 0x8, RZ ;  /* 0x0000000839009824 */ /* 0x000fe400078e00ff */
[----:B------:R-:W-:Y:S01]  /*afc0*/  @!P2 IMAD.WIDE R14, R4, 0x2, R28 ;  /* 0x00000002040ea825 */ /* 0x000fe200078e021c */
[----:B------:R-:W-:-:S03]  /*afd0*/  @!P0 IADD3.X R31, R3, R5, RZ, P3, !PT ;  /* 0x00000005031f8210 */ /* 0x000fc60001ffe4ff */
[----:B------:R-:W-:Y:S01]  /*afe0*/  @!P2 IMAD.WIDE R12, R4, 0x2, R2 ;  /* 0x00000002040ca825 */ /* 0x000fe200078e0202 */
[----:B------:R1:W5:Y:S03]  /*aff0*/  @!P2 LD.E.128 R20, [R14.64] ;  /* 0x000000060e14a980 */ /* 0x000366000c101d00 */
[C---:B------:R-:W-:Y:S01]  /*b000*/  @!P1 IMAD.WIDE R6, R0.reuse, 0x2, R28 ;  /* 0x0000000200069825 */ /* 0x040fe200078e021c */
[----:B------:R2:W5:Y:S01]  /*b010*/  @!P2 LD.E.128 R8, [R12.64] ;  /* 0x000000060c08a980 */ /* 0x000562000c101d00 */
[----:B------:R-:W-:Y:S01]  /*b020*/  CS2R R18, SRZ ;  /* 0x0000000000127805 */ /* 0x000fe2000001ff00 */
[----:B------:R-:W-:Y:S01]  /*b030*/  CS2R R16, SRZ ;  /* 0x0000000000107805 */ /* 0x000fe2000001ff00 */
[----:B------:R-:W-:Y:S01]  /*b040*/  CS2R R4, SRZ ;  /* 0x0000000000047805 */ /* 0x000fe2000001ff00 */
[----:B------:R3:W5:Y:S01]  /*b050*/  @!P1 LD.E.128 R24, [R6.64] ;  /* 0x0000000606189980 */ /* 0x000762000c101d00 */
[----:B------:R-:W-:-:S03]  /*b060*/  @!P1 IMAD.WIDE R2, R0, 0x2, R2 ;  /* 0x0000000200029825 */ /* 0x000fc600078e0202 */
[----:B------:R4:W5:Y:S01]  /*b070*/  @!P0 LD.E.128 R16, [R32.64] ;  /* 0x0000000620108980 */ /* 0x000962000c101d00 */
[----:B-1----:R-:W-:Y:S01]  /*b080*/  CS2R R14, SRZ ;  /* 0x00000000000e7805 */ /* 0x002fe2000001ff00 */
[----:B--2---:R-:W-:Y:S01]  /*b090*/  CS2R R12, SRZ ;  /* 0x00000000000c7805 */ /* 0x004fe2000001ff00 */
[----:B---3--:R-:W-:-:S05]  /*b0a0*/  CS2R R6, SRZ ;  /* 0x0000000000067805 */ /* 0x008fca000001ff00 */
[----:B------:R4:W5:Y:S04]  /*b0b0*/  @!P1 LD.E.128 R12, [R2.64] ;  /* 0x00000006020c9980 */ /* 0x000968000c101d00 */
[----:B------:R4:W5:Y:S02]  /*b0c0*/  @!P0 LD.E.128 R4, [R30.64] ;  /* 0x000000061e048980 */ /* 0x000964000c101d00 */
.L_x_226:
[----:B---3--:R-:W-:Y:S05]  /*b0d0*/  BSYNC B0 ;  /* 0x0000000000007941 */ /* 0x008fea0003800000 */
.L_x_225:
[--C-:B-----5:R-:W-:Y:S01]  /*b0e0*/  IMAD.MOV.U32 R42, RZ, RZ, R23.reuse ;  /* 0x000000ffff2a7224 */ /* 0x120fe200078e0017 */
[----:B------:R-:W-:Y:S01]  /*b0f0*/  SHF.R.U32.HI R0, RZ, 0x10, R23 ;  /* 0x00000010ff007819 */ /* 0x000fe20000011617 */
[----:B------:R-:W-:Y:S01]  /*b100*/  IMAD.MOV.U32 R54, RZ, RZ, R16 ;  /* 0x000000ffff367224 */ /* 0x000fe200078e0010 */
[--C-:B------:R-:W-:Y:S01]  /*b110*/  SHF.R.U64 R52, R16, 0x10, R17.reuse ;  /* 0x0000001010347819 */ /* 0x100fe20000001211 */
[--C-:B------:R-:W-:Y:S01]  /*b120*/  IMAD.MOV.U32 R53, RZ, RZ, R17.reuse ;  /* 0x000000ffff357224 */ /* 0x100fe200078e0011 */
[----:B------:R-:W-:Y:S01]  /*b130*/  PRMT R42, R42, 0x5410, R0 ;  /* 0x000054102a2a7816 */ /* 0x000fe20000000000 */
[----:B------:R-:W-:Y:S01]  /*b140*/  IMAD R0, R245, -0x80, R34 ;  /* 0xffffff80f5007824 */ /* 0x000fe200078e0222 */
[----:B------:R-:W-:Y:S01]  /*b150*/  SHF.R.U32.HI R48, RZ, 0x10, R17 ;  /* 0x00000010ff307819 */ /* 0x000fe20000011611 */
[----:B------:R-:W-:Y:S01]  /*b160*/  IMAD.MOV.U32 R51, RZ, RZ, R18 ;  /* 0x000000ffff337224 */ /* 0x000fe200078e0012 */
[--C-:B------:R-:W-:Y:S01]  /*b170*/  SHF.R.U64 R49, R18, 0x10, R19.reuse ;  /* 0x0000001012317819 */ /* 0x100fe20000001213 */
[----:B------:R-:W-:Y:S01]  /*b180*/  IMAD.MOV.U32 R50, RZ, RZ, R19 ;  /* 0x000000ffff327224 */ /* 0x000fe200078e0013 */
[----:B------:R-:W-:Y:S01]  /*b190*/  IMNMX R55, R0, 0x80, PT ;  /* 0x0000008000377817 */ /* 0x000fe20003800200 */
[----:B------:R-:W-:Y:S01]  /*b1a0*/  IMAD.MOV.U32 R46, RZ, RZ, R21 ;  /* 0x000000ffff2e7224 */ /* 0x000fe200078e0015 */
[----:B------:R-:W-:Y:S01]  /*b1b0*/  SHF.R.U32.HI R44, RZ, 0x10, R19 ;  /* 0x00000010ff2c7819 */ /* 0x000fe20000011613 */
[----:B------:R-:W-:Y:S01]  /*b1c0*/  IMAD.MOV.U32 R43, RZ, RZ, R22 ;  /* 0x000000ffff2b7224 */ /* 0x000fe200078e0016 */
[----:B------:R-:W-:Y:S01]  /*b1d0*/  ISETP.GE.AND P0, PT, R229, R55, PT ;  /* 0x00000037e500720c */ /* 0x000fe20003f06270 */
[----:B------:R-:W-:Y:S01]  /*b1e0*/  IMAD.MOV.U32 R38, RZ, RZ, R24 ;  /* 0x000000ffff267224 */ /* 0x000fe200078e0018 */
[----:B------:R-:W-:Y:S01]  /*b1f0*/  SHF.R.U64 R45, R20, 0x10, R21 ;  /* 0x00000010142d7819 */ /* 0x000fe20000001215 */
[----:B------:R-:W-:Y:S01]  /*b200*/  IMAD.MOV.U32 R39, RZ, RZ, R25 ;  /* 0x000000ffff277224 */ /* 0x000fe200078e0019 */
[----:B------:R-:W-:Y:S01]  /*b210*/  SHF.R.U32.HI R40, RZ, 0x10, R21 ;  /* 0x00000010ff287819 */ /* 0x000fe20000011615 */
[----:B------:R-:W-:Y:S01]  /*b220*/  IMAD.MOV.U32 R35, RZ, RZ, R27 ;  /* 0x000000ffff237224 */ /* 0x000fe200078e001b */
[----:B------:R-:W-:Y:S01]  /*b230*/  SHF.R.U64 R41, R22, 0x10, R23 ;  /* 0x0000001016297819 */ /* 0x000fe20000001217 */
[----:B------:R-:W-:Y:S01]  /*b240*/  IMAD.MOV.U32 R47, RZ, RZ, R20 ;  /* 0x000000ffff2f7224 */ /* 0x000fe200078e0014 */
[--C-:B------:R-:W-:Y:S01]  /*b250*/  SHF.R.U64 R37, R24, 0x10, R25.reuse ;  /* 0x0000001018257819 */ /* 0x100fe20000001219 */
[----:B------:R-:W-:Y:S01]  /*b260*/  IMAD.MOV.U32 R36, RZ, RZ, R26 ;  /* 0x000000ffff247224 */ /* 0x000fe200078e001a */
[----:B----4-:R-:W-:Y:S01]  /*b270*/  SHF.R.U32.HI R32, RZ, 0x10, R25 ;  /* 0x00000010ff207819 */ /* 0x010fe20000011619 */
        /* <DEDUP_REMOVED lines=9> */
[--C-:B------:R-:W-:Y:S01]  /*b310*/  SHF.R.U64 R25, R6, 0x10, R7.reuse ;  /* 0x0000001006197819 */ /* 0x100fe20000001207 */
[----:B------:R-:W-:Y:S01]  /*b320*/  IMAD.MOV.U32 R26, RZ, RZ, R7 ;  /* 0x000000ffff1a7224 */ /* 0x000fe200078e0007 */
[--C-:B------:R-:W-:Y:S01]  /*b330*/  SHF.R.U64 R21, R8, 0x10, R9.reuse ;  /* 0x0000001008157819 */ /* 0x100fe20000001209 */
[----:B------:R-:W-:Y:S01]  /*b340*/  IMAD.MOV.U32 R23, RZ, RZ, R8 ;  /* 0x000000ffff177224 */ /* 0x000fe200078e0008 */
[----:B------:R-:W-:Y:S01]  /*b350*/  SHF.R.U32.HI R16, RZ, 0x10, R9 ;  /* 0x00000010ff107819 */ /* 0x000fe20000011609 */
[--C-:B------:R-:W-:Y:S01]  /*b360*/  IMAD.MOV.U32 R18, RZ, RZ, R11.reuse ;  /* 0x000000ffff127224 */ /* 0x100fe200078e000b */
[----:B------:R-:W-:Y:S01]  /*b370*/  SHF.R.U64 R17, R10, 0x10, R11 ;  /* 0x000000100a117819 */ /* 0x000fe2000000120b */
[----:B------:R-:W-:Y:S01]  /*b380*/  IMAD.MOV.U32 R10, RZ, RZ, R12 ;  /* 0x000000ffff0a7224 */ /* 0x000fe200078e000c */
[----:B------:R-:W-:Y:S01]  /*b390*/  SHF.R.U32.HI R20, RZ, 0x10, R7 ;  /* 0x00000010ff147819 */ /* 0x000fe20000011607 */
[----:B------:R-:W-:Y:S01]  /*b3a0*/  IMAD.MOV.U32 R9, RZ, RZ, R13 ;  /* 0x000000ffff097224 */ /* 0x000fe200078e000d */
[----:B------:R-:W-:Y:S01]  /*b3b0*/  SHF.R.U32.HI R7, RZ, 0x10, R11 ;  /* 0x00000010ff077819 */ /* 0x000fe2000001160b */
[----:B------:R-:W-:Y:S01]  /*b3c0*/  IMAD.MOV.U32 R6, RZ, RZ, R14 ;  /* 0x000000ffff067224 */ /* 0x000fe200078e000e */
[----:B------:R-:W-:Y:S01]  /*b3d0*/  SHF.R.U64 R8, R12, 0x10, R13 ;  /* 0x000000100c087819 */ /* 0x000fe2000000120d */
[----:B------:R-:W-:Y:S01]  /*b3e0*/  IMAD.MOV.U32 R5, RZ, RZ, R15 ;  /* 0x000000ffff057224 */ /* 0x000fe200078e000f */
[----:B------:R-:W-:Y:S01]  /*b3f0*/  SHF.R.U32.HI R3, RZ, 0x10, R13 ;  /* 0x00000010ff037819 */ /* 0x000fe2000001160d */
[----:B------:R-:W-:-:S04]  /*b400*/  DEPBAR.LE SB0, 0x1 ;  /* 0x000080400000791a */ /* 0x000fc80000000000 */
[--C-:B------:R-:W-:Y:S01]  /*b410*/  SHF.R.U64 R4, R14, 0x10, R15.reuse ;  /* 0x000000100e047819 */ /* 0x100fe2000000120f */
[----:B------:R-:W-:Y:S01]  /*b420*/  BSSY B1, `(.L_x_227) ;  /* 0x000013c000017945 */ /* 0x000fe20003800000 */
[----:B------:R-:W-:Y:S02]  /*b430*/  SHF.R.U32.HI R2, RZ, 0x10, R15 ;  /* 0x00000010ff027819 */ /* 0x000fe4000001160f */
        /* <DEDUP_REMOVED lines=25> */
[----:B------:R1:W5:Y:S04]  /*b5d0*/  LDL R63, [R1+0x4] ;  /* 0x00000400013f7983 */ /* 0x0003680000100800 */
[----:B------:R1:W5:Y:S04]  /*b5e0*/  LDL R62, [R1+0x8] ;  /* 0x00000800013e7983 */ /* 0x0003680000100800 */
[----:B------:R-:W2:Y:S01]  /*b5f0*/  S2R R65, SR_TID.X ;  /* 0x0000000000417919 */ /* 0x000ea20000002100 */
[----:B------:R-:W-:Y:S01]  /*b600*/  ISETP.GE.AND P0, PT, R100, c[0x0][0x27c], PT ;  /* 0x00009f0064007a0c */ /* 0x000fe20003f06270 */
[----:B------:R-:W-:Y:S01]  /*b610*/  BSSY B0, `(.L_x_229) ;  /* 0x0000064000007945 */ /* 0x000fe20003800000 */
[----:B--2---:R-:W-:-:S04]  /*b620*/  SHF.R.S32.HI R61, RZ, 0x1f, R65 ;  /* 0x0000001fff3d7819 */ /* 0x004fc80000011441 */
[----:B------:R-:W-:-:S04]  /*b630*/  LEA.HI R61, R61, R65, RZ, 0x5 ;  /* 0x000000413d3d7211 */ /* 0x000fc800078f28ff */
[----:B------:R-:W-:-:S05]  /*b640*/  SHF.R.S32.HI R61, RZ, 0x5, R61 ;  /* 0x00000005ff3d7819 */ /* 0x000fca000001143d */
[----:B------:R-:W-:Y:S01]  /*b650*/  IMAD.SHL.U32 R61, R61, 0x200, RZ ;  /* 0x000002003d3d7824 */ /* 0x000fe200078e00ff */
[----:B------:R-:W-:Y:S05]  /*b660*/  @P0 BRA `(.L_x_230) ;  /* 0x000005e000000947 */ /* 0x000fea0003800000 */
[----:B-1----:R-:W-:Y:S01]  /*b670*/  SHF.R.S32.HI R64, RZ, 0x1f, R65 ;  /* 0x0000001fff407819 */ /* 0x002fe20000011441 */
[----:B------:R-:W-:Y:S01]  /*b680*/  IMAD.MOV.U32 R3, RZ, RZ, c[0x0][0x27c] ;  /* 0x00009f00ff037624 */ /* 0x000fe200078e00ff */
[----:B-----5:R-:W-:Y:S02]  /*b690*/  LOP3.LUT R0, R63, 0x38, R100, 0xf8, !PT ;  /* 0x000000383f007812 */ /* 0x020fe400078ef864 */
[----:B------:R-:W-:Y:S02]  /*b6a0*/  LEA.HI R64, R64, R65, RZ, 0x2 ;  /* 0x0000004140407211 */ /* 0x000fe400078f10ff */
[----:B------:R-:W-:Y:S02]  /*b6b0*/  LOP3.LUT R0, R61, R0, R62, 0xf6, !PT ;  /* 0x000000003d007212 */ /* 0x000fe400078ef63e */
[----:B------:R-:W-:Y:S02]  /*b6c0*/  LOP3.LUT R64, R64, 0xfffffffc, RZ, 0xc0, !PT ;  /* 0xfffffffc40407812 */ /* 0x000fe400078ec0ff */
[----:B------:R-:W-:-:S03]  /*b6d0*/  LEA R24, R0, 0xc100, 0x1 ;  /* 0x0000c10000187811 */ /* 0x000fc600078e08ff */
[----:B------:R-:W-:Y:S02]  /*b6e0*/  IMAD.IADD R64, R65, 0x1, -R64 ;  /* 0x0000000141407824 */ /* 0x000fe400078e0a40 */
[----:B------:R-:W1:Y:S03]  /*b6f0*/  LDS.128 R8, [R24] ;  /* 0x0000000018087984 */ /* 0x000e660000000c00 */
[----:B------:R-:W-:-:S04]  /*b700*/  LEA.HI R3, R3, R64, RZ, 0x1d ;  /* 0x0000004003037211 */ /* 0x000fc800078fe8ff */
[----:B------:R-:W-:Y:S02]  /*b710*/  SHF.R.S32.HI R4, RZ, 0x1f, R3 ;  /* 0x0000001fff047819 */ /* 0x000fe40000011403 */
[----:B------:R-:W-:Y:S02]  /*b720*/  SHF.L.U32 R2, R3, 0x3, RZ ;  /* 0x0000000303027819 */ /* 0x000fe400000006ff */
[----:B------:R-:W-:Y:S02]  /*b730*/  LEA.HI R3, R4, R3, RZ, 0x3 ;  /* 0x0000000304037211 */ /* 0x000fe400078f18ff */
[----:B------:R-:W-:-:S03]  /*b740*/  LOP3.LUT R2, R63, 0x38, R2, 0xf8, !PT ;  /* 0x000000383f027812 */ /* 0x000fc600078ef802 */
[----:B------:R-:W-:Y:S01]  /*b750*/  IMAD.SHL.U32 R3, R3, 0x400, RZ ;  /* 0x0000040003037824 */ /* 0x000fe200078e00ff */
[----:B------:R-:W-:-:S04]  /*b760*/  LOP3.LUT R0, R2, R62, RZ, 0x3c, !PT ;  /* 0x0000003e02007212 */ /* 0x000fc800078e3cff */
[----:B------:R-:W-:-:S04]  /*b770*/  LOP3.LUT R2, R3, 0x7fffe000, RZ, 0xc0, !PT ;  /* 0x7fffe00003027812 */ /* 0x000fc800078ec0ff */
[----:B------:R-:W-:Y:S01]  /*b780*/  IADD3 R0, R0, R2, R61 ;  /* 0x0000000200007210 */ /* 0x000fe20007ffe03d */
[----:B------:R-:W-:-:S04]  /*b790*/  IMAD.U32 R2, R31, 0x10000, RZ ;  /* 0x000100001f027824 */ /* 0x000fc800078e00ff */
[----:B------:R-:W-:Y:S01]  /*b7a0*/  IMAD.SHL.U32 R23, R0, 0x2, RZ ;  /* 0x0000000200177824 */ /* 0x000fe200078e00ff */
[----:B------:R-:W-:-:S04]  /*b7b0*/  SHF.L.U32 R0, R52, 0x10, RZ ;  /* 0x0000001034007819 */ /* 0x000fc800000006ff */
[----:B------:R-:W2:Y:S01]  /*b7c0*/  LDS.128 R4, [R23+0xc100] ;  /* 0x00c1000017047984 */ /* 0x000ea20000000c00 */
[C---:B-1----:R-:W-:Y:S01]  /*b7d0*/  SHF.L.U32 R12, R8.reuse, 0x10, RZ ;  /* 0x00000010080c7819 */ /* 0x042fe200000006ff */
[C---:B------:R-:W-:Y:S01]  /*b7e0*/  IMAD.U32 R14, R9.reuse, 0x10000, RZ ;  /* 0x00010000090e7824 */ /* 0x040fe200078e00ff */
[----:B------:R-:W-:Y:S01]  /*b7f0*/  LOP3.LUT R13, R8, 0xffff0000, RZ, 0xc0, !PT ;  /* 0xffff0000080d7812 */ /* 0x000fe200078ec0ff */
[C---:B------:R-:W-:Y:S01]  /*b800*/  IMAD.U32 R15, R10.reuse, 0x10000, RZ ;  /* 0x000100000a0f7824 */ /* 0x040fe200078e00ff */
[----:B------:R-:W-:Y:S02]  /*b810*/  LOP3.LUT R22, R9, 0xffff0000, RZ, 0xc0, !PT ;  /* 0xffff000009167812 */ /* 0x000fe400078ec0ff */
[C---:B------:R-:W-:Y:S02]  /*b820*/  SHF.L.U32 R20, R11.reuse, 0x10, RZ ;  /* 0x000000100b147819 */ /* 0x040fe400000006ff */
[----:B------:R-:W-:Y:S02]  /*b830*/  LOP3.LUT R21, R11, 0xffff0000, RZ, 0xc0, !PT ;  /* 0xffff00000b157812 */ /* 0x000fe400078ec0ff */
[----:B------:R-:W-:Y:S01]  /*b840*/  LOP3.LUT R16, R10, 0xffff0000, RZ, 0xc0, !PT ;  /* 0xffff00000a107812 */ /* 0x000fe200078ec0ff */
[C---:B--2---:R-:W-:Y:S01]  /*b850*/  IMAD.U32 R3, R4.reuse, 0x10000, RZ ;  /* 0x0001000004037824 */ /* 0x044fe200078e00ff */
[----:B------:R-:W-:-:S02]  /*b860*/  LOP3.LUT R8, R4, 0xffff0000, RZ, 0xc0, !PT ;  /* 0xffff000004087812 */ /* 0x000fc400078ec0ff */
[----:B------:R-:W-:Y:S01]  /*b870*/  LOP3.LUT R4, R31, 0xffff0000, RZ, 0xc0, !PT ;  /* 0xffff00001f047812 */ /* 0x000fe200078ec0ff */
[----:B------:R-:W-:Y:S01]  /*b880*/  FMUL.FTZ R19, R3, R2 ;  /* 0x0000000203137220 */ /* 0x000fe20000410000 */
[C---:B------:R-:W-:Y:S02]  /*b890*/  SHF.L.U32 R9, R5.reuse, 0x10, RZ ;  /* 0x0000001005097819 */ /* 0x040fe400000006ff */
[----:B------:R-:W-:Y:S01]  /*b8a0*/  LOP3.LUT R18, R5, 0xffff0000, RZ, 0xc0, !PT ;  /* 0xffff000005127812 */ /* 0x000fe200078ec0ff */
[C---:B------:R-:W-:Y:S01]  /*b8b0*/  IMAD.U32 R5, R6.reuse, 0x10000, RZ ;  /* 0x0001000006057824 */ /* 0x040fe200078e00ff */
[----:B------:R-:W-:Y:S01]  /*b8c0*/  LOP3.LUT R11, R6, 0xffff0000, RZ, 0xc0, !PT ;  /* 0xffff0000060b7812 */ /* 0x000fe200078ec0ff */
[-C--:B------:R-:W-:Y:S01]  /*b8d0*/  FMUL.FTZ R6, R3, R0.reuse ;  /* 0x0000000003067220 */ /* 0x080fe20000410000 */
[C---:B------:R-:W-:Y:S01]  /*b8e0*/  SHF.L.U32 R10, R7.reuse, 0x10, RZ ;  /* 0x00000010070a7819 */ /* 0x040fe200000006ff */
[----:B------:R-:W-:Y:S01]  /*b8f0*/  FFMA.FTZ R30, R12, R0, -R19 ;  /* 0x000000000c1e7223 */ /* 0x000fe20000010813 */
[----:B------:R-:W-:Y:S01]  /*b900*/  LOP3.LUT R17, R7, 0xffff0000, RZ, 0xc0, !PT ;  /* 0xffff000007117812 */ /* 0x000fe200078ec0ff */
[----:B------:R-:W-:Y:S01]  /*b910*/  FMUL.FTZ R7, R8, R4 ;  /* 0x0000000408077220 */ /* 0x000fe20000410000 */
[----:B------:R-:W-:Y:S01]  /*b920*/  LOP3.LUT R3, R52, 0xffff0000, RZ, 0xc0, !PT ;  /* 0xffff000034037812 */ /* 0x000fe200078ec0ff */
[----:B------:R-:W-:-:S02]  /*b930*/  IMAD.U32 R0, R33, 0x10000, RZ ;  /* 0x0001000021007824 */ /* 0x000fc400078e00ff */
[----:B------:R-:W-:Y:S01]  /*b940*/  FFMA.FTZ R29, R12, R2, R6 ;  /* 0x000000020c1d7223 */ /* 0x000fe20000010006 */
[----:B------:R-:W-:Y:S01]  /*b950*/  SHF.L.U32 R2, R48, 0x10, RZ ;  /* 0x0000001030027819 */ /* 0x000fe200000006ff */
[-C--:B------:R-:W-:Y:S02]  /*b960*/  FFMA.FTZ R28, R13, R3.reuse, -R7 ;  /* 0x000000030d1c7223 */ /* 0x080fe40000010807 */
[C---:B------:R-:W-:Y:S02]  /*b970*/  FMUL.FTZ R7, R9.reuse, R0 ;  /* 0x0000000009077220 */ /* 0x040fe40000410000 */
[----:B------:R-:W-:Y:S02]  /*b980*/  FMUL.FTZ R8, R8, R3 ;  /* 0x0000000308087220 */ /* 0x000fe40000410000 */
[-C--:B------:R-:W-:Y:S02]  /*b990*/  FMUL.FTZ R3, R9, R2.reuse ;  /* 0x0000000209037220 */ /* 0x080fe40000410000 */
[----:B------:R-:W-:Y:S01]  /*b9a0*/  FFMA.FTZ R26, R14, R2, -R7 ;  /* 0x000000020e1a7223 */ /* 0x000fe20000010807 */
[----:B------:R-:W-:Y:S01]  /*b9b0*/  SHF.L.U32 R2, R49, 0x10, RZ ;  /* 0x0000001031027819 */ /* 0x000fe200000006ff */
[----:B------:R-:W-:-:S02]  /*b9c0*/  IMAD.U32 R6, R32, 0x10000, RZ ;  /* 0x0001000020067824 */ /* 0x000fc400078e00ff */
[----:B------:R-:W-:Y:S02]  /*b9d0*/  FFMA.FTZ R27, R13, R4, R8 ;  /* 0x000000040d1b7223 */ /* 0x000fe40000010008 */
[----:B------:R-:W-:Y:S01]  /*b9e0*/  FFMA.FTZ R25, R14, R0, R3 ;  /* 0x000000000e197223 */ /* 0x000fe20000010003 */
[----:B------:R-:W-:Y:S01]  /*b9f0*/  LOP3.LUT R3, R49, 0xffff0000, RZ, 0xc0, !PT ;  /* 0xffff000031037812 */ /* 0x000fe200078ec0ff */
[C---:B------:R-:W-:Y:S01]  /*ba00*/  FMUL.FTZ R4, R5.reuse, R6 ;  /* 0x0000000605047220 */ /* 0x040fe20000410000 */
[----:B------:R-:W-:Y:S01]  /*ba10*/  LOP3.LUT R0, R32, 0xffff0000, RZ, 0xc0, !PT ;  /* 0xffff000020007812 */ /* 0x000fe200078ec0ff */
[-C--:B------:R-:W-:Y:S02]  /*ba20*/  FMUL.FTZ R9, R5, R2.reuse ;  /* 0x0000000205097220 */ /* 0x080fe40000410000 */
[----:B------:R-:W-:Y:S02]  /*ba30*/  IMAD.U32 R5, R34, 0x10000, RZ ;  /* 0x0001000022057824 */ /* 0x000fe400078e00ff */
[----:B------:R-:W-:Y:S01]  /*ba40*/  FFMA.FTZ R19, R15, R2, -R4 ;  /* 0x000000020f137223 */ /* 0x000fe20000010804 */
[----:B------:R-:W-:Y:S01]  /*ba50*/  SHF.L.U32 R2, R44, 0x10, RZ ;  /* 0x000000102c027819 */ /* 0x000fe200000006ff */
[----:B------:R-:W-:-:S02]  /*ba60*/  FMUL.FTZ R7, R11, R3 ;  /* 0x000000030b077220 */ /* 0x000fc40000410000 */
[----:B------:R-:W-:Y:S02]  /*ba70*/  FMUL.FTZ R4, R10, R5 ;  /* 0x000000050a047220 */ /* 0x000fe40000410000 */
[----:B------:R-:W-:Y:S02]  /*ba80*/  FMUL.FTZ R8, R11, R0 ;  /* 0x000000000b087220 */ /* 0x000fe40000410000 */
[----:B------:R-:W-:Y:S02]  /*ba90*/  FFMA.FTZ R15, R15, R6, R9 ;  /* 0x000000060f0f7223 */ /* 0x000fe40000010009 */
[----:B------:R-:W-:Y:S01]  /*baa0*/  FFMA.FTZ R11, R16, R0, R7 ;  /* 0x00000000100b7223 */ /* 0x000fe20000010007 */
[----:B------:R-:W-:Y:S01]  /*bab0*/  LOP3.LUT R0, R34, 0xffff0000, RZ, 0xc0, !PT ;  /* 0xffff000022007812 */ /* 0x000fe200078ec0ff */
[-C--:B------:R-:W-:Y:S02]  /*bac0*/  FMUL.FTZ R6, R10, R2.reuse ;  /* 0x000000020a067220 */ /* 0x080fe40000410000 */
[----:B------:R-:W-:Y:S01]  /*bad0*/  FFMA.FTZ R13, R20, R2, -R4 ;  /* 0x00000002140d7223 */ /* 0x000fe20000010804 */
[----:B------:R-:W-:Y:S01]  /*bae0*/  LOP3.LUT R2, R33, 0xffff0000, RZ, 0xc0, !PT ;  /* 0xffff000021027812 */ /* 0x000fe200078ec0ff */
[----:B------:R-:W-:Y:S01]  /*baf0*/  FFMA.FTZ R14, R16, R3, -R8 ;  /* 0x00000003100e7223 */ /* 0x000fe20000010808 */
[----:B------:R-:W-:Y:S01]  /*bb00*/  LOP3.LUT R4, R48, 0xffff0000, RZ, 0xc0, !PT ;  /* 0xffff000030047812 */ /* 0x000fe200078ec0ff */
[----:B------:R-:W-:Y:S01]  /*bb10*/  FFMA.FTZ R12, R20, R5, R6 ;  /* 0x00000005140c7223 */ /* 0x000fe20000010006 */
[----:B------:R-:W-:Y:S01]  /*bb20*/  LOP3.LUT R3, R44, 0xffff0000, RZ, 0xc0, !PT ;  /* 0xffff00002c037812 */ /* 0x000fe200078ec0ff */
[----:B------:R-:W-:Y:S01]  /*bb30*/  FMUL.FTZ R8, R18, R2 ;  /* 0x0000000212087220 */ /* 0x000fe20000410000 */
[----:B------:R-:W-:Y:S01]  /*bb40*/  F2FP.BF16.PACK_AB R10, R14, R19 ;  /* 0x000000130e0a723e */ /* 0x000fe200000010ff */
[----:B------:R-:W-:-:S02]  /*bb50*/  FMUL.FTZ R6, R17, R0 ;  /* 0x0000000011067220 */ /* 0x000fc40000410000 */
[-C--:B------:R-:W-:Y:S02]  /*bb60*/  FMUL.FTZ R7, R18, R4.reuse ;  /* 0x0000000412077220 */ /* 0x080fe40000410000 */
[-C--:B------:R-:W-:Y:S02]  /*bb70*/  FMUL.FTZ R5, R17, R3.reuse ;  /* 0x0000000311057220 */ /* 0x080fe40000410000 */
[----:B------:R-:W-:Y:S01]  /*bb80*/  FFMA.FTZ R9, R22, R4, -R8 ;  /* 0x0000000416097223 */ /* 0x000fe20000010808 */
[----:B------:R-:W-:Y:S01]  /*bb90*/  F2FP.BF16.PACK_AB R8, R28, R30 ;  /* 0x0000001e1c08723e */ /* 0x000fe200000010ff */
[----:B------:R-:W-:Y:S01]  /*bba0*/  FFMA.FTZ R3, R21, R3, -R6 ;  /* 0x0000000315037223 */ /* 0x000fe20000010806 */
[----:B------:R-:W-:Y:S01]  /*bbb0*/  F2FP.BF16.PACK_AB R6, R11, R15 ;  /* 0x0000000f0b06723e */ /* 0x000fe200000010ff */
[----:B------:R-:W-:Y:S01]  /*bbc0*/  FFMA.FTZ R2, R22, R2, R7 ;  /* 0x0000000216027223 */ /* 0x000fe20000010007 */
[----:B------:R-:W-:Y:S01]  /*bbd0*/  F2FP.BF16.PACK_AB R9, R9, R26 ;  /* 0x0000001a0909723e */ /* 0x000fe200000010ff */
[----:B------:R-:W-:Y:S01]  /*bbe0*/  FFMA.FTZ R0, R21, R0, R5 ;  /* 0x0000000015007223 */ /* 0x000fe20000010005 */
[----:B------:R-:W-:-:S02]  /*bbf0*/  F2FP.BF16.PACK_AB R11, R3, R13 ;  /* 0x0000000d030b723e */ /* 0x000fc400000010ff */
[----:B------:R-:W-:Y:S02]  /*bc00*/  F2FP.BF16.PACK_AB R4, R27, R29 ;  /* 0x0000001d1b04723e */ /* 0x000fe400000010ff */
[----:B------:R-:W-:Y:S01]  /*bc10*/  F2FP.BF16.PACK_AB R5, R2, R25 ;  /* 0x000000190205723e */ /* 0x000fe200000010ff */
[----:B------:R1:W-:Y:S01]  /*bc20*/  STS.128 [R24], R8 ;  /* 0x0000000818007388 */ /* 0x0003e20000000c00 */
[----:B------:R-:W-:-:S05]  /*bc30*/  F2FP.BF16.PACK_AB R7, R0, R12 ;  /* 0x0000000c0007723e */ /* 0x000fca00000010ff */
[----:B------:R1:W-:Y:S02]  /*bc40*/  STS.128 [R23+0xc100], R4 ;  /* 0x00c1000417007388 */ /* 0x0003e40000000c00 */
.L_x_230:
[----:B-1----:R-:W-:Y:S05]  /*bc50*/  BSYNC B0 ;  /* 0x0000000000007941 */ /* 0x002fea0003800000 */
.L_x_229:
[----:B------:R-:W-:Y:S01]  /*bc60*/  IADD3 R0, R100, 0x20, RZ ;  /* 0x0000002064007810 */ /* 0x000fe20007ffe0ff */
[----:B------:R-:W-:Y:S03]  /*bc70*/  BSSY B0, `(.L_x_231) ;  /* 0x000005b000007945 */ /* 0x000fe60003800000 */
[----:B------:R-:W-:-:S13]  /*bc80*/  ISETP.GE.AND P0, PT, R0, c[0x0][0x27c], PT ;  /* 0x00009f0000007a0c */ /* 0x000fda0003f06270 */
[----:B------:R-:W-:Y:S05]  /*bc90*/  @P0 BRA `(.L_x_232) ;  /* 0x0000058000000947 */ /* 0x000fea0003800000 */
[----:B------:R-:W2:Y:S01]  /*bca0*/  LDL R30, [R1+0x4c] ;  /* 0x00004c00011e7983 */ /* 0x000ea20000100800 */
[----:B------:R-:W-:-:S04]  /*bcb0*/  MOV R0, c[0x0][0x27c] ;  /* 0x00009f0000007a02 */ /* 0x000fc80000000f00 */
[----:B------:R-:W-:-:S04]  /*bcc0*/  LEA.HI R0, R0, R56, RZ, 0x1d ;  /* 0x0000003800007211 */ /* 0x000fc800078fe8ff */
[----:B------:R-:W-:Y:S01]  /*bcd0*/  SHF.R.S32.HI R2, RZ, 0x1f, R0 ;  /* 0x0000001fff027819 */ /* 0x000fe20000011400 */
[----:B------:R-:W-:-:S03]  /*bce0*/  IMAD.SHL.U32 R3, R0, 0x8, RZ ;  /* 0x0000000800037824 */ /* 0x000fc600078e00ff */
[----:B------:R-:W-:Y:S02]  /*bcf0*/  LEA.HI R0, R2, R0, RZ, 0x3 ;  /* 0x0000000002007211 */ /* 0x000fe400078f18ff */
[----:B-----5:R-:W-:Y:S02]  /*bd00*/  LOP3.LUT R2, R63, 0x38, R3, 0xf8, !PT ;  /* 0x000000383f027812 */ /* 0x020fe400078ef803 */
[----:B------:R-:W-:Y:S02]  /*bd10*/  SHF.L.U32 R0, R0, 0xa, RZ ;  /* 0x0000000a00007819 */ /* 0x000fe400000006ff */
[----:B------:R-:W-:Y:S02]  /*bd20*/  LOP3.LUT R2, R2, R62, RZ, 0x3c, !PT ;  /* 0x0000003e02027212 */ /* 0x000fe400078e3cff */
[----:B------:R-:W-:-:S04]  /*bd30*/  LOP3.LUT R0, R0, 0x7fffe000, RZ, 0xc0, !PT ;  /* 0x7fffe00000007812 */ /* 0x000fc800078ec0ff */
[----:B------:R-:W-:Y:S02]  /*bd40*/  IADD3 R0, R2, R0, R61 ;  /* 0x0000000002007210 */ /* 0x000fe40007ffe03d */
[----:B------:R-:W-:-:S03]  /*bd50*/  SHF.L.U32 R2, R35, 0x10, RZ ;  /* 0x0000001023027819 */ /* 0x000fc600000006ff */
[----:B------:R-:W-:Y:S02]  /*bd60*/  IMAD.SHL.U32 R23, R0, 0x2, RZ ;  /* 0x0000000200177824 */ /* 0x000fe400078e00ff */
[----:B------:R-:W-:-:S03]  /*bd70*/  IMAD.U32 R0, R45, 0x10000, RZ ;  /* 0x000100002d007824 */ /* 0x000fc600078e00ff */
[----:B------:R-:W1:Y:S02]  /*bd80*/  LDS.128 R4, [R23+0xc100] ;  /* 0x00c1000017047984 */ /* 0x000e640000000c00 */
[----:B-1----:R-:W-:Y:S02]  /*bd90*/  SHF.L.U32 R3, R4, 0x10, RZ ;  /* 0x0000001004037819 */ /* 0x002fe400000006ff */
[----:B------:R-:W-:Y:S02]  /*bda0*/  LOP3.LUT R18, R5, 0xffff0000, RZ, 0xc0, !PT ;  /* 0xffff000005127812 */ /* 0x000fe400078ec0ff */
[----:B------:R-:W-:Y:S01]  /*bdb0*/  LOP3.LUT R17, R7, 0xffff0000, RZ, 0xc0, !PT ;  /* 0xffff000007117812 */ /* 0x000fe200078ec0ff */
[----:B------:R-:W-:Y:S01]  /*bdc0*/  FMUL.FTZ R19, R3, R2 ;  /* 0x0000000203137220 */ /* 0x000fe20000410000 */
[----:B--2---:R-:W1:Y:S02]  /*bdd0*/  LDS.128 R8, [R30] ;  /* 0x000000001e087984 */ /* 0x004e640000000c00 */
[C---:B-1----:R-:W-:Y:S01]  /*bde0*/  SHF.L.U32 R12, R8.reuse, 0x10, RZ ;  /* 0x00000010080c7819 */ /* 0x042fe200000006ff */
[----:B------:R-:W-:Y:S01]  /*bdf0*/  IMAD.U32 R14, R9, 0x10000, RZ ;  /* 0x00010000090e7824 */ /* 0x000fe200078e00ff */
[----:B------:R-:W-:Y:S01]  /*be00*/  LOP3.LUT R13, R8, 0xffff0000, RZ, 0xc0, !PT ;  /* 0xffff0000080d7812 */ /* 0x000fe200078ec0ff */
[----:B------:R-:W-:Y:S01]  /*be10*/  IMAD.U32 R20, R11, 0x10000, RZ ;  /* 0x000100000b147824 */ /* 0x000fe200078e00ff */
[----:B------:R-:W-:Y:S01]  /*be20*/  LOP3.LUT R8, R4, 0xffff0000, RZ, 0xc0, !PT ;  /* 0xffff000004087812 */ /* 0x000fe200078ec0ff */
[----:B------:R-:W-:Y:S01]  /*be30*/  FFMA.FTZ R29, R12, R0, -R19 ;  /* 0x000000000c1d7223 */ /* 0x000fe20000010813 */
[----:B------:R-:W-:Y:S01]  /*be40*/  LOP3.LUT R22, R9, 0xffff0000, RZ, 0xc0, !PT ;  /* 0xffff000009167812 */ /* 0x000fe200078ec0ff */
[----:B------:R-:W-:Y:S01]  /*be50*/  IMAD.U32 R9, R5, 0x10000, RZ ;  /* 0x0001000005097824 */ /* 0x000fe200078e00ff */
[----:B------:R-:W-:-:S02]  /*be60*/  LOP3.LUT R4, R35, 0xffff0000, RZ, 0xc0, !PT ;  /* 0xffff000023047812 */ /* 0x000fc400078ec0ff */
[----:B------:R-:W-:Y:S02]  /*be70*/  LOP3.LUT R21, R11, 0xffff0000, RZ, 0xc0, !PT ;  /* 0xffff00000b157812 */ /* 0x000fe400078ec0ff */
[C---:B------:R-:W-:Y:S02]  /*be80*/  SHF.L.U32 R5, R6.reuse, 0x10, RZ ;  /* 0x0000001006057819 */ /* 0x040fe400000006ff */
[----:B------:R-:W-:Y:S01]  /*be90*/  LOP3.LUT R11, R6, 0xffff0000, RZ, 0xc0, !PT ;  /* 0xffff0000060b7812 */ /* 0x000fe200078ec0ff */
[----:B------:R-:W-:Y:S01]  /*bea0*/  FMUL.FTZ R6, R3, R0 ;  /* 0x0000000003067220 */ /* 0x000fe20000410000 */
[C---:B------:R-:W-:Y:S02]  /*beb0*/  SHF.L.U32 R15, R10.reuse, 0x10, RZ ;  /* 0x000000100a0f7819 */ /* 0x040fe400000006ff */
[----:B------:R-:W-:Y:S01]  /*bec0*/  LOP3.LUT R16, R10, 0xffff0000, RZ, 0xc0, !PT ;  /* 0xffff00000a107812 */ /* 0x000fe200078ec0ff */
[----:B------:R-:W-:Y:S01]  /*bed0*/  IMAD.U32 R10, R7, 0x10000, RZ ;  /* 0x00010000070a7824 */ /* 0x000fe200078e00ff */
[----:B------:R-:W-:Y:S01]  /*bee0*/  LOP3.LUT R3, R45, 0xffff0000, RZ, 0xc0, !PT ;  /* 0xffff00002d037812 */ /* 0x000fe200078ec0ff */
[----:B------:R-:W-:Y:S01]  /*bef0*/  FMUL.FTZ R7, R8, R4 ;  /* 0x0000000408077220 */ /* 0x000fe20000410000 */
[----:B------:R-:W-:Y:S01]  /*bf00*/  SHF.L.U32 R0, R37, 0x10, RZ ;  /* 0x0000001025007819 */ /* 0x000fe200000006ff */
[----:B------:R-:W-:Y:S01]  /*bf10*/  FFMA.FTZ R28, R12, R2, R6 ;  /* 0x000000020c1c7223 */ /* 0x000fe20000010006 */
[----:B------:R-:W-:Y:S01]  /*bf20*/  SHF.L.U32 R6, R36, 0x10, RZ ;  /* 0x0000001024067819 */ /* 0x000fe200000006ff */
[----:B------:R-:W-:-:S02]  /*bf30*/  FFMA.FTZ R27, R13, R3, -R7 ;  /* 0x000000030d1b7223 */ /* 0x000fc40000010807 */
[----:B------:R-:W-:Y:S02]  /*bf40*/  IMAD.U32 R2, R40, 0x10000, RZ ;  /* 0x0001000028027824 */ /* 0x000fe400078e00ff */
[C---:B------:R-:W-:Y:S02]  /*bf50*/  FMUL.FTZ R7, R9.reuse, R0 ;  /* 0x0000000009077220 */ /* 0x040fe40000410000 */
[----:B------:R-:W-:Y:S02]  /*bf60*/  FMUL.FTZ R8, R8, R3 ;  /* 0x0000000308087220 */ /* 0x000fe40000410000 */
[-C--:B------:R-:W-:Y:S02]  /*bf70*/  FMUL.FTZ R3, R9, R2.reuse ;  /* 0x0000000209037220 */ /* 0x080fe40000410000 */
[----:B------:R-:W-:Y:S02]  /*bf80*/  FFMA.FTZ R25, R14, R2, -R7 ;  /* 0x000000020e197223 */ /* 0x000fe40000010807 */
[----:B------:R-:W-:-:S02]  /*bf90*/  IMAD.U32 R2, R41, 0x10000, RZ ;  /* 0x0001000029027824 */ /* 0x000fc400078e00ff */
[----:B------:R-:W-:Y:S02]  /*bfa0*/  FFMA.FTZ R26, R13, R4, R8 ;  /* 0x000000040d1a7223 */ /* 0x000fe40000010008 */
[----:B------:R-:W-:Y:S01]  /*bfb0*/  FFMA.FTZ R24, R14, R0, R3 ;  /* 0x000000000e187223 */ /* 0x000fe20000010003 */
[----:B------:R-:W-:Y:S01]  /*bfc0*/  LOP3.LUT R3, R41, 0xffff0000, RZ, 0xc0, !PT ;  /* 0xffff000029037812 */ /* 0x000fe200078ec0ff */
[C---:B------:R-:W-:Y:S01]  /*bfd0*/  FMUL.FTZ R4, R5.reuse, R6 ;  /* 0x0000000605047220 */ /* 0x040fe20000410000 */
[----:B------:R-:W-:Y:S01]  /*bfe0*/  LOP3.LUT R0, R36, 0xffff0000, RZ, 0xc0, !PT ;  /* 0xffff000024007812 */ /* 0x000fe200078ec0ff */
[-C--:B------:R-:W-:Y:S01]  /*bff0*/  FMUL.FTZ R9, R5, R2.reuse ;  /* 0x0000000205097220 */ /* 0x080fe20000410000 */
[----:B------:R-:W-:Y:S01]  /*c000*/  SHF.L.U32 R5, R38, 0x10, RZ ;  /* 0x0000001026057819 */ /* 0x000fe200000006ff */
        /* <DEDUP_REMOVED lines=19> */
[----:B------:R-:W-:Y:S02]  /*c140*/  FMUL.FTZ R5, R17, R3 ;  /* 0x0000000311057220 */ /* 0x000fe40000410000 */
[C---:B------:R-:W-:Y:S01]  /*c150*/  FFMA.FTZ R9, R22.reuse, R4, -R8 ;  /* 0x0000000416097223 */ /* 0x040fe20000010808 */
        /* <DEDUP_REMOVED lines=12> */
.L_x_232:
[----:B------:R-:W-:Y:S05]  /*c220*/  BSYNC B0 ;  /* 0x0000000000007941 */ /* 0x000fea0003800000 */
.L_x_231:
[----:B------:R-:W-:-:S04]  /*c230*/  IADD3 R0, R100, 0x40, RZ ;  /* 0x0000004064007810 */ /* 0x000fc80007ffe0ff */
[----:B------:R-:W-:-:S13]  /*c240*/  ISETP.GE.AND P0, PT, R0, c[0x0][0x27c], PT ;  /* 0x00009f0000007a0c */ /* 0x000fda0003f06270 */
[----:B------:R-:W-:Y:S05]  /*c250*/  @P0 BRA `(.L_x_228) ;  /* 0x0000058000000947 */ /* 0x000fea0003800000 */
[----:B-1----:R-:W2:Y:S01]  /*c260*/  LDL R30, [R1+0x44] ;  /* 0x00004400011e7983 */ /* 0x002ea20000100800 */
        /* <DEDUP_REMOVED lines=50> */
[----:B------:R-:W-:Y:S01]  /*c590*/  FMUL.FTZ R4, R5, R6 ;  /* 0x0000000605047220 */ /* 0x000fe20000410000 */
        /* <DEDUP_REMOVED lines=36> */
.L_x_228:
[----:B------:R-:W-:Y:S05]  /*c7e0*/  BSYNC B1 ;  /* 0x0000000000017941 */ /* 0x000fea0003800000 */
.L_x_227:
[----:B------:R-:W-:-:S04]  /*c7f0*/  IADD3 R0, R229, 0x40, RZ ;  /* 0x00000040e5007810 */ /* 0x000fc80007ffe0ff */
[----:B------:R-:W-:-:S13]  /*c800*/  ISETP.GE.AND P0, PT, R0, R55, PT ;  /* 0x000000370000720c */ /* 0x000fda0003f06270 */
[----:B------:R-:W-:Y:S05]  /*c810*/  @P0 BRA `(.L_x_214) ;  /* 0x0000123000000947 */ /* 0x000fea0003800000 */
[----:B------:R2:W5:Y:S01]  /*c820*/  LDL R61, [R1+0x38] ;  /* 0x00003800013d7983 */ /* 0x0005620000100800 */
[----:B------:R-:W-:Y:S01]  /*c830*/  ISETP.GE.AND P0, PT, R100, c[0x0][0x27c], PT ;  /* 0x00009f0064007a0c */ /* 0x000fe20003f06270 */
[----:B------:R-:W-:Y:S01]  /*c840*/  BSSY B0, `(.L_x_233) ;  /* 0x0000068000007945 */ /* 0x000fe20003800000 */
[C---:B-----5:R-:W-:Y:S02]  /*c850*/  IADD3 R62, R229.reuse, 0x40, RZ ;  /* 0x00000040e53e7810 */ /* 0x060fe40007ffe0ff */
[----:B------:R-:W-:-:S03]  /*c860*/  IADD3 R63, R229, 0x40, RZ ;  /* 0x00000040e53f7810 */ /* 0x000fc60007ffe0ff */
[----:B------:R-:W-:Y:S02]  /*c870*/  IMAD.SHL.U32 R62, R62, 0x40, RZ ;  /* 0x000000403e3e7824 */ /* 0x000fe400078e00ff */
[----:B------:R-:W-:-:S03]  /*c880*/  IMAD.SHL.U32 R63, R63, 0x40, RZ ;  /* 0x000000403f3f7824 */ /* 0x000fc600078e00ff */
[----:B------:R-:W-:Y:S02]  /*c890*/  LOP3.LUT R62, R62, 0x1c0, RZ, 0xc0, !PT ;  /* 0x000001c03e3e7812 */ /* 0x000fe400078ec0ff */
[----:B------:R-:W-:Y:S02]  /*c8a0*/  LOP3.LUT R63, R63, 0x1c0, RZ, 0xc0, !PT ;  /* 0x000001c03f3f7812 */ /* 0x000fe400078ec0ff */
[----:B------:R-:W-:Y:S01]  /*c8b0*/  SHF.R.U32.HI R62, RZ, 0x3, R62 ;  /* 0x00000003ff3e7819 */ /* 0x000fe2000001163e */
[----:B------:R-:W-:Y:S05]  /*c8c0*/  @P0 BRA `(.L_x_234) ;  /* 0x000005f000000947 */ /* 0x000fea0003800000 */
[----:B------:R-:W3:Y:S01]  /*c8d0*/  S2R R2, SR_TID.X ;  /* 0x0000000000027919 */ /* 0x000ee20000002100 */
[----:B------:R-:W-:Y:S01]  /*c8e0*/  IMAD.MOV.U32 R3, RZ, RZ, c[0x0][0x27c] ;  /* 0x00009f00ff037624 */ /* 0x000fe200078e00ff */
[----:B---3--:R-:W-:-:S04]  /*c8f0*/  SHF.R.S32.HI R0, RZ, 0x1f, R2 ;  /* 0x0000001fff007819 */ /* 0x008fc80000011402 */
[----:B------:R-:W-:-:S04]  /*c900*/  LEA.HI R0, R0, R2, RZ, 0x2 ;  /* 0x0000000200007211 */ /* 0x000fc800078f10ff */
[----:B------:R-:W-:-:S05]  /*c910*/  LOP3.LUT R0, R0, 0xfffffffc, RZ, 0xc0, !PT ;  /* 0xfffffffc00007812 */ /* 0x000fca00078ec0ff */
[----:B------:R-:W-:-:S05]  /*c920*/  IMAD.IADD R0, R2, 0x1, -R0 ;  /* 0x0000000102007824 */ /* 0x000fca00078e0a00 */
[----:B------:R-:W-:Y:S02]  /*c930*/  LEA.HI R3, R3, R0, RZ, 0x1d ;  /* 0x0000000003037211 */ /* 0x000fe400078fe8ff */
[----:B------:R-:W-:Y:S02]  /*c940*/  LOP3.LUT R0, R63, 0x38, R100, 0xf8, !PT ;  /* 0x000000383f007812 */ /* 0x000fe400078ef864 */
[----:B-1----:R-:W-:Y:S02]  /*c950*/  SHF.R.S32.HI R4, RZ, 0x1f, R3 ;  /* 0x0000001fff047819 */ /* 0x002fe40000011403 */
[----:B------:R-:W-:Y:S02]  /*c960*/  SHF.L.U32 R2, R3, 0x3, RZ ;  /* 0x0000000303027819 */ /* 0x000fe400000006ff */
[----:B------:R-:W-:Y:S02]  /*c970*/  LEA.HI R3, R4, R3, RZ, 0x3 ;  /* 0x0000000304037211 */ /* 0x000fe400078f18ff */
[----:B------:R-:W-:-:S02]  /*c980*/  LOP3.LUT R0, R61, R0, R62, 0xf6, !PT ;  /* 0x000000003d007212 */ /* 0x000fc400078ef63e */
[----:B------:R-:W-:Y:S01]  /*c990*/  LOP3.LUT R2, R63, 0x38, R2, 0xf8, !PT ;  /* 0x000000383f027812 */ /* 0x000fe200078ef802 */
[----:B------:R-:W-:Y:S01]  /*c9a0*/  IMAD.SHL.U32 R3, R3, 0x400, RZ ;  /* 0x0000040003037824 */ /* 0x000fe200078e00ff */
[----:B------:R-:W-:Y:S02]  /*c9b0*/  LEA R24, R0, 0xc100, 0x1 ;  /* 0x0000c10000187811 */ /* 0x000fe400078e08ff */
[----:B------:R-:W-:Y:S02]  /*c9c0*/  LOP3.LUT R2, R2, R62, RZ, 0x3c, !PT ;  /* 0x0000003e02027212 */ /* 0x000fe400078e3cff */
[----:B------:R-:W-:Y:S01]  /*c9d0*/  LOP3.LUT R0, R3, 0x7fffe000, RZ, 0xc0, !PT ;  /* 0x7fffe00003007812 */ /* 0x000fe200078ec0ff */
[----:B------:R-:W1:Y:S03]  /*c9e0*/  LDS.128 R8, [R24] ;  /* 0x0000000018087984 */ /* 0x000e660000000c00 */
[----:B------:R-:W-:Y:S01]  /*c9f0*/  IADD3 R0, R2, R0, R61 ;  /* 0x0000000002007210 */ /* 0x000fe20007ffe03d */
[----:B------:R-:W-:-:S04]  /*ca00*/  IMAD.U32 R2, R31, 0x10000, RZ ;  /* 0x000100001f027824 */ /* 0x000fc800078e00ff */
[----:B------:R-:W-:Y:S01]  /*ca10*/  IMAD.SHL.U32 R23, R0, 0x2, RZ ;  /* 0x0000000200177824 */ /* 0x000fe200078e00ff */
[----:B------:R-:W-:-:S04]  /*ca20*/  SHF.L.U32 R0, R52, 0x10, RZ ;  /* 0x0000001034007819 */ /* 0x000fc800000006ff */
[----:B------:R-:W3:Y:S01]  /*ca30*/  LDS.128 R4, [R23+0xc100] ;  /* 0x00c1000017047984 */ /* 0x000ee20000000c00 */
        /* <DEDUP_REMOVED lines=8> */
[C---:B---3--:R-:W-:Y:S01]  /*cac0*/  IMAD.U32 R3, R4.reuse, 0x10000, RZ ;  /* 0x0001000004037824 */ /* 0x048fe200078e00ff */
[----:B------:R-:W-:-:S02]  /*cad0*/  LOP3.LUT R8, R4, 0xffff0000, RZ, 0xc0, !PT ;  /* 0xffff000004087812 */ /* 0x000fc400078ec0ff */
[----:B------:R-:W-:Y:S01]  /*cae0*/  LOP3.LUT R4, R31, 0xffff0000, RZ, 0xc0, !PT ;  /* 0xffff00001f047812 */ /* 0x000fe200078ec0ff */
[-C--:B------:R-:W-:Y:S01]  /*caf0*/  FMUL.FTZ R19, R2, R3.reuse ;  /* 0x0000000302137220 */ /* 0x080fe20000410000 */
[C---:B------:R-:W-:Y:S02]  /*cb00*/  SHF.L.U32 R9, R5.reuse, 0x10, RZ ;  /* 0x0000001005097819 */ /* 0x040fe400000006ff */
[----:B------:R-:W-:Y:S01]  /*cb10*/  LOP3.LUT R18, R5, 0xffff0000, RZ, 0xc0, !PT ;  /* 0xffff000005127812 */ /* 0x000fe200078ec0ff */
[C---:B------:R-:W-:Y:S01]  /*cb20*/  IMAD.U32 R5, R6.reuse, 0x10000, RZ ;  /* 0x0001000006057824 */ /* 0x040fe200078e00ff */
[----:B------:R-:W-:Y:S01]  /*cb30*/  LOP3.LUT R11, R6, 0xffff0000, RZ, 0xc0, !PT ;  /* 0xffff0000060b7812 */ /* 0x000fe200078ec0ff */
[C---:B------:R-:W-:Y:S01]  /*cb40*/  FMUL.FTZ R6, R0.reuse, R3 ;  /* 0x0000000300067220 */ /* 0x040fe20000410000 */
        /* <DEDUP_REMOVED lines=8> */
[C---:B------:R-:W-:Y:S02]  /*cbd0*/  FFMA.FTZ R28, R3.reuse, R13, -R7 ;  /* 0x0000000d031c7223 */ /* 0x040fe40000010807 */
[-C--:B------:R-:W-:Y:S02]  /*cbe0*/  FMUL.FTZ R7, R0, R9.reuse ;  /* 0x0000000900077220 */ /* 0x080fe40000410000 */
[----:B------:R-:W-:Y:S02]  /*cbf0*/  FMUL.FTZ R8, R3, R8 ;  /* 0x0000000803087220 */ /* 0x000fe40000410000 */
[C---:B------:R-:W-:Y:S02]  /*cc00*/  FMUL.FTZ R3, R2.reuse, R9 ;  /* 0x0000000902037220 */ /* 0x040fe40000410000 */
[----:B------:R-:W-:Y:S01]  /*cc10*/  FFMA.FTZ R26, R2, R14, -R7 ;  /* 0x0000000e021a7223 */ /* 0x000fe20000010807 */
[----:B------:R-:W-:Y:S01]  /*cc20*/  SHF.L.U32 R2, R49, 0x10, RZ ;  /* 0x0000001031027819 */ /* 0x000fe200000006ff */
[----:B------:R-:W-:-:S02]  /*cc30*/  IMAD.U32 R6, R32, 0x10000, RZ ;  /* 0x0001000020067824 */ /* 0x000fc400078e00ff */
[----:B------:R-:W-:Y:S02]  /*cc40*/  FFMA.FTZ R27, R4, R13, R8 ;  /* 0x0000000d041b7223 */ /* 0x000fe40000010008 */
[----:B------:R-:W-:Y:S01]  /*cc50*/  FFMA.FTZ R25, R0, R14, R3 ;  /* 0x0000000e00197223 */ /* 0x000fe20000010003 */
[----:B------:R-:W-:Y:S01]  /*cc60*/  LOP3.LUT R3, R49, 0xffff0000, RZ, 0xc0, !PT ;  /* 0xffff000031037812 */ /* 0x000fe200078ec0ff */
[-C--:B------:R-:W-:Y:S01]  /*cc70*/  FMUL.FTZ R4, R6, R5.reuse ;  /* 0x0000000506047220 */ /* 0x080fe20000410000 */
[----:B------:R-:W-:Y:S01]  /*cc80*/  LOP3.LUT R0, R32, 0xffff0000, RZ, 0xc0, !PT ;  /* 0xffff000020007812 */ /* 0x000fe200078ec0ff */
[----:B------:R-:W-:Y:S02]  /*cc90*/  FMUL.FTZ R9, R2, R5 ;  /* 0x0000000502097220 */ /* 0x000fe40000410000 */
        /* <DEDUP_REMOVED lines=9> */
[C---:B------:R-:W-:Y:S02]  /*cd30*/  FMUL.FTZ R6, R2.reuse, R10 ;  /* 0x0000000a02067220 */ /* 0x040fe40000410000 */
        /* <DEDUP_REMOVED lines=9> */
[C---:B------:R-:W-:Y:S02]  /*cdd0*/  FMUL.FTZ R7, R4.reuse, R18 ;  /* 0x0000001204077220 */ /* 0x040fe40000410000 */
[C---:B------:R-:W-:Y:S02]  /*cde0*/  FMUL.FTZ R5, R3.reuse, R17 ;  /* 0x0000001103057220 */ /* 0x040fe40000410000 */
        /* <DEDUP_REMOVED lines=13> */
.L_x_234:
[----:B------:R-:W-:Y:S05]  /*cec0*/  BSYNC B0 ;  /* 0x0000000000007941 */ /* 0x000fea0003800000 */
.L_x_233:
[----:B------:R-:W-:Y:S01]  /*ced0*/  IADD3 R0, R100, 0x20, RZ ;  /* 0x0000002064007810 */ /* 0x000fe20007ffe0ff */
[----:B------:R-:W-:Y:S03]  /*cee0*/  BSSY B0, `(.L_x_235) ;  /* 0x000005b000007945 */ /* 0x000fe60003800000 */
[----:B------:R-:W-:-:S13]  /*cef0*/  ISETP.GE.AND P0, PT, R0, c[0x0][0x27c], PT ;  /* 0x00009f0000007a0c */ /* 0x000fda0003f06270 */
[----:B------:R-:W-:Y:S05]  /*cf00*/  @P0 BRA `(.L_x_236) ;  /* 0x0000058000000947 */ /* 0x000fea0003800000 */
[----:B-1----:R-:W3:Y:S01]  /*cf10*/  LDL R30, [R1+0x48] ;  /* 0x00004800011e7983 */ /* 0x002ee20000100800 */
[----:B------:R-:W-:-:S04]  /*cf20*/  MOV R0, c[0x0][0x27c] ;  /* 0x00009f0000007a02 */ /* 0x000fc80000000f00 */
[----:B------:R-:W-:-:S04]  /*cf30*/  LEA.HI R0, R0, R56, RZ, 0x1d ;  /* 0x0000003800007211 */ /* 0x000fc800078fe8ff */
[----:B------:R-:W-:Y:S01]  /*cf40*/  SHF.R.S32.HI R2, RZ, 0x1f, R0 ;  /* 0x0000001fff027819 */ /* 0x000fe20000011400 */
[----:B------:R-:W-:-:S03]  /*cf50*/  IMAD.SHL.U32 R3, R0, 0x8, RZ ;  /* 0x0000000800037824 */ /* 0x000fc600078e00ff */
[----:B------:R-:W-:Y:S02]  /*cf60*/  LEA.HI R0, R2, R0, RZ, 0x3 ;  /* 0x0000000002007211 */ /* 0x000fe400078f18ff */
[----:B------:R-:W-:Y:S02]  /*cf70*/  LOP3.LUT R2, R63, 0x38, R3, 0xf8, !PT ;  /* 0x000000383f027812 */ /* 0x000fe400078ef803 */
        /* <DEDUP_REMOVED lines=12> */
[----:B---3--:R-:W1:Y:S02]  /*d040*/  LDS.128 R8, [R30] ;  /* 0x000000001e087984 */ /* 0x008e640000000c00 */
        /* <DEDUP_REMOVED lines=23> */
[-C--:B------:R-:W-:Y:S02]  /*d1c0*/  FMUL.FTZ R7, R0, R9.reuse ;  /* 0x0000000900077220 */ /* 0x080fe40000410000 */
[----:B------:R-:W-:Y:S02]  /*d1d0*/  FMUL.FTZ R8, R3, R8 ;  /* 0x0000000803087220 */ /* 0x000fe40000410000 */
[C---:B------:R-:W-:Y:S02]  /*d1e0*/  FMUL.FTZ R3, R2.reuse, R9 ;  /* 0x0000000902037220 */ /* 0x040fe40000410000 */
[----:B------:R-:W-:Y:S02]  /*d1f0*/  FFMA.FTZ R25, R2, R14, -R7 ;  /* 0x0000000e02197223 */ /* 0x000fe40000010807 */
[----:B------:R-:W-:-:S02]  /*d200*/  IMAD.U32 R2, R41, 0x10000, RZ ;  /* 0x0001000029027824 */ /* 0x000fc400078e00ff */
[----:B------:R-:W-:Y:S02]  /*d210*/  FFMA.FTZ R26, R4, R13, R8 ;  /* 0x0000000d041a7223 */ /* 0x000fe40000010008 */
[----:B------:R-:W-:Y:S01]  /*d220*/  FFMA.FTZ R24, R0, R14, R3 ;  /* 0x0000000e00187223 */ /* 0x000fe20000010003 */
[----:B------:R-:W-:Y:S01]  /*d230*/  LOP3.LUT R3, R41, 0xffff0000, RZ, 0xc0, !PT ;  /* 0xffff000029037812 */ /* 0x000fe200078ec0ff */
[-C--:B------:R-:W-:Y:S01]  /*d240*/  FMUL.FTZ R4, R6, R5.reuse ;  /* 0x0000000506047220 */ /* 0x080fe20000410000 */
[----:B------:R-:W-:Y:S01]  /*d250*/  LOP3.LUT R0, R36, 0xffff0000, RZ, 0xc0, !PT ;  /* 0xffff000024007812 */ /* 0x000fe200078ec0ff */
[----:B------:R-:W-:Y:S01]  /*d260*/  FMUL.FTZ R9, R2, R5 ;  /* 0x0000000502097220 */ /* 0x000fe20000410000 */
        /* <DEDUP_REMOVED lines=20> */
[----:B------:R-:W-:Y:S02]  /*d3b0*/  FMUL.FTZ R5, R3, R17 ;  /* 0x0000001103057220 */ /* 0x000fe40000410000 */
[-C--:B------:R-:W-:Y:S01]  /*d3c0*/  FFMA.FTZ R9, R4, R22.reuse, -R8 ;  /* 0x0000001604097223 */ /* 0x080fe20000010808 */
        /* <DEDUP_REMOVED lines=12> */
.L_x_236:
[----:B------:R-:W-:Y:S05]  /*d490*/  BSYNC B0 ;  /* 0x0000000000007941 */ /* 0x000fea0003800000 */
.L_x_235:
[----:B------:R-:W-:-:S04]  /*d4a0*/  IADD3 R0, R100, 0x40, RZ ;  /* 0x0000004064007810 */ /* 0x000fc80007ffe0ff */
        /* <DEDUP_REMOVED lines=90> */
.L_x_214:
[----:B------:R-:W-:Y:S05]  /*da50*/  BSYNC B2 ;  /* 0x0000000000027941 */ /* 0x000fea0003800000 */
.L_x_198:
[----:B------:R-:W-:-:S04]  /*da60*/  DEPBAR.LE SB0, 0x0 ;  /* 0x000080000000791a */ /* 0x000fc80000000000 */
[----:B------:R-:W-:Y:S01]  /*da70*/  BAR.SYNC.DEFER_BLOCKING 0x0 ;  /* 0x0000000000007b1d */ /* 0x000fe20000010000 */
[----:B------:R-:W-:Y:S02]  /*da80*/  IMAD R0, R58, c[0x0][0x208], RZ ;  /* 0x000082003a007a24 */ /* 0x000fe400078e02ff */
[----:B--2---:R-:W-:-:S03]  /*da90*/  IMAD.WIDE.U32 R2, R102, c[0x0][0x208], RZ ;  /* 0x0000820066027a25 */ /* 0x004fc600078e00ff */
[----:B------:R2:W5:Y:S01]  /*daa0*/  LDL R126, [R1+0x10] ;  /* 0x00001000017e7983 */ /* 0x0005620000100800 */
[----:B-1----:R-:W-:Y:S01]  /*dab0*/  IMAD R4, R102, c[0x0][0x20c], R0 ;  /* 0x0000830066047a24 */ /* 0x002fe200078e0200 */
[----:B------:R-:W-:Y:S01]  /*dac0*/  LEA R0, P0, R2, R226, 0x6 ;  /* 0x000000e202007211 */ /* 0x000fe200078030ff */
[----:B------:R-:W-:-:S03]  /*dad0*/  IMAD R103, R102, -0x40, R176 ;  /* 0xffffffc066677824 */ /* 0x000fc600078e02b0 */
[----:B------:R-:W-:Y:S02]  /*dae0*/  IADD3 R3, R3, R4, RZ ;  /* 0x0000000403037210 */ /* 0x000fe40007ffe0ff */
[----:B------:R-:W-:Y:S02]  /*daf0*/  LOP3.LUT R4, R60, 0x1, RZ, 0xc0, !PT ;  /* 0x000000013c047812 */ /* 0x000fe400078ec0ff */
[----:B------:R-:W-:Y:S02]  /*db00*/  LEA.HI.X R3, R2, R228, R3, 0x6, P0 ;  /* 0x000000e402037211 */ /* 0x000fe400000f3403 */
[----:B------:R-:W-:Y:S02]  /*db10*/  LEA R2, P0, R0, c[0x0][0x1f8], 0x1 ;  /* 0x00007e0000027a11 */ /* 0x000fe400078008ff */
[----:B------:R-:W-:Y:S02]  /*db20*/  ISETP.NE.U32.AND P3, PT, R4, 0x1, PT ;  /* 0x000000010400780c */ /* 0x000fe40003f65070 */
[----:B------:R-:W-:Y:S01]  /*db30*/  LEA.HI.X R3, R0, c[0x0][0x1fc], R3, 0x1, P0 ;  /* 0x00007f0000037a11 */ /* 0x000fe200000f0c03 */
[----:B------:R-:W-:Y:S01]  /*db40*/  LDSM.16.M88.4 R8, [R187] ;  /* 0x00000000bb08783b */ /* 0x000fe20000000200 */
[----:B------:R-:W-:-:S02]  /*db50*/  IADD3 R0, -R59, R103, RZ ;  /* 0x000000673b007210 */ /* 0x000fc40007ffe1ff */
[----:B------:R-:W-:Y:S01]  /*db60*/  LOP3.LUT P1, RZ, R60, 0x2, RZ, 0xc0, !PT ;  /* 0x000000023cff7812 */ /* 0x000fe2000782c0ff */
[----:B------:R-:W1:Y:S01]  /*db70*/  LDSM.16.M88.4 R20, [R180] ;  /* 0x00000000b414783b */ /* 0x000e620000000200 */
[----:B------:R-:W-:-:S03]  /*db80*/  MOV R4, c[0x0][0x208] ;  /* 0x0000820000047a02 */ /* 0x000fc60000000f00 */
[----:B------:R-:W3:Y:S04]  /*db90*/  LDSM.16.M88.4 R32, [R180+0x800] ;  /* 0x00080000b420783b */ /* 0x000ee80000000200 */
[----:B------:R-:W4:Y:S01]  /*dba0*/  LDSM.16.M88.4 R24, [R180+0x1000] ;  /* 0x00100000b418783b */ /* 0x000f220000000200 */
[C---:B------:R-:W-:Y:S02]  /*dbb0*/  ISETP.LT.OR P4, PT, R0.reuse, 0x1, P3 ;  /* 0x000000010000780c */ /* 0x040fe40001f81670 */
[----:B------:R-:W-:Y:S01]  /*dbc0*/  ISETP.LT.OR P2, PT, R0, 0x1, !P1 ;  /* 0x000000010000780c */ /* 0x000fe20004f41670 */
[----:B------:R-:W2:Y:S01]  /*dbd0*/  LDSM.16.M88.4 R16, [R180+0x1800] ;  /* 0x00180000b410783b */ /* 0x000ea20000000200 */
[----:B------:R-:W-:Y:S02]  /*dbe0*/  MOV R5, c[0x0][0x20c] ;  /* 0x0000830000057a02 */ /* 0x000fe40000000f00 */
[C---:B------:R-:W-:Y:S01]  /*dbf0*/  LEA R12, P0, R4.reuse, R2, 0x6 ;  /* 0x00000002040c7211 */ /* 0x040fe200078030ff */
[----:B------:R-:W-:Y:S03]  /*dc00*/  LDSM.16.M88.4 R44, [R191] ;  /* 0x00000000bf2c783b */ /* 0x000fe60000000200 */
[----:B------:R-:W-:Y:S01]  /*dc10*/  LEA.HI.X R13, R4, R3, R5, 0x6, P0 ;  /* 0x00000003040d7211 */ /* 0x000fe200000f3405 */
[----:B------:R-:W-:Y:S01]  /*dc20*/  LDSM.16.M88.4 R56, [R202] ;  /* 0x00000000ca38783b */ /* 0x000fe20000000200 */
[----:B------:R-:W-:-:S03]  /*dc30*/  LOP3.LUT P0, RZ, R60, 0x4, RZ, 0xc0, !PT ;  /* 0x000000043cff7812 */ /* 0x000fc6000780c0ff */
[----:B------:R-:W2:Y:S04]  /*dc40*/  LDSM.16.M88.4 R4, [R188] ;  /* 0x00000000bc04783b */ /* 0x000ea80000000200 */
[----:B------:R-:W2:Y:S04]  /*dc50*/  LDSM.16.M88.4 R64, [R201] ;  /* 0x00000000c940783b */ /* 0x000ea80000000200 */
[----:B------:R-:W2:Y:S01]  /*dc60*/  LDSM.16.M88.4 R72, [R200] ;  /* 0x00000000c848783b */ /* 0x000ea20000000200 */
[----:B------:R-:W-:-:S03]  /*dc70*/  ISETP.LT.OR P3, PT, R0, 0x21, P3 ;  /* 0x000000210000780c */ /* 0x000fc60001f61670 */
[----:B------:R-:W-:Y:S01]  /*dc80*/  @!PT LDS RZ, [RZ] ;  /* 0x00000000fffff984 */ /* 0x000fe20000000800 */
[----:B------:R-:W-:Y:S01]  /*dc90*/  @!PT LDS RZ, [RZ] ;  /* 0x00000000fffff984 */ /* 0x000fe20000000800 */
[----:B------:R-:W-:Y:S01]  /*dca0*/  @!PT LDS RZ, [RZ] ;  /* 0x00000000fffff984 */ /* 0x000fe20000000800 */
[----:B------:R2:W-:Y:S01]  /*dcb0*/  LDGSTS.E.BYPASS.LTC128B.128 [R203+0x100], [R2.64], !P4 ;  /* 0x0010000002cb7fae */ /* 0x0005e2000e101d46 */
[----:B------:R-:W-:-:S03]  /*dcc0*/  ISETP.LT.OR P1, PT, R0, 0x21, !P1 ;  /* 0x000000210000780c */ /* 0x000fc60004f21670 */
[----:B------:R2:W-:Y:S01]  /*dcd0*/  LDGSTS.E.BYPASS.LTC128B.128 [R203+0x2100], [R2.64+0x80], !P2 ;  /* 0x0210008002cb7fae */ /* 0x0005e2000d101d46 */
[C---:B------:R-:W-:Y:S02]  /*dce0*/  ISETP.LT.OR P2, PT, R0.reuse, 0x1, !P0 ;  /* 0x000000010000780c */ /* 0x040fe40004741670 */
[----:B------:R-:W-:Y:S01]  /*dcf0*/  ISETP.LT.OR P0, PT, R0, 0x21, !P0 ;  /* 0x000000210000780c */ /* 0x000fe20004701670 */
[C---:B-1----:R-:W-:Y:S08]  /*dd00*/  HMMA.16816.F32.BF16 R28, R8.reuse, R20, RZ ;  /* 0x00000014081c723c */ /* 0x042ff000000418ff */
[C---:B---3--:R-:W-:Y:S02]  /*dd10*/  HMMA.16816.F32.BF16 R40, R8.reuse, R32, RZ ;  /* 0x000000200828723c */ /* 0x048fe400000418ff */
[----:B------:R1:W-:Y:S04]  /*dd20*/  LDGSTS.E.BYPASS.LTC128B.128 [R203+0x4100], [R2.64+0x100], !P2 ;  /* 0x0410010002cb7fae */ /* 0x0003e8000d101d46 */
[----:B------:R3:W-:Y:S02]  /*dd30*/  LDGSTS.E.BYPASS.LTC128B.128 [R203+0x1100], [R12.64], !P3 ;  /* 0x011000000ccb7fae */ /* 0x0007e4000d901d46 */
[C---:B------:R-:W-:Y:S02]  /*dd40*/  HMMA.16816.F32.BF16 R36, R8.reuse, R22, RZ ;  /* 0x000000160824723c */ /* 0x040fe400000418ff */
[----:B------:R3:W-:Y:S04]  /*dd50*/  LDGSTS.E.BYPASS.LTC128B.128 [R203+0x3100], [R12.64+0x80], !P1 ;  /* 0x031000800ccb7fae */ /* 0x0007e8000c901d46 */
[----:B------:R3:W-:Y:S02]  /*dd60*/  LDGSTS.E.BYPASS.LTC128B.128 [R203+0x5100], [R12.64+0x100], !P0 ;  /* 0x051001000ccb7fae */ /* 0x0007e4000c101d46 */
[C---:B----4-:R-:W-:Y:S02]  /*dd70*/  HMMA.16816.F32.BF16 R48, R8.reuse, R24, RZ ;  /* 0x000000180830723c */ /* 0x050fe400000418ff */
[----:B------:R-:W-:Y:S04]  /*dd80*/  LDSM.16.M88.4 R20, [R190] ;  /* 0x00000000be14783b */ /* 0x000fe80000000200 */
[----:B------:R-:W4:Y:S02]  /*dd90*/  LDSM.16.M88.4 R68, [R186] ;  /* 0x00000000ba44783b */ /* 0x000f240000000200 */
[C---:B------:R-:W-:Y:S02]  /*dda0*/  HMMA.16816.F32.BF16 R52, R8.reuse, R34, RZ ;  /* 0x000000220834723c */ /* 0x040fe400000418ff */
[----:B------:R-:W1:Y:S04]  /*ddb0*/  LDSM.16.M88.4 R76, [R186+0x800] ;  /* 0x00080000ba4c783b */ /* 0x000e680000000200 */
[----:B------:R-:W1:Y:S02]  /*ddc0*/  LDSM.16.M88.4 R84, [R186+0x1000] ;  /* 0x00100000ba54783b */ /* 0x000e640000000200 */
[C---:B------:R-:W-:Y:S02]  /*ddd0*/  HMMA.16816.F32.BF16 R24, R8.reuse, R26, RZ ;  /* 0x0000001a0818723c */ /* 0x040fe400000418ff */
[----:B------:R-:W-:Y:S04]  /*dde0*/  LDSM.16.M88.4 R80, [R183+0x800] ;  /* 0x00080000b750783b */ /* 0x000fe80000000200 */
[----:B------:R-:W-:Y:S02]  /*ddf0*/  LDSM.16.M88.4 R88, [R183+0x1000] ;  /* 0x00100000b758783b */ /* 0x000fe40000000200 */
[C---:B--2--5:R-:W-:Y:S02]  /*de00*/  HMMA.16816.F32.BF16 R60, R8.reuse, R16, RZ ;  /* 0x00000010083c723c */ /* 0x064fe400000418ff */
[----:B------:R-:W0:Y:S06]  /*de10*/  LDGDEPBAR ;  /* 0x00000000000079af */ /* 0x000e2c0000000000 */
[----:B---3--:R-:W-:Y:S01]  /*de20*/  HMMA.16816.F32.BF16 R12, R8, R18, RZ ;  /* 0x00000012080c723c */ /* 0x008fe200000418ff */
[----:B------:R-:W-:Y:S07]  /*de30*/  LDSM.16.M88.4 R16, [R189] ;  /* 0x00000000bd10783b */ /* 0x000fee0000000200 */
[C---:B------:R-:W-:Y:S08]  /*de40*/  HMMA.16816.F32.BF16 R8, R4.reuse, R44, R28 ;  /* 0x0000002c0408723c */ /* 0x040ff0000004181c */
[C---:B------:R-:W-:Y:S08]  /*de50*/  HMMA.16816.F32.BF16 R32, R4.reuse, R56, R40 ;  /* 0x000000380420723c */ /* 0x040ff00000041828 */
[C---:B------:R-:W-:Y:S08]  /*de60*/  HMMA.16816.F32.BF16 R28, R4.reuse, R46, R36 ;  /* 0x0000002e041c723c */ /* 0x040ff00000041824 */
[C---:B------:R-:W-:Y:S01]  /*de70*/  HMMA.16816.F32.BF16 R40, R4.reuse, R64, R48 ;  /* 0x000000400428723c */ /* 0x040fe20000041830 */
[----:B------:R-:W2:Y:S07]  /*de80*/  LDSM.16.M88.4 R48, [R186+0x1800] ;  /* 0x00180000ba30783b */ /* 0x000eae0000000200 */
[C---:B------:R-:W-:Y:S01]  /*de90*/  HMMA.16816.F32.BF16 R36, R4.reuse, R58, R52 ;  /* 0x0000003a0424723c */ /* 0x040fe20000041834 */
[----:B------:R-:W3:Y:S07]  /*dea0*/  LDSM.16.M88.4 R56, [R183] ;  /* 0x00000000b738783b */ /* 0x000eee0000000200 */
[C---:B------:R-:W-:Y:S01]  /*deb0*/  HMMA.16816.F32.BF16 R44, R4.reuse, R66, R24 ;  /* 0x00000042042c723c */ /* 0x040fe20000041818 */
[----:B------:R-:W-:Y:S07]  /*dec0*/  LDSM.16.M88.4 R64, [R199] ;  /* 0x00000000c740783b */ /* 0x000fee0000000200 */
[C---:B------:R-:W-:Y:S01]  /*ded0*/  HMMA.16816.F32.BF16 R52, R4.reuse, R72, R60 ;  /* 0x000000480434723c */ /* 0x040fe2000004183c */
[----:B------:R-:W2:Y:S07]  /*dee0*/  LDSM.16.M88.4 R60, [R183+0x1800] ;  /* 0x00180000b73c783b */ /* 0x000eae0000000200 */
[----:B------:R-:W-:Y:S01]  /*def0*/  HMMA.16816.F32.BF16 R24, R4, R74, R12 ;  /* 0x0000004a0418723c */ /* 0x000fe2000004180c */
[----:B------:R-:W-:Y:S04]  /*df00*/  LDSM.16.M88.4 R12, [R187+0x4000] ;  /* 0x00400000bb0c783b */ /* 0x000fe80000000200 */
[----:B------:R-:W-:Y:S03]  /*df10*/  LDSM.16.M88.4 R72, [R180+0x2800] ;  /* 0x00280000b448783b */ /* 0x000fe60000000200 */
[C---:B----4-:R-:W-:Y:S08]  /*df20*/  HMMA.16816.F32.BF16 R8, R20.reuse, R68, R8 ;  /* 0x000000441408723c */ /* 0x050ff00000041808 */
[C---:B------:R-:W-:Y:S01]  /*df30*/  HMMA.16816.F32.BF16 R4, R20.reuse, R70, R28 ;  /* 0x000000461404723c */ /* 0x040fe2000004181c */
[----:B------:R-:W4:Y:S07]  /*df40*/  LDSM.16.M88.4 R68, [R180+0x2000] ;  /* 0x00200000b444783b */ /* 0x000f2e0000000200 */
[C---:B-1----:R-:W-:Y:S08]  /*df50*/  HMMA.16816.F32.BF16 R32, R20.reuse, R76, R32 ;  /* 0x0000004c1420723c */ /* 0x042ff00000041820 */
[C---:B------:R-:W-:Y:S01]  /*df60*/  HMMA.16816.F32.BF16 R36, R20.reuse, R78, R36 ;  /* 0x0000004e1424723c */ /* 0x040fe20000041824 */
[----:B------:R-:W-:Y:S07]  /*df70*/  LDSM.16.M88.4 R76, [R198] ;  /* 0x00000000c64c783b */ /* 0x000fee0000000200 */
[C---:B------:R-:W-:Y:S08]  /*df80*/  HMMA.16816.F32.BF16 R44, R20.reuse, R86, R44 ;  /* 0x00000056142c723c */ /* 0x040ff0000004182c */
[C---:B--2---:R-:W-:Y:S08]  /*df90*/  HMMA.16816.F32.BF16 R52, R20.reuse, R48, R52 ;  /* 0x000000301434723c */ /* 0x044ff00000041834 */
[C---:B------:R-:W-:Y:S01]  /*dfa0*/  HMMA.16816.F32.BF16 R40, R20.reuse, R84, R40 ;  /* 0x000000541428723c */ /* 0x040fe20000041828 */
[----:B------:R-:W1:Y:S07]  /*dfb0*/  LDSM.16.M88.4 R84, [R180+0x3000] ;  /* 0x00300000b454783b */ /* 0x000e6e0000000200 */
[----:B------:R-:W-:Y:S08]  /*dfc0*/  HMMA.16816.F32.BF16 R28, R20, R50, R24 ;  /* 0x00000032141c723c */ /* 0x000ff00000041818 */
[C---:B---3--:R-:W-:Y:S01]  /*dfd0*/  HMMA.16816.F32.BF16 R24, R16.reuse, R56, R8 ;  /* 0x000000381018723c */ /* 0x048fe20000041808 */
[----:B------:R-:W-:Y:S07]  /*dfe0*/  LDSM.16.M88.4 R8, [R188+0x4000] ;  /* 0x00400000bc08783b */ /* 0x000fee0000000200 */
[C---:B------:R-:W-:Y:S01]  /*dff0*/  HMMA.16816.F32.BF16 R20, R16.reuse, R58, R4 ;  /* 0x0000003a1014723c */ /* 0x040fe20000041804 */
[----:B------:R-:W2:Y:S07]  /*e000*/  LDSM.16.M88.4 R56, [R180+0x3800] ;  /* 0x00380000b438783b */ /* 0x000eae0000000200 */
[C---:B------:R-:W-:Y:S08]  /*e010*/  HMMA.16816.F32.BF16 R4, R16.reuse, R80, R32 ;  /* 0x000000501004723c */ /* 0x040ff00000041820 */
[C---:B------:R-:W-:Y:S01]  /*e020*/  HMMA.16816.F32.BF16 R36, R16.reuse, R82, R36 ;  /* 0x000000521024723c */ /* 0x040fe20000041824 */
[----:B------:R-:W-:Y:S07]  /*e030*/  LDSM.16.M88.4 R80, [R186+0x2800] ;  /* 0x00280000ba50783b */ /* 0x000fee0000000200 */
[C---:B------:R-:W-:Y:S08]  /*e040*/  HMMA.16816.F32.BF16 R44, R16.reuse, R90, R44 ;  /* 0x0000005a102c723c */ /* 0x040ff0000004182c */
[C---:B------:R-:W-:Y:S08]  /*e050*/  HMMA.16816.F32.BF16 R52, R16.reuse, R60, R52 ;  /* 0x0000003c1034723c */ /* 0x040ff00000041834 */
[C---:B------:R-:W-:Y:S01]  /*e060*/  HMMA.16816.F32.BF16 R40, R16.reuse, R88, R40 ;  /* 0x000000581028723c */ /* 0x040fe20000041828 */
[----:B------:R-:W3:Y:S07]  /*e070*/  LDSM.16.M88.4 R88, [R197] ;  /* 0x00000000c558783b */ /* 0x000eee0000000200 */
[----:B------:R-:W-:Y:S01]  /*e080*/  HMMA.16816.F32.BF16 R32, R16, R62, R28 ;  /* 0x0000003e1020723c */ /* 0x000fe2000004181c */
[----:B------:R-:W2:Y:S07]  /*e090*/  LDSM.16.M88.4 R60, [R196] ;  /* 0x00000000c43c783b */ /* 0x000eae0000000200 */
[C---:B----4-:R-:W-:Y:S08]  /*e0a0*/  HMMA.16816.F32.BF16 R28, R12.reuse, R68, R24 ;  /* 0x000000440c1c723c */ /* 0x050ff00000041818 */
[C---:B------:R-:W-:Y:S01]  /*e0b0*/  HMMA.16816.F32.BF16 R24, R12.reuse, R70, R20 ;  /* 0x000000460c18723c */ /* 0x040fe20000041814 */
[----:B------:R-:W-:Y:S07]  /*e0c0*/  LDSM.16.M88.4 R68, [R183+0x2000] ;  /* 0x00200000b744783b */ /* 0x000fee0000000200 */
[C---:B------:R-:W-:Y:S01]  /*e0d0*/  HMMA.16816.F32.BF16 R20, R12.reuse, R72, R4 ;  /* 0x000000480c14723c */ /* 0x040fe20000041804 */
[----:B------:R-:W-:Y:S07]  /*e0e0*/  LDSM.16.M88.4 R4, [R190+0x4000] ;  /* 0x00400000be04783b */ /* 0x000fee0000000200 */
[C---:B------:R-:W-:Y:S01]  /*e0f0*/  HMMA.16816.F32.BF16 R16, R12.reuse, R74, R36 ;  /* 0x0000004a0c10723c */ /* 0x040fe20000041824 */
[----:B------:R-:W4:Y:S07]  /*e100*/  LDSM.16.M88.4 R72, [R186+0x2000] ;  /* 0x00200000ba48783b */ /* 0x000f2e0000000200 */
[C---:B-1----:R-:W-:Y:S08]  /*e110*/  HMMA.16816.F32.BF16 R48, R12.reuse, R86, R44 ;  /* 0x000000560c30723c */ /* 0x042ff0000004182c */
[C---:B--2---:R-:W-:Y:S08]  /*e120*/  HMMA.16816.F32.BF16 R44, R12.reuse, R56, R52 ;  /* 0x000000380c2c723c */ /* 0x044ff00000041834 */
[C---:B------:R-:W-:Y:S01]  /*e130*/  HMMA.16816.F32.BF16 R40, R12.reuse, R84, R40 ;  /* 0x000000540c28723c */ /* 0x040fe20000041828 */
[----:B------:R-:W1:Y:S07]  /*e140*/  LDSM.16.M88.4 R84, [R186+0x3000] ;  /* 0x00300000ba54783b */ /* 0x000e6e0000000200 */
[----:B------:R-:W-:Y:S08]  /*e150*/  HMMA.16816.F32.BF16 R36, R12, R58, R32 ;  /* 0x0000003a0c24723c */ /* 0x000ff00000041820 */
[C---:B------:R-:W-:Y:S08]  /*e160*/  HMMA.16816.F32.BF16 R32, R8.reuse, R64, R28 ;  /* 0x000000400820723c */ /* 0x040ff0000004181c */
[C---:B------:R-:W-:Y:S01]  /*e170*/  HMMA.16816.F32.BF16 R28, R8.reuse, R66, R24 ;  /* 0x00000042081c723c */ /* 0x040fe20000041818 */
[----:B------:R-:W2:Y:S07]  /*e180*/  LDSM.16.M88.4 R64, [R186+0x3800] ;  /* 0x00380000ba40783b */ /* 0x000eae0000000200 */
[C---:B------:R-:W-:Y:S01]  /*e190*/  HMMA.16816.F32.BF16 R24, R8.reuse, R76, R20 ;  /* 0x0000004c0818723c */ /* 0x040fe20000041814 */
[----:B------:R-:W1:Y:S07]  /*e1a0*/  LDSM.16.M88.4 R20, [R189+0x4000] ;  /* 0x00400000bd14783b */ /* 0x000e6e0000000200 */
[C---:B------:R-:W-:Y:S01]  /*e1b0*/  HMMA.16816.F32.BF16 R16, R8.reuse, R78, R16 ;  /* 0x0000004e0810723c */ /* 0x040fe20000041810 */
[----:B------:R-:W1:Y:S07]  /*e1c0*/  LDSM.16.M88.4 R76, [R183+0x2800] ;  /* 0x00280000b74c783b */ /* 0x000e6e0000000200 */
[C---:B---3--:R-:W-:Y:S08]  /*e1d0*/  HMMA.16816.F32.BF16 R56, R8.reuse, R90, R48 ;  /* 0x0000005a0838723c */ /* 0x048ff00000041830 */
[C---:B------:R-:W-:Y:S08]  /*e1e0*/  HMMA.16816.F32.BF16 R48, R8.reuse, R60, R44 ;  /* 0x0000003c0830723c */ /* 0x040ff0000004182c */
[C---:B------:R-:W-:Y:S01]  /*e1f0*/  HMMA.16816.F32.BF16 R12, R8.reuse, R88, R40 ;  /* 0x00000058080c723c */ /* 0x040fe20000041828 */
[----:B------:R-:W-:Y:S04]  /*e200*/  LDSM.16.M88.4 R40, [R183+0x3000] ;  /* 0x00300000b728783b */ /* 0x000fe80000000200 */
[----:B------:R-:W-:Y:S03]  /*e210*/  LDSM.16.M88.4 R88, [R183+0x3800] ;  /* 0x00380000b758783b */ /* 0x000fe60000000200 */
[----:B------:R-:W-:Y:S01]  /*e220*/  HMMA.16816.F32.BF16 R44, R8, R62, R36 ;  /* 0x0000003e082c723c */ /* 0x000fe20000041824 */
[----:B------:R-:W-:Y:S07]  /*e230*/  LDSM.16.M88.4 R60, [R180+0x4000] ;  /* 0x00400000b43c783b */ /* 0x000fee0000000200 */
[C---:B----4-:R-:W-:Y:S08]  /*e240*/  HMMA.16816.F32.BF16 R36, R4.reuse, R72, R32 ;  /* 0x000000480424723c */ /* 0x050ff00000041820 */
[C---:B------:R-:W-:Y:S01]  /*e250*/  HMMA.16816.F32.BF16 R52, R4.reuse, R82, R16 ;  /* 0x000000520434723c */ /* 0x040fe20000041810 */
[----:B------:R-:W3:Y:S07]  /*e260*/  LDSM.16.M88.4 R16, [R187+0x8000] ;  /* 0x00800000bb10783b */ /* 0x000eee0000000200 */
[C---:B------:R-:W-:Y:S01]  /*e270*/  HMMA.16816.F32.BF16 R28, R4.reuse, R74, R28 ;  /* 0x0000004a041c723c */ /* 0x040fe2000004181c */
[----:B------:R-:W-:Y:S07]  /*e280*/  LDSM.16.M88.4 R72, [R180+0x5800] ;  /* 0x00580000b448783b */ /* 0x000fee0000000200 */
[C---:B------:R-:W-:Y:S08]  /*e290*/  HMMA.16816.F32.BF16 R32, R4.reuse, R80, R24 ;  /* 0x000000500420723c */ /* 0x040ff00000041818 */
[C---:B-1----:R-:W-:Y:S01]  /*e2a0*/  HMMA.16816.F32.BF16 R24, R4.reuse, R84, R12 ;  /* 0x000000540418723c */ /* 0x042fe2000004180c */
[----:B------:R-:W-:Y:S07]  /*e2b0*/  LDSM.16.M88.4 R12, [R188+0x8000] ;  /* 0x00800000bc0c783b */ /* 0x000fee0000000200 */
[C---:B------:R-:W-:Y:S01]  /*e2c0*/  HMMA.16816.F32.BF16 R8, R4.reuse, R86, R56 ;  /* 0x000000560408723c */ /* 0x040fe20000041838 */
[----:B------:R-:W-:Y:S07]  /*e2d0*/  LDSM.16.M88.4 R56, [R183+0x4000] ;  /* 0x00400000b738783b */ /* 0x000fee0000000200 */
[C---:B--2---:R-:W-:Y:S08]  /*e2e0*/  HMMA.16816.F32.BF16 R48, R4.reuse, R64, R48 ;  /* 0x000000400430723c */ /* 0x044ff00000041830 */
[----:B------:R-:W-:Y:S01]  /*e2f0*/  HMMA.16816.F32.BF16 R96, R4, R66, R44 ;  /* 0x000000420460723c */ /* 0x000fe2000004182c */
[----:B------:R-:W-:Y:S04]  /*e300*/  LDSM.16.M88.4 R64, [R194] ;  /* 0x00000000c240783b */ /* 0x000fe80000000200 */
[----:B------:R-:W-:Y:S03]  /*e310*/  LDSM.16.M88.4 R44, [R180+0x5000] ;  /* 0x00500000b42c783b */ /* 0x000fe60000000200 */
[C---:B------:R-:W-:Y:S01]  /*e320*/  HMMA.16816.F32.BF16 R4, R20.reuse, R68, R36 ;  /* 0x000000441404723c */ /* 0x040fe20000041824 */
[----:B------:R-:W1:Y:S07]  /*e330*/  LDSM.16.M88.4 R36, [R195] ;  /* 0x00000000c324783b */ /* 0x000e6e0000000200 */
[C---:B------:R-:W-:Y:S08]  /*e340*/  HMMA.16816.F32.BF16 R28, R20.reuse, R70, R28 ;  /* 0x00000046141c723c */ /* 0x040ff0000004181c */
[----:B------:R-:W-:Y:S01]  /*e350*/  HMMA.16816.F32.BF16 R68, R20, R78, R52 ;  /* 0x0000004e1444723c */ /* 0x000fe20000041834 */
[----:B------:R-:W2:Y:S07]  /*e360*/  LDSM.16.M88.4 R52, [R180+0x4800] ;  /* 0x00480000b434783b */ /* 0x000eae0000000200 */
[----:B---3--:R-:W-:Y:S08]  /*e370*/  HMMA.16816.F32.BF16 R4, R16, R60, R4 ;  /* 0x0000003c1004723c */ /* 0x008ff00000041804 */
[C---:B------:R-:W-:Y:S01]  /*e380*/  HMMA.16816.F32.BF16 R80, R20.reuse, R42, R8 ;  /* 0x0000002a1450723c */ /* 0x040fe20000041808 */
[----:B------:R-:W-:Y:S07]  /*e390*/  LDSM.16.M88.4 R8, [R190+0x8000] ;  /* 0x00800000be08783b */ /* 0x000fee0000000200 */
[----:B------:R-:W-:Y:S01]  /*e3a0*/  HMMA.16816.F32.BF16 R92, R20, R88, R48 ;  /* 0x00000058145c723c */ /* 0x000fe20000041830 */
[----:B------:R-:W3:Y:S07]  /*e3b0*/  LDSM.16.M88.4 R48, [R186+0x4000] ;  /* 0x00400000ba30783b */ /* 0x000eee0000000200 */
[----:B------:R-:W-:Y:S01]  /*e3c0*/  HMMA.16816.F32.BF16 R28, R16, R62, R28 ;  /* 0x0000003e101c723c */ /* 0x000fe2000004181c */
[----:B------:R-:W-:Y:S07]  /*e3d0*/  LDSM.16.M88.4 R60, [R186+0x4800] ;  /* 0x00480000ba3c783b */ /* 0x000fee0000000200 */
[C---:B------:R-:W-:Y:S08]  /*e3e0*/  HMMA.16816.F32.BF16 R32, R20.reuse, R76, R32 ;  /* 0x0000004c1420723c */ /* 0x040ff00000041820 */
        /* <DEDUP_REMOVED lines=18> */
[----:B------:R-:W-:-:S07]  /*e510*/  FMUL.FTZ R0, R48, c[0x0][0x320] ;  /* 0x0000c80030007a20 */ /* 0x000fce0000410000 */
[----:B------:R-:W-:Y:S01]  /*e520*/  HMMA.16816.F32.BF16 R44, R16, R46, R80 ;  /* 0x0000002e102c723c */ /* 0x000fe20000041850 */
[----:B------:R4:W1:Y:S07]  /*e530*/  MUFU.TANH R82, R0 ;  /* 0x0000000000527308 */ /* 0x00086e0000002400 */
        /* <DEDUP_REMOVED lines=88> */
[----:B-1234-:R-:W-:Y:S01]  /*eac0*/  IADD3 R0, R126, -0x2, RZ ;  /* 0xfffffffe7e007810 */ /* 0x01efe20007ffe0ff */
[----:B------:R-:W-:Y:S01]  /*ead0*/  IMAD.MOV.U32 R6, RZ, RZ, c[0x0][0x1e4] ;  /* 0x00007900ff067624 */ /* 0x000fe200078e00ff */
[----:B------:R-:W-:Y:S02]  /*eae0*/  LOP3.LUT P4, RZ, R104, 0x2, RZ, 0xc0, !PT ;  /* 0x0000000268ff7812 */ /* 0x000fe4000788c0ff */
        /* <DEDUP_REMOVED lines=21> */
.L_x_238:
[----:B--234-:R-:W-:Y:S05]  /*ec40*/  BSYNC B0 ;  /* 0x0000000000007941 */ /* 0x01cfea0003800000 */
.L_x_237:
[----:B-1----:R-:W1:Y:S04]  /*ec50*/  S2R R0, SR_TID.X ;  /* 0x0000000000007919 */ /* 0x002e680000002100 */
[----:B------:R-:W-:Y:S04]  /*ec60*/  LDSM.16.MT88.4 R36, [R182+0x2000] ;  /* 0x00200000b624783b */ /* 0x000fe80000004200 */
[----:B------:R-:W-:Y:S04]  /*ec70*/  LDSM.16.MT88.4 R32, [R185+0x2000] ;  /* 0x00200000b920783b */ /* 0x000fe80000004200 */
[----:B------:R-:W0:Y:S01]  /*ec80*/  LDGDEPBAR ;  /* 0x00000000000079af */ /* 0x000e220000000000 */
[----:B-1----:R-:W-:-:S04]  /*ec90*/  SHF.R.S32.HI R2, RZ, 0x1f, R0 ;  /* 0x0000001fff027819 */ /* 0x002fc80000011400 */
[----:B------:R-:W-:-:S04]  /*eca0*/  LEA.HI R2, R2, R0, RZ, 0x5 ;  /* 0x0000000002027211 */ /* 0x000fc800078f28ff */
[----:B------:R-:W-:-:S05]  /*ecb0*/  LOP3.LUT R2, R2, 0xffffffe0, RZ, 0xc0, !PT ;  /* 0xffffffe002027812 */ /* 0x000fca00078ec0ff */
[----:B------:R-:W-:-:S05]  /*ecc0*/  IMAD.IADD R2, R0, 0x1, -R2 ;  /* 0x0000000100027824 */ /* 0x000fca00078e0a02 */
[----:B------:R-:W-:-:S04]  /*ecd0*/  SHF.R.S32.HI R0, RZ, 0x1f, R2 ;  /* 0x0000001fff007819 */ /* 0x000fc80000011402 */
[----:B------:R-:W-:-:S04]  /*ece0*/  LEA.HI R0, R0, R2, RZ, 0x2 ;  /* 0x0000000200007211 */ /* 0x000fc800078f10ff */
[----:B------:R-:W-:-:S05]  /*ecf0*/  LOP3.LUT R0, R0, 0x7ffffffc, RZ, 0xc0, !PT ;  /* 0x7ffffffc00007812 */ /* 0x000fca00078ec0ff */
[----:B------:R-:W-:-:S04]  /*ed00*/  IMAD.IADD R0, R2, 0x1, -R0 ;  /* 0x0000000102007824 */ /* 0x000fc800078e0a00 */
[----:B------:R-:W-:-:S04]  /*ed10*/  IMAD.SHL.U32 R0, R0, 0x2, RZ ;  /* 0x0000000200007824 */ /* 0x000fc800078e00ff */
[----:B------:R-:W-:-:S05]  /*ed20*/  IMAD.IADD R0, R103, 0x1, -R0 ;  /* 0x0000000167007824 */ /* 0x000fca00078e0a00 */
[C---:B------:R-:W-:Y:S02]  /*ed30*/  ISETP.GT.AND P4, PT, R0.reuse, RZ, PT ;  /* 0x000000ff0000720c */ /* 0x040fe40003f84270 */
[C---:B------:R-:W-:Y:S02]  /*ed40*/  ISETP.GT.AND P3, PT, R0.reuse, 0x1, PT ;  /* 0x000000010000780c */ /* 0x040fe40003f64270 */
[----:B------:R-:W-:Y:S02]  /*ed50*/  ISETP.GT.AND P2, PT, R0, 0x8, PT ;  /* 0x000000080000780c */ /* 0x000fe40003f44270 */
[----:B------:R-:W-:Y:S02]  /*ed60*/  FSEL R6, R82, -INF , P4 ;  /* 0xff80000052067808 */ /* 0x000fe40002000000 */
[----:B------:R-:W-:Y:S02]  /*ed70*/  FSEL R7, R81, -INF , P3 ;  /* 0xff80000051077808 */ /* 0x000fe40001800000 */
[----:B------:R-:W-:-:S02]  /*ed80*/  ISETP.GT.AND P1, PT, R0, 0x9, PT ;  /* 0x000000090000780c */ /* 0x000fc40003f24270 */
[----:B------:R-:W-:Y:S02]  /*ed90*/  FSEL R9, R72, -INF , P2 ;  /* 0xff80000048097808 */ /* 0x000fe40001000000 */
[----:B------:R-:W-:Y:S02]  /*eda0*/  FMNMX.FTZ R2, R6, R7, !PT ;  /* 0x0000000706027209 */ /* 0x000fe40007810000 */
[C---:B------:R-:W-:Y:S02]  /*edb0*/  ISETP.GT.AND P0, PT, R0.reuse, 0x10, PT ;  /* 0x000000100000780c */ /* 0x040fe40003f04270 */
[----:B------:R-:W-:Y:S02]  /*edc0*/  FSEL R10, R69, -INF , P1 ;  /* 0xff800000450a7808 */ /* 0x000fe40000800000 */
[----:B------:R-:W-:Y:S02]  /*edd0*/  FMNMX.FTZ R2, R9, R2, !PT ;  /* 0x0000000209027209 */ /* 0x000fe40007810000 */
[----:B------:R-:W-:-:S02]  /*ede0*/  ISETP.GT.AND P6, PT, R0, 0x11, PT ;  /* 0x000000110000780c */ /* 0x000fc40003fc4270 */
[----:B------:R-:W-:Y:S02]  /*edf0*/  FSEL R45, R55, -INF , P0 ;  /* 0xff800000372d7808 */ /* 0x000fe40000000000 */
[----:B------:R-:W-:Y:S02]  /*ee00*/  FMNMX.FTZ R2, R10, R2, !PT ;  /* 0x000000020a027209 */ /* 0x000fe40007810000 */
[----:B------:R-:W-:Y:S02]  /*ee10*/  FSEL R13, R68, -INF , P2 ;  /* 0xff800000440d7808 */ /* 0x000fe40001000000 */
[----:B------:R-:W-:Y:S02]  /*ee20*/  FSEL R44, R54, -INF , P6 ;  /* 0xff800000362c7808 */ /* 0x000fe40003000000 */
[----:B------:R-:W-:Y:S02]  /*ee30*/  FMNMX.FTZ R2, R45, R2, !PT ;  /* 0x000000022d027209 */ /* 0x000fe40007810000 */
[----:B------:R-:W-:-:S02]  /*ee40*/  ISETP.GT.AND P2, PT, R0, 0x18, PT ;  /* 0x000000180000780c */ /* 0x000fc40003f44270 */
[----:B------:R-:W-:Y:S02]  /*ee50*/  FSEL R20, R56, -INF , P1 ;  /* 0xff80000038147808 */ /* 0x000fe40000800000 */
[----:B------:R-:W-:Y:S02]  /*ee60*/  FSEL R11, R80, -INF , P4 ;  /* 0xff800000500b7808 */ /* 0x000fe40002000000 */
[----:B------:R-:W-:Y:S02]  /*ee70*/  FSEL R12, R73, -INF , P3 ;  /* 0xff800000490c7808 */ /* 0x000fe40001800000 */
[----:B------:R-:W-:Y:S02]  /*ee80*/  ISETP.GT.AND P1, PT, R0, 0x19, PT ;  /* 0x000000190000780c */ /* 0x000fe40003f24270 */
[----:B------:R-:W-:Y:S02]  /*ee90*/  FSEL R47, R43, -INF , P2 ;  /* 0xff8000002b2f7808 */ /* 0x000fe40001000000 */
[----:B------:R-:W-:-:S02]  /*eea0*/  FMNMX.FTZ R2, R44, R2, !PT ;  /* 0x000000022c027209 */ /* 0x000fc40007810000 */
[----:B------:R-:W-:Y:S02]  /*eeb0*/  FSEL R48, R53, -INF , P0 ;  /* 0xff80000035307808 */ /* 0x000fe40000000000 */
[----:B------:R-:W-:Y:S02]  /*eec0*/  FSEL R46, R42, -INF , P1 ;  /* 0xff8000002a2e7808 */ /* 0x000fe40000800000 */
[----:B------:R-:W-:Y:S02]  /*eed0*/  ISETP.GT.AND P0, PT, R0, 0x20, PT ;  /* 0x000000200000780c */ /* 0x000fe40003f04270 */
[----:B------:R-:W-:Y:S02]  /*eee0*/  FMNMX.FTZ R3, R11, R12, !PT ;  /* 0x0000000c0b037209 */ /* 0x000fe40007810000 */
[----:B------:R-:W-:Y:S02]  /*eef0*/  FMNMX.FTZ R2, R47, R2, !PT ;  /* 0x000000022f027209 */ /* 0x000fe40007810000 */
[----:B------:R-:W-:-:S02]  /*ef00*/  FSEL R51, R52, -INF , P6 ;  /* 0xff80000034337808 */ /* 0x000fc40003000000 */
[----:B------:R-:W-:Y:S02]  /*ef10*/  FSEL R103, R29, -INF , P0 ;  /* 0xff8000001d677808 */ /* 0x000fe40000000000 */
[----:B------:R-:W-:Y:S02]  /*ef20*/  ISETP.GT.AND P6, PT, R0, 0x21, PT ;  /* 0x000000210000780c */ /* 0x000fe40003fc4270 */
[----:B------:R-:W-:Y:S02]  /*ef30*/  FMNMX.FTZ R3, R13, R3, !PT ;  /* 0x000000030d037209 */ /* 0x000fe40007810000 */
[----:B------:R-:W-:Y:S02]  /*ef40*/  FMNMX.FTZ R2, R46, R2, !PT ;  /* 0x000000022e027209 */ /* 0x000fe40007810000 */
[----:B------:R-:W-:Y:S02]  /*ef50*/  ISETP.GT.AND P5, PT, R0, 0x28, PT ;  /* 0x000000280000780c */ /* 0x000fe40003fa4270 */
[----:B------:R-:W-:-:S02]  /*ef60*/  FSEL R104, R28, -INF , P6 ;  /* 0xff8000001c687808 */ /* 0x000fc40003000000 */
[----:B------:R-:W-:Y:S02]  /*ef70*/  FMNMX.FTZ R3, R20, R3, !PT ;  /* 0x0000000314037209 */ /* 0x000fe40007810000 */
[----:B------:R-:W-:Y:S02]  /*ef80*/  FMNMX.FTZ R2, R103, R2, !PT ;  /* 0x0000000267027209 */ /* 0x000fe40007810000 */
[----:B------:R-:W-:Y:S02]  /*ef90*/  ISETP.GT.AND P4, PT, R0, 0x29, PT ;  /* 0x000000290000780c */ /* 0x000fe40003f84270 */
[----:B------:R-:W-:Y:S02]  /*efa0*/  FSEL R120, R25, -INF , P5 ;  /* 0xff80000019787808 */ /* 0x000fe40002800000 */
[----:B------:R-:W-:Y:S02]  /*efb0*/  FMNMX.FTZ R3, R48, R3, !PT ;  /* 0x0000000330037209 */ /* 0x000fe40007810000 */
[----:B------:R-:W-:-:S02]  /*efc0*/  FMNMX.FTZ R2, R104, R2, !PT ;  /* 0x0000000268027209 */ /* 0x000fc40007810000 */
[----:B------:R-:W-:Y:S02]  /*efd0*/  ISETP.GT.AND P3, PT, R0, 0x30, PT ;  /* 0x000000300000780c */ /* 0x000fe40003f64270 */
[----:B------:R-:W-:Y:S02]  /*efe0*/  FSEL R49, R41, -INF , P2 ;  /* 0xff80000029317808 */ /* 0x000fe40001000000 */
[----:B------:R-:W-:Y:S02]  /*eff0*/  FSEL R121, R24, -INF , P4 ;  /* 0xff80000018797808 */ /* 0x000fe40002000000 */
[----:B------:R-:W-:Y:S02]  /*f000*/  FMNMX.FTZ R3, R51, R3, !PT ;  /* 0x0000000333037209 */ /* 0x000fe40007810000 */
[----:B------:R-:W-:Y:S02]  /*f010*/  FMNMX.FTZ R2, R120, R2, !PT ;  /* 0x0000000278027209 */ /* 0x000fe40007810000 */
[----:B------:R-:W-:-:S02]  /*f020*/  ISETP.GT.AND P2, PT, R0, 0x31, PT ;  /* 0x000000310000780c */ /* 0x000fc40003f44270 */
[----:B------:R-:W-:Y:S02]  /*f030*/  FSEL R50, R40, -INF , P1 ;  /* 0xff80000028327808 */ /* 0x000fe40000800000 */
[----:B------:R-:W-:Y:S01]  /*f040*/  FSEL R236, R17, -INF , P3 ;  /* 0xff80000011ec7808 */ /* 0x000fe20001800000 */
[----:B------:R-:W-:Y:S01]  /*f050*/  LDSM.16.MT88.4 R40, [R184+0x2000] ;  /* 0x00200000b828783b */ /* 0x000fe20000004200 */
[----:B------:R-:W-:Y:S02]  /*f060*/  FMNMX.FTZ R3, R49, R3, !PT ;  /* 0x0000000331037209 */ /* 0x000fe40007810000 */
[----:B------:R-:W-:Y:S02]  /*f070*/  FMNMX.FTZ R2, R121, R2, !PT ;  /* 0x0000000279027209 */ /* 0x000fe40007810000 */
[----:B------:R-:W-:Y:S02]  /*f080*/  FSEL R123, R30, -INF , P0 ;  /* 0xff8000001e7b7808 */ /* 0x000fe40000000000 */
[----:B------:R-:W-:-:S02]  /*f090*/  ISETP.GT.AND P1, PT, R0, 0x38, PT ;  /* 0x000000380000780c */ /* 0x000fc40003f24270 */
[----:B------:R-:W-:Y:S02]  /*f0a0*/  ISETP.GT.AND P0, PT, R0, 0x39, PT ;  /* 0x000000390000780c */ /* 0x000fe40003f04270 */
[----:B------:R-:W-:Y:S02]  /*f0b0*/  FSEL R237, R16, -INF , P2 ;  /* 0xff80000010ed7808 */ /* 0x000fe40001000000 */
[----:B------:R-:W-:Y:S02]  /*f0c0*/  FMNMX.FTZ R3, R50, R3, !PT ;  /* 0x0000000332037209 */ /* 0x000fe40007810000 */
[----:B------:R-:W-:Y:S02]  /*f0d0*/  FMNMX.FTZ R0, R236, R2, !PT ;  /* 0x00000002ec007209 */ /* 0x000fe40007810000 */
[----:B------:R-:W-:Y:S02]  /*f0e0*/  FSEL R124, R27, -INF , P6 ;  /* 0xff8000001b7c7808 */ /* 0x000fe40003000000 */
[----:B------:R-:W-:-:S02]  /*f0f0*/  FSEL R238, R14, -INF , P1 ;  /* 0xff8000000eee7808 */ /* 0x000fc40000800000 */
[----:B------:R-:W-:Y:S02]  /*f100*/  FMNMX.FTZ R2, R123, R3, !PT ;  /* 0x000000037b027209 */ /* 0x000fe40007810000 */
[----:B------:R-:W-:Y:S02]  /*f110*/  FMNMX.FTZ R0, R237, R0, !PT ;  /* 0x00000000ed007209 */ /* 0x000fe40007810000 */
[----:B------:R-:W-:Y:S02]  /*f120*/  FSEL R122, R26, -INF , P5 ;  /* 0xff8000001a7a7808 */ /* 0x000fe40002800000 */
[----:B------:R-:W-:Y:S01]  /*f130*/  FSEL R239, R8, -INF , P0 ;  /* 0xff80000008ef7808 */ /* 0x000fe20000000000 */
[----:B------:R-:W-:Y:S01]  /*f140*/  LDSM.16.MT88.4 R24, [R181] ;  /* 0x00000000b518783b */ /* 0x000fe20000004200 */
[----:B------:R-:W-:Y:S02]  /*f150*/  FMNMX.FTZ R2, R124, R2, !PT ;  /* 0x000000027c027209 */ /* 0x000fe40007810000 */
[----:B------:R-:W-:-:S02]  /*f160*/  FMNMX.FTZ R0, R238, R0, !PT ;  /* 0x00000000ee007209 */ /* 0x000fc40007810000 */
[----:B------:R-:W-:Y:S02]  /*f170*/  FSEL R125, R22, -INF , P4 ;  /* 0xff800000167d7808 */ /* 0x000fe40002000000 */
[----:B------:R-:W-:Y:S02]  /*f180*/  FMNMX.FTZ R2, R122, R2, !PT ;  /* 0x000000027a027209 */ /* 0x000fe40007810000 */
[----:B------:R-:W-:Y:S02]  /*f190*/  FMNMX.FTZ R0, R239, R0, !PT ;  /* 0x00000000ef007209 */ /* 0x000fe40007810000 */
[----:B------:R-:W-:Y:S02]  /*f1a0*/  FSEL R240, R21, -INF , P3 ;  /* 0xff80000015f07808 */ /* 0x000fe40001800000 */
[----:B------:R-:W-:Y:S01]  /*f1b0*/  FMNMX.FTZ R2, R125, R2, !PT ;  /* 0x000000027d027209 */ /* 0x000fe20007810000 */
[----:B------:R-:W1:Y:S01]  /*f1c0*/  SHFL.BFLY PT, R4, R0, 0x2, 0x1f ;  /* 0x0c401f0000047f89 */ /* 0x000e6200000e0000 */
[----:B------:R-:W-:-:S02]  /*f1d0*/  FSEL R241, R19, -INF , P2 ;  /* 0xff80000013f17808 */ /* 0x000fc40001000000 */
[----:B------:R-:W-:Y:S02]  /*f1e0*/  FMNMX.FTZ R2, R240, R2, !PT ;  /* 0x00000002f0027209 */ /* 0x000fe40007810000 */
[----:B------:R-:W-:Y:S02]  /*f1f0*/  FSEL R242, R18, -INF , P1 ;  /* 0xff80000012f27808 */ /* 0x000fe40000800000 */
[----:B------:R-:W-:Y:S01]  /*f200*/  FMNMX.FTZ R2, R241, R2, !PT ;  /* 0x00000002f1027209 */ /* 0x000fe20007810000 */
[----:B------:R-:W-:Y:S01]  /*f210*/  LDSM.16.MT88.4 R16, [R182] ;  /* 0x00000000b610783b */ /* 0x000fe20000004200 */
[----:B------:R-:W-:Y:S02]  /*f220*/  FSEL R243, R15, -INF , P0 ;  /* 0xff8000000ff37808 */ /* 0x000fe40000000000 */
[----:B------:R-:W-:-:S04]  /*f230*/  FMNMX.FTZ R2, R242, R2, !PT ;  /* 0x00000002f2027209 */ /* 0x000fc80007810000 */
        /* <DEDUP_REMOVED lines=11> */
[----:B------:R1:W3:Y:S01]  /*f2f0*/  MUFU.EX2 R23, R0 ;  /* 0x0000000000177308 */ /* 0x0002e20000000800 */
[----:B--2---:R-:W-:Y:S01]  /*f300*/  FMNMX.FTZ R8, R3, R5, !PT ;  /* 0x0000000503087209 */ /* 0x004fe20007810000 */
[----:B------:R-:W-:-:S03]  /*f310*/  FFMA.FTZ R3, R9, c[0x0][0x2d0], -R2 ;  /* 0x0000b40009037a23 */ /* 0x000fc60000010802 */
[----:B------:R-:W-:-:S03]  /*f320*/  FSETP.NEU.FTZ.AND P0, PT, R8, -INF , PT ;  /* 0xff8000000800780b */ /* 0x000fc60003f1d000 */
[----:B------:R2:W-:Y:S01]  /*f330*/  MUFU.EX2 R219, R3 ;  /* 0x0000000300db7308 */ /* 0x0005e20000000800 */
[----:B-1----:R-:W-:-:S07]  /*f340*/  FFMA.FTZ R0, R7, c[0x0][0x2d0], -R2 ;  /* 0x0000b40007007a23 */ /* 0x002fce0000010802 */
[----:B------:R1:W4:Y:S01]  /*f350*/  MUFU.EX2 R31, R0 ;  /* 0x00000000001f7308 */ /* 0x0003220000000800 */
[----:B--2---:R-:W-:Y:S02]  /*f360*/  FFMA.FTZ R3, R10, c[0x0][0x2d0], -R2 ;  /* 0x0000b4000a037a23 */ /* 0x004fe40000010802 */
[----:B---3--:R-:W-:-:S05]  /*f370*/  IMAD.MOV.U32 R10, RZ, RZ, R23 ;  /* 0x000000ffff0a7224 */ /* 0x008fca00078e0017 */
[----:B------:R-:W2:Y:S01]  /*f380*/  MUFU.EX2 R217, R3 ;  /* 0x0000000300d97308 */ /* 0x000ea20000000800 */
[----:B-1----:R-:W-:Y:S02]  /*f390*/  FMUL.FTZ R0, R8, c[0x0][0x2d0] ;  /* 0x0000b40008007a20 */ /* 0x002fe40000410000 */
[----:B----4-:R-:W-:Y:S02]  /*f3a0*/  IMAD.MOV.U32 R9, RZ, RZ, R31 ;  /* 0x000000ffff097224 */ /* 0x010fe400078e001f */
[----:B------:R-:W-:Y:S01]  /*f3b0*/  LDSM.16.MT88.4 R28, [R181+0x2000] ;  /* 0x00200000b51c783b */ /* 0x000fe20000004200 */
[----:B------:R-:W-:Y:S02]  /*f3c0*/  FSEL R0, R0, RZ, P0 ;  /* 0x000000ff00007208 */ /* 0x000fe40000000000 */
[----:B------:R-:W-:Y:S02]  /*f3d0*/  F2FP.BF16.PACK_AB R4, R9, R10 ;  /* 0x0000000a0904723e */ /* 0x000fe400000010ff */
[----:B--2---:R-:W-:Y:S01]  /*f3e0*/  F2FP.BF16.PACK_AB R6, R217, R219 ;  /* 0x000000dbd906723e */ /* 0x004fe200000010ff */
[----:B------:R-:W-:-:S04]  /*f3f0*/  FFMA.FTZ R3, R11, c[0x0][0x2d0], -R0 ;  /* 0x0000b4000b037a23 */ /* 0x000fc80000010800 */
[----:B------:R1:W-:Y:S02]  /*f400*/  MUFU.EX2 R220, R3 ;  /* 0x0000000300dc7308 */ /* 0x0003e40000000800 */
[----:B-1----:R-:W-:-:S06]  /*f410*/  FFMA.FTZ R3, R12, c[0x0][0x2d0], -R0 ;  /* 0x0000b4000c037a23 */ /* 0x002fcc0000010800 */
[----:B------:R1:W2:Y:S02]  /*f420*/  MUFU.EX2 R11, R3 ;  /* 0x00000003000b7308 */ /* 0x0002a40000000800 */
[--C-:B-1----:R-:W-:Y:S01]  /*f430*/  FFMA.FTZ R3, R13, c[0x0][0x2d0], -R0.reuse ;  /* 0x0000b4000d037a23 */ /* 0x102fe20000010800 */
[----:B--2---:R-:W-:Y:S01]  /*f440*/  F2FP.BF16.PACK_AB R5, R11, R220 ;  /* 0x000000dc0b05723e */ /* 0x004fe200000010ff */
[----:B------:R-:W1:Y:S04]  /*f450*/  LDSM.16.MT88.4 R12, [R185] ;  /* 0x00000000b90c783b */ /* 0x000e680000004200 */
[----:B------:R2:W-:Y:S02]  /*f460*/  MUFU.EX2 R218, R3 ;  /* 0x0000000300da7308 */ /* 0x0005e40000000800 */
[----:B--2---:R-:W-:-:S02]  /*f470*/  FFMA.FTZ R3, R20, c[0x0][0x2d0], -R0 ;  /* 0x0000b40014037a23 */ /* 0x004fc40000010800 */
[----:B------:R-:W-:Y:S04]  /*f480*/  LDSM.16.MT88.4 R20, [R184] ;  /* 0x00000000b814783b */ /* 0x000fe80000004200 */
[----:B------:R-:W2:Y:S02]  /*f490*/  MUFU.EX2 R216, R3 ;  /* 0x0000000300d87308 */ /* 0x000ea40000000800 */
[----:B--2---:R-:W-:Y:S01]  /*f4a0*/  F2FP.BF16.PACK_AB R7, R216, R218 ;  /* 0x000000dad807723e */ /* 0x004fe200000010ff */
[----:B------:R-:W-:-:S05]  /*f4b0*/  FFMA.FTZ R3, R45, c[0x0][0x2d0], -R2 ;  /* 0x0000b4002d037a23 */ /* 0x000fca0000010802 */
[----:B------:R2:W-:Y:S01]  /*f4c0*/  MUFU.EX2 R215, R3 ;  /* 0x0000000300d77308 */ /* 0x0005e20000000800 */
[C---:B-1----:R-:W-:Y:S08]  /*f4d0*/  HMMA.16816.F32.BF16 R96, R4.reuse, R12, RZ ;  /* 0x0000000c0460723c */ /* 0x042ff000000418ff */
[----:B------:R-:W-:Y:S01]  /*f4e0*/  HMMA.16816.F32.BF16 R68, R4, R14, RZ ;  /* 0x0000000e0444723c */ /* 0x000fe200000418ff */
[----:B------:R-:W1:Y:S01]  /*f4f0*/  LDSM.16.MT88.4 R12, [R181+0x4000] ;  /* 0x00400000b50c783b */ /* 0x000e620000004200 */
[----:B--2---:R-:W-:-:S06]  /*f500*/  FFMA.FTZ R3, R44, c[0x0][0x2d0], -R2 ;  /* 0x0000b4002c037a23 */ /* 0x004fcc0000010802 */
[C---:B------:R-:W-:Y:S01]  /*f510*/  HMMA.16816.F32.BF16 R88, R4.reuse, R36, RZ ;  /* 0x000000240458723c */ /* 0x040fe200000418ff */
[----:B------:R2:W3:Y:S07]  /*f520*/  MUFU.EX2 R212, R3 ;  /* 0x0000000300d47308 */ /* 0x0004ee0000000800 */
[C---:B------:R-:W-:Y:S08]  /*f530*/  HMMA.16816.F32.BF16 R56, R4.reuse, R38, RZ ;  /* 0x000000260438723c */ /* 0x040ff000000418ff */
[----:B------:R-:W-:Y:S01]  /*f540*/  HMMA.16816.F32.BF16 R84, R4, R32, RZ ;  /* 0x000000200454723c */ /* 0x000fe200000418ff */
[----:B--2---:R-:W-:-:S04]  /*f550*/  FFMA.FTZ R3, R47, c[0x0][0x2d0], -R2 ;  /* 0x0000b4002f037a23 */ /* 0x004fc80000010802 */
[----:B------:R2:W-:Y:S03]  /*f560*/  MUFU.EX2 R252, R3 ;  /* 0x0000000300fc7308 */ /* 0x0005e60000000800 */
[C---:B------:R-:W-:Y:S01]  /*f570*/  HMMA.16816.F32.BF16 R36, R4.reuse, R34, RZ ;  /* 0x000000220424723c */ /* 0x040fe200000418ff */
[----:B------:R-:W4:Y:S07]  /*f580*/  LDSM.16.MT88.4 R32, [R184+0x4000] ;  /* 0x00400000b820783b */ /* 0x000f2e0000004200 */
[----:B------:R-:W-:Y:S01]  /*f590*/  HMMA.16816.F32.BF16 R112, R4, R24, RZ ;  /* 0x000000180470723c */ /* 0x000fe200000418ff */
[----:B--2---:R-:W-:-:S07]  /*f5a0*/  FFMA.FTZ R3, R46, c[0x0][0x2d0], -R2 ;  /* 0x0000b4002e037a23 */ /* 0x004fce0000010802 */
[C---:B------:R-:W-:Y:S01]  /*f5b0*/  HMMA.16816.F32.BF16 R76, R4.reuse, R26, RZ ;  /* 0x0000001a044c723c */ /* 0x040fe200000418ff */
[----:B------:R-:W-:Y:S01]  /*f5c0*/  LDSM.16.MT88.4 R24, [R185+0x4000] ;  /* 0x00400000b918783b */ /* 0x000fe20000004200 */
[----:B------:R2:W5:Y:S06]  /*f5d0*/  MUFU.EX2 R127, R3 ;  /* 0x00000003007f7308 */ /* 0x00056c0000000800 */
[C---:B------:R-:W-:Y:S08]  /*f5e0*/  HMMA.16816.F32.BF16 R108, R4.reuse, R16, RZ ;  /* 0x00000010046c723c */ /* 0x040ff000000418ff */
[----:B------:R-:W-:Y:S01]  /*f5f0*/  HMMA.16816.F32.BF16 R72, R4, R18, RZ ;  /* 0x000000120448723c */ /* 0x000fe200000418ff */
[----:B------:R-:W3:Y:S01]  /*f600*/  LDSM.16.MT88.4 R16, [R182+0x4000] ;  /* 0x00400000b610783b */ /* 0x000ee20000004200 */
[----:B--2---:R-:W-:-:S04]  /*f610*/  FFMA.FTZ R3, R48, c[0x0][0x2d0], -R0 ;  /* 0x0000b40030037a23 */ /* 0x004fc80000010800 */
[----:B------:R2:W-:Y:S02]  /*f620*/  MUFU.EX2 R249, R3 ;  /* 0x0000000300f97308 */ /* 0x0005e40000000800 */
[C---:B-1----:R-:W-:Y:S08]  /*f630*/  HMMA.16816.F32.BF16 R116, R4.reuse, R12, RZ ;  /* 0x0000000c0474723c */ /* 0x042ff000000418ff */
[----:B------:R-:W-:Y:S01]  /*f640*/  HMMA.16816.F32.BF16 R44, R4, R14, RZ ;  /* 0x0000000e042c723c */ /* 0x000fe200000418ff */
[----:B------:R-:W1:Y:S01]  /*f650*/  LDSM.16.MT88.4 R12, [R182+0x800] ;  /* 0x00080000b60c783b */ /* 0x000e620000004200 */
[----:B--2---:R-:W-:-:S06]  /*f660*/  FFMA.FTZ R3, R51, c[0x0][0x2d0], -R0 ;  /* 0x0000b40033037a23 */ /* 0x004fcc0000010800 */
[C---:B------:R-:W-:Y:S01]  /*f670*/  HMMA.16816.F32.BF16 R52, R4.reuse, R20, RZ ;  /* 0x000000140434723c */ /* 0x040fe200000418ff */
[----:B------:R2:W1:Y:S07]  /*f680*/  MUFU.EX2 R251, R3 ;  /* 0x0000000300fb7308 */ /* 0x00046e0000000800 */
[C---:B------:R-:W-:Y:S01]  /*f690*/  HMMA.16816.F32.BF16 R64, R4.reuse, R22, RZ ;  /* 0x000000160440723c */ /* 0x040fe200000418ff */
[----:B------:R-:W1:Y:S07]  /*f6a0*/  LDSM.16.MT88.4 R20, [R181+0x800] ;  /* 0x00080000b514783b */ /* 0x000e6e0000004200 */
[----:B------:R-:W-:Y:S01]  /*f6b0*/  HMMA.16816.F32.BF16 R80, R4, R40, RZ ;  /* 0x000000280450723c */ /* 0x000fe200000418ff */
[----:B--2---:R-:W-:-:S04]  /*f6c0*/  FFMA.FTZ R3, R49, c[0x0][0x2d0], -R0 ;  /* 0x0000b40031037a23 */ /* 0x004fc80000010800 */
[----:B------:R2:W-:Y:S03]  /*f6d0*/  MUFU.EX2 R248, R3 ;  /* 0x0000000300f87308 */ /* 0x0005e60000000800 */
[C---:B----4-:R-:W-:Y:S08]  /*f6e0*/  HMMA.16816.F32.BF16 R148, R4.reuse, R32, RZ ;  /* 0x000000200494723c */ /* 0x050ff000000418ff */
[----:B------:R-:W-:Y:S01]  /*f6f0*/  HMMA.16816.F32.BF16 R92, R4, R28, RZ ;  /* 0x0000001c045c723c */ /* 0x000fe200000418ff */
[----:B--2---:R-:W-:-:S07]  /*f700*/  FFMA.FTZ R3, R50, c[0x0][0x2d0], -R0 ;  /* 0x0000b40032037a23 */ /* 0x004fce0000010800 */
[C---:B------:R-:W-:Y:S01]  /*f710*/  HMMA.16816.F32.BF16 R60, R4.reuse, R30, RZ ;  /* 0x0000001e043c723c */ /* 0x040fe200000418ff */
[----:B------:R-:W-:Y:S01]  /*f720*/  LDSM.16.MT88.4 R28, [R184+0x800] ;  /* 0x00080000b81c783b */ /* 0x000fe20000004200 */
[----:B------:R2:W4:Y:S06]  /*f730*/  MUFU.EX2 R250, R3 ;  /* 0x0000000300fa7308 */ /* 0x00052c0000000800 */
[C---:B------:R-:W-:Y:S08]  /*f740*/  HMMA.16816.F32.BF16 R40, R4.reuse, R42, RZ ;  /* 0x0000002a0428723c */ /* 0x040ff000000418ff */
[----:B---3--:R-:W-:Y:S01]  /*f750*/  HMMA.16816.F32.BF16 R128, R4, R16, RZ ;  /* 0x000000100480723c */ /* 0x008fe200000418ff */
[----:B--2---:R-:W-:-:S04]  /*f760*/  FFMA.FTZ R3, R103, c[0x0][0x2d0], -R2 ;  /* 0x0000b40067037a23 */ /* 0x004fc80000010802 */
[----:B------:R2:W-:Y:S03]  /*f770*/  MUFU.EX2 R234, R3 ;  /* 0x0000000300ea7308 */ /* 0x0005e60000000800 */
[C---:B------:R-:W-:Y:S01]  /*f780*/  HMMA.16816.F32.BF16 R132, R4.reuse, R18, RZ ;  /* 0x000000120484723c */ /* 0x040fe200000418ff */
[----:B------:R-:W-:Y:S07]  /*f790*/  LDSM.16.MT88.4 R16, [R181+0x2800] ;  /* 0x00280000b510783b */ /* 0x000fee0000004200 */
[----:B------:R-:W-:Y:S01]  /*f7a0*/  HMMA.16816.F32.BF16 R136, R4, R24, RZ ;  /* 0x000000180488723c */ /* 0x000fe200000418ff */
[----:B--2---:R-:W-:-:S07]  /*f7b0*/  FFMA.FTZ R3, R104, c[0x0][0x2d0], -R2 ;  /* 0x0000b40068037a23 */ /* 0x004fce0000010802 */
[C---:B------:R-:W-:Y:S01]  /*f7c0*/  HMMA.16816.F32.BF16 R144, R4.reuse, R26, RZ ;  /* 0x0000001a0490723c */ /* 0x040fe200000418ff */
[----:B------:R-:W2:Y:S01]  /*f7d0*/  LDSM.16.MT88.4 R24, [R185+0x800] ;  /* 0x00080000b918783b */ /* 0x000ea20000004200 */
[----:B------:R3:W1:Y:S06]  /*f7e0*/  MUFU.EX2 R222, R3 ;  /* 0x0000000300de7308 */ /* 0x00066c0000000800 */
[----:B------:R-:W-:Y:S07]  /*f7f0*/  HMMA.16816.F32.BF16 R32, R4, R34, RZ ;  /* 0x000000220420723c */ /* 0x000fee00000418ff */
[----:B------:R-:W-:-:S02]  /*f800*/  F2FP.BF16.PACK_AB R4, R212, R215 ;  /* 0x000000d7d404723e */ /* 0x000fc400000010ff */
[----:B-----5:R-:W-:Y:S01]  /*f810*/  F2FP.BF16.PACK_AB R6, R127, R252 ;  /* 0x000000fc7f06723e */ /* 0x020fe200000010ff */
[----:B---3--:R-:W-:Y:S01]  /*f820*/  FFMA.FTZ R3, R120, c[0x0][0x2d0], -R2 ;  /* 0x0000b40078037a23 */ /* 0x008fe20000010802 */
[----:B-1----:R-:W-:Y:S01]  /*f830*/  F2FP.BF16.PACK_AB R5, R251, R249 ;  /* 0x000000f9fb05723e */ /* 0x002fe200000010ff */
[----:B------:R-:W-:Y:S01]  /*f840*/  IMAD.MOV.U32 R120, RZ, RZ, R220 ;  /* 0x000000ffff787224 */ /* 0x000fe200078e00dc */
[----:B----4-:R-:W-:Y:S01]  /*f850*/  F2FP.BF16.PACK_AB R7, R250, R248 ;  /* 0x000000f8fa07723e */ /* 0x010fe200000010ff */
[----:B------:R1:W-:Y:S06]  /*f860*/  MUFU.EX2 R221, R3 ;  /* 0x0000000300dd7308 */ /* 0x0003ec0000000800 */
[C---:B------:R-:W-:Y:S08]  /*f870*/  HMMA.16816.F32.BF16 R176, R4.reuse, R12, R108 ;  /* 0x0000000c04b0723c */ /* 0x040ff0000004186c */
[----:B------:R-:W-:Y:S01]  /*f880*/  HMMA.16816.F32.BF16 R156, R4, R14, R72 ;  /* 0x0000000e049c723c */ /* 0x000fe20000041848 */
[----:B------:R-:W3:Y:S01]  /*f890*/  LDSM.16.MT88.4 R12, [R182+0x2800] ;  /* 0x00280000b60c783b */ /* 0x000ee20000004200 */
[----:B-1----:R-:W-:-:S02]  /*f8a0*/  FFMA.FTZ R3, R121, c[0x0][0x2d0], -R2 ;  /* 0x0000b40079037a23 */ /* 0x002fc40000010802 */
[----:B------:R-:W-:Y:S02]  /*f8b0*/  IMAD.MOV.U32 R121, RZ, RZ, R215 ;  /* 0x000000ffff797224 */ /* 0x000fe400078e00d7 */
[----:B------:R1:W4:Y:S02]  /*f8c0*/  MUFU.EX2 R220, R3 ;  /* 0x0000000300dc7308 */ /* 0x0003240000000800 */
[C---:B------:R-:W-:Y:S08]  /*f8d0*/  HMMA.16816.F32.BF16 R208, R4.reuse, R20, R112 ;  /* 0x0000001404d0723c */ /* 0x040ff00000041870 */
[----:B------:R-:W-:Y:S01]  /*f8e0*/  HMMA.16816.F32.BF16 R160, R4, R22, R76 ;  /* 0x0000001604a0723c */ /* 0x000fe2000004184c */
[----:B------:R-:W5:Y:S01]  /*f8f0*/  LDSM.16.MT88.4 R20, [R185+0x2800] ;  /* 0x00280000b914783b */ /* 0x000f620000004200 */
[----:B-1----:R-:W-:-:S06]  /*f900*/  FFMA.FTZ R3, R123, c[0x0][0x2d0], -R0 ;  /* 0x0000b4007b037a23 */ /* 0x002fcc0000010800 */
[C---:B--2---:R-:W-:Y:S01]  /*f910*/  HMMA.16816.F32.BF16 R172, R4.reuse, R24, R96 ;  /* 0x0000001804ac723c */ /* 0x044fe20000041860 */
[----:B------:R-:W-:Y:S01]  /*f920*/  IMAD.MOV.U32 R123, RZ, RZ, R212 ;  /* 0x000000ffff7b7224 */ /* 0x000fe200078e00d4 */
[----:B------:R1:W-:Y:S06]  /*f930*/  MUFU.EX2 R215, R3 ;  /* 0x0000000300d77308 */ /* 0x0003ec0000000800 */
[C---:B------:R-:W-:Y:S01]  /*f940*/  HMMA.16816.F32.BF16 R152, R4.reuse, R26, R68 ;  /* 0x0000001a0498723c */ /* 0x040fe20000041844 */
[----:B------:R-:W2:Y:S07]  /*f950*/  LDSM.16.MT88.4 R24, [R184+0x2800] ;  /* 0x00280000b818783b */ /* 0x000eae0000004200 */
[----:B------:R-:W-:Y:S01]  /*f960*/  HMMA.16816.F32.BF16 R164, R4, R16, R92 ;  /* 0x0000001004a4723c */ /* 0x000fe2000004185c */
[----:B-1----:R-:W-:-:S04]  /*f970*/  FFMA.FTZ R3, R124, c[0x0][0x2d0], -R0 ;  /* 0x0000b4007c037a23 */ /* 0x002fc80000010800 */
[----:B------:R1:W1:Y:S03]  /*f980*/  MUFU.EX2 R212, R3 ;  /* 0x0000000300d47308 */ /* 0x0002660000000800 */
[C---:B------:R-:W-:Y:S01]  /*f990*/  HMMA.16816.F32.BF16 R112, R4.reuse, R18, R60 ;  /* 0x000000120470723c */ /* 0x040fe2000004183c */
[----:B------:R-:W2:Y:S07]  /*f9a0*/  LDSM.16.MT88.4 R16, [R181+0x4800] ;  /* 0x00480000b510783b */ /* 0x000eae0000004200 */
[----:B---3--:R-:W-:Y:S01]  /*f9b0*/  HMMA.16816.F32.BF16 R108, R4, R12, R88 ;  /* 0x0000000c046c723c */ /* 0x008fe20000041858 */
[----:B-1----:R-:W-:-:S07]  /*f9c0*/  FFMA.FTZ R3, R122, c[0x0][0x2d0], -R0 ;  /* 0x0000b4007a037a23 */ /* 0x002fce0000010800 */
[C---:B------:R-:W-:Y:S01]  /*f9d0*/  HMMA.16816.F32.BF16 R96, R4.reuse, R14, R56 ;  /* 0x0000000e0460723c */ /* 0x040fe20000041838 */
[----:B------:R-:W1:Y:S01]  /*f9e0*/  LDSM.16.MT88.4 R12, [R182+0x4800] ;  /* 0x00480000b60c783b */ /* 0x000e620000004200 */
[----:B------:R3:W-:Y:S06]  /*f9f0*/  MUFU.EX2 R104, R3 ;  /* 0x0000000300687308 */ /* 0x0007ec0000000800 */
[C---:B-----5:R-:W-:Y:S08]  /*fa00*/  HMMA.16816.F32.BF16 R92, R4.reuse, R20, R84 ;  /* 0x00000014045c723c */ /* 0x060ff00000041854 */
[----:B------:R-:W-:Y:S01]  /*fa10*/  HMMA.16816.F32.BF16 R60, R4, R22, R36 ;  /* 0x00000016043c723c */ /* 0x000fe20000041824 */
[----:B------:R-:W5:Y:S01]  /*fa20*/  LDSM.16.MT88.4 R20, [R185+0x4800] ;  /* 0x00480000b914783b */ /* 0x000f620000004200 */
[----:B---3--:R-:W-:-:S04]  /*fa30*/  FFMA.FTZ R3, R125, c[0x0][0x2d0], -R0 ;  /* 0x0000b4007d037a23 */ /* 0x008fc80000010800 */
[----:B------:R3:W1:Y:S02]  /*fa40*/  MUFU.EX2 R103, R3 ;  /* 0x0000000300677308 */ /* 0x0006640000000800 */
[C---:B------:R-:W-:Y:S08]  /*fa50*/  HMMA.16816.F32.BF16 R168, R4.reuse, R28, R52 ;  /* 0x0000001c04a8723c */ /* 0x040ff00000041834 */
[----:B------:R-:W-:Y:S01]  /*fa60*/  HMMA.16816.F32.BF16 R204, R4, R30, R64 ;  /* 0x0000001e04cc723c */ /* 0x000fe20000041840 */
[----:B------:R-:W4:Y:S01]  /*fa70*/  LDSM.16.MT88.4 R28, [R184+0x4800] ;  /* 0x00480000b81c783b */ /* 0x000f220000004200 */
[----:B---3--:R-:W-:-:S06]  /*fa80*/  FFMA.FTZ R3, R236, c[0x0][0x2d0], -R2 ;  /* 0x0000b400ec037a23 */ /* 0x008fcc0000010802 */
[----:B--2---:R-:W-:Y:S01]  /*fa90*/  HMMA.16816.F32.BF16 R56, R4, R26, R40 ;  /* 0x0000001a0438723c */ /* 0x004fe20000041828 */
[----:B------:R-:W-:-:S07]  /*faa0*/  IMAD.MOV.U32 R236, RZ, RZ, R121 ;  /* 0x000000ffffec7224 */ /* 0x000fce00078e0079 */
[C---:B------:R-:W-:Y:S08]  /*fab0*/  HMMA.16816.F32.BF16 R52, R4.reuse, R18, R44 ;  /* 0x000000120434723c */ /* 0x040ff0000004182c */
[C---:B-1----:R-:W-:Y:S07]  /*fac0*/  HMMA.16816.F32.BF16 R44, R4.reuse, R12, R128 ;  /* 0x0000000c042c723c */ /* 0x042fee0000041880 */
[----:B------:R-:W-:Y:S01]  /*fad0*/  IMAD.MOV.U32 R131, RZ, RZ, R219 ;  /* 0x000000ffff837224 */ /* 0x000fe200078e00db */
[----:B------:R-:W-:Y:S01]  /*fae0*/  HMMA.16816.F32.BF16 R40, R4, R14, R132 ;  /* 0x0000000e0428723c */ /* 0x000fe20000041884 */
[----:B------:R-:W1:Y:S01]  /*faf0*/  LDSM.16.MT88.4 R12, [R181+0x1000] ;  /* 0x00100000b50c783b */ /* 0x000e620000004200 */
[----:B------:R-:W-:-:S02]  /*fb00*/  IMAD.MOV.U32 R130, RZ, RZ, R218 ;  /* 0x000000ffff827224 */ /* 0x000fc400078e00da */
[----:B------:R-:W-:Y:S02]  /*fb10*/  IMAD.MOV.U32 R129, RZ, RZ, R217 ;  /* 0x000000ffff817224 */ /* 0x000fe400078e00d9 */
[----:B------:R-:W-:Y:S02]  /*fb20*/  IMAD.MOV.U32 R128, RZ, RZ, R216 ;  /* 0x000000ffff807224 */ /* 0x000fe400078e00d8 */
[C---:B-----5:R-:W-:Y:S07]  /*fb30*/  HMMA.16816.F32.BF16 R36, R4.reuse, R20, R136 ;  /* 0x000000140424723c */ /* 0x060fee0000041888 */
[----:B------:R-:W-:Y:S01]  /*fb40*/  IMAD.MOV.U32 R139, RZ, RZ, R127 ;  /* 0x000000ffff8b7224 */ /* 0x000fe200078e007f */
[----:B------:R-:W-:Y:S01]  /*fb50*/  HMMA.16816.F32.BF16 R64, R4, R22, R144 ;  /* 0x000000160440723c */ /* 0x000fe20000041890 */
[----:B------:R-:W2:Y:S01]  /*fb60*/  LDSM.16.MT88.4 R20, [R182+0x1000] ;  /* 0x00100000b614783b */ /* 0x000ea20000004200 */
[----:B------:R-:W-:-:S06]  /*fb70*/  IMAD.MOV.U32 R138, RZ, RZ, R126 ;  /* 0x000000ffff8a7224 */ /* 0x000fcc00078e007e */
[C---:B------:R-:W-:Y:S01]  /*fb80*/  HMMA.16816.F32.BF16 R48, R4.reuse, R24, R80 ;  /* 0x000000180430723c */ /* 0x040fe20000041850 */
[----:B------:R-:W3:Y:S07]  /*fb90*/  LDSM.16.MT88.4 R24, [R185+0x1000] ;  /* 0x00100000b918783b */ /* 0x000eee0000004200 */
[C---:B------:R-:W-:Y:S01]  /*fba0*/  HMMA.16816.F32.BF16 R68, R4.reuse, R16, R116 ;  /* 0x000000100444723c */ /* 0x040fe20000041874 */
[----:B------:R-:W-:Y:S07]  /*fbb0*/  LDSM.16.MT88.4 R16, [R181+0x3000] ;  /* 0x00300000b510783b */ /* 0x000fee0000004200 */
[C---:B----4-:R-:W-:Y:S08]  /*fbc0*/  HMMA.16816.F32.BF16 R76, R4.reuse, R28, R148 ;  /* 0x0000001c044c723c */ /* 0x050ff00000041894 */
[----:B------:R-:W-:Y:S01]  /*fbd0*/  HMMA.16816.F32.BF16 R72, R4, R30, R32 ;  /* 0x0000001e0448723c */ /* 0x000fe20000041820 */
[----:B------:R-:W-:Y:S04]  /*fbe0*/  LDSM.16.MT88.4 R28, [R184+0x3000] ;  /* 0x00300000b81c783b */ /* 0x000fe80000004200 */
[----:B------:R-:W4:Y:S02]  /*fbf0*/  LDSM.16.MT88.4 R32, [R184+0x1000] ;  /* 0x00100000b820783b */ /* 0x000f240000004200 */
        /* <DEDUP_REMOVED lines=10> */
[C---:B---3--:R-:W-:Y:S08]  /*fca0*/  HMMA.16816.F32.BF16 R124, R4.reuse, R24, R172 ;  /* 0x00000018047c723c */ /* 0x048ff000000418ac */
[C---:B------:R-:W-:Y:S01]  /*fcb0*/  HMMA.16816.F32.BF16 R88, R4.reuse, R26, R152 ;  /* 0x0000001a0458723c */ /* 0x040fe20000041898 */
[----:B------:R-:W3:Y:S07]  /*fcc0*/  LDSM.16.MT88.4 R24, [R181+0x5000] ;  /* 0x00500000b518783b */ /* 0x000eee0000004200 */
[C---:B----4-:R-:W-:Y:S08]  /*fcd0*/  HMMA.16816.F32.BF16 R132, R4.reuse, R32, R168 ;  /* 0x000000200484723c */ /* 0x050ff000000418a8 */
[C---:B-1----:R-:W-:Y:S08]  /*fce0*/  HMMA.16816.F32.BF16 R208, R4.reuse, R12, R108 ;  /* 0x0000000c04d0723c */ /* 0x042ff0000004186c */
[C---:B------:R-:W-:Y:S01]  /*fcf0*/  HMMA.16816.F32.BF16 R176, R4.reuse, R14, R96 ;  /* 0x0000000e04b0723c */ /* 0x040fe20000041860 */
[----:B------:R-:W1:Y:S07]  /*fd00*/  LDSM.16.MT88.4 R12, [R182+0x5000] ;  /* 0x00500000b60c783b */ /* 0x000e6e0000004200 */
[C---:B--2---:R-:W-:Y:S08]  /*fd10*/  HMMA.16816.F32.BF16 R172, R4.reuse, R22, R60 ;  /* 0x0000001604ac723c */ /* 0x044ff0000004183c */
[C---:B------:R-:W-:Y:S01]  /*fd20*/  HMMA.16816.F32.BF16 R60, R4.reuse, R28, R48 ;  /* 0x0000001c043c723c */ /* 0x040fe20000041830 */
[----:B------:R2:W-:Y:S01]  /*fd30*/  MUFU.EX2 R28, R3 ;  /* 0x00000003001c7308 */ /* 0x0005e20000000800 */
[----:B------:R-:W-:Y:S05]  /*fd40*/  LDSM.16.MT88.4 R48, [R182+0x3800] ;  /* 0x00380000b630783b */ /* 0x000fea0000004200 */
[----:B------:R-:W-:Y:S01]  /*fd50*/  IMAD.MOV.U32 R29, RZ, RZ, R138 ;  /* 0x000000ffff1d7224 */ /* 0x000fe200078e008a */
[C---:B---3--:R-:W-:Y:S08]  /*fd60*/  HMMA.16816.F32.BF16 R68, R4.reuse, R24, R68 ;  /* 0x000000180444723c */ /* 0x048ff00000041844 */
[----:B------:R-:W-:Y:S01]  /*fd70*/  HMMA.16816.F32.BF16 R168, R4, R16, R164 ;  /* 0x0000001004a8723c */ /* 0x000fe200000418a4 */
[----:B--2---:R-:W-:-:S02]  /*fd80*/  FFMA.FTZ R3, R237, c[0x0][0x2d0], -R2 ;  /* 0x0000b400ed037a23 */ /* 0x004fc40000010802 */
[----:B------:R-:W-:Y:S02]  /*fd90*/  IMAD.MOV.U32 R237, RZ, RZ, R128 ;  /* 0x000000ffffed7224 */ /* 0x000fe400078e0080 */
[----:B------:R2:W3:Y:S03]  /*fda0*/  MUFU.EX2 R25, R3 ;  /* 0x0000000300197308 */ /* 0x0004e60000000800 */
[C---:B------:R-:W-:Y:S01]  /*fdb0*/  HMMA.16816.F32.BF16 R164, R4.reuse, R20, R92 ;  /* 0x0000001404a4723c */ /* 0x040fe2000004185c */
[----:B------:R-:W4:Y:S07]  /*fdc0*/  LDSM.16.MT88.4 R20, [R184+0x5000] ;  /* 0x00500000b814783b */ /* 0x000f2e0000004200 */
[----:B------:R-:W-:Y:S01]  /*fdd0*/  HMMA.16816.F32.BF16 R32, R4, R34, R204 ;  /* 0x000000220420723c */ /* 0x000fe200000418cc */
[--C-:B--2---:R-:W-:Y:S01]  /*fde0*/  FFMA.FTZ R3, R238, c[0x0][0x2d0], -R2.reuse ;  /* 0x0000b400ee037a23 */ /* 0x104fe20000010802 */
[----:B---3--:R-:W-:Y:S01]  /*fdf0*/  F2FP.BF16.PACK_AB R96, R25, R28 ;  /* 0x0000001c1960723e */ /* 0x008fe200000010ff */
[----:B------:R-:W-:-:S05]  /*fe00*/  FFMA.FTZ R2, R239, c[0x0][0x2d0], -R2 ;  /* 0x0000b400ef027a23 */ /* 0x000fca0000010802 */
[----:B------:R-:W-:Y:S01]  /*fe10*/  HMMA.16816.F32.BF16 R92, R4, R26, R52 ;  /* 0x0000001a045c723c */ /* 0x000fe20000041834 */
[----:B------:R-:W-:Y:S01]  /*fe20*/  IMAD.MOV.U32 R238, RZ, RZ, R131 ;  /* 0x000000ffffee7224 */ /* 0x000fe200078e0083 */
[----:B------:R2:W-:Y:S01]  /*fe30*/  MUFU.EX2 R24, R3 ;  /* 0x0000000300187308 */ /* 0x0005e20000000800 */
[----:B------:R-:W-:-:S04]  /*fe40*/  IMAD.MOV.U32 R239, RZ, RZ, R11 ;  /* 0x000000ffffef7224 */ /* 0x000fc800078e000b */
[----:B------:R-:W-:Y:S01]  /*fe50*/  IMAD.MOV.U32 R27, RZ, RZ, R129 ;  /* 0x000000ffff1b7224 */ /* 0x000fe200078e0081 */
[C---:B------:R-:W-:Y:S01]  /*fe60*/  HMMA.16816.F32.BF16 R204, R4.reuse, R18, R112 ;  /* 0x0000001204cc723c */ /* 0x040fe20000041870 */
[----:B------:R-:W-:Y:S01]  /*fe70*/  IMAD.MOV.U32 R26, RZ, RZ, R130 ;  /* 0x000000ffff1a7224 */ /* 0x000fe200078e0082 */
[----:B------:R-:W3:Y:S04]  /*fe80*/  LDSM.16.MT88.4 R16, [R185+0x5000] ;  /* 0x00500000b910783b */ /* 0x000ee80000004200 */
[----:B------:R-:W5:Y:S02]  /*fe90*/  LDSM.16.MT88.4 R112, [R181+0x1800] ;  /* 0x00180000b570783b */ /* 0x000f640000004200 */
[----:B-1----:R-:W-:Y:S01]  /*fea0*/  HMMA.16816.F32.BF16 R148, R4, R12, R44 ;  /* 0x0000000c0494723c */ /* 0x002fe2000004182c */
[----:B------:R1:W1:Y:S01]  /*feb0*/  MUFU.EX2 R13, R2 ;  /* 0x00000002000d7308 */ /* 0x0002620000000800 */
[----:B------:R-:W5:Y:S01]  /*fec0*/  LDSM.16.MT88.4 R128, [R185+0x1800] ;  /* 0x00180000b980783b */ /* 0x000f620000004200 */
[----:B--2---:R-:W-:-:S05]  /*fed0*/  IMAD.MOV.U32 R3, RZ, RZ, R120 ;  /* 0x000000ffff037224 */ /* 0x004fca00078e0078 */
[C---:B------:R-:W-:Y:S01]  /*fee0*/  HMMA.16816.F32.BF16 R144, R4.reuse, R14, R40 ;  /* 0x0000000e0490723c */ /* 0x040fe20000041828 */
[----:B------:R-:W-:Y:S06]  /*fef0*/  LDSM.16.MT88.4 R40, [R181+0x3800] ;  /* 0x00380000b528783b */ /* 0x000fec0000004200 */
[----:B------:R-:W-:Y:S01]  /*ff00*/  IMAD.MOV.U32 R15, RZ, RZ, R10 ;  /* 0x000000ffff0f7224 */ /* 0x000fe200078e000a */
[C---:B------:R-:W-:Y:S01]  /*ff10*/  HMMA.16816.F32.BF16 R160, R4.reuse, R30, R56 ;  /* 0x0000001e04a0723c */ /* 0x040fe20000041838 */
[----:B-1----:R-:W-:Y:S01]  /*ff20*/  FFMA.FTZ R2, R240, c[0x0][0x2d0], -R0 ;  /* 0x0000b400f0027a23 */ /* 0x002fe20000010800 */
[----:B------:R-:W-:Y:S01]  /*ff30*/  F2FP.BF16.PACK_AB R98, R13, R24 ;  /* 0x000000180d62723e */ /* 0x000fe200000010ff */
[----:B------:R-:W-:Y:S01]  /*ff40*/  IMAD.MOV.U32 R14, RZ, RZ, R9 ;  /* 0x000000ffff0e7224 */ /* 0x000fe200078e0009 */
[----:B------:R-:W-:Y:S01]  /*ff50*/  LDSM.16.MT88.4 R56, [R185+0x3800] ;  /* 0x00380000b938783b */ /* 0x000fe20000004200 */
[----:B------:R1:W-:Y:S02]  /*ff60*/  MUFU.EX2 R12, R2 ;  /* 0x00000002000c7308 */ /* 0x0003e40000000800 */
[----:B------:R-:W-:Y:S01]  /*ff70*/  IMAD.MOV.U32 R30, RZ, RZ, R123 ;  /* 0x000000ffff1e7224 */ /* 0x000fe200078e007b */
[----:B----4-:R-:W-:Y:S01]  /*ff80*/  HMMA.16816.F32.BF16 R156, R4, R20, R76 ;  /* 0x00000014049c723c */ /* 0x010fe2000004184c */
[----:B------:R-:W2:Y:S01]  /*ff90*/  LDSM.16.MT88.4 R120, [R182+0x1800] ;  /* 0x00180000b678783b */ /* 0x000ea20000004200 */
[----:B------:R-:W-:-:S03]  /*ffa0*/  IMAD.MOV.U32 R31, RZ, RZ, R139 ;  /* 0x000000ffff1f7224 */ /* 0x000fc600078e008b */
[----:B------:R-:W-:Y:S03]  /*ffb0*/  LDSM.16.MT88.4 R136, [R184+0x1800] ;  /* 0x00180000b888783b */ /* 0x000fe60000004200 */
[----:B------:R-:W-:Y:S01]  /*ffc0*/  HMMA.16816.F32.BF16 R20, R4, R22, R72 ;  /* 0x000000160414723c */ /* 0x000fe20000041848 */
[----:B------:R-:W4:Y:S01]  /*ffd0*/  LDSM.16.MT88.4 R72, [R181+0x5800] ;  /* 0x00580000b548783b */ /* 0x000f220000004200 */
[----:B-1----:R-:W-:-:S06]  /*ffe0*/  FFMA.FTZ R2, R241, c[0x0][0x2d0], -R0 ;  /* 0x0000b400f1027a23 */ /* 0x002fcc0000010800 */
[C---:B---3--:R-:W-:Y:S01]  /*fff0*/  HMMA.16816.F32.BF16 R152, R4.reuse, R16, R36 ;  /* 0x000000100498723c */ /* 0x048fe20000041824 */
[----:B------:R1:W3:Y:S07]  /*10000*/  MUFU.EX2 R11, R2 ;  /* 0x00000002000b7308 */ /* 0x0002ee0000000800 */
[----:B------:R-:W-:Y:S01]  /*10010*/  HMMA.16816.F32.BF16 R16, R4, R18, R64 ;  /* 0x000000120410723c */ /* 0x000fe20000041840 */
[----:B------:R-:W2:Y:S04]  /*10020*/  LDSM.16.MT88.4 R64, [R184+0x3800] ;  /* 0x00380000b840783b */ /* 0x000ea80000004200 */
[----:B------:R-:W-:Y:S01]  /*10030*/  LDSM.16.MT88.4 R4, [R184+0x5800] ;  /* 0x00580000b804783b */ /* 0x000fe20000004200 */
[--C-:B-1----:R-:W-:Y:S01]  /*10040*/  FFMA.FTZ R2, R242, c[0x0][0x2d0], -R0.reuse ;  /* 0x0000b400f2027a23 */ /* 0x102fe20000010800 */
[----:B---3--:R-:W-:Y:S01]  /*10050*/  F2FP.BF16.PACK_AB R97, R11, R12 ;  /* 0x0000000c0b61723e */ /* 0x008fe200000010ff */
[----:B------:R-:W-:-:S02]  /*10060*/  FFMA.FTZ R0, R243, c[0x0][0x2d0], -R0 ;  /* 0x0000b400f3007a23 */ /* 0x000fc40000010800 */
[----:B------:R1:W-:Y:S08]  /*10070*/  MUFU.EX2 R10, R2 ;  /* 0x00000002000a7308 */ /* 0x0003f00000000800 */
[----:B------:R3:W3:Y:S01]  /*10080*/  MUFU.EX2 R9, R0 ;  /* 0x0000000000097308 */ /* 0x0006e20000000800 */
[----:B-1----:R-:W-:-:S04]  /*10090*/  FADD.FTZ R2, R15, R14 ;  /* 0x0000000e0f027221 */ /* 0x002fc80000010000 */
[----:B------:R-:W-:Y:S02]  /*100a0*/  FADD.FTZ R2, R238, R2 ;  /* 0x00000002ee027221 */ /* 0x000fe40000010000 */
[----:B---3--:R-:W-:Y:S01]  /*100b0*/  FADD.FTZ R0, R3, R239 ;  /* 0x000000ef03007221 */ /* 0x008fe20000010000 */
[----:B------:R-:W-:Y:S01]  /*100c0*/  F2FP.BF16.PACK_AB R99, R9, R10 ;  /* 0x0000000a0963723e */ /* 0x000fe200000010ff */
[----:B------:R-:W-:Y:S02]  /*100d0*/  FADD.FTZ R2, R27, R2 ;  /* 0x000000021b027221 */ /* 0x000fe40000010000 */
[----:B------:R-:W-:Y:S02]  /*100e0*/  FADD.FTZ R0, R26, R0 ;  /* 0x000000001a007221 */ /* 0x000fe40000010000 */
[----:B------:R-:W-:Y:S02]  /*100f0*/  FADD.FTZ R2, R236, R2 ;  /* 0x00000002ec027221 */ /* 0x000fe40000010000 */
[----:B------:R-:W-:Y:S01]  /*10100*/  FADD.FTZ R0, R237, R0 ;  /* 0x00000000ed007221 */ /* 0x000fe20000010000 */
[----:B-----5:R-:W-:Y:S01]  /*10110*/  HMMA.16816.F32.BF16 R108, R96, R112, R216 ;  /* 0x00000070606c723c */ /* 0x020fe200000418d8 */
[----:B------:R-:W-:-:S02]  /*10120*/  FADD.FTZ R2, R30, R2 ;  /* 0x000000021e027221 */ /* 0x000fc40000010000 */
[----:B------:R-:W-:Y:S02]  /*10130*/  FADD.FTZ R0, R249, R0 ;  /* 0x00000000f9007221 */ /* 0x000fe40000010000 */
[----:B------:R-:W-:Y:S02]  /*10140*/  FADD.FTZ R2, R252, R2 ;  /* 0x00000002fc027221 */ /* 0x000fe40000010000 */
[----:B------:R-:W-:Y:S01]  /*10150*/  FADD.FTZ R0, R251, R0 ;  /* 0x00000000fb007221 */ /* 0x000fe20000010000 */
[----:B------:R-:W-:Y:S01]  /*10160*/  HMMA.16816.F32.BF16 R124, R96, R128, R124 ;  /* 0x00000080607c723c */ /* 0x000fe2000004187c */
[----:B------:R-:W-:Y:S02]  /*10170*/  FADD.FTZ R2, R31, R2 ;  /* 0x000000021f027221 */ /* 0x000fe40000010000 */
[----:B------:R-:W-:Y:S02]  /*10180*/  FADD.FTZ R0, R248, R0 ;  /* 0x00000000f8007221 */ /* 0x000fe40000010000 */
[----:B------:R-:W-:-:S02]  /*10190*/  FADD.FTZ R2, R234, R2 ;  /* 0x00000002ea027221 */ /* 0x000fc40000010000 */
[----:B------:R-:W-:Y:S01]  /*101a0*/  FADD.FTZ R0, R250, R0 ;  /* 0x00000000fa007221 */ /* 0x000fe20000010000 */
[C---:B------:R-:W-:Y:S01]  /*101b0*/  HMMA.16816.F32.BF16 R112, R96.reuse, R114, R80 ;  /* 0x000000726070723c */ /* 0x040fe20000041850 */
[----:B------:R-:W1:Y:S01]  /*101c0*/  LDSM.16.MT88.4 R80, [R182+0x5800] ;  /* 0x00580000b650783b */ /* 0x000e620000004200 */
[----:B------:R-:W-:Y:S02]  /*101d0*/  FADD.FTZ R2, R222, R2 ;  /* 0x00000002de027221 */ /* 0x000fe40000010000 */
[----:B------:R-:W-:Y:S02]  /*101e0*/  FADD.FTZ R0, R215, R0 ;  /* 0x00000000d7007221 */ /* 0x000fe40000010000 */
[----:B------:R-:W-:Y:S02]  /*101f0*/  FADD.FTZ R2, R221, R2 ;  /* 0x00000002dd027221 */ /* 0x000fe40000010000 */
[----:B------:R-:W-:Y:S01]  /*10200*/  HMMA.16816.F32.BF16 R128, R96, R130, R88 ;  /* 0x000000826080723c */ /* 0x000fe20000041858 */
[----:B------:R-:W3:Y:S01]  /*10210*/  LDSM.16.MT88.4 R88, [R185+0x5800] ;  /* 0x00580000b958783b */ /* 0x000ee20000004200 */
[----:B------:R-:W-:-:S02]  /*10220*/  FADD.FTZ R0, R212, R0 ;  /* 0x00000000d4007221 */ /* 0x000fc40000010000 */
[----:B------:R-:W-:Y:S02]  /*10230*/  FADD.FTZ R2, R220, R2 ;  /* 0x00000002dc027221 */ /* 0x000fe40000010000 */
[----:B------:R-:W-:Y:S02]  /*10240*/  FADD.FTZ R0, R104, R0 ;  /* 0x0000000068007221 */ /* 0x000fe40000010000 */
[----:B------:R-:W-:Y:S01]  /*10250*/  FADD.FTZ R3, R28, R2 ;  /* 0x000000021c037221 */ /* 0x000fe20000010000 */
[C---:B--2---:R-:W-:Y:S01]  /*10260*/  HMMA.16816.F32.BF16 R116, R96.reuse, R120, R116 ;  /* 0x000000786074723c */ /* 0x044fe20000041874 */
[----:B------:R-:W-:Y:S02]  /*10270*/  FADD.FTZ R0, R103, R0 ;  /* 0x0000000067007221 */ /* 0x000fe40000010000 */
[----:B------:R-:W-:Y:S02]  /*10280*/  FADD.FTZ R3, R25, R3 ;  /* 0x0000000319037221 */ /* 0x000fe40000010000 */
[----:B------:R-:W-:Y:S01]  /*10290*/  FADD.FTZ R2, R12, R0 ;  /* 0x000000000c027221 */ /* 0x000fe20000010000 */
[----:B------:R-:W-:Y:S01]  /*102a0*/  IADD3 R0, R29, -0x2, RZ ;  /* 0xfffffffe1d007810 */ /* 0x000fe20007ffe0ff */
[----:B------:R-:W-:Y:S01]  /*102b0*/  FADD.FTZ R3, R24, R3 ;  /* 0x0000000318037221 */ /* 0x000fe20000010000 */
[----:B------:R-:W-:Y:S01]  /*102c0*/  HMMA.16816.F32.BF16 R120, R96, R122, R84 ;  /* 0x0000007a6078723c */ /* 0x000fe20000041854 */
[----:B------:R-:W-:Y:S01]  /*102d0*/  FADD.FTZ R2, R11, R2 ;  /* 0x000000020b027221 */ /* 0x000fe20000010000 */
[----:B------:R-:W-:Y:S01]  /*102e0*/  ISETP.GE.AND P0, PT, R0, R246, PT ;  /* 0x000000f60000720c */ /* 0x000fe20003f06270 */
[----:B------:R-:W-:-:S02]  /*102f0*/  FADD.FTZ R221, R13, R3 ;  /* 0x000000030ddd7221 */ /* 0x000fc40000010000 */
[----:B------:R-:W-:-:S03]  /*10300*/  FADD.FTZ R2, R10, R2 ;  /* 0x000000020a027221 */ /* 0x000fc60000010000 */
[----:B----4-:R-:W-:Y:S01]  /*10310*/  HMMA.16816.F32.BF16 R68, R96, R72, R68 ;  /* 0x000000486044723c */ /* 0x010fe20000041844 */
[----:B------:R-:W-:-:S07]  /*10320*/  FADD.FTZ R222, R9, R2 ;  /* 0x0000000209de7221 */ /* 0x000fce0000010000 */
[C---:B------:R-:W-:Y:S08]  /*10330*/  HMMA.16816.F32.BF16 R132, R96.reuse, R136, R132 ;  /* 0x000000886084723c */ /* 0x040ff00000041884 */
[C---:B------:R-:W-:Y:S08]  /*10340*/  HMMA.16816.F32.BF16 R36, R96.reuse, R40, R168 ;  /* 0x000000286024723c */ /* 0x040ff000000418a8 */
[C---:B------:R-:W-:Y:S08]  /*10350*/  HMMA.16816.F32.BF16 R44, R96.reuse, R48, R208 ;  /* 0x00000030602c723c */ /* 0x040ff000000418d0 */
[C---:B------:R-:W-:Y:S08]  /*10360*/  HMMA.16816.F32.BF16 R52, R96.reuse, R56, R164 ;  /* 0x000000386034723c */ /* 0x040ff000000418a4 */
[C---:B------:R-:W-:Y:S08]  /*10370*/  HMMA.16816.F32.BF16 R60, R96.reuse, R64, R60 ;  /* 0x00000040603c723c */ /* 0x040ff0000004183c */
[C---:B------:R-:W-:Y:S08]  /*10380*/  HMMA.16816.F32.BF16 R72, R96.reuse, R74, R92 ;  /* 0x0000004a6048723c */ /* 0x040ff0000004185c */
[C---:B-1----:R-:W-:Y:S08]  /*10390*/  HMMA.16816.F32.BF16 R76, R96.reuse, R80, R148 ;  /* 0x00000050604c723c */ /* 0x042ff00000041894 */
[C---:B---3--:R-:W-:Y:S08]  /*103a0*/  HMMA.16816.F32.BF16 R84, R96.reuse, R88, R152 ;  /* 0x000000586054723c */ /* 0x048ff00000041898 */
        /* <DEDUP_REMOVED lines=14> */
.L_x_240:
        /* <DEDUP_REMOVED lines=9> */
[----:B------:R-:W-:Y:S01]  /*10520*/  IADD3.X R23, RZ, R228, RZ, P0, !PT ;  /* 0x000000e4ff177210 */ /* 0x000fe200007fe4ff */
[----:B------:R-:W-:Y:S01]  /*10530*/  IMAD R0, R204, c[0x0][0x20c], R0 ;  /* 0x00008300cc007a24 */ /* 0x000fe200078e0200 */
[C---:B------:R-:W-:Y:S02]  /*10540*/  IADD3 R3, P6, R2.reuse, R226, RZ ;  /* 0x000000e202037210 */ /* 0x040fe40007fde0ff */
[----:B------:R-:W-:Y:S02]  /*10550*/  IADD3 R12, P4, R2, R21, RZ ;  /* 0x00000015020c7210 */ /* 0x000fe40007f9e0ff */
[----:B------:R-:W-:Y:S02]  /*10560*/  IADD3 R0, R5, R0, RZ ;  /* 0x0000000005007210 */ /* 0x000fe40007ffe0ff */
[----:B------:R-:W-:Y:S02]  /*10570*/  LEA R172, P5, R3, c[0x0][0x1f8], 0x1 ;  /* 0x00007e0003ac7a11 */ /* 0x000fe400078a08ff */
[----:B------:R-:W-:Y:S02]  /*10580*/  SHF.L.U64.HI R0, R4, 0x6, R0 ;  /* 0x0000000604007819 */ /* 0x000fe40000010200 */
[----:B------:R-:W-:Y:S02]  /*10590*/  LEA R176, P3, R12, c[0x0][0x1f8], 0x1 ;  /* 0x00007e000cb07a11 */ /* 0x000fe400078608ff */
[-C--:B------:R-:W-:Y:S01]  /*105a0*/  IADD3.X R15, R0, R228.reuse, RZ, P6, !PT ;  /* 0x000000e4000f7210 */ /* 0x080fe200037fe4ff */
[----:B------:R-:W-:Y:S01]  /*105b0*/  LDSM.16.M88.4 R32, [R187] ;  /* 0x00000000bb20783b */ /* 0x000fe20000000200 */
[----:B------:R-:W-:Y:S02]  /*105c0*/  ISETP.GE.AND P6, PT, R231, c[0x0][0x1d4], PT ;  /* 0x00007500e7007a0c */ /* 0x000fe40003fc6270 */
[----:B------:R-:W-:Y:S02]  /*105d0*/  LEA.HI.X R173, R3, c[0x0][0x1fc], R15, 0x1, P5 ;  /* 0x00007f0003ad7a11 */ /* 0x000fe400028f0c0f */
[----:B------:R-:W-:Y:S02]  /*105e0*/  ISETP.GE.AND P5, PT, R232, c[0x0][0x1d4], PT ;  /* 0x00007500e8007a0c */ /* 0x000fe40003fa6270 */
[----:B------:R-:W-:Y:S01]  /*105f0*/  IADD3.X R28, R0, R23, RZ, P4, !PT ;  /* 0x00000017001c7210 */ /* 0x000fe200027fe4ff */
[----:B------:R-:W1:Y:S01]  /*10600*/  LDSM.16.M88.4 R8, [R180] ;  /* 0x00000000b408783b */ /* 0x000e620000000200 */
[----:B------:R-:W-:Y:S02]  /*10610*/  ISETP.GE.AND P4, PT, R230, c[0x0][0x1d4], PT ;  /* 0x00007500e6007a0c */ /* 0x000fe40003f86270 */
[----:B------:R-:W-:Y:S02]  /*10620*/  LEA.HI.X R177, R12, c[0x0][0x1fc], R28, 0x1, P3 ;  /* 0x00007f000cb17a11 */ /* 0x000fe400018f0c1c */
[----:B------:R-:W-:Y:S02]  /*10630*/  MOV R29, c[0x0][0x208] ;  /* 0x00008200001d7a02 */ /* 0x000fe40000000f00 */
[----:B------:R-:W-:Y:S01]  /*10640*/  IADD3.X R22, RZ, R228, RZ, P1, !PT ;  /* 0x000000e4ff167210 */ /* 0x000fe20000ffe4ff */
[----:B------:R-:W2:Y:S01]  /*10650*/  LDSM.16.M88.4 R16, [R180+0x800] ;  /* 0x00080000b410783b */ /* 0x000ea20000000200 */
[----:B------:R-:W-:Y:S02]  /*10660*/  IADD3 R13, P2, R2, R20, RZ ;  /* 0x00000014020d7210 */ /* 0x000fe40007f5e0ff */
[----:B------:R-:W-:Y:S02]  /*10670*/  LEA R2, P0, R29, R2, 0x5 ;  /* 0x000000021d027211 */ /* 0x000fe400078028ff */
[C---:B------:R-:W-:Y:S02]  /*10680*/  LEA R174, P1, R13.reuse, c[0x0][0x1f8], 0x1 ;  /* 0x00007e000dae7a11 */ /* 0x040fe400078208ff */
[----:B------:R-:W-:Y:S01]  /*10690*/  IADD3.X R14, R0, R22, RZ, P2, !PT ;  /* 0x00000016000e7210 */ /* 0x000fe200017fe4ff */
[----:B------:R-:W3:Y:S01]  /*106a0*/  LDSM.16.M88.4 R24, [R180+0x1000] ;  /* 0x00100000b418783b */ /* 0x000ee20000000200 */
[----:B------:R-:W-:Y:S02]  /*106b0*/  MOV R30, c[0x0][0x20c] ;  /* 0x00008300001e7a02 */ /* 0x000fe40000000f00 */
[----:B------:R-:W-:Y:S02]  /*106c0*/  LEA.HI.X R175, R13, c[0x0][0x1fc], R14, 0x1, P1 ;  /* 0x00007f000daf7a11 */ /* 0x000fe400008f0c0e */
[----:B------:R-:W-:Y:S02]  /*106d0*/  LEA.HI.X R0, R29, R0, R30, 0x5, P0 ;  /* 0x000000001d007211 */ /* 0x000fe400000f2c1e */
[C---:B------:R-:W-:Y:S01]  /*106e0*/  IADD3 R30, P1, R2.reuse, R21, RZ ;  /* 0x00000015021e7210 */ /* 0x040fe20007f3e0ff */
[----:B------:R-:W4:Y:S01]  /*106f0*/  LDSM.16.M88.4 R144, [R180+0x1800] ;  /* 0x00180000b490783b */ /* 0x000f220000000200 */
[C---:B------:R-:W-:Y:S02]  /*10700*/  IADD3 R3, P0, R2.reuse, R20, RZ ;  /* 0x0000001402037210 */ /* 0x040fe40007f1e0ff */
[----:B------:R-:W-:Y:S02]  /*10710*/  IADD3 R2, P2, R2, R226, RZ ;  /* 0x000000e202027210 */ /* 0x000fe40007f5e0ff */
[----:B------:R-:W-:Y:S02]  /*10720*/  IADD3.X R102, R0, R23, RZ, P1, !PT ;  /* 0x0000001700667210 */ /* 0x000fe40000ffe4ff */
[----:B------:R-:W-:Y:S01]  /*10730*/  LEA R28, P3, R2, c[0x0][0x1f8], 0x1 ;  /* 0x00007e00021c7a11 */ /* 0x000fe200078608ff */
[----:B------:R-:W-:Y:S01]  /*10740*/  LDSM.16.M88.4 R148, [R188] ;  /* 0x00000000bc94783b */ /* 0x000fe20000000200 */
[----:B------:R-:W-:Y:S02]  /*10750*/  LEA R170, P1, R30, c[0x0][0x1f8], 0x1 ;  /* 0x00007e001eaa7a11 */ /* 0x000fe400078208ff */
[----:B------:R-:W-:Y:S02]  /*10760*/  IADD3.X R31, R0, R22, RZ, P0, !PT ;  /* 0x00000016001f7210 */ /* 0x000fe400007fe4ff */
[C---:B------:R-:W-:Y:S02]  /*10770*/  LEA R168, P0, R3.reuse, c[0x0][0x1f8], 0x1 ;  /* 0x00007e0003a87a11 */ /* 0x040fe400078008ff */
[----:B------:R-:W-:Y:S01]  /*10780*/  LEA.HI.X R171, R30, c[0x0][0x1fc], R102, 0x1, P1 ;  /* 0x00007f001eab7a11 */ /* 0x000fe200008f0c66 */
[C---:B-1----:R-:W-:Y:S01]  /*10790*/  HMMA.16816.F32.BF16 R4, R32.reuse, R8, RZ ;  /* 0x000000082004723c */ /* 0x042fe200000418ff */
[----:B------:R-:W1:Y:S02]  /*107a0*/  LDSM.16.M88.4 R152, [R191] ;  /* 0x00000000bf98783b */ /* 0x000e640000000200 */
[----:B------:R-:W-:Y:S02]  /*107b0*/  LEA.HI.X R169, R3, c[0x0][0x1fc], R31, 0x1, P0 ;  /* 0x00007f0003a97a11 */ /* 0x000fe400000f0c1f */
[----:B------:R-:W-:Y:S02]  /*107c0*/  ISETP.GT.AND P0, PT, R204, R246, PT ;  /* 0x000000f6cc00720c */ /* 0x000fe40003f04270 */
[----:B------:R-:W-:Y:S01]  /*107d0*/  IADD3.X R0, R0, R228, RZ, P2, !PT ;  /* 0x000000e400007210 */ /* 0x000fe200017fe4ff */
[C---:B------:R-:W-:Y:S01]  /*107e0*/  HMMA.16816.F32.BF16 R8, R32.reuse, R10, RZ ;  /* 0x0000000a2008723c */ /* 0x040fe200000418ff */
[----:B------:R-:W5:Y:S03]  /*107f0*/  LDSM.16.M88.4 R156, [R202] ;  /* 0x00000000ca9c783b */ /* 0x000f660000000200 */
[----:B------:R-:W-:Y:S02]  /*10800*/  LEA.HI.X R29, R2, c[0x0][0x1fc], R0, 0x1, P3 ;  /* 0x00007f00021d7a11 */ /* 0x000fe400018f0c00 */
[----:B------:R-:W-:Y:S02]  /*10810*/  IADD3 R204, R204, -0x1, RZ ;  /* 0xffffffffcccc7810 */ /* 0x000fe40007ffe0ff */
[C---:B--2---:R-:W-:Y:S01]  /*10820*/  HMMA.16816.F32.BF16 R12, R32.reuse, R16, RZ ;  /* 0x00000010200c723c */ /* 0x044fe200000418ff */
[----:B------:R-:W2:Y:S07]  /*10830*/  LDSM.16.M88.4 R160, [R201] ;  /* 0x00000000c9a0783b */ /* 0x000eae0000000200 */
[C---:B------:R-:W-:Y:S01]  /*10840*/  HMMA.16816.F32.BF16 R16, R32.reuse, R18, RZ ;  /* 0x000000122010723c */ /* 0x040fe200000418ff */
[----:B------:R-:W1:Y:S07]  /*10850*/  LDSM.16.M88.4 R164, [R200] ;  /* 0x00000000c8a4783b */ /* 0x000e6e0000000200 */
[C---:B---3--:R-:W-:Y:S01]  /*10860*/  HMMA.16816.F32.BF16 R20, R32.reuse, R24, RZ ;  /* 0x000000182014723c */ /* 0x048fe200000418ff */
[----:B------:R-:W-:Y:S01]  /*10870*/  @!PT LDS RZ, [RZ] ;  /* 0x00000000fffff984 */ /* 0x000fe20000000800 */
[----:B------:R-:W-:Y:S01]  /*10880*/  @!PT LDS RZ, [RZ] ;  /* 0x00000000fffff984 */ /* 0x000fe20000000800 */
[----:B------:R-:W-:Y:S01]  /*10890*/  @!PT LDS RZ, [RZ] ;  /* 0x00000000fffff984 */ /* 0x000fe20000000800 */
[----:B------:R3:W-:Y:S07]  /*108a0*/  LDGSTS.E.BYPASS.LTC128B.128 [R203+0x100], [R172.64], !P5 ;  /* 0x00100000accb7fae */ /* 0x0007ee000e901d46 */
[C---:B------:R-:W-:Y:S01]  /*108b0*/  HMMA.16816.F32.BF16 R24, R32.reuse, R26, RZ ;  /* 0x0000001a2018723c */ /* 0x040fe200000418ff */
[----:B------:R1:W-:Y:S08]  /*108c0*/  LDGSTS.E.BYPASS.LTC128B.128 [R203+0x2100], [R176.64], !P6 ;  /* 0x02100000b0cb7fae */ /* 0x0003f0000f101d46 */
[----:B------:R3:W-:Y:S08]  /*108d0*/  LDGSTS.E.BYPASS.LTC128B.128 [R203+0x4100], [R174.64], !P4 ;  /* 0x04100000aecb7fae */ /* 0x0007f0000e101d46 */
[----:B------:R4:W-:Y:S08]  /*108e0*/  LDGSTS.E.BYPASS.LTC128B.128 [R203+0x1100], [R28.64], !P5 ;  /* 0x011000001ccb7fae */ /* 0x0009f0000e901d46 */
[----:B------:R1:W-:Y:S08]  /*108f0*/  LDGSTS.E.BYPASS.LTC128B.128 [R203+0x3100], [R170.64], !P6 ;  /* 0x03100000aacb7fae */ /* 0x0003f0000f101d46 */
[----:B------:R1:W-:Y:S08]  /*10900*/  LDGSTS.E.BYPASS.LTC128B.128 [R203+0x5100], [R168.64], !P4 ;  /* 0x05100000a8cb7fae */ /* 0x0003f0000e101d46 */
[----:B---3--:R-:W-:Y:S01]  /*10910*/  LDSM.16.M88.4 R172, [R186] ;  /* 0x00000000baac783b */ /* 0x008fe20000000200 */
[C---:B----4-:R-:W-:Y:S07]  /*10920*/  HMMA.16816.F32.BF16 R28, R32.reuse, R144, RZ ;  /* 0x00000090201c723c */ /* 0x050fee00000418ff */
[----:B------:R-:W0:Y:S01]  /*10930*/  LDGDEPBAR ;  /* 0x00000000000079af */ /* 0x000e220000000000 */
[----:B------:R-:W-:Y:S07]  /*10940*/  HMMA.16816.F32.BF16 R32, R32, R146, RZ ;  /* 0x000000922020723c */ /* 0x000fee00000418ff */
[----:B------:R-:W-:Y:S01]  /*10950*/  LDSM.16.M88.4 R144, [R186+0x800] ;  /* 0x00080000ba90783b */ /* 0x000fe20000000200 */
[C---:B-1----:R-:W-:Y:S07]  /*10960*/  HMMA.16816.F32.BF16 R4, R148.reuse, R152, R4 ;  /* 0x000000989404723c */ /* 0x042fee0000041804 */
[----:B------:R-:W1:Y:S01]  /*10970*/  LDSM.16.M88.4 R168, [R190] ;  /* 0x00000000bea8783b */ /* 0x000e620000000200 */
[C---:B------:R-:W-:Y:S07]  /*10980*/  HMMA.16816.F32.BF16 R8, R148.reuse, R154, R8 ;  /* 0x0000009a9408723c */ /* 0x040fee0000041808 */
[----:B------:R-:W3:Y:S01]  /*10990*/  LDSM.16.M88.4 R152, [R186+0x1000] ;  /* 0x00100000ba98783b */ /* 0x000ee20000000200 */
[C---:B-----5:R-:W-:Y:S07]  /*109a0*/  HMMA.16816.F32.BF16 R12, R148.reuse, R156, R12 ;  /* 0x0000009c940c723c */ /* 0x060fee000004180c */
[----:B------:R-:W-:Y:S01]  /*109b0*/  LDSM.16.M88.4 R176, [R183+0x1800] ;  /* 0x00180000b7b0783b */ /* 0x000fe20000000200 */
[C---:B------:R-:W-:Y:S07]  /*109c0*/  HMMA.16816.F32.BF16 R16, R148.reuse, R158, R16 ;  /* 0x0000009e9410723c */ /* 0x040fee0000041810 */
[----:B------:R-:W4:Y:S01]  /*109d0*/  LDSM.16.M88.4 R156, [R186+0x1800] ;  /* 0x00180000ba9c783b */ /* 0x000f220000000200 */
[C---:B--2---:R-:W-:Y:S08]  /*109e0*/  HMMA.16816.F32.BF16 R20, R148.reuse, R160, R20 ;  /* 0x000000a09414723c */ /* 0x044ff00000041814 */
[C---:B------:R-:W-:Y:S01]  /*109f0*/  HMMA.16816.F32.BF16 R24, R148.reuse, R162, R24 ;  /* 0x000000a29418723c */ /* 0x040fe20000041818 */
[----:B------:R-:W-:Y:S07]  /*10a00*/  LDSM.16.M88.4 R160, [R183] ;  /* 0x00000000b7a0783b */ /* 0x000fee0000000200 */
[C---:B------:R-:W-:Y:S08]  /*10a10*/  HMMA.16816.F32.BF16 R28, R148.reuse, R164, R28 ;  /* 0x000000a4941c723c */ /* 0x040ff0000004181c */
[----:B------:R-:W-:Y:S01]  /*10a20*/  HMMA.16816.F32.BF16 R32, R148, R166, R32 ;  /* 0x000000a69420723c */ /* 0x000fe20000041820 */
[----:B------:R-:W2:Y:S07]  /*10a30*/  LDSM.16.M88.4 R148, [R189] ;  /* 0x00000000bd94783b */ /* 0x000eae0000000200 */
[C---:B-1----:R-:W-:Y:S01]  /*10a40*/  HMMA.16816.F32.BF16 R4, R168.reuse, R172, R4 ;  /* 0x000000aca804723c */ /* 0x042fe20000041804 */
[----:B------:R-:W1:Y:S07]  /*10a50*/  LDSM.16.M88.4 R164, [R183+0x800] ;  /* 0x00080000b7a4783b */ /* 0x000e6e0000000200 */
[C---:B------:R-:W-:Y:S01]  /*10a60*/  HMMA.16816.F32.BF16 R8, R168.reuse, R174, R8 ;  /* 0x000000aea808723c */ /* 0x040fe20000041808 */
[----:B------:R-:W5:Y:S07]  /*10a70*/  LDSM.16.M88.4 R172, [R183+0x1000] ;  /* 0x00100000b7ac783b */ /* 0x000f6e0000000200 */
[C---:B------:R-:W-:Y:S08]  /*10a80*/  HMMA.16816.F32.BF16 R12, R168.reuse, R144, R12 ;  /* 0x00000090a80c723c */ /* 0x040ff0000004180c */
[C---:B------:R-:W-:Y:S01]  /*10a90*/  HMMA.16816.F32.BF16 R16, R168.reuse, R146, R16 ;  /* 0x00000092a810723c */ /* 0x040fe20000041810 */
[----:B------:R-:W-:Y:S07]  /*10aa0*/  LDSM.16.M88.4 R144, [R187+0x4000] ;  /* 0x00400000bb90783b */ /* 0x000fee0000000200 */
[C---:B---3--:R-:W-:Y:S08]  /*10ab0*/  HMMA.16816.F32.BF16 R20, R168.reuse, R152, R20 ;  /* 0x00000098a814723c */ /* 0x048ff00000041814 */
[C---:B------:R-:W-:Y:S01]  /*10ac0*/  HMMA.16816.F32.BF16 R24, R168.reuse, R154, R24 ;  /* 0x0000009aa818723c */ /* 0x040fe20000041818 */
[----:B------:R-:W3:Y:S07]  /*10ad0*/  LDSM.16.M88.4 R152, [R180+0x2000] ;  /* 0x00200000b498783b */ /* 0x000eee0000000200 */
[C---:B----4-:R-:W-:Y:S08]  /*10ae0*/  HMMA.16816.F32.BF16 R28, R168.reuse, R156, R28 ;  /* 0x0000009ca81c723c */ /* 0x050ff0000004181c */
[----:B------:R-:W-:Y:S01]  /*10af0*/  HMMA.16816.F32.BF16 R32, R168, R158, R32 ;  /* 0x0000009ea820723c */ /* 0x000fe20000041820 */
[----:B------:R-:W4:Y:S07]  /*10b00*/  LDSM.16.M88.4 R156, [R180+0x2800] ;  /* 0x00280000b49c783b */ /* 0x000f2e0000000200 */
[C---:B--2---:R-:W-:Y:S01]  /*10b10*/  HMMA.16816.F32.BF16 R4, R148.reuse, R160, R4 ;  /* 0x000000a09404723c */ /* 0x044fe20000041804 */
[----:B------:R-:W-:Y:S07]  /*10b20*/  LDSM.16.M88.4 R168, [R188+0x4000] ;  /* 0x00400000bca8783b */ /* 0x000fee0000000200 */
[C---:B------:R-:W-:Y:S01]  /*10b30*/  HMMA.16816.F32.BF16 R8, R148.reuse, R162, R8 ;  /* 0x000000a29408723c */ /* 0x040fe20000041808 */
[----:B------:R-:W2:Y:S07]  /*10b40*/  LDSM.16.M88.4 R160, [R180+0x3000] ;  /* 0x00300000b4a0783b */ /* 0x000eae0000000200 */
        /* <DEDUP_REMOVED lines=8> */
[----:B------:R-:W1:Y:S07]  /*10bd0*/  LDSM.16.M88.4 R148, [R198] ;  /* 0x00000000c694783b */ /* 0x000e6e0000000200 */
[C---:B---3--:R-:W-:Y:S01]  /*10be0*/  HMMA.16816.F32.BF16 R4, R144.reuse, R152, R4 ;  /* 0x000000989004723c */ /* 0x048fe20000041804 */
[----:B------:R-:W-:Y:S07]  /*10bf0*/  LDSM.16.M88.4 R176, [R196] ;  /* 0x00000000c4b0783b */ /* 0x000fee0000000200 */
[C---:B------:R-:W-:Y:S01]  /*10c00*/  HMMA.16816.F32.BF16 R8, R144.reuse, R154, R8 ;  /* 0x0000009a9008723c */ /* 0x040fe20000041808 */
[----:B------:R-:W3:Y:S07]  /*10c10*/  LDSM.16.M88.4 R152, [R197] ;  /* 0x00000000c598783b */ /* 0x000eee0000000200 */
[C---:B----4-:R-:W-:Y:S08]  /*10c20*/  HMMA.16816.F32.BF16 R12, R144.reuse, R156, R12 ;  /* 0x0000009c900c723c */ /* 0x050ff0000004180c */
[C---:B------:R-:W-:Y:S01]  /*10c30*/  HMMA.16816.F32.BF16 R16, R144.reuse, R158, R16 ;  /* 0x0000009e9010723c */ /* 0x040fe20000041810 */
[----:B------:R-:W-:Y:S07]  /*10c40*/  LDSM.16.M88.4 R156, [R186+0x2000] ;  /* 0x00200000ba9c783b */ /* 0x000fee0000000200 */
[C---:B--2---:R-:W-:Y:S08]  /*10c50*/  HMMA.16816.F32.BF16 R20, R144.reuse, R160, R20 ;  /* 0x000000a09014723c */ /* 0x044ff00000041814 */
[C---:B------:R-:W-:Y:S01]  /*10c60*/  HMMA.16816.F32.BF16 R24, R144.reuse, R162, R24 ;  /* 0x000000a29018723c */ /* 0x040fe20000041818 */
[----:B------:R-:W-:Y:S07]  /*10c70*/  LDSM.16.M88.4 R160, [R186+0x2800] ;  /* 0x00280000baa0783b */ /* 0x000fee0000000200 */
[C---:B-1----:R-:W-:Y:S08]  /*10c80*/  HMMA.16816.F32.BF16 R28, R144.reuse, R164, R28 ;  /* 0x000000a4901c723c */ /* 0x042ff0000004181c */
[----:B------:R-:W-:Y:S01]  /*10c90*/  HMMA.16816.F32.BF16 R32, R144, R166, R32 ;  /* 0x000000a69020723c */ /* 0x000fe20000041820 */
[----:B------:R-:W1:Y:S07]  /*10ca0*/  LDSM.16.M88.4 R144, [R190+0x4000] ;  /* 0x00400000be90783b */ /* 0x000e6e0000000200 */
[C---:B-----5:R-:W-:Y:S01]  /*10cb0*/  HMMA.16816.F32.BF16 R4, R168.reuse, R172, R4 ;  /* 0x000000aca804723c */ /* 0x060fe20000041804 */
[----:B------:R-:W2:Y:S07]  /*10cc0*/  LDSM.16.M88.4 R164, [R186+0x3000] ;  /* 0x00300000baa4783b */ /* 0x000eae0000000200 */
[C---:B------:R-:W-:Y:S01]  /*10cd0*/  HMMA.16816.F32.BF16 R8, R168.reuse, R174, R8 ;  /* 0x000000aea808723c */ /* 0x040fe20000041808 */
[----:B------:R-:W4:Y:S07]  /*10ce0*/  LDSM.16.M88.4 R172, [R186+0x3800] ;  /* 0x00380000baac783b */ /* 0x000f2e0000000200 */
[C---:B------:R-:W-:Y:S08]  /*10cf0*/  HMMA.16816.F32.BF16 R12, R168.reuse, R148, R12 ;  /* 0x00000094a80c723c */ /* 0x040ff0000004180c */
[C---:B------:R-:W-:Y:S01]  /*10d00*/  HMMA.16816.F32.BF16 R16, R168.reuse, R150, R16 ;  /* 0x00000096a810723c */ /* 0x040fe20000041810 */
[----:B------:R-:W-:Y:S07]  /*10d10*/  LDSM.16.M88.4 R148, [R189+0x4000] ;  /* 0x00400000bd94783b */ /* 0x000fee0000000200 */
[C---:B---3--:R-:W-:Y:S08]  /*10d20*/  HMMA.16816.F32.BF16 R20, R168.reuse, R152, R20 ;  /* 0x00000098a814723c */ /* 0x048ff00000041814 */
[C---:B------:R-:W-:Y:S01]  /*10d30*/  HMMA.16816.F32.BF16 R24, R168.reuse, R154, R24 ;  /* 0x0000009aa818723c */ /* 0x040fe20000041818 */
[----:B------:R-:W3:Y:S07]  /*10d40*/  LDSM.16.M88.4 R152, [R183+0x2000] ;  /* 0x00200000b798783b */ /* 0x000eee0000000200 */
[C---:B------:R-:W-:Y:S08]  /*10d50*/  HMMA.16816.F32.BF16 R28, R168.reuse, R176, R28 ;  /* 0x000000b0a81c723c */ /* 0x040ff0000004181c */
[----:B------:R-:W-:Y:S01]  /*10d60*/  HMMA.16816.F32.BF16 R32, R168, R178, R32 ;  /* 0x000000b2a820723c */ /* 0x000fe20000041820 */
[----:B------:R-:W5:Y:S07]  /*10d70*/  LDSM.16.M88.4 R168, [R183+0x2800] ;  /* 0x00280000b7a8783b */ /* 0x000f6e0000000200 */
[C---:B-1----:R-:W-:Y:S01]  /*10d80*/  HMMA.16816.F32.BF16 R4, R144.reuse, R156, R4 ;  /* 0x0000009c9004723c */ /* 0x042fe20000041804 */
[----:B------:R-:W-:Y:S07]  /*10d90*/  LDSM.16.M88.4 R176, [R180+0x4000] ;  /* 0x00400000b4b0783b */ /* 0x000fee0000000200 */
[C---:B------:R-:W-:Y:S01]  /*10da0*/  HMMA.16816.F32.BF16 R8, R144.reuse, R158, R8 ;  /* 0x0000009e9008723c */ /* 0x040fe20000041808 */
[----:B------:R-:W1:Y:S07]  /*10db0*/  LDSM.16.M88.4 R156, [R183+0x3000] ;  /* 0x00300000b79c783b */ /* 0x000e6e0000000200 */
[C---:B------:R-:W-:Y:S08]  /*10dc0*/  HMMA.16816.F32.BF16 R12, R144.reuse, R160, R12 ;  /* 0x000000a0900c723c */ /* 0x040ff0000004180c */
[C---:B------:R-:W-:Y:S01]  /*10dd0*/  HMMA.16816.F32.BF16 R16, R144.reuse, R162, R16 ;  /* 0x000000a29010723c */ /* 0x040fe20000041810 */
[----:B------:R-:W1:Y:S07]  /*10de0*/  LDSM.16.M88.4 R160, [R183+0x3800] ;  /* 0x00380000b7a0783b */ /* 0x000e6e0000000200 */
[C---:B--2---:R-:W-:Y:S08]  /*10df0*/  HMMA.16816.F32.BF16 R20, R144.reuse, R164, R20 ;  /* 0x000000a49014723c */ /* 0x044ff00000041814 */
[C---:B------:R-:W-:Y:S01]  /*10e00*/  HMMA.16816.F32.BF16 R24, R144.reuse, R166, R24 ;  /* 0x000000a69018723c */ /* 0x040fe20000041818 */
[----:B------:R-:W2:Y:S07]  /*10e10*/  LDSM.16.M88.4 R164, [R187+0x8000] ;  /* 0x00800000bba4783b */ /* 0x000eae0000000200 */
[C---:B----4-:R-:W-:Y:S08]  /*10e20*/  HMMA.16816.F32.BF16 R28, R144.reuse, R172, R28 ;  /* 0x000000ac901c723c */ /* 0x050ff0000004181c */
[----:B------:R-:W-:Y:S01]  /*10e30*/  HMMA.16816.F32.BF16 R32, R144, R174, R32 ;  /* 0x000000ae9020723c */ /* 0x000fe20000041820 */
[----:B------:R-:W4:Y:S07]  /*10e40*/  LDSM.16.M88.4 R144, [R180+0x4800] ;  /* 0x00480000b490783b */ /* 0x000f2e0000000200 */
[C---:B---3--:R-:W-:Y:S01]  /*10e50*/  HMMA.16816.F32.BF16 R4, R148.reuse, R152, R4 ;  /* 0x000000989404723c */ /* 0x048fe20000041804 */
[----:B------:R-:W-:Y:S07]  /*10e60*/  LDSM.16.M88.4 R172, [R193] ;  /* 0x00000000c1ac783b */ /* 0x000fee0000000200 */
[C---:B------:R-:W-:Y:S01]  /*10e70*/  HMMA.16816.F32.BF16 R8, R148.reuse, R154, R8 ;  /* 0x0000009a9408723c */ /* 0x040fe20000041808 */
[----:B------:R-:W3:Y:S07]  /*10e80*/  LDSM.16.M88.4 R152, [R180+0x5000] ;  /* 0x00500000b498783b */ /* 0x000eee0000000200 */
[C---:B-----5:R-:W-:Y:S08]  /*10e90*/  HMMA.16816.F32.BF16 R12, R148.reuse, R168, R12 ;  /* 0x000000a8940c723c */ /* 0x060ff0000004180c */
[C---:B------:R-:W-:Y:S01]  /*10ea0*/  HMMA.16816.F32.BF16 R16, R148.reuse, R170, R16 ;  /* 0x000000aa9410723c */ /* 0x040fe20000041810 */
[----:B------:R-:W5:Y:S07]  /*10eb0*/  LDSM.16.M88.4 R168, [R180+0x5800] ;  /* 0x00580000b4a8783b */ /* 0x000f6e0000000200 */
[C---:B-1----:R-:W-:Y:S08]  /*10ec0*/  HMMA.16816.F32.BF16 R20, R148.reuse, R156, R20 ;  /* 0x0000009c9414723c */ /* 0x042ff00000041814 */
[C---:B------:R-:W-:Y:S01]  /*10ed0*/  HMMA.16816.F32.BF16 R24, R148.reuse, R158, R24 ;  /* 0x0000009e9418723c */ /* 0x040fe20000041818 */
[----:B------:R-:W-:Y:S07]  /*10ee0*/  LDSM.16.M88.4 R156, [R195] ;  /* 0x00000000c39c783b */ /* 0x000fee0000000200 */
[C---:B------:R-:W-:Y:S08]  /*10ef0*/  HMMA.16816.F32.BF16 R28, R148.reuse, R160, R28 ;  /* 0x000000a0941c723c */ /* 0x040ff0000004181c */
[----:B------:R-:W-:Y:S01]  /*10f00*/  HMMA.16816.F32.BF16 R32, R148, R162, R32 ;  /* 0x000000a29420723c */ /* 0x000fe20000041820 */
[----:B------:R-:W1:Y:S07]  /*10f10*/  LDSM.16.M88.4 R148, [R188+0x8000] ;  /* 0x00800000bc94783b */ /* 0x000e6e0000000200 */
[C---:B--2---:R-:W-:Y:S01]  /*10f20*/  HMMA.16816.F32.BF16 R4, R164.reuse, R176, R4 ;  /* 0x000000b0a404723c */ /* 0x044fe20000041804 */
[----:B------:R-:W2:Y:S07]  /*10f30*/  LDSM.16.M88.4 R160, [R194] ;  /* 0x00000000c2a0783b */ /* 0x000eae0000000200 */
[C---:B------:R-:W-:Y:S01]  /*10f40*/  HMMA.16816.F32.BF16 R8, R164.reuse, R178, R8 ;  /* 0x000000b2a408723c */ /* 0x040fe20000041808 */
[----:B------:R-:W1:Y:S07]  /*10f50*/  LDSM.16.M88.4 R176, [R192] ;  /* 0x00000000c0b0783b */ /* 0x000e6e0000000200 */
[C---:B----4-:R-:W-:Y:S08]  /*10f60*/  HMMA.16816.F32.BF16 R12, R164.reuse, R144, R12 ;  /* 0x00000090a40c723c */ /* 0x050ff0000004180c */
[C---:B------:R-:W-:Y:S01]  /*10f70*/  HMMA.16816.F32.BF16 R16, R164.reuse, R146, R16 ;  /* 0x00000092a410723c */ /* 0x040fe20000041810 */
[----:B------:R-:W-:Y:S07]  /*10f80*/  LDSM.16.M88.4 R144, [R190+0x8000] ;  /* 0x00800000be90783b */ /* 0x000fee0000000200 */
[C---:B---3--:R-:W-:Y:S08]  /*10f90*/  HMMA.16816.F32.BF16 R20, R164.reuse, R152, R20 ;  /* 0x00000098a414723c */ /* 0x048ff00000041814 */
[C---:B------:R-:W-:Y:S01]  /*10fa0*/  HMMA.16816.F32.BF16 R24, R164.reuse, R154, R24 ;  /* 0x0000009aa418723c */ /* 0x040fe20000041818 */
[----:B------:R-:W3:Y:S07]  /*10fb0*/  LDSM.16.M88.4 R152, [R186+0x4000] ;  /* 0x00400000ba98783b */ /* 0x000eee0000000200 */
[C---:B-----5:R-:W-:Y:S08]  /*10fc0*/  HMMA.16816.F32.BF16 R28, R164.reuse, R168, R28 ;  /* 0x000000a8a41c723c */ /* 0x060ff0000004181c */
[----:B------:R-:W-:Y:S01]  /*10fd0*/  HMMA.16816.F32.BF16 R32, R164, R170, R32 ;  /* 0x000000aaa420723c */ /* 0x000fe20000041820 */
[----:B------:R-:W-:Y:S07]  /*10fe0*/  LDSM.16.M88.4 R164, [R186+0x5800] ;  /* 0x00580000baa4783b */ /* 0x000fee0000000200 */
[C---:B-1----:R-:W-:Y:S01]  /*10ff0*/  HMMA.16816.F32.BF16 R4, R148.reuse, R156, R4 ;  /* 0x0000009c9404723c */ /* 0x042fe20000041804 */
[----:B------:R-:W-:Y:S07]  /*11000*/  LDSM.16.M88.4 R168, [R189+0x8000] ;  /* 0x00800000bda8783b */ /* 0x000fee0000000200 */
[C---:B------:R-:W-:Y:S01]  /*11010*/  HMMA.16816.F32.BF16 R8, R148.reuse, R158, R8 ;  /* 0x0000009e9408723c */ /* 0x040fe20000041808 */
[----:B------:R-:W1:Y:S07]  /*11020*/  LDSM.16.M88.4 R156, [R186+0x4800] ;  /* 0x00480000ba9c783b */ /* 0x000e6e0000000200 */
[C---:B--2---:R-:W-:Y:S08]  /*11030*/  HMMA.16816.F32.BF16 R12, R148.reuse, R160, R12 ;  /* 0x000000a0940c723c */ /* 0x044ff0000004180c */
[C---:B------:R-:W-:Y:S01]  /*11040*/  HMMA.16816.F32.BF16 R16, R148.reuse, R162, R16 ;  /* 0x000000a29410723c */ /* 0x040fe20000041810 */
[----:B------:R-:W2:Y:S07]  /*11050*/  LDSM.16.M88.4 R160, [R186+0x5000] ;  /* 0x00500000baa0783b */ /* 0x000eae0000000200 */
[C---:B------:R-:W-:Y:S08]  /*11060*/  HMMA.16816.F32.BF16 R20, R148.reuse, R172, R20 ;  /* 0x000000ac9414723c */ /* 0x040ff00000041814 */
[C---:B------:R-:W-:Y:S01]  /*11070*/  HMMA.16816.F32.BF16 R24, R148.reuse, R174, R24 ;  /* 0x000000ae9418723c */ /* 0x040fe20000041818 */
[----:B------:R-:W4:Y:S07]  /*11080*/  LDSM.16.M88.4 R172, [R183+0x4000] ;  /* 0x00400000b7ac783b */ /* 0x000f2e0000000200 */
[C---:B------:R-:W-:Y:S08]  /*11090*/  HMMA.16816.F32.BF16 R28, R148.reuse, R176, R28 ;  /* 0x000000b0941c723c */ /* 0x040ff0000004181c */
[----:B------:R-:W-:Y:S08]  /*110a0*/  HMMA.16816.F32.BF16 R32, R148, R178, R32 ;  /* 0x000000b29420723c */ /* 0x000ff00000041820 */
[C---:B---3--:R-:W-:Y:S08]  /*110b0*/  HMMA.16816.F32.BF16 R4, R144.reuse, R152, R4 ;  /* 0x000000989004723c */ /* 0x048ff00000041804 */
[C---:B------:R-:W-:Y:S08]  /*110c0*/  HMMA.16816.F32.BF16 R8, R144.reuse, R154, R8 ;  /* 0x0000009a9008723c */ /* 0x040ff00000041808 */
[C---:B-1----:R-:W-:Y:S08]  /*110d0*/  HMMA.16816.F32.BF16 R12, R144.reuse, R156, R12 ;  /* 0x0000009c900c723c */ /* 0x042ff0000004180c */
[C---:B------:R-:W-:Y:S08]  /*110e0*/  HMMA.16816.F32.BF16 R16, R144.reuse, R158, R16 ;  /* 0x0000009e9010723c */ /* 0x040ff00000041810 */
[C---:B--2---:R-:W-:Y:S08]  /*110f0*/  HMMA.16816.F32.BF16 R20, R144.reuse, R160, R20 ;  /* 0x000000a09014723c */ /* 0x044ff00000041814 */
[C---:B------:R-:W-:Y:S08]  /*11100*/  HMMA.16816.F32.BF16 R24, R144.reuse, R162, R24 ;  /* 0x000000a29018723c */ /* 0x040ff00000041818 */
[C---:B------:R-:W-:Y:S08]  /*11110*/  HMMA.16816.F32.BF16 R28, R144.reuse, R164, R28 ;  /* 0x000000a4901c723c */ /* 0x040ff0000004181c */
[----:B------:R-:W-:Y:S01]  /*11120*/  HMMA.16816.F32.BF16 R32, R144, R166, R32 ;  /* 0x000000a69020723c */ /* 0x000fe20000041820 */
[----:B------:R-:W1:Y:S07]  /*11130*/  LDSM.16.M88.4 R144, [R183+0x4800] ;  /* 0x00480000b790783b */ /* 0x000e6e0000000200 */
[C---:B----4-:R-:W-:Y:S08]  /*11140*/  HMMA.16816.F32.BF16 R4, R168.reuse, R172, R4 ;  /* 0x000000aca804723c */ /* 0x050ff00000041804 */
[C---:B------:R-:W-:Y:S11]  /*11150*/  HMMA.16816.F32.BF16 R8, R168.reuse, R174, R8 ;  /* 0x000000aea808723c */ /* 0x040ff60000041808 */
[----:B------:R-:W-:Y:S05]  /*11160*/  @!UPT UIADD3 URZ, URZ, URZ, URZ ;  /* 0x0000003f3f3ff290 */ /* 0x000fea000fffe03f */
[----:B------:R-:W-:Y:S04]  /*11170*/  FMUL.FTZ R0, R4, c[0x0][0x320] ;  /* 0x0000c80004007a20 */ /* 0x000fe80000410000 */
[----:B------:R2:W-:Y:S04]  /*11180*/  MUFU.TANH R148, R0 ;  /* 0x0000000000947308 */ /* 0x0005e80000002400 */
[----:B------:R-:W-:Y:S01]  /*11190*/  FMUL.FTZ R3, R11, c[0x0][0x320] ;  /* 0x0000c8000b037a20 */ /* 0x000fe20000410000 */
[C---:B-1----:R-:W-:Y:S05]  /*111a0*/  HMMA.16816.F32.BF16 R12, R168.reuse, R144, R12 ;  /* 0x00000090a80c723c */ /* 0x042fea000004180c */
[----:B------:R-:W-:Y:S03]  /*111b0*/  MUFU.TANH R153, R3 ;  /* 0x0000000300997308 */ /* 0x000fe60000002400 */
[C---:B------:R-:W-:Y:S04]  /*111c0*/  HMMA.16816.F32.BF16 R16, R168.reuse, R146, R16 ;  /* 0x00000092a810723c */ /* 0x040fe80000041810 */
[----:B--2---:R-:W-:Y:S04]  /*111d0*/  FMUL.FTZ R0, R5, c[0x0][0x320] ;  /* 0x0000c80005007a20 */ /* 0x004fe80000410000 */
[----:B------:R1:W-:Y:S11]  /*111e0*/  MUFU.TANH R149, R0 ;  /* 0x0000000000957308 */ /* 0x0003f60000002400 */
[----:B------:R-:W-:Y:S05]  /*111f0*/  @!UPT UIADD3 URZ, URZ, URZ, URZ ;  /* 0x0000003f3f3ff290 */ /* 0x000fea000fffe03f */
[----:B------:R-:W-:Y:S04]  /*11200*/  FMUL.FTZ R2, R16, c[0x0][0x320] ;  /* 0x0000c80010027a20 */ /* 0x000fe80000410000 */
[----:B------:R-:W-:Y:S01]  /*11210*/  MUFU.TANH R159, R2 ;  /* 0x00000002009f7308 */ /* 0x000fe20000002400 */
[----:B-1----:R-:W-:Y:S09]  /*11220*/  FMUL.FTZ R0, R6, c[0x0][0x320] ;  /* 0x0000c80006007a20 */ /* 0x002ff20000410000 */
        /* <DEDUP_REMOVED lines=121> */
[----:B------:R-:W-:Y:S01]  /*119c0*/  @P0 IADD3 R14, P1, R224, 0x40, RZ ;  /* 0x00000040e00e0810 */ /* 0x000fe20007f3e0ff */
[----:B------:R-:W-:Y:S01]  /*119d0*/  MUFU.EX2 R179, R18 ;  /* 0x0000001200b37308 */ /* 0x000fe20000000800 */
[----:B-1----:R-:W-:Y:S01]  /*119e0*/  FMNMX.FTZ R3, R0, R3, !PT ;  /* 0x0000000300037209 */ /* 0x002fe20007810000 */
[----:B------:R-:W-:Y:S01]  /*119f0*/  FMUL.FTZ R0, R2, c[0x0][0x2d0] ;  /* 0x0000b40002007a20 */ /* 0x000fe20000410000 */
[----:B------:R-:W-:Y:S03]  /*11a00*/  @P0 IADD3 R11, P4, R5, R14, RZ ;  /* 0x0000000e050b0210 */ /* 0x000fe60007f9e0ff */
[----:B------:R-:W-:Y:S04]  /*11a10*/  FMUL.FTZ R103, R3, c[0x0][0x2d0] ;  /* 0x0000b40003677a20 */ /* 0x000fe80000410000 */
[----:B------:R1:W-:Y:S01]  /*11a20*/  MUFU.EX2 R205, R9 ;  /* 0x0000000900cd7308 */ /* 0x0003e20000000800 */
[-C--:B--2---:R-:W-:Y:S04]  /*11a30*/  @P0 IADD3.X R10, R4, R223.reuse, RZ, P2, !PT ;  /* 0x000000df040a0210 */ /* 0x084fe800017fe4ff */
[----:B------:R-:W-:Y:S02]  /*11a40*/  @P0 LEA.HI.X R17, R8, c[0x0][0x1cc], R10, 0x1, P3 ;  /* 0x0000730008110a11 */ /* 0x000fe400018f0c0a */
[----:B------:R-:W-:Y:S03]  /*11a50*/  @P0 IADD3 R8, P2, R224, 0x80, RZ ;  /* 0x00000080e0080810 */ /* 0x000fe60007f5e0ff */
[----:B------:R2:W3:Y:S01]  /*11a60*/  MUFU.EX2 R2, R0 ;  /* 0x0000000000027308 */ /* 0x0004e20000000800 */
[----:B------:R-:W-:Y:S01]  /*11a70*/  @P0 LEA R12, P3, R11, c[0x0][0x1c8], 0x1 ;  /* 0x000072000b0c0a11 */ /* 0x000fe200078608ff */
[----:B------:R3:W-:Y:S01]  /*11a80*/  @P0 LDGSTS.E.BYPASS.LTC128B.128 [R203+0x6100], [R16.64], !P5 ;  /* 0x0610000010cb0fae */ /* 0x0007e2000e901d46 */
[-C--:B------:R-:W-:Y:S02]  /*11a90*/  @P0 IADD3.X R15, RZ, R223.reuse, RZ, P2, !PT ;  /* 0x000000dfff0f0210 */ /* 0x080fe400017fe4ff */
[----:B------:R-:W-:Y:S02]  /*11aa0*/  @P0 IADD3 R5, P2, R5, R8, RZ ;  /* 0x0000000805050210 */ /* 0x000fe40007f5e0ff */
[----:B-1----:R-:W-:Y:S02]  /*11ab0*/  @P0 IADD3.X R9, RZ, R223, RZ, P1, !PT ;  /* 0x000000dfff090210 */ /* 0x002fe40000ffe4ff */
[----:B------:R-:W-:Y:S02]  /*11ac0*/  @P0 LEA R10, P1, R5, c[0x0][0x1c8], 0x1 ;  /* 0x00007200050a0a11 */ /* 0x000fe400078208ff */
[C---:B------:R-:W-:Y:S02]  /*11ad0*/  @P0 IADD3.X R13, R4.reuse, R9, RZ, P4, !PT ;  /* 0x00000009040d0210 */ /* 0x040fe400027fe4ff */
[----:B------:R-:W-:Y:S02]  /*11ae0*/  @P0 IADD3.X R4, R4, R15, RZ, P2, !PT ;  /* 0x0000000f04040210 */ /* 0x000fe400017fe4ff */
[----:B------:R-:W-:Y:S02]  /*11af0*/  @P0 LEA.HI.X R13, R11, c[0x0][0x1cc], R13, 0x1, P3 ;  /* 0x000073000b0d0a11 */ /* 0x000fe400018f0c0d */
[----:B------:R-:W-:Y:S01]  /*11b00*/  @P0 IADD3 R18, P2, R7, R14, RZ ;  /* 0x0000000e07120210 */ /* 0x000fe20007f5e0ff */
[----:B--2---:R-:W-:Y:S01]  /*11b10*/  FADD.FTZ R0, -R3, R104 ;  /* 0x0000006803007221 */ /* 0x004fe20000010100 */
[----:B------:R-:W-:Y:S01]  /*11b20*/  @P0 IADD3 R14, P3, R7, R224, RZ ;  /* 0x000000e0070e0210 */ /* 0x000fe20007f7e0ff */
[----:B------:R1:W-:Y:S01]  /*11b30*/  @P0 LDGSTS.E.BYPASS.LTC128B.128 [R203+0x8100], [R12.64], !P6 ;  /* 0x081000000ccb0fae */ /* 0x0003e2000f101d46 */
[----:B------:R-:W-:Y:S01]  /*11b40*/  @P0 LEA.HI.X R11, R5, c[0x0][0x1cc], R4, 0x1, P1 ;  /* 0x00007300050b0a11 */ /* 0x000fe200008f0c04 */
[--C-:B------:R-:W-:Y:S01]  /*11b50*/  FFMA.FTZ R4, R150, c[0x0][0x2d0], -R146.reuse ;  /* 0x0000b40096047a23 */ /* 0x100fe20000010892 */
[----:B------:R-:W-:Y:S01]  /*11b60*/  @P0 IADD3 R5, P1, R7, R8, RZ ;  /* 0x0000000807050210 */ /* 0x000fe20007f3e0ff */
[--C-:B------:R-:W-:Y:S01]  /*11b70*/  FFMA.FTZ R104, R147, c[0x0][0x2d0], -R146.reuse ;  /* 0x0000b40093687a23 */ /* 0x100fe20000010892 */
[----:B------:R-:W-:Y:S01]  /*11b80*/  @P0 LEA R8, P4, R14, c[0x0][0x1c8], 0x1 ;  /* 0x000072000e080a11 */ /* 0x000fe200078808ff */
[----:B------:R2:W-:Y:S01]  /*11b90*/  MUFU.EX2 R178, R4 ;  /* 0x0000000400b27308 */ /* 0x0005e20000000800 */
[----:B------:R-:W-:Y:S01]  /*11ba0*/  @P0 IADD3.X R7, R6, R223, RZ, P3, !PT ;  /* 0x000000df06070210 */ /* 0x000fe20001ffe4ff */
[----:B------:R-:W-:Y:S01]  /*11bb0*/  FMUL.FTZ R0, R0, c[0x0][0x2d0] ;  /* 0x0000b40000007a20 */ /* 0x000fe20000410000 */
[----:B------:R-:W-:Y:S01]  /*11bc0*/  ISETP.GE.AND P3, PT, R230, c[0x0][0x1d4], PT ;  /* 0x00007500e6007a0c */ /* 0x000fe20003f66270 */
[----:B---3--:R-:W-:Y:S01]  /*11bd0*/  FMUL.FTZ R16, R2, R120 ;  /* 0x0000007802107220 */ /* 0x008fe20000410000 */
[----:B------:R-:W-:Y:S01]  /*11be0*/  @P0 IADD3.X R19, R6, R9, RZ, P2, !PT ;  /* 0x0000000906130210 */ /* 0x000fe200017fe4ff */
[----:B------:R-:W-:Y:S01]  /*11bf0*/  FMUL.FTZ R17, R2, R121 ;  /* 0x0000007902117220 */ /* 0x000fe20000410000 */
[----:B------:R-:W-:Y:S01]  /*11c00*/  @P0 LEA.HI.X R9, R14, c[0x0][0x1cc], R7, 0x1, P4 ;  /* 0x000073000e090a11 */ /* 0x000fe200020f0c07 */
[----:B------:R-:W-:Y:S01]  /*11c10*/  FFMA.FTZ R14, R155, c[0x0][0x2d0], -R103 ;  /* 0x0000b4009b0e7a23 */ /* 0x000fe20000010867 */
[----:B------:R-:W-:Y:S01]  /*11c20*/  @P0 IADD3.X R15, R6, R15, RZ, P1, !PT ;  /* 0x0000000f060f0210 */ /* 0x000fe20000ffe4ff */
[----:B------:R3:W-:Y:S01]  /*11c30*/  MUFU.EX2 R177, R104 ;  /* 0x0000006800b17308 */ /* 0x0007e20000000800 */
[----:B------:R-:W-:Y:S01]  /*11c40*/  @P0 LEA R6, P2, R18, c[0x0][0x1c8], 0x1 ;  /* 0x0000720012060a11 */ /* 0x000fe200078408ff */
[C---:B------:R-:W-:Y:S02]  /*11c50*/  FMUL.FTZ R24, R2.reuse, R128 ;  /* 0x0000008002187220 */ /* 0x040fe40000410000 */
[----:B------:R-:W-:Y:S01]  /*11c60*/  FMUL.FTZ R25, R2, R129 ;  /* 0x0000008102197220 */ /* 0x000fe20000410000 */
[----:B------:R-:W-:Y:S01]  /*11c70*/  @P0 LEA.HI.X R7, R18, c[0x0][0x1cc], R19, 0x1, P2 ;  /* 0x0000730012070a11 */ /* 0x000fe200010f0c13 */
[----:B------:R4:W-:Y:S01]  /*11c80*/  @P0 LDGSTS.E.BYPASS.LTC128B.128 [R203+0xa100], [R10.64], !P3 ;  /* 0x0a1000000acb0fae */ /* 0x0009e2000d901d46 */
[C---:B------:R-:W-:Y:S02]  /*11c90*/  FMUL.FTZ R32, R2.reuse, R136 ;  /* 0x0000008802207220 */ /* 0x040fe40000410000 */
[C---:B------:R-:W-:Y:S01]  /*11ca0*/  FMUL.FTZ R33, R2.reuse, R137 ;  /* 0x0000008902217220 */ /* 0x040fe20000410000 */
[----:B------:R5:W-:Y:S01]  /*11cb0*/  MUFU.EX2 R169, R14 ;  /* 0x0000000e00a97308 */ /* 0x000be20000000800 */
[C---:B------:R-:W-:Y:S02]  /*11cc0*/  FMUL.FTZ R36, R2.reuse, R36 ;  /* 0x0000002402247220 */ /* 0x040fe40000410000 */
[C---:B------:R-:W-:Y:S01]  /*11cd0*/  FMUL.FTZ R37, R2.reuse, R37 ;  /* 0x0000002502257220 */ /* 0x040fe20000410000 */
[----:B------:R1:W-:Y:S01]  /*11ce0*/  @P0 LDGSTS.E.BYPASS.LTC128B.128 [R203+0x7100], [R8.64], !P5 ;  /* 0x0710000008cb0fae */ /* 0x0003e2000e901d46 */
[C---:B--2---:R-:W-:Y:S01]  /*11cf0*/  @P0 LEA R4, P1, R5.reuse, c[0x0][0x1c8], 0x1 ;  /* 0x0000720005040a11 */ /* 0x044fe200078208ff */
[C---:B------:R-:W-:Y:S02]  /*11d00*/  FMUL.FTZ R40, R2.reuse, R40 ;  /* 0x0000002802287220 */ /* 0x040fe40000410000 */
[C---:B------:R-:W-:Y:S01]  /*11d10*/  FMUL.FTZ R41, R2.reuse, R41 ;  /* 0x0000002902297220 */ /* 0x040fe20000410000 */
[----:B------:R-:W-:Y:S01]  /*11d20*/  @P0 LEA.HI.X R5, R5, c[0x0][0x1cc], R15, 0x1, P1 ;  /* 0x0000730005050a11 */ /* 0x000fe200008f0c0f */
[----:B------:R-:W4:Y:S01]  /*11d30*/  MUFU.EX2 R0, R0 ;  /* 0x0000000000007308 */ /* 0x000f220000000800 */
[C---:B------:R-:W-:Y:S01]  /*11d40*/  FMUL.FTZ R44, R2.reuse, R44 ;  /* 0x0000002c022c7220 */ /* 0x040fe20000410000 */
[----:B------:R2:W-:Y:S01]  /*11d50*/  @P0 LDGSTS.E.BYPASS.LTC128B.128 [R203+0x9100], [R6.64], !P6 ;  /* 0x0910000006cb0fae */ /* 0x0005e2000f101d46 */
[----:B------:R-:W-:Y:S02]  /*11d60*/  FMUL.FTZ R45, R2, R45 ;  /* 0x0000002d022d7220 */ /* 0x000fe40000410000 */
[--C-:B---3--:R-:W-:Y:S02]  /*11d70*/  FFMA.FTZ R104, R156, c[0x0][0x2d0], -R146.reuse ;  /* 0x0000b4009c687a23 */ /* 0x108fe40000010892 */
[C---:B------:R-:W-:Y:S02]  /*11d80*/  FMUL.FTZ R48, R2.reuse, R48 ;  /* 0x0000003002307220 */ /* 0x040fe40000410000 */
[C---:B------:R-:W-:Y:S01]  /*11d90*/  FMUL.FTZ R49, R2.reuse, R49 ;  /* 0x0000003102317220 */ /* 0x040fe20000410000 */
[----:B------:R3:W-:Y:S01]  /*11da0*/  @P0 LDGSTS.E.BYPASS.LTC128B.128 [R203+0xb100], [R4.64], !P3 ;  /* 0x0b10000004cb0fae */ /* 0x0007e2000d901d46 */
[----:B------:R3:W-:Y:S01]  /*11db0*/  MUFU.EX2 R176, R104 ;  /* 0x0000006800b07308 */ /* 0x0007e20000000800 */
[----:B------:R-:W-:Y:S02]  /*11dc0*/  FMUL.FTZ R52, R2, R52 ;  /* 0x0000003402347220 */ /* 0x000fe40000410000 */
[--C-:B-----5:R-:W-:Y:S02]  /*11dd0*/  FFMA.FTZ R14, R154, c[0x0][0x2d0], -R103.reuse ;  /* 0x0000b4009a0e7a23 */ /* 0x120fe40000010867 */
[C---:B------:R-:W-:Y:S02]  /*11de0*/  FMUL.FTZ R53, R2.reuse, R53 ;  /* 0x0000003502357220 */ /* 0x040fe40000410000 */
[----:B------:R-:W-:Y:S01]  /*11df0*/  LDSM.16.MT88.4 R20, [R182] ;  /* 0x00000000b614783b */ /* 0x000fe20000004200 */
[----:B------:R-:W-:Y:S02]  /*11e00*/  FMUL.FTZ R56, R2, R56 ;  /* 0x0000003802387220 */ /* 0x000fe40000410000 */
[----:B------:R5:W5:Y:S01]  /*11e10*/  MUFU.EX2 R168, R14 ;  /* 0x0000000e00a87308 */ /* 0x000b620000000800 */
[--C-:B-1----:R-:W-:Y:S02]  /*11e20*/  FFMA.FTZ R8, R152, c[0x0][0x2d0], -R103.reuse ;  /* 0x0000b40098087a23 */ /* 0x102fe40000010867 */
[----:B------:R-:W-:Y:S02]  /*11e30*/  FMUL.FTZ R9, R2, R113 ;  /* 0x0000007102097220 */ /* 0x000fe40000410000 */
[C---:B----4-:R-:W-:Y:S01]  /*11e40*/  FMUL.FTZ R10, R0.reuse, R114 ;  /* 0x00000072000a7220 */ /* 0x050fe20000410000 */
[----:B------:R-:W-:Y:S01]  /*11e50*/  LDSM.16.MT88.4 R28, [R185] ;  /* 0x00000000b91c783b */ /* 0x000fe20000004200 */
[C---:B------:R-:W-:Y:S02]  /*11e60*/  FMUL.FTZ R11, R0.reuse, R115 ;  /* 0x00000073000b7220 */ /* 0x040fe40000410000 */
[----:B--2---:R-:W-:Y:S01]  /*11e70*/  FMUL.FTZ R6, R0, R110 ;  /* 0x0000006e00067220 */ /* 0x004fe20000410000 */
[----:B------:R1:W-:Y:S01]  /*11e80*/  MUFU.EX2 R167, R8 ;  /* 0x0000000800a77308 */ /* 0x0003e20000000800 */
[----:B------:R-:W-:Y:S01]  /*11e90*/  F2FP.BF16.PACK_AB R110, R178, R179 ;  /* 0x000000b3b26e723e */ /* 0x000fe200000010ff */
[----:B------:R-:W-:Y:S02]  /*11ea0*/  FMUL.FTZ R7, R0, R111 ;  /* 0x0000006f00077220 */ /* 0x000fe40000410000 */
[--C-:B---3--:R-:W-:Y:S01]  /*11eb0*/  FFMA.FTZ R104, R157, c[0x0][0x2d0], -R103.reuse ;  /* 0x0000b4009d687a23 */ /* 0x108fe20000010867 */
[----:B------:R-:W-:Y:S01]  /*11ec0*/  LDSM.16.MT88.4 R148, [R184+0x3800] ;  /* 0x00380000b894783b */ /* 0x000fe20000004200 */
[--C-:B------:R-:W-:Y:S02]  /*11ed0*/  FFMA.FTZ R4, R153, c[0x0][0x2d0], -R103.reuse ;  /* 0x0000b40099047a23 */ /* 0x100fe40000010867 */
[----:B------:R-:W-:Y:S02]  /*11ee0*/  FMUL.FTZ R5, R2, R109 ;  /* 0x0000006d02057220 */ /* 0x000fe40000410000 */
[----:B------:R-:W2:Y:S01]  /*11ef0*/  MUFU.EX2 R166, R4 ;  /* 0x0000000400a67308 */ /* 0x000ea20000000800 */
[C---:B------:R-:W-:Y:S02]  /*11f00*/  FMUL.FTZ R18, R0.reuse, R122 ;  /* 0x0000007a00127220 */ /* 0x040fe40000410000 */
[----:B------:R-:W-:Y:S01]  /*11f10*/  FMUL.FTZ R19, R0, R123 ;  /* 0x0000007b00137220 */ /* 0x000fe20000410000 */
[----:B-----5:R-:W3:Y:S01]  /*11f20*/  LDSM.16.MT88.4 R12, [R181] ;  /* 0x00000000b50c783b */ /* 0x020ee20000004200 */
[----:B------:R-:W-:Y:S01]  /*11f30*/  F2FP.BF16.PACK_AB R109, R168, R169 ;  /* 0x000000a9a86d723e */ /* 0x000fe200000010ff */
[C---:B------:R-:W-:Y:S02]  /*11f40*/  FMUL.FTZ R26, R0.reuse, R130 ;  /* 0x00000082001a7220 */ /* 0x040fe40000410000 */
[C---:B------:R-:W-:Y:S02]  /*11f50*/  FMUL.FTZ R27, R0.reuse, R131 ;  /* 0x00000083001b7220 */ /* 0x040fe40000410000 */
[----:B------:R4:W-:Y:S01]  /*11f60*/  MUFU.EX2 R165, R104 ;  /* 0x0000006800a57308 */ /* 0x0009e20000000800 */
[C---:B------:R-:W-:Y:S01]  /*11f70*/  FMUL.FTZ R34, R0.reuse, R138 ;  /* 0x0000008a00227220 */ /* 0x040fe20000410000 */
[----:B------:R-:W-:Y:S01]  /*11f80*/  LDSM.16.MT88.4 R120, [R182+0x2000] ;  /* 0x00200000b678783b */ /* 0x000fe20000004200 */
[----:B------:R-:W-:Y:S02]  /*11f90*/  FMUL.FTZ R35, R0, R139 ;  /* 0x0000008b00237220 */ /* 0x000fe40000410000 */
[----:B-1----:R-:W-:Y:S02]  /*11fa0*/  FMUL.FTZ R8, R2, R112 ;  /* 0x0000007002087220 */ /* 0x002fe40000410000 */
[C---:B------:R-:W-:Y:S02]  /*11fb0*/  FMUL.FTZ R38, R0.reuse, R38 ;  /* 0x0000002600267220 */ /* 0x040fe40000410000 */
[C---:B------:R-:W-:Y:S01]  /*11fc0*/  FMUL.FTZ R39, R0.reuse, R39 ;  /* 0x0000002700277220 */ /* 0x040fe20000410000 */
[----:B------:R-:W1:Y:S01]  /*11fd0*/  LDSM.16.MT88.4 R112, [R184] ;  /* 0x00000000b870783b */ /* 0x000e620000004200 */
[C---:B------:R-:W-:Y:S02]  /*11fe0*/  FMUL.FTZ R42, R0.reuse, R42 ;  /* 0x0000002a002a7220 */ /* 0x040fe40000410000 */
[----:B------:R-:W-:Y:S01]  /*11ff0*/  FMUL.FTZ R43, R0, R43 ;  /* 0x0000002b002b7220 */ /* 0x000fe20000410000 */
[----:B--2---:R-:W-:Y:S01]  /*12000*/  F2FP.BF16.PACK_AB R111, R166, R167 ;  /* 0x000000a7a66f723e */ /* 0x004fe200000010ff */
[----:B------:R-:W-:Y:S01]  /*12010*/  FMUL.FTZ R4, R2, R108 ;  /* 0x0000006c02047220 */ /* 0x000fe20000410000 */
[----:B------:R-:W-:Y:S01]  /*12020*/  F2FP.BF16.PACK_AB R108, R205, R206 ;  /* 0x000000cecd6c723e */ /* 0x000fe200000010ff */
[C---:B------:R-:W-:Y:S01]  /*12030*/  FMUL.FTZ R46, R0.reuse, R46 ;  /* 0x0000002e002e7220 */ /* 0x040fe20000410000 */
[----:B------:R-:W-:Y:S01]  /*12040*/  LDSM.16.MT88.4 R128, [R184+0x800] ;  /* 0x00080000b880783b */ /* 0x000fe20000004200 */
[C---:B------:R-:W-:Y:S02]  /*12050*/  FMUL.FTZ R47, R0.reuse, R47 ;  /* 0x0000002f002f7220 */ /* 0x040fe40000410000 */
[C---:B------:R-:W-:Y:S02]  /*12060*/  FMUL.FTZ R50, R0.reuse, R50 ;  /* 0x0000003200327220 */ /* 0x040fe40000410000 */
[C---:B------:R-:W-:Y:S02]  /*12070*/  FMUL.FTZ R51, R0.reuse, R51 ;  /* 0x0000003300337220 */ /* 0x040fe40000410000 */
[C---:B------:R-:W-:Y:S01]  /*12080*/  FMUL.FTZ R54, R0.reuse, R54 ;  /* 0x0000003600367220 */ /* 0x040fe20000410000 */
[----:B------:R-:W-:Y:S01]  /*12090*/  LDSM.16.MT88.4 R136, [R182+0x2800] ;  /* 0x00280000b688783b */ /* 0x000fe20000004200 */
[----:B------:R-:W-:Y:S02]  /*120a0*/  FMUL.FTZ R55, R0, R55 ;  /* 0x0000003700377220 */ /* 0x000fe40000410000 */
[----:B------:R-:W-:Y:S02]  /*120b0*/  FMUL.FTZ R57, R2, R57 ;  /* 0x0000003902397220 */ /* 0x000fe40000410000 */
[C---:B------:R-:W-:Y:S02]  /*120c0*/  FMUL.FTZ R58, R0.reuse, R58 ;  /* 0x0000003a003a7220 */ /* 0x040fe40000410000 */
[----:B------:R-:W-:Y:S01]  /*120d0*/  FMUL.FTZ R59, R0, R59 ;  /* 0x0000003b003b7220 */ /* 0x000fe20000410000 */
[C---:B---3--:R-:W-:Y:S01]  /*120e0*/  HMMA.16816.F32.BF16 R4, R108.reuse, R12, R4 ;  /* 0x0000000c6c04723c */ /* 0x048fe20000041804 */
[----:B------:R-:W0:Y:S04]  /*120f0*/  LDGDEPBAR ;  /* 0x00000000000079af */ /* 0x000e280000000000 */
[C---:B------:R-:W-:Y:S02]  /*12100*/  FMUL.FTZ R60, R2.reuse, R60 ;  /* 0x0000003c023c7220 */ /* 0x040fe40000410000 */
[C---:B------:R-:W-:Y:S01]  /*12110*/  FMUL.FTZ R12, R2.reuse, R116 ;  /* 0x00000074020c7220 */ /* 0x040fe20000410000 */
[C---:B------:R-:W-:Y:S04]  /*12120*/  HMMA.16816.F32.BF16 R8, R108.reuse, R14, R8 ;  /* 0x0000000e6c08723c */ /* 0x040fe80000041808 */
[----:B------:R-:W-:Y:S02]  /*12130*/  FMUL.FTZ R13, R2, R117 ;  /* 0x00000075020d7220 */ /* 0x000fe40000410000 */
[--C-:B----4-:R-:W-:Y:S02]  /*12140*/  FFMA.FTZ R104, R158, c[0x0][0x2d0], -R103.reuse ;  /* 0x0000b4009e687a23 */ /* 0x110fe40000010867 */
[C---:B------:R-:W-:Y:S02]  /*12150*/  FMUL.FTZ R14, R0.reuse, R118 ;  /* 0x00000076000e7220 */ /* 0x040fe40000410000 */
[----:B------:R2:W3:Y:S02]  /*12160*/  MUFU.EX2 R163, R104 ;  /* 0x0000006800a37308 */ /* 0x0004e40000000800 */
[----:B------:R-:W-:Y:S02]  /*12170*/  FMUL.FTZ R15, R0, R119 ;  /* 0x00000077000f7220 */ /* 0x000fe40000410000 */
[----:B------:R-:W4:Y:S01]  /*12180*/  LDSM.16.MT88.4 R116, [R181+0x2000] ;  /* 0x00200000b574783b */ /* 0x000f220000004200 */
[----:B------:R-:W-:Y:S02]  /*12190*/  FMUL.FTZ R61, R2, R61 ;  /* 0x0000003d023d7220 */ /* 0x000fe40000410000 */
[C---:B------:R-:W-:Y:S02]  /*121a0*/  FMUL.FTZ R62, R0.reuse, R62 ;  /* 0x0000003e003e7220 */ /* 0x040fe40000410000 */
[C---:B------:R-:W-:Y:S03]  /*121b0*/  HMMA.16816.F32.BF16 R12, R108.reuse, R20, R12 ;  /* 0x000000146c0c723c */ /* 0x040fe6000004180c */
        /* <DEDUP_REMOVED lines=11> */
[C---:B------:R-:W-:Y:S03]  /*12270*/  HMMA.16816.F32.BF16 R20, R108.reuse, R28, R20 ;  /* 0x0000001c6c14723c */ /* 0x040fe60000041814 */
[C---:B------:R-:W-:Y:S02]  /*12280*/  FMUL.FTZ R68, R2.reuse, R68 ;  /* 0x0000004402447220 */ /* 0x040fe40000410000 */
[C---:B------:R-:W-:Y:S02]  /*12290*/  FMUL.FTZ R69, R2.reuse, R69 ;  /* 0x0000004502457220 */ /* 0x040fe40000410000 */
[C---:B------:R-:W-:Y:S01]  /*122a0*/  FMUL.FTZ R28, R2.reuse, R132 ;  /* 0x00000084021c7220 */ /* 0x040fe20000410000 */
[C---:B------:R-:W-:Y:S04]  /*122b0*/  HMMA.16816.F32.BF16 R24, R108.reuse, R30, R24 ;  /* 0x0000001e6c18723c */ /* 0x040fe80000041818 */
[----:B------:R-:W-:Y:S02]  /*122c0*/  FMUL.FTZ R29, R2, R133 ;  /* 0x00000085021d7220 */ /* 0x000fe40000410000 */
[--C-:B--2---:R-:W-:Y:S02]  /*122d0*/  FFMA.FTZ R104, R159, c[0x0][0x2d0], -R146.reuse ;  /* 0x0000b4009f687a23 */ /* 0x104fe40000010892 */
[C---:B------:R-:W-:Y:S02]  /*122e0*/  FMUL.FTZ R30, R0.reuse, R134 ;  /* 0x00000086001e7220 */ /* 0x040fe40000410000 */
[----:B------:R2:W-:Y:S02]  /*122f0*/  MUFU.EX2 R175, R104 ;  /* 0x0000006800af7308 */ /* 0x0005e40000000800 */
[C---:B------:R-:W-:Y:S02]  /*12300*/  FMUL.FTZ R31, R0.reuse, R135 ;  /* 0x00000087001f7220 */ /* 0x040fe40000410000 */
[----:B------:R-:W-:Y:S01]  /*12310*/  LDSM.16.MT88.4 R132, [R181+0x2800] ;  /* 0x00280000b584783b */ /* 0x000fe20000004200 */
[C---:B------:R-:W-:Y:S02]  /*12320*/  FMUL.FTZ R70, R0.reuse, R70 ;  /* 0x0000004600467220 */ /* 0x040fe40000410000 */
[----:B------:R-:W-:Y:S02]  /*12330*/  FMUL.FTZ R71, R0, R71 ;  /* 0x0000004700477220 */ /* 0x000fe40000410000 */
[C---:B-1----:R-:W-:Y:S03]  /*12340*/  HMMA.16816.F32.BF16 R28, R108.reuse, R112, R28 ;  /* 0x000000706c1c723c */ /* 0x042fe6000004181c */
[C---:B------:R-:W-:Y:S02]  /*12350*/  FMUL.FTZ R72, R2.reuse, R72 ;  /* 0x0000004802487220 */ /* 0x040fe40000410000 */
[----:B------:R-:W-:Y:S02]  /*12360*/  FMUL.FTZ R73, R2, R73 ;  /* 0x0000004902497220 */ /* 0x000fe40000410000 */
[C---:B------:R-:W-:Y:S01]  /*12370*/  FMUL.FTZ R74, R0.reuse, R74 ;  /* 0x0000004a004a7220 */ /* 0x040fe20000410000 */
[C---:B------:R-:W-:Y:S01]  /*12380*/  HMMA.16816.F32.BF16 R32, R108.reuse, R114, R32 ;  /* 0x000000726c20723c */ /* 0x040fe20000041820 */
[----:B------:R-:W1:Y:S03]  /*12390*/  LDSM.16.MT88.4 R112, [R185+0x2000] ;  /* 0x00200000b970783b */ /* 0x000e660000004200 */
[----:B------:R-:W-:Y:S02]  /*123a0*/  FMUL.FTZ R75, R0, R75 ;  /* 0x0000004b004b7220 */ /* 0x000fe40000410000 */
[C---:B------:R-:W-:Y:S02]  /*123b0*/  FMUL.FTZ R76, R2.reuse, R76 ;  /* 0x0000004c024c7220 */ /* 0x040fe40000410000 */
[C---:B----4-:R-:W-:Y:S04]  /*123c0*/  HMMA.16816.F32.BF16 R36, R108.reuse, R116, R36 ;  /* 0x000000746c24723c */ /* 0x050fe80000041824 */
[----:B------:R-:W-:Y:S02]  /*123d0*/  FMUL.FTZ R77, R2, R77 ;  /* 0x0000004d024d7220 */ /* 0x000fe40000410000 */
[----:B------:R-:W-:Y:S02]  /*123e0*/  FMUL.FTZ R78, R0, R78 ;  /* 0x0000004e004e7220 */ /* 0x000fe40000410000 */
[C---:B------:R-:W-:Y:S01]  /*123f0*/  HMMA.16816.F32.BF16 R40, R108.reuse, R118, R40 ;  /* 0x000000766c28723c */ /* 0x040fe20000041828 */
[----:B------:R-:W4:Y:S03]  /*12400*/  LDSM.16.MT88.4 R116, [R184+0x2000] ;  /* 0x00200000b874783b */ /* 0x000f260000004200 */
[----:B--2---:R-:W-:Y:S02]  /*12410*/  FFMA.FTZ R104, R160, c[0x0][0x2d0], -R146 ;  /* 0x0000b400a0687a23 */ /* 0x004fe40000010892 */
[----:B------:R-:W-:Y:S02]  /*12420*/  FMUL.FTZ R79, R0, R79 ;  /* 0x0000004f004f7220 */ /* 0x000fe40000410000 */
[C---:B------:R-:W-:Y:S01]  /*12430*/  HMMA.16816.F32.BF16 R44, R108.reuse, R120, R44 ;  /* 0x000000786c2c723c */ /* 0x040fe2000004182c */
[----:B------:R2:W5:Y:S03]  /*12440*/  MUFU.EX2 R174, R104 ;  /* 0x0000006800ae7308 */ /* 0x0005660000000800 */
[C---:B------:R-:W-:Y:S02]  /*12450*/  FMUL.FTZ R80, R2.reuse, R80 ;  /* 0x0000005002507220 */ /* 0x040fe40000410000 */
[----:B------:R-:W-:Y:S02]  /*12460*/  FMUL.FTZ R81, R2, R81 ;  /* 0x0000005102517220 */ /* 0x000fe40000410000 */
[C---:B------:R-:W-:Y:S01]  /*12470*/  HMMA.16816.F32.BF16 R48, R108.reuse, R122, R48 ;  /* 0x0000007a6c30723c */ /* 0x040fe20000041830 */
[----:B------:R-:W3:Y:S03]  /*12480*/  LDSM.16.MT88.4 R120, [R181+0x4000] ;  /* 0x00400000b578783b */ /* 0x000ee60000004200 */
[C---:B------:R-:W-:Y:S02]  /*12490*/  FMUL.FTZ R82, R0.reuse, R82 ;  /* 0x0000005200527220 */ /* 0x040fe40000410000 */
[----:B------:R-:W-:Y:S02]  /*124a0*/  FMUL.FTZ R83, R0, R83 ;  /* 0x0000005300537220 */ /* 0x000fe40000410000 */
[C---:B------:R-:W-:Y:S01]  /*124b0*/  FMUL.FTZ R84, R2.reuse, R84 ;  /* 0x0000005402547220 */ /* 0x040fe20000410000 */
[C---:B-1----:R-:W-:Y:S03]  /*124c0*/  HMMA.16816.F32.BF16 R52, R108.reuse, R112, R52 ;  /* 0x000000706c34723c */ /* 0x042fe60000041834 */
[----:B------:R-:W-:Y:S02]  /*124d0*/  FMUL.FTZ R85, R2, R85 ;  /* 0x0000005502557220 */ /* 0x000fe40000410000 */
[C---:B------:R-:W-:Y:S02]  /*124e0*/  FMUL.FTZ R86, R0.reuse, R86 ;  /* 0x0000005600567220 */ /* 0x040fe40000410000 */
[----:B------:R-:W-:Y:S01]  /*124f0*/  FMUL.FTZ R87, R0, R87 ;  /* 0x0000005700577220 */ /* 0x000fe20000410000 */
[C---:B------:R-:W-:Y:S01]  /*12500*/  HMMA.16816.F32.BF16 R56, R108.reuse, R114, R56 ;  /* 0x000000726c38723c */ /* 0x040fe20000041838 */
[----:B------:R-:W1:Y:S03]  /*12510*/  LDSM.16.MT88.4 R112, [R182+0x4000] ;  /* 0x00400000b670783b */ /* 0x000e660000004200 */
[--C-:B--2---:R-:W-:Y:S02]  /*12520*/  FFMA.FTZ R104, R161, c[0x0][0x2d0], -R103.reuse ;  /* 0x0000b400a1687a23 */ /* 0x104fe40000010867 */
[C---:B------:R-:W-:Y:S02]  /*12530*/  FMUL.FTZ R88, R2.reuse, R88 ;  /* 0x0000005802587220 */ /* 0x040fe40000410000 */
[C---:B----4-:R-:W-:Y:S01]  /*12540*/  HMMA.16816.F32.BF16 R60, R108.reuse, R116, R60 ;  /* 0x000000746c3c723c */ /* 0x050fe2000004183c */
[----:B------:R2:W-:Y:S03]  /*12550*/  MUFU.EX2 R161, R104 ;  /* 0x0000006800a17308 */ /* 0x0005e60000000800 */
[----:B------:R-:W-:Y:S02]  /*12560*/  FMUL.FTZ R89, R2, R89 ;  /* 0x0000005902597220 */ /* 0x000fe40000410000 */
[C---:B------:R-:W-:Y:S02]  /*12570*/  FMUL.FTZ R90, R0.reuse, R90 ;  /* 0x0000005a005a7220 */ /* 0x040fe40000410000 */
[C---:B------:R-:W-:Y:S01]  /*12580*/  HMMA.16816.F32.BF16 R64, R108.reuse, R118, R64 ;  /* 0x000000766c40723c */ /* 0x040fe20000041840 */
[----:B------:R-:W4:Y:S03]  /*12590*/  LDSM.16.MT88.4 R116, [R185+0x4000] ;  /* 0x00400000b974783b */ /* 0x000f260000004200 */
[----:B------:R-:W-:Y:S02]  /*125a0*/  FMUL.FTZ R91, R0, R91 ;  /* 0x0000005b005b7220 */ /* 0x000fe40000410000 */
[C---:B------:R-:W-:Y:S02]  /*125b0*/  FMUL.FTZ R92, R2.reuse, R92 ;  /* 0x0000005c025c7220 */ /* 0x040fe40000410000 */
[C---:B---3--:R-:W-:Y:S04]  /*125c0*/  HMMA.16816.F32.BF16 R68, R108.reuse, R120, R68 ;  /* 0x000000786c44723c */ /* 0x048fe80000041844 */
[----:B------:R-:W-:Y:S02]  /*125d0*/  FMUL.FTZ R93, R2, R93 ;  /* 0x0000005d025d7220 */ /* 0x000fe40000410000 */
[----:B------:R-:W-:Y:S02]  /*125e0*/  FMUL.FTZ R94, R0, R94 ;  /* 0x0000005e005e7220 */ /* 0x000fe40000410000 */
[C---:B------:R-:W-:Y:S01]  /*125f0*/  HMMA.16816.F32.BF16 R72, R108.reuse, R122, R72 ;  /* 0x0000007a6c48723c */ /* 0x040fe20000041848 */
[----:B------:R-:W3:Y:S03]  /*12600*/  LDSM.16.MT88.4 R120, [R184+0x4000] ;  /* 0x00400000b878783b */ /* 0x000ee60000004200 */
[----:B--2---:R-:W-:Y:S02]  /*12610*/  FFMA.FTZ R104, R162, c[0x0][0x2d0], -R103 ;  /* 0x0000b400a2687a23 */ /* 0x004fe40000010867 */
[----:B------:R-:W-:Y:S02]  /*12620*/  FMUL.FTZ R95, R0, R95 ;  /* 0x0000005f005f7220 */ /* 0x000fe40000410000 */
[----:B------:R2:W2:Y:S01]  /*12630*/  MUFU.EX2 R160, R104 ;  /* 0x0000006800a07308 */ /* 0x0004a20000000800 */
[C---:B-1----:R-:W-:Y:S03]  /*12640*/  HMMA.16816.F32.BF16 R76, R108.reuse, R112, R76 ;  /* 0x000000706c4c723c */ /* 0x042fe6000004184c */
[C---:B------:R-:W-:Y:S02]  /*12650*/  FMUL.FTZ R96, R2.reuse, R96 ;  /* 0x0000006002607220 */ /* 0x040fe40000410000 */
[----:B------:R-:W-:Y:S02]  /*12660*/  FMUL.FTZ R97, R2, R97 ;  /* 0x0000006102617220 */ /* 0x000fe40000410000 */
[C---:B------:R-:W-:Y:S01]  /*12670*/  FMUL.FTZ R98, R0.reuse, R98 ;  /* 0x0000006200627220 */ /* 0x040fe20000410000 */
[C---:B------:R-:W-:Y:S01]  /*12680*/  HMMA.16816.F32.BF16 R80, R108.reuse, R114, R80 ;  /* 0x000000726c50723c */ /* 0x040fe20000041850 */
[----:B------:R-:W1:Y:S03]  /*12690*/  LDSM.16.MT88.4 R112, [R181+0x800] ;  /* 0x00080000b570783b */ /* 0x000e660000004200 */
[----:B------:R-:W-:Y:S02]  /*126a0*/  FMUL.FTZ R99, R0, R99 ;  /* 0x0000006300637220 */ /* 0x000fe40000410000 */
[----:B------:R-:W-:Y:S02]  /*126b0*/  FFMA.FTZ R2, R2, R221, R206 ;  /* 0x000000dd02027223 */ /* 0x000fe400000100ce */
[C---:B----4-:R-:W-:Y:S04]  /*126c0*/  HMMA.16816.F32.BF16 R84, R108.reuse, R116, R84 ;  /* 0x000000746c54723c */ /* 0x050fe80000041854 */
[----:B------:R-:W-:Y:S02]  /*126d0*/  FFMA.FTZ R0, R0, R222, R169 ;  /* 0x000000de00007223 */ /* 0x000fe400000100a9 */
[----:B------:R-:W-:Y:S02]  /*126e0*/  FADD.FTZ R2, R205, R2 ;  /* 0x00000002cd027221 */ /* 0x000fe40000010000 */
[C---:B------:R-:W-:Y:S01]  /*126f0*/  HMMA.16816.F32.BF16 R88, R108.reuse, R118, R88 ;  /* 0x000000766c58723c */ /* 0x040fe20000041858 */
[----:B------:R-:W4:Y:S03]  /*12700*/  LDSM.16.MT88.4 R116, [R182+0x800] ;  /* 0x00080000b674783b */ /* 0x000f260000004200 */
[----:B--2---:R-:W-:Y:S02]  /*12710*/  FFMA.FTZ R104, R164, c[0x0][0x2d0], -R146 ;  /* 0x0000b400a4687a23 */ /* 0x004fe40000010892 */
[----:B------:R-:W-:Y:S02]  /*12720*/  FADD.FTZ R0, R168, R0 ;  /* 0x00000000a8007221 */ /* 0x000fe40000010000 */
[C---:B---3--:R-:W-:Y:S01]  /*12730*/  HMMA.16816.F32.BF16 R92, R108.reuse, R120, R92 ;  /* 0x000000786c5c723c */ /* 0x048fe2000004185c */
[----:B------:R2:W3:Y:S03]  /*12740*/  MUFU.EX2 R173, R104 ;  /* 0x0000006800ad7308 */ /* 0x0004e60000000800 */
[----:B------:R-:W-:Y:S02]  /*12750*/  FADD.FTZ R2, R179, R2 ;  /* 0x00000002b3027221 */ /* 0x000fe40000010000 */
[----:B------:R-:W-:Y:S02]  /*12760*/  FADD.FTZ R0, R167, R0 ;  /* 0x00000000a7007221 */ /* 0x000fe40000010000 */
[----:B------:R-:W-:Y:S01]  /*12770*/  HMMA.16816.F32.BF16 R96, R108, R122, R96 ;  /* 0x0000007a6c60723c */ /* 0x000fe20000041860 */
[----:B------:R-:W-:Y:S03]  /*12780*/  LDSM.16.MT88.4 R120, [R181+0x4800] ;  /* 0x00480000b578783b */ /* 0x000fe60000004200 */
[----:B------:R-:W-:Y:S02]  /*12790*/  FADD.FTZ R2, R178, R2 ;  /* 0x00000002b2027221 */ /* 0x000fe40000010000 */
[----:B------:R-:W-:Y:S01]  /*127a0*/  FADD.FTZ R0, R166, R0 ;  /* 0x00000000a6007221 */ /* 0x000fe20000010000 */
[----:B------:R-:W-:Y:S01]  /*127b0*/  F2FP.BF16.PACK_AB R108, R176, R177 ;  /* 0x000000b1b06c723e */ /* 0x000fe200000010ff */
[----:B------:R-:W-:Y:S01]  /*127c0*/  FADD.FTZ R2, R177, R2 ;  /* 0x00000002b1027221 */ /* 0x000fe20000010000 */
[----:B------:R-:W-:Y:S03]  /*127d0*/  F2FP.BF16.PACK_AB R109, R163, R165 ;  /* 0x000000a5a36d723e */ /* 0x000fe600000010ff */
[----:B-----5:R-:W-:Y:S01]  /*127e0*/  F2FP.BF16.PACK_AB R110, R174, R175 ;  /* 0x000000afae6e723e */ /* 0x020fe200000010ff */
[----:B------:R-:W-:Y:S01]  /*127f0*/  FADD.FTZ R0, R165, R0 ;  /* 0x00000000a5007221 */ /* 0x000fe20000010000 */
[----:B------:R-:W-:Y:S01]  /*12800*/  F2FP.BF16.PACK_AB R111, R160, R161 ;  /* 0x000000a1a06f723e */ /* 0x000fe200000010ff */
[----:B------:R-:W-:Y:S02]  /*12810*/  FADD.FTZ R2, R176, R2 ;  /* 0x00000002b0027221 */ /* 0x000fe40000010000 */
[----:B--2---:R-:W-:Y:S02]  /*12820*/  FFMA.FTZ R104, R172, c[0x0][0x2d0], -R146 ;  /* 0x0000b400ac687a23 */ /* 0x004fe40000010892 */
[----:B------:R-:W-:Y:S02]  /*12830*/  FADD.FTZ R0, R163, R0 ;  /* 0x00000000a3007221 */ /* 0x000fe40000010000 */
[C---:B-1----:R-:W-:Y:S01]  /*12840*/  HMMA.16816.F32.BF16 R4, R108.reuse, R112, R4 ;  /* 0x000000706c04723c */ /* 0x042fe20000041804 */
[----:B------:R1:W2:Y:S02]  /*12850*/  MUFU.EX2 R172, R104 ;  /* 0x0000006800ac7308 */ /* 0x0002a40000000800 */
[----:B------:R-:W-:Y:S02]  /*12860*/  FADD.FTZ R2, R175, R2 ;  /* 0x00000002af027221 */ /* 0x000fe40000010000 */
[----:B------:R-:W-:Y:S02]  /*12870*/  FADD.FTZ R0, R161, R0 ;  /* 0x00000000a1007221 */ /* 0x000fe40000010000 */
[----:B------:R-:W-:Y:S01]  /*12880*/  FADD.FTZ R2, R174, R2 ;  /* 0x00000002ae027221 */ /* 0x000fe20000010000 */
[C---:B------:R-:W-:Y:S01]  /*12890*/  HMMA.16816.F32.BF16 R8, R108.reuse, R114, R8 ;  /* 0x000000726c08723c */ /* 0x040fe20000041808 */
[----:B------:R-:W5:Y:S03]  /*128a0*/  LDSM.16.MT88.4 R112, [R185+0x2800] ;  /* 0x00280000b970783b */ /* 0x000f660000004200 */
[----:B------:R-:W-:Y:S02]  /*128b0*/  FADD.FTZ R0, R160, R0 ;  /* 0x00000000a0007221 */ /* 0x000fe40000010000 */
[----:B---3--:R-:W-:Y:S02]  /*128c0*/  FADD.FTZ R2, R173, R2 ;  /* 0x00000002ad027221 */ /* 0x008fe40000010000 */
[C---:B----4-:R-:W-:Y:S08]  /*128d0*/  HMMA.16816.F32.BF16 R12, R108.reuse, R116, R12 ;  /* 0x000000746c0c723c */ /* 0x050ff0000004180c */
[C---:B------:R-:W-:Y:S01]  /*128e0*/  HMMA.16816.F32.BF16 R16, R108.reuse, R118, R16 ;  /* 0x000000766c10723c */ /* 0x040fe20000041810 */
[----:B------:R-:W3:Y:S03]  /*128f0*/  LDSM.16.MT88.4 R116, [R184+0x2800] ;  /* 0x00280000b874783b */ /* 0x000ee60000004200 */
[--C-:B-1----:R-:W-:Y:S02]  /*12900*/  FFMA.FTZ R104, R207, c[0x0][0x2d0], -R103.reuse ;  /* 0x0000b400cf687a23 */ /* 0x102fe40000010867 */
[----:B--2---:R-:W-:Y:S02]  /*12910*/  FADD.FTZ R2, R172, R2 ;  /* 0x00000002ac027221 */ /* 0x004fe40000010000 */
[C---:B------:R-:W-:Y:S01]  /*12920*/  HMMA.16816.F32.BF16 R20, R108.reuse, R124, R20 ;  /* 0x0000007c6c14723c */ /* 0x040fe20000041814 */
[----:B------:R1:W2:Y:S07]  /*12930*/  MUFU.EX2 R157, R104 ;  /* 0x00000068009d7308 */ /* 0x0002ae0000000800 */
[C---:B------:R-:W-:Y:S01]  /*12940*/  HMMA.16816.F32.BF16 R24, R108.reuse, R126, R24 ;  /* 0x0000007e6c18723c */ /* 0x040fe20000041818 */
[----:B------:R-:W4:Y:S07]  /*12950*/  LDSM.16.MT88.4 R124, [R182+0x4800] ;  /* 0x00480000b67c783b */ /* 0x000f2e0000004200 */
[C---:B------:R-:W-:Y:S08]  /*12960*/  HMMA.16816.F32.BF16 R28, R108.reuse, R128, R28 ;  /* 0x000000806c1c723c */ /* 0x040ff0000004181c */
[C---:B------:R-:W-:Y:S01]  /*12970*/  HMMA.16816.F32.BF16 R32, R108.reuse, R130, R32 ;  /* 0x000000826c20723c */ /* 0x040fe20000041820 */
[----:B------:R-:W-:Y:S03]  /*12980*/  LDSM.16.MT88.4 R128, [R182+0x1000] ;  /* 0x00100000b680783b */ /* 0x000fe60000004200 */
[--C-:B-1----:R-:W-:Y:S02]  /*12990*/  FFMA.FTZ R104, R209, c[0x0][0x2d0], -R103.reuse ;  /* 0x0000b400d1687a23 */ /* 0x102fe40000010867 */
[----:B--2---:R-:W-:Y:S02]  /*129a0*/  FADD.FTZ R0, R157, R0 ;  /* 0x000000009d007221 */ /* 0x004fe40000010000 */
        /* <DEDUP_REMOVED lines=9> */
[C---:B-----5:R-:W-:Y:S01]  /*12a40*/  HMMA.16816.F32.BF16 R52, R108.reuse, R112, R52 ;  /* 0x000000706c34723c */ /* 0x060fe20000041834 */
[----:B------:R1:W2:Y:S07]  /*12a50*/  MUFU.EX2 R171, R104 ;  /* 0x0000006800ab7308 */ /* 0x0002ae0000000800 */
[C---:B------:R-:W-:Y:S01]  /*12a60*/  HMMA.16816.F32.BF16 R56, R108.reuse, R114, R56 ;  /* 0x000000726c38723c */ /* 0x040fe20000041838 */
[----:B------:R-:W5:Y:S07]  /*12a70*/  LDSM.16.MT88.4 R112, [R185+0x4800] ;  /* 0x00480000b970783b */ /* 0x000f6e0000004200 */
[C---:B---3--:R-:W-:Y:S08]  /*12a80*/  HMMA.16816.F32.BF16 R60, R108.reuse, R116, R60 ;  /* 0x000000746c3c723c */ /* 0x048ff0000004183c */
[C---:B------:R-:W-:Y:S01]  /*12a90*/  HMMA.16816.F32.BF16 R64, R108.reuse, R118, R64 ;  /* 0x000000766c40723c */ /* 0x040fe20000041840 */
[----:B------:R-:W3:Y:S03]  /*12aa0*/  LDSM.16.MT88.4 R116, [R184+0x4800] ;  /* 0x00480000b874783b */ /* 0x000ee60000004200 */
[----:B-1----:R-:W-:Y:S02]  /*12ab0*/  FFMA.FTZ R104, R210, c[0x0][0x2d0], -R146 ;  /* 0x0000b400d2687a23 */ /* 0x002fe40000010892 */
[----:B--2---:R-:W-:Y:S02]  /*12ac0*/  FADD.FTZ R2, R171, R2 ;  /* 0x00000002ab027221 */ /* 0x004fe40000010000 */
[C---:B------:R-:W-:Y:S01]  /*12ad0*/  HMMA.16816.F32.BF16 R68, R108.reuse, R120, R68 ;  /* 0x000000786c44723c */ /* 0x040fe20000041844 */
[----:B------:R1:W-:Y:S07]  /*12ae0*/  MUFU.EX2 R170, R104 ;  /* 0x0000006800aa7308 */ /* 0x0003ee0000000800 */
[C---:B------:R-:W-:Y:S01]  /*12af0*/  HMMA.16816.F32.BF16 R72, R108.reuse, R122, R72 ;  /* 0x0000007a6c48723c */ /* 0x040fe20000041848 */
[----:B------:R-:W2:Y:S07]  /*12b00*/  LDSM.16.MT88.4 R120, [R181+0x1000] ;  /* 0x00100000b578783b */ /* 0x000eae0000004200 */
[C---:B----4-:R-:W-:Y:S08]  /*12b10*/  HMMA.16816.F32.BF16 R76, R108.reuse, R124, R76 ;  /* 0x0000007c6c4c723c */ /* 0x050ff0000004184c */
[C---:B------:R-:W-:Y:S01]  /*12b20*/  HMMA.16816.F32.BF16 R80, R108.reuse, R126, R80 ;  /* 0x0000007e6c50723c */ /* 0x040fe20000041850 */
[----:B------:R-:W4:Y:S03]  /*12b30*/  LDSM.16.MT88.4 R124, [R181+0x3000] ;  /* 0x00300000b57c783b */ /* 0x000f260000004200 */
[--C-:B-1----:R-:W-:Y:S04]  /*12b40*/  FFMA.FTZ R104, R211, c[0x0][0x2d0], -R103.reuse ;  /* 0x0000b400d3687a23 */ /* 0x102fe80000010867 */
[C---:B-----5:R-:W-:Y:S01]  /*12b50*/  HMMA.16816.F32.BF16 R84, R108.reuse, R112, R84 ;  /* 0x000000706c54723c */ /* 0x060fe20000041854 */
[----:B------:R1:W5:Y:S07]  /*12b60*/  MUFU.EX2 R155, R104 ;  /* 0x00000068009b7308 */ /* 0x00036e0000000800 */
[C---:B------:R-:W-:Y:S01]  /*12b70*/  HMMA.16816.F32.BF16 R88, R108.reuse, R114, R88 ;  /* 0x000000726c58723c */ /* 0x040fe20000041858 */
[----:B------:R-:W2:Y:S07]  /*12b80*/  LDSM.16.MT88.4 R112, [R182+0x3000] ;  /* 0x00300000b670783b */ /* 0x000eae0000004200 */
[C---:B---3--:R-:W-:Y:S08]  /*12b90*/  HMMA.16816.F32.BF16 R92, R108.reuse, R116, R92 ;  /* 0x000000746c5c723c */ /* 0x048ff0000004185c */
[----:B------:R-:W-:Y:S01]  /*12ba0*/  HMMA.16816.F32.BF16 R96, R108, R118, R96 ;  /* 0x000000766c60723c */ /* 0x000fe20000041860 */
[----:B------:R-:W3:Y:S03]  /*12bb0*/  LDSM.16.MT88.4 R116, [R185+0x3000] ;  /* 0x00300000b974783b */ /* 0x000ee60000004200 */
[--C-:B-1----:R-:W-:Y:S02]  /*12bc0*/  FFMA.FTZ R104, R212, c[0x0][0x2d0], -R103.reuse ;  /* 0x0000b400d4687a23 */ /* 0x102fe40000010867 */
[----:B-----5:R-:W-:Y:S01]  /*12bd0*/  FADD.FTZ R0, R155, R0 ;  /* 0x000000009b007221 */ /* 0x020fe20000010000 */
[----:B------:R-:W-:Y:S01]  /*12be0*/  F2FP.BF16.PACK_AB R108, R172, R173 ;  /* 0x000000adac6c723e */ /* 0x000fe200000010ff */
[----:B------:R1:W5:Y:S01]  /*12bf0*/  MUFU.EX2 R154, R104 ;  /* 0x00000068009a7308 */ /* 0x0003620000000800 */
[----:B------:R-:W-:Y:S03]  /*12c00*/  F2FP.BF16.PACK_AB R109, R156, R157 ;  /* 0x0000009d9c6d723e */ /* 0x000fe600000010ff */
[----:B------:R-:W-:Y:S01]  /*12c10*/  F2FP.BF16.PACK_AB R110, R170, R171 ;  /* 0x000000abaa6e723e */ /* 0x000fe200000010ff */
[--C-:B-1----:R-:W-:Y:S01]  /*12c20*/  FFMA.FTZ R104, R215, c[0x0][0x2d0], -R146.reuse ;  /* 0x0000b400d7687a23 */ /* 0x102fe20000010892 */
[----:B-----5:R-:W-:Y:S04]  /*12c30*/  F2FP.BF16.PACK_AB R111, R154, R155 ;  /* 0x0000009b9a6f723e */ /* 0x020fe800000010ff */
[----:B------:R1:W-:Y:S03]  /*12c40*/  MUFU.EX2 R164, R104 ;  /* 0x0000006800a47308 */ /* 0x0003e60000000800 */
[C---:B--2---:R-:W-:Y:S08]  /*12c50*/  HMMA.16816.F32.BF16 R4, R108.reuse, R120, R4 ;  /* 0x000000786c04723c */ /* 0x044ff00000041804 */
[C---:B------:R-:W-:Y:S01]  /*12c60*/  HMMA.16816.F32.BF16 R8, R108.reuse, R122, R8 ;  /* 0x0000007a6c08723c */ /* 0x040fe20000041808 */
[----:B------:R-:W2:Y:S07]  /*12c70*/  LDSM.16.MT88.4 R120, [R184+0x3000] ;  /* 0x00300000b878783b */ /* 0x000eae0000004200 */
[C---:B------:R-:W-:Y:S04]  /*12c80*/  HMMA.16816.F32.BF16 R12, R108.reuse, R128, R12 ;  /* 0x000000806c0c723c */ /* 0x040fe8000004180c */
[--C-:B-1----:R-:W-:Y:S04]  /*12c90*/  FFMA.FTZ R104, R216, c[0x0][0x2d0], -R146.reuse ;  /* 0x0000b400d8687a23 */ /* 0x102fe80000010892 */
[C---:B------:R-:W-:Y:S01]  /*12ca0*/  HMMA.16816.F32.BF16 R16, R108.reuse, R130, R16 ;  /* 0x000000826c10723c */ /* 0x040fe20000041810 */
[----:B------:R1:W5:Y:S01]  /*12cb0*/  MUFU.EX2 R162, R104 ;  /* 0x0000006800a27308 */ /* 0x0003620000000800 */
[----:B------:R-:W-:Y:S06]  /*12cc0*/  LDSM.16.MT88.4 R128, [R185+0x5000] ;  /* 0x00500000b980783b */ /* 0x000fec0000004200 */
[C---:B------:R-:W-:Y:S08]  /*12cd0*/  HMMA.16816.F32.BF16 R20, R108.reuse, R132, R20 ;  /* 0x000000846c14723c */ /* 0x040ff00000041814 */
[C---:B------:R-:W-:Y:S01]  /*12ce0*/  HMMA.16816.F32.BF16 R24, R108.reuse, R134, R24 ;  /* 0x000000866c18723c */ /* 0x040fe20000041818 */
[----:B------:R-:W-:Y:S07]  /*12cf0*/  LDSM.16.MT88.4 R132, [R184+0x5000] ;  /* 0x00500000b884783b */ /* 0x000fee0000004200 */
[C---:B------:R-:W-:Y:S04]  /*12d00*/  HMMA.16816.F32.BF16 R28, R108.reuse, R136, R28 ;  /* 0x000000886c1c723c */ /* 0x040fe8000004181c */
[--C-:B-1----:R-:W-:Y:S04]  /*12d10*/  FFMA.FTZ R104, R217, c[0x0][0x2d0], -R103.reuse ;  /* 0x0000b400d9687a23 */ /* 0x102fe80000010867 */
[C---:B------:R-:W-:Y:S01]  /*12d20*/  HMMA.16816.F32.BF16 R32, R108.reuse, R138, R32 ;  /* 0x0000008a6c20723c */ /* 0x040fe20000041820 */
[----:B------:R1:W-:Y:S01]  /*12d30*/  MUFU.EX2 R153, R104 ;  /* 0x0000006800997308 */ /* 0x0003e20000000800 */
[----:B------:R-:W-:Y:S06]  /*12d40*/  LDSM.16.MT88.4 R136, [R184+0x1800] ;  /* 0x00180000b888783b */ /* 0x000fec0000004200 */
[C---:B----4-:R-:W-:Y:S08]  /*12d50*/  HMMA.16816.F32.BF16 R36, R108.reuse, R124, R36 ;  /* 0x0000007c6c24723c */ /* 0x050ff00000041824 */
[C---:B------:R-:W-:Y:S01]  /*12d60*/  HMMA.16816.F32.BF16 R40, R108.reuse, R126, R40 ;  /* 0x0000007e6c28723c */ /* 0x040fe20000041828 */
[----:B------:R-:W-:Y:S07]  /*12d70*/  LDSM.16.MT88.4 R124, [R182+0x5000] ;  /* 0x00500000b67c783b */ /* 0x000fee0000004200 */
[C---:B------:R-:W-:Y:S04]  /*12d80*/  HMMA.16816.F32.BF16 R44, R108.reuse, R112, R44 ;  /* 0x000000706c2c723c */ /* 0x040fe8000004182c */
[--C-:B-1----:R-:W-:Y:S04]  /*12d90*/  FFMA.FTZ R104, R218, c[0x0][0x2d0], -R103.reuse ;  /* 0x0000b400da687a23 */ /* 0x102fe80000010867 */
[C---:B------:R-:W-:Y:S01]  /*12da0*/  HMMA.16816.F32.BF16 R48, R108.reuse, R114, R48 ;  /* 0x000000726c30723c */ /* 0x040fe20000041830 */
[----:B------:R1:W4:Y:S01]  /*12db0*/  MUFU.EX2 R152, R104 ;  /* 0x0000006800987308 */ /* 0x0003220000000800 */
[----:B------:R-:W4:Y:S06]  /*12dc0*/  LDSM.16.MT88.4 R112, [R181+0x5000] ;  /* 0x00500000b570783b */ /* 0x000f2c0000004200 */
[C---:B---3--:R-:W-:Y:S08]  /*12dd0*/  HMMA.16816.F32.BF16 R52, R108.reuse, R116, R52 ;  /* 0x000000746c34723c */ /* 0x048ff00000041834 */
[C---:B------:R-:W-:Y:S01]  /*12de0*/  HMMA.16816.F32.BF16 R56, R108.reuse, R118, R56 ;  /* 0x000000766c38723c */ /* 0x040fe20000041838 */
[----:B------:R-:W3:Y:S07]  /*12df0*/  LDSM.16.MT88.4 R116, [R181+0x1800] ;  /* 0x00180000b574783b */ /* 0x000eee0000004200 */
[C---:B--2---:R-:W-:Y:S04]  /*12e00*/  HMMA.16816.F32.BF16 R60, R108.reuse, R120, R60 ;  /* 0x000000786c3c723c */ /* 0x044fe8000004183c */
[--C-:B-1----:R-:W-:Y:S04]  /*12e10*/  FFMA.FTZ R104, R219, c[0x0][0x2d0], -R146.reuse ;  /* 0x0000b400db687a23 */ /* 0x102fe80000010892 */
[C---:B------:R-:W-:Y:S01]  /*12e20*/  HMMA.16816.F32.BF16 R64, R108.reuse, R122, R64 ;  /* 0x0000007a6c40723c */ /* 0x040fe20000041840 */
[----:B------:R1:W-:Y:S01]  /*12e30*/  MUFU.EX2 R159, R104 ;  /* 0x00000068009f7308 */ /* 0x0003e20000000800 */
[----:B------:R-:W2:Y:S06]  /*12e40*/  LDSM.16.MT88.4 R120, [R182+0x1800] ;  /* 0x00180000b678783b */ /* 0x000eac0000004200 */
[C---:B----4-:R-:W-:Y:S08]  /*12e50*/  HMMA.16816.F32.BF16 R68, R108.reuse, R112, R68 ;  /* 0x000000706c44723c */ /* 0x050ff00000041844 */
[C---:B------:R-:W-:Y:S04]  /*12e60*/  HMMA.16816.F32.BF16 R72, R108.reuse, R114, R72 ;  /* 0x000000726c48723c */ /* 0x040fe80000041848 */
[----:B-1----:R-:W-:Y:S04]  /*12e70*/  FFMA.FTZ R104, R220, c[0x0][0x2d0], -R146 ;  /* 0x0000b400dc687a23 */ /* 0x002fe80000010892 */
[C---:B------:R-:W-:Y:S01]  /*12e80*/  HMMA.16816.F32.BF16 R76, R108.reuse, R124, R76 ;  /* 0x0000007c6c4c723c */ /* 0x040fe2000004184c */
[----:B------:R1:W4:Y:S07]  /*12e90*/  MUFU.EX2 R158, R104 ;  /* 0x00000068009e7308 */ /* 0x00032e0000000800 */
[C---:B------:R-:W-:Y:S08]  /*12ea0*/  HMMA.16816.F32.BF16 R80, R108.reuse, R126, R80 ;  /* 0x0000007e6c50723c */ /* 0x040ff00000041850 */
[C---:B------:R-:W-:Y:S08]  /*12eb0*/  HMMA.16816.F32.BF16 R84, R108.reuse, R128, R84 ;  /* 0x000000806c54723c */ /* 0x040ff00000041854 */
[C---:B------:R-:W-:Y:S01]  /*12ec0*/  HMMA.16816.F32.BF16 R88, R108.reuse, R130, R88 ;  /* 0x000000826c58723c */ /* 0x040fe20000041858 */
[----:B------:R-:W2:Y:S03]  /*12ed0*/  LDSM.16.MT88.4 R128, [R185+0x1800] ;  /* 0x00180000b980783b */ /* 0x000ea60000004200 */
[--C-:B-1----:R-:W-:Y:S01]  /*12ee0*/  FFMA.FTZ R104, R144, c[0x0][0x2d0], -R103.reuse ;  /* 0x0000b40090687a23 */ /* 0x102fe20000010867 */
[----:B-----5:R-:W-:Y:S01]  /*12ef0*/  F2FP.BF16.PACK_AB R144, R162, R164 ;  /* 0x000000a4a290723e */ /* 0x020fe200000010ff */
[----:B------:R-:W-:Y:S01]  /*12f00*/  FFMA.FTZ R103, R145, c[0x0][0x2d0], -R103 ;  /* 0x0000b40091677a23 */ /* 0x000fe20000010867 */
[----:B------:R-:W-:Y:S01]  /*12f10*/  F2FP.BF16.PACK_AB R145, R152, R153 ;  /* 0x000000999891723e */ /* 0x000fe200000010ff */
[C---:B------:R-:W-:Y:S02]  /*12f20*/  HMMA.16816.F32.BF16 R92, R108.reuse, R132, R92 ;  /* 0x000000846c5c723c */ /* 0x040fe4000004185c */
[----:B------:R-:W-:Y:S02]  /*12f30*/  MUFU.EX2 R104, R104 ;  /* 0x0000006800687308 */ /* 0x000fe40000000800 */
[----:B----4-:R-:W-:Y:S04]  /*12f40*/  F2FP.BF16.PACK_AB R146, R158, R159 ;  /* 0x0000009f9e92723e */ /* 0x010fe800000010ff */
[----:B------:R-:W-:Y:S04]  /*12f50*/  HMMA.16816.F32.BF16 R96, R108, R134, R96 ;  /* 0x000000866c60723c */ /* 0x000fe80000041860 */
[----:B------:R-:W1:Y:S02]  /*12f60*/  MUFU.EX2 R103, R103 ;  /* 0x0000006700677308 */ /* 0x000e640000000800 */
[----:B-1----:R-:W-:Y:S07]  /*12f70*/  F2FP.BF16.PACK_AB R147, R103, R104 ;  /* 0x000000686793723e */ /* 0x002fee00000010ff */
[C---:B---3--:R-:W-:Y:S01]  /*12f80*/  HMMA.16816.F32.BF16 R108, R144.reuse, R116, R4 ;  /* 0x00000074906c723c */ /* 0x048fe20000041804 */
[----:B------:R-:W1:Y:S07]  /*12f90*/  LDSM.16.MT88.4 R4, [R181+0x3800] ;  /* 0x00380000b504783b */ /* 0x000e6e0000004200 */
[C---:B------:R-:W-:Y:S01]  /*12fa0*/  HMMA.16816.F32.BF16 R112, R144.reuse, R118, R8 ;  /* 0x000000769070723c */ /* 0x040fe20000041808 */
[----:B------:R-:W3:Y:S07]  /*12fb0*/  LDSM.16.MT88.4 R8, [R182+0x3800] ;  /* 0x00380000b608783b */ /* 0x000eee0000004200 */
[C---:B--2---:R-:W-:Y:S01]  /*12fc0*/  HMMA.16816.F32.BF16 R116, R144.reuse, R120, R12 ;  /* 0x000000789074723c */ /* 0x044fe2000004180c */
[----:B------:R-:W2:Y:S07]  /*12fd0*/  LDSM.16.MT88.4 R12, [R185+0x3800] ;  /* 0x00380000b90c783b */ /* 0x000eae0000004200 */
[C---:B------:R-:W-:Y:S01]  /*12fe0*/  HMMA.16816.F32.BF16 R120, R144.reuse, R122, R16 ;  /* 0x0000007a9078723c */ /* 0x040fe20000041810 */
[----:B------:R-:W4:Y:S07]  /*12ff0*/  LDSM.16.MT88.4 R16, [R181+0x5800] ;  /* 0x00580000b510783b */ /* 0x000f2e0000004200 */
[C---:B------:R-:W-:Y:S01]  /*13000*/  HMMA.16816.F32.BF16 R124, R144.reuse, R128, R20 ;  /* 0x00000080907c723c */ /* 0x040fe20000041814 */
[----:B------:R-:W5:Y:S07]  /*13010*/  LDSM.16.MT88.4 R20, [R182+0x5800] ;  /* 0x00580000b614783b */ /* 0x000f6e0000004200 */
[C---:B------:R-:W-:Y:S08]  /*13020*/  HMMA.16816.F32.BF16 R128, R144.reuse, R130, R24 ;  /* 0x000000829080723c */ /* 0x040ff00000041818 */
[C---:B------:R-:W-:Y:S08]  /*13030*/  HMMA.16816.F32.BF16 R132, R144.reuse, R136, R28 ;  /* 0x000000889084723c */ /* 0x040ff0000004181c */
[C---:B------:R-:W-:Y:S08]  /*13040*/  HMMA.16816.F32.BF16 R136, R144.reuse, R138, R32 ;  /* 0x0000008a9088723c */ /* 0x040ff00000041820 */
[C---:B-1----:R-:W-:Y:S08]  /*13050*/  HMMA.16816.F32.BF16 R36, R144.reuse, R4, R36 ;  /* 0x000000049024723c */ /* 0x042ff00000041824 */
[C---:B------:R-:W-:Y:S01]  /*13060*/  HMMA.16816.F32.BF16 R40, R144.reuse, R6, R40 ;  /* 0x000000069028723c */ /* 0x040fe20000041828 */
[----:B------:R-:W1:Y:S07]  /*13070*/  LDSM.16.MT88.4 R4, [R185+0x5800] ;  /* 0x00580000b904783b */ /* 0x000e6e0000004200 */
[C---:B---3--:R-:W-:Y:S08]  /*13080*/  HMMA.16816.F32.BF16 R44, R144.reuse, R8, R44 ;  /* 0x00000008902c723c */ /* 0x048ff0000004182c */
[C---:B------:R-:W-:Y:S01]  /*13090*/  HMMA.16816.F32.BF16 R48, R144.reuse, R10, R48 ;  /* 0x0000000a9030723c */ /* 0x040fe20000041830 */
[----:B------:R-:W3:Y:S07]  /*130a0*/  LDSM.16.MT88.4 R8, [R184+0x5800] ;  /* 0x00580000b808783b */ /* 0x000eee0000004200 */
[C---:B--2---:R-:W-:Y:S08]  /*130b0*/  HMMA.16816.F32.BF16 R52, R144.reuse, R12, R52 ;  /* 0x0000000c9034723c */ /* 0x044ff00000041834 */
[C---:B------:R-:W-:Y:S08]  /*130c0*/  HMMA.16816.F32.BF16 R56, R144.reuse, R14, R56 ;  /* 0x0000000e9038723c */ /* 0x040ff00000041838 */
[C---:B------:R-:W-:Y:S08]  /*130d0*/  HMMA.16816.F32.BF16 R60, R144.reuse, R148, R60 ;  /* 0x00000094903c723c */ /* 0x040ff0000004183c */
[C---:B------:R-:W-:Y:S08]  /*130e0*/  HMMA.16816.F32.BF16 R64, R144.reuse, R150, R64 ;  /* 0x000000969040723c */ /* 0x040ff00000041840 */
[C---:B----4-:R-:W-:Y:S08]  /*130f0*/  HMMA.16816.F32.BF16 R68, R144.reuse, R16, R68 ;  /* 0x000000109044723c */ /* 0x050ff00000041844 */
[C---:B------:R-:W-:Y:S08]  /*13100*/  HMMA.16816.F32.BF16 R72, R144.reuse, R18, R72 ;  /* 0x000000129048723c */ /* 0x040ff00000041848 */
[C---:B-----5:R-:W-:Y:S08]  /*13110*/  HMMA.16816.F32.BF16 R76, R144.reuse, R20, R76 ;  /* 0x00000014904c723c */ /* 0x060ff0000004184c */
[C---:B------:R-:W-:Y:S08]  /*13120*/  HMMA.16816.F32.BF16 R80, R144.reuse, R22, R80 ;  /* 0x000000169050723c */ /* 0x040ff00000041850 */
[C---:B-1----:R-:W-:Y:S07]  /*13130*/  HMMA.16816.F32.BF16 R84, R144.reuse, R4, R84 ;  /* 0x000000049054723c */ /* 0x042fee0000041854 */
[----:B------:R-:W-:Y:S01]  /*13140*/  FADD.FTZ R4, R170, R2 ;  /* 0x00000002aa047221 */ /* 0x000fe20000010000 */
[C---:B------:R-:W-:Y:S04]  /*13150*/  HMMA.16816.F32.BF16 R88, R144.reuse, R6, R88 ;  /* 0x000000069058723c */ /* 0x040fe80000041858 */
[----:B------:R-:W-:Y:S02]  /*13160*/  FADD.FTZ R2, R154, R0 ;  /* 0x000000009a027221 */ /* 0x000fe40000010000 */
[----:B------:R-:W-:Y:S02]  /*13170*/  FADD.FTZ R0, R164, R4 ;  /* 0x00000004a4007221 */ /* 0x000fe40000010000 */
[C---:B---3--:R-:W-:Y:S04]  /*13180*/  HMMA.16816.F32.BF16 R92, R144.reuse, R8, R92 ;  /* 0x00000008905c723c */ /* 0x048fe8000004185c */
[----:B------:R-:W-:Y:S02]  /*13190*/  FADD.FTZ R2, R153, R2 ;  /* 0x0000000299027221 */ /* 0x000fe40000010000 */
[----:B------:R-:W-:Y:S01]  /*131a0*/  FADD.FTZ R0, R162, R0 ;  /* 0x00000000a2007221 */ /* 0x000fe20000010000 */
[-C--:B------:R-:W-:Y:S01]  /*131b0*/  MOV R8, R3.reuse ;  /* 0x0000000300087202 */ /* 0x080fe20000000f00 */
[----:B------:R-:W-:Y:S01]  /*131c0*/  FADD.FTZ R4, R152, R2 ;  /* 0x0000000298047221 */ /* 0x000fe20000010000 */
[----:B------:R-:W-:Y:S03]  /*131d0*/  HMMA.16816.F32.BF16 R96, R144, R10, R96 ;  /* 0x0000000a9060723c */ /* 0x000fe60000041860 */
[----:B------:R-:W-:Y:S02]  /*131e0*/  FADD.FTZ R2, R159, R0 ;  /* 0x000000009f027221 */ /* 0x000fe40000010000 */
[----:B------:R-:W-:Y:S01]  /*131f0*/  FADD.FTZ R0, R104, R4 ;  /* 0x0000000468007221 */ /* 0x000fe20000010000 */
[----:B------:R-:W-:Y:S01]  /*13200*/  MOV R104, R3 ;  /* 0x0000000300687202 */ /* 0x000fe20000000f00 */
[----:B------:R-:W-:Y:S02]  /*13210*/  FADD.FTZ R221, R158, R2 ;  /* 0x000000029edd7221 */ /* 0x000fe40000010000 */
[----:B------:R-:W-:Y:S03]  /*13220*/  FADD.FTZ R222, R103, R0 ;  /* 0x0000000067de7221 */ /* 0x000fe60000010000 */
[----:B------:R-:W-:Y:S01]  /*13230*/  MOV R103, R102 ;  /* 0x0000006600677202 */ /* 0x000fe20000000f00 */
[----:B------:R-:W-:-:S05]  /*13240*/  @P0 BRA `(.L_x_240) ;  /* 0xffffd24000000947 */ /* 0x000fca000383ffff */
.L_x_239:
[----:B------:R-:W-:Y:S01]  /*13250*/  @!UPT UIADD3 URZ, URZ, URZ, URZ ;  /* 0x0000003f3f3ff290 */ /* 0x000fe2000fffe03f */
        /* <DEDUP_REMOVED lines=8> */
.L_x_310:
        /* <DEDUP_REMOVED lines=117> */
.L_x_184:
[----:B------:R-:W2:Y:S01]  /*13a30*/  S2R R6, SR_TID.X ;  /* 0x0000000000067919 */ /* 0x000ea20000002100 */
[----:B------:R-:W-:Y:S01]  /*13a40*/  BSSY B0, `(.L_x_242) ;  /* 0x0000010000007945 */ /* 0x000fe20003800000 */
[----:B--2---:R-:W-:-:S13]  /*13a50*/  LOP3.LUT P0, RZ, R6, 0xff, RZ, 0xc0, !PT ;  /* 0x000000ff06ff7812 */ /* 0x004fda000780c0ff */
[----:B------:R-:W-:Y:S05]  /*13a60*/  @P0 BRA `(.L_x_243) ;  /* 0x000000d000000947 */ /* 0x000fea0003800000 */
[----:B------:R-:W2:Y:S01]  /*13a70*/  S2R R4, SR_LANEID ;  /* 0x0000000000047919 */ /* 0x000ea20000000000 */
[----:B------:R-:W-:Y:S01]  /*13a80*/  VOTEU.ANY UR4, UPT, PT ;  /* 0x0000000000047886 */ /* 0x000fe200038e0100 */
[----:B------:R-:W-:Y:S01]  /*13a90*/  IMAD.MOV.U32 R5, RZ, RZ, c[0x0][0x564] ;  /* 0x00015900ff057624 */ /* 0x000fe200078e00ff */
[----:B------:R-:W2:Y:S08]  /*13aa0*/  FLO.U32 R3, UR4 ;  /* 0x0000000400037d00 */ /* 0x000eb000080e0000 */
[----:B------:R-:W3:Y:S01]  /*13ab0*/  POPC R2, UR4 ;  /* 0x0000000400027d09 */ /* 0x000ee20008000000 */
[----:B--2---:R-:W-:Y:S01]  /*13ac0*/  ISETP.EQ.U32.AND P0, PT, R3, R4, PT ;  /* 0x000000040300720c */ /* 0x004fe20003f02070 */
[----:B------:R-:W-:-:S12]  /*13ad0*/  IMAD.MOV.U32 R4, RZ, RZ, c[0x0][0x560] ;  /* 0x00015800ff047624 */ /* 0x000fd800078e00ff */
[----:B---3--:R2:W3:Y:S04]  /*13ae0*/  @P0 ATOMG.E.ADD.STRONG.GPU PT, R2, [R4.64], R2 ;  /* 0x00000002040209a8 */ /* 0x0084e800081ee1c6 */
[----:B--2---:R-:W2:Y:S04]  /*13af0*/  S2R R4, SR_LTMASK ;  /* 0x0000000000047919 */ /* 0x004ea80000003900 */
[----:B---3--:R2:W3:Y:S02]  /*13b00*/  SHFL.IDX PT, R3, R2, R3, 0x1f ;  /* 0x00001f0302037589 */ /* 0x0084e400000e0000 */
[----:B--2---:R-:W-:-:S06]  /*13b10*/  LOP3.LUT R2, R4, UR4, RZ, 0xc0, !PT ;  /* 0x0000000404027c12 */ /* 0x004fcc000f8ec0ff */
[----:B------:R-:W3:Y:S02]  /*13b20*/  POPC R2, R2 ;  /* 0x0000000200027309 */ /* 0x000ee40000000000 */
[----:B---3--:R-:W-:-:S06]  /*13b30*/  IADD3 R244, R3, c[0x0][0xc], R2 ;  /* 0x0000030003f47a10 */ /* 0x008fcc0007ffe002 */
.L_x_243:
[----:B------:R-:W-:Y:S05]  /*13b40*/  BSYNC B0 ;  /* 0x0000000000007941 */ /* 0x000fea0003800000 */
.L_x_242:
[----:B------:R-:W-:Y:S01]  /*13b50*/  PRMT R0, R0, 0x9910, RZ ;  /* 0x0000991000007816 */ /* 0x000fe200000000ff */
[----:B------:R-:W-:Y:S01]  /*13b60*/  BSSY B1, `(.L_x_244) ;  /* 0x0000352000017945 */ /* 0x000fe20003800000 */
[----:B------:R-:W-:Y:S02]  /*13b70*/  IMAD.MOV.U32 R86, RZ, RZ, R244 ;  /* 0x000000ffff567224 */ /* 0x000fe400078e00f4 */
[----:B------:R-:W-:-:S13]  /*13b80*/  ISETP.NE.AND P0, PT, R0, RZ, PT ;  /* 0x000000ff0000720c */ /* 0x000fda0003f05270 */
[----:B------:R-:W-:Y:S05]  /*13b90*/  @!P0 BRA `(.L_x_245) ;  /* 0x0000284000008947 */ /* 0x000fea0003800000 */
[----:B------:R-:W2:Y:S04]  /*13ba0*/  LDL R3, [R1+0x4] ;  /* 0x0000040001037983 */ /* 0x000ea80000100800 */
[----:B------:R-:W2:Y:S04]  /*13bb0*/  LDL R2, [R1+0x8] ;  /* 0x0000080001027983 */ /* 0x000ea80000100800 */
[----:B------:R-:W3:Y:S01]  /*13bc0*/  LDL R13, [R1+0x1c] ;  /* 0x00001c00010d7983 */ /* 0x000ee20000100800 */
[----:B------:R-:W-:-:S03]  /*13bd0*/  SHF.R.S32.HI R11, RZ, 0x1f, R6 ;  /* 0x0000001fff0b7819 */ /* 0x000fc60000011406 */
[----:B------:R-:W4:Y:S01]  /*13be0*/  LDL R12, [R1+0x24] ;  /* 0x00002400010c7983 */ /* 0x000f220000100800 */
[----:B------:R-:W-:-:S03]  /*13bf0*/  LEA.HI R11, R11, R6, RZ, 0x2 ;  /* 0x000000060b0b7211 */ /* 0x000fc600078f10ff */
[----:B------:R-:W3:Y:S01]  /*13c00*/  LDL R8, [R1+0x20] ;  /* 0x0000200001087983 */ /* 0x000ee20000100800 */
[----:B------:R-:W-:Y:S02]  /*13c10*/  LOP3.LUT R11, R11, 0xfffffffc, RZ, 0xc0, !PT ;  /* 0xfffffffc0b0b7812 */ /* 0x000fe400078ec0ff */
[----:B------:R-:W-:Y:S01]  /*13c20*/  SHF.R.S32.HI R0, RZ, 0x1f, R6 ;  /* 0x0000001fff007819 */ /* 0x000fe20000011406 */
[----:B------:R-:W3:Y:S02]  /*13c30*/  LDL R10, [R1+0x34] ;  /* 0x00003400010a7983 */ /* 0x000ee40000100800 */
[----:B------:R-:W-:Y:S01]  /*13c40*/  IMAD.IADD R11, R6, 0x1, -R11 ;  /* 0x00000001060b7824 */ /* 0x000fe200078e0a0b */
[----:B------:R-:W-:Y:S01]  /*13c50*/  LEA.HI R0, R0, R6, RZ, 0x5 ;  /* 0x0000000600007211 */ /* 0x000fe200078f28ff */
[----:B------:R-:W3:Y:S04]  /*13c60*/  LDL R7, [R1+0x2c] ;  /* 0x00002c0001077983 */ /* 0x000ee80000100800 */
[----:B------:R-:W4:Y:S04]  /*13c70*/  LDL R6, [R1+0x30] ;  /* 0x0000300001067983 */ /* 0x000f280000100800 */
[----:B------:R-:W4:Y:S01]  /*13c80*/  LDL R9, [R1+0x28] ;  /* 0x0000280001097983 */ /* 0x000f220000100800 */
[----:B------:R-:W-:Y:S01]  /*13c90*/  WARPSYNC 0xffffffff ;  /* 0xffffffff00007948 */ /* 0x000fe20003800000 */
[----:B------:R-:W-:-:S05]  /*13ca0*/  SHF.R.S32.HI R0, RZ, 0x5, R0 ;  /* 0x00000005ff007819 */ /* 0x000fca0000011400 */
[----:B------:R-:W-:-:S04]  /*13cb0*/  IMAD.SHL.U32 R0, R0, 0x400, RZ ;  /* 0x0000040000007824 */ /* 0x000fc800078e00ff */
[----:B------:R-:W-:Y:S01]  /*13cc0*/  IMAD R0, R11, 0x2, R0 ;  /* 0x000000020b007824 */ /* 0x000fe200078e0200 */
[----:B------:R-:W-:Y:S02]  /*13cd0*/  F2FP.BF16.PACK_AB R4, R33, R32 ;  /* 0x000000202104723e */ /* 0x000fe400000010ff */
[----:B------:R-:W-:Y:S01]  /*13ce0*/  F2FP.BF16.PACK_AB R5, R123, R122 ;  /* 0x0000007a7b05723e */ /* 0x000fe200000010ff */
[----:B------:R-:W-:Y:S01]  /*13cf0*/  BAR.SYNC.DEFER_BLOCKING 0x1, 0x100 ;  /* 0x0044000000007b1d */ /* 0x000fe20000010000 */
[----:B------:R-:W-:-:S04]  /*13d00*/  ISETP.NE.U32.AND P0, PT, RZ, c[0x0][0x508], PT ;  /* 0x00014200ff007a0c */ /* 0x000fc80003f05070 */
[----:B------:R-:W-:Y:S02]  /*13d10*/  ISETP.NE.AND.EX P1, PT, RZ, c[0x0][0x50c], PT, P0 ;  /* 0x00014300ff007a0c */ /* 0x000fe40003f25300 */
[----:B------:R-:W-:-:S04]  /*13d20*/  ISETP.NE.U32.AND P2, PT, RZ, c[0x0][0x500], PT ;  /* 0x00014000ff007a0c */ /* 0x000fc80003f45070 */
[----:B------:R-:W-:Y:S02]  /*13d30*/  ISETP.NE.AND.EX P2, PT, RZ, c[0x0][0x504], PT, P2 ;  /* 0x00014100ff007a0c */ /* 0x000fe40003f45320 */
[----:B--2---:R-:W-:-:S05]  /*13d40*/  LOP3.LUT R2, R2, R3, RZ, 0xfc, !PT ;  /* 0x0000000302027212 */ /* 0x004fca00078efcff */
[----:B------:R-:W-:Y:S01]  /*13d50*/  IMAD.IADD R0, R0, 0x1, R2 ;  /* 0x0000000100007824 */ /* 0x000fe200078e0202 */
[----:B------:R-:W-:Y:S02]  /*13d60*/  F2FP.BF16.PACK_AB R2, R153, R152 ;  /* 0x000000989902723e */ /* 0x000fe400000010ff */
[----:B------:R-:W-:Y:S02]  /*13d70*/  F2FP.BF16.PACK_AB R3, R163, R162 ;  /* 0x000000a2a303723e */ /* 0x000fe400000010ff */
[----:B------:R-:W-:-:S05]  /*13d80*/  LEA R0, R0, 0x80, 0x1 ;  /* 0x0000008000007811 */ /* 0x000fca00078e08ff */
[----:B------:R2:W-:Y:S04]  /*13d90*/  STS [R0], R2 ;  /* 0x0000000200007388 */ /* 0x0005e80000000800 */
[----:B------:R1:W-:Y:S04]  /*13da0*/  STS [R0+0x400], R3 ;  /* 0x0004000300007388 */ /* 0x0003e80000000800 */
[----:B---3--:R3:W-:Y:S01]  /*13db0*/  STS [R13], R4 ;  /* 0x000000040d007388 */ /* 0x0087e20000000800 */
[----:B--2---:R-:W-:Y:S02]  /*13dc0*/  F2FP.BF16.PACK_AB R2, R161, R160 ;  /* 0x000000a0a102723e */ /* 0x004fe400000010ff */
[----:B-1----:R-:W-:-:S03]  /*13dd0*/  F2FP.BF16.PACK_AB R3, R35, R34 ;  /* 0x000000222303723e */ /* 0x002fc600000010ff */
        /* <DEDUP_REMOVED lines=60> */
[----:B--2---:R-:W-:-:S02]  /*141a0*/  F2FP.BF16.PACK_AB R4, R73, R72 ;  /* 0x000000484904723e */ /* 0x004fc400000010ff */
[----:B---3--:R-:W-:Y:S01]  /*141b0*/  F2FP.BF16.PACK_AB R5, R169, R168 ;  /* 0x000000a8a905723e */ /* 0x008fe200000010ff */
[----:B------:R1:W-:Y:S01]  /*141c0*/  STS [R13+0x8000], R2 ;  /* 0x008000020d007388 */ /* 0x0003e20000000800 */
[----:B----4-:R-:W-:-:S03]  /*141d0*/  F2FP.BF16.PACK_AB R0, R139, R138 ;  /* 0x0000008a8b00723e */ /* 0x010fc600000010ff */
[----:B------:R-:W-:Y:S01]  /*141e0*/  STS [R13+0x8400], R5 ;  /* 0x008400050d007388 */ /* 0x000fe20000000800 */
[----:B------:R-:W-:-:S03]  /*141f0*/  F2FP.BF16.PACK_AB R3, R77, R76 ;  /* 0x0000004c4d03723e */ /* 0x000fc600000010ff */
[----:B------:R-:W-:Y:S04]  /*14200*/  STS [R12+0x8000], R4 ;  /* 0x008000040c007388 */ /* 0x000fe80000000800 */
[----:B------:R2:W-:Y:S04]  /*14210*/  STS [R12+0x8400], R0 ;  /* 0x008400000c007388 */ /* 0x0005e80000000800 */
[----:B------:R3:W-:Y:S01]  /*14220*/  STS [R8+0x8000], R3 ;  /* 0x0080000308007388 */ /* 0x0007e20000000800 */
[----:B-1----:R-:W-:-:S05]  /*14230*/  F2FP.BF16.PACK_AB R2, R83, R82 ;  /* 0x000000525302723e */ /* 0x002fca00000010ff */
[----:B------:R1:W-:Y:S01]  /*14240*/  STS [R8+0x8400], R2 ;  /* 0x0084000208007388 */ /* 0x0003e20000000800 */
[----:B--2---:R-:W-:Y:S02]  /*14250*/  F2FP.BF16.PACK_AB R0, R159, R158 ;  /* 0x0000009e9f00723e */ /* 0x004fe400000010ff */
[----:B------:R-:W-:-:S03]  /*14260*/  F2FP.BF16.PACK_AB R4, R79, R78 ;  /* 0x0000004e4f04723e */ /* 0x000fc600000010ff */
[----:B------:R2:W-:Y:S01]  /*14270*/  STS [R10+0x8000], R0 ;  /* 0x008000000a007388 */ /* 0x0005e20000000800 */
[----:B---3--:R-:W-:-:S03]  /*14280*/  F2FP.BF16.PACK_AB R3, R75, R74 ;  /* 0x0000004a4b03723e */ /* 0x008fc600000010ff */
[----:B------:R-:W-:Y:S01]  /*14290*/  STS [R10+0x8400], R4 ;  /* 0x008400040a007388 */ /* 0x000fe20000000800 */
[----:B-1----:R-:W-:-:S03]  /*142a0*/  F2FP.BF16.PACK_AB R2, R81, R80 ;  /* 0x000000505102723e */ /* 0x002fc600000010ff */
[----:B------:R-:W3:Y:S01]  /*142b0*/  LDL.LU R8, [R1+0x14] ;  /* 0x0000140001087983 */ /* 0x000ee20000300800 */
[----:B--2---:R-:W-:-:S05]  /*142c0*/  F2FP.BF16.PACK_AB R0, R157, R156 ;  /* 0x0000009c9d00723e */ /* 0x004fca00000010ff */
[----:B------:R1:W-:Y:S04]  /*142d0*/  STS [R7+0x8000], R0 ;  /* 0x0080000007007388 */ /* 0x0003e80000000800 */
[----:B------:R-:W-:Y:S04]  /*142e0*/  STS [R7+0x8400], R3 ;  /* 0x0084000307007388 */ /* 0x000fe80000000800 */
[----:B------:R2:W-:Y:S01]  /*142f0*/  STS [R6+0x8000], R2 ;  /* 0x0080000206007388 */ /* 0x0005e20000000800 */
[----:B-1----:R-:W-:-:S05]  /*14300*/  F2FP.BF16.PACK_AB R0, R71, R70 ;  /* 0x000000464700723e */ /* 0x002fca00000010ff */
[----:B------:R1:W-:Y:S01]  /*14310*/  STS [R6+0x8400], R0 ;  /* 0x0084000006007388 */ /* 0x0003e20000000800 */
[----:B--2---:R-:W-:-:S05]  /*14320*/  F2FP.BF16.PACK_AB R2, R65, R64 ;  /* 0x000000404102723e */ /* 0x004fca00000010ff */
[----:B------:R2:W-:Y:S01]  /*14330*/  STS [R9+0x8000], R2 ;  /* 0x0080000209007388 */ /* 0x0005e20000000800 */
[----:B-1----:R-:W-:-:S05]  /*14340*/  F2FP.BF16.PACK_AB R0, R63, R62 ;  /* 0x0000003e3f00723e */ /* 0x002fca00000010ff */
[----:B------:R1:W-:Y:S01]  /*14350*/  STS [R9+0x8400], R0 ;  /* 0x0084000009007388 */ /* 0x0003e20000000800 */
[----:B------:R-:W-:Y:S01]  /*14360*/  SHF.R.S32.HI R3, RZ, 0x1f, R235 ;  /* 0x0000001fff037819 */ /* 0x000fe200000114eb */
[----:B------:R-:W-:Y:S02]  /*14370*/  IMAD.MOV.U32 R6, RZ, RZ, 0x4 ;  /* 0x00000004ff067424 */ /* 0x000fe400078e00ff */
[----:B------:R-:W-:Y:S01]  /*14380*/  BAR.SYNC.DEFER_BLOCKING 0x1, 0x100 ;  /* 0x0044000000007b1d */ /* 0x000fe20000010000 */
[C---:B------:R-:W-:Y:S01]  /*14390*/  @P1 LEA R4, P0, R235.reuse, c[0x0][0x508], 0x2 ;  /* 0x00014200eb041a11 */ /* 0x040fe200078010ff */
[----:B------:R-:W-:Y:S02]  /*143a0*/  IMAD.MOV.U32 R12, RZ, RZ, c[0x0][0x388] ;  /* 0x0000e200ff0c7624 */ /* 0x000fe400078e00ff */
[----:B--2---:R-:W-:Y:S01]  /*143b0*/  IMAD.MOV.U32 R2, RZ, RZ, RZ ;  /* 0x000000ffff027224 */ /* 0x004fe200078e00ff */
[C---:B------:R-:W-:Y:S01]  /*143c0*/  @P1 LEA.HI.X R5, R235.reuse, c[0x0][0x50c], R3, 0x2, P0 ;  /* 0x00014300eb051a11 */ /* 0x040fe200000f1403 */
[----:B------:R-:W-:-:S04]  /*143d0*/  IMAD.WIDE R6, R235, R6, c[0x0][0x500] ;  /* 0x00014000eb067625 */ /* 0x000fc800078e0206 */
[----:B------:R2:W5:Y:S04]  /*143e0*/  @P1 LDG.E R12, [R4.64] ;  /* 0x00000006040c1981 */ /* 0x000568000c1e1900 */
[----:B------:R2:W5:Y:S01]  /*143f0*/  @P2 LDG.E R2, [R6.64] ;  /* 0x0000000606022981 */ /* 0x000562000c1e1900 */
[----:B---3--:R-:W-:-:S04]  /*14400*/  ISETP.NE.AND P0, PT, R8, RZ, PT ;  /* 0x000000ff0800720c */ /* 0x008fc80003f05270 */
[----:B-1----:R-:W-:Y:S01]  /*14410*/  SEL R0, R8, c[0x0][0x3d4], P0 ;  /* 0x0000f50008007a07 */ /* 0x002fe20000000000 */
[----:B------:R-:W-:Y:S05]  /*14420*/  @P1 BRA `(.L_x_246) ;  /* 0x0000004000001947 */ /* 0x000fea0003800000 */
[----:B--2---:R-:W-:Y:S05]  /*14430*/  @!P2 BRA `(.L_x_246) ;  /* 0x000000300000a947 */ /* 0x004fea0003800000 */
[----:B-----5:R1:W2:Y:S04]  /*14440*/  LDG.E R12, [R6.64] ;  /* 0x00000006060c7981 */ /* 0x0202a8000c1e1900 */
[----:B-1----:R-:W2:Y:S02]  /*14450*/  LDG.E R6, [R6.64+0x4] ;  /* 0x0000040606067981 */ /* 0x002ea4000c1e1900 */
[----:B--2---:R-:W-:Y:S02]  /*14460*/  IADD3 R12, -R12, R6, RZ ;  /* 0x000000060c0c7210 */ /* 0x004fe40007ffe1ff */
.L_x_246:
[----:B--2---:R-:W2:Y:S04]  /*14470*/  LDL R23, [R1+0x50] ;  /* 0x0000500001177983 */ /* 0x004ea80000100800 */
[----:B------:R-:W3:Y:S04]  /*14480*/  LDL R22, [R1] ;  /* 0x0000000001167983 */ /* 0x000ee80000100800 */
[----:B------:R-:W4:Y:S01]  /*14490*/  LDL R13, [R1+0x18] ;  /* 0x00001800010d7983 */ /* 0x000f220000100800 */
[----:B------:R-:W-:Y:S01]  /*144a0*/  IMAD.MOV.U32 R10, RZ, RZ, 0x368 ;  /* 0x00000368ff0a7424 */ /* 0x000fe200078e00ff */
[----:B------:R-:W-:-:S04]  /*144b0*/  ISETP.GT.AND P2, PT, R0, 0x1, PT ;  /* 0x000000010000780c */ /* 0x000fc80003f44270 */
[----:B------:R-:W-:-:S04]  /*144c0*/  SEL R10, R10, 0x328, P2 ;  /* 0x000003280a0a7807 */ /* 0x000fc80001000000 */
[----:B------:R-:W1:Y:S08]  /*144d0*/  LDC.64 R8, c[0x0][R10+0x170] ;  /* 0x00005c000a087b82 */ /* 0x000e700000000a00 */
[----:B------:R1:W3:Y:S08]  /*144e0*/  LDC.64 R14, c[0x0][R10+0x168] ;  /* 0x00005a000a0e7b82 */ /* 0x0002f00000000a00 */
[----:B------:R1:W2:Y:S01]  /*144f0*/  LDC.64 R18, c[0x0][R10+0x178] ;  /* 0x00005e000a127b82 */ /* 0x0002a20000000a00 */
[----:B------:R-:W-:Y:S01]  /*14500*/  LEA.HI R0, R11, R11, RZ, 0x1 ;  /* 0x0000000b0b007211 */ /* 0x000fe200078f08ff */
[----:B------:R-:W-:-:S06]  /*14510*/  IMAD.MOV.U32 R4, RZ, RZ, c[0x0][0x4e8] ;  /* 0x00013a00ff047624 */ /* 0x000fcc00078e00ff */
[----:B------:R1:W2:Y:S01]  /*14520*/  LDC.64 R16, c[0x0][R10+0x160] ;  /* 0x000058000a107b82 */ /* 0x0002a20000000a00 */
[----:B------:R-:W-:Y:S02]  /*14530*/  ISETP.NE.U32.AND P0, PT, RZ, c[0x0][0x500], PT ;  /* 0x00014000ff007a0c */ /* 0x000fe40003f05070 */
[----:B------:R-:W-:Y:S02]  /*14540*/  LOP3.LUT R0, R0, 0x1ffffffe, RZ, 0xc0, !PT ;  /* 0x1ffffffe00007812 */ /* 0x000fe400078ec0ff */
[----:B------:R-:W-:Y:S02]  /*14550*/  ISETP.NE.AND.EX P0, PT, RZ, c[0x0][0x504], PT, P0 ;  /* 0x00014100ff007a0c */ /* 0x000fe40003f05300 */
[----:B------:R-:W-:Y:S01]  /*14560*/  ISETP.NE.AND P3, PT, R4, 0x1, PT ;  /* 0x000000010400780c */ /* 0x000fe20003f65270 */
[----:B------:R-:W-:Y:S01]  /*14570*/  IMAD.IADD R4, R11, 0x1, -R0 ;  /* 0x000000010b047824 */ /* 0x000fe200078e0a00 */
[----:B------:R-:W-:Y:S02]  /*14580*/  SEL R0, R235, RZ, !P0 ;  /* 0x000000ffeb007207 */ /* 0x000fe40004000000 */
[----:B------:R-:W-:-:S03]  /*14590*/  SEL R6, R3, RZ, !P0 ;  /* 0x000000ff03067207 */ /* 0x000fc60004000000 */
[----:B-1----:R-:W-:-:S04]  /*145a0*/  IMAD R5, R9, R0, RZ ;  /* 0x0000000009057224 */ /* 0x002fc800078e02ff */
[C---:B------:R-:W-:Y:S02]  /*145b0*/  IMAD R10, R8.reuse, R6, R5 ;  /* 0x00000006080a7224 */ /* 0x040fe400078e0205 */
[----:B------:R-:W-:Y:S01]  /*145c0*/  IMAD.WIDE.U32 R6, R8, R0, RZ ;  /* 0x0000000008067225 */ /* 0x000fe200078e00ff */
[----:B------:R-:W1:Y:S03]  /*145d0*/  S2R R24, SR_TID.X ;  /* 0x0000000000187919 */ /* 0x000e660000002100 */
[----:B--2---:R-:W-:-:S04]  /*145e0*/  IMAD R4, R4, 0x8, R23 ;  /* 0x0000000804047824 */ /* 0x004fc800078e0217 */
[----:B------:R-:W-:-:S04]  /*145f0*/  IMAD R3, R245, 0x80, R4 ;  /* 0x00000080f5037824 */ /* 0x000fc800078e0204 */
[----:B------:R-:W-:-:S04]  /*14600*/  @P3 IMAD.HI.U32 R5, R3, c[0x0][0x4ec], RZ ;  /* 0x00013b0003053a27 */ /* 0x000fc800078e00ff */
[----:B------:R-:W-:Y:S01]  /*14610*/  IMAD.MOV.U32 R4, RZ, RZ, R3 ;  /* 0x000000ffff047224 */ /* 0x000fe200078e0003 */
[----:B------:R-:W-:Y:S01]  /*14620*/  @P3 SHF.R.U32.HI R4, RZ, c[0x0][0x4f0], R5 ;  /* 0x00013c00ff043a19 */ /* 0x000fe20000011605 */
[----:B---3--:R-:W-:Y:S01]  /*14630*/  IMAD.WIDE.U32 R8, R14, R22, RZ ;  /* 0x000000160e087225 */ /* 0x008fe200078e00ff */
[----:B----4-:R-:W-:-:S03]  /*14640*/  SEL R5, R13, RZ, P2 ;  /* 0x000000ff0d057207 */ /* 0x010fc60001000000 */
[----:B------:R-:W-:Y:S01]  /*14650*/  IMAD R11, R15, R22, RZ ;  /* 0x000000160f0b7224 */ /* 0x000fe200078e02ff */
[----:B-----5:R-:W-:Y:S01]  /*14660*/  IADD3 R14, P1, P0, R6, R8, R2 ;  /* 0x00000008060e7210 */ /* 0x020fe2000783e002 */
[----:B------:R-:W-:Y:S01]  /*14670*/  IMAD.IADD R13, R7, 0x1, R10 ;  /* 0x00000001070d7824 */ /* 0x000fe200078e020a */
[----:B------:R-:W-:Y:S01]  /*14680*/  SHF.R.S32.HI R6, RZ, 0x1f, R2 ;  /* 0x0000001fff067819 */ /* 0x000fe20000011402 */
[----:B------:R-:W-:Y:S02]  /*14690*/  IMAD.IADD R7, R9, 0x1, R11 ;  /* 0x0000000109077824 */ /* 0x000fe400078e020b */
[-C--:B------:R-:W-:Y:S02]  /*146a0*/  IMAD R10, R19, R5.reuse, RZ ;  /* 0x00000005130a7224 */ /* 0x080fe400078e02ff */
[----:B------:R-:W-:Y:S01]  /*146b0*/  IMAD.WIDE.U32 R8, R18, R5, RZ ;  /* 0x0000000512087225 */ /* 0x000fe200078e00ff */
[----:B------:R-:W-:Y:S02]  /*146c0*/  IADD3.X R11, R13, R7, R6, P1, P0 ;  /* 0x000000070d0b7210 */ /* 0x000fe40000fe0406 */
[--C-:B------:R-:W-:Y:S01]  /*146d0*/  SHF.R.S32.HI R5, RZ, 0x1f, R4.reuse ;  /* 0x0000001fff057819 */ /* 0x100fe20000011404 */
[----:B------:R-:W-:Y:S01]  /*146e0*/  IMAD.MOV R7, RZ, RZ, -R4 ;  /* 0x000000ffff077224 */ /* 0x000fe200078e0a04 */
[----:B------:R-:W-:Y:S01]  /*146f0*/  IADD3 R8, P1, P0, R4, R14, R8 ;  /* 0x0000000e04087210 */ /* 0x000fe2000783e008 */
[----:B------:R-:W-:-:S02]  /*14700*/  IMAD.IADD R10, R9, 0x1, R10 ;  /* 0x00000001090a7824 */ /* 0x000fc400078e020a */
[----:B------:R-:W-:-:S03]  /*14710*/  IMAD R4, R7, c[0x0][0x4e8], R3 ;  /* 0x00013a0007047a24 */ /* 0x000fc600078e0203 */
[----:B------:R-:W-:Y:S01]  /*14720*/  IADD3.X R9, R5, R11, R10, P1, P0 ;  /* 0x0000000b05097210 */ /* 0x000fe20000fe040a */
[----:B------:R-:W-:Y:S01]  /*14730*/  IMAD R7, R17, R4, RZ ;  /* 0x0000000411077224 */ /* 0x000fe200078e02ff */
[----:B------:R-:W-:-:S03]  /*14740*/  SHF.R.S32.HI R10, RZ, 0x1f, R4 ;  /* 0x0000001fff0a7819 */ /* 0x000fc60000011404 */
[----:B------:R-:W-:-:S04]  /*14750*/  IMAD.WIDE.U32 R4, R16, R4, R8 ;  /* 0x0000000410047225 */ /* 0x000fc800078e0008 */
[----:B------:R-:W-:Y:S02]  /*14760*/  IMAD.MOV.U32 R8, RZ, RZ, c[0x0][0x4a8] ;  /* 0x00012a00ff087624 */ /* 0x000fe400078e00ff */
[----:B------:R-:W-:Y:S02]  /*14770*/  IMAD R7, R16, R10, R7 ;  /* 0x0000000a10077224 */ /* 0x000fe400078e0207 */
[----:B------:R-:W-:Y:S01]  /*14780*/  IMAD.MOV.U32 R9, RZ, RZ, c[0x0][0x4ac] ;  /* 0x00012b00ff097624 */ /* 0x000fe200078e00ff */
[----:B------:R-:W-:Y:S01]  /*14790*/  SEL R8, R8, c[0x0][0x450], P2 ;  /* 0x0001140008087a07 */ /* 0x000fe20001000000 */
[----:B------:R-:W-:Y:S01]  /*147a0*/  IMAD.IADD R7, R5, 0x1, R7 ;  /* 0x0000000105077824 */ /* 0x000fe200078e0207 */
[----:B-1----:R-:W-:Y:S02]  /*147b0*/  SHF.R.S32.HI R15, RZ, 0x1f, R24 ;  /* 0x0000001fff0f7819 */ /* 0x002fe40000011418 */
[----:B------:R-:W-:Y:S02]  /*147c0*/  SEL R9, R9, c[0x0][0x454], P2 ;  /* 0x0001150009097a07 */ /* 0x000fe40001000000 */
[----:B------:R-:W-:-:S02]  /*147d0*/  LEA R8, P0, R4, R8, 0x2 ;  /* 0x0000000804087211 */ /* 0x000fc400078010ff */
[----:B------:R-:W-:Y:S02]  /*147e0*/  LEA.HI R15, R15, R24, RZ, 0x5 ;  /* 0x000000180f0f7211 */ /* 0x000fe400078f28ff */
[----:B------:R-:W-:Y:S02]  /*147f0*/  LEA.HI.X R4, R4, R9, R7, 0x2, P0 ;  /* 0x0000000904047211 */ /* 0x000fe400000f1407 */
[----:B------:R-:W-:Y:S01]  /*14800*/  LOP3.LUT R15, R15, 0xffffffe0, RZ, 0xc0, !PT ;  /* 0xffffffe00f0f7812 */ /* 0x000fe200078ec0ff */
[----:B------:R-:W-:Y:S04]  /*14810*/  SHFL.IDX PT, R10, R8, RZ, 0x1c1f ;  /* 0x001c1fff080a7589 */ /* 0x000fe800000e0000 */
[----:B------:R-:W1:Y:S01]  /*14820*/  SHFL.IDX PT, R11, R4, RZ, 0x1c1f ;  /* 0x001c1fff040b7589 */ /* 0x000e6200000e0000 */
[----:B------:R-:W-:-:S03]  /*14830*/  IMAD.IADD R15, R24, 0x1, -R15 ;  /* 0x00000001180f7824 */ /* 0x000fc600078e0a0f */
[----:B------:R-:W-:Y:S01]  /*14840*/  SHFL.IDX PT, R8, R8, 0x1, 0x1c1f ;  /* 0x003c1f0008087f89 */ /* 0x000fe200000e0000 */
[----:B------:R-:W-:-:S03]  /*14850*/  IMAD R5, R245, 0x80, R23 ;  /* 0x00000080f5057824 */ /* 0x000fc600078e0217 */
        /* <DEDUP_REMOVED lines=9> */
[----:B------:R-:W-:Y:S02]  /*148f0*/  ISETP.GE.AND P0, PT, R5, R4, PT ;  /* 0x000000040500720c */ /* 0x000fe40003f06270 */
[----:B------:R-:W-:Y:S01]  /*14900*/  P2R R61, PR, RZ, 0x2 ;  /* 0x00000002ff3d7803 */ /* 0x000fe20000000000 */
        /* <DEDUP_REMOVED lines=15> */
[----:B------:R-:W-:Y:S01]  /*14a00*/  IMAD R7, R22, c[0x0][0x3ec], R7 ;  /* 0x0000fb0016077a24 */ /* 0x000fe200078e0207 */
[----:B------:R1:W1:Y:S03]  /*14a10*/  LDS.128 R44, [R203+0x6080] ;  /* 0x00608000cb2c7984 */ /* 0x0002660000000c00 */
[----:B------:R-:W-:Y:S01]  /*14a20*/  IMAD.WIDE.U32 R6, R0, c[0x0][0x3f0], R6 ;  /* 0x0000fc0000067a25 */ /* 0x000fe200078e0006 */
[----:B------:R1:W1:Y:S04]  /*14a30*/  LDS.128 R20, [R203+0x4080] ;  /* 0x00408000cb147984 */ /* 0x0002680000000c00 */
        /* <DEDUP_REMOVED lines=32> */
.L_x_311:
[----:B------:R-:W-:Y:S05]  /*14c40*/  BRA.DIV ~URZ, `(.L_x_249) ;  /* 0x000038927f007947 */ /* 0x000fea000b800000 */
[----:B------:R3:W4:Y:S02]  /*14c50*/  SHFL.IDX PT, R0, R12, RZ, 0x181f ;  /* 0x00181fff0c007589 */ /* 0x00072400000e0000 */
.L_x_312:
[----:B------:R-:W-:Y:S01]  /*14c60*/  ISETP.GE.AND P0, PT, R10, R4, PT ;  /* 0x000000040a00720c */ /* 0x000fe20003f06270 */
[----:B------:R-:W-:Y:S01]  /*14c70*/  BSSY B0, `(.L_x_250) ;  /* 0x0000011000007945 */ /* 0x000fe20003800000 */
[----:B------:R-:W-:Y:S02]  /*14c80*/  SHF.R.S32.HI R15, RZ, 0x1f, R230 ;  /* 0x0000001fff0f7819 */ /* 0x000fe400000114e6 */
[----:B------:R-:W-:Y:S02]  /*14c90*/  SHF.R.S32.HI R14, RZ, 0x1f, R231 ;  /* 0x0000001fff0e7819 */ /* 0x000fe400000114e7 */
[----:B------:R-:W-:-:S07]  /*14ca0*/  SHF.R.S32.HI R13, RZ, 0x1f, R232 ;  /* 0x0000001fff0d7819 */ /* 0x000fce00000114e8 */
[----:B------:R-:W-:Y:S05]  /*14cb0*/  @P0 BRA `(.L_x_251) ;  /* 0x000000c000000947 */ /* 0x000fea0003800000 */
[----:B------:R-:W-:Y:S02]  /*14cc0*/  ISETP.GE.AND P2, PT, R232, c[0x0][0x3c8], PT ;  /* 0x0000f200e8007a0c */ /* 0x000fe40003f46270 */
[----:B------:R-:W-:Y:S02]  /*14cd0*/  ISETP.GE.AND P1, PT, R231, c[0x0][0x3c8], PT ;  /* 0x0000f200e7007a0c */ /* 0x000fe40003f26270 */
[----:B------:R-:W-:-:S09]  /*14ce0*/  ISETP.GE.AND P0, PT, R230, c[0x0][0x3c8], PT ;  /* 0x0000f200e6007a0c */ /* 0x000fd20003f06270 */
[-C--:B----4-:R-:W-:Y:S02]  /*14cf0*/  @!P2 LEA R8, P5, R232, R0.reuse, 0x1 ;  /* 0x00000000e808a211 */ /* 0x090fe400078a08ff */
[CC--:B------:R-:W-:Y:S02]  /*14d00*/  @!P1 LEA R6, P4, R231.reuse, R0.reuse, 0x1 ;  /* 0x00000000e7069211 */ /* 0x0c0fe400078808ff */
[----:B------:R-:W-:Y:S02]  /*14d10*/  @!P0 LEA R2, P3, R230, R0, 0x1 ;  /* 0x00000000e6028211 */ /* 0x000fe400078608ff */
[-C--:B--2---:R-:W-:Y:S02]  /*14d20*/  @!P2 LEA.HI.X R9, R232, R5.reuse, R13, 0x1, P5 ;  /* 0x00000005e809a211 */ /* 0x084fe400028f0c0d */
[-C--:B------:R-:W-:Y:S02]  /*14d30*/  @!P1 LEA.HI.X R7, R231, R5.reuse, R14, 0x1, P4 ;  /* 0x00000005e7079211 */ /* 0x080fe400020f0c0e */
[----:B------:R-:W-:Y:S01]  /*14d40*/  @!P0 LEA.HI.X R3, R230, R5, R15, 0x1, P3 ;  /* 0x00000005e6038211 */ /* 0x000fe200018f0c0f */
[----:B------:R2:W-:Y:S04]  /*14d50*/  @!P2 ST.E.128 [R8.64], R24 ;  /* 0x000000180800a985 */ /* 0x0005e8000c101d06 */
[----:B------:R2:W-:Y:S04]  /*14d60*/  @!P1 ST.E.128 [R6.64], R20 ;  /* 0x0000001406009985 */ /* 0x0005e8000c101d06 */
[----:B------:R2:W-:Y:S02]  /*14d70*/  @!P0 ST.E.128 [R2.64], R16 ;  /* 0x0000001002008985 */ /* 0x0005e4000c101d06 */
.L_x_251:
[----:B------:R-:W-:Y:S05]  /*14d80*/  BSYNC B0 ;  /* 0x0000000000007941 */ /* 0x000fea0003800000 */
.L_x_250:
[----:B------:R-:W-:Y:S05]  /*14d90*/  BRA.DIV ~URZ, `(.L_x_252) ;  /* 0x000037a27f007947 */ /* 0x000fea000b800000 */
[----:B--2---:R2:W1:Y:S04]  /*14da0*/  SHFL.IDX PT, R5, R11, 0x1, 0x181f ;  /* 0x00381f000b057f89 */ /* 0x00446800000e0000 */
[----:B----4-:R2:W4:Y:S02]  /*14db0*/  SHFL.IDX PT, R0, R12, 0x1, 0x181f ;  /* 0x00381f000c007f89 */ /* 0x01052400000e0000 */
.L_x_313:
[----:B------:R-:W-:Y:S01]  /*14dc0*/  IADD3 R2, R10, 0x20, RZ ;  /* 0x000000200a027810 */ /* 0x000fe20007ffe0ff */
[----:B------:R-:W-:Y:S03]  /*14dd0*/  BSSY B0, `(.L_x_253) ;  /* 0x000000f000007945 */ /* 0x000fe60003800000 */
[----:B------:R-:W-:-:S13]  /*14de0*/  ISETP.GE.AND P0, PT, R2, R4, PT ;  /* 0x000000040200720c */ /* 0x000fda0003f06270 */
[----:B------:R-:W-:Y:S05]  /*14df0*/  @P0 BRA `(.L_x_254) ;  /* 0x000000c000000947 */ /* 0x000fea0003800000 */
[----:B------:R-:W-:Y:S02]  /*14e00*/  ISETP.GE.AND P2, PT, R232, c[0x0][0x3c8], PT ;  /* 0x0000f200e8007a0c */ /* 0x000fe40003f46270 */
[----:B------:R-:W-:Y:S02]  /*14e10*/  ISETP.GE.AND P1, PT, R231, c[0x0][0x3c8], PT ;  /* 0x0000f200e7007a0c */ /* 0x000fe40003f26270 */
[----:B------:R-:W-:-:S09]  /*14e20*/  ISETP.GE.AND P0, PT, R230, c[0x0][0x3c8], PT ;  /* 0x0000f200e6007a0c */ /* 0x000fd20003f06270 */
[-C--:B----4-:R-:W-:Y:S02]  /*14e30*/  @!P2 LEA R8, P5, R232, R0.reuse, 0x1 ;  /* 0x00000000e808a211 */ /* 0x090fe400078a08ff */
[CC--:B------:R-:W-:Y:S02]  /*14e40*/  @!P1 LEA R6, P4, R231.reuse, R0.reuse, 0x1 ;  /* 0x00000000e7069211 */ /* 0x0c0fe400078808ff */
[----:B------:R-:W-:Y:S02]  /*14e50*/  @!P0 LEA R2, P3, R230, R0, 0x1 ;  /* 0x00000000e6028211 */ /* 0x000fe400078608ff */
[-C--:B-1----:R-:W-:Y:S02]  /*14e60*/  @!P2 LEA.HI.X R9, R232, R5.reuse, R13, 0x1, P5 ;  /* 0x00000005e809a211 */ /* 0x082fe400028f0c0d */
[-C--:B------:R-:W-:Y:S02]  /*14e70*/  @!P1 LEA.HI.X R7, R231, R5.reuse, R14, 0x1, P4 ;  /* 0x00000005e7079211 */ /* 0x080fe400020f0c0e */
[----:B------:R-:W-:Y:S01]  /*14e80*/  @!P0 LEA.HI.X R3, R230, R5, R15, 0x1, P3 ;  /* 0x00000005e6038211 */ /* 0x000fe200018f0c0f */
[----:B------:R1:W-:Y:S04]  /*14e90*/  @!P2 ST.E.128 [R8.64], R36 ;  /* 0x000000240800a985 */ /* 0x0003e8000c101d06 */
[----:B------:R1:W-:Y:S04]  /*14ea0*/  @!P1 ST.E.128 [R6.64], R32 ;  /* 0x0000002006009985 */ /* 0x0003e8000c101d06 */
[----:B------:R1:W-:Y:S02]  /*14eb0*/  @!P0 ST.E.128 [R2.64], R28 ;  /* 0x0000001c02008985 */ /* 0x0003e4000c101d06 */
.L_x_254:
[----:B------:R-:W-:Y:S05]  /*14ec0*/  BSYNC B0 ;  /* 0x0000000000007941 */ /* 0x000fea0003800000 */
.L_x_253:
[----:B------:R-:W-:Y:S05]  /*14ed0*/  BRA.DIV ~URZ, `(.L_x_255) ;  /* 0x000037227f007947 */ /* 0x000fea000b800000 */
[----:B-1----:R1:W2:Y:S02]  /*14ee0*/  SHFL.IDX PT, R5, R11, 0x2, 0x181f ;  /* 0x00581f000b057f89 */ /* 0x0022a400000e0000 */
.L_x_314:
[----:B------:R-:W-:Y:S05]  /*14ef0*/  BRA.DIV ~URZ, `(.L_x_256) ;  /* 0x000037727f007947 */ /* 0x000fea000b800000 */
[----:B----4-:R4:W1:Y:S02]  /*14f00*/  SHFL.IDX PT, R0, R12, 0x2, 0x181f ;  /* 0x00581f000c007f89 */ /* 0x01086400000e0000 */
.L_x_315:
[----:B------:R-:W-:Y:S01]  /*14f10*/  IADD3 R2, R10, 0x40, RZ ;  /* 0x000000400a027810 */ /* 0x000fe20007ffe0ff */
[----:B------:R-:W-:Y:S03]  /*14f20*/  BSSY B0, `(.L_x_257) ;  /* 0x000000f000007945 */ /* 0x000fe60003800000 */
[----:B------:R-:W-:-:S13]  /*14f30*/  ISETP.GE.AND P0, PT, R2, R4, PT ;  /* 0x000000040200720c */ /* 0x000fda0003f06270 */
[----:B------:R-:W-:Y:S05]  /*14f40*/  @P0 BRA `(.L_x_258) ;  /* 0x000000c000000947 */ /* 0x000fea0003800000 */
[----:B------:R-:W-:Y:S02]  /*14f50*/  ISETP.GE.AND P2, PT, R232, c[0x0][0x3c8], PT ;  /* 0x0000f200e8007a0c */ /* 0x000fe40003f46270 */
[----:B------:R-:W-:Y:S02]  /*14f60*/  ISETP.GE.AND P1, PT, R231, c[0x0][0x3c8], PT ;  /* 0x0000f200e7007a0c */ /* 0x000fe40003f26270 */
[----:B------:R-:W-:-:S09]  /*14f70*/  ISETP.GE.AND P0, PT, R230, c[0x0][0x3c8], PT ;  /* 0x0000f200e6007a0c */ /* 0x000fd20003f06270 */
[-C--:B-1----:R-:W-:Y:S02]  /*14f80*/  @!P2 LEA R8, P5, R232, R0.reuse, 0x1 ;  /* 0x00000000e808a211 */ /* 0x082fe400078a08ff */
        /* <DEDUP_REMOVED lines=8> */
.L_x_258:
[----:B------:R-:W-:Y:S05]  /*15010*/  BSYNC B0 ;  /* 0x0000000000007941 */ /* 0x000fea0003800000 */
.L_x_257:
[----:B------:R-:W-:Y:S05]  /*15020*/  BRA.DIV ~URZ, `(.L_x_259) ;  /* 0x000036a27f007947 */ /* 0x000fea000b800000 */
[----:B-1----:R1:W3:Y:S04]  /*15030*/  SHFL.IDX PT, R6, R11, 0x3, 0x181f ;  /* 0x00781f000b067f89 */ /* 0x0022e800000e0000 */
[----:B------:R1:W4:Y:S02]  /*15040*/  SHFL.IDX PT, R0, R12, 0x3, 0x181f ;  /* 0x00781f000c007f89 */ /* 0x00032400000e0000 */
.L_x_316:
[----:B------:R-:W-:-:S04]  /*15050*/  IADD3 R2, R10, 0x60, RZ ;  /* 0x000000600a027810 */ /* 0x000fc80007ffe0ff */
[----:B------:R-:W-:-:S13]  /*15060*/  ISETP.GE.AND P0, PT, R2, R4, PT ;  /* 0x000000040200720c */ /* 0x000fda0003f06270 */
[----:B------:R-:W-:Y:S05]  /*15070*/  @P0 BRA `(.L_x_260) ;  /* 0x0000200000000947 */ /* 0x000fea0003800000 */
[----:B------:R-:W-:Y:S02]  /*15080*/  ISETP.GE.AND P1, PT, R232, c[0x0][0x3c8], PT ;  /* 0x0000f200e8007a0c */ /* 0x000fe40003f26270 */
[----:B------:R-:W-:-:S11]  /*15090*/  ISETP.GE.AND P0, PT, R231, c[0x0][0x3c8], PT ;  /* 0x0000f200e7007a0c */ /* 0x000fd60003f06270 */
[CC--:B----4-:R-:W-:Y:S02]  /*150a0*/  @!P1 LEA R4, P3, R232.reuse, R0.reuse, 0x1 ;  /* 0x00000000e8049211 */ /* 0x0d0fe400078608ff */
[C---:B------:R-:W-:Y:S02]  /*150b0*/  @!P0 LEA R2, P2, R231.reuse, R0, 0x1 ;  /* 0x00000000e7028211 */ /* 0x040fe400078408ff */
[-C--:B--23--:R-:W-:Y:S02]  /*150c0*/  @!P1 LEA.HI.X R5, R232, R6.reuse, R13, 0x1, P3 ;  /* 0x00000006e8059211 */ /* 0x08cfe400018f0c0d */
[----:B------:R-:W-:-:S03]  /*150d0*/  @!P0 LEA.HI.X R3, R231, R6, R14, 0x1, P2 ;  /* 0x00000006e7038211 */ /* 0x000fc600010f0c0e */
[----:B------:R2:W-:Y:S04]  /*150e0*/  @!P1 ST.E.128 [R4.64], R56 ;  /* 0x0000003804009985 */ /* 0x0005e8000c101d06 */
[----:B------:R2:W-:Y:S01]  /*150f0*/  @!P0 ST.E.128 [R2.64], R52 ;  /* 0x0000003402008985 */ /* 0x0005e2000c101d06 */
[----:B------:R-:W-:-:S13]  /*15100*/  ISETP.GE.AND P0, PT, R230, c[0x0][0x3c8], PT ;  /* 0x0000f200e6007a0c */ /* 0x000fda0003f06270 */
[----:B------:R-:W-:Y:S05]  /*15110*/  @P0 BRA `(.L_x_260) ;  /* 0x00001f6000000947 */ /* 0x000fea0003800000 */
[----:B--2---:R-:W-:-:S04]  /*15120*/  LEA R2, P0, R230, R0, 0x1 ;  /* 0x00000000e6027211 */ /* 0x004fc800078008ff */
[----:B------:R-:W-:-:S05]  /*15130*/  LEA.HI.X R3, R230, R6, R15, 0x1, P0 ;  /* 0x00000006e6037211 */ /* 0x000fca00000f0c0f */
[----:B------:R2:W-:Y:S01]  /*15140*/  ST.E.128 [R2.64], R60 ;  /* 0x0000003c02007985 */ /* 0x0005e2000c101d06 */
[----:B------:R-:W-:Y:S05]  /*15150*/  BRA `(.L_x_260) ;  /* 0x00001f2000007947 */ /* 0x000fea0003800000 */
.L_x_247:
[----:B-1----:R-:W2:Y:S04]  /*15160*/  LDL.LU R8, [R1] ;  /* 0x0000000001087983 */ /* 0x002ea80000300800 */
[----:B------:R-:W3:Y:S01]  /*15170*/  LDL.LU R7, [R1+0x18] ;  /* 0x0000180001077983 */ /* 0x000ee20000300800 */
[----:B------:R-:W-:Y:S02]  /*15180*/  IMAD R6, R6, c[0x0][0x408], RZ ;  /* 0x0001020006067a24 */ /* 0x000fe400078e02ff */
[----:B------:R-:W-:-:S04]  /*15190*/  IMAD.WIDE.U32 R4, R2, c[0x0][0x408], RZ ;  /* 0x0001020002047a25 */ /* 0x000fc800078e00ff */
[----:B------:R-:W-:Y:S02]  /*151a0*/  IMAD R2, R2, c[0x0][0x40c], R6 ;  /* 0x0001030002027a24 */ /* 0x000fe400078e0206 */
[----:B------:R-:W-:-:S03]  /*151b0*/  @P3 IMAD.HI.U32 R6, R3, c[0x0][0x4ec], RZ ;  /* 0x00013b0003063a27 */ /* 0x000fc600078e00ff */
[----:B------:R-:W-:Y:S02]  /*151c0*/  IADD3 R5, R5, R2, RZ ;  /* 0x0000000205057210 */ /* 0x000fe40007ffe0ff */
[----:B------:R-:W-:-:S05]  /*151d0*/  SHF.R.S32.HI R2, RZ, 0x1f, R0 ;  /* 0x0000001fff027819 */ /* 0x000fca0000011400 */
[----:B------:R-:W-:-:S04]  /*151e0*/  IMAD R2, R2, c[0x0][0x440], RZ ;  /* 0x0001100002027a24 */ /* 0x000fc800078e02ff */
[----:B------:R-:W-:Y:S02]  /*151f0*/  IMAD R2, R0, c[0x0][0x444], R2 ;  /* 0x0001110000027a24 */ /* 0x000fe400078e0202 */
[----:B--2---:R-:W-:-:S04]  /*15200*/  IMAD.WIDE.U32 R4, R8, c[0x0][0x438], R4 ;  /* 0x00010e0008047a25 */ /* 0x004fc800078e0004 */
[----:B------:R-:W-:-:S04]  /*15210*/  IMAD R5, R8, c[0x0][0x43c], R5 ;  /* 0x00010f0008057a24 */ /* 0x000fc800078e0205 */
[----:B------:R-:W-:Y:S01]  /*15220*/  IMAD.WIDE.U32 R4, R0, c[0x0][0x440], R4 ;  /* 0x0001100000047a25 */ /* 0x000fe200078e0004 */
[----:B------:R-:W-:Y:S02]  /*15230*/  MOV R0, R3 ;  /* 0x0000000300007202 */ /* 0x000fe40000000f00 */
[----:B------:R-:W-:Y:S02]  /*15240*/  @P3 SHF.R.U32.HI R0, RZ, c[0x0][0x4f0], R6 ;  /* 0x00013c00ff003a19 */ /* 0x000fe40000011606 */
[----:B------:R-:W-:Y:S02]  /*15250*/  IADD3 R5, R5, R2, RZ ;  /* 0x0000000205057210 */ /* 0x000fe40007ffe0ff */
[----:B------:R-:W-:Y:S02]  /*15260*/  SHF.R.S32.HI R2, RZ, 0x1f, R0 ;  /* 0x0000001fff027819 */ /* 0x000fe40000011400 */
[----:B------:R-:W-:Y:S01]  /*15270*/  IADD3 R6, -R0, RZ, RZ ;  /* 0x000000ff00067210 */ /* 0x000fe20007ffe1ff */
[----:B---3--:R-:W-:-:S04]  /*15280*/  IMAD.WIDE.U32 R4, R7, c[0x0][0x448], R4 ;  /* 0x0001120007047a25 */ /* 0x008fc800078e0004 */
[----:B------:R-:W-:Y:S02]  /*15290*/  IMAD R2, R2, c[0x0][0x430], RZ ;  /* 0x00010c0002027a24 */ /* 0x000fe400078e02ff */
[----:B------:R-:W-:Y:S02]  /*152a0*/  IMAD R5, R7, c[0x0][0x44c], R5 ;  /* 0x0001130007057a24 */ /* 0x000fe400078e0205 */
        /* <DEDUP_REMOVED lines=13> */
.L_x_317:
[----:B------:R-:W-:Y:S05]  /*15380*/  BRA.DIV ~URZ, `(.L_x_262) ;  /* 0x000034727f007947 */ /* 0x000fea000b800000 */
[----:B------:R3:W4:Y:S02]  /*15390*/  SHFL.IDX PT, R0, R39, RZ, 0x1c1f ;  /* 0x001c1fff27007589 */ /* 0x00072400000e0000 */
.L_x_318:
[----:B------:R-:W5:Y:S01]  /*153a0*/  S2R R3, SR_TID.X ;  /* 0x0000000000037919 */ /* 0x000f620000002100 */
[----:B------:R-:W-:Y:S01]  /*153b0*/  BSSY B0, `(.L_x_263) ;  /* 0x000009a000007945 */ /* 0x000fe20003800000 */
[----:B-----5:R-:W-:-:S04]  /*153c0*/  SHF.R.S32.HI R2, RZ, 0x1f, R3 ;  /* 0x0000001fff027819 */ /* 0x020fc80000011403 */
[----:B------:R-:W-:-:S04]  /*153d0*/  LEA.HI R2, R2, R3, RZ, 0x5 ;  /* 0x0000000302027211 */ /* 0x000fc800078f28ff */
[----:B------:R-:W-:-:S05]  /*153e0*/  LOP3.LUT R2, R2, 0xffffffe0, RZ, 0xc0, !PT ;  /* 0xffffffe002027812 */ /* 0x000fca00078ec0ff */
[----:B------:R-:W-:-:S05]  /*153f0*/  IMAD.IADD R2, R3, 0x1, -R2 ;  /* 0x0000000103027824 */ /* 0x000fca00078e0a02 */
[----:B------:R-:W-:-:S04]  /*15400*/  SHF.R.S32.HI R4, RZ, 0x1f, R2 ;  /* 0x0000001fff047819 */ /* 0x000fc80000011402 */
[----:B------:R-:W-:-:S04]  /*15410*/  LEA.HI R4, R4, R2, RZ, 0x2 ;  /* 0x0000000204047211 */ /* 0x000fc800078f10ff */
[----:B------:R-:W-:-:S05]  /*15420*/  LOP3.LUT R4, R4, 0x7ffffffc, RZ, 0xc0, !PT ;  /* 0x7ffffffc04047812 */ /* 0x000fca00078ec0ff */
[----:B------:R-:W-:-:S04]  /*15430*/  IMAD.IADD R4, R2, 0x1, -R4 ;  /* 0x0000000102047824 */ /* 0x000fc800078e0a04 */
[----:B------:R-:W-:-:S05]  /*15440*/  IMAD.SHL.U32 R4, R4, 0x2, RZ ;  /* 0x0000000204047824 */ /* 0x000fca00078e00ff */
[C---:B------:R-:W-:Y:S02]  /*15450*/  IADD3 R29, R4.reuse, 0x70, RZ ;  /* 0x00000070041d7810 */ /* 0x040fe40007ffe0ff */
[C---:B------:R-:W-:Y:S02]  /*15460*/  IADD3 R28, R4.reuse, 0x78, RZ ;  /* 0x00000078041c7810 */ /* 0x040fe40007ffe0ff */
[C---:B------:R-:W-:Y:S02]  /*15470*/  IADD3 R27, R4.reuse, 0x80, RZ ;  /* 0x00000080041b7810 */ /* 0x040fe40007ffe0ff */
[C---:B------:R-:W-:Y:S02]  /*15480*/  IADD3 R26, R4.reuse, 0x88, RZ ;  /* 0x00000088041a7810 */ /* 0x040fe40007ffe0ff */
[C---:B------:R-:W-:Y:S02]  /*15490*/  IADD3 R25, R4.reuse, 0x90, RZ ;  /* 0x0000009004197810 */ /* 0x040fe40007ffe0ff */
[----:B------:R-:W-:-:S02]  /*154a0*/  IADD3 R24, R4, 0x98, RZ ;  /* 0x0000009804187810 */ /* 0x000fc40007ffe0ff */
        /* <DEDUP_REMOVED lines=16> */
[----:B------:R-:W-:Y:S02]  /*155b0*/  IADD3 R6, R4, 0x58, RZ ;  /* 0x0000005804067810 */ /* 0x000fe40007ffe0ff */
        /* <DEDUP_REMOVED lines=22> */
[----:B------:R-:W-:Y:S01]  /*15720*/  SHF.R.S32.HI R37, RZ, 0x1f, R19 ;  /* 0x0000001fff257819 */ /* 0x000fe20000011413 */
[----:B------:R-:W-:Y:S05]  /*15730*/  @P0 BRA `(.L_x_264) ;  /* 0x0000061000000947 */ /* 0x000fea0003800000 */
[----:B------:R-:W-:Y:S02]  /*15740*/  ISETP.GE.AND P1, PT, R4, c[0x0][0x3c8], PT ;  /* 0x0000f20004007a0c */ /* 0x000fe40003f26270 */
[----:B------:R-:W-:Y:S02]  /*15750*/  ISETP.GE.AND P0, PT, R19, c[0x0][0x3c8], PT ;  /* 0x0000f20013007a0c */ /* 0x000fe40003f06270 */
[----:B------:R-:W-:-:S02]  /*15760*/  ISETP.GE.AND P3, PT, R18, c[0x0][0x3c8], PT ;  /* 0x0000f20012007a0c */ /* 0x000fc40003f66270 */
[----:B------:R-:W-:Y:S02]  /*15770*/  ISETP.GE.AND P4, PT, R17, c[0x0][0x3c8], PT ;  /* 0x0000f20011007a0c */ /* 0x000fe40003f86270 */
[----:B------:R-:W-:-:S05]  /*15780*/  ISETP.GE.AND P6, PT, R25, c[0x0][0x3c8], PT ;  /* 0x0000f20019007a0c */ /* 0x000fca0003fc6270 */
[----:B----4-:R-:W-:Y:S02]  /*15790*/  @!P1 IMAD.MOV.U32 R30, RZ, RZ, R0 ;  /* 0x000000ffff1e9224 */ /* 0x010fe400078e0000 */
[----:B--2---:R-:W-:Y:S01]  /*157a0*/  @!P1 IMAD.MOV.U32 R31, RZ, RZ, R5 ;  /* 0x000000ffff1f9224 */ /* 0x004fe200078e0005 */
[----:B------:R-:W-:-:S03]  /*157b0*/  @!P0 LEA R2, P2, R19, R0, 0x2 ;  /* 0x0000000013028211 */ /* 0x000fc600078410ff */
[----:B------:R-:W-:Y:S01]  /*157c0*/  @!P1 IMAD.WIDE R30, R4, 0x4, R30 ;  /* 0x00000004041e9825 */ /* 0x000fe200078e021e */
[----:B------:R-:W-:Y:S02]  /*157d0*/  @!P0 LEA.HI.X R3, R19, R5, R37, 0x2, P2 ;  /* 0x0000000513038211 */ /* 0x000fe400010f1425 */
[----:B------:R-:W-:Y:S02]  /*157e0*/  ISETP.GE.AND P2, PT, R16, c[0x0][0x3c8], PT ;  /* 0x0000f20010007a0c */ /* 0x000fe40003f46270 */
[----:B------:R2:W-:Y:S01]  /*157f0*/  @!P1 ST.E.64 [R30.64], R152 ;  /* 0x000000981e009985 */ /* 0x0005e2000c101b06 */
[----:B------:R-:W-:-:S03]  /*15800*/  ISETP.GE.AND P1, PT, R15, c[0x0][0x3c8], PT ;  /* 0x0000f2000f007a0c */ /* 0x000fc60003f26270 */
[----:B------:R4:W-:Y:S01]  /*15810*/  @!P0 ST.E.64 [R2.64], R32 ;  /* 0x0000002002008985 */ /* 0x0009e2000c101b06 */
[CC--:B--2---:R-:W-:Y:S02]  /*15820*/  @!P3 LEA R30, P5, R18.reuse, R0.reuse, 0x2 ;  /* 0x00000000121eb211 */ /* 0x0c4fe400078a10ff */
[C---:B----4-:R-:W-:Y:S02]  /*15830*/  @!P4 LEA R2, P0, R17.reuse, R0, 0x2 ;  /* 0x000000001102c211 */ /* 0x050fe400078010ff */
[-C--:B------:R-:W-:Y:S02]  /*15840*/  @!P3 LEA.HI.X R31, R18, R5.reuse, R38, 0x2, P5 ;  /* 0x00000005121fb211 */ /* 0x080fe400028f1426 */
[----:B------:R-:W-:-:S03]  /*15850*/  @!P4 LEA.HI.X R3, R17, R5, R41, 0x2, P0 ;  /* 0x000000051103c211 */ /* 0x000fc600000f1429 */
[----:B------:R2:W-:Y:S01]  /*15860*/  @!P3 ST.E.64 [R30.64], R34 ;  /* 0x000000221e00b985 */ /* 0x0005e2000c101b06 */
[----:B------:R-:W-:-:S03]  /*15870*/  ISETP.GE.AND P3, PT, R14, c[0x0][0x3c8], PT ;  /* 0x0000f2000e007a0c */ /* 0x000fc60003f66270 */
[----:B------:R4:W-:Y:S01]  /*15880*/  @!P4 ST.E.64 [R2.64], R102 ;  /* 0x000000660200c985 */ /* 0x0009e2000c101b06 */
[----:B------:R-:W-:Y:S02]  /*15890*/  ISETP.GE.AND P4, PT, R13, c[0x0][0x3c8], PT ;  /* 0x0000f2000d007a0c */ /* 0x000fe40003f86270 */
        /* <DEDUP_REMOVED lines=16> */
[-C--:B--2---:R-:W-:Y:S02]  /*159a0*/  @!P2 LEA R30, P5, R12, R0.reuse, 0x2 ;  /* 0x000000000c1ea211 */ /* 0x084fe400078a10ff */
[----:B----4-:R-:W-:Y:S02]  /*159b0*/  @!P1 LEA R2, P0, R10, R0, 0x2 ;  /* 0x000000000a029211 */ /* 0x010fe400078010ff */
        /* <DEDUP_REMOVED lines=23> */
[CC--:B----4-:R-:W-:Y:S02]  /*15b30*/  @!P4 LEA R2, P0, R28.reuse, R0.reuse, 0x2 ;  /* 0x000000001c02c211 */ /* 0x0d0fe400078010ff */
[-C--:B------:R-:W-:Y:S02]  /*15b40*/  @!P3 LEA.HI.X R31, R29, R5.reuse, R51, 0x2, P5 ;  /* 0x000000051d1fb211 */ /* 0x080fe400028f1433 */
[----:B------:R-:W-:Y:S02]  /*15b50*/  @!P4 LEA.HI.X R3, R28, R5, R52, 0x2, P0 ;  /* 0x000000051c03c211 */ /* 0x000fe400000f1434 */
[----:B------:R-:W-:Y:S01]  /*15b60*/  @!P2 LEA R32, P0, R27, R0, 0x2 ;  /* 0x000000001b20a211 */ /* 0x000fe200078010ff */
[----:B------:R2:W-:Y:S01]  /*15b70*/  @!P3 ST.E.64 [R30.64], R148 ;  /* 0x000000941e00b985 */ /* 0x0005e2000c101b06 */
[----:B------:R-:W-:-:S02]  /*15b80*/  ISETP.GE.AND P5, PT, R24, c[0x0][0x3c8], PT ;  /* 0x0000f20018007a0c */ /* 0x000fc40003fa6270 */
[----:B------:R-:W-:Y:S01]  /*15b90*/  @!P2 LEA.HI.X R33, R27, R5, R53, 0x2, P0 ;  /* 0x000000051b21a211 */ /* 0x000fe200000f1435 */
[----:B------:R4:W-:Y:S01]  /*15ba0*/  @!P4 ST.E.64 [R2.64], R150 ;  /* 0x000000960200c985 */ /* 0x0009e2000c101b06 */
[----:B------:R-:W-:-:S03]  /*15bb0*/  ISETP.GE.AND P4, PT, R23, c[0x0][0x3c8], PT ;  /* 0x0000f20017007a0c */ /* 0x000fc60003f86270 */
[----:B------:R-:W-:Y:S01]  /*15bc0*/  @!P2 ST.E.64 [R32.64], R154 ;  /* 0x0000009a2000a985 */ /* 0x000fe2000c101b06 */
[----:B------:R-:W-:Y:S02]  /*15bd0*/  ISETP.GE.AND P2, PT, R22, c[0x0][0x3c8], PT ;  /* 0x0000f20016007a0c */ /* 0x000fe40003f46270 */
[CC--:B--2---:R-:W-:Y:S02]  /*15be0*/  @!P6 LEA R30, P0, R25.reuse, R0.reuse, 0x2 ;  /* 0x00000000191ee211 */ /* 0x0c4fe400078010ff */
[C---:B----4-:R-:W-:Y:S02]  /*15bf0*/  @!P1 LEA R2, P3, R26.reuse, R0, 0x2 ;  /* 0x000000001a029211 */ /* 0x050fe400078610ff */
[-C--:B------:R-:W-:Y:S02]  /*15c00*/  @!P6 LEA.HI.X R31, R25, R5.reuse, R56, 0x2, P0 ;  /* 0x00000005191fe211 */ /* 0x080fe400000f1438 */
[----:B------:R-:W-:Y:S02]  /*15c10*/  @!P1 LEA.HI.X R3, R26, R5, R54, 0x2, P3 ;  /* 0x000000051a039211 */ /* 0x000fe400018f1436 */
[----:B------:R-:W-:-:S03]  /*15c20*/  ISETP.GE.AND P0, PT, R20, c[0x0][0x3c8], PT ;  /* 0x0000f20014007a0c */ /* 0x000fc60003f06270 */
[----:B------:R2:W-:Y:S01]  /*15c30*/  @!P1 ST.E.64 [R2.64], R68 ;  /* 0x0000004402009985 */ /* 0x0005e2000c101b06 */
[----:B------:R-:W-:-:S03]  /*15c40*/  ISETP.GE.AND P1, PT, R21, c[0x0][0x3c8], PT ;  /* 0x0000f20015007a0c */ /* 0x000fc60003f26270 */
[----:B------:R4:W-:Y:S01]  /*15c50*/  @!P6 ST.E.64 [R30.64], R72 ;  /* 0x000000481e00e985 */ /* 0x0009e2000c101b06 */
[----:B------:R-:W-:-:S04]  /*15c60*/  @!P4 LEA R34, P6, R23, R0, 0x2 ;  /* 0x000000001722c211 */ /* 0x000fc800078c10ff */
[----:B------:R-:W-:Y:S02]  /*15c70*/  @!P4 LEA.HI.X R35, R23, R5, R57, 0x2, P6 ;  /* 0x000000051723c211 */ /* 0x000fe400030f1439 */
[----:B--2---:R-:W-:-:S04]  /*15c80*/  @!P5 LEA R2, P3, R24, R0, 0x2 ;  /* 0x000000001802d211 */ /* 0x004fc800078610ff */
[----:B------:R-:W-:Y:S02]  /*15c90*/  @!P5 LEA.HI.X R3, R24, R5, R55, 0x2, P3 ;  /* 0x000000051803d211 */ /* 0x000fe400018f1437 */
[----:B------:R-:W-:-:S03]  /*15ca0*/  @!P2 LEA R32, P3, R22, R0, 0x2 ;  /* 0x000000001620a211 */ /* 0x000fc600078610ff */
[----:B------:R2:W-:Y:S01]  /*15cb0*/  @!P5 ST.E.64 [R2.64], R76 ;  /* 0x0000004c0200d985 */ /* 0x0005e2000c101b06 */
[C---:B----4-:R-:W-:Y:S02]  /*15cc0*/  @!P1 LEA R30, P5, R21.reuse, R0, 0x2 ;  /* 0x00000000151e9211 */ /* 0x050fe400078a10ff */
[-C--:B------:R-:W-:Y:S01]  /*15cd0*/  @!P2 LEA.HI.X R33, R22, R5.reuse, R58, 0x2, P3 ;  /* 0x000000051621a211 */ /* 0x080fe200018f143a */
[----:B------:R4:W-:Y:S01]  /*15ce0*/  @!P4 ST.E.64 [R34.64], R158 ;  /* 0x0000009e2200c985 */ /* 0x0009e2000c101b06 */
[----:B------:R-:W-:-:S03]  /*15cf0*/  @!P1 LEA.HI.X R31, R21, R5, R59, 0x2, P5 ;  /* 0x00000005151f9211 */ /* 0x000fc600028f143b */
[----:B------:R4:W-:Y:S04]  /*15d00*/  @!P2 ST.E.64 [R32.64], R156 ;  /* 0x0000009c2000a985 */ /* 0x0009e8000c101b06 */
[----:B------:R4:W-:Y:S01]  /*15d10*/  @!P1 ST.E.64 [R30.64], R80 ;  /* 0x000000501e009985 */ /* 0x0009e2000c101b06 */
[----:B--2---:R-:W-:-:S04]  /*15d20*/  @!P0 LEA R2, P3, R20, R0, 0x2 ;  /* 0x0000000014028211 */ /* 0x004fc800078610ff */
[----:B------:R-:W-:-:S05]  /*15d30*/  @!P0 LEA.HI.X R3, R20, R5, R60, 0x2, P3 ;  /* 0x0000000514038211 */ /* 0x000fca00018f143c */
[----:B------:R4:W-:Y:S04]  /*15d40*/  @!P0 ST.E.64 [R2.64], R64 ;  /* 0x0000004002008985 */ /* 0x0009e8000c101b06 */
.L_x_264:
[----:B------:R-:W-:Y:S05]  /*15d50*/  BSYNC B0 ;  /* 0x0000000000007941 */ /* 0x000fea0003800000 */
.L_x_263:
[----:B------:R-:W-:Y:S05]  /*15d60*/  BRA.DIV ~URZ, `(.L_x_265) ;  /* 0x00002af27f007947 */ /* 0x000fea000b800000 */
[----:B--2---:R2:W1:Y:S04]  /*15d70*/  SHFL.IDX PT, R5, R36, 0x1, 0x1c1f ;  /* 0x003c1f0024057f89 */ /* 0x00446800000e0000 */
[----:B----4-:R2:W4:Y:S02]  /*15d80*/  SHFL.IDX PT, R0, R39, 0x1, 0x1c1f ;  /* 0x003c1f0027007f89 */ /* 0x01052400000e0000 */
.L_x_319:
[----:B------:R-:W-:-:S13]  /*15d90*/  ISETP.NE.AND P0, PT, R61, RZ, PT ;  /* 0x000000ff3d00720c */ /* 0x000fda0003f05270 */
[----:B------:R-:W-:Y:S05]  /*15da0*/  @P0 BRA `(.L_x_260) ;  /* 0x000012d000000947 */ /* 0x000fea0003800000 */
[----:B------:R-:W-:Y:S02]  /*15db0*/  ISETP.GE.AND P3, PT, R19, c[0x0][0x3c8], PT ;  /* 0x0000f20013007a0c */ /* 0x000fe40003f66270 */
[----:B------:R-:W-:Y:S02]  /*15dc0*/  ISETP.GE.AND P2, PT, R18, c[0x0][0x3c8], PT ;  /* 0x0000f20012007a0c */ /* 0x000fe40003f46270 */
[----:B------:R-:W-:Y:S02]  /*15dd0*/  ISETP.GE.AND P1, PT, R17, c[0x0][0x3c8], PT ;  /* 0x0000f20011007a0c */ /* 0x000fe40003f26270 */
[----:B------:R-:W-:Y:S02]  /*15de0*/  ISETP.GE.AND P4, PT, R4, c[0x0][0x3c8], PT ;  /* 0x0000f20004007a0c */ /* 0x000fe40003f86270 */
[----:B------:R-:W-:-:S05]  /*15df0*/  ISETP.GE.AND P0, PT, R16, c[0x0][0x3c8], PT ;  /* 0x0000f20010007a0c */ /* 0x000fca0003f06270 */
[CC--:B----4-:R-:W-:Y:S02]  /*15e00*/  @!P3 LEA R32, P6, R19.reuse, R0.reuse, 0x2 ;  /* 0x000000001320b211 */ /* 0x0d0fe400078c10ff */
[CC--:B------:R-:W-:Y:S02]  /*15e10*/  @!P2 LEA R30, P5, R18.reuse, R0.reuse, 0x2 ;  /* 0x00000000121ea211 */ /* 0x0c0fe400078a10ff */
[-C--:B-1----:R-:W-:Y:S02]  /*15e20*/  @!P3 LEA.HI.X R33, R19, R5.reuse, R37, 0x2, P6 ;  /* 0x000000051321b211 */ /* 0x082fe400030f1425 */
[----:B------:R-:W-:Y:S01]  /*15e30*/  @!P2 LEA.HI.X R31, R18, R5, R38, 0x2, P5 ;  /* 0x00000005121fa211 */ /* 0x000fe200028f1426 */
[----:B------:R-:W-:Y:S01]  /*15e40*/  @!P4 IMAD.MOV.U32 R34, RZ, RZ, R0 ;  /* 0x000000ffff22c224 */ /* 0x000fe200078e0000 */
[-C--:B------:R-:W-:Y:S01]  /*15e50*/  @!P1 LEA R18, P6, R17, R0.reuse, 0x2 ;  /* 0x0000000011129211 */ /* 0x080fe200078c10ff */
[----:B------:R-:W-:Y:S01]  /*15e60*/  @!P4 IMAD.MOV.U32 R35, RZ, RZ, R5 ;  /* 0x000000ffff23c224 */ /* 0x000fe200078e0005 */
[----:B------:R-:W-:-:S02]  /*15e70*/  @!P0 LEA R2, P5, R16, R0, 0x2 ;  /* 0x0000000010028211 */ /* 0x000fc400078a10ff */
[-C--:B------:R-:W-:Y:S01]  /*15e80*/  @!P1 LEA.HI.X R19, R17, R5.reuse, R41, 0x2, P6 ;  /* 0x0000000511139211 */ /* 0x080fe200030f1429 */
[----:B------:R-:W-:Y:S01]  /*15e90*/  @!P4 IMAD.WIDE R34, R4, 0x4, R34 ;  /* 0x000000040422c825 */ /* 0x000fe200078e0222 */
[----:B------:R-:W-:Y:S02]  /*15ea0*/  ISETP.GE.AND P6, PT, R15, c[0x0][0x3c8], PT ;  /* 0x0000f2000f007a0c */ /* 0x000fe40003fc6270 */
[----:B------:R-:W-:Y:S02]  /*15eb0*/  @!P0 LEA.HI.X R3, R16, R5, R40, 0x2, P5 ;  /* 0x0000000510038211 */ /* 0x000fe400028f1428 */
[----:B------:R-:W-:Y:S01]  /*15ec0*/  ISETP.GE.AND P5, PT, R14, c[0x0][0x3c8], PT ;  /* 0x0000f2000e007a0c */ /* 0x000fe20003fa6270 */
[----:B------:R-:W-:Y:S01]  /*15ed0*/  @!P4 ST.E.64 [R34.64], R162 ;  /* 0x000000a22200c985 */ /* 0x000fe2000c101b06 */
[----:B------:R-:W-:-:S03]  /*15ee0*/  ISETP.GE.AND P4, PT, R13, c[0x0][0x3c8], PT ;  /* 0x0000f2000d007a0c */ /* 0x000fc60003f86270 */
[----:B------:R-:W-:Y:S01]  /*15ef0*/  @!P3 ST.E.64 [R32.64], R160 ;  /* 0x000000a02000b985 */ /* 0x000fe2000c101b06 */
[----:B------:R-:W-:-:S03]  /*15f00*/  ISETP.GE.AND P3, PT, R12, c[0x0][0x3c8], PT ;  /* 0x0000f2000c007a0c */ /* 0x000fc60003f66270 */
[----:B------:R1:W-:Y:S01]  /*15f10*/  @!P2 ST.E.64 [R30.64], R114 ;  /* 0x000000721e00a985 */ /* 0x0003e2000c101b06 */
[----:B------:R-:W-:-:S03]  /*15f20*/  ISETP.GE.AND P2, PT, R10, c[0x0][0x3c8], PT ;  /* 0x0000f2000a007a0c */ /* 0x000fc60003f46270 */
[----:B------:R4:W-:Y:S04]  /*15f30*/  @!P1 ST.E.64 [R18.64], R92 ;  /* 0x0000005c12009985 */ /* 0x0009e8000c101b06 */
[----:B------:R5:W-:Y:S01]  /*15f40*/  @!P0 ST.E.64 [R2.64], R84 ;  /* 0x0000005402008985 */ /* 0x000be2000c101b06 */
[CC--:B-1----:R-:W-:Y:S02]  /*15f50*/  @!P6 LEA R30, P0, R15.reuse, R0.reuse, 0x2 ;  /* 0x000000000f1ee211 */ /* 0x0c2fe400078010ff */
[-C--:B----4-:R-:W-:Y:S02]  /*15f60*/  @!P5 LEA R18, P1, R14, R0.reuse, 0x2 ;  /* 0x000000000e12d211 */ /* 0x090fe400078210ff */
[----:B------:R-:W-:Y:S02]  /*15f70*/  @!P6 LEA.HI.X R31, R15, R5, R42, 0x2, P0 ;  /* 0x000000050f1fe211 */ /* 0x000fe400000f142a */
[----:B------:R-:W-:-:S02]  /*15f80*/  @!P4 LEA R16, P0, R13, R0, 0x2 ;  /* 0x000000000d10c211 */ /* 0x000fc400078010ff */
[-C--:B------:R-:W-:Y:S01]  /*15f90*/  @!P5 LEA.HI.X R19, R14, R5.reuse, R44, 0x2, P1 ;  /* 0x000000050e13d211 */ /* 0x080fe200008f142c */
[----:B------:R-:W-:Y:S01]  /*15fa0*/  @!P6 ST.E.64 [R30.64], R170 ;  /* 0x000000aa1e00e985 */ /* 0x000fe2000c101b06 */
[----:B------:R-:W-:Y:S02]  /*15fb0*/  ISETP.GE.AND P1, PT, R7, c[0x0][0x3c8], PT ;  /* 0x0000f20007007a0c */ /* 0x000fe40003f26270 */
[-C--:B------:R-:W-:Y:S01]  /*15fc0*/  @!P4 LEA.HI.X R17, R13, R5.reuse, R43, 0x2, P0 ;  /* 0x000000050d11c211 */ /* 0x080fe200000f142b */
[----:B------:R-:W-:Y:S01]  /*15fd0*/  @!P5 ST.E.64 [R18.64], R164 ;  /* 0x000000a41200d985 */ /* 0x000fe2000c101b06 */
[----:B------:R-:W-:Y:S02]  /*15fe0*/  @!P3 LEA R14, P0, R12, R0, 0x2 ;  /* 0x000000000c0eb211 */ /* 0x000fe400078010ff */
[----:B------:R-:W-:Y:S01]  /*15ff0*/  ISETP.GE.AND P6, PT, R6, c[0x0][0x3c8], PT ;  /* 0x0000f20006007a0c */ /* 0x000fe20003fc6270 */
[----:B------:R-:W-:Y:S01]  /*16000*/  @!P4 ST.E.64 [R16.64], R126 ;  /* 0x0000007e1000c985 */ /* 0x000fe2000c101b06 */
[----:B------:R-:W-:-:S02]  /*16010*/  @!P3 LEA.HI.X R15, R12, R5, R45, 0x2, P0 ;  /* 0x000000050c0fb211 */ /* 0x000fc400000f142d */
[CC--:B------:R-:W-:Y:S02]  /*16020*/  @!P2 LEA R12, P0, R10.reuse, R0.reuse, 0x2 ;  /* 0x000000000a0ca211 */ /* 0x0c0fe400078010ff */
[----:B------:R-:W-:Y:S01]  /*16030*/  ISETP.GE.AND P5, PT, R11, c[0x0][0x3c8], PT ;  /* 0x0000f2000b007a0c */ /* 0x000fe20003fa6270 */
[----:B------:R1:W-:Y:S01]  /*16040*/  @!P3 ST.E.64 [R14.64], R118 ;  /* 0x000000760e00b985 */ /* 0x0003e2000c101b06 */
[-C--:B------:R-:W-:Y:S02]  /*16050*/  @!P2 LEA.HI.X R13, R10, R5.reuse, R46, 0x2, P0 ;  /* 0x000000050a0da211 */ /* 0x080fe400000f142e */
[C---:B-----5:R-:W-:Y:S02]  /*16060*/  @!P1 LEA R2, P0, R7.reuse, R0, 0x2 ;  /* 0x0000000007029211 */ /* 0x060fe400078010ff */
[----:B------:R-:W-:Y:S01]  /*16070*/  ISETP.GE.AND P4, PT, R8, c[0x0][0x3c8], PT ;  /* 0x0000f20008007a0c */ /* 0x000fe20003f86270 */
[----:B------:R4:W-:Y:S01]  /*16080*/  @!P2 ST.E.64 [R12.64], R96 ;  /* 0x000000600c00a985 */ /* 0x0009e2000c101b06 */
[----:B------:R-:W-:-:S02]  /*16090*/  @!P1 LEA.HI.X R3, R7, R5, R47, 0x2, P0 ;  /* 0x0000000507039211 */ /* 0x000fc400000f142f */
[----:B------:R-:W-:Y:S02]  /*160a0*/  ISETP.GE.AND P3, PT, R29, c[0x0][0x3c8], PT ;  /* 0x0000f2001d007a0c */ /* 0x000fe40003f66270 */
[----:B------:R-:W-:Y:S01]  /*160b0*/  ISETP.GE.AND P2, PT, R28, c[0x0][0x3c8], PT ;  /* 0x0000f2001c007a0c */ /* 0x000fe20003f46270 */
[----:B------:R5:W-:Y:S01]  /*160c0*/  @!P1 ST.E.64 [R2.64], R88 ;  /* 0x0000005802009985 */ /* 0x000be2000c101b06 */
[----:B-1----:R-:W-:-:S04]  /*160d0*/  @!P6 LEA R14, P0, R6, R0, 0x2 ;  /* 0x00000000060ee211 */ /* 0x002fc800078010ff */
[-C--:B------:R-:W-:Y:S02]  /*160e0*/  @!P6 LEA.HI.X R15, R6, R5.reuse, R48, 0x2, P0 ;  /* 0x00000005060fe211 */ /* 0x080fe400000f1430 */
[CC--:B----4-:R-:W-:Y:S02]  /*160f0*/  @!P5 LEA R12, P1, R11.reuse, R0.reuse, 0x2 ;  /* 0x000000000b0cd211 */ /* 0x0d0fe400078210ff */
[CC--:B------:R-:W-:Y:S01]  /*16100*/  @!P4 LEA R10, P0, R8.reuse, R0.reuse, 0x2 ;  /* 0x00000000080ac211 */ /* 0x0c0fe200078010ff */
[----:B------:R1:W-:Y:S01]  /*16110*/  @!P6 ST.E.64 [R14.64], R172 ;  /* 0x000000ac0e00e985 */ /* 0x0003e2000c101b06 */
[-C--:B------:R-:W-:Y:S02]  /*16120*/  @!P5 LEA.HI.X R13, R11, R5.reuse, R49, 0x2, P1 ;  /* 0x000000050b0dd211 */ /* 0x080fe400008f1431 */
[----:B------:R-:W-:Y:S02]  /*16130*/  ISETP.GE.AND P1, PT, R27, c[0x0][0x3c8], PT ;  /* 0x0000f2001b007a0c */ /* 0x000fe40003f26270 */
[----:B------:R-:W-:Y:S01]  /*16140*/  @!P4 LEA.HI.X R11, R8, R5, R50, 0x2, P0 ;  /* 0x00000005080bc211 */ /* 0x000fe200000f1432 */
[----:B------:R4:W-:Y:S01]  /*16150*/  @!P5 ST.E.64 [R12.64], R166 ;  /* 0x000000a60c00d985 */ /* 0x0009e2000c101b06 */
[----:B------:R-:W-:-:S02]  /*16160*/  @!P3 LEA R8, P0, R29, R0, 0x2 ;  /* 0x000000001d08b211 */ /* 0x000fc400078010ff */
[----:B------:R-:W-:Y:S01]  /*16170*/  ISETP.GE.AND P6, PT, R26, c[0x0][0x3c8], PT ;  /* 0x0000f2001a007a0c */ /* 0x000fe20003fc6270 */
[----:B------:R2:W-:Y:S01]  /*16180*/  @!P4 ST.E.64 [R10.64], R130 ;  /* 0x000000820a00c985 */ /* 0x0005e2000c101b06 */
[-C--:B------:R-:W-:Y:S02]  /*16190*/  @!P3 LEA.HI.X R9, R29, R5.reuse, R51, 0x2, P0 ;  /* 0x000000051d09b211 */ /* 0x080fe400000f1433 */
[CC--:B------:R-:W-:Y:S02]  /*161a0*/  @!P2 LEA R6, P0, R28.reuse, R0.reuse, 0x2 ;  /* 0x000000001c06a211 */ /* 0x0c0fe400078010ff */
[----:B------:R-:W-:Y:S01]  /*161b0*/  ISETP.GE.AND P5, PT, R25, c[0x0][0x3c8], PT ;  /* 0x0000f20019007a0c */ /* 0x000fe20003fa6270 */
[----:B------:R3:W-:Y:S01]  /*161c0*/  @!P3 ST.E.64 [R8.64], R122 ;  /* 0x0000007a0800b985 */ /* 0x0007e2000c101b06 */
[----:B------:R-:W-:Y:S02]  /*161d0*/  @!P2 LEA.HI.X R7, R28, R5, R52, 0x2, P0 ;  /* 0x000000051c07a211 */ /* 0x000fe400000f1434 */
[----:B-----5:R-:W-:-:S02]  /*161e0*/  @!P1 LEA R2, P0, R27, R0, 0x2 ;  /* 0x000000001b029211 */ /* 0x020fc400078010ff */
[----:B------:R-:W-:Y:S01]  /*161f0*/  ISETP.GE.AND P4, PT, R24, c[0x0][0x3c8], PT ;  /* 0x0000f20018007a0c */ /* 0x000fe20003f86270 */
[----:B------:R5:W-:Y:S01]  /*16200*/  @!P2 ST.E.64 [R6.64], R110 ;  /* 0x0000006e0600a985 */ /* 0x000be2000c101b06 */
[----:B------:R-:W-:Y:S02]  /*16210*/  @!P1 LEA.HI.X R3, R27, R5, R53, 0x2, P0 ;  /* 0x000000051b039211 */ /* 0x000fe400000f1435 */
[----:B------:R-:W-:Y:S02]  /*16220*/  ISETP.GE.AND P3, PT, R23, c[0x0][0x3c8], PT ;  /* 0x0000f20017007a0c */ /* 0x000fe40003f66270 */
[----:B------:R-:W-:Y:S01]  /*16230*/  ISETP.GE.AND P2, PT, R22, c[0x0][0x3c8], PT ;  /* 0x0000f20016007a0c */ /* 0x000fe20003f46270 */
[----:B------:R5:W-:Y:S01]  /*16240*/  @!P1 ST.E.64 [R2.64], R66 ;  /* 0x0000004202009985 */ /* 0x000be2000c101b06 */
[----:B-1----:R-:W-:-:S04]  /*16250*/  @!P6 LEA R14, P0, R26, R0, 0x2 ;  /* 0x000000001a0ee211 */ /* 0x002fc800078010ff */
[----:B------:R-:W-:Y:S02]  /*16260*/  @!P6 LEA.HI.X R15, R26, R5, R54, 0x2, P0 ;  /* 0x000000051a0fe211 */ /* 0x000fe400000f1436 */
[----:B----4-:R-:W-:-:S03]  /*16270*/  @!P5 LEA R12, P1, R25, R0, 0x2 ;  /* 0x00000000190cd211 */ /* 0x010fc600078210ff */
[----:B------:R1:W-:Y:S01]  /*16280*/  @!P6 ST.E.64 [R14.64], R168 ;  /* 0x000000a80e00e985 */ /* 0x0003e2000c101b06 */
[CC--:B--2---:R-:W-:Y:S02]  /*16290*/  @!P4 LEA R10, P0, R24.reuse, R0.reuse, 0x2 ;  /* 0x00000000180ac211 */ /* 0x0c4fe400078010ff */
[-C--:B------:R-:W-:Y:S02]  /*162a0*/  @!P5 LEA.HI.X R13, R25, R5.reuse, R56, 0x2, P1 ;  /* 0x00000005190dd211 */ /* 0x080fe400008f1438 */
[----:B------:R-:W-:Y:S02]  /*162b0*/  ISETP.GE.AND P1, PT, R21, c[0x0][0x3c8], PT ;  /* 0x0000f20015007a0c */ /* 0x000fe40003f26270 */
[----:B------:R-:W-:Y:S01]  /*162c0*/  @!P4 LEA.HI.X R11, R24, R5, R55, 0x2, P0 ;  /* 0x00000005180bc211 */ /* 0x000fe200000f1437 */
[----:B------:R1:W-:Y:S01]  /*162d0*/  @!P5 ST.E.64 [R12.64], R138 ;  /* 0x0000008a0c00d985 */ /* 0x0003e2000c101b06 */
[----:B---3--:R-:W-:-:S03]  /*162e0*/  @!P3 LEA R8, P0, R23, R0, 0x2 ;  /* 0x000000001708b211 */ /* 0x008fc600078010ff */
[----:B------:R1:W-:Y:S01]  /*162f0*/  @!P4 ST.E.64 [R10.64], R82 ;  /* 0x000000520a00c985 */ /* 0x0003e2000c101b06 */
[----:B------:R-:W-:Y:S02]  /*16300*/  @!P3 LEA.HI.X R9, R23, R5, R57, 0x2, P0 ;  /* 0x000000051709b211 */ /* 0x000fe400000f1439 */
[----:B-----5:R-:W-:-:S03]  /*16310*/  @!P2 LEA R6, P0, R22, R0, 0x2 ;  /* 0x000000001606a211 */ /* 0x020fc600078010ff */
[----:B------:R1:W-:Y:S01]  /*16320*/  @!P3 ST.E.64 [R8.64], R78 ;  /* 0x0000004e0800b985 */ /* 0x0003e2000c101b06 */
[----:B------:R-:W-:Y:S02]  /*16330*/  @!P2 LEA.HI.X R7, R22, R5, R58, 0x2, P0 ;  /* 0x000000051607a211 */ /* 0x000fe400000f143a */
[----:B------:R-:W-:-:S03]  /*16340*/  @!P1 LEA R2, P0, R21, R0, 0x2 ;  /* 0x0000000015029211 */ /* 0x000fc600078010ff */
[----:B------:R1:W-:Y:S01]  /*16350*/  @!P2 ST.E.64 [R6.64], R74 ;  /* 0x0000004a0600a985 */ /* 0x0003e2000c101b06 */
[----:B------:R-:W-:Y:S02]  /*16360*/  @!P1 LEA.HI.X R3, R21, R5, R59, 0x2, P0 ;  /* 0x0000000515039211 */ /* 0x000fe400000f143b */
[----:B------:R-:W-:-:S03]  /*16370*/  ISETP.GE.AND P0, PT, R20, c[0x0][0x3c8], PT ;  /* 0x0000f20014007a0c */ /* 0x000fc60003f06270 */
[----:B------:R1:W-:Y:S10]  /*16380*/  @!P1 ST.E.64 [R2.64], R70 ;  /* 0x0000004602009985 */ /* 0x0003f4000c101b06 */
[----:B------:R-:W-:Y:S05]  /*16390*/  @P0 BRA `(.L_x_260) ;  /* 0x00000ce000000947 */ /* 0x000fea0003800000 */
[----:B-1----:R-:W-:-:S04]  /*163a0*/  LEA R2, P0, R20, R0, 0x2 ;  /* 0x0000000014027211 */ /* 0x002fc800078010ff */
[----:B------:R-:W-:-:S05]  /*163b0*/  LEA.HI.X R3, R20, R5, R60, 0x2, P0 ;  /* 0x0000000514037211 */ /* 0x000fca00000f143c */
[----:B------:R1:W-:Y:S01]  /*163c0*/  ST.E.64 [R2.64], R62 ;  /* 0x0000003e02007985 */ /* 0x0003e2000c101b06 */
[----:B------:R-:W-:Y:S05]  /*163d0*/  BRA `(.L_x_260) ;  /* 0x00000ca000007947 */ /* 0x000fea0003800000 */
.L_x_245:
[----:B------:R-:W-:Y:S01]  /*163e0*/  ISETP.NE.U32.AND P0, PT, RZ, c[0x0][0x508], PT ;  /* 0x00014200ff007a0c */ /* 0x000fe20003f05070 */
[----:B------:R-:W2:Y:S01]  /*163f0*/  LDL.LU R7, [R1+0x14] ;  /* 0x0000140001077983 */ /* 0x000ea20000300800 */
[----:B------:R-:W-:Y:S01]  /*16400*/  ISETP.NE.U32.AND P2, PT, RZ, c[0x0][0x500], PT ;  /* 0x00014000ff007a0c */ /* 0x000fe20003f45070 */
[----:B------:R-:W-:Y:S01]  /*16410*/  IMAD.MOV.U32 R4, RZ, RZ, 0x4 ;  /* 0x00000004ff047424 */ /* 0x000fe200078e00ff */
[----:B------:R-:W-:Y:S01]  /*16420*/  ISETP.NE.AND.EX P1, PT, RZ, c[0x0][0x50c], PT, P0 ;  /* 0x00014300ff007a0c */ /* 0x000fe20003f25300 */
[----:B------:R-:W-:Y:S01]  /*16430*/  IMAD.MOV.U32 R0, RZ, RZ, RZ ;  /* 0x000000ffff007224 */ /* 0x000fe200078e00ff */
[----:B------:R-:W-:Y:S01]  /*16440*/  ISETP.NE.AND.EX P2, PT, RZ, c[0x0][0x504], PT, P2 ;  /* 0x00014100ff007a0c */ /* 0x000fe20003f45320 */
[----:B------:R-:W-:Y:S01]  /*16450*/  IMAD.MOV.U32 R17, RZ, RZ, c[0x0][0x388] ;  /* 0x0000e200ff117624 */ /* 0x000fe200078e00ff */
[----:B------:R-:W-:Y:S01]  /*16460*/  SHF.R.S32.HI R6, RZ, 0x1f, R235 ;  /* 0x0000001fff067819 */ /* 0x000fe200000114eb */
[----:B------:R-:W-:-:S08]  /*16470*/  IMAD.WIDE R4, R235, R4, c[0x0][0x500] ;  /* 0x00014000eb047625 */ /* 0x000fd000078e0204 */
[C---:B------:R-:W-:Y:S02]  /*16480*/  @P1 LEA R2, P0, R235.reuse, c[0x0][0x508], 0x2 ;  /* 0x00014200eb021a11 */ /* 0x040fe400078010ff */
[----:B------:R3:W5:Y:S02]  /*16490*/  @P2 LDG.E R0, [R4.64] ;  /* 0x0000000604002981 */ /* 0x000764000c1e1900 */
[----:B------:R-:W-:-:S05]  /*164a0*/  @P1 LEA.HI.X R3, R235, c[0x0][0x50c], R6, 0x2, P0 ;  /* 0x00014300eb031a11 */ /* 0x000fca00000f1406 */
[----:B------:R3:W5:Y:S01]  /*164b0*/  @P1 LDG.E R17, [R2.64] ;  /* 0x0000000602111981 */ /* 0x000762000c1e1900 */
[----:B--2---:R-:W-:-:S04]  /*164c0*/  ISETP.NE.AND P0, PT, R7, RZ, PT ;  /* 0x000000ff0700720c */ /* 0x004fc80003f05270 */
[----:B------:R-:W-:Y:S01]  /*164d0*/  SEL R16, R7, c[0x0][0x3d4], P0 ;  /* 0x0000f50007107a07 */ /* 0x000fe20000000000 */
[----:B------:R-:W-:Y:S05]  /*164e0*/  @P1 BRA `(.L_x_266) ;  /* 0x0000004000001947 */ /* 0x000fea0003800000 */
[----:B---3--:R-:W-:Y:S05]  /*164f0*/  @!P2 BRA `(.L_x_266) ;  /* 0x000000300000a947 */ /* 0x008fea0003800000 */
[----:B------:R2:W3:Y:S04]  /*16500*/  LDG.E R2, [R4.64] ;  /* 0x0000000604027981 */ /* 0x0004e8000c1e1900 */
[----:B--2---:R-:W3:Y:S02]  /*16510*/  LDG.E R4, [R4.64+0x4] ;  /* 0x0000040604047981 */ /* 0x004ee4000c1e1900 */
[----:B---3-5:R-:W-:Y:S02]  /*16520*/  IADD3 R17, -R2, R4, RZ ;  /* 0x0000000402117210 */ /* 0x028fe40007ffe1ff */
.L_x_266:
[----:B---3--:R-:W2:Y:S01]  /*16530*/  S2R R4, SR_TID.X ;  /* 0x0000000000047919 */ /* 0x008ea20000002100 */
[----:B------:R-:W-:Y:S01]  /*16540*/  BSSY B0, `(.L_x_267) ;  /* 0x0000037000007945 */ /* 0x000fe20003800000 */
[----:B------:R-:W-:Y:S02]  /*16550*/  SEL R3, R235, RZ, !P2 ;  /* 0x000000ffeb037207 */ /* 0x000fe40005000000 */
[----:B------:R-:W-:-:S02]  /*16560*/  SEL R20, R6, RZ, !P2 ;  /* 0x000000ff06147207 */ /* 0x000fc40005000000 */
[----:B-----5:R-:W-:Y:S02]  /*16570*/  SHF.R.S32.HI R13, RZ, 0x1f, R0 ;  /* 0x0000001fff0d7819 */ /* 0x020fe40000011400 */
[----:B--2---:R-:W-:-:S13]  /*16580*/  ISETP.GT.AND P0, PT, R4, 0x7f, PT ;  /* 0x0000007f0400780c */ /* 0x004fda0003f04270 */
[----:B------:R-:W-:Y:S05]  /*16590*/  @P0 BRA `(.L_x_268) ;  /* 0x0000031000000947 */ /* 0x000fea0003800000 */
[----:B------:R-:W-:Y:S01]  /*165a0*/  IMAD R2, R17, c[0x0][0x4e8], RZ ;  /* 0x00013a0011027a24 */ /* 0x000fe200078e02ff */
[----:B------:R-:W-:-:S04]  /*165b0*/  LEA R12, R245, R4, 0x7 ;  /* 0x00000004f50c7211 */ /* 0x000fc800078e38ff */
[----:B------:R-:W-:-:S13]  /*165c0*/  ISETP.GE.AND P0, PT, R12, R2, PT ;  /* 0x000000020c00720c */ /* 0x000fda0003f06270 */
[----:B------:R-:W-:Y:S05]  /*165d0*/  @P0 BRA `(.L_x_268) ;  /* 0x000002d000000947 */ /* 0x000fea0003800000 */
[----:B------:R-:W2:Y:S04]  /*165e0*/  LDL R4, [R1] ;  /* 0x0000000001047983 */ /* 0x000ea80000100800 */
[----:B------:R-:W3:Y:S01]  /*165f0*/  LDL.LU R21, [R1+0x18] ;  /* 0x0000180001157983 */ /* 0x000ee20000300800 */
[----:B------:R-:W-:Y:S01]  /*16600*/  IMAD.MOV.U32 R2, RZ, RZ, 0x368 ;  /* 0x00000368ff027424 */ /* 0x000fe200078e00ff */
[----:B------:R-:W-:-:S04]  /*16610*/  ISETP.GT.AND P2, PT, R16, 0x1, PT ;  /* 0x000000011000780c */ /* 0x000fc80003f44270 */
[----:B------:R-:W-:-:S04]  /*16620*/  SEL R2, R2, 0x328, P2 ;  /* 0x0000032802027807 */ /* 0x000fc80001000000 */
[----:B------:R4:W5:Y:S08]  /*16630*/  LDC.64 R8, c[0x0][R2+0x170] ;  /* 0x00005c0002087b82 */ /* 0x0009700000000a00 */
[----:B------:R4:W2:Y:S08]  /*16640*/  LDC.64 R6, c[0x0][R2+0x168] ;  /* 0x00005a0002067b82 */ /* 0x0008b00000000a00 */
[----:B------:R4:W1:Y:S08]  /*16650*/  LDC.64 R14, c[0x0][R2+0x178] ;  /* 0x00005e00020e7b82 */ /* 0x0008700000000a00 */
[----:B------:R4:W1:Y:S02]  /*16660*/  LDC.64 R10, c[0x0][R2+0x160] ;  /* 0x00005800020a7b82 */ /* 0x0008640000000a00 */
[----:B----4-:R-:W-:-:S02]  /*16670*/  IMAD.MOV.U32 R2, RZ, RZ, c[0x0][0x4e8] ;  /* 0x00013a00ff027624 */ /* 0x010fc400078e00ff */
[----:B-----5:R-:W-:-:S03]  /*16680*/  IMAD R9, R9, R3, RZ ;  /* 0x0000000309097224 */ /* 0x020fc600078e02ff */
[----:B------:R-:W-:Y:S01]  /*16690*/  ISETP.NE.AND P0, PT, R2, 0x1, PT ;  /* 0x000000010200780c */ /* 0x000fe20003f05270 */
[----:B------:R-:W-:Y:S01]  /*166a0*/  IMAD R9, R8, R20, R9 ;  /* 0x0000001408097224 */ /* 0x000fe200078e0209 */
[----:B------:R-:W-:-:S11]  /*166b0*/  MOV R2, R12 ;  /* 0x0000000c00027202 */ /* 0x000fd60000000f00 */
[----:B------:R-:W-:-:S05]  /*166c0*/  @P0 IMAD.HI.U32 R19, R12, c[0x0][0x4ec], RZ ;  /* 0x00013b000c130a27 */ /* 0x000fca00078e00ff */
[----:B------:R-:W-:Y:S01]  /*166d0*/  @P0 SHF.R.U32.HI R2, RZ, c[0x0][0x4f0], R19 ;  /* 0x00013c00ff020a19 */ /* 0x000fe20000011613 */
[-C--:B--2---:R-:W-:Y:S02]  /*166e0*/  IMAD R18, R7, R4.reuse, RZ ;  /* 0x0000000407127224 */ /* 0x084fe400078e02ff */
[----:B------:R-:W-:-:S04]  /*166f0*/  IMAD.WIDE.U32 R6, R6, R4, RZ ;  /* 0x0000000406067225 */ /* 0x000fc800078e00ff */
[----:B------:R-:W-:Y:S01]  /*16700*/  IMAD.WIDE.U32 R4, R8, R3, RZ ;  /* 0x0000000308047225 */ /* 0x000fe200078e00ff */
[----:B---3--:R-:W-:-:S03]  /*16710*/  SEL R8, R21, RZ, P2 ;  /* 0x000000ff15087207 */ /* 0x008fc60001000000 */
[----:B------:R-:W-:Y:S01]  /*16720*/  IMAD.IADD R18, R7, 0x1, R18 ;  /* 0x0000000107127824 */ /* 0x000fe200078e0212 */
[----:B------:R-:W-:Y:S01]  /*16730*/  IADD3 R19, P1, P0, R4, R6, R0 ;  /* 0x0000000604137210 */ /* 0x000fe2000783e000 */
[----:B------:R-:W-:Y:S01]  /*16740*/  IMAD.MOV R4, RZ, RZ, -R2 ;  /* 0x000000ffff047224 */ /* 0x000fe200078e0a02 */
[----:B------:R-:W-:Y:S01]  /*16750*/  IADD3 R5, R5, R9, RZ ;  /* 0x0000000905057210 */ /* 0x000fe20007ffe0ff */
[-C--:B-1----:R-:W-:Y:S02]  /*16760*/  IMAD R9, R15, R8.reuse, RZ ;  /* 0x000000080f097224 */ /* 0x082fe400078e02ff */
[----:B------:R-:W-:-:S04]  /*16770*/  IMAD.WIDE.U32 R6, R14, R8, RZ ;  /* 0x000000080e067225 */ /* 0x000fc800078e00ff */
[----:B------:R-:W-:Y:S01]  /*16780*/  IMAD R4, R4, c[0x0][0x4e8], R12 ;  /* 0x00013a0004047a24 */ /* 0x000fe200078e020c */
[----:B------:R-:W-:Y:S02]  /*16790*/  IADD3.X R12, R5, R18, R13, P1, P0 ;  /* 0x00000012050c7210 */ /* 0x000fe40000fe040d */
[----:B------:R-:W-:Y:S01]  /*167a0*/  IADD3 R7, R7, R9, RZ ;  /* 0x0000000907077210 */ /* 0x000fe20007ffe0ff */
[----:B------:R-:W-:Y:S01]  /*167b0*/  IMAD.MOV.U32 R9, RZ, RZ, c[0x0][0x4a8] ;  /* 0x00012a00ff097624 */ /* 0x000fe200078e00ff */
[----:B------:R-:W-:Y:S02]  /*167c0*/  IADD3 R6, P1, P0, R2, R19, R6 ;  /* 0x0000001302067210 */ /* 0x000fe4000783e006 */
[----:B------:R-:W-:Y:S01]  /*167d0*/  SHF.R.S32.HI R5, RZ, 0x1f, R2 ;  /* 0x0000001fff057819 */ /* 0x000fe20000011402 */
[----:B------:R-:W-:Y:S01]  /*167e0*/  IMAD R2, R11, R4, RZ ;  /* 0x000000040b027224 */ /* 0x000fe200078e02ff */
[----:B------:R-:W-:Y:S02]  /*167f0*/  SHF.R.S32.HI R8, RZ, 0x1f, R4 ;  /* 0x0000001fff087819 */ /* 0x000fe40000011404 */
[----:B------:R-:W-:-:S03]  /*16800*/  IADD3.X R7, R5, R12, R7, P1, P0 ;  /* 0x0000000c05077210 */ /* 0x000fc60000fe0407 */
        /* <DEDUP_REMOVED lines=10> */
.L_x_268:
[----:B------:R-:W-:Y:S05]  /*168b0*/  BSYNC B0 ;  /* 0x0000000000007941 */ /* 0x000fea0003800000 */
.L_x_267:
[----:B------:R-:W-:-:S13]  /*168c0*/  ISETP.GT.AND P0, PT, R16, 0x1, PT ;  /* 0x000000011000780c */ /* 0x000fda0003f04270 */
[----:B------:R-:W-:Y:S05]  /*168d0*/  @P0 BRA `(.L_x_260) ;  /* 0x000007a000000947 */ /* 0x000fea0003800000 */
[----:B-1----:R-:W2:Y:S04]  /*168e0*/  LDL.LU R2, [R1] ;  /* 0x0000000001027983 */ /* 0x002ea80000300800 */
[----:B------:R-:W3:Y:S01]  /*168f0*/  LDL R6, [R1+0x3c] ;  /* 0x00003c0001067983 */ /* 0x000ee20000100800 */
[----:B------:R-:W-:-:S03]  /*16900*/  MOV R4, c[0x0][0x4e8] ;  /* 0x00013a0000047a02 */ /* 0x000fc60000000f00 */
[----:B------:R-:W1:Y:S01]  /*16910*/  S2R R11, SR_TID.X ;  /* 0x00000000000b7919 */ /* 0x000e620000002100 */
[----:B------:R-:W-:Y:S01]  /*16920*/  ISETP.NE.AND P0, PT, R4, 0x1, PT ;  /* 0x000000010400780c */ /* 0x000fe20003f05270 */
[----:B------:R-:W-:Y:S01]  /*16930*/  IMAD.WIDE.U32 R4, R0, c[0x0][0x3a0], RZ ;  /* 0x0000e80000047a25 */ /* 0x000fe200078e00ff */
[----:B-1----:R-:W-:-:S04]  /*16940*/  SHF.R.S32.HI R10, RZ, 0x1f, R11 ;  /* 0x0000001fff0a7819 */ /* 0x002fc8000001140b */
[----:B------:R-:W-:-:S04]  /*16950*/  LEA.HI R10, R10, R11, RZ, 0x3 ;  /* 0x0000000b0a0a7211 */ /* 0x000fc800078f18ff */
[----:B------:R-:W-:-:S04]  /*16960*/  SHF.R.S32.HI R10, RZ, 0x3, R10 ;  /* 0x00000003ff0a7819 */ /* 0x000fc8000001140a */
[----:B------:R-:W-:Y:S02]  /*16970*/  LEA R12, R245, R10, 0x7 ;  /* 0x0000000af50c7211 */ /* 0x000fe400078e38ff */
[----:B--2---:R-:W-:Y:S01]  /*16980*/  MOV R8, R2 ;  /* 0x0000000200087202 */ /* 0x004fe20000000f00 */
[----:B------:R-:W-:-:S04]  /*16990*/  IMAD R2, R13, c[0x0][0x3a0], RZ ;  /* 0x0000e8000d027a24 */ /* 0x000fc800078e02ff */
[----:B------:R-:W-:Y:S01]  /*169a0*/  IMAD R0, R0, c[0x0][0x3a4], R2 ;  /* 0x0000e90000007a24 */ /* 0x000fe200078e0202 */
[----:B---3--:R-:W-:Y:S01]  /*169b0*/  LEA R2, R245, R6, 0x7 ;  /* 0x00000006f5027211 */ /* 0x008fe200078e38ff */
[----:B------:R-:W-:-:S03]  /*169c0*/  IMAD R6, R20, c[0x0][0x3f0], RZ ;  /* 0x0000fc0014067a24 */ /* 0x000fc600078e02ff */
[----:B------:R-:W-:Y:S01]  /*169d0*/  IADD3 R5, R5, R0, RZ ;  /* 0x0000000005057210 */ /* 0x000fe20007ffe0ff */
[----:B------:R-:W-:-:S04]  /*169e0*/  @P0 IMAD.HI.U32 R7, R2, c[0x0][0x4ec], RZ ;  /* 0x00013b0002070a27 */ /* 0x000fc800078e00ff */
[----:B------:R-:W-:-:S04]  /*169f0*/  IMAD.WIDE.U32 R4, R8, c[0x0][0x3e8], R4 ;  /* 0x0000fa0008047a25 */ /* 0x000fc800078e0004 */
[----:B------:R-:W-:Y:S01]  /*16a00*/  IMAD.MOV.U32 R0, RZ, RZ, R2 ;  /* 0x000000ffff007224 */ /* 0x000fe200078e0002 */
[----:B------:R-:W-:Y:S01]  /*16a10*/  @P0 SHF.R.U32.HI R0, RZ, c[0x0][0x4f0], R7 ;  /* 0x00013c00ff000a19 */ /* 0x000fe20000011607 */
[----:B------:R-:W-:Y:S02]  /*16a20*/  IMAD R5, R8, c[0x0][0x3ec], R5 ;  /* 0x0000fb0008057a24 */ /* 0x000fe400078e0205 */
[C---:B------:R-:W-:Y:S01]  /*16a30*/  IMAD R9, R3.reuse, c[0x0][0x3f4], R6 ;  /* 0x0000fd0003097a24 */ /* 0x040fe200078e0206 */
[----:B------:R-:W-:Y:S01]  /*16a40*/  SHF.R.S32.HI R8, RZ, 0x1f, R0 ;  /* 0x0000001fff087819 */ /* 0x000fe20000011400 */
[----:B------:R-:W-:Y:S01]  /*16a50*/  IMAD.WIDE.U32 R6, R3, c[0x0][0x3f0], R4 ;  /* 0x0000fc0003067a25 */ /* 0x000fe200078e0004 */
[----:B------:R-:W-:-:S03]  /*16a60*/  IADD3 R4, -R0, RZ, RZ ;  /* 0x000000ff00047210 */ /* 0x000fc60007ffe1ff */
[----:B------:R-:W-:Y:S01]  /*16a70*/  IMAD R5, R8, c[0x0][0x3e0], RZ ;  /* 0x0000f80008057a24 */ /* 0x000fe200078e02ff */
[----:B------:R-:W-:Y:S01]  /*16a80*/  IADD3 R3, R7, R9, RZ ;  /* 0x0000000907037210 */ /* 0x000fe20007ffe0ff */
[----:B------:R-:W-:Y:S02]  /*16a90*/  IMAD R4, R4, c[0x0][0x4e8], R2 ;  /* 0x00013a0004047a24 */ /* 0x000fe400078e0202 */
[----:B------:R-:W-:Y:S02]  /*16aa0*/  IMAD.MOV.U32 R2, RZ, RZ, R6 ;  /* 0x000000ffff027224 */ /* 0x000fe400078e0006 */
        /* <DEDUP_REMOVED lines=12> */
.L_x_320:
[----:B------:R-:W-:Y:S05]  /*16b70*/  BRA.DIV ~URZ, `(.L_x_270) ;  /* 0x00001e127f007947 */ /* 0x000fea000b800000 */
[----:B------:R3:W4:Y:S02]  /*16b80*/  SHFL.IDX PT, R0, R13, RZ, 0x181f ;  /* 0x00181fff0d007589 */ /* 0x00072400000e0000 */
.L_x_321:
[----:B------:R-:W-:Y:S01]  /*16b90*/  IMAD R11, R17, c[0x0][0x4e8], RZ ;  /* 0x00013a00110b7a24 */ /* 0x000fe200078e02ff */
[----:B------:R-:W-:Y:S01]  /*16ba0*/  BSSY B0, `(.L_x_271) ;  /* 0x0000012000007945 */ /* 0x000fe20003800000 */
[----:B------:R-:W-:Y:S02]  /*16bb0*/  SHF.R.S32.HI R16, RZ, 0x1f, R232 ;  /* 0x0000001fff107819 */ /* 0x000fe400000114e8 */
[----:B------:R-:W-:Y:S02]  /*16bc0*/  SHF.R.S32.HI R15, RZ, 0x1f, R231 ;  /* 0x0000001fff0f7819 */ /* 0x000fe400000114e7 */
[----:B------:R-:W-:Y:S02]  /*16bd0*/  ISETP.GE.AND P0, PT, R12, R11, PT ;  /* 0x0000000b0c00720c */ /* 0x000fe40003f06270 */
[----:B------:R-:W-:-:S11]  /*16be0*/  SHF.R.S32.HI R14, RZ, 0x1f, R230 ;  /* 0x0000001fff0e7819 */ /* 0x000fd600000114e6 */
        /* <DEDUP_REMOVED lines=10> */
[----:B------:R2:W-:Y:S04]  /*16c90*/  @!P2 ST.E.128 [R6.64], RZ ;  /* 0x000000ff0600a985 */ /* 0x0005e8000c101d06 */
[----:B------:R2:W-:Y:S04]  /*16ca0*/  @!P1 ST.E.128 [R4.64], RZ ;  /* 0x000000ff04009985 */ /* 0x0005e8000c101d06 */
[----:B------:R2:W-:Y:S02]  /*16cb0*/  @!P0 ST.E.128 [R2.64], RZ ;  /* 0x000000ff02008985 */ /* 0x0005e4000c101d06 */
.L_x_272:
[----:B------:R-:W-:Y:S05]  /*16cc0*/  BSYNC B0 ;  /* 0x0000000000007941 */ /* 0x000fea0003800000 */
.L_x_271:
[----:B------:R-:W-:Y:S05]  /*16cd0*/  BRA.DIV ~URZ, `(.L_x_273) ;  /* 0x00001d127f007947 */ /* 0x000fea000b800000 */
[----:B--2---:R2:W1:Y:S04]  /*16ce0*/  SHFL.IDX PT, R8, R10, 0x1, 0x181f ;  /* 0x00381f000a087f89 */ /* 0x00446800000e0000 */
[----:B----4-:R2:W4:Y:S02]  /*16cf0*/  SHFL.IDX PT, R0, R13, 0x1, 0x181f ;  /* 0x00381f000d007f89 */ /* 0x01052400000e0000 */
.L_x_322:
        /* <DEDUP_REMOVED lines=13> */
[----:B------:R1:W-:Y:S04]  /*16dd0*/  @!P2 ST.E.128 [R6.64], RZ ;  /* 0x000000ff0600a985 */ /* 0x0003e8000c101d06 */
[----:B------:R1:W-:Y:S04]  /*16de0*/  @!P1 ST.E.128 [R4.64], RZ ;  /* 0x000000ff04009985 */ /* 0x0003e8000c101d06 */
[----:B------:R1:W-:Y:S02]  /*16df0*/  @!P0 ST.E.128 [R2.64], RZ ;  /* 0x000000ff02008985 */ /* 0x0003e4000c101d06 */
.L_x_275:
[----:B------:R-:W-:Y:S05]  /*16e00*/  BSYNC B0 ;  /* 0x0000000000007941 */ /* 0x000fea0003800000 */
.L_x_274:
[----:B------:R-:W-:Y:S05]  /*16e10*/  BRA.DIV ~URZ, `(.L_x_276) ;  /* 0x00001c927f007947 */ /* 0x000fea000b800000 */
[----:B-1----:R1:W2:Y:S02]  /*16e20*/  SHFL.IDX PT, R8, R10, 0x2, 0x181f ;  /* 0x00581f000a087f89 */ /* 0x0022a400000e0000 */
.L_x_323:
[----:B------:R-:W-:Y:S05]  /*16e30*/  BRA.DIV ~URZ, `(.L_x_277) ;  /* 0x00001ce27f007947 */ /* 0x000fea000b800000 */
[----:B----4-:R4:W1:Y:S02]  /*16e40*/  SHFL.IDX PT, R0, R13, 0x2, 0x181f ;  /* 0x00581f000d007f89 */ /* 0x01086400000e0000 */
.L_x_324:
        /* <DEDUP_REMOVED lines=16> */
.L_x_279:
[----:B------:R-:W-:Y:S05]  /*16f50*/  BSYNC B0 ;  /* 0x0000000000007941 */ /* 0x000fea0003800000 */
.L_x_278:
[----:B------:R-:W-:Y:S05]  /*16f60*/  BRA.DIV ~URZ, `(.L_x_280) ;  /* 0x00001c127f007947 */ /* 0x000fea000b800000 */
[----:B--2---:R2:W3:Y:S04]  /*16f70*/  SHFL.IDX PT, R8, R10, 0x3, 0x181f ;  /* 0x00781f000a087f89 */ /* 0x0044e800000e0000 */
[----:B-1----:R2:W1:Y:S02]  /*16f80*/  SHFL.IDX PT, R0, R13, 0x3, 0x181f ;  /* 0x00781f000d007f89 */ /* 0x00246400000e0000 */
.L_x_325:
[----:B------:R-:W-:-:S04]  /*16f90*/  IADD3 R12, R12, 0x60, RZ ;  /* 0x000000600c0c7810 */ /* 0x000fc80007ffe0ff */
        /* <DEDUP_REMOVED lines=8> */
[-C--:B---3--:R-:W-:Y:S02]  /*17020*/  @!P2 LEA.HI.X R7, R232, R8.reuse, R16, 0x1, P5 ;  /* 0x00000008e807a211 */ /* 0x088fe400028f0c10 */
[-C--:B------:R-:W-:Y:S02]  /*17030*/  @!P1 LEA.HI.X R5, R231, R8.reuse, R15, 0x1, P4 ;  /* 0x00000008e7059211 */ /* 0x080fe400020f0c0f */
[----:B------:R-:W-:Y:S01]  /*17040*/  @!P0 LEA.HI.X R3, R230, R8, R14, 0x1, P3 ;  /* 0x00000008e6038211 */ /* 0x000fe200018f0c0e */
[----:B------:R1:W-:Y:S04]  /*17050*/  @!P2 ST.E.128 [R6.64], RZ ;  /* 0x000000ff0600a985 */ /* 0x0003e8000c101d06 */
[----:B------:R1:W-:Y:S04]  /*17060*/  @!P1 ST.E.128 [R4.64], RZ ;  /* 0x000000ff04009985 */ /* 0x0003e8000c101d06 */
[----:B------:R1:W-:Y:S02]  /*17070*/  @!P0 ST.E.128 [R2.64], RZ ;  /* 0x000000ff02008985 */ /* 0x0003e4000c101d06 */
.L_x_260:
[----:B------:R-:W-:Y:S05]  /*17080*/  BSYNC B1 ;  /* 0x0000000000017941 */ /* 0x000fea0003800000 */
.L_x_244:
[----:B-1--4-:R-:W4:Y:S02]  /*17090*/  LDL R0, [R1+0x54] ;  /* 0x0000540001007983 */ /* 0x012f240000100800 */
[----:B----4-:R-:W-:-:S13]  /*170a0*/  ISETP.NE.AND P0, PT, R0, RZ, PT ;  /* 0x000000ff0000720c */ /* 0x010fda0003f05270 */
[----:B------:R-:W-:Y:S01]  /*170b0*/  @P0 WARPSYNC 0xffffffff ;  /* 0xffffffff00000948 */ /* 0x000fe20003800000 */
[----:B------:R-:W-:Y:S06]  /*170c0*/  @P0 BAR.SYNC.DEFER_BLOCKING 0x5, 0x100 ;  /* 0x0144000000000b1d */ /* 0x000fec0000010000 */
[----:B------:R-:W1:Y:S04]  /*170d0*/  @P0 LDS.128 R244, [0x18100] ;  /* 0x01810000fff40984 */ /* 0x000e680000000c00 */
[----:B------:R-:W-:Y:S06]  /*170e0*/  @P0 BAR.ARV 0x4, 0x100 ;  /* 0x0104000000000b1d */ /* 0x000fec0000002000 */
[----:B------:R-:W-:Y:S05]  /*170f0*/  @P0 BRA `(.L_x_281) ;  /* 0x00000ad000000947 */ /* 0x000fea0003800000 */
[----:B------:R-:W4:Y:S01]  /*17100*/  S2R R0, SR_TID.X ;  /* 0x0000000000007919 */ /* 0x000f220000002100 */
[----:B------:R-:W-:Y:S01]  /*17110*/  IMAD.MOV.U32 R7, RZ, RZ, RZ ;  /* 0x000000ffff077224 */ /* 0x000fe200078e00ff */
[----:B--234-:R-:W-:-:S04]  /*17120*/  LOP3.LUT R13, R0, 0x1f, RZ, 0xc0, !PT ;  /* 0x0000001f000d7812 */ /* 0x01cfc800078ec0ff */
[----:B------:R-:W-:Y:S01]  /*17130*/  ISETP.NE.AND P6, PT, R13, 0x1f, PT ;  /* 0x0000001f0d00780c */ /* 0x000fe20003fc5270 */
[----:B------:R-:W-:Y:S10]  /*17140*/  BRA.DIV ~URZ, `(.L_x_282) ;  /* 0x00001af27f007947 */ /* 0x000ff4000b800000 */
[----:B------:R2:W3:Y:S02]  /*17150*/  SHFL.IDX PT, R10, R86, RZ, 0x1f ;  /* 0x00001fff560a7589 */ /* 0x0004e400000e0000 */
.L_x_326:
[----:B------:R-:W-:Y:S05]  /*17160*/  BRA.DIV ~URZ, `(.L_x_283) ;  /* 0x00001b427f007947 */ /* 0x000fea000b800000 */
[----:B------:R4:W2:Y:S02]  /*17170*/  SHFL.IDX PT, R8, R86, 0x1, 0x1f ;  /* 0x00201f0056087f89 */ /* 0x0008a400000e0000 */
.L_x_327:
[----:B-1----:R-:W-:Y:S02]  /*17180*/  IMAD.IADD R0, R247, 0x1, R13 ;  /* 0x00000001f7007824 */ /* 0x002fe400078e020d */
[----:B------:R-:W-:-:S03]  /*17190*/  IMAD.MOV.U32 R6, RZ, RZ, RZ ;  /* 0x000000ffff067224 */ /* 0x000fc600078e00ff */
[----:B------:R-:W-:-:S13]  /*171a0*/  ISETP.GE.OR P0, PT, R0, c[0x0][0x53c], !P6 ;  /* 0x00014f0000007a0c */ /* 0x000fda0007706670 */
[----:B------:R-:W-:Y:S01]  /*171b0*/  @!P0 MOV R2, 0x4 ;  /* 0x0000000400028802 */ /* 0x000fe20000000f00 */
[----:B------:R-:W-:-:S04]  /*171c0*/  @!P0 IMAD.MOV.U32 R4, RZ, RZ, 0x4 ;  /* 0x00000004ff048424 */ /* 0x000fc800078e00ff */
        /* <DEDUP_REMOVED lines=13> */
.L_x_328:
        /* <DEDUP_REMOVED lines=16> */
.L_x_329:
[----:B----4-:R-:W-:Y:S01]  /*173a0*/  IMAD R0, R0, c[0x0][0x538], RZ ;  /* 0x00014e0000007a24 */ /* 0x010fe200078e02ff */
[----:B------:R-:W-:Y:S04]  /*173b0*/  BSSY B1, `(.L_x_286) ;  /* 0x000007c000017945 */ /* 0x000fe80003800000 */
[----:B--2---:R-:W-:-:S04]  /*173c0*/  IADD3 R8, R0, R8, RZ ;  /* 0x0000000800087210 */ /* 0x004fc80007ffe0ff */
[----:B---3--:R-:W-:-:S13]  /*173d0*/  ISETP.GT.AND P0, PT, R8, R10, PT ;  /* 0x0000000a0800720c */ /* 0x008fda0003f04270 */
[----:B------:R-:W-:Y:S05]  /*173e0*/  @P0 BRA `(.L_x_287) ;  /* 0x0000024000000947 */ /* 0x000fea0003800000 */
.L_x_291:
[----:B------:R-:W-:-:S04]  /*173f0*/  IADD3 R0, R247, 0x1f, RZ ;  /* 0x0000001ff7007810 */ /* 0x000fc80007ffe0ff */
[----:B------:R-:W-:-:S13]  /*17400*/  ISETP.GE.AND P0, PT, R0, c[0x0][0x53c], PT ;  /* 0x00014f0000007a0c */ /* 0x000fda0003f06270 */
[----:B------:R-:W-:Y:S05]  /*17410*/  @P0 BRA `(.L_x_288) ;  /* 0x0000071000000947 */ /* 0x000fea0003800000 */
[----:B------:R-:W-:Y:S01]  /*17420*/  MOV R247, R0 ;  /* 0x0000000000f77202 */ /* 0x000fe20000000f00 */
[----:B------:R-:W-:-:S03]  /*17430*/  CS2R R6, SRZ ;  /* 0x0000000000067805 */ /* 0x000fc6000001ff00 */
[----:B------:R-:W-:-:S04]  /*17440*/  IADD3 R0, R247, R13, RZ ;  /* 0x0000000df7007210 */ /* 0x000fc80007ffe0ff */
[----:B------:R-:W-:-:S13]  /*17450*/  ISETP.GE.OR P0, PT, R0, c[0x0][0x53c], !P6 ;  /* 0x00014f0000007a0c */ /* 0x000fda0007706670 */
[----:B-1----:R-:W-:Y:S02]  /*17460*/  @!P0 MOV R4, 0x4 ;  /* 0x0000000400048802 */ /* 0x002fe40000000f00 */
[----:B------:R-:W-:-:S03]  /*17470*/  @!P0 MOV R2, 0x4 ;  /* 0x0000000400028802 */ /* 0x000fc60000000f00 */
[----:B------:R-:W-:-:S04]  /*17480*/  @!P0 IMAD.WIDE R4, R0, R4, c[0x0][0x580] ;  /* 0x0001600000048625 */ /* 0x000fc800078e0204 */
[----:B------:R-:W-:Y:S01]  /*17490*/  @!P0 IMAD.WIDE R2, R0, R2, c[0x0][0x578] ;  /* 0x00015e0000028625 */ /* 0x000fe200078e0202 */
[----:B------:R-:W2:Y:S04]  /*174a0*/  @!P0 LDG.E R6, [R4.64] ;  /* 0x0000000604068981 */ /* 0x000ea8000c1e1900 */
[----:B------:R-:W2:Y:S02]  /*174b0*/  @!P0 LDG.E R7, [R2.64] ;  /* 0x0000000602078981 */ /* 0x000ea4000c1e1900 */
[----:B--2---:R-:W-:Y:S01]  /*174c0*/  IMAD R0, R7, R6, RZ ;  /* 0x0000000607007224 */ /* 0x004fe200078e02ff */
[----:B------:R-:W-:Y:S05]  /*174d0*/  BRA.DIV ~URZ, `(.L_x_289) ;  /* 0x00001a727f007947 */ /* 0x000fea000b800000 */
[----:B------:R1:W2:Y:S02]  /*174e0*/  SHFL.UP PT, R2, R0, 0x1, RZ ;  /* 0x0420000000027989 */ /* 0x0002a400000e00ff */
.L_x_330:
        /* <DEDUP_REMOVED lines=16> */
.L_x_331:
[----:B--2---:R-:W-:-:S05]  /*175f0*/  IMAD R0, R0, c[0x0][0x538], RZ ;  /* 0x00014e0000007a24 */ /* 0x004fca00078e02ff */
[----:B------:R-:W-:-:S04]  /*17600*/  IADD3 R8, R0, R8, RZ ;  /* 0x0000000800087210 */ /* 0x000fc80007ffe0ff */
[----:B------:R-:W-:-:S13]  /*17610*/  ISETP.GT.AND P0, PT, R8, R10, PT ;  /* 0x0000000a0800720c */ /* 0x000fda0003f04270 */
[----:B-1----:R-:W-:Y:S05]  /*17620*/  @!P0 BRA `(.L_x_291) ;  /* 0xfffffdc000008947 */ /* 0x002fea000383ffff */
.L_x_287:
[----:B------:R-:W-:-:S05]  /*17630*/  IADD3 R8, -R0, R8, RZ ;  /* 0x0000000800087210 */ /* 0x000fca0007ffe1ff */
[----:B------:R-:W-:-:S05]  /*17640*/  IMAD R0, R4, c[0x0][0x538], R8 ;  /* 0x00014e0004007a24 */ /* 0x000fca00078e0208 */
[----:B------:R-:W-:Y:S01]  /*17650*/  ISETP.GT.AND P0, PT, R0, R10, PT ;  /* 0x0000000a0000720c */ /* 0x000fe20003f04270 */
[----:B------:R-:W-:-:S12]  /*17660*/  BRA.DIV ~URZ, `(.L_x_292) ;  /* 0x00001af27f007947 */ /* 0x000fd8000b800000 */
[----:B------:R-:W-:-:S04]  /*17670*/  VOTE.ANY R5, PT, !P0 ;  /* 0x0000000000057806 */ /* 0x000fc800040e0100 */
.L_x_332:
[----:B------:R2:W3:Y:S01]  /*17680*/  POPC R11, R5 ;  /* 0x00000005000b7309 */ /* 0x0004e20000000000 */
[----:B------:R-:W-:Y:S05]  /*17690*/  BRA.DIV ~URZ, `(.L_x_293) ;  /* 0x00001b127f007947 */ /* 0x000fea000b800000 */
[----:B---3--:R3:W4:Y:S04]  /*176a0*/  SHFL.IDX PT, R6, R6, R11, 0x1f ;  /* 0x00001f0b06067589 */ /* 0x00872800000e0000 */
[----:B------:R3:W1:Y:S02]  /*176b0*/  SHFL.IDX PT, R7, R7, R11, 0x1f ;  /* 0x00001f0b07077589 */ /* 0x00066400000e0000 */
.L_x_333:
[----:B------:R-:W-:Y:S01]  /*176c0*/  ISETP.NE.AND P0, PT, R5, RZ, PT ;  /* 0x000000ff0500720c */ /* 0x000fe20003f05270 */
[----:B------:R-:W-:-:S12]  /*176d0*/  BSSY B0, `(.L_x_294) ;  /* 0x0000005000007945 */ /* 0x000fd80003800000 */
[----:B------:R-:W-:Y:S05]  /*176e0*/  @!P0 BRA `(.L_x_295) ;  /* 0x0000003000008947 */ /* 0x000fea0003800000 */
[----:B------:R-:W-:Y:S01]  /*176f0*/  IADD3 R3, R11, -0x1, RZ ;  /* 0xffffffff0b037810 */ /* 0x000fe20007ffe0ff */
[----:B------:R-:W-:Y:S05]  /*17700*/  BRA.DIV ~URZ, `(.L_x_296) ;  /* 0x00001b727f007947 */ /* 0x000fea000b800000 */
[----:B------:R2:W3:Y:S02]  /*17710*/  SHFL.IDX PT, R12, R4, R3, 0x1f ;  /* 0x00001f03040c7589 */ /* 0x0004e400000e0000 */
.L_x_295:
[----:B------:R-:W-:Y:S05]  /*17720*/  BSYNC B0 ;  /* 0x0000000000007941 */ /* 0x000fea0003800000 */
.L_x_294:
[----:B----4-:R-:W-:Y:S01]  /*17730*/  IABS R2, R6 ;  /* 0x0000000600027213 */ /* 0x010fe20000000000 */
[----:B---3--:R-:W-:Y:S01]  /*17740*/  IMAD R244, R12, c[0x0][0x538], R8 ;  /* 0x00014e000cf47a24 */ /* 0x008fe200078e0208 */
[----:B-12---:R-:W-:Y:S01]  /*17750*/  IABS R3, R7 ;  /* 0x0000000700037213 */ /* 0x006fe20000000000 */
[----:B------:R-:W-:Y:S01]  /*17760*/  IMAD.IADD R247, R11, 0x1, R247 ;  /* 0x000000010bf77824 */ /* 0x000fe200078e02f7 */
[----:B------:R-:W1:Y:S01]  /*17770*/  I2F.RP R4, R2 ;  /* 0x0000000200047306 */ /* 0x000e620000209400 */
[----:B------:R-:W-:-:S05]  /*17780*/  IMAD.IADD R8, R10, 0x1, -R244 ;  /* 0x000000010a087824 */ /* 0x000fca00078e0af4 */
        /* <DEDUP_REMOVED lines=8> */
[----:B------:R-:W-:Y:S01]  /*17810*/  IMAD R9, R4, R2, RZ ;  /* 0x0000000204097224 */ /* 0x000fe200078e02ff */
[----:B------:R-:W-:Y:S01]  /*17820*/  MOV R4, RZ ;  /* 0x000000ff00047202 */ /* 0x000fe20000000f00 */
[----:B------:R-:W-:-:S04]  /*17830*/  IMAD.MOV R0, RZ, RZ, -R0 ;  /* 0x000000ffff007224 */ /* 0x000fc800078e0a00 */
[----:B------:R-:W-:-:S04]  /*17840*/  IMAD.HI.U32 R9, R5, R9, R4 ;  /* 0x0000000905097227 */ /* 0x000fc800078e0004 */
[----:B------:R-:W-:Y:S02]  /*17850*/  IMAD.MOV.U32 R4, RZ, RZ, R10 ;  /* 0x000000ffff047224 */ /* 0x000fe400078e000a */
[----:B------:R-:W-:Y:S02]  /*17860*/  IMAD.MOV.U32 R5, RZ, RZ, R0 ;  /* 0x000000ffff057224 */ /* 0x000fe400078e0000 */
[----:B------:R-:W-:-:S04]  /*17870*/  IMAD.HI.U32 R0, R9, R4, RZ ;  /* 0x0000000409007227 */ /* 0x000fc800078e00ff */
[----:B------:R-:W-:Y:S02]  /*17880*/  IMAD R4, R0, R5, R4 ;  /* 0x0000000500047224 */ /* 0x000fe400078e0204 */
[----:B------:R-:W1:Y:S03]  /*17890*/  MUFU.RCP R5, R12 ;  /* 0x0000000c00057308 */ /* 0x000e660000001000 */
[----:B------:R-:W-:Y:S02]  /*178a0*/  ISETP.GT.U32.AND P0, PT, R2, R4, PT ;  /* 0x000000040200720c */ /* 0x000fe40003f04070 */
[----:B-1----:R-:W-:-:S11]  /*178b0*/  IADD3 R5, R5, 0xffffffe, RZ ;  /* 0x0ffffffe05057810 */ /* 0x002fd60007ffe0ff */
[-C--:B------:R-:W-:Y:S02]  /*178c0*/  @!P0 IADD3 R4, R4, -R2.reuse, RZ ;  /* 0x8000000204048210 */ /* 0x080fe40007ffe0ff */
[----:B------:R-:W-:Y:S01]  /*178d0*/  @!P0 IADD3 R0, R0, 0x1, RZ ;  /* 0x0000000100008810 */ /* 0x000fe20007ffe0ff */
[----:B------:R-:W1:Y:S01]  /*178e0*/  F2I.FTZ.U32.TRUNC.NTZ R5, R5 ;  /* 0x0000000500057305 */ /* 0x000e62000021f000 */
[----:B------:R-:W-:Y:S02]  /*178f0*/  ISETP.GE.U32.AND P2, PT, R4, R2, PT ;  /* 0x000000020400720c */ /* 0x000fe40003f46070 */
[----:B------:R-:W-:Y:S02]  /*17900*/  LOP3.LUT R2, R8, R6, RZ, 0x3c, !PT ;  /* 0x0000000608027212 */ /* 0x000fe400078e3cff */
[----:B------:R-:W-:Y:S02]  /*17910*/  ISETP.NE.AND P0, PT, R6, RZ, PT ;  /* 0x000000ff0600720c */ /* 0x000fe40003f05270 */
[----:B------:R-:W-:-:S07]  /*17920*/  ISETP.GE.AND P1, PT, R2, RZ, PT ;  /* 0x000000ff0200720c */ /* 0x000fce0003f26270 */
[----:B------:R-:W-:Y:S01]  /*17930*/  @P2 IADD3 R0, R0, 0x1, RZ ;  /* 0x0000000100002810 */ /* 0x000fe20007ffe0ff */
[----:B-1----:R-:W-:-:S04]  /*17940*/  IMAD.MOV R2, RZ, RZ, -R5 ;  /* 0x000000ffff027224 */ /* 0x002fc800078e0a05 */
[----:B------:R-:W-:Y:S01]  /*17950*/  IMAD.MOV.U32 R4, RZ, RZ, R2 ;  /* 0x000000ffff047224 */ /* 0x000fe200078e0002 */
[----:B------:R-:W-:Y:S01]  /*17960*/  IABS R2, R7 ;  /* 0x0000000700027213 */ /* 0x000fe20000000000 */
[----:B------:R-:W-:Y:S01]  /*17970*/  @!P1 IMAD.MOV R0, RZ, RZ, -R0 ;  /* 0x000000ffff009224 */ /* 0x000fe200078e0a00 */
[----:B------:R-:W-:Y:S01]  /*17980*/  @!P0 LOP3.LUT R0, RZ, R6, RZ, 0x33, !PT ;  /* 0x00000006ff008212 */ /* 0x000fe200078e33ff */
[----:B------:R-:W-:Y:S01]  /*17990*/  IMAD R9, R4, R3, RZ ;  /* 0x0000000304097224 */ /* 0x000fe200078e02ff */
[----:B------:R-:W-:Y:S01]  /*179a0*/  IADD3 R10, RZ, -R2, RZ ;  /* 0x80000002ff0a7210 */ /* 0x000fe20007ffe0ff */
[----:B------:R-:W-:Y:S01]  /*179b0*/  IMAD.MOV.U32 R4, RZ, RZ, RZ ;  /* 0x000000ffff047224 */ /* 0x000fe200078e00ff */
[----:B------:R-:W-:Y:S01]  /*179c0*/  IABS R12, R0 ;  /* 0x00000000000c7213 */ /* 0x000fe20000000000 */
[----:B------:R-:W-:Y:S02]  /*179d0*/  IMAD R6, R0, R6, RZ ;  /* 0x0000000600067224 */ /* 0x000fe400078e02ff */
[----:B------:R-:W-:Y:S01]  /*179e0*/  IMAD.HI.U32 R2, R5, R9, R4 ;  /* 0x0000000905027227 */ /* 0x000fe200078e0004 */
[----:B------:R-:W-:-:S02]  /*179f0*/  MOV R5, R10 ;  /* 0x0000000a00057202 */ /* 0x000fc40000000f00 */
[----:B------:R-:W-:Y:S01]  /*17a00*/  IADD3 R245, R8, -R6, RZ ;  /* 0x8000000608f57210 */ /* 0x000fe20007ffe0ff */
[----:B------:R-:W-:-:S04]  /*17a10*/  IMAD.MOV.U32 R4, RZ, RZ, R12 ;  /* 0x000000ffff047224 */ /* 0x000fc800078e000c */
        /* <DEDUP_REMOVED lines=17> */
.L_x_288:
[----:B------:R-:W-:Y:S01]  /*17b30*/  IMAD.MOV.U32 R244, RZ, RZ, R10 ;  /* 0x000000fffff47224 */ /* 0x000fe200078e000a */
[----:B------:R-:W-:Y:S01]  /*17b40*/  MOV R246, RZ ;  /* 0x000000ff00f67202 */ /* 0x000fe20000000f00 */
[----:B------:R-:W-:Y:S01]  /*17b50*/  IMAD.MOV.U32 R245, RZ, RZ, RZ ;  /* 0x000000fffff57224 */ /* 0x000fe200078e00ff */
[----:B------:R-:W-:Y:S02]  /*17b60*/  MOV R247, c[0x0][0x53c] ;  /* 0x00014f0000f77a02 */ /* 0x000fe40000000f00 */
.L_x_297:
[----:B------:R-:W-:Y:S05]  /*17b70*/  BSYNC B1 ;  /* 0x0000000000017941 */ /* 0x000fea0003800000 */
.L_x_286:
[----:B------:R-:W-:Y:S01]  /*17b80*/  WARPSYNC 0xffffffff ;  /* 0xffffffff00007948 */ /* 0x000fe20003800000 */
[----:B------:R-:W-:Y:S01]  /*17b90*/  BAR.SYNC.DEFER_BLOCKING 0x4, 0x100 ;  /* 0x0104000000007b1d */ /* 0x000fe20000010000 */
[----:B------:R-:W-:-:S13]  /*17ba0*/  ISETP.NE.AND P0, PT, R13, RZ, PT ;  /* 0x000000ff0d00720c */ /* 0x000fda0003f05270 */
[----:B------:R2:W-:Y:S04]  /*17bb0*/  @!P0 STS.128 [0x18100], R244 ;  /* 0x018100f4ff008388 */ /* 0x0005e80000000c00 */
[----:B------:R-:W-:Y:S06]  /*17bc0*/  BAR.ARV 0x5, 0x100 ;  /* 0x0144000000007b1d */ /* 0x000fec0000002000 */
.L_x_281:
[----:B-1----:R-:W-:-:S13]  /*17bd0*/  ISETP.GE.AND P0, PT, R247, c[0x0][0x53c], PT ;  /* 0x00014f00f7007a0c */ /* 0x002fda0003f06270 */
[----:B--23--:R-:W-:Y:S01]  /*17be0*/  @P0 CALL.REL.NOINC `(.L_x_298) ;  /* 0x0000001000000944 */ /* 0x00cfe20003c00000 */
[----:B------:R-:W-:Y:S05]  /*17bf0*/  BRA `(.L_x_299) ;  /* 0xfffe9af000007947 */ /* 0x000fea000383ffff */
.L_x_298:
[----:B------:R-:W-:Y:S05]  /*17c00*/  EXIT ;  /* 0x000000000000794d */ /* 0x000fea0003800000 */
.L_x_142:
[----:B------:R-:W-:Y:S01]  /*17c10*/  IMAD.MOV.U32 R0, RZ, RZ, R4 ;  /* 0x000000ffff007224 */ /* 0x000fe200078e0004 */
[----:B------:R-:W-:Y:S02]  /*17c20*/  MOV R2, 0x1 ;  /* 0x0000000100027802 */ /* 0x000fe40000000f00 */
[----:B------:R-:W-:Y:S02]  /*17c30*/  MOV R3, 0x17c50 ;  /* 0x00017c5000037802 */ /* 0x000fe40000000f00 */
[----:B--2---:R-:W-:Y:S05]  /*17c40*/  CALL.REL.NOINC `($__internal_6_$__cuda_sm70_shflsync_up_p) ;  /* 0x0000173000007944 */ /* 0x004fea0003c00000 */
[----:B------:R-:W-:Y:S01]  /*17c50*/  MOV R0, R5 ;  /* 0x0000000500007202 */ /* 0x000fe20000000f00 */
[----:B------:R-:W-:Y:S05]  /*17c60*/  BRA `(.L_x_300) ;  /* 0xfffe87f000007947 */ /* 0x000fea000383ffff */
.L_x_143:
[----:B------:R-:W-:Y:S01]  /*17c70*/  IMAD.MOV.U32 R0, RZ, RZ, R4 ;  /* 0x000000ffff007224 */ /* 0x000fe200078e0004 */
[----:B------:R-:W-:Y:S02]  /*17c80*/  MOV R2, 0x2 ;  /* 0x0000000200027802 */ /* 0x000fe40000000f00 */
[----:B------:R-:W-:Y:S02]  /*17c90*/  MOV R3, 0x17cb0 ;  /* 0x00017cb000037802 */ /* 0x000fe40000000f00 */
[----:B--2---:R-:W-:Y:S05]  /*17ca0*/  CALL.REL.NOINC `($__internal_6_$__cuda_sm70_shflsync_up_p) ;  /* 0x000016d000007944 */ /* 0x004fea0003c00000 */
[----:B------:R-:W-:Y:S02]  /*17cb0*/  SEL R5, R5, RZ, P4 ;  /* 0x000000ff05057207 */ /* 0x000fe40002000000 */
[----:B------:R-:W-:Y:S02]  /*17cc0*/  MOV R2, 0x4 ;  /* 0x0000000400027802 */ /* 0x000fe40000000f00 */
[----:B------:R-:W-:Y:S01]  /*17cd0*/  MOV R3, 0x17d10 ;  /* 0x00017d1000037802 */ /* 0x000fe20000000f00 */
[----:B------:R-:W-:-:S04]  /*17ce0*/  IMAD.IADD R4, R4, 0x1, R5 ;  /* 0x0000000104047824 */ /* 0x000fc800078e0205 */
[----:B------:R-:W-:Y:S02]  /*17cf0*/  IMAD.MOV.U32 R0, RZ, RZ, R4 ;  /* 0x000000ffff007224 */ /* 0x000fe400078e0004 */
[----:B------:R-:W-:Y:S05]  /*17d00*/  CALL.REL.NOINC `($__internal_6_$__cuda_sm70_shflsync_up_p) ;  /* 0x0000167000007944 */ /* 0x000fea0003c00000 */
        /* <DEDUP_REMOVED lines=12> */
[----:B------:R-:W-:Y:S01]  /*17dd0*/  SEL R5, R5, RZ, P1 ;  /* 0x000000ff05057207 */ /* 0x000fe20000800000 */
[----:B------:R-:W-:Y:S01]  /*17de0*/  IMAD.MOV.U32 R3, RZ, RZ, 0x1f ;  /* 0x0000001fff037424 */ /* 0x000fe200078e00ff */
[----:B------:R-:W-:Y:S02]  /*17df0*/  MOV R0, 0x1f ;  /* 0x0000001f00007802 */ /* 0x000fe40000000f00 */
[----:B------:R-:W-:Y:S01]  /*17e00*/  MOV R2, 0x17e40 ;  /* 0x00017e4000027802 */ /* 0x000fe20000000f00 */
[----:B------:R-:W-:-:S04]  /*17e10*/  IMAD.IADD R4, R4, 0x1, R5 ;  /* 0x0000000104047824 */ /* 0x000fc800078e0205 */
[----:B------:R-:W-:Y:S02]  /*17e20*/  IMAD.MOV.U32 R9, RZ, RZ, R4 ;  /* 0x000000ffff097224 */ /* 0x000fe400078e0004 */
[----:B------:R-:W-:Y:S05]  /*17e30*/  CALL.REL.NOINC `($__internal_5_$__cuda_sm70_shflsync_idx_p) ;  /* 0x000014f000007944 */ /* 0x000fea0003c00000 */
[----:B------:R-:W-:Y:S05]  /*17e40*/  BRA `(.L_x_301) ;  /* 0xfffe871000007947 */ /* 0x000fea000383ffff */
.L_x_145:
[----:B------:R-:W-:Y:S02]  /*17e50*/  SEL R0, RZ, 0x1, P0 ;  /* 0x00000001ff007807 */ /* 0x000fe40000000000 */
[----:B------:R-:W-:Y:S02]  /*17e60*/  MOV R2, 0x17e80 ;  /* 0x00017e8000027802 */ /* 0x000fe40000000f00 */
[----:B--2---:R-:W-:Y:S05]  /*17e70*/  CALL.REL.NOINC `($__internal_7_$__cuda_sm70_votesync_ballot) ;  /* 0x0000157000007944 */ /* 0x004fea0003c00000 */
[----:B------:R-:W-:Y:S01]  /*17e80*/  MOV R5, R0 ;  /* 0x0000000000057202 */ /* 0x000fe20000000f00 */
[----:B------:R-:W-:Y:S05]  /*17e90*/  BRA `(.L_x_302) ;  /* 0xfffe875000007947 */ /* 0x000fea000383ffff */
.L_x_146:
[----:B------:R-:W-:Y:S01]  /*17ea0*/  IMAD.MOV.U32 R9, RZ, RZ, R8 ;  /* 0x000000ffff097224 */ /* 0x000fe200078e0008 */
[----:B---3--:R-:W-:Y:S01]  /*17eb0*/  MOV R3, R14 ;  /* 0x0000000e00037202 */ /* 0x008fe20000000f00 */
[----:B------:R-:W-:Y:S01]  /*17ec0*/  IMAD.MOV.U32 R0, RZ, RZ, 0x1f ;  /* 0x0000001fff007424 */ /* 0x000fe200078e00ff */
[----:B------:R-:W-:Y:S02]  /*17ed0*/  MOV R2, 0x17ef0 ;  /* 0x00017ef000027802 */ /* 0x000fe40000000f00 */
[----:B-12---:R-:W-:Y:S05]  /*17ee0*/  CALL.REL.NOINC `($__internal_5_$__cuda_sm70_shflsync_idx_p) ;  /* 0x0000144000007944 */ /* 0x006fea0003c00000 */
[----:B------:R-:W-:Y:S01]  /*17ef0*/  IMAD.MOV.U32 R12, RZ, RZ, R0 ;  /* 0x000000ffff0c7224 */ /* 0x000fe200078e0000 */
[----:B------:R-:W-:Y:S01]  /*17f00*/  MOV R9, R7 ;  /* 0x0000000700097202 */ /* 0x000fe20000000f00 */
[----:B------:R-:W-:Y:S01]  /*17f10*/  IMAD.MOV.U32 R6, RZ, RZ, RZ ;  /* 0x000000ffff067224 */ /* 0x000fe200078e00ff */
[----:B------:R-:W-:Y:S01]  /*17f20*/  MOV R3, R14 ;  /* 0x0000000e00037202 */ /* 0x000fe20000000f00 */
[----:B------:R-:W-:Y:S01]  /*17f30*/  IMAD.MOV.U32 R0, RZ, RZ, 0x1f ;  /* 0x0000001fff007424 */ /* 0x000fe200078e00ff */
[----:B------:R-:W-:-:S02]  /*17f40*/  MOV R2, 0x17f60 ;  /* 0x00017f6000027802 */ /* 0x000fc40000000f00 */
[----:B------:R-:W-:Y:S05]  /*17f50*/  CALL.REL.NOINC `($__internal_5_$__cuda_sm70_shflsync_idx_p) ;  /* 0x000013d000007944 */ /* 0x000fea0003c00000 */
[----:B------:R-:W-:Y:S01]  /*17f60*/  MOV R11, R0 ;  /* 0x00000000000b7202 */ /* 0x000fe20000000f00 */
[----:B------:R-:W-:Y:S05]  /*17f70*/  BRA `(.L_x_303) ;  /* 0xfffe86c000007947 */ /* 0x000fea000383ffff */
.L_x_149:
[----:B------:R-:W-:Y:S01]  /*17f80*/  IMAD.MOV.U32 R9, RZ, RZ, R4 ;  /* 0x000000ffff097224 */ /* 0x000fe200078e0004 */
[----:B------:R-:W-:-:S02]  /*17f90*/  MOV R0, 0x1f ;  /* 0x0000001f00007802 */ /* 0x000fc40000000f00 */
[----:B------:R-:W-:Y:S02]  /*17fa0*/  MOV R2, 0x17fc0 ;  /* 0x00017fc000027802 */ /* 0x000fe40000000f00 */
[----:B-1234-:R-:W-:Y:S05]  /*17fb0*/  CALL.REL.NOINC `($__internal_5_$__cuda_sm70_shflsync_idx_p) ;  /* 0x0000137000007944 */ /* 0x01efea0003c00000 */
[----:B------:R-:W-:Y:S01]  /*17fc0*/  MOV R6, R0 ;  /* 0x0000000000067202 */ /* 0x000fe20000000f00 */
[----:B------:R-:W-:Y:S05]  /*17fd0*/  BRA `(.L_x_148) ;  /* 0xfffe86c000007947 */ /* 0x000fea000383ffff */
.L_x_185:
[----:B------:R-:W-:Y:S01]  /*17fe0*/  IMAD.MOV.U32 R9, RZ, RZ, R12 ;  /* 0x000000ffff097224 */ /* 0x000fe200078e000c */
[----:B------:R-:W-:Y:S01]  /*17ff0*/  MOV R3, RZ ;  /* 0x000000ff00037202 */ /* 0x000fe20000000f00 */
[----:B------:R-:W-:Y:S01]  /*18000*/  IMAD.MOV.U32 R0, RZ, RZ, 0x181f ;  /* 0x0000181fff007424 */ /* 0x000fe200078e00ff */
[----:B------:R-:W-:Y:S02]  /*18010*/  MOV R2, 0x18030 ;  /* 0x0001803000027802 */ /* 0x000fe40000000f00 */
[----:B-----5:R-:W-:Y:S05]  /*18020*/  CALL.REL.NOINC `($__internal_5_$__cuda_sm70_shflsync_idx_p) ;  /* 0x0000130000007944 */ /* 0x020fea0003c00000 */
[----:B------:R-:W-:Y:S01]  /*18030*/  MOV R10, R0 ;  /* 0x00000000000a7202 */ /* 0x000fe20000000f00 */
[----:B------:R-:W-:Y:S05]  /*18040*/  BRA `(.L_x_304) ;  /* 0xfffef9e000007947 */ /* 0x000fea000383ffff */
.L_x_186:
[----:B------:R-:W-:Y:S01]  /*18050*/  IMAD.MOV.U32 R9, RZ, RZ, R13 ;  /* 0x000000ffff097224 */ /* 0x000fe200078e000d */
[----:B------:R-:W-:Y:S01]  /*18060*/  MOV R3, RZ ;  /* 0x000000ff00037202 */ /* 0x000fe20000000f00 */
[----:B------:R-:W-:Y:S01]  /*18070*/  IMAD.MOV.U32 R0, RZ, RZ, 0x181f ;  /* 0x0000181fff007424 */ /* 0x000fe200078e00ff */
[----:B------:R-:W-:Y:S02]  /*18080*/  MOV R2, 0x180a0 ;  /* 0x000180a000027802 */ /* 0x000fe40000000f00 */
[----:B-12--5:R-:W-:Y:S05]  /*18090*/  CALL.REL.NOINC `($__internal_5_$__cuda_sm70_shflsync_idx_p) ;  /* 0x0000129000007944 */ /* 0x026fea0003c00000 */
[----:B------:R-:W-:Y:S05]  /*180a0*/  BRA `(.L_x_305) ;  /* 0xfffef9a000007947 */ /* 0x000fea000383ffff */
.L_x_189:
[----:B--2---:R-:W-:Y:S01]  /*180b0*/  IMAD.MOV.U32 R9, RZ, RZ, R12 ;  /* 0x000000ffff097224 */ /* 0x004fe200078e000c */
[----:B------:R-:W-:Y:S01]  /*180c0*/  MOV R3, 0x1 ;  /* 0x0000000100037802 */ /* 0x000fe20000000f00 */
[----:B----4-:R-:W-:Y:S01]  /*180d0*/  IMAD.MOV.U32 R0, RZ, RZ, 0x181f ;  /* 0x0000181fff007424 */ /* 0x010fe200078e00ff */
[----:B------:R-:W-:-:S02]  /*180e0*/  MOV R2, 0x18100 ;  /* 0x0001810000027802 */ /* 0x000fc40000000f00 */
[----:B-1-3-5:R-:W-:Y:S05]  /*180f0*/  CALL.REL.NOINC `($__internal_5_$__cuda_sm70_shflsync_idx_p) ;  /* 0x0000123000007944 */ /* 0x02afea0003c00000 */
[----:B------:R-:W-:Y:S01]  /*18100*/  IMAD.MOV.U32 R10, RZ, RZ, R0 ;  /* 0x000000ffff0a7224 */ /* 0x000fe200078e0000 */
[----:B------:R-:W-:Y:S01]  /*18110*/  MOV R3, 0x1 ;  /* 0x0000000100037802 */ /* 0x000fe20000000f00 */
[----:B------:R-:W-:Y:S01]  /*18120*/  IMAD.MOV.U32 R9, RZ, RZ, R13 ;  /* 0x000000ffff097224 */ /* 0x000fe200078e000d */
[----:B------:R-:W-:-:S02]  /*18130*/  MOV R0, 0x181f ;  /* 0x0000181f00007802 */ /* 0x000fc40000000f00 */
[----:B------:R-:W-:Y:S02]  /*18140*/  MOV R2, 0x18160 ;  /* 0x0001816000027802 */ /* 0x000fe40000000f00 */
[----:B------:R-:W-:Y:S05]  /*18150*/  CALL.REL.NOINC `($__internal_5_$__cuda_sm70_shflsync_idx_p) ;  /* 0x000011d000007944 */ /* 0x000fea0003c00000 */
[----:B------:R-:W-:Y:S05]  /*18160*/  BRA `(.L_x_306) ;  /* 0xfffefa4000007947 */ /* 0x000fea000383ffff */
.L_x_192:
[----:B-1----:R-:W-:Y:S01]  /*18170*/  IMAD.MOV.U32 R9, RZ, RZ, R12 ;  /* 0x000000ffff097224 */ /* 0x002fe200078e000c */
[----:B------:R-:W-:Y:S01]  /*18180*/  MOV R3, 0x2 ;  /* 0x0000000200037802 */ /* 0x000fe20000000f00 */
[----:B----4-:R-:W-:Y:S01]  /*18190*/  IMAD.MOV.U32 R0, RZ, RZ, 0x181f ;  /* 0x0000181fff007424 */ /* 0x010fe200078e00ff */
[----:B------:R-:W-:Y:S02]  /*181a0*/  MOV R2, 0x181c0 ;  /* 0x000181c000027802 */ /* 0x000fe40000000f00 */
[----:B--23-5:R-:W-:Y:S05]  /*181b0*/  CALL.REL.NOINC `($__internal_5_$__cuda_sm70_shflsync_idx_p) ;  /* 0x0000117000007944 */ /* 0x02cfea0003c00000 */
[----:B------:R-:W-:Y:S01]  /*181c0*/  MOV R10, R0 ;  /* 0x00000000000a7202 */ /* 0x000fe20000000f00 */
[----:B------:R-:W-:Y:S05]  /*181d0*/  BRA `(.L_x_307) ;  /* 0xfffefb0000007947 */ /* 0x000fea000383ffff */
.L_x_193:
[----:B------:R-:W-:Y:S01]  /*181e0*/  IMAD.MOV.U32 R9, RZ, RZ, R13 ;  /* 0x000000ffff097224 */ /* 0x000fe200078e000d */
[----:B------:R-:W-:Y:S01]  /*181f0*/  MOV R3, 0x2 ;  /* 0x0000000200037802 */ /* 0x000fe20000000f00 */
[----:B----4-:R-:W-:Y:S01]  /*18200*/  IMAD.MOV.U32 R0, RZ, RZ, 0x181f ;  /* 0x0000181fff007424 */ /* 0x010fe200078e00ff */
[----:B------:R-:W-:Y:S02]  /*18210*/  MOV R2, 0x18230 ;  /* 0x0001823000027802 */ /* 0x000fe40000000f00 */
[----:B-123-5:R-:W-:Y:S05]  /*18220*/  CALL.REL.NOINC `($__internal_5_$__cuda_sm70_shflsync_idx_p) ;  /* 0x0000110000007944 */ /* 0x02efea0003c00000 */
[----:B------:R-:W-:Y:S05]  /*18230*/  BRA `(.L_x_308) ;  /* 0xfffefac000007947 */ /* 0x000fea000383ffff */
.L_x_196:
[----:B-1----:R-:W-:Y:S01]  /*18240*/  IMAD.MOV.U32 R9, RZ, RZ, R12 ;  /* 0x000000ffff097224 */ /* 0x002fe200078e000c */
[----:B------:R-:W-:Y:S01]  /*18250*/  MOV R3, 0x3 ;  /* 0x0000000300037802 */ /* 0x000fe20000000f00 */
[----:B------:R-:W-:Y:S01]  /*18260*/  IMAD.MOV.U32 R0, RZ, RZ, 0x181f ;  /* 0x0000181fff007424 */ /* 0x000fe200078e00ff */
[----:B------:R-:W-:-:S02]  /*18270*/  MOV R2, 0x18290 ;  /* 0x0001829000027802 */ /* 0x000fc40000000f00 */
[----:B--2345:R-:W-:Y:S05]  /*18280*/  CALL.REL.NOINC `($__internal_5_$__cuda_sm70_shflsync_idx_p) ;  /* 0x000010a000007944 */ /* 0x03cfea0003c00000 */
[----:B------:R-:W-:Y:S01]  /*18290*/  IMAD.MOV.U32 R7, RZ, RZ, R0 ;  /* 0x000000ffff077224 */ /* 0x000fe200078e0000 */
[----:B------:R-:W-:Y:S01]  /*182a0*/  MOV R3, 0x3 ;  /* 0x0000000300037802 */ /* 0x000fe20000000f00 */
[----:B------:R-:W-:Y:S01]  /*182b0*/  IMAD.MOV.U32 R9, RZ, RZ, R13 ;  /* 0x000000ffff097224 */ /* 0x000fe200078e000d */
[----:B------:R-:W-:-:S02]  /*182c0*/  MOV R0, 0x181f ;  /* 0x0000181f00007802 */ /* 0x000fc40000000f00 */
[----:B------:R-:W-:Y:S02]  /*182d0*/  MOV R2, 0x182f0 ;  /* 0x000182f000027802 */ /* 0x000fe40000000f00 */
[----:B------:R-:W-:Y:S05]  /*182e0*/  CALL.REL.NOINC `($__internal_5_$__cuda_sm70_shflsync_idx_p) ;  /* 0x0000104000007944 */ /* 0x000fea0003c00000 */
[----:B------:R-:W-:Y:S05]  /*182f0*/  BRA `(.L_x_309) ;  /* 0xfffefb4000007947 */ /* 0x000fea000383ffff */
.L_x_241:
[----:B------:R-:W-:Y:S01]  /*18300*/  IMAD.MOV.U32 R2, RZ, RZ, R221 ;  /* 0x000000ffff027224 */ /* 0x000fe200078e00dd */
[----:B------:R-:W-:Y:S01]  /*18310*/  MOV R7, 0x1f ;  /* 0x0000001f00077802 */ /* 0x000fe20000000f00 */
[----:B------:R-:W-:Y:S01]  /*18320*/  IMAD.MOV.U32 R5, RZ, RZ, 0x2 ;  /* 0x00000002ff057424 */ /* 0x000fe200078e00ff */
[----:B------:R-:W-:Y:S02]  /*18330*/  MOV R6, 0xffffffff ;  /* 0xffffffff00067802 */ /* 0x000fe40000000f00 */
[----:B------:R-:W-:Y:S02]  /*18340*/  MOV R3, 0x18360 ;  /* 0x0001836000037802 */ /* 0x000fe40000000f00 */
[----:B------:R-:W-:Y:S05]  /*18350*/  CALL.REL.NOINC `($__internal_4_$__cuda_sm70_shflsync_bfly_p) ;  /* 0x00000f8000007944 */ /* 0x000fea0003c00000 */
[----:B------:R-:W-:Y:S01]  /*18360*/  FADD.FTZ R0, R221, R5 ;  /* 0x00000005dd007221 */ /* 0x000fe20000010000 */
[----:B------:R-:W-:Y:S02]  /*18370*/  MOV R5, 0x1 ;  /* 0x0000000100057802 */ /* 0x000fe40000000f00 */
[----:B------:R-:W-:Y:S02]  /*18380*/  MOV R3, 0x183b0 ;  /* 0x000183b000037802 */ /* 0x000fe40000000f00 */
[----:B------:R-:W-:-:S02]  /*18390*/  MOV R2, R0 ;  /* 0x0000000000027202 */ /* 0x000fc40000000f00 */
[----:B------:R-:W-:Y:S05]  /*183a0*/  CALL.REL.NOINC `($__internal_4_$__cuda_sm70_shflsync_bfly_p) ;  /* 0x00000f3000007944 */ /* 0x000fea0003c00000 */
[----:B------:R-:W-:Y:S01]  /*183b0*/  FADD.FTZ R0, R0, R5 ;  /* 0x0000000500007221 */ /* 0x000fe20000010000 */
[----:B------:R-:W-:-:S02]  /*183c0*/  MOV R2, R222 ;  /* 0x000000de00027202 */ /* 0x000fc40000000f00 */
[----:B------:R-:W-:Y:S02]  /*183d0*/  MOV R5, 0x2 ;  /* 0x0000000200057802 */ /* 0x000fe40000000f00 */
[----:B------:R-:W-:Y:S02]  /*183e0*/  MOV R3, 0x18400 ;  /* 0x0001840000037802 */ /* 0x000fe40000000f00 */
[----:B------:R-:W-:Y:S05]  /*183f0*/  CALL.REL.NOINC `($__internal_4_$__cuda_sm70_shflsync_bfly_p) ;  /* 0x00000ee000007944 */ /* 0x000fea0003c00000 */
[----:B------:R-:W-:Y:S01]  /*18400*/  FADD.FTZ R4, R222, R5 ;  /* 0x00000005de047221 */ /* 0x000fe20000010000 */
[----:B------:R-:W-:Y:S02]  /*18410*/  MOV R5, 0x1 ;  /* 0x0000000100057802 */ /* 0x000fe40000000f00 */
[----:B------:R-:W-:Y:S02]  /*18420*/  MOV R3, 0x18450 ;  /* 0x0001845000037802 */ /* 0x000fe40000000f00 */
[----:B------:R-:W-:Y:S02]  /*18430*/  MOV R2, R4 ;  /* 0x0000000400027202 */ /* 0x000fe40000000f00 */
[----:B------:R-:W-:Y:S05]  /*18440*/  CALL.REL.NOINC `($__internal_4_$__cuda_sm70_shflsync_bfly_p) ;  /* 0x00000e9000007944 */ /* 0x000fea0003c00000 */
[----:B------:R-:W-:Y:S01]  /*18450*/  MOV R3, R5 ;  /* 0x0000000500037202 */ /* 0x000fe20000000f00 */
[----:B------:R-:W-:Y:S05]  /*18460*/  BRA `(.L_x_310) ;  /* 0xffffae7000007947 */ /* 0x000fea000383ffff */
.L_x_248:
[----:B-1-34-:R-:W-:Y:S01]  /*18470*/  IMAD.MOV.U32 R9, RZ, RZ, R11 ;  /* 0x000000ffff097224 */ /* 0x01afe200078e000b */
[----:B------:R-:W-:Y:S01]  /*18480*/  MOV R3, RZ ;  /* 0x000000ff00037202 */ /* 0x000fe20000000f00 */
[----:B------:R-:W-:Y:S01]  /*18490*/  IMAD.MOV.U32 R0, RZ, RZ, 0x181f ;  /* 0x0000181fff007424 */ /* 0x000fe200078e00ff */
[----:B------:R-:W-:-:S02]  /*184a0*/  MOV R2, 0x184c0 ;  /* 0x000184c000027802 */ /* 0x000fc40000000f00 */
[----:B------:R-:W-:Y:S05]  /*184b0*/  CALL.REL.NOINC `($__internal_5_$__cuda_sm70_shflsync_idx_p) ;  /* 0x00000e7000007944 */ /* 0x000fea0003c00000 */
[----:B------:R-:W-:Y:S01]  /*184c0*/  MOV R5, R0 ;  /* 0x0000000000057202 */ /* 0x000fe20000000f00 */
[----:B------:R-:W-:Y:S05]  /*184d0*/  BRA `(.L_x_311) ;  /* 0xffffc76000007947 */ /* 0x000fea000383ffff */
.L_x_249:
[----:B------:R-:W-:Y:S01]  /*184e0*/  IMAD.MOV.U32 R9, RZ, RZ, R12 ;  /* 0x000000ffff097224 */ /* 0x000fe200078e000c */
[----:B------:R-:W-:Y:S01]  /*184f0*/  MOV R3, RZ ;  /* 0x000000ff00037202 */ /* 0x000fe20000000f00 */
[----:B------:R-:W-:Y:S01]  /*18500*/  IMAD.MOV.U32 R0, RZ, RZ, 0x181f ;  /* 0x0000181fff007424 */ /* 0x000fe200078e00ff */
[----:B------:R-:W-:-:S02]  /*18510*/  MOV R2, 0x18530 ;  /* 0x0001853000027802 */ /* 0x000fc40000000f00 */
[----:B-12---:R-:W-:Y:S05]  /*18520*/  CALL.REL.NOINC `($__internal_5_$__cuda_sm70_shflsync_idx_p) ;  /* 0x00000e0000007944 */ /* 0x006fea0003c00000 */
[----:B------:R-:W-:Y:S05]  /*18530*/  BRA `(.L_x_312) ;  /* 0xffffc72000007947 */ /* 0x000fea000383ffff */
.L_x_252:
[----:B--2---:R-:W-:Y:S01]  /*18540*/  IMAD.MOV.U32 R9, RZ, RZ, R11 ;  /* 0x000000ffff097224 */ /* 0x004fe200078e000b */
[----:B------:R-:W-:Y:S01]  /*18550*/  MOV R3, 0x1 ;  /* 0x0000000100037802 */ /* 0x000fe20000000f00 */
[----:B----4-:R-:W-:Y:S01]  /*18560*/  IMAD.MOV.U32 R0, RZ, RZ, 0x181f ;  /* 0x0000181fff007424 */ /* 0x010fe200078e00ff */
[----:B------:R-:W-:-:S02]  /*18570*/  MOV R2, 0x18590 ;  /* 0x0001859000027802 */ /* 0x000fc40000000f00 */
[----:B-1-3--:R-:W-:Y:S05]  /*18580*/  CALL.REL.NOINC `($__internal_5_$__cuda_sm70_shflsync_idx_p) ;  /* 0x00000da000007944 */ /* 0x00afea0003c00000 */
[----:B------:R-:W-:Y:S01]  /*18590*/  IMAD.MOV.U32 R5, RZ, RZ, R0 ;  /* 0x000000ffff057224 */ /* 0x000fe200078e0000 */
[----:B------:R-:W-:Y:S01]  /*185a0*/  MOV R3, 0x1 ;  /* 0x0000000100037802 */ /* 0x000fe20000000f00 */
[----:B------:R-:W-:Y:S01]  /*185b0*/  IMAD.MOV.U32 R9, RZ, RZ, R12 ;  /* 0x000000ffff097224 */ /* 0x000fe200078e000c */
[----:B------:R-:W-:-:S02]  /*185c0*/  MOV R0, 0x181f ;  /* 0x0000181f00007802 */ /* 0x000fc40000000f00 */
[----:B------:R-:W-:Y:S02]  /*185d0*/  MOV R2, 0x185f0 ;  /* 0x000185f000027802 */ /* 0x000fe40000000f00 */
[----:B------:R-:W-:Y:S05]  /*185e0*/  CALL.REL.NOINC `($__internal_5_$__cuda_sm70_shflsync_idx_p) ;  /* 0x00000d4000007944 */ /* 0x000fea0003c00000 */
[----:B------:R-:W-:Y:S05]  /*185f0*/  BRA `(.L_x_313) ;  /* 0xffffc7c000007947 */ /* 0x000fea000383ffff */
.L_x_255:
[----:B-1----:R-:W-:Y:S01]  /*18600*/  IMAD.MOV.U32 R9, RZ, RZ, R11 ;  /* 0x000000ffff097224 */ /* 0x002fe200078e000b */
[----:B------:R-:W-:Y:S01]  /*18610*/  MOV R3, 0x2 ;  /* 0x0000000200037802 */ /* 0x000fe20000000f00 */
[----:B----4-:R-:W-:Y:S01]  /*18620*/  IMAD.MOV.U32 R0, RZ, RZ, 0x181f ;  /* 0x0000181fff007424 */ /* 0x010fe200078e00ff */
[----:B------:R-:W-:Y:S02]  /*18630*/  MOV R2, 0x18650 ;  /* 0x0001865000027802 */ /* 0x000fe40000000f00 */
[----:B--23--:R-:W-:Y:S05]  /*18640*/  CALL.REL.NOINC `($__internal_5_$__cuda_sm70_shflsync_idx_p) ;  /* 0x00000ce000007944 */ /* 0x00cfea0003c00000 */
[----:B------:R-:W-:Y:S01]  /*18650*/  MOV R5, R0 ;  /* 0x0000000000057202 */ /* 0x000fe20000000f00 */
[----:B------:R-:W-:Y:S05]  /*18660*/  BRA `(.L_x_314) ;  /* 0xffffc88000007947 */ /* 0x000fea000383ffff */
.L_x_256:
[----:B------:R-:W-:Y:S01]  /*18670*/  IMAD.MOV.U32 R9, RZ, RZ, R12 ;  /* 0x000000ffff097224 */ /* 0x000fe200078e000c */
[----:B------:R-:W-:Y:S01]  /*18680*/  MOV R3, 0x2 ;  /* 0x0000000200037802 */ /* 0x000fe20000000f00 */
[----:B----4-:R-:W-:Y:S01]  /*18690*/  IMAD.MOV.U32 R0, RZ, RZ, 0x181f ;  /* 0x0000181fff007424 */ /* 0x010fe200078e00ff */
[----:B------:R-:W-:Y:S02]  /*186a0*/  MOV R2, 0x186c0 ;  /* 0x000186c000027802 */ /* 0x000fe40000000f00 */
[----:B-123--:R-:W-:Y:S05]  /*186b0*/  CALL.REL.NOINC `($__internal_5_$__cuda_sm70_shflsync_idx_p) ;  /* 0x00000c7000007944 */ /* 0x00efea0003c00000 */
[----:B------:R-:W-:Y:S05]  /*186c0*/  BRA `(.L_x_315) ;  /* 0xffffc84000007947 */ /* 0x000fea000383ffff */
.L_x_259:
[----:B-1----:R-:W-:Y:S01]  /*186d0*/  IMAD.MOV.U32 R9, RZ, RZ, R11 ;  /* 0x000000ffff097224 */ /* 0x002fe200078e000b */
[----:B------:R-:W-:Y:S01]  /*186e0*/  MOV R3, 0x3 ;  /* 0x0000000300037802 */ /* 0x000fe20000000f00 */
[----:B------:R-:W-:Y:S01]  /*186f0*/  IMAD.MOV.U32 R0, RZ, RZ, 0x181f ;  /* 0x0000181fff007424 */ /* 0x000fe200078e00ff */
[----:B------:R-:W-:-:S02]  /*18700*/  MOV R2, 0x18720 ;  /* 0x0001872000027802 */ /* 0x000fc40000000f00 */
[----:B--234-:R-:W-:Y:S05]  /*18710*/  CALL.REL.NOINC `($__internal_5_$__cuda_sm70_shflsync_idx_p) ;  /* 0x00000c1000007944 */ /* 0x01cfea0003c00000 */
[----:B------:R-:W-:Y:S01]  /*18720*/  IMAD.MOV.U32 R6, RZ, RZ, R0 ;  /* 0x000000ffff067224 */ /* 0x000fe200078e0000 */
[----:B------:R-:W-:Y:S01]  /*18730*/  MOV R3, 0x3 ;  /* 0x0000000300037802 */ /* 0x000fe20000000f00 */
[----:B------:R-:W-:Y:S01]  /*18740*/  IMAD.MOV.U32 R9, RZ, RZ, R12 ;  /* 0x000000ffff097224 */ /* 0x000fe200078e000c */
[----:B------:R-:W-:-:S02]  /*18750*/  MOV R0, 0x181f ;  /* 0x0000181f00007802 */ /* 0x000fc40000000f00 */
[----:B------:R-:W-:Y:S02]  /*18760*/  MOV R2, 0x18780 ;  /* 0x0001878000027802 */ /* 0x000fe40000000f00 */
[----:B------:R-:W-:Y:S05]  /*18770*/  CALL.REL.NOINC `($__internal_5_$__cuda_sm70_shflsync_idx_p) ;  /* 0x00000bb000007944 */ /* 0x000fea0003c00000 */
[----:B------:R-:W-:Y:S05]  /*18780*/  BRA `(.L_x_316) ;  /* 0xffffc8c000007947 */ /* 0x000fea000383ffff */
.L_x_261:
[----:B------:R-:W-:Y:S01]  /*18790*/  IMAD.MOV.U32 R9, RZ, RZ, R36 ;  /* 0x000000ffff097224 */ /* 0x000fe200078e0024 */
[----:B------:R-:W-:Y:S01]  /*187a0*/  MOV R3, RZ ;  /* 0x000000ff00037202 */ /* 0x000fe20000000f00 */
[----:B------:R-:W-:Y:S01]  /*187b0*/  IMAD.MOV.U32 R0, RZ, RZ, 0x1c1f ;  /* 0x00001c1fff007424 */ /* 0x000fe200078e00ff */
[----:B------:R-:W-:Y:S02]  /*187c0*/  MOV R2, 0x187e0 ;  /* 0x000187e000027802 */ /* 0x000fe40000000f00 */
[----:B------:R-:W-:Y:S05]  /*187d0*/  CALL.REL.NOINC `($__internal_5_$__cuda_sm70_shflsync_idx_p) ;  /* 0x00000b5000007944 */ /* 0x000fea0003c00000 */
[----:B------:R-:W-:Y:S01]  /*187e0*/  MOV R5, R0 ;  /* 0x0000000000057202 */ /* 0x000fe20000000f00 */
[----:B------:R-:W-:Y:S05]  /*187f0*/  BRA `(.L_x_317) ;  /* 0xffffcb8000007947 */ /* 0x000fea000383ffff */
.L_x_262:
[----:B------:R-:W-:Y:S01]  /*18800*/  IMAD.MOV.U32 R9, RZ, RZ, R39 ;  /* 0x000000ffff097224 */ /* 0x000fe200078e0027 */
[----:B------:R-:W-:Y:S01]  /*18810*/  MOV R3, RZ ;  /* 0x000000ff00037202 */ /* 0x000fe20000000f00 */
[----:B------:R-:W-:Y:S01]  /*18820*/  IMAD.MOV.U32 R0, RZ, RZ, 0x1c1f ;  /* 0x00001c1fff007424 */ /* 0x000fe200078e00ff */
[----:B------:R-:W-:Y:S02]  /*18830*/  MOV R2, 0x18850 ;  /* 0x0001885000027802 */ /* 0x000fe40000000f00 */
[----:B-12---:R-:W-:Y:S05]  /*18840*/  CALL.REL.NOINC `($__internal_5_$__cuda_sm70_shflsync_idx_p) ;  /* 0x00000ae000007944 */ /* 0x006fea0003c00000 */
[----:B------:R-:W-:Y:S05]  /*18850*/  BRA `(.L_x_318) ;  /* 0xffffcb4000007947 */ /* 0x000fea000383ffff */
.L_x_265:
[----:B------:R-:W-:Y:S01]  /*18860*/  IMAD.MOV.U32 R9, RZ, RZ, R36 ;  /* 0x000000ffff097224 */ /* 0x000fe200078e0024 */
[----:B----4-:R-:W-:Y:S01]  /*18870*/  MOV R3, 0x1 ;  /* 0x0000000100037802 */ /* 0x010fe20000000f00 */
[----:B------:R-:W-:Y:S01]  /*18880*/  IMAD.MOV.U32 R0, RZ, RZ, 0x1c1f ;  /* 0x00001c1fff007424 */ /* 0x000fe200078e00ff */
[----:B------:R-:W-:-:S02]  /*18890*/  MOV R2, 0x188b0 ;  /* 0x000188b000027802 */ /* 0x000fc40000000f00 */
[----:B-123--:R-:W-:Y:S05]  /*188a0*/  CALL.REL.NOINC `($__internal_5_$__cuda_sm70_shflsync_idx_p) ;  /* 0x00000a8000007944 */ /* 0x00efea0003c00000 */
[----:B------:R-:W-:Y:S01]  /*188b0*/  IMAD.MOV.U32 R5, RZ, RZ, R0 ;  /* 0x000000ffff057224 */ /* 0x000fe200078e0000 */
[----:B------:R-:W-:Y:S01]  /*188c0*/  MOV R3, 0x1 ;  /* 0x0000000100037802 */ /* 0x000fe20000000f00 */
[----:B------:R-:W-:Y:S01]  /*188d0*/  IMAD.MOV.U32 R9, RZ, RZ, R39 ;  /* 0x000000ffff097224 */ /* 0x000fe200078e0027 */
[----:B------:R-:W-:-:S02]  /*188e0*/  MOV R0, 0x1c1f ;  /* 0x00001c1f00007802 */ /* 0x000fc40000000f00 */
[----:B------:R-:W-:Y:S02]  /*188f0*/  MOV R2, 0x18910 ;  /* 0x0001891000027802 */ /* 0x000fe40000000f00 */
[----:B------:R-:W-:Y:S05]  /*18900*/  CALL.REL.NOINC `($__internal_5_$__cuda_sm70_shflsync_idx_p) ;  /* 0x00000a2000007944 */ /* 0x000fea0003c00000 */
[----:B------:R-:W-:Y:S05]  /*18910*/  BRA `(.L_x_319) ;  /* 0xffffd47000007947 */ /* 0x000fea000383ffff */
.L_x_269:
[----:B------:R-:W-:Y:S01]  /*18920*/  IMAD.MOV.U32 R9, RZ, RZ, R10 ;  /* 0x000000ffff097224 */ /* 0x000fe200078e000a */
[----:B------:R-:W-:Y:S01]  /*18930*/  MOV R3, RZ ;  /* 0x000000ff00037202 */ /* 0x000fe20000000f00 */
[----:B------:R-:W-:Y:S01]  /*18940*/  IMAD.MOV.U32 R0, RZ, RZ, 0x181f ;  /* 0x0000181fff007424 */ /* 0x000fe200078e00ff */
[----:B------:R-:W-:Y:S02]  /*18950*/  MOV R2, 0x18970 ;  /* 0x0001897000027802 */ /* 0x000fe40000000f00 */
[----:B------:R-:W-:Y:S05]  /*18960*/  CALL.REL.NOINC `($__internal_5_$__cuda_sm70_shflsync_idx_p) ;  /* 0x000009c000007944 */ /* 0x000fea0003c00000 */
[----:B------:R-:W-:Y:S01]  /*18970*/  MOV R8, R0 ;  /* 0x0000000000087202 */ /* 0x000fe20000000f00 */
[----:B------:R-:W-:Y:S05]  /*18980*/  BRA `(.L_x_320) ;  /* 0xffffe1e000007947 */ /* 0x000fea000383ffff */
.L_x_270:
[----:B------:R-:W-:Y:S01]  /*18990*/  IMAD.MOV.U32 R9, RZ, RZ, R13 ;  /* 0x000000ffff097224 */ /* 0x000fe200078e000d */
[----:B------:R-:W-:Y:S01]  /*189a0*/  MOV R3, RZ ;  /* 0x000000ff00037202 */ /* 0x000fe20000000f00 */
[----:B------:R-:W-:Y:S01]  /*189b0*/  IMAD.MOV.U32 R0, RZ, RZ, 0x181f ;  /* 0x0000181fff007424 */ /* 0x000fe200078e00ff */
[----:B------:R-:W-:Y:S02]  /*189c0*/  MOV R2, 0x189e0 ;  /* 0x000189e000027802 */ /* 0x000fe40000000f00 */
[----:B-12---:R-:W-:Y:S05]  /*189d0*/  CALL.REL.NOINC `($__internal_5_$__cuda_sm70_shflsync_idx_p) ;  /* 0x0000095000007944 */ /* 0x006fea0003c00000 */
[----:B------:R-:W-:Y:S05]  /*189e0*/  BRA `(.L_x_321) ;  /* 0xffffe1a000007947 */ /* 0x000fea000383ffff */
.L_x_273:
[----:B------:R-:W-:Y:S01]  /*189f0*/  IMAD.MOV.U32 R9, RZ, RZ, R10 ;  /* 0x000000ffff097224 */ /* 0x000fe200078e000a */
[----:B--2---:R-:W-:Y:S01]  /*18a00*/  MOV R3, 0x1 ;  /* 0x0000000100037802 */ /* 0x004fe20000000f00 */
        /* <DEDUP_REMOVED lines=10> */
.L_x_276:
[----:B------:R-:W-:Y:S01]  /*18ab0*/  IMAD.MOV.U32 R9, RZ, RZ, R10 ;  /* 0x000000ffff097224 */ /* 0x000fe200078e000a */
[----:B-1----:R-:W-:Y:S01]  /*18ac0*/  MOV R3, 0x2 ;  /* 0x0000000200037802 */ /* 0x002fe20000000f00 */
[----:B----4-:R-:W-:Y:S01]  /*18ad0*/  IMAD.MOV.U32 R0, RZ, RZ, 0x181f ;  /* 0x0000181fff007424 */ /* 0x010fe200078e00ff */
[----:B------:R-:W-:Y:S02]  /*18ae0*/  MOV R2, 0x18b00 ;  /* 0x00018b0000027802 */ /* 0x000fe40000000f00 */
[----:B--23--:R-:W-:Y:S05]  /*18af0*/  CALL.REL.NOINC `($__internal_5_$__cuda_sm70_shflsync_idx_p) ;  /* 0x0000083000007944 */ /* 0x00cfea0003c00000 */
[----:B------:R-:W-:Y:S01]  /*18b00*/  MOV R8, R0 ;  /* 0x0000000000087202 */ /* 0x000fe20000000f00 */
[----:B------:R-:W-:Y:S05]  /*18b10*/  BRA `(.L_x_323) ;  /* 0xffffe31000007947 */ /* 0x000fea000383ffff */
.L_x_277:
[----:B------:R-:W-:Y:S01]  /*18b20*/  IMAD.MOV.U32 R9, RZ, RZ, R13 ;  /* 0x000000ffff097224 */ /* 0x000fe200078e000d */
[----:B------:R-:W-:Y:S01]  /*18b30*/  MOV R3, 0x2 ;  /* 0x0000000200037802 */ /* 0x000fe20000000f00 */
[----:B----4-:R-:W-:Y:S01]  /*18b40*/  IMAD.MOV.U32 R0, RZ, RZ, 0x181f ;  /* 0x0000181fff007424 */ /* 0x010fe200078e00ff */
[----:B------:R-:W-:Y:S02]  /*18b50*/  MOV R2, 0x18b70 ;  /* 0x00018b7000027802 */ /* 0x000fe40000000f00 */
[----:B-123--:R-:W-:Y:S05]  /*18b60*/  CALL.REL.NOINC `($__internal_5_$__cuda_sm70_shflsync_idx_p) ;  /* 0x000007c000007944 */ /* 0x00efea0003c00000 */
[----:B------:R-:W-:Y:S05]  /*18b70*/  BRA `(.L_x_324) ;  /* 0xffffe2d000007947 */ /* 0x000fea000383ffff */
.L_x_280:
[----:B------:R-:W-:Y:S01]  /*18b80*/  IMAD.MOV.U32 R9, RZ, RZ, R10 ;  /* 0x000000ffff097224 */ /* 0x000fe200078e000a */
[----:B-1----:R-:W-:Y:S01]  /*18b90*/  MOV R3, 0x3 ;  /* 0x0000000300037802 */ /* 0x002fe20000000f00 */
        /* <DEDUP_REMOVED lines=10> */
.L_x_282:
[----:B------:R-:W-:Y:S01]  /*18c40*/  IMAD.MOV.U32 R9, RZ, RZ, R86 ;  /* 0x000000ffff097224 */ /* 0x000fe200078e0056 */
[----:B------:R-:W-:Y:S01]  /*18c50*/  MOV R3, RZ ;  /* 0x000000ff00037202 */ /* 0x000fe20000000f00 */
[----:B------:R-:W-:Y:S01]  /*18c60*/  IMAD.MOV.U32 R0, RZ, RZ, 0x1f ;  /* 0x0000001fff007424 */ /* 0x000fe200078e00ff */
[----:B------:R-:W-:Y:S02]  /*18c70*/  MOV R2, 0x18c90 ;  /* 0x00018c9000027802 */ /* 0x000fe40000000f00 */
[----:B-1----:R-:W-:Y:S05]  /*18c80*/  CALL.REL.NOINC `($__internal_5_$__cuda_sm70_shflsync_idx_p) ;  /* 0x000006a000007944 */ /* 0x002fea0003c00000 */
[----:B------:R-:W-:Y:S01]  /*18c90*/  MOV R10, R0 ;  /* 0x00000000000a7202 */ /* 0x000fe20000000f00 */
[----:B------:R-:W-:Y:S05]  /*18ca0*/  BRA `(.L_x_326) ;  /* 0xffffe4b000007947 */ /* 0x000fea000383ffff */
.L_x_283:
[----:B------:R-:W-:Y:S01]  /*18cb0*/  IMAD.MOV.U32 R9, RZ, RZ, R86 ;  /* 0x000000ffff097224 */ /* 0x000fe200078e0056 */
[----:B------:R-:W-:Y:S01]  /*18cc0*/  MOV R3, 0x1 ;  /* 0x0000000100037802 */ /* 0x000fe20000000f00 */
[----:B------:R-:W-:Y:S01]  /*18cd0*/  IMAD.MOV.U32 R0, RZ, RZ, 0x1f ;  /* 0x0000001fff007424 */ /* 0x000fe200078e00ff */
[----:B------:R-:W-:Y:S02]  /*18ce0*/  MOV R2, 0x18d00 ;  /* 0x00018d0000027802 */ /* 0x000fe40000000f00 */
[----:B-123--:R-:W-:Y:S05]  /*18cf0*/  CALL.REL.NOINC `($__internal_5_$__cuda_sm70_shflsync_idx_p) ;  /* 0x0000063000007944 */ /* 0x00efea0003c00000 */
[----:B------:R-:W-:Y:S01]  /*18d00*/  MOV R8, R0 ;  /* 0x0000000000087202 */ /* 0x000fe20000000f00 */
[----:B------:R-:W-:Y:S05]  /*18d10*/  BRA `(.L_x_327) ;  /* 0xffffe46000007947 */ /* 0x000fea000383ffff */
.L_x_284:
[----:B------:R-:W-:Y:S01]  /*18d20*/  IMAD.MOV.U32 R0, RZ, RZ, R4 ;  /* 0x000000ffff007224 */ /* 0x000fe200078e0004 */
[----:B------:R-:W-:Y:S02]  /*18d30*/  MOV R2, 0x1 ;  /* 0x0000000100027802 */ /* 0x000fe40000000f00 */
[----:B------:R-:W-:-:S02]  /*18d40*/  MOV R3, 0x18d60 ;  /* 0x00018d6000037802 */ /* 0x000fc40000000f00 */
[----:B--234-:R-:W-:Y:S05]  /*18d50*/  CALL.REL.NOINC `($__internal_6_$__cuda_sm70_shflsync_up_p) ;  /* 0x0000062000007944 */ /* 0x01cfea0003c00000 */
[----:B------:R-:W-:Y:S05]  /*18d60*/  BRA `(.L_x_328) ;  /* 0xffffe53000007947 */ /* 0x000fea000383ffff */
.L_x_285:
[----:B------:R-:W-:Y:S01]  /*18d70*/  IMAD.MOV.U32 R0, RZ, RZ, R4 ;  /* 0x000000ffff007224 */ /* 0x000fe200078e0004 */
[----:B------:R-:W-:-:S02]  /*18d80*/  MOV R2, 0x2 ;  /* 0x0000000200027802 */ /* 0x000fc40000000f00 */
[----:B------:R-:W-:Y:S02]  /*18d90*/  MOV R3, 0x18db0 ;  /* 0x00018db000037802 */ /* 0x000fe40000000f00 */
[----:B--23--:R-:W-:Y:S05]  /*18da0*/  CALL.REL.NOINC `($__internal_6_$__cuda_sm70_shflsync_up_p) ;  /* 0x000005d000007944 */ /* 0x00cfea0003c00000 */
        /* <DEDUP_REMOVED lines=26> */
.L_x_289:
[----:B------:R-:W-:Y:S02]  /*18f50*/  MOV R2, 0x1 ;  /* 0x0000000100027802 */ /* 0x000fe40000000f00 */
[----:B------:R-:W-:Y:S02]  /*18f60*/  MOV R3, 0x18f80 ;  /* 0x00018f8000037802 */ /* 0x000fe40000000f00 */
[----:B------:R-:W-:Y:S05]  /*18f70*/  CALL.REL.NOINC `($__internal_6_$__cuda_sm70_shflsync_up_p) ;  /* 0x0000040000007944 */ /* 0x000fea0003c00000 */
[----:B------:R-:W-:Y:S01]  /*18f80*/  MOV R2, R5 ;  /* 0x0000000500027202 */ /* 0x000fe20000000f00 */
[----:B------:R-:W-:Y:S05]  /*18f90*/  BRA `(.L_x_330) ;  /* 0xffffe55000007947 */ /* 0x000fea000383ffff */
.L_x_290:
[----:B------:R-:W-:Y:S02]  /*18fa0*/  MOV R2, 0x2 ;  /* 0x0000000200027802 */ /* 0x000fe40000000f00 */
[----:B------:R-:W-:Y:S02]  /*18fb0*/  MOV R3, 0x18fd0 ;  /* 0x00018fd000037802 */ /* 0x000fe40000000f00 */
[----:B------:R-:W-:Y:S05]  /*18fc0*/  CALL.REL.NOINC `($__internal_6_$__cuda_sm70_shflsync_up_p) ;  /* 0x000003b000007944 */ /* 0x000fea0003c00000 */
[----:B------:R-:W-:Y:S01]  /*18fd0*/  SEL R5, R5, RZ, P1 ;  /* 0x000000ff05057207 */ /* 0x000fe20000800000 */
[----:B------:R-:W-:Y:S01]  /*18fe0*/  IMAD.MOV.U32 R2, RZ, RZ, 0x4 ;  /* 0x00000004ff027424 */ /* 0x000fe200078e00ff */
[----:B------:R-:W-:-:S03]  /*18ff0*/  MOV R3, 0x19020 ;  /* 0x0001902000037802 */ /* 0x000fc60000000f00 */
[----:B------:R-:W-:Y:S02]  /*19000*/  IMAD.IADD R0, R0, 0x1, R5 ;  /* 0x0000000100007824 */ /* 0x000fe400078e0205 */
        /* <DEDUP_REMOVED lines=21> */
.L_x_292:
[----:B------:R-:W-:Y:S02]  /*19160*/  SEL R0, RZ, 0x1, P0 ;  /* 0x00000001ff007807 */ /* 0x000fe40000000000 */
[----:B------:R-:W-:Y:S02]  /*19170*/  MOV R2, 0x19190 ;  /* 0x0001919000027802 */ /* 0x000fe40000000f00 */
[----:B-1----:R-:W-:Y:S05]  /*19180*/  CALL.REL.NOINC `($__internal_7_$__cuda_sm70_votesync_ballot) ;  /* 0x0000026000007944 */ /* 0x002fea0003c00000 */
[----:B------:R-:W-:Y:S01]  /*19190*/  MOV R5, R0 ;  /* 0x0000000000057202 */ /* 0x000fe20000000f00 */
[----:B------:R-:W-:Y:S05]  /*191a0*/  BRA `(.L_x_332) ;  /* 0xffffe4d000007947 */ /* 0x000fea000383ffff */
.L_x_293:
[----:B------:R-:W-:Y:S01]  /*191b0*/  IMAD.MOV.U32 R9, RZ, RZ, R6 ;  /* 0x000000ffff097224 */ /* 0x000fe200078e0006 */
[----:B---3--:R-:W-:Y:S01]  /*191c0*/  MOV R3, R11 ;  /* 0x0000000b00037202 */ /* 0x008fe20000000f00 */
[----:B------:R-:W-:Y:S01]  /*191d0*/  IMAD.MOV.U32 R0, RZ, RZ, 0x1f ;  /* 0x0000001fff007424 */ /* 0x000fe200078e00ff */
[----:B------:R-:W-:Y:S02]  /*191e0*/  MOV R2, 0x19200 ;  /* 0x0001920000027802 */ /* 0x000fe40000000f00 */
[----:B-12---:R-:W-:Y:S05]  /*191f0*/  CALL.REL.NOINC `($__internal_5_$__cuda_sm70_shflsync_idx_p) ;  /* 0x0000013000007944 */ /* 0x006fea0003c00000 */
[----:B------:R-:W-:Y:S01]  /*19200*/  IMAD.MOV.U32 R6, RZ, RZ, R0 ;  /* 0x000000ffff067224 */ /* 0x000fe200078e0000 */
[----:B------:R-:W-:Y:S01]  /*19210*/  MOV R3, R11 ;  /* 0x0000000b00037202 */ /* 0x000fe20000000f00 */
[----:B------:R-:W-:Y:S01]  /*19220*/  IMAD.MOV.U32 R9, RZ, RZ, R7 ;  /* 0x000000ffff097224 */ /* 0x000fe200078e0007 */
[----:B------:R-:W-:Y:S02]  /*19230*/  MOV R0, 0x1f ;  /* 0x0000001f00007802 */ /* 0x000fe40000000f00 */
[----:B------:R-:W-:-:S02]  /*19240*/  MOV R2, 0x19260 ;  /* 0x0001926000027802 */ /* 0x000fc40000000f00 */
[----:B------:R-:W-:Y:S05]  /*19250*/  CALL.REL.NOINC `($__internal_5_$__cuda_sm70_shflsync_idx_p) ;  /* 0x000000d000007944 */ /* 0x000fea0003c00000 */
[----:B------:R-:W-:Y:S01]  /*19260*/  MOV R7, R0 ;  /* 0x0000000000077202 */ /* 0x000fe20000000f00 */
[----:B------:R-:W-:Y:S05]  /*19270*/  BRA `(.L_x_333) ;  /* 0xffffe44000007947 */ /* 0x000fea000383ffff */
.L_x_296:
[----:B------:R-:W-:Y:S01]  /*19280*/  IMAD.MOV.U32 R9, RZ, RZ, R4 ;  /* 0x000000ffff097224 */ /* 0x000fe200078e0004 */
[----:B------:R-:W-:-:S02]  /*19290*/  MOV R0, 0x1f ;  /* 0x0000001f00007802 */ /* 0x000fc40000000f00 */
[----:B------:R-:W-:Y:S02]  /*192a0*/  MOV R2, 0x192c0 ;  /* 0x000192c000027802 */ /* 0x000fe40000000f00 */
[----:B-1234-:R-:W-:Y:S05]  /*192b0*/  CALL.REL.NOINC `($__internal_5_$__cuda_sm70_shflsync_idx_p) ;  /* 0x0000007000007944 */ /* 0x01efea0003c00000 */
[----:B------:R-:W-:Y:S01]  /*192c0*/  MOV R12, R0 ;  /* 0x00000000000c7202 */ /* 0x000fe20000000f00 */
[----:B------:R-:W-:Y:S05]  /*192d0*/  BRA `(.L_x_295) ;  /* 0xffffe44000007947 */ /* 0x000fea000383ffff */
        .weak           $__internal_4_$__cuda_sm70_shflsync_bfly_p
        .type           $__internal_4_$__cuda_sm70_shflsync_bfly_p,@function
        .size           $__internal_4_$__cuda_sm70_shflsync_bfly_p,($__internal_5_$__cuda_sm70_shflsync_idx_p - $__internal_4_$__cuda_sm70_shflsync_bfly_p)
$__internal_4_$__cuda_sm70_shflsync_bfly_p:
[----:B------:R-:W-:Y:S04]  /*192e0*/  WARPSYNC R6 ;  /* 0x0000000600007348 */ /* 0x000fe80003800000 */
[----:B------:R1:W2:Y:S02]  /*192f0*/  SHFL.BFLY PT, R5, R2, R5, R7 ;  /* 0x0c00000502057389 */ /* 0x0002a400000e0007 */
[----:B-1----:R-:W-:Y:S02]  /*19300*/  MOV R2, R3 ;  /* 0x0000000300027202 */ /* 0x002fe40000000f00 */
[----:B------:R-:W-:-:S04]  /*19310*/  MOV R3, 0x0 ;  /* 0x0000000000037802 */ /* 0x000fc80000000f00 */
[----:B--2---:R-:W-:Y:S05]  /*19320*/  RET.REL.NODEC R2 `(_ZN7cutlass13device_kernelIN5flash19enable_sm80_to_sm89INS1_16FlashAttnFwdSm80INS1_25CollectiveMainloopFwdSm80ILi8ELi1ELb0EN4cute5tupleIJNS5_1CILi128EEENS7_ILi64EEENS7_ILi192EEEEEELi192ENS_10bfloat16_tEfNS_4arch4Sm80ELb0ELb0ELb1ELb1ELb0ELb1ELb1ELb1EEENS1_21CollectiveEpilogueFwdINS6_IJS8_SA_S9_EEENS6_IJNS7_ILi1EEESI_SI_EEESC_SE_Li256ELb1ELb1ELb1ELb0EEENS1_36VarlenDynamicPersistentTileSchedulerILi128ELi64ELi256ELi256ELb1ELb1ELb0ELb0ELb1ELb1EEEEEEEEEvNT_6ParamsE) ;  /* 0xfffe6cd002007950 */ /* 0x004fea0003c3ffff */
        .weak           $__internal_5_$__cuda_sm70_shflsync_idx_p
        .type           $__internal_5_$__cuda_sm70_shflsync_idx_p,@function
        .size           $__internal_5_$__cuda_sm70_shflsync_idx_p,($__internal_6_$__cuda_sm70_shflsync_up_p - $__internal_5_$__cuda_sm70_shflsync_idx_p)
$__internal_5_$__cuda_sm70_shflsync_idx_p:
[----:B------:R-:W-:-:S04]  /*19330*/  MOV R87, 0xffffffff ;  /* 0xffffffff00577802 */ /* 0x000fc80000000f00 */
[----:B------:R-:W-:Y:S04]  /*19340*/  WARPSYNC R87 ;  /* 0x0000005700007348 */ /* 0x000fe80003800000 */
[----:B------:R1:W2:Y:S02]  /*19350*/  SHFL.IDX PT, R0, R9, R3, R0 ;  /* 0x0000000309007389 */ /* 0x0002a400000e0000 */
[----:B-1----:R-:W-:-:S04]  /*19360*/  MOV R3, 0x0 ;  /* 0x0000000000037802 */ /* 0x002fc80000000f00 */
[----:B--2---:R-:W-:Y:S05]  /*19370*/  RET.REL.NODEC R2 `(_ZN7cutlass13device_kernelIN5flash19enable_sm80_to_sm89INS1_16FlashAttnFwdSm80INS1_25CollectiveMainloopFwdSm80ILi8ELi1ELb0EN4cute5tupleIJNS5_1CILi128EEENS7_ILi64EEENS7_ILi192EEEEEELi192ENS_10bfloat16_tEfNS_4arch4Sm80ELb0ELb0ELb1ELb1ELb0ELb1ELb1ELb1EEENS1_21CollectiveEpilogueFwdINS6_IJS8_SA_S9_EEENS6_IJNS7_ILi1EEESI_SI_EEESC_SE_Li256ELb1ELb1ELb1ELb0EEENS1_36VarlenDynamicPersistentTileSchedulerILi128ELi64ELi256ELi256ELb1ELb1ELb0ELb0ELb1ELb1EEEEEEEEEvNT_6ParamsE) ;  /* 0xfffe6c8002007950 */ /* 0x004fea0003c3ffff */
        .weak           $__internal_6_$__cuda_sm70_shflsync_up_p
        .type           $__internal_6_$__cuda_sm70_shflsync_up_p,@function
        .size           $__internal_6_$__cuda_sm70_shflsync_up_p,($__internal_7_$__cuda_sm70_votesync_ballot - $__internal_6_$__cuda_sm70_shflsync_up_p)
$__internal_6_$__cuda_sm70_shflsync_up_p:
[----:B------:R-:W-:Y:S02]  /*19380*/  IMAD.MOV.U32 R5, RZ, RZ, RZ ;  /* 0x000000ffff057224 */ /* 0x000fe400078e00ff */
[----:B------:R-:W-:-:S04]  /*19390*/  IMAD.MOV.U32 R9, RZ, RZ, -0x1 ;  /* 0xffffffffff097424 */ /* 0x000fc800078e00ff */
[----:B------:R-:W-:Y:S04]  /*193a0*/  WARPSYNC R9 ;  /* 0x0000000900007348 */ /* 0x000fe80003800000 */
[----:B------:R1:W2:Y:S02]  /*193b0*/  SHFL.UP PT, R5, R0, R2, R5 ;  /* 0x0400000200057389 */ /* 0x0002a400000e0005 */
[----:B-1----:R-:W-:Y:S02]  /*193c0*/  MOV R2, R3 ;  /* 0x0000000300027202 */ /* 0x002fe40000000f00 */
[----:B------:R-:W-:-:S04]  /*193d0*/  MOV R3, 0x0 ;  /* 0x0000000000037802 */ /* 0x000fc80000000f00 */
[----:B--2---:R-:W-:Y:S05]  /*193e0*/  RET.REL.NODEC R2 `(_ZN7cutlass13device_kernelIN5flash19enable_sm80_to_sm89INS1_16FlashAttnFwdSm80INS1_25CollectiveMainloopFwdSm80ILi8ELi1ELb0EN4cute5tupleIJNS5_1CILi128EEENS7_ILi64EEENS7_ILi192EEEEEELi192ENS_10bfloat16_tEfNS_4arch4Sm80ELb0ELb0ELb1ELb1ELb0ELb1ELb1ELb1EEENS1_21CollectiveEpilogueFwdINS6_IJS8_SA_S9_EEENS6_IJNS7_ILi1EEESI_SI_EEESC_SE_Li256ELb1ELb1ELb1ELb0EEENS1_36VarlenDynamicPersistentTileSchedulerILi128ELi64ELi256ELi256ELb1ELb1ELb0ELb0ELb1ELb1EEEEEEEEEvNT_6ParamsE) ;  /* 0xfffe6c1002007950 */ /* 0x004fea0003c3ffff */
        .weak           $__internal_7_$__cuda_sm70_votesync_ballot
        .type           $__internal_7_$__cuda_sm70_votesync_ballot,@function
        .size           $__internal_7_$__cuda_sm70_votesync_ballot,(.L_x_4925 - $__internal_7_$__cuda_sm70_votesync_ballot)
$__internal_7_$__cuda_sm70_votesync_ballot:
[----:B------:R-:W-:Y:S01]  /*193f0*/  ISETP.NE.U32.AND P0, PT, R0, 0x1, PT ;  /* 0x000000010000780c */ /* 0x000fe20003f05070 */
[----:B------:R-:W-:-:S04]  /*19400*/  IMAD.MOV.U32 R3, RZ, RZ, -0x1 ;  /* 0xffffffffff037424 */ /* 0x000fc800078e00ff */
[----:B------:R-:W-:Y:S08]  /*19410*/  WARPSYNC R3 ;  /* 0x0000000300007348 */ /* 0x000ff00003800000 */
[----:B------:R-:W-:-:S04]  /*19420*/  VOTE.ANY R0, PT, !P0 ;  /* 0x0000000000007806 */ /* 0x000fc800040e0100 */
[----:B------:R-:W-:Y:S01]  /*19430*/  LOP3.LUT R0, R0, R3, RZ, 0xc0, !PT ;  /* 0x0000000300007212 */ /* 0x000fe200078ec0ff */
[----:B------:R-:W-:-:S04]  /*19440*/  IMAD.MOV.U32 R3, RZ, RZ, 0x0 ;  /* 0x00000000ff037424 */ /* 0x000fc800078e00ff */
[----:B------:R-:W-:Y:S05]  /*19450*/  RET.REL.NODEC R2 `(_ZN7cutlass13device_kernelIN5flash19enable_sm80_to_sm89INS1_16FlashAttnFwdSm80INS1_25CollectiveMainloopFwdSm80ILi8ELi1ELb0EN4cute5tupleIJNS5_1CILi128EEENS7_ILi64EEENS7_ILi192EEEEEELi192ENS_10bfloat16_tEfNS_4arch4Sm80ELb0ELb0ELb1ELb1ELb0ELb1ELb1ELb1EEENS1_21CollectiveEpilogueFwdINS6_IJS8_SA_S9_EEENS6_IJNS7_ILi1EEESI_SI_EEESC_SE_Li256ELb1ELb1ELb1ELb0EEENS1_36VarlenDynamicPersistentTileSchedulerILi128ELi64ELi256ELi256ELb1ELb1ELb0ELb0ELb1ELb1EEEEEEEEEvNT_6ParamsE) ;  /* 0xfffe6ba002007950 */ /* 0x000fea0003c3ffff */
.L_x_334:
        /* <DEDUP_REMOVED lines=10> */
.L_x_4925:


//--------------------- .text._ZN7cutlass13device_kernelIN5flash19enable_sm80_to_sm89INS1_16FlashAttnFwdSm80INS1_25CollectiveMainloopFwdSm80ILi8ELi1ELb0EN4cute5tupleIJNS5_1CILi128EEENS7_ILi64EEENS7_ILi192EEEEEELi192ENS_10bfloat16_tEfNS_4arch4Sm80ELb0ELb1ELb1ELb0ELb0ELb0ELb1ELb1EEENS1_21CollectiveEpilogueFwdINS6_IJS8_SA_S9_EEENS6_IJNS7_ILi1EEESI_SI_EEESC_SE_Li256ELb0ELb1ELb1ELb0EEENS1_19SingleTileSchedulerILb0ELb1ELb1ELi128EEEEEEEEEvNT_6ParamsE --------------------------
	.section	.text._ZN7cutlass13device_kernelIN5flash19enable_sm80_to_sm89INS1_16FlashAttnFwdSm80INS1_25CollectiveMainloopFwdSm80ILi8ELi1ELb0EN4cute5tupleIJNS5_1CILi128EEENS7_ILi64EEENS7_ILi192EEEEEELi192ENS_10bfloat16_tEfNS_4arch4Sm80ELb0ELb1ELb1ELb0ELb0ELb0ELb1ELb1EEENS1_21CollectiveEpilogueFwdINS6_IJS8_SA_S9_EEENS6_IJNS7_ILi1EEESI_SI_EEESC_SE_Li256ELb0ELb1ELb1ELb0EEENS1_19SingleTileSchedulerILb0ELb1ELb1ELi128EEEEEEEEEvNT_6ParamsE,"ax",@progbits
	.sectioninfo	@"SHI_REGISTERS=255"
	.align	128
.text._ZN7cutlass13device_kernelIN5flash19enable_sm80_to_sm89INS1_16FlashAttnFwdSm80INS1_25CollectiveMainloopFwdSm80ILi8ELi1ELb0EN4cute5tupleIJNS5_1CILi128EEENS7_ILi64EEENS7_ILi192EEEEEELi192ENS_10bfloat16_tEfNS_4arch4Sm80ELb0ELb1ELb1ELb0ELb0ELb0ELb1ELb1EEENS1_21CollectiveEpilogueFwdINS6_IJS8_SA_S9_EEENS6_IJNS7_ILi1EEESI_SI_EEESC_SE_Li256ELb0ELb1ELb1ELb0EEENS1_19SingleTileSchedulerILb0ELb1ELb1ELi128EEEEEEEEEvNT_6ParamsE:
        .type           _ZN7cutlass13device_kernelIN5flash19enable_sm80_to_sm89INS1_16FlashAttnFwdSm80INS1_25CollectiveMainloopFwdSm80ILi8ELi1ELb0EN4cute5tupleIJNS5_1CILi128EEENS7_ILi64EEENS7_ILi192EEEEEELi192ENS_10bfloat16_tEfNS_4arch4Sm80ELb0ELb1ELb1ELb0ELb0ELb0ELb1ELb1EEENS1_21CollectiveEpilogueFwdINS6_IJS8_SA_S9_EEENS6_IJNS7_ILi1EEESI_SI_EEESC_SE_Li256ELb0ELb1ELb1ELb0EEENS1_19SingleTileSchedulerILb0ELb1ELb1ELi128EEEEEEEEEvNT_6ParamsE,@function
        .size           _ZN7cutlass13device_kernelIN5flash19enable_sm80_to_sm89INS1_16FlashAttnFwdSm80INS1_25CollectiveMainloopFwdSm80ILi8ELi1ELb0EN4cute5tupleIJNS5_1CILi128EEENS7_ILi64EEENS7_ILi192EEEEEELi192ENS_10bfloat16_tEfNS_4arch4Sm80ELb0ELb1ELb1ELb0ELb0ELb0ELb1ELb1EEENS1_21CollectiveEpilogueFwdINS6_IJS8_SA_S9_EEENS6_IJNS7_ILi1EEESI_SI_EEESC_SE_Li256ELb0ELb1ELb1ELb0EEENS1_19SingleTileSchedulerILb0ELb1ELb1ELi128EEEEEEEEEvNT_6ParamsE,(.L_x_4930 - _ZN7cutlass13device_kernelIN5flash19enable_sm80_to_sm89INS1_16FlashAttnFwdSm80INS1_25CollectiveMainloopFwdSm80ILi8ELi1ELb0EN4cute5tupleIJNS5_1CILi128EEENS7_ILi64EEENS7_ILi192EEEEEELi192ENS_10bfloat16_tEfNS_4arch4Sm80ELb0ELb1ELb1ELb0ELb0ELb0ELb1ELb1EEENS1_21CollectiveEpilogueFwdINS6_IJS8_SA_S9_EEENS6_IJNS7_ILi1EEESI_SI_EEESC_SE_Li256ELb0ELb1ELb1ELb0EEENS1_19SingleTileSchedulerILb0ELb1ELb1ELi128EEEEEEEEEvNT_6ParamsE)
        .other          _ZN7cutlass13device_kernelIN5flash19enable_sm80_to_sm89INS1_16FlashAttnFwdSm80INS1_25CollectiveMainloopFwdSm80ILi8ELi1ELb0EN4cute5tupleIJNS5_1CILi128EEENS7_ILi64EEENS7_ILi192EEEEEELi192ENS_10bfloat16_tEfNS_4arch4Sm80ELb0ELb1ELb1ELb0ELb0ELb0ELb1ELb1EEENS1_21CollectiveEpilogueFwdINS6_IJS8_SA_S9_EEENS6_IJNS7_ILi1EEESI_SI_EEESC_SE_Li256ELb0ELb1ELb1ELb0EEENS1_19SingleTileSchedulerILb0ELb1ELb1ELi128EEEEEEEEEvNT_6ParamsE,@"STO_CUDA_ENTRY STV_DEFAULT"
_ZN7cutlass13device_kernelIN5flash19enable_sm80_to_sm89INS1_16FlashAttnFwdSm80INS1_25CollectiveMainloopFwdSm80ILi8ELi1ELb0EN4cute5tupleIJNS5_1CILi128EEENS7_ILi64EEENS7_ILi192EEEEEELi192ENS_10bfloat16_tEfNS_4arch4Sm80ELb0ELb1ELb1ELb0ELb0ELb0ELb1ELb1EEENS1_21CollectiveEpilogueFwdINS6_IJS8_SA_S9_EEENS6_IJNS7_ILi1EEESI_SI_EEESC_SE_Li256ELb0ELb1ELb1ELb0EEENS1_19SingleTileSchedulerILb0ELb1ELb1ELi128EEEEEEEEEvNT_6ParamsE:
[----:B------:R-:W-:Y:S02]  /*0000*/  MOV R1, c[0x0][0x28] ;  /* 0x00000a0000017a02 */ /* 0x000fe40000000f00 */
[----:B------:R-:W1:Y:S01]  /*0010*/  S2R R84, SR_TID.X ;  /* 0x0000000000547919 */ /* 0x000e620000002100 */
[----:B------:R-:W2:Y:S03]  /*0020*/  S2UR UR6, SR_CTAID.Y ;  /* 0x00000000000679c3 */ /* 0x000ea60000002600 */
        /* <DEDUP_REMOVED lines=14> */
.L_x_335:
[----:B---3--:R-:W-:Y:S02]  /*0110*/  ULDC.64 UR4, c[0x0][0x550] ;  /* 0x0001540000047ab9 */ /* 0x008fe40000000a00 */
[----:B------:R-:W-:Y:S02]  /*0120*/  UISETP.NE.AND UP0, UPT, UR4, 0x1, UPT ;  /* 0x000000010400788c */ /* 0x000fe4000bf05270 */
[----:B------:R-:W-:-:S02]  /*0130*/  UIMAD.WIDE.U32 UR8, UR6, UR5, URZ ;  /* 0x00000005060872a5 */ /* 0x000fc4000f8e003f */
[----:B------:R-:W-:Y:S02]  /*0140*/  ULDC UR4, c[0x0][0x558] ;  /* 0x0001560000047ab9 */ /* 0x000fe40000000800 */
[----:B------:R-:W-:-:S05]  /*0150*/  UMOV UR15, UR6 ;  /* 0x00000006000f7c82 */ /* 0x000fca0008000000 */
[----:B------:R-:W-:-:S03]  /*0160*/  @UP0 USHF.R.U32.HI UR15, URZ, UR4, UR9 ;  /* 0x000000043f0f0299 */ /* 0x000fc60008011609 */
.L_x_336:
[----:B------:R-:W-:Y:S01]  /*0170*/  ISETP.GE.AND P0, PT, R0, RZ, PT ;  /* 0x000000ff0000720c */ /* 0x000fe20003f06270 */
[----:B------:R-:W-:Y:S02]  /*0180*/  UIADD3 UR4, -UR15, URZ, URZ ;  /* 0x0000003f0f047290 */ /* 0x000fe4000fffe13f */
[----:B------:R-:W-:Y:S02]  /*0190*/  ULDC UR9, c[0x0][0x550] ;  /* 0x0001540000097ab9 */ /* 0x000fe40000000800 */
[----:B------:R-:W-:-:S08]  /*01a0*/  UIMAD UR9, UR4, UR9, UR6 ;  /* 0x00000009040972a4 */ /* 0x000fd0000f8e0206 */
[----:B------:R-:W-:Y:S05]  /*01b0*/  @!P0 EXIT ;  /* 0x000000000000894d */ /* 0x000fea0003800000 */
[----:B------:R-:W1:Y:S01]  /*01c0*/  S2UR UR18, SR_CTAID.X ;  /* 0x00000000001279c3 */ /* 0x000e620000002500 */
[----:B------:R-:W-:Y:S02]  /*01d0*/  ULDC UR4, c[0x0][0x2c4] ;  /* 0x0000b10000047ab9 */ /* 0x000fe40000000800 */
[----:B------:R-:W-:Y:S02]  /*01e0*/  UISETP.NE.AND UP2, UPT, UR4, 0x1, UPT ;  /* 0x000000010400788c */ /* 0x000fe4000bf45270 */
[----:B------:R-:W-:Y:S02]  /*01f0*/  UMOV UR8, 0x1 ;  /* 0x0000000100087882 */ /* 0x000fe40000000000 */
[----:B------:R-:W-:Y:S02]  /*0200*/  ULDC.64 UR4, c[0x0][0x328] ;  /* 0x0000ca0000047ab9 */ /* 0x000fe40000000a00 */
[----:B------:R-:W-:Y:S02]  /*0210*/  UISETP.LE.AND UP1, UPT, UR8, UR5, UPT ;  /* 0x000000050800728c */ /* 0x000fe4000bf23270 */
[----:B------:R-:W-:-:S02]  /*0220*/  ULDC.64 UR10, c[0x0][0x2c8] ;  /* 0x0000b200000a7ab9 */ /* 0x000fc40000000a00 */
[----:B------:R-:W-:Y:S02]  /*0230*/  ULDC UR6, c[0x0][0x168] ;  /* 0x00005a0000067ab9 */ /* 0x000fe40000000800 */
[----:B------:R-:W-:Y:S01]  /*0240*/  PLOP3.LUT P0, PT, PT, PT, UP1, 0x40, 0x0 ;  /* 0x000000000000781c */ /* 0x000fe20003f0e818 */
[----:B------:R-:W-:Y:S02]  /*0250*/  UIADD3 UR6, UR8, -UR6, URZ ;  /* 0x8000000608067290 */ /* 0x000fe4000fffe03f */
[----:B------:R-:W-:Y:S02]  /*0260*/  ULDC UR5, c[0x0][0x1d0] ;  /* 0x0000740000057ab9 */ /* 0x000fe40000000800 */
[----:B-1----:R-:W-:-:S04]  /*0270*/  USHF.L.U32 UR7, UR18, 0x7, URZ ;  /* 0x0000000712077899 */ /* 0x002fc8000800063f */
[----:B------:R-:W-:-:S04]  /*0280*/  @UP2 UIADD3 UR12, UR7, 0x7f, URZ ;  /* 0x0000007f070c2890 */ /* 0x000fc8000fffe03f */
[----:B------:R-:W-:Y:S02]  /*0290*/  UIMAD.WIDE.U32 UR12, UR12, UR10, URZ ;  /* 0x0000000a0c0c72a5 */ /* 0x000fe4000f8e003f */
[----:B------:R-:W-:Y:S02]  /*02a0*/  UIADD3 UR10, UR7, 0x7f, URZ ;  /* 0x0000007f070a7890 */ /* 0x000fe4000fffe03f */
[----:B------:R-:W-:-:S04]  /*02b0*/  @UP2 USHF.R.U32.HI UR10, URZ, UR11, UR13 ;  /* 0x0000000b3f0a2299 */ /* 0x000fc8000801160d */
[----:B------:R-:W-:-:S04]  /*02c0*/  UIADD3 UR5, UR10, UR5, UR6 ;  /* 0x000000050a057290 */ /* 0x000fc8000fffe006 */
[----:B------:R-:W-:Y:S01]  /*02d0*/  UIADD3 UR6, UR5, UR4, URZ ;  /* 0x0000000405067290 */ /* 0x000fe2000fffe03f */
[----:B------:R-:W-:Y:S05]  /*02e0*/  @P0 BRA `(.L_x_337) ;  /* 0x0000014000000947 */ /* 0x000fea0003800000 */
[----:B------:R-:W-:Y:S01]  /*02f0*/  ISETP.LT.AND P0, PT, RZ, UR5, PT ;  /* 0x00000005ff007c0c */ /* 0x000fe2000bf01270 */
[----:B------:R-:W-:-:S12]  /*0300*/  UIADD3 UR10, UR5, -0x1, URZ ;  /* 0xffffffff050a7890 */ /* 0x000fd8000fffe03f */
[----:B------:R-:W-:Y:S05]  /*0310*/  @P0 BRA `(.L_x_338) ;  /* 0x0000008000000947 */ /* 0x000fea0003800000 */
[----:B------:R-:W-:Y:S02]  /*0320*/  ULDC UR4, c[0x0][0x32c] ;  /* 0x0000cb0000047ab9 */ /* 0x000fe40000000800 */
[----:B------:R-:W-:Y:S02]  /*0330*/  UISETP.NE.AND UP0, UPT, UR8, UR4, UPT ;  /* 0x000000040800728c */ /* 0x000fe4000bf05270 */
[----:B------:R-:W-:-:S03]  /*0340*/  UIADD3 UR10, -UR5, URZ, URZ ;  /* 0x0000003f050a7290 */ /* 0x000fc6000fffe13f */
[----:B------:R-:W-:Y:S02]  /*0350*/  ULDC.64 UR4, c[0x0][0x330] ;  /* 0x0000cc0000047ab9 */ /* 0x000fe40000000a00 */
[----:B------:R-:W-:-:S04]  /*0360*/  UIMAD.WIDE.U32 UR12, UR10, UR4, URZ ;  /* 0x000000040a0c72a5 */ /* 0x000fc8000f8e003f */
[----:B------:R-:W-:-:S04]  /*0370*/  @UP0 USHF.R.U32.HI UR10, URZ, UR5, UR13 ;  /* 0x000000053f0a0299 */ /* 0x000fc8000801160d */
[----:B------:R-:W-:Y:S01]  /*0380*/  ULOP3.LUT UR10, URZ, UR10, URZ, 0x33, !UPT ;  /* 0x0000000a3f0a7292 */ /* 0x000fe2000f8e333f */
[----:B------:R-:W-:Y:S05]  /*0390*/  BRA `(.L_x_339) ;  /* 0x0000005000007947 */ /* 0x000fea0003800000 */
.L_x_338:
[----:B------:R-:W-:Y:S02]  /*03a0*/  ULDC UR4, c[0x0][0x32c] ;  /* 0x0000cb0000047ab9 */ /* 0x000fe40000000800 */
[----:B------:R-:W-:-:S03]  /*03b0*/  UISETP.NE.AND UP0, UPT, UR8, UR4, UPT ;  /* 0x000000040800728c */ /* 0x000fc6000bf05270 */
[----:B------:R-:W-:Y:S02]  /*03c0*/  ULDC.64 UR4, c[0x0][0x330] ;  /* 0x0000cc0000047ab9 */ /* 0x000fe40000000a00 */
[----:B------:R-:W-:-:S06]  /*03d0*/  UIMAD.WIDE.U32 UR12, UR10, UR4, URZ ;  /* 0x000000040a0c72a5 */ /* 0x000fcc000f8e003f */
[----:B------:R-:W-:Y:S02]  /*03e0*/  @UP0 USHF.R.U32.HI UR10, URZ, UR5, UR13 ;  /* 0x000000053f0a0299 */ /* 0x000fe4000801160d */
.L_x_339:
[----:B------:R-:W-:Y:S02]  /*03f0*/  ULDC UR4, c[0x0][0x32c] ;  /* 0x0000cb0000047ab9 */ /* 0x000fe40000000800 */
[----:B------:R-:W-:-:S04]  /*0400*/  UIMAD UR4, UR10, UR4, UR4 ;  /* 0x000000040a0472a4 */ /* 0x000fc8000f8e0204 */
[----:B------:R-:W-:-:S04]  /*0410*/  UISETP.LT.AND UP0, UPT, UR6, UR4, UPT ;  /* 0x000000040600728c */ /* 0x000fc8000bf01270 */
[----:B------:R-:W-:-:S03]  /*0420*/  USEL UR6, UR6, UR4, UP0 ;  /* 0x0000000406067287 */ /* 0x000fc60008000000 */
.L_x_337:
[----:B------:R-:W-:Y:S01]  /*0430*/  ULDC.64 UR4, c[0x0][0x2c8] ;  /* 0x0000b20000047ab9 */ /* 0x000fe20000000a00 */
[----:B------:R-:W-:Y:S01]  /*0440*/  PLOP3.LUT P0, PT, PT, PT, UP1, 0x40, 0x0 ;  /* 0x000000000000781c */ /* 0x000fe20003f0e818 */
[----:B------:R-:W-:Y:S02]  /*0450*/  UIMAD.WIDE.U32 UR12, UR7, UR4, URZ ;  /* 0x00000004070c72a5 */ /* 0x000fe4000f8e003f */
[----:B------:R-:W-:Y:S02]  /*0460*/  UMOV UR8, 0x3f ;  /* 0x0000003f00087882 */ /* 0x000fe40000000000 */
[----:B------:R-:W-:Y:S02]  /*0470*/  ULDC UR4, c[0x0][0x1d0] ;  /* 0x0000740000047ab9 */ /* 0x000fe40000000800 */
[----:B------:R-:W-:Y:S02]  /*0480*/  UIADD3 UR6, UR6, 0x3f, URZ ;  /* 0x0000003f06067890 */ /* 0x000fe4000fffe03f */
[----:B------:R-:W-:-:S02]  /*0490*/  UIADD3 UR8, UR8, UR4, URZ ;  /* 0x0000000408087290 */ /* 0x000fc4000fffe03f */
[----:B------:R-:W-:Y:S02]  /*04a0*/  UMOV UR10, UR7 ;  /* 0x00000007000a7c82 */ /* 0x000fe40008000000 */
[----:B------:R-:W-:Y:S02]  /*04b0*/  @UP2 USHF.R.U32.HI UR10, URZ, UR5, UR13 ;  /* 0x000000053f0a2299 */ /* 0x000fe4000801160d */
[----:B------:R-:W-:Y:S02]  /*04c0*/  USHF.R.S32.HI UR12, URZ, 0x1f, UR6 ;  /* 0x0000001f3f0c7899 */ /* 0x000fe40008011406 */
[----:B------:R-:W-:Y:S02]  /*04d0*/  USHF.R.S32.HI UR13, URZ, 0x1f, UR8 ;  /* 0x0000001f3f0d7899 */ /* 0x000fe40008011408 */
[----:B------:R-:W-:Y:S02]  /*04e0*/  ULEA.HI UR12, UR12, UR6, URZ, 0x6 ;  /* 0x000000060c0c7291 */ /* 0x000fe4000f8f303f */
[----:B------:R-:W-:-:S02]  /*04f0*/  ULEA.HI UR13, UR13, UR8, URZ, 0x6 ;  /* 0x000000080d0d7291 */ /* 0x000fc4000f8f303f */
[----:B------:R-:W-:Y:S02]  /*0500*/  ULDC UR11, c[0x0][0x168] ;  /* 0x00005a00000b7ab9 */ /* 0x000fe40000000800 */
[----:B------:R-:W-:Y:S02]  /*0510*/  UIADD3 UR6, UR4, -UR11, URZ ;  /* 0x8000000b04067290 */ /* 0x000fe4000fffe03f */
[----:B------:R-:W-:Y:S02]  /*0520*/  USHF.R.S32.HI UR12, URZ, 0x6, UR12 ;  /* 0x000000063f0c7899 */ /* 0x000fe4000801140c */
[----:B------:R-:W-:Y:S02]  /*0530*/  USHF.R.S32.HI UR13, URZ, 0x6, UR13 ;  /* 0x000000063f0d7899 */ /* 0x000fe4000801140d */
[----:B------:R-:W-:Y:S02]  /*0540*/  UIADD3 UR4, UR6, UR10, URZ ;  /* 0x0000000a06047290 */ /* 0x000fe4000fffe03f */
[----:B------:R-:W-:-:S02]  /*0550*/  UISETP.LT.AND UP0, UPT, UR13, UR12, UPT ;  /* 0x0000000c0d00728c */ /* 0x000fc4000bf01270 */
[----:B------:R-:W-:Y:S02]  /*0560*/  ULDC UR5, c[0x0][0x324] ;  /* 0x0000c90000057ab9 */ /* 0x000fe40000000800 */
[----:B------:R-:W-:Y:S02]  /*0570*/  UIADD3 UR8, UR4, -UR5, URZ ;  /* 0x8000000504087290 */ /* 0x000fe4000fffe03f */
[----:B------:R-:W-:Y:S01]  /*0580*/  USEL UR13, UR13, UR12, UP0 ;  /* 0x0000000c0d0d7287 */ /* 0x000fe20008000000 */
[----:B------:R-:W-:Y:S05]  /*0590*/  @P0 BRA `(.L_x_340) ;  /* 0x0000015000000947 */ /* 0x000fea0003800000 */
[----:B------:R-:W-:Y:S02]  /*05a0*/  UMOV UR10, UR4 ;  /* 0x00000004000a7c82 */ /* 0x000fe40008000000 */
[----:B------:R-:W-:-:S06]  /*05b0*/  UISETP.GT.AND UP0, UPT, UR10, -0x1, UPT ;  /* 0xffffffff0a00788c */ /* 0x000fcc000bf04270 */
[----:B------:R-:W-:-:S13]  /*05c0*/  PLOP3.LUT P0, PT, PT, PT, UP0, 0x80, 0x0 ;  /* 0x000000000000781c */ /* 0x000fda0003f0f008 */
[----:B------:R-:W-:Y:S05]  /*05d0*/  @P0 BRA `(.L_x_341) ;  /* 0x0000008000000947 */ /* 0x000fea0003800000 */
[----:B------:R-:W-:Y:S02]  /*05e0*/  ULDC UR4, c[0x0][0x32c] ;  /* 0x0000cb0000047ab9 */ /* 0x000fe40000000800 */
[----:B------:R-:W-:Y:S02]  /*05f0*/  UISETP.NE.AND UP0, UPT, UR4, 0x1, UPT ;  /* 0x000000010400788c */ /* 0x000fe4000bf05270 */
[----:B------:R-:W-:Y:S02]  /*0600*/  ULOP3.LUT UR10, URZ, UR10, URZ, 0x33, !UPT ;  /* 0x0000000a3f0a7292 */ /* 0x000fe4000f8e333f */
[----:B------:R-:W-:Y:S02]  /*0610*/  ULDC.64 UR4, c[0x0][0x330] ;  /* 0x0000cc0000047ab9 */ /* 0x000fe40000000a00 */
[----:B------:R-:W-:-:S05]  /*0620*/  UIMAD.WIDE.U32 UR16, UR10, UR4, URZ ;  /* 0x000000040a1072a5 */ /* 0x000fca000f8e003f */
[----:B------:R-:W-:-:S04]  /*0630*/  @UP0 USHF.R.U32.HI UR10, URZ, UR5, UR17 ;  /* 0x000000053f0a0299 */ /* 0x000fc80008011611 */
[----:B------:R-:W-:Y:S01]  /*0640*/  ULOP3.LUT UR10, URZ, UR10, URZ, 0x33, !UPT ;  /* 0x0000000a3f0a7292 */ /* 0x000fe2000f8e333f */
[----:B------:R-:W-:Y:S05]  /*0650*/  BRA `(.L_x_342) ;  /* 0x0000005000007947 */ /* 0x000fea0003800000 */
.L_x_341:
[----:B------:R-:W-:Y:S02]  /*0660*/  ULDC UR4, c[0x0][0x32c] ;  /* 0x0000cb0000047ab9 */ /* 0x000fe40000000800 */
[----:B------:R-:W-:-:S03]  /*0670*/  UISETP.NE.AND UP0, UPT, UR4, 0x1, UPT ;  /* 0x000000010400788c */ /* 0x000fc6000bf05270 */
[----:B------:R-:W-:Y:S02]  /*0680*/  ULDC.64 UR4, c[0x0][0x330] ;  /* 0x0000cc0000047ab9 */ /* 0x000fe40000000a00 */
[----:B------:R-:W-:-:S06]  /*0690*/  UIMAD.WIDE.U32 UR16, UR10, UR4, URZ ;  /* 0x000000040a1072a5 */ /* 0x000fcc000f8e003f */
[----:B------:R-:W-:Y:S02]  /*06a0*/  @UP0 USHF.R.U32.HI UR10, URZ, UR5, UR17 ;  /* 0x000000053f0a0299 */ /* 0x000fe40008011611 */
.L_x_342:
[----:B------:R-:W-:Y:S02]  /*06b0*/  ULDC UR4, c[0x0][0x32c] ;  /* 0x0000cb0000047ab9 */ /* 0x000fe40000000800 */
[----:B------:R-:W-:-:S04]  /*06c0*/  UIMAD UR4, UR10, UR4, URZ ;  /* 0x000000040a0472a4 */ /* 0x000fc8000f8e023f */
[----:B------:R-:W-:-:S04]  /*06d0*/  UISETP.LT.AND UP0, UPT, UR8, UR4, UPT ;  /* 0x000000040800728c */ /* 0x000fc8000bf01270 */
[----:B------:R-:W-:-:S04]  /*06e0*/  USEL UR8, UR8, UR4, !UP0 ;  /* 0x0000000408087287 */ /* 0x000fc8000c000000 */
.L_x_340:
[----:B------:R-:W-:Y:S02]  /*06f0*/  USHF.R.S32.HI UR4, URZ, 0x1f, UR8 ;  /* 0x0000001f3f047899 */ /* 0x000fe40008011408 */
[----:B------:R-:W-:Y:S02]  /*0700*/  ULDC UR5, c[0x0][0x338] ;  /* 0x0000ce0000057ab9 */ /* 0x000fe40000000800 */
[----:B------:R-:W-:Y:S02]  /*0710*/  ULEA.HI UR8, UR4, UR8, URZ, 0x6 ;  /* 0x0000000804087291 */ /* 0x000fe4000f8f303f */
[----:B------:R-:W-:Y:S02]  /*0720*/  USHF.R.U32.HI UR4, URZ, 0x10, UR9 ;  /* 0x000000103f047899 */ /* 0x000fe40008011609 */
[----:B------:R-:W-:Y:S02]  /*0730*/  USHF.R.S32.HI UR8, URZ, 0x6, UR8 ;  /* 0x000000063f087899 */ /* 0x000fe40008011408 */
[----:B------:R-:W-:-:S02]  /*0740*/  UISETP.NE.AND UP3, UPT, UR4, URZ, UPT ;  /* 0x0000003f0400728c */ /* 0x000fc4000bf65270 */
[----:B------:R-:W-:Y:S02]  /*0750*/  UISETP.LT.AND UP0, UPT, URZ, UR8, UPT ;  /* 0x000000083f00728c */ /* 0x000fe4000bf01270 */
[----:B------:R-:W-:Y:S02]  /*0760*/  USEL UR5, UR4, UR5, UP3 ;  /* 0x0000000504057287 */ /* 0x000fe40009800000 */
[----:B------:R-:W-:Y:S02]  /*0770*/  USEL UR8, URZ, UR8, !UP0 ;  /* 0x000000083f087287 */ /* 0x000fe4000c000000 */
[----:B------:R-:W-:Y:S02]  /*0780*/  UMOV UR4, URZ ;  /* 0x0000003f00047c82 */ /* 0x000fe40008000000 */
[----:B------:R-:W-:-:S06]  /*0790*/  UISETP.GT.AND UP0, UPT, UR13, UR8, UPT ;  /* 0x000000080d00728c */ /* 0x000fcc000bf04270 */
[----:B------:R-:W-:-:S13]  /*07a0*/  PLOP3.LUT P0, PT, PT, PT, UP0, 0x80, 0x0 ;  /* 0x000000000000781c */ /* 0x000fda0003f0f008 */
[----:B------:R-:W-:Y:S05]  /*07b0*/  @!P0 BRA `(.L_x_343) ;  /* 0x0000021000008947 */ /* 0x000fea0003800000 */
[----:B------:R-:W-:Y:S01]  /*07c0*/  IMAD.U32 R2, RZ, RZ, UR5 ;  /* 0x00000005ff027e24 */ /* 0x000fe2000f8e00ff */
[----:B------:R-:W-:Y:S02]  /*07d0*/  UIADD3 UR14, UR5, -0x1, UR13 ;  /* 0xffffffff050e7890 */ /* 0x000fe4000fffe00d */
[----:B------:R-:W-:Y:S02]  /*07e0*/  UMOV UR16, URZ ;  /* 0x0000003f00107c82 */ /* 0x000fe40008000000 */
[-C--:B------:R-:W-:Y:S01]  /*07f0*/  IABS R3, R2.reuse ;  /* 0x0000000200037213 */ /* 0x080fe20000000000 */
[----:B------:R-:W-:Y:S01]  /*0800*/  UIADD3 UR14, -UR8, UR14, URZ ;  /* 0x0000000e080e7290 */ /* 0x000fe2000fffe13f */
[----:B------:R-:W-:Y:S02]  /*0810*/  IABS R2, R2 ;  /* 0x0000000200027213 */ /* 0x000fe40000000000 */
[----:B------:R1:W2:Y:S03]  /*0820*/  R2UR UR12, R3 ;  /* 0x00000000030c73c2 */ /* 0x0002a600000e0000 */
[----:B------:R-:W-:Y:S01]  /*0830*/  IMAD.U32 R5, RZ, RZ, UR14 ;  /* 0x0000000eff057e24 */ /* 0x000fe2000f8e00ff */
[----:B------:R-:W-:Y:S01]  /*0840*/  ULOP3.LUT UR14, UR14, UR5, URZ, 0x3c, !UPT ;  /* 0x000000050e0e7292 */ /* 0x000fe2000f8e3c3f */
[----:B------:R-:W-:-:S04]  /*0850*/  IMAD.MOV R2, RZ, RZ, -R2 ;  /* 0x000000ffff027224 */ /* 0x000fc800078e0a02 */
[----:B------:R-:W3:Y:S01]  /*0860*/  R2UR UR10, R2 ;  /* 0x00000000020a73c2 */ /* 0x000ee200000e0000 */
[----:B-1----:R-:W-:Y:S01]  /*0870*/  IABS R3, R5 ;  /* 0x0000000500037213 */ /* 0x002fe20000000000 */
[----:B--2---:R-:W1:Y:S06]  /*0880*/  I2F.RP R6, UR12 ;  /* 0x0000000c00067d06 */ /* 0x004e6c0008209400 */
[----:B------:R-:W2:Y:S02]  /*0890*/  R2UR UR11, R3 ;  /* 0x00000000030b73c2 */ /* 0x000ea400000e0000 */
[----:B-1----:R-:W1:Y:S02]  /*08a0*/  MUFU.RCP R4, R6 ;  /* 0x0000000600047308 */ /* 0x002e640000001000 */
[----:B-1----:R-:W-:-:S06]  /*08b0*/  IADD3 R4, R4, 0xffffffe, RZ ;  /* 0x0ffffffe04047810 */ /* 0x002fcc0007ffe0ff */
[----:B------:R-:W1:Y:S02]  /*08c0*/  F2I.FTZ.U32.TRUNC.NTZ R4, R4 ;  /* 0x0000000400047305 */ /* 0x000e64000021f000 */
[----:B-1----:R-:W1:Y:S02]  /*08d0*/  R2UR UR17, R4 ;  /* 0x00000000041173c2 */ /* 0x002e6400000e0000 */
[----:B-1----:R-:W-:-:S04]  /*08e0*/  UIADD3 UR4, URZ, -UR17, URZ ;  /* 0x800000113f047290 */ /* 0x002fc8000fffe03f */
[----:B------:R-:W-:-:S04]  /*08f0*/  UIMAD UR4, UR4, UR12, URZ ;  /* 0x0000000c040472a4 */ /* 0x000fc8000f8e023f */
[----:B------:R-:W-:-:S04]  /*0900*/  UIMAD.WIDE.U32 UR16, UR17, UR4, UR16 ;  /* 0x00000004111072a5 */ /* 0x000fc8000f8e0010 */
[----:B--2---:R-:W-:-:S04]  /*0910*/  UIMAD.WIDE.U32 UR16, UR17, UR11, URZ ;  /* 0x0000000b111072a5 */ /* 0x004fc8000f8e003f */
[----:B---3--:R-:W-:-:S04]  /*0920*/  UIMAD UR10, UR17, UR10, UR11 ;  /* 0x0000000a110a72a4 */ /* 0x008fc8000f8e020b */
[----:B------:R-:W-:-:S11]  /*0930*/  UISETP.GT.U32.AND UP0, UPT, UR12, UR10, UPT ;  /* 0x0000000a0c00728c */ /* 0x000fd6000bf04070 */
[----:B------:R-:W-:Y:S02]  /*0940*/  @!UP0 UIADD3 UR10, UR10, -UR12, URZ ;  /* 0x8000000c0a0a8290 */ /* 0x000fe4000fffe03f */
[----:B------:R-:W-:Y:S02]  /*0950*/  @!UP0 UIADD3 UR17, UR17, 0x1, URZ ;  /* 0x0000000111118890 */ /* 0x000fe4000fffe03f */
[----:B------:R-:W-:Y:S02]  /*0960*/  UISETP.GE.U32.AND UP3, UPT, UR10, UR12, UPT ;  /* 0x0000000c0a00728c */ /* 0x000fe4000bf66070 */
[----:B------:R-:W-:-:S09]  /*0970*/  UISETP.GE.AND UP0, UPT, UR14, URZ, UPT ;  /* 0x0000003f0e00728c */ /* 0x000fd2000bf06270 */
[----:B------:R-:W-:Y:S02]  /*0980*/  @UP3 UIADD3 UR17, UR17, 0x1, URZ ;  /* 0x0000000111113890 */ /* 0x000fe4000fffe03f */
[----:B------:R-:W-:-:S05]  /*0990*/  UISETP.NE.AND UP3, UPT, UR5, URZ, UPT ;  /* 0x0000003f0500728c */ /* 0x000fca000bf65270 */
[----:B------:R-:W-:Y:S02]  /*09a0*/  UMOV UR4, UR17 ;  /* 0x0000001100047c82 */ /* 0x000fe40008000000 */
[----:B------:R-:W-:-:S04]  /*09b0*/  @!UP0 UIADD3 UR4, -UR4, URZ, URZ ;  /* 0x0000003f04048290 */ /* 0x000fc8000fffe13f */
[----:B------:R-:W-:Y:S02]  /*09c0*/  @!UP3 ULOP3.LUT UR4, URZ, UR5, URZ, 0x33, !UPT ;  /* 0x000000053f04b292 */ /* 0x000fe4000f8e333f */
.L_x_343:
[----:B------:R-:W-:Y:S01]  /*09d0*/  ULOP3.LUT UR9, UR9, 0xffff, URZ, 0xc0, !UPT ;  /* 0x0000ffff09097892 */ /* 0x000fe2000f8ec03f */
[----:B------:R-:W-:Y:S01]  /*09e0*/  PLOP3.LUT P2, PT, PT, PT, PT, 0x80, 0x0 ;  /* 0x000000000000781c */ /* 0x000fe20003f4f070 */
[----:B------:R-:W-:Y:S01]  /*09f0*/  ULDC.64 UR16, c[0x0][0x118] ;  /* 0x0000460000107ab9 */ /* 0x000fe20000000a00 */
[----:B------:R-:W-:Y:S01]  /*0a00*/  IMAD.MOV.U32 R7, RZ, RZ, RZ ;  /* 0x000000ffff077224 */ /* 0x000fe200078e00ff */
[----:B------:R-:W-:Y:S01]  /*0a10*/  UIMAD UR8, UR9, UR4, UR8 ;  /* 0x00000004090872a4 */ /* 0x000fe2000f8e0208 */
[----:B------:R-:W-:Y:S01]  /*0a20*/  IMAD.MOV.U32 R5, RZ, RZ, RZ ;  /* 0x000000ffff057224 */ /* 0x000fe200078e00ff */
        /* <DEDUP_REMOVED lines=55> */
[----:B------:R-:W-:-:S02]  /*0da0*/  USHF.R.S32.HI UR9, URZ, 0x1f, UR15 ;  /* 0x0000001f3f097899 */ /* 0x000fc4000801140f */
[----:B------:R-:W-:Y:S01]  /*0db0*/  ULDC.64 UR4, c[0x0][0x1b8] ;  /* 0x00006e0000047ab9 */ /* 0x000fe20000000a00 */
[----:B------:R-:W-:-:S13]  /*0dc0*/  ISETP.NE.AND.EX P2, PT, RZ, c[0x0][0x344], PT, P2 ;  /* 0x0000d100ff007a0c */ /* 0x000fda0003f45320 */
[----:B------:R-:W-:-:S04]  /*0dd0*/  @P2 IMAD.MOV.U32 R3, RZ, RZ, 0x4 ;  /* 0x00000004ff032424 */ /* 0x000fc800078e00ff */
[----:B------:R-:W-:-:S06]  /*0de0*/  @P2 IMAD.WIDE R18, R0, R3, c[0x0][0x340] ;  /* 0x0000d00000122625 */ /* 0x000fcc00078e0203 */
[----:B------:R-:W2:Y:S01]  /*0df0*/  @P2 LDG.E R18, [R18.64] ;  /* 0x0000001012122981 */ /* 0x000ea2000c1e1900 */
[----:B------:R-:W-:Y:S01]  /*0e00*/  SHF.R.S32.HI R87, RZ, 0x1f, R84 ;  /* 0x0000001fff577819 */ /* 0x000fe20000011454 */
[----:B------:R-:W-:Y:S01]  /*0e10*/  UIMAD UR10, UR9, UR4, URZ ;  /* 0x00000004090a72a4 */ /* 0x000fe2000f8e023f */
[----:B------:R-:W-:Y:S01]  /*0e20*/  PLOP3.LUT P1, PT, PT, PT, UP2, 0x80, 0x0 ;  /* 0x000000000000781c */ /* 0x000fe20003f2f028 */
[----:B------:R-:W-:Y:S01]  /*0e30*/  UIMAD.WIDE.U32 UR20, UR15, UR4, URZ ;  /* 0x000000040f1472a5 */ /* 0x000fe2000f8e003f */
[CC--:B------:R-:W-:Y:S01]  /*0e40*/  LEA.HI R3, R87.reuse, R84.reuse, RZ, 0x3 ;  /* 0x0000005457037211 */ /* 0x0c0fe200078f18ff */
[----:B------:R-:W-:Y:S01]  /*0e50*/  UIMAD UR5, UR15, UR5, UR10 ;  /* 0x000000050f0572a4 */ /* 0x000fe2000f8e020a */
[----:B------:R-:W-:Y:S01]  /*0e60*/  LEA.HI R205, R87, R84, RZ, 0x4 ;  /* 0x0000005457cd7211 */ /* 0x000fe200078f20ff */
[----:B------:R-:W-:Y:S01]  /*0e70*/  IMAD.U32 R210, RZ, RZ, UR15 ;  /* 0x0000000fffd27e24 */ /* 0x000fe2000f8e00ff */
[----:B------:R-:W-:Y:S01]  /*0e80*/  SHF.R.S32.HI R13, RZ, 0x3, R3 ;  /* 0x00000003ff0d7819 */ /* 0x000fe20000011403 */
[----:B------:R-:W-:Y:S01]  /*0e90*/  UIADD3 UR5, UR21, UR5, URZ ;  /* 0x0000000515057290 */ /* 0x000fe2000fffe03f */
[----:B------:R-:W-:Y:S01]  /*0ea0*/  LOP3.LUT R3, R3, 0xfffffff8, RZ, 0xc0, !PT ;  /* 0xfffffff803037812 */ /* 0x000fe200078ec0ff */
[----:B------:R-:W-:Y:S01]  /*0eb0*/  IMAD.U32 R17, RZ, RZ, UR21 ;  /* 0x00000015ff117e24 */ /* 0x000fe2000f8e00ff */
[----:B------:R-:W-:Y:S01]  /*0ec0*/  SHF.R.S32.HI R2, RZ, 0x4, R205 ;  /* 0x00000004ff027819 */ /* 0x000fe200000114cd */
[----:B------:R-:W-:Y:S01]  /*0ed0*/  IMAD.SHL.U32 R207, R13, 0x40, RZ ;  /* 0x000000400dcf7824 */ /* 0x000fe200078e00ff */
[----:B------:R-:W-:Y:S01]  /*0ee0*/  PLOP3.LUT P0, PT, PT, PT, UP2, 0x80, 0x0 ;  /* 0x000000000000781c */ /* 0x000fe20003f0f028 */
[----:B------:R-:W-:Y:S01]  /*0ef0*/  IMAD.IADD R24, R84, 0x1, -R3 ;  /* 0x0000000154187824 */ /* 0x000fe200078e0a03 */
[----:B------:R-:W-:Y:S01]  /*0f00*/  LOP3.LUT R9, R205, 0xfffffff0, RZ, 0xc0, !PT ;  /* 0xfffffff0cd097812 */ /* 0x000fe200078ec0ff */
[----:B------:R-:W-:Y:S01]  /*0f10*/  IMAD.U32 R16, RZ, RZ, UR20 ;  /* 0x00000014ff107e24 */ /* 0x000fe2000f8e00ff */
[----:B------:R-:W-:Y:S01]  /*0f20*/  LOP3.LUT R207, R207, 0x1c0, RZ, 0xc0, !PT ;  /* 0x000001c0cfcf7812 */ /* 0x000fe200078ec0ff */
[C---:B------:R-:W-:Y:S01]  /*0f30*/  IMAD R6, R24.reuse, 0x20, R13 ;  /* 0x0000002018067824 */ /* 0x040fe200078e020d */
[----:B------:R-:W-:Y:S01]  /*0f40*/  LEA.HI R205, R205, R2, RZ, 0x1 ;  /* 0x00000002cdcd7211 */ /* 0x000fe200078f08ff */
[----:B------:R-:W-:Y:S01]  /*0f50*/  IMAD.SHL.U32 R14, R24, 0x8, RZ ;  /* 0x00000008180e7824 */ /* 0x000fe200078e00ff */
[----:B------:R-:W-:Y:S01]  /*0f60*/  SHF.R.S32.HI R3, RZ, 0x1f, R0 ;  /* 0x0000001fff037819 */ /* 0x000fe20000011400 */
[----:B------:R-:W-:Y:S01]  /*0f70*/  IMAD.IADD R9, R84, 0x1, -R9 ;  /* 0x0000000154097824 */ /* 0x000fe200078e0a09 */
[----:B------:R-:W-:Y:S01]  /*0f80*/  IADD3 R6, R6, UR7, RZ ;  /* 0x0000000706067c10 */ /* 0x000fe2000fffe0ff */
[----:B------:R-:W-:Y:S01]  /*0f90*/  IMAD.U32 R17, RZ, RZ, UR5 ;  /* 0x00000005ff117e24 */ /* 0x000fe2000f8e00ff */
[----:B------:R-:W-:Y:S01]  /*0fa0*/  LOP3.LUT R4, R207, 0x38, R14, 0xf8, !PT ;  /* 0x00000038cf047812 */ /* 0x000fe200078ef80e */
[----:B------:R-:W-:Y:S01]  /*0fb0*/  ULDC.64 UR4, c[0x0][0x1e8] ;  /* 0x00007a0000047ab9 */ /* 0x000fe20000000a00 */
[----:B------:R-:W-:Y:S01]  /*0fc0*/  LOP3.LUT R205, R205, 0xfffffffe, RZ, 0xc0, !PT ;  /* 0xfffffffecdcd7812 */ /* 0x000fe200078ec0ff */
[----:B------:R-:W-:Y:S01]  /*0fd0*/  @P1 IMAD.HI.U32 R5, R6, c[0x0][0x2c8], RZ ;  /* 0x0000b20006051a27 */ /* 0x000fe200078e00ff */
[----:B------:R-:W-:Y:S01]  /*0fe0*/  SHF.R.U32.HI R207, RZ, 0x3, R207 ;  /* 0x00000003ffcf7819 */ /* 0x000fe200000116cf */
[----:B------:R-:W-:Y:S01]  /*0ff0*/  UIMAD UR4, UR9, UR4, URZ ;  /* 0x00000004090472a4 */ /* 0x000fe2000f8e023f */
[----:B------:R-:W-:Y:S01]  /*1000*/  SHF.R.S32.HI R8, RZ, 0x1f, R13 ;  /* 0x0000001fff087819 */ /* 0x000fe2000001140d */
[----:B------:R-:W-:Y:S01]  /*1010*/  IMAD.IADD R205, R2, 0x1, -R205 ;  /* 0x0000000102cd7824 */ /* 0x000fe200078e0acd */
[----:B------:R-:W-:Y:S01]  /*1020*/  LOP3.LUT R207, R4, R207, RZ, 0x3c, !PT ;  /* 0x000000cf04cf7212 */ /* 0x000fe200078e3cff */
[----:B------:R-:W-:Y:S01]  /*1030*/  IMAD.MOV.U32 R4, RZ, RZ, R6 ;  /* 0x000000ffff047224 */ /* 0x000fe200078e0006 */
[----:B------:R-:W-:Y:S01]  /*1040*/  SHF.R.S32.HI R2, RZ, 0x1f, R9 ;  /* 0x0000001fff027819 */ /* 0x000fe20000011409 */
[----:B------:R-:W-:Y:S01]  /*1050*/  IMAD.WIDE.U32 R16, R0, c[0x0][0x1c0], R16 ;  /* 0x0000700000107a25 */ /* 0x000fe200078e0010 */
[----:B------:R-:W-:Y:S01]  /*1060*/  @P0 SHF.R.U32.HI R4, RZ, c[0x0][0x2cc], R5 ;  /* 0x0000b300ff040a19 */ /* 0x000fe20000011605 */
[----:B------:R-:W-:Y:S01]  /*1070*/  UIMAD UR10, UR15, UR5, UR4 ;  /* 0x000000050f0a72a4 */ /* 0x000fe2000f8e0204 */
[----:B------:R-:W-:Y:S01]  /*1080*/  LEA.HI R7, R2, R9, RZ, 0x3 ;  /* 0x0000000902077211 */ /* 0x000fe200078f18ff */
[----:B------:R-:W-:Y:S01]  /*1090*/  IMAD R5, R3, c[0x0][0x1c0], RZ ;  /* 0x0000700003057a24 */ /* 0x000fe200078e02ff */
[----:B------:R-:W-:Y:S01]  /*10a0*/  IADD3 R10, R14, 0x80, RZ ;  /* 0x000000800e0a7810 */ /* 0x000fe20007ffe0ff */
[----:B------:R-:W-:Y:S01]  /*10b0*/  IMAD R20, R8, c[0x0][0x1e0], RZ ;  /* 0x0000780008147a24 */ /* 0x000fe200078e02ff */
[----:B------:R-:W-:Y:S01]  /*10c0*/  LOP3.LUT R2, R7, 0xfffffff8, RZ, 0xc0, !PT ;  /* 0xfffffff807027812 */ /* 0x000fe200078ec0ff */
[----:B------:R-:W-:Y:S01]  /*10d0*/  IMAD R22, R0, c[0x0][0x1c4], R5 ;  /* 0x0000710000167a24 */ /* 0x000fe200078e0205 */
[----:B------:R-:W-:Y:S01]  /*10e0*/  SHF.R.S32.HI R5, RZ, 0x1f, R4 ;  /* 0x0000001fff057819 */ /* 0x000fe20000011404 */
[----:B------:R-:W-:Y:S01]  /*10f0*/  IMAD R8, R8, c[0x0][0x208], RZ ;  /* 0x0000820008087a24 */ /* 0x000fe200078e02ff */
[----:B------:R-:W-:Y:S01]  /*1100*/  IADD3 R2, R9, -R2, RZ ;  /* 0x8000000209027210 */ /* 0x000fe20007ffe0ff */
[----:B------:R-:W-:Y:S01]  /*1110*/  IMAD.IADD R23, R17, 0x1, R22 ;  /* 0x0000000111177824 */ /* 0x000fe200078e0216 */
[----:B------:R-:W-:Y:S01]  /*1120*/  SHF.R.S32.HI R15, RZ, 0x1f, R14 ;  /* 0x0000001fff0f7819 */ /* 0x000fe2000001140e */
[----:B------:R-:W-:Y:S01]  /*1130*/  IMAD.MOV R17, RZ, RZ, -R4 ;  /* 0x000000ffff117224 */ /* 0x000fe200078e0a04 */
[----:B------:R-:W-:Y:S01]  /*1140*/  ISETP.GE.AND P1, PT, R10, c[0x0][0x1d4], PT ;  /* 0x000075000a007a0c */ /* 0x000fe20003f26270 */
[----:B------:R-:W-:Y:S01]  /*1150*/  IMAD.MOV.U32 R22, RZ, RZ, R16 ;  /* 0x000000ffff167224 */ /* 0x000fe200078e0010 */
[----:B------:R-:W-:Y:S01]  /*1160*/  ULDC.64 UR4, c[0x0][0x210] ;  /* 0x0000840000047ab9 */ /* 0x000fe20000000a00 */
[----:B------:R-:W-:Y:S01]  /*1170*/  IMAD R5, R5, c[0x0][0x1b0], RZ ;  /* 0x00006c0005057a24 */ /* 0x000fe200078e02ff */
[----:B------:R-:W-:Y:S01]  /*1180*/  MOV R208, UR15 ;  /* 0x0000000f00d07c02 */ /* 0x000fe20008000f00 */
[----:B------:R-:W-:Y:S01]  /*1190*/  IMAD R9, R13, c[0x0][0x20c], R8 ;  /* 0x000083000d097a24 */ /* 0x000fe200078e0208 */
[----:B------:R-:W-:Y:S01]  /*11a0*/  UIMAD UR4, UR9, UR4, URZ ;  /* 0x00000004090472a4 */ /* 0x000fe2000f8e023f */
[----:B------:R-:W-:Y:S01]  /*11b0*/  IMAD R8, R17, c[0x0][0x2c4], R6 ;  /* 0x0000b10011087a24 */ /* 0x000fe200078e0206 */
[----:B------:R-:W-:Y:S01]  /*11c0*/  LOP3.LUT P4, RZ, R2, 0x4, RZ, 0xc0, !PT ;  /* 0x0000000402ff7812 */ /* 0x000fe2000788c0ff */
[----:B------:R-:W-:Y:S01]  /*11d0*/  IMAD.WIDE.U32 R16, R4, c[0x0][0x1b0], R22 ;  /* 0x00006c0004107a25 */ /* 0x000fe200078e0016 */
[----:B------:R-:W-:Y:S01]  /*11e0*/  UIMAD UR4, UR15, UR5, UR4 ;  /* 0x000000050f0472a4 */ /* 0x000fe2000f8e0204 */
[----:B------:R-:W-:Y:S01]  /*11f0*/  LOP3.LUT P5, RZ, R2, 0x2, RZ, 0xc0, !PT ;  /* 0x0000000202ff7812 */ /* 0x000fe200078ac0ff */
[----:B------:R-:W-:Y:S01]  /*1200*/  BSSY B0, `(.L_x_345) ;  /* 0x000004f000007945 */ /* 0x000fe20003800000 */
[----:B------:R-:W-:Y:S01]  /*1210*/  IMAD R5, R4, c[0x0][0x1b4], R5 ;  /* 0x00006d0004057a24 */ /* 0x000fe200078e0205 */
[----:B------:R-:W-:Y:S01]  /*1220*/  ULDC UR5, c[0x0][0x2c4] ;  /* 0x0000b10000057ab9 */ /* 0x000fe20000000800 */
[----:B------:R-:W-:Y:S01]  /*1230*/  IMAD.WIDE.U32 R10, R13, c[0x0][0x208], R14 ;  /* 0x000082000d0a7a25 */ /* 0x000fe200078e000e */
[----:B------:R-:W-:-:S03]  /*1240*/  ISETP.GE.AND P3, PT, R14, c[0x0][0x1d4], PT ;  /* 0x000075000e007a0c */ /* 0x000fc60003f66270 */
[----:B------:R-:W-:Y:S01]  /*1250*/  IMAD.IADD R17, R17, 0x1, R5 ;  /* 0x0000000111117824 */ /* 0x000fe200078e0205 */
[----:B------:R-:W-:Y:S01]  /*1260*/  SHF.R.S32.HI R5, RZ, 0x1f, R8 ;  /* 0x0000001fff057819 */ /* 0x000fe20000011408 */
[----:B------:R-:W-:Y:S02]  /*1270*/  IMAD.IADD R11, R11, 0x1, R9 ;  /* 0x000000010b0b7824 */ /* 0x000fe400078e0209 */
[----:B------:R-:W-:Y:S02]  /*1280*/  IMAD.SHL.U32 R4, R2, 0x40, RZ ;  /* 0x0000004002047824 */ /* 0x000fe400078e00ff */
[----:B------:R-:W-:Y:S02]  /*1290*/  IMAD R5, R5, c[0x0][0x1a8], RZ ;  /* 0x00006a0005057a24 */ /* 0x000fe400078e02ff */
[----:B------:R-:W-:Y:S01]  /*12a0*/  IMAD.WIDE.U32 R208, R208, c[0x0][0x210], R10 ;  /* 0x00008400d0d07a25 */ /* 0x000fe200078e000a */
[----:B------:R-:W-:Y:S02]  /*12b0*/  LOP3.LUT R4, R4, 0x1c0, RZ, 0xc0, !PT ;  /* 0x000001c004047812 */ /* 0x000fe400078ec0ff */
[----:B------:R-:W-:Y:S01]  /*12c0*/  IADD3 R10, R13, UR7, RZ ;  /* 0x000000070d0a7c10 */ /* 0x000fe2000fffe0ff */
[C---:B------:R-:W-:Y:S01]  /*12d0*/  IMAD R5, R8.reuse, c[0x0][0x1ac], R5 ;  /* 0x00006b0008057a24 */ /* 0x040fe200078e0205 */
[----:B------:R-:W-:Y:S01]  /*12e0*/  IADD3 R209, R209, UR4, RZ ;  /* 0x00000004d1d17c10 */ /* 0x000fe2000fffe0ff */
[----:B------:R-:W-:Y:S01]  /*12f0*/  IMAD.WIDE.U32 R8, R8, c[0x0][0x1a8], R16 ;  /* 0x00006a0008087a25 */ /* 0x000fe200078e0010 */
[----:B------:R-:W-:-:S02]  /*1300*/  ULDC UR4, c[0x0][0x168] ;  /* 0x00005a0000047ab9 */ /* 0x000fc40000000800 */
[----:B------:R-:W-:Y:S01]  /*1310*/  UIMAD UR4, UR5, UR4, URZ ;  /* 0x00000004050472a4 */ /* 0x000fe2000f8e023f */
[C---:B------:R-:W-:Y:S01]  /*1320*/  IMAD R20, R13.reuse, c[0x0][0x1e4], R20 ;  /* 0x000079000d147a24 */ /* 0x040fe200078e0214 */
[----:B------:R-:W-:Y:S01]  /*1330*/  LEA R6, P0, R8, c[0x0][0x160], 0x1 ;  /* 0x0000580008067a11 */ /* 0x000fe200078008ff */
[----:B------:R-:W-:-:S04]  /*1340*/  IMAD.WIDE.U32 R26, R13, c[0x0][0x1e0], R14 ;  /* 0x000078000d1a7a25 */ /* 0x000fc800078e000e */
[----:B------:R-:W-:Y:S01]  /*1350*/  IMAD.SHL.U32 R11, R205, 0x8, RZ ;  /* 0x00000008cd0b7824 */ /* 0x000fe200078e00ff */
[----:B------:R1:W3:Y:S01]  /*1360*/  SHFL.IDX PT, R16, R6, RZ, 0x181f ;  /* 0x00181fff06107589 */ /* 0x0002e200000e0000 */
[----:B------:R-:W-:Y:S02]  /*1370*/  IMAD.IADD R5, R9, 0x1, R5 ;  /* 0x0000000109057824 */ /* 0x000fe400078e0205 */
[----:B------:R-:W-:Y:S01]  /*1380*/  IMAD.IADD R21, R27, 0x1, R20 ;  /* 0x000000011b157824 */ /* 0x000fe200078e0214 */
[----:B------:R-:W-:Y:S01]  /*1390*/  LOP3.LUT R11, R4, 0x8, R11, 0xf8, !PT ;  /* 0x00000008040b7812 */ /* 0x000fe200078ef80b */
[----:B------:R-:W-:Y:S01]  /*13a0*/  IMAD.MOV.U32 R20, RZ, RZ, R26 ;  /* 0x000000ffff147224 */ /* 0x000fe200078e001a */
[----:B------:R-:W-:Y:S01]  /*13b0*/  SHF.R.U32.HI R4, RZ, 0x3, R4 ;  /* 0x00000003ff047819 */ /* 0x000fe20000011604 */
[----:B------:R-:W-:Y:S01]  /*13c0*/  IMAD.MOV.U32 R2, RZ, RZ, 0x10 ;  /* 0x00000010ff027424 */ /* 0x000fe200078e00ff */
[----:B------:R-:W-:Y:S01]  /*13d0*/  LEA.HI.X R5, R8, c[0x0][0x164], R5, 0x1, P0 ;  /* 0x0000590008057a11 */ /* 0x000fe200000f0c05 */
[----:B------:R-:W-:Y:S01]  /*13e0*/  IMAD.WIDE.U32 R210, R210, c[0x0][0x1e8], R20 ;  /* 0x00007a00d2d27a25 */ /* 0x000fe200078e0014 */
[----:B------:R-:W-:-:S02]  /*13f0*/  ISETP.GE.AND P0, PT, R10, UR4, PT ;  /* 0x000000040a007c0c */ /* 0x000fc4000bf06270 */
[----:B------:R-:W-:Y:S01]  /*1400*/  LOP3.LUT R4, R11, R4, RZ, 0x3c, !PT ;  /* 0x000000040b047212 */ /* 0x000fe200078e3cff */
[----:B------:R-:W-:Y:S01]  /*1410*/  IMAD.SHL.U32 R9, R24, 0x8, RZ ;  /* 0x0000000818097824 */ /* 0x000fe200078e00ff */
[----:B------:R-:W-:Y:S01]  /*1420*/  IADD3 R11, R14, 0x40, RZ ;  /* 0x000000400e0b7810 */ /* 0x000fe20007ffe0ff */
[----:B------:R-:W-:Y:S01]  /*1430*/  IMAD.SHL.U32 R7, R7, 0x40, RZ ;  /* 0x0000004007077824 */ /* 0x000fe200078e00ff */
[----:B------:R-:W-:Y:S01]  /*1440*/  LEA.HI R8, R87, R84, RZ, 0x6 ;  /* 0x0000005457087211 */ /* 0x000fe200078f30ff */
[----:B------:R1:W4:Y:S01]  /*1450*/  SHFL.IDX PT, R17, R5, RZ, 0x181f ;  /* 0x00181fff05117589 */ /* 0x00032200000e0000 */
[----:B------:R-:W-:Y:S02]  /*1460*/  IADD3 R211, R211, UR10, RZ ;  /* 0x0000000ad3d37c10 */ /* 0x000fe4000fffe0ff */
[----:B------:R-:W-:Y:S01]  /*1470*/  SEL R2, R2, 0xfffffff0, !P5 ;  /* 0xfffffff002027807 */ /* 0x000fe20006800000 */
[----:B------:R-:W-:Y:S01]  /*1480*/  IMAD.SHL.U32 R8, R8, 0x8, RZ ;  /* 0x0000000808087824 */ /* 0x000fe200078e00ff */
[----:B------:R-:W-:-:S02]  /*1490*/  ISETP.GE.AND P5, PT, R11, c[0x0][0x198], PT ;  /* 0x000066000b007a0c */ /* 0x000fc40003fa6270 */
[----:B------:R-:W-:Y:S02]  /*14a0*/  ISETP.GE.AND P6, PT, R9, c[0x0][0x198], PT ;  /* 0x0000660009007a0c */ /* 0x000fe40003fc6270 */
[----:B------:R-:W-:Y:S02]  /*14b0*/  P2R R12, PR, RZ, 0x20 ;  /* 0x00000020ff0c7803 */ /* 0x000fe40000000000 */
[----:B------:R-:W-:Y:S02]  /*14c0*/  LOP3.LUT R207, R207, 0xfffffe00, R8, 0xf8, !PT ;  /* 0xfffffe00cfcf7812 */ /* 0x000fe400078ef808 */
[----:B------:R-:W-:Y:S02]  /*14d0*/  LOP3.LUT R4, R4, 0xfffffe00, R7, 0xf8, !PT ;  /* 0xfffffe0004047812 */ /* 0x000fe400078ef807 */
[----:B--2---:R-:W-:Y:S01]  /*14e0*/  @P2 SHF.R.S32.HI R19, RZ, 0x1f, R18 ;  /* 0x0000001fff132819 */ /* 0x004fe20000011412 */
[----:B------:R-:W-:Y:S01]  /*14f0*/  @!P2 IMAD.MOV.U32 R19, RZ, RZ, R3 ;  /* 0x000000ffff13a224 */ /* 0x000fe200078e0003 */
[----:B------:R-:W-:Y:S01]  /*1500*/  MOV R3, 0x20 ;  /* 0x0000002000037802 */ /* 0x000fe20000000f00 */
[----:B------:R-:W-:Y:S01]  /*1510*/  @!P2 IMAD.MOV.U32 R18, RZ, RZ, R0 ;  /* 0x000000ffff12a224 */ /* 0x000fe200078e0000 */
[----:B------:R-:W-:Y:S01]  /*1520*/  IADD3 R0, R9, 0x80, RZ ;  /* 0x0000008009007810 */ /* 0x000fe20007ffe0ff */
[----:B------:R-:W-:Y:S01]  /*1530*/  IMAD R217, R19, c[0x0][0x1f0], RZ ;  /* 0x00007c0013d97a24 */ /* 0x000fe200078e02ff */
[----:B------:R-:W-:Y:S01]  /*1540*/  SEL R3, R3, 0xffffffe0, !P4 ;  /* 0xffffffe003037807 */ /* 0x000fe20006000000 */
[----:B------:R-:W-:Y:S01]  /*1550*/  IMAD R215, R19, c[0x0][0x218], RZ ;  /* 0x0000860013d77a24 */ /* 0x000fe200078e02ff */
[----:B------:R-:W-:Y:S01]  /*1560*/  ISETP.GE.AND P2, PT, R11, c[0x0][0x1d4], PT ;  /* 0x000075000b007a0c */ /* 0x000fe20003f46270 */
[----:B------:R-:W-:Y:S01]  /*1570*/  IMAD R217, R18, c[0x0][0x1f4], R217 ;  /* 0x00007d0012d97a24 */ /* 0x000fe200078e02d9 */
[----:B------:R-:W-:Y:S01]  /*1580*/  ISETP.NE.AND P4, PT, R12, RZ, PT ;  /* 0x000000ff0c00720c */ /* 0x000fe20003f85270 */
[----:B------:R-:W-:Y:S01]  /*1590*/  IMAD R215, R18, c[0x0][0x21c], R215 ;  /* 0x0000870012d77a24 */ /* 0x000fe200078e02d7 */
[----:B------:R-:W-:Y:S01]  /*15a0*/  ISETP.GE.AND P5, PT, R0, c[0x0][0x198], PT ;  /* 0x0000660000007a0c */ /* 0x000fe20003fa6270 */
[----:B------:R-:W-:-:S04]  /*15b0*/  IMAD.WIDE.U32 R210, R18, c[0x0][0x1f0], R210 ;  /* 0x00007c0012d27a25 */ /* 0x000fc800078e00d2 */
[----:B------:R-:W-:-:S04]  /*15c0*/  IMAD.WIDE.U32 R208, R18, c[0x0][0x218], R208 ;  /* 0x0000860012d07a25 */ /* 0x000fc800078e00d0 */
[----:B------:R-:W-:Y:S02]  /*15d0*/  IMAD.IADD R217, R211, 0x1, R217 ;  /* 0x00000001d3d97824 */ /* 0x000fe400078e02d9 */
[----:B------:R-:W-:Y:S01]  /*15e0*/  IMAD.IADD R215, R209, 0x1, R215 ;  /* 0x00000001d1d77824 */ /* 0x000fe200078e02d7 */
[----:B------:R-:W-:Y:S05]  /*15f0*/  @P0 BRA `(.L_x_346) ;  /* 0x000000f000000947 */ /* 0x000fea0003800000 */
[----:B-1-34-:R-:W-:Y:S02]  /*1600*/  SHF.R.S32.HI R8, RZ, 0x1f, R11 ;  /* 0x0000001fff087819 */ /* 0x01afe4000001140b */
[----:B------:R-:W-:Y:S02]  /*1610*/  SHF.R.S32.HI R7, RZ, 0x1f, R0 ;  /* 0x0000001fff077819 */ /* 0x000fe40000011400 */
[----:B------:R-:W-:Y:S02]  /*1620*/  LEA.HI R8, R8, R11, RZ, 0x3 ;  /* 0x0000000b08087211 */ /* 0x000fe400078f18ff */
[----:B------:R-:W-:Y:S01]  /*1630*/  LEA.HI R7, R7, R0, RZ, 0x3 ;  /* 0x0000000007077211 */ /* 0x000fe200078f18ff */
[----:B------:R-:W-:Y:S01]  /*1640*/  IMAD.SHL.U32 R0, R207, 0x2, RZ ;  /* 0x00000002cf007824 */ /* 0x000fe200078e00ff */
[----:B------:R-:W-:-:S02]  /*1650*/  LEA R18, P0, R9, R16, 0x1 ;  /* 0x0000001009127211 */ /* 0x000fc400078008ff */
[----:B------:R-:W-:Y:S02]  /*1660*/  LOP3.LUT R8, R8, 0xfffffff8, RZ, 0xc0, !PT ;  /* 0xfffffff808087812 */ /* 0x000fe400078ec0ff */
[----:B------:R-:W-:Y:S02]  /*1670*/  LOP3.LUT R7, R7, 0xfffffff8, RZ, 0xc0, !PT ;  /* 0xfffffff807077812 */ /* 0x000fe400078ec0ff */
[----:B------:R-:W-:Y:S01]  /*1680*/  LEA.HI.X R19, R9, R17, R15, 0x1, P0 ;  /* 0x0000001109137211 */ /* 0x000fe200000f0c0f */
[----:B------:R-:W-:-:S04]  /*1690*/  IMAD.WIDE R20, R8, 0x2, R16 ;  /* 0x0000000208147825 */ /* 0x000fc800078e0210 */
[----:B------:R-:W-:Y:S01]  /*16a0*/  IMAD.WIDE R16, R7, 0x2, R16 ;  /* 0x0000000207107825 */ /* 0x000fe200078e0210 */
[----:B------:R-:W-:Y:S01]  /*16b0*/  @!PT LDS RZ, [RZ] ;  /* 0x00000000fffff984 */ /* 0x000fe20000000800 */
[----:B------:R1:W-:Y:S04]  /*16c0*/  LDGSTS.E.BYPASS.LTC128B.128 [R0+0xc100], [R18.64], !P6 ;  /* 0x0c10000012007fae */ /* 0x0003e8000f101d50 */
[----:B------:R1:W-:Y:S04]  /*16d0*/  LDGSTS.E.BYPASS.LTC128B.128 [R0+0x10100], [R20.64], !P4 ;  /* 0x1010000014007fae */ /* 0x0003e8000e101d50 */
[----:B------:R1:W-:Y:S02]  /*16e0*/  LDGSTS.E.BYPASS.LTC128B.128 [R0+0x14100], [R16.64], !P5 ;  /* 0x1410000010007fae */ /* 0x0003e4000e901d50 */
.L_x_346:
[----:B-1-34-:R-:W-:Y:S05]  /*16f0*/  BSYNC B0 ;  /* 0x0000000000007941 */ /* 0x01afea0003800000 */
.L_x_345:
[----:B------:R-:W-:Y:S01]  /*1700*/  IADD3 R0, R10, 0x20, RZ ;  /* 0x000000200a007810 */ /* 0x000fe20007ffe0ff */
[----:B------:R1:W2:Y:S01]  /*1710*/  SHFL.IDX PT, R17, R5, 0x1, 0x181f ;  /* 0x00381f0005117f89 */ /* 0x0002a200000e0000 */
[----:B------:R-:W-:Y:S02]  /*1720*/  BSSY B0, `(.L_x_347) ;  /* 0x0000014000007945 */ /* 0x000fe40003800000 */
[----:B------:R-:W-:Y:S01]  /*1730*/  ISETP.GE.AND P0, PT, R0, UR4, PT ;  /* 0x0000000400007c0c */ /* 0x000fe2000bf06270 */
[----:B------:R1:W3:-:S12]  /*1740*/  SHFL.IDX PT, R16, R6, 0x1, 0x181f ;  /* 0x00381f0006107f89 */ /* 0x0002d800000e0000 */
[----:B------:R-:W-:Y:S05]  /*1750*/  @P0 BRA `(.L_x_348) ;  /* 0x0000010000000947 */ /* 0x000fea0003800000 */
[----:B------:R-:W-:Y:S02]  /*1760*/  IADD3 R7, R9, 0x80, RZ ;  /* 0x0000008009077810 */ /* 0x000fe40007ffe0ff */
[----:B------:R-:W-:Y:S02]  /*1770*/  SHF.R.S32.HI R8, RZ, 0x1f, R11 ;  /* 0x0000001fff087819 */ /* 0x000fe4000001140b */
[----:B------:R-:W-:Y:S02]  /*1780*/  SHF.R.S32.HI R0, RZ, 0x1f, R7 ;  /* 0x0000001fff007819 */ /* 0x000fe40000011407 */
[----:B------:R-:W-:Y:S02]  /*1790*/  LEA.HI R8, R8, R11, RZ, 0x3 ;  /* 0x0000000b08087211 */ /* 0x000fe400078f18ff */
[----:B------:R-:W-:Y:S01]  /*17a0*/  LEA.HI R0, R0, R7, RZ, 0x3 ;  /* 0x0000000700007211 */ /* 0x000fe200078f18ff */
[----:B------:R-:W-:Y:S01]  /*17b0*/  IMAD.SHL.U32 R7, R207, 0x2, RZ ;  /* 0x00000002cf077824 */ /* 0x000fe200078e00ff */
[----:B---3--:R-:W-:-:S02]  /*17c0*/  LEA R18, P0, R9, R16, 0x1 ;  /* 0x0000001009127211 */ /* 0x008fc400078008ff */
[----:B------:R-:W-:Y:S02]  /*17d0*/  LOP3.LUT R8, R8, 0xfffffff8, RZ, 0xc0, !PT ;  /* 0xfffffff808087812 */ /* 0x000fe400078ec0ff */
[----:B------:R-:W-:Y:S02]  /*17e0*/  LOP3.LUT R0, R0, 0xfffffff8, RZ, 0xc0, !PT ;  /* 0xfffffff800007812 */ /* 0x000fe400078ec0ff */
[----:B--2---:R-:W-:Y:S01]  /*17f0*/  LEA.HI.X R19, R9, R17, R15, 0x1, P0 ;  /* 0x0000001109137211 */ /* 0x004fe200000f0c0f */
[----:B------:R-:W-:-:S04]  /*1800*/  IMAD.WIDE R20, R8, 0x2, R16 ;  /* 0x0000000208147825 */ /* 0x000fc800078e0210 */
[----:B------:R-:W-:Y:S01]  /*1810*/  IMAD.WIDE R16, R0, 0x2, R16 ;  /* 0x0000000200107825 */ /* 0x000fe200078e0210 */
[----:B------:R-:W-:Y:S01]  /*1820*/  @!PT LDS RZ, [RZ] ;  /* 0x00000000fffff984 */ /* 0x000fe20000000800 */
[----:B------:R2:W-:Y:S04]  /*1830*/  LDGSTS.E.BYPASS.LTC128B.128 [R7+0xd100], [R18.64], !P6 ;  /* 0x0d10000012077fae */ /* 0x0005e8000f101d50 */
[----:B------:R2:W-:Y:S04]  /*1840*/  LDGSTS.E.BYPASS.LTC128B.128 [R7+0x11100], [R20.64], !P4 ;  /* 0x1110000014077fae */ /* 0x0005e8000e101d50 */
[----:B------:R2:W-:Y:S02]  /*1850*/  LDGSTS.E.BYPASS.LTC128B.128 [R7+0x15100], [R16.64], !P5 ;  /* 0x1510000010077fae */ /* 0x0005e4000e901d50 */
.L_x_348:
[----:B------:R-:W-:Y:S05]  /*1860*/  BSYNC B0 ;  /* 0x0000000000007941 */ /* 0x000fea0003800000 */
.L_x_347:
[----:B------:R-:W-:Y:S01]  /*1870*/  IADD3 R0, R10, 0x40, RZ ;  /* 0x000000400a007810 */ /* 0x000fe20007ffe0ff */
[----:B--2---:R2:W4:Y:S01]  /*1880*/  SHFL.IDX PT, R17, R5, 0x2, 0x181f ;  /* 0x00581f0005117f89 */ /* 0x00452200000e0000 */
[----:B------:R-:W-:Y:S02]  /*1890*/  BSSY B0, `(.L_x_349) ;  /* 0x0000014000007945 */ /* 0x000fe40003800000 */
[----:B------:R-:W-:Y:S01]  /*18a0*/  ISETP.GE.AND P0, PT, R0, UR4, PT ;  /* 0x0000000400007c0c */ /* 0x000fe2000bf06270 */
[----:B---3--:R2:W3:-:S12]  /*18b0*/  SHFL.IDX PT, R16, R6, 0x2, 0x181f ;  /* 0x00581f0006107f89 */ /* 0x0084d800000e0000 */
        /* <DEDUP_REMOVED lines=10> */
[----:B----4-:R-:W-:Y:S01]  /*1960*/  LEA.HI.X R19, R9, R17, R15, 0x1, P0 ;  /* 0x0000001109137211 */ /* 0x010fe200000f0c0f */
[----:B------:R-:W-:-:S04]  /*1970*/  IMAD.WIDE R20, R8, 0x2, R16 ;  /* 0x0000000208147825 */ /* 0x000fc800078e0210 */
[----:B------:R-:W-:Y:S01]  /*1980*/  IMAD.WIDE R16, R0, 0x2, R16 ;  /* 0x0000000200107825 */ /* 0x000fe200078e0210 */
[----:B------:R-:W-:Y:S01]  /*1990*/  @!PT LDS RZ, [RZ] ;  /* 0x00000000fffff984 */ /* 0x000fe20000000800 */
[----:B------:R3:W-:Y:S04]  /*19a0*/  LDGSTS.E.BYPASS.LTC128B.128 [R7+0xe100], [R18.64], !P6 ;  /* 0x0e10000012077fae */ /* 0x0007e8000f101d50 */
[----:B------:R3:W-:Y:S04]  /*19b0*/  LDGSTS.E.BYPASS.LTC128B.128 [R7+0x12100], [R20.64], !P4 ;  /* 0x1210000014077fae */ /* 0x0007e8000e101d50 */
[----:B------:R3:W-:Y:S02]  /*19c0*/  LDGSTS.E.BYPASS.LTC128B.128 [R7+0x16100], [R16.64], !P5 ;  /* 0x1610000010077fae */ /* 0x0007e4000e901d50 */
.L_x_350:
[----:B------:R-:W-:Y:S05]  /*19d0*/  BSYNC B0 ;  /* 0x0000000000007941 */ /* 0x000fea0003800000 */
.L_x_349:
[----:B---3--:R3:W5:Y:S01]  /*19e0*/  SHFL.IDX PT, R16, R6, 0x3, 0x181f ;  /* 0x00781f0006107f89 */ /* 0x00876200000e0000 */
[----:B------:R-:W-:Y:S01]  /*19f0*/  IADD3 R10, R10, 0x60, RZ ;  /* 0x000000600a0a7810 */ /* 0x000fe20007ffe0ff */
[----:B------:R-:W-:Y:S01]  /*1a00*/  UIADD3 UR19, UR13, -0x1, URZ ;  /* 0xffffffff0d137890 */ /* 0x000fe2000fffe03f */
[----:B------:R-:W-:Y:S01]  /*1a10*/  IMAD.SHL.U32 R207, R207, 0x2, RZ ;  /* 0x00000002cfcf7824 */ /* 0x000fe200078e00ff */
[----:B----4-:R4:W1:Y:S01]  /*1a20*/  SHFL.IDX PT, R17, R5, 0x3, 0x181f ;  /* 0x00781f0005117f89 */ /* 0x01086200000e0000 */
[----:B------:R-:W-:Y:S01]  /*1a30*/  ISETP.GE.AND P4, PT, R10, UR4, PT ;  /* 0x000000040a007c0c */ /* 0x000fe2000bf86270 */
[----:B------:R-:W-:Y:S01]  /*1a40*/  USHF.L.U32 UR14, UR19, 0x6, URZ ;  /* 0x00000006130e7899 */ /* 0x000fe2000800063f */
[----:B------:R-:W-:Y:S01]  /*1a50*/  IMAD.MOV.U32 R216, RZ, RZ, R210 ;  /* 0x000000ffffd87224 */ /* 0x000fe200078e00d2 */
[----:B------:R-:W-:Y:S01]  /*1a60*/  ULDC.64 UR10, c[0x0][0x1e0] ;  /* 0x00007800000a7ab9 */ /* 0x000fe20000000a00 */
[----:B------:R-:W-:Y:S01]  /*1a70*/  LEA.HI R85, R87, R84, RZ, 0x5 ;  /* 0x0000005457557211 */ /* 0x000fe200078f28ff */
[----:B------:R-:W-:Y:S01]  /*1a80*/  UMOV UR9, 0x6 ;  /* 0x0000000600097882 */ /* 0x000fe20000000000 */
[----:B------:R-:W-:Y:S01]  /*1a90*/  SEL R21, RZ, 0x2, P2 ;  /* 0x00000002ff157807 */ /* 0x000fe20001000000 */
[----:B------:R-:W-:-:S02]  /*1aa0*/  USHF.L.U32 UR21, UR10, 0x6, URZ ;  /* 0x000000060a157899 */ /* 0x000fc4000800063f */
[----:B------:R-:W-:Y:S02]  /*1ab0*/  USHF.L.U64.HI UR20, UR10, UR9, UR11 ;  /* 0x000000090a147299 */ /* 0x000fe4000801020b */
[----:B------:R-:W-:Y:S02]  /*1ac0*/  USHF.R.S32.HI UR22, URZ, 0x1f, UR19 ;  /* 0x0000001f3f167899 */ /* 0x000fe40008011413 */
[----:B------:R-:W-:Y:S01]  /*1ad0*/  @!P4 SHF.R.S32.HI R8, RZ, 0x1f, R11 ;  /* 0x0000001fff08c819 */ /* 0x000fe2000001140b */
[----:B------:R-:W-:Y:S02]  /*1ae0*/  UIMAD UR5, UR20, UR19, URZ ;  /* 0x00000013140572a4 */ /* 0x000fe4000f8e023f */
[----:B------:R-:W-:Y:S01]  /*1af0*/  USHF.L.U32 UR12, UR10, 0x5, URZ ;  /* 0x000000050a0c7899 */ /* 0x000fe2000800063f */
[----:B------:R-:W-:Y:S01]  /*1b00*/  @!P4 LEA.HI R11, R8, R11, RZ, 0x3 ;  /* 0x0000000b080bc211 */ /* 0x000fe200078f18ff */
[----:B-123--:R-:W-:Y:S01]  /*1b10*/  IMAD.U32 R6, RZ, RZ, UR14 ;  /* 0x0000000eff067e24 */ /* 0x00efe2000f8e00ff */
[----:B-----5:R-:W-:Y:S01]  /*1b20*/  @!P4 LEA R14, P0, R9, R16, 0x1 ;  /* 0x00000010090ec211 */ /* 0x020fe200078008ff */
[----:B------:R-:W-:Y:S01]  /*1b30*/  UIMAD UR5, UR22, UR21, UR5 ;  /* 0x00000015160572a4 */ /* 0x000fe2000f8e0205 */
[----:B----4-:R-:W-:Y:S01]  /*1b40*/  @!P4 LOP3.LUT R5, R11, 0xfffffff8, RZ, 0xc0, !PT ;  /* 0xfffffff80b05c812 */ /* 0x010fe200078ec0ff */
[----:B------:R-:W-:Y:S01]  /*1b50*/  UMOV UR4, 0x5 ;  /* 0x0000000500047882 */ /* 0x000fe20000000000 */
[C---:B------:R-:W-:Y:S01]  /*1b60*/  @!P4 LEA.HI.X R15, R9.reuse, R17, R15, 0x1, P0 ;  /* 0x00000011090fc211 */ /* 0x040fe200000f0c0f */
[----:B------:R-:W-:Y:S01]  /*1b70*/  USHF.L.U64.HI UR11, UR10, UR4, UR11 ;  /* 0x000000040a0b7299 */ /* 0x000fe2000801020b */
[----:B------:R-:W-:Y:S01]  /*1b80*/  @!P4 IADD3 R9, R9, 0x80, RZ ;  /* 0x000000800909c810 */ /* 0x000fe20007ffe0ff */
[----:B------:R-:W-:Y:S01]  /*1b90*/  @!P4 IMAD.WIDE R10, R5, 0x2, R16 ;  /* 0x00000002050ac825 */ /* 0x000fe200078e0210 */
[----:B------:R-:W-:Y:S01]  /*1ba0*/  ISETP.NE.AND P0, PT, R12, RZ, PT ;  /* 0x000000ff0c00720c */ /* 0x000fe20003f05270 */
[----:B------:R-:W-:Y:S01]  /*1bb0*/  @!PT LDS RZ, [RZ] ;  /* 0x00000000fffff984 */ /* 0x000fe20000000800 */
[----:B------:R1:W-:Y:S01]  /*1bc0*/  @!P4 LDGSTS.E.BYPASS.LTC128B.128 [R207+0xf100], [R14.64], !P6 ;  /* 0x0f1000000ecfcfae */ /* 0x0003e2000f101d50 */
[----:B------:R-:W-:Y:S01]  /*1bd0*/  @!P4 SHF.R.S32.HI R0, RZ, 0x1f, R9 ;  /* 0x0000001fff00c819 */ /* 0x000fe20000011409 */
[----:B------:R-:W-:Y:S01]  /*1be0*/  IMAD.U32 R5, RZ, RZ, UR21 ;  /* 0x00000015ff057e24 */ /* 0x000fe2000f8e00ff */
[----:B------:R-:W-:Y:S01]  /*1bf0*/  IADD3 R7, -R6, c[0x0][0x1d0], -R13 ;  /* 0x0000740006077a10 */ /* 0x000fe20007ffe90d */
[----:B------:R-:W-:Y:S01]  /*1c00*/  UISETP.GT.AND UP0, UPT, UR19, UR8, UPT ;  /* 0x000000081300728c */ /* 0x000fe2000bf04270 */
[----:B------:R-:W-:-:S02]  /*1c10*/  @!P4 LEA.HI R0, R0, R9, RZ, 0x3 ;  /* 0x000000090000c211 */ /* 0x000fc400078f18ff */
[C---:B------:R-:W-:Y:S02]  /*1c20*/  ISETP.GE.AND P6, PT, R7.reuse, 0x1, PT ;  /* 0x000000010700780c */ /* 0x040fe40003fc6270 */
[----:B------:R-:W-:Y:S02]  /*1c30*/  @!P4 LOP3.LUT R9, R0, 0xfffffff8, RZ, 0xc0, !PT ;  /* 0xfffffff80009c812 */ /* 0x000fe400078ec0ff */
[----:B------:R-:W-:Y:S01]  /*1c40*/  SEL R12, RZ, 0x1, P3 ;  /* 0x00000001ff0c7807 */ /* 0x000fe20001800000 */
[----:B------:R2:W-:Y:S01]  /*1c50*/  @!P4 LDGSTS.E.BYPASS.LTC128B.128 [R207+0x13100], [R10.64], !P0 ;  /* 0x131000000acfcfae */ /* 0x0005e2000c101d50 */
[----:B------:R-:W-:Y:S01]  /*1c60*/  ISETP.GE.AND P0, PT, R7, 0x21, PT ;  /* 0x000000210700780c */ /* 0x000fe20003f06270 */
[----:B------:R-:W-:-:S04]  /*1c70*/  @!P4 IMAD.WIDE R16, R9, 0x2, R16 ;  /* 0x000000020910c825 */ /* 0x000fc800078e0210 */
[----:B------:R-:W-:Y:S01]  /*1c80*/  IMAD.WIDE.U32 R8, R5, UR19, R216 ;  /* 0x0000001305087c25 */ /* 0x000fe2000f8e00d8 */
[----:B------:R3:W-:Y:S04]  /*1c90*/  @!P4 LDGSTS.E.BYPASS.LTC128B.128 [R207+0x17100], [R16.64], !P5 ;  /* 0x1710000010cfcfae */ /* 0x0007e8000e901d50 */
[----:B------:R-:W0:Y:S01]  /*1ca0*/  LDGDEPBAR ;  /* 0x00000000000079af */ /* 0x000e220000000000 */
[----:B------:R-:W-:Y:S01]  /*1cb0*/  IADD3 R0, R9, UR5, RZ ;  /* 0x0000000509007c10 */ /* 0x000fe2000fffe0ff */
[----:B------:R-:W-:Y:S02]  /*1cc0*/  IMAD.SHL.U32 R9, R24, 0x40, RZ ;  /* 0x0000004018097824 */ /* 0x000fe400078e00ff */
[----:B------:R-:W-:Y:S01]  /*1cd0*/  BAR.SYNC.DEFER_BLOCKING 0x0 ;  /* 0x0000000000007b1d */ /* 0x000fe20000010000 */
[----:B------:R-:W-:-:S02]  /*1ce0*/  @P0 IADD3 R7, P4, R8, UR12, RZ ;  /* 0x0000000c08070c10 */ /* 0x000fc4000ff9e0ff */
[----:B------:R-:W-:-:S03]  /*1cf0*/  LOP3.LUT R9, R9, 0x1c0, RZ, 0xc0, !PT ;  /* 0x000001c009097812 */ /* 0x000fc600078ec0ff */
[----:B------:R-:W-:Y:S02]  /*1d00*/  ULDC.64 UR4, c[0x0][0x208] ;  /* 0x0000820000047ab9 */ /* 0x000fe40000000a00 */
[----:B------:R-:W-:Y:S02]  /*1d10*/  UIMAD UR10, UR22, UR4, URZ ;  /* 0x00000004160a72a4 */ /* 0x000fe4000f8e023f */
[----:B------:R-:W-:Y:S01]  /*1d20*/  UIMAD.WIDE.U32 UR24, UR19, UR4, URZ ;  /* 0x00000004131872a5 */ /* 0x000fe2000f8e003f */
[C---:B--2---:R-:W-:Y:S01]  /*1d30*/  @P6 LEA R10, P5, R8.reuse, c[0x0][0x1c8], 0x1 ;  /* 0x00007200080a6a11 */ /* 0x044fe200078a08ff */
[----:B------:R-:W-:Y:S02]  /*1d40*/  UIMAD UR10, UR19, UR5, UR10 ;  /* 0x00000005130a72a4 */ /* 0x000fe4000f8e020a */
[----:B------:R-:W-:Y:S01]  /*1d50*/  USHF.L.U64.HI UR9, UR4, UR9, UR5 ;  /* 0x0000000904097299 */ /* 0x000fe20008010205 */
[----:B------:R-:W-:Y:S01]  /*1d60*/  @P6 LEA.HI.X R11, R8, c[0x0][0x1cc], R0, 0x1, P5 ;  /* 0x00007300080b6a11 */ /* 0x000fe200028f0c00 */
[----:B------:R-:W-:Y:S01]  /*1d70*/  IMAD.SHL.U32 R8, R13, 0x8, RZ ;  /* 0x000000080d087824 */ /* 0x000fe200078e00ff */
[----:B------:R-:W-:Y:S01]  /*1d80*/  @P0 IADD3.X R0, R0, UR11, RZ, P4, !PT ;  /* 0x0000000b00000c10 */ /* 0x000fe2000a7fe4ff */
[----:B------:R-:W-:Y:S01]  /*1d90*/  UIADD3 UR10, UR25, UR10, URZ ;  /* 0x0000000a190a7290 */ /* 0x000fe2000fffe03f */
[----:B-1----:R-:W-:Y:S01]  /*1da0*/  @P0 LEA R14, P4, R7, c[0x0][0x1c8], 0x1 ;  /* 0x00007200070e0a11 */ /* 0x002fe200078808ff */
[----:B------:R-:W-:Y:S01]  /*1db0*/  @UP0 UIADD3 UR5, UR13, -0x2, URZ ;  /* 0xfffffffe0d050890 */ /* 0x000fe2000fffe03f */
[----:B------:R-:W-:Y:S01]  /*1dc0*/  LOP3.LUT R8, R9, 0x8, R8, 0xf8, !PT ;  /* 0x0000000809087812 */ /* 0x000fe200078ef808 */
[----:B------:R-:W-:Y:S01]  /*1dd0*/  UMOV UR19, 0x1 ;  /* 0x0000000100137882 */ /* 0x000fe20000000000 */
[----:B------:R-:W-:Y:S01]  /*1de0*/  @P0 LEA.HI.X R15, R7, c[0x0][0x1cc], R0, 0x1, P4 ;  /* 0x00007300070f0a11 */ /* 0x000fe200020f0c00 */
[----:B------:R-:W-:Y:S01]  /*1df0*/  @!PT LDS RZ, [RZ] ;  /* 0x00000000fffff984 */ /* 0x000fe20000000800 */
[----:B------:R-:W-:Y:S01]  /*1e00*/  @!PT LDS RZ, [RZ] ;  /* 0x00000000fffff984 */ /* 0x000fe20000000800 */
[----:B------:R-:W-:Y:S01]  /*1e10*/  @!PT LDS RZ, [RZ] ;  /* 0x00000000fffff984 */ /* 0x000fe20000000800 */
[----:B------:R1:W-:Y:S01]  /*1e20*/  @P6 LDGSTS.E.BYPASS.LTC128B.128 [R207+0x6100], [R10.64], !P3 ;  /* 0x061000000acf6fae */ /* 0x0003e2000d901d50 */
[----:B------:R-:W-:Y:S01]  /*1e30*/  SHF.R.U32.HI R9, RZ, 0x3, R9 ;  /* 0x00000003ff097819 */ /* 0x000fe20000011609 */
[----:B------:R-:W-:Y:S01]  /*1e40*/  IMAD.U32 R23, RZ, RZ, UR10 ;  /* 0x0000000aff177e24 */ /* 0x000fe2000f8e00ff */
[----:B------:R-:W-:Y:S01]  /*1e50*/  SHF.R.S32.HI R7, RZ, 0x5, R85 ;  /* 0x00000005ff077819 */ /* 0x000fe20000011455 */
[----:B------:R1:W-:Y:S01]  /*1e60*/  @P6 LDGSTS.E.BYPASS.LTC128B.128 [R207+0x8100], [R10.64+0x80], !P2 ;  /* 0x081000800acf6fae */ /* 0x0003e2000d101d50 */
[----:B------:R-:W-:Y:S01]  /*1e70*/  LOP3.LUT R8, R8, R9, RZ, 0x3c, !PT ;  /* 0x0000000908087212 */ /* 0x000fe200078e3cff */
[----:B------:R-:W-:Y:S01]  /*1e80*/  USHF.L.U32 UR10, UR4, 0x6, URZ ;  /* 0x00000006040a7899 */ /* 0x000fe2000800063f */
[----:B------:R-:W-:Y:S01]  /*1e90*/  SEL R0, RZ, 0x4, P1 ;  /* 0x00000004ff007807 */ /* 0x000fe20000800000 */
[----:B------:R1:W-:Y:S01]  /*1ea0*/  @P6 LDGSTS.E.BYPASS.LTC128B.128 [R207+0xa100], [R10.64+0x100], !P1 ;  /* 0x0a1001000acf6fae */ /* 0x0003e2000c901d50 */
[----:B------:R-:W-:Y:S01]  /*1eb0*/  IMAD R206, R7, 0x400, R4 ;  /* 0x0000040007ce7824 */ /* 0x000fe200078e0204 */
[----:B------:R-:W-:Y:S01]  /*1ec0*/  LOP3.LUT P4, RZ, R24, 0x2, RZ, 0xc0, !PT ;  /* 0x0000000218ff7812 */ /* 0x000fe2000788c0ff */
[----:B------:R-:W-:Y:S01]  /*1ed0*/  IMAD R205, R205, 0x200, R8 ;  /* 0x00000200cdcd7824 */ /* 0x000fe200078e0208 */
[----:B------:R2:W-:Y:S01]  /*1ee0*/  @P0 LDGSTS.E.BYPASS.LTC128B.128 [R207+0x7100], [R14.64], !P3 ;  /* 0x071000000ecf0fae */ /* 0x0005e2000d901d50 */
[----:B------:R-:W-:Y:S01]  /*1ef0*/  IMAD.SHL.U32 R206, R206, 0x2, RZ ;  /* 0x00000002cece7824 */ /* 0x000fe200078e00ff */
[----:B------:R-:W-:Y:S01]  /*1f00*/  IADD3 R12, R0, R21, R12 ;  /* 0x00000015000c7210 */ /* 0x000fe20007ffe00c */
[----:B------:R-:W-:Y:S01]  /*1f10*/  IMAD.SHL.U32 R205, R205, 0x2, RZ ;  /* 0x00000002cdcd7824 */ /* 0x000fe200078e00ff */
[----:B------:R2:W-:Y:S01]  /*1f20*/  @P0 LDGSTS.E.BYPASS.LTC128B.128 [R207+0x9100], [R14.64+0x80], !P2 ;  /* 0x091000800ecf0fae */ /* 0x0005e2000d101d50 */
[----:B------:R-:W-:Y:S01]  /*1f30*/  IADD3 R0, -R13, c[0x0][0x1d0], -R6 ;  /* 0x000074000d007a10 */ /* 0x000fe20007ffe906 */
[--C-:B------:R-:W-:Y:S01]  /*1f40*/  IMAD R202, R2, 0x2, R206.reuse ;  /* 0x0000000202ca7824 */ /* 0x100fe200078e02ce */
[----:B------:R-:W-:Y:S01]  /*1f50*/  LOP3.LUT P5, RZ, R12, 0x2, RZ, 0xc0, !PT ;  /* 0x000000020cff7812 */ /* 0x000fe200078ac0ff */
[----:B------:R2:W-:Y:S01]  /*1f60*/  @P0 LDGSTS.E.BYPASS.LTC128B.128 [R207+0xb100], [R14.64+0x100], !P1 ;  /* 0x0b1001000ecf0fae */ /* 0x0005e2000c901d50 */
[----:B------:R-:W-:Y:S01]  /*1f70*/  ISETP.LT.OR P6, PT, R0, 0x1, P3 ;  /* 0x000000010000780c */ /* 0x000fe20001fc1670 */
[----:B------:R-:W-:Y:S01]  /*1f80*/  IMAD R201, R3, 0x2, R206 ;  /* 0x0000000203c97824 */ /* 0x000fe200078e02ce */
[C---:B------:R-:W-:Y:S01]  /*1f90*/  IADD3 R20, R205.reuse, 0x6100, RZ ;  /* 0x00006100cd147810 */ /* 0x040fe20007ffe0ff */
[----:B------:R-:W0:Y:S01]  /*1fa0*/  LDGDEPBAR ;  /* 0x00000000000079af */ /* 0x000e220000000000 */
[----:B------:R-:W-:Y:S01]  /*1fb0*/  IADD3 R204, R205, 0x6120, RZ ;  /* 0x00006120cdcc7810 */ /* 0x000fe20007ffe0ff */
[----:B------:R-:W-:Y:S01]  /*1fc0*/  IMAD R199, R3, 0x2, R202 ;  /* 0x0000000203c77824 */ /* 0x000fe200078e02ca */
[----:B------:R-:W-:Y:S01]  /*1fd0*/  @P4 IADD3 R204, R20, -0x20, RZ ;  /* 0xffffffe014cc4810 */ /* 0x000fe20007ffe0ff */
[----:B------:R-:W-:Y:S01]  /*1fe0*/  @UP0 USHF.R.S32.HI UR4, URZ, 0x1f, UR5 ;  /* 0x0000001f3f040899 */ /* 0x000fe20008011405 */
[----:B------:R-:W-:-:S02]  /*1ff0*/  LOP3.LUT P4, RZ, R12, 0x4, RZ, 0xc0, !PT ;  /* 0x000000040cff7812 */ /* 0x000fc4000788c0ff */
[----:B------:R-:W-:Y:S02]  /*2000*/  LOP3.LUT R85, R85, 0xffffffe0, RZ, 0xc0, !PT ;  /* 0xffffffe055557812 */ /* 0x000fe400078ec0ff */
[C---:B------:R-:W-:Y:S02]  /*2010*/  IADD3 R195, R204.reuse, 0x800, RZ ;  /* 0x00000800ccc37810 */ /* 0x040fe40007ffe0ff */
[C---:B------:R-:W-:Y:S02]  /*2020*/  IADD3 R194, R204.reuse, 0x1000, RZ ;  /* 0x00001000ccc27810 */ /* 0x040fe40007ffe0ff */
[C---:B------:R-:W-:Y:S02]  /*2030*/  IADD3 R193, R204.reuse, 0x1800, RZ ;  /* 0x00001800ccc17810 */ /* 0x040fe40007ffe0ff */
[C---:B------:R-:W-:Y:S02]  /*2040*/  IADD3 R191, R204.reuse, 0x2000, RZ ;  /* 0x00002000ccbf7810 */ /* 0x040fe40007ffe0ff */
[----:B------:R-:W-:-:S02]  /*2050*/  IADD3 R190, R204, 0x2800, RZ ;  /* 0x00002800ccbe7810 */ /* 0x000fc40007ffe0ff */
[C---:B------:R-:W-:Y:S02]  /*2060*/  IADD3 R189, R204.reuse, 0x3000, RZ ;  /* 0x00003000ccbd7810 */ /* 0x040fe40007ffe0ff */
[----:B------:R-:W-:Y:S01]  /*2070*/  IADD3 R188, R204, 0x3800, RZ ;  /* 0x00003800ccbc7810 */ /* 0x000fe20007ffe0ff */
[----:B--2---:R-:W-:Y:S01]  /*2080*/  IMAD.U32 R14, RZ, RZ, UR24 ;  /* 0x00000018ff0e7e24 */ /* 0x004fe2000f8e00ff */
[----:B------:R-:W-:-:S04]  /*2090*/  DEPBAR.LE SB0, 0x1 ;  /* 0x000080400000791a */ /* 0x000fc80000000000 */
[----:B------:R-:W-:-:S04]  /*20a0*/  DEPBAR.LE SB0, 0x0 ;  /* 0x000080000000791a */ /* 0x000fc80000000000 */
[----:B------:R-:W-:Y:S01]  /*20b0*/  BAR.SYNC.DEFER_BLOCKING 0x0 ;  /* 0x0000000000007b1d */ /* 0x000fe20000010000 */
[----:B------:R-:W-:Y:S01]  /*20c0*/  IMAD.U32 R15, RZ, RZ, UR25 ;  /* 0x00000019ff0f7e24 */ /* 0x000fe2000f8e00ff */
[----:B------:R-:W-:Y:S02]  /*20d0*/  LEA R15, P0, R14, R208, 0x6 ;  /* 0x000000d00e0f7211 */ /* 0x000fe400078030ff */
[----:B------:R-:W-:Y:S02]  /*20e0*/  IADD3 R187, R204, 0x4000, RZ ;  /* 0x00004000ccbb7810 */ /* 0x000fe40007ffe0ff */
[----:B------:R-:W-:Y:S02]  /*20f0*/  LEA.HI.X R14, R14, R215, R23, 0x6, P0 ;  /* 0x000000d70e0e7211 */ /* 0x000fe400000f3417 */
[----:B------:R-:W-:Y:S02]  /*2100*/  LEA R26, P0, R15, c[0x0][0x1f8], 0x1 ;  /* 0x00007e000f1a7a11 */ /* 0x000fe400078008ff */
[----:B------:R-:W-:-:S02]  /*2110*/  IADD3 R186, R204, 0x4800, RZ ;  /* 0x00004800ccba7810 */ /* 0x000fc40007ffe0ff */
[----:B------:R-:W-:Y:S02]  /*2120*/  LEA.HI.X R27, R15, c[0x0][0x1fc], R14, 0x1, P0 ;  /* 0x00007f000f1b7a11 */ /* 0x000fe400000f0c0e */
[----:B------:R-:W-:Y:S02]  /*2130*/  IADD3 R80, P0, R26, UR10, RZ ;  /* 0x0000000a1a507c10 */ /* 0x000fe4000ff1e0ff */
[----:B------:R-:W-:Y:S02]  /*2140*/  IADD3 R185, R204, 0x5000, RZ ;  /* 0x00005000ccb97810 */ /* 0x000fe40007ffe0ff */
[----:B------:R-:W-:Y:S02]  /*2150*/  IADD3.X R81, R27, UR9, RZ, P0, !PT ;  /* 0x000000091b517c10 */ /* 0x000fe400087fe4ff */
[C---:B------:R-:W-:Y:S02]  /*2160*/  ISETP.LT.OR P0, PT, R0.reuse, 0x1, !P5 ;  /* 0x000000010000780c */ /* 0x040fe40006f01670 */
[----:B------:R-:W-:Y:S01]  /*2170*/  ISETP.LT.OR P5, PT, R0, 0x21, !P5 ;  /* 0x000000210000780c */ /* 0x000fe20006fa1670 */
[----:B------:R-:W-:Y:S01]  /*2180*/  LDSM.16.M88.4 R40, [R206+0xc100] ;  /* 0x00c10000ce28783b */ /* 0x000fe20000000200 */
[----:B------:R-:W-:-:S03]  /*2190*/  IADD3 R184, R204, 0x5800, RZ ;  /* 0x00005800ccb87810 */ /* 0x000fc60007ffe0ff */
[----:B------:R-:W2:Y:S04]  /*21a0*/  LDSM.16.M88.4 R72, [R205+0x7100] ;  /* 0x00710000cd48783b */ /* 0x000ea80000000200 */
[----:B---3--:R-:W3:Y:S04]  /*21b0*/  LDSM.16.M88.4 R16, [R205+0x6100] ;  /* 0x00610000cd10783b */ /* 0x008ee80000000200 */
[----:B-1----:R-:W1:Y:S04]  /*21c0*/  LDSM.16.M88.4 R8, [R205+0x6900] ;  /* 0x00690000cd08783b */ /* 0x002e680000000200 */
[----:B------:R-:W4:Y:S04]  /*21d0*/  LDSM.16.M88.4 R68, [R205+0x7900] ;  /* 0x00790000cd44783b */ /* 0x000f280000000200 */
[----:B------:R-:W-:Y:S04]  /*21e0*/  LDSM.16.M88.4 R52, [R202+0xc100] ;  /* 0x00c10000ca34783b */ /* 0x000fe80000000200 */
[----:B------:R-:W5:Y:S04]  /*21f0*/  LDSM.16.M88.4 R64, [R204] ;  /* 0x00000000cc40783b */ /* 0x000f680000000200 */
[----:B------:R-:W-:Y:S04]  /*2200*/  LDSM.16.M88.4 R60, [R204+0x800] ;  /* 0x00080000cc3c783b */ /* 0x000fe80000000200 */
[----:B------:R-:W1:Y:S04]  /*2210*/  LDSM.16.M88.4 R56, [R204+0x1000] ;  /* 0x00100000cc38783b */ /* 0x000e680000000200 */
[----:B------:R-:W1:Y:S04]  /*2220*/  LDSM.16.M88.4 R48, [R204+0x1800] ;  /* 0x00180000cc30783b */ /* 0x000e680000000200 */
[----:B------:R-:W-:Y:S01]  /*2230*/  @!PT LDS RZ, [RZ] ;  /* 0x00000000fffff984 */ /* 0x000fe20000000800 */
[----:B------:R-:W-:Y:S01]  /*2240*/  @!PT LDS RZ, [RZ] ;  /* 0x00000000fffff984 */ /* 0x000fe20000000800 */
[----:B------:R-:W-:Y:S01]  /*2250*/  @!PT LDS RZ, [RZ] ;  /* 0x00000000fffff984 */ /* 0x000fe20000000800 */
[----:B------:R1:W-:Y:S01]  /*2260*/  LDGSTS.E.BYPASS.LTC128B.128 [R207+0x100], [R26.64], !P6 ;  /* 0x001000001acf7fae */ /* 0x0003e2000f101d50 */
[----:B------:R-:W-:-:S02]  /*2270*/  ISETP.LT.OR P6, PT, R0, 0x1, !P4 ;  /* 0x000000010000780c */ /* 0x000fc400067c1670 */
[----:B------:R-:W-:Y:S01]  /*2280*/  ISETP.LT.OR P4, PT, R0, 0x21, !P4 ;  /* 0x000000210000780c */ /* 0x000fe20006781670 */
[----:B------:R1:W-:Y:S01]  /*2290*/  LDGSTS.E.BYPASS.LTC128B.128 [R207+0x2100], [R26.64+0x80], !P0 ;  /* 0x021000801acf7fae */ /* 0x0003e2000c101d50 */
[----:B------:R-:W-:Y:S01]  /*22a0*/  LOP3.LUT P0, RZ, R24, 0x4, RZ, 0xc0, !PT ;  /* 0x0000000418ff7812 */ /* 0x000fe2000780c0ff */
[C---:B--2---:R-:W-:Y:S08]  /*22b0*/  HMMA.16816.F32.BF16 R76, R40.reuse, R72, RZ ;  /* 0x00000048284c723c */ /* 0x044ff000000418ff */
[----:B------:R2:W-:Y:S01]  /*22c0*/  LDGSTS.E.BYPASS.LTC128B.128 [R207+0x4100], [R26.64+0x100], !P6 ;  /* 0x041001001acf7fae */ /* 0x0005e2000f101d50 */
[----:B------:R-:W-:Y:S01]  /*22d0*/  ISETP.LT.OR P6, PT, R0, 0x21, P3 ;  /* 0x000000210000780c */ /* 0x000fe20001fc1670 */
[----:B------:R-:W-:Y:S01]  /*22e0*/  IMAD.MOV.U32 R0, RZ, RZ, 0x40 ;  /* 0x00000040ff007424 */ /* 0x000fe200078e00ff */
[----:B---3--:R-:W-:Y:S04]  /*22f0*/  HMMA.16816.F32.BF16 R20, R40, R16, RZ ;  /* 0x000000102814723c */ /* 0x008fe800000418ff */
[----:B------:R-:W-:-:S04]  /*2300*/  SEL R0, R0, 0xffffffc0, !P0 ;  /* 0xffffffc000007807 */ /* 0x000fc80004000000 */
[----:B------:R-:W-:Y:S01]  /*2310*/  HMMA.16816.F32.BF16 R72, R40, R74, RZ ;  /* 0x0000004a2848723c */ /* 0x000fe200000418ff */
[----:B------:R-:W-:Y:S02]  /*2320*/  IMAD.IADD R200, R205, 0x1, R0 ;  /* 0x00000001cdc87824 */ /* 0x000fe400078e0200 */
[----:B------:R3:W-:Y:S01]  /*2330*/  LDGSTS.E.BYPASS.LTC128B.128 [R207+0x1100], [R80.64], !P6 ;  /* 0x0110000050cf7fae */ /* 0x0007e2000f101d50 */
[----:B------:R-:W-:-:S03]  /*2340*/  IMAD.IADD R192, R0, 0x1, R204 ;  /* 0x0000000100c07824 */ /* 0x000fc600078e02cc */
[----:B------:R3:W-:Y:S01]  /*2350*/  LDGSTS.E.BYPASS.LTC128B.128 [R207+0x3100], [R80.64+0x80], !P5 ;  /* 0x0310008050cf7fae */ /* 0x0007e2000e901d50 */
[----:B------:R-:W-:Y:S01]  /*2360*/  HMMA.16816.F32.BF16 R16, R40, R18, RZ ;  /* 0x000000122810723c */ /* 0x000fe200000418ff */
[----:B------:R-:W-:Y:S02]  /*2370*/  PLOP3.LUT P5, PT, PT, PT, UP0, 0x80, 0x0 ;  /* 0x000000000000781c */ /* 0x000fe40003faf008 */
[----:B------:R3:W-:Y:S01]  /*2380*/  LDGSTS.E.BYPASS.LTC128B.128 [R207+0x5100], [R80.64+0x100], !P4 ;  /* 0x0510010050cf7fae */ /* 0x0007e2000e101d50 */
[----:B------:R-:W-:-:S03]  /*2390*/  PLOP3.LUT P4, PT, PT, PT, UP2, 0x80, 0x0 ;  /* 0x000000000000781c */ /* 0x000fc60003f8f028 */
[----:B------:R-:W-:Y:S01]  /*23a0*/  LDSM.16.M88.4 R36, [R201+0xc100] ;  /* 0x00c10000c924783b */ /* 0x000fe20000000200 */
[C---:B-1----:R-:W-:Y:S03]  /*23b0*/  HMMA.16816.F32.BF16 R12, R40.reuse, R8, RZ ;  /* 0x00000008280c723c */ /* 0x042fe600000418ff */
[----:B------:R-:W1:Y:S04]  /*23c0*/  LDSM.16.M88.4 R32, [R200+0x6100] ;  /* 0x00610000c820783b */ /* 0x000e680000000200 */
[----:B--2---:R-:W2:Y:S01]  /*23d0*/  LDSM.16.M88.4 R24, [R200+0x7100] ;  /* 0x00710000c818783b */ /* 0x004ea20000000200 */
[C---:B------:R-:W-:Y:S03]  /*23e0*/  HMMA.16816.F32.BF16 R8, R40.reuse, R10, RZ ;  /* 0x0000000a2808723c */ /* 0x040fe600000418ff */
[----:B------:R-:W1:Y:S04]  /*23f0*/  LDSM.16.M88.4 R28, [R200+0x6900] ;  /* 0x00690000c81c783b */ /* 0x000e680000000200 */
[----:B------:R-:W0:Y:S01]  /*2400*/  LDGDEPBAR ;  /* 0x00000000000079af */ /* 0x000e220000000000 */
[C---:B----4-:R-:W-:Y:S03]  /*2410*/  HMMA.16816.F32.BF16 R44, R40.reuse, R68, RZ ;  /* 0x00000044282c723c */ /* 0x050fe600000418ff */
[----:B---3--:R-:W3:Y:S05]  /*2420*/  LDSM.16.M88.4 R80, [R200+0x7900] ;  /* 0x00790000c850783b */ /* 0x008eea0000000200 */
[----:B------:R-:W-:Y:S01]  /*2430*/  HMMA.16816.F32.BF16 R40, R40, R70, RZ ;  /* 0x000000462828723c */ /* 0x000fe200000418ff */
[----:B------:R-:W-:Y:S07]  /*2440*/  LDSM.16.M88.4 R68, [R199+0xc100] ;  /* 0x00c10000c744783b */ /* 0x000fee0000000200 */
[C---:B-----5:R-:W-:Y:S08]  /*2450*/  HMMA.16816.F32.BF16 R20, R52.reuse, R64, R20 ;  /* 0x000000403414723c */ /* 0x060ff00000041814 */
[C---:B------:R-:W-:Y:S08]  /*2460*/  HMMA.16816.F32.BF16 R76, R52.reuse, R56, R76 ;  /* 0x00000038344c723c */ /* 0x040ff0000004184c */
[C---:B------:R-:W-:Y:S01]  /*2470*/  HMMA.16816.F32.BF16 R72, R52.reuse, R58, R72 ;  /* 0x0000003a3448723c */ /* 0x040fe20000041848 */
[----:B------:R-:W-:Y:S07]  /*2480*/  LDSM.16.M88.4 R56, [R192+0x1000] ;  /* 0x00100000c038783b */ /* 0x000fee0000000200 */
[C---:B------:R-:W-:Y:S01]  /*2490*/  HMMA.16816.F32.BF16 R16, R52.reuse, R66, R16 ;  /* 0x000000423410723c */ /* 0x040fe20000041810 */
[----:B------:R-:W4:Y:S07]  /*24a0*/  LDSM.16.M88.4 R64, [R192] ;  /* 0x00000000c040783b */ /* 0x000f2e0000000200 */
[C---:B------:R-:W-:Y:S08]  /*24b0*/  HMMA.16816.F32.BF16 R12, R52.reuse, R60, R12 ;  /* 0x0000003c340c723c */ /* 0x040ff0000004180c */
[C---:B------:R-:W-:Y:S01]  /*24c0*/  HMMA.16816.F32.BF16 R8, R52.reuse, R62, R8 ;  /* 0x0000003e3408723c */ /* 0x040fe20000041808 */
[----:B------:R-:W5:Y:S07]  /*24d0*/  LDSM.16.M88.4 R60, [R192+0x800] ;  /* 0x00080000c03c783b */ /* 0x000f6e0000000200 */
[C---:B------:R-:W-:Y:S08]  /*24e0*/  HMMA.16816.F32.BF16 R44, R52.reuse, R48, R44 ;  /* 0x00000030342c723c */ /* 0x040ff0000004182c */
[----:B------:R-:W-:Y:S01]  /*24f0*/  HMMA.16816.F32.BF16 R40, R52, R50, R40 ;  /* 0x000000323428723c */ /* 0x000fe20000041828 */
[----:B------:R-:W3:Y:S04]  /*2500*/  LDSM.16.M88.4 R52, [R192+0x1800] ;  /* 0x00180000c034783b */ /* 0x000ee80000000200 */
[----:B------:R-:W-:Y:S03]  /*2510*/  LDSM.16.M88.4 R48, [R206+0x10100] ;  /* 0x01010000ce30783b */ /* 0x000fe60000000200 */
[C---:B-1----:R-:W-:Y:S08]  /*2520*/  HMMA.16816.F32.BF16 R20, R36.reuse, R32, R20 ;  /* 0x000000202414723c */ /* 0x042ff00000041814 */
[C---:B--2---:R-:W-:Y:S08]  /*2530*/  HMMA.16816.F32.BF16 R76, R36.reuse, R24, R76 ;  /* 0x00000018244c723c */ /* 0x044ff0000004184c */
[C---:B------:R-:W-:Y:S01]  /*2540*/  HMMA.16816.F32.BF16 R72, R36.reuse, R26, R72 ;  /* 0x0000001a2448723c */ /* 0x040fe20000041848 */
[----:B------:R-:W-:Y:S07]  /*2550*/  LDSM.16.M88.4 R24, [R205+0x9100] ;  /* 0x00910000cd18783b */ /* 0x000fee0000000200 */
[C---:B------:R-:W-:Y:S01]  /*2560*/  HMMA.16816.F32.BF16 R16, R36.reuse, R34, R16 ;  /* 0x000000222410723c */ /* 0x040fe20000041810 */
[----:B------:R-:W1:Y:S07]  /*2570*/  LDSM.16.M88.4 R32, [R205+0x8100] ;  /* 0x00810000cd20783b */ /* 0x000e6e0000000200 */
[C---:B------:R-:W-:Y:S08]  /*2580*/  HMMA.16816.F32.BF16 R12, R36.reuse, R28, R12 ;  /* 0x0000001c240c723c */ /* 0x040ff0000004180c */
[C---:B------:R-:W-:Y:S01]  /*2590*/  HMMA.16816.F32.BF16 R8, R36.reuse, R30, R8 ;  /* 0x0000001e2408723c */ /* 0x040fe20000041808 */
[----:B------:R-:W2:Y:S07]  /*25a0*/  LDSM.16.M88.4 R28, [R205+0x8900] ;  /* 0x00890000cd1c783b */ /* 0x000eae0000000200 */
[C---:B---3--:R-:W-:Y:S08]  /*25b0*/  HMMA.16816.F32.BF16 R44, R36.reuse, R80, R44 ;  /* 0x00000050242c723c */ /* 0x048ff0000004182c */
[----:B------:R-:W-:Y:S01]  /*25c0*/  HMMA.16816.F32.BF16 R40, R36, R82, R40 ;  /* 0x000000522428723c */ /* 0x000fe20000041828 */
[----:B------:R-:W3:Y:S04]  /*25d0*/  LDSM.16.M88.4 R80, [R205+0x9900] ;  /* 0x00990000cd50783b */ /* 0x000ee80000000200 */
[----:B------:R-:W-:Y:S03]  /*25e0*/  LDSM.16.M88.4 R36, [R204+0x2800] ;  /* 0x00280000cc24783b */ /* 0x000fe60000000200 */
[C---:B----4-:R-:W-:Y:S08]  /*25f0*/  HMMA.16816.F32.BF16 R20, R68.reuse, R64, R20 ;  /* 0x000000404414723c */ /* 0x050ff00000041814 */
[C---:B------:R-:W-:Y:S08]  /*2600*/  HMMA.16816.F32.BF16 R76, R68.reuse, R56, R76 ;  /* 0x00000038444c723c */ /* 0x040ff0000004184c */
[C---:B------:R-:W-:Y:S01]  /*2610*/  HMMA.16816.F32.BF16 R72, R68.reuse, R58, R72 ;  /* 0x0000003a4448723c */ /* 0x040fe20000041848 */
[----:B------:R-:W-:Y:S07]  /*2620*/  LDSM.16.M88.4 R56, [R204+0x3000] ;  /* 0x00300000cc38783b */ /* 0x000fee0000000200 */
[C---:B------:R-:W-:Y:S01]  /*2630*/  HMMA.16816.F32.BF16 R16, R68.reuse, R66, R16 ;  /* 0x000000424410723c */ /* 0x040fe20000041810 */
[----:B------:R-:W-:Y:S07]  /*2640*/  LDSM.16.M88.4 R64, [R202+0x10100] ;  /* 0x01010000ca40783b */ /* 0x000fee0000000200 */
[C---:B-----5:R-:W-:Y:S08]  /*2650*/  HMMA.16816.F32.BF16 R12, R68.reuse, R60, R12 ;  /* 0x0000003c440c723c */ /* 0x060ff0000004180c */
[C---:B------:R-:W-:Y:S01]  /*2660*/  HMMA.16816.F32.BF16 R8, R68.reuse, R62, R8 ;  /* 0x0000003e4408723c */ /* 0x040fe20000041808 */
[----:B------:R-:W4:Y:S07]  /*2670*/  LDSM.16.M88.4 R60, [R204+0x2000] ;  /* 0x00200000cc3c783b */ /* 0x000f2e0000000200 */
[C---:B------:R-:W-:Y:S08]  /*2680*/  HMMA.16816.F32.BF16 R44, R68.reuse, R52, R44 ;  /* 0x00000034442c723c */ /* 0x040ff0000004182c */
[----:B------:R-:W-:Y:S01]  /*2690*/  HMMA.16816.F32.BF16 R40, R68, R54, R40 ;  /* 0x000000364428723c */ /* 0x000fe20000041828 */
[----:B------:R-:W5:Y:S04]  /*26a0*/  LDSM.16.M88.4 R68, [R204+0x3800] ;  /* 0x00380000cc44783b */ /* 0x000f680000000200 */
[----:B------:R-:W-:Y:S03]  /*26b0*/  LDSM.16.M88.4 R52, [R201+0x10100] ;  /* 0x01010000c934783b */ /* 0x000fe60000000200 */
[C---:B-1----:R-:W-:Y:S08]  /*26c0*/  HMMA.16816.F32.BF16 R20, R48.reuse, R32, R20 ;  /* 0x000000203014723c */ /* 0x042ff00000041814 */
[C---:B------:R-:W-:Y:S08]  /*26d0*/  HMMA.16816.F32.BF16 R76, R48.reuse, R24, R76 ;  /* 0x00000018304c723c */ /* 0x040ff0000004184c */
[C---:B------:R-:W-:Y:S01]  /*26e0*/  HMMA.16816.F32.BF16 R72, R48.reuse, R26, R72 ;  /* 0x0000001a3048723c */ /* 0x040fe20000041848 */
[----:B------:R-:W-:Y:S07]  /*26f0*/  LDSM.16.M88.4 R24, [R200+0x9100] ;  /* 0x00910000c818783b */ /* 0x000fee0000000200 */
[C---:B------:R-:W-:Y:S01]  /*2700*/  HMMA.16816.F32.BF16 R16, R48.reuse, R34, R16 ;  /* 0x000000223010723c */ /* 0x040fe20000041810 */
[----:B------:R-:W1:Y:S07]  /*2710*/  LDSM.16.M88.4 R32, [R200+0x8100] ;  /* 0x00810000c820783b */ /* 0x000e6e0000000200 */
[C---:B--2---:R-:W-:Y:S08]  /*2720*/  HMMA.16816.F32.BF16 R12, R48.reuse, R28, R12 ;  /* 0x0000001c300c723c */ /* 0x044ff0000004180c */
        /* <DEDUP_REMOVED lines=11> */
[----:B------:R-:W4:Y:S07]  /*27e0*/  LDSM.16.M88.4 R60, [R199+0x10100] ;  /* 0x01010000c73c783b */ /* 0x000f2e0000000200 */
[C---:B------:R-:W-:Y:S08]  /*27f0*/  HMMA.16816.F32.BF16 R12, R64.reuse, R36, R12 ;  /* 0x00000024400c723c */ /* 0x040ff0000004180c */
[C---:B------:R-:W-:Y:S01]  /*2800*/  HMMA.16816.F32.BF16 R8, R64.reuse, R38, R8 ;  /* 0x000000264008723c */ /* 0x040fe20000041808 */
[----:B------:R-:W2:Y:S07]  /*2810*/  LDSM.16.M88.4 R36, [R192+0x2800] ;  /* 0x00280000c024783b */ /* 0x000eae0000000200 */
[C---:B-----5:R-:W-:Y:S08]  /*2820*/  HMMA.16816.F32.BF16 R44, R64.reuse, R68, R44 ;  /* 0x00000044402c723c */ /* 0x060ff0000004182c */
        /* <DEDUP_REMOVED lines=27> */
[----:B------:R-:W-:Y:S07]  /*29e0*/  LDSM.16.M88.4 R60, [R200+0xa900] ;  /* 0x00a90000c83c783b */ /* 0x000fee0000000200 */
[C---:B-1----:R-:W-:Y:S08]  /*29f0*/  HMMA.16816.F32.BF16 R20, R64.reuse, R32, R20 ;  /* 0x000000204014723c */ /* 0x042ff00000041814 */
[C---:B------:R-:W-:Y:S08]  /*2a00*/  HMMA.16816.F32.BF16 R76, R64.reuse, R24, R76 ;  /* 0x00000018404c723c */ /* 0x040ff0000004184c */
[C---:B------:R-:W-:Y:S01]  /*2a10*/  HMMA.16816.F32.BF16 R72, R64.reuse, R26, R72 ;  /* 0x0000001a4048723c */ /* 0x040fe20000041848 */
[----:B------:R-:W1:Y:S07]  /*2a20*/  LDSM.16.M88.4 R24, [R204+0x5800] ;  /* 0x00580000cc18783b */ /* 0x000e6e0000000200 */
[C---:B------:R-:W-:Y:S01]  /*2a30*/  HMMA.16816.F32.BF16 R16, R64.reuse, R34, R16 ;  /* 0x000000224010723c */ /* 0x040fe20000041810 */
[----:B------:R-:W-:Y:S07]  /*2a40*/  LDSM.16.M88.4 R32, [R201+0x14100] ;  /* 0x01410000c920783b */ /* 0x000fee0000000200 */
[C---:B--2---:R-:W-:Y:S08]  /*2a50*/  HMMA.16816.F32.BF16 R12, R64.reuse, R28, R12 ;  /* 0x0000001c400c723c */ /* 0x044ff0000004180c */
[C---:B------:R-:W-:Y:S01]  /*2a60*/  HMMA.16816.F32.BF16 R8, R64.reuse, R30, R8 ;  /* 0x0000001e4008723c */ /* 0x040fe20000041808 */
[----:B------:R-:W2:Y:S07]  /*2a70*/  LDSM.16.M88.4 R28, [R200+0xa100] ;  /* 0x00a10000c81c783b */ /* 0x000eae0000000200 */
[C---:B---3--:R-:W-:Y:S08]  /*2a80*/  HMMA.16816.F32.BF16 R44, R64.reuse, R80, R44 ;  /* 0x00000050402c723c */ /* 0x048ff0000004182c */
[----:B------:R-:W-:Y:S01]  /*2a90*/  HMMA.16816.F32.BF16 R40, R64, R82, R40 ;  /* 0x000000524028723c */ /* 0x000fe20000041828 */
[----:B------:R-:W-:Y:S07]  /*2aa0*/  LDSM.16.M88.4 R64, [R200+0xb900] ;  /* 0x00b90000c840783b */ /* 0x000fee0000000200 */
[C---:B----4-:R-:W-:Y:S08]  /*2ab0*/  HMMA.16816.F32.BF16 R20, R52.reuse, R48, R20 ;  /* 0x000000303414723c */ /* 0x050ff00000041814 */
[C---:B------:R-:W-:Y:S01]  /*2ac0*/  HMMA.16816.F32.BF16 R16, R52.reuse, R50, R16 ;  /* 0x000000323410723c */ /* 0x040fe20000041810 */
[----:B------:R-:W-:Y:S07]  /*2ad0*/  LDSM.16.M88.4 R48, [R192+0x4000] ;  /* 0x00400000c030783b */ /* 0x000fee0000000200 */
[C---:B------:R-:W-:Y:S08]  /*2ae0*/  HMMA.16816.F32.BF16 R76, R52.reuse, R56, R76 ;  /* 0x00000038344c723c */ /* 0x040ff0000004184c */
[C---:B------:R-:W-:Y:S01]  /*2af0*/  HMMA.16816.F32.BF16 R72, R52.reuse, R58, R72 ;  /* 0x0000003a3448723c */ /* 0x040fe20000041848 */
[----:B------:R-:W3:Y:S07]  /*2b00*/  LDSM.16.M88.4 R56, [R200+0xb100] ;  /* 0x00b10000c838783b */ /* 0x000eee0000000200 */
[C---:B------:R-:W-:Y:S08]  /*2b10*/  HMMA.16816.F32.BF16 R12, R52.reuse, R36, R12 ;  /* 0x00000024340c723c */ /* 0x040ff0000004180c */
[C---:B------:R-:W-:Y:S01]  /*2b20*/  HMMA.16816.F32.BF16 R8, R52.reuse, R38, R8 ;  /* 0x000000263408723c */ /* 0x040fe20000041808 */
[----:B------:R-:W4:Y:S07]  /*2b30*/  LDSM.16.M88.4 R36, [R199+0x14100] ;  /* 0x01410000c724783b */ /* 0x000f2e0000000200 */
[C---:B-1----:R-:W-:Y:S08]  /*2b40*/  HMMA.16816.F32.BF16 R44, R52.reuse, R24, R44 ;  /* 0x00000018342c723c */ /* 0x042ff0000004182c */
[----:B------:R-:W-:Y:S01]  /*2b50*/  HMMA.16816.F32.BF16 R40, R52, R26, R40 ;  /* 0x0000001a3428723c */ /* 0x000fe20000041828 */
[----:B------:R-:W1:Y:S07]  /*2b60*/  LDSM.16.M88.4 R24, [R192+0x4800] ;  /* 0x00480000c018783b */ /* 0x000e6e0000000200 */
[C---:B--2---:R-:W-:Y:S08]  /*2b70*/  HMMA.16816.F32.BF16 R20, R32.reuse, R28, R20 ;  /* 0x0000001c2014723c */ /* 0x044ff00000041814 */
[C---:B------:R-:W-:Y:S01]  /*2b80*/  HMMA.16816.F32.BF16 R16, R32.reuse, R30, R16 ;  /* 0x0000001e2010723c */ /* 0x040fe20000041810 */
[----:B------:R-:W2:Y:S07]  /*2b90*/  LDSM.16.M88.4 R28, [R192+0x5000] ;  /* 0x00500000c01c783b */ /* 0x000eae0000000200 */
[C---:B------:R-:W-:Y:S08]  /*2ba0*/  HMMA.16816.F32.BF16 R12, R32.reuse, R60, R12 ;  /* 0x0000003c200c723c */ /* 0x040ff0000004180c */
[C---:B------:R-:W-:Y:S08]  /*2bb0*/  HMMA.16816.F32.BF16 R8, R32.reuse, R62, R8 ;  /* 0x0000003e2008723c */ /* 0x040ff00000041808 */
[----:B---3--:R-:W-:Y:S08]  /*2bc0*/  HMMA.16816.F32.BF16 R76, R32, R56, R76 ;  /* 0x00000038204c723c */ /* 0x008ff0000004184c */
[----:B----4-:R-:W-:Y:S08]  /*2bd0*/  HMMA.16816.F32.BF16 R20, R36, R48, R20 ;  /* 0x000000302414723c */ /* 0x010ff00000041814 */
[----:B------:R-:W-:Y:S08]  /*2be0*/  HMMA.16816.F32.BF16 R72, R32, R58, R72 ;  /* 0x0000003a2048723c */ /* 0x000ff00000041848 */
[C---:B-1----:R-:W-:Y:S08]  /*2bf0*/  HMMA.16816.F32.BF16 R12, R36.reuse, R24, R12 ;  /* 0x00000018240c723c */ /* 0x042ff0000004180c */
[----:B------:R-:W-:Y:S01]  /*2c00*/  HMMA.16816.F32.BF16 R8, R36, R26, R8 ;  /* 0x0000001a2408723c */ /* 0x000fe20000041808 */
[----:B------:R-:W1:Y:S01]  /*2c10*/  LDSM.16.M88.4 R24, [R192+0x5800] ;  /* 0x00580000c018783b */ /* 0x000e620000000200 */
[----:B------:R-:W-:Y:S01]  /*2c20*/  FMUL.FTZ R0, R20, c[0x0][0x320] ;  /* 0x0000c80014007a20 */ /* 0x000fe20000410000 */
[----:B------:R-:W-:-:S04]  /*2c30*/  DEPBAR.LE SB0, 0x0 ;  /* 0x000080000000791a */ /* 0x000fc80000000000 */
[----:B------:R-:W-:Y:S01]  /*2c40*/  FMUL.FTZ R20, R22, c[0x0][0x320] ;  /* 0x0000c80016147a20 */ /* 0x000fe20000410000 */
[----:B--2---:R-:W-:Y:S01]  /*2c50*/  HMMA.16816.F32.BF16 R76, R36, R28, R76 ;  /* 0x0000001c244c723c */ /* 0x004fe2000004184c */
[----:B------:R-:W-:Y:S01]  /*2c60*/  IMAD.IADD R22, R84, 0x1, -R85 ;  /* 0x0000000154167824 */ /* 0x000fe200078e0a55 */
[----:B------:R-:W2:Y:S01]  /*2c70*/  MUFU.TANH R0, R0 ;  /* 0x0000000000007308 */ /* 0x000ea20000002400 */
[----:B------:R-:W-:-:S04]  /*2c80*/  FMUL.FTZ R21, R21, c[0x0][0x320] ;  /* 0x0000c80015157a20 */ /* 0x000fc80000410000 */
[----:B------:R-:W-:Y:S01]  /*2c90*/  SHF.R.S32.HI R28, RZ, 0x1f, R7 ;  /* 0x0000001fff1c7819 */ /* 0x000fe20000011407 */
[C---:B------:R-:W-:Y:S01]  /*2ca0*/  HMMA.16816.F32.BF16 R44, R32.reuse, R64, R44 ;  /* 0x00000040202c723c */ /* 0x040fe2000004182c */
[----:B------:R-:W-:Y:S01]  /*2cb0*/  LEA.HI R29, R87, R84, RZ, 0x2 ;  /* 0x00000054571d7211 */ /* 0x000fe200078f10ff */
[----:B------:R-:W-:Y:S01]  /*2cc0*/  FMUL.FTZ R12, R12, c[0x0][0x320] ;  /* 0x0000c8000c0c7a20 */ /* 0x000fe20000410000 */
[----:B------:R-:W-:Y:S01]  /*2cd0*/  LEA.HI R28, R28, R7, RZ, 0x3 ;  /* 0x000000071c1c7211 */ /* 0x000fe200078f18ff */
[----:B------:R-:W-:Y:S01]  /*2ce0*/  FMUL.FTZ R13, R13, c[0x0][0x320] ;  /* 0x0000c8000d0d7a20 */ /* 0x000fe20000410000 */
[----:B------:R-:W-:Y:S01]  /*2cf0*/  LOP3.LUT R29, R29, 0xfffffffc, RZ, 0xc0, !PT ;  /* 0xfffffffc1d1d7812 */ /* 0x000fe200078ec0ff */
[----:B------:R-:W3:Y:S01]  /*2d00*/  MUFU.TANH R21, R21 ;  /* 0x0000001500157308 */ /* 0x000ee20000002400 */
[----:B------:R-:W-:Y:S01]  /*2d10*/  LOP3.LUT R28, R28, 0xffffff8, RZ, 0xc0, !PT ;  /* 0x0ffffff81c1c7812 */ /* 0x000fe200078ec0ff */
[----:B------:R-:W-:Y:S01]  /*2d20*/  HMMA.16816.F32.BF16 R40, R32, R66, R40 ;  /* 0x000000422028723c */ /* 0x000fe20000041828 */
[----:B------:R-:W-:-:S02]  /*2d30*/  FMUL.FTZ R9, R9, c[0x0][0x320] ;  /* 0x0000c80009097a20 */ /* 0x000fc40000410000 */
[----:B------:R-:W-:Y:S01]  /*2d40*/  IMAD.IADD R84, R84, 0x1, -R29 ;  /* 0x0000000154547824 */ /* 0x000fe200078e0a1d */
[----:B------:R-:W-:Y:S02]  /*2d50*/  SHF.R.S32.HI R29, RZ, 0x1f, R22 ;  /* 0x0000001fff1d7819 */ /* 0x000fe40000011416 */
[----:B------:R-:W4:Y:S01]  /*2d60*/  MUFU.TANH R20, R20 ;  /* 0x0000001400147308 */ /* 0x000f220000002400 */
[----:B------:R-:W-:Y:S01]  /*2d70*/  @P5 IMAD.WIDE.U32 R32, R5, UR5, R216 ;  /* 0x0000000505205c25 */ /* 0x000fe2000f8e00d8 */
[----:B------:R-:W-:Y:S01]  /*2d80*/  @UP0 UIMAD UR5, UR20, UR5, URZ ;  /* 0x00000005140502a4 */ /* 0x000fe2000f8e023f */
[C---:B------:R-:W-:Y:S02]  /*2d90*/  HMMA.16816.F32.BF16 R72, R36.reuse, R30, R72 ;  /* 0x0000001e2448723c */ /* 0x040fe40000041848 */
[----:B------:R-:W-:Y:S01]  /*2da0*/  IMAD.IADD R5, R7, 0x1, -R28 ;  /* 0x0000000107057824 */ /* 0x000fe200078e0a1c */
[----:B------:R-:W-:Y:S01]  /*2db0*/  @UP0 UIMAD UR4, UR4, UR21, UR5 ;  /* 0x00000015040402a4 */ /* 0x000fe2000f8e0205 */
[----:B------:R-:W-:Y:S01]  /*2dc0*/  FMUL.FTZ R7, R8, c[0x0][0x320] ;  /* 0x0000c80008077a20 */ /* 0x000fe20000410000 */
[----:B------:R-:W-:Y:S01]  /*2dd0*/  LEA.HI R8, R29, R22, RZ, 0x2 ;  /* 0x000000161d087211 */ /* 0x000fe200078f10ff */
[----:B------:R-:W-:Y:S01]  /*2de0*/  FMUL.FTZ R76, R76, c[0x0][0x320] ;  /* 0x0000c8004c4c7a20 */ /* 0x000fe20000410000 */
[----:B------:R-:W-:Y:S01]  /*2df0*/  LEA.HI R31, R84, R84, RZ, 0x1 ;  /* 0x00000054541f7211 */ /* 0x000fe200078f08ff */
[----:B------:R-:W-:Y:S01]  /*2e00*/  HMMA.16816.F32.BF16 R16, R36, R50, R16 ;  /* 0x000000322410723c */ /* 0x000fe20000041810 */
[----:B------:R-:W-:Y:S01]  /*2e10*/  @P5 LEA R28, P0, R32, c[0x0][0x1c8], 0x1 ;  /* 0x00007200201c5a11 */ /* 0x000fe200078008ff */
[----:B------:R-:W-:Y:S01]  /*2e20*/  FMUL.FTZ R77, R77, c[0x0][0x320] ;  /* 0x0000c8004d4d7a20 */ /* 0x000fe20000410000 */
[----:B------:R-:W-:Y:S01]  /*2e30*/  LOP3.LUT R31, R31, 0x1ffffffe, RZ, 0xc0, !PT ;  /* 0x1ffffffe1f1f7812 */ /* 0x000fe200078ec0ff */
[----:B------:R-:W2:Y:S01]  /*2e40*/  MUFU.TANH R12, R12 ;  /* 0x0000000c000c7308 */ /* 0x000ea20000002400 */
[----:B------:R-:W-:-:S02]  /*2e50*/  LEA.HI.SX32 R30, R8, UR7, 0x1e ;  /* 0x00000007081e7c11 */ /* 0x000fc4000f8ff2ff */
[----:B------:R-:W-:Y:S01]  /*2e60*/  @P5 IADD3 R29, R33, UR4, RZ ;  /* 0x00000004211d5c10 */ /* 0x000fe2000fffe0ff */
[----:B------:R-:W-:Y:S01]  /*2e70*/  IMAD.IADD R31, R84, 0x1, -R31 ;  /* 0x00000001541f7824 */ /* 0x000fe200078e0a1f */
[C---:B-1----:R-:W-:Y:S01]  /*2e80*/  HMMA.16816.F32.BF16 R44, R36.reuse, R24, R44 ;  /* 0x00000018242c723c */ /* 0x042fe2000004182c */
[----:B------:R-:W-:Y:S01]  /*2e90*/  IMAD R30, R5, 0x10, R30 ;  /* 0x00000010051e7824 */ /* 0x000fe200078e021e */
[----:B------:R-:W-:Y:S01]  /*2ea0*/  @P5 LEA.HI.X R29, R32, c[0x0][0x1cc], R29, 0x1, P0 ;  /* 0x00007300201d5a11 */ /* 0x000fe200000f0c1d */
[----:B------:R1:W1:Y:S01]  /*2eb0*/  MUFU.TANH R5, R9 ;  /* 0x0000000900057308 */ /* 0x0002620000002400 */
[----:B------:R-:W-:Y:S01]  /*2ec0*/  PLOP3.LUT P0, PT, PT, PT, UP2, 0x80, 0x0 ;  /* 0x000000000000781c */ /* 0x000fe20003f0f028 */
[----:B------:R-:W-:Y:S01]  /*2ed0*/  IMAD R212, R31, 0x8, R30 ;  /* 0x000000081fd47824 */ /* 0x000fe200078e021e */
[----:B------:R-:W-:Y:S01]  /*2ee0*/  LOP3.LUT R213, R8, 0x7ffffffc, RZ, 0xc0, !PT ;  /* 0x7ffffffc08d57812 */ /* 0x000fe200078ec0ff */
[----:B------:R-:W-:Y:S01]  /*2ef0*/  BAR.SYNC.DEFER_BLOCKING 0x0 ;  /* 0x0000000000007b1d */ /* 0x000fe20000010000 */
[----:B------:R-:W-:Y:S01]  /*2f00*/  HMMA.16816.F32.BF16 R40, R36, R26, R40 ;  /* 0x0000001a2428723c */ /* 0x000fe20000041828 */
[----:B------:R-:W-:-:S02]  /*2f10*/  IMAD.MOV.U32 R8, RZ, RZ, R212 ;  /* 0x000000ffff087224 */ /* 0x000fc400078e00d4 */
[----:B------:R-:W-:Y:S02]  /*2f20*/  IMAD.IADD R213, R22, 0x1, -R213 ;  /* 0x0000000116d57824 */ /* 0x000fe400078e0ad5 */
[----:B------:R-:W-:Y:S01]  /*2f30*/  ULDC UR4, c[0x0][0x1d0] ;  /* 0x0000740000047ab9 */ /* 0x000fe20000000800 */
[----:B------:R-:W-:Y:S01]  /*2f40*/  IMAD.U32 R31, RZ, RZ, UR12 ;  /* 0x0000000cff1f7e24 */ /* 0x000fe2000f8e00ff */
[----:B------:R-:W-:Y:S01]  /*2f50*/  UIADD3 UR4, -UR14, UR4, UR19 ;  /* 0x000000040e047290 */ /* 0x000fe2000fffe113 */
[----:B------:R-:W-:Y:S01]  /*2f60*/  IMAD.SHL.U32 R213, R213, 0x2, RZ ;  /* 0x00000002d5d57824 */ /* 0x000fe200078e00ff */
[----:B------:R-:W2:Y:S01]  /*2f70*/  MUFU.TANH R13, R13 ;  /* 0x0000000d000d7308 */ /* 0x000ea20000002400 */
[----:B------:R-:W-:Y:S01]  /*2f80*/  FMUL.FTZ R17, R17, c[0x0][0x320] ;  /* 0x0000c80011117a20 */ /* 0x000fe20000410000 */
[----:B------:R-:W-:Y:S01]  /*2f90*/  @P5 LEA R24, P6, R31, R28, 0x1 ;  /* 0x0000001c1f185211 */ /* 0x000fe200078c08ff */
[----:B-1----:R-:W-:Y:S01]  /*2fa0*/  @P4 IMAD.HI.U32 R9, R212, c[0x0][0x2c8], RZ ;  /* 0x0000b200d4094a27 */ /* 0x002fe200078e00ff */
[----:B------:R-:W-:-:S02]  /*2fb0*/  ULDC UR14, c[0x0][0x324] ;  /* 0x0000c900000e7ab9 */ /* 0x000fc40000000800 */
[----:B------:R-:W-:Y:S01]  /*2fc0*/  ULOP3.LUT UR14, URZ, UR14, URZ, 0x33, !UPT ;  /* 0x0000000e3f0e7292 */ /* 0x000fe2000f8e333f */
[----:B------:R-:W-:Y:S01]  /*2fd0*/  IMAD.U32 R26, RZ, RZ, UR4 ;  /* 0x00000004ff1a7e24 */ /* 0x000fe2000f8e00ff */
[----:B------:R-:W-:Y:S01]  /*2fe0*/  @P0 SHF.R.U32.HI R8, RZ, c[0x0][0x2cc], R9 ;  /* 0x0000b300ff080a19 */ /* 0x000fe20000011609 */
[----:B------:R-:W-:Y:S01]  /*2ff0*/  FMUL.FTZ R16, R16, c[0x0][0x320] ;  /* 0x0000c80010107a20 */ /* 0x000fe20000410000 */
[----:B------:R-:W-:Y:S01]  /*3000*/  PLOP3.LUT P0, PT, PT, PT, UP1, 0x40, 0x0 ;  /* 0x000000000000781c */ /* 0x000fe20003f0e818 */
[----:B------:R-:W-:Y:S01]  /*3010*/  IMAD.U32 R30, RZ, RZ, UR12 ;  /* 0x0000000cff1e7e24 */ /* 0x000fe2000f8e00ff */
[----:B------:R-:W-:Y:S01]  /*3020*/  IADD3 R26, R26, -c[0x0][0x168], -R213 ;  /* 0x80005a001a1a7a10 */ /* 0x000fe20007ffe8d5 */
[----:B------:R-:W1:Y:S01]  /*3030*/  SHFL.IDX PT, R9, R8, RZ, 0x1c1f ;  /* 0x001c1fff08097589 */ /* 0x000e6200000e0000 */
[----:B------:R-:W-:Y:S01]  /*3040*/  IMAD.U32 R25, RZ, RZ, UR11 ;  /* 0x0000000bff197e24 */ /* 0x000fe2000f8e00ff */
[----:B------:R-:W1:Y:S01]  /*3050*/  MUFU.TANH R17, R17 ;  /* 0x0000001100117308 */ /* 0x000e620000002400 */
[----:B------:R-:W-:Y:S01]  /*3060*/  FMUL.FTZ R72, R72, c[0x0][0x320] ;  /* 0x0000c80048487a20 */ /* 0x000fe20000410000 */
[----:B------:R-:W-:Y:S01]  /*3070*/  @!PT LDS RZ, [RZ] ;  /* 0x00000000fffff984 */ /* 0x000fe20000000800 */
[----:B------:R-:W-:Y:S01]  /*3080*/  @!PT LDS RZ, [RZ] ;  /* 0x00000000fffff984 */ /* 0x000fe20000000800 */
[----:B------:R5:W-:Y:S01]  /*3090*/  @P5 LDGSTS.E.BYPASS.LTC128B.128 [R207+0x6100], [R28.64], !P3 ;  /* 0x061000001ccf5fae */ /* 0x000be2000d901d50 */
[----:B------:R-:W-:Y:S01]  /*30a0*/  FMUL.FTZ R73, R73, c[0x0][0x320] ;  /* 0x0000c80049497a20 */ /* 0x000fe20000410000 */
[----:B------:R-:W-:Y:S01]  /*30b0*/  @P5 LEA.HI.X R25, R30, R29, R25, 0x1, P6 ;  /* 0x0000001d1e195211 */ /* 0x000fe200030f0c19 */
[----:B------:R-:W-:Y:S01]  /*30c0*/  FMUL.FTZ R44, R44, c[0x0][0x320] ;  /* 0x0000c8002c2c7a20 */ /* 0x000fe20000410000 */
[----:B------:R-:W-:Y:S01]  /*30d0*/  IADD3 R27, R26, c[0x0][0x328], RZ ;  /* 0x0000ca001a1b7a10 */ /* 0x000fe20007ffe0ff */
[----:B------:R-:W-:Y:S01]  /*30e0*/  FMUL.FTZ R45, R45, c[0x0][0x320] ;  /* 0x0000c8002d2d7a20 */ /* 0x000fe20000410000 */
[----:B------:R-:W2:Y:S01]  /*30f0*/  MUFU.TANH R16, R16 ;  /* 0x0000001000107308 */ /* 0x000ea20000002400 */
[----:B------:R-:W-:Y:S01]  /*3100*/  FMUL.FTZ R40, R40, c[0x0][0x320] ;  /* 0x0000c80028287a20 */ /* 0x000fe20000410000 */
[----:B------:R5:W-:Y:S01]  /*3110*/  @P5 LDGSTS.E.BYPASS.LTC128B.128 [R207+0x8100], [R28.64+0x80], !P2 ;  /* 0x081000801ccf5fae */ /* 0x000be2000d101d50 */
[----:B------:R-:W-:Y:S01]  /*3120*/  FMUL.FTZ R41, R41, c[0x0][0x320] ;  /* 0x0000c80029297a20 */ /* 0x000fe20000410000 */
[----:B------:R-:W-:-:S02]  /*3130*/  IADD3 R26, R26, UR14, RZ ;  /* 0x0000000e1a1a7c10 */ /* 0x000fc4000fffe0ff */
[----:B------:R5:W-:Y:S02]  /*3140*/  @P5 LDGSTS.E.BYPASS.LTC128B.128 [R207+0xa100], [R28.64+0x100], !P1 ;  /* 0x0a1001001ccf5fae */ /* 0x000be4000c901d50 */
[----:B------:R-:W2:Y:S02]  /*3150*/  MUFU.TANH R7, R7 ;  /* 0x0000000700077308 */ /* 0x000ea40000002400 */
[----:B------:R2:W-:Y:S04]  /*3160*/  @P5 LDGSTS.E.BYPASS.LTC128B.128 [R207+0x7100], [R24.64], !P3 ;  /* 0x0710000018cf5fae */ /* 0x0005e8000d901d50 */
[----:B------:R2:W-:Y:S01]  /*3170*/  @P5 LDGSTS.E.BYPASS.LTC128B.128 [R207+0x9100], [R24.64+0x80], !P2 ;  /* 0x0910008018cf5fae */ /* 0x0005e2000d101d50 */
[--C-:B-1----:R-:W-:Y:S01]  /*3180*/  IMAD.IADD R22, R27, 0x1, R9.reuse ;  /* 0x000000011b167824 */ /* 0x102fe200078e0209 */
[----:B------:R1:W1:Y:S02]  /*3190*/  MUFU.TANH R155, R76 ;  /* 0x0000004c009b7308 */ /* 0x0002640000002400 */
[----:B------:R2:W-:Y:S04]  /*31a0*/  @P5 LDGSTS.E.BYPASS.LTC128B.128 [R207+0xb100], [R24.64+0x100], !P1 ;  /* 0x0b10010018cf5fae */ /* 0x0005e8000c901d50 */
[----:B------:R-:W0:Y:S02]  /*31b0*/  LDGDEPBAR ;  /* 0x00000000000079af */ /* 0x000e240000000000 */
[----:B------:R1:W1:Y:S08]  /*31c0*/  MUFU.TANH R163, R77 ;  /* 0x0000004d00a37308 */ /* 0x0002700000002400 */
[----:B------:R1:W1:Y:S01]  /*31d0*/  MUFU.TANH R161, R72 ;  /* 0x0000004800a17308 */ /* 0x0002620000002400 */
[----:B-----5:R-:W-:-:S07]  /*31e0*/  IMAD.IADD R28, R26, 0x1, R9 ;  /* 0x000000011a1c7824 */ /* 0x020fce00078e0209 */
[----:B------:R1:W1:Y:S01]  /*31f0*/  MUFU.TANH R157, R73 ;  /* 0x00000049009d7308 */ /* 0x0002620000002400 */
[----:B--2---:R-:W-:-:S07]  /*3200*/  IADD3 R25, -R213, c[0x0][0x1d0], -R6 ;  /* 0x00007400d5197a10 */ /* 0x004fce0007ffe906 */
[----:B------:R2:W1:Y:S01]  /*3210*/  MUFU.TANH R167, R44 ;  /* 0x0000002c00a77308 */ /* 0x0004620000002400 */
[----:B------:R-:W-:-:S07]  /*3220*/  IMNMX R29, R22, R25, PT ;  /* 0x00000019161d7217 */ /* 0x000fce0003800200 */
[----:B------:R2:W1:Y:S08]  /*3230*/  MUFU.TANH R165, R45 ;  /* 0x0000002d00a57308 */ /* 0x0004700000002400 */
[----:B------:R2:W1:Y:S08]  /*3240*/  MUFU.TANH R143, R40 ;  /* 0x00000028008f7308 */ /* 0x0004700000002400 */
[----:B------:R2:W1:Y:S01]  /*3250*/  MUFU.TANH R141, R41 ;  /* 0x00000029008d7308 */ /* 0x0004620000002400 */
[----:B------:R-:W-:Y:S05]  /*3260*/  @P0 BRA `(.L_x_351) ;  /* 0x0000018000000947 */ /* 0x000fea0003800000 */
[----:B---34-:R-:W-:Y:S01]  /*3270*/  IADD3 R9, R9, c[0x0][0x1d0], RZ ;  /* 0x0000740009097a10 */ /* 0x018fe20007ffe0ff */
[----:B------:R-:W-:Y:S03]  /*3280*/  BSSY B0, `(.L_x_352) ;  /* 0x0000011000007945 */ /* 0x000fe60003800000 */
[----:B------:R-:W-:-:S04]  /*3290*/  IADD3 R31, R9, -c[0x0][0x168], RZ ;  /* 0x80005a00091f7a10 */ /* 0x000fc80007ffe0ff */
[----:B------:R-:W-:-:S13]  /*32a0*/  ISETP.GT.AND P0, PT, R31, -0x1, PT ;  /* 0xffffffff1f00780c */ /* 0x000fda0003f04270 */
[----:B------:R-:W-:Y:S05]  /*32b0*/  @P0 BRA `(.L_x_353) ;  /* 0x0000008000000947 */ /* 0x000fea0003800000 */
[----:B------:R-:W-:Y:S01]  /*32c0*/  ULDC UR4, c[0x0][0x32c] ;  /* 0x0000cb0000047ab9 */ /* 0x000fe20000000800 */
[----:B------:R-:W-:Y:S01]  /*32d0*/  LOP3.LUT R22, RZ, R31, RZ, 0x33, !PT ;  /* 0x0000001fff167212 */ /* 0x000fe200078e33ff */
[----:B------:R-:W-:-:S06]  /*32e0*/  UISETP.NE.AND UP0, UPT, UR19, UR4, UPT ;  /* 0x000000041300728c */ /* 0x000fcc000bf05270 */
[----:B------:R-:W-:-:S13]  /*32f0*/  PLOP3.LUT P0, PT, PT, PT, UP0, 0x80, 0x0 ;  /* 0x000000000000781c */ /* 0x000fda0003f0f008 */
[----:B------:R-:W-:-:S05]  /*3300*/  @P0 IMAD.HI.U32 R9, R22, c[0x0][0x330], RZ ;  /* 0x0000cc0016090a27 */ /* 0x000fca00078e00ff */
[----:B------:R-:W-:-:S04]  /*3310*/  @P0 SHF.R.U32.HI R22, RZ, c[0x0][0x334], R9 ;  /* 0x0000cd00ff160a19 */ /* 0x000fc80000011609 */
[----:B------:R-:W-:Y:S01]  /*3320*/  LOP3.LUT R31, RZ, R22, RZ, 0x33, !PT ;  /* 0x00000016ff1f7212 */ /* 0x000fe200078e33ff */
[----:B------:R-:W-:Y:S05]  /*3330*/  BRA `(.L_x_354) ;  /* 0x0000005000007947 */ /* 0x000fea0003800000 */
.L_x_353:
[----:B------:R-:W-:Y:S02]  /*3340*/  ULDC UR4, c[0x0][0x32c] ;  /* 0x0000cb0000047ab9 */ /* 0x000fe40000000800 */
[----:B------:R-:W-:-:S06]  /*3350*/  UISETP.NE.AND UP0, UPT, UR19, UR4, UPT ;  /* 0x000000041300728c */ /* 0x000fcc000bf05270 */
[----:B------:R-:W-:-:S13]  /*3360*/  PLOP3.LUT P0, PT, PT, PT, UP0, 0x80, 0x0 ;  /* 0x000000000000781c */ /* 0x000fda0003f0f008 */
[----:B------:R-:W-:-:S05]  /*3370*/  @P0 IMAD.HI.U32 R9, R31, c[0x0][0x330], RZ ;  /* 0x0000cc001f090a27 */ /* 0x000fca00078e00ff */
[----:B------:R-:W-:Y:S02]  /*3380*/  @P0 SHF.R.U32.HI R31, RZ, c[0x0][0x334], R9 ;  /* 0x0000cd00ff1f0a19 */ /* 0x000fe40000011609 */
.L_x_354:
[----:B------:R-:W-:Y:S05]  /*3390*/  BSYNC B0 ;  /* 0x0000000000007941 */ /* 0x000fea0003800000 */
.L_x_352:
[----:B------:R-:W-:-:S04]  /*33a0*/  IMAD R22, R31, c[0x0][0x32c], -R6 ;  /* 0x0000cb001f167a24 */ /* 0x000fc800078e0a06 */
[----:B------:R-:W-:-:S05]  /*33b0*/  IMAD.IADD R9, R22, 0x1, -R213 ;  /* 0x0000000116097824 */ /* 0x000fca00078e0ad5 */
[----:B------:R-:W-:Y:S02]  /*33c0*/  IADD3 R22, R9, c[0x0][0x32c], RZ ;  /* 0x0000cb0009167a10 */ /* 0x000fe40007ffe0ff */
[----:B------:R-:W-:Y:S02]  /*33d0*/  IMNMX R28, R28, R9, !PT ;  /* 0x000000091c1c7217 */ /* 0x000fe40007800200 */
[----:B------:R-:W-:Y:S02]  /*33e0*/  IMNMX R29, R29, R22, PT ;  /* 0x000000161d1d7217 */ /* 0x000fe40003800200 */
.L_x_351:
[----:B---34-:R-:W-:Y:S01]  /*33f0*/  ISETP.LT.AND P0, PT, RZ, UR13, PT ;  /* 0x0000000dff007c0c */ /* 0x018fe2000bf01270 */
[----:B------:R-:W-:Y:S01]  /*3400*/  FMUL.FTZ R18, R18, c[0x0][0x320] ;  /* 0x0000c80012127a20 */ /* 0x000fe20000410000 */
[----:B------:R-:W3:Y:S01]  /*3410*/  SHFL.IDX PT, R8, R8, 0x1, 0x1c1f ;  /* 0x003c1f0008087f89 */ /* 0x000ee200000e0000 */
[----:B------:R-:W-:Y:S01]  /*3420*/  FMUL.FTZ R11, R11, c[0x0][0x320] ;  /* 0x0000c8000b0b7a20 */ /* 0x000fe20000410000 */
[C---:B------:R-:W-:Y:S01]  /*3430*/  ISETP.GT.AND P4, PT, R28.reuse, 0x1, P0 ;  /* 0x000000011c00780c */ /* 0x040fe20000784270 */
[----:B------:R4:W2:Y:S01]  /*3440*/  MUFU.TANH R24, R18 ;  /* 0x0000001200187308 */ /* 0x0008a20000002400 */
[C---:B------:R-:W-:Y:S01]  /*3450*/  ISETP.GT.AND P5, PT, R28.reuse, RZ, P0 ;  /* 0x000000ff1c00720c */ /* 0x040fe200007a4270 */
[----:B------:R-:W-:Y:S01]  /*3460*/  FMUL.FTZ R22, R19, c[0x0][0x320] ;  /* 0x0000c80013167a20 */ /* 0x000fe20000410000 */
[----:B------:R-:W-:Y:S01]  /*3470*/  ISETP.LT.OR P4, PT, R29, 0x2, P4 ;  /* 0x000000021d00780c */ /* 0x000fe20002781670 */
[----:B------:R-:W-:Y:S01]  /*3480*/  FMUL.FTZ R15, R15, c[0x0][0x320] ;  /* 0x0000c8000f0f7a20 */ /* 0x000fe20000410000 */
[----:B------:R-:W-:Y:S01]  /*3490*/  ISETP.LT.OR P5, PT, R29, 0x1, P5 ;  /* 0x000000011d00780c */ /* 0x000fe20002fa1670 */
[----:B------:R-:W-:Y:S01]  /*34a0*/  FMUL.FTZ R30, R23, c[0x0][0x320] ;  /* 0x0000c800171e7a20 */ /* 0x000fe20000410000 */
[----:B------:R-:W-:Y:S01]  /*34b0*/  FSEL R21, R21, -INF , !P4 ;  /* 0xff80000015157808 */ /* 0x000fe20006000000 */
[----:B------:R5:W1:Y:S01]  /*34c0*/  MUFU.TANH R19, R11 ;  /* 0x0000000b00137308 */ /* 0x000a620000002400 */
[----:B------:R-:W-:Y:S01]  /*34d0*/  ISETP.GT.AND P4, PT, R28, 0x10, P0 ;  /* 0x000000101c00780c */ /* 0x000fe20000784270 */
[----:B------:R-:W-:Y:S01]  /*34e0*/  FMUL.FTZ R10, R10, c[0x0][0x320] ;  /* 0x0000c8000a0a7a20 */ /* 0x000fe20000410000 */
[----:B------:R-:W-:Y:S01]  /*34f0*/  ISETP.GT.AND P6, PT, R28, 0x8, P0 ;  /* 0x000000081c00780c */ /* 0x000fe200007c4270 */
[----:B------:R-:W-:Y:S01]  /*3500*/  FMUL.FTZ R14, R14, c[0x0][0x320] ;  /* 0x0000c8000e0e7a20 */ /* 0x000fe20000410000 */
[C---:B------:R-:W-:Y:S01]  /*3510*/  ISETP.LT.OR P4, PT, R29.reuse, 0x11, P4 ;  /* 0x000000111d00780c */ /* 0x040fe20002781670 */
[----:B------:R-:W-:Y:S01]  /*3520*/  FMUL.FTZ R74, R74, c[0x0][0x320] ;  /* 0x0000c8004a4a7a20 */ /* 0x000fe20000410000 */
[----:B------:R-:W-:Y:S01]  /*3530*/  ISETP.LT.OR P6, PT, R29, 0x9, P6 ;  /* 0x000000091d00780c */ /* 0x000fe200037c1670 */
[----:B------:R1:W1:Y:S01]  /*3540*/  MUFU.TANH R23, R15 ;  /* 0x0000000f00177308 */ /* 0x0002620000002400 */
[----:B----4-:R-:W-:Y:S01]  /*3550*/  FSEL R18, R0, -INF , !P5 ;  /* 0xff80000000127808 */ /* 0x010fe20006800000 */
[----:B------:R-:W-:Y:S01]  /*3560*/  FMUL.FTZ R75, R75, c[0x0][0x320] ;  /* 0x0000c8004b4b7a20 */ /* 0x000fe20000410000 */
[----:B------:R-:W-:Y:S01]  /*3570*/  ISETP.GT.AND P5, PT, R28, 0x9, P0 ;  /* 0x000000091c00780c */ /* 0x000fe200007a4270 */
[----:B------:R-:W-:-:S02]  /*3580*/  FMUL.FTZ R46, R46, c[0x0][0x320] ;  /* 0x0000c8002e2e7a20 */ /* 0x000fc40000410000 */
[----:B------:R-:W-:Y:S01]  /*3590*/  FMUL.FTZ R47, R47, c[0x0][0x320] ;  /* 0x0000c8002f2f7a20 */ /* 0x000fe20000410000 */
[----:B------:R-:W-:Y:S01]  /*35a0*/  ISETP.LT.OR P5, PT, R29, 0xa, P5 ;  /* 0x0000000a1d00780c */ /* 0x000fe20002fa1670 */
[----:B------:R-:W-:Y:S01]  /*35b0*/  FMUL.FTZ R42, R42, c[0x0][0x320] ;  /* 0x0000c8002a2a7a20 */ /* 0x000fe20000410000 */
[----:B-----5:R-:W-:Y:S01]  /*35c0*/  FSEL R11, R12, -INF , !P4 ;  /* 0xff8000000c0b7808 */ /* 0x020fe20006000000 */
[----:B------:R-:W-:Y:S01]  /*35d0*/  FMUL.FTZ R43, R43, c[0x0][0x320] ;  /* 0x0000c8002b2b7a20 */ /* 0x000fe20000410000 */
[----:B------:R-:W-:Y:S01]  /*35e0*/  ISETP.GT.AND P4, PT, R28, 0x19, P0 ;  /* 0x000000191c00780c */ /* 0x000fe20000784270 */
[----:B------:R-:W-:Y:S01]  /*35f0*/  FMUL.FTZ R78, R78, c[0x0][0x320] ;  /* 0x0000c8004e4e7a20 */ /* 0x000fe20000410000 */
[----:B------:R-:W-:Y:S01]  /*3600*/  FSEL R17, R17, -INF , !P5 ;  /* 0xff80000011117808 */ /* 0x000fe20006800000 */
[----:B------:R-:W-:Y:S01]  /*3610*/  FMUL.FTZ R79, R79, c[0x0][0x320] ;  /* 0x0000c8004f4f7a20 */ /* 0x000fe20000410000 */
[----:B------:R-:W-:Y:S01]  /*3620*/  ISETP.LT.OR P4, PT, R29, 0x1a, P4 ;  /* 0x0000001a1d00780c */ /* 0x000fe20002781670 */
[----:B------:R-:W4:Y:S01]  /*3630*/  MUFU.TANH R22, R22 ;  /* 0x0000001600167308 */ /* 0x000f220000002400 */
[----:B-1----:R-:W-:Y:S01]  /*3640*/  FSEL R15, R16, -INF , !P6 ;  /* 0xff800000100f7808 */ /* 0x002fe20007000000 */
[----:B---3--:R-:W-:Y:S01]  /*3650*/  IMAD.IADD R0, R27, 0x1, R8 ;  /* 0x000000011b007824 */ /* 0x008fe200078e0208 */
[----:B------:R-:W-:-:S02]  /*3660*/  ISETP.GT.AND P6, PT, R28, 0x11, P0 ;  /* 0x000000111c00780c */ /* 0x000fc400007c4270 */
[C---:B------:R-:W-:Y:S02]  /*3670*/  ISETP.GT.AND P5, PT, R28.reuse, 0x18, P0 ;  /* 0x000000181c00780c */ /* 0x040fe400007a4270 */
[----:B------:R-:W-:Y:S01]  /*3680*/  FSEL R5, R5, -INF , !P4 ;  /* 0xff80000005057808 */ /* 0x000fe20006000000 */
[----:B------:R1:W3:Y:S01]  /*3690*/  MUFU.TANH R170, R74 ;  /* 0x0000004a00aa7308 */ /* 0x0002e20000002400 */
[----:B------:R-:W-:Y:S02]  /*36a0*/  ISETP.GT.AND P4, PT, R28, 0x28, P0 ;  /* 0x000000281c00780c */ /* 0x000fe40000784270 */
[C---:B------:R-:W-:Y:S02]  /*36b0*/  ISETP.LT.OR P6, PT, R29.reuse, 0x12, P6 ;  /* 0x000000121d00780c */ /* 0x040fe400037c1670 */
[C---:B------:R-:W-:Y:S02]  /*36c0*/  ISETP.LT.OR P5, PT, R29.reuse, 0x19, P5 ;  /* 0x000000191d00780c */ /* 0x040fe40002fa1670 */
[----:B------:R-:W-:Y:S01]  /*36d0*/  ISETP.LT.OR P4, PT, R29, 0x29, P4 ;  /* 0x000000291d00780c */ /* 0x000fe20002781670 */
[----:B------:R1:W1:Y:S01]  /*36e0*/  MUFU.TANH R164, R75 ;  /* 0x0000004b00a47308 */ /* 0x0002620000002400 */
[----:B------:R-:W-:-:S02]  /*36f0*/  FSEL R9, R13, -INF , !P6 ;  /* 0xff8000000d097808 */ /* 0x000fc40007000000 */
[----:B------:R-:W-:Y:S02]  /*3700*/  FSEL R7, R7, -INF , !P5 ;  /* 0xff80000007077808 */ /* 0x000fe40006800000 */
[C---:B------:R-:W-:Y:S02]  /*3710*/  ISETP.GT.AND P6, PT, R28.reuse, 0x20, P0 ;  /* 0x000000201c00780c */ /* 0x040fe400007c4270 */
[C---:B------:R-:W-:Y:S01]  /*3720*/  ISETP.GT.AND P5, PT, R28.reuse, 0x21, P0 ;  /* 0x000000211c00780c */ /* 0x040fe200007a4270 */
[----:B------:R-:W1:Y:S01]  /*3730*/  MUFU.TANH R10, R10 ;  /* 0x0000000a000a7308 */ /* 0x000e620000002400 */
[----:B------:R-:W-:Y:S02]  /*3740*/  FSEL R161, R161, -INF , !P4 ;  /* 0xff800000a1a17808 */ /* 0x000fe40006000000 */
[----:B------:R-:W-:Y:S02]  /*3750*/  ISETP.GT.AND P4, PT, R28, 0x31, P0 ;  /* 0x000000311c00780c */ /* 0x000fe40000784270 */
[----:B------:R-:W-:-:S02]  /*3760*/  ISETP.LT.OR P6, PT, R29, 0x21, P6 ;  /* 0x000000211d00780c */ /* 0x000fc400037c1670 */
[C---:B------:R-:W-:Y:S01]  /*3770*/  ISETP.LT.OR P5, PT, R29.reuse, 0x22, P5 ;  /* 0x000000221d00780c */ /* 0x040fe20002fa1670 */
[----:B------:R1:W1:Y:S01]  /*3780*/  MUFU.TANH R166, R46 ;  /* 0x0000002e00a67308 */ /* 0x0002620000002400 */
[----:B------:R-:W-:Y:S02]  /*3790*/  ISETP.LT.OR P4, PT, R29, 0x32, P4 ;  /* 0x000000321d00780c */ /* 0x000fe40002781670 */
[----:B------:R-:W-:Y:S02]  /*37a0*/  FSEL R155, R155, -INF , !P6 ;  /* 0xff8000009b9b7808 */ /* 0x000fe40007000000 */
[----:B------:R-:W-:Y:S02]  /*37b0*/  FSEL R163, R163, -INF , !P5 ;  /* 0xff800000a3a37808 */ /* 0x000fe40006800000 */
[C---:B------:R-:W-:Y:S01]  /*37c0*/  ISETP.GT.AND P6, PT, R28.reuse, 0x29, P0 ;  /* 0x000000291c00780c */ /* 0x040fe200007c4270 */
[----:B------:R1:W1:Y:S01]  /*37d0*/  MUFU.TANH R142, R47 ;  /* 0x0000002f008e7308 */ /* 0x0002620000002400 */
[----:B------:R-:W-:-:S02]  /*37e0*/  ISETP.GT.AND P5, PT, R28, 0x30, P0 ;  /* 0x000000301c00780c */ /* 0x000fc400007a4270 */
[----:B------:R-:W-:Y:S02]  /*37f0*/  FSEL R165, R165, -INF , !P4 ;  /* 0xff800000a5a57808 */ /* 0x000fe40006000000 */
[----:B------:R-:W-:Y:S02]  /*3800*/  PLOP3.LUT P4, PT, PT, PT, UP1, 0x40, 0x0 ;  /* 0x000000000000781c */ /* 0x000fe40003f8e818 */
[C---:B------:R-:W-:Y:S01]  /*3810*/  ISETP.LT.OR P6, PT, R29.reuse, 0x2a, P6 ;  /* 0x0000002a1d00780c */ /* 0x040fe200037c1670 */
[----:B------:R-:W1:Y:S01]  /*3820*/  MUFU.TANH R14, R14 ;  /* 0x0000000e000e7308 */ /* 0x000e620000002400 */
[----:B------:R-:W-:Y:S02]  /*3830*/  ISETP.LT.OR P5, PT, R29, 0x31, P5 ;  /* 0x000000311d00780c */ /* 0x000fe40002fa1670 */
[----:B------:R-:W-:Y:S02]  /*3840*/  FSEL R157, R157, -INF , !P6 ;  /* 0xff8000009d9d7808 */ /* 0x000fe40007000000 */
[----:B------:R-:W-:-:S02]  /*3850*/  FSEL R167, R167, -INF , !P5 ;  /* 0xff800000a7a77808 */ /* 0x000fc40006800000 */
[C---:B------:R-:W-:Y:S01]  /*3860*/  ISETP.GT.AND P6, PT, R28.reuse, 0x38, P0 ;  /* 0x000000381c00780c */ /* 0x040fe200007c4270 */
[----:B------:R1:W1:Y:S01]  /*3870*/  MUFU.TANH R140, R42 ;  /* 0x0000002a008c7308 */ /* 0x0002620000002400 */
[----:B------:R-:W-:Y:S02]  /*3880*/  ISETP.GT.AND P5, PT, R28, 0x39, P0 ;  /* 0x000000391c00780c */ /* 0x000fe400007a4270 */
[C---:B------:R-:W-:Y:S02]  /*3890*/  ISETP.LT.OR P6, PT, R29.reuse, 0x39, P6 ;  /* 0x000000391d00780c */ /* 0x040fe400037c1670 */
[----:B------:R-:W-:Y:S02]  /*38a0*/  ISETP.LT.OR P5, PT, R29, 0x3a, P5 ;  /* 0x0000003a1d00780c */ /* 0x000fe40002fa1670 */
[----:B------:R-:W-:Y:S01]  /*38b0*/  IMNMX R25, R0, R25, PT ;  /* 0x0000001900197217 */ /* 0x000fe20003800200 */
[----:B------:R1:W1:Y:S01]  /*38c0*/  MUFU.TANH R160, R43 ;  /* 0x0000002b00a07308 */ /* 0x0002620000002400 */
[----:B------:R-:W-:Y:S01]  /*38d0*/  IMAD.IADD R0, R26, 0x1, R8 ;  /* 0x000000011a007824 */ /* 0x000fe200078e0208 */
[----:B------:R-:W-:-:S02]  /*38e0*/  FSEL R143, R143, -INF , !P6 ;  /* 0xff8000008f8f7808 */ /* 0x000fc40007000000 */
[----:B------:R-:W-:-:S04]  /*38f0*/  FSEL R141, R141, -INF , !P5 ;  /* 0xff8000008d8d7808 */ /* 0x000fc80006800000 */
[----:B------:R1:W1:Y:S08]  /*3900*/  MUFU.TANH R172, R78 ;  /* 0x0000004e00ac7308 */ /* 0x0002700000002400 */
[----:B------:R-:W1:Y:S08]  /*3910*/  MUFU.TANH R30, R30 ;  /* 0x0000001e001e7308 */ /* 0x000e700000002400 */
[----:B------:R1:W1:Y:S01]  /*3920*/  MUFU.TANH R162, R79 ;  /* 0x0000004f00a27308 */ /* 0x0002620000002400 */
[----:B------:R-:W-:Y:S05]  /*3930*/  @P4 BRA `(.L_x_355) ;  /* 0x0000018000004947 */ /* 0x000fea0003800000 */
[----:B--234-:R-:W-:Y:S01]  /*3940*/  IADD3 R8, R8, c[0x0][0x1d0], RZ ;  /* 0x0000740008087a10 */ /* 0x01cfe20007ffe0ff */
        /* <DEDUP_REMOVED lines=12> */
.L_x_357:
[----:B------:R-:W-:Y:S02]  /*3a10*/  ULDC UR4, c[0x0][0x32c] ;  /* 0x0000cb0000047ab9 */ /* 0x000fe40000000800 */
[----:B------:R-:W-:-:S06]  /*3a20*/  UISETP.NE.AND UP0, UPT, UR19, UR4, UPT ;  /* 0x000000041300728c */ /* 0x000fcc000bf05270 */
[----:B------:R-:W-:-:S13]  /*3a30*/  PLOP3.LUT P4, PT, PT, PT, UP0, 0x80, 0x0 ;  /* 0x000000000000781c */ /* 0x000fda0003f8f008 */
[----:B------:R-:W-:-:S05]  /*3a40*/  @P4 IMAD.HI.U32 R8, R13, c[0x0][0x330], RZ ;  /* 0x0000cc000d084a27 */ /* 0x000fca00078e00ff */
[----:B------:R-:W-:Y:S02]  /*3a50*/  @P4 SHF.R.U32.HI R13, RZ, c[0x0][0x334], R8 ;  /* 0x0000cd00ff0d4a19 */ /* 0x000fe40000011608 */
.L_x_358:
[----:B------:R-:W-:Y:S05]  /*3a60*/  BSYNC B0 ;  /* 0x0000000000007941 */ /* 0x000fea0003800000 */
.L_x_356:
[----:B------:R-:W-:-:S04]  /*3a70*/  IMAD R6, R13, c[0x0][0x32c], -R6 ;  /* 0x0000cb000d067a24 */ /* 0x000fc800078e0a06 */
[----:B------:R-:W-:-:S05]  /*3a80*/  IMAD.IADD R13, R6, 0x1, -R213 ;  /* 0x00000001060d7824 */ /* 0x000fca00078e0ad5 */
[----:B------:R-:W-:Y:S02]  /*3a90*/  IADD3 R6, R13, c[0x0][0x32c], RZ ;  /* 0x0000cb000d067a10 */ /* 0x000fe40007ffe0ff */
[----:B------:R-:W-:Y:S02]  /*3aa0*/  IMNMX R0, R0, R13, !PT ;  /* 0x0000000d00007217 */ /* 0x000fe40007800200 */
[----:B------:R-:W-:Y:S02]  /*3ab0*/  IMNMX R25, R25, R6, PT ;  /* 0x0000000619197217 */ /* 0x000fe40003800200 */
.L_x_355:
[----:B--234-:R-:W-:Y:S01]  /*3ac0*/  FMNMX.FTZ R8, R18, R21, !PT ;  /* 0x0000001512087209 */ /* 0x01cfe20007810000 */
[----:B------:R-:W-:Y:S01]  /*3ad0*/  IMAD.SHL.U32 R203, R4, 0x2, RZ ;  /* 0x0000000204cb7824 */ /* 0x000fe200078e00ff */
[----:B------:R-:W-:Y:S01]  /*3ae0*/  ISETP.GT.AND P5, PT, R0, 0x9, P0 ;  /* 0x000000090000780c */ /* 0x000fe200007a4270 */
[----:B------:R-:W-:Y:S01]  /*3af0*/  @UP2 USHF.L.U32 UR18, UR18, 0x7, URZ ;  /* 0x0000000712122899 */ /* 0x000fe2000800063f */
[----:B------:R-:W-:Y:S01]  /*3b00*/  FMNMX.FTZ R8, R15, R8, !PT ;  /* 0x000000080f087209 */ /* 0x000fe20007810000 */
[--C-:B------:R-:W-:Y:S01]  /*3b10*/  IMAD R197, R3, 0x2, R203.reuse ;  /* 0x0000000203c57824 */ /* 0x100fe200078e02cb */
[----:B------:R-:W-:Y:S01]  /*3b20*/  ISETP.LT.OR P5, PT, R25, 0xa, P5 ;  /* 0x0000000a1900780c */ /* 0x000fe20002fa1670 */
[----:B-1----:R-:W-:Y:S01]  /*3b30*/  LDSM.16.MT88.4 R40, [R203+0x2100] ;  /* 0x00210000cb28783b */ /* 0x002fe20000004200 */
[----:B------:R-:W-:Y:S01]  /*3b40*/  FMNMX.FTZ R8, R17, R8, !PT ;  /* 0x0000000811087209 */ /* 0x000fe20007810000 */
[----:B------:R-:W-:Y:S01]  /*3b50*/  IMAD R198, R2, 0x2, R203 ;  /* 0x0000000202c67824 */ /* 0x000fe200078e02cb */
[----:B------:R-:W-:Y:S01]  /*3b60*/  FSEL R6, R22, -INF , !P5 ;  /* 0xff80000016067808 */ /* 0x000fe20006800000 */
[----:B------:R-:W-:Y:S01]  /*3b70*/  LDSM.16.MT88.4 R56, [R197+0x2100] ;  /* 0x00210000c538783b */ /* 0x000fe20000004200 */
[----:B------:R-:W-:Y:S01]  /*3b80*/  FMNMX.FTZ R8, R11, R8, !PT ;  /* 0x000000080b087209 */ /* 0x000fe20007810000 */
[----:B------:R-:W-:Y:S01]  /*3b90*/  IMAD R196, R3, 0x2, R198 ;  /* 0x0000000203c47824 */ /* 0x000fe200078e02c6 */
[C---:B------:R-:W-:Y:S01]  /*3ba0*/  ISETP.GT.AND P6, PT, R0.reuse, 0x1, P0 ;  /* 0x000000010000780c */ /* 0x040fe200007c4270 */
[----:B------:R-:W-:Y:S01]  /*3bb0*/  LDSM.16.MT88.4 R124, [R203+0x100] ;  /* 0x00010000cb7c783b */ /* 0x000fe20000004200 */
[C---:B------:R-:W-:Y:S01]  /*3bc0*/  ISETP.GT.AND P5, PT, R0.reuse, RZ, P0 ;  /* 0x000000ff0000720c */ /* 0x040fe200007a4270 */
[----:B------:R-:W-:Y:S01]  /*3bd0*/  ULDC.64 UR4, c[0x0][0x2c8] ;  /* 0x0000b20000047ab9 */ /* 0x000fe20000000a00 */
[----:B------:R-:W-:Y:S01]  /*3be0*/  FMNMX.FTZ R8, R9, R8, !PT ;  /* 0x0000000809087209 */ /* 0x000fe20007810000 */
[----:B------:R-:W-:Y:S01]  /*3bf0*/  LDSM.16.MT88.4 R116, [R198+0x100] ;  /* 0x00010000c674783b */ /* 0x000fe20000004200 */
[----:B------:R-:W-:Y:S01]  /*3c00*/  ISETP.GT.AND P4, PT, R0, 0x8, P0 ;  /* 0x000000080000780c */ /* 0x000fe20000784270 */
[----:B------:R-:W-:Y:S01]  /*3c10*/  UIMAD.WIDE.U32 UR20, UR18, UR4, URZ ;  /* 0x00000004121472a5 */ /* 0x000fe2000f8e003f */
[C---:B------:R-:W-:Y:S01]  /*3c20*/  ISETP.LT.OR P6, PT, R25.reuse, 0x2, P6 ;  /* 0x000000021900780c */ /* 0x040fe200037c1670 */
[----:B------:R-:W-:Y:S01]  /*3c30*/  LDSM.16.MT88.4 R108, [R197+0x100] ;  /* 0x00010000c56c783b */ /* 0x000fe20000004200 */
[----:B------:R-:W-:Y:S01]  /*3c40*/  ISETP.LT.OR P5, PT, R25, 0x1, P5 ;  /* 0x000000011900780c */ /* 0x000fe20002fa1670 */
[----:B------:R-:W-:Y:S01]  /*3c50*/  @UP2 USHF.R.U32.HI UR7, URZ, UR5, UR21 ;  /* 0x000000053f072299 */ /* 0x000fe20008011615 */
[----:B------:R-:W-:Y:S01]  /*3c60*/  FMNMX.FTZ R8, R7, R8, !PT ;  /* 0x0000000807087209 */ /* 0x000fe20007810000 */
[----:B------:R-:W-:Y:S01]  /*3c70*/  LDSM.16.MT88.4 R100, [R196+0x100] ;  /* 0x00010000c464783b */ /* 0x000fe20000004200 */
[----:B------:R-:W-:Y:S01]  /*3c80*/  ISETP.LT.OR P4, PT, R25, 0x9, P4 ;  /* 0x000000091900780c */ /* 0x000fe20002781670 */
[----:B------:R-:W-:Y:S01]  /*3c90*/  UIADD3 UR4, UR6, UR7, URZ ;  /* 0x0000000706047290 */ /* 0x000fe2000fffe03f */
[----:B------:R-:W-:Y:S01]  /*3ca0*/  FSEL R26, R30, -INF , !P6 ;  /* 0xff8000001e1a7808 */ /* 0x000fe20007000000 */
[----:B------:R-:W-:Y:S01]  /*3cb0*/  LDSM.16.MT88.4 R48, [R198+0x2100] ;  /* 0x00210000c630783b */ /* 0x000fe20000004200 */
[----:B------:R-:W-:Y:S01]  /*3cc0*/  FSEL R20, R20, -INF , !P5 ;  /* 0xff80000014147808 */ /* 0x000fe20006800000 */
[----:B------:R-:W-:Y:S01]  /*3cd0*/  ULDC UR6, c[0x0][0x328] ;  /* 0x0000ca0000067ab9 */ /* 0x000fe20000000800 */
[----:B------:R-:W-:Y:S01]  /*3ce0*/  ISETP.GT.AND P6, PT, R0, 0x10, P0 ;  /* 0x000000100000780c */ /* 0x000fe200007c4270 */
[----:B------:R-:W-:Y:S01]  /*3cf0*/  LDSM.16.MT88.4 R64, [R196+0x2100] ;  /* 0x00210000c440783b */ /* 0x000fe20000004200 */
[----:B------:R-:W-:Y:S01]  /*3d00*/  FMNMX.FTZ R22, R5, R8, !PT ;  /* 0x0000000805167209 */ /* 0x000fe20007810000 */
[----:B------:R-:W-:Y:S01]  /*3d10*/  UIADD3 UR13, UR13, -0x2, URZ ;  /* 0xfffffffe0d0d7890 */ /* 0x000fe2000fffe03f */
[----:B------:R-:W-:Y:S01]  /*3d20*/  FSEL R16, R24, -INF , !P4 ;  /* 0xff80000018107808 */ /* 0x000fe20006000000 */
[----:B------:R-:W-:Y:S01]  /*3d30*/  LDSM.16.MT88.4 R72, [R203+0x4100] ;  /* 0x00410000cb48783b */ /* 0x000fe20000004200 */
[----:B------:R-:W-:Y:S01]  /*3d40*/  FMNMX.FTZ R13, R20, R26, !PT ;  /* 0x0000001a140d7209 */ /* 0x000fe20007810000 */
[----:B------:R-:W-:Y:S01]  /*3d50*/  UIADD3 UR6, UR4, UR6, URZ ;  /* 0x0000000604067290 */ /* 0x000fe2000fffe03f */
[----:B------:R-:W-:Y:S01]  /*3d60*/  ISETP.LT.OR P6, PT, R25, 0x11, P6 ;  /* 0x000000111900780c */ /* 0x000fe200037c1670 */
[----:B------:R-:W-:Y:S01]  /*3d70*/  LDSM.16.MT88.4 R80, [R198+0x4100] ;  /* 0x00410000c650783b */ /* 0x000fe20000004200 */
[----:B------:R-:W-:-:S02]  /*3d80*/  FMNMX.FTZ R22, R155, R22, !PT ;  /* 0x000000169b167209 */ /* 0x000fc40007810000 */
[----:B------:R-:W-:Y:S01]  /*3d90*/  ISETP.GT.AND P4, PT, R0, 0x11, P0 ;  /* 0x000000110000780c */ /* 0x000fe20000784270 */
[----:B------:R-:W-:Y:S01]  /*3da0*/  LDSM.16.MT88.4 R88, [R197+0x4100] ;  /* 0x00410000c558783b */ /* 0x000fe20000004200 */
[----:B------:R-:W-:Y:S02]  /*3db0*/  FMNMX.FTZ R13, R16, R13, !PT ;  /* 0x0000000d100d7209 */ /* 0x000fe40007810000 */
[----:B------:R-:W-:Y:S01]  /*3dc0*/  FSEL R14, R14, -INF , !P6 ;  /* 0xff8000000e0e7808 */ /* 0x000fe20007000000 */
[----:B------:R-:W-:Y:S01]  /*3dd0*/  LDSM.16.MT88.4 R136, [R198+0x900] ;  /* 0x00090000c688783b */ /* 0x000fe20000004200 */
[----:B------:R-:W-:Y:S02]  /*3de0*/  FMNMX.FTZ R22, R163, R22, !PT ;  /* 0x00000016a3167209 */ /* 0x000fe40007810000 */
[----:B------:R-:W-:Y:S01]  /*3df0*/  ISETP.LT.OR P4, PT, R25, 0x12, P4 ;  /* 0x000000121900780c */ /* 0x000fe20002781670 */
[----:B------:R-:W-:Y:S01]  /*3e00*/  LDSM.16.MT88.4 R32, [R197+0x900] ;  /* 0x00090000c520783b */ /* 0x000fe20000004200 */
[----:B------:R-:W-:-:S02]  /*3e10*/  ISETP.GT.AND P6, PT, R0, 0x18, P0 ;  /* 0x000000180000780c */ /* 0x000fc400007c4270 */
[----:B------:R-:W-:Y:S01]  /*3e20*/  FMNMX.FTZ R13, R6, R13, !PT ;  /* 0x0000000d060d7209 */ /* 0x000fe20007810000 */
[----:B------:R-:W-:Y:S01]  /*3e30*/  LDSM.16.MT88.4 R28, [R196+0x900] ;  /* 0x00090000c41c783b */ /* 0x000fe20000004200 */
[----:B------:R-:W-:Y:S02]  /*3e40*/  FMNMX.FTZ R22, R161, R22, !PT ;  /* 0x00000016a1167209 */ /* 0x000fe40007810000 */
[----:B------:R-:W-:Y:S02]  /*3e50*/  FSEL R12, R23, -INF , !P4 ;  /* 0xff800000170c7808 */ /* 0x000fe40006000000 */
[----:B------:R-:W-:Y:S02]  /*3e60*/  ISETP.GT.AND P5, PT, R0, 0x19, P0 ;  /* 0x000000190000780c */ /* 0x000fe400007a4270 */
[----:B------:R-:W-:Y:S02]  /*3e70*/  ISETP.LT.OR P6, PT, R25, 0x19, P6 ;  /* 0x000000191900780c */ /* 0x000fe400037c1670 */
[----:B------:R-:W-:-:S02]  /*3e80*/  FMNMX.FTZ R13, R14, R13, !PT ;  /* 0x0000000d0e0d7209 */ /* 0x000fc40007810000 */
[----:B------:R-:W-:Y:S02]  /*3e90*/  FMNMX.FTZ R22, R157, R22, !PT ;  /* 0x000000169d167209 */ /* 0x000fe40007810000 */
[----:B------:R-:W-:Y:S02]  /*3ea0*/  ISETP.GT.AND P4, PT, R0, 0x20, P0 ;  /* 0x000000200000780c */ /* 0x000fe40000784270 */
[----:B------:R-:W-:Y:S02]  /*3eb0*/  ISETP.LT.OR P5, PT, R25, 0x1a, P5 ;  /* 0x0000001a1900780c */ /* 0x000fe40002fa1670 */
[----:B------:R-:W-:Y:S02]  /*3ec0*/  FSEL R10, R10, -INF , !P6 ;  /* 0xff8000000a0a7808 */ /* 0x000fe40007000000 */
[----:B------:R-:W-:Y:S02]  /*3ed0*/  FMNMX.FTZ R13, R12, R13, !PT ;  /* 0x0000000d0c0d7209 */ /* 0x000fe40007810000 */
[----:B------:R-:W-:-:S02]  /*3ee0*/  FMNMX.FTZ R22, R167, R22, !PT ;  /* 0x00000016a7167209 */ /* 0x000fc40007810000 */
[----:B------:R-:W-:Y:S02]  /*3ef0*/  ISETP.GT.AND P6, PT, R0, 0x21, P0 ;  /* 0x000000210000780c */ /* 0x000fe400007c4270 */
[----:B------:R-:W-:Y:S02]  /*3f00*/  FSEL R8, R19, -INF , !P5 ;  /* 0xff80000013087808 */ /* 0x000fe40006800000 */
[----:B------:R-:W-:Y:S02]  /*3f10*/  ISETP.LT.OR P4, PT, R25, 0x21, P4 ;  /* 0x000000211900780c */ /* 0x000fe40002781670 */
[----:B------:R-:W-:Y:S02]  /*3f20*/  FMNMX.FTZ R13, R10, R13, !PT ;  /* 0x0000000d0a0d7209 */ /* 0x000fe40007810000 */
[----:B------:R-:W-:Y:S02]  /*3f30*/  FMNMX.FTZ R22, R165, R22, !PT ;  /* 0x00000016a5167209 */ /* 0x000fe40007810000 */
[----:B------:R-:W-:-:S02]  /*3f40*/  ISETP.GT.AND P5, PT, R0, 0x28, P0 ;  /* 0x000000280000780c */ /* 0x000fc400007a4270 */
[----:B------:R-:W-:Y:S02]  /*3f50*/  ISETP.LT.OR P6, PT, R25, 0x22, P6 ;  /* 0x000000221900780c */ /* 0x000fe400037c1670 */
[----:B------:R-:W-:Y:S02]  /*3f60*/  FSEL R172, R172, -INF , !P4 ;  /* 0xff800000acac7808 */ /* 0x000fe40006000000 */
[----:B------:R-:W-:Y:S02]  /*3f70*/  FMNMX.FTZ R13, R8, R13, !PT ;  /* 0x0000000d080d7209 */ /* 0x000fe40007810000 */
[----:B------:R-:W-:Y:S02]  /*3f80*/  FMNMX.FTZ R22, R143, R22, !PT ;  /* 0x000000168f167209 */ /* 0x000fe40007810000 */
[----:B------:R-:W-:Y:S02]  /*3f90*/  ISETP.GT.AND P4, PT, R0, 0x29, P0 ;  /* 0x000000290000780c */ /* 0x000fe40000784270 */
[----:B------:R-:W-:-:S02]  /*3fa0*/  FSEL R162, R162, -INF , !P6 ;  /* 0xff800000a2a27808 */ /* 0x000fc40007000000 */
[----:B------:R-:W-:Y:S02]  /*3fb0*/  ISETP.LT.OR P5, PT, R25, 0x29, P5 ;  /* 0x000000291900780c */ /* 0x000fe40002fa1670 */
[----:B------:R-:W-:Y:S02]  /*3fc0*/  FMNMX.FTZ R19, R172, R13, !PT ;  /* 0x0000000dac137209 */ /* 0x000fe40007810000 */
[----:B------:R-:W-:Y:S02]  /*3fd0*/  FMNMX.FTZ R13, R141, R22, !PT ;  /* 0x000000168d0d7209 */ /* 0x000fe40007810000 */
[----:B------:R-:W-:Y:S02]  /*3fe0*/  ISETP.GT.AND P6, PT, R0, 0x30, P0 ;  /* 0x000000300000780c */ /* 0x000fe400007c4270 */
[----:B------:R-:W-:Y:S01]  /*3ff0*/  ISETP.LT.OR P4, PT, R25, 0x2a, P4 ;  /* 0x0000002a1900780c */ /* 0x000fe20002781670 */
[----:B------:R-:W1:Y:S01]  /*4000*/  SHFL.BFLY PT, R22, R13, 0x2, 0x1f ;  /* 0x0c401f000d167f89 */ /* 0x000e6200000e0000 */
[----:B------:R-:W-:-:S02]  /*4010*/  FSEL R170, R170, -INF , !P5 ;  /* 0xff800000aaaa7808 */ /* 0x000fc40006800000 */
[----:B------:R-:W-:Y:S02]  /*4020*/  FMNMX.FTZ R19, R162, R19, !PT ;  /* 0x00000013a2137209 */ /* 0x000fe40007810000 */
[----:B------:R-:W-:Y:S02]  /*4030*/  ISETP.GT.AND P5, PT, R0, 0x31, P0 ;  /* 0x000000310000780c */ /* 0x000fe400007a4270 */
[----:B------:R-:W-:Y:S02]  /*4040*/  ISETP.LT.OR P6, PT, R25, 0x31, P6 ;  /* 0x000000311900780c */ /* 0x000fe400037c1670 */
[----:B------:R-:W-:Y:S02]  /*4050*/  FSEL R164, R164, -INF , !P4 ;  /* 0xff800000a4a47808 */ /* 0x000fe40006000000 */
[----:B------:R-:W-:Y:S02]  /*4060*/  FMNMX.FTZ R19, R170, R19, !PT ;  /* 0x00000013aa137209 */ /* 0x000fe40007810000 */
[----:B------:R-:W-:-:S02]  /*4070*/  ISETP.GT.AND P4, PT, R0, 0x38, P0 ;  /* 0x000000380000780c */ /* 0x000fc40000784270 */
[C---:B------:R-:W-:Y:S02]  /*4080*/  ISETP.LT.OR P5, PT, R25.reuse, 0x32, P5 ;  /* 0x000000321900780c */ /* 0x040fe40002fa1670 */
[----:B------:R-:W-:Y:S02]  /*4090*/  FSEL R166, R166, -INF , !P6 ;  /* 0xff800000a6a67808 */ /* 0x000fe40007000000 */
[----:B------:R-:W-:Y:S02]  /*40a0*/  FMNMX.FTZ R19, R164, R19, !PT ;  /* 0x00000013a4137209 */ /* 0x000fe40007810000 */
[----:B------:R-:W-:Y:S02]  /*40b0*/  ISETP.GT.AND P0, PT, R0, 0x39, P0 ;  /* 0x000000390000780c */ /* 0x000fe40000704270 */
[----:B------:R-:W-:Y:S02]  /*40c0*/  ISETP.LT.OR P4, PT, R25, 0x39, P4 ;  /* 0x000000391900780c */ /* 0x000fe40002781670 */
[----:B------:R-:W-:-:S02]  /*40d0*/  FSEL R142, R142, -INF , !P5 ;  /* 0xff8000008e8e7808 */ /* 0x000fc40006800000 */
[----:B------:R-:W-:Y:S02]  /*40e0*/  FMNMX.FTZ R19, R166, R19, !PT ;  /* 0x00000013a6137209 */ /* 0x000fe40007810000 */
[----:B------:R-:W-:Y:S02]  /*40f0*/  ISETP.LT.OR P0, PT, R25, 0x3a, P0 ;  /* 0x0000003a1900780c */ /* 0x000fe40000701670 */
[----:B------:R-:W-:Y:S02]  /*4100*/  FSEL R140, R140, -INF , !P4 ;  /* 0xff8000008c8c7808 */ /* 0x000fe40006000000 */
[----:B------:R-:W-:Y:S02]  /*4110*/  FMNMX.FTZ R19, R142, R19, !PT ;  /* 0x000000138e137209 */ /* 0x000fe40007810000 */
[----:B------:R-:W-:Y:S02]  /*4120*/  FSEL R160, R160, -INF , !P0 ;  /* 0xff800000a0a07808 */ /* 0x000fe40004000000 */
[----:B------:R-:W-:-:S02]  /*4130*/  FMNMX.FTZ R19, R140, R19, !PT ;  /* 0x000000138c137209 */ /* 0x000fc40007810000 */
        /* <DEDUP_REMOVED lines=10> */
[--C-:B------:R-:W-:Y:S02]  /*41e0*/  FFMA.FTZ R154, R18, c[0x0][0x2d0], -R168.reuse ;  /* 0x0000b400129a7a23 */ /* 0x100fe400000108a8 */
[--C-:B------:R-:W-:Y:S02]  /*41f0*/  FFMA.FTZ R153, R21, c[0x0][0x2d0], -R168.reuse ;  /* 0x0000b40015997a23 */ /* 0x100fe400000108a8 */
[--C-:B------:R-:W-:Y:S02]  /*4200*/  FFMA.FTZ R152, R15, c[0x0][0x2d0], -R168.reuse ;  /* 0x0000b4000f987a23 */ /* 0x100fe400000108a8 */
[--C-:B------:R-:W-:Y:S01]  /*4210*/  FFMA.FTZ R147, R17, c[0x0][0x2d0], -R168.reuse ;  /* 0x0000b40011937a23 */ /* 0x100fe200000108a8 */
[----:B------:R-:W-:Y:S01]  /*4220*/  MUFU.EX2 R154, R154 ;  /* 0x0000009a009a7308 */ /* 0x000fe20000000800 */
[--C-:B------:R-:W-:Y:S02]  /*4230*/  FFMA.FTZ R145, R7, c[0x0][0x2d0], -R168.reuse ;  /* 0x0000b40007917a23 */ /* 0x100fe400000108a8 */
[----:B------:R-:W-:-:S02]  /*4240*/  FFMA.FTZ R134, R5, c[0x0][0x2d0], -R168 ;  /* 0x0000b40005867a23 */ /* 0x000fc400000108a8 */
[--C-:B------:R-:W-:Y:S02]  /*4250*/  FFMA.FTZ R151, R11, c[0x0][0x2d0], -R168.reuse ;  /* 0x0000b4000b977a23 */ /* 0x100fe400000108a8 */
[--C-:B------:R-:W-:Y:S01]  /*4260*/  FFMA.FTZ R146, R9, c[0x0][0x2d0], -R168.reuse ;  /* 0x0000b40009927a23 */ /* 0x100fe200000108a8 */
[----:B------:R-:W2:Y:S01]  /*4270*/  MUFU.EX2 R153, R153 ;  /* 0x0000009900997308 */ /* 0x000ea20000000800 */
[--C-:B------:R-:W-:Y:S01]  /*4280*/  FFMA.FTZ R158, R163, c[0x0][0x2d0], -R168.reuse ;  /* 0x0000b400a39e7a23 */ /* 0x100fe200000108a8 */
[----:B-1----:R-:W-:Y:S01]  /*4290*/  FMNMX.FTZ R132, R13, R132, !PT ;  /* 0x000000840d847209 */ /* 0x002fe20007810000 */
[--C-:B------:R-:W-:Y:S02]  /*42a0*/  FFMA.FTZ R156, R161, c[0x0][0x2d0], -R168.reuse ;  /* 0x0000b400a19c7a23 */ /* 0x100fe400000108a8 */
[--C-:B------:R-:W-:Y:S01]  /*42b0*/  FFMA.FTZ R155, R155, c[0x0][0x2d0], -R168.reuse ;  /* 0x0000b4009b9b7a23 */ /* 0x100fe200000108a8 */
[C---:B------:R-:W-:Y:S01]  /*42c0*/  FSETP.NEU.FTZ.AND P0, PT, R132.reuse, -INF , PT ;  /* 0xff8000008400780b */ /* 0x040fe20003f1d000 */
[----:B------:R-:W-:Y:S01]  /*42d0*/  FMUL.FTZ R159, R132, c[0x0][0x2d0] ;  /* 0x0000b400849f7a20 */ /* 0x000fe20000410000 */
[----:B------:R-:W-:Y:S01]  /*42e0*/  MUFU.EX2 R152, R152 ;  /* 0x0000009800987308 */ /* 0x000fe20000000800 */
[----:B------:R-:W-:-:S02]  /*42f0*/  FFMA.FTZ R157, R157, c[0x0][0x2d0], -R168 ;  /* 0x0000b4009d9d7a23 */ /* 0x000fc400000108a8 */
[--C-:B------:R-:W-:Y:S01]  /*4300*/  FFMA.FTZ R167, R167, c[0x0][0x2d0], -R168.reuse ;  /* 0x0000b400a7a77a23 */ /* 0x100fe200000108a8 */
[----:B------:R-:W-:Y:S01]  /*4310*/  FSEL R159, R159, RZ, P0 ;  /* 0x000000ff9f9f7208 */ /* 0x000fe20000000000 */
[----:B------:R-:W-:Y:S01]  /*4320*/  FFMA.FTZ R218, R141, c[0x0][0x2d0], -R168 ;  /* 0x0000b4008dda7a23 */ /* 0x000fe200000108a8 */
[----:B------:R-:W-:Y:S02]  /*4330*/  PLOP3.LUT P0, PT, PT, PT, UP1, 0x40, 0x0 ;  /* 0x000000000000781c */ /* 0x000fe40003f0e818 */
[----:B------:R-:W1:Y:S01]  /*4340*/  MUFU.EX2 R147, R147 ;  /* 0x0000009300937308 */ /* 0x000e620000000800 */
[--C-:B------:R-:W-:Y:S01]  /*4350*/  FFMA.FTZ R148, R20, c[0x0][0x2d0], -R159.reuse ;  /* 0x0000b40014947a23 */ /* 0x100fe2000001089f */
[----:B--2---:R-:W-:Y:S01]  /*4360*/  F2FP.BF16.PACK_AB R96, R153, R154 ;  /* 0x0000009a9960723e */ /* 0x004fe200000010ff */
[--C-:B------:R-:W-:Y:S01]  /*4370*/  FFMA.FTZ R149, R26, c[0x0][0x2d0], -R159.reuse ;  /* 0x0000b4001a957a23 */ /* 0x100fe2000001089f */
[----:B------:R-:W-:Y:S01]  /*4380*/  LDSM.16.MT88.4 R20, [R203+0x900] ;  /* 0x00090000cb14783b */ /* 0x000fe20000004200 */
[----:B------:R-:W-:-:S02]  /*4390*/  FFMA.FTZ R150, R16, c[0x0][0x2d0], -R159 ;  /* 0x0000b40010967a23 */ /* 0x000fc4000001089f */
[--C-:B------:R-:W-:Y:S01]  /*43a0*/  FFMA.FTZ R135, R6, c[0x0][0x2d0], -R159.reuse ;  /* 0x0000b40006877a23 */ /* 0x100fe2000001089f */
[----:B------:R-:W-:Y:S01]  /*43b0*/  MUFU.EX2 R148, R148 ;  /* 0x0000009400947308 */ /* 0x000fe20000000800 */
[----:B------:R-:W2:Y:S01]  /*43c0*/  LDSM.16.MT88.4 R4, [R196+0x4100] ;  /* 0x00410000c404783b */ /* 0x000ea20000004200 */
[--C-:B------:R-:W-:Y:S02]  /*43d0*/  FFMA.FTZ R3, R10, c[0x0][0x2d0], -R159.reuse ;  /* 0x0000b4000a037a23 */ /* 0x100fe4000001089f */
[--C-:B------:R-:W-:Y:S01]  /*43e0*/  FFMA.FTZ R2, R8, c[0x0][0x2d0], -R159.reuse ;  /* 0x0000b40008027a23 */ /* 0x100fe2000001089f */
[----:B------:R-:W-:Y:S01]  /*43f0*/  LDSM.16.MT88.4 R16, [R197+0x2900] ;  /* 0x00290000c510783b */ /* 0x000fe20000004200 */
[--C-:B------:R-:W-:Y:S02]  /*4400*/  FFMA.FTZ R144, R14, c[0x0][0x2d0], -R159.reuse ;  /* 0x0000b4000e907a23 */ /* 0x100fe4000001089f */
[----:B------:R-:W3:Y:S01]  /*4410*/  MUFU.EX2 R149, R149 ;  /* 0x0000009500957308 */ /* 0x000ee20000000800 */
[----:B------:R-:W4:Y:S01]  /*4420*/  LDSM.16.MT88.4 R8, [R203+0x2900] ;  /* 0x00290000cb08783b */ /* 0x000f220000004200 */
[----:B-1----:R-:W-:Y:S01]  /*4430*/  F2FP.BF16.PACK_AB R98, R147, R152 ;  /* 0x000000989362723e */ /* 0x002fe200000010ff */
[----:B------:R-:W-:-:S02]  /*4440*/  FFMA.FTZ R133, R12, c[0x0][0x2d0], -R159 ;  /* 0x0000b4000c857a23 */ /* 0x000fc4000001089f */
[----:B------:R-:W1:Y:S01]  /*4450*/  LDSM.16.MT88.4 R12, [R196+0x2900] ;  /* 0x00290000c40c783b */ /* 0x000e620000004200 */
[--C-:B------:R-:W-:Y:S02]  /*4460*/  FFMA.FTZ R161, R172, c[0x0][0x2d0], -R159.reuse ;  /* 0x0000b400aca17a23 */ /* 0x100fe4000001089f */
[----:B------:R-:W-:Y:S01]  /*4470*/  MUFU.EX2 R150, R150 ;  /* 0x0000009600967308 */ /* 0x000fe20000000800 */
[----:B------:R-:W-:Y:S01]  /*4480*/  LDSM.16.MT88.4 R24, [R198+0x2900] ;  /* 0x00290000c618783b */ /* 0x000fe20000004200 */
[--C-:B------:R-:W-:Y:S02]  /*4490*/  FFMA.FTZ R162, R162, c[0x0][0x2d0], -R159.reuse ;  /* 0x0000b400a2a27a23 */ /* 0x100fe4000001089f */
[--C-:B------:R-:W-:Y:S02]  /*44a0*/  FFMA.FTZ R163, R170, c[0x0][0x2d0], -R159.reuse ;  /* 0x0000b400aaa37a23 */ /* 0x100fe4000001089f */
[----:B------:R-:W-:Y:S02]  /*44b0*/  FFMA.FTZ R164, R164, c[0x0][0x2d0], -R159 ;  /* 0x0000b400a4a47a23 */ /* 0x000fe4000001089f */
[----:B------:R-:W5:Y:S01]  /*44c0*/  MUFU.EX2 R135, R135 ;  /* 0x0000008700877308 */ /* 0x000f620000000800 */
[----:B---3--:R-:W-:Y:S01]  /*44d0*/  F2FP.BF16.PACK_AB R97, R149, R148 ;  /* 0x000000949561723e */ /* 0x008fe200000010ff */
[----:B------:R-:W-:-:S02]  /*44e0*/  FFMA.FTZ R170, R165, c[0x0][0x2d0], -R168 ;  /* 0x0000b400a5aa7a23 */ /* 0x000fc400000108a8 */
[----:B------:R-:W-:Y:S02]  /*44f0*/  FFMA.FTZ R165, R143, c[0x0][0x2d0], -R168 ;  /* 0x0000b4008fa57a23 */ /* 0x000fe400000108a8 */
[--C-:B------:R-:W-:Y:S02]  /*4500*/  FFMA.FTZ R166, R166, c[0x0][0x2d0], -R159.reuse ;  /* 0x0000b400a6a67a23 */ /* 0x100fe4000001089f */
[----:B------:R-:W-:Y:S01]  /*4510*/  MUFU.EX2 R151, R151 ;  /* 0x0000009700977308 */ /* 0x000fe20000000800 */
[--C-:B------:R-:W-:Y:S02]  /*4520*/  FFMA.FTZ R169, R142, c[0x0][0x2d0], -R159.reuse ;  /* 0x0000b4008ea97a23 */ /* 0x100fe4000001089f */
[--C-:B------:R-:W-:Y:S02]  /*4530*/  FFMA.FTZ R168, R140, c[0x0][0x2d0], -R159.reuse ;  /* 0x0000b4008ca87a23 */ /* 0x100fe4000001089f */
[----:B------:R-:W-:Y:S01]  /*4540*/  FFMA.FTZ R219, R160, c[0x0][0x2d0], -R159 ;  /* 0x0000b400a0db7a23 */ /* 0x000fe2000001089f */
[----:B------:R-:W-:Y:S01]  /*4550*/  LDSM.16.MT88.4 R140, [R198+0x1900] ;  /* 0x00190000c68c783b */ /* 0x000fe20000004200 */
[----:B------:R-:W-:Y:S01]  /*4560*/  FADD.FTZ R153, R154, R153 ;  /* 0x000000999a997221 */ /* 0x000fe20000010000 */
[----:B-----5:R-:W-:Y:S01]  /*4570*/  F2FP.BF16.PACK_AB R99, R135, R150 ;  /* 0x000000968763723e */ /* 0x020fe200000010ff */
[----:B------:R-:W3:Y:S01]  /*4580*/  MUFU.EX2 R146, R146 ;  /* 0x0000009200927308 */ /* 0x000ee20000000800 */
[----:B------:R-:W-:-:S02]  /*4590*/  FADD.FTZ R149, R148, R149 ;  /* 0x0000009594957221 */ /* 0x000fc40000010000 */
[----:B------:R-:W-:Y:S02]  /*45a0*/  FADD.FTZ R152, R152, R153 ;  /* 0x0000009998987221 */ /* 0x000fe40000010000 */
[----:B------:R-:W-:Y:S01]  /*45b0*/  FADD.FTZ R150, R150, R149 ;  /* 0x0000009596967221 */ /* 0x000fe20000010000 */
[----:B------:R-:W-:Y:S01]  /*45c0*/  HMMA.16816.F32.BF16 R36, R96, R40, RZ ;  /* 0x000000286024723c */ /* 0x000fe200000418ff */
[----:B------:R-:W-:Y:S01]  /*45d0*/  FADD.FTZ R152, R147, R152 ;  /* 0x0000009893987221 */ /* 0x000fe20000010000 */
[----:B------:R-:W-:Y:S01]  /*45e0*/  MUFU.EX2 R145, R145 ;  /* 0x0000009100917308 */ /* 0x000fe20000000800 */
[----:B------:R-:W-:-:S05]  /*45f0*/  FADD.FTZ R135, R135, R150 ;  /* 0x0000009687877221 */ /* 0x000fca0000010000 */
[C---:B------:R-:W-:Y:S02]  /*4600*/  HMMA.16816.F32.BF16 R52, R96.reuse, R56, RZ ;  /* 0x000000386034723c */ /* 0x040fe400000418ff */
[----:B------:R-:W-:Y:S06]  /*4610*/  MUFU.EX2 R134, R134 ;  /* 0x0000008600867308 */ /* 0x000fec0000000800 */
[C---:B------:R-:W-:Y:S02]  /*4620*/  HMMA.16816.F32.BF16 R40, R96.reuse, R42, RZ ;  /* 0x0000002a6028723c */ /* 0x040fe400000418ff */
[----:B------:R-:W-:Y:S06]  /*4630*/  MUFU.EX2 R144, R144 ;  /* 0x0000009000907308 */ /* 0x000fec0000000800 */
[C---:B------:R-:W-:Y:S02]  /*4640*/  HMMA.16816.F32.BF16 R56, R96.reuse, R58, RZ ;  /* 0x0000003a6038723c */ /* 0x040fe400000418ff */
[----:B------:R-:W5:Y:S06]  /*4650*/  MUFU.EX2 R133, R133 ;  /* 0x0000008500857308 */ /* 0x000f6c0000000800 */
[C---:B------:R-:W-:Y:S02]  /*4660*/  HMMA.16816.F32.BF16 R128, R96.reuse, R124, RZ ;  /* 0x0000007c6080723c */ /* 0x040fe400000418ff */
[----:B------:R-:W-:Y:S06]  /*4670*/  MUFU.EX2 R3, R3 ;  /* 0x0000000300037308 */ /* 0x000fec0000000800 */
[C---:B------:R-:W-:Y:S02]  /*4680*/  HMMA.16816.F32.BF16 R120, R96.reuse, R116, RZ ;  /* 0x000000746078723c */ /* 0x040fe400000418ff */
[----:B------:R-:W1:Y:S06]  /*4690*/  MUFU.EX2 R2, R2 ;  /* 0x0000000200027308 */ /* 0x000e6c0000000800 */
        /* <DEDUP_REMOVED lines=32> */
[C---:B--2---:R-:W-:Y:S07]  /*48a0*/  HMMA.16816.F32.BF16 R92, R96.reuse, R4, RZ ;  /* 0x00000004605c723c */ /* 0x044fee00000418ff */
[----:B---3--:R-:W-:Y:S01]  /*48b0*/  F2FP.BF16.PACK_AB R4, R146, R151 ;  /* 0x000000979204723e */ /* 0x008fe200000010ff */
[----:B------:R-:W-:Y:S01]  /*48c0*/  HMMA.16816.F32.BF16 R96, R96, R6, RZ ;  /* 0x000000066060723c */ /* 0x000fe200000418ff */
[----:B-----5:R-:W-:Y:S01]  /*48d0*/  F2FP.BF16.PACK_AB R5, R133, R144 ;  /* 0x000000908505723e */ /* 0x020fe200000010ff */
[----:B------:R-:W-:-:S02]  /*48e0*/  FADD.FTZ R151, R151, R152 ;  /* 0x0000009897977221 */ /* 0x000fc40000010000 */
[----:B------:R-:W-:Y:S02]  /*48f0*/  FADD.FTZ R144, R144, R135 ;  /* 0x0000008790907221 */ /* 0x000fe40000010000 */
[----:B------:R-:W-:Y:S01]  /*4900*/  FADD.FTZ R146, R146, R151 ;  /* 0x0000009792927221 */ /* 0x000fe20000010000 */
[----:B------:R-:W-:Y:S01]  /*4910*/  F2FP.BF16.PACK_AB R6, R134, R145 ;  /* 0x000000918606723e */ /* 0x000fe200000010ff */
[----:B------:R-:W-:Y:S01]  /*4920*/  FADD.FTZ R144, R133, R144 ;  /* 0x0000009085907221 */ /* 0x000fe20000010000 */
[----:B-1----:R-:W-:Y:S01]  /*4930*/  F2FP.BF16.PACK_AB R7, R2, R3 ;  /* 0x000000030207723e */ /* 0x002fe200000010ff */
[----:B------:R-:W-:Y:S02]  /*4940*/  FADD.FTZ R145, R145, R146 ;  /* 0x0000009291917221 */ /* 0x000fe40000010000 */
[----:B------:R-:W-:Y:S02]  /*4950*/  FADD.FTZ R3, R3, R144 ;  /* 0x0000009003037221 */ /* 0x000fe40000010000 */
[----:B------:R-:W-:-:S02]  /*4960*/  FADD.FTZ R134, R134, R145 ;  /* 0x0000009186867221 */ /* 0x000fc40000010000 */
[----:B----4-:R-:W-:Y:S01]  /*4970*/  HMMA.16816.F32.BF16 R36, R4, R8, R36 ;  /* 0x000000080424723c */ /* 0x010fe20000041824 */
[----:B------:R-:W-:-:S07]  /*4980*/  FADD.FTZ R2, R2, R3 ;  /* 0x0000000302027221 */ /* 0x000fce0000010000 */
[C---:B------:R-:W-:Y:S01]  /*4990*/  HMMA.16816.F32.BF16 R40, R4.reuse, R10, R40 ;  /* 0x0000000a0428723c */ /* 0x040fe20000041828 */
[----:B------:R-:W1:Y:S07]  /*49a0*/  LDSM.16.MT88.4 R8, [R198+0x4900] ;  /* 0x00490000c608783b */ /* 0x000e6e0000004200 */
[C---:B------:R-:W-:Y:S08]  /*49b0*/  HMMA.16816.F32.BF16 R52, R4.reuse, R16, R52 ;  /* 0x000000100434723c */ /* 0x040ff00000041834 */
[C---:B------:R-:W-:Y:S01]  /*49c0*/  HMMA.16816.F32.BF16 R56, R4.reuse, R18, R56 ;  /* 0x000000120438723c */ /* 0x040fe20000041838 */
[----:B------:R-:W2:Y:S07]  /*49d0*/  LDSM.16.MT88.4 R16, [R197+0x4900] ;  /* 0x00490000c510783b */ /* 0x000eae0000004200 */
[C---:B------:R-:W-:Y:S08]  /*49e0*/  HMMA.16816.F32.BF16 R128, R4.reuse, R20, R128 ;  /* 0x000000140480723c */ /* 0x040ff00000041880 */
[C---:B------:R-:W-:Y:S01]  /*49f0*/  HMMA.16816.F32.BF16 R124, R4.reuse, R22, R124 ;  /* 0x00000016047c723c */ /* 0x040fe2000004187c */
[----:B------:R-:W3:Y:S07]  /*4a00*/  LDSM.16.MT88.4 R20, [R203+0x4900] ;  /* 0x00490000cb14783b */ /* 0x000eee0000004200 */
[C---:B------:R-:W-:Y:S08]  /*4a10*/  HMMA.16816.F32.BF16 R60, R4.reuse, R12, R60 ;  /* 0x0000000c043c723c */ /* 0x040ff0000004183c */
[C---:B------:R-:W-:Y:S01]  /*4a20*/  HMMA.16816.F32.BF16 R64, R4.reuse, R14, R64 ;  /* 0x0000000e0440723c */ /* 0x040fe20000041840 */
[----:B------:R-:W4:Y:S07]  /*4a30*/  LDSM.16.MT88.4 R12, [R196+0x4900] ;  /* 0x00490000c40c783b */ /* 0x000f2e0000004200 */
        /* <DEDUP_REMOVED lines=8> */
[----:B------:R-:W-:Y:S07]  /*4ac0*/  LDSM.16.MT88.4 R136, [R197+0x1900] ;  /* 0x00190000c588783b */ /* 0x000fee0000004200 */
        /* <DEDUP_REMOVED lines=9> */
[C---:B---3--:R-:W-:Y:S08]  /*4b60*/  HMMA.16816.F32.BF16 R68, R4.reuse, R20, R68 ;  /* 0x000000140444723c */ /* 0x048ff00000041844 */
[C---:B------:R-:W-:Y:S01]  /*4b70*/  HMMA.16816.F32.BF16 R72, R4.reuse, R22, R72 ;  /* 0x000000160448723c */ /* 0x040fe20000041848 */
[----:B------:R-:W-:Y:S07]  /*4b80*/  LDSM.16.MT88.4 R20, [R203+0x5100] ;  /* 0x00510000cb14783b */ /* 0x000fee0000004200 */
[C---:B----4-:R-:W-:Y:S08]  /*4b90*/  HMMA.16816.F32.BF16 R92, R4.reuse, R12, R92 ;  /* 0x0000000c045c723c */ /* 0x050ff0000004185c */
[----:B------:R-:W-:Y:S01]  /*4ba0*/  HMMA.16816.F32.BF16 R96, R4, R14, R96 ;  /* 0x0000000e0460723c */ /* 0x000fe20000041860 */
[----:B------:R-:W3:Y:S06]  /*4bb0*/  LDSM.16.MT88.4 R12, [R203+0x3100] ;  /* 0x00310000cb0c783b */ /* 0x000eec0000004200 */
[----:B------:R-:W-:Y:S01]  /*4bc0*/  F2FP.BF16.PACK_AB R4, R158, R155 ;  /* 0x0000009b9e04723e */ /* 0x000fe200000010ff */
[----:B------:R-:W-:Y:S01]  /*4bd0*/  FADD.FTZ R155, R155, R134 ;  /* 0x000000869b9b7221 */ /* 0x000fe20000010000 */
[----:B------:R-:W-:-:S02]  /*4be0*/  F2FP.BF16.PACK_AB R6, R157, R156 ;  /* 0x0000009c9d06723e */ /* 0x000fc400000010ff */
[----:B------:R-:W-:Y:S01]  /*4bf0*/  F2FP.BF16.PACK_AB R5, R162, R161 ;  /* 0x000000a1a205723e */ /* 0x000fe200000010ff */
[----:B------:R-:W-:Y:S01]  /*4c00*/  FADD.FTZ R161, R161, R2 ;  /* 0x00000002a1a17221 */ /* 0x000fe20000010000 */
[----:B------:R-:W-:Y:S01]  /*4c10*/  F2FP.BF16.PACK_AB R7, R164, R163 ;  /* 0x000000a3a407723e */ /* 0x000fe200000010ff */
[----:B------:R-:W-:Y:S02]  /*4c20*/  FADD.FTZ R155, R158, R155 ;  /* 0x0000009b9e9b7221 */ /* 0x000fe40000010000 */
[----:B------:R-:W-:Y:S02]  /*4c30*/  FADD.FTZ R162, R162, R161 ;  /* 0x000000a1a2a27221 */ /* 0x000fe40000010000 */
[----:B------:R-:W-:Y:S02]  /*4c40*/  FADD.FTZ R156, R156, R155 ;  /* 0x0000009b9c9c7221 */ /* 0x000fe40000010000 */
[----:B-1----:R-:W-:Y:S01]  /*4c50*/  HMMA.16816.F32.BF16 R128, R4, R8, R128 ;  /* 0x000000080480723c */ /* 0x002fe20000041880 */
[----:B------:R-:W-:-:S02]  /*4c60*/  FADD.FTZ R163, R163, R162 ;  /* 0x000000a2a3a37221 */ /* 0x000fc40000010000 */
[----:B------:R-:W-:Y:S02]  /*4c70*/  FADD.FTZ R156, R157, R156 ;  /* 0x0000009c9d9c7221 */ /* 0x000fe40000010000 */
[----:B------:R-:W-:-:S03]  /*4c80*/  FADD.FTZ R163, R164, R163 ;  /* 0x000000a3a4a37221 */ /* 0x000fc60000010000 */
        /* <DEDUP_REMOVED lines=8> */
[C---:B------:R-:W-:Y:S08]  /*4d10*/  HMMA.16816.F32.BF16 R68, R4.reuse, R20, R68 ;  /* 0x000000140444723c */ /* 0x040ff00000041844 */
        /* <DEDUP_REMOVED lines=9> */
[C---:B------:R-:W-:Y:S01]  /*4db0*/  HMMA.16816.F32.BF16 R72, R4.reuse, R22, R72 ;  /* 0x000000160448723c */ /* 0x040fe20000041848 */
[----:B------:R-:W-:Y:S07]  /*4dc0*/  LDSM.16.MT88.4 R20, [R196+0x3900] ;  /* 0x00390000c414783b */ /* 0x000fee0000004200 */
        /* <DEDUP_REMOVED lines=8> */
[----:B------:R-:W4:Y:S07]  /*4e50*/  LDSM.16.MT88.4 R32, [R196+0x1900] ;  /* 0x00190000c420783b */ /* 0x000f2e0000004200 */
[C---:B------:R-:W-:Y:S08]  /*4e60*/  HMMA.16816.F32.BF16 R104, R4.reuse, R28, R104 ;  /* 0x0000001c0468723c */ /* 0x040ff00000041868 */
[C---:B------:R-:W-:Y:S01]  /*4e70*/  HMMA.16816.F32.BF16 R100, R4.reuse, R30, R100 ;  /* 0x0000001e0464723c */ /* 0x040fe20000041864 */
[----:B------:R-:W5:Y:S07]  /*4e80*/  LDSM.16.MT88.4 R28, [R198+0x3900] ;  /* 0x00390000c61c783b */ /* 0x000f6e0000004200 */
[C---:B------:R-:W-:Y:S08]  /*4e90*/  HMMA.16816.F32.BF16 R44, R4.reuse, R24, R44 ;  /* 0x00000018042c723c */ /* 0x040ff0000004182c */
[----:B------:R-:W-:Y:S01]  /*4ea0*/  HMMA.16816.F32.BF16 R48, R4, R26, R48 ;  /* 0x0000001a0430723c */ /* 0x000fe20000041830 */
[----:B------:R-:W2:Y:S06]  /*4eb0*/  LDSM.16.MT88.4 R24, [R197+0x3900] ;  /* 0x00390000c518783b */ /* 0x000eac0000004200 */
        /* <DEDUP_REMOVED lines=9> */
[----:B---3--:R-:W-:Y:S01]  /*4f50*/  HMMA.16816.F32.BF16 R128, R4, R12, R128 ;  /* 0x0000000c0480723c */ /* 0x008fe20000041880 */
[----:B------:R-:W-:-:S02]  /*4f60*/  FADD.FTZ R168, R168, R169 ;  /* 0x000000a9a8a87221 */ /* 0x000fc40000010000 */
[----:B------:R-:W-:Y:S02]  /*4f70*/  FADD.FTZ R218, R218, R165 ;  /* 0x000000a5dada7221 */ /* 0x000fe40000010000 */
[----:B------:R-:W-:-:S03]  /*4f80*/  FADD.FTZ R219, R219, R168 ;  /* 0x000000a8dbdb7221 */ /* 0x000fc60000010000 */
[C---:B------:R-:W-:Y:S01]  /*4f90*/  HMMA.16816.F32.BF16 R124, R4.reuse, R14, R124 ;  /* 0x0000000e047c723c */ /* 0x040fe2000004187c */
[----:B------:R-:W3:Y:S07]  /*4fa0*/  LDSM.16.MT88.4 R12, [R198+0x5900] ;  /* 0x00590000c60c783b */ /* 0x000eee0000004200 */
[C---:B-1----:R-:W-:Y:S08]  /*4fb0*/  HMMA.16816.F32.BF16 R36, R4.reuse, R8, R36 ;  /* 0x000000080424723c */ /* 0x042ff00000041824 */
[C---:B------:R-:W-:Y:S01]  /*4fc0*/  HMMA.16816.F32.BF16 R40, R4.reuse, R10, R40 ;  /* 0x0000000a0428723c */ /* 0x040fe20000041828 */
[----:B------:R-:W1:Y:S07]  /*4fd0*/  LDSM.16.MT88.4 R8, [R197+0x5900] ;  /* 0x00590000c508783b */ /* 0x000e6e0000004200 */
[C---:B--2---:R-:W-:Y:S08]  /*4fe0*/  HMMA.16816.F32.BF16 R68, R4.reuse, R16, R68 ;  /* 0x000000100444723c */ /* 0x044ff00000041844 */
[C---:B------:R-:W-:Y:S01]  /*4ff0*/  HMMA.16816.F32.BF16 R72, R4.reuse, R18, R72 ;  /* 0x000000120448723c */ /* 0x040fe20000041848 */
[----:B------:R-:W2:Y:S07]  /*5000*/  LDSM.16.MT88.4 R16, [R196+0x5900] ;  /* 0x00590000c410783b */ /* 0x000eae0000004200 */
[C---:B------:R-:W-:Y:S08]  /*5010*/  HMMA.16816.F32.BF16 R120, R4.reuse, R140, R120 ;  /* 0x0000008c0478723c */ /* 0x040ff00000041878 */
[C---:B------:R-:W-:Y:S08]  /*5020*/  HMMA.16816.F32.BF16 R116, R4.reuse, R142, R116 ;  /* 0x0000008e0474723c */ /* 0x040ff00000041874 */
[C---:B------:R-:W-:Y:S08]  /*5030*/  HMMA.16816.F32.BF16 R112, R4.reuse, R136, R112 ;  /* 0x000000880470723c */ /* 0x040ff00000041870 */
[C---:B------:R-:W-:Y:S08]  /*5040*/  HMMA.16816.F32.BF16 R108, R4.reuse, R138, R108 ;  /* 0x0000008a046c723c */ /* 0x040ff0000004186c */
[C---:B----4-:R-:W-:Y:S08]  /*5050*/  HMMA.16816.F32.BF16 R104, R4.reuse, R32, R104 ;  /* 0x000000200468723c */ /* 0x050ff00000041868 */
[C---:B------:R-:W-:Y:S08]  /*5060*/  HMMA.16816.F32.BF16 R100, R4.reuse, R34, R100 ;  /* 0x000000220464723c */ /* 0x040ff00000041864 */
[C---:B-----5:R-:W-:Y:S08]  /*5070*/  HMMA.16816.F32.BF16 R44, R4.reuse, R28, R44 ;  /* 0x0000001c042c723c */ /* 0x060ff0000004182c */
[C---:B------:R-:W-:Y:S08]  /*5080*/  HMMA.16816.F32.BF16 R48, R4.reuse, R30, R48 ;  /* 0x0000001e0430723c */ /* 0x040ff00000041830 */
[C---:B------:R-:W-:Y:S08]  /*5090*/  HMMA.16816.F32.BF16 R52, R4.reuse, R24, R52 ;  /* 0x000000180434723c */ /* 0x040ff00000041834 */
[C---:B------:R-:W-:Y:S08]  /*50a0*/  HMMA.16816.F32.BF16 R56, R4.reuse, R26, R56 ;  /* 0x0000001a0438723c */ /* 0x040ff00000041838 */
[C---:B------:R-:W-:Y:S08]  /*50b0*/  HMMA.16816.F32.BF16 R60, R4.reuse, R20, R60 ;  /* 0x00000014043c723c */ /* 0x040ff0000004183c */
[C---:B------:R-:W-:Y:S08]  /*50c0*/  HMMA.16816.F32.BF16 R64, R4.reuse, R22, R64 ;  /* 0x000000160440723c */ /* 0x040ff00000041840 */
[C---:B---3--:R-:W-:Y:S08]  /*50d0*/  HMMA.16816.F32.BF16 R76, R4.reuse, R12, R76 ;  /* 0x0000000c044c723c */ /* 0x048ff0000004184c */
[C---:B------:R-:W-:Y:S08]  /*50e0*/  HMMA.16816.F32.BF16 R80, R4.reuse, R14, R80 ;  /* 0x0000000e0450723c */ /* 0x040ff00000041850 */
[C---:B-1----:R-:W-:Y:S08]  /*50f0*/  HMMA.16816.F32.BF16 R84, R4.reuse, R8, R84 ;  /* 0x000000080454723c */ /* 0x042ff00000041854 */
[C---:B------:R-:W-:Y:S08]  /*5100*/  HMMA.16816.F32.BF16 R88, R4.reuse, R10, R88 ;  /* 0x0000000a0458723c */ /* 0x040ff00000041858 */
[C---:B--2---:R-:W-:Y:S08]  /*5110*/  HMMA.16816.F32.BF16 R92, R4.reuse, R16, R92 ;  /* 0x00000010045c723c */ /* 0x044ff0000004185c */
[----:B------:R-:W-:Y:S01]  /*5120*/  HMMA.16816.F32.BF16 R96, R4, R18, R96 ;  /* 0x000000120460723c */ /* 0x000fe20000041860 */
[----:B------:R-:W-:Y:S07]  /*5130*/  @P0 BRA `(.L_x_359) ;  /* 0x0000014000000947 */ /* 0x000fee0003800000 */
        /* <DEDUP_REMOVED lines=11> */
.L_x_360:
[----:B------:R-:W-:Y:S02]  /*51f0*/  ULDC UR4, c[0x0][0x32c] ;  /* 0x0000cb0000047ab9 */ /* 0x000fe40000000800 */
[----:B------:R-:W-:-:S03]  /*5200*/  UISETP.NE.AND UP0, UPT, UR19, UR4, UPT ;  /* 0x000000041300728c */ /* 0x000fc6000bf05270 */
[----:B------:R-:W-:Y:S02]  /*5210*/  ULDC.64 UR4, c[0x0][0x330] ;  /* 0x0000cc0000047ab9 */ /* 0x000fe40000000a00 */
[----:B------:R-:W-:-:S06]  /*5220*/  UIMAD.WIDE.U32 UR18, UR7, UR4, URZ ;  /* 0x00000004071272a5 */ /* 0x000fcc000f8e003f */
[----:B------:R-:W-:Y:S02]  /*5230*/  @UP0 USHF.R.U32.HI UR7, URZ, UR5, UR19 ;  /* 0x000000053f070299 */ /* 0x000fe40008011613 */
.L_x_361:
[----:B------:R-:W-:Y:S02]  /*5240*/  ULDC UR4, c[0x0][0x32c] ;  /* 0x0000cb0000047ab9 */ /* 0x000fe40000000800 */
[----:B------:R-:W-:-:S04]  /*5250*/  UIMAD UR4, UR7, UR4, UR4 ;  /* 0x00000004070472a4 */ /* 0x000fc8000f8e0204 */
[----:B------:R-:W-:-:S04]  /*5260*/  UISETP.LT.AND UP0, UPT, UR6, UR4, UPT ;  /* 0x000000040600728c */ /* 0x000fc8000bf01270 */
[----:B------:R-:W-:-:S04]  /*5270*/  USEL UR6, UR6, UR4, UP0 ;  /* 0x0000000406067287 */ /* 0x000fc80008000000 */
.L_x_359:
[----:B------:R-:W-:-:S04]  /*5280*/  USHF.R.S32.HI UR4, URZ, 0x1f, UR6 ;  /* 0x0000001f3f047899 */ /* 0x000fc80008011406 */
[----:B------:R-:W-:-:S04]  /*5290*/  ULEA.HI UR4, UR4, UR6, URZ, 0x6 ;  /* 0x0000000604047291 */ /* 0x000fc8000f8f303f */
[----:B------:R-:W-:-:S04]  /*52a0*/  USHF.R.S32.HI UR18, URZ, 0x6, UR4 ;  /* 0x000000063f127899 */ /* 0x000fc80008011404 */
[----:B------:R-:W-:-:S04]  /*52b0*/  UISETP.LT.AND UP0, UPT, UR8, UR18, UPT ;  /* 0x000000120800728c */ /* 0x000fc8000bf01270 */
[----:B------:R-:W-:-:S04]  /*52c0*/  USEL UR18, UR8, UR18, !UP0 ;  /* 0x0000001208127287 */ /* 0x000fc8000c000000 */
[----:B------:R-:W-:-:S06]  /*52d0*/  UISETP.GE.AND UP0, UPT, UR13, UR18, UPT ;  /* 0x000000120d00728c */ /* 0x000fcc000bf06270 */
[----:B------:R-:W-:-:S13]  /*52e0*/  PLOP3.LUT P0, PT, PT, PT, UP0, 0x80, 0x0 ;  /* 0x000000000000781c */ /* 0x000fda0003f0f008 */
[----:B------:R-:W-:Y:S05]  /*52f0*/  @!P0 BRA `(.L_x_362) ;  /* 0x0000391000008947 */ /* 0x000fea0003800000 */
[----:B------:R-:W-:Y:S01]  /*5300*/  PLOP3.LUT P4, PT, PT, PT, UP2, 0x80, 0x0 ;  /* 0x000000000000781c */ /* 0x000fe20003f8f028 */
[----:B------:R-:W-:Y:S01]  /*5310*/  IMAD.MOV.U32 R2, RZ, RZ, R132 ;  /* 0x000000ffff027224 */ /* 0x000fe200078e0084 */
[----:B------:R-:W-:Y:S01]  /*5320*/  PLOP3.LUT P0, PT, PT, PT, UP2, 0x80, 0x0 ;  /* 0x000000000000781c */ /* 0x000fe20003f0f028 */
[----:B------:R-:W-:Y:S01]  /*5330*/  IMAD.MOV.U32 R3, RZ, RZ, R0 ;  /* 0x000000ffff037224 */ /* 0x000fe200078e0000 */
[C---:B------:R-:W-:Y:S01]  /*5340*/  IADD3 R224, P6, R208.reuse, 0x40, RZ ;  /* 0x00000040d0e07810 */ /* 0x040fe20007fde0ff */
[----:B------:R-:W-:Y:S01]  /*5350*/  ULDC.64 UR6, c[0x0][0x208] ;  /* 0x0000820000067ab9 */ /* 0x000fe20000000a00 */
[----:B------:R-:W-:Y:S01]  /*5360*/  IADD3 R222, P5, R208, 0x80, RZ ;  /* 0x00000080d0de7810 */ /* 0x000fe20007fbe0ff */
[----:B------:R-:W-:Y:S02]  /*5370*/  ULDC.64 UR4, c[0x0][0x1e0] ;  /* 0x0000780000047ab9 */ /* 0x000fe40000000a00 */
[--C-:B------:R-:W-:Y:S01]  /*5380*/  IMAD.X R223, RZ, RZ, R215.reuse, P6 ;  /* 0x000000ffffdf7224 */ /* 0x100fe200030e06d7 */
[----:B------:R-:W-:Y:S01]  /*5390*/  IADD3 R182, P6, R210, 0x80, RZ ;  /* 0x00000080d2b67810 */ /* 0x000fe20007fde0ff */
[----:B------:R-:W-:-:S02]  /*53a0*/  IMAD.X R221, RZ, RZ, R215, P5 ;  /* 0x000000ffffdd7224 */ /* 0x000fc400028e06d7 */
[----:B------:R-:W-:Y:S01]  /*53b0*/  @P4 IMAD.HI.U32 R180, R212, c[0x0][0x2c8], RZ ;  /* 0x0000b200d4b44a27 */ /* 0x000fe200078e00ff */
[----:B------:R-:W-:-:S03]  /*53c0*/  IADD3 R220, P4, R210, 0x40, RZ ;  /* 0x00000040d2dc7810 */ /* 0x000fc60007f9e0ff */
[--C-:B------:R-:W-:Y:S01]  /*53d0*/  IMAD.X R181, RZ, RZ, R217.reuse, P6 ;  /* 0x000000ffffb57224 */ /* 0x100fe200030e06d9 */
[----:B------:R-:W-:Y:S01]  /*53e0*/  @P0 SHF.R.U32.HI R180, RZ, c[0x0][0x2cc], R180 ;  /* 0x0000b300ffb40a19 */ /* 0x000fe200000116b4 */
[----:B------:R-:W-:Y:S02]  /*53f0*/  IMAD.X R183, RZ, RZ, R217, P4 ;  /* 0x000000ffffb77224 */ /* 0x000fe400020e06d9 */
.L_x_371:
[----:B------:R-:W-:Y:S04]  /*5400*/  DEPBAR.LE SB0, 0x0 ;  /* 0x000080000000791a */ /* 0x000fe80000000000 */
[----:B------:R-:W-:Y:S01]  /*5410*/  BAR.SYNC.DEFER_BLOCKING 0x0 ;  /* 0x0000000000007b1d */ /* 0x000fe20000010000 */
[----:B------:R-:W-:Y:S06]  /*5420*/  UISETP.GT.AND UP3, UPT, UR8, UR13, UPT ;  /* 0x0000000d0800728c */ /* 0x000fec000bf64270 */
[----:B------:R-:W-:Y:S05]  /*5430*/  PLOP3.LUT P0, PT, PT, PT, UP3, 0x80, 0x0 ;  /* 0x000000000000781c */ /* 0x000fea0003f0f038 */
[----:B------:R-:W-:Y:S02]  /*5440*/  @!UP3 USHF.R.S32.HI UR19, URZ, 0x1f, UR13 ;  /* 0x0000001f3f13b899 */ /* 0x000fe4000801140d */
[----:B------:R-:W-:Y:S02]  /*5450*/  @!UP3 UIMAD.WIDE.U32 UR22, UR13, UR6, URZ ;  /* 0x000000060d16b2a5 */ /* 0x000fe4000f8e003f */
[----:B------:R-:W-:Y:S02]  /*5460*/  @!UP3 UIMAD UR19, UR19, UR6, URZ ;  /* 0x000000061313b2a4 */ /* 0x000fe4000f8e023f */
[----:B------:R-:W-:Y:S02]  /*5470*/  @!UP3 USHF.L.U32 UR20, UR22, 0x6, URZ ;  /* 0x000000061614b899 */ /* 0x000fe4000800063f */
[----:B------:R-:W-:Y:S01]  /*5480*/  @!UP3 UIMAD UR19, UR13, UR7, UR19 ;  /* 0x000000070d13b2a4 */ /* 0x000fe2000f8e0213 */
[----:B------:R-:W-:Y:S03]  /*5490*/  LDSM.16.M88.4 R132, [R206+0xc100] ;  /* 0x00c10000ce84783b */ /* 0x000fe60000000200 */
[----:B------:R-:W-:Y:S01]  /*54a0*/  @!UP3 UIADD3 UR19, UR23, UR19, URZ ;  /* 0x000000131713b290 */ /* 0x000fe2000fffe03f */
[----:B------:R-:W-:Y:S02]  /*54b0*/  @!P0 IADD3 R225, P6, R208, UR20, RZ ;  /* 0x00000014d0e18c10 */ /* 0x000fe4000ffde0ff */
[----:B------:R-:W-:Y:S01]  /*54c0*/  @!P0 IADD3 R227, P5, R224, UR20, RZ ;  /* 0x00000014e0e38c10 */ /* 0x000fe2000ffbe0ff */
[----:B------:R-:W-:Y:S01]  /*54d0*/  @!UP3 USHF.L.U64.HI UR19, UR22, 0x6, UR19 ;  /* 0x000000061613b899 */ /* 0x000fe20008010213 */
[----:B------:R-:W-:Y:S01]  /*54e0*/  @!P0 IADD3 R229, P4, R222, UR20, RZ ;  /* 0x00000014dee58c10 */ /* 0x000fe2000ff9e0ff */
[----:B------:R-:W1:Y:S01]  /*54f0*/  LDSM.16.M88.4 R136, [R205+0x6100] ;  /* 0x00610000cd88783b */ /* 0x000e620000000200 */
[----:B------:R-:W-:Y:S03]  /*5500*/  @!UP3 ULEA UR20, UP0, UR6, UR20, 0x5 ;  /* 0x000000140614b291 */ /* 0x000fe6000f80283f */
[----:B------:R-:W-:Y:S02]  /*5510*/  @!P0 IADD3.X R0, R215, UR19, RZ, P6, !PT ;  /* 0x00000013d7008c10 */ /* 0x000fe4000b7fe4ff */
[----:B------:R-:W-:Y:S01]  /*5520*/  @!P0 LEA R236, P6, R225, c[0x0][0x1f8], 0x1 ;  /* 0x00007e00e1ec8a11 */ /* 0x000fe200078c08ff */
[----:B------:R-:W2:Y:S01]  /*5530*/  LDSM.16.M88.4 R140, [R205+0x6900] ;  /* 0x00690000cd8c783b */ /* 0x000ea20000000200 */
[----:B------:R-:W-:Y:S02]  /*5540*/  @!P0 IADD3.X R226, R223, UR19, RZ, P5, !PT ;  /* 0x00000013dfe28c10 */ /* 0x000fe4000affe4ff */
[----:B------:R-:W-:Y:S02]  /*5550*/  @!P0 LEA.HI.X R237, R225, c[0x0][0x1fc], R0, 0x1, P6 ;  /* 0x00007f00e1ed8a11 */ /* 0x000fe400030f0c00 */
[----:B------:R-:W-:Y:S02]  /*5560*/  @!P0 LEA R234, P5, R227, c[0x0][0x1f8], 0x1 ;  /* 0x00007e00e3ea8a11 */ /* 0x000fe400078a08ff */
[----:B------:R-:W3:Y:S01]  /*5570*/  LDSM.16.M88.4 R144, [R205+0x7100] ;  /* 0x00710000cd90783b */ /* 0x000ee20000000200 */
[----:B------:R-:W-:Y:S01]  /*5580*/  @!P0 IADD3.X R228, R221, UR19, RZ, P4, !PT ;  /* 0x00000013dde48c10 */ /* 0x000fe2000a7fe4ff */
[----:B------:R-:W-:Y:S01]  /*5590*/  @!UP3 ULEA.HI.X UR19, UR6, UR19, UR7, 0x5, UP0 ;  /* 0x000000130613b291 */ /* 0x000fe200080f2c07 */
[----:B------:R-:W-:Y:S01]  /*55a0*/  @!P0 LEA.HI.X R235, R227, c[0x0][0x1fc], R226, 0x1, P5 ;  /* 0x00007f00e3eb8a11 */ /* 0x000fe200028f0ce2 */
[----:B------:R-:W-:Y:S01]  /*55b0*/  UISETP.GT.AND UP3, UPT, UR13, UR8, UPT ;  /* 0x000000080d00728c */ /* 0x000fe2000bf64270 */
[C---:B------:R-:W-:Y:S02]  /*55c0*/  @!P0 LEA R232, P4, R229.reuse, c[0x0][0x1f8], 0x1 ;  /* 0x00007e00e5e88a11 */ /* 0x040fe400078808ff */
[----:B------:R-:W4:Y:S01]  /*55d0*/  LDSM.16.M88.4 R148, [R205+0x7900] ;  /* 0x00790000cd94783b */ /* 0x000f220000000200 */
[----:B------:R-:W-:Y:S02]  /*55e0*/  @!P0 IADD3 R225, P6, R208, UR20, RZ ;  /* 0x00000014d0e18c10 */ /* 0x000fe4000ffde0ff */
[----:B------:R-:W-:Y:S02]  /*55f0*/  @!P0 LEA.HI.X R233, R229, c[0x0][0x1fc], R228, 0x1, P4 ;  /* 0x00007f00e5e98a11 */ /* 0x000fe400020f0ce4 */
[----:B------:R-:W-:Y:S02]  /*5600*/  @!P0 IADD3.X R0, R215, UR19, RZ, P6, !PT ;  /* 0x00000013d7008c10 */ /* 0x000fe4000b7fe4ff */
[----:B------:R-:W-:Y:S01]  /*5610*/  LDSM.16.M88.4 R152, [R202+0xc100] ;  /* 0x00c10000ca98783b */ /* 0x000fe20000000200 */
[C---:B------:R-:W-:Y:S02]  /*5620*/  @!P0 LEA R230, P6, R225.reuse, c[0x0][0x1f8], 0x1 ;  /* 0x00007e00e1e68a11 */ /* 0x040fe400078c08ff */
[----:B------:R-:W-:Y:S02]  /*5630*/  @!P0 IADD3 R238, P5, R224, UR20, RZ ;  /* 0x00000014e0ee8c10 */ /* 0x000fe4000ffbe0ff */
[----:B------:R-:W-:Y:S02]  /*5640*/  @!P0 LEA.HI.X R231, R225, c[0x0][0x1fc], R0, 0x1, P6 ;  /* 0x00007f00e1e78a11 */ /* 0x000fe400030f0c00 */
[----:B------:R-:W5:Y:S01]  /*5650*/  LDSM.16.M88.4 R156, [R204] ;  /* 0x00000000cc9c783b */ /* 0x000f620000000200 */
[----:B------:R-:W-:Y:S02]  /*5660*/  @!P0 IADD3.X R227, R223, UR19, RZ, P5, !PT ;  /* 0x00000013dfe38c10 */ /* 0x000fe4000affe4ff */
[C---:B------:R-:W-:Y:S01]  /*5670*/  @!P0 LEA R228, P5, R238.reuse, c[0x0][0x1f8], 0x1 ;  /* 0x00007e00eee48a11 */ /* 0x040fe200078a08ff */
[C---:B-1----:R-:W-:Y:S03]  /*5680*/  HMMA.16816.F32.BF16 R4, R132.reuse, R136, RZ ;  /* 0x000000888404723c */ /* 0x042fe600000418ff */
[----:B------:R-:W1:Y:S01]  /*5690*/  LDSM.16.M88.4 R160, [R195] ;  /* 0x00000000c3a0783b */ /* 0x000e620000000200 */
[----:B------:R-:W-:Y:S02]  /*56a0*/  @!P0 LEA.HI.X R229, R238, c[0x0][0x1fc], R227, 0x1, P5 ;  /* 0x00007f00eee58a11 */ /* 0x000fe400028f0ce3 */
[----:B------:R-:W-:Y:S01]  /*56b0*/  @!P0 IADD3 R240, P4, R222, UR20, RZ ;  /* 0x00000014def08c10 */ /* 0x000fe2000ff9e0ff */
[----:B------:R-:W-:Y:S01]  /*56c0*/  @UP3 UIADD3 UR20, UR13, -0x1, URZ ;  /* 0xffffffff0d143890 */ /* 0x000fe2000fffe03f */
[C---:B------:R-:W-:Y:S02]  /*56d0*/  HMMA.16816.F32.BF16 R8, R132.reuse, R138, RZ ;  /* 0x0000008a8408723c */ /* 0x040fe400000418ff */
[----:B------:R-:W1:Y:S01]  /*56e0*/  LDSM.16.M88.4 R164, [R194] ;  /* 0x00000000c2a4783b */ /* 0x000e620000000200 */
[----:B------:R-:W-:Y:S01]  /*56f0*/  @UP3 UIMAD.WIDE.U32 UR22, UR20, UR4, URZ ;  /* 0x00000004141632a5 */ /* 0x000fe2000f8e003f */
[----:B------:R-:W-:Y:S01]  /*5700*/  @!P0 IADD3.X R239, R221, UR19, RZ, P4, !PT ;  /* 0x00000013ddef8c10 */ /* 0x000fe2000a7fe4ff */
[----:B------:R-:W-:Y:S01]  /*5710*/  @UP3 USHF.R.S32.HI UR19, URZ, 0x1f, UR20 ;  /* 0x0000001f3f133899 */ /* 0x000fe20008011414 */
[C---:B------:R-:W-:Y:S02]  /*5720*/  @!P0 LEA R226, P4, R240.reuse, c[0x0][0x1f8], 0x1 ;  /* 0x00007e00f0e28a11 */ /* 0x040fe400078808ff */
[C---:B--2---:R-:W-:Y:S01]  /*5730*/  HMMA.16816.F32.BF16 R12, R132.reuse, R140, RZ ;  /* 0x0000008c840c723c */ /* 0x044fe200000418ff */
[----:B------:R-:W2:Y:S01]  /*5740*/  LDSM.16.M88.4 R168, [R193] ;  /* 0x00000000c1a8783b */ /* 0x000ea20000000200 */
[----:B------:R-:W-:Y:S02]  /*5750*/  @UP3 UIMAD UR19, UR19, UR4, URZ ;  /* 0x00000004131332a4 */ /* 0x000fe4000f8e023f */
[----:B------:R-:W-:Y:S02]  /*5760*/  @!P0 LEA.HI.X R227, R240, c[0x0][0x1fc], R239, 0x1, P4 ;  /* 0x00007f00f0e38a11 */ /* 0x000fe400020f0cef */
[----:B------:R-:W-:Y:S02]  /*5770*/  @UP3 UIMAD UR19, UR20, UR5, UR19 ;  /* 0x00000005141332a4 */ /* 0x000fe4000f8e0213 */
[C---:B------:R-:W-:Y:S01]  /*5780*/  HMMA.16816.F32.BF16 R16, R132.reuse, R142, RZ ;  /* 0x0000008e8410723c */ /* 0x040fe200000418ff */
[----:B------:R-:W-:Y:S01]  /*5790*/  @!PT LDS RZ, [RZ] ;  /* 0x00000000fffff984 */ /* 0x000fe20000000800 */
[----:B------:R-:W-:Y:S01]  /*57a0*/  @!PT LDS RZ, [RZ] ;  /* 0x00000000fffff984 */ /* 0x000fe20000000800 */
[----:B------:R-:W-:Y:S01]  /*57b0*/  @!PT LDS RZ, [RZ] ;  /* 0x00000000fffff984 */ /* 0x000fe20000000800 */
[----:B------:R1:W-:Y:S01]  /*57c0*/  @!P0 LDGSTS.E.BYPASS.LTC128B.128 [R207+0x100], [R236.64], !P3 ;  /* 0x00100000eccf8fae */ /* 0x0003e2000d901d50 */
[----:B------:R-:W-:Y:S02]  /*57d0*/  @UP3 USHF.L.U32 UR20, UR22, 0x6, URZ ;  /* 0x0000000616143899 */ /* 0x000fe4000800063f */
[----:B------:R-:W-:Y:S04]  /*57e0*/  @UP3 UIADD3 UR19, UR23, UR19, URZ ;  /* 0x0000001317133290 */ /* 0x000fe8000fffe03f */
[C---:B---3--:R-:W-:Y:S01]  /*57f0*/  HMMA.16816.F32.BF16 R20, R132.reuse, R144, RZ ;  /* 0x000000908414723c */ /* 0x048fe200000418ff */
[----:B------:R3:W-:Y:S01]  /*5800*/  @!P0 LDGSTS.E.BYPASS.LTC128B.128 [R207+0x2100], [R234.64], !P2 ;  /* 0x02100000eacf8fae */ /* 0x0007e2000d101d50 */
[----:B------:R-:W-:Y:S06]  /*5810*/  @UP3 USHF.L.U64.HI UR19, UR22, 0x6, UR19 ;  /* 0x0000000616133899 */ /* 0x000fec0008010213 */
[C---:B------:R-:W-:Y:S01]  /*5820*/  HMMA.16816.F32.BF16 R24, R132.reuse, R146, RZ ;  /* 0x000000928418723c */ /* 0x040fe200000418ff */
[----:B------:R1:W-:Y:S07]  /*5830*/  @!P0 LDGSTS.E.BYPASS.LTC128B.128 [R207+0x4100], [R232.64], !P1 ;  /* 0x04100000e8cf8fae */ /* 0x0003ee000c901d50 */
[C---:B----4-:R-:W-:Y:S01]  /*5840*/  HMMA.16816.F32.BF16 R28, R132.reuse, R148, RZ ;  /* 0x00000094841c723c */ /* 0x050fe200000418ff */
[----:B------:R4:W-:Y:S07]  /*5850*/  @!P0 LDGSTS.E.BYPASS.LTC128B.128 [R207+0x1100], [R230.64], !P3 ;  /* 0x01100000e6cf8fae */ /* 0x0009ee000d901d50 */
[----:B------:R-:W-:Y:S01]  /*5860*/  HMMA.16816.F32.BF16 R32, R132, R150, RZ ;  /* 0x000000968420723c */ /* 0x000fe200000418ff */
[----:B------:R2:W-:Y:S07]  /*5870*/  @!P0 LDGSTS.E.BYPASS.LTC128B.128 [R207+0x3100], [R228.64], !P2 ;  /* 0x03100000e4cf8fae */ /* 0x0005ee000d101d50 */
[C---:B-----5:R-:W-:Y:S01]  /*5880*/  HMMA.16816.F32.BF16 R4, R152.reuse, R156, R4 ;  /* 0x0000009c9804723c */ /* 0x060fe20000041804 */
[----:B------:R5:W-:Y:S01]  /*5890*/  @!P0 LDGSTS.E.BYPASS.LTC128B.128 [R207+0x5100], [R226.64], !P1 ;  /* 0x05100000e2cf8fae */ /* 0x000be2000c901d50 */
[----:B------:R-:W-:Y:S06]  /*58a0*/  PLOP3.LUT P0, PT, PT, PT, UP3, 0x80, 0x0 ;  /* 0x000000000000781c */ /* 0x000fec0003f0f038 */
[C---:B------:R-:W-:Y:S01]  /*58b0*/  HMMA.16816.F32.BF16 R8, R152.reuse, R158, R8 ;  /* 0x0000009e9808723c */ /* 0x040fe20000041808 */
[----:B------:R-:W-:Y:S06]  /*58c0*/  LDSM.16.M88.4 R172, [R201+0xc100] ;  /* 0x00c10000c9ac783b */ /* 0x000fec0000000200 */
[----:B------:R-:W-:Y:S01]  /*58d0*/  @P0 IADD3 R248, P4, R210, UR20, RZ ;  /* 0x00000014d2f80c10 */ /* 0x000fe2000ff9e0ff */
[C---:B-1----:R-:W-:Y:S01]  /*58e0*/  HMMA.16816.F32.BF16 R12, R152.reuse, R160, R12 ;  /* 0x000000a0980c723c */ /* 0x042fe2000004180c */
[----:B------:R-:W0:Y:S03]  /*58f0*/  LDGDEPBAR ;  /* 0x00000000000079af */ /* 0x000e260000000000 */
[----:B------:R-:W-:Y:S02]  /*5900*/  @P0 IADD3 R249, P5, R220, UR20, RZ ;  /* 0x00000014dcf90c10 */ /* 0x000fe4000ffbe0ff */
[----:B------:R-:W-:Y:S02]  /*5910*/  @P0 IADD3.X R251, R217, UR19, RZ, P4, !PT ;  /* 0x00000013d9fb0c10 */ /* 0x000fe4000a7fe4ff */
[C---:B------:R-:W-:Y:S01]  /*5920*/  HMMA.16816.F32.BF16 R16, R152.reuse, R162, R16 ;  /* 0x000000a29810723c */ /* 0x040fe20000041810 */
[----:B------:R-:W1:Y:S03]  /*5930*/  LDSM.16.M88.4 R176, [R200+0x6100] ;  /* 0x00610000c8b0783b */ /* 0x000e660000000200 */
[----:B------:R-:W-:Y:S04]  /*5940*/  @P0 IADD3.X R250, R183, UR19, RZ, P5, !PT ;  /* 0x00000013b7fa0c10 */ /* 0x000fe8000affe4ff */
[C---:B------:R-:W-:Y:S01]  /*5950*/  HMMA.16816.F32.BF16 R20, R152.reuse, R164, R20 ;  /* 0x000000a49814723c */ /* 0x040fe20000041814 */
[----:B------:R-:W3:Y:S07]  /*5960*/  LDSM.16.M88.4 R132, [R200+0x6900] ;  /* 0x00690000c884783b */ /* 0x000eee0000000200 */
[C---:B------:R-:W-:Y:S01]  /*5970*/  HMMA.16816.F32.BF16 R24, R152.reuse, R166, R24 ;  /* 0x000000a69818723c */ /* 0x040fe20000041818 */
[----:B------:R-:W3:Y:S07]  /*5980*/  LDSM.16.M88.4 R136, [R200+0x7100] ;  /* 0x00710000c888783b */ /* 0x000eee0000000200 */
[C---:B--2---:R-:W-:Y:S01]  /*5990*/  HMMA.16816.F32.BF16 R28, R152.reuse, R168, R28 ;  /* 0x000000a8981c723c */ /* 0x044fe2000004181c */
[----:B------:R-:W2:Y:S07]  /*59a0*/  LDSM.16.M88.4 R140, [R200+0x7900] ;  /* 0x00790000c88c783b */ /* 0x000eae0000000200 */
[----:B------:R-:W-:Y:S01]  /*59b0*/  HMMA.16816.F32.BF16 R32, R152, R170, R32 ;  /* 0x000000aa9820723c */ /* 0x000fe20000041820 */
[----:B------:R-:W-:Y:S07]  /*59c0*/  LDSM.16.M88.4 R144, [R199+0xc100] ;  /* 0x00c10000c790783b */ /* 0x000fee0000000200 */
[----:B------:R-:W2:Y:S01]  /*59d0*/  LDSM.16.M88.4 R148, [R192] ;  /* 0x00000000c094783b */ /* 0x000ea20000000200 */
[C---:B-1----:R-:W-:Y:S06]  /*59e0*/  HMMA.16816.F32.BF16 R4, R172.reuse, R176, R4 ;  /* 0x000000b0ac04723c */ /* 0x042fec0000041804 */
[----:B------:R-:W1:Y:S02]  /*59f0*/  LDSM.16.M88.4 R152, [R192+0x800] ;  /* 0x00080000c098783b */ /* 0x000e640000000200 */
[C---:B------:R-:W-:Y:S05]  /*5a00*/  HMMA.16816.F32.BF16 R8, R172.reuse, R178, R8 ;  /* 0x000000b2ac08723c */ /* 0x040fea0000041808 */
[----:B------:R-:W1:Y:S03]  /*5a10*/  LDSM.16.M88.4 R156, [R192+0x1000] ;  /* 0x00100000c09c783b */ /* 0x000e660000000200 */
[C---:B---3--:R-:W-:Y:S04]  /*5a20*/  HMMA.16816.F32.BF16 R12, R172.reuse, R132, R12 ;  /* 0x00000084ac0c723c */ /* 0x048fe8000004180c */
[----:B------:R-:W3:Y:S04]  /*5a30*/  LDSM.16.M88.4 R160, [R192+0x1800] ;  /* 0x00180000c0a0783b */ /* 0x000ee80000000200 */
[C---:B------:R-:W-:Y:S03]  /*5a40*/  HMMA.16816.F32.BF16 R16, R172.reuse, R134, R16 ;  /* 0x00000086ac10723c */ /* 0x040fe60000041810 */
[----:B------:R-:W-:Y:S05]  /*5a50*/  LDSM.16.M88.4 R164, [R206+0x10100] ;  /* 0x01010000cea4783b */ /* 0x000fea0000000200 */
[C---:B------:R-:W-:Y:S02]  /*5a60*/  HMMA.16816.F32.BF16 R20, R172.reuse, R136, R20 ;  /* 0x00000088ac14723c */ /* 0x040fe40000041814 */
[----:B------:R-:W1:Y:S06]  /*5a70*/  LDSM.16.M88.4 R168, [R205+0x8100] ;  /* 0x00810000cda8783b */ /* 0x000e6c0000000200 */
[C---:B------:R-:W-:Y:S01]  /*5a80*/  HMMA.16816.F32.BF16 R24, R172.reuse, R138, R24 ;  /* 0x0000008aac18723c */ /* 0x040fe20000041818 */
[----:B------:R-:W3:Y:S07]  /*5a90*/  LDSM.16.M88.4 R132, [R205+0x8900] ;  /* 0x00890000cd84783b */ /* 0x000eee0000000200 */
[C---:B--2---:R-:W-:Y:S01]  /*5aa0*/  HMMA.16816.F32.BF16 R28, R172.reuse, R140, R28 ;  /* 0x0000008cac1c723c */ /* 0x044fe2000004181c */
[----:B------:R-:W2:Y:S07]  /*5ab0*/  LDSM.16.M88.4 R136, [R205+0x9100] ;  /* 0x00910000cd88783b */ /* 0x000eae0000000200 */
[----:B------:R-:W-:Y:S01]  /*5ac0*/  HMMA.16816.F32.BF16 R32, R172, R142, R32 ;  /* 0x0000008eac20723c */ /* 0x000fe20000041820 */
[----:B------:R-:W2:Y:S07]  /*5ad0*/  LDSM.16.M88.4 R140, [R205+0x9900] ;  /* 0x00990000cd8c783b */ /* 0x000eae0000000200 */
[C---:B------:R-:W-:Y:S01]  /*5ae0*/  HMMA.16816.F32.BF16 R4, R144.reuse, R148, R4 ;  /* 0x000000949004723c */ /* 0x040fe20000041804 */
[----:B------:R-:W-:Y:S07]  /*5af0*/  LDSM.16.M88.4 R172, [R202+0x10100] ;  /* 0x01010000caac783b */ /* 0x000fee0000000200 */
[C---:B------:R-:W-:Y:S01]  /*5b00*/  HMMA.16816.F32.BF16 R8, R144.reuse, R150, R8 ;  /* 0x000000969008723c */ /* 0x040fe20000041808 */
[----:B------:R-:W2:Y:S07]  /*5b10*/  LDSM.16.M88.4 R176, [R191] ;  /* 0x00000000bfb0783b */ /* 0x000eae0000000200 */
[C---:B-1----:R-:W-:Y:S01]  /*5b20*/  HMMA.16816.F32.BF16 R12, R144.reuse, R152, R12 ;  /* 0x00000098900c723c */ /* 0x042fe2000004180c */
[----:B------:R-:W-:Y:S07]  /*5b30*/  LDSM.16.M88.4 R148, [R189] ;  /* 0x00000000bd94783b */ /* 0x000fee0000000200 */
[C---:B------:R-:W-:Y:S01]  /*5b40*/  HMMA.16816.F32.BF16 R16, R144.reuse, R154, R16 ;  /* 0x0000009a9010723c */ /* 0x040fe20000041810 */
[----:B------:R-:W-:Y:S07]  /*5b50*/  LDSM.16.M88.4 R152, [R188] ;  /* 0x00000000bc98783b */ /* 0x000fee0000000200 */
[C---:B------:R-:W-:Y:S08]  /*5b60*/  HMMA.16816.F32.BF16 R20, R144.reuse, R156, R20 ;  /* 0x0000009c9014723c */ /* 0x040ff00000041814 */
[C---:B------:R-:W-:Y:S01]  /*5b70*/  HMMA.16816.F32.BF16 R24, R144.reuse, R158, R24 ;  /* 0x0000009e9018723c */ /* 0x040fe20000041818 */
[----:B------:R-:W-:Y:S07]  /*5b80*/  LDSM.16.M88.4 R156, [R201+0x10100] ;  /* 0x01010000c99c783b */ /* 0x000fee0000000200 */
[C---:B---3--:R-:W-:Y:S08]  /*5b90*/  HMMA.16816.F32.BF16 R28, R144.reuse, R160, R28 ;  /* 0x000000a0901c723c */ /* 0x048ff0000004181c */
[----:B------:R-:W-:Y:S01]  /*5ba0*/  HMMA.16816.F32.BF16 R32, R144, R162, R32 ;  /* 0x000000a29020723c */ /* 0x000fe20000041820 */
[----:B------:R-:W1:Y:S07]  /*5bb0*/  LDSM.16.M88.4 R144, [R190] ;  /* 0x00000000be90783b */ /* 0x000e6e0000000200 */
[C---:B------:R-:W-:Y:S01]  /*5bc0*/  HMMA.16816.F32.BF16 R4, R164.reuse, R168, R4 ;  /* 0x000000a8a404723c */ /* 0x040fe20000041804 */
[----:B------:R-:W3:Y:S07]  /*5bd0*/  LDSM.16.M88.4 R160, [R200+0x8100] ;  /* 0x00810000c8a0783b */ /* 0x000eee0000000200 */
[C---:B------:R-:W-:Y:S01]  /*5be0*/  HMMA.16816.F32.BF16 R8, R164.reuse, R170, R8 ;  /* 0x000000aaa408723c */ /* 0x040fe20000041808 */
[----:B------:R-:W-:Y:S07]  /*5bf0*/  LDSM.16.M88.4 R168, [R192+0x2000] ;  /* 0x00200000c0a8783b */ /* 0x000fee0000000200 */
[C---:B------:R-:W-:Y:S08]  /*5c00*/  HMMA.16816.F32.BF16 R12, R164.reuse, R132, R12 ;  /* 0x00000084a40c723c */ /* 0x040ff0000004180c */
[C---:B------:R-:W-:Y:S01]  /*5c10*/  HMMA.16816.F32.BF16 R16, R164.reuse, R134, R16 ;  /* 0x00000086a410723c */ /* 0x040fe20000041810 */
[----:B------:R-:W1:Y:S07]  /*5c20*/  LDSM.16.M88.4 R132, [R200+0x8900] ;  /* 0x00890000c884783b */ /* 0x000e6e0000000200 */
[C---:B--2---:R-:W-:Y:S08]  /*5c30*/  HMMA.16816.F32.BF16 R20, R164.reuse, R136, R20 ;  /* 0x00000088a414723c */ /* 0x044ff00000041814 */
[C---:B------:R-:W-:Y:S01]  /*5c40*/  HMMA.16816.F32.BF16 R24, R164.reuse, R138, R24 ;  /* 0x0000008aa418723c */ /* 0x040fe20000041818 */
[----:B------:R-:W2:Y:S07]  /*5c50*/  LDSM.16.M88.4 R136, [R200+0x9100] ;  /* 0x00910000c888783b */ /* 0x000eae0000000200 */
[C---:B------:R-:W-:Y:S08]  /*5c60*/  HMMA.16816.F32.BF16 R28, R164.reuse, R140, R28 ;  /* 0x0000008ca41c723c */ /* 0x040ff0000004181c */
[----:B------:R-:W-:Y:S01]  /*5c70*/  HMMA.16816.F32.BF16 R32, R164, R142, R32 ;  /* 0x0000008ea420723c */ /* 0x000fe20000041820 */
[----:B------:R-:W2:Y:S07]  /*5c80*/  LDSM.16.M88.4 R140, [R200+0x9900] ;  /* 0x00990000c88c783b */ /* 0x000eae0000000200 */
[C---:B------:R-:W-:Y:S01]  /*5c90*/  HMMA.16816.F32.BF16 R4, R172.reuse, R176, R4 ;  /* 0x000000b0ac04723c */ /* 0x040fe20000041804 */
[----:B------:R-:W2:Y:S07]  /*5ca0*/  LDSM.16.M88.4 R164, [R199+0x10100] ;  /* 0x01010000c7a4783b */ /* 0x000eae0000000200 */
[C---:B------:R-:W-:Y:S01]  /*5cb0*/  HMMA.16816.F32.BF16 R8, R172.reuse, R178, R8 ;  /* 0x000000b2ac08723c */ /* 0x040fe20000041808 */
[----:B------:R-:W-:Y:S07]  /*5cc0*/  LDSM.16.M88.4 R176, [R205+0xa100] ;  /* 0x00a10000cdb0783b */ /* 0x000fee0000000200 */
[C---:B-1----:R-:W-:Y:S08]  /*5cd0*/  HMMA.16816.F32.BF16 R12, R172.reuse, R144, R12 ;  /* 0x00000090ac0c723c */ /* 0x042ff0000004180c */
[C---:B------:R-:W-:Y:S01]  /*5ce0*/  HMMA.16816.F32.BF16 R16, R172.reuse, R146, R16 ;  /* 0x00000092ac10723c */ /* 0x040fe20000041810 */
[----:B------:R-:W1:Y:S07]  /*5cf0*/  LDSM.16.M88.4 R144, [R192+0x2800] ;  /* 0x00280000c090783b */ /* 0x000e6e0000000200 */
[C---:B------:R-:W-:Y:S08]  /*5d00*/  HMMA.16816.F32.BF16 R20, R172.reuse, R148, R20 ;  /* 0x00000094ac14723c */ /* 0x040ff00000041814 */
[C---:B------:R-:W-:Y:S01]  /*5d10*/  HMMA.16816.F32.BF16 R24, R172.reuse, R150, R24 ;  /* 0x00000096ac18723c */ /* 0x040fe20000041818 */
[----:B------:R-:W1:Y:S07]  /*5d20*/  LDSM.16.M88.4 R148, [R192+0x3000] ;  /* 0x00300000c094783b */ /* 0x000e6e0000000200 */
[C---:B------:R-:W-:Y:S08]  /*5d30*/  HMMA.16816.F32.BF16 R28, R172.reuse, R152, R28 ;  /* 0x00000098ac1c723c */ /* 0x040ff0000004181c */
[----:B------:R-:W-:Y:S01]  /*5d40*/  HMMA.16816.F32.BF16 R32, R172, R154, R32 ;  /* 0x0000009aac20723c */ /* 0x000fe20000041820 */
[----:B------:R-:W1:Y:S07]  /*5d50*/  LDSM.16.M88.4 R152, [R192+0x3800] ;  /* 0x00380000c098783b */ /* 0x000e6e0000000200 */
[C---:B---3--:R-:W-:Y:S01]  /*5d60*/  HMMA.16816.F32.BF16 R4, R156.reuse, R160, R4 ;  /* 0x000000a09c04723c */ /* 0x048fe20000041804 */
[----:B------:R-:W3:Y:S07]  /*5d70*/  LDSM.16.M88.4 R172, [R206+0x14100] ;  /* 0x01410000ceac783b */ /* 0x000eee0000000200 */
[C---:B------:R-:W-:Y:S01]  /*5d80*/  HMMA.16816.F32.BF16 R8, R156.reuse, R162, R8 ;  /* 0x000000a29c08723c */ /* 0x040fe20000041808 */
[----:B------:R-:W-:Y:S07]  /*5d90*/  LDSM.16.M88.4 R160, [R187] ;  /* 0x00000000bba0783b */ /* 0x000fee0000000200 */
        /* <DEDUP_REMOVED lines=15> */
[----:B------:R-:W1:Y:S07]  /*5e90*/  LDSM.16.M88.4 R144, [R186] ;  /* 0x00000000ba90783b */ /* 0x000e6e0000000200 */
[C---:B------:R-:W-:Y:S08]  /*5ea0*/  HMMA.16816.F32.BF16 R20, R164.reuse, R148, R20 ;  /* 0x00000094a414723c */ /* 0x040ff00000041814 */
[C---:B------:R-:W-:Y:S01]  /*5eb0*/  HMMA.16816.F32.BF16 R24, R164.reuse, R150, R24 ;  /* 0x00000096a418723c */ /* 0x040fe20000041818 */
[----:B------:R-:W1:Y:S07]  /*5ec0*/  LDSM.16.M88.4 R148, [R185] ;  /* 0x00000000b994783b */ /* 0x000e6e0000000200 */
[C---:B------:R-:W-:Y:S08]  /*5ed0*/  HMMA.16816.F32.BF16 R28, R164.reuse, R152, R28 ;  /* 0x00000098a41c723c */ /* 0x040ff0000004181c */
[----:B------:R-:W-:Y:S01]  /*5ee0*/  HMMA.16816.F32.BF16 R32, R164, R154, R32 ;  /* 0x0000009aa420723c */ /* 0x000fe20000041820 */
[----:B------:R-:W1:Y:S07]  /*5ef0*/  LDSM.16.M88.4 R152, [R184] ;  /* 0x00000000b898783b */ /* 0x000e6e0000000200 */
[C---:B---3--:R-:W-:Y:S01]  /*5f00*/  HMMA.16816.F32.BF16 R4, R172.reuse, R176, R4 ;  /* 0x000000b0ac04723c */ /* 0x048fe20000041804 */
        /* <DEDUP_REMOVED lines=12> */
[----:B------:R-:W2:Y:S01]  /*5fd0*/  LDSM.16.M88.4 R172, [R199+0x14100] ;  /* 0x01410000c7ac783b */ /* 0x000ea20000000200 */
[C---:B------:R-:W-:Y:S08]  /*5fe0*/  HMMA.16816.F32.BF16 R4, R156.reuse, R160, R4 ;  /* 0x000000a09c04723c */ /* 0x040ff00000041804 */
[C---:B------:R-:W-:Y:S08]  /*5ff0*/  HMMA.16816.F32.BF16 R8, R156.reuse, R162, R8 ;  /* 0x000000a29c08723c */ /* 0x040ff00000041808 */
[C---:B-1----:R-:W-:Y:S08]  /*6000*/  HMMA.16816.F32.BF16 R12, R156.reuse, R144, R12 ;  /* 0x000000909c0c723c */ /* 0x042ff0000004180c */
[C---:B------:R-:W-:Y:S08]  /*6010*/  HMMA.16816.F32.BF16 R16, R156.reuse, R146, R16 ;  /* 0x000000929c10723c */ /* 0x040ff00000041810 */
[C---:B------:R-:W-:Y:S08]  /*6020*/  HMMA.16816.F32.BF16 R20, R156.reuse, R148, R20 ;  /* 0x000000949c14723c */ /* 0x040ff00000041814 */
[C---:B------:R-:W-:Y:S08]  /*6030*/  HMMA.16816.F32.BF16 R24, R156.reuse, R150, R24 ;  /* 0x000000969c18723c */ /* 0x040ff00000041818 */
[C---:B------:R-:W-:Y:S08]  /*6040*/  HMMA.16816.F32.BF16 R28, R156.reuse, R152, R28 ;  /* 0x000000989c1c723c */ /* 0x040ff0000004181c */
[----:B------:R-:W-:Y:S08]  /*6050*/  HMMA.16816.F32.BF16 R32, R156, R154, R32 ;  /* 0x0000009a9c20723c */ /* 0x000ff00000041820 */
[C---:B---3--:R-:W-:Y:S08]  /*6060*/  HMMA.16816.F32.BF16 R4, R164.reuse, R168, R4 ;  /* 0x000000a8a404723c */ /* 0x048ff00000041804 */
[C---:B------:R-:W-:Y:S08]  /*6070*/  HMMA.16816.F32.BF16 R8, R164.reuse, R170, R8 ;  /* 0x000000aaa408723c */ /* 0x040ff00000041808 */
[C---:B------:R-:W-:Y:S08]  /*6080*/  HMMA.16816.F32.BF16 R12, R164.reuse, R132, R12 ;  /* 0x00000084a40c723c */ /* 0x040ff0000004180c */
[C---:B------:R-:W-:Y:S01]  /*6090*/  HMMA.16816.F32.BF16 R16, R164.reuse, R134, R16 ;  /* 0x00000086a410723c */ /* 0x040fe20000041810 */
[----:B------:R-:W1:Y:S07]  /*60a0*/  LDSM.16.M88.4 R132, [R192+0x4800] ;  /* 0x00480000c084783b */ /* 0x000e6e0000000200 */
[C---:B--2---:R-:W-:Y:S08]  /*60b0*/  HMMA.16816.F32.BF16 R20, R164.reuse, R136, R20 ;  /* 0x00000088a414723c */ /* 0x044ff00000041814 */
[C---:B------:R-:W-:Y:S01]  /*60c0*/  HMMA.16816.F32.BF16 R24, R164.reuse, R138, R24 ;  /* 0x0000008aa418723c */ /* 0x040fe20000041818 */
[----:B------:R-:W2:Y:S07]  /*60d0*/  LDSM.16.M88.4 R136, [R192+0x5000] ;  /* 0x00500000c088783b */ /* 0x000eae0000000200 */
[C---:B------:R-:W-:Y:S08]  /*60e0*/  HMMA.16816.F32.BF16 R28, R164.reuse, R140, R28 ;  /* 0x0000008ca41c723c */ /* 0x040ff0000004181c */
[----:B------:R-:W-:Y:S08]  /*60f0*/  HMMA.16816.F32.BF16 R32, R164, R142, R32 ;  /* 0x0000008ea420723c */ /* 0x000ff00000041820 */
[C---:B------:R-:W-:Y:S08]  /*6100*/  HMMA.16816.F32.BF16 R4, R172.reuse, R176, R4 ;  /* 0x000000b0ac04723c */ /* 0x040ff00000041804 */
[C---:B------:R-:W-:Y:S08]  /*6110*/  HMMA.16816.F32.BF16 R8, R172.reuse, R178, R8 ;  /* 0x000000b2ac08723c */ /* 0x040ff00000041808 */
[C---:B-1----:R-:W-:Y:S08]  /*6120*/  HMMA.16816.F32.BF16 R12, R172.reuse, R132, R12 ;  /* 0x00000084ac0c723c */ /* 0x042ff0000004180c */
[C---:B------:R-:W-:Y:S01]  /*6130*/  HMMA.16816.F32.BF16 R16, R172.reuse, R134, R16 ;  /* 0x00000086ac10723c */ /* 0x040fe20000041810 */
[----:B------:R-:W1:Y:S01]  /*6140*/  LDSM.16.M88.4 R132, [R192+0x5800] ;  /* 0x00580000c084783b */ /* 0x000e620000000200 */
[----:B------:R-:W-:Y:S04]  /*6150*/  DEPBAR.LE SB0, 0x0 ;  /* 0x000080000000791a */ /* 0x000fe80000000000 */
[----:B-----5:R-:W-:Y:S02]  /*6160*/  FMUL.FTZ R227, R4, c[0x0][0x320] ;  /* 0x0000c80004e37a20 */ /* 0x020fe40000410000 */
[C---:B--2---:R-:W-:Y:S04]  /*6170*/  HMMA.16816.F32.BF16 R20, R172.reuse, R136, R20 ;  /* 0x00000088ac14723c */ /* 0x044fe80000041814 */
[----:B------:R-:W2:Y:S01]  /*6180*/  MUFU.TANH R227, R227 ;  /* 0x000000e300e37308 */ /* 0x000ea20000002400 */
[----:B------:R-:W-:Y:S01]  /*6190*/  BAR.SYNC.DEFER_BLOCKING 0x0 ;  /* 0x0000000000007b1d */ /* 0x000fe20000010000 */
[----:B------:R-:W-:Y:S02]  /*61a0*/  FMUL.FTZ R228, R11, c[0x0][0x320] ;  /* 0x0000c8000be47a20 */ /* 0x000fe40000410000 */
[C---:B------:R-:W-:Y:S04]  /*61b0*/  HMMA.16816.F32.BF16 R24, R172.reuse, R138, R24 ;  /* 0x0000008aac18723c */ /* 0x040fe80000041818 */
[----:B------:R-:W-:Y:S01]  /*61c0*/  FMUL.FTZ R232, R14, c[0x0][0x320] ;  /* 0x0000c8000ee87a20 */ /* 0x000fe20000410000 */
[----:B------:R-:W-:Y:S01]  /*61d0*/  @P0 LEA R14, P4, R249, c[0x0][0x1c8], 0x1 ;  /* 0x00007200f90e0a11 */ /* 0x000fe200078808ff */
[----:B------:R-:W3:Y:S01]  /*61e0*/  MUFU.TANH R228, R228 ;  /* 0x000000e400e47308 */ /* 0x000ee20000002400 */
[----:B----4-:R-:W-:Y:S02]  /*61f0*/  FMUL.FTZ R231, R15, c[0x0][0x320] ;  /* 0x0000c8000fe77a20 */ /* 0x010fe40000410000 */
[----:B------:R-:W-:Y:S03]  /*6200*/  @P0 LEA.HI.X R15, R249, c[0x0][0x1cc], R250, 0x1, P4 ;  /* 0x00007300f90f0a11 */ /* 0x000fe600020f0cfa */
[----:B------:R-:W-:Y:S02]  /*6210*/  FMUL.FTZ R235, R18, c[0x0][0x320] ;  /* 0x0000c80012eb7a20 */ /* 0x000fe40000410000 */
[----:B------:R-:W-:Y:S02]  /*6220*/  FMUL.FTZ R236, R13, c[0x0][0x320] ;  /* 0x0000c8000dec7a20 */ /* 0x000fe40000410000 */
[----:B------:R-:W4:Y:S01]  /*6230*/  MUFU.TANH R232, R232 ;  /* 0x000000e800e87308 */ /* 0x000f220000002400 */
[----:B------:R-:W-:Y:S01]  /*6240*/  FMUL.FTZ R240, R22, c[0x0][0x320] ;  /* 0x0000c80016f07a20 */ /* 0x000fe20000410000 */
[----:B------:R-:W-:Y:S01]  /*6250*/  @P0 LEA R22, P6, R248, c[0x0][0x1c8], 0x1 ;  /* 0x00007200f8160a11 */ /* 0x000fe200078c08ff */
[----:B------:R-:W-:Y:S02]  /*6260*/  FMUL.FTZ R239, R23, c[0x0][0x320] ;  /* 0x0000c80017ef7a20 */ /* 0x000fe40000410000 */
[----:B------:R-:W-:Y:S01]  /*6270*/  FMUL.FTZ R226, R10, c[0x0][0x320] ;  /* 0x0000c8000ae27a20 */ /* 0x000fe20000410000 */
[----:B------:R-:W-:Y:S01]  /*6280*/  @P0 LEA.HI.X R23, R248, c[0x0][0x1cc], R251, 0x1, P6 ;  /* 0x00007300f8170a11 */ /* 0x000fe200030f0cfb */
[----:B------:R-:W-:Y:S01]  /*6290*/  FMUL.FTZ R234, R19, c[0x0][0x320] ;  /* 0x0000c80013ea7a20 */ /* 0x000fe20000410000 */
[----:B------:R-:W-:Y:S01]  /*62a0*/  @P0 IADD3 R248, P5, R182, UR20, RZ ;  /* 0x00000014b6f80c10 */ /* 0x000fe2000ffbe0ff */
[C---:B-1----:R-:W-:Y:S01]  /*62b0*/  HMMA.16816.F32.BF16 R28, R172.reuse, R132, R28 ;  /* 0x00000084ac1c723c */ /* 0x042fe2000004181c */
[----:B------:R-:W1:Y:S01]  /*62c0*/  MUFU.TANH R236, R236 ;  /* 0x000000ec00ec7308 */ /* 0x000e620000002400 */
[----:B------:R-:W-:Y:S01]  /*62d0*/  @!PT LDS RZ, [RZ] ;  /* 0x00000000fffff984 */ /* 0x000fe20000000800 */
[----:B------:R-:W-:Y:S01]  /*62e0*/  @!PT LDS RZ, [RZ] ;  /* 0x00000000fffff984 */ /* 0x000fe20000000800 */
[----:B------:R-:W-:Y:S01]  /*62f0*/  @!PT LDS RZ, [RZ] ;  /* 0x00000000fffff984 */ /* 0x000fe20000000800 */
[----:B------:R1:W-:Y:S01]  /*6300*/  @P0 LDGSTS.E.BYPASS.LTC128B.128 [R207+0x6100], [R22.64], !P3 ;  /* 0x0610000016cf0fae */ /* 0x0003e2000d901d50 */
[----:B------:R-:W-:Y:S01]  /*6310*/  @P0 LEA R158, P4, R248, c[0x0][0x1c8], 0x1 ;  /* 0x00007200f89e0a11 */ /* 0x000fe200078808ff */
[----:B------:R-:W-:Y:S01]  /*6320*/  FMUL.FTZ R243, R26, c[0x0][0x320] ;  /* 0x0000c8001af37a20 */ /* 0x000fe20000410000 */
[----:B------:R-:W-:Y:S01]  /*6330*/  @P0 IADD3.X R251, R181, UR19, RZ, P5, !PT ;  /* 0x00000013b5fb0c10 */ /* 0x000fe2000affe4ff */
[----:B------:R-:W-:Y:S01]  /*6340*/  FMUL.FTZ R242, R27, c[0x0][0x320] ;  /* 0x0000c8001bf27a20 */ /* 0x000fe20000410000 */
[----:B------:R-:W-:Y:S01]  /*6350*/  @UP3 UIADD3 UR20, UP0, UR12, UR20, URZ ;  /* 0x000000140c143290 */ /* 0x000fe2000ff1e03f */
[----:B------:R-:W-:Y:S01]  /*6360*/  HMMA.16816.F32.BF16 R32, R172, R134, R32 ;  /* 0x00000086ac20723c */ /* 0x000fe20000041820 */
[----:B------:R5:W-:Y:S02]  /*6370*/  @P0 LDGSTS.E.BYPASS.LTC128B.128 [R207+0x8100], [R14.64], !P2 ;  /* 0x081000000ecf0fae */ /* 0x000be4000d101d50 */
[----:B------:R-:W1:Y:S01]  /*6380*/  MUFU.TANH R226, R226 ;  /* 0x000000e200e27308 */ /* 0x000e620000002400 */
[----:B------:R-:W-:Y:S01]  /*6390*/  @P0 LEA.HI.X R159, R248, c[0x0][0x1cc], R251, 0x1, P4 ;  /* 0x00007300f89f0a11 */ /* 0x000fe200020f0cfb */
[----:B------:R-:W-:Y:S01]  /*63a0*/  @UP3 UIADD3.X UR19, UR11, UR19, URZ, UP0, !UPT ;  /* 0x000000130b133290 */ /* 0x000fe200087fe43f */
[----:B------:R-:W-:Y:S01]  /*63b0*/  @P0 IADD3 R250, P6, R210, UR20, RZ ;  /* 0x00000014d2fa0c10 */ /* 0x000fe2000ffde0ff */
[----:B------:R-:W-:Y:S01]  /*63c0*/  IMAD.MOV.U32 R19, RZ, RZ, R212 ;  /* 0x000000ffff137224 */ /* 0x000fe200078e00d4 */
[----:B------:R-:W-:Y:S01]  /*63d0*/  @P0 IADD3 R18, P4, R182, UR20, RZ ;  /* 0x00000014b6120c10 */ /* 0x000fe2000ff9e0ff */
[----:B------:R1:W-:Y:S03]  /*63e0*/  @P0 LDGSTS.E.BYPASS.LTC128B.128 [R207+0xa100], [R158.64], !P1 ;  /* 0x0a1000009ecf0fae */ /* 0x0003e6000c901d50 */
[----:B------:R-:W-:Y:S01]  /*63f0*/  @P0 IADD3.X R251, R217, UR19, RZ, P6, !PT ;  /* 0x00000013d9fb0c10 */ /* 0x000fe2000b7fe4ff */
[----:B------:R-:W1:Y:S01]  /*6400*/  MUFU.TANH R231, R231 ;  /* 0x000000e700e77308 */ /* 0x000e620000002400 */
[----:B------:R-:W-:Y:S01]  /*6410*/  @P0 LEA R162, P6, R250, c[0x0][0x1c8], 0x1 ;  /* 0x00007200faa20a11 */ /* 0x000fe200078c08ff */
[----:B------:R-:W-:Y:S01]  /*6420*/  FMUL.FTZ R229, R5, c[0x0][0x320] ;  /* 0x0000c80005e57a20 */ /* 0x000fe20000410000 */
[----:B------:R-:W-:Y:S01]  /*6430*/  @P0 IADD3.X R13, R181, UR19, RZ, P4, !PT ;  /* 0x00000013b50d0c10 */ /* 0x000fe2000a7fe4ff */
[----:B------:R-:W-:Y:S01]  /*6440*/  FMUL.FTZ R249, R30, c[0x0][0x320] ;  /* 0x0000c8001ef97a20 */ /* 0x000fe20000410000 */
[----:B------:R-:W-:Y:S01]  /*6450*/  @P0 LEA R26, P4, R18, c[0x0][0x1c8], 0x1 ;  /* 0x00007200121a0a11 */ /* 0x000fe200078808ff */
[----:B------:R-:W-:Y:S01]  /*6460*/  FMUL.FTZ R248, R31, c[0x0][0x320] ;  /* 0x0000c8001ff87a20 */ /* 0x000fe20000410000 */
[----:B------:R-:W-:Y:S01]  /*6470*/  @P0 LEA.HI.X R163, R250, c[0x0][0x1cc], R251, 0x1, P6 ;  /* 0x00007300faa30a11 */ /* 0x000fe200030f0cfb */
[----:B------:R-:W-:Y:S01]  /*6480*/  FMUL.FTZ R0, R6, c[0x0][0x320] ;  /* 0x0000c80006007a20 */ /* 0x000fe20000410000 */
[----:B------:R-:W-:Y:S01]  /*6490*/  @P0 LEA.HI.X R27, R18, c[0x0][0x1cc], R13, 0x1, P4 ;  /* 0x00007300121b0a11 */ /* 0x000fe200020f0c0d */
[----:B------:R-:W1:Y:S01]  /*64a0*/  MUFU.TANH R229, R229 ;  /* 0x000000e500e57308 */ /* 0x000e620000002400 */
[----:B------:R-:W-:Y:S01]  /*64b0*/  @P0 IADD3 R11, P5, R220, UR20, RZ ;  /* 0x00000014dc0b0c10 */ /* 0x000fe2000ffbe0ff */
[----:B------:R1:W-:Y:S01]  /*64c0*/  @P0 LDGSTS.E.BYPASS.LTC128B.128 [R207+0x7100], [R162.64], !P3 ;  /* 0x07100000a2cf0fae */ /* 0x0003e2000d901d50 */
[----:B------:R-:W-:Y:S01]  /*64d0*/  FMUL.FTZ R250, R32, c[0x0][0x320] ;  /* 0x0000c80020fa7a20 */ /* 0x000fe20000410000 */
[----:B------:R-:W-:Y:S01]  /*64e0*/  PLOP3.LUT P4, PT, PT, PT, UP2, 0x80, 0x0 ;  /* 0x000000000000781c */ /* 0x000fe20003f8f028 */
[----:B------:R-:W-:Y:S01]  /*64f0*/  FMUL.FTZ R225, R7, c[0x0][0x320] ;  /* 0x0000c80007e17a20 */ /* 0x000fe20000410000 */
[----:B------:R-:W-:Y:S01]  /*6500*/  @P0 IADD3.X R10, R183, UR19, RZ, P5, !PT ;  /* 0x00000013b70a0c10 */ /* 0x000fe2000affe4ff */
[----:B------:R-:W-:Y:S01]  /*6510*/  USHF.L.U32 UR19, UR13, 0x6, URZ ;  /* 0x000000060d137899 */ /* 0x000fe2000800063f */
[----:B------:R-:W-:Y:S01]  /*6520*/  @P0 LEA R30, P5, R11, c[0x0][0x1c8], 0x1 ;  /* 0x000072000b1e0a11 */ /* 0x000fe200078a08ff */
[----:B------:R-:W-:Y:S01]  /*6530*/  FMUL.FTZ R230, R8, c[0x0][0x320] ;  /* 0x0000c80008e67a20 */ /* 0x000fe20000410000 */
[----:B------:R1:W1:Y:S01]  /*6540*/  MUFU.TANH R13, R250 ;  /* 0x000000fa000d7308 */ /* 0x0002620000002400 */
[----:B------:R-:W-:Y:S01]  /*6550*/  FMUL.FTZ R233, R9, c[0x0][0x320] ;  /* 0x0000c80009e97a20 */ /* 0x000fe20000410000 */
[----:B------:R-:W-:Y:S01]  /*6560*/  @P0 LEA.HI.X R31, R11, c[0x0][0x1cc], R10, 0x1, P5 ;  /* 0x000073000b1f0a11 */ /* 0x000fe200028f0c0a */
[----:B------:R-:W-:Y:S02]  /*6570*/  FMUL.FTZ R237, R12, c[0x0][0x320] ;  /* 0x0000c8000ced7a20 */ /* 0x000fe40000410000 */
[----:B------:R-:W-:Y:S02]  /*6580*/  FMUL.FTZ R238, R16, c[0x0][0x320] ;  /* 0x0000c80010ee7a20 */ /* 0x000fe40000410000 */
[----:B------:R2:W-:Y:S01]  /*6590*/  @P0 LDGSTS.E.BYPASS.LTC128B.128 [R207+0x9100], [R30.64], !P2 ;  /* 0x091000001ecf0fae */ /* 0x0005e2000d101d50 */
[----:B------:R-:W-:Y:S02]  /*65a0*/  @P4 IMAD.MOV.U32 R19, RZ, RZ, R180 ;  /* 0x000000ffff134224 */ /* 0x000fe400078e00b4 */
[----:B------:R-:W2:Y:S01]  /*65b0*/  MUFU.TANH R0, R0 ;  /* 0x0000000000007308 */ /* 0x000ea20000002400 */
[----:B------:R-:W-:Y:S02]  /*65c0*/  FMUL.FTZ R241, R17, c[0x0][0x320] ;  /* 0x0000c80011f17a20 */ /* 0x000fe40000410000 */
[----:B------:R-:W-:Y:S01]  /*65d0*/  FMUL.FTZ R245, R20, c[0x0][0x320] ;  /* 0x0000c80014f57a20 */ /* 0x000fe20000410000 */
[----:B------:R2:W-:Y:S01]  /*65e0*/  @P0 LDGSTS.E.BYPASS.LTC128B.128 [R207+0xb100], [R26.64], !P1 ;  /* 0x0b1000001acf0fae */ /* 0x0005e2000c901d50 */
[----:B------:R-:W-:Y:S01]  /*65f0*/  FMUL.FTZ R244, R21, c[0x0][0x320] ;  /* 0x0000c80015f47a20 */ /* 0x000fe20000410000 */
[----:B------:R-:W-:Y:S01]  /*6600*/  PLOP3.LUT P0, PT, PT, PT, UP1, 0x40, 0x0 ;  /* 0x000000000000781c */ /* 0x000fe20003f0e818 */
[----:B------:R-:W-:Y:S02]  /*6610*/  FMUL.FTZ R247, R24, c[0x0][0x320] ;  /* 0x0000c80018f77a20 */ /* 0x000fe40000410000 */
[----:B------:R-:W-:Y:S01]  /*6620*/  FMUL.FTZ R246, R25, c[0x0][0x320] ;  /* 0x0000c80019f67a20 */ /* 0x000fe20000410000 */
[----:B------:R-:W2:Y:S01]  /*6630*/  MUFU.TANH R225, R225 ;  /* 0x000000e100e17308 */ /* 0x000ea20000002400 */
[----:B------:R-:W0:Y:S01]  /*6640*/  LDGDEPBAR ;  /* 0x00000000000079af */ /* 0x000e220000000000 */
[----:B------:R-:W-:Y:S02]  /*6650*/  FMUL.FTZ R9, R28, c[0x0][0x320] ;  /* 0x0000c8001c097a20 */ /* 0x000fe40000410000 */
[----:B-1----:R-:W-:Y:S02]  /*6660*/  IMAD.U32 R250, RZ, RZ, UR19 ;  /* 0x00000013fffa7e24 */ /* 0x002fe4000f8e00ff */
[----:B------:R-:W-:Y:S02]  /*6670*/  FMUL.FTZ R252, R29, c[0x0][0x320] ;  /* 0x0000c8001dfc7a20 */ /* 0x000fe40000410000 */
[----:B------:R-:W-:Y:S01]  /*6680*/  FMUL.FTZ R11, R33, c[0x0][0x320] ;  /* 0x0000c800210b7a20 */ /* 0x000fe20000410000 */
[----:B------:R-:W1:Y:S01]  /*6690*/  SHFL.IDX PT, R10, R19, RZ, 0x1c1f ;  /* 0x001c1fff130a7589 */ /* 0x000e6200000e0000 */
[----:B------:R-:W2:Y:S01]  /*66a0*/  MUFU.TANH R230, R230 ;  /* 0x000000e600e67308 */ /* 0x000ea20000002400 */
[----:B------:R-:W-:Y:S01]  /*66b0*/  FMUL.FTZ R251, R34, c[0x0][0x320] ;  /* 0x0000c80022fb7a20 */ /* 0x000fe20000410000 */
[----:B-----5:R-:W-:Y:S01]  /*66c0*/  IADD3 R14, -R213, 0x1, -R250 ;  /* 0x00000001d50e7810 */ /* 0x020fe20007ffe9fa */
[----:B------:R-:W-:Y:S03]  /*66d0*/  FMUL.FTZ R35, R35, c[0x0][0x320] ;  /* 0x0000c80023237a20 */ /* 0x000fe60000410000 */
[----:B------:R-:W-:Y:S04]  /*66e0*/  IADD3 R14, R14, c[0x0][0x1d0], RZ ;  /* 0x000074000e0e7a10 */ /* 0x000fe80007ffe0ff */
[----:B------:R-:W2:Y:S01]  /*66f0*/  MUFU.TANH R233, R233 ;  /* 0x000000e900e97308 */ /* 0x000ea20000002400 */
[----:B------:R-:W-:Y:S04]  /*6700*/  IADD3 R14, R14, -c[0x0][0x168], RZ ;  /* 0x80005a000e0e7a10 */ /* 0x000fe80007ffe0ff */
[C---:B------:R-:W-:Y:S02]  /*6710*/  IADD3 R15, R14.reuse, c[0x0][0x328], RZ ;  /* 0x0000ca000e0f7a10 */ /* 0x040fe40007ffe0ff */
[----:B------:R-:W-:Y:S03]  /*6720*/  IADD3 R14, R14, UR14, RZ ;  /* 0x0000000e0e0e7c10 */ /* 0x000fe6000fffe0ff */
[----:B------:R-:W2:Y:S01]  /*6730*/  MUFU.TANH R237, R237 ;  /* 0x000000ed00ed7308 */ /* 0x000ea20000002400 */
[--C-:B-1----:R-:W-:Y:S02]  /*6740*/  IMAD.IADD R18, R15, 0x1, R10.reuse ;  /* 0x000000010f127824 */ /* 0x102fe400078e020a */
[----:B------:R-:W-:Y:S07]  /*6750*/  IMAD.IADD R17, R14, 0x1, R10 ;  /* 0x000000010e117824 */ /* 0x000fee00078e020a */
[----:B------:R-:W1:Y:S10]  /*6760*/  MUFU.TANH R238, R238 ;  /* 0x000000ee00ee7308 */ /* 0x000e740000002400 */
        /* <DEDUP_REMOVED lines=17> */
[----:B------:R1:W1:Y:S01]  /*6880*/  MUFU.TANH R250, R35 ;  /* 0x0000002300fa7308 */ /* 0x0002620000002400 */
[----:B------:R-:W-:-:S05]  /*6890*/  @P0 BRA `(.L_x_363) ;  /* 0x000001a000000947 */ /* 0x000fca0003800000 */
[----:B--234-:R-:W-:Y:S01]  /*68a0*/  IADD3 R5, R10, c[0x0][0x1d0], RZ ;  /* 0x000074000a057a10 */ /* 0x01cfe20007ffe0ff */
[----:B------:R-:W-:Y:S03]  /*68b0*/  BSSY B0, `(.L_x_364) ;  /* 0x0000012000007945 */ /* 0x000fe60003800000 */
[----:B------:R-:W-:Y:S04]  /*68c0*/  IADD3 R5, R5, -c[0x0][0x168], RZ ;  /* 0x80005a0005057a10 */ /* 0x000fe80007ffe0ff */
[----:B------:R-:W-:Y:S11]  /*68d0*/  ISETP.GT.AND P0, PT, R5, -0x1, PT ;  /* 0xffffffff0500780c */ /* 0x000ff60003f04270 */
[----:B------:R-:W-:Y:S02]  /*68e0*/  @!UPT UIADD3 URZ, URZ, URZ, URZ ;  /* 0x0000003f3f3ff290 */ /* 0x000fe4000fffe03f */
[----:B------:R-:W-:-:S05]  /*68f0*/  @P0 BRA `(.L_x_365) ;  /* 0x0000008000000947 */ /* 0x000fca0003800000 */
[----:B------:R-:W-:Y:S01]  /*6900*/  LOP3.LUT R5, RZ, R5, RZ, 0x33, !PT ;  /* 0x00000005ff057212 */ /* 0x000fe200078e33ff */
[----:B------:R-:W-:Y:S05]  /*6910*/  IMAD.MOV.U32 R4, RZ, RZ, c[0x0][0x32c] ;  /* 0x0000cb00ff047624 */ /* 0x000fea00078e00ff */
[----:B------:R-:W-:Y:S11]  /*6920*/  ISETP.NE.AND P0, PT, R4, 0x1, PT ;  /* 0x000000010400780c */ /* 0x000ff60003f05270 */
[----:B------:R-:W-:Y:S02]  /*6930*/  @!UPT UIADD3 URZ, URZ, URZ, URZ ;  /* 0x0000003f3f3ff290 */ /* 0x000fe4000fffe03f */
[----:B------:R-:W-:Y:S05]  /*6940*/  @P0 IMAD.HI.U32 R4, R5, c[0x0][0x330], RZ ;  /* 0x0000cc0005040a27 */ /* 0x000fea00078e00ff */
[----:B------:R-:W-:Y:S04]  /*6950*/  @P0 SHF.R.U32.HI R5, RZ, c[0x0][0x334], R4 ;  /* 0x0000cd00ff050a19 */ /* 0x000fe80000011604 */
[----:B------:R-:W-:Y:S01]  /*6960*/  LOP3.LUT R5, RZ, R5, RZ, 0x33, !PT ;  /* 0x00000005ff057212 */ /* 0x000fe200078e33ff */
[----:B------:R-:W-:-:S05]  /*6970*/  BRA `(.L_x_366) ;  /* 0x0000005000007947 */ /* 0x000fca0003800000 */
.L_x_365:
[----:B------:R-:W-:Y:S04]  /*6980*/  MOV R4, c[0x0][0x32c] ;  /* 0x0000cb0000047a02 */ /* 0x000fe80000000f00 */
[----:B------:R-:W-:Y:S11]  /*6990*/  ISETP.NE.AND P0, PT, R4, 0x1, PT ;  /* 0x000000010400780c */ /* 0x000ff60003f05270 */
[----:B------:R-:W-:Y:S02]  /*69a0*/  @!UPT UIADD3 URZ, URZ, URZ, URZ ;  /* 0x0000003f3f3ff290 */ /* 0x000fe4000fffe03f */
[----:B------:R-:W-:Y:S05]  /*69b0*/  @P0 IMAD.HI.U32 R4, R5, c[0x0][0x330], RZ ;  /* 0x0000cc0005040a27 */ /* 0x000fea00078e00ff */
[----:B------:R-:W-:Y:S02]  /*69c0*/  @P0 SHF.R.U32.HI R5, RZ, c[0x0][0x334], R4 ;  /* 0x0000cd00ff050a19 */ /* 0x000fe40000011604 */
.L_x_366:
[----:B------:R-:W-:Y:S05]  /*69d0*/  BSYNC B0 ;  /* 0x0000000000007941 */ /* 0x000fea0003800000 */
.L_x_364:
[----:B------:R-:W-:Y:S04]  /*69e0*/  IMAD.MOV.U32 R4, RZ, RZ, c[0x0][0x32c] ;  /* 0x0000cb00ff047624 */ /* 0x000fe800078e00ff */
[----:B------:R-:W-:Y:S04]  /*69f0*/  IMAD R4, R5, R4, -UR19 ;  /* 0x8000001305047e24 */ /* 0x000fe8000f8e0204 */
[----:B------:R-:W-:Y:S05]  /*6a00*/  IMAD.IADD R4, R4, 0x1, -R213 ;  /* 0x0000000104047824 */ /* 0x000fea00078e0ad5 */
[----:B------:R-:W-:Y:S02]  /*6a10*/  IADD3 R5, R4, c[0x0][0x32c], RZ ;  /* 0x0000cb0004057a10 */ /* 0x000fe40007ffe0ff */
[----:B------:R-:W-:Y:S02]  /*6a20*/  IMNMX R17, R17, R4, !PT ;  /* 0x0000000411117217 */ /* 0x000fe40007800200 */
[----:B------:R-:W-:Y:S02]  /*6a30*/  IMNMX R18, R18, R5, PT ;  /* 0x0000000512127217 */ /* 0x000fe40003800200 */
.L_x_363:
[----:B--234-:R-:W-:Y:S01]  /*6a40*/  UISETP.GT.AND UP0, UPT, UR13, -0x1, UPT ;  /* 0xffffffff0d00788c */ /* 0x01cfe2000bf04270 */
[----:B------:R-:W2:Y:S05]  /*6a50*/  SHFL.IDX PT, R7, R19, 0x1, 0x1c1f ;  /* 0x003c1f0013077f89 */ /* 0x000eaa00000e0000 */
[----:B------:R-:W-:Y:S04]  /*6a60*/  PLOP3.LUT P0, PT, PT, PT, UP0, 0x80, 0x0 ;  /* 0x000000000000781c */ /* 0x000fe80003f0f008 */
[C---:B------:R-:W-:Y:S02]  /*6a70*/  ISETP.GT.AND P4, PT, R17.reuse, 0x1, P0 ;  /* 0x000000011100780c */ /* 0x040fe40000784270 */
[----:B------:R-:W-:Y:S02]  /*6a80*/  ISETP.GT.AND P5, PT, R17, RZ, P0 ;  /* 0x000000ff1100720c */ /* 0x000fe400007a4270 */
[C---:B------:R-:W-:Y:S02]  /*6a90*/  ISETP.LT.OR P4, PT, R18.reuse, 0x2, P4 ;  /* 0x000000021200780c */ /* 0x040fe40002781670 */
[C---:B------:R-:W-:Y:S02]  /*6aa0*/  ISETP.LT.OR P5, PT, R18.reuse, 0x1, P5 ;  /* 0x000000011200780c */ /* 0x040fe40002fa1670 */
[----:B------:R-:W-:Y:S02]  /*6ab0*/  FSEL R8, R229, -INF , !P4 ;  /* 0xff800000e5087808 */ /* 0x000fe40006000000 */
[C---:B------:R-:W-:Y:S02]  /*6ac0*/  ISETP.GT.AND P4, PT, R17.reuse, 0x10, P0 ;  /* 0x000000101100780c */ /* 0x040fe40000784270 */
[----:B------:R-:W-:Y:S02]  /*6ad0*/  ISETP.GT.AND P6, PT, R17, 0x8, P0 ;  /* 0x000000081100780c */ /* 0x000fe400007c4270 */
[----:B------:R-:W-:Y:S01]  /*6ae0*/  ISETP.LT.OR P4, PT, R18, 0x11, P4 ;  /* 0x000000111200780c */ /* 0x000fe20002781670 */
[--C-:B--2---:R-:W-:Y:S01]  /*6af0*/  IMAD.IADD R4, R15, 0x1, R7.reuse ;  /* 0x000000010f047824 */ /* 0x104fe200078e0207 */
[----:B------:R-:W-:Y:S01]  /*6b00*/  FSEL R10, R227, -INF , !P5 ;  /* 0xff800000e30a7808 */ /* 0x000fe20006800000 */
[----:B------:R-:W-:Y:S01]  /*6b10*/  IMAD.IADD R5, R14, 0x1, R7 ;  /* 0x000000010e057824 */ /* 0x000fe200078e0207 */
[----:B------:R-:W-:Y:S02]  /*6b20*/  ISETP.GT.AND P5, PT, R17, 0x9, P0 ;  /* 0x000000091100780c */ /* 0x000fe400007a4270 */
[----:B------:R-:W-:Y:S02]  /*6b30*/  FSEL R164, R237, -INF , !P4 ;  /* 0xff800000eda47808 */ /* 0x000fe40006000000 */
[C---:B------:R-:W-:Y:S02]  /*6b40*/  ISETP.GT.AND P4, PT, R17.reuse, 0x19, P0 ;  /* 0x000000191100780c */ /* 0x040fe40000784270 */
[C---:B------:R-:W-:Y:S02]  /*6b50*/  ISETP.LT.OR P6, PT, R18.reuse, 0x9, P6 ;  /* 0x000000091200780c */ /* 0x040fe400037c1670 */
[C---:B------:R-:W-:Y:S02]  /*6b60*/  ISETP.LT.OR P5, PT, R18.reuse, 0xa, P5 ;  /* 0x0000000a1200780c */ /* 0x040fe40002fa1670 */
[----:B------:R-:W-:Y:S02]  /*6b70*/  ISETP.LT.OR P4, PT, R18, 0x1a, P4 ;  /* 0x0000001a1200780c */ /* 0x000fe40002781670 */
[----:B------:R-:W-:Y:S02]  /*6b80*/  FSEL R230, R230, -INF , !P6 ;  /* 0xff800000e6e67808 */ /* 0x000fe40007000000 */
[----:B------:R-:W-:Y:S02]  /*6b90*/  ISETP.GT.AND P6, PT, R17, 0x11, P0 ;  /* 0x000000111100780c */ /* 0x000fe400007c4270 */
[----:B------:R-:W-:Y:S02]  /*6ba0*/  FSEL R6, R233, -INF , !P5 ;  /* 0xff800000e9067808 */ /* 0x000fe40006800000 */
[----:B------:R-:W-:Y:S02]  /*6bb0*/  ISETP.GT.AND P5, PT, R17, 0x18, P0 ;  /* 0x000000181100780c */ /* 0x000fe400007a4270 */
[----:B-1----:R-:W-:Y:S02]  /*6bc0*/  FSEL R140, R241, -INF , !P4 ;  /* 0xff800000f18c7808 */ /* 0x002fe40006000000 */
[C---:B------:R-:W-:Y:S02]  /*6bd0*/  ISETP.GT.AND P4, PT, R17.reuse, 0x28, P0 ;  /* 0x000000281100780c */ /* 0x040fe40000784270 */
[C---:B------:R-:W-:Y:S02]  /*6be0*/  ISETP.LT.OR P6, PT, R18.reuse, 0x12, P6 ;  /* 0x000000121200780c */ /* 0x040fe400037c1670 */
[C---:B------:R-:W-:Y:S02]  /*6bf0*/  ISETP.LT.OR P5, PT, R18.reuse, 0x19, P5 ;  /* 0x000000191200780c */ /* 0x040fe40002fa1670 */
[----:B------:R-:W-:Y:S02]  /*6c00*/  ISETP.LT.OR P4, PT, R18, 0x29, P4 ;  /* 0x000000291200780c */ /* 0x000fe40002781670 */
[----:B------:R-:W-:Y:S02]  /*6c10*/  FSEL R162, R236, -INF , !P6 ;  /* 0xff800000eca27808 */ /* 0x000fe40007000000 */
[C---:B------:R-:W-:Y:S02]  /*6c20*/  ISETP.GT.AND P6, PT, R17.reuse, 0x20, P0 ;  /* 0x000000201100780c */ /* 0x040fe400007c4270 */
[----:B------:R-:W-:Y:S02]  /*6c30*/  FSEL R142, R238, -INF , !P5 ;  /* 0xff800000ee8e7808 */ /* 0x000fe40006800000 */
[----:B------:R-:W-:Y:S02]  /*6c40*/  ISETP.GT.AND P5, PT, R17, 0x21, P0 ;  /* 0x000000211100780c */ /* 0x000fe400007a4270 */
[----:B------:R-:W-:Y:S02]  /*6c50*/  FSEL R156, R247, -INF , !P4 ;  /* 0xff800000f79c7808 */ /* 0x000fe40006000000 */
[----:B------:R-:W-:Y:S02]  /*6c60*/  ISETP.GT.AND P4, PT, R17, 0x31, P0 ;  /* 0x000000311100780c */ /* 0x000fe40000784270 */
[C---:B------:R-:W-:Y:S02]  /*6c70*/  ISETP.LT.OR P6, PT, R18.reuse, 0x21, P6 ;  /* 0x000000211200780c */ /* 0x040fe400037c1670 */
[C---:B------:R-:W-:Y:S02]  /*6c80*/  ISETP.LT.OR P5, PT, R18.reuse, 0x22, P5 ;  /* 0x000000221200780c */ /* 0x040fe40002fa1670 */
[----:B------:R-:W-:Y:S02]  /*6c90*/  ISETP.LT.OR P4, PT, R18, 0x32, P4 ;  /* 0x000000321200780c */ /* 0x000fe40002781670 */
[----:B------:R-:W-:Y:S02]  /*6ca0*/  FSEL R160, R245, -INF , !P6 ;  /* 0xff800000f5a07808 */ /* 0x000fe40007000000 */
[C---:B------:R-:W-:Y:S02]  /*6cb0*/  ISETP.GT.AND P6, PT, R17.reuse, 0x29, P0 ;  /* 0x000000291100780c */ /* 0x040fe400007c4270 */
[----:B------:R-:W-:Y:S02]  /*6cc0*/  FSEL R158, R244, -INF , !P5 ;  /* 0xff800000f49e7808 */ /* 0x000fe40006800000 */
[C---:B------:R-:W-:Y:S02]  /*6cd0*/  ISETP.GT.AND P5, PT, R17.reuse, 0x30, P0 ;  /* 0x000000301100780c */ /* 0x040fe400007a4270 */
[----:B------:R-:W-:Y:S02]  /*6ce0*/  FSEL R150, R252, -INF , !P4 ;  /* 0xff800000fc967808 */ /* 0x000fe40006000000 */
[----:B------:R-:W-:Y:S02]  /*6cf0*/  PLOP3.LUT P4, PT, PT, PT, UP1, 0x40, 0x0 ;  /* 0x000000000000781c */ /* 0x000fe40003f8e818 */
[C---:B------:R-:W-:Y:S02]  /*6d00*/  ISETP.LT.OR P6, PT, R18.reuse, 0x2a, P6 ;  /* 0x0000002a1200780c */ /* 0x040fe400037c1670 */
[----:B------:R-:W-:Y:S02]  /*6d10*/  ISETP.LT.OR P5, PT, R18, 0x31, P5 ;  /* 0x000000311200780c */ /* 0x000fe40002fa1670 */
[----:B------:R-:W-:Y:S02]  /*6d20*/  FSEL R154, R246, -INF , !P6 ;  /* 0xff800000f69a7808 */ /* 0x000fe40007000000 */
[----:B------:R-:W-:Y:S02]  /*6d30*/  ISETP.GT.AND P6, PT, R17, 0x38, P0 ;  /* 0x000000381100780c */ /* 0x000fe400007c4270 */
[----:B------:R-:W-:Y:S02]  /*6d40*/  FSEL R152, R9, -INF , !P5 ;  /* 0xff80000009987808 */ /* 0x000fe40006800000 */
[----:B------:R-:W-:Y:S02]  /*6d50*/  ISETP.GT.AND P5, PT, R17, 0x39, P0 ;  /* 0x000000391100780c */ /* 0x000fe400007a4270 */
[C---:B------:R-:W-:Y:S02]  /*6d60*/  ISETP.LT.OR P6, PT, R18.reuse, 0x39, P6 ;  /* 0x000000391200780c */ /* 0x040fe400037c1670 */
[----:B------:R-:W-:Y:S02]  /*6d70*/  ISETP.LT.OR P5, PT, R18, 0x3a, P5 ;  /* 0x0000003a1200780c */ /* 0x000fe40002fa1670 */
[----:B------:R-:W-:Y:S02]  /*6d80*/  FSEL R148, R13, -INF , !P6 ;  /* 0xff8000000d947808 */ /* 0x000fe40007000000 */
[----:B------:R-:W-:Y:S01]  /*6d90*/  FSEL R146, R11, -INF , !P5 ;  /* 0xff8000000b927808 */ /* 0x000fe20006800000 */
[----:B------:R-:W-:-:S05]  /*6da0*/  @P4 BRA `(.L_x_367) ;  /* 0x000001a000004947 */ /* 0x000fca0003800000 */
[----:B------:R-:W-:Y:S01]  /*6db0*/  IADD3 R7, R7, c[0x0][0x1d0], RZ ;  /* 0x0000740007077a10 */ /* 0x000fe20007ffe0ff */
        /* <DEDUP_REMOVED lines=13> */
.L_x_369:
[----:B------:R-:W-:Y:S04]  /*6e90*/  MOV R7, c[0x0][0x32c] ;  /* 0x0000cb0000077a02 */ /* 0x000fe80000000f00 */
[----:B------:R-:W-:Y:S11]  /*6ea0*/  ISETP.NE.AND P4, PT, R7, 0x1, PT ;  /* 0x000000010700780c */ /* 0x000ff60003f85270 */
[----:B------:R-:W-:Y:S02]  /*6eb0*/  @!UPT UIADD3 URZ, URZ, URZ, URZ ;  /* 0x0000003f3f3ff290 */ /* 0x000fe4000fffe03f */
[----:B------:R-:W-:Y:S05]  /*6ec0*/  @P4 IMAD.HI.U32 R7, R12, c[0x0][0x330], RZ ;  /* 0x0000cc000c074a27 */ /* 0x000fea00078e00ff */
[----:B------:R-:W-:Y:S02]  /*6ed0*/  @P4 SHF.R.U32.HI R12, RZ, c[0x0][0x334], R7 ;  /* 0x0000cd00ff0c4a19 */ /* 0x000fe40000011607 */
.L_x_370:
[----:B------:R-:W-:Y:S05]  /*6ee0*/  BSYNC B0 ;  /* 0x0000000000007941 */ /* 0x000fea0003800000 */
.L_x_368:
[----:B------:R-:W-:Y:S04]  /*6ef0*/  IMAD.MOV.U32 R7, RZ, RZ, c[0x0][0x32c] ;  /* 0x0000cb00ff077624 */ /* 0x000fe800078e00ff */
[----:B------:R-:W-:Y:S04]  /*6f00*/  IMAD R12, R12, R7, -UR19 ;  /* 0x800000130c0c7e24 */ /* 0x000fe8000f8e0207 */
[----:B------:R-:W-:Y:S05]  /*6f10*/  IMAD.IADD R12, R12, 0x1, -R213 ;  /* 0x000000010c0c7824 */ /* 0x000fea00078e0ad5 */
[----:B------:R-:W-:Y:S02]  /*6f20*/  IADD3 R7, R12, c[0x0][0x32c], RZ ;  /* 0x0000cb000c077a10 */ /* 0x000fe40007ffe0ff */
[----:B------:R-:W-:Y:S02]  /*6f30*/  IMNMX R5, R5, R12, !PT ;  /* 0x0000000c05057217 */ /* 0x000fe40007800200 */
[----:B------:R-:W-:Y:S02]  /*6f40*/  IMNMX R4, R4, R7, PT ;  /* 0x0000000704047217 */ /* 0x000fe40003800200 */
.L_x_367:
[----:B------:R-:W-:Y:S01]  /*6f50*/  FMNMX.FTZ R7, R10, R3, !PT ;  /* 0x000000030a077209 */ /* 0x000fe20007810000 */
[----:B------:R-:W-:Y:S01]  /*6f60*/  LDSM.16.MT88.4 R20, [R198+0x100] ;  /* 0x00010000c614783b */ /* 0x000fe20000004200 */
[C---:B------:R-:W-:Y:S01]  /*6f70*/  ISETP.GT.AND P6, PT, R5.reuse, RZ, P0 ;  /* 0x000000ff0500720c */ /* 0x040fe200007c4270 */
[----:B------:R-:W-:Y:S01]  /*6f80*/  UISETP.GT.AND UP0, UPT, UR13, UR18, UPT ;  /* 0x000000120d00728c */ /* 0x000fe2000bf04270 */
[----:B------:R-:W-:Y:S01]  /*6f90*/  FMNMX.FTZ R7, R8, R7, !PT ;  /* 0x0000000708077209 */ /* 0x000fe20007810000 */
[----:B------:R-:W-:Y:S01]  /*6fa0*/  UIADD3 UR13, UR13, -0x1, URZ ;  /* 0xffffffff0d0d7890 */ /* 0x000fe2000fffe03f */
[----:B------:R-:W-:Y:S02]  /*6fb0*/  ISETP.LT.OR P6, PT, R4, 0x1, P6 ;  /* 0x000000010400780c */ /* 0x000fe400037c1670 */
[----:B------:R-:W-:Y:S01]  /*6fc0*/  FMNMX.FTZ R7, R230, R7, !PT ;  /* 0x00000007e6077209 */ /* 0x000fe20007810000 */
[----:B------:R-:W-:Y:S01]  /*6fd0*/  LDSM.16.MT88.4 R28, [R197+0x100] ;  /* 0x00010000c51c783b */ /* 0x000fe20000004200 */
[C---:B------:R-:W-:Y:S02]  /*6fe0*/  ISETP.GT.AND P5, PT, R5.reuse, 0x1, P0 ;  /* 0x000000010500780c */ /* 0x040fe400007a4270 */
[----:B------:R-:W-:Y:S02]  /*6ff0*/  FMNMX.FTZ R7, R6, R7, !PT ;  /* 0x0000000706077209 */ /* 0x000fe40007810000 */
[----:B------:R-:W-:Y:S02]  /*7000*/  FSEL R13, R0, -INF , !P6 ;  /* 0xff800000000d7808 */ /* 0x000fe40007000000 */
[----:B------:R-:W-:Y:S02]  /*7010*/  FMNMX.FTZ R7, R164, R7, !PT ;  /* 0x00000007a4077209 */ /* 0x000fe40007810000 */
[----:B------:R-:W-:Y:S02]  /*7020*/  ISETP.GT.AND P4, PT, R5, 0x8, P0 ;  /* 0x000000080500780c */ /* 0x000fe40000784270 */
[----:B------:R-:W-:Y:S02]  /*7030*/  FMNMX.FTZ R7, R162, R7, !PT ;  /* 0x00000007a2077209 */ /* 0x000fe40007810000 */
[----:B------:R-:W-:Y:S02]  /*7040*/  ISETP.LT.OR P5, PT, R4, 0x2, P5 ;  /* 0x000000020400780c */ /* 0x000fe40002fa1670 */
[----:B------:R-:W-:Y:S02]  /*7050*/  FMNMX.FTZ R7, R142, R7, !PT ;  /* 0x000000078e077209 */ /* 0x000fe40007810000 */
[----:B------:R-:W-:Y:S02]  /*7060*/  FMNMX.FTZ R0, R13, R2, !PT ;  /* 0x000000020d007209 */ /* 0x000fe40007810000 */
[----:B------:R-:W-:Y:S02]  /*7070*/  FMNMX.FTZ R7, R140, R7, !PT ;  /* 0x000000078c077209 */ /* 0x000fe40007810000 */
[----:B------:R-:W-:Y:S02]  /*7080*/  FSEL R225, R225, -INF , !P5 ;  /* 0xff800000e1e17808 */ /* 0x000fe40006800000 */
[----:B------:R-:W-:Y:S02]  /*7090*/  FMNMX.FTZ R7, R160, R7, !PT ;  /* 0x00000007a0077209 */ /* 0x000fe40007810000 */
[----:B------:R-:W-:Y:S02]  /*70a0*/  ISETP.GT.AND P6, PT, R5, 0x9, P0 ;  /* 0x000000090500780c */ /* 0x000fe400007c4270 */
[----:B------:R-:W-:Y:S02]  /*70b0*/  FMNMX.FTZ R7, R158, R7, !PT ;  /* 0x000000079e077209 */ /* 0x000fe40007810000 */
[----:B------:R-:W-:Y:S02]  /*70c0*/  ISETP.LT.OR P4, PT, R4, 0x9, P4 ;  /* 0x000000090400780c */ /* 0x000fe40002781670 */
[----:B------:R-:W-:Y:S02]  /*70d0*/  FMNMX.FTZ R7, R156, R7, !PT ;  /* 0x000000079c077209 */ /* 0x000fe40007810000 */
[----:B------:R-:W-:Y:S02]  /*70e0*/  FSEL R11, R226, -INF , !P4 ;  /* 0xff800000e20b7808 */ /* 0x000fe40006000000 */
[----:B------:R-:W-:Y:S02]  /*70f0*/  FMNMX.FTZ R0, R225, R0, !PT ;  /* 0x00000000e1007209 */ /* 0x000fe40007810000 */
[----:B------:R-:W-:Y:S02]  /*7100*/  ISETP.GT.AND P5, PT, R5, 0x10, P0 ;  /* 0x000000100500780c */ /* 0x000fe400007a4270 */
[----:B------:R-:W-:Y:S02]  /*7110*/  ISETP.LT.OR P6, PT, R4, 0xa, P6 ;  /* 0x0000000a0400780c */ /* 0x000fe400037c1670 */
[----:B------:R-:W-:Y:S02]  /*7120*/  FMNMX.FTZ R7, R154, R7, !PT ;  /* 0x000000079a077209 */ /* 0x000fe40007810000 */
[----:B------:R-:W-:Y:S02]  /*7130*/  FSEL R9, R228, -INF , !P6 ;  /* 0xff800000e4097808 */ /* 0x000fe40007000000 */
[----:B------:R-:W-:Y:S02]  /*7140*/  ISETP.LT.OR P5, PT, R4, 0x11, P5 ;  /* 0x000000110400780c */ /* 0x000fe40002fa1670 */
[----:B------:R-:W-:Y:S02]  /*7150*/  FMNMX.FTZ R0, R11, R0, !PT ;  /* 0x000000000b007209 */ /* 0x000fe40007810000 */
[----:B------:R-:W-:Y:S02]  /*7160*/  ISETP.GT.AND P4, PT, R5, 0x11, P0 ;  /* 0x000000110500780c */ /* 0x000fe40000784270 */
[----:B------:R-:W-:Y:S02]  /*7170*/  FMNMX.FTZ R7, R152, R7, !PT ;  /* 0x0000000798077209 */ /* 0x000fe40007810000 */
[----:B------:R-:W-:Y:S02]  /*7180*/  FSEL R163, R232, -INF , !P5 ;  /* 0xff800000e8a37808 */ /* 0x000fe40006800000 */
[----:B------:R-:W-:Y:S02]  /*7190*/  ISETP.LT.OR P4, PT, R4, 0x12, P4 ;  /* 0x000000120400780c */ /* 0x000fe40002781670 */
[----:B------:R-:W-:Y:S02]  /*71a0*/  FMNMX.FTZ R0, R9, R0, !PT ;  /* 0x0000000009007209 */ /* 0x000fe40007810000 */
[----:B------:R-:W-:Y:S02]  /*71b0*/  ISETP.GT.AND P6, PT, R5, 0x18, P0 ;  /* 0x000000180500780c */ /* 0x000fe400007c4270 */
[----:B------:R-:W-:Y:S02]  /*71c0*/  FMNMX.FTZ R15, R150, R7, !PT ;  /* 0x00000007960f7209 */ /* 0x000fe40007810000 */
[----:B------:R-:W-:Y:S02]  /*71d0*/  FSEL R161, R231, -INF , !P4 ;  /* 0xff800000e7a17808 */ /* 0x000fe40006000000 */
[----:B------:R-:W-:Y:S02]  /*71e0*/  FMNMX.FTZ R0, R163, R0, !PT ;  /* 0x00000000a3007209 */ /* 0x000fe40007810000 */
[----:B------:R-:W-:Y:S02]  /*71f0*/  ISETP.LT.OR P6, PT, R4, 0x19, P6 ;  /* 0x000000190400780c */ /* 0x000fe400037c1670 */
        /* <DEDUP_REMOVED lines=9> */
[----:B------:R-:W-:Y:S01]  /*7290*/  ISETP.LT.OR P4, PT, R4, 0x21, P4 ;  /* 0x000000210400780c */ /* 0x000fe20002781670 */
[----:B------:R-:W1:Y:S01]  /*72a0*/  SHFL.BFLY PT, R0, R7, 0x2, 0x1f ;  /* 0x0c401f0007007f89 */ /* 0x000e6200000e0000 */
[----:B------:R-:W-:Y:S02]  /*72b0*/  ISETP.GT.AND P6, PT, R5, 0x21, P0 ;  /* 0x000000210500780c */ /* 0x000fe400007c4270 */
[----:B------:R-:W-:Y:S02]  /*72c0*/  FSEL R159, R240, -INF , !P4 ;  /* 0xff800000f09f7808 */ /* 0x000fe40006000000 */
[----:B------:R-:W-:Y:S02]  /*72d0*/  FMNMX.FTZ R14, R141, R14, !PT ;  /* 0x0000000e8d0e7209 */ /* 0x000fe40007810000 */
[C---:B------:R-:W-:Y:S02]  /*72e0*/  ISETP.LT.OR P6, PT, R4.reuse, 0x22, P6 ;  /* 0x000000220400780c */ /* 0x040fe400037c1670 */
[----:B------:R-:W-:Y:S02]  /*72f0*/  ISETP.GT.AND P5, PT, R5, 0x28, P0 ;  /* 0x000000280500780c */ /* 0x000fe400007a4270 */
[----:B------:R-:W-:Y:S02]  /*7300*/  FSEL R157, R239, -INF , !P6 ;  /* 0xff800000ef9d7808 */ /* 0x000fe40007000000 */
[----:B------:R-:W-:Y:S02]  /*7310*/  FMNMX.FTZ R14, R159, R14, !PT ;  /* 0x0000000e9f0e7209 */ /* 0x000fe40007810000 */
[C---:B------:R-:W-:Y:S02]  /*7320*/  ISETP.LT.OR P5, PT, R4.reuse, 0x29, P5 ;  /* 0x000000290400780c */ /* 0x040fe40002fa1670 */
[----:B------:R-:W-:Y:S02]  /*7330*/  ISETP.GT.AND P4, PT, R5, 0x29, P0 ;  /* 0x000000290500780c */ /* 0x000fe40000784270 */
[----:B------:R-:W-:Y:S02]  /*7340*/  FSEL R155, R243, -INF , !P5 ;  /* 0xff800000f39b7808 */ /* 0x000fe40006800000 */
[----:B------:R-:W-:Y:S02]  /*7350*/  FMNMX.FTZ R14, R157, R14, !PT ;  /* 0x0000000e9d0e7209 */ /* 0x000fe40007810000 */
[----:B------:R-:W-:Y:S02]  /*7360*/  ISETP.LT.OR P4, PT, R4, 0x2a, P4 ;  /* 0x0000002a0400780c */ /* 0x000fe40002781670 */
        /* <DEDUP_REMOVED lines=13> */
[----:B-1----:R-:W-:Y:S02]  /*7440*/  FMNMX.FTZ R12, R7, R0, !PT ;  /* 0x00000000070c7209 */ /* 0x002fe40007810000 */
[----:B------:R-:W-:Y:S02]  /*7450*/  FSEL R145, R251, -INF , !P4 ;  /* 0xff800000fb917808 */ /* 0x000fe40006000000 */
[----:B------:R-:W-:Y:S01]  /*7460*/  FMNMX.FTZ R0, R147, R14, !PT ;  /* 0x0000000e93007209 */ /* 0x000fe20007810000 */
[----:B------:R-:W1:Y:S01]  /*7470*/  SHFL.BFLY PT, R15, R12, 0x1, 0x1f ;  /* 0x0c201f000c0f7f89 */ /* 0x000e6200000e0000 */
[----:B------:R-:W-:Y:S02]  /*7480*/  ISETP.LT.OR P0, PT, R4, 0x3a, P0 ;  /* 0x0000003a0400780c */ /* 0x000fe40000701670 */
[----:B------:R-:W-:Y:S02]  /*7490*/  FMNMX.FTZ R0, R145, R0, !PT ;  /* 0x0000000091007209 */ /* 0x000fe40007810000 */
[----:B------:R-:W-:Y:S04]  /*74a0*/  FSEL R133, R250, -INF , !P0 ;  /* 0xff800000fa857808 */ /* 0x000fe80004000000 */
[----:B------:R-:W-:Y:S05]  /*74b0*/  FMNMX.FTZ R7, R133, R0, !PT ;  /* 0x0000000085077209 */ /* 0x000fea0007810000 */
[----:B------:R-:W2:Y:S01]  /*74c0*/  SHFL.BFLY PT, R4, R7, 0x2, 0x1f ;  /* 0x0c401f0007047f89 */ /* 0x000ea200000e0000 */
[----:B-1----:R-:W-:Y:S04]  /*74d0*/  FMNMX.FTZ R0, R12, R15, !PT ;  /* 0x0000000f0c007209 */ /* 0x002fe80007810000 */
[C---:B------:R-:W-:Y:S01]  /*74e0*/  FSETP.NEU.FTZ.AND P0, PT, R0.reuse, -INF , PT ;  /* 0xff8000000000780b */ /* 0x040fe20003f1d000 */
[----:B------:R-:W-:Y:S05]  /*74f0*/  FMUL.FTZ R151, R0, c[0x0][0x2d0] ;  /* 0x0000b40000977a20 */ /* 0x000fea0000410000 */
[----:B------:R-:W-:Y:S02]  /*7500*/  FSEL R151, R151, RZ, P0 ;  /* 0x000000ff97977208 */ /* 0x000fe40000000000 */
[----:B--2---:R-:W-:Y:S03]  /*7510*/  FMNMX.FTZ R5, R7, R4, !PT ;  /* 0x0000000407057209 */ /* 0x004fe60007810000 */
[--C-:B------:R-:W-:Y:S01]  /*7520*/  FFMA.FTZ R168, R10, c[0x0][0x2d0], -R151.reuse ;  /* 0x0000b4000aa87a23 */ /* 0x100fe20000010897 */
[----:B------:R-:W-:Y:S01]  /*7530*/  FSEL R4, R0, RZ, P0 ;  /* 0x000000ff00047208 */ /* 0x000fe20000000000 */
[--C-:B------:R-:W-:Y:S01]  /*7540*/  FFMA.FTZ R135, R8, c[0x0][0x2d0], -R151.reuse ;  /* 0x0000b40008877a23 */ /* 0x100fe20000010897 */
[----:B------:R-:W1:Y:S01]  /*7550*/  SHFL.BFLY PT, R132, R5, 0x1, 0x1f ;  /* 0x0c201f0005847f89 */ /* 0x000e6200000e0000 */
[----:B------:R-:W-:Y:S02]  /*7560*/  FFMA.FTZ R134, R230, c[0x0][0x2d0], -R151 ;  /* 0x0000b400e6867a23 */ /* 0x000fe40000010897 */
[----:B------:R-:W-:Y:S01]  /*7570*/  MUFU.EX2 R168, R168 ;  /* 0x000000a800a87308 */ /* 0x000fe20000000800 */
[----:B------:R-:W-:Y:S02]  /*7580*/  FADD.FTZ R3, -R4, R3 ;  /* 0x0000000304037221 */ /* 0x000fe40000010100 */
[--C-:B------:R-:W-:Y:S02]  /*7590*/  FFMA.FTZ R169, R6, c[0x0][0x2d0], -R151.reuse ;  /* 0x0000b40006a97a23 */ /* 0x100fe40000010897 */
[----:B------:R-:W-:Y:S02]  /*75a0*/  FMUL.FTZ R6, R3, c[0x0][0x2d0] ;  /* 0x0000b40003067a20 */ /* 0x000fe40000410000 */
[--C-:B------:R-:W-:Y:S02]  /*75b0*/  FFMA.FTZ R174, R164, c[0x0][0x2d0], -R151.reuse ;  /* 0x0000b400a4ae7a23 */ /* 0x100fe40000010897 */
[----:B------:R-:W-:Y:S01]  /*75c0*/  LDSM.16.MT88.4 R164, [R203+0x5900] ;  /* 0x00590000cba4783b */ /* 0x000fe20000004200 */
[----:B------:R-:W2:Y:S01]  /*75d0*/  MUFU.EX2 R135, R135 ;  /* 0x0000008700877308 */ /* 0x000ea20000000800 */
[--C-:B------:R-:W-:Y:S02]  /*75e0*/  FFMA.FTZ R175, R162, c[0x0][0x2d0], -R151.reuse ;  /* 0x0000b400a2af7a23 */ /* 0x100fe40000010897 */
[--C-:B------:R-:W-:Y:S02]  /*75f0*/  FFMA.FTZ R176, R142, c[0x0][0x2d0], -R151.reuse ;  /* 0x0000b4008eb07a23 */ /* 0x100fe40000010897 */
[--C-:B------:R-:W-:Y:S02]  /*7600*/  FFMA.FTZ R177, R140, c[0x0][0x2d0], -R151.reuse ;  /* 0x0000b4008cb17a23 */ /* 0x100fe40000010897 */
[--C-:B------:R-:W-:Y:S02]  /*7610*/  FFMA.FTZ R227, R160, c[0x0][0x2d0], -R151.reuse ;  /* 0x0000b400a0e37a23 */ /* 0x100fe40000010897 */
[--C-:B------:R-:W-:Y:S01]  /*7620*/  FFMA.FTZ R228, R158, c[0x0][0x2d0], -R151.reuse ;  /* 0x0000b4009ee47a23 */ /* 0x100fe20000010897 */
[----:B------:R-:W-:Y:S01]  /*7630*/  MUFU.EX2 R134, R134 ;  /* 0x0000008600867308 */ /* 0x000fe20000000800 */
[--C-:B------:R-:W-:Y:S01]  /*7640*/  FFMA.FTZ R229, R156, c[0x0][0x2d0], -R151.reuse ;  /* 0x0000b4009ce57a23 */ /* 0x100fe20000010897 */
[----:B-1----:R-:W-:Y:S01]  /*7650*/  FMNMX.FTZ R132, R5, R132, !PT ;  /* 0x0000008405847209 */ /* 0x002fe20007810000 */
[--C-:B------:R-:W-:Y:S02]  /*7660*/  FFMA.FTZ R230, R154, c[0x0][0x2d0], -R151.reuse ;  /* 0x0000b4009ae67a23 */ /* 0x100fe40000010897 */
[--C-:B------:R-:W-:Y:S01]  /*7670*/  FFMA.FTZ R235, R152, c[0x0][0x2d0], -R151.reuse ;  /* 0x0000b40098eb7a23 */ /* 0x100fe20000010897 */
[C---:B------:R-:W-:Y:S01]  /*7680*/  FSETP.NEU.FTZ.AND P0, PT, R132.reuse, -INF , PT ;  /* 0xff8000008400780b */ /* 0x040fe20003f1d000 */
[----:B------:R-:W-:Y:S02]  /*7690*/  FMUL.FTZ R144, R132, c[0x0][0x2d0] ;  /* 0x0000b40084907a20 */ /* 0x000fe40000410000 */
[--C-:B------:R-:W-:Y:S01]  /*76a0*/  FFMA.FTZ R236, R150, c[0x0][0x2d0], -R151.reuse ;  /* 0x0000b40096ec7a23 */ /* 0x100fe20000010897 */
[----:B------:R-:W-:Y:S01]  /*76b0*/  FSEL R5, R132, RZ, P0 ;  /* 0x000000ff84057208 */ /* 0x000fe20000000000 */
[----:B------:R-:W1:Y:S01]  /*76c0*/  MUFU.EX2 R169, R169 ;  /* 0x000000a900a97308 */ /* 0x000e620000000800 */
[----:B------:R-:W-:Y:S01]  /*76d0*/  FSEL R144, R144, RZ, P0 ;  /* 0x000000ff90907208 */ /* 0x000fe20000000000 */
[--C-:B------:R-:W-:Y:S01]  /*76e0*/  FFMA.FTZ R237, R148, c[0x0][0x2d0], -R151.reuse ;  /* 0x0000b40094ed7a23 */ /* 0x100fe20000010897 */
[----:B--2---:R-:W-:Y:S01]  /*76f0*/  F2FP.BF16.PACK_AB R136, R135, R168 ;  /* 0x000000a88788723e */ /* 0x004fe200000010ff */
[----:B------:R-:W-:Y:S01]  /*7700*/  FADD.FTZ R5, -R5, R2 ;  /* 0x0000000205057221 */ /* 0x000fe20000010100 */
[----:B------:R-:W-:Y:S01]  /*7710*/  PLOP3.LUT P0, PT, PT, PT, UP0, 0x80, 0x0 ;  /* 0x000000000000781c */ /* 0x000fe20003f0f008 */
[--C-:B------:R-:W-:Y:S02]  /*7720*/  FFMA.FTZ R173, R13, c[0x0][0x2d0], -R144.reuse ;  /* 0x0000b4000dad7a23 */ /* 0x100fe40000010890 */
[----:B------:R-:W2:Y:S01]  /*7730*/  LDSM.16.MT88.4 R12, [R203+0x100] ;  /* 0x00010000cb0c783b */ /* 0x000ea20000004200 */
[--C-:B------:R-:W-:Y:S01]  /*7740*/  FFMA.FTZ R172, R225, c[0x0][0x2d0], -R144.reuse ;  /* 0x0000b400e1ac7a23 */ /* 0x100fe20000010890 */
[----:B------:R-:W3:Y:S01]  /*7750*/  MUFU.EX2 R3, R6 ;  /* 0x0000000600037308 */ /* 0x000ee20000000800 */
[--C-:B------:R-:W-:Y:S02]  /*7760*/  FFMA.FTZ R171, R11, c[0x0][0x2d0], -R144.reuse ;  /* 0x0000b4000bab7a23 */ /* 0x100fe40000010890 */
[--C-:B------:R-:W-:Y:S02]  /*7770*/  FFMA.FTZ R170, R9, c[0x0][0x2d0], -R144.reuse ;  /* 0x0000b40009aa7a23 */ /* 0x100fe40000010890 */
[----:B------:R-:W-:Y:S02]  /*7780*/  FMUL.FTZ R2, R5, c[0x0][0x2d0] ;  /* 0x0000b40005027a20 */ /* 0x000fe40000410000 */
[--C-:B------:R-:W-:Y:S02]  /*7790*/  FFMA.FTZ R178, R163, c[0x0][0x2d0], -R144.reuse ;  /* 0x0000b400a3b27a23 */ /* 0x100fe40000010890 */
[--C-:B------:R-:W-:Y:S01]  /*77a0*/  FFMA.FTZ R179, R161, c[0x0][0x2d0], -R144.reuse ;  /* 0x0000b400a1b37a23 */ /* 0x100fe20000010890 */
[----:B------:R-:W-:Y:S01]  /*77b0*/  MUFU.EX2 R173, R173 ;  /* 0x000000ad00ad7308 */ /* 0x000fe20000000800 */
[----:B------:R-:W-:Y:S01]  /*77c0*/  LDSM.16.MT88.4 R160, [R196+0x3900] ;  /* 0x00390000c4a0783b */ /* 0x000fe20000004200 */
[--C-:B------:R-:W-:Y:S01]  /*77d0*/  FFMA.FTZ R225, R143, c[0x0][0x2d0], -R144.reuse ;  /* 0x0000b4008fe17a23 */ /* 0x100fe20000010890 */
[----:B-1----:R-:W-:Y:S01]  /*77e0*/  F2FP.BF16.PACK_AB R138, R169, R134 ;  /* 0x00000086a98a723e */ /* 0x002fe200000010ff */
[--C-:B------:R-:W-:Y:S02]  /*77f0*/  FFMA.FTZ R226, R141, c[0x0][0x2d0], -R144.reuse ;  /* 0x0000b4008de27a23 */ /* 0x100fe40000010890 */
[--C-:B------:R-:W-:Y:S03]  /*7800*/  FFMA.FTZ R231, R159, c[0x0][0x2d0], -R144.reuse ;  /* 0x0000b4009fe77a23 */ /* 0x100fe60000010890 */
[----:B------:R-:W-:Y:S01]  /*7810*/  LDSM.16.MT88.4 R140, [R197+0x2900] ;  /* 0x00290000c58c783b */ /* 0x000fe20000004200 */
[----:B------:R-:W1:Y:S01]  /*7820*/  MUFU.EX2 R172, R172 ;  /* 0x000000ac00ac7308 */ /* 0x000e620000000800 */
[--C-:B------:R-:W-:Y:S02]  /*7830*/  FFMA.FTZ R232, R157, c[0x0][0x2d0], -R144.reuse ;  /* 0x0000b4009de87a23 */ /* 0x100fe40000010890 */
[--C-:B------:R-:W-:Y:S02]  /*7840*/  FFMA.FTZ R233, R155, c[0x0][0x2d0], -R144.reuse ;  /* 0x0000b4009be97a23 */ /* 0x100fe40000010890 */
[C---:B---3--:R-:W-:Y:S02]  /*7850*/  FMUL.FTZ R4, R3.reuse, R128 ;  /* 0x0000008003047220 */ /* 0x048fe40000410000 */
[C---:B------:R-:W-:Y:S01]  /*7860*/  FMUL.FTZ R5, R3.reuse, R129 ;  /* 0x0000008103057220 */ /* 0x040fe20000410000 */
[----:B------:R-:W-:Y:S01]  /*7870*/  LDSM.16.MT88.4 R156, [R197+0x3900] ;  /* 0x00390000c59c783b */ /* 0x000fe20000004200 */
[C---:B------:R-:W-:Y:S01]  /*7880*/  FMUL.FTZ R8, R3.reuse, R124 ;  /* 0x0000007c03087220 */ /* 0x040fe20000410000 */
[----:B------:R-:W-:Y:S01]  /*7890*/  MUFU.EX2 R171, R171 ;  /* 0x000000ab00ab7308 */ /* 0x000fe20000000800 */
[C---:B------:R-:W-:Y:S02]  /*78a0*/  FMUL.FTZ R9, R3.reuse, R125 ;  /* 0x0000007d03097220 */ /* 0x040fe40000410000 */
[C---:B------:R-:W-:Y:S02]  /*78b0*/  FMUL.FTZ R16, R3.reuse, R116 ;  /* 0x0000007403107220 */ /* 0x040fe40000410000 */
[C---:B------:R-:W-:Y:S02]  /*78c0*/  FMUL.FTZ R17, R3.reuse, R117 ;  /* 0x0000007503117220 */ /* 0x040fe40000410000 */
[C---:B------:R-:W-:Y:S02]  /*78d0*/  FMUL.FTZ R24, R3.reuse, R108 ;  /* 0x0000006c03187220 */ /* 0x040fe40000410000 */
[C---:B------:R-:W-:Y:S01]  /*78e0*/  FMUL.FTZ R25, R3.reuse, R109 ;  /* 0x0000006d03197220 */ /* 0x040fe20000410000 */
[----:B------:R-:W3:Y:S01]  /*78f0*/  MUFU.EX2 R170, R170 ;  /* 0x000000aa00aa7308 */ /* 0x000ee20000000800 */
[C---:B------:R-:W-:Y:S02]  /*7900*/  FMUL.FTZ R32, R3.reuse, R100 ;  /* 0x0000006403207220 */ /* 0x040fe40000410000 */
[----:B------:R-:W-:Y:S01]  /*7910*/  FMUL.FTZ R33, R3, R101 ;  /* 0x0000006503217220 */ /* 0x000fe20000410000 */
[----:B-1----:R-:W-:Y:S01]  /*7920*/  F2FP.BF16.PACK_AB R137, R172, R173 ;  /* 0x000000adac89723e */ /* 0x002fe200000010ff */
[--C-:B------:R-:W-:Y:S02]  /*7930*/  FFMA.FTZ R234, R153, c[0x0][0x2d0], -R144.reuse ;  /* 0x0000b40099ea7a23 */ /* 0x100fe40000010890 */
[----:B------:R-:W-:Y:S01]  /*7940*/  LDSM.16.MT88.4 R152, [R198+0x3900] ;  /* 0x00390000c698783b */ /* 0x000fe20000004200 */
[--C-:B------:R-:W-:Y:S02]  /*7950*/  FFMA.FTZ R239, R149, c[0x0][0x2d0], -R144.reuse ;  /* 0x0000b40095ef7a23 */ /* 0x100fe40000010890 */
[----:B------:R-:W1:Y:S01]  /*7960*/  MUFU.EX2 R2, R2 ;  /* 0x0000000200027308 */ /* 0x000e620000000800 */
[--C-:B------:R-:W-:Y:S02]  /*7970*/  FFMA.FTZ R240, R147, c[0x0][0x2d0], -R144.reuse ;  /* 0x0000b40093f07a23 */ /* 0x100fe40000010890 */
[--C-:B------:R-:W-:Y:S02]  /*7980*/  FFMA.FTZ R241, R145, c[0x0][0x2d0], -R144.reuse ;  /* 0x0000b40091f17a23 */ /* 0x100fe40000010890 */
[----:B------:R-:W-:Y:S02]  /*7990*/  FFMA.FTZ R151, R146, c[0x0][0x2d0], -R151 ;  /* 0x0000b40092977a23 */ /* 0x000fe40000010897 */
[----:B------:R-:W-:Y:S02]  /*79a0*/  FFMA.FTZ R144, R133, c[0x0][0x2d0], -R144 ;  /* 0x0000b40085907a23 */ /* 0x000fe40000010890 */
[C---:B------:R-:W-:Y:S01]  /*79b0*/  FMUL.FTZ R36, R3.reuse, R36 ;  /* 0x0000002403247220 */ /* 0x040fe20000410000 */
[----:B------:R-:W-:Y:S01]  /*79c0*/  MUFU.EX2 R238, R151 ;  /* 0x0000009700ee7308 */ /* 0x000fe20000000800 */
[C---:B------:R-:W-:Y:S02]  /*79d0*/  FMUL.FTZ R37, R3.reuse, R37 ;  /* 0x0000002503257220 */ /* 0x040fe40000410000 */
[C---:B------:R-:W-:Y:S01]  /*79e0*/  FMUL.FTZ R40, R3.reuse, R40 ;  /* 0x0000002803287220 */ /* 0x040fe20000410000 */
[----:B---3--:R-:W-:Y:S01]  /*79f0*/  F2FP.BF16.PACK_AB R139, R170, R171 ;  /* 0x000000abaa8b723e */ /* 0x008fe200000010ff */
[C---:B------:R-:W-:Y:S02]  /*7a00*/  FMUL.FTZ R41, R3.reuse, R41 ;  /* 0x0000002903297220 */ /* 0x040fe40000410000 */
[C---:B------:R-:W-:Y:S02]  /*7a10*/  FMUL.FTZ R44, R3.reuse, R44 ;  /* 0x0000002c032c7220 */ /* 0x040fe40000410000 */
[C---:B------:R-:W-:Y:S01]  /*7a20*/  FMUL.FTZ R45, R3.reuse, R45 ;  /* 0x0000002d032d7220 */ /* 0x040fe20000410000 */
[----:B------:R3:W-:Y:S01]  /*7a30*/  MUFU.EX2 R242, R144 ;  /* 0x0000009000f27308 */ /* 0x0007e20000000800 */
[C---:B------:R-:W-:Y:S02]  /*7a40*/  FMUL.FTZ R48, R3.reuse, R48 ;  /* 0x0000003003307220 */ /* 0x040fe40000410000 */
[C---:B------:R-:W-:Y:S02]  /*7a50*/  FMUL.FTZ R49, R3.reuse, R49 ;  /* 0x0000003103317220 */ /* 0x040fe40000410000 */
[C---:B-1----:R-:W-:Y:S02]  /*7a60*/  FMUL.FTZ R6, R2.reuse, R130 ;  /* 0x0000008202067220 */ /* 0x042fe40000410000 */
[C---:B------:R-:W-:Y:S02]  /*7a70*/  FMUL.FTZ R7, R2.reuse, R131 ;  /* 0x0000008302077220 */ /* 0x040fe40000410000 */
[----:B------:R-:W-:Y:S01]  /*7a80*/  LDSM.16.MT88.4 R128, [R198+0x2900] ;  /* 0x00290000c680783b */ /* 0x000fe20000004200 */
[C---:B------:R-:W-:Y:S01]  /*7a90*/  FMUL.FTZ R10, R2.reuse, R126 ;  /* 0x0000007e020a7220 */ /* 0x040fe20000410000 */
[----:B------:R-:W-:Y:S01]  /*7aa0*/  MUFU.EX2 R174, R174 ;  /* 0x000000ae00ae7308 */ /* 0x000fe20000000800 */
[C---:B------:R-:W-:Y:S02]  /*7ab0*/  FMUL.FTZ R11, R2.reuse, R127 ;  /* 0x0000007f020b7220 */ /* 0x040fe40000410000 */
[C---:B--2---:R-:W-:Y:S03]  /*7ac0*/  HMMA.16816.F32.BF16 R4, R136.reuse, R12, R4 ;  /* 0x0000000c8804723c */ /* 0x044fe60000041804 */
[----:B------:R-:W-:Y:S02]  /*7ad0*/  LDSM.16.MT88.4 R124, [R203+0x2900] ;  /* 0x00290000cb7c783b */ /* 0x000fe40000004200 */
[C---:B------:R-:W-:Y:S02]  /*7ae0*/  FMUL.FTZ R18, R2.reuse, R118 ;  /* 0x0000007602127220 */ /* 0x040fe40000410000 */
[C---:B------:R-:W-:Y:S01]  /*7af0*/  FMUL.FTZ R12, R3.reuse, R120 ;  /* 0x00000078030c7220 */ /* 0x040fe20000410000 */
[C---:B------:R-:W-:Y:S01]  /*7b00*/  HMMA.16816.F32.BF16 R8, R136.reuse, R14, R8 ;  /* 0x0000000e8808723c */ /* 0x040fe20000041808 */
[----:B------:R-:W1:Y:S02]  /*7b10*/  MUFU.EX2 R175, R175 ;  /* 0x000000af00af7308 */ /* 0x000e640000000800 */
[----:B---3--:R-:W-:Y:S01]  /*7b20*/  LDSM.16.MT88.4 R144, [R196+0x1900] ;  /* 0x00190000c490783b */ /* 0x008fe20000004200 */
[C---:B------:R-:W-:Y:S02]  /*7b30*/  FMUL.FTZ R13, R3.reuse, R121 ;  /* 0x00000079030d7220 */ /* 0x040fe40000410000 */
[C---:B------:R-:W-:Y:S02]  /*7b40*/  FMUL.FTZ R19, R2.reuse, R119 ;  /* 0x0000007702137220 */ /* 0x040fe40000410000 */
[C---:B------:R-:W-:Y:S03]  /*7b50*/  FMUL.FTZ R14, R2.reuse, R122 ;  /* 0x0000007a020e7220 */ /* 0x040fe60000410000 */
[----:B------:R-:W-:Y:S01]  /*7b60*/  LDSM.16.MT88.4 R116, [R198+0x900] ;  /* 0x00090000c674783b */ /* 0x000fe20000004200 */
[C---:B------:R-:W-:Y:S01]  /*7b70*/  FMUL.FTZ R15, R2.reuse, R123 ;  /* 0x0000007b020f7220 */ /* 0x040fe20000410000 */
[----:B------:R-:W-:Y:S01]  /*7b80*/  MUFU.EX2 R176, R176 ;  /* 0x000000b000b07308 */ /* 0x000fe20000000800 */
[C---:B------:R-:W-:Y:S02]  /*7b90*/  FMUL.FTZ R26, R2.reuse, R110 ;  /* 0x0000006e021a7220 */ /* 0x040fe40000410000 */
[C---:B------:R-:W-:Y:S02]  /*7ba0*/  FMUL.FTZ R27, R2.reuse, R111 ;  /* 0x0000006f021b7220 */ /* 0x040fe40000410000 */
[C---:B------:R-:W-:Y:S01]  /*7bb0*/  FMUL.FTZ R34, R2.reuse, R102 ;  /* 0x0000006602227220 */ /* 0x040fe20000410000 */
[C---:B------:R-:W-:Y:S01]  /*7bc0*/  HMMA.16816.F32.BF16 R12, R136.reuse, R20, R12 ;  /* 0x00000014880c723c */ /* 0x040fe2000004180c */
[----:B------:R-:W2:Y:S02]  /*7bd0*/  LDSM.16.MT88.4 R120, [R196+0x100] ;  /* 0x00010000c478783b */ /* 0x000ea40000004200 */
[C---:B------:R-:W-:Y:S01]  /*7be0*/  FMUL.FTZ R35, R2.reuse, R103 ;  /* 0x0000006702237220 */ /* 0x040fe20000410000 */
[----:B------:R-:W-:Y:S01]  /*7bf0*/  MUFU.EX2 R177, R177 ;  /* 0x000000b100b17308 */ /* 0x000fe20000000800 */
[C---:B------:R-:W-:Y:S02]  /*7c00*/  FMUL.FTZ R38, R2.reuse, R38 ;  /* 0x0000002602267220 */ /* 0x040fe40000410000 */
[C---:B------:R-:W-:Y:S01]  /*7c10*/  FMUL.FTZ R20, R3.reuse, R112 ;  /* 0x0000007003147220 */ /* 0x040fe20000410000 */
[C---:B------:R-:W-:Y:S01]  /*7c20*/  HMMA.16816.F32.BF16 R16, R136.reuse, R22, R16 ;  /* 0x000000168810723c */ /* 0x040fe20000041810 */
[----:B------:R-:W-:Y:S03]  /*7c30*/  LDSM.16.MT88.4 R100, [R197+0x2100] ;  /* 0x00210000c564783b */ /* 0x000fe60000004200 */
[C---:B------:R-:W-:Y:S02]  /*7c40*/  FMUL.FTZ R21, R3.reuse, R113 ;  /* 0x0000007103157220 */ /* 0x040fe40000410000 */
[C---:B------:R-:W-:Y:S01]  /*7c50*/  FMUL.FTZ R39, R2.reuse, R39 ;  /* 0x0000002702277220 */ /* 0x040fe20000410000 */
[----:B------:R-:W-:Y:S01]  /*7c60*/  MUFU.EX2 R178, R178 ;  /* 0x000000b200b27308 */ /* 0x000fe20000000800 */
[C---:B------:R-:W-:Y:S01]  /*7c70*/  FMUL.FTZ R22, R2.reuse, R114 ;  /* 0x0000007202167220 */ /* 0x040fe20000410000 */
[----:B------:R-:W-:Y:S03]  /*7c80*/  LDSM.16.MT88.4 R108, [R196+0x2100] ;  /* 0x00210000c46c783b */ /* 0x000fe60000004200 */
[C---:B------:R-:W-:Y:S02]  /*7c90*/  FMUL.FTZ R23, R2.reuse, R115 ;  /* 0x0000007302177220 */ /* 0x040fe40000410000 */
[C---:B------:R-:W-:Y:S02]  /*7ca0*/  FMUL.FTZ R42, R2.reuse, R42 ;  /* 0x0000002a022a7220 */ /* 0x040fe40000410000 */
[C---:B------:R-:W-:Y:S01]  /*7cb0*/  FMUL.FTZ R43, R2.reuse, R43 ;  /* 0x0000002b022b7220 */ /* 0x040fe20000410000 */
[----:B------:R-:W3:Y:S01]  /*7cc0*/  LDSM.16.MT88.4 R112, [R203+0x2100] ;  /* 0x00210000cb70783b */ /* 0x000ee20000004200 */
[C---:B------:R-:W-:Y:S01]  /*7cd0*/  FMUL.FTZ R46, R2.reuse, R46 ;  /* 0x0000002e022e7220 */ /* 0x040fe20000410000 */
[C---:B------:R-:W-:Y:S01]  /*7ce0*/  HMMA.16816.F32.BF16 R20, R136.reuse, R28, R20 ;  /* 0x0000001c8814723c */ /* 0x040fe20000041814 */
[----:B------:R-:W4:Y:S02]  /*7cf0*/  MUFU.EX2 R179, R179 ;  /* 0x000000b300b37308 */ /* 0x000f240000000800 */
[C---:B------:R-:W-:Y:S02]  /*7d00*/  FMUL.FTZ R47, R2.reuse, R47 ;  /* 0x0000002f022f7220 */ /* 0x040fe40000410000 */
[C---:B------:R-:W-:Y:S01]  /*7d10*/  FMUL.FTZ R50, R2.reuse, R50 ;  /* 0x0000003202327220 */ /* 0x040fe20000410000 */
[----:B------:R-:W-:Y:S01]  /*7d20*/  LDSM.16.MT88.4 R148, [R203+0x3900] ;  /* 0x00390000cb94783b */ /* 0x000fe20000004200 */
[C---:B------:R-:W-:Y:S01]  /*7d30*/  FMUL.FTZ R28, R3.reuse, R104 ;  /* 0x00000068031c7220 */ /* 0x040fe20000410000 */
[C---:B------:R-:W-:Y:S03]  /*7d40*/  HMMA.16816.F32.BF16 R24, R136.reuse, R30, R24 ;  /* 0x0000001e8818723c */ /* 0x040fe60000041818 */
[----:B------:R-:W-:Y:S01]  /*7d50*/  MUFU.EX2 R225, R225 ;  /* 0x000000e100e17308 */ /* 0x000fe20000000800 */
[C---:B------:R-:W-:Y:S02]  /*7d60*/  FMUL.FTZ R29, R3.reuse, R105 ;  /* 0x00000069031d7220 */ /* 0x040fe40000410000 */
[C---:B------:R-:W-:Y:S02]  /*7d70*/  FMUL.FTZ R51, R2.reuse, R51 ;  /* 0x0000003302337220 */ /* 0x040fe40000410000 */
[C---:B------:R-:W-:Y:S04]  /*7d80*/  FMUL.FTZ R30, R2.reuse, R106 ;  /* 0x0000006a021e7220 */ /* 0x040fe80000410000 */
[C---:B------:R-:W-:Y:S01]  /*7d90*/  FMUL.FTZ R31, R2.reuse, R107 ;  /* 0x0000006b021f7220 */ /* 0x040fe20000410000 */
[----:B------:R-:W5:Y:S01]  /*7da0*/  MUFU.EX2 R226, R226 ;  /* 0x000000e200e27308 */ /* 0x000f620000000800 */
[----:B------:R-:W1:Y:S01]  /*7db0*/  LDSM.16.MT88.4 R104, [R198+0x2100] ;  /* 0x00210000c668783b */ /* 0x000e620000004200 */
[C---:B------:R-:W-:Y:S02]  /*7dc0*/  FMUL.FTZ R52, R3.reuse, R52 ;  /* 0x0000003403347220 */ /* 0x040fe40000410000 */
[C---:B------:R-:W-:Y:S02]  /*7dd0*/  FMUL.FTZ R53, R3.reuse, R53 ;  /* 0x0000003503357220 */ /* 0x040fe40000410000 */
[C---:B--2---:R-:W-:Y:S03]  /*7de0*/  HMMA.16816.F32.BF16 R28, R136.reuse, R120, R28 ;  /* 0x00000078881c723c */ /* 0x044fe6000004181c */
        /* <DEDUP_REMOVED lines=8> */
[----:B------:R-:W2:Y:S01]  /*7e70*/  MUFU.EX2 R228, R228 ;  /* 0x000000e400e47308 */ /* 0x000ea20000000800 */
[C---:B---3--:R-:W-:Y:S04]  /*7e80*/  HMMA.16816.F32.BF16 R36, R136.reuse, R112, R36 ;  /* 0x000000708824723c */ /* 0x048fe80000041824 */
[C---:B------:R-:W-:Y:S02]  /*7e90*/  FMUL.FTZ R59, R2.reuse, R59 ;  /* 0x0000003b023b7220 */ /* 0x040fe40000410000 */
[C---:B------:R-:W-:Y:S02]  /*7ea0*/  FMUL.FTZ R60, R3.reuse, R60 ;  /* 0x0000003c033c7220 */ /* 0x040fe40000410000 */
[C---:B------:R-:W-:Y:S01]  /*7eb0*/  HMMA.16816.F32.BF16 R40, R136.reuse, R114, R40 ;  /* 0x000000728828723c */ /* 0x040fe20000041828 */
[----:B------:R-:W-:Y:S01]  /*7ec0*/  LDSM.16.MT88.4 R112, [R203+0x900] ;  /* 0x00090000cb70783b */ /* 0x000fe20000004200 */
[----:B------:R-:W-:Y:S02]  /*7ed0*/  MUFU.EX2 R229, R229 ;  /* 0x000000e500e57308 */ /* 0x000fe40000000800 */
[C---:B------:R-:W-:Y:S02]  /*7ee0*/  FMUL.FTZ R61, R3.reuse, R61 ;  /* 0x0000003d033d7220 */ /* 0x040fe40000410000 */
[C---:B------:R-:W-:Y:S02]  /*7ef0*/  FMUL.FTZ R62, R2.reuse, R62 ;  /* 0x0000003e023e7220 */ /* 0x040fe40000410000 */
[C---:B------:R-:W-:Y:S01]  /*7f00*/  FMUL.FTZ R63, R2.reuse, R63 ;  /* 0x0000003f023f7220 */ /* 0x040fe20000410000 */
[C---:B-1----:R-:W-:Y:S03]  /*7f10*/  HMMA.16816.F32.BF16 R44, R136.reuse, R104, R44 ;  /* 0x00000068882c723c */ /* 0x042fe6000004182c */
[----:B------:R-:W1:Y:S01]  /*7f20*/  MUFU.EX2 R230, R230 ;  /* 0x000000e600e67308 */ /* 0x000e620000000800 */
[C---:B------:R-:W-:Y:S02]  /*7f30*/  FMUL.FTZ R64, R3.reuse, R64 ;  /* 0x0000004003407220 */ /* 0x040fe40000410000 */
[C---:B------:R-:W-:Y:S02]  /*7f40*/  FMUL.FTZ R65, R3.reuse, R65 ;  /* 0x0000004103417220 */ /* 0x040fe40000410000 */
[C---:B------:R-:W-:Y:S01]  /*7f50*/  FMUL.FTZ R66, R2.reuse, R66 ;  /* 0x0000004202427220 */ /* 0x040fe20000410000 */
[C---:B------:R-:W-:Y:S01]  /*7f60*/  HMMA.16816.F32.BF16 R48, R136.reuse, R106, R48 ;  /* 0x0000006a8830723c */ /* 0x040fe20000041830 */
[----:B------:R-:W3:Y:S03]  /*7f70*/  LDSM.16.MT88.4 R104, [R203+0x4100] ;  /* 0x00410000cb68783b */ /* 0x000ee60000004200 */
[----:B------:R-:W-:Y:S01]  /*7f80*/  MUFU.EX2 R231, R231 ;  /* 0x000000e700e77308 */ /* 0x000fe20000000800 */
[C---:B------:R-:W-:Y:S02]  /*7f90*/  FMUL.FTZ R67, R2.reuse, R67 ;  /* 0x0000004302437220 */ /* 0x040fe40000410000 */
[C---:B------:R-:W-:Y:S01]  /*7fa0*/  FMUL.FTZ R68, R3.reuse, R68 ;  /* 0x0000004403447220 */ /* 0x040fe20000410000 */
[C---:B------:R-:W-:Y:S04]  /*7fb0*/  HMMA.16816.F32.BF16 R52, R136.reuse, R100, R52 ;  /* 0x000000648834723c */ /* 0x040fe80000041834 */
[C---:B------:R-:W-:Y:S02]  /*7fc0*/  FMUL.FTZ R69, R3.reuse, R69 ;  /* 0x0000004503457220 */ /* 0x040fe40000410000 */
[----:B------:R-:W1:Y:S01]  /*7fd0*/  MUFU.EX2 R232, R232 ;  /* 0x000000e800e87308 */ /* 0x000e620000000800 */
[C---:B------:R-:W-:Y:S01]  /*7fe0*/  FMUL.FTZ R70, R2.reuse, R70 ;  /* 0x0000004602467220 */ /* 0x040fe20000410000 */
[C---:B------:R-:W-:Y:S01]  /*7ff0*/  HMMA.16816.F32.BF16 R56, R136.reuse, R102, R56 ;  /* 0x000000668838723c */ /* 0x040fe20000041838 */
[----:B------:R-:W1:Y:S03]  /*8000*/  LDSM.16.MT88.4 R100, [R198+0x4100] ;  /* 0x00410000c664783b */ /* 0x000e660000004200 */
[C---:B------:R-:W-:Y:S02]  /*8010*/  FMUL.FTZ R71, R2.reuse, R71 ;  /* 0x0000004702477220 */ /* 0x040fe40000410000 */
[C---:B------:R-:W-:Y:S02]  /*8020*/  FMUL.FTZ R72, R3.reuse, R72 ;  /* 0x0000004803487220 */ /* 0x040fe40000410000 */
[----:B------:R-:W-:Y:S01]  /*8030*/  MUFU.EX2 R233, R233 ;  /* 0x000000e900e97308 */ /* 0x000fe20000000800 */
[C---:B------:R-:W-:Y:S03]  /*8040*/  HMMA.16816.F32.BF16 R60, R136.reuse, R108, R60 ;  /* 0x0000006c883c723c */ /* 0x040fe6000004183c */
[C---:B------:R-:W-:Y:S02]  /*8050*/  FMUL.FTZ R73, R3.reuse, R73 ;  /* 0x0000004903497220 */ /* 0x040fe40000410000 */
[C---:B------:R-:W-:Y:S03]  /*8060*/  FMUL.FTZ R74, R2.reuse, R74 ;  /* 0x0000004a024a7220 */ /* 0x040fe60000410000 */
[C---:B------:R-:W-:Y:S01]  /*8070*/  HMMA.16816.F32.BF16 R64, R136.reuse, R110, R64 ;  /* 0x0000006e8840723c */ /* 0x040fe20000041840 */
[----:B------:R-:W2:Y:S01]  /*8080*/  LDSM.16.MT88.4 R108, [R197+0x4100] ;  /* 0x00410000c56c783b */ /* 0x000ea20000004200 */
[----:B------:R-:W2:Y:S02]  /*8090*/  MUFU.EX2 R234, R234 ;  /* 0x000000ea00ea7308 */ /* 0x000ea40000000800 */
[C---:B------:R-:W-:Y:S02]  /*80a0*/  FMUL.FTZ R75, R2.reuse, R75 ;  /* 0x0000004b024b7220 */ /* 0x040fe40000410000 */
[C---:B------:R-:W-:Y:S02]  /*80b0*/  FMUL.FTZ R76, R3.reuse, R76 ;  /* 0x0000004c034c7220 */ /* 0x040fe40000410000 */
[C---:B------:R-:W-:Y:S01]  /*80c0*/  FMUL.FTZ R77, R3.reuse, R77 ;  /* 0x0000004d034d7220 */ /* 0x040fe20000410000 */
[C---:B---3--:R-:W-:Y:S03]  /*80d0*/  HMMA.16816.F32.BF16 R68, R136.reuse, R104, R68 ;  /* 0x000000688844723c */ /* 0x048fe60000041844 */
[C---:B------:R-:W-:Y:S01]  /*80e0*/  FMUL.FTZ R78, R2.reuse, R78 ;  /* 0x0000004e024e7220 */ /* 0x040fe20000410000 */
[----:B------:R-:W-:Y:S01]  /*80f0*/  MUFU.EX2 R235, R235 ;  /* 0x000000eb00eb7308 */ /* 0x000fe20000000800 */
[C---:B------:R-:W-:Y:S02]  /*8100*/  FMUL.FTZ R79, R2.reuse, R79 ;  /* 0x0000004f024f7220 */ /* 0x040fe40000410000 */
[C---:B------:R-:W-:Y:S01]  /*8110*/  FMUL.FTZ R80, R3.reuse, R80 ;  /* 0x0000005003507220 */ /* 0x040fe20000410000 */
[C---:B------:R-:W-:Y:S01]  /*8120*/  HMMA.16816.F32.BF16 R72, R136.reuse, R106, R72 ;  /* 0x0000006a8848723c */ /* 0x040fe20000041848 */
[----:B------:R-:W3:Y:S03]  /*8130*/  LDSM.16.MT88.4 R104, [R196+0x4100] ;  /* 0x00410000c468783b */ /* 0x000ee60000004200 */
[C---:B------:R-:W-:Y:S02]  /*8140*/  FMUL.FTZ R81, R3.reuse, R81 ;  /* 0x0000005103517220 */ /* 0x040fe40000410000 */
[C---:B------:R-:W-:Y:S01]  /*8150*/  FMUL.FTZ R82, R2.reuse, R82 ;  /* 0x0000005202527220 */ /* 0x040fe20000410000 */
[----:B------:R-:W2:Y:S01]  /*8160*/  MUFU.EX2 R236, R236 ;  /* 0x000000ec00ec7308 */ /* 0x000ea20000000800 */
[C---:B-1----:R-:W-:Y:S04]  /*8170*/  HMMA.16816.F32.BF16 R76, R136.reuse, R100, R76 ;  /* 0x00000064884c723c */ /* 0x042fe8000004184c */
[C---:B------:R-:W-:Y:S02]  /*8180*/  FMUL.FTZ R83, R2.reuse, R83 ;  /* 0x0000005302537220 */ /* 0x040fe40000410000 */
[----:B------:R-:W-:Y:S01]  /*8190*/  FMUL.FTZ R84, R3, R84 ;  /* 0x0000005403547220 */ /* 0x000fe20000410000 */
[----:B------:R-:W-:Y:S01]  /*81a0*/  F2FP.BF16.PACK_AB R100, R175, R174 ;  /* 0x000000aeaf64723e */ /* 0x000fe200000010ff */
[----:B------:R-:W-:Y:S01]  /*81b0*/  FMUL.FTZ R85, R3, R85 ;  /* 0x0000005503557220 */ /* 0x000fe20000410000 */
[----:B----4-:R-:W-:Y:S01]  /*81c0*/  F2FP.BF16.PACK_AB R101, R179, R178 ;  /* 0x000000b2b365723e */ /* 0x010fe200000010ff */
[----:B------:R-:W-:Y:S01]  /*81d0*/  MUFU.EX2 R237, R237 ;  /* 0x000000ed00ed7308 */ /* 0x000fe20000000800 */
[C---:B------:R-:W-:Y:S03]  /*81e0*/  HMMA.16816.F32.BF16 R80, R136.reuse, R102, R80 ;  /* 0x000000668850723c */ /* 0x040fe60000041850 */
[C---:B------:R-:W-:Y:S02]  /*81f0*/  FMUL.FTZ R86, R2.reuse, R86 ;  /* 0x0000005602567220 */ /* 0x040fe40000410000 */
[C---:B------:R-:W-:Y:S02]  /*8200*/  FMUL.FTZ R87, R2.reuse, R87 ;  /* 0x0000005702577220 */ /* 0x040fe40000410000 */
[----:B------:R-:W-:Y:S01]  /*8210*/  FMUL.FTZ R88, R3, R88 ;  /* 0x0000005803587220 */ /* 0x000fe20000410000 */
[----:B------:R-:W-:Y:S01]  /*8220*/  F2FP.BF16.PACK_AB R102, R177, R176 ;  /* 0x000000b0b166723e */ /* 0x000fe200000010ff */
[C---:B------:R-:W-:Y:S01]  /*8230*/  FMUL.FTZ R89, R3.reuse, R89 ;  /* 0x0000005903597220 */ /* 0x040fe20000410000 */
[----:B------:R-:W-:Y:S02]  /*8240*/  MUFU.EX2 R239, R239 ;  /* 0x000000ef00ef7308 */ /* 0x000fe40000000800 */
[C---:B--2---:R-:W-:Y:S03]  /*8250*/  HMMA.16816.F32.BF16 R84, R136.reuse, R108, R84 ;  /* 0x0000006c8854723c */ /* 0x044fe60000041854 */
[----:B------:R-:W-:Y:S01]  /*8260*/  FMUL.FTZ R90, R2, R90 ;  /* 0x0000005a025a7220 */ /* 0x000fe20000410000 */
[----:B-----5:R-:W-:Y:S01]  /*8270*/  F2FP.BF16.PACK_AB R103, R226, R225 ;  /* 0x000000e1e267723e */ /* 0x020fe200000010ff */
[C---:B------:R-:W-:Y:S02]  /*8280*/  FMUL.FTZ R91, R2.reuse, R91 ;  /* 0x0000005b025b7220 */ /* 0x040fe40000410000 */
[C---:B------:R-:W-:Y:S01]  /*8290*/  FMUL.FTZ R92, R3.reuse, R92 ;  /* 0x0000005c035c7220 */ /* 0x040fe20000410000 */
[----:B------:R-:W1:Y:S01]  /*82a0*/  MUFU.EX2 R240, R240 ;  /* 0x000000f000f07308 */ /* 0x000e620000000800 */
[C---:B------:R-:W-:Y:S03]  /*82b0*/  FMUL.FTZ R93, R3.reuse, R93 ;  /* 0x0000005d035d7220 */ /* 0x040fe60000410000 */
[C---:B------:R-:W-:Y:S01]  /*82c0*/  HMMA.16816.F32.BF16 R88, R136.reuse, R110, R88 ;  /* 0x0000006e8858723c */ /* 0x040fe20000041858 */
[----:B------:R-:W2:Y:S02]  /*82d0*/  LDSM.16.MT88.4 R108, [R197+0x900] ;  /* 0x00090000c56c783b */ /* 0x000ea40000004200 */
[C---:B------:R-:W-:Y:S02]  /*82e0*/  FMUL.FTZ R94, R2.reuse, R94 ;  /* 0x0000005e025e7220 */ /* 0x040fe40000410000 */
[C---:B------:R-:W-:Y:S01]  /*82f0*/  FMUL.FTZ R95, R2.reuse, R95 ;  /* 0x0000005f025f7220 */ /* 0x040fe20000410000 */
[----:B------:R-:W4:Y:S01]  /*8300*/  MUFU.EX2 R241, R241 ;  /* 0x000000f100f17308 */ /* 0x000f220000000800 */
[C---:B------:R-:W-:Y:S02]  /*8310*/  FMUL.FTZ R96, R3.reuse, R96 ;  /* 0x0000006003607220 */ /* 0x040fe40000410000 */
[C---:B------:R-:W-:Y:S03]  /*8320*/  FMUL.FTZ R97, R3.reuse, R97 ;  /* 0x0000006103617220 */ /* 0x040fe60000410000 */
[C---:B---3--:R-:W-:Y:S03]  /*8330*/  HMMA.16816.F32.BF16 R92, R136.reuse, R104, R92 ;  /* 0x00000068885c723c */ /* 0x048fe6000004185c */
[C---:B------:R-:W-:Y:S02]  /*8340*/  FMUL.FTZ R98, R2.reuse, R98 ;  /* 0x0000006202627220 */ /* 0x040fe40000410000 */
[C---:B------:R-:W-:Y:S02]  /*8350*/  FMUL.FTZ R99, R2.reuse, R99 ;  /* 0x0000006302637220 */ /* 0x040fe40000410000 */
[----:B------:R-:W-:Y:S01]  /*8360*/  FFMA.FTZ R168, R3, R218, R168 ;  /* 0x000000da03a87223 */ /* 0x000fe200000100a8 */
[----:B------:R-:W-:Y:S01]  /*8370*/  MOV R3, R0 ;  /* 0x0000000000037202 */ /* 0x000fe20000000f00 */
[----:B------:R-:W-:Y:S03]  /*8380*/  FFMA.FTZ R173, R2, R219, R173 ;  /* 0x000000db02ad7223 */ /* 0x000fe600000100ad */
[----:B------:R-:W-:Y:S01]  /*8390*/  HMMA.16816.F32.BF16 R96, R136, R106, R96 ;  /* 0x0000006a8860723c */ /* 0x000fe20000041860 */
[----:B------:R-:W3:Y:S02]  /*83a0*/  LDSM.16.MT88.4 R104, [R196+0x2900] ;  /* 0x00290000c468783b */ /* 0x000ee40000004200 */
[----:B------:R-:W-:Y:S02]  /*83b0*/  FADD.FTZ R135, R135, R168 ;  /* 0x000000a887877221 */ /* 0x000fe40000010000 */
[----:B------:R-:W-:Y:S02]  /*83c0*/  FADD.FTZ R172, R172, R173 ;  /* 0x000000adacac7221 */ /* 0x000fe40000010000 */
[----:B------:R-:W-:Y:S01]  /*83d0*/  FADD.FTZ R134, R134, R135 ;  /* 0x0000008786867221 */ /* 0x000fe20000010000 */
[C---:B------:R-:W-:Y:S01]  /*83e0*/  HMMA.16816.F32.BF16 R4, R100.reuse, R112, R4 ;  /* 0x000000706404723c */ /* 0x040fe20000041804 */
[----:B------:R-:W-:Y:S04]  /*83f0*/  LDSM.16.MT88.4 R136, [R197+0x3100] ;  /* 0x00310000c588783b */ /* 0x000fe80000004200 */
[----:B------:R-:W-:Y:S03]  /*8400*/  FADD.FTZ R169, R169, R134 ;  /* 0x00000086a9a97221 */ /* 0x000fe60000010000 */
[C---:B------:R-:W-:Y:S01]  /*8410*/  HMMA.16816.F32.BF16 R8, R100.reuse, R114, R8 ;  /* 0x000000726408723c */ /* 0x040fe20000041808 */
[----:B------:R-:W-:Y:S03]  /*8420*/  LDSM.16.MT88.4 R112, [R198+0x4900] ;  /* 0x00490000c670783b */ /* 0x000fe60000004200 */
[----:B------:R-:W-:Y:S04]  /*8430*/  FADD.FTZ R174, R174, R169 ;  /* 0x000000a9aeae7221 */ /* 0x000fe80000010000 */
[C---:B------:R-:W-:Y:S04]  /*8440*/  HMMA.16816.F32.BF16 R12, R100.reuse, R116, R12 ;  /* 0x00000074640c723c */ /* 0x040fe8000004180c */
[----:B------:R-:W-:Y:S04]  /*8450*/  FADD.FTZ R175, R175, R174 ;  /* 0x000000aeafaf7221 */ /* 0x000fe80000010000 */
[C---:B------:R-:W-:Y:S01]  /*8460*/  HMMA.16816.F32.BF16 R16, R100.reuse, R118, R16 ;  /* 0x000000766410723c */ /* 0x040fe20000041810 */
[----:B------:R-:W-:Y:S03]  /*8470*/  LDSM.16.MT88.4 R116, [R197+0x4900] ;  /* 0x00490000c574783b */ /* 0x000fe60000004200 */
[----:B------:R-:W-:Y:S04]  /*8480*/  FADD.FTZ R176, R176, R175 ;  /* 0x000000afb0b07221 */ /* 0x000fe80000010000 */
[C---:B--2---:R-:W-:Y:S04]  /*8490*/  HMMA.16816.F32.BF16 R20, R100.reuse, R108, R20 ;  /* 0x0000006c6414723c */ /* 0x044fe80000041814 */
[----:B------:R-:W-:Y:S04]  /*84a0*/  FADD.FTZ R176, R177, R176 ;  /* 0x000000b0b1b07221 */ /* 0x000fe80000010000 */
        /* <DEDUP_REMOVED lines=16> */
[----:B------:R-:W3:Y:S07]  /*85b0*/  LDSM.16.MT88.4 R104, [R196+0x4900] ;  /* 0x00490000c468783b */ /* 0x000eee0000004200 */
[C---:B--2---:R-:W-:Y:S08]  /*85c0*/  HMMA.16816.F32.BF16 R68, R100.reuse, R108, R68 ;  /* 0x0000006c6444723c */ /* 0x044ff00000041844 */
[C---:B------:R-:W-:Y:S01]  /*85d0*/  HMMA.16816.F32.BF16 R72, R100.reuse, R110, R72 ;  /* 0x0000006e6448723c */ /* 0x040fe20000041848 */
[----:B------:R-:W2:Y:S07]  /*85e0*/  LDSM.16.MT88.4 R108, [R203+0x1100] ;  /* 0x00110000cb6c783b */ /* 0x000eae0000004200 */
[C---:B------:R-:W-:Y:S08]  /*85f0*/  HMMA.16816.F32.BF16 R76, R100.reuse, R112, R76 ;  /* 0x00000070644c723c */ /* 0x040ff0000004184c */
[C---:B------:R-:W-:Y:S01]  /*8600*/  HMMA.16816.F32.BF16 R80, R100.reuse, R114, R80 ;  /* 0x000000726450723c */ /* 0x040fe20000041850 */
[----:B------:R-:W5:Y:S07]  /*8610*/  LDSM.16.MT88.4 R112, [R197+0x1100] ;  /* 0x00110000c570783b */ /* 0x000f6e0000004200 */
[C---:B------:R-:W-:Y:S08]  /*8620*/  HMMA.16816.F32.BF16 R84, R100.reuse, R116, R84 ;  /* 0x000000746454723c */ /* 0x040ff00000041854 */
[C---:B------:R-:W-:Y:S01]  /*8630*/  HMMA.16816.F32.BF16 R88, R100.reuse, R118, R88 ;  /* 0x000000766458723c */ /* 0x040fe20000041858 */
[----:B------:R-:W1:Y:S07]  /*8640*/  LDSM.16.MT88.4 R116, [R203+0x3100] ;  /* 0x00310000cb74783b */ /* 0x000e6e0000004200 */
[C---:B---3--:R-:W-:Y:S08]  /*8650*/  HMMA.16816.F32.BF16 R92, R100.reuse, R104, R92 ;  /* 0x00000068645c723c */ /* 0x048ff0000004185c */
[----:B------:R-:W-:Y:S01]  /*8660*/  HMMA.16816.F32.BF16 R96, R100, R106, R96 ;  /* 0x0000006a6460723c */ /* 0x000fe20000041860 */
[----:B------:R-:W3:Y:S06]  /*8670*/  LDSM.16.MT88.4 R104, [R196+0x3100] ;  /* 0x00310000c468783b */ /* 0x000eec0000004200 */
[----:B------:R-:W-:Y:S01]  /*8680*/  F2FP.BF16.PACK_AB R100, R228, R227 ;  /* 0x000000e3e464723e */ /* 0x000fe200000010ff */
[----:B------:R-:W-:Y:S01]  /*8690*/  FADD.FTZ R227, R227, R176 ;  /* 0x000000b0e3e37221 */ /* 0x000fe20000010000 */
[----:B------:R-:W-:Y:S03]  /*86a0*/  F2FP.BF16.PACK_AB R102, R230, R229 ;  /* 0x000000e5e666723e */ /* 0x000fe600000010ff */
[----:B------:R-:W-:Y:S01]  /*86b0*/  F2FP.BF16.PACK_AB R101, R232, R231 ;  /* 0x000000e7e865723e */ /* 0x000fe200000010ff */
[----:B------:R-:W-:Y:S01]  /*86c0*/  FADD.FTZ R228, R228, R227 ;  /* 0x000000e3e4e47221 */ /* 0x000fe20000010000 */
[----:B------:R-:W-:Y:S03]  /*86d0*/  F2FP.BF16.PACK_AB R103, R234, R233 ;  /* 0x000000e9ea67723e */ /* 0x000fe600000010ff */
[----:B------:R-:W-:Y:S04]  /*86e0*/  FADD.FTZ R229, R229, R228 ;  /* 0x000000e4e5e57221 */ /* 0x000fe80000010000 */
[C---:B--2---:R-:W-:Y:S03]  /*86f0*/  HMMA.16816.F32.BF16 R4, R100.reuse, R108, R4 ;  /* 0x0000006c6404723c */ /* 0x044fe60000041804 */
[----:B------:R-:W-:Y:S05]  /*8700*/  FADD.FTZ R230, R230, R229 ;  /* 0x000000e5e6e67221 */ /* 0x000fea0000010000 */
[C---:B------:R-:W-:Y:S01]  /*8710*/  HMMA.16816.F32.BF16 R8, R100.reuse, R110, R8 ;  /* 0x0000006e6408723c */ /* 0x040fe20000041808 */
[----:B------:R-:W2:Y:S07]  /*8720*/  LDSM.16.MT88.4 R108, [R203+0x5100] ;  /* 0x00510000cb6c783b */ /* 0x000eae0000004200 */
[C---:B------:R-:W-:Y:S08]  /*8730*/  HMMA.16816.F32.BF16 R12, R100.reuse, R120, R12 ;  /* 0x00000078640c723c */ /* 0x040ff0000004180c */
[C---:B------:R-:W-:Y:S08]  /*8740*/  HMMA.16816.F32.BF16 R16, R100.reuse, R122, R16 ;  /* 0x0000007a6410723c */ /* 0x040ff00000041810 */
[C---:B-----5:R-:W-:Y:S08]  /*8750*/  HMMA.16816.F32.BF16 R20, R100.reuse, R112, R20 ;  /* 0x000000706414723c */ /* 0x060ff00000041814 */
[C---:B------:R-:W-:Y:S01]  /*8760*/  HMMA.16816.F32.BF16 R24, R100.reuse, R114, R24 ;  /* 0x000000726418723c */ /* 0x040fe20000041818 */
[----:B------:R-:W5:Y:S07]  /*8770*/  LDSM.16.MT88.4 R112, [R198+0x5100] ;  /* 0x00510000c670783b */ /* 0x000f6e0000004200 */
[C---:B------:R-:W-:Y:S08]  /*8780*/  HMMA.16816.F32.BF16 R28, R100.reuse, R124, R28 ;  /* 0x0000007c641c723c */ /* 0x040ff0000004181c */
[C---:B------:R-:W-:Y:S01]  /*8790*/  HMMA.16816.F32.BF16 R32, R100.reuse, R126, R32 ;  /* 0x0000007e6420723c */ /* 0x040fe20000041820 */
[----:B------:R-:W-:Y:S07]  /*87a0*/  LDSM.16.MT88.4 R124, [R203+0x1900] ;  /* 0x00190000cb7c783b */ /* 0x000fee0000004200 */
[C---:B-1----:R-:W-:Y:S08]  /*87b0*/  HMMA.16816.F32.BF16 R36, R100.reuse, R116, R36 ;  /* 0x000000746424723c */ /* 0x042ff00000041824 */
[C---:B------:R-:W-:Y:S01]  /*87c0*/  HMMA.16816.F32.BF16 R40, R100.reuse, R118, R40 ;  /* 0x000000766428723c */ /* 0x040fe20000041828 */
[----:B------:R-:W1:Y:S07]  /*87d0*/  LDSM.16.MT88.4 R116, [R197+0x5100] ;  /* 0x00510000c574783b */ /* 0x000e6e0000004200 */
[C---:B------:R-:W-:Y:S08]  /*87e0*/  HMMA.16816.F32.BF16 R44, R100.reuse, R128, R44 ;  /* 0x00000080642c723c */ /* 0x040ff0000004182c */
[C---:B------:R-:W-:Y:S08]  /*87f0*/  HMMA.16816.F32.BF16 R48, R100.reuse, R130, R48 ;  /* 0x000000826430723c */ /* 0x040ff00000041830 */
[C---:B------:R-:W-:Y:S07]  /*8800*/  HMMA.16816.F32.BF16 R52, R100.reuse, R136, R52 ;  /* 0x000000886434723c */ /* 0x040fee0000041834 */
[----:B------:R-:W-:Y:S01]  /*8810*/  F2FP.BF16.PACK_AB R136, R236, R235 ;  /* 0x000000ebec88723e */ /* 0x000fe200000010ff */
[C---:B------:R-:W-:Y:S04]  /*8820*/  HMMA.16816.F32.BF16 R56, R100.reuse, R138, R56 ;  /* 0x0000008a6438723c */ /* 0x040fe80000041838 */
[----:B------:R-:W-:Y:S01]  /*8830*/  F2FP.BF16.PACK_AB R137, R240, R239 ;  /* 0x000000eff089723e */ /* 0x000fe200000010ff */
[----:B------:R-:W-:Y:S02]  /*8840*/  FADD.FTZ R235, R235, R230 ;  /* 0x000000e6ebeb7221 */ /* 0x000fe40000010000 */
[----:B------:R-:W-:Y:S01]  /*8850*/  F2FP.BF16.PACK_AB R138, R238, R237 ;  /* 0x000000edee8a723e */ /* 0x000fe200000010ff */
[C---:B---3--:R-:W-:Y:S04]  /*8860*/  HMMA.16816.F32.BF16 R60, R100.reuse, R104, R60 ;  /* 0x00000068643c723c */ /* 0x048fe8000004183c */
[----:B----4-:R-:W-:Y:S01]  /*8870*/  F2FP.BF16.PACK_AB R139, R242, R241 ;  /* 0x000000f1f28b723e */ /* 0x010fe200000010ff */
[----:B------:R-:W-:Y:S03]  /*8880*/  FADD.FTZ R236, R236, R235 ;  /* 0x000000ebecec7221 */ /* 0x000fe60000010000 */
[C---:B------:R-:W-:Y:S01]  /*8890*/  HMMA.16816.F32.BF16 R64, R100.reuse, R106, R64 ;  /* 0x0000006a6440723c */ /* 0x040fe20000041840 */
[----:B------:R-:W3:Y:S03]  /*88a0*/  LDSM.16.MT88.4 R104, [R196+0x5100] ;  /* 0x00510000c468783b */ /* 0x000ee60000004200 */
[----:B------:R-:W-:Y:S04]  /*88b0*/  FADD.FTZ R237, R237, R236 ;  /* 0x000000eceded7221 */ /* 0x000fe80000010000 */
[C---:B--2---:R-:W-:Y:S04]  /*88c0*/  HMMA.16816.F32.BF16 R68, R100.reuse, R108, R68 ;  /* 0x0000006c6444723c */ /* 0x044fe80000041844 */
[----:B------:R-:W-:Y:S04]  /*88d0*/  FADD.FTZ R218, R238, R237 ;  /* 0x000000edeeda7221 */ /* 0x000fe80000010000 */
[C---:B------:R-:W-:Y:S01]  /*88e0*/  HMMA.16816.F32.BF16 R72, R100.reuse, R110, R72 ;  /* 0x0000006e6448723c */ /* 0x040fe20000041848 */
[----:B------:R-:W2:Y:S07]  /*88f0*/  LDSM.16.MT88.4 R108, [R198+0x1900] ;  /* 0x00190000c66c783b */ /* 0x000eae0000004200 */
[C---:B-----5:R-:W-:Y:S08]  /*8900*/  HMMA.16816.F32.BF16 R76, R100.reuse, R112, R76 ;  /* 0x00000070644c723c */ /* 0x060ff0000004184c */
[C---:B------:R-:W-:Y:S08]  /*8910*/  HMMA.16816.F32.BF16 R80, R100.reuse, R114, R80 ;  /* 0x000000726450723c */ /* 0x040ff00000041850 */
[C---:B-1----:R-:W-:Y:S08]  /*8920*/  HMMA.16816.F32.BF16 R84, R100.reuse, R116, R84 ;  /* 0x000000746454723c */ /* 0x042ff00000041854 */
[C---:B------:R-:W-:Y:S08]  /*8930*/  HMMA.16816.F32.BF16 R88, R100.reuse, R118, R88 ;  /* 0x000000766458723c */ /* 0x040ff00000041858 */
[C---:B---3--:R-:W-:Y:S08]  /*8940*/  HMMA.16816.F32.BF16 R92, R100.reuse, R104, R92 ;  /* 0x00000068645c723c */ /* 0x048ff0000004185c */
[----:B------:R-:W-:Y:S08]  /*8950*/  HMMA.16816.F32.BF16 R96, R100, R106, R96 ;  /* 0x0000006a6460723c */ /* 0x000ff00000041860 */
[C---:B------:R-:W-:Y:S01]  /*8960*/  HMMA.16816.F32.BF16 R128, R136.reuse, R124, R4 ;  /* 0x0000007c8880723c */ /* 0x040fe20000041804 */
[----:B------:R-:W1:Y:S07]  /*8970*/  LDSM.16.MT88.4 R4, [R198+0x5900] ;  /* 0x00590000c604783b */ /* 0x000e6e0000004200 */
[C---:B------:R-:W-:Y:S01]  /*8980*/  HMMA.16816.F32.BF16 R124, R136.reuse, R126, R8 ;  /* 0x0000007e887c723c */ /* 0x040fe20000041808 */
[----:B------:R-:W3:Y:S07]  /*8990*/  LDSM.16.MT88.4 R8, [R197+0x5900] ;  /* 0x00590000c508783b */ /* 0x000eee0000004200 */
[C---:B--2---:R-:W-:Y:S01]  /*89a0*/  HMMA.16816.F32.BF16 R120, R136.reuse, R108, R12 ;  /* 0x0000006c8878723c */ /* 0x044fe2000004180c */
[----:B------:R-:W2:Y:S07]  /*89b0*/  LDSM.16.MT88.4 R12, [R196+0x5900] ;  /* 0x00590000c40c783b */ /* 0x000eae0000004200 */
        /* <DEDUP_REMOVED lines=15> */
[C---:B-1----:R-:W-:Y:S07]  /*8ab0*/  HMMA.16816.F32.BF16 R76, R136.reuse, R4, R76 ;  /* 0x00000004884c723c */ /* 0x042fee000004184c */
[----:B------:R-:W-:Y:S01]  /*8ac0*/  FADD.FTZ R5, R171, R172 ;  /* 0x000000acab057221 */ /* 0x000fe20000010000 */
[C---:B------:R-:W-:Y:S04]  /*8ad0*/  HMMA.16816.F32.BF16 R80, R136.reuse, R6, R80 ;  /* 0x000000068850723c */ /* 0x040fe80000041850 */
[----:B------:R-:W-:Y:S04]  /*8ae0*/  FADD.FTZ R5, R170, R5 ;  /* 0x00000005aa057221 */ /* 0x000fe80000010000 */
[C---:B---3--:R-:W-:Y:S04]  /*8af0*/  HMMA.16816.F32.BF16 R84, R136.reuse, R8, R84 ;  /* 0x000000088854723c */ /* 0x048fe80000041854 */
[----:B------:R-:W-:Y:S04]  /*8b00*/  FADD.FTZ R2, R178, R5 ;  /* 0x00000005b2027221 */ /* 0x000fe80000010000 */
[C---:B------:R-:W-:Y:S04]  /*8b10*/  HMMA.16816.F32.BF16 R88, R136.reuse, R10, R88 ;  /* 0x0000000a8858723c */ /* 0x040fe80000041858 */
[----:B------:R-:W-:Y:S04]  /*8b20*/  FADD.FTZ R2, R179, R2 ;  /* 0x00000002b3027221 */ /* 0x000fe80000010000 */
[----:B------:R-:W-:Y:S01]  /*8b30*/  FADD.FTZ R225, R225, R2 ;  /* 0x00000002e1e17221 */ /* 0x000fe20000010000 */
[----:B------:R-:W-:Y:S01]  /*8b40*/  MOV R2, R132 ;  /* 0x0000008400027202 */ /* 0x000fe20000000f00 */
[C---:B--2---:R-:W-:Y:S03]  /*8b50*/  HMMA.16816.F32.BF16 R92, R136.reuse, R12, R92 ;  /* 0x0000000c885c723c */ /* 0x044fe6000004185c */
[----:B------:R-:W-:Y:S04]  /*8b60*/  FADD.FTZ R226, R226, R225 ;  /* 0x000000e1e2e27221 */ /* 0x000fe80000010000 */
[----:B------:R-:W-:Y:S01]  /*8b70*/  FADD.FTZ R231, R231, R226 ;  /* 0x000000e2e7e77221 */ /* 0x000fe20000010000 */
[----:B------:R-:W-:Y:S04]  /*8b80*/  HMMA.16816.F32.BF16 R96, R136, R14, R96 ;  /* 0x0000000e8860723c */ /* 0x000fe80000041860 */
[----:B------:R-:W-:Y:S04]  /*8b90*/  FADD.FTZ R232, R232, R231 ;  /* 0x000000e7e8e87221 */ /* 0x000fe80000010000 */
[----:B------:R-:W-:Y:S04]  /*8ba0*/  FADD.FTZ R233, R233, R232 ;  /* 0x000000e8e9e97221 */ /* 0x000fe80000010000 */
[----:B------:R-:W-:Y:S04]  /*8bb0*/  FADD.FTZ R234, R234, R233 ;  /* 0x000000e9eaea7221 */ /* 0x000fe80000010000 */
[----:B------:R-:W-:Y:S04]  /*8bc0*/  FADD.FTZ R239, R239, R234 ;  /* 0x000000eaefef7221 */ /* 0x000fe80000010000 */
[----:B------:R-:W-:Y:S04]  /*8bd0*/  FADD.FTZ R240, R240, R239 ;  /* 0x000000eff0f07221 */ /* 0x000fe80000010000 */
[----:B------:R-:W-:Y:S04]  /*8be0*/  FADD.FTZ R219, R241, R240 ;  /* 0x000000f0f1db7221 */ /* 0x000fe80000010000 */
[----:B------:R-:W-:Y:S01]  /*8bf0*/  FADD.FTZ R219, R242, R219 ;  /* 0x000000dbf2db7221 */ /* 0x000fe20000010000 */
[----:B------:R-:W-:-:S05]  /*8c00*/  @P0 BRA `(.L_x_371) ;  /* 0xffffc7f000000947 */ /* 0x000fca000383ffff */
.L_x_362:
[----:B------:R-:W1:Y:S01]  /*8c10*/  S2UR UR7, SR_CTAID.X ;  /* 0x00000000000779c3 */ /* 0x000e620000002500 */
[----:B------:R-:W-:Y:S01]  /*8c20*/  ULDC.64 UR4, c[0x0][0x2c8] ;  /* 0x0000b20000047ab9 */ /* 0x000fe20000000a00 */
[----:B------:R-:W-:Y:S01]  /*8c30*/  PLOP3.LUT P0, PT, PT, PT, UP1, 0x40, 0x0 ;  /* 0x000000000000781c */ /* 0x000fe20003f0e818 */
[----:B------:R-:W-:-:S02]  /*8c40*/  UMOV UR6, 0x1 ;  /* 0x0000000100067882 */ /* 0x000fc40000000000 */
[----:B-1----:R-:W-:-:S04]  /*8c50*/  ULEA UR7, UR7, 0x7f, 0x7 ;  /* 0x0000007f07077891 */ /* 0x002fc8000f8e383f */
[----:B------:R-:W-:-:S03]  /*8c60*/  UIMAD.WIDE.U32 UR18, UR7, UR4, URZ ;  /* 0x00000004071272a5 */ /* 0x000fc6000f8e003f */
[----:B------:R-:W-:Y:S02]  /*8c70*/  ULDC UR4, c[0x0][0x168] ;  /* 0x00005a0000047ab9 */ /* 0x000fe40000000800 */
[----:B------:R-:W-:Y:S02]  /*8c80*/  UIADD3 UR4, UR6, -UR4, URZ ;  /* 0x8000000406047290 */ /* 0x000fe4000fffe03f */
[----:B------:R-:W-:Y:S02]  /*8c90*/  @UP2 USHF.R.U32.HI UR7, URZ, UR5, UR19 ;  /* 0x000000053f072299 */ /* 0x000fe40008011613 */
[----:B------:R-:W-:Y:S02]  /*8ca0*/  ULDC UR6, c[0x0][0x324] ;  /* 0x0000c90000067ab9 */ /* 0x000fe40000000800 */
[----:B------:R-:W-:Y:S02]  /*8cb0*/  ULDC UR5, c[0x0][0x1d0] ;  /* 0x0000740000057ab9 */ /* 0x000fe40000000800 */
[----:B------:R-:W-:-:S04]  /*8cc0*/  UIADD3 UR7, UR7, UR5, UR4 ;  /* 0x0000000507077290 */ /* 0x000fc8000fffe004 */
[----:B------:R-:W-:Y:S01]  /*8cd0*/  UIADD3 UR6, UR7, -UR6, URZ ;  /* 0x8000000607067290 */ /* 0x000fe2000fffe03f */
[----:B------:R-:W-:Y:S05]  /*8ce0*/  @P0 BRA `(.L_x_372) ;  /* 0x0000014000000947 */ /* 0x000fea0003800000 */
        /* <DEDUP_REMOVED lines=11> */
.L_x_373:
[----:B------:R-:W-:Y:S02]  /*8da0*/  ULDC UR4, c[0x0][0x32c] ;  /* 0x0000cb0000047ab9 */ /* 0x000fe40000000800 */
[----:B------:R-:W-:-:S03]  /*8db0*/  UISETP.NE.AND UP0, UPT, UR4, 0x1, UPT ;  /* 0x000000010400788c */ /* 0x000fc6000bf05270 */
[----:B------:R-:W-:Y:S02]  /*8dc0*/  ULDC.64 UR4, c[0x0][0x330] ;  /* 0x0000cc0000047ab9 */ /* 0x000fe40000000a00 */
[----:B------:R-:W-:-:S06]  /*8dd0*/  UIMAD.WIDE.U32 UR18, UR7, UR4, URZ ;  /* 0x00000004071272a5 */ /* 0x000fcc000f8e003f */
[----:B------:R-:W-:Y:S02]  /*8de0*/  @UP0 USHF.R.U32.HI UR7, URZ, UR5, UR19 ;  /* 0x000000053f070299 */ /* 0x000fe40008011613 */
.L_x_374:
[----:B------:R-:W-:Y:S02]  /*8df0*/  ULDC UR4, c[0x0][0x32c] ;  /* 0x0000cb0000047ab9 */ /* 0x000fe40000000800 */
[----:B------:R-:W-:-:S04]  /*8e00*/  UIMAD UR4, UR7, UR4, URZ ;  /* 0x00000004070472a4 */ /* 0x000fc8000f8e023f */
[----:B------:R-:W-:-:S04]  /*8e10*/  UISETP.LT.AND UP0, UPT, UR6, UR4, UPT ;  /* 0x000000040600728c */ /* 0x000fc8000bf01270 */
[----:B------:R-:W-:-:S04]  /*8e20*/  USEL UR6, UR6, UR4, !UP0 ;  /* 0x0000000406067287 */ /* 0x000fc8000c000000 */
.L_x_372:
[----:B------:R-:W-:-:S04]  /*8e30*/  UIADD3 UR6, UR6, 0x3f, URZ ;  /* 0x0000003f06067890 */ /* 0x000fc8000fffe03f */
        /* <DEDUP_REMOVED lines=8> */
[----:B------:R-:W-:Y:S01]  /*8ec0*/  IADD3 R227, P6, R208, 0x40, RZ ;  /* 0x00000040d0e37810 */ /* 0x000fe20007fde0ff */
[----:B------:R-:W-:Y:S01]  /*8ed0*/  IMAD.MOV.U32 R135, RZ, RZ, R132 ;  /* 0x000000ffff877224 */ /* 0x000fe200078e0084 */
[----:B------:R-:W-:Y:S01]  /*8ee0*/  IADD3 R223, P4, R210, 0x40, RZ ;  /* 0x00000040d2df7810 */ /* 0x000fe20007f9e0ff */
[----:B------:R-:W-:Y:S01]  /*8ef0*/  IMAD.MOV.U32 R3, RZ, RZ, R0 ;  /* 0x000000ffff037224 */ /* 0x000fe200078e0000 */
[----:B------:R-:W-:Y:S01]  /*8f00*/  IADD3 R225, P5, R208, 0x80, RZ ;  /* 0x00000080d0e17810 */ /* 0x000fe20007fbe0ff */
[----:B------:R-:W-:Y:S01]  /*8f10*/  IMAD.X R226, RZ, RZ, R215, P6 ;  /* 0x000000ffffe27224 */ /* 0x000fe200030e06d7 */
[----:B------:R-:W-:Y:S01]  /*8f20*/  IADD3 R221, P0, R210, 0x80, RZ ;  /* 0x00000080d2dd7810 */ /* 0x000fe20007f1e0ff */
[----:B------:R-:W-:Y:S01]  /*8f30*/  IMAD.X R222, RZ, RZ, R217, P4 ;  /* 0x000000ffffde7224 */ /* 0x000fe200020e06d9 */
[----:B------:R-:W-:Y:S01]  /*8f40*/  IADD3.X R224, RZ, R215, RZ, P5, !PT ;  /* 0x000000d7ffe07210 */ /* 0x000fe20002ffe4ff */
[----:B------:R-:W-:Y:S01]  /*8f50*/  UMOV UR19, UR13 ;  /* 0x0000000d00137c82 */ /* 0x000fe20008000000 */
[----:B------:R-:W-:Y:S01]  /*8f60*/  IADD3.X R220, RZ, R217, RZ, P0, !PT ;  /* 0x000000d9ffdc7210 */ /* 0x000fe200007fe4ff */
[----:B------:R-:W-:-:S02]  /*8f70*/  ULDC.64 UR6, c[0x0][0x208] ;  /* 0x0000820000067ab9 */ /* 0x000fc40000000a00 */
[----:B------:R-:W-:Y:S02]  /*8f80*/  ULDC.64 UR4, c[0x0][0x1e0] ;  /* 0x0000780000047ab9 */ /* 0x000fe40000000a00 */
.L_x_376:
        /* <DEDUP_REMOVED lines=15> */
[----:B------:R-:W-:Y:S01]  /*9080*/  @!UP3 ULEA UR20, UP0, UR6, UR20, 0x5 ;  /* 0x000000140614b291 */ /* 0x000fe2000f80283f */
[----:B------:R-:W1:Y:S03]  /*9090*/  LDSM.16.M88.4 R8, [R205+0x6100] ;  /* 0x00610000cd08783b */ /* 0x000e660000000200 */
[----:B------:R-:W-:Y:S02]  /*90a0*/  @!P0 IADD3.X R0, R215, UR13, RZ, P6, !PT ;  /* 0x0000000dd7008c10 */ /* 0x000fe4000b7fe4ff */
[----:B------:R-:W-:Y:S02]  /*90b0*/  @!P0 LEA R22, P6, R5, c[0x0][0x1f8], 0x1 ;  /* 0x00007e0005168a11 */ /* 0x000fe400078c08ff */
[----:B------:R-:W-:Y:S01]  /*90c0*/  @!P0 IADD3.X R2, R226, UR13, RZ, P5, !PT ;  /* 0x0000000de2028c10 */ /* 0x000fe2000affe4ff */
[----:B------:R-:W2:Y:S01]  /*90d0*/  LDSM.16.M88.4 R16, [R205+0x6900] ;  /* 0x00690000cd10783b */ /* 0x000ea20000000200 */
[----:B------:R-:W-:Y:S02]  /*90e0*/  @!P0 LEA R20, P5, R7, c[0x0][0x1f8], 0x1 ;  /* 0x00007e0007148a11 */ /* 0x000fe400078a08ff */
[----:B------:R-:W-:Y:S01]  /*90f0*/  @!P0 IADD3.X R4, R224, UR13, RZ, P4, !PT ;  /* 0x0000000de0048c10 */ /* 0x000fe2000a7fe4ff */
[----:B------:R-:W-:Y:S01]  /*9100*/  @!UP3 ULEA.HI.X UR13, UR6, UR13, UR7, 0x5, UP0 ;  /* 0x0000000d060db291 */ /* 0x000fe200080f2c07 */
[----:B------:R-:W-:Y:S01]  /*9110*/  @!P0 LEA R28, P4, R13, c[0x0][0x1f8], 0x1 ;  /* 0x00007e000d1c8a11 */ /* 0x000fe200078808ff */
[----:B------:R-:W-:Y:S01]  /*9120*/  UISETP.GT.AND UP3, UPT, UR19, UR8, UPT ;  /* 0x000000081300728c */ /* 0x000fe2000bf64270 */
[----:B------:R-:W-:Y:S01]  /*9130*/  @!P0 LEA.HI.X R23, R5, c[0x0][0x1fc], R0, 0x1, P6 ;  /* 0x00007f0005178a11 */ /* 0x000fe200030f0c00 */
[----:B------:R-:W3:Y:S01]  /*9140*/  LDSM.16.M88.4 R24, [R205+0x7100] ;  /* 0x00710000cd18783b */ /* 0x000ee20000000200 */
[----:B------:R-:W-:Y:S02]  /*9150*/  @!P0 LEA.HI.X R21, R7, c[0x0][0x1fc], R2, 0x1, P5 ;  /* 0x00007f0007158a11 */ /* 0x000fe400028f0c02 */
[----:B------:R-:W-:Y:S02]  /*9160*/  @!P0 LEA.HI.X R29, R13, c[0x0][0x1fc], R4, 0x1, P4 ;  /* 0x00007f000d1d8a11 */ /* 0x000fe400020f0c04 */
[----:B------:R-:W-:Y:S02]  /*9170*/  @!P0 IADD3 R5, P6, R208, UR20, RZ ;  /* 0x00000014d0058c10 */ /* 0x000fe4000ffde0ff */
[----:B------:R-:W-:Y:S01]  /*9180*/  @!P0 IADD3 R7, P5, R227, UR20, RZ ;  /* 0x00000014e3078c10 */ /* 0x000fe2000ffbe0ff */
[----:B------:R-:W4:Y:S01]  /*9190*/  LDSM.16.M88.4 R136, [R205+0x7900] ;  /* 0x00790000cd88783b */ /* 0x000f220000000200 */
[----:B------:R-:W-:Y:S02]  /*91a0*/  @!P0 IADD3 R13, P4, R225, UR20, RZ ;  /* 0x00000014e10d8c10 */ /* 0x000fe4000ff9e0ff */
[----:B------:R-:W-:Y:S02]  /*91b0*/  @!P0 IADD3.X R0, R215, UR13, RZ, P6, !PT ;  /* 0x0000000dd7008c10 */ /* 0x000fe4000b7fe4ff */
[----:B------:R-:W-:Y:S02]  /*91c0*/  @!P0 LEA R170, P6, R5, c[0x0][0x1f8], 0x1 ;  /* 0x00007e0005aa8a11 */ /* 0x000fe400078c08ff */
[----:B------:R-:W-:Y:S01]  /*91d0*/  @!P0 IADD3.X R2, R226, UR13, RZ, P5, !PT ;  /* 0x0000000de2028c10 */ /* 0x000fe2000affe4ff */
[----:B------:R-:W-:Y:S01]  /*91e0*/  LDSM.16.M88.4 R140, [R202+0xc100] ;  /* 0x00c10000ca8c783b */ /* 0x000fe20000000200 */
[----:B------:R-:W-:Y:S02]  /*91f0*/  @!P0 LEA R168, P5, R7, c[0x0][0x1f8], 0x1 ;  /* 0x00007e0007a88a11 */ /* 0x000fe400078a08ff */
[----:B------:R-:W-:Y:S01]  /*9200*/  @!P0 IADD3.X R4, R224, UR13, RZ, P4, !PT ;  /* 0x0000000de0048c10 */ /* 0x000fe2000a7fe4ff */
[----:B------:R-:W-:Y:S01]  /*9210*/  UIADD3 UR13, UR19, -0x1, URZ ;  /* 0xffffffff130d7890 */ /* 0x000fe2000fffe03f */
[----:B------:R-:W-:Y:S02]  /*9220*/  @!P0 LEA R132, P4, R13, c[0x0][0x1f8], 0x1 ;  /* 0x00007e000d848a11 */ /* 0x000fe400078808ff */
[----:B------:R-:W-:Y:S01]  /*9230*/  @!P0 LEA.HI.X R171, R5, c[0x0][0x1fc], R0, 0x1, P6 ;  /* 0x00007f0005ab8a11 */ /* 0x000fe200030f0c00 */
[----:B------:R-:W5:Y:S01]  /*9240*/  LDSM.16.M88.4 R144, [R204] ;  /* 0x00000000cc90783b */ /* 0x000f620000000200 */
[----:B------:R-:W-:Y:S01]  /*9250*/  @!P0 LEA.HI.X R169, R7, c[0x0][0x1fc], R2, 0x1, P5 ;  /* 0x00007f0007a98a11 */ /* 0x000fe200028f0c02 */
[----:B------:R-:W-:Y:S01]  /*9260*/  @UP3 UIMAD.WIDE.U32 UR22, UR13, UR4, URZ ;  /* 0x000000040d1632a5 */ /* 0x000fe2000f8e003f */
[----:B------:R-:W-:Y:S01]  /*9270*/  @!P0 LEA.HI.X R133, R13, c[0x0][0x1fc], R4, 0x1, P4 ;  /* 0x00007f000d858a11 */ /* 0x000fe200020f0c04 */
[----:B------:R-:W-:Y:S01]  /*9280*/  @UP3 USHF.R.S32.HI UR20, URZ, 0x1f, UR13 ;  /* 0x0000001f3f143899 */ /* 0x000fe2000801140d */
[C---:B-1----:R-:W-:Y:S01]  /*9290*/  HMMA.16816.F32.BF16 R4, R32.reuse, R8, RZ ;  /* 0x000000082004723c */ /* 0x042fe200000418ff */
[----:B------:R-:W-:Y:S02]  /*92a0*/  @UP3 USHF.L.U32 UR21, UR22, 0x6, URZ ;  /* 0x0000000616153899 */ /* 0x000fe4000800063f */
[----:B------:R-:W1:Y:S01]  /*92b0*/  LDSM.16.M88.4 R148, [R195] ;  /* 0x00000000c394783b */ /* 0x000e620000000200 */
[----:B------:R-:W-:Y:S04]  /*92c0*/  @UP3 UIMAD UR20, UR20, UR4, URZ ;  /* 0x00000004141432a4 */ /* 0x000fe8000f8e023f */
[C---:B------:R-:W-:Y:S01]  /*92d0*/  HMMA.16816.F32.BF16 R8, R32.reuse, R10, RZ ;  /* 0x0000000a2008723c */ /* 0x040fe200000418ff */
[----:B------:R-:W-:Y:S02]  /*92e0*/  @UP3 UIMAD UR20, UR13, UR5, UR20 ;  /* 0x000000050d1432a4 */ /* 0x000fe4000f8e0214 */
[----:B------:R-:W1:Y:S02]  /*92f0*/  LDSM.16.M88.4 R152, [R194] ;  /* 0x00000000c298783b */ /* 0x000e640000000200 */
[----:B------:R-:W-:Y:S03]  /*9300*/  @UP3 UIADD3 UR20, UR23, UR20, URZ ;  /* 0x0000001417143290 */ /* 0x000fe6000fffe03f */
[C---:B--2---:R-:W-:Y:S01]  /*9310*/  HMMA.16816.F32.BF16 R12, R32.reuse, R16, RZ ;  /* 0x00000010200c723c */ /* 0x044fe200000418ff */
[----:B------:R-:W-:Y:S02]  /*9320*/  @UP3 USHF.L.U64.HI UR20, UR22, 0x6, UR20 ;  /* 0x0000000616143899 */ /* 0x000fe40008010214 */
[----:B------:R-:W2:Y:S05]  /*9330*/  LDSM.16.M88.4 R156, [R193] ;  /* 0x00000000c19c783b */ /* 0x000eaa0000000200 */
[C---:B------:R-:W-:Y:S03]  /*9340*/  HMMA.16816.F32.BF16 R16, R32.reuse, R18, RZ ;  /* 0x000000122010723c */ /* 0x040fe600000418ff */
[----:B------:R-:W-:Y:S01]  /*9350*/  @!PT LDS RZ, [RZ] ;  /* 0x00000000fffff984 */ /* 0x000fe20000000800 */
[----:B------:R-:W-:Y:S01]  /*9360*/  @!PT LDS RZ, [RZ] ;  /* 0x00000000fffff984 */ /* 0x000fe20000000800 */
[----:B------:R-:W-:Y:S01]  /*9370*/  @!PT LDS RZ, [RZ] ;  /* 0x00000000fffff984 */ /* 0x000fe20000000800 */
[----:B------:R3:W-:Y:S08]  /*9380*/  @!P0 LDGSTS.E.BYPASS.LTC128B.128 [R207+0x100], [R22.64], !P3 ;  /* 0x0010000016cf8fae */ /* 0x0007f0000d901d50 */
[----:B------:R3:W-:Y:S08]  /*9390*/  @!P0 LDGSTS.E.BYPASS.LTC128B.128 [R207+0x2100], [R20.64], !P2 ;  /* 0x0210000014cf8fae */ /* 0x0007f0000d101d50 */
[----:B------:R4:W-:Y:S08]  /*93a0*/  @!P0 LDGSTS.E.BYPASS.LTC128B.128 [R207+0x4100], [R28.64], !P1 ;  /* 0x041000001ccf8fae */ /* 0x0009f0000c901d50 */
[----:B------:R1:W-:Y:S08]  /*93b0*/  @!P0 LDGSTS.E.BYPASS.LTC128B.128 [R207+0x1100], [R170.64], !P3 ;  /* 0x01100000aacf8fae */ /* 0x0003f0000d901d50 */
[----:B------:R1:W-:Y:S01]  /*93c0*/  @!P0 LDGSTS.E.BYPASS.LTC128B.128 [R207+0x3100], [R168.64], !P2 ;  /* 0x03100000a8cf8fae */ /* 0x0003e2000d101d50 */
[C---:B---3--:R-:W-:Y:S07]  /*93d0*/  HMMA.16816.F32.BF16 R20, R32.reuse, R24, RZ ;  /* 0x000000182014723c */ /* 0x048fee00000418ff */
[----:B------:R3:W-:Y:S01]  /*93e0*/  @!P0 LDGSTS.E.BYPASS.LTC128B.128 [R207+0x5100], [R132.64], !P1 ;  /* 0x0510000084cf8fae */ /* 0x0007e2000c901d50 */
[----:B------:R-:W-:Y:S01]  /*93f0*/  PLOP3.LUT P0, PT, PT, PT, UP3, 0x80, 0x0 ;  /* 0x000000000000781c */ /* 0x000fe20003f0f038 */
[C---:B------:R-:W-:Y:S06]  /*9400*/  HMMA.16816.F32.BF16 R24, R32.reuse, R26, RZ ;  /* 0x0000001a2018723c */ /* 0x040fec00000418ff */
[----:B------:R-:W-:Y:S02]  /*9410*/  LDSM.16.M88.4 R160, [R201+0xc100] ;  /* 0x00c10000c9a0783b */ /* 0x000fe40000000200 */
[C---:B----4-:R-:W-:Y:S06]  /*9420*/  HMMA.16816.F32.BF16 R28, R32.reuse, R136, RZ ;  /* 0x00000088201c723c */ /* 0x050fec00000418ff */
[----:B------:R-:W0:Y:S02]  /*9430*/  LDGDEPBAR ;  /* 0x00000000000079af */ /* 0x000e240000000000 */
[----:B------:R-:W-:Y:S06]  /*9440*/  HMMA.16816.F32.BF16 R32, R32, R138, RZ ;  /* 0x0000008a2020723c */ /* 0x000fec00000418ff */
[----:B------:R-:W4:Y:S02]  /*9450*/  LDSM.16.M88.4 R164, [R200+0x6100] ;  /* 0x00610000c8a4783b */ /* 0x000f240000000200 */
[C---:B-----5:R-:W-:Y:S06]  /*9460*/  HMMA.16816.F32.BF16 R4, R140.reuse, R144, R4 ;  /* 0x000000908c04723c */ /* 0x060fec0000041804 */
[----:B------:R-:W5:Y:S02]  /*9470*/  LDSM.16.M88.4 R136, [R200+0x6900] ;  /* 0x00690000c888783b */ /* 0x000f640000000200 */
[C---:B------:R-:W-:Y:S06]  /*9480*/  HMMA.16816.F32.BF16 R8, R140.reuse, R146, R8 ;  /* 0x000000928c08723c */ /* 0x040fec0000041808 */
[----:B-1----:R-:W1:Y:S02]  /*9490*/  LDSM.16.M88.4 R168, [R200+0x7100] ;  /* 0x00710000c8a8783b */ /* 0x002e640000000200 */
[C---:B------:R-:W-:Y:S06]  /*94a0*/  HMMA.16816.F32.BF16 R12, R140.reuse, R148, R12 ;  /* 0x000000948c0c723c */ /* 0x040fec000004180c */
[----:B------:R-:W1:Y:S02]  /*94b0*/  LDSM.16.M88.4 R172, [R200+0x7900] ;  /* 0x00790000c8ac783b */ /* 0x000e640000000200 */
[C---:B------:R-:W-:Y:S06]  /*94c0*/  HMMA.16816.F32.BF16 R16, R140.reuse, R150, R16 ;  /* 0x000000968c10723c */ /* 0x040fec0000041810 */
[----:B------:R-:W-:Y:S02]  /*94d0*/  LDSM.16.M88.4 R176, [R199+0xc100] ;  /* 0x00c10000c7b0783b */ /* 0x000fe40000000200 */
[C---:B------:R-:W-:Y:S06]  /*94e0*/  HMMA.16816.F32.BF16 R20, R140.reuse, R152, R20 ;  /* 0x000000988c14723c */ /* 0x040fec0000041814 */
[----:B------:R-:W1:Y:S02]  /*94f0*/  LDSM.16.M88.4 R180, [R192] ;  /* 0x00000000c0b4783b */ /* 0x000e640000000200 */
[C---:B------:R-:W-:Y:S06]  /*9500*/  HMMA.16816.F32.BF16 R24, R140.reuse, R154, R24 ;  /* 0x0000009a8c18723c */ /* 0x040fec0000041818 */
[----:B------:R-:W-:Y:S02]  /*9510*/  LDSM.16.M88.4 R144, [R192+0x1000] ;  /* 0x00100000c090783b */ /* 0x000fe40000000200 */
[C---:B--2---:R-:W-:Y:S06]  /*9520*/  HMMA.16816.F32.BF16 R28, R140.reuse, R156, R28 ;  /* 0x0000009c8c1c723c */ /* 0x044fec000004181c */
[----:B------:R-:W-:Y:S02]  /*9530*/  LDSM.16.M88.4 R148, [R192+0x1800] ;  /* 0x00180000c094783b */ /* 0x000fe40000000200 */
[----:B------:R-:W-:Y:S06]  /*9540*/  HMMA.16816.F32.BF16 R32, R140, R158, R32 ;  /* 0x0000009e8c20723c */ /* 0x000fec0000041820 */
[----:B------:R-:W2:Y:S02]  /*9550*/  LDSM.16.M88.4 R140, [R192+0x800] ;  /* 0x00080000c08c783b */ /* 0x000ea40000000200 */
[C---:B----4-:R-:W-:Y:S06]  /*9560*/  HMMA.16816.F32.BF16 R4, R160.reuse, R164, R4 ;  /* 0x000000a4a004723c */ /* 0x050fec0000041804 */
[----:B------:R-:W-:Y:S02]  /*9570*/  LDSM.16.M88.4 R152, [R206+0x10100] ;  /* 0x01010000ce98783b */ /* 0x000fe40000000200 */
[C---:B------:R-:W-:Y:S06]  /*9580*/  HMMA.16816.F32.BF16 R8, R160.reuse, R166, R8 ;  /* 0x000000a6a008723c */ /* 0x040fec0000041808 */
[----:B------:R-:W4:Y:S02]  /*9590*/  LDSM.16.M88.4 R156, [R205+0x8100] ;  /* 0x00810000cd9c783b */ /* 0x000f240000000200 */
[C---:B-----5:R-:W-:Y:S06]  /*95a0*/  HMMA.16816.F32.BF16 R12, R160.reuse, R136, R12 ;  /* 0x00000088a00c723c */ /* 0x060fec000004180c */
[----:B------:R-:W-:Y:S02]  /*95b0*/  LDSM.16.M88.4 R164, [R205+0x9900] ;  /* 0x00990000cda4783b */ /* 0x000fe40000000200 */
[C---:B------:R-:W-:Y:S06]  /*95c0*/  HMMA.16816.F32.BF16 R16, R160.reuse, R138, R16 ;  /* 0x0000008aa010723c */ /* 0x040fec0000041810 */
[----:B------:R-:W5:Y:S02]  /*95d0*/  LDSM.16.M88.4 R136, [R205+0x8900] ;  /* 0x00890000cd88783b */ /* 0x000f640000000200 */
[C---:B-1----:R-:W-:Y:S08]  /*95e0*/  HMMA.16816.F32.BF16 R20, R160.reuse, R168, R20 ;  /* 0x000000a8a014723c */ /* 0x042ff00000041814 */
[C---:B------:R-:W-:Y:S01]  /*95f0*/  HMMA.16816.F32.BF16 R24, R160.reuse, R170, R24 ;  /* 0x000000aaa018723c */ /* 0x040fe20000041818 */
[----:B------:R-:W-:Y:S07]  /*9600*/  LDSM.16.M88.4 R168, [R202+0x10100] ;  /* 0x01010000caa8783b */ /* 0x000fee0000000200 */
[C---:B------:R-:W-:Y:S08]  /*9610*/  HMMA.16816.F32.BF16 R28, R160.reuse, R172, R28 ;  /* 0x000000aca01c723c */ /* 0x040ff0000004181c */
[----:B------:R-:W-:Y:S01]  /*9620*/  HMMA.16816.F32.BF16 R32, R160, R174, R32 ;  /* 0x000000aea020723c */ /* 0x000fe20000041820 */
[----:B------:R-:W1:Y:S07]  /*9630*/  LDSM.16.M88.4 R160, [R205+0x9100] ;  /* 0x00910000cda0783b */ /* 0x000e6e0000000200 */
[C---:B------:R-:W-:Y:S01]  /*9640*/  HMMA.16816.F32.BF16 R4, R176.reuse, R180, R4 ;  /* 0x000000b4b004723c */ /* 0x040fe20000041804 */
[----:B------:R-:W1:Y:S07]  /*9650*/  LDSM.16.M88.4 R172, [R191] ;  /* 0x00000000bfac783b */ /* 0x000e6e0000000200 */
[C---:B------:R-:W-:Y:S01]  /*9660*/  HMMA.16816.F32.BF16 R8, R176.reuse, R182, R8 ;  /* 0x000000b6b008723c */ /* 0x040fe20000041808 */
[----:B------:R-:W-:Y:S07]  /*9670*/  LDSM.16.M88.4 R180, [R200+0x8100] ;  /* 0x00810000c8b4783b */ /* 0x000fee0000000200 */
[C---:B--2---:R-:W-:Y:S08]  /*9680*/  HMMA.16816.F32.BF16 R12, R176.reuse, R140, R12 ;  /* 0x0000008cb00c723c */ /* 0x044ff0000004180c */
[C---:B------:R-:W-:Y:S01]  /*9690*/  HMMA.16816.F32.BF16 R16, R176.reuse, R142, R16 ;  /* 0x0000008eb010723c */ /* 0x040fe20000041810 */
[----:B------:R-:W2:Y:S07]  /*96a0*/  LDSM.16.M88.4 R140, [R190] ;  /* 0x00000000be8c783b */ /* 0x000eae0000000200 */
[C---:B------:R-:W-:Y:S08]  /*96b0*/  HMMA.16816.F32.BF16 R20, R176.reuse, R144, R20 ;  /* 0x00000090b014723c */ /* 0x040ff00000041814 */
[C---:B------:R-:W-:Y:S01]  /*96c0*/  HMMA.16816.F32.BF16 R24, R176.reuse, R146, R24 ;  /* 0x00000092b018723c */ /* 0x040fe20000041818 */
[----:B------:R-:W1:Y:S07]  /*96d0*/  LDSM.16.M88.4 R144, [R189] ;  /* 0x00000000bd90783b */ /* 0x000e6e0000000200 */
[C---:B------:R-:W-:Y:S08]  /*96e0*/  HMMA.16816.F32.BF16 R28, R176.reuse, R148, R28 ;  /* 0x00000094b01c723c */ /* 0x040ff0000004181c */
[----:B------:R-:W-:Y:S01]  /*96f0*/  HMMA.16816.F32.BF16 R32, R176, R150, R32 ;  /* 0x00000096b020723c */ /* 0x000fe20000041820 */
[----:B------:R-:W2:Y:S07]  /*9700*/  LDSM.16.M88.4 R148, [R188] ;  /* 0x00000000bc94783b */ /* 0x000eae0000000200 */
[C---:B----4-:R-:W-:Y:S01]  /*9710*/  HMMA.16816.F32.BF16 R4, R152.reuse, R156, R4 ;  /* 0x0000009c9804723c */ /* 0x050fe20000041804 */
[----:B------:R-:W4:Y:S07]  /*9720*/  LDSM.16.M88.4 R176, [R201+0x10100] ;  /* 0x01010000c9b0783b */ /* 0x000f2e0000000200 */
[C---:B------:R-:W-:Y:S01]  /*9730*/  HMMA.16816.F32.BF16 R8, R152.reuse, R158, R8 ;  /* 0x0000009e9808723c */ /* 0x040fe20000041808 */
[----:B------:R-:W-:Y:S07]  /*9740*/  LDSM.16.M88.4 R156, [R200+0x9900] ;  /* 0x00990000c89c783b */ /* 0x000fee0000000200 */
[C---:B-----5:R-:W-:Y:S08]  /*9750*/  HMMA.16816.F32.BF16 R12, R152.reuse, R136, R12 ;  /* 0x00000088980c723c */ /* 0x060ff0000004180c */
[C---:B------:R-:W-:Y:S01]  /*9760*/  HMMA.16816.F32.BF16 R16, R152.reuse, R138, R16 ;  /* 0x0000008a9810723c */ /* 0x040fe20000041810 */
[----:B------:R-:W5:Y:S07]  /*9770*/  LDSM.16.M88.4 R136, [R200+0x8900] ;  /* 0x00890000c888783b */ /* 0x000f6e0000000200 */
[C---:B-1----:R-:W-:Y:S08]  /*9780*/  HMMA.16816.F32.BF16 R20, R152.reuse, R160, R20 ;  /* 0x000000a09814723c */ /* 0x042ff00000041814 */
[C---:B------:R-:W-:Y:S01]  /*9790*/  HMMA.16816.F32.BF16 R24, R152.reuse, R162, R24 ;  /* 0x000000a29818723c */ /* 0x040fe20000041818 */
[----:B------:R-:W-:Y:S07]  /*97a0*/  LDSM.16.M88.4 R160, [R199+0x10100] ;  /* 0x01010000c7a0783b */ /* 0x000fee0000000200 */
[C---:B------:R-:W-:Y:S08]  /*97b0*/  HMMA.16816.F32.BF16 R28, R152.reuse, R164, R28 ;  /* 0x000000a4981c723c */ /* 0x040ff0000004181c */
[----:B------:R-:W-:Y:S01]  /*97c0*/  HMMA.16816.F32.BF16 R32, R152, R166, R32 ;  /* 0x000000a69820723c */ /* 0x000fe20000041820 */
[----:B------:R-:W1:Y:S07]  /*97d0*/  LDSM.16.M88.4 R152, [R200+0x9100] ;  /* 0x00910000c898783b */ /* 0x000e6e0000000200 */
[C---:B------:R-:W-:Y:S01]  /*97e0*/  HMMA.16816.F32.BF16 R4, R168.reuse, R172, R4 ;  /* 0x000000aca804723c */ /* 0x040fe20000041804 */
[----:B------:R-:W1:Y:S07]  /*97f0*/  LDSM.16.M88.4 R164, [R192+0x2000] ;  /* 0x00200000c0a4783b */ /* 0x000e6e0000000200 */
[C---:B------:R-:W-:Y:S01]  /*9800*/  HMMA.16816.F32.BF16 R8, R168.reuse, R174, R8 ;  /* 0x000000aea808723c */ /* 0x040fe20000041808 */
[----:B------:R-:W-:Y:S07]  /*9810*/  LDSM.16.M88.4 R172, [R205+0xa100] ;  /* 0x00a10000cdac783b */ /* 0x000fee0000000200 */
[C---:B--2---:R-:W-:Y:S08]  /*9820*/  HMMA.16816.F32.BF16 R12, R168.reuse, R140, R12 ;  /* 0x0000008ca80c723c */ /* 0x044ff0000004180c */
[C---:B------:R-:W-:Y:S01]  /*9830*/  HMMA.16816.F32.BF16 R16, R168.reuse, R142, R16 ;  /* 0x0000008ea810723c */ /* 0x040fe20000041810 */
[----:B------:R-:W2:Y:S07]  /*9840*/  LDSM.16.M88.4 R140, [R192+0x2800] ;  /* 0x00280000c08c783b */ /* 0x000eae0000000200 */
[C---:B------:R-:W-:Y:S08]  /*9850*/  HMMA.16816.F32.BF16 R20, R168.reuse, R144, R20 ;  /* 0x00000090a814723c */ /* 0x040ff00000041814 */
[C---:B------:R-:W-:Y:S01]  /*9860*/  HMMA.16816.F32.BF16 R24, R168.reuse, R146, R24 ;  /* 0x00000092a818723c */ /* 0x040fe20000041818 */
[----:B------:R-:W1:Y:S07]  /*9870*/  LDSM.16.M88.4 R144, [R192+0x3000] ;  /* 0x00300000c090783b */ /* 0x000e6e0000000200 */
[C---:B------:R-:W-:Y:S08]  /*9880*/  HMMA.16816.F32.BF16 R28, R168.reuse, R148, R28 ;  /* 0x00000094a81c723c */ /* 0x040ff0000004181c */
[----:B------:R-:W-:Y:S01]  /*9890*/  HMMA.16816.F32.BF16 R32, R168, R150, R32 ;  /* 0x00000096a820723c */ /* 0x000fe20000041820 */
[----:B------:R-:W2:Y:S07]  /*98a0*/  LDSM.16.M88.4 R148, [R192+0x3800] ;  /* 0x00380000c094783b */ /* 0x000eae0000000200 */
[C---:B----4-:R-:W-:Y:S01]  /*98b0*/  HMMA.16816.F32.BF16 R4, R176.reuse, R180, R4 ;  /* 0x000000b4b004723c */ /* 0x050fe20000041804 */
[----:B------:R-:W4:Y:S07]  /*98c0*/  LDSM.16.M88.4 R168, [R206+0x14100] ;  /* 0x01410000cea8783b */ /* 0x000f2e0000000200 */
[C---:B------:R-:W-:Y:S01]  /*98d0*/  HMMA.16816.F32.BF16 R8, R176.reuse, R182, R8 ;  /* 0x000000b6b008723c */ /* 0x040fe20000041808 */
[----:B------:R-:W-:Y:S07]  /*98e0*/  LDSM.16.M88.4 R180, [R187] ;  /* 0x00000000bbb4783b */ /* 0x000fee0000000200 */
[C---:B-----5:R-:W-:Y:S08]  /*98f0*/  HMMA.16816.F32.BF16 R12, R176.reuse, R136, R12 ;  /* 0x00000088b00c723c */ /* 0x060ff0000004180c */
[C---:B------:R-:W-:Y:S01]  /*9900*/  HMMA.16816.F32.BF16 R16, R176.reuse, R138, R16 ;  /* 0x0000008ab010723c */ /* 0x040fe20000041810 */
[----:B------:R-:W5:Y:S07]  /*9910*/  LDSM.16.M88.4 R136, [R205+0xa900] ;  /* 0x00a90000cd88783b */ /* 0x000f6e0000000200 */
[C---:B-1----:R-:W-:Y:S08]  /*9920*/  HMMA.16816.F32.BF16 R20, R176.reuse, R152, R20 ;  /* 0x00000098b014723c */ /* 0x042ff00000041814 */
[C---:B------:R-:W-:Y:S01]  /*9930*/  HMMA.16816.F32.BF16 R24, R176.reuse, R154, R24 ;  /* 0x0000009ab018723c */ /* 0x040fe20000041818 */
[----:B------:R-:W1:Y:S07]  /*9940*/  LDSM.16.M88.4 R152, [R205+0xb100] ;  /* 0x00b10000cd98783b */ /* 0x000e6e0000000200 */
        /* <DEDUP_REMOVED lines=31> */
[C---:B------:R-:W-:Y:S08]  /*9b40*/  HMMA.16816.F32.BF16 R8, R176.reuse, R182, R8 ;  /* 0x000000b6b008723c */ /* 0x040ff00000041808 */
[C---:B--2---:R-:W-:Y:S08]  /*9b50*/  HMMA.16816.F32.BF16 R12, R176.reuse, R140, R12 ;  /* 0x0000008cb00c723c */ /* 0x044ff0000004180c */
[C---:B------:R-:W-:Y:S08]  /*9b60*/  HMMA.16816.F32.BF16 R16, R176.reuse, R142, R16 ;  /* 0x0000008eb010723c */ /* 0x040ff00000041810 */
[C---:B------:R-:W-:Y:S08]  /*9b70*/  HMMA.16816.F32.BF16 R20, R176.reuse, R144, R20 ;  /* 0x00000090b014723c */ /* 0x040ff00000041814 */
[C---:B------:R-:W-:Y:S08]  /*9b80*/  HMMA.16816.F32.BF16 R24, R176.reuse, R146, R24 ;  /* 0x00000092b018723c */ /* 0x040ff00000041818 */
[C---:B------:R-:W-:Y:S08]  /*9b90*/  HMMA.16816.F32.BF16 R28, R176.reuse, R148, R28 ;  /* 0x00000094b01c723c */ /* 0x040ff0000004181c */
[----:B------:R-:W-:Y:S08]  /*9ba0*/  HMMA.16816.F32.BF16 R32, R176, R150, R32 ;  /* 0x00000096b020723c */ /* 0x000ff00000041820 */
[C---:B----4-:R-:W-:Y:S08]  /*9bb0*/  HMMA.16816.F32.BF16 R4, R160.reuse, R164, R4 ;  /* 0x000000a4a004723c */ /* 0x050ff00000041804 */
[C---:B------:R-:W-:Y:S08]  /*9bc0*/  HMMA.16816.F32.BF16 R8, R160.reuse, R166, R8 ;  /* 0x000000a6a008723c */ /* 0x040ff00000041808 */
[C---:B-----5:R-:W-:Y:S08]  /*9bd0*/  HMMA.16816.F32.BF16 R12, R160.reuse, R136, R12 ;  /* 0x00000088a00c723c */ /* 0x060ff0000004180c */
[C---:B------:R-:W-:Y:S01]  /*9be0*/  HMMA.16816.F32.BF16 R16, R160.reuse, R138, R16 ;  /* 0x0000008aa010723c */ /* 0x040fe20000041810 */
[----:B------:R-:W2:Y:S07]  /*9bf0*/  LDSM.16.M88.4 R136, [R192+0x4800] ;  /* 0x00480000c088783b */ /* 0x000eae0000000200 */
[C---:B-1----:R-:W-:Y:S08]  /*9c00*/  HMMA.16816.F32.BF16 R20, R160.reuse, R152, R20 ;  /* 0x00000098a014723c */ /* 0x042ff00000041814 */
[C---:B------:R-:W-:Y:S08]  /*9c10*/  HMMA.16816.F32.BF16 R24, R160.reuse, R154, R24 ;  /* 0x0000009aa018723c */ /* 0x040ff00000041818 */
[C---:B------:R-:W-:Y:S08]  /*9c20*/  HMMA.16816.F32.BF16 R28, R160.reuse, R156, R28 ;  /* 0x0000009ca01c723c */ /* 0x040ff0000004181c */
[----:B------:R-:W-:Y:S08]  /*9c30*/  HMMA.16816.F32.BF16 R32, R160, R158, R32 ;  /* 0x0000009ea020723c */ /* 0x000ff00000041820 */
[C---:B------:R-:W-:Y:S08]  /*9c40*/  HMMA.16816.F32.BF16 R4, R168.reuse, R172, R4 ;  /* 0x000000aca804723c */ /* 0x040ff00000041804 */
[C---:B------:R-:W-:Y:S08]  /*9c50*/  HMMA.16816.F32.BF16 R8, R168.reuse, R174, R8 ;  /* 0x000000aea808723c */ /* 0x040ff00000041808 */
[C---:B--2---:R-:W-:Y:S08]  /*9c60*/  HMMA.16816.F32.BF16 R12, R168.reuse, R136, R12 ;  /* 0x00000088a80c723c */ /* 0x044ff0000004180c */
[C---:B------:R-:W-:Y:S04]  /*9c70*/  HMMA.16816.F32.BF16 R16, R168.reuse, R138, R16 ;  /* 0x0000008aa810723c */ /* 0x040fe80000041810 */
[----:B------:R-:W-:Y:S02]  /*9c80*/  FMUL.FTZ R230, R4, c[0x0][0x320] ;  /* 0x0000c80004e67a20 */ /* 0x000fe40000410000 */
[----:B------:R-:W-:Y:S02]  /*9c90*/  FMUL.FTZ R172, R5, c[0x0][0x320] ;  /* 0x0000c80005ac7a20 */ /* 0x000fe40000410000 */
[----:B------:R-:W-:Y:S02]  /*9ca0*/  FMUL.FTZ R9, R9, c[0x0][0x320] ;  /* 0x0000c80009097a20 */ /* 0x000fe40000410000 */
[----:B------:R-:W1:Y:S02]  /*9cb0*/  MUFU.TANH R230, R230 ;  /* 0x000000e600e67308 */ /* 0x000e640000002400 */
[----:B------:R-:W-:Y:S02]  /*9cc0*/  FMUL.FTZ R10, R10, c[0x0][0x320] ;  /* 0x0000c8000a0a7a20 */ /* 0x000fe40000410000 */
[----:B------:R-:W-:Y:S02]  /*9cd0*/  FMUL.FTZ R11, R11, c[0x0][0x320] ;  /* 0x0000c8000b0b7a20 */ /* 0x000fe40000410000 */
[----:B------:R-:W-:Y:S02]  /*9ce0*/  FMUL.FTZ R174, R6, c[0x0][0x320] ;  /* 0x0000c80006ae7a20 */ /* 0x000fe40000410000 */
[----:B------:R-:W-:Y:S02]  /*9cf0*/  FMUL.FTZ R228, R7, c[0x0][0x320] ;  /* 0x0000c80007e47a20 */ /* 0x000fe40000410000 */
[----:B------:R-:W-:Y:S01]  /*9d00*/  MUFU.TANH R238, R9 ;  /* 0x0000000900ee7308 */ /* 0x000fe20000002400 */
[----:B------:R-:W2:Y:S01]  /*9d10*/  LDSM.16.M88.4 R4, [R192+0x5000] ;  /* 0x00500000c004783b */ /* 0x000ea20000000200 */
[----:B------:R-:W-:Y:S02]  /*9d20*/  FMUL.FTZ R234, R8, c[0x0][0x320] ;  /* 0x0000c80008ea7a20 */ /* 0x000fe40000410000 */
[----:B------:R-:W-:Y:S02]  /*9d30*/  FMUL.FTZ R182, R12, c[0x0][0x320] ;  /* 0x0000c8000cb67a20 */ /* 0x000fe40000410000 */
[----:B------:R-:W-:Y:S02]  /*9d40*/  FMUL.FTZ R13, R13, c[0x0][0x320] ;  /* 0x0000c8000d0d7a20 */ /* 0x000fe40000410000 */
[----:B------:R-:W-:Y:S02]  /*9d50*/  FMUL.FTZ R14, R14, c[0x0][0x320] ;  /* 0x0000c8000e0e7a20 */ /* 0x000fe40000410000 */
[----:B------:R-:W-:Y:S01]  /*9d60*/  MUFU.TANH R236, R10 ;  /* 0x0000000a00ec7308 */ /* 0x000fe20000002400 */
[----:B------:R-:W-:Y:S02]  /*9d70*/  FMUL.FTZ R15, R15, c[0x0][0x320] ;  /* 0x0000c8000f0f7a20 */ /* 0x000fe40000410000 */
[----:B------:R-:W-:Y:S02]  /*9d80*/  FMUL.FTZ R16, R16, c[0x0][0x320] ;  /* 0x0000c80010107a20 */ /* 0x000fe40000410000 */
[----:B------:R-:W-:Y:S02]  /*9d90*/  FMUL.FTZ R17, R17, c[0x0][0x320] ;  /* 0x0000c80011117a20 */ /* 0x000fe40000410000 */
[----:B------:R-:W-:Y:S02]  /*9da0*/  FMUL.FTZ R18, R18, c[0x0][0x320] ;  /* 0x0000c80012127a20 */ /* 0x000fe40000410000 */
[----:B------:R-:W-:Y:S01]  /*9db0*/  FMUL.FTZ R19, R19, c[0x0][0x320] ;  /* 0x0000c80013137a20 */ /* 0x000fe20000410000 */
[----:B------:R4:W-:Y:S10]  /*9dc0*/  MUFU.TANH R232, R11 ;  /* 0x0000000b00e87308 */ /* 0x0009f40000002400 */
[----:B------:R-:W-:Y:S10]  /*9dd0*/  MUFU.TANH R176, R13 ;  /* 0x0000000d00b07308 */ /* 0x000ff40000002400 */
[----:B------:R-:W-:Y:S01]  /*9de0*/  MUFU.TANH R142, R14 ;  /* 0x0000000e008e7308 */ /* 0x000fe20000002400 */
[C---:B--2---:R-:W-:Y:S01]  /*9df0*/  HMMA.16816.F32.BF16 R20, R168.reuse, R4, R20 ;  /* 0x00000004a814723c */ /* 0x044fe20000041814 */
[----:B----4-:R-:W2:Y:S01]  /*9e00*/  LDSM.16.M88.4 R8, [R192+0x5800] ;  /* 0x00580000c008783b */ /* 0x010ea20000000200 */
[----:B------:R-:W-:Y:S06]  /*9e10*/  DEPBAR.LE SB0, 0x0 ;  /* 0x000080000000791a */ /* 0x000fec0000000000 */
[C---:B------:R-:W-:Y:S01]  /*9e20*/  HMMA.16816.F32.BF16 R24, R168.reuse, R6, R24 ;  /* 0x00000006a818723c */ /* 0x040fe20000041818 */
[----:B------:R-:W4:Y:S01]  /*9e30*/  MUFU.TANH R172, R172 ;  /* 0x000000ac00ac7308 */ /* 0x000f220000002400 */
[----:B------:R-:W-:Y:S03]  /*9e40*/  BAR.SYNC.DEFER_BLOCKING 0x0 ;  /* 0x0000000000007b1d */ /* 0x000fe60000010000 */
[----:B-1----:R-:W-:Y:S11]  /*9e50*/  FMNMX.FTZ R5, R230, R3, !PT ;  /* 0x00000003e6057209 */ /* 0x002ff60007810000 */
[----:B------:R-:W-:Y:S02]  /*9e60*/  FMUL.FTZ R20, R20, c[0x0][0x320] ;  /* 0x0000c80014147a20 */ /* 0x000fe40000410000 */
[----:B------:R-:W-:Y:S02]  /*9e70*/  FMUL.FTZ R21, R21, c[0x0][0x320] ;  /* 0x0000c80015157a20 */ /* 0x000fe40000410000 */
[----:B------:R-:W-:Y:S02]  /*9e80*/  FMUL.FTZ R22, R22, c[0x0][0x320] ;  /* 0x0000c80016167a20 */ /* 0x000fe40000410000 */
[----:B------:R-:W-:Y:S02]  /*9e90*/  FMUL.FTZ R23, R23, c[0x0][0x320] ;  /* 0x0000c80017177a20 */ /* 0x000fe40000410000 */
[----:B------:R-:W-:Y:S01]  /*9ea0*/  FMUL.FTZ R24, R24, c[0x0][0x320] ;  /* 0x0000c80018187a20 */ /* 0x000fe20000410000 */
[----:B----4-:R-:W-:Y:S01]  /*9eb0*/  FMNMX.FTZ R5, R172, R5, !PT ;  /* 0x00000005ac057209 */ /* 0x010fe20007810000 */
[----:B------:R-:W-:Y:S01]  /*9ec0*/  FMUL.FTZ R25, R25, c[0x0][0x320] ;  /* 0x0000c80019197a20 */ /* 0x000fe20000410000 */
[----:B------:R-:W1:Y:S01]  /*9ed0*/  MUFU.TANH R174, R174 ;  /* 0x000000ae00ae7308 */ /* 0x000e620000002400 */
[----:B------:R-:W-:Y:S02]  /*9ee0*/  FMUL.FTZ R26, R26, c[0x0][0x320] ;  /* 0x0000c8001a1a7a20 */ /* 0x000fe40000410000 */
[----:B------:R-:W-:Y:S01]  /*9ef0*/  FMUL.FTZ R27, R27, c[0x0][0x320] ;  /* 0x0000c8001b1b7a20 */ /* 0x000fe20000410000 */
[C---:B--2---:R-:W-:Y:S06]  /*9f00*/  HMMA.16816.F32.BF16 R28, R168.reuse, R8, R28 ;  /* 0x00000008a81c723c */ /* 0x044fec000004181c */
[----:B------:R-:W2:Y:S02]  /*9f10*/  MUFU.TANH R228, R228 ;  /* 0x000000e400e47308 */ /* 0x000ea40000002400 */
[----:B------:R-:W-:Y:S08]  /*9f20*/  HMMA.16816.F32.BF16 R32, R168, R10, R32 ;  /* 0x0000000aa820723c */ /* 0x000ff00000041820 */
[----:B------:R-:W4:Y:S01]  /*9f30*/  MUFU.TANH R234, R234 ;  /* 0x000000ea00ea7308 */ /* 0x000f220000002400 */
[----:B-1----:R-:W-:Y:S09]  /*9f40*/  FMNMX.FTZ R9, R174, R135, !PT ;  /* 0x00000087ae097209 */ /* 0x002ff20007810000 */
[----:B------:R-:W1:Y:S01]  /*9f50*/  MUFU.TANH R182, R182 ;  /* 0x000000b600b67308 */ /* 0x000e620000002400 */
[----:B------:R-:W-:Y:S01]  /*9f60*/  FMUL.FTZ R28, R28, c[0x0][0x320] ;  /* 0x0000c8001c1c7a20 */ /* 0x000fe20000410000 */
[----:B--2---:R-:W-:Y:S01]  /*9f70*/  FMNMX.FTZ R9, R228, R9, !PT ;  /* 0x00000009e4097209 */ /* 0x004fe20007810000 */
[----:B------:R-:W-:Y:S02]  /*9f80*/  FMUL.FTZ R30, R30, c[0x0][0x320] ;  /* 0x0000c8001e1e7a20 */ /* 0x000fe40000410000 */
[----:B------:R-:W-:Y:S01]  /*9f90*/  FMUL.FTZ R29, R29, c[0x0][0x320] ;  /* 0x0000c8001d1d7a20 */ /* 0x000fe20000410000 */
[----:B------:R-:W-:Y:S01]  /*9fa0*/  FMNMX.FTZ R9, R236, R9, !PT ;  /* 0x00000009ec097209 */ /* 0x000fe20007810000 */
[----:B------:R-:W-:Y:S03]  /*9fb0*/  FMUL.FTZ R31, R31, c[0x0][0x320] ;  /* 0x0000c8001f1f7a20 */ /* 0x000fe60000410000 */
[----:B------:R-:W2:Y:S01]  /*9fc0*/  MUFU.TANH R140, R15 ;  /* 0x0000000f008c7308 */ /* 0x000ea20000002400 */
[----:B------:R-:W-:Y:S01]  /*9fd0*/  FMUL.FTZ R32, R32, c[0x0][0x320] ;  /* 0x0000c80020207a20 */ /* 0x000fe20000410000 */
[----:B------:R-:W-:Y:S01]  /*9fe0*/  FMNMX.FTZ R9, R232, R9, !PT ;  /* 0x00000009e8097209 */ /* 0x000fe20007810000 */
[----:B------:R-:W-:Y:S01]  /*9ff0*/  FMUL.FTZ R33, R33, c[0x0][0x320] ;  /* 0x0000c80021217a20 */ /* 0x000fe20000410000 */
[----:B----4-:R-:W-:Y:S01]  /*a000*/  FMNMX.FTZ R5, R234, R5, !PT ;  /* 0x00000005ea057209 */ /* 0x010fe20007810000 */
[----:B------:R-:W-:Y:S01]  /*a010*/  FMUL.FTZ R34, R34, c[0x0][0x320] ;  /* 0x0000c80022227a20 */ /* 0x000fe20000410000 */
[----:B------:R-:W-:Y:S01]  /*a020*/  FMNMX.FTZ R9, R142, R9, !PT ;  /* 0x000000098e097209 */ /* 0x000fe20007810000 */
[----:B------:R-:W-:Y:S01]  /*a030*/  FMUL.FTZ R35, R35, c[0x0][0x320] ;  /* 0x0000c80023237a20 */ /* 0x000fe20000410000 */
[----:B------:R-:W-:Y:S02]  /*a040*/  FMNMX.FTZ R5, R238, R5, !PT ;  /* 0x00000005ee057209 */ /* 0x000fe40007810000 */
[----:B------:R-:W4:Y:S02]  /*a050*/  MUFU.TANH R180, R16 ;  /* 0x0000001000b47308 */ /* 0x000f240000002400 */
[----:B-1----:R-:W-:Y:S04]  /*a060*/  FMNMX.FTZ R5, R182, R5, !PT ;  /* 0x00000005b6057209 */ /* 0x002fe80007810000 */
[----:B------:R-:W-:Y:S04]  /*a070*/  FMNMX.FTZ R5, R176, R5, !PT ;  /* 0x00000005b0057209 */ /* 0x000fe80007810000 */
[----:B------:R-:W1:Y:S01]  /*a080*/  MUFU.TANH R138, R18 ;  /* 0x00000012008a7308 */ /* 0x000e620000002400 */
[----:B--2---:R-:W-:Y:S09]  /*a090*/  FMNMX.FTZ R9, R140, R9, !PT ;  /* 0x000000098c097209 */ /* 0x004ff20007810000 */
[----:B------:R-:W2:Y:S01]  /*a0a0*/  MUFU.TANH R178, R17 ;  /* 0x0000001100b27308 */ /* 0x000ea20000002400 */
[----:B----4-:R-:W-:Y:S09]  /*a0b0*/  FMNMX.FTZ R5, R180, R5, !PT ;  /* 0x00000005b4057209 */ /* 0x010ff20007810000 */
[----:B------:R-:W4:Y:S01]  /*a0c0*/  MUFU.TANH R136, R19 ;  /* 0x0000001300887308 */ /* 0x000f220000002400 */
[----:B-1----:R-:W-:Y:S09]  /*a0d0*/  FMNMX.FTZ R9, R138, R9, !PT ;  /* 0x000000098a097209 */ /* 0x002ff20007810000 */
        /* <DEDUP_REMOVED lines=30> */
[----:B---3--:R-:W1:Y:S01]  /*a2c0*/  MUFU.TANH R133, R35 ;  /* 0x0000002300857308 */ /* 0x008e620000002400 */
[----:B--2---:R-:W-:Y:S02]  /*a2d0*/  FMNMX.FTZ R4, R147, R0, !PT ;  /* 0x0000000093047209 */ /* 0x004fe40007810000 */
[----:B----4-:R-:W-:Y:S03]  /*a2e0*/  FMNMX.FTZ R0, R134, R9, !PT ;  /* 0x0000000986007209 */ /* 0x010fe60007810000 */
[----:B------:R-:W2:Y:S01]  /*a2f0*/  SHFL.BFLY PT, R9, R4, 0x2, 0x1f ;  /* 0x0c401f0004097f89 */ /* 0x000ea200000e0000 */
[----:B-1----:R-:W-:Y:S07]  /*a300*/  FMNMX.FTZ R7, R133, R0, !PT ;  /* 0x0000000085077209 */ /* 0x002fee0007810000 */
[----:B------:R-:W1:Y:S01]  /*a310*/  SHFL.BFLY PT, R0, R7, 0x2, 0x1f ;  /* 0x0c401f0007007f89 */ /* 0x000e6200000e0000 */
[----:B--2---:R-:W-:Y:S07]  /*a320*/  FMNMX.FTZ R11, R4, R9, !PT ;  /* 0x00000009040b7209 */ /* 0x004fee0007810000 */
[----:B------:R-:W2:Y:S01]  /*a330*/  SHFL.BFLY PT, R2, R11, 0x1, 0x1f ;  /* 0x0c201f000b027f89 */ /* 0x000ea200000e0000 */
[----:B-1----:R-:W-:Y:S07]  /*a340*/  FMNMX.FTZ R5, R7, R0, !PT ;  /* 0x0000000007057209 */ /* 0x002fee0007810000 */
[----:B------:R-:W1:Y:S01]  /*a350*/  SHFL.BFLY PT, R132, R5, 0x1, 0x1f ;  /* 0x0c201f0005847f89 */ /* 0x000e6200000e0000 */
[----:B--2---:R-:W-:Y:S05]  /*a360*/  FMNMX.FTZ R0, R11, R2, !PT ;  /* 0x000000020b007209 */ /* 0x004fea0007810000 */
[C---:B------:R-:W-:Y:S02]  /*a370*/  FADD.FTZ R2, -R0.reuse, R3 ;  /* 0x0000000300027221 */ /* 0x040fe40000010100 */
[----:B------:R-:W-:Y:S02]  /*a380*/  FMUL.FTZ R151, R0, c[0x0][0x2d0] ;  /* 0x0000b40000977a20 */ /* 0x000fe40000410000 */
[----:B------:R-:W-:Y:S02]  /*a390*/  FMUL.FTZ R3, R2, c[0x0][0x2d0] ;  /* 0x0000b40002037a20 */ /* 0x000fe40000410000 */
[--C-:B------:R-:W-:Y:S01]  /*a3a0*/  FFMA.FTZ R173, R230, c[0x0][0x2d0], -R151.reuse ;  /* 0x0000b400e6ad7a23 */ /* 0x100fe20000010897 */
[----:B-1----:R-:W-:Y:S01]  /*a3b0*/  FMNMX.FTZ R132, R5, R132, !PT ;  /* 0x0000008405847209 */ /* 0x002fe20007810000 */
[--C-:B------:R-:W-:Y:S01]  /*a3c0*/  FFMA.FTZ R172, R172, c[0x0][0x2d0], -R151.reuse ;  /* 0x0000b400acac7a23 */ /* 0x100fe20000010897 */
[----:B------:R-:W-:Y:S01]  /*a3d0*/  @P0 IADD3 R5, P5, R223, UR21, RZ ;  /* 0x00000015df050c10 */ /* 0x000fe2000ffbe0ff */
[----:B------:R-:W-:Y:S01]  /*a3e0*/  FFMA.FTZ R171, R234, c[0x0][0x2d0], -R151 ;  /* 0x0000b400eaab7a23 */ /* 0x000fe20000010897 */
[----:B------:R-:W1:Y:S01]  /*a3f0*/  MUFU.EX2 R3, R3 ;  /* 0x0000000300037308 */ /* 0x000e620000000800 */
[----:B------:R-:W-:Y:S01]  /*a400*/  FADD.FTZ R4, -R132, R135 ;  /* 0x0000008784047221 */ /* 0x000fe20000010100 */
[----:B------:R-:W-:Y:S01]  /*a410*/  @P0 IADD3.X R6, R222, UR20, RZ, P5, !PT ;  /* 0x00000014de060c10 */ /* 0x000fe2000affe4ff */
[----:B------:R-:W-:Y:S02]  /*a420*/  FMUL.FTZ R145, R132, c[0x0][0x2d0] ;  /* 0x0000b40084917a20 */ /* 0x000fe40000410000 */
[----:B------:R-:W-:Y:S01]  /*a430*/  FMUL.FTZ R2, R4, c[0x0][0x2d0] ;  /* 0x0000b40004027a20 */ /* 0x000fe20000410000 */
[----:B------:R-:W-:Y:S01]  /*a440*/  @P0 IADD3 R4, P4, R210, UR21, RZ ;  /* 0x00000015d2040c10 */ /* 0x000fe2000ff9e0ff */
[----:B------:R-:W-:Y:S02]  /*a450*/  FFMA.FTZ R170, R238, c[0x0][0x2d0], -R151 ;  /* 0x0000b400eeaa7a23 */ /* 0x000fe40000010897 */
[--C-:B------:R-:W-:Y:S01]  /*a460*/  FFMA.FTZ R174, R174, c[0x0][0x2d0], -R145.reuse ;  /* 0x0000b400aeae7a23 */ /* 0x100fe20000010891 */
[----:B------:R-:W-:Y:S01]  /*a470*/  @P0 LEA R10, P6, R4, c[0x0][0x1c8], 0x1 ;  /* 0x00007200040a0a11 */ /* 0x000fe200078c08ff */
[--C-:B------:R-:W-:Y:S01]  /*a480*/  FFMA.FTZ R169, R228, c[0x0][0x2d0], -R145.reuse ;  /* 0x0000b400e4a97a23 */ /* 0x100fe20000010891 */
[----:B------:R-:W-:Y:S01]  /*a490*/  @P0 IADD3.X R7, R217, UR20, RZ, P4, !PT ;  /* 0x00000014d9070c10 */ /* 0x000fe2000a7fe4ff */
[--C-:B------:R-:W-:Y:S01]  /*a4a0*/  FFMA.FTZ R168, R236, c[0x0][0x2d0], -R145.reuse ;  /* 0x0000b400eca87a23 */ /* 0x100fe20000010891 */
[C---:B------:R-:W-:Y:S01]  /*a4b0*/  @P0 LEA R18, P4, R5.reuse, c[0x0][0x1c8], 0x1 ;  /* 0x0000720005120a11 */ /* 0x040fe200078808ff */
[----:B------:R-:W-:Y:S01]  /*a4c0*/  FFMA.FTZ R135, R232, c[0x0][0x2d0], -R145 ;  /* 0x0000b400e8877a23 */ /* 0x000fe20000010891 */
[----:B------:R-:W-:Y:S01]  /*a4d0*/  @P0 LEA.HI.X R11, R4, c[0x0][0x1cc], R7, 0x1, P6 ;  /* 0x00007300040b0a11 */ /* 0x000fe200030f0c07 */
[----:B------:R-:W2:Y:S01]  /*a4e0*/  MUFU.EX2 R2, R2 ;  /* 0x0000000200027308 */ /* 0x000ea20000000800 */
[----:B------:R-:W-:Y:S01]  /*a4f0*/  @P0 LEA.HI.X R19, R5, c[0x0][0x1cc], R6, 0x1, P4 ;  /* 0x0000730005130a11 */ /* 0x000fe200020f0c06 */
[--C-:B------:R-:W-:Y:S01]  /*a500*/  FFMA.FTZ R179, R142, c[0x0][0x2d0], -R145.reuse ;  /* 0x0000b4008eb37a23 */ /* 0x100fe20000010891 */
[----:B------:R-:W-:Y:S01]  /*a510*/  @P0 IADD3 R4, P5, R221, UR21, RZ ;  /* 0x00000015dd040c10 */ /* 0x000fe2000ffbe0ff */
[----:B------:R3:W-:Y:S01]  /*a520*/  @P0 LDGSTS.E.BYPASS.LTC128B.128 [R207+0x6100], [R10.64], !P3 ;  /* 0x061000000acf0fae */ /* 0x0007e2000d901d50 */
[----:B------:R-:W-:Y:S01]  /*a530*/  @UP3 UIADD3 UR21, UP0, UR12, UR21, URZ ;  /* 0x000000150c153290 */ /* 0x000fe2000ff1e03f */
[----:B------:R-:W-:Y:S01]  /*a540*/  FFMA.FTZ R181, R138, c[0x0][0x2d0], -R145 ;  /* 0x0000b4008ab57a23 */ /* 0x000fe20000010891 */
[----:B------:R-:W-:Y:S01]  /*a550*/  @P0 LEA R16, P4, R4, c[0x0][0x1c8], 0x1 ;  /* 0x0000720004100a11 */ /* 0x000fe200078808ff */
[C---:B-1----:R-:W-:Y:S01]  /*a560*/  FMUL.FTZ R32, R3.reuse, R100 ;  /* 0x0000006403207220 */ /* 0x042fe20000410000 */
[----:B------:R-:W-:Y:S01]  /*a570*/  @P0 IADD3.X R5, R220, UR20, RZ, P5, !PT ;  /* 0x00000014dc050c10 */ /* 0x000fe2000affe4ff */
[----:B------:R-:W-:Y:S01]  /*a580*/  @UP3 UIADD3.X UR20, UR11, UR20, URZ, UP0, !UPT ;  /* 0x000000140b143290 */ /* 0x000fe200087fe43f */
[----:B------:R-:W-:Y:S01]  /*a590*/  MUFU.EX2 R173, R173 ;  /* 0x000000ad00ad7308 */ /* 0x000fe20000000800 */
[----:B------:R1:W-:Y:S01]  /*a5a0*/  @P0 LDGSTS.E.BYPASS.LTC128B.128 [R207+0x8100], [R18.64], !P2 ;  /* 0x0810000012cf0fae */ /* 0x0003e2000d101d50 */
[----:B------:R-:W-:Y:S01]  /*a5b0*/  @P0 LEA.HI.X R17, R4, c[0x0][0x1cc], R5, 0x1, P4 ;  /* 0x0000730004110a11 */ /* 0x000fe200020f0c05 */
[----:B------:R-:W-:Y:S01]  /*a5c0*/  FMUL.FTZ R33, R3, R101 ;  /* 0x0000006503217220 */ /* 0x000fe20000410000 */
[----:B------:R-:W-:Y:S01]  /*a5d0*/  @P0 IADD3 R4, P6, R210, UR21, RZ ;  /* 0x00000015d2040c10 */ /* 0x000fe2000ffde0ff */
[--C-:B------:R-:W-:Y:S01]  /*a5e0*/  FFMA.FTZ R183, R166, c[0x0][0x2d0], -R151.reuse ;  /* 0x0000b400a6b77a23 */ /* 0x100fe20000010897 */
[----:B------:R-:W-:Y:S01]  /*a5f0*/  @P0 IADD3 R5, P5, R223, UR21, RZ ;  /* 0x00000015df050c10 */ /* 0x000fe2000ffbe0ff */
[----:B------:R-:W-:Y:S01]  /*a600*/  FFMA.FTZ R228, R162, c[0x0][0x2d0], -R151 ;  /* 0x0000b400a2e47a23 */ /* 0x000fe20000010897 */
[----:B------:R-:W-:Y:S01]  /*a610*/  @P0 IADD3.X R7, R217, UR20, RZ, P6, !PT ;  /* 0x00000014d9070c10 */ /* 0x000fe2000b7fe4ff */
[----:B------:R4:W-:Y:S01]  /*a620*/  @P0 LDGSTS.E.BYPASS.LTC128B.128 [R207+0xa100], [R16.64], !P1 ;  /* 0x0a10000010cf0fae */ /* 0x0009e2000c901d50 */
[----:B------:R-:W-:Y:S01]  /*a630*/  @P0 LEA R28, P6, R4, c[0x0][0x1c8], 0x1 ;  /* 0x00007200041c0a11 */ /* 0x000fe200078c08ff */
[----:B------:R-:W5:Y:S01]  /*a640*/  MUFU.EX2 R172, R172 ;  /* 0x000000ac00ac7308 */ /* 0x000f620000000800 */
[----:B------:R-:W-:Y:S01]  /*a650*/  @P0 IADD3.X R8, R222, UR20, RZ, P5, !PT ;  /* 0x00000014de080c10 */ /* 0x000fe2000affe4ff */
[----:B--2---:R-:W-:Y:S01]  /*a660*/  FMUL.FTZ R34, R2, R102 ;  /* 0x0000006602227220 */ /* 0x004fe20000410000 */
[----:B------:R-:W-:Y:S01]  /*a670*/  @P0 LEA.HI.X R29, R4, c[0x0][0x1cc], R7, 0x1, P6 ;  /* 0x00007300041d0a11 */ /* 0x000fe200030f0c07 */
[----:B------:R-:W-:Y:S01]  /*a680*/  FMUL.FTZ R4, R3, R128 ;  /* 0x0000008003047220 */ /* 0x000fe20000410000 */
[----:B------:R-:W-:Y:S01]  /*a690*/  @P0 LEA R26, P5, R5, c[0x0][0x1c8], 0x1 ;  /* 0x00007200051a0a11 */ /* 0x000fe200078a08ff */
[----:B------:R-:W-:Y:S01]  /*a6a0*/  FMUL.FTZ R7, R2, R131 ;  /* 0x0000008302077220 */ /* 0x000fe20000410000 */
[----:B------:R-:W-:Y:S01]  /*a6b0*/  @P0 IADD3 R6, P4, R221, UR21, RZ ;  /* 0x00000015dd060c10 */ /* 0x000fe2000ff9e0ff */
[----:B------:R2:W-:Y:S01]  /*a6c0*/  @P0 LDGSTS.E.BYPASS.LTC128B.128 [R207+0x7100], [R28.64], !P3 ;  /* 0x071000001ccf0fae */ /* 0x0005e2000d901d50 */
[----:B------:R-:W-:Y:S01]  /*a6d0*/  @P0 LEA.HI.X R27, R5, c[0x0][0x1cc], R8, 0x1, P5 ;  /* 0x00007300051b0a11 */ /* 0x000fe200028f0c08 */
[----:B------:R-:W-:Y:S01]  /*a6e0*/  MUFU.EX2 R171, R171 ;  /* 0x000000ab00ab7308 */ /* 0x000fe20000000800 */
[----:B------:R-:W-:Y:S01]  /*a6f0*/  @P0 IADD3.X R9, R220, UR20, RZ, P4, !PT ;  /* 0x00000014dc090c10 */ /* 0x000fe2000a7fe4ff */
[C---:B------:R-:W-:Y:S01]  /*a700*/  FMUL.FTZ R5, R3.reuse, R129 ;  /* 0x0000008103057220 */ /* 0x040fe20000410000 */
[C---:B------:R-:W-:Y:S01]  /*a710*/  @P0 LEA R24, P4, R6.reuse, c[0x0][0x1c8], 0x1 ;  /* 0x0000720006180a11 */ /* 0x040fe200078808ff */
[C---:B------:R-:W-:Y:S01]  /*a720*/  FMUL.FTZ R8, R3.reuse, R124 ;  /* 0x0000007c03087220 */ /* 0x040fe20000410000 */
[----:B------:R-:W-:Y:S01]  /*a730*/  UISETP.GT.AND UP0, UPT, UR19, UR18, UPT ;  /* 0x000000121300728c */ /* 0x000fe2000bf04270 */
[----:B------:R2:W-:Y:S01]  /*a740*/  @P0 LDGSTS.E.BYPASS.LTC128B.128 [R207+0x9100], [R26.64], !P2 ;  /* 0x091000001acf0fae */ /* 0x0005e2000d101d50 */
[----:B------:R-:W-:Y:S01]  /*a750*/  @P0 LEA.HI.X R25, R6, c[0x0][0x1cc], R9, 0x1, P4 ;  /* 0x0000730006190a11 */ /* 0x000fe200020f0c09 */
[C---:B------:R-:W-:Y:S01]  /*a760*/  FMUL.FTZ R6, R2.reuse, R130 ;  /* 0x0000008202067220 */ /* 0x040fe20000410000 */
[----:B------:R-:W-:Y:S01]  /*a770*/  UMOV UR19, UR13 ;  /* 0x0000000d00137c82 */ /* 0x000fe20008000000 */
[----:B------:R-:W2:Y:S01]  /*a780*/  MUFU.EX2 R170, R170 ;  /* 0x000000aa00aa7308 */ /* 0x000ea20000000800 */
[C---:B------:R-:W-:Y:S02]  /*a790*/  FMUL.FTZ R9, R3.reuse, R125 ;  /* 0x0000007d03097220 */ /* 0x040fe40000410000 */
[----:B---3--:R-:W-:Y:S01]  /*a7a0*/  FMUL.FTZ R10, R2, R126 ;  /* 0x0000007e020a7220 */ /* 0x008fe20000410000 */
[----:B------:R3:W-:Y:S01]  /*a7b0*/  @P0 LDGSTS.E.BYPASS.LTC128B.128 [R207+0xb100], [R24.64], !P1 ;  /* 0x0b10000018cf0fae */ /* 0x0007e2000c901d50 */
[----:B-----5:R-:W-:Y:S01]  /*a7c0*/  F2FP.BF16.PACK_AB R128, R172, R173 ;  /* 0x000000adac80723e */ /* 0x020fe200000010ff */
[C---:B------:R-:W-:Y:S01]  /*a7d0*/  FMUL.FTZ R11, R2.reuse, R127 ;  /* 0x0000007f020b7220 */ /* 0x040fe20000410000 */
[----:B------:R-:W-:Y:S01]  /*a7e0*/  PLOP3.LUT P0, PT, PT, PT, UP0, 0x80, 0x0 ;  /* 0x000000000000781c */ /* 0x000fe20003f0f008 */
[C---:B----4-:R-:W-:Y:S02]  /*a7f0*/  FMUL.FTZ R16, R3.reuse, R116 ;  /* 0x0000007403107220 */ /* 0x050fe40000410000 */
[----:B------:R-:W-:Y:S01]  /*a800*/  MUFU.EX2 R174, R174 ;  /* 0x000000ae00ae7308 */ /* 0x000fe20000000800 */
[C---:B------:R-:W-:Y:S01]  /*a810*/  FMUL.FTZ R17, R3.reuse, R117 ;  /* 0x0000007503117220 */ /* 0x040fe20000410000 */
[----:B------:R-:W4:Y:S01]  /*a820*/  LDSM.16.MT88.4 R12, [R203+0x100] ;  /* 0x00010000cb0c783b */ /* 0x000f220000004200 */
[C---:B-1----:R-:W-:Y:S02]  /*a830*/  FMUL.FTZ R18, R2.reuse, R118 ;  /* 0x0000007602127220 */ /* 0x042fe40000410000 */
[C---:B------:R-:W-:Y:S02]  /*a840*/  FMUL.FTZ R19, R2.reuse, R119 ;  /* 0x0000007702137220 */ /* 0x040fe40000410000 */
[----:B------:R-:W-:Y:S02]  /*a850*/  FMUL.FTZ R35, R2, R103 ;  /* 0x0000006702237220 */ /* 0x000fe40000410000 */
[--C-:B------:R-:W-:Y:S01]  /*a860*/  FFMA.FTZ R229, R164, c[0x0][0x2d0], -R151.reuse ;  /* 0x0000b400a4e57a23 */ /* 0x100fe20000010897 */
[----:B------:R-:W1:Y:S01]  /*a870*/  MUFU.EX2 R169, R169 ;  /* 0x000000a900a97308 */ /* 0x000e620000000800 */
[----:B------:R-:W5:Y:S01]  /*a880*/  LDSM.16.MT88.4 R20, [R198+0x100] ;  /* 0x00010000c614783b */ /* 0x000f620000004200 */
[----:B------:R-:W-:Y:S01]  /*a890*/  FFMA.FTZ R230, R160, c[0x0][0x2d0], -R151 ;  /* 0x0000b400a0e67a23 */ /* 0x000fe20000010897 */
[----:B--2---:R-:W-:Y:S01]  /*a8a0*/  F2FP.BF16.PACK_AB R130, R170, R171 ;  /* 0x000000abaa82723e */ /* 0x004fe200000010ff */
[C---:B------:R-:W-:Y:S02]  /*a8b0*/  FMUL.FTZ R26, R2.reuse, R110 ;  /* 0x0000006e021a7220 */ /* 0x040fe40000410000 */
[----:B------:R-:W-:Y:S03]  /*a8c0*/  FMUL.FTZ R27, R2, R111 ;  /* 0x0000006f021b7220 */ /* 0x000fe60000410000 */
[----:B------:R-:W2:Y:S01]  /*a8d0*/  LDSM.16.MT88.4 R28, [R197+0x100] ;  /* 0x00010000c51c783b */ /* 0x000ea20000004200 */
[----:B------:R-:W-:Y:S01]  /*a8e0*/  MUFU.EX2 R168, R168 ;  /* 0x000000a800a87308 */ /* 0x000fe20000000800 */
[C---:B---3--:R-:W-:Y:S02]  /*a8f0*/  FMUL.FTZ R24, R3.reuse, R108 ;  /* 0x0000006c03187220 */ /* 0x048fe40000410000 */
[----:B------:R-:W-:Y:S02]  /*a900*/  FMUL.FTZ R25, R3, R109 ;  /* 0x0000006d03197220 */ /* 0x000fe40000410000 */
[--C-:B------:R-:W-:Y:S02]  /*a910*/  FFMA.FTZ R231, R156, c[0x0][0x2d0], -R145.reuse ;  /* 0x0000b4009ce77a23 */ /* 0x100fe40000010891 */
[----:B------:R-:W-:Y:S01]  /*a920*/  LDSM.16.MT88.4 R100, [R197+0x2100] ;  /* 0x00210000c564783b */ /* 0x000fe20000004200 */
[--C-:B------:R-:W-:Y:S02]  /*a930*/  FFMA.FTZ R232, R154, c[0x0][0x2d0], -R145.reuse ;  /* 0x0000b4009ae87a23 */ /* 0x100fe40000010891 */
[----:B------:R-:W3:Y:S01]  /*a940*/  MUFU.EX2 R135, R135 ;  /* 0x0000008700877308 */ /* 0x000ee20000000800 */
[--C-:B------:R-:W-:Y:S02]  /*a950*/  FFMA.FTZ R233, R158, c[0x0][0x2d0], -R145.reuse ;  /* 0x0000b4009ee97a23 */ /* 0x100fe40000010891 */
[----:B------:R-:W-:Y:S01]  /*a960*/  FFMA.FTZ R234, R152, c[0x0][0x2d0], -R145 ;  /* 0x0000b40098ea7a23 */ /* 0x000fe20000010891 */
[----:B-1----:R-:W-:Y:S01]  /*a970*/  F2FP.BF16.PACK_AB R129, R169, R174 ;  /* 0x000000aea981723e */ /* 0x002fe200000010ff */
[----:B------:R-:W-:Y:S01]  /*a980*/  LDSM.16.MT88.4 R108, [R196+0x2100] ;  /* 0x00210000c46c783b */ /* 0x000fe20000004200 */
[--C-:B------:R-:W-:Y:S02]  /*a990*/  FFMA.FTZ R235, R150, c[0x0][0x2d0], -R151.reuse ;  /* 0x0000b40096eb7a23 */ /* 0x100fe40000010897 */
[--C-:B------:R-:W-:Y:S02]  /*a9a0*/  FFMA.FTZ R236, R149, c[0x0][0x2d0], -R151.reuse ;  /* 0x0000b40095ec7a23 */ /* 0x100fe40000010897 */
[----:B------:R-:W-:Y:S01]  /*a9b0*/  FFMA.FTZ R237, R148, c[0x0][0x2d0], -R151 ;  /* 0x0000b40094ed7a23 */ /* 0x000fe20000010897 */
[----:B------:R-:W-:Y:S01]  /*a9c0*/  MUFU.EX2 R179, R179 ;  /* 0x000000b300b37308 */ /* 0x000fe20000000800 */
[--C-:B------:R-:W-:Y:S01]  /*a9d0*/  FFMA.FTZ R239, R146, c[0x0][0x2d0], -R145.reuse ;  /* 0x0000b40092ef7a23 */ /* 0x100fe20000010891 */
[----:B------:R-:W-:Y:S01]  /*a9e0*/  LDSM.16.MT88.4 R116, [R198+0x900] ;  /* 0x00090000c674783b */ /* 0x000fe20000004200 */
[----:B------:R-:W-:Y:S02]  /*a9f0*/  FFMA.FTZ R240, R144, c[0x0][0x2d0], -R145 ;  /* 0x0000b40090f07a23 */ /* 0x000fe40000010891 */
[C---:B------:R-:W-:Y:S02]  /*aa00*/  FMUL.FTZ R36, R3.reuse, R36 ;  /* 0x0000002403247220 */ /* 0x040fe40000410000 */
[----:B------:R-:W-:Y:S02]  /*aa10*/  FMUL.FTZ R37, R3, R37 ;  /* 0x0000002503257220 */ /* 0x000fe40000410000 */
[C---:B------:R-:W-:Y:S01]  /*aa20*/  FMUL.FTZ R38, R2.reuse, R38 ;  /* 0x0000002602267220 */ /* 0x040fe20000410000 */
[----:B------:R-:W-:Y:S01]  /*aa30*/  LDSM.16.MT88.4 R124, [R203+0x2900] ;  /* 0x00290000cb7c783b */ /* 0x000fe20000004200 */
[C---:B------:R-:W-:Y:S01]  /*aa40*/  FMUL.FTZ R39, R2.reuse, R39 ;  /* 0x0000002702277220 */ /* 0x040fe20000410000 */
[----:B------:R-:W-:Y:S01]  /*aa50*/  MUFU.EX2 R181, R181 ;  /* 0x000000b500b57308 */ /* 0x000fe20000000800 */
[----:B---3--:R-:W-:Y:S01]  /*aa60*/  F2FP.BF16.PACK_AB R131, R135, R168 ;  /* 0x000000a88783723e */ /* 0x008fe200000010ff */
[C---:B------:R-:W-:Y:S02]  /*aa70*/  FMUL.FTZ R40, R3.reuse, R40 ;  /* 0x0000002803287220 */ /* 0x040fe40000410000 */
[C---:B------:R-:W-:Y:S02]  /*aa80*/  FMUL.FTZ R41, R3.reuse, R41 ;  /* 0x0000002903297220 */ /* 0x040fe40000410000 */
[----:B------:R-:W-:Y:S01]  /*aa90*/  LDSM.16.MT88.4 R152, [R198+0x3900] ;  /* 0x00390000c698783b */ /* 0x000fe20000004200 */
[C---:B------:R-:W-:Y:S01]  /*aaa0*/  FMUL.FTZ R42, R2.reuse, R42 ;  /* 0x0000002a022a7220 */ /* 0x040fe20000410000 */
[C---:B----4-:R-:W-:Y:S02]  /*aab0*/  HMMA.16816.F32.BF16 R4, R128.reuse, R12, R4 ;  /* 0x0000000c8004723c */ /* 0x050fe40000041804 */
[----:B------:R-:W-:Y:S03]  /*aac0*/  MUFU.EX2 R183, R183 ;  /* 0x000000b700b77308 */ /* 0x000fe60000000800 */
[C---:B------:R-:W-:Y:S01]  /*aad0*/  FMUL.FTZ R43, R2.reuse, R43 ;  /* 0x0000002b022b7220 */ /* 0x040fe20000410000 */
[----:B------:R-:W-:Y:S01]  /*aae0*/  LDSM.16.MT88.4 R156, [R197+0x3900] ;  /* 0x00390000c59c783b */ /* 0x000fe20000004200 */
[C---:B------:R-:W-:Y:S01]  /*aaf0*/  FMUL.FTZ R12, R3.reuse, R120 ;  /* 0x00000078030c7220 */ /* 0x040fe20000410000 */
[C---:B------:R-:W-:Y:S04]  /*ab00*/  HMMA.16816.F32.BF16 R8, R128.reuse, R14, R8 ;  /* 0x0000000e8008723c */ /* 0x040fe80000041808 */
[C---:B------:R-:W-:Y:S01]  /*ab10*/  FMUL.FTZ R13, R3.reuse, R121 ;  /* 0x00000079030d7220 */ /* 0x040fe20000410000 */
[----:B------:R-:W-:Y:S01]  /*ab20*/  MUFU.EX2 R228, R228 ;  /* 0x000000e400e47308 */ /* 0x000fe20000000800 */
[----:B------:R-:W-:Y:S01]  /*ab30*/  LDSM.16.MT88.4 R160, [R196+0x3900] ;  /* 0x00390000c4a0783b */ /* 0x000fe20000004200 */
[C---:B------:R-:W-:Y:S02]  /*ab40*/  FMUL.FTZ R14, R2.reuse, R122 ;  /* 0x0000007a020e7220 */ /* 0x040fe40000410000 */
[C---:B------:R-:W-:Y:S03]  /*ab50*/  FMUL.FTZ R15, R2.reuse, R123 ;  /* 0x0000007b020f7220 */ /* 0x040fe60000410000 */
[C---:B------:R-:W-:Y:S02]  /*ab60*/  FMUL.FTZ R44, R3.reuse, R44 ;  /* 0x0000002c032c7220 */ /* 0x040fe40000410000 */
[----:B------:R-:W1:Y:S01]  /*ab70*/  LDSM.16.MT88.4 R120, [R196+0x100] ;  /* 0x00010000c478783b */ /* 0x000e620000004200 */
[C---:B------:R-:W-:Y:S01]  /*ab80*/  FMUL.FTZ R45, R3.reuse, R45 ;  /* 0x0000002d032d7220 */ /* 0x040fe20000410000 */
[C---:B-----5:R-:W-:Y:S01]  /*ab90*/  HMMA.16816.F32.BF16 R12, R128.reuse, R20, R12 ;  /* 0x00000014800c723c */ /* 0x060fe2000004180c */
[----:B------:R-:W-:Y:S02]  /*aba0*/  MUFU.EX2 R229, R229 ;  /* 0x000000e500e57308 */ /* 0x000fe40000000800 */
[C---:B------:R-:W-:Y:S02]  /*abb0*/  FMUL.FTZ R46, R2.reuse, R46 ;  /* 0x0000002e022e7220 */ /* 0x040fe40000410000 */
[C---:B------:R-:W-:Y:S01]  /*abc0*/  FMUL.FTZ R47, R2.reuse, R47 ;  /* 0x0000002f022f7220 */ /* 0x040fe20000410000 */
[----:B------:R-:W-:Y:S01]  /*abd0*/  LDSM.16.MT88.4 R164, [R203+0x5900] ;  /* 0x00590000cba4783b */ /* 0x000fe20000004200 */
[C---:B------:R-:W-:Y:S01]  /*abe0*/  FMUL.FTZ R20, R3.reuse, R112 ;  /* 0x0000007003147220 */ /* 0x040fe20000410000 */
[C---:B------:R-:W-:Y:S03]  /*abf0*/  HMMA.16816.F32.BF16 R16, R128.reuse, R22, R16 ;  /* 0x000000168010723c */ /* 0x040fe60000041810 */
[----:B------:R-:W-:Y:S01]  /*ac00*/  MUFU.EX2 R230, R230 ;  /* 0x000000e600e67308 */ /* 0x000fe20000000800 */
[C---:B------:R-:W-:Y:S02]  /*ac10*/  FMUL.FTZ R21, R3.reuse, R113 ;  /* 0x0000007103157220 */ /* 0x040fe40000410000 */
[----:B------:R-:W0:Y:S01]  /*ac20*/  LDGDEPBAR ;  /* 0x00000000000079af */ /* 0x000e220000000000 */
[C---:B------:R-:W-:Y:S02]  /*ac30*/  FMUL.FTZ R22, R2.reuse, R114 ;  /* 0x0000007202167220 */ /* 0x040fe40000410000 */
[C---:B------:R-:W-:Y:S03]  /*ac40*/  FMUL.FTZ R23, R2.reuse, R115 ;  /* 0x0000007302177220 */ /* 0x040fe60000410000 */
[C---:B------:R-:W-:Y:S01]  /*ac50*/  FMUL.FTZ R48, R3.reuse, R48 ;  /* 0x0000003003307220 */ /* 0x040fe20000410000 */
[----:B------:R-:W-:Y:S01]  /*ac60*/  MUFU.EX2 R231, R231 ;  /* 0x000000e700e77308 */ /* 0x000fe20000000800 */
[----:B------:R-:W3:Y:S01]  /*ac70*/  LDSM.16.MT88.4 R112, [R203+0x2100] ;  /* 0x00210000cb70783b */ /* 0x000ee20000004200 */
[C---:B------:R-:W-:Y:S01]  /*ac80*/  FMUL.FTZ R49, R3.reuse, R49 ;  /* 0x0000003103317220 */ /* 0x040fe20000410000 */
[C---:B--2---:R-:W-:Y:S03]  /*ac90*/  HMMA.16816.F32.BF16 R20, R128.reuse, R28, R20 ;  /* 0x0000001c8014723c */ /* 0x044fe60000041814 */
[C---:B------:R-:W-:Y:S02]  /*aca0*/  FMUL.FTZ R50, R2.reuse, R50 ;  /* 0x0000003202327220 */ /* 0x040fe40000410000 */
[C---:B------:R-:W-:Y:S02]  /*acb0*/  FMUL.FTZ R51, R2.reuse, R51 ;  /* 0x0000003302337220 */ /* 0x040fe40000410000 */
[C---:B------:R-:W-:Y:S01]  /*acc0*/  FMUL.FTZ R28, R3.reuse, R104 ;  /* 0x00000068031c7220 */ /* 0x040fe20000410000 */
[C---:B------:R-:W-:Y:S01]  /*acd0*/  HMMA.16816.F32.BF16 R24, R128.reuse, R30, R24 ;  /* 0x0000001e8018723c */ /* 0x040fe20000041818 */
[----:B------:R-:W-:Y:S03]  /*ace0*/  MUFU.EX2 R232, R232 ;  /* 0x000000e800e87308 */ /* 0x000fe60000000800 */
[C---:B------:R-:W-:Y:S02]  /*acf0*/  FMUL.FTZ R29, R3.reuse, R105 ;  /* 0x00000069031d7220 */ /* 0x040fe40000410000 */
[C---:B------:R-:W-:Y:S02]  /*ad00*/  FMUL.FTZ R52, R3.reuse, R52 ;  /* 0x0000003403347220 */ /* 0x040fe40000410000 */
[C---:B------:R-:W-:Y:S03]  /*ad10*/  FMUL.FTZ R30, R2.reuse, R106 ;  /* 0x0000006a021e7220 */ /* 0x040fe60000410000 */
[----:B------:R-:W-:Y:S01]  /*ad20*/  MUFU.EX2 R233, R233 ;  /* 0x000000e900e97308 */ /* 0x000fe20000000800 */
[C---:B------:R-:W-:Y:S02]  /*ad30*/  FMUL.FTZ R31, R2.reuse, R107 ;  /* 0x0000006b021f7220 */ /* 0x040fe40000410000 */
[----:B------:R-:W2:Y:S01]  /*ad40*/  LDSM.16.MT88.4 R104, [R198+0x2100] ;  /* 0x00210000c668783b */ /* 0x000ea20000004200 */
[C---:B------:R-:W-:Y:S02]  /*ad50*/  FMUL.FTZ R53, R3.reuse, R53 ;  /* 0x0000003503357220 */ /* 0x040fe40000410000 */
[C---:B------:R-:W-:Y:S02]  /*ad60*/  FMUL.FTZ R54, R2.reuse, R54 ;  /* 0x0000003602367220 */ /* 0x040fe40000410000 */
[C---:B-1----:R-:W-:Y:S02]  /*ad70*/  HMMA.16816.F32.BF16 R28, R128.reuse, R120, R28 ;  /* 0x00000078801c723c */ /* 0x042fe4000004181c */
[----:B------:R-:W-:Y:S01]  /*ad80*/  MUFU.EX2 R234, R234 ;  /* 0x000000ea00ea7308 */ /* 0x000fe20000000800 */
[C---:B------:R-:W-:Y:S02]  /*ad90*/  FMUL.FTZ R55, R2.reuse, R55 ;  /* 0x0000003702377220 */ /* 0x040fe40000410000 */
[C---:B------:R-:W-:Y:S02]  /*ada0*/  FMUL.FTZ R56, R3.reuse, R56 ;  /* 0x0000003803387220 */ /* 0x040fe40000410000 */
[C---:B------:R-:W-:Y:S01]  /*adb0*/  FMUL.FTZ R57, R3.reuse, R57 ;  /* 0x0000003903397220 */ /* 0x040fe20000410000 */
[C---:B------:R-:W-:Y:S01]  /*adc0*/  HMMA.16816.F32.BF16 R32, R128.reuse, R122, R32 ;  /* 0x0000007a8020723c */ /* 0x040fe20000041820 */
[----:B------:R-:W-:Y:S03]  /*add0*/  LDSM.16.MT88.4 R120, [R196+0x900] ;  /* 0x00090000c478783b */ /* 0x000fe60000004200 */
[C---:B------:R-:W-:Y:S01]  /*ade0*/  FMUL.FTZ R58, R2.reuse, R58 ;  /* 0x0000003a023a7220 */ /* 0x040fe20000410000 */
[----:B------:R-:W-:Y:S01]  /*adf0*/  MUFU.EX2 R235, R235 ;  /* 0x000000eb00eb7308 */ /* 0x000fe20000000800 */
[C---:B------:R-:W-:Y:S02]  /*ae00*/  FMUL.FTZ R59, R2.reuse, R59 ;  /* 0x0000003b023b7220 */ /* 0x040fe40000410000 */
[C---:B---3--:R-:W-:Y:S04]  /*ae10*/  HMMA.16816.F32.BF16 R36, R128.reuse, R112, R36 ;  /* 0x000000708024723c */ /* 0x048fe80000041824 */
[C---:B------:R-:W-:Y:S02]  /*ae20*/  FMUL.FTZ R60, R3.reuse, R60 ;  /* 0x0000003c033c7220 */ /* 0x040fe40000410000 */
[C---:B------:R-:W-:Y:S01]  /*ae30*/  FMUL.FTZ R61, R3.reuse, R61 ;  /* 0x0000003d033d7220 */ /* 0x040fe20000410000 */
[----:B------:R-:W-:Y:S01]  /*ae40*/  MUFU.EX2 R236, R236 ;  /* 0x000000ec00ec7308 */ /* 0x000fe20000000800 */
[C---:B------:R-:W-:Y:S01]  /*ae50*/  HMMA.16816.F32.BF16 R40, R128.reuse, R114, R40 ;  /* 0x000000728028723c */ /* 0x040fe20000041828 */
[----:B------:R-:W-:Y:S03]  /*ae60*/  LDSM.16.MT88.4 R112, [R203+0x900] ;  /* 0x00090000cb70783b */ /* 0x000fe60000004200 */
[C---:B------:R-:W-:Y:S02]  /*ae70*/  FMUL.FTZ R62, R2.reuse, R62 ;  /* 0x0000003e023e7220 */ /* 0x040fe40000410000 */
[C---:B------:R-:W-:Y:S02]  /*ae80*/  FMUL.FTZ R63, R2.reuse, R63 ;  /* 0x0000003f023f7220 */ /* 0x040fe40000410000 */
[C---:B------:R-:W-:Y:S01]  /*ae90*/  FMUL.FTZ R64, R3.reuse, R64 ;  /* 0x0000004003407220 */ /* 0x040fe20000410000 */
[----:B------:R-:W-:Y:S01]  /*aea0*/  MUFU.EX2 R237, R237 ;  /* 0x000000ed00ed7308 */ /* 0x000fe20000000800 */
[C---:B--2---:R-:W-:Y:S03]  /*aeb0*/  HMMA.16816.F32.BF16 R44, R128.reuse, R104, R44 ;  /* 0x00000068802c723c */ /* 0x044fe6000004182c */
[C---:B------:R-:W-:Y:S02]  /*aec0*/  FMUL.FTZ R65, R3.reuse, R65 ;  /* 0x0000004103417220 */ /* 0x040fe40000410000 */
[C---:B------:R-:W-:Y:S02]  /*aed0*/  FMUL.FTZ R66, R2.reuse, R66 ;  /* 0x0000004202427220 */ /* 0x040fe40000410000 */
[C---:B------:R-:W-:Y:S01]  /*aee0*/  FMUL.FTZ R67, R2.reuse, R67 ;  /* 0x0000004302437220 */ /* 0x040fe20000410000 */
[C---:B------:R-:W-:Y:S01]  /*aef0*/  HMMA.16816.F32.BF16 R48, R128.reuse, R106, R48 ;  /* 0x0000006a8030723c */ /* 0x040fe20000041830 */
[----:B------:R-:W1:Y:S01]  /*af00*/  LDSM.16.MT88.4 R104, [R203+0x4100] ;  /* 0x00410000cb68783b */ /* 0x000e620000004200 */
[----:B------:R-:W-:Y:S02]  /*af10*/  MUFU.EX2 R239, R239 ;  /* 0x000000ef00ef7308 */ /* 0x000fe40000000800 */
[C---:B------:R-:W-:Y:S02]  /*af20*/  FMUL.FTZ R68, R3.reuse, R68 ;  /* 0x0000004403447220 */ /* 0x040fe40000410000 */
[C---:B------:R-:W-:Y:S02]  /*af30*/  FMUL.FTZ R69, R3.reuse, R69 ;  /* 0x0000004503457220 */ /* 0x040fe40000410000 */
[C---:B------:R-:W-:Y:S04]  /*af40*/  HMMA.16816.F32.BF16 R52, R128.reuse, R100, R52 ;  /* 0x000000648034723c */ /* 0x040fe80000041834 */
[C---:B------:R-:W-:Y:S01]  /*af50*/  FMUL.FTZ R70, R2.reuse, R70 ;  /* 0x0000004602467220 */ /* 0x040fe20000410000 */
[----:B------:R-:W-:Y:S01]  /*af60*/  MUFU.EX2 R240, R240 ;  /* 0x000000f000f07308 */ /* 0x000fe20000000800 */
[C---:B------:R-:W-:Y:S02]  /*af70*/  FMUL.FTZ R71, R2.reuse, R71 ;  /* 0x0000004702477220 */ /* 0x040fe40000410000 */
[C---:B------:R-:W-:Y:S01]  /*af80*/  HMMA.16816.F32.BF16 R56, R128.reuse, R102, R56 ;  /* 0x000000668038723c */ /* 0x040fe20000041838 */
[----:B------:R-:W2:Y:S03]  /*af90*/  LDSM.16.MT88.4 R100, [R198+0x4100] ;  /* 0x00410000c664783b */ /* 0x000ea60000004200 */
[C---:B------:R-:W-:Y:S02]  /*afa0*/  FMUL.FTZ R72, R3.reuse, R72 ;  /* 0x0000004803487220 */ /* 0x040fe40000410000 */
[C---:B------:R-:W-:Y:S02]  /*afb0*/  FMUL.FTZ R73, R3.reuse, R73 ;  /* 0x0000004903497220 */ /* 0x040fe40000410000 */
[C---:B------:R-:W-:Y:S04]  /*afc0*/  HMMA.16816.F32.BF16 R60, R128.reuse, R108, R60 ;  /* 0x0000006c803c723c */ /* 0x040fe8000004183c */
[C---:B------:R-:W-:Y:S02]  /*afd0*/  FMUL.FTZ R74, R2.reuse, R74 ;  /* 0x0000004a024a7220 */ /* 0x040fe40000410000 */
[C---:B------:R-:W-:Y:S02]  /*afe0*/  FMUL.FTZ R75, R2.reuse, R75 ;  /* 0x0000004b024b7220 */ /* 0x040fe40000410000 */
[C---:B------:R-:W-:Y:S01]  /*aff0*/  HMMA.16816.F32.BF16 R64, R128.reuse, R110, R64 ;  /* 0x0000006e8040723c */ /* 0x040fe20000041840 */
[----:B------:R-:W3:Y:S03]  /*b000*/  LDSM.16.MT88.4 R108, [R197+0x4100] ;  /* 0x00410000c56c783b */ /* 0x000ee60000004200 */
[C---:B------:R-:W-:Y:S02]  /*b010*/  FMUL.FTZ R76, R3.reuse, R76 ;  /* 0x0000004c034c7220 */ /* 0x040fe40000410000 */
[C---:B------:R-:W-:Y:S02]  /*b020*/  FMUL.FTZ R77, R3.reuse, R77 ;  /* 0x0000004d034d7220 */ /* 0x040fe40000410000 */
[C---:B------:R-:W-:Y:S01]  /*b030*/  FMUL.FTZ R78, R2.reuse, R78 ;  /* 0x0000004e024e7220 */ /* 0x040fe20000410000 */
[C---:B-1----:R-:W-:Y:S03]  /*b040*/  HMMA.16816.F32.BF16 R68, R128.reuse, R104, R68 ;  /* 0x000000688044723c */ /* 0x042fe60000041844 */
[C---:B------:R-:W-:Y:S02]  /*b050*/  FMUL.FTZ R79, R2.reuse, R79 ;  /* 0x0000004f024f7220 */ /* 0x040fe40000410000 */
[C---:B------:R-:W-:Y:S02]  /*b060*/  FMUL.FTZ R80, R3.reuse, R80 ;  /* 0x0000005003507220 */ /* 0x040fe40000410000 */
[C---:B------:R-:W-:Y:S01]  /*b070*/  FMUL.FTZ R81, R3.reuse, R81 ;  /* 0x0000005103517220 */ /* 0x040fe20000410000 */
[C---:B------:R-:W-:Y:S01]  /*b080*/  HMMA.16816.F32.BF16 R72, R128.reuse, R106, R72 ;  /* 0x0000006a8048723c */ /* 0x040fe20000041848 */
[----:B------:R-:W1:Y:S03]  /*b090*/  LDSM.16.MT88.4 R104, [R196+0x4100] ;  /* 0x00410000c468783b */ /* 0x000e660000004200 */
[C---:B------:R-:W-:Y:S02]  /*b0a0*/  FMUL.FTZ R82, R2.reuse, R82 ;  /* 0x0000005202527220 */ /* 0x040fe40000410000 */
[C---:B------:R-:W-:Y:S02]  /*b0b0*/  FMUL.FTZ R83, R2.reuse, R83 ;  /* 0x0000005302537220 */ /* 0x040fe40000410000 */
[C---:B--2---:R-:W-:Y:S04]  /*b0c0*/  HMMA.16816.F32.BF16 R76, R128.reuse, R100, R76 ;  /* 0x00000064804c723c */ /* 0x044fe8000004184c */
[C---:B------:R-:W-:Y:S02]  /*b0d0*/  FMUL.FTZ R84, R3.reuse, R84 ;  /* 0x0000005403547220 */ /* 0x040fe40000410000 */
[C---:B------:R-:W-:Y:S02]  /*b0e0*/  FMUL.FTZ R85, R3.reuse, R85 ;  /* 0x0000005503557220 */ /* 0x040fe40000410000 */
[C---:B------:R-:W-:Y:S04]  /*b0f0*/  HMMA.16816.F32.BF16 R80, R128.reuse, R102, R80 ;  /* 0x000000668050723c */ /* 0x040fe80000041850 */
[C---:B------:R-:W-:Y:S02]  /*b100*/  FMUL.FTZ R86, R2.reuse, R86 ;  /* 0x0000005602567220 */ /* 0x040fe40000410000 */
[----:B------:R-:W-:Y:S02]  /*b110*/  FMUL.FTZ R87, R2, R87 ;  /* 0x0000005702577220 */ /* 0x000fe40000410000 */
[----:B------:R-:W-:Y:S04]  /*b120*/  FFMA.FTZ R175, R182, c[0x0][0x2d0], -R151 ;  /* 0x0000b400b6af7a23 */ /* 0x000fe80000010897 */
[----:B------:R-:W-:Y:S01]  /*b130*/  FFMA.FTZ R182, R136, c[0x0][0x2d0], -R145 ;  /* 0x0000b40088b67a23 */ /* 0x000fe20000010891 */
[C---:B---3--:R-:W-:Y:S01]  /*b140*/  HMMA.16816.F32.BF16 R84, R128.reuse, R108, R84 ;  /* 0x0000006c8054723c */ /* 0x048fe20000041854 */
[----:B------:R-:W-:Y:S01]  /*b150*/  MUFU.EX2 R175, R175 ;  /* 0x000000af00af7308 */ /* 0x000fe20000000800 */
[----:B------:R-:W-:Y:S01]  /*b160*/  LDSM.16.MT88.4 R136, [R198+0x2900] ;  /* 0x00290000c688783b */ /* 0x000fe20000004200 */
[--C-:B------:R-:W-:Y:S02]  /*b170*/  FFMA.FTZ R176, R176, c[0x0][0x2d0], -R151.reuse ;  /* 0x0000b400b0b07a23 */ /* 0x100fe40000010897 */
[----:B------:R-:W-:Y:S02]  /*b180*/  FFMA.FTZ R177, R180, c[0x0][0x2d0], -R151 ;  /* 0x0000b400b4b17a23 */ /* 0x000fe40000010897 */
[----:B------:R-:W-:Y:S02]  /*b190*/  FFMA.FTZ R180, R140, c[0x0][0x2d0], -R145 ;  /* 0x0000b4008cb47a23 */ /* 0x000fe40000010891 */
[--C-:B------:R-:W-:Y:S01]  /*b1a0*/  FFMA.FTZ R178, R178, c[0x0][0x2d0], -R151.reuse ;  /* 0x0000b400b2b27a23 */ /* 0x100fe20000010897 */
[----:B------:R-:W-:Y:S01]  /*b1b0*/  LDSM.16.MT88.4 R140, [R197+0x2900] ;  /* 0x00290000c58c783b */ /* 0x000fe20000004200 */
[----:B------:R-:W2:Y:S01]  /*b1c0*/  MUFU.EX2 R176, R176 ;  /* 0x000000b000b07308 */ /* 0x000ea20000000800 */
[C---:B------:R-:W-:Y:S02]  /*b1d0*/  FMUL.FTZ R88, R3.reuse, R88 ;  /* 0x0000005803587220 */ /* 0x040fe40000410000 */
[----:B------:R-:W-:Y:S02]  /*b1e0*/  FMUL.FTZ R89, R3, R89 ;  /* 0x0000005903597220 */ /* 0x000fe40000410000 */
[C---:B------:R-:W-:Y:S02]  /*b1f0*/  FMUL.FTZ R90, R2.reuse, R90 ;  /* 0x0000005a025a7220 */ /* 0x040fe40000410000 */
[C---:B------:R-:W-:Y:S02]  /*b200*/  FMUL.FTZ R91, R2.reuse, R91 ;  /* 0x0000005b025b7220 */ /* 0x040fe40000410000 */
[----:B------:R-:W-:Y:S01]  /*b210*/  FFMA.FTZ R151, R147, c[0x0][0x2d0], -R151 ;  /* 0x0000b40093977a23 */ /* 0x000fe20000010897 */
[----:B------:R-:W-:Y:S01]  /*b220*/  MUFU.EX2 R177, R177 ;  /* 0x000000b100b17308 */ /* 0x000fe20000000800 */
[C---:B------:R-:W-:Y:S02]  /*b230*/  FMUL.FTZ R92, R3.reuse, R92 ;  /* 0x0000005c035c7220 */ /* 0x040fe40000410000 */
[C---:B------:R-:W-:Y:S01]  /*b240*/  FMUL.FTZ R93, R3.reuse, R93 ;  /* 0x0000005d035d7220 */ /* 0x040fe20000410000 */
[C---:B------:R-:W-:Y:S01]  /*b250*/  HMMA.16816.F32.BF16 R88, R128.reuse, R110, R88 ;  /* 0x0000006e8058723c */ /* 0x040fe20000041858 */
[----:B------:R-:W3:Y:S02]  /*b260*/  LDSM.16.MT88.4 R108, [R197+0x900] ;  /* 0x00090000c56c783b */ /* 0x000ee40000004200 */
[C---:B------:R-:W-:Y:S02]  /*b270*/  FMUL.FTZ R94, R2.reuse, R94 ;  /* 0x0000005e025e7220 */ /* 0x040fe40000410000 */
[C---:B------:R-:W-:Y:S01]  /*b280*/  FMUL.FTZ R95, R2.reuse, R95 ;  /* 0x0000005f025f7220 */ /* 0x040fe20000410000 */
[----:B------:R-:W4:Y:S01]  /*b290*/  MUFU.EX2 R178, R178 ;  /* 0x000000b200b27308 */ /* 0x000f220000000800 */
[C---:B------:R-:W-:Y:S02]  /*b2a0*/  FMUL.FTZ R96, R3.reuse, R96 ;  /* 0x0000006003607220 */ /* 0x040fe40000410000 */
[----:B------:R-:W-:Y:S03]  /*b2b0*/  FMUL.FTZ R97, R3, R97 ;  /* 0x0000006103617220 */ /* 0x000fe60000410000 */
[C---:B-1----:R-:W-:Y:S03]  /*b2c0*/  HMMA.16816.F32.BF16 R92, R128.reuse, R104, R92 ;  /* 0x00000068805c723c */ /* 0x042fe6000004185c */
[C---:B------:R-:W-:Y:S01]  /*b2d0*/  FMUL.FTZ R98, R2.reuse, R98 ;  /* 0x0000006202627220 */ /* 0x040fe20000410000 */
[----:B------:R-:W1:Y:S01]  /*b2e0*/  MUFU.EX2 R180, R180 ;  /* 0x000000b400b47308 */ /* 0x000e620000000800 */
[----:B------:R-:W-:Y:S01]  /*b2f0*/  FMUL.FTZ R99, R2, R99 ;  /* 0x0000006302637220 */ /* 0x000fe20000410000 */
[----:B--2---:R-:W-:Y:S01]  /*b300*/  F2FP.BF16.PACK_AB R100, R176, R175 ;  /* 0x000000afb064723e */ /* 0x004fe200000010ff */
[--C-:B------:R-:W-:Y:S02]  /*b310*/  FFMA.FTZ R134, R134, c[0x0][0x2d0], -R145.reuse ;  /* 0x0000b40086867a23 */ /* 0x100fe40000010891 */
[----:B------:R-:W-:Y:S03]  /*b320*/  FFMA.FTZ R145, R133, c[0x0][0x2d0], -R145 ;  /* 0x0000b40085917a23 */ /* 0x000fe60000010891 */
[----:B------:R-:W-:Y:S01]  /*b330*/  HMMA.16816.F32.BF16 R96, R128, R106, R96 ;  /* 0x0000006a8060723c */ /* 0x000fe20000041860 */
[----:B------:R-:W2:Y:S01]  /*b340*/  LDSM.16.MT88.4 R104, [R196+0x2900] ;  /* 0x00290000c468783b */ /* 0x000ea20000004200 */
[----:B------:R-:W5:Y:S01]  /*b350*/  MUFU.EX2 R182, R182 ;  /* 0x000000b600b67308 */ /* 0x000f620000000800 */
[----:B------:R-:W-:Y:S01]  /*b360*/  FFMA.FTZ R173, R3, R218, R173 ;  /* 0x000000da03ad7223 */ /* 0x000fe200000100ad */
[----:B------:R-:W-:Y:S01]  /*b370*/  MOV R3, R0 ;  /* 0x0000000000037202 */ /* 0x000fe20000000f00 */
[----:B------:R-:W-:Y:S01]  /*b380*/  FFMA.FTZ R174, R2, R219, R174 ;  /* 0x000000db02ae7223 */ /* 0x000fe200000100ae */
[----:B----4-:R-:W-:Y:S01]  /*b390*/  F2FP.BF16.PACK_AB R102, R178, R177 ;  /* 0x000000b1b266723e */ /* 0x010fe200000010ff */
[----:B------:R-:W-:Y:S02]  /*b3a0*/  FADD.FTZ R172, R172, R173 ;  /* 0x000000adacac7221 */ /* 0x000fe40000010000 */
[----:B------:R-:W-:Y:S03]  /*b3b0*/  LDSM.16.MT88.4 R128, [R198+0x3100] ;  /* 0x00310000c680783b */ /* 0x000fe60000004200 */
[----:B------:R4:W2:Y:S01]  /*b3c0*/  MUFU.EX2 R238, R151 ;  /* 0x0000009700ee7308 */ /* 0x0008a20000000800 */
[----:B------:R-:W-:Y:S02]  /*b3d0*/  FADD.FTZ R169, R169, R174 ;  /* 0x000000aea9a97221 */ /* 0x000fe40000010000 */
[----:B------:R-:W-:Y:S01]  /*b3e0*/  FADD.FTZ R171, R171, R172 ;  /* 0x000000acabab7221 */ /* 0x000fe20000010000 */
[----:B-1----:R-:W-:Y:S01]  /*b3f0*/  F2FP.BF16.PACK_AB R101, R180, R179 ;  /* 0x000000b3b465723e */ /* 0x002fe200000010ff */
[----:B------:R-:W-:Y:S02]  /*b400*/  FADD.FTZ R168, R168, R169 ;  /* 0x000000a9a8a87221 */ /* 0x000fe40000010000 */
[----:B------:R-:W-:Y:S02]  /*b410*/  FADD.FTZ R170, R170, R171 ;  /* 0x000000abaaaa7221 */ /* 0x000fe40000010000 */
[----:B------:R-:W-:Y:S01]  /*b420*/  FADD.FTZ R168, R135, R168 ;  /* 0x000000a887a87221 */ /* 0x000fe20000010000 */
[----:B------:R1:W-:Y:S01]  /*b430*/  MUFU.EX2 R133, R145 ;  /* 0x0000009100857308 */ /* 0x0003e20000000800 */
[----:B------:R-:W-:Y:S01]  /*b440*/  MOV R135, R132 ;  /* 0x0000008400877202 */ /* 0x000fe20000000f00 */
[----:B------:R-:W-:Y:S01]  /*b450*/  FADD.FTZ R175, R175, R170 ;  /* 0x000000aaafaf7221 */ /* 0x000fe20000010000 */
[----:B-----5:R-:W-:Y:S01]  /*b460*/  F2FP.BF16.PACK_AB R103, R182, R181 ;  /* 0x000000b5b667723e */ /* 0x020fe200000010ff */
[----:B------:R-:W-:Y:S02]  /*b470*/  FADD.FTZ R179, R179, R168 ;  /* 0x000000a8b3b37221 */ /* 0x000fe40000010000 */
[----:B------:R-:W-:Y:S02]  /*b480*/  FADD.FTZ R176, R176, R175 ;  /* 0x000000afb0b07221 */ /* 0x000fe40000010000 */
[----:B------:R-:W-:Y:S02]  /*b490*/  FADD.FTZ R180, R180, R179 ;  /* 0x000000b3b4b47221 */ /* 0x000fe40000010000 */
[----:B------:R-:W5:Y:S01]  /*b4a0*/  MUFU.EX2 R134, R134 ;  /* 0x0000008600867308 */ /* 0x000f620000000800 */
[C---:B------:R-:W-:Y:S01]  /*b4b0*/  HMMA.16816.F32.BF16 R4, R100.reuse, R112, R4 ;  /* 0x000000706404723c */ /* 0x040fe20000041804 */
[----:B----4-:R-:W-:Y:S04]  /*b4c0*/  LDSM.16.MT88.4 R148, [R203+0x3900] ;  /* 0x00390000cb94783b */ /* 0x010fe80000004200 */
[----:B------:R-:W-:Y:S02]  /*b4d0*/  FADD.FTZ R177, R177, R176 ;  /* 0x000000b0b1b17221 */ /* 0x000fe40000010000 */
[----:B------:R-:W-:Y:S01]  /*b4e0*/  FADD.FTZ R181, R181, R180 ;  /* 0x000000b4b5b57221 */ /* 0x000fe20000010000 */
[C---:B------:R-:W-:Y:S01]  /*b4f0*/  HMMA.16816.F32.BF16 R8, R100.reuse, R114, R8 ;  /* 0x000000726408723c */ /* 0x040fe20000041808 */
[----:B------:R-:W-:Y:S03]  /*b500*/  LDSM.16.MT88.4 R112, [R198+0x4900] ;  /* 0x00490000c670783b */ /* 0x000fe60000004200 */
[----:B------:R-:W-:Y:S02]  /*b510*/  FADD.FTZ R178, R178, R177 ;  /* 0x000000b1b2b27221 */ /* 0x000fe40000010000 */
[----:B------:R-:W-:Y:S02]  /*b520*/  FADD.FTZ R182, R182, R181 ;  /* 0x000000b5b6b67221 */ /* 0x000fe40000010000 */
[C---:B------:R-:W-:Y:S01]  /*b530*/  HMMA.16816.F32.BF16 R12, R100.reuse, R116, R12 ;  /* 0x00000074640c723c */ /* 0x040fe2000004180c */
[----:B-1----:R-:W-:Y:S07]  /*b540*/  LDSM.16.MT88.4 R144, [R196+0x1900] ;  /* 0x00190000c490783b */ /* 0x002fee0000004200 */
[C---:B------:R-:W-:Y:S01]  /*b550*/  HMMA.16816.F32.BF16 R16, R100.reuse, R118, R16 ;  /* 0x000000766410723c */ /* 0x040fe20000041810 */
[----:B------:R-:W-:Y:S07]  /*b560*/  LDSM.16.MT88.4 R116, [R197+0x4900] ;  /* 0x00490000c574783b */ /* 0x000fee0000004200 */
[C---:B---3--:R-:W-:Y:S08]  /*b570*/  HMMA.16816.F32.BF16 R20, R100.reuse, R108, R20 ;  /* 0x0000006c6414723c */ /* 0x048ff00000041814 */
[C---:B------:R-:W-:Y:S01]  /*b580*/  HMMA.16816.F32.BF16 R24, R100.reuse, R110, R24 ;  /* 0x0000006e6418723c */ /* 0x040fe20000041818 */
[----:B------:R-:W1:Y:S07]  /*b590*/  LDSM.16.MT88.4 R108, [R203+0x4900] ;  /* 0x00490000cb6c783b */ /* 0x000e6e0000004200 */
        /* <DEDUP_REMOVED lines=12> */
[C---:B--2---:R-:W-:Y:S08]  /*b660*/  HMMA.16816.F32.BF16 R60, R100.reuse, R104, R60 ;  /* 0x00000068643c723c */ /* 0x044ff0000004183c */
[C---:B------:R-:W-:Y:S01]  /*b670*/  HMMA.16816.F32.BF16 R64, R100.reuse, R106, R64 ;  /* 0x0000006a6440723c */ /* 0x040fe20000041840 */
[----:B------:R-:W2:Y:S07]  /*b680*/  LDSM.16.MT88.4 R104, [R196+0x4900] ;  /* 0x00490000c468783b */ /* 0x000eae0000004200 */
[C---:B-1----:R-:W-:Y:S08]  /*b690*/  HMMA.16816.F32.BF16 R68, R100.reuse, R108, R68 ;  /* 0x0000006c6444723c */ /* 0x042ff00000041844 */
[C---:B------:R-:W-:Y:S01]  /*b6a0*/  HMMA.16816.F32.BF16 R72, R100.reuse, R110, R72 ;  /* 0x0000006e6448723c */ /* 0x040fe20000041848 */
[----:B------:R-:W1:Y:S07]  /*b6b0*/  LDSM.16.MT88.4 R108, [R203+0x1100] ;  /* 0x00110000cb6c783b */ /* 0x000e6e0000004200 */
[C---:B------:R-:W-:Y:S08]  /*b6c0*/  HMMA.16816.F32.BF16 R76, R100.reuse, R112, R76 ;  /* 0x00000070644c723c */ /* 0x040ff0000004184c */
[C---:B------:R-:W-:Y:S01]  /*b6d0*/  HMMA.16816.F32.BF16 R80, R100.reuse, R114, R80 ;  /* 0x000000726450723c */ /* 0x040fe20000041850 */
[----:B------:R-:W3:Y:S07]  /*b6e0*/  LDSM.16.MT88.4 R112, [R197+0x1100] ;  /* 0x00110000c570783b */ /* 0x000eee0000004200 */
[C---:B------:R-:W-:Y:S08]  /*b6f0*/  HMMA.16816.F32.BF16 R84, R100.reuse, R116, R84 ;  /* 0x000000746454723c */ /* 0x040ff00000041854 */
[C---:B------:R-:W-:Y:S01]  /*b700*/  HMMA.16816.F32.BF16 R88, R100.reuse, R118, R88 ;  /* 0x000000766458723c */ /* 0x040fe20000041858 */
[----:B------:R-:W4:Y:S07]  /*b710*/  LDSM.16.MT88.4 R116, [R203+0x3100] ;  /* 0x00310000cb74783b */ /* 0x000f2e0000004200 */
[C---:B--2---:R-:W-:Y:S08]  /*b720*/  HMMA.16816.F32.BF16 R92, R100.reuse, R104, R92 ;  /* 0x00000068645c723c */ /* 0x044ff0000004185c */
[----:B------:R-:W-:Y:S01]  /*b730*/  HMMA.16816.F32.BF16 R96, R100, R106, R96 ;  /* 0x0000006a6460723c */ /* 0x000fe20000041860 */
[----:B------:R-:W2:Y:S06]  /*b740*/  LDSM.16.MT88.4 R104, [R196+0x3100] ;  /* 0x00310000c468783b */ /* 0x000eac0000004200 */
[----:B------:R-:W-:Y:S01]  /*b750*/  F2FP.BF16.PACK_AB R100, R228, R183 ;  /* 0x000000b7e464723e */ /* 0x000fe200000010ff */
[----:B------:R-:W-:Y:S01]  /*b760*/  FADD.FTZ R183, R183, R178 ;  /* 0x000000b2b7b77221 */ /* 0x000fe20000010000 */
[----:B------:R-:W-:Y:S03]  /*b770*/  F2FP.BF16.PACK_AB R102, R230, R229 ;  /* 0x000000e5e666723e */ /* 0x000fe600000010ff */
[----:B------:R-:W-:Y:S01]  /*b780*/  F2FP.BF16.PACK_AB R101, R232, R231 ;  /* 0x000000e7e865723e */ /* 0x000fe200000010ff */
[----:B------:R-:W-:Y:S01]  /*b790*/  FADD.FTZ R231, R231, R182 ;  /* 0x000000b6e7e77221 */ /* 0x000fe20000010000 */
[----:B------:R-:W-:Y:S01]  /*b7a0*/  F2FP.BF16.PACK_AB R103, R234, R233 ;  /* 0x000000e9ea67723e */ /* 0x000fe200000010ff */
[----:B------:R-:W-:Y:S02]  /*b7b0*/  FADD.FTZ R228, R228, R183 ;  /* 0x000000b7e4e47221 */ /* 0x000fe40000010000 */
[----:B------:R-:W-:Y:S02]  /*b7c0*/  FADD.FTZ R232, R232, R231 ;  /* 0x000000e7e8e87221 */ /* 0x000fe40000010000 */
[----:B------:R-:W-:Y:S02]  /*b7d0*/  FADD.FTZ R229, R229, R228 ;  /* 0x000000e4e5e57221 */ /* 0x000fe40000010000 */
[C---:B-1----:R-:W-:Y:S03]  /*b7e0*/  HMMA.16816.F32.BF16 R4, R100.reuse, R108, R4 ;  /* 0x0000006c6404723c */ /* 0x042fe60000041804 */
[----:B------:R-:W-:Y:S02]  /*b7f0*/  FADD.FTZ R233, R233, R232 ;  /* 0x000000e8e9e97221 */ /* 0x000fe40000010000 */
[----:B------:R-:W-:Y:S02]  /*b800*/  FADD.FTZ R230, R230, R229 ;  /* 0x000000e5e6e67221 */ /* 0x000fe40000010000 */
[----:B------:R-:W-:Y:S01]  /*b810*/  FADD.FTZ R234, R234, R233 ;  /* 0x000000e9eaea7221 */ /* 0x000fe20000010000 */
[C---:B------:R-:W-:Y:S01]  /*b820*/  HMMA.16816.F32.BF16 R8, R100.reuse, R110, R8 ;  /* 0x0000006e6408723c */ /* 0x040fe20000041808 */
[----:B------:R-:W1:Y:S07]  /*b830*/  LDSM.16.MT88.4 R108, [R203+0x5100] ;  /* 0x00510000cb6c783b */ /* 0x000e6e0000004200 */
[C---:B------:R-:W-:Y:S08]  /*b840*/  HMMA.16816.F32.BF16 R12, R100.reuse, R120, R12 ;  /* 0x00000078640c723c */ /* 0x040ff0000004180c */
[C---:B------:R-:W-:Y:S08]  /*b850*/  HMMA.16816.F32.BF16 R16, R100.reuse, R122, R16 ;  /* 0x0000007a6410723c */ /* 0x040ff00000041810 */
[C---:B---3--:R-:W-:Y:S08]  /*b860*/  HMMA.16816.F32.BF16 R20, R100.reuse, R112, R20 ;  /* 0x000000706414723c */ /* 0x048ff00000041814 */
[C---:B------:R-:W-:Y:S01]  /*b870*/  HMMA.16816.F32.BF16 R24, R100.reuse, R114, R24 ;  /* 0x000000726418723c */ /* 0x040fe20000041818 */
[----:B------:R-:W3:Y:S07]  /*b880*/  LDSM.16.MT88.4 R112, [R198+0x5100] ;  /* 0x00510000c670783b */ /* 0x000eee0000004200 */
[C---:B------:R-:W-:Y:S08]  /*b890*/  HMMA.16816.F32.BF16 R28, R100.reuse, R124, R28 ;  /* 0x0000007c641c723c */ /* 0x040ff0000004181c */
[C---:B------:R-:W-:Y:S01]  /*b8a0*/  HMMA.16816.F32.BF16 R32, R100.reuse, R126, R32 ;  /* 0x0000007e6420723c */ /* 0x040fe20000041820 */
[----:B------:R-:W-:Y:S07]  /*b8b0*/  LDSM.16.MT88.4 R124, [R203+0x1900] ;  /* 0x00190000cb7c783b */ /* 0x000fee0000004200 */
[C---:B----4-:R-:W-:Y:S08]  /*b8c0*/  HMMA.16816.F32.BF16 R36, R100.reuse, R116, R36 ;  /* 0x000000746424723c */ /* 0x050ff00000041824 */
[C---:B------:R-:W-:Y:S01]  /*b8d0*/  HMMA.16816.F32.BF16 R40, R100.reuse, R118, R40 ;  /* 0x000000766428723c */ /* 0x040fe20000041828 */
[----:B------:R-:W4:Y:S07]  /*b8e0*/  LDSM.16.MT88.4 R116, [R197+0x5100] ;  /* 0x00510000c574783b */ /* 0x000f2e0000004200 */
        /* <DEDUP_REMOVED lines=8> */
[C---:B--2---:R-:W-:Y:S04]  /*b970*/  HMMA.16816.F32.BF16 R60, R100.reuse, R104, R60 ;  /* 0x00000068643c723c */ /* 0x044fe8000004183c */
[----:B-----5:R-:W-:Y:S01]  /*b980*/  F2FP.BF16.PACK_AB R139, R133, R134 ;  /* 0x00000086858b723e */ /* 0x020fe200000010ff */
[----:B------:R-:W-:Y:S02]  /*b990*/  FADD.FTZ R239, R239, R234 ;  /* 0x000000eaefef7221 */ /* 0x000fe40000010000 */
[----:B------:R-:W-:Y:S01]  /*b9a0*/  FADD.FTZ R236, R236, R235 ;  /* 0x000000ebecec7221 */ /* 0x000fe20000010000 */
[C---:B------:R-:W-:Y:S01]  /*b9b0*/  HMMA.16816.F32.BF16 R64, R100.reuse, R106, R64 ;  /* 0x0000006a6440723c */ /* 0x040fe20000041840 */
[----:B------:R-:W2:Y:S03]  /*b9c0*/  LDSM.16.MT88.4 R104, [R196+0x5100] ;  /* 0x00510000c468783b */ /* 0x000ea60000004200 */
[----:B------:R-:W-:Y:S02]  /*b9d0*/  FADD.FTZ R239, R240, R239 ;  /* 0x000000eff0ef7221 */ /* 0x000fe40000010000 */
[----:B------:R-:W-:Y:S02]  /*b9e0*/  FADD.FTZ R237, R237, R236 ;  /* 0x000000eceded7221 */ /* 0x000fe40000010000 */
[C---:B-1----:R-:W-:Y:S04]  /*b9f0*/  HMMA.16816.F32.BF16 R68, R100.reuse, R108, R68 ;  /* 0x0000006c6444723c */ /* 0x042fe80000041844 */
[----:B------:R-:W-:Y:S02]  /*ba00*/  FADD.FTZ R134, R134, R239 ;  /* 0x000000ef86867221 */ /* 0x000fe40000010000 */
[----:B------:R-:W-:Y:S02]  /*ba10*/  FADD.FTZ R218, R238, R237 ;  /* 0x000000edeeda7221 */ /* 0x000fe40000010000 */
[C---:B------:R-:W-:Y:S01]  /*ba20*/  HMMA.16816.F32.BF16 R72, R100.reuse, R110, R72 ;  /* 0x0000006e6448723c */ /* 0x040fe20000041848 */
[----:B------:R-:W1:Y:S03]  /*ba30*/  LDSM.16.MT88.4 R108, [R198+0x1900] ;  /* 0x00190000c66c783b */ /* 0x000e660000004200 */
[----:B------:R-:W-:Y:S04]  /*ba40*/  FADD.FTZ R219, R133, R134 ;  /* 0x0000008685db7221 */ /* 0x000fe80000010000 */
[C---:B---3--:R-:W-:Y:S08]  /*ba50*/  HMMA.16816.F32.BF16 R76, R100.reuse, R112, R76 ;  /* 0x00000070644c723c */ /* 0x048ff0000004184c */
[C---:B------:R-:W-:Y:S08]  /*ba60*/  HMMA.16816.F32.BF16 R80, R100.reuse, R114, R80 ;  /* 0x000000726450723c */ /* 0x040ff00000041850 */
[C---:B----4-:R-:W-:Y:S08]  /*ba70*/  HMMA.16816.F32.BF16 R84, R100.reuse, R116, R84 ;  /* 0x000000746454723c */ /* 0x050ff00000041854 */
[C---:B------:R-:W-:Y:S08]  /*ba80*/  HMMA.16816.F32.BF16 R88, R100.reuse, R118, R88 ;  /* 0x000000766458723c */ /* 0x040ff00000041858 */
[C---:B--2---:R-:W-:Y:S08]  /*ba90*/  HMMA.16816.F32.BF16 R92, R100.reuse, R104, R92 ;  /* 0x00000068645c723c */ /* 0x044ff0000004185c */
[----:B------:R-:W-:Y:S08]  /*baa0*/  HMMA.16816.F32.BF16 R96, R100, R106, R96 ;  /* 0x0000006a6460723c */ /* 0x000ff00000041860 */
[C---:B------:R-:W-:Y:S01]  /*bab0*/  HMMA.16816.F32.BF16 R128, R136.reuse, R124, R4 ;  /* 0x0000007c8880723c */ /* 0x040fe20000041804 */
[----:B------:R-:W2:Y:S07]  /*bac0*/  LDSM.16.MT88.4 R4, [R198+0x5900] ;  /* 0x00590000c604783b */ /* 0x000eae0000004200 */
[C---:B------:R-:W-:Y:S01]  /*bad0*/  HMMA.16816.F32.BF16 R124, R136.reuse, R126, R8 ;  /* 0x0000007e887c723c */ /* 0x040fe20000041808 */
[----:B------:R-:W3:Y:S07]  /*bae0*/  LDSM.16.MT88.4 R8, [R197+0x5900] ;  /* 0x00590000c508783b */ /* 0x000eee0000004200 */
[C---:B-1----:R-:W-:Y:S01]  /*baf0*/  HMMA.16816.F32.BF16 R120, R136.reuse, R108, R12 ;  /* 0x0000006c8878723c */ /* 0x042fe2000004180c */
[----:B------:R-:W1:Y:S07]  /*bb00*/  LDSM.16.MT88.4 R12, [R196+0x5900] ;  /* 0x00590000c40c783b */ /* 0x000e6e0000004200 */
        /* <DEDUP_REMOVED lines=15> */
[C---:B--2---:R-:W-:Y:S08]  /*bc00*/  HMMA.16816.F32.BF16 R76, R136.reuse, R4, R76 ;  /* 0x00000004884c723c */ /* 0x044ff0000004184c */
[C---:B------:R-:W-:Y:S08]  /*bc10*/  HMMA.16816.F32.BF16 R80, R136.reuse, R6, R80 ;  /* 0x000000068850723c */ /* 0x040ff00000041850 */
[C---:B---3--:R-:W-:Y:S08]  /*bc20*/  HMMA.16816.F32.BF16 R84, R136.reuse, R8, R84 ;  /* 0x000000088854723c */ /* 0x048ff00000041854 */
[C---:B------:R-:W-:Y:S08]  /*bc30*/  HMMA.16816.F32.BF16 R88, R136.reuse, R10, R88 ;  /* 0x0000000a8858723c */ /* 0x040ff00000041858 */
[C---:B-1----:R-:W-:Y:S08]  /*bc40*/  HMMA.16816.F32.BF16 R92, R136.reuse, R12, R92 ;  /* 0x0000000c885c723c */ /* 0x042ff0000004185c */
[----:B------:R-:W-:Y:S01]  /*bc50*/  HMMA.16816.F32.BF16 R96, R136, R14, R96 ;  /* 0x0000000e8860723c */ /* 0x000fe20000041860 */
[----:B------:R-:W-:-:S07]  /*bc60*/  @P0 BRA `(.L_x_376) ;  /* 0xffffd32000000947 */ /* 0x000fce000383ffff */
.L_x_375:
[----:B------:R-:W-:-:S06]  /*bc70*/  UISETP.GE.AND UP0, UPT, UR13, UR8, UPT ;  /* 0x000000080d00728c */ /* 0x000fcc000bf06270 */
[----:B------:R-:W-:-:S13]  /*bc80*/  PLOP3.LUT P0, PT, PT, PT, UP0, 0x80, 0x0 ;  /* 0x000000000000781c */ /* 0x000fda0003f0f008 */
[----:B------:R-:W-:Y:S05]  /*bc90*/  @!P0 BRA `(.L_x_377) ;  /* 0x000038f000008947 */ /* 0x000fea0003800000 */
[----:B------:R-:W-:Y:S01]  /*bca0*/  IADD3 R220, P5, R208, 0x80, RZ ;  /* 0x00000080d0dc7810 */ /* 0x000fe20007fbe0ff */
[----:B------:R-:W-:Y:S01]  /*bcb0*/  ULDC.64 UR4, c[0x0][0x208] ;  /* 0x0000820000047ab9 */ /* 0x000fe20000000a00 */
[----:B------:R-:W-:Y:S01]  /*bcc0*/  IADD3 R181, P0, R210, 0x80, RZ ;  /* 0x00000080d2b57810 */ /* 0x000fe20007f1e0ff */
[----:B------:R-:W-:Y:S01]  /*bcd0*/  IMAD.MOV.U32 R2, RZ, RZ, R132 ;  /* 0x000000ffff027224 */ /* 0x000fe200078e0084 */
[----:B------:R-:W-:Y:S01]  /*bce0*/  IADD3 R222, P6, R208, 0x40, RZ ;  /* 0x00000040d0de7810 */ /* 0x000fe20007fde0ff */
[----:B------:R-:W-:Y:S01]  /*bcf0*/  IMAD.MOV.U32 R3, RZ, RZ, R0 ;  /* 0x000000ffff037224 */ /* 0x000fe200078e0000 */
[----:B------:R-:W-:Y:S01]  /*bd00*/  IADD3 R183, P4, R210, 0x40, RZ ;  /* 0x00000040d2b77810 */ /* 0x000fe20007f9e0ff */
[----:B------:R-:W-:Y:S01]  /*bd10*/  IMAD.X R221, RZ, RZ, R215, P5 ;  /* 0x000000ffffdd7224 */ /* 0x000fe200028e06d7 */
[----:B------:R-:W-:Y:S01]  /*bd20*/  IADD3.X R223, RZ, R215, RZ, P6, !PT ;  /* 0x000000d7ffdf7210 */ /* 0x000fe200037fe4ff */
[----:B------:R-:W-:Y:S01]  /*bd30*/  IMAD.X R180, RZ, RZ, R217, P0 ;  /* 0x000000ffffb47224 */ /* 0x000fe200000e06d9 */
[----:B------:R-:W-:Y:S01]  /*bd40*/  IADD3.X R182, RZ, R217, RZ, P4, !PT ;  /* 0x000000d9ffb67210 */ /* 0x000fe200027fe4ff */
[----:B------:R-:W-:Y:S01]  /*bd50*/  USHF.L.U64.HI UR19, UR4, 0x5, UR5 ;  /* 0x0000000504137899 */ /* 0x000fe20008010205 */
[----:B------:R-:W-:Y:S01]  /*bd60*/  MOV R214, R208 ;  /* 0x000000d000d67202 */ /* 0x000fe20000000f00 */
[----:B------:R-:W-:-:S03]  /*bd70*/  USHF.L.U32 UR18, UR4, 0x5, URZ ;  /* 0x0000000504127899 */ /* 0x000fc6000800063f */
[----:B------:R-:W-:Y:S02]  /*bd80*/  ULDC.64 UR4, c[0x0][0x1e0] ;  /* 0x0000780000047ab9 */ /* 0x000fe40000000a00 */
.L_x_386:
[----:B------:R-:W-:Y:S04]  /*bd90*/  DEPBAR.LE SB0, 0x0 ;  /* 0x000080000000791a */ /* 0x000fe80000000000 */
[----:B------:R-:W-:Y:S01]  /*bda0*/  BAR.SYNC.DEFER_BLOCKING 0x0 ;  /* 0x0000000000007b1d */ /* 0x000fe20000010000 */
[----:B------:R-:W-:Y:S01]  /*bdb0*/  USHF.R.S32.HI UR7, URZ, 0x1f, UR13 ;  /* 0x0000001f3f077899 */ /* 0x000fe2000801140d */
[----:B------:R-:W-:Y:S01]  /*bdc0*/  IMAD.U32 R13, RZ, RZ, UR13 ;  /* 0x0000000dff0d7e24 */ /* 0x000fe2000f8e00ff */
[----:B------:R-:W-:Y:S01]  /*bdd0*/  UIMAD UR6, UR9, UR13, URZ ;  /* 0x0000000d090672a4 */ /* 0x000fe2000f8e023f */
[----:B------:R-:W-:Y:S01]  /*bde0*/  IMAD.U32 R7, RZ, RZ, UR13 ;  /* 0x0000000dff077e24 */ /* 0x000fe2000f8e00ff */
[----:B------:R-:W-:Y:S01]  /*bdf0*/  UIMAD.WIDE.U32 UR20, UR13, UR10, UR18 ;  /* 0x0000000a0d1472a5 */ /* 0x000fe2000f8e0012 */
[----:B------:R-:W-:Y:S01]  /*be00*/  IMAD.WIDE.U32 R12, R13, UR10, R214 ;  /* 0x0000000a0d0c7c25 */ /* 0x000fe2000f8e00d6 */
[----:B------:R-:W-:Y:S02]  /*be10*/  UIMAD UR6, UR7, UR10, UR6 ;  /* 0x0000000a070672a4 */ /* 0x000fe4000f8e0206 */
[----:B------:R-:W-:Y:S01]  /*be20*/  UISETP.GT.AND UP3, UPT, UR13, UR8, UPT ;  /* 0x000000080d00728c */ /* 0x000fe2000bf64270 */
[----:B------:R-:W-:Y:S01]  /*be30*/  IMAD.WIDE.U32 R6, R7, UR10, R222 ;  /* 0x0000000a07067c25 */ /* 0x000fe2000f8e00de */
[----:B------:R-:W-:Y:S01]  /*be40*/  LEA R22, P4, R12, c[0x0][0x1f8], 0x1 ;  /* 0x00007e000c167a11 */ /* 0x000fe200078808ff */
[----:B------:R-:W-:Y:S01]  /*be50*/  UIADD3 UR7, UR6, UR21, URZ ;  /* 0x0000001506077290 */ /* 0x000fe2000fffe03f */
[----:B------:R-:W-:Y:S01]  /*be60*/  IADD3 R0, R13, UR6, RZ ;  /* 0x000000060d007c10 */ /* 0x000fe2000fffe0ff */
[----:B------:R-:W-:Y:S01]  /*be70*/  IMAD.U32 R15, RZ, RZ, UR13 ;  /* 0x0000000dff0f7e24 */ /* 0x000fe2000f8e00ff */
[----:B------:R-:W-:Y:S02]  /*be80*/  LEA R20, P0, R6, c[0x0][0x1f8], 0x1 ;  /* 0x00007e0006147a11 */ /* 0x000fe400078008ff */
[----:B------:R-:W-:Y:S01]  /*be90*/  LEA.HI.X R23, R12, c[0x0][0x1fc], R0, 0x1, P4 ;  /* 0x00007f000c177a11 */ /* 0x000fe200020f0c00 */
[----:B------:R-:W-:Y:S01]  /*bea0*/  IMAD.WIDE.U32 R14, R15, UR10, R220 ;  /* 0x0000000a0f0e7c25 */ /* 0x000fe2000f8e00dc */
[----:B------:R-:W-:Y:S02]  /*beb0*/  IADD3 R4, R7, UR6, RZ ;  /* 0x0000000607047c10 */ /* 0x000fe4000fffe0ff */
[----:B------:R-:W-:Y:S02]  /*bec0*/  IADD3 R5, P5, R208, UR20, RZ ;  /* 0x00000014d0057c10 */ /* 0x000fe4000ffbe0ff */
[----:B------:R-:W-:Y:S01]  /*bed0*/  IADD3 R7, P4, R222, UR20, RZ ;  /* 0x00000014de077c10 */ /* 0x000fe2000ff9e0ff */
[----:B------:R-:W-:Y:S01]  /*bee0*/  LDSM.16.M88.4 R32, [R206+0xc100] ;  /* 0x00c10000ce20783b */ /* 0x000fe20000000200 */
[----:B------:R-:W-:Y:S02]  /*bef0*/  LEA.HI.X R21, R6, c[0x0][0x1fc], R4, 0x1, P0 ;  /* 0x00007f0006157a11 */ /* 0x000fe400000f0c04 */
[----:B------:R-:W-:Y:S02]  /*bf00*/  IADD3.X R4, R215, UR7, RZ, P5, !PT ;  /* 0x00000007d7047c10 */ /* 0x000fe4000affe4ff */
[----:B------:R-:W-:Y:S02]  /*bf10*/  LEA R168, P5, R5, c[0x0][0x1f8], 0x1 ;  /* 0x00007e0005a87a11 */ /* 0x000fe400078a08ff */
[----:B------:R-:W1:Y:S01]  /*bf20*/  LDSM.16.M88.4 R8, [R205+0x6100] ;  /* 0x00610000cd08783b */ /* 0x000e620000000200 */
[----:B------:R-:W-:Y:S02]  /*bf30*/  IADD3.X R6, R223, UR7, RZ, P4, !PT ;  /* 0x00000007df067c10 */ /* 0x000fe4000a7fe4ff */
[----:B------:R-:W-:Y:S02]  /*bf40*/  LEA R166, P4, R7, c[0x0][0x1f8], 0x1 ;  /* 0x00007e0007a67a11 */ /* 0x000fe400078808ff */
[----:B------:R-:W-:Y:S02]  /*bf50*/  LEA.HI.X R169, R5, c[0x0][0x1fc], R4, 0x1, P5 ;  /* 0x00007f0005a97a11 */ /* 0x000fe400028f0c04 */
[----:B------:R-:W2:Y:S01]  /*bf60*/  LDSM.16.M88.4 R16, [R205+0x6900] ;  /* 0x00690000cd10783b */ /* 0x000ea20000000200 */
[----:B------:R-:W-:Y:S02]  /*bf70*/  LEA.HI.X R167, R7, c[0x0][0x1fc], R6, 0x1, P4 ;  /* 0x00007f0007a77a11 */ /* 0x000fe400020f0c06 */
[----:B------:R-:W-:Y:S02]  /*bf80*/  LEA R28, P6, R14, c[0x0][0x1f8], 0x1 ;  /* 0x00007e000e1c7a11 */ /* 0x000fe400078c08ff */
[----:B------:R-:W-:Y:S02]  /*bf90*/  IADD3 R13, P0, R220, UR20, RZ ;  /* 0x00000014dc0d7c10 */ /* 0x000fe4000ff1e0ff */
[----:B------:R-:W3:Y:S01]  /*bfa0*/  LDSM.16.M88.4 R24, [R205+0x7100] ;  /* 0x00710000cd18783b */ /* 0x000ee20000000200 */
[----:B------:R-:W-:Y:S02]  /*bfb0*/  IADD3 R0, R15, UR6, RZ ;  /* 0x000000060f007c10 */ /* 0x000fe4000fffe0ff */
[----:B------:R-:W-:Y:S01]  /*bfc0*/  IADD3.X R12, R221, UR7, RZ, P0, !PT ;  /* 0x00000007dd0c7c10 */ /* 0x000fe200087fe4ff */
[----:B------:R-:W-:Y:S01]  /*bfd0*/  @UP3 UIADD3 UR7, UR13, -0x1, URZ ;  /* 0xffffffff0d073890 */ /* 0x000fe2000fffe03f */
[C---:B------:R-:W-:Y:S02]  /*bfe0*/  LEA R164, P0, R13.reuse, c[0x0][0x1f8], 0x1 ;  /* 0x00007e000da47a11 */ /* 0x040fe400078008ff */
[----:B------:R-:W4:Y:S01]  /*bff0*/  LDSM.16.M88.4 R132, [R205+0x7900] ;  /* 0x00790000cd84783b */ /* 0x000f220000000200 */
[----:B------:R-:W-:Y:S01]  /*c000*/  LEA.HI.X R29, R14, c[0x0][0x1fc], R0, 0x1, P6 ;  /* 0x00007f000e1d7a11 */ /* 0x000fe200030f0c00 */
[----:B------:R-:W-:Y:S01]  /*c010*/  @UP3 USHF.R.S32.HI UR6, URZ, 0x1f, UR7 ;  /* 0x0000001f3f063899 */ /* 0x000fe20008011407 */
[----:B------:R-:W-:Y:S01]  /*c020*/  LEA.HI.X R165, R13, c[0x0][0x1fc], R12, 0x1, P0 ;  /* 0x00007f000da57a11 */ /* 0x000fe200000f0c0c */
[----:B------:R-:W-:Y:S01]  /*c030*/  @UP3 UIMAD.WIDE.U32 UR20, UR7, UR4, URZ ;  /* 0x00000004071432a5 */ /* 0x000fe2000f8e003f */
[----:B------:R-:W-:Y:S01]  /*c040*/  PLOP3.LUT P0, PT, PT, PT, UP3, 0x80, 0x0 ;  /* 0x000000000000781c */ /* 0x000fe20003f0f038 */
[----:B------:R-:W-:Y:S01]  /*c050*/  @UP3 UIMAD UR6, UR6, UR4, URZ ;  /* 0x00000004060632a4 */ /* 0x000fe2000f8e023f */
[----:B------:R-:W-:Y:S01]  /*c060*/  LDSM.16.M88.4 R136, [R202+0xc100] ;  /* 0x00c10000ca88783b */ /* 0x000fe20000000200 */
[----:B------:R-:W-:Y:S02]  /*c070*/  PLOP3.LUT P5, PT, PT, PT, UP2, 0x80, 0x0 ;  /* 0x000000000000781c */ /* 0x000fe40003faf028 */
[----:B------:R-:W-:Y:S01]  /*c080*/  PLOP3.LUT P4, PT, PT, PT, UP2, 0x80, 0x0 ;  /* 0x000000000000781c */ /* 0x000fe20003f8f028 */
[----:B------:R-:W-:Y:S02]  /*c090*/  @UP3 UIMAD UR6, UR7, UR5, UR6 ;  /* 0x00000005070632a4 */ /* 0x000fe4000f8e0206 */
[----:B------:R-:W-:Y:S01]  /*c0a0*/  @UP3 USHF.L.U32 UR7, UR20, 0x6, URZ ;  /* 0x0000000614073899 */ /* 0x000fe2000800063f */
[----:B------:R-:W5:Y:S01]  /*c0b0*/  LDSM.16.M88.4 R140, [R204] ;  /* 0x00000000cc8c783b */ /* 0x000f620000000200 */
[----:B------:R-:W-:Y:S01]  /*c0c0*/  @UP3 UIADD3 UR6, UR21, UR6, URZ ;  /* 0x0000000615063290 */ /* 0x000fe2000fffe03f */
[C---:B-1----:R-:W-:Y:S03]  /*c0d0*/  HMMA.16816.F32.BF16 R4, R32.reuse, R8, RZ ;  /* 0x000000082004723c */ /* 0x042fe600000418ff */
[----:B------:R-:W-:Y:S02]  /*c0e0*/  @UP3 USHF.L.U64.HI UR6, UR20, 0x6, UR6 ;  /* 0x0000000614063899 */ /* 0x000fe40008010206 */
[----:B------:R-:W1:Y:S03]  /*c0f0*/  LDSM.16.M88.4 R144, [R195] ;  /* 0x00000000c390783b */ /* 0x000e660000000200 */
[C---:B------:R-:W-:Y:S04]  /*c100*/  HMMA.16816.F32.BF16 R8, R32.reuse, R10, RZ ;  /* 0x0000000a2008723c */ /* 0x040fe800000418ff */
[----:B------:R-:W1:Y:S04]  /*c110*/  LDSM.16.M88.4 R148, [R194] ;  /* 0x00000000c294783b */ /* 0x000e680000000200 */
[C---:B--2---:R-:W-:Y:S03]  /*c120*/  HMMA.16816.F32.BF16 R12, R32.reuse, R16, RZ ;  /* 0x00000010200c723c */ /* 0x044fe600000418ff */
[----:B------:R-:W2:Y:S05]  /*c130*/  LDSM.16.M88.4 R152, [R193] ;  /* 0x00000000c198783b */ /* 0x000eaa0000000200 */
[C---:B------:R-:W-:Y:S02]  /*c140*/  HMMA.16816.F32.BF16 R16, R32.reuse, R18, RZ ;  /* 0x000000122010723c */ /* 0x040fe400000418ff */
[----:B------:R-:W-:Y:S01]  /*c150*/  @!PT LDS RZ, [RZ] ;  /* 0x00000000fffff984 */ /* 0x000fe20000000800 */
[----:B------:R-:W-:Y:S01]  /*c160*/  @!PT LDS RZ, [RZ] ;  /* 0x00000000fffff984 */ /* 0x000fe20000000800 */
[----:B------:R-:W-:Y:S01]  /*c170*/  @!PT LDS RZ, [RZ] ;  /* 0x00000000fffff984 */ /* 0x000fe20000000800 */
[----:B------:R3:W-:Y:S07]  /*c180*/  LDGSTS.E.BYPASS.LTC128B.128 [R207+0x100], [R22.64], !P3 ;  /* 0x0010000016cf7fae */ /* 0x0007ee000d901d50 */
[----:B------:R3:W-:Y:S07]  /*c190*/  LDGSTS.E.BYPASS.LTC128B.128 [R207+0x2100], [R20.64], !P2 ;  /* 0x0210000014cf7fae */ /* 0x0007ee000d101d50 */
[----:B------:R4:W-:Y:S07]  /*c1a0*/  LDGSTS.E.BYPASS.LTC128B.128 [R207+0x4100], [R28.64], !P1 ;  /* 0x041000001ccf7fae */ /* 0x0009ee000c901d50 */
[----:B------:R1:W-:Y:S07]  /*c1b0*/  LDGSTS.E.BYPASS.LTC128B.128 [R207+0x1100], [R168.64], !P3 ;  /* 0x01100000a8cf7fae */ /* 0x0003ee000d901d50 */
[----:B------:R1:W-:Y:S01]  /*c1c0*/  LDGSTS.E.BYPASS.LTC128B.128 [R207+0x3100], [R166.64], !P2 ;  /* 0x03100000a6cf7fae */ /* 0x0003e2000d101d50 */
[C---:B---3--:R-:W-:Y:S06]  /*c1d0*/  HMMA.16816.F32.BF16 R20, R32.reuse, R24, RZ ;  /* 0x000000182014723c */ /* 0x048fec00000418ff */
[----:B------:R1:W-:Y:S02]  /*c1e0*/  LDGSTS.E.BYPASS.LTC128B.128 [R207+0x5100], [R164.64], !P1 ;  /* 0x05100000a4cf7fae */ /* 0x0003e4000c901d50 */
[C---:B------:R-:W-:Y:S05]  /*c1f0*/  HMMA.16816.F32.BF16 R24, R32.reuse, R26, RZ ;  /* 0x0000001a2018723c */ /* 0x040fea00000418ff */
[----:B------:R-:W-:Y:S03]  /*c200*/  LDSM.16.M88.4 R156, [R201+0xc100] ;  /* 0x00c10000c99c783b */ /* 0x000fe60000000200 */
[C---:B----4-:R-:W-:Y:S04]  /*c210*/  HMMA.16816.F32.BF16 R28, R32.reuse, R132, RZ ;  /* 0x00000084201c723c */ /* 0x050fe800000418ff */
[----:B------:R-:W0:Y:S04]  /*c220*/  LDGDEPBAR ;  /* 0x00000000000079af */ /* 0x000e280000000000 */
[----:B------:R-:W-:Y:S03]  /*c230*/  HMMA.16816.F32.BF16 R32, R32, R134, RZ ;  /* 0x000000862020723c */ /* 0x000fe600000418ff */
[----:B------:R-:W3:Y:S05]  /*c240*/  LDSM.16.M88.4 R160, [R200+0x6100] ;  /* 0x00610000c8a0783b */ /* 0x000eea0000000200 */
[C---:B-----5:R-:W-:Y:S02]  /*c250*/  HMMA.16816.F32.BF16 R4, R136.reuse, R140, R4 ;  /* 0x0000008c8804723c */ /* 0x060fe40000041804 */
[----:B------:R-:W4:Y:S06]  /*c260*/  LDSM.16.M88.4 R132, [R200+0x6900] ;  /* 0x00690000c884783b */ /* 0x000f2c0000000200 */
[C---:B------:R-:W-:Y:S01]  /*c270*/  HMMA.16816.F32.BF16 R8, R136.reuse, R142, R8 ;  /* 0x0000008e8808723c */ /* 0x040fe20000041808 */
[----:B-1----:R-:W1:Y:S07]  /*c280*/  LDSM.16.M88.4 R164, [R200+0x7100] ;  /* 0x00710000c8a4783b */ /* 0x002e6e0000000200 */
[C---:B------:R-:W-:Y:S01]  /*c290*/  HMMA.16816.F32.BF16 R12, R136.reuse, R144, R12 ;  /* 0x00000090880c723c */ /* 0x040fe2000004180c */
[----:B------:R-:W5:Y:S07]  /*c2a0*/  LDSM.16.M88.4 R168, [R200+0x7900] ;  /* 0x00790000c8a8783b */ /* 0x000f6e0000000200 */
[C---:B------:R-:W-:Y:S01]  /*c2b0*/  HMMA.16816.F32.BF16 R16, R136.reuse, R146, R16 ;  /* 0x000000928810723c */ /* 0x040fe20000041810 */
[----:B------:R-:W-:Y:S07]  /*c2c0*/  LDSM.16.M88.4 R172, [R199+0xc100] ;  /* 0x00c10000c7ac783b */ /* 0x000fee0000000200 */
[C---:B------:R-:W-:Y:S01]  /*c2d0*/  HMMA.16816.F32.BF16 R20, R136.reuse, R148, R20 ;  /* 0x000000948814723c */ /* 0x040fe20000041814 */
[----:B------:R-:W1:Y:S07]  /*c2e0*/  LDSM.16.M88.4 R176, [R192] ;  /* 0x00000000c0b0783b */ /* 0x000e6e0000000200 */
[C---:B------:R-:W-:Y:S01]  /*c2f0*/  HMMA.16816.F32.BF16 R24, R136.reuse, R150, R24 ;  /* 0x000000968818723c */ /* 0x040fe20000041818 */
[----:B------:R-:W-:Y:S07]  /*c300*/  LDSM.16.M88.4 R140, [R192+0x1000] ;  /* 0x00100000c08c783b */ /* 0x000fee0000000200 */
[C---:B--2---:R-:W-:Y:S01]  /*c310*/  HMMA.16816.F32.BF16 R28, R136.reuse, R152, R28 ;  /* 0x00000098881c723c */ /* 0x044fe2000004181c */
[----:B------:R-:W-:Y:S07]  /*c320*/  LDSM.16.M88.4 R144, [R192+0x1800] ;  /* 0x00180000c090783b */ /* 0x000fee0000000200 */
[----:B------:R-:W-:Y:S01]  /*c330*/  HMMA.16816.F32.BF16 R32, R136, R154, R32 ;  /* 0x0000009a8820723c */ /* 0x000fe20000041820 */
[----:B------:R-:W2:Y:S07]  /*c340*/  LDSM.16.M88.4 R136, [R192+0x800] ;  /* 0x00080000c088783b */ /* 0x000eae0000000200 */
[C---:B---3--:R-:W-:Y:S01]  /*c350*/  HMMA.16816.F32.BF16 R4, R156.reuse, R160, R4 ;  /* 0x000000a09c04723c */ /* 0x048fe20000041804 */
[----:B------:R-:W-:Y:S07]  /*c360*/  LDSM.16.M88.4 R148, [R206+0x10100] ;  /* 0x01010000ce94783b */ /* 0x000fee0000000200 */
[C---:B------:R-:W-:Y:S01]  /*c370*/  HMMA.16816.F32.BF16 R8, R156.reuse, R162, R8 ;  /* 0x000000a29c08723c */ /* 0x040fe20000041808 */
[----:B------:R-:W3:Y:S07]  /*c380*/  LDSM.16.M88.4 R152, [R205+0x8100] ;  /* 0x00810000cd98783b */ /* 0x000eee0000000200 */
[C---:B----4-:R-:W-:Y:S01]  /*c390*/  HMMA.16816.F32.BF16 R12, R156.reuse, R132, R12 ;  /* 0x000000849c0c723c */ /* 0x050fe2000004180c */
[----:B------:R-:W-:Y:S07]  /*c3a0*/  LDSM.16.M88.4 R160, [R205+0x9900] ;  /* 0x00990000cda0783b */ /* 0x000fee0000000200 */
[C---:B------:R-:W-:Y:S01]  /*c3b0*/  HMMA.16816.F32.BF16 R16, R156.reuse, R134, R16 ;  /* 0x000000869c10723c */ /* 0x040fe20000041810 */
[----:B------:R-:W4:Y:S07]  /*c3c0*/  LDSM.16.M88.4 R132, [R205+0x8900] ;  /* 0x00890000cd84783b */ /* 0x000f2e0000000200 */
[C---:B-1----:R-:W-:Y:S08]  /*c3d0*/  HMMA.16816.F32.BF16 R20, R156.reuse, R164, R20 ;  /* 0x000000a49c14723c */ /* 0x042ff00000041814 */
[C---:B------:R-:W-:Y:S01]  /*c3e0*/  HMMA.16816.F32.BF16 R24, R156.reuse, R166, R24 ;  /* 0x000000a69c18723c */ /* 0x040fe20000041818 */
[----:B------:R-:W-:Y:S07]  /*c3f0*/  LDSM.16.M88.4 R164, [R202+0x10100] ;  /* 0x01010000caa4783b */ /* 0x000fee0000000200 */
[C---:B-----5:R-:W-:Y:S08]  /*c400*/  HMMA.16816.F32.BF16 R28, R156.reuse, R168, R28 ;  /* 0x000000a89c1c723c */ /* 0x060ff0000004181c */
[----:B------:R-:W-:Y:S01]  /*c410*/  HMMA.16816.F32.BF16 R32, R156, R170, R32 ;  /* 0x000000aa9c20723c */ /* 0x000fe20000041820 */
[----:B------:R-:W1:Y:S07]  /*c420*/  LDSM.16.M88.4 R156, [R205+0x9100] ;  /* 0x00910000cd9c783b */ /* 0x000e6e0000000200 */
[C---:B------:R-:W-:Y:S01]  /*c430*/  HMMA.16816.F32.BF16 R4, R172.reuse, R176, R4 ;  /* 0x000000b0ac04723c */ /* 0x040fe20000041804 */
[----:B------:R-:W5:Y:S07]  /*c440*/  LDSM.16.M88.4 R168, [R191] ;  /* 0x00000000bfa8783b */ /* 0x000f6e0000000200 */
        /* <DEDUP_REMOVED lines=11> */
[C---:B---3--:R-:W-:Y:S01]  /*c500*/  HMMA.16816.F32.BF16 R4, R148.reuse, R152, R4 ;  /* 0x000000989404723c */ /* 0x048fe20000041804 */
[----:B------:R-:W3:Y:S07]  /*c510*/  LDSM.16.M88.4 R172, [R201+0x10100] ;  /* 0x01010000c9ac783b */ /* 0x000eee0000000200 */
[C---:B------:R-:W-:Y:S01]  /*c520*/  HMMA.16816.F32.BF16 R8, R148.reuse, R154, R8 ;  /* 0x0000009a9408723c */ /* 0x040fe20000041808 */
[----:B------:R-:W-:Y:S07]  /*c530*/  LDSM.16.M88.4 R152, [R200+0x9900] ;  /* 0x00990000c898783b */ /* 0x000fee0000000200 */
[C---:B----4-:R-:W-:Y:S08]  /*c540*/  HMMA.16816.F32.BF16 R12, R148.reuse, R132, R12 ;  /* 0x00000084940c723c */ /* 0x050ff0000004180c */
[C---:B------:R-:W-:Y:S01]  /*c550*/  HMMA.16816.F32.BF16 R16, R148.reuse, R134, R16 ;  /* 0x000000869410723c */ /* 0x040fe20000041810 */
[----:B------:R-:W4:Y:S07]  /*c560*/  LDSM.16.M88.4 R132, [R200+0x8900] ;  /* 0x00890000c884783b */ /* 0x000f2e0000000200 */
[C---:B-1----:R-:W-:Y:S08]  /*c570*/  HMMA.16816.F32.BF16 R20, R148.reuse, R156, R20 ;  /* 0x0000009c9414723c */ /* 0x042ff00000041814 */
[C---:B------:R-:W-:Y:S01]  /*c580*/  HMMA.16816.F32.BF16 R24, R148.reuse, R158, R24 ;  /* 0x0000009e9418723c */ /* 0x040fe20000041818 */
[----:B------:R-:W-:Y:S07]  /*c590*/  LDSM.16.M88.4 R156, [R199+0x10100] ;  /* 0x01010000c79c783b */ /* 0x000fee0000000200 */
[C---:B------:R-:W-:Y:S08]  /*c5a0*/  HMMA.16816.F32.BF16 R28, R148.reuse, R160, R28 ;  /* 0x000000a0941c723c */ /* 0x040ff0000004181c */
[----:B------:R-:W-:Y:S01]  /*c5b0*/  HMMA.16816.F32.BF16 R32, R148, R162, R32 ;  /* 0x000000a29420723c */ /* 0x000fe20000041820 */
[----:B------:R-:W1:Y:S07]  /*c5c0*/  LDSM.16.M88.4 R148, [R200+0x9100] ;  /* 0x00910000c894783b */ /* 0x000e6e0000000200 */
[C---:B-----5:R-:W-:Y:S01]  /*c5d0*/  HMMA.16816.F32.BF16 R4, R164.reuse, R168, R4 ;  /* 0x000000a8a404723c */ /* 0x060fe20000041804 */
[----:B------:R-:W5:Y:S07]  /*c5e0*/  LDSM.16.M88.4 R160, [R192+0x2000] ;  /* 0x00200000c0a0783b */ /* 0x000f6e0000000200 */
        /* <DEDUP_REMOVED lines=11> */
[C---:B---3--:R-:W-:Y:S01]  /*c6a0*/  HMMA.16816.F32.BF16 R4, R172.reuse, R176, R4 ;  /* 0x000000b0ac04723c */ /* 0x048fe20000041804 */
[----:B------:R-:W3:Y:S07]  /*c6b0*/  LDSM.16.M88.4 R164, [R206+0x14100] ;  /* 0x01410000cea4783b */ /* 0x000eee0000000200 */
[C---:B------:R-:W-:Y:S01]  /*c6c0*/  HMMA.16816.F32.BF16 R8, R172.reuse, R178, R8 ;  /* 0x000000b2ac08723c */ /* 0x040fe20000041808 */
[----:B------:R-:W-:Y:S07]  /*c6d0*/  LDSM.16.M88.4 R176, [R187] ;  /* 0x00000000bbb0783b */ /* 0x000fee0000000200 */
[C---:B----4-:R-:W-:Y:S08]  /*c6e0*/  HMMA.16816.F32.BF16 R12, R172.reuse, R132, R12 ;  /* 0x00000084ac0c723c */ /* 0x050ff0000004180c */
[C---:B------:R-:W-:Y:S01]  /*c6f0*/  HMMA.16816.F32.BF16 R16, R172.reuse, R134, R16 ;  /* 0x00000086ac10723c */ /* 0x040fe20000041810 */
[----:B------:R-:W4:Y:S07]  /*c700*/  LDSM.16.M88.4 R132, [R205+0xa900] ;  /* 0x00a90000cd84783b */ /* 0x000f2e0000000200 */
[C---:B-1----:R-:W-:Y:S08]  /*c710*/  HMMA.16816.F32.BF16 R20, R172.reuse, R148, R20 ;  /* 0x00000094ac14723c */ /* 0x042ff00000041814 */
[C---:B------:R-:W-:Y:S01]  /*c720*/  HMMA.16816.F32.BF16 R24, R172.reuse, R150, R24 ;  /* 0x00000096ac18723c */ /* 0x040fe20000041818 */
[----:B------:R-:W1:Y:S07]  /*c730*/  LDSM.16.M88.4 R148, [R205+0xb100] ;  /* 0x00b10000cd94783b */ /* 0x000e6e0000000200 */
        /* <DEDUP_REMOVED lines=29> */
[----:B------:R-:W1:Y:S01]  /*c910*/  LDSM.16.M88.4 R164, [R199+0x14100] ;  /* 0x01410000c7a4783b */ /* 0x000e620000000200 */
[C---:B-----5:R-:W-:Y:S08]  /*c920*/  HMMA.16816.F32.BF16 R4, R172.reuse, R176, R4 ;  /* 0x000000b0ac04723c */ /* 0x060ff00000041804 */
[C---:B------:R-:W-:Y:S08]  /*c930*/  HMMA.16816.F32.BF16 R8, R172.reuse, R178, R8 ;  /* 0x000000b2ac08723c */ /* 0x040ff00000041808 */
[C---:B--2---:R-:W-:Y:S08]  /*c940*/  HMMA.16816.F32.BF16 R12, R172.reuse, R136, R12 ;  /* 0x00000088ac0c723c */ /* 0x044ff0000004180c */
[C---:B------:R-:W-:Y:S08]  /*c950*/  HMMA.16816.F32.BF16 R16, R172.reuse, R138, R16 ;  /* 0x0000008aac10723c */ /* 0x040ff00000041810 */
[C---:B------:R-:W-:Y:S08]  /*c960*/  HMMA.16816.F32.BF16 R20, R172.reuse, R140, R20 ;  /* 0x0000008cac14723c */ /* 0x040ff00000041814 */
[C---:B------:R-:W-:Y:S08]  /*c970*/  HMMA.16816.F32.BF16 R24, R172.reuse, R142, R24 ;  /* 0x0000008eac18723c */ /* 0x040ff00000041818 */
[C---:B------:R-:W-:Y:S08]  /*c980*/  HMMA.16816.F32.BF16 R28, R172.reuse, R144, R28 ;  /* 0x00000090ac1c723c */ /* 0x040ff0000004181c */
[----:B------:R-:W-:Y:S08]  /*c990*/  HMMA.16816.F32.BF16 R32, R172, R146, R32 ;  /* 0x00000092ac20723c */ /* 0x000ff00000041820 */
[C---:B---3--:R-:W-:Y:S08]  /*c9a0*/  HMMA.16816.F32.BF16 R4, R156.reuse, R160, R4 ;  /* 0x000000a09c04723c */ /* 0x048ff00000041804 */
[C---:B------:R-:W-:Y:S08]  /*c9b0*/  HMMA.16816.F32.BF16 R8, R156.reuse, R162, R8 ;  /* 0x000000a29c08723c */ /* 0x040ff00000041808 */
[C---:B----4-:R-:W-:Y:S08]  /*c9c0*/  HMMA.16816.F32.BF16 R12, R156.reuse, R132, R12 ;  /* 0x000000849c0c723c */ /* 0x050ff0000004180c */
        /* <DEDUP_REMOVED lines=9> */
[----:B------:R-:W-:Y:S01]  /*ca60*/  FMUL.FTZ R137, R4, c[0x0][0x320] ;  /* 0x0000c80004897a20 */ /* 0x000fe20000410000 */
[C---:B------:R-:W-:Y:S03]  /*ca70*/  HMMA.16816.F32.BF16 R16, R164.reuse, R134, R16 ;  /* 0x00000086a410723c */ /* 0x040fe60000041810 */
[----:B------:R-:W-:Y:S02]  /*ca80*/  FMUL.FTZ R138, R5, c[0x0][0x320] ;  /* 0x0000c800058a7a20 */ /* 0x000fe40000410000 */
[----:B------:R-:W1:Y:S01]  /*ca90*/  MUFU.TANH R137, R137 ;  /* 0x0000008900897308 */ /* 0x000e620000002400 */
[----:B------:R-:W-:Y:S02]  /*caa0*/  FMUL.FTZ R0, R6, c[0x0][0x320] ;  /* 0x0000c80006007a20 */ /* 0x000fe40000410000 */
[----:B------:R-:W-:Y:S02]  /*cab0*/  FMUL.FTZ R136, R7, c[0x0][0x320] ;  /* 0x0000c80007887a20 */ /* 0x000fe40000410000 */
[----:B------:R-:W2:Y:S02]  /*cac0*/  LDSM.16.M88.4 R4, [R192+0x5000] ;  /* 0x00500000c004783b */ /* 0x000ea40000000200 */
[----:B------:R-:W-:Y:S02]  /*cad0*/  FMUL.FTZ R9, R9, c[0x0][0x320] ;  /* 0x0000c80009097a20 */ /* 0x000fe40000410000 */
[----:B------:R-:W-:Y:S01]  /*cae0*/  FMUL.FTZ R10, R10, c[0x0][0x320] ;  /* 0x0000c8000a0a7a20 */ /* 0x000fe20000410000 */
[----:B------:R-:W3:Y:S01]  /*caf0*/  MUFU.TANH R138, R138 ;  /* 0x0000008a008a7308 */ /* 0x000ee20000002400 */
[----:B------:R-:W-:Y:S02]  /*cb00*/  FMUL.FTZ R11, R11, c[0x0][0x320] ;  /* 0x0000c8000b0b7a20 */ /* 0x000fe40000410000 */
[----:B------:R-:W-:Y:S02]  /*cb10*/  FMUL.FTZ R139, R8, c[0x0][0x320] ;  /* 0x0000c800088b7a20 */ /* 0x000fe40000410000 */
[----:B------:R-:W-:Y:S02]  /*cb20*/  FMUL.FTZ R8, R12, c[0x0][0x320] ;  /* 0x0000c8000c087a20 */ /* 0x000fe40000410000 */
[----:B------:R-:W-:Y:S02]  /*cb30*/  FMUL.FTZ R14, R14, c[0x0][0x320] ;  /* 0x0000c8000e0e7a20 */ /* 0x000fe40000410000 */
[----:B------:R-:W-:Y:S01]  /*cb40*/  FMUL.FTZ R15, R15, c[0x0][0x320] ;  /* 0x0000c8000f0f7a20 */ /* 0x000fe20000410000 */
[----:B------:R-:W4:Y:S01]  /*cb50*/  MUFU.TANH R140, R9 ;  /* 0x00000009008c7308 */ /* 0x000f220000002400 */
[----:B------:R-:W-:Y:S02]  /*cb60*/  FMUL.FTZ R142, R16, c[0x0][0x320] ;  /* 0x0000c800108e7a20 */ /* 0x000fe40000410000 */
[----:B------:R-:W-:Y:S02]  /*cb70*/  FMUL.FTZ R18, R18, c[0x0][0x320] ;  /* 0x0000c80012127a20 */ /* 0x000fe40000410000 */
[----:B------:R-:W-:Y:S02]  /*cb80*/  FMUL.FTZ R19, R19, c[0x0][0x320] ;  /* 0x0000c80013137a20 */ /* 0x000fe40000410000 */
[----:B------:R-:W-:Y:S02]  /*cb90*/  FMUL.FTZ R162, R13, c[0x0][0x320] ;  /* 0x0000c8000da27a20 */ /* 0x000fe40000410000 */
[----:B------:R-:W-:Y:S01]  /*cba0*/  FMUL.FTZ R13, R17, c[0x0][0x320] ;  /* 0x0000c800110d7a20 */ /* 0x000fe20000410000 */
[----:B------:R-:W1:Y:S10]  /*cbb0*/  MUFU.TANH R132, R10 ;  /* 0x0000000a00847308 */ /* 0x000e740000002400 */
[----:B------:R-:W1:Y:S01]  /*cbc0*/  MUFU.TANH R133, R11 ;  /* 0x0000000b00857308 */ /* 0x000e620000002400 */
[C---:B--2---:R-:W-:Y:S09]  /*cbd0*/  HMMA.16816.F32.BF16 R20, R164.reuse, R4, R20 ;  /* 0x00000004a414723c */ /* 0x044ff20000041814 */
[----:B------:R2:W1:Y:S03]  /*cbe0*/  MUFU.TANH R12, R8 ;  /* 0x00000008000c7308 */ /* 0x0004660000002400 */
[----:B------:R-:W-:Y:S01]  /*cbf0*/  @P5 IMAD.HI.U32 R4, R212, c[0x0][0x2c8], RZ ;  /* 0x0000b200d4045a27 */ /* 0x000fe200078e00ff */
[C---:B------:R-:W-:Y:S03]  /*cc00*/  HMMA.16816.F32.BF16 R24, R164.reuse, R6, R24 ;  /* 0x00000006a418723c */ /* 0x040fe60000041818 */
[----:B------:R-:W-:Y:S01]  /*cc10*/  IMAD.MOV.U32 R5, RZ, RZ, R212 ;  /* 0x000000ffff057224 */ /* 0x000fe200078e00d4 */
[----:B------:R-:W-:Y:S02]  /*cc20*/  @P4 SHF.R.U32.HI R5, RZ, c[0x0][0x2cc], R4 ;  /* 0x0000b300ff054a19 */ /* 0x000fe40000011604 */
[----:B------:R5:W1:Y:S01]  /*cc30*/  MUFU.TANH R163, R14 ;  /* 0x0000000e00a37308 */ /* 0x000a620000002400 */
[----:B------:R-:W-:Y:S05]  /*cc40*/  @P0 IADD3 R4, P4, R210, UR7, RZ ;  /* 0x00000007d2040c10 */ /* 0x000fea000ff9e0ff */
[----:B------:R-:W-:Y:S02]  /*cc50*/  @P0 LEA R16, P6, R4, c[0x0][0x1c8], 0x1 ;  /* 0x0000720004100a11 */ /* 0x000fe400078c08ff */
[----:B------:R-:W-:Y:S01]  /*cc60*/  @P0 IADD3 R6, P5, R183, UR7, RZ ;  /* 0x00000007b7060c10 */ /* 0x000fe2000ffbe0ff */
[----:B------:R-:W-:Y:S01]  /*cc70*/  FMUL.FTZ R22, R22, c[0x0][0x320] ;  /* 0x0000c80016167a20 */ /* 0x000fe20000410000 */
[----:B------:R1:W1:Y:S01]  /*cc80*/  MUFU.TANH R161, R15 ;  /* 0x0000000f00a17308 */ /* 0x0002620000002400 */
[----:B------:R-:W-:Y:S01]  /*cc90*/  FMUL.FTZ R23, R23, c[0x0][0x320] ;  /* 0x0000c80017177a20 */ /* 0x000fe20000410000 */
[----:B------:R-:W-:Y:S01]  /*cca0*/  @P0 IADD3.X R7, R182, UR6, RZ, P5, !PT ;  /* 0x00000006b6070c10 */ /* 0x000fe2000affe4ff */
[----:B------:R-:W-:Y:S01]  /*ccb0*/  FMUL.FTZ R160, R20, c[0x0][0x320] ;  /* 0x0000c80014a07a20 */ /* 0x000fe20000410000 */
[----:B--2---:R-:W2:Y:S01]  /*ccc0*/  LDSM.16.M88.4 R8, [R192+0x5800] ;  /* 0x00580000c008783b */ /* 0x004ea20000000200 */
[----:B------:R-:W-:Y:S04]  /*ccd0*/  DEPBAR.LE SB0, 0x0 ;  /* 0x000080000000791a */ /* 0x000fe80000000000 */
[----:B------:R-:W-:Y:S01]  /*cce0*/  FMUL.FTZ R25, R25, c[0x0][0x320] ;  /* 0x0000c80019197a20 */ /* 0x000fe20000410000 */
[----:B------:R1:W1:Y:S01]  /*ccf0*/  MUFU.TANH R159, R22 ;  /* 0x00000016009f7308 */ /* 0x0002620000002400 */
[----:B------:R-:W-:Y:S01]  /*cd00*/  BAR.SYNC.DEFER_BLOCKING 0x0 ;  /* 0x0000000000007b1d */ /* 0x000fe20000010000 */
[----:B------:R-:W-:Y:S02]  /*cd10*/  FMUL.FTZ R156, R24, c[0x0][0x320] ;  /* 0x0000c800189c7a20 */ /* 0x000fe40000410000 */
[----:B------:R-:W-:Y:S02]  /*cd20*/  FMUL.FTZ R158, R21, c[0x0][0x320] ;  /* 0x0000c800159e7a20 */ /* 0x000fe40000410000 */
[----:B------:R-:W-:Y:S02]  /*cd30*/  FMUL.FTZ R26, R26, c[0x0][0x320] ;  /* 0x0000c8001a1a7a20 */ /* 0x000fe40000410000 */
[----:B------:R-:W-:Y:S02]  /*cd40*/  FMUL.FTZ R27, R27, c[0x0][0x320] ;  /* 0x0000c8001b1b7a20 */ /* 0x000fe40000410000 */
[----:B------:R1:W1:Y:S10]  /*cd50*/  MUFU.TANH R157, R23 ;  /* 0x00000017009d7308 */ /* 0x0002740000002400 */
[----:B------:R1:W1:Y:S10]  /*cd60*/  MUFU.TANH R154, R25 ;  /* 0x00000019009a7308 */ /* 0x0002740000002400 */
[----:B------:R1:W1:Y:S01]  /*cd70*/  MUFU.TANH R143, R18 ;  /* 0x00000012008f7308 */ /* 0x0002620000002400 */
[C---:B--2---:R-:W-:Y:S09]  /*cd80*/  HMMA.16816.F32.BF16 R28, R164.reuse, R8, R28 ;  /* 0x00000008a41c723c */ /* 0x044ff2000004181c */
[----:B------:R2:W2:Y:S03]  /*cd90*/  MUFU.TANH R141, R19 ;  /* 0x00000013008d7308 */ /* 0x0004a60000002400 */
[----:B------:R-:W-:Y:S01]  /*cda0*/  @P0 IADD3.X R9, R217, UR6, RZ, P4, !PT ;  /* 0x00000006d9090c10 */ /* 0x000fe2000a7fe4ff */
[----:B------:R-:W-:Y:S03]  /*cdb0*/  HMMA.16816.F32.BF16 R32, R164, R10, R32 ;  /* 0x0000000aa420723c */ /* 0x000fe60000041820 */
[----:B------:R-:W-:Y:S02]  /*cdc0*/  @P0 LEA.HI.X R17, R4, c[0x0][0x1cc], R9, 0x1, P6 ;  /* 0x0000730004110a11 */ /* 0x000fe400030f0c09 */
[C---:B-----5:R-:W-:Y:S01]  /*cdd0*/  @P0 LEA R14, P4, R6.reuse, c[0x0][0x1c8], 0x1 ;  /* 0x00007200060e0a11 */ /* 0x060fe200078808ff */
[----:B------:R-:W2:Y:S02]  /*cde0*/  MUFU.TANH R0, R0 ;  /* 0x0000000000007308 */ /* 0x000ea40000002400 */
[----:B------:R-:W-:Y:S01]  /*cdf0*/  @!PT LDS RZ, [RZ] ;  /* 0x00000000fffff984 */ /* 0x000fe20000000800 */
[----:B------:R-:W-:Y:S01]  /*ce00*/  @!PT LDS RZ, [RZ] ;  /* 0x00000000fffff984 */ /* 0x000fe20000000800 */
[----:B------:R-:W-:Y:S01]  /*ce10*/  @!PT LDS RZ, [RZ] ;  /* 0x00000000fffff984 */ /* 0x000fe20000000800 */
[----:B------:R2:W-:Y:S01]  /*ce20*/  @P0 LDGSTS.E.BYPASS.LTC128B.128 [R207+0x6100], [R16.64], !P3 ;  /* 0x0610000010cf0fae */ /* 0x0005e2000d901d50 */
[----:B-1----:R-:W-:Y:S03]  /*ce30*/  @P0 LEA.HI.X R15, R6, c[0x0][0x1cc], R7, 0x1, P4 ;  /* 0x00007300060f0a11 */ /* 0x002fe600020f0c07 */
[----:B------:R-:W-:Y:S01]  /*ce40*/  @P0 IADD3 R4, P5, R181, UR7, RZ ;  /* 0x00000007b5040c10 */ /* 0x000fe2000ffbe0ff */
[----:B------:R-:W-:Y:S01]  /*ce50*/  @UP3 UIADD3 UR7, UP0, UR12, UR7, URZ ;  /* 0x000000070c073290 */ /* 0x000fe2000ff1e03f */
[----:B------:R-:W-:Y:S01]  /*ce60*/  FMUL.FTZ R28, R28, c[0x0][0x320] ;  /* 0x0000c8001c1c7a20 */ /* 0x000fe20000410000 */
[----:B------:R1:W-:Y:S01]  /*ce70*/  @P0 LDGSTS.E.BYPASS.LTC128B.128 [R207+0x8100], [R14.64], !P2 ;  /* 0x081000000ecf0fae */ /* 0x0003e2000d101d50 */
[----:B------:R-:W1:Y:S01]  /*ce80*/  MUFU.TANH R136, R136 ;  /* 0x0000008800887308 */ /* 0x000e620000002400 */
[----:B------:R-:W-:Y:S01]  /*ce90*/  @P0 LEA R22, P4, R4, c[0x0][0x1c8], 0x1 ;  /* 0x0000720004160a11 */ /* 0x000fe200078808ff */
[----:B------:R-:W-:Y:S01]  /*cea0*/  FMUL.FTZ R29, R29, c[0x0][0x320] ;  /* 0x0000c8001d1d7a20 */ /* 0x000fe20000410000 */
[----:B------:R-:W-:Y:S01]  /*ceb0*/  @P0 IADD3.X R7, R180, UR6, RZ, P5, !PT ;  /* 0x00000006b4070c10 */ /* 0x000fe2000affe4ff */
[----:B------:R-:W-:Y:S01]  /*cec0*/  @UP3 UIADD3.X UR6, UR11, UR6, URZ, UP0, !UPT ;  /* 0x000000060b063290 */ /* 0x000fe200087fe43f */
[----:B------:R-:W-:Y:S01]  /*ced0*/  @P0 IADD3 R9, P6, R210, UR7, RZ ;  /* 0x00000007d2090c10 */ /* 0x000fe2000ffde0ff */
[----:B------:R-:W-:Y:S01]  /*cee0*/  FMUL.FTZ R30, R30, c[0x0][0x320] ;  /* 0x0000c8001e1e7a20 */ /* 0x000fe20000410000 */
[----:B------:R-:W-:Y:S01]  /*cef0*/  @P0 LEA.HI.X R23, R4, c[0x0][0x1cc], R7, 0x1, P4 ;  /* 0x0000730004170a11 */ /* 0x000fe200020f0c07 */
[----:B------:R-:W-:Y:S01]  /*cf00*/  FMUL.FTZ R31, R31, c[0x0][0x320] ;  /* 0x0000c8001f1f7a20 */ /* 0x000fe20000410000 */
[----:B------:R-:W-:Y:S01]  /*cf10*/  @P0 IADD3 R7, P5, R183, UR7, RZ ;  /* 0x00000007b7070c10 */ /* 0x000fe2000ffbe0ff */
[----:B------:R-:W1:Y:S01]  /*cf20*/  MUFU.TANH R139, R139 ;  /* 0x0000008b008b7308 */ /* 0x000e620000002400 */
[----:B------:R-:W-:Y:S01]  /*cf30*/  @P0 IADD3.X R8, R217, UR6, RZ, P6, !PT ;  /* 0x00000006d9080c10 */ /* 0x000fe2000b7fe4ff */
[----:B------:R1:W-:Y:S01]  /*cf40*/  @P0 LDGSTS.E.BYPASS.LTC128B.128 [R207+0xa100], [R22.64], !P1 ;  /* 0x0a10000016cf0fae */ /* 0x0003e2000c901d50 */
[----:B------:R-:W-:Y:S01]  /*cf50*/  @P0 LEA R24, P6, R9, c[0x0][0x1c8], 0x1 ;  /* 0x0000720009180a11 */ /* 0x000fe200078c08ff */
[----:B------:R-:W-:Y:S01]  /*cf60*/  FMUL.FTZ R32, R32, c[0x0][0x320] ;  /* 0x0000c80020207a20 */ /* 0x000fe20000410000 */
[----:B------:R-:W-:Y:S01]  /*cf70*/  @P0 IADD3.X R4, R182, UR6, RZ, P5, !PT ;  /* 0x00000006b6040c10 */ /* 0x000fe2000affe4ff */
[----:B------:R-:W-:Y:S01]  /*cf80*/  FMUL.FTZ R33, R33, c[0x0][0x320] ;  /* 0x0000c80021217a20 */ /* 0x000fe20000410000 */
[----:B------:R-:W-:Y:S01]  /*cf90*/  @P0 LEA.HI.X R25, R9, c[0x0][0x1cc], R8, 0x1, P6 ;  /* 0x0000730009190a11 */ /* 0x000fe200030f0c08 */
[----:B------:R-:W-:Y:S01]  /*cfa0*/  FMUL.FTZ R34, R34, c[0x0][0x320] ;  /* 0x0000c80022227a20 */ /* 0x000fe20000410000 */
[----:B------:R-:W-:Y:S01]  /*cfb0*/  @P0 LEA R18, P5, R7, c[0x0][0x1c8], 0x1 ;  /* 0x0000720007120a11 */ /* 0x000fe200078a08ff */
[----:B------:R-:W1:Y:S01]  /*cfc0*/  MUFU.TANH R162, R162 ;  /* 0x000000a200a27308 */ /* 0x000e620000002400 */
[----:B------:R-:W-:Y:S01]  /*cfd0*/  @P0 IADD3 R6, P4, R181, UR7, RZ ;  /* 0x00000007b5060c10 */ /* 0x000fe2000ff9e0ff */
[----:B------:R1:W-:Y:S01]  /*cfe0*/  @P0 LDGSTS.E.BYPASS.LTC128B.128 [R207+0x7100], [R24.64], !P3 ;  /* 0x0710000018cf0fae */ /* 0x0003e2000d901d50 */
[----:B--2---:R-:W-:Y:S01]  /*cff0*/  @P0 LEA.HI.X R19, R7, c[0x0][0x1cc], R4, 0x1, P5 ;  /* 0x0000730007130a11 */ /* 0x004fe200028f0c04 */
[----:B------:R-:W-:Y:S01]  /*d000*/  FMUL.FTZ R35, R35, c[0x0][0x320] ;  /* 0x0000c80023237a20 */ /* 0x000fe20000410000 */
[----:B------:R-:W-:Y:S01]  /*d010*/  @P0 IADD3.X R11, R180, UR6, RZ, P4, !PT ;  /* 0x00000006b40b0c10 */ /* 0x000fe2000a7fe4ff */
[----:B------:R-:W-:Y:S01]  /*d020*/  USHF.L.U32 UR6, UR13, 0x6, URZ ;  /* 0x000000060d067899 */ /* 0x000fe2000800063f */
[C---:B------:R-:W-:Y:S02]  /*d030*/  @P0 LEA R20, P4, R6.reuse, c[0x0][0x1c8], 0x1 ;  /* 0x0000720006140a11 */ /* 0x040fe400078808ff */
[----:B------:R2:W-:Y:S01]  /*d040*/  @P0 LDGSTS.E.BYPASS.LTC128B.128 [R207+0x9100], [R18.64], !P2 ;  /* 0x0910000012cf0fae */ /* 0x0005e2000d101d50 */
[----:B------:R-:W1:Y:S01]  /*d050*/  MUFU.TANH R142, R142 ;  /* 0x0000008e008e7308 */ /* 0x000e620000002400 */
[----:B------:R-:W-:Y:S01]  /*d060*/  @P0 LEA.HI.X R21, R6, c[0x0][0x1cc], R11, 0x1, P4 ;  /* 0x0000730006150a11 */ /* 0x000fe200020f0c0b */
[----:B------:R-:W-:Y:S04]  /*d070*/  IMAD.U32 R4, RZ, RZ, UR6 ;  /* 0x00000006ff047e24 */ /* 0x000fe8000f8e00ff */
[----:B------:R2:W-:Y:S01]  /*d080*/  @P0 LDGSTS.E.BYPASS.LTC128B.128 [R207+0xb100], [R20.64], !P1 ;  /* 0x0b10000014cf0fae */ /* 0x0005e2000c901d50 */
[----:B------:R-:W-:Y:S02]  /*d090*/  IADD3 R7, -R213, 0x1, -R4 ;  /* 0x00000001d5077810 */ /* 0x000fe40007ffe904 */
[----:B------:R-:W-:Y:S01]  /*d0a0*/  PLOP3.LUT P0, PT, PT, PT, UP1, 0x40, 0x0 ;  /* 0x000000000000781c */ /* 0x000fe20003f0e818 */
[----:B------:R-:W1:Y:S01]  /*d0b0*/  MUFU.TANH R13, R13 ;  /* 0x0000000d000d7308 */ /* 0x000e620000002400 */
[----:B------:R-:W-:Y:S02]  /*d0c0*/  IADD3 R7, R7, c[0x0][0x1d0], RZ ;  /* 0x0000740007077a10 */ /* 0x000fe40007ffe0ff */
[----:B------:R-:W0:Y:S02]  /*d0d0*/  LDGDEPBAR ;  /* 0x00000000000079af */ /* 0x000e240000000000 */
[----:B------:R-:W-:Y:S04]  /*d0e0*/  IADD3 R7, R7, -c[0x0][0x168], RZ ;  /* 0x80005a0007077a10 */ /* 0x000fe80007ffe0ff */
[C---:B------:R-:W-:Y:S01]  /*d0f0*/  IADD3 R9, R7.reuse, c[0x0][0x328], RZ ;  /* 0x0000ca0007097a10 */ /* 0x040fe20007ffe0ff */
[----:B------:R-:W1:Y:S01]  /*d100*/  MUFU.TANH R160, R160 ;  /* 0x000000a000a07308 */ /* 0x000e620000002400 */
[----:B------:R-:W1:Y:S01]  /*d110*/  SHFL.IDX PT, R6, R5, RZ, 0x1c1f ;  /* 0x001c1fff05067589 */ /* 0x000e6200000e0000 */
[----:B------:R-:W-:Y:S08]  /*d120*/  IADD3 R7, R7, UR14, RZ ;  /* 0x0000000e07077c10 */ /* 0x000ff0000fffe0ff */
[----:B------:R-:W2:Y:S10]  /*d130*/  MUFU.TANH R158, R158 ;  /* 0x0000009e009e7308 */ /* 0x000eb40000002400 */
[----:B------:R-:W2:Y:S01]  /*d140*/  MUFU.TANH R156, R156 ;  /* 0x0000009c009c7308 */ /* 0x000ea20000002400 */
[--C-:B-1----:R-:W-:Y:S02]  /*d150*/  IMAD.IADD R14, R9, 0x1, R6.reuse ;  /* 0x00000001090e7824 */ /* 0x102fe400078e0206 */
[----:B------:R-:W-:Y:S07]  /*d160*/  IMAD.IADD R11, R7, 0x1, R6 ;  /* 0x00000001070b7824 */ /* 0x000fee00078e0206 */
[----:B------:R1:W1:Y:S10]  /*d170*/  MUFU.TANH R155, R26 ;  /* 0x0000001a009b7308 */ /* 0x0002740000002400 */
        /* <DEDUP_REMOVED lines=24> */
.L_x_380:
[----:B------:R-:W-:Y:S04]  /*d300*/  MOV R6, c[0x0][0x32c] ;  /* 0x0000cb0000067a02 */ /* 0x000fe80000000f00 */
[----:B------:R-:W-:Y:S11]  /*d310*/  ISETP.NE.AND P0, PT, R6, 0x1, PT ;  /* 0x000000010600780c */ /* 0x000ff60003f05270 */
[----:B------:R-:W-:Y:S02]  /*d320*/  @!UPT UIADD3 URZ, URZ, URZ, URZ ;  /* 0x0000003f3f3ff290 */ /* 0x000fe4000fffe03f */
[----:B------:R-:W-:Y:S05]  /*d330*/  @P0 IMAD.HI.U32 R6, R15, c[0x0][0x330], RZ ;  /* 0x0000cc000f060a27 */ /* 0x000fea00078e00ff */
[----:B------:R-:W-:Y:S02]  /*d340*/  @P0 SHF.R.U32.HI R15, RZ, c[0x0][0x334], R6 ;  /* 0x0000cd00ff0f0a19 */ /* 0x000fe40000011606 */
.L_x_381:
[----:B------:R-:W-:Y:S05]  /*d350*/  BSYNC B0 ;  /* 0x0000000000007941 */ /* 0x000fea0003800000 */
.L_x_379:
[----:B------:R-:W-:Y:S04]  /*d360*/  IMAD.MOV.U32 R6, RZ, RZ, c[0x0][0x32c] ;  /* 0x0000cb00ff067624 */ /* 0x000fe800078e00ff */
[----:B------:R-:W-:Y:S04]  /*d370*/  IMAD R6, R15, R6, -UR6 ;  /* 0x800000060f067e24 */ /* 0x000fe8000f8e0206 */
[----:B------:R-:W-:Y:S05]  /*d380*/  IMAD.IADD R6, R6, 0x1, -R213 ;  /* 0x0000000106067824 */ /* 0x000fea00078e0ad5 */
[----:B------:R-:W-:Y:S02]  /*d390*/  IADD3 R15, R6, c[0x0][0x32c], RZ ;  /* 0x0000cb00060f7a10 */ /* 0x000fe40007ffe0ff */
[----:B------:R-:W-:Y:S02]  /*d3a0*/  IMNMX R11, R11, R6, !PT ;  /* 0x000000060b0b7217 */ /* 0x000fe40007800200 */
[----:B------:R-:W-:Y:S02]  /*d3b0*/  IMNMX R14, R14, R15, PT ;  /* 0x0000000f0e0e7217 */ /* 0x000fe40003800200 */
.L_x_378:
[----:B--234-:R-:W-:Y:S06]  /*d3c0*/  UISETP.GT.AND UP0, UPT, UR13, -0x1, UPT ;  /* 0xffffffff0d00788c */ /* 0x01cfec000bf04270 */
[----:B------:R-:W-:Y:S04]  /*d3d0*/  PLOP3.LUT P0, PT, PT, PT, UP0, 0x80, 0x0 ;  /* 0x000000000000781c */ /* 0x000fe80003f0f008 */
[C---:B------:R-:W-:Y:S02]  /*d3e0*/  ISETP.GT.AND P4, PT, R11.reuse, 0x1, P0 ;  /* 0x000000010b00780c */ /* 0x040fe40000784270 */
[C---:B------:R-:W-:Y:S02]  /*d3f0*/  ISETP.GT.AND P5, PT, R11.reuse, RZ, P0 ;  /* 0x000000ff0b00720c */ /* 0x040fe400007a4270 */
[C---:B------:R-:W-:Y:S02]  /*d400*/  ISETP.LT.OR P4, PT, R14.reuse, 0x2, P4 ;  /* 0x000000020e00780c */ /* 0x040fe40002781670 */
[----:B------:R-:W-:Y:S02]  /*d410*/  ISETP.LT.OR P5, PT, R14, 0x1, P5 ;  /* 0x000000010e00780c */ /* 0x000fe40002fa1670 */
[----:B------:R-:W-:Y:S02]  /*d420*/  FSEL R138, R138, -INF , !P4 ;  /* 0xff8000008a8a7808 */ /* 0x000fe40006000000 */
[C---:B------:R-:W-:Y:S02]  /*d430*/  ISETP.GT.AND P4, PT, R11.reuse, 0x10, P0 ;  /* 0x000000100b00780c */ /* 0x040fe40000784270 */
[----:B------:R-:W-:Y:S02]  /*d440*/  ISETP.GT.AND P6, PT, R11, 0x8, P0 ;  /* 0x000000080b00780c */ /* 0x000fe400007c4270 */
[----:B------:R-:W-:Y:S02]  /*d450*/  ISETP.LT.OR P4, PT, R14, 0x11, P4 ;  /* 0x000000110e00780c */ /* 0x000fe40002781670 */
[----:B------:R-:W-:Y:S02]  /*d460*/  FSEL R10, R137, -INF , !P5 ;  /* 0xff800000890a7808 */ /* 0x000fe40006800000 */
[C---:B------:R-:W-:Y:S02]  /*d470*/  ISETP.GT.AND P5, PT, R11.reuse, 0x9, P0 ;  /* 0x000000090b00780c */ /* 0x040fe400007a4270 */
[----:B------:R-:W-:Y:S02]  /*d480*/  FSEL R164, R12, -INF , !P4 ;  /* 0xff8000000ca47808 */ /* 0x000fe40006000000 */
[----:B------:R-:W-:Y:S01]  /*d490*/  ISETP.GT.AND P4, PT, R11, 0x19, P0 ;  /* 0x000000190b00780c */ /* 0x000fe20000784270 */
[----:B------:R-:W2:Y:S01]  /*d4a0*/  SHFL.IDX PT, R12, R5, 0x1, 0x1c1f ;  /* 0x003c1f00050c7f89 */ /* 0x000ea200000e0000 */
        /* <DEDUP_REMOVED lines=11> */
[----:B------:R-:W-:Y:S01]  /*d560*/  ISETP.LT.OR P4, PT, R14, 0x29, P4 ;  /* 0x000000290e00780c */ /* 0x000fe20002781670 */
[--C-:B--2---:R-:W-:Y:S01]  /*d570*/  IMAD.IADD R5, R9, 0x1, R12.reuse ;  /* 0x0000000109057824 */ /* 0x104fe200078e020c */
[----:B------:R-:W-:Y:S01]  /*d580*/  FSEL R162, R162, -INF , !P6 ;  /* 0xff800000a2a27808 */ /* 0x000fe20007000000 */
[----:B------:R-:W-:Y:S01]  /*d590*/  IMAD.IADD R7, R7, 0x1, R12 ;  /* 0x0000000107077824 */ /* 0x000fe200078e020c */
[C---:B------:R-:W-:Y:S02]  /*d5a0*/  ISETP.GT.AND P6, PT, R11.reuse, 0x20, P0 ;  /* 0x000000200b00780c */ /* 0x040fe400007c4270 */
[----:B------:R-:W-:Y:S02]  /*d5b0*/  FSEL R142, R142, -INF , !P5 ;  /* 0xff8000008e8e7808 */ /* 0x000fe40006800000 */
[C---:B------:R-:W-:Y:S02]  /*d5c0*/  ISETP.GT.AND P5, PT, R11.reuse, 0x21, P0 ;  /* 0x000000210b00780c */ /* 0x040fe400007a4270 */
[----:B------:R-:W-:Y:S02]  /*d5d0*/  FSEL R156, R156, -INF , !P4 ;  /* 0xff8000009c9c7808 */ /* 0x000fe40006000000 */
[C---:B------:R-:W-:Y:S02]  /*d5e0*/  ISETP.GT.AND P4, PT, R11.reuse, 0x31, P0 ;  /* 0x000000310b00780c */ /* 0x040fe40000784270 */
[C---:B------:R-:W-:Y:S02]  /*d5f0*/  ISETP.LT.OR P6, PT, R14.reuse, 0x21, P6 ;  /* 0x000000210e00780c */ /* 0x040fe400037c1670 */
[C---:B------:R-:W-:Y:S02]  /*d600*/  ISETP.LT.OR P5, PT, R14.reuse, 0x22, P5 ;  /* 0x000000220e00780c */ /* 0x040fe40002fa1670 */
[----:B------:R-:W-:Y:S02]  /*d610*/  ISETP.LT.OR P4, PT, R14, 0x32, P4 ;  /* 0x000000320e00780c */ /* 0x000fe40002781670 */
[----:B------:R-:W-:Y:S02]  /*d620*/  FSEL R160, R160, -INF , !P6 ;  /* 0xff800000a0a07808 */ /* 0x000fe40007000000 */
[C---:B------:R-:W-:Y:S02]  /*d630*/  ISETP.GT.AND P6, PT, R11.reuse, 0x29, P0 ;  /* 0x000000290b00780c */ /* 0x040fe400007c4270 */
[----:B------:R-:W-:Y:S02]  /*d640*/  FSEL R158, R158, -INF , !P5 ;  /* 0xff8000009e9e7808 */ /* 0x000fe40006800000 */
[C---:B------:R-:W-:Y:S02]  /*d650*/  ISETP.GT.AND P5, PT, R11.reuse, 0x30, P0 ;  /* 0x000000300b00780c */ /* 0x040fe400007a4270 */
[----:B-1----:R-:W-:Y:S02]  /*d660*/  FSEL R150, R150, -INF , !P4 ;  /* 0xff80000096967808 */ /* 0x002fe40006000000 */
[----:B------:R-:W-:Y:S02]  /*d670*/  PLOP3.LUT P4, PT, PT, PT, UP1, 0x40, 0x0 ;  /* 0x000000000000781c */ /* 0x000fe40003f8e818 */
[C---:B------:R-:W-:Y:S02]  /*d680*/  ISETP.LT.OR P6, PT, R14.reuse, 0x2a, P6 ;  /* 0x0000002a0e00780c */ /* 0x040fe400037c1670 */
[----:B------:R-:W-:Y:S02]  /*d690*/  ISETP.LT.OR P5, PT, R14, 0x31, P5 ;  /* 0x000000310e00780c */ /* 0x000fe40002fa1670 */
[----:B------:R-:W-:Y:S02]  /*d6a0*/  FSEL R154, R154, -INF , !P6 ;  /* 0xff8000009a9a7808 */ /* 0x000fe40007000000 */
[C---:B------:R-:W-:Y:S02]  /*d6b0*/  ISETP.GT.AND P6, PT, R11.reuse, 0x38, P0 ;  /* 0x000000380b00780c */ /* 0x040fe400007c4270 */
        /* <DEDUP_REMOVED lines=21> */
.L_x_384:
[----:B------:R-:W-:Y:S04]  /*d810*/  MOV R9, c[0x0][0x32c] ;  /* 0x0000cb0000097a02 */ /* 0x000fe80000000f00 */
[----:B------:R-:W-:Y:S11]  /*d820*/  ISETP.NE.AND P4, PT, R9, 0x1, PT ;  /* 0x000000010900780c */ /* 0x000ff60003f85270 */
[----:B------:R-:W-:Y:S02]  /*d830*/  @!UPT UIADD3 URZ, URZ, URZ, URZ ;  /* 0x0000003f3f3ff290 */ /* 0x000fe4000fffe03f */
[----:B------:R-:W-:Y:S05]  /*d840*/  @P4 IMAD.HI.U32 R9, R12, c[0x0][0x330], RZ ;  /* 0x0000cc000c094a27 */ /* 0x000fea00078e00ff */
[----:B------:R-:W-:Y:S02]  /*d850*/  @P4 SHF.R.U32.HI R12, RZ, c[0x0][0x334], R9 ;  /* 0x0000cd00ff0c4a19 */ /* 0x000fe40000011609 */
.L_x_385:
[----:B------:R-:W-:Y:S05]  /*d860*/  BSYNC B0 ;  /* 0x0000000000007941 */ /* 0x000fea0003800000 */
.L_x_383:
[----:B------:R-:W-:Y:S04]  /*d870*/  IMAD.MOV.U32 R9, RZ, RZ, c[0x0][0x32c] ;  /* 0x0000cb00ff097624 */ /* 0x000fe800078e00ff */
[----:B------:R-:W-:Y:S04]  /*d880*/  IMAD R14, R12, R9, -UR6 ;  /* 0x800000060c0e7e24 */ /* 0x000fe8000f8e0209 */
[----:B------:R-:W-:Y:S05]  /*d890*/  IMAD.IADD R14, R14, 0x1, -R213 ;  /* 0x000000010e0e7824 */ /* 0x000fea00078e0ad5 */
[----:B------:R-:W-:Y:S02]  /*d8a0*/  IADD3 R12, R14, c[0x0][0x32c], RZ ;  /* 0x0000cb000e0c7a10 */ /* 0x000fe40007ffe0ff */
[----:B------:R-:W-:Y:S02]  /*d8b0*/  IMNMX R7, R7, R14, !PT ;  /* 0x0000000e07077217 */ /* 0x000fe40007800200 */
[----:B------:R-:W-:Y:S02]  /*d8c0*/  IMNMX R5, R5, R12, PT ;  /* 0x0000000c05057217 */ /* 0x000fe40003800200 */
.L_x_382:
[----:B------:R-:W-:Y:S01]  /*d8d0*/  FMNMX.FTZ R17, R10, R3, !PT ;  /* 0x000000030a117209 */ /* 0x000fe20007810000 */
[----:B------:R-:W-:Y:S01]  /*d8e0*/  LDSM.16.MT88.4 R20, [R198+0x100] ;  /* 0x00010000c614783b */ /* 0x000fe20000004200 */
[----:B------:R-:W-:Y:S01]  /*d8f0*/  ISETP.GT.AND P6, PT, R7, RZ, P0 ;  /* 0x000000ff0700720c */ /* 0x000fe200007c4270 */
[----:B------:R-:W-:Y:S01]  /*d900*/  UISETP.GT.AND UP0, UPT, UR13, UR8, UPT ;  /* 0x000000080d00728c */ /* 0x000fe2000bf04270 */
[----:B------:R-:W-:Y:S01]  /*d910*/  FMNMX.FTZ R17, R138, R17, !PT ;  /* 0x000000118a117209 */ /* 0x000fe20007810000 */
[----:B------:R-:W-:Y:S01]  /*d920*/  UIADD3 UR13, UR13, -0x1, URZ ;  /* 0xffffffff0d0d7890 */ /* 0x000fe2000fffe03f */
[----:B------:R-:W-:Y:S02]  /*d930*/  ISETP.LT.OR P6, PT, R5, 0x1, P6 ;  /* 0x000000010500780c */ /* 0x000fe400037c1670 */
[----:B------:R-:W-:Y:S01]  /*d940*/  FMNMX.FTZ R17, R8, R17, !PT ;  /* 0x0000001108117209 */ /* 0x000fe20007810000 */
[----:B------:R-:W-:Y:S01]  /*d950*/  LDSM.16.MT88.4 R28, [R197+0x100] ;  /* 0x00010000c51c783b */ /* 0x000fe20000004200 */
[----:B------:R-:W-:Y:S02]  /*d960*/  ISETP.GT.AND P5, PT, R7, 0x1, P0 ;  /* 0x000000010700780c */ /* 0x000fe400007a4270 */
[----:B------:R-:W-:Y:S02]  /*d970*/  FMNMX.FTZ R17, R6, R17, !PT ;  /* 0x0000001106117209 */ /* 0x000fe40007810000 */
[----:B------:R-:W-:Y:S02]  /*d980*/  FSEL R15, R0, -INF , !P6 ;  /* 0xff800000000f7808 */ /* 0x000fe40007000000 */
[----:B------:R-:W-:Y:S02]  /*d990*/  FMNMX.FTZ R17, R164, R17, !PT ;  /* 0x00000011a4117209 */ /* 0x000fe40007810000 */
[----:B------:R-:W-:Y:S02]  /*d9a0*/  ISETP.LT.OR P5, PT, R5, 0x2, P5 ;  /* 0x000000020500780c */ /* 0x000fe40002fa1670 */
[----:B------:R-:W-:Y:S02]  /*d9b0*/  FMNMX.FTZ R17, R162, R17, !PT ;  /* 0x00000011a2117209 */ /* 0x000fe40007810000 */
[----:B------:R-:W-:Y:S02]  /*d9c0*/  ISETP.GT.AND P4, PT, R7, 0x8, P0 ;  /* 0x000000080700780c */ /* 0x000fe40000784270 */
[----:B------:R-:W-:Y:S02]  /*d9d0*/  FMNMX.FTZ R17, R142, R17, !PT ;  /* 0x000000118e117209 */ /* 0x000fe40007810000 */
[----:B------:R-:W-:Y:S02]  /*d9e0*/  FSEL R13, R136, -INF , !P5 ;  /* 0xff800000880d7808 */ /* 0x000fe40006800000 */
[----:B------:R-:W-:Y:S02]  /*d9f0*/  FMNMX.FTZ R17, R140, R17, !PT ;  /* 0x000000118c117209 */ /* 0x000fe40007810000 */
[----:B------:R-:W-:Y:S02]  /*da00*/  FMNMX.FTZ R0, R15, R2, !PT ;  /* 0x000000020f007209 */ /* 0x000fe40007810000 */
[----:B------:R-:W-:Y:S02]  /*da10*/  FMNMX.FTZ R17, R160, R17, !PT ;  /* 0x00000011a0117209 */ /* 0x000fe40007810000 */
[----:B------:R-:W-:Y:S02]  /*da20*/  ISETP.GT.AND P6, PT, R7, 0x9, P0 ;  /* 0x000000090700780c */ /* 0x000fe400007c4270 */
[----:B------:R-:W-:Y:S02]  /*da30*/  FMNMX.FTZ R17, R158, R17, !PT ;  /* 0x000000119e117209 */ /* 0x000fe40007810000 */
[----:B------:R-:W-:Y:S02]  /*da40*/  ISETP.LT.OR P4, PT, R5, 0x9, P4 ;  /* 0x000000090500780c */ /* 0x000fe40002781670 */
[----:B------:R-:W-:Y:S02]  /*da50*/  FMNMX.FTZ R17, R156, R17, !PT ;  /* 0x000000119c117209 */ /* 0x000fe40007810000 */
[----:B------:R-:W-:Y:S02]  /*da60*/  FMNMX.FTZ R0, R13, R0, !PT ;  /* 0x000000000d007209 */ /* 0x000fe40007810000 */
[----:B------:R-:W-:Y:S02]  /*da70*/  FSEL R11, R132, -INF , !P4 ;  /* 0xff800000840b7808 */ /* 0x000fe40006000000 */
        /* <DEDUP_REMOVED lines=30> */
[----:B------:R-:W-:Y:S02]  /*dc60*/  ISETP.LT.OR P6, PT, R5, 0x22, P6 ;  /* 0x000000220500780c */ /* 0x000fe400037c1670 */
        /* <DEDUP_REMOVED lines=22> */
[----:B-1----:R-:W-:Y:S02]  /*ddd0*/  FMNMX.FTZ R17, R17, R0, !PT ;  /* 0x0000000011117209 */ /* 0x002fe40007810000 */
[----:B------:R-:W-:Y:S02]  /*dde0*/  FMNMX.FTZ R0, R147, R12, !PT ;  /* 0x0000000c93007209 */ /* 0x000fe40007810000 */
[----:B------:R-:W-:Y:S01]  /*ddf0*/  ISETP.LT.OR P0, PT, R5, 0x3a, P0 ;  /* 0x0000003a0500780c */ /* 0x000fe20000701670 */
[----:B------:R-:W1:Y:S01]  /*de00*/  SHFL.BFLY PT, R12, R17, 0x1, 0x1f ;  /* 0x0c201f00110c7f89 */ /* 0x000e6200000e0000 */
[----:B------:R-:W-:Y:S02]  /*de10*/  FMNMX.FTZ R0, R145, R0, !PT ;  /* 0x0000000091007209 */ /* 0x000fe40007810000 */
[----:B------:R-:W-:Y:S04]  /*de20*/  FSEL R133, R4, -INF , !P0 ;  /* 0xff80000004857808 */ /* 0x000fe80004000000 */
[----:B------:R-:W-:Y:S05]  /*de30*/  FMNMX.FTZ R7, R133, R0, !PT ;  /* 0x0000000085077209 */ /* 0x000fea0007810000 */
[----:B------:R-:W2:Y:S01]  /*de40*/  SHFL.BFLY PT, R4, R7, 0x2, 0x1f ;  /* 0x0c401f0007047f89 */ /* 0x000ea200000e0000 */
[----:B-1----:R-:W-:Y:S04]  /*de50*/  FMNMX.FTZ R0, R17, R12, !PT ;  /* 0x0000000c11007209 */ /* 0x002fe80007810000 */
[C---:B------:R-:W-:Y:S01]  /*de60*/  FSETP.NEU.FTZ.AND P0, PT, R0.reuse, -INF , PT ;  /* 0xff8000000000780b */ /* 0x040fe20003f1d000 */
[C---:B------:R-:W-:Y:S05]  /*de70*/  FMUL.FTZ R151, R0.reuse, c[0x0][0x2d0] ;  /* 0x0000b40000977a20 */ /* 0x040fea0000410000 */
[----:B------:R-:W-:Y:S02]  /*de80*/  FSEL R151, R151, RZ, P0 ;  /* 0x000000ff97977208 */ /* 0x000fe40000000000 */
[----:B--2---:R-:W-:Y:S02]  /*de90*/  FMNMX.FTZ R5, R7, R4, !PT ;  /* 0x0000000407057209 */ /* 0x004fe40007810000 */
[----:B------:R-:W-:Y:S01]  /*dea0*/  FSEL R4, R0, RZ, P0 ;  /* 0x000000ff00047208 */ /* 0x000fe20000000000 */
[--C-:B------:R-:W-:Y:S02]  /*deb0*/  FFMA.FTZ R168, R10, c[0x0][0x2d0], -R151.reuse ;  /* 0x0000b4000aa87a23 */ /* 0x100fe40000010897 */
[----:B------:R-:W1:Y:S01]  /*dec0*/  SHFL.BFLY PT, R132, R5, 0x1, 0x1f ;  /* 0x0c201f0005847f89 */ /* 0x000e6200000e0000 */
[----:B------:R-:W-:Y:S02]  /*ded0*/  FFMA.FTZ R135, R138, c[0x0][0x2d0], -R151 ;  /* 0x0000b4008a877a23 */ /* 0x000fe40000010897 */
[----:B------:R-:W-:Y:S01]  /*dee0*/  FADD.FTZ R3, -R4, R3 ;  /* 0x0000000304037221 */ /* 0x000fe20000010100 */
[----:B------:R-:W-:Y:S01]  /*def0*/  MUFU.EX2 R168, R168 ;  /* 0x000000a800a87308 */ /* 0x000fe20000000800 */
[--C-:B------:R-:W-:Y:S02]  /*df00*/  FFMA.FTZ R134, R8, c[0x0][0x2d0], -R151.reuse ;  /* 0x0000b40008867a23 */ /* 0x100fe40000010897 */
        /* <DEDUP_REMOVED lines=10> */
[----:B-1----:R-:W-:Y:S01]  /*dfb0*/  FMNMX.FTZ R132, R5, R132, !PT ;  /* 0x0000008405847209 */ /* 0x002fe20007810000 */
[----:B------:R-:W-:Y:S01]  /*dfc0*/  MUFU.EX2 R134, R134 ;  /* 0x0000008600867308 */ /* 0x000fe20000000800 */
[--C-:B------:R-:W-:Y:S02]  /*dfd0*/  FFMA.FTZ R228, R156, c[0x0][0x2d0], -R151.reuse ;  /* 0x0000b4009ce47a23 */ /* 0x100fe40000010897 */
[C---:B------:R-:W-:Y:S01]  /*dfe0*/  FSETP.NEU.FTZ.AND P0, PT, R132.reuse, -INF , PT ;  /* 0xff8000008400780b */ /* 0x040fe20003f1d000 */
[----:B------:R-:W-:Y:S02]  /*dff0*/  FMUL.FTZ R144, R132, c[0x0][0x2d0] ;  /* 0x0000b40084907a20 */ /* 0x000fe40000410000 */
[--C-:B------:R-:W-:Y:S01]  /*e000*/  FFMA.FTZ R229, R154, c[0x0][0x2d0], -R151.reuse ;  /* 0x0000b4009ae57a23 */ /* 0x100fe20000010897 */
[----:B------:R-:W-:Y:S01]  /*e010*/  FSEL R5, R132, RZ, P0 ;  /* 0x000000ff84057208 */ /* 0x000fe20000000000 */
[--C-:B------:R-:W-:Y:S01]  /*e020*/  FFMA.FTZ R234, R152, c[0x0][0x2d0], -R151.reuse ;  /* 0x0000b40098ea7a23 */ /* 0x100fe20000010897 */
[----:B------:R-:W-:Y:S01]  /*e030*/  FSEL R144, R144, RZ, P0 ;  /* 0x000000ff90907208 */ /* 0x000fe20000000000 */
[----:B------:R-:W1:Y:S01]  /*e040*/  MUFU.EX2 R169, R169 ;  /* 0x000000a900a97308 */ /* 0x000e620000000800 */
[--C-:B------:R-:W-:Y:S01]  /*e050*/  FFMA.FTZ R235, R150, c[0x0][0x2d0], -R151.reuse ;  /* 0x0000b40096eb7a23 */ /* 0x100fe20000010897 */
[----:B------:R-:W-:Y:S01]  /*e060*/  PLOP3.LUT P0, PT, PT, PT, UP0, 0x80, 0x0 ;  /* 0x000000000000781c */ /* 0x000fe20003f0f008 */
[----:B------:R-:W-:Y:S01]  /*e070*/  FADD.FTZ R5, -R5, R2 ;  /* 0x0000000205057221 */ /* 0x000fe20000010100 */
[----:B--2---:R-:W-:Y:S01]  /*e080*/  F2FP.BF16.PACK_AB R136, R135, R168 ;  /* 0x000000a88788723e */ /* 0x004fe200000010ff */
[--C-:B------:R-:W-:Y:S02]  /*e090*/  FFMA.FTZ R173, R15, c[0x0][0x2d0], -R144.reuse ;  /* 0x0000b4000fad7a23 */ /* 0x100fe40000010890 */
[--C-:B------:R-:W-:Y:S02]  /*e0a0*/  FFMA.FTZ R172, R13, c[0x0][0x2d0], -R144.reuse ;  /* 0x0000b4000dac7a23 */ /* 0x100fe40000010890 */
[----:B------:R-:W2:Y:S01]  /*e0b0*/  LDSM.16.MT88.4 R12, [R203+0x100] ;  /* 0x00010000cb0c783b */ /* 0x000ea20000004200 */
[--C-:B------:R-:W-:Y:S01]  /*e0c0*/  FFMA.FTZ R171, R11, c[0x0][0x2d0], -R144.reuse ;  /* 0x0000b4000bab7a23 */ /* 0x100fe20000010890 */
[----:B------:R-:W3:Y:S01]  /*e0d0*/  MUFU.EX2 R3, R6 ;  /* 0x0000000600037308 */ /* 0x000ee20000000800 */
[--C-:B------:R-:W-:Y:S02]  /*e0e0*/  FFMA.FTZ R170, R9, c[0x0][0x2d0], -R144.reuse ;  /* 0x0000b40009aa7a23 */ /* 0x100fe40000010890 */
[----:B------:R-:W-:Y:S02]  /*e0f0*/  FMUL.FTZ R2, R5, c[0x0][0x2d0] ;  /* 0x0000b40005027a20 */ /* 0x000fe40000410000 */
[--C-:B------:R-:W-:Y:S02]  /*e100*/  FFMA.FTZ R178, R163, c[0x0][0x2d0], -R144.reuse ;  /* 0x0000b400a3b27a23 */ /* 0x100fe40000010890 */
[--C-:B------:R-:W-:Y:S02]  /*e110*/  FFMA.FTZ R179, R161, c[0x0][0x2d0], -R144.reuse ;  /* 0x0000b400a1b37a23 */ /* 0x100fe40000010890 */
[----:B------:R-:W-:Y:S01]  /*e120*/  LDSM.16.MT88.4 R160, [R196+0x3900] ;  /* 0x00390000c4a0783b */ /* 0x000fe20000004200 */
[----:B------:R-:W-:Y:S01]  /*e130*/  MUFU.EX2 R173, R173 ;  /* 0x000000ad00ad7308 */ /* 0x000fe20000000800 */
[--C-:B------:R-:W-:Y:S01]  /*e140*/  FFMA.FTZ R224, R143, c[0x0][0x2d0], -R144.reuse ;  /* 0x0000b4008fe07a23 */ /* 0x100fe20000010890 */
[----:B-1----:R-:W-:Y:S01]  /*e150*/  F2FP.BF16.PACK_AB R138, R169, R134 ;  /* 0x00000086a98a723e */ /* 0x002fe200000010ff */
[--C-:B------:R-:W-:Y:S02]  /*e160*/  FFMA.FTZ R225, R141, c[0x0][0x2d0], -R144.reuse ;  /* 0x0000b4008de17a23 */ /* 0x100fe40000010890 */
[--C-:B------:R-:W-:Y:S02]  /*e170*/  FFMA.FTZ R230, R159, c[0x0][0x2d0], -R144.reuse ;  /* 0x0000b4009fe67a23 */ /* 0x100fe40000010890 */
[----:B------:R-:W-:Y:S01]  /*e180*/  LDSM.16.MT88.4 R140, [R197+0x2900] ;  /* 0x00290000c58c783b */ /* 0x000fe20000004200 */
[--C-:B------:R-:W-:Y:S02]  /*e190*/  FFMA.FTZ R231, R157, c[0x0][0x2d0], -R144.reuse ;  /* 0x0000b4009de77a23 */ /* 0x100fe40000010890 */
[----:B------:R-:W1:Y:S01]  /*e1a0*/  MUFU.EX2 R172, R172 ;  /* 0x000000ac00ac7308 */ /* 0x000e620000000800 */
[--C-:B------:R-:W-:Y:S02]  /*e1b0*/  FFMA.FTZ R232, R155, c[0x0][0x2d0], -R144.reuse ;  /* 0x0000b4009be87a23 */ /* 0x100fe40000010890 */
[--C-:B------:R-:W-:Y:S02]  /*e1c0*/  FFMA.FTZ R233, R153, c[0x0][0x2d0], -R144.reuse ;  /* 0x0000b40099e97a23 */ /* 0x100fe40000010890 */
[C---:B---3--:R-:W-:Y:S01]  /*e1d0*/  FMUL.FTZ R4, R3.reuse, R128 ;  /* 0x0000008003047220 */ /* 0x048fe20000410000 */
[----:B------:R-:W-:Y:S01]  /*e1e0*/  LDSM.16.MT88.4 R152, [R198+0x3900] ;  /* 0x00390000c698783b */ /* 0x000fe20000004200 */
[C---:B------:R-:W-:Y:S02]  /*e1f0*/  FMUL.FTZ R5, R3.reuse, R129 ;  /* 0x0000008103057220 */ /* 0x040fe40000410000 */
[C---:B------:R-:W-:Y:S01]  /*e200*/  FMUL.FTZ R8, R3.reuse, R124 ;  /* 0x0000007c03087220 */ /* 0x040fe20000410000 */
[----:B------:R-:W-:Y:S01]  /*e210*/  MUFU.EX2 R171, R171 ;  /* 0x000000ab00ab7308 */ /* 0x000fe20000000800 */
[C---:B------:R-:W-:Y:S02]  /*e220*/  FMUL.FTZ R9, R3.reuse, R125 ;  /* 0x0000007d03097220 */ /* 0x040fe40000410000 */
[C---:B------:R-:W-:Y:S01]  /*e230*/  FMUL.FTZ R16, R3.reuse, R116 ;  /* 0x0000007403107220 */ /* 0x040fe20000410000 */
[----:B------:R-:W-:Y:S01]  /*e240*/  LDSM.16.MT88.4 R156, [R197+0x3900] ;  /* 0x00390000c59c783b */ /* 0x000fe20000004200 */
        /* <DEDUP_REMOVED lines=8> */
[--C-:B------:R-:W-:Y:S02]  /*e2d0*/  FFMA.FTZ R238, R149, c[0x0][0x2d0], -R144.reuse ;  /* 0x0000b40095ee7a23 */ /* 0x100fe40000010890 */
[--C-:B------:R-:W-:Y:S01]  /*e2e0*/  FFMA.FTZ R239, R147, c[0x0][0x2d0], -R144.reuse ;  /* 0x0000b40093ef7a23 */ /* 0x100fe20000010890 */
[----:B------:R-:W1:Y:S01]  /*e2f0*/  MUFU.EX2 R2, R2 ;  /* 0x0000000200027308 */ /* 0x000e620000000800 */
[--C-:B------:R-:W-:Y:S02]  /*e300*/  FFMA.FTZ R240, R145, c[0x0][0x2d0], -R144.reuse ;  /* 0x0000b40091f07a23 */ /* 0x100fe40000010890 */
[----:B------:R-:W-:Y:S02]  /*e310*/  FFMA.FTZ R151, R146, c[0x0][0x2d0], -R151 ;  /* 0x0000b40092977a23 */ /* 0x000fe40000010897 */
[----:B------:R-:W-:Y:S02]  /*e320*/  FFMA.FTZ R144, R133, c[0x0][0x2d0], -R144 ;  /* 0x0000b40085907a23 */ /* 0x000fe40000010890 */
[C---:B------:R-:W-:Y:S02]  /*e330*/  FMUL.FTZ R36, R3.reuse, R36 ;  /* 0x0000002403247220 */ /* 0x040fe40000410000 */
        /* <DEDUP_REMOVED lines=123> */
[----:B------:R-:W3:Y:S01]  /*eaf0*/  MUFU.EX2 R235, R235 ;  /* 0x000000eb00eb7308 */ /* 0x000ee20000000800 */
[C---:B-1----:R-:W-:Y:S04]  /*eb00*/  HMMA.16816.F32.BF16 R76, R136.reuse, R100, R76 ;  /* 0x00000064884c723c */ /* 0x042fe8000004184c */
[C---:B------:R-:W-:Y:S02]  /*eb10*/  FMUL.FTZ R84, R3.reuse, R84 ;  /* 0x0000005403547220 */ /* 0x040fe40000410000 */
[----:B------:R-:W-:Y:S01]  /*eb20*/  FMUL.FTZ R85, R3, R85 ;  /* 0x0000005503557220 */ /* 0x000fe20000410000 */
[----:B------:R-:W-:Y:S01]  /*eb30*/  F2FP.BF16.PACK_AB R100, R175, R174 ;  /* 0x000000aeaf64723e */ /* 0x000fe200000010ff */
[C---:B------:R-:W-:Y:S01]  /*eb40*/  HMMA.16816.F32.BF16 R80, R136.reuse, R102, R80 ;  /* 0x000000668850723c */ /* 0x040fe20000041850 */
[----:B------:R-:W-:Y:S03]  /*eb50*/  MUFU.EX2 R236, R236 ;  /* 0x000000ec00ec7308 */ /* 0x000fe60000000800 */
[C---:B------:R-:W-:Y:S01]  /*eb60*/  FMUL.FTZ R86, R2.reuse, R86 ;  /* 0x0000005602567220 */ /* 0x040fe20000410000 */
[----:B----4-:R-:W-:Y:S01]  /*eb70*/  F2FP.BF16.PACK_AB R101, R179, R178 ;  /* 0x000000b2b365723e */ /* 0x010fe200000010ff */
[C---:B------:R-:W-:Y:S01]  /*eb80*/  FMUL.FTZ R87, R2.reuse, R87 ;  /* 0x0000005702577220 */ /* 0x040fe20000410000 */
[----:B------:R-:W-:Y:S01]  /*eb90*/  F2FP.BF16.PACK_AB R102, R177, R176 ;  /* 0x000000b0b166723e */ /* 0x000fe200000010ff */
[----:B------:R-:W-:Y:S01]  /*eba0*/  FMUL.FTZ R88, R3, R88 ;  /* 0x0000005803587220 */ /* 0x000fe20000410000 */
[----:B-----5:R-:W-:Y:S02]  /*ebb0*/  F2FP.BF16.PACK_AB R103, R225, R224 ;  /* 0x000000e0e167723e */ /* 0x020fe400000010ff */
[----:B------:R-:W-:Y:S01]  /*ebc0*/  MUFU.EX2 R238, R238 ;  /* 0x000000ee00ee7308 */ /* 0x000fe20000000800 */
[C---:B------:R-:W-:Y:S01]  /*ebd0*/  FMUL.FTZ R89, R3.reuse, R89 ;  /* 0x0000005903597220 */ /* 0x040fe20000410000 */
[C---:B--2---:R-:W-:Y:S03]  /*ebe0*/  HMMA.16816.F32.BF16 R84, R136.reuse, R108, R84 ;  /* 0x0000006c8854723c */ /* 0x044fe60000041854 */
[C---:B------:R-:W-:Y:S02]  /*ebf0*/  FMUL.FTZ R90, R2.reuse, R90 ;  /* 0x0000005a025a7220 */ /* 0x040fe40000410000 */
        /* <DEDUP_REMOVED lines=19> */
[----:B------:R-:W-:Y:S01]  /*ed30*/  FADD.FTZ R135, R135, R168 ;  /* 0x000000a887877221 */ /* 0x000fe20000010000 */
[----:B------:R-:W-:Y:S01]  /*ed40*/  MOV R2, R132 ;  /* 0x0000008400027202 */ /* 0x000fe20000000f00 */
        /* <DEDUP_REMOVED lines=132> */
.L_x_377:
[----:B------:R-:W1:Y:S01]  /*f590*/  SHFL.BFLY PT, R3, R218, 0x2, 0x1f ;  /* 0x0c401f00da037f89 */ /* 0x000e6200000e0000 */
[----:B------:R-:W-:-:S02]  /*f5a0*/  MOV R7, RZ ;  /* 0x000000ff00077202 */ /* 0x000fc40000000f00 */
[----:B------:R-:W-:Y:S01]  /*f5b0*/  MOV R4, RZ ;  /* 0x000000ff00047202 */ /* 0x000fe20000000f00 */
[----:B------:R-:W2:Y:S01]  /*f5c0*/  SHFL.BFLY PT, R2, R219, 0x2, 0x1f ;  /* 0x0c401f00db027f89 */ /* 0x000ea200000e0000 */
[----:B------:R-:W-:Y:S01]  /*f5d0*/  PLOP3.LUT P2, PT, PT, PT, PT, 0x8, 0x0 ;  /* 0x000000000000781c */ /* 0x000fe20003f4e170 */
[----:B-1----:R-:W-:Y:S02]  /*f5e0*/  FADD.FTZ R3, R3, R218 ;  /* 0x000000da03037221 */ /* 0x002fe40000010000 */
[----:B--2---:R-:W-:-:S03]  /*f5f0*/  FADD.FTZ R2, R2, R219 ;  /* 0x000000db02027221 */ /* 0x004fc60000010000 */
[----:B------:R-:W1:Y:S04]  /*f600*/  SHFL.BFLY PT, R6, R3, 0x1, 0x1f ;  /* 0x0c201f0003067f89 */ /* 0x000e6800000e0000 */
[----:B------:R-:W2:Y:S01]  /*f610*/  SHFL.BFLY PT, R5, R2, 0x1, 0x1f ;  /* 0x0c201f0002057f89 */ /* 0x000ea200000e0000 */
[----:B-1----:R-:W-:Y:S02]  /*f620*/  FADD.FTZ R6, R3, R6 ;  /* 0x0000000603067221 */ /* 0x002fe40000010000 */
[----:B--2---:R-:W-:-:S03]  /*f630*/  FADD.FTZ R5, R5, R2 ;  /* 0x0000000205057221 */ /* 0x004fc60000010000 */
[----:B------:R-:W-:Y:S02]  /*f640*/  FSETP.NE.FTZ.AND P1, PT, R6, RZ, PT ;  /* 0x000000ff0600720b */ /* 0x000fe40003f35000 */
[----:B------:R-:W-:-:S11]  /*f650*/  FSETP.NE.FTZ.AND P0, PT, R5, RZ, PT ;  /* 0x000000ff0500720b */ /* 0x000fd60003f15000 */
[----:B------:R-:W1:Y:S01]  /*f660*/  @P1 MUFU.RCP R7, R6 ;  /* 0x0000000600071308 */ /* 0x000e620000001000 */
[----:B------:R-:W-:Y:S02]  /*f670*/  @P1 MOV R10, 0x3f317218 ;  /* 0x3f317218000a1802 */ /* 0x000fe40000000f00 */
[----:B------:R-:W-:-:S05]  /*f680*/  @P0 MOV R11, 0x3f317218 ;  /* 0x3f317218000b0802 */ /* 0x000fca0000000f00 */
[----:B------:R-:W2:Y:S01]  /*f690*/  @P1 MUFU.LG2 R6, R6 ;  /* 0x0000000600061308 */ /* 0x000ea20000000c00 */
[----:B------:R-:W-:-:S07]  /*f6a0*/  @P0 FMUL.FTZ R11, R11, c[0x0][0x2d0] ;  /* 0x0000b4000b0b0a20 */ /* 0x000fce0000410000 */
[----:B------:R-:W3:Y:S01]  /*f6b0*/  @P0 MUFU.LG2 R8, R5 ;  /* 0x0000000500080308 */ /* 0x000ee20000000c00 */
[C---:B-1----:R-:W-:Y:S02]  /*f6c0*/  FMUL.FTZ R128, R7.reuse, R128 ;  /* 0x0000008007807220 */ /* 0x042fe40000410000 */
[C---:B------:R-:W-:Y:S02]  /*f6d0*/  FMUL.FTZ R129, R7.reuse, R129 ;  /* 0x0000008107817220 */ /* 0x040fe40000410000 */
[C---:B------:R-:W-:Y:S02]  /*f6e0*/  FMUL.FTZ R124, R7.reuse, R124 ;  /* 0x0000007c077c7220 */ /* 0x040fe40000410000 */
[----:B------:R-:W-:Y:S01]  /*f6f0*/  FMUL.FTZ R125, R7, R125 ;  /* 0x0000007d077d7220 */ /* 0x000fe20000410000 */
[----:B------:R1:W4:Y:S01]  /*f700*/  @P0 MUFU.RCP R4, R5 ;  /* 0x0000000500040308 */ /* 0x0003220000001000 */
[----:B--2---:R-:W-:Y:S02]  /*f710*/  @P1 FMUL.FTZ R9, R6, 0.69314718246459960938 ;  /* 0x3f31721806091820 */ /* 0x004fe40000410000 */
[----:B------:R-:W-:-:S02]  /*f720*/  @P1 FMUL.FTZ R6, R10, c[0x0][0x2d0] ;  /* 0x0000b4000a061a20 */ /* 0x000fc40000410000 */
[C---:B------:R-:W-:Y:S02]  /*f730*/  FMUL.FTZ R120, R7.reuse, R120 ;  /* 0x0000007807787220 */ /* 0x040fe40000410000 */
[C---:B------:R-:W-:Y:S02]  /*f740*/  FMUL.FTZ R121, R7.reuse, R121 ;  /* 0x0000007907797220 */ /* 0x040fe40000410000 */
[----:B---3--:R-:W-:Y:S02]  /*f750*/  @P0 FMUL.FTZ R8, R8, 0.69314718246459960938 ;  /* 0x3f31721808080820 */ /* 0x008fe40000410000 */
[C---:B------:R-:W-:Y:S02]  /*f760*/  FMUL.FTZ R116, R7.reuse, R116 ;  /* 0x0000007407747220 */ /* 0x040fe40000410000 */
[C---:B------:R-:W-:Y:S02]  /*f770*/  FMUL.FTZ R117, R7.reuse, R117 ;  /* 0x0000007507757220 */ /* 0x040fe40000410000 */
[C---:B------:R-:W-:Y:S01]  /*f780*/  FMUL.FTZ R112, R7.reuse, R112 ;  /* 0x0000007007707220 */ /* 0x040fe20000410000 */
[----:B-1----:R-:W-:Y:S01]  /*f790*/  MOV R5, 0xff800000 ;  /* 0xff80000000057802 */ /* 0x002fe20000000f00 */
        /* <DEDUP_REMOVED lines=38> */
[----:B------:R-:W-:Y:S01]  /*fa00*/  FMUL.FTZ R97, R7, R97 ;  /* 0x0000006107617220 */ /* 0x000fe20000410000 */
[----:B------:R-:W-:Y:S01]  /*fa10*/  MOV R7, 0xff800000 ;  /* 0xff80000000077802 */ /* 0x000fe20000000f00 */
[C---:B----4-:R-:W-:Y:S02]  /*fa20*/  FMUL.FTZ R130, R4.reuse, R130 ;  /* 0x0000008204827220 */ /* 0x050fe40000410000 */
        /* <DEDUP_REMOVED lines=49> */
.L_x_344:
[----:B------:R-:W-:Y:S05]  /*fd40*/  @P2 BRA `(.L_x_387) ;  /* 0x0000197000002947 */ /* 0x000fea0003800000 */
[----:B------:R-:W1:Y:S01]  /*fd50*/  S2R R9, SR_CTAID.Y ;  /* 0x0000000000097919 */ /* 0x000e620000002600 */
[----:B------:R-:W-:Y:S01]  /*fd60*/  IMAD R8, RZ, RZ, -UR15 ;  /* 0x8000000fff087e24 */ /* 0x000fe2000f8e02ff */
[----:B------:R-:W-:Y:S01]  /*fd70*/  USHF.R.S32.HI UR6, URZ, 0x1f, UR15 ;  /* 0x0000001f3f067899 */ /* 0x000fe2000801140f */
[----:B------:R-:W-:Y:S01]  /*fd80*/  BSSY B0, `(.L_x_388) ;  /* 0x0000101000007945 */ /* 0x000fe20003800000 */
[----:B------:R-:W2:Y:S01]  /*fd90*/  S2R R4, SR_TID.X ;  /* 0x0000000000047919 */ /* 0x000ea20000002100 */
[----:B------:R-:W-:-:S02]  /*fda0*/  ULDC.64 UR4, c[0x0][0x4d0] ;  /* 0x0001340000047ab9 */ /* 0x000fc40000000a00 */
[----:B------:R-:W-:Y:S01]  /*fdb0*/  UIMAD UR7, UR6, UR4, URZ ;  /* 0x00000004060772a4 */ /* 0x000fe2000f8e023f */
[----:B------:R-:W3:Y:S01]  /*fdc0*/  S2R R11, SR_CTAID.Z ;  /* 0x00000000000b7919 */ /* 0x000ee20000002700 */
[----:B------:R-:W-:Y:S02]  /*fdd0*/  UIMAD.WIDE.U32 UR8, UR15, UR4, URZ ;  /* 0x000000040f0872a5 */ /* 0x000fe4000f8e003f */
[----:B------:R-:W-:Y:S01]  /*fde0*/  UIMAD UR7, UR15, UR5, UR7 ;  /* 0x000000050f0772a4 */ /* 0x000fe2000f8e0207 */
[----:B------:R-:W4:Y:S02]  /*fdf0*/  S2R R12, SR_CTAID.X ;  /* 0x00000000000c7919 */ /* 0x000f240000002500 */
[----:B------:R-:W-:Y:S01]  /*fe00*/  ULDC.64 UR4, c[0x0][0x438] ;  /* 0x00010e0000047ab9 */ /* 0x000fe20000000a00 */
[----:B------:R-:W-:Y:S01]  /*fe10*/  MOV R19, UR9 ;  /* 0x0000000900137c02 */ /* 0x000fe20008000f00 */
[----:B------:R-:W-:Y:S01]  /*fe20*/  UIMAD.WIDE.U32 UR10, UR15, UR4, URZ ;  /* 0x000000040f0a72a5 */ /* 0x000fe2000f8e003f */
[----:B------:R-:W-:Y:S01]  /*fe30*/  IMAD.U32 R18, RZ, RZ, UR8 ;  /* 0x00000008ff127e24 */ /* 0x000fe2000f8e00ff */
[----:B------:R-:W-:-:S02]  /*fe40*/  UIMAD UR4, UR6, UR4, URZ ;  /* 0x00000004060472a4 */ /* 0x000fc4000f8e023f */
[----:B------:R-:W-:Y:S02]  /*fe50*/  UIADD3 UR7, UR9, UR7, URZ ;  /* 0x0000000709077290 */ /* 0x000fe4000fffe03f */
[----:B------:R-:W-:Y:S01]  /*fe60*/  UIMAD UR4, UR15, UR5, UR4 ;  /* 0x000000050f0472a4 */ /* 0x000fe2000f8e0204 */
[----:B------:R-:W-:Y:S01]  /*fe70*/  MOV R16, UR10 ;  /* 0x0000000a00107c02 */ /* 0x000fe20008000f00 */
[----:B-1----:R-:W-:Y:S02]  /*fe80*/  IMAD R8, R8, c[0x0][0x550], R9 ;  /* 0x0001540008087a24 */ /* 0x002fe400078e0209 */
[----:B------:R-:W-:Y:S01]  /*fe90*/  UIADD3 UR4, UR11, UR4, URZ ;  /* 0x000000040b047290 */ /* 0x000fe2000fffe03f */
[----:B------:R-:W-:Y:S01]  /*fea0*/  IMAD.U32 R17, RZ, RZ, UR11 ;  /* 0x0000000bff117e24 */ /* 0x000fe2000f8e00ff */
[----:B--2---:R-:W-:Y:S01]  /*feb0*/  SHF.R.S32.HI R9, RZ, 0x1f, R4 ;  /* 0x0000001fff097819 */ /* 0x004fe20000011404 */
[----:B------:R-:W-:-:S03]  /*fec0*/  IMAD.U32 R19, RZ, RZ, UR7 ;  /* 0x00000007ff137e24 */ /* 0x000fc6000f8e00ff */
[CC--:B------:R-:W-:Y:S01]  /*fed0*/  LEA.HI R0, R9.reuse, R4.reuse, RZ, 0x5 ;  /* 0x0000000409007211 */ /* 0x0c0fe200078f28ff */
[----:B------:R-:W-:Y:S01]  /*fee0*/  IMAD.U32 R17, RZ, RZ, UR4 ;  /* 0x00000004ff117e24 */ /* 0x000fe2000f8e00ff */
[-C--:B------:R-:W-:Y:S01]  /*fef0*/  LEA.HI R9, R9, R4.reuse, RZ, 0x2 ;  /* 0x0000000409097211 */ /* 0x080fe200078f10ff */
[C---:B---3--:R-:W-:Y:S01]  /*ff00*/  IMAD.WIDE.U32 R18, R11.reuse, c[0x0][0x4d8], R18 ;  /* 0x000136000b127a25 */ /* 0x048fe200078e0012 */
[----:B------:R-:W-:Y:S02]  /*ff10*/  LOP3.LUT R13, R0, 0xffffffe0, RZ, 0xc0, !PT ;  /* 0xffffffe0000d7812 */ /* 0x000fe400078ec0ff */
[----:B------:R-:W-:Y:S01]  /*ff20*/  SHF.R.S32.HI R15, RZ, 0x5, R0 ;  /* 0x00000005ff0f7819 */ /* 0x000fe20000011400 */
[----:B------:R-:W-:Y:S01]  /*ff30*/  IMAD.WIDE.U32 R16, R11, c[0x0][0x440], R16 ;  /* 0x000110000b107a25 */ /* 0x000fe200078e0010 */
[----:B------:R-:W-:Y:S02]  /*ff40*/  SHF.R.S32.HI R0, RZ, 0x1f, R0 ;  /* 0x0000001fff007819 */ /* 0x000fe40000011400 */
[----:B------:R-:W-:Y:S01]  /*ff50*/  LOP3.LUT R9, R9, 0xfffffffc, RZ, 0xc0, !PT ;  /* 0xfffffffc09097812 */ /* 0x000fe200078ec0ff */
[----:B------:R-:W-:Y:S01]  /*ff60*/  IMAD.IADD R6, R4, 0x1, -R13 ;  /* 0x0000000104067824 */ /* 0x000fe200078e0a0d */
[----:B------:R-:W-:Y:S01]  /*ff70*/  LEA.HI R0, R0, R15, RZ, 0x3 ;  /* 0x0000000f00007211 */ /* 0x000fe200078f18ff */
[----:B------:R-:W-:Y:S01]  /*ff80*/  IMAD.MOV.U32 R20, RZ, RZ, R18 ;  /* 0x000000ffff147224 */ /* 0x000fe200078e0012 */
[----:B------:R-:W-:-:S02]  /*ff90*/  IADD3 R9, -R9, R4, RZ ;  /* 0x0000000409097210 */ /* 0x000fc40007ffe1ff */
[----:B------:R-:W-:Y:S02]  /*ffa0*/  LOP3.LUT R0, R0, 0xffffff8, RZ, 0xc0, !PT ;  /* 0x0ffffff800007812 */ /* 0x000fe400078ec0ff */
[----:B------:R-:W-:Y:S02]  /*ffb0*/  SHF.R.S32.HI R13, RZ, 0x1f, R6 ;  /* 0x0000001fff0d7819 */ /* 0x000fe40000011406 */
[----:B------:R-:W-:Y:S01]  /*ffc0*/  SHF.R.S32.HI R10, RZ, 0x1f, R11 ;  /* 0x0000001fff0a7819 */ /* 0x000fe2000001140b */
[----:B------:R-:W-:Y:S01]  /*ffd0*/  IMAD.IADD R15, R15, 0x1, -R0 ;  /* 0x000000010f0f7824 */ /* 0x000fe200078e0a00 */
[----:B------:R-:W-:Y:S02]  /*ffe0*/  LEA.HI R0, R9, R9, RZ, 0x1 ;  /* 0x0000000909007211 */ /* 0x000fe400078f08ff */
[----:B------:R-:W-:Y:S01]  /*fff0*/  LEA.HI R4, R13, R6, RZ, 0x2 ;  /* 0x000000060d047211 */ /* 0x000fe200078f10ff */
[----:B------:R-:W-:Y:S01]  /*10000*/  IMAD.MOV.U32 R13, RZ, RZ, c[0x0][0x4e8] ;  /* 0x00013a00ff0d7624 */ /* 0x000fe200078e00ff */
[----:B------:R-:W-:-:S02]  /*10010*/  LOP3.LUT R0, R0, 0x1ffffffe, RZ, 0xc0, !PT ;  /* 0x1ffffffe00007812 */ /* 0x000fc400078ec0ff */
[----:B------:R-:W-:Y:S02]  /*10020*/  SHF.R.S32.HI R14, RZ, 0x2, R4 ;  /* 0x00000002ff0e7819 */ /* 0x000fe40000011404 */
[----:B------:R-:W-:Y:S01]  /*10030*/  IADD3 R0, R9, -R0, RZ ;  /* 0x8000000009007210 */ /* 0x000fe20007ffe0ff */
[----:B------:R-:W-:Y:S01]  /*10040*/  BAR.SYNC.DEFER_BLOCKING 0x1, 0x100 ;  /* 0x0044000000007b1d */ /* 0x000fe20000010000 */
[----:B------:R-:W-:Y:S01]  /*10050*/  ISETP.NE.AND P1, PT, R13, 0x1, PT ;  /* 0x000000010d00780c */ /* 0x000fe20003f25270 */
[----:B------:R-:W-:Y:S01]  /*10060*/  IMAD R15, R15, 0x10, R14 ;  /* 0x000000100f0f7824 */ /* 0x000fe200078e020e */
[----:B------:R-:W-:Y:S01]  /*10070*/  MOV R22, R16 ;  /* 0x0000001000167202 */ /* 0x000fe20000000f00 */
[----:B------:R-:W-:Y:S02]  /*10080*/  IMAD R14, R10, c[0x0][0x4d8], RZ ;  /* 0x000136000a0e7a24 */ /* 0x000fe400078e02ff */
[----:B------:R-:W-:Y:S01]  /*10090*/  IMAD R9, R0, 0x8, R15 ;  /* 0x0000000800097824 */ /* 0x000fe200078e020f */
[----:B------:R-:W-:Y:S01]  /*100a0*/  SHF.R.S32.HI R0, RZ, 0x1f, R8 ;  /* 0x0000001fff007819 */ /* 0x000fe20000011408 */
[----:B------:R-:W-:-:S02]  /*100b0*/  IMAD R10, R10, c[0x0][0x440], RZ ;  /* 0x000110000a0a7a24 */ /* 0x000fc400078e02ff */
[C---:B------:R-:W-:Y:S01]  /*100c0*/  IMAD R14, R11.reuse, c[0x0][0x4dc], R14 ;  /* 0x000137000b0e7a24 */ /* 0x040fe200078e020e */
[C---:B----4-:R-:W-:Y:S01]  /*100d0*/  LEA R9, R12.reuse, R9, 0x7 ;  /* 0x000000090c097211 */ /* 0x050fe200078e38ff */
[----:B------:R-:W-:Y:S01]  /*100e0*/  IMAD R10, R11, c[0x0][0x444], R10 ;  /* 0x000111000b0a7a24 */ /* 0x000fe200078e020a */
[----:B------:R-:W-:Y:S01]  /*100f0*/  LEA R12, R12, R15, 0x7 ;  /* 0x0000000f0c0c7211 */ /* 0x000fe200078e38ff */
[----:B------:R-:W-:Y:S01]  /*10100*/  IMAD.IADD R21, R19, 0x1, R14 ;  /* 0x0000000113157824 */ /* 0x000fe200078e020e */
[----:B------:R-:W-:Y:S01]  /*10110*/  MOV R11, R9 ;  /* 0x00000009000b7202 */ /* 0x000fe20000000f00 */
[----:B------:R-:W-:Y:S02]  /*10120*/  IMAD.IADD R23, R17, 0x1, R10 ;  /* 0x0000000111177824 */ /* 0x000fe400078e020a */
[----:B------:R-:W-:-:S04]  /*10130*/  @P1 IMAD.HI.U32 R10, R9, c[0x0][0x4ec], RZ ;  /* 0x00013b00090a1a27 */ /* 0x000fc800078e00ff */
[C---:B------:R-:W-:Y:S01]  /*10140*/  IMAD R17, R0.reuse, c[0x0][0x4e0], RZ ;  /* 0x0001380000117a24 */ /* 0x040fe200078e02ff */
[----:B------:R-:W-:Y:S01]  /*10150*/  @P1 SHF.R.U32.HI R11, RZ, c[0x0][0x4f0], R10 ;  /* 0x00013c00ff0b1a19 */ /* 0x000fe2000001160a */
[----:B------:R-:W-:Y:S01]  /*10160*/  IMAD R19, R0, c[0x0][0x448], RZ ;  /* 0x0001120000137a24 */ /* 0x000fe200078e02ff */
[----:B------:R-:W-:Y:S01]  /*10170*/  MOV R10, R9 ;  /* 0x00000009000a7202 */ /* 0x000fe20000000f00 */
[C---:B------:R-:W-:Y:S01]  /*10180*/  IMAD R17, R8.reuse, c[0x0][0x4e4], R17 ;  /* 0x0001390008117a24 */ /* 0x040fe200078e0211 */
[--C-:B------:R-:W-:Y:S01]  /*10190*/  SHF.R.S32.HI R14, RZ, 0x1f, R11.reuse ;  /* 0x0000001fff0e7819 */ /* 0x100fe2000001140b */
[----:B------:R-:W-:Y:S02]  /*101a0*/  IMAD.MOV R0, RZ, RZ, -R11 ;  /* 0x000000ffff007224 */ /* 0x000fe400078e0a0b */
[C---:B------:R-:W-:Y:S02]  /*101b0*/  IMAD R19, R8.reuse, c[0x0][0x44c], R19 ;  /* 0x0001130008137a24 */ /* 0x040fe400078e0213 */
[----:B------:R-:W-:-:S04]  /*101c0*/  IMAD.WIDE.U32 R22, R8, c[0x0][0x448], R22 ;  /* 0x0001120008167a25 */ /* 0x000fc800078e0016 */
[----:B------:R-:W-:-:S04]  /*101d0*/  IMAD.WIDE.U32 R20, R8, c[0x0][0x4e0], R20 ;  /* 0x0001380008147a25 */ /* 0x000fc800078e0014 */
[----:B------:R-:W-:Y:S01]  /*101e0*/  @P1 IMAD.HI.U32 R8, R9, c[0x0][0x4ec], RZ ;  /* 0x00013b0009081a27 */ /* 0x000fe200078e00ff */
[----:B------:R-:W-:-:S03]  /*101f0*/  IADD3 R16, P0, R11, R20, RZ ;  /* 0x000000140b107210 */ /* 0x000fc60007f1e0ff */
[----:B------:R-:W-:Y:S01]  /*10200*/  IMAD R0, R0, c[0x0][0x4e8], R9 ;  /* 0x00013a0000007a24 */ /* 0x000fe200078e0209 */
[----:B------:R-:W-:Y:S01]  /*10210*/  @P1 SHF.R.U32.HI R10, RZ, c[0x0][0x4f0], R8 ;  /* 0x00013c00ff0a1a19 */ /* 0x000fe20000011608 */
[----:B------:R-:W-:Y:S01]  /*10220*/  IMAD.IADD R23, R23, 0x1, R19 ;  /* 0x0000000117177824 */ /* 0x000fe200078e0213 */
[----:B------:R-:W-:Y:S01]  /*10230*/  IADD3.X R17, R14, R21, R17, P0, !PT ;  /* 0x000000150e117210 */ /* 0x000fe200007fe411 */
[----:B------:R-:W-:Y:S01]  /*10240*/  IMAD R13, R13, c[0x0][0x388], RZ ;  /* 0x0000e2000d0d7a24 */ /* 0x000fe200078e02ff */
[----:B------:R-:W-:Y:S01]  /*10250*/  SHF.R.S32.HI R8, RZ, 0x1f, R0 ;  /* 0x0000001fff087819 */ /* 0x000fe20000011400 */
[C---:B------:R-:W-:Y:S01]  /*10260*/  IMAD.WIDE.U32 R22, R10.reuse, c[0x0][0x430], R22 ;  /* 0x00010c000a167a25 */ /* 0x040fe200078e0016 */
[----:B------:R-:W-:Y:S02]  /*10270*/  IADD3 R14, -R10, RZ, RZ ;  /* 0x000000ff0a0e7210 */ /* 0x000fe40007ffe1ff */
[----:B------:R-:W-:Y:S01]  /*10280*/  LOP3.LUT P1, RZ, R6, 0x3, RZ, 0xc0, !PT ;  /* 0x0000000306ff7812 */ /* 0x000fe2000782c0ff */
[----:B------:R-:W-:Y:S01]  /*10290*/  IMAD R11, R8, c[0x0][0x4c8], RZ ;  /* 0x00013200080b7a24 */ /* 0x000fe200078e02ff */
[----:B------:R-:W-:Y:S01]  /*102a0*/  SHF.R.S32.HI R8, RZ, 0x1f, R10 ;  /* 0x0000001fff087819 */ /* 0x000fe2000001140a */
[----:B------:R-:W-:Y:S01]  /*102b0*/  IMAD.WIDE.U32 R16, R0, c[0x0][0x4c8], R16 ;  /* 0x0001320000107a25 */ /* 0x000fe200078e0010 */
[----:B------:R-:W-:-:S03]  /*102c0*/  ISETP.GE.OR P2, PT, R12, R13, P1 ;  /* 0x0000000d0c00720c */ /* 0x000fc60000f46670 */
[----:B------:R-:W-:Y:S01]  /*102d0*/  IMAD R11, R0, c[0x0][0x4cc], R11 ;  /* 0x00013300000b7a24 */ /* 0x000fe200078e020b */
[----:B------:R-:W-:Y:S01]  /*102e0*/  LEA R0, P0, R16, c[0x0][0x4a8], 0x2 ;  /* 0x00012a0010007a11 */ /* 0x000fe200078010ff */
[----:B------:R-:W-:Y:S02]  /*102f0*/  IMAD R14, R14, c[0x0][0x4e8], R9 ;  /* 0x00013a000e0e7a24 */ /* 0x000fe400078e0209 */
[----:B------:R-:W-:Y:S02]  /*10300*/  IMAD.IADD R11, R17, 0x1, R11 ;  /* 0x00000001110b7824 */ /* 0x000fe400078e020b */
[----:B------:R-:W-:Y:S01]  /*10310*/  IMAD R9, R8, c[0x0][0x430], RZ ;  /* 0x00010c0008097a24 */ /* 0x000fe200078e02ff */
[----:B------:R-:W-:Y:S01]  /*10320*/  SHFL.IDX PT, R18, R0, 0x1, 0x1c1f ;  /* 0x003c1f0000127f89 */ /* 0x000fe200000e0000 */
[----:B------:R-:W-:Y:S02]  /*10330*/  SHF.R.S32.HI R8, RZ, 0x1f, R14 ;  /* 0x0000001fff087819 */ /* 0x000fe4000001140e */
[----:B------:R-:W-:Y:S01]  /*10340*/  LEA.HI.X R11, R16, c[0x0][0x4ac], R11, 0x2, P0 ;  /* 0x00012b00100b7a11 */ /* 0x000fe200000f140b */
[----:B------:R-:W-:Y:S01]  /*10350*/  IMAD R9, R10, c[0x0][0x434], R9 ;  /* 0x00010d000a097a24 */ /* 0x000fe200078e0209 */
[----:B------:R-:W-:Y:S03]  /*10360*/  SHFL.IDX PT, R16, R0, RZ, 0x1c1f ;  /* 0x001c1fff00107589 */ /* 0x000fe600000e0000 */
[----:B------:R-:W-:Y:S01]  /*10370*/  IMAD.IADD R23, R23, 0x1, R9 ;  /* 0x0000000117177824 */ /* 0x000fe200078e0209 */
[----:B------:R-:W1:Y:S01]  /*10380*/  SHFL.IDX PT, R17, R11, RZ, 0x1c1f ;  /* 0x001c1fff0b117589 */ /* 0x000e6200000e0000 */
[----:B------:R-:W-:Y:S01]  /*10390*/  IMAD R9, R8, c[0x0][0x428], RZ ;  /* 0x00010a0008097a24 */ /* 0x000fe200078e02ff */
[----:B------:R-:W-:-:S02]  /*103a0*/  IADD3 R8, R12, 0x8, RZ ;  /* 0x000000080c087810 */ /* 0x000fc40007ffe0ff */
[----:B------:R2:W3:Y:S01]  /*103b0*/  SHFL.IDX PT, R19, R11, 0x1, 0x1c1f ;  /* 0x003c1f000b137f89 */ /* 0x0004e200000e0000 */
[----:B------:R-:W-:Y:S01]  /*103c0*/  IMAD R9, R14, c[0x0][0x42c], R9 ;  /* 0x00010b000e097a24 */ /* 0x000fe200078e0209 */
[----:B------:R-:W-:Y:S01]  /*103d0*/  ISETP.GE.OR P1, PT, R8, R13, P1 ;  /* 0x0000000d0800720c */ /* 0x000fe20000f26670 */
[----:B------:R-:W-:-:S05]  /*103e0*/  IMAD.WIDE.U32 R14, R14, c[0x0][0x428], R22 ;  /* 0x00010a000e0e7a25 */ /* 0x000fca00078e0016 */
[----:B------:R-:W-:Y:S02]  /*103f0*/  IADD3 R10, R15, R9, RZ ;  /* 0x000000090f0a7210 */ /* 0x000fe40007ffe0ff */
[----:B------:R-:W-:-:S04]  /*10400*/  LEA R9, P0, R14, c[0x0][0x400], 0x2 ;  /* 0x000100000e097a11 */ /* 0x000fc800078010ff */
[----:B------:R-:W-:Y:S02]  /*10410*/  LEA.HI.X R10, R14, c[0x0][0x404], R10, 0x2, P0 ;  /* 0x000101000e0a7a11 */ /* 0x000fe400000f140a */
[----:B------:R4:W4:Y:S01]  /*10420*/  SHFL.IDX PT, R14, R9, RZ, 0x1c1f ;  /* 0x001c1fff090e7589 */ /* 0x00092200000e0000 */
[----:B------:R-:W-:-:S03]  /*10430*/  ISETP.GE.AND P0, PT, R8, R13, PT ;  /* 0x0000000d0800720c */ /* 0x000fc60003f06270 */
[----:B-1----:R1:W-:Y:S01]  /*10440*/  @!P2 ST.E [R16.64], R5 ;  /* 0x000000051000a985 */ /* 0x0023e2000c101910 */
[----:B--2---:R-:W-:-:S03]  /*10450*/  LOP3.LUT R11, R4, 0x7ffffffc, RZ, 0xc0, !PT ;  /* 0x7ffffffc040b7812 */ /* 0x004fc600078ec0ff */
[----:B---3--:R1:W-:Y:S01]  /*10460*/  @!P1 ST.E [R18.64], R7 ;  /* 0x0000000712009985 */ /* 0x0083e2000c101910 */
[----:B------:R-:W-:Y:S01]  /*10470*/  ISETP.GE.AND P1, PT, R12, R13, PT ;  /* 0x0000000d0c00720c */ /* 0x000fe20003f26270 */
[----:B------:R-:W-:Y:S02]  /*10480*/  IMAD.IADD R11, R6, 0x1, -R11 ;  /* 0x00000001060b7824 */ /* 0x000fe400078e0a0b */
[----:B------:R1:W2:Y:S03]  /*10490*/  SHFL.IDX PT, R15, R10, RZ, 0x1c1f ;  /* 0x001c1fff0a0f7589 */ /* 0x0002a600000e0000 */
[----:B------:R-:W-:-:S07]  /*104a0*/  SHF.L.U32 R11, R11, 0x1, RZ ;  /* 0x000000010b0b7819 */ /* 0x000fce00000006ff */
[----:B------:R-:W-:Y:S05]  /*104b0*/  @P1 BRA `(.L_x_389) ;  /* 0x000008d000001947 */ /* 0x000fea0003800000 */
[C---:B------:R-:W-:Y:S02]  /*104c0*/  ISETP.GE.AND P1, PT, R11.reuse, c[0x0][0x3c8], PT ;  /* 0x0000f2000b007a0c */ /* 0x040fe40003f26270 */
[C---:B-1----:R-:W-:Y:S02]  /*104d0*/  IADD3 R7, R11.reuse, 0x8, RZ ;  /* 0x000000080b077810 */ /* 0x042fe40007ffe0ff */
[C---:B------:R-:W-:Y:S02]  /*104e0*/  IADD3 R6, R11.reuse, 0x10, RZ ;  /* 0x000000100b067810 */ /* 0x040fe40007ffe0ff */
[----:B------:R-:W-:Y:S02]  /*104f0*/  IADD3 R5, R11, 0x18, RZ ;  /* 0x000000180b057810 */ /* 0x000fe40007ffe0ff */
[----:B------:R-:W-:Y:S02]  /*10500*/  ISETP.GE.AND P5, PT, R7, c[0x0][0x3c8], PT ;  /* 0x0000f20007007a0c */ /* 0x000fe40003fa6270 */
[----:B------:R-:W-:-:S02]  /*10510*/  ISETP.GE.AND P4, PT, R6, c[0x0][0x3c8], PT ;  /* 0x0000f20006007a0c */ /* 0x000fc40003f86270 */
[C---:B------:R-:W-:Y:S01]  /*10520*/  IADD3 R4, R11.reuse, 0x20, RZ ;  /* 0x000000200b047810 */ /* 0x040fe20007ffe0ff */
[----:B--2-4-:R-:W-:Y:S01]  /*10530*/  @!P1 IMAD.WIDE R12, R11, 0x4, R14 ;  /* 0x000000040b0c9825 */ /* 0x014fe200078e020e */
[----:B------:R-:W-:Y:S02]  /*10540*/  ISETP.GE.AND P3, PT, R5, c[0x0][0x3c8], PT ;  /* 0x0000f20005007a0c */ /* 0x000fe40003f66270 */
[----:B------:R-:W-:Y:S02]  /*10550*/  ISETP.GE.AND P2, PT, R4, c[0x0][0x3c8], PT ;  /* 0x0000f20004007a0c */ /* 0x000fe40003f46270 */
[C---:B------:R-:W-:Y:S01]  /*10560*/  IADD3 R0, R11.reuse, 0x28, RZ ;  /* 0x000000280b007810 */ /* 0x040fe20007ffe0ff */
[----:B------:R1:W-:Y:S01]  /*10570*/  @!P1 ST.E.64 [R12.64], R128 ;  /* 0x000000800c009985 */ /* 0x0003e2000c101b10 */
[----:B------:R-:W-:Y:S02]  /*10580*/  IADD3 R8, R11, 0x30, RZ ;  /* 0x000000300b087810 */ /* 0x000fe40007ffe0ff */
[----:B------:R-:W-:-:S02]  /*10590*/  ISETP.GE.AND P6, PT, R0, c[0x0][0x3c8], PT ;  /* 0x0000f20000007a0c */ /* 0x000fc40003fc6270 */
[----:B------:R-:W-:Y:S02]  /*105a0*/  @!P5 LEA.HI R7, R7, R7, RZ, 0x1 ;  /* 0x000000070707d211 */ /* 0x000fe400078f08ff */
[----:B------:R-:W-:Y:S02]  /*105b0*/  ISETP.GE.AND P1, PT, R8, c[0x0][0x3c8], PT ;  /* 0x0000f20008007a0c */ /* 0x000fe40003f26270 */
[----:B------:R-:W-:Y:S02]  /*105c0*/  @!P4 LEA.HI R6, R6, R6, RZ, 0x1 ;  /* 0x000000060606c211 */ /* 0x000fe400078f08ff */
[----:B------:R-:W-:Y:S02]  /*105d0*/  @!P3 LEA.HI R5, R5, R5, RZ, 0x1 ;  /* 0x000000050505b211 */ /* 0x000fe400078f08ff */
[----:B------:R-:W-:Y:S02]  /*105e0*/  @!P5 LOP3.LUT R7, R7, 0xfffffffe, RZ, 0xc0, !PT ;  /* 0xfffffffe0707d812 */ /* 0x000fe400078ec0ff */
[----:B------:R-:W-:-:S02]  /*105f0*/  @!P4 LOP3.LUT R17, R6, 0xfffffffe, RZ, 0xc0, !PT ;  /* 0xfffffffe0611c812 */ /* 0x000fc400078ec0ff */
[----:B------:R-:W-:Y:S01]  /*10600*/  @!P2 LEA.HI R4, R4, R4, RZ, 0x1 ;  /* 0x000000040404a211 */ /* 0x000fe200078f08ff */
[--C-:B------:R-:W-:Y:S01]  /*10610*/  @!P5 IMAD.WIDE R6, R7, 0x4, R14.reuse ;  /* 0x000000040706d825 */ /* 0x100fe200078e020e */
[----:B------:R-:W-:Y:S02]  /*10620*/  @!P3 LOP3.LUT R5, R5, 0xfffffffe, RZ, 0xc0, !PT ;  /* 0xfffffffe0505b812 */ /* 0x000fe400078ec0ff */
[----:B------:R-:W-:Y:S02]  /*10630*/  @!P2 LOP3.LUT R19, R4, 0xfffffffe, RZ, 0xc0, !PT ;  /* 0xfffffffe0413a812 */ /* 0x000fe400078ec0ff */
[----:B------:R-:W-:Y:S01]  /*10640*/  @!P6 LEA.HI R0, R0, R0, RZ, 0x1 ;  /* 0x000000000000e211 */ /* 0x000fe200078f08ff */
[--C-:B------:R-:W-:Y:S01]  /*10650*/  @!P3 IMAD.WIDE R4, R5, 0x4, R14.reuse ;  /* 0x000000040504b825 */ /* 0x100fe200078e020e */
[----:B------:R-:W-:Y:S01]  /*10660*/  @!P1 LEA.HI R8, R8, R8, RZ, 0x1 ;  /* 0x0000000808089211 */ /* 0x000fe200078f08ff */
[----:B------:R2:W-:Y:S01]  /*10670*/  @!P5 ST.E.64 [R6.64], R124 ;  /* 0x0000007c0600d985 */ /* 0x0005e2000c101b10 */
[----:B------:R-:W-:Y:S01]  /*10680*/  IADD3 R21, R11, 0x38, RZ ;  /* 0x000000380b157810 */ /* 0x000fe20007ffe0ff */
[----:B-1----:R-:W-:Y:S01]  /*10690*/  @!P4 IMAD.WIDE R12, R17, 0x4, R14 ;  /* 0x00000004110cc825 */ /* 0x002fe200078e020e */
[----:B------:R-:W-:-:S02]  /*106a0*/  IADD3 R20, R11, 0x40, RZ ;  /* 0x000000400b147810 */ /* 0x000fc40007ffe0ff */
[----:B------:R-:W-:Y:S01]  /*106b0*/  ISETP.GE.AND P5, PT, R21, c[0x0][0x3c8], PT ;  /* 0x0000f20015007a0c */ /* 0x000fe20003fa6270 */
[----:B------:R-:W-:Y:S01]  /*106c0*/  @!P2 IMAD.WIDE R16, R19, 0x4, R14 ;  /* 0x000000041310a825 */ /* 0x000fe200078e020e */
[----:B------:R1:W-:Y:S01]  /*106d0*/  @!P4 ST.E.64 [R12.64], R120 ;  /* 0x000000780c00c985 */ /* 0x0003e2000c101b10 */
[C---:B------:R-:W-:Y:S02]  /*106e0*/  IADD3 R19, R11.reuse, 0x48, RZ ;  /* 0x000000480b137810 */ /* 0x040fe40007ffe0ff */
[----:B------:R-:W-:Y:S01]  /*106f0*/  IADD3 R18, R11, 0x50, RZ ;  /* 0x000000500b127810 */ /* 0x000fe20007ffe0ff */
[----:B------:R3:W-:Y:S01]  /*10700*/  @!P3 ST.E.64 [R4.64], R116 ;  /* 0x000000740400b985 */ /* 0x0007e2000c101b10 */
[----:B------:R-:W-:Y:S02]  /*10710*/  ISETP.GE.AND P4, PT, R20, c[0x0][0x3c8], PT ;  /* 0x0000f20014007a0c */ /* 0x000fe40003f86270 */
[----:B------:R-:W-:Y:S01]  /*10720*/  ISETP.GE.AND P3, PT, R19, c[0x0][0x3c8], PT ;  /* 0x0000f20013007a0c */ /* 0x000fe20003f66270 */
[----:B------:R4:W-:Y:S01]  /*10730*/  @!P2 ST.E.64 [R16.64], R112 ;  /* 0x000000701000a985 */ /* 0x0009e2000c101b10 */
[----:B------:R-:W-:-:S02]  /*10740*/  ISETP.GE.AND P2, PT, R18, c[0x0][0x3c8], PT ;  /* 0x0000f20012007a0c */ /* 0x000fc40003f46270 */
[----:B------:R-:W-:-:S04]  /*10750*/  @!P5 LEA.HI R21, R21, R21, RZ, 0x1 ;  /* 0x000000151515d211 */ /* 0x000fc800078f08ff */
[----:B------:R-:W-:-:S03]  /*10760*/  @!P5 LOP3.LUT R21, R21, 0xfffffffe, RZ, 0xc0, !PT ;  /* 0xfffffffe1515d812 */ /* 0x000fc600078ec0ff */
[----:B------:R-:W-:Y:S02]  /*10770*/  @!P4 LEA.HI R20, R20, R20, RZ, 0x1 ;  /* 0x000000141414c211 */ /* 0x000fe400078f08ff */
[----:B------:R-:W-:Y:S02]  /*10780*/  @!P3 LEA.HI R19, R19, R19, RZ, 0x1 ;  /* 0x000000131313b211 */ /* 0x000fe400078f08ff */
[----:B--2---:R-:W-:Y:S02]  /*10790*/  @!P6 LOP3.LUT R7, R0, 0xfffffffe, RZ, 0xc0, !PT ;  /* 0xfffffffe0007e812 */ /* 0x004fe400078ec0ff */
[----:B------:R-:W-:Y:S02]  /*107a0*/  IADD3 R0, R11, 0x58, RZ ;  /* 0x000000580b007810 */ /* 0x000fe40007ffe0ff */
[----:B------:R-:W-:Y:S01]  /*107b0*/  @!P2 LEA.HI R18, R18, R18, RZ, 0x1 ;  /* 0x000000121212a211 */ /* 0x000fe200078f08ff */
[----:B------:R-:W-:Y:S01]  /*107c0*/  @!P6 IMAD.WIDE R6, R7, 0x4, R14 ;  /* 0x000000040706e825 */ /* 0x000fe200078e020e */
[----:B------:R-:W-:-:S02]  /*107d0*/  @!P3 LOP3.LUT R19, R19, 0xfffffffe, RZ, 0xc0, !PT ;  /* 0xfffffffe1313b812 */ /* 0x000fc400078ec0ff */
[----:B-1----:R-:W-:Y:S02]  /*107e0*/  @!P4 LOP3.LUT R13, R20, 0xfffffffe, RZ, 0xc0, !PT ;  /* 0xfffffffe140dc812 */ /* 0x002fe400078ec0ff */
[----:B------:R1:W-:Y:S01]  /*107f0*/  @!P6 ST.E.64 [R6.64], R108 ;  /* 0x0000006c0600e985 */ /* 0x0003e2000c101b10 */
[----:B---3--:R-:W-:Y:S02]  /*10800*/  @!P1 LOP3.LUT R5, R8, 0xfffffffe, RZ, 0xc0, !PT ;  /* 0xfffffffe08059812 */ /* 0x008fe400078ec0ff */
[----:B------:R-:W-:Y:S01]  /*10810*/  IADD3 R8, R11, 0x60, RZ ;  /* 0x000000600b087810 */ /* 0x000fe20007ffe0ff */
[--C-:B------:R-:W-:Y:S01]  /*10820*/  @!P4 IMAD.WIDE R12, R13, 0x4, R14.reuse ;  /* 0x000000040d0cc825 */ /* 0x100fe200078e020e */
[----:B------:R-:W-:Y:S02]  /*10830*/  IADD3 R20, R11, 0x68, RZ ;  /* 0x000000680b147810 */ /* 0x000fe40007ffe0ff */
[----:B------:R-:W-:Y:S01]  /*10840*/  ISETP.GE.AND P6, PT, R8, c[0x0][0x3c8], PT ;  /* 0x0000f20008007a0c */ /* 0x000fe20003fc6270 */
[----:B------:R-:W-:-:S04]  /*10850*/  @!P1 IMAD.WIDE R4, R5, 0x4, R14 ;  /* 0x0000000405049825 */ /* 0x000fc800078e020e */
[----:B----4-:R-:W-:Y:S01]  /*10860*/  @!P3 IMAD.WIDE R16, R19, 0x4, R14 ;  /* 0x000000041310b825 */ /* 0x010fe200078e020e */
[----:B------:R2:W-:Y:S01]  /*10870*/  @!P1 ST.E.64 [R4.64], R104 ;  /* 0x0000006804009985 */ /* 0x0005e2000c101b10 */
[----:B------:R-:W-:Y:S02]  /*10880*/  ISETP.GE.AND P1, PT, R0, c[0x0][0x3c8], PT ;  /* 0x0000f20000007a0c */ /* 0x000fe40003f26270 */
[----:B------:R-:W-:-:S04]  /*10890*/  IADD3 R19, R11, 0x70, RZ ;  /* 0x000000700b137810 */ /* 0x000fc80007ffe0ff */
[----:B------:R-:W-:-:S07]  /*108a0*/  @!P6 LEA.HI R8, R8, R8, RZ, 0x1 ;  /* 0x000000080808e211 */ /* 0x000fce00078f08ff */
[----:B------:R-:W-:Y:S02]  /*108b0*/  @!P1 LEA.HI R0, R0, R0, RZ, 0x1 ;  /* 0x0000000000009211 */ /* 0x000fe400078f08ff */
[----:B-1----:R-:W-:Y:S02]  /*108c0*/  @!P2 LOP3.LUT R7, R18, 0xfffffffe, RZ, 0xc0, !PT ;  /* 0xfffffffe1207a812 */ /* 0x002fe400078ec0ff */
[----:B------:R-:W-:Y:S02]  /*108d0*/  @!P1 LOP3.LUT R23, R0, 0xfffffffe, RZ, 0xc0, !PT ;  /* 0xfffffffe00179812 */ /* 0x000fe400078ec0ff */
[----:B------:R-:W-:Y:S01]  /*108e0*/  IADD3 R18, R11, 0x78, RZ ;  /* 0x000000780b127810 */ /* 0x000fe20007ffe0ff */
[----:B------:R-:W-:Y:S01]  /*108f0*/  @!P2 IMAD.WIDE R6, R7, 0x4, R14 ;  /* 0x000000040706a825 */ /* 0x000fe200078e020e */
[----:B------:R-:W-:-:S03]  /*10900*/  IADD3 R0, R11, 0x88, RZ ;  /* 0x000000880b007810 */ /* 0x000fc60007ffe0ff */
[----:B--2---:R-:W-:Y:S01]  /*10910*/  @!P5 IMAD.WIDE R4, R21, 0x4, R14 ;  /* 0x000000041504d825 */ /* 0x004fe200078e020e */
[----:B------:R-:W-:-:S04]  /*10920*/  IADD3 R21, R11, 0x80, RZ ;  /* 0x000000800b157810 */ /* 0x000fc80007ffe0ff */
[----:B------:R1:W-:Y:S01]  /*10930*/  @!P5 ST.E.64 [R4.64], R100 ;  /* 0x000000640400d985 */ /* 0x0003e2000c101b10 */
[----:B------:R-:W-:-:S03]  /*10940*/  ISETP.GE.AND P5, PT, R20, c[0x0][0x3c8], PT ;  /* 0x0000f20014007a0c */ /* 0x000fc60003fa6270 */
[----:B------:R2:W-:Y:S01]  /*10950*/  @!P4 ST.E.64 [R12.64], R36 ;  /* 0x000000240c00c985 */ /* 0x0005e2000c101b10 */
[----:B------:R-:W-:-:S03]  /*10960*/  ISETP.GE.AND P4, PT, R19, c[0x0][0x3c8], PT ;  /* 0x0000f20013007a0c */ /* 0x000fc60003f86270 */
[----:B------:R-:W-:Y:S01]  /*10970*/  @!P3 ST.E.64 [R16.64], R40 ;  /* 0x000000281000b985 */ /* 0x000fe2000c101b10 */
[----:B------:R-:W-:-:S03]  /*10980*/  ISETP.GE.AND P3, PT, R18, c[0x0][0x3c8], PT ;  /* 0x0000f20012007a0c */ /* 0x000fc60003f66270 */
[----:B------:R3:W-:Y:S01]  /*10990*/  @!P2 ST.E.64 [R6.64], R44 ;  /* 0x0000002c0600a985 */ /* 0x0007e2000c101b10 */
[----:B------:R-:W-:Y:S02]  /*109a0*/  ISETP.GE.AND P2, PT, R21, c[0x0][0x3c8], PT ;  /* 0x0000f20015007a0c */ /* 0x000fe40003f46270 */
[----:B------:R-:W-:-:S03]  /*109b0*/  @!P5 LEA.HI R20, R20, R20, RZ, 0x1 ;  /* 0x000000141414d211 */ /* 0x000fc600078f08ff */
[----:B------:R-:W-:-:S04]  /*109c0*/  @!P4 LEA.HI R19, R19, R19, RZ, 0x1 ;  /* 0x000000131313c211 */ /* 0x000fc800078f08ff */
[----:B------:R-:W-:Y:S02]  /*109d0*/  @!P3 LEA.HI R18, R18, R18, RZ, 0x1 ;  /* 0x000000121212b211 */ /* 0x000fe400078f08ff */
[----:B------:R-:W-:Y:S02]  /*109e0*/  @!P4 LOP3.LUT R19, R19, 0xfffffffe, RZ, 0xc0, !PT ;  /* 0xfffffffe1313c812 */ /* 0x000fe400078ec0ff */
[----:B------:R-:W-:Y:S02]  /*109f0*/  @!P2 LEA.HI R21, R21, R21, RZ, 0x1 ;  /* 0x000000151515a211 */ /* 0x000fe400078f08ff */
[----:B-1----:R-:W-:Y:S02]  /*10a00*/  @!P6 LOP3.LUT R5, R8, 0xfffffffe, RZ, 0xc0, !PT ;  /* 0xfffffffe0805e812 */ /* 0x002fe400078ec0ff */
[----:B------:R-:W-:Y:S01]  /*10a10*/  @!P2 LOP3.LUT R21, R21, 0xfffffffe, RZ, 0xc0, !PT ;  /* 0xfffffffe1515a812 */ /* 0x000fe200078ec0ff */
[----:B--2---:R-:W-:Y:S01]  /*10a20*/  @!P1 IMAD.WIDE R12, R23, 0x4, R14 ;  /* 0x00000004170c9825 */ /* 0x004fe200078e020e */
[----:B------:R-:W-:-:S03]  /*10a30*/  IADD3 R8, R11, 0x98, RZ ;  /* 0x000000980b087810 */ /* 0x000fc60007ffe0ff */
[--C-:B------:R-:W-:Y:S01]  /*10a40*/  @!P6 IMAD.WIDE R4, R5, 0x4, R14.reuse ;  /* 0x000000040504e825 */ /* 0x100fe200078e020e */
[----:B------:R1:W-:Y:S01]  /*10a50*/  @!P1 ST.E.64 [R12.64], R48 ;  /* 0x000000300c009985 */ /* 0x0003e2000c101b10 */
[----:B------:R-:W-:Y:S02]  /*10a60*/  ISETP.GE.AND P1, PT, R0, c[0x0][0x3c8], PT ;  /* 0x0000f20000007a0c */ /* 0x000fe40003f26270 */
[----:B---3--:R-:W-:Y:S01]  /*10a70*/  @!P5 LOP3.LUT R7, R20, 0xfffffffe, RZ, 0xc0, !PT ;  /* 0xfffffffe1407d812 */ /* 0x008fe200078ec0ff */
[----:B------:R2:W-:Y:S01]  /*10a80*/  @!P6 ST.E.64 [R4.64], R52 ;  /* 0x000000340400e985 */ /* 0x0005e2000c101b10 */
[----:B------:R-:W-:Y:S01]  /*10a90*/  @!P4 IMAD.WIDE R16, R19, 0x4, R14 ;  /* 0x000000041310c825 */ /* 0x000fe200078e020e */
[----:B------:R-:W-:-:S03]  /*10aa0*/  IADD3 R20, R11, 0xa8, RZ ;  /* 0x000000a80b147810 */ /* 0x000fc60007ffe0ff */
[----:B------:R-:W-:-:S05]  /*10ab0*/  @!P5 IMAD.WIDE R6, R7, 0x4, R14 ;  /* 0x000000040706d825 */ /* 0x000fca00078e020e */
[----:B------:R-:W-:Y:S01]  /*10ac0*/  @!P1 LEA.HI R0, R0, R0, RZ, 0x1 ;  /* 0x0000000000009211 */ /* 0x000fe200078f08ff */
[----:B------:R3:W-:Y:S01]  /*10ad0*/  @!P5 ST.E.64 [R6.64], R56 ;  /* 0x000000380600d985 */ /* 0x0007e2000c101b10 */
[----:B------:R-:W-:-:S03]  /*10ae0*/  ISETP.GE.AND P5, PT, R8, c[0x0][0x3c8], PT ;  /* 0x0000f20008007a0c */ /* 0x000fc60003fa6270 */
[----:B------:R4:W-:Y:S01]  /*10af0*/  @!P4 ST.E.64 [R16.64], R60 ;  /* 0x0000003c1000c985 */ /* 0x0009e2000c101b10 */
[----:B-1----:R-:W-:Y:S01]  /*10b00*/  @!P3 LOP3.LUT R13, R18, 0xfffffffe, RZ, 0xc0, !PT ;  /* 0xfffffffe120db812 */ /* 0x002fe200078ec0ff */
[--C-:B------:R-:W-:Y:S01]  /*10b10*/  @!P2 IMAD.WIDE R18, R21, 0x4, R14.reuse ;  /* 0x000000041512a825 */ /* 0x100fe200078e020e */
[----:B------:R-:W-:Y:S02]  /*10b20*/  IADD3 R21, R11, 0xa0, RZ ;  /* 0x000000a00b157810 */ /* 0x000fe40007ffe0ff */
[----:B--2---:R-:W-:Y:S01]  /*10b30*/  @!P1 LOP3.LUT R5, R0, 0xfffffffe, RZ, 0xc0, !PT ;  /* 0xfffffffe00059812 */ /* 0x004fe200078ec0ff */
[--C-:B------:R-:W-:Y:S01]  /*10b40*/  @!P3 IMAD.WIDE R12, R13, 0x4, R14.reuse ;  /* 0x000000040d0cb825 */ /* 0x100fe200078e020e */
[----:B------:R-:W-:Y:S02]  /*10b50*/  IADD3 R0, R11, 0x90, RZ ;  /* 0x000000900b007810 */ /* 0x000fe40007ffe0ff */
[----:B------:R-:W-:Y:S01]  /*10b60*/  ISETP.GE.AND P4, PT, R21, c[0x0][0x3c8], PT ;  /* 0x0000f20015007a0c */ /* 0x000fe20003f86270 */
[----:B------:R-:W-:Y:S01]  /*10b70*/  @!P1 IMAD.WIDE R4, R5, 0x4, R14 ;  /* 0x0000000405049825 */ /* 0x000fe200078e020e */
[----:B------:R-:W-:Y:S01]  /*10b80*/  ISETP.GE.AND P6, PT, R0, c[0x0][0x3c8], PT ;  /* 0x0000f20000007a0c */ /* 0x000fe20003fc6270 */
[----:B------:R1:W-:Y:S01]  /*10b90*/  @!P3 ST.E.64 [R12.64], R64 ;  /* 0x000000400c00b985 */ /* 0x0003e2000c101b10 */
[----:B------:R-:W-:-:S02]  /*10ba0*/  ISETP.GE.AND P3, PT, R20, c[0x0][0x3c8], PT ;  /* 0x0000f20014007a0c */ /* 0x000fc40003f66270 */
[----:B------:R-:W-:Y:S01]  /*10bb0*/  @!P5 LEA.HI R8, R8, R8, RZ, 0x1 ;  /* 0x000000080808d211 */ /* 0x000fe200078f08ff */
[----:B------:R2:W-:Y:S01]  /*10bc0*/  @!P2 ST.E.64 [R18.64], R68 ;  /* 0x000000441200a985 */ /* 0x0005e2000c101b10 */
[C---:B---3--:R-:W-:Y:S02]  /*10bd0*/  IADD3 R7, R11.reuse, 0xb0, RZ ;  /* 0x000000b00b077810 */ /* 0x048fe40007ffe0ff */
[----:B------:R-:W-:Y:S01]  /*10be0*/  IADD3 R6, R11, 0xb8, RZ ;  /* 0x000000b80b067810 */ /* 0x000fe20007ffe0ff */
[----:B------:R3:W-:Y:S01]  /*10bf0*/  @!P1 ST.E.64 [R4.64], R72 ;  /* 0x0000004804009985 */ /* 0x0007e2000c101b10 */
[----:B------:R-:W-:Y:S02]  /*10c00*/  ISETP.GE.AND P2, PT, R7, c[0x0][0x3c8], PT ;  /* 0x0000f20007007a0c */ /* 0x000fe40003f46270 */
[----:B------:R-:W-:Y:S02]  /*10c10*/  ISETP.GE.AND P1, PT, R6, c[0x0][0x3c8], PT ;  /* 0x0000f20006007a0c */ /* 0x000fe40003f26270 */
[----:B------:R-:W-:-:S02]  /*10c20*/  @!P6 LEA.HI R0, R0, R0, RZ, 0x1 ;  /* 0x000000000000e211 */ /* 0x000fc400078f08ff */
[----:B------:R-:W-:Y:S02]  /*10c30*/  @!P4 LEA.HI R21, R21, R21, RZ, 0x1 ;  /* 0x000000151515c211 */ /* 0x000fe400078f08ff */
[----:B------:R-:W-:Y:S02]  /*10c40*/  @!P3 LEA.HI R20, R20, R20, RZ, 0x1 ;  /* 0x000000141414b211 */ /* 0x000fe400078f08ff */
[----:B------:R-:W-:Y:S02]  /*10c50*/  @!P4 LOP3.LUT R21, R21, 0xfffffffe, RZ, 0xc0, !PT ;  /* 0xfffffffe1515c812 */ /* 0x000fe400078ec0ff */
[----:B----4-:R-:W-:Y:S02]  /*10c60*/  @!P3 LOP3.LUT R17, R20, 0xfffffffe, RZ, 0xc0, !PT ;  /* 0xfffffffe1411b812 */ /* 0x010fe400078ec0ff */
[----:B------:R-:W-:Y:S01]  /*10c70*/  @!P2 LEA.HI R7, R7, R7, RZ, 0x1 ;  /* 0x000000070707a211 */ /* 0x000fe200078f08ff */
[----:B------:R-:W-:Y:S01]  /*10c80*/  @!P4 IMAD.WIDE R20, R21, 0x4, R14 ;  /* 0x000000041514c825 */ /* 0x000fe200078e020e */
[----:B------:R-:W-:-:S02]  /*10c90*/  @!P1 LEA.HI R6, R6, R6, RZ, 0x1 ;  /* 0x0000000606069211 */ /* 0x000fc400078f08ff */
[----:B------:R-:W-:Y:S01]  /*10ca0*/  @!P2 LOP3.LUT R7, R7, 0xfffffffe, RZ, 0xc0, !PT ;  /* 0xfffffffe0707a812 */ /* 0x000fe200078ec0ff */
[----:B------:R-:W-:Y:S01]  /*10cb0*/  @!P3 IMAD.WIDE R16, R17, 0x4, R14 ;  /* 0x000000041110b825 */ /* 0x000fe200078e020e */
[----:B-1----:R-:W-:Y:S02]  /*10cc0*/  @!P5 LOP3.LUT R13, R8, 0xfffffffe, RZ, 0xc0, !PT ;  /* 0xfffffffe080dd812 */ /* 0x002fe400078ec0ff */
[----:B--2---:R-:W-:-:S03]  /*10cd0*/  @!P1 LOP3.LUT R19, R6, 0xfffffffe, RZ, 0xc0, !PT ;  /* 0xfffffffe06139812 */ /* 0x004fc600078ec0ff */
[----:B------:R-:W-:Y:S01]  /*10ce0*/  @!P5 IMAD.WIDE R12, R13, 0x4, R14 ;  /* 0x000000040d0cd825 */ /* 0x000fe200078e020e */
[----:B---3--:R-:W-:-:S03]  /*10cf0*/  @!P6 LOP3.LUT R5, R0, 0xfffffffe, RZ, 0xc0, !PT ;  /* 0xfffffffe0005e812 */ /* 0x008fc600078ec0ff */
[----:B------:R-:W-:-:S04]  /*10d00*/  @!P2 IMAD.WIDE R6, R7, 0x4, R14 ;  /* 0x000000040706a825 */ /* 0x000fc800078e020e */
[----:B------:R-:W-:-:S04]  /*10d10*/  @!P6 IMAD.WIDE R4, R5, 0x4, R14 ;  /* 0x000000040504e825 */ /* 0x000fc800078e020e */
[----:B------:R-:W-:Y:S01]  /*10d20*/  @!P1 IMAD.WIDE R14, R19, 0x4, R14 ;  /* 0x00000004130e9825 */ /* 0x000fe200078e020e */
[----:B------:R1:W-:Y:S04]  /*10d30*/  @!P6 ST.E.64 [R4.64], R76 ;  /* 0x0000004c0400e985 */ /* 0x0003e8000c101b10 */
[----:B------:R1:W-:Y:S04]  /*10d40*/  @!P5 ST.E.64 [R12.64], R80 ;  /* 0x000000500c00d985 */ /* 0x0003e8000c101b10 */
[----:B------:R1:W-:Y:S04]  /*10d50*/  @!P4 ST.E.64 [R20.64], R2 ;  /* 0x000000021400c985 */ /* 0x0003e8000c101b10 */
[----:B------:R1:W-:Y:S04]  /*10d60*/  @!P3 ST.E.64 [R16.64], R88 ;  /* 0x000000581000b985 */ /* 0x0003e8000c101b10 */
[----:B------:R1:W-:Y:S04]  /*10d70*/  @!P2 ST.E.64 [R6.64], R92 ;  /* 0x0000005c0600a985 */ /* 0x0003e8000c101b10 */
[----:B------:R1:W-:Y:S02]  /*10d80*/  @!P1 ST.E.64 [R14.64], R96 ;  /* 0x000000600e009985 */ /* 0x0003e4000c101b10 */
.L_x_389:
[----:B------:R-:W-:Y:S05]  /*10d90*/  BSYNC B0 ;  /* 0x0000000000007941 */ /* 0x000fea0003800000 */
.L_x_388:
[----:B-1----:R1:W3:Y:S04]  /*10da0*/  SHFL.IDX PT, R5, R10, 0x1, 0x1c1f ;  /* 0x003c1f000a057f89 */ /* 0x0022e800000e0000 */
[----:B------:R1:W4:Y:S01]  /*10db0*/  SHFL.IDX PT, R4, R9, 0x1, 0x1c1f ;  /* 0x003c1f0009047f89 */ /* 0x00032200000e0000 */
[----:B------:R-:W-:Y:S05]  /*10dc0*/  @P0 EXIT ;  /* 0x000000000000094d */ /* 0x000fea0003800000 */
[C---:B------:R-:W-:Y:S02]  /*10dd0*/  IADD3 R3, R11.reuse, 0x8, RZ ;  /* 0x000000080b037810 */ /* 0x040fe40007ffe0ff */
[----:B------:R-:W-:-:S02]  /*10de0*/  ISETP.GE.AND P1, PT, R11, c[0x0][0x3c8], PT ;  /* 0x0000f2000b007a0c */ /* 0x000fc40003f26270 */
[----:B------:R-:W-:Y:S02]  /*10df0*/  ISETP.GE.AND P0, PT, R3, c[0x0][0x3c8], PT ;  /* 0x0000f20003007a0c */ /* 0x000fe40003f06270 */
[C---:B------:R-:W-:Y:S02]  /*10e00*/  IADD3 R2, R11.reuse, 0x10, RZ ;  /* 0x000000100b027810 */ /* 0x040fe40007ffe0ff */
[C---:B------:R-:W-:Y:S02]  /*10e10*/  IADD3 R0, R11.reuse, 0x18, RZ ;  /* 0x000000180b007810 */ /* 0x040fe40007ffe0ff */
[----:B------:R-:W-:Y:S02]  /*10e20*/  ISETP.GE.AND P6, PT, R2, c[0x0][0x3c8], PT ;  /* 0x0000f20002007a0c */ /* 0x000fe40003fc6270 */
[----:B------:R-:W-:Y:S02]  /*10e30*/  ISETP.GE.AND P5, PT, R0, c[0x0][0x3c8], PT ;  /* 0x0000f20000007a0c */ /* 0x000fe40003fa6270 */
[C---:B-1--4-:R-:W-:Y:S01]  /*10e40*/  IADD3 R9, R11.reuse, 0x20, RZ ;  /* 0x000000200b097810 */ /* 0x052fe20007ffe0ff */
[C---:B---3--:R-:W-:Y:S01]  /*10e50*/  @!P1 IMAD.WIDE R12, R11.reuse, 0x4, R4 ;  /* 0x000000040b0c9825 */ /* 0x048fe200078e0204 */
[----:B------:R-:W-:-:S02]  /*10e60*/  IADD3 R8, R11, 0x28, RZ ;  /* 0x000000280b087810 */ /* 0x000fc40007ffe0ff */
[----:B------:R-:W-:Y:S02]  /*10e70*/  @!P0 LEA.HI R3, R3, R3, RZ, 0x1 ;  /* 0x0000000303038211 */ /* 0x000fe400078f08ff */
[----:B------:R-:W-:Y:S01]  /*10e80*/  IADD3 R7, R11, 0x30, RZ ;  /* 0x000000300b077810 */ /* 0x000fe20007ffe0ff */
[----:B------:R1:W-:Y:S01]  /*10e90*/  @!P1 ST.E.64 [R12.64], R130 ;  /* 0x000000820c009985 */ /* 0x0003e2000c101b10 */
[----:B------:R-:W-:Y:S02]  /*10ea0*/  @!P0 LOP3.LUT R3, R3, 0xfffffffe, RZ, 0xc0, !PT ;  /* 0xfffffffe03038812 */ /* 0x000fe400078ec0ff */
[----:B------:R-:W-:Y:S02]  /*10eb0*/  IADD3 R6, R11, 0x38, RZ ;  /* 0x000000380b067810 */ /* 0x000fe40007ffe0ff */
[----:B------:R-:W-:Y:S01]  /*10ec0*/  ISETP.GE.AND P4, PT, R9, c[0x0][0x3c8], PT ;  /* 0x0000f20009007a0c */ /* 0x000fe20003f86270 */
[----:B--2---:R-:W-:Y:S01]  /*10ed0*/  @!P0 IMAD.WIDE R14, R3, 0x4, R4 ;  /* 0x00000004030e8825 */ /* 0x004fe200078e0204 */
[----:B------:R-:W-:-:S02]  /*10ee0*/  IADD3 R3, R11, 0x40, RZ ;  /* 0x000000400b037810 */ /* 0x000fc40007ffe0ff */
[----:B------:R-:W-:Y:S02]  /*10ef0*/  ISETP.GE.AND P3, PT, R8, c[0x0][0x3c8], PT ;  /* 0x0000f20008007a0c */ /* 0x000fe40003f66270 */
[----:B------:R-:W-:Y:S01]  /*10f00*/  ISETP.GE.AND P2, PT, R7, c[0x0][0x3c8], PT ;  /* 0x0000f20007007a0c */ /* 0x000fe20003f46270 */
[----:B------:R2:W-:Y:S01]  /*10f10*/  @!P0 ST.E.64 [R14.64], R126 ;  /* 0x0000007e0e008985 */ /* 0x0005e2000c101b10 */
[----:B------:R-:W-:Y:S02]  /*10f20*/  ISETP.GE.AND P1, PT, R6, c[0x0][0x3c8], PT ;  /* 0x0000f20006007a0c */ /* 0x000fe40003f26270 */
[----:B------:R-:W-:Y:S02]  /*10f30*/  @!P6 LEA.HI R2, R2, R2, RZ, 0x1 ;  /* 0x000000020202e211 */ /* 0x000fe400078f08ff */
[----:B------:R-:W-:Y:S02]  /*10f40*/  ISETP.GE.AND P0, PT, R3, c[0x0][0x3c8], PT ;  /* 0x0000f20003007a0c */ /* 0x000fe40003f06270 */
[----:B------:R-:W-:-:S02]  /*10f50*/  @!P5 LEA.HI R0, R0, R0, RZ, 0x1 ;  /* 0x000000000000d211 */ /* 0x000fc400078f08ff */
[----:B------:R-:W-:Y:S02]  /*10f60*/  @!P4 LEA.HI R9, R9, R9, RZ, 0x1 ;  /* 0x000000090909c211 */ /* 0x000fe400078f08ff */
[----:B------:R-:W-:Y:S02]  /*10f70*/  @!P3 LEA.HI R8, R8, R8, RZ, 0x1 ;  /* 0x000000080808b211 */ /* 0x000fe400078f08ff */
[----:B------:R-:W-:Y:S02]  /*10f80*/  @!P2 LEA.HI R7, R7, R7, RZ, 0x1 ;  /* 0x000000070707a211 */ /* 0x000fe400078f08ff */
[----:B------:R-:W-:Y:S02]  /*10f90*/  @!P1 LEA.HI R6, R6, R6, RZ, 0x1 ;  /* 0x0000000606069211 */ /* 0x000fe400078f08ff */
[----:B-1----:R-:W-:Y:S02]  /*10fa0*/  @!P6 LOP3.LUT R13, R2, 0xfffffffe, RZ, 0xc0, !PT ;  /* 0xfffffffe020de812 */ /* 0x002fe400078ec0ff */
[----:B------:R-:W-:-:S02]  /*10fb0*/  IADD3 R2, R11, 0x48, RZ ;  /* 0x000000480b027810 */ /* 0x000fc40007ffe0ff */
[----:B------:R-:W-:Y:S01]  /*10fc0*/  @!P0 LEA.HI R3, R3, R3, RZ, 0x1 ;  /* 0x0000000303038211 */ /* 0x000fe200078f08ff */
[--C-:B------:R-:W-:Y:S01]  /*10fd0*/  @!P6 IMAD.WIDE R12, R13, 0x4, R4.reuse ;  /* 0x000000040d0ce825 */ /* 0x100fe200078e0204 */
[----:B------:R-:W-:Y:S02]  /*10fe0*/  @!P4 LOP3.LUT R9, R9, 0xfffffffe, RZ, 0xc0, !PT ;  /* 0xfffffffe0909c812 */ /* 0x000fe400078ec0ff */
[----:B------:R-:W-:Y:S02]  /*10ff0*/  @!P3 LOP3.LUT R17, R8, 0xfffffffe, RZ, 0xc0, !PT ;  /* 0xfffffffe0811b812 */ /* 0x000fe400078ec0ff */
[----:B------:R1:W-:Y:S01]  /*11000*/  @!P6 ST.E.64 [R12.64], R122 ;  /* 0x0000007a0c00e985 */ /* 0x0003e2000c101b10 */
[----:B------:R-:W-:Y:S01]  /*11010*/  ISETP.GE.AND P6, PT, R2, c[0x0][0x3c8], PT ;  /* 0x0000f20002007a0c */ /* 0x000fe20003fc6270 */
[----:B------:R-:W-:Y:S01]  /*11020*/  @!P4 IMAD.WIDE R8, R9, 0x4, R4 ;  /* 0x000000040908c825 */ /* 0x000fe200078e0204 */
[----:B--2---:R-:W-:Y:S02]  /*11030*/  @!P5 LOP3.LUT R15, R0, 0xfffffffe, RZ, 0xc0, !PT ;  /* 0xfffffffe000fd812 */ /* 0x004fe400078ec0ff */
[----:B------:R-:W-:-:S02]  /*11040*/  IADD3 R0, R11, 0x50, RZ ;  /* 0x000000500b007810 */ /* 0x000fc40007ffe0ff */
[----:B------:R-:W-:Y:S01]  /*11050*/  @!P2 LOP3.LUT R7, R7, 0xfffffffe, RZ, 0xc0, !PT ;  /* 0xfffffffe0707a812 */ /* 0x000fe200078ec0ff */
[----:B------:R-:W-:Y:S01]  /*11060*/  @!P5 IMAD.WIDE R14, R15, 0x4, R4 ;  /* 0x000000040f0ed825 */ /* 0x000fe200078e0204 */
[----:B------:R-:W-:Y:S02]  /*11070*/  @!P0 LOP3.LUT R3, R3, 0xfffffffe, RZ, 0xc0, !PT ;  /* 0xfffffffe03038812 */ /* 0x000fe400078ec0ff */
[C---:B------:R-:W-:Y:S02]  /*11080*/  IADD3 R20, R11.reuse, 0x58, RZ ;  /* 0x000000580b147810 */ /* 0x040fe40007ffe0ff */
[----:B------:R2:W-:Y:S01]  /*11090*/  @!P5 ST.E.64 [R14.64], R118 ;  /* 0x000000760e00d985 */ /* 0x0005e2000c101b10 */
[----:B------:R-:W-:Y:S02]  /*110a0*/  ISETP.GE.AND P5, PT, R0, c[0x0][0x3c8], PT ;  /* 0x0000f20000007a0c */ /* 0x000fe40003fa6270 */
[C---:B------:R-:W-:Y:S01]  /*110b0*/  IADD3 R19, R11.reuse, 0x60, RZ ;  /* 0x000000600b137810 */ /* 0x040fe20007ffe0ff */
[----:B------:R3:W-:Y:S01]  /*110c0*/  @!P4 ST.E.64 [R8.64], R114 ;  /* 0x000000720800c985 */ /* 0x0007e2000c101b10 */
[----:B------:R-:W-:-:S02]  /*110d0*/  IADD3 R18, R11, 0x68, RZ ;  /* 0x000000680b127810 */ /* 0x000fc40007ffe0ff */
[----:B------:R-:W-:Y:S02]  /*110e0*/  IADD3 R10, R11, 0x70, RZ ;  /* 0x000000700b0a7810 */ /* 0x000fe40007ffe0ff */
[----:B------:R-:W-:Y:S02]  /*110f0*/  ISETP.GE.AND P4, PT, R20, c[0x0][0x3c8], PT ;  /* 0x0000f20014007a0c */ /* 0x000fe40003f86270 */
[----:B------:R-:W-:-:S03]  /*11100*/  @!P6 LEA.HI R2, R2, R2, RZ, 0x1 ;  /* 0x000000020202e211 */ /* 0x000fc600078f08ff */
[----:B------:R-:W-:Y:S02]  /*11110*/  @!P5 LEA.HI R0, R0, R0, RZ, 0x1 ;  /* 0x000000000000d211 */ /* 0x000fe400078f08ff */
[----:B-1----:R-:W-:Y:S01]  /*11120*/  @!P1 LOP3.LUT R13, R6, 0xfffffffe, RZ, 0xc0, !PT ;  /* 0xfffffffe060d9812 */ /* 0x002fe200078ec0ff */
[----:B------:R-:W-:-:S04]  /*11130*/  @!P2 IMAD.WIDE R6, R7, 0x4, R4 ;  /* 0x000000040706a825 */ /* 0x000fc800078e0204 */
[----:B------:R-:W-:Y:S01]  /*11140*/  @!P1 IMAD.WIDE R12, R13, 0x4, R4 ;  /* 0x000000040d0c9825 */ /* 0x000fe200078e0204 */
[----:B------:R-:W-:-:S03]  /*11150*/  @!P4 LEA.HI R20, R20, R20, RZ, 0x1 ;  /* 0x000000141414c211 */ /* 0x000fc600078f08ff */
[----:B--2---:R-:W-:-:S04]  /*11160*/  @!P3 IMAD.WIDE R14, R17, 0x4, R4 ;  /* 0x00000004110eb825 */ /* 0x004fc800078e0204 */
[----:B------:R-:W-:Y:S01]  /*11170*/  @!P0 IMAD.WIDE R16, R3, 0x4, R4 ;  /* 0x0000000403108825 */ /* 0x000fe200078e0204 */
[----:B------:R1:W-:Y:S01]  /*11180*/  @!P3 ST.E.64 [R14.64], R110 ;  /* 0x0000006e0e00b985 */ /* 0x0003e2000c101b10 */
[----:B------:R-:W-:Y:S02]  /*11190*/  IADD3 R3, R11, 0x78, RZ ;  /* 0x000000780b037810 */ /* 0x000fe40007ffe0ff */
[----:B------:R-:W-:Y:S01]  /*111a0*/  ISETP.GE.AND P3, PT, R19, c[0x0][0x3c8], PT ;  /* 0x0000f20013007a0c */ /* 0x000fe20003f66270 */
[----:B------:R2:W-:Y:S01]  /*111b0*/  @!P2 ST.E.64 [R6.64], R106 ;  /* 0x0000006a0600a985 */ /* 0x0005e2000c101b10 */
[----:B------:R-:W-:Y:S02]  /*111c0*/  ISETP.GE.AND P2, PT, R18, c[0x0][0x3c8], PT ;  /* 0x0000f20012007a0c */ /* 0x000fe40003f46270 */
[----:B---3--:R-:W-:Y:S01]  /*111d0*/  @!P5 LOP3.LUT R9, R0, 0xfffffffe, RZ, 0xc0, !PT ;  /* 0xfffffffe0009d812 */ /* 0x008fe200078ec0ff */
[----:B------:R3:W-:Y:S01]  /*111e0*/  @!P1 ST.E.64 [R12.64], R102 ;  /* 0x000000660c009985 */ /* 0x0007e2000c101b10 */
[----:B------:R-:W-:-:S02]  /*111f0*/  ISETP.GE.AND P1, PT, R10, c[0x0][0x3c8], PT ;  /* 0x0000f2000a007a0c */ /* 0x000fc40003f26270 */
[----:B------:R-:W-:Y:S01]  /*11200*/  IADD3 R0, R11, 0x88, RZ ;  /* 0x000000880b007810 */ /* 0x000fe20007ffe0ff */
[----:B------:R4:W-:Y:S01]  /*11210*/  @!P0 ST.E.64 [R16.64], R38 ;  /* 0x0000002610008985 */ /* 0x0009e2000c101b10 */
[----:B------:R-:W-:Y:S01]  /*11220*/  ISETP.GE.AND P0, PT, R3, c[0x0][0x3c8], PT ;  /* 0x0000f20003007a0c */ /* 0x000fe20003f06270 */
[----:B------:R-:W-:Y:S02]  /*11230*/  @!P5 IMAD.WIDE R8, R9, 0x4, R4 ;  /* 0x000000040908d825 */ /* 0x000fe400078e0204 */
[----:B------:R-:W-:Y:S02]  /*11240*/  @!P3 LEA.HI R19, R19, R19, RZ, 0x1 ;  /* 0x000000131313b211 */ /* 0x000fe400078f08ff */
[----:B------:R-:W-:Y:S02]  /*11250*/  @!P2 LEA.HI R18, R18, R18, RZ, 0x1 ;  /* 0x000000121212a211 */ /* 0x000fe400078f08ff */
[----:B------:R-:W-:Y:S02]  /*11260*/  @!P3 LOP3.LUT R19, R19, 0xfffffffe, RZ, 0xc0, !PT ;  /* 0xfffffffe1313b812 */ /* 0x000fe400078ec0ff */
[----:B------:R-:W-:-:S04]  /*11270*/  @!P1 LEA.HI R10, R10, R10, RZ, 0x1 ;  /* 0x0000000a0a0a9211 */ /* 0x000fc800078f08ff */
[----:B------:R-:W-:Y:S01]  /*11280*/  @!P0 LEA.HI R3, R3, R3, RZ, 0x1 ;  /* 0x0000000303038211 */ /* 0x000fe200078f08ff */
[----:B-1----:R-:W-:-:S03]  /*11290*/  @!P3 IMAD.WIDE R14, R19, 0x4, R4 ;  /* 0x00000004130eb825 */ /* 0x002fc600078e0204 */
[----:B------:R-:W-:Y:S02]  /*112a0*/  @!P0 LOP3.LUT R3, R3, 0xfffffffe, RZ, 0xc0, !PT ;  /* 0xfffffffe03038812 */ /* 0x000fe400078ec0ff */
[C---:B------:R-:W-:Y:S02]  /*112b0*/  IADD3 R19, R11.reuse, 0x98, RZ ;  /* 0x000000980b137810 */ /* 0x040fe40007ffe0ff */
[----:B--2---:R-:W-:Y:S02]  /*112c0*/  @!P6 LOP3.LUT R7, R2, 0xfffffffe, RZ, 0xc0, !PT ;  /* 0xfffffffe0207e812 */ /* 0x004fe400078ec0ff */
[----:B------:R-:W-:Y:S02]  /*112d0*/  IADD3 R2, R11, 0x80, RZ ;  /* 0x000000800b027810 */ /* 0x000fe40007ffe0ff */
[----:B---3--:R-:W-:Y:S01]  /*112e0*/  @!P4 LOP3.LUT R13, R20, 0xfffffffe, RZ, 0xc0, !PT ;  /* 0xfffffffe140dc812 */ /* 0x008fe200078ec0ff */
[----:B------:R-:W-:Y:S01]  /*112f0*/  @!P6 IMAD.WIDE R6, R7, 0x4, R4 ;  /* 0x000000040706e825 */ /* 0x000fe200078e0204 */
[----:B------:R-:W-:-:S03]  /*11300*/  IADD3 R20, R11, 0x90, RZ ;  /* 0x000000900b147810 */ /* 0x000fc60007ffe0ff */
[--C-:B------:R-:W-:Y:S01]  /*11310*/  @!P4 IMAD.WIDE R12, R13, 0x4, R4.reuse ;  /* 0x000000040d0cc825 */ /* 0x100fe200078e0204 */
[----:B------:R1:W-:Y:S01]  /*11320*/  @!P6 ST.E.64 [R6.64], R42 ;  /* 0x0000002a0600e985 */ /* 0x0003e2000c101b10 */
[----:B------:R-:W-:Y:S02]  /*11330*/  ISETP.GE.AND P6, PT, R2, c[0x0][0x3c8], PT ;  /* 0x0000f20002007a0c */ /* 0x000fe40003fc6270 */
[----:B----4-:R-:W-:Y:S01]  /*11340*/  @!P0 IMAD.WIDE R16, R3, 0x4, R4 ;  /* 0x0000000403108825 */ /* 0x010fe200078e0204 */
[----:B------:R2:W-:Y:S01]  /*11350*/  @!P5 ST.E.64 [R8.64], R46 ;  /* 0x0000002e0800d985 */ /* 0x0005e2000c101b10 */
[----:B------:R-:W-:Y:S02]  /*11360*/  ISETP.GE.AND P5, PT, R0, c[0x0][0x3c8], PT ;  /* 0x0000f20000007a0c */ /* 0x000fe40003fa6270 */
[----:B------:R-:W-:Y:S01]  /*11370*/  IADD3 R3, R11, 0xb0, RZ ;  /* 0x000000b00b037810 */ /* 0x000fe20007ffe0ff */
[----:B------:R3:W-:Y:S01]  /*11380*/  @!P4 ST.E.64 [R12.64], R50 ;  /* 0x000000320c00c985 */ /* 0x0007e2000c101b10 */
[----:B------:R-:W-:-:S03]  /*11390*/  ISETP.GE.AND P4, PT, R20, c[0x0][0x3c8], PT ;  /* 0x0000f20014007a0c */ /* 0x000fc60003f86270 */
[----:B------:R4:W-:Y:S01]  /*113a0*/  @!P3 ST.E.64 [R14.64], R54 ;  /* 0x000000360e00b985 */ /* 0x0009e2000c101b10 */
[----:B------:R-:W-:Y:S02]  /*113b0*/  ISETP.GE.AND P3, PT, R19, c[0x0][0x3c8], PT ;  /* 0x0000f20013007a0c */ /* 0x000fe40003f66270 */
[----:B------:R-:W-:-:S03]  /*113c0*/  @!P6 LEA.HI R2, R2, R2, RZ, 0x1 ;  /* 0x000000020202e211 */ /* 0x000fc600078f08ff */
[----:B------:R-:W-:-:S04]  /*113d0*/  @!P5 LEA.HI R0, R0, R0, RZ, 0x1 ;  /* 0x000000000000d211 */ /* 0x000fc800078f08ff */
[----:B------:R-:W-:-:S04]  /*113e0*/  @!P4 LEA.HI R20, R20, R20, RZ, 0x1 ;  /* 0x000000141414c211 */ /* 0x000fc800078f08ff */
[----:B------:R-:W-:Y:S02]  /*113f0*/  @!P3 LEA.HI R19, R19, R19, RZ, 0x1 ;  /* 0x000000131313b211 */ /* 0x000fe400078f08ff */
[----:B-1----:R-:W-:Y:S02]  /*11400*/  @!P2 LOP3.LUT R7, R18, 0xfffffffe, RZ, 0xc0, !PT ;  /* 0xfffffffe1207a812 */ /* 0x002fe400078ec0ff */
[----:B------:R-:W-:Y:S02]  /*11410*/  IADD3 R18, R11, 0xa0, RZ ;  /* 0x000000a00b127810 */ /* 0x000fe40007ffe0ff */
[----:B--2---:R-:W-:Y:S01]  /*11420*/  @!P1 LOP3.LUT R9, R10, 0xfffffffe, RZ, 0xc0, !PT ;  /* 0xfffffffe0a099812 */ /* 0x004fe200078ec0ff */
[--C-:B------:R-:W-:Y:S01]  /*11430*/  @!P2 IMAD.WIDE R6, R7, 0x4, R4.reuse ;  /* 0x000000040706a825 */ /* 0x100fe200078e0204 */
[----:B------:R-:W-:Y:S02]  /*11440*/  IADD3 R10, R11, 0xa8, RZ ;  /* 0x000000a80b0a7810 */ /* 0x000fe40007ffe0ff */
[----:B---3--:R-:W-:Y:S01]  /*11450*/  @!P4 LOP3.LUT R13, R20, 0xfffffffe, RZ, 0xc0, !PT ;  /* 0xfffffffe140dc812 */ /* 0x008fe200078ec0ff */
[----:B------:R-:W-:Y:S01]  /*11460*/  @!P1 IMAD.WIDE R8, R9, 0x4, R4 ;  /* 0x0000000409089825 */ /* 0x000fe200078e0204 */
[----:B------:R1:W-:Y:S01]  /*11470*/  @!P2 ST.E.64 [R6.64], R58 ;  /* 0x0000003a0600a985 */ /* 0x0003e2000c101b10 */
[----:B------:R-:W-:-:S02]  /*11480*/  ISETP.GE.AND P2, PT, R18, c[0x0][0x3c8], PT ;  /* 0x0000f20012007a0c */ /* 0x000fc40003f46270 */
[----:B------:R-:W-:Y:S01]  /*11490*/  @!P3 LOP3.LUT R19, R19, 0xfffffffe, RZ, 0xc0, !PT ;  /* 0xfffffffe1313b812 */ /* 0x000fe200078ec0ff */
[----:B------:R2:W-:Y:S01]  /*114a0*/  @!P1 ST.E.64 [R8.64], R62 ;  /* 0x0000003e08009985 */ /* 0x0005e2000c101b10 */
[----:B------:R-:W-:Y:S02]  /*114b0*/  ISETP.GE.AND P1, PT, R10, c[0x0][0x3c8], PT ;  /* 0x0000f2000a007a0c */ /* 0x000fe40003f26270 */
[----:B------:R-:W-:Y:S01]  /*114c0*/  IADD3 R11, R11, 0xb8, RZ ;  /* 0x000000b80b0b7810 */ /* 0x000fe20007ffe0ff */
[----:B------:R3:W-:Y:S01]  /*114d0*/  @!P0 ST.E.64 [R16.64], R66 ;  /* 0x0000004210008985 */ /* 0x0007e2000c101b10 */
[----:B------:R-:W-:-:S05]  /*114e0*/  ISETP.GE.AND P0, PT, R3, c[0x0][0x3c8], PT ;  /* 0x0000f20003007a0c */ /* 0x000fca0003f06270 */
[----:B------:R-:W-:-:S04]  /*114f0*/  @!P2 LEA.HI R18, R18, R18, RZ, 0x1 ;  /* 0x000000121212a211 */ /* 0x000fc800078f08ff */
[----:B------:R-:W-:Y:S02]  /*11500*/  @!P1 LEA.HI R10, R10, R10, RZ, 0x1 ;  /* 0x0000000a0a0a9211 */ /* 0x000fe400078f08ff */
[----:B----4-:R-:W-:Y:S02]  /*11510*/  @!P2 LOP3.LUT R15, R18, 0xfffffffe, RZ, 0xc0, !PT ;  /* 0xfffffffe120fa812 */ /* 0x010fe400078ec0ff */
[----:B------:R-:W-:-:S04]  /*11520*/  @!P0 LEA.HI R3, R3, R3, RZ, 0x1 ;  /* 0x0000000303038211 */ /* 0x000fc800078f08ff */
[----:B------:R-:W-:Y:S02]  /*11530*/  @!P0 LOP3.LUT R3, R3, 0xfffffffe, RZ, 0xc0, !PT ;  /* 0xfffffffe03038812 */ /* 0x000fe400078ec0ff */
[----:B-1----:R-:W-:-:S03]  /*11540*/  @!P6 LOP3.LUT R7, R2, 0xfffffffe, RZ, 0xc0, !PT ;  /* 0xfffffffe0207e812 */ /* 0x002fc600078ec0ff */
[----:B------:R-:W-:Y:S01]  /*11550*/  @!P0 IMAD.WIDE R2, R3, 0x4, R4 ;  /* 0x0000000403028825 */ /* 0x000fe200078e0204 */
[----:B--2---:R-:W-:-:S03]  /*11560*/  @!P5 LOP3.LUT R9, R0, 0xfffffffe, RZ, 0xc0, !PT ;  /* 0xfffffffe0009d812 */ /* 0x004fc600078ec0ff */
[----:B------:R-:W-:Y:S01]  /*11570*/  @!P6 IMAD.WIDE R6, R7, 0x4, R4 ;  /* 0x000000040706e825 */ /* 0x000fe200078e0204 */
[----:B---3--:R-:W-:-:S03]  /*11580*/  @!P1 LOP3.LUT R17, R10, 0xfffffffe, RZ, 0xc0, !PT ;  /* 0xfffffffe0a119812 */ /* 0x008fc600078ec0ff */
[--C-:B------:R-:W-:Y:S01]  /*11590*/  @!P5 IMAD.WIDE R8, R9, 0x4, R4.reuse ;  /* 0x000000040908d825 */ /* 0x100fe200078e0204 */
[----:B------:R1:W-:Y:S04]  /*115a0*/  @!P6 ST.E.64 [R6.64], R70 ;  /* 0x000000460600e985 */ /* 0x0003e8000c101b10 */
[----:B------:R2:W-:Y:S01]  /*115b0*/  @!P5 ST.E.64 [R8.64], R74 ;  /* 0x0000004a0800d985 */ /* 0x0005e2000c101b10 */
[----:B-1----:R-:W-:-:S04]  /*115c0*/  @!P4 IMAD.WIDE R6, R13, 0x4, R4 ;  /* 0x000000040d06c825 */ /* 0x002fc800078e0204 */
[--C-:B--2---:R-:W-:Y:S01]  /*115d0*/  @!P3 IMAD.WIDE R8, R19, 0x4, R4.reuse ;  /* 0x000000041308b825 */ /* 0x104fe200078e0204 */
[----:B------:R1:W-:Y:S03]  /*115e0*/  @!P4 ST.E.64 [R6.64], R78 ;  /* 0x0000004e0600c985 */ /* 0x0003e6000c101b10 */
[--C-:B------:R-:W-:Y:S01]  /*115f0*/  @!P2 IMAD.WIDE R12, R15, 0x4, R4.reuse ;  /* 0x000000040f0ca825 */ /* 0x100fe200078e0204 */
[----:B------:R1:W-:Y:S03]  /*11600*/  @!P3 ST.E.64 [R8.64], R82 ;  /* 0x000000520800b985 */ /* 0x0003e6000c101b10 */
[----:B------:R-:W-:Y:S01]  /*11610*/  @!P1 IMAD.WIDE R14, R17, 0x4, R4 ;  /* 0x00000004110e9825 */ /* 0x000fe200078e0204 */
[----:B------:R1:W-:Y:S04]  /*11620*/  @!P2 ST.E.64 [R12.64], R86 ;  /* 0x000000560c00a985 */ /* 0x0003e8000c101b10 */
[----:B------:R1:W-:Y:S04]  /*11630*/  @!P1 ST.E.64 [R14.64], R90 ;  /* 0x0000005a0e009985 */ /* 0x0003e8000c101b10 */
[----:B------:R1:W-:Y:S01]  /*11640*/  @!P0 ST.E.64 [R2.64], R94 ;  /* 0x0000005e02008985 */ /* 0x0003e2000c101b10 */
[----:B------:R-:W-:-:S13]  /*11650*/  ISETP.GE.AND P0, PT, R11, c[0x0][0x3c8], PT ;  /* 0x0000f2000b007a0c */ /* 0x000fda0003f06270 */
[----:B------:R-:W-:Y:S05]  /*11660*/  @P0 EXIT ;  /* 0x000000000000094d */ /* 0x000fea0003800000 */
[----:B-1----:R-:W-:-:S04]  /*11670*/  LEA.HI R3, R11, R11, RZ, 0x1 ;  /* 0x0000000b0b037211 */ /* 0x002fc800078f08ff */
[----:B------:R-:W-:-:S05]  /*11680*/  LOP3.LUT R3, R3, 0xfffffffe, RZ, 0xc0, !PT ;  /* 0xfffffffe03037812 */ /* 0x000fca00078ec0ff */
[----:B------:R-:W-:-:S05]  /*11690*/  IMAD.WIDE R4, R3, 0x4, R4 ;  /* 0x0000000403047825 */ /* 0x000fca00078e0204 */
[----:B------:R-:W-:Y:S01]  /*116a0*/  ST.E.64 [R4.64], R98 ;  /* 0x0000006204007985 */ /* 0x000fe2000c101b10 */
[----:B------:R-:W-:Y:S05]  /*116b0*/  EXIT ;  /* 0x000000000000794d */ /* 0x000fea0003800000 */
.L_x_387:
        /* <DEDUP_REMOVED lines=26> */
[----:B------:R-:W-:Y:S01]  /*11860*/  IMAD.WIDE.U32 R8, R5, c[0x0][0x4d8], R8 ;  /* 0x0001360005087a25 */ /* 0x000fe200078e0008 */
[----:B------:R-:W-:-:S03]  /*11870*/  IADD3 R4, -R6, RZ, RZ ;  /* 0x000000ff06047210 */ /* 0x000fc60007ffe1ff */
[----:B------:R-:W-:Y:S02]  /*11880*/  IMAD R0, R0, c[0x0][0x4d8], RZ ;  /* 0x0001360000007a24 */ /* 0x000fe400078e02ff */
[----:B--2---:R-:W-:Y:S02]  /*11890*/  IMAD R2, R2, c[0x0][0x550], R3 ;  /* 0x0001540002027a24 */ /* 0x004fe400078e0203 */
[----:B------:R-:W-:Y:S02]  /*118a0*/  IMAD R0, R5, c[0x0][0x4dc], R0 ;  /* 0x0001370005007a24 */ /* 0x000fe400078e0200 */
[----:B------:R-:W-:Y:S01]  /*118b0*/  IMAD R4, R4, c[0x0][0x4e8], R7 ;  /* 0x00013a0004047a24 */ /* 0x000fe200078e0207 */
[----:B------:R-:W-:Y:S01]  /*118c0*/  SHF.R.S32.HI R3, RZ, 0x1f, R2 ;  /* 0x0000001fff037819 */ /* 0x000fe20000011402 */
[----:B------:R-:W-:Y:S01]  /*118d0*/  IMAD.IADD R9, R0, 0x1, R9 ;  /* 0x0000000100097824 */ /* 0x000fe200078e0209 */
[----:B------:R-:W-:-:S03]  /*118e0*/  SHF.R.S32.HI R0, RZ, 0x1f, R6 ;  /* 0x0000001fff007819 */ /* 0x000fc60000011406 */
[----:B------:R-:W-:Y:S02]  /*118f0*/  IMAD R3, R3, c[0x0][0x4e0], RZ ;  /* 0x0001380003037a24 */ /* 0x000fe400078e02ff */
        /* <DEDUP_REMOVED lines=14> */
.L_x_390:
        /* <DEDUP_REMOVED lines=10> */
.L_x_4930:


//--------------------- .text._ZN7cutlass13device_kernelIN5flash19enable_sm80_to_sm89INS1_16FlashAttnFwdSm80INS1_25CollectiveMainloopFwdSm80ILi8ELi1ELb0EN4cute5tupleIJNS5_1CILi128EEENS7_ILi64EEENS7_ILi192EEEEEELi192ENS_10bfloat16_tEfNS_4arch4Sm80ELb0ELb1ELb1ELb1ELb0ELb0ELb1ELb1EEENS1_21CollectiveEpilogueFwdINS6_IJS8_SA_S9_EEENS6_IJNS7_ILi1EEESI_SI_EEESC_SE_Li256ELb1ELb1ELb1ELb0EEENS1_36VarlenDynamicPersistentTileSchedulerILi128ELi64ELi256ELi256ELb1ELb1ELb0ELb1ELb0ELb1EEEEEEEEEvNT_6ParamsE --------------------------
	.section	.text._ZN7cutlass13device_kernelIN5flash19enable_sm80_to_sm89INS1_16FlashAttnFwdSm80INS1_25CollectiveMainloopFwdSm80ILi8ELi1ELb0EN4cute5tupleIJNS5_1CILi128EEENS7_ILi64EEENS7_ILi192EEEEEELi192ENS_10bfloat16_tEfNS_4arch4Sm80ELb0ELb1ELb1ELb1ELb0ELb0ELb1ELb1EEENS1_21CollectiveEpilogueFwdINS6_IJS8_SA_S9_EEENS6_IJNS7_ILi1EEESI_SI_EEESC_SE_Li256ELb1ELb1ELb1ELb0EEENS1_36VarlenDynamicPersistentTileSchedulerILi128ELi64ELi256ELi256ELb1ELb1ELb0ELb1ELb0ELb1EEEEEEEEEvNT_6ParamsE,"ax",@progbits
	.sectioninfo	@"SHI_REGISTERS=255"
	.align	128
.text._ZN7cutlass13device_kernelIN5flash19enable_sm80_to_sm89INS1_16FlashAttnFwdSm80INS1_25CollectiveMainloopFwdSm80ILi8ELi1ELb0EN4cute5tupleIJNS5_1CILi128EEENS7_ILi64EEENS7_ILi192EEEEEELi192ENS_10bfloat16_tEfNS_4arch4Sm80ELb0ELb1ELb1ELb1ELb0ELb0ELb1ELb1EEENS1_21CollectiveEpilogueFwdINS6_IJS8_SA_S9_EEENS6_IJNS7_ILi1EEESI_SI_EEESC_SE_Li256ELb1ELb1ELb1ELb0EEENS1_36VarlenDynamicPersistentTileSchedulerILi128ELi64ELi256ELi256ELb1ELb1ELb0ELb1ELb0ELb1EEEEEEEEEvNT_6ParamsE:
        .type           _ZN7cutlass13device_kernelIN5flash19enable_sm80_to_sm89INS1_16FlashAttnFwdSm80INS1_25CollectiveMainloopFwdSm80ILi8ELi1ELb0EN4cute5tupleIJNS5_1CILi128EEENS7_ILi64EEENS7_ILi192EEEEEELi192ENS_10bfloat16_tEfNS_4arch4Sm80ELb0ELb1ELb1ELb1ELb0ELb0ELb1ELb1EEENS1_21CollectiveEpilogueFwdINS6_IJS8_SA_S9_EEENS6_IJNS7_ILi1EEESI_SI_EEESC_SE_Li256ELb1ELb1ELb1ELb0EEENS1_36VarlenDynamicPersistentTileSchedulerILi128ELi64ELi256ELi256ELb1ELb1ELb0ELb1ELb0ELb1EEEEEEEEEvNT_6ParamsE,@function
        .size           _ZN7cutlass13device_kernelIN5flash19enable_sm80_to_sm89INS1_16FlashAttnFwdSm80INS1_25CollectiveMainloopFwdSm80ILi8ELi1ELb0EN4cute5tupleIJNS5_1CILi128EEENS7_ILi64EEENS7_ILi192EEEEEELi192ENS_10bfloat16_tEfNS_4arch4Sm80ELb0ELb1ELb1ELb1ELb0ELb0ELb1ELb1EEENS1_21CollectiveEpilogueFwdINS6_IJS8_SA_S9_EEENS6_IJNS7_ILi1EEESI_SI_EEESC_SE_Li256ELb1ELb1ELb1ELb0EEENS1_36VarlenDynamicPersistentTileSchedulerILi128ELi64ELi256ELi256ELb1ELb1ELb0ELb1ELb0ELb1EEEEEEEEEvNT_6ParamsE,(.L_x_4931 - _ZN7cutlass13device_kernelIN5flash19enable_sm80_to_sm89INS1_16FlashAttnFwdSm80INS1_25CollectiveMainloopFwdSm80ILi8ELi1ELb0EN4cute5tupleIJNS5_1CILi128EEENS7_ILi64EEENS7_ILi192EEEEEELi192ENS_10bfloat16_tEfNS_4arch4Sm80ELb0ELb1ELb1ELb1ELb0ELb0ELb1ELb1EEENS1_21CollectiveEpilogueFwdINS6_IJS8_SA_S9_EEENS6_IJNS7_ILi1EEESI_SI_EEESC_SE_Li256ELb1ELb1ELb1ELb0EEENS1_36VarlenDynamicPersistentTileSchedulerILi128ELi64ELi256ELi256ELb1ELb1ELb0ELb1ELb0ELb1EEEEEEEEEvNT_6ParamsE)
        .other          _ZN7cutlass13device_kernelIN5flash19enable_sm80_to_sm89INS1_16FlashAttnFwdSm80INS1_25CollectiveMainloopFwdSm80ILi8ELi1ELb0EN4cute5tupleIJNS5_1CILi128EEENS7_ILi64EEENS7_ILi192EEEEEELi192ENS_10bfloat16_tEfNS_4arch4Sm80ELb0ELb1ELb1ELb1ELb0ELb0ELb1ELb1EEENS1_21CollectiveEpilogueFwdINS6_IJS8_SA_S9_EEENS6_IJNS7_ILi1EEESI_SI_EEESC_SE_Li256ELb1ELb1ELb1ELb0EEENS1_36VarlenDynamicPersistentTileSchedulerILi128ELi64ELi256ELi256ELb1ELb1ELb0ELb1ELb0ELb1EEEEEEEEEvNT_6ParamsE,@"STO_CUDA_ENTRY STV_DEFAULT"
_ZN7cutlass13device_kernelIN5flash19enable_sm80_to_sm89INS1_16FlashAttnFwdSm80INS1_25CollectiveMainloopFwdSm80ILi8ELi1ELb0EN4cute5tupleIJNS5_1CILi128EEENS7_ILi64EEENS7_ILi192EEEEEELi192ENS_10bfloat16_tEfNS_4arch4Sm80ELb0ELb1ELb1ELb1ELb0ELb0ELb1ELb1EEENS1_21CollectiveEpilogueFwdINS6_IJS8_SA_S9_EEENS6_IJNS7_ILi1EEESI_SI_EEESC_SE_Li256ELb1ELb1ELb1ELb0EEENS1_36VarlenDynamicPersistentTileSchedulerILi128ELi64ELi256ELi256ELb1ELb1ELb0ELb1ELb0ELb1EEEEEEEEEvNT_6ParamsE:
        /* <DEDUP_REMOVED lines=13> */
[----:B------:R-:W-:-:S03]  /*00d0*/  CS2R R8, SRZ ;  /* 0x0000000000087805 */ /* 0x000fc6000001ff00 */
        /* <DEDUP_REMOVED lines=10> */
[C---:B------:R-:W-:Y:S01]  /*0180*/  ISETP.GE.U32.AND P4, PT, R12.reuse, 0x2, PT ;  /* 0x000000020c00780c */ /* 0x040fe20003f86070 */
[----:B------:R-:W-:Y:S01]  /*0190*/  IMAD.MOV.U32 R6, RZ, RZ, RZ ;  /* 0x000000ffff067224 */ /* 0x000fe200078e00ff */
        /* <DEDUP_REMOVED lines=26> */
.L_x_396:
        /* <DEDUP_REMOVED lines=9> */
[----:B------:R-:W-:-:S04]  /*03d0*/  @!P0 IMAD.WIDE R4, R0, R2, c[0x0][0x580] ;  /* 0x0001600000048625 */ /* 0x000fc800078e0202 */
[----:B------:R-:W-:Y:S01]  /*03e0*/  @!P0 IMAD.WIDE R2, R0, R3, c[0x0][0x578] ;  /* 0x00015e0000028625 */ /* 0x000fe200078e0203 */
[----:B------:R-:W3:Y:S04]  /*03f0*/  @!P0 LDG.E R9, [R4.64] ;  /* 0x0000000604098981 */ /* 0x000ee8000c1e1900 */
[----:B------:R-:W3:Y:S02]  /*0400*/  @!P0 LDG.E R8, [R2.64] ;  /* 0x0000000602088981 */ /* 0x000ee4000c1e1900 */
[----:B---3--:R-:W-:Y:S01]  /*0410*/  IMAD R5, R9, R8, RZ ;  /* 0x0000000809057224 */ /* 0x008fe200078e02ff */
[----:B------:R-:W-:Y:S05]  /*0420*/  BRA.DIV ~URZ, `(.L_x_394) ;  /* 0x00014f827f007947 */ /* 0x000fea000b800000 */
[----:B------:R1:W3:Y:S02]  /*0430*/  SHFL.UP PT, R0, R5, 0x1, RZ ;  /* 0x0420000005007989 */ /* 0x0002e400000e00ff */
.L_x_535:
        /* <DEDUP_REMOVED lines=16> */
.L_x_536:
[----:B---3--:R-:W-:-:S05]  /*0540*/  IMAD R0, R0, c[0x0][0x538], RZ ;  /* 0x00014e0000007a24 */ /* 0x008fca00078e02ff */
[----:B------:R-:W-:-:S04]  /*0550*/  IADD3 R7, R0, R7, RZ ;  /* 0x0000000700077210 */ /* 0x000fc80007ffe0ff */
[----:B------:R-:W-:-:S13]  /*0560*/  ISETP.GT.AND P0, PT, R7, UR4, PT ;  /* 0x0000000407007c0c */ /* 0x000fda000bf04270 */
[----:B-12---:R-:W-:Y:S05]  /*0570*/  @!P0 BRA `(.L_x_396) ;  /* 0xfffffdc000008947 */ /* 0x006fea000383ffff */
.L_x_392:
[----:B------:R-:W-:-:S05]  /*0580*/  IADD3 R11, -R0, R7, RZ ;  /* 0x00000007000b7210 */ /* 0x000fca0007ffe1ff */
[----:B------:R-:W-:-:S05]  /*0590*/  IMAD R0, R4, c[0x0][0x538], R11 ;  /* 0x00014e0004007a24 */ /* 0x000fca00078e020b */
[----:B------:R-:W-:Y:S01]  /*05a0*/  ISETP.GT.AND P0, PT, R0, UR4, PT ;  /* 0x0000000400007c0c */ /* 0x000fe2000bf04270 */
[----:B------:R-:W-:-:S12]  /*05b0*/  BRA.DIV ~URZ, `(.L_x_397) ;  /* 0x000150027f007947 */ /* 0x000fd8000b800000 */
[----:B------:R-:W-:-:S04]  /*05c0*/  VOTE.ANY R10, PT, !P0 ;  /* 0x00000000000a7806 */ /* 0x000fc800040e0100 */
.L_x_537:
[----:B------:R-:W1:Y:S02]  /*05d0*/  POPC R7, R10 ;  /* 0x0000000a00077309 */ /* 0x000e640000000000 */
[----:B-12---:R-:W-:Y:S01]  /*05e0*/  IADD3 R235, R7, R6, RZ ;  /* 0x0000000607eb7210 */ /* 0x006fe20007ffe0ff */
[----:B------:R-:W-:Y:S05]  /*05f0*/  BRA.DIV ~URZ, `(.L_x_398) ;  /* 0x000150127f007947 */ /* 0x000fea000b800000 */
[----:B------:R1:W2:Y:S01]  /*0600*/  SHFL.IDX PT, R233, R9, R7, 0x1f ;  /* 0x00001f0709e97589 */ /* 0x0002a200000e0000 */
[----:B------:R-:W-:-:S03]  /*0610*/  MOV R6, RZ ;  /* 0x000000ff00067202 */ /* 0x000fc60000000f00 */
[----:B------:R1:W3:Y:S04]  /*0620*/  SHFL.IDX PT, R9, R8, R7, 0x1f ;  /* 0x00001f0708097589 */ /* 0x0002e800000e0000 */
.L_x_538:
[----:B------:R-:W-:Y:S01]  /*0630*/  ISETP.NE.AND P0, PT, R10, RZ, PT ;  /* 0x000000ff0a00720c */ /* 0x000fe20003f05270 */
[----:B------:R-:W-:-:S12]  /*0640*/  BSSY B0, `(.L_x_399) ;  /* 0x0000005000007945 */ /* 0x000fd80003800000 */
[----:B------:R-:W-:Y:S05]  /*0650*/  @!P0 BRA `(.L_x_400) ;  /* 0x0000003000008947 */ /* 0x000fea0003800000 */
[----:B------:R-:W-:Y:S01]  /*0660*/  IADD3 R3, R7, -0x1, RZ ;  /* 0xffffffff07037810 */ /* 0x000fe20007ffe0ff */
[----:B------:R-:W-:Y:S05]  /*0670*/  BRA.DIV ~URZ, `(.L_x_401) ;  /* 0x000150727f007947 */ /* 0x000fea000b800000 */
[----:B------:R4:W1:Y:S02]  /*0680*/  SHFL.IDX PT, R6, R4, R3, 0x1f ;  /* 0x00001f0304067589 */ /* 0x00086400000e0000 */
.L_x_400:
[----:B------:R-:W-:Y:S05]  /*0690*/  BSYNC B0 ;  /* 0x0000000000007941 */ /* 0x000fea0003800000 */
.L_x_399:
[----:B---3--:R-:W-:Y:S01]  /*06a0*/  ISETP.NE.AND P0, PT, R9, 0x1, PT ;  /* 0x000000010900780c */ /* 0x008fe20003f05270 */
[----:B-1----:R-:W-:Y:S01]  /*06b0*/  IMAD R232, R6, c[0x0][0x538], R11 ;  /* 0x00014e0006e87a24 */ /* 0x002fe200078e020b */
[----:B------:R-:W-:Y:S04]  /*06c0*/  BSSY B0, `(.L_x_402) ;  /* 0x0000085000007945 */ /* 0x000fe80003800000 */
[----:B------:R-:W-:-:S07]  /*06d0*/  IADD3 R11, -R232, UR4, RZ ;  /* 0x00000004e80b7c10 */ /* 0x000fce000fffe1ff */
[----:B------:R-:W-:Y:S05]  /*06e0*/  @!P0 BRA `(.L_x_403) ;  /* 0x000003e000008947 */ /* 0x000fea0003800000 */
[-C--:B--2---:R-:W-:Y:S02]  /*06f0*/  IABS R0, R233.reuse ;  /* 0x000000e900007213 */ /* 0x084fe40000000000 */
[----:B------:R-:W-:-:S03]  /*0700*/  IABS R6, R233 ;  /* 0x000000e900067213 */ /* 0x000fc60000000000 */
[----:B------:R-:W-:Y:S01]  /*0710*/  IMAD.MOV.U32 R5, RZ, RZ, R0 ;  /* 0x000000ffff057224 */ /* 0x000fe200078e0000 */
[----:B------:R-:W-:-:S03]  /*0720*/  IABS R0, R9 ;  /* 0x0000000900007213 */ /* 0x000fc60000000000 */
[----:B------:R-:W1:Y:S02]  /*0730*/  I2F.RP R2, R5 ;  /* 0x0000000500027306 */ /* 0x000e640000209400 */
[----:B------:R-:W-:Y:S01]  /*0740*/  IMAD.MOV.U32 R8, RZ, RZ, R0 ;  /* 0x000000ffff087224 */ /* 0x000fe200078e0000 */
[----:B------:R-:W-:-:S05]  /*0750*/  IABS R0, R11 ;  /* 0x0000000b00007213 */ /* 0x000fca0000000000 */
[----:B------:R-:W-:Y:S08]  /*0760*/  I2F.RP R7, R8 ;  /* 0x0000000800077306 */ /* 0x000ff00000209400 */
[----:B-1----:R-:W1:Y:S02]  /*0770*/  MUFU.RCP R2, R2 ;  /* 0x0000000200027308 */ /* 0x002e640000001000 */
[----:B-1----:R-:W-:-:S06]  /*0780*/  IADD3 R2, R2, 0xffffffe, RZ ;  /* 0x0ffffffe02027810 */ /* 0x002fcc0007ffe0ff */
[----:B----4-:R-:W1:Y:S02]  /*0790*/  F2I.FTZ.U32.TRUNC.NTZ R3, R2 ;  /* 0x0000000200037305 */ /* 0x010e64000021f000 */
[----:B-1----:R-:W-:-:S04]  /*07a0*/  IMAD.MOV R2, RZ, RZ, -R3 ;  /* 0x000000ffff027224 */ /* 0x002fc800078e0a03 */
[----:B------:R-:W-:Y:S02]  /*07b0*/  IMAD R4, R2, R5, RZ ;  /* 0x0000000502047224 */ /* 0x000fe400078e02ff */
[----:B------:R-:W-:-:S04]  /*07c0*/  IMAD.MOV.U32 R2, RZ, RZ, RZ ;  /* 0x000000ffff027224 */ /* 0x000fc800078e00ff */
[----:B------:R-:W-:Y:S01]  /*07d0*/  IMAD.HI.U32 R2, R3, R4, R2 ;  /* 0x0000000403027227 */ /* 0x000fe200078e0002 */
[----:B------:R-:W-:-:S03]  /*07e0*/  MOV R3, R0 ;  /* 0x0000000000037202 */ /* 0x000fc60000000f00 */
[----:B------:R-:W-:Y:S02]  /*07f0*/  IMAD.MOV R0, RZ, RZ, -R6 ;  /* 0x000000ffff007224 */ /* 0x000fe400078e0a06 */
        /* <DEDUP_REMOVED lines=28> */
[----:B------:R-:W-:-:S03]  /*09c0*/  IMAD.MOV R5, RZ, RZ, -R4 ;  /* 0x000000ffff057224 */ /* 0x000fc600078e0a04 */
        /* <DEDUP_REMOVED lines=10> */
[----:B------:R-:W-:-:S04]  /*0a70*/  IMAD.MOV R2, RZ, RZ, -R0 ;  /* 0x000000ffff027224 */ /* 0x000fc800078e0a00 */
[C---:B------:R-:W-:Y:S01]  /*0a80*/  IMAD R3, R9.reuse, R2, R4 ;  /* 0x0000000209037224 */ /* 0x040fe200078e0204 */
[----:B------:R-:W-:Y:S01]  /*0a90*/  LEA R2, R9, R0, 0x18 ;  /* 0x0000000009027211 */ /* 0x000fe200078ec0ff */
[----:B------:R-:W-:-:S04]  /*0aa0*/  IMAD R0, R233, R5, R11 ;  /* 0x00000005e9007224 */ /* 0x000fc800078e020b */
[----:B------:R-:W-:Y:S01]  /*0ab0*/  IMAD R234, R3, 0x10000, R2 ;  /* 0x0001000003ea7824 */ /* 0x000fe200078e0202 */
[----:B------:R-:W-:Y:S05]  /*0ac0*/  BRA `(.L_x_404) ;  /* 0x0000044000007947 */ /* 0x000fea0003800000 */
.L_x_403:
[----:B------:R-:W-:-:S04]  /*0ad0*/  IMAD.MOV.U32 R2, RZ, RZ, 0x4 ;  /* 0x00000004ff027424 */ /* 0x000fc800078e00ff */
[----:B----4-:R-:W-:-:S05]  /*0ae0*/  IMAD.WIDE R2, R235, R2, c[0x0][0x590] ;  /* 0x00016400eb027625 */ /* 0x010fca00078e0202 */
[----:B------:R-:W3:Y:S02]  /*0af0*/  LDG.E R7, [R2.64] ;  /* 0x0000000602077981 */ /* 0x000ee4000c1e1900 */
[----:B--23--:R-:W-:-:S05]  /*0b00*/  IMAD R9, R7, R233, RZ ;  /* 0x000000e907097224 */ /* 0x00cfca00078e02ff */
[-C--:B------:R-:W-:Y:S02]  /*0b10*/  IABS R0, R9.reuse ;  /* 0x0000000900007213 */ /* 0x080fe40000000000 */
[----:B------:R-:W-:-:S03]  /*0b20*/  IABS R8, R9 ;  /* 0x0000000900087213 */ /* 0x000fc60000000000 */
[----:B------:R-:W-:-:S04]  /*0b30*/  IMAD.MOV.U32 R6, RZ, RZ, R0 ;  /* 0x000000ffff067224 */ /* 0x000fc800078e0000 */
[----:B------:R-:W1:Y:S08]  /*0b40*/  I2F.RP R2, R6 ;  /* 0x0000000600027306 */ /* 0x000e700000209400 */
[----:B-1----:R-:W1:Y:S02]  /*0b50*/  MUFU.RCP R2, R2 ;  /* 0x0000000200027308 */ /* 0x002e640000001000 */
[----:B-1----:R-:W-:-:S06]  /*0b60*/  IADD3 R2, R2, 0xffffffe, RZ ;  /* 0x0ffffffe02027810 */ /* 0x002fcc0007ffe0ff */
[----:B------:R-:W1:Y:S02]  /*0b70*/  F2I.FTZ.U32.TRUNC.NTZ R3, R2 ;  /* 0x0000000200037305 */ /* 0x000e64000021f000 */
[----:B-1----:R-:W-:-:S04]  /*0b80*/  IMAD.MOV R0, RZ, RZ, -R3 ;  /* 0x000000ffff007224 */ /* 0x002fc800078e0a03 */
[----:B------:R-:W-:Y:S01]  /*0b90*/  IMAD.MOV.U32 R2, RZ, RZ, R0 ;  /* 0x000000ffff027224 */ /* 0x000fe200078e0000 */
[----:B------:R-:W-:-:S03]  /*0ba0*/  IABS R0, R11 ;  /* 0x0000000b00007213 */ /* 0x000fc60000000000 */
[----:B------:R-:W-:Y:S01]  /*0bb0*/  IMAD R4, R2, R6, RZ ;  /* 0x0000000602047224 */ /* 0x000fe200078e02ff */
[----:B------:R-:W-:Y:S01]  /*0bc0*/  MOV R5, R0 ;  /* 0x0000000000057202 */ /* 0x000fe20000000f00 */
[----:B------:R-:W-:-:S04]  /*0bd0*/  IMAD.MOV.U32 R2, RZ, RZ, RZ ;  /* 0x000000ffff027224 */ /* 0x000fc800078e00ff */
[----:B------:R-:W-:-:S04]  /*0be0*/  IMAD.HI.U32 R0, R3, R4, R2 ;  /* 0x0000000403007227 */ /* 0x000fc800078e0002 */
[----:B------:R-:W-:Y:S02]  /*0bf0*/  IMAD.MOV R2, RZ, RZ, -R8 ;  /* 0x000000ffff027224 */ /* 0x000fe400078e0a08 */
        /* <DEDUP_REMOVED lines=9> */
[----:B------:R-:W-:-:S04]  /*0c90*/  @P2 IADD3 R0, R0, 0x1, RZ ;  /* 0x0000000100002810 */ /* 0x000fc80007ffe0ff */
[----:B------:R-:W-:-:S05]  /*0ca0*/  MOV R4, R0 ;  /* 0x0000000000047202 */ /* 0x000fca0000000f00 */
[----:B------:R-:W-:Y:S01]  /*0cb0*/  @!P0 IMAD.MOV R4, RZ, RZ, -R4 ;  /* 0x000000ffff048224 */ /* 0x000fe200078e0a04 */
[----:B------:R-:W-:-:S05]  /*0cc0*/  @!P1 LOP3.LUT R4, RZ, R9, RZ, 0x33, !PT ;  /* 0x00000009ff049212 */ /* 0x000fca00078e33ff */
[----:B------:R-:W-:-:S05]  /*0cd0*/  IMAD R10, R7, R4, RZ ;  /* 0x00000004070a7224 */ /* 0x000fca00078e02ff */
[----:B------:R-:W-:-:S04]  /*0ce0*/  IADD3 R0, -R10, c[0x0][0x538], RZ ;  /* 0x00014e000a007a10 */ /* 0x000fc80007ffe1ff */
[----:B------:R-:W-:-:S04]  /*0cf0*/  IMNMX R6, R7, R0, PT ;  /* 0x0000000007067217 */ /* 0x000fc80003800200 */
[----:B------:R-:W-:-:S05]  /*0d00*/  IABS R0, R6 ;  /* 0x0000000600007213 */ /* 0x000fca0000000000 */
[----:B------:R-:W-:-:S04]  /*0d10*/  IMAD.MOV.U32 R5, RZ, RZ, R0 ;  /* 0x000000ffff057224 */ /* 0x000fc800078e0000 */
[----:B------:R-:W1:Y:S08]  /*0d20*/  I2F.RP R2, R5 ;  /* 0x0000000500027306 */ /* 0x000e700000209400 */
[----:B-1----:R-:W1:Y:S02]  /*0d30*/  MUFU.RCP R2, R2 ;  /* 0x0000000200027308 */ /* 0x002e640000001000 */
[----:B-1----:R-:W-:-:S06]  /*0d40*/  IADD3 R2, R2, 0xffffffe, RZ ;  /* 0x0ffffffe02027810 */ /* 0x002fcc0007ffe0ff */
[----:B------:R1:W2:Y:S02]  /*0d50*/  F2I.FTZ.U32.TRUNC.NTZ R3, R2 ;  /* 0x0000000200037305 */ /* 0x0002a4000021f000 */
[----:B-1----:R-:W-:Y:S01]  /*0d60*/  IMAD.MOV R2, RZ, RZ, -R4 ;  /* 0x000000ffff027224 */ /* 0x002fe200078e0a04 */
[----:B--2---:R-:W-:-:S03]  /*0d70*/  IADD3 R0, RZ, -R3, RZ ;  /* 0x80000003ff007210 */ /* 0x004fc60007ffe0ff */
[----:B------:R-:W-:Y:S01]  /*0d80*/  IMAD R8, R9, R2, R11 ;  /* 0x0000000209087224 */ /* 0x000fe200078e020b */
[----:B------:R-:W-:Y:S01]  /*0d90*/  IABS R9, R6 ;  /* 0x0000000600097213 */ /* 0x000fe20000000000 */
[----:B------:R-:W-:-:S03]  /*0da0*/  IMAD.MOV.U32 R2, RZ, RZ, R0 ;  /* 0x000000ffff027224 */ /* 0x000fc600078e0000 */
[----:B------:R-:W-:Y:S01]  /*0db0*/  IABS R0, R8 ;  /* 0x0000000800007213 */ /* 0x000fe20000000000 */
[----:B------:R-:W-:Y:S02]  /*0dc0*/  IMAD R7, R2, R5, RZ ;  /* 0x0000000502077224 */ /* 0x000fe400078e02ff */
[----:B------:R-:W-:Y:S02]  /*0dd0*/  IMAD.MOV.U32 R2, RZ, RZ, RZ ;  /* 0x000000ffff027224 */ /* 0x000fe400078e00ff */
[----:B------:R-:W-:Y:S01]  /*0de0*/  IMAD.MOV.U32 R4, RZ, RZ, R0 ;  /* 0x000000ffff047224 */ /* 0x000fe200078e0000 */
[----:B------:R-:W-:Y:S01]  /*0df0*/  IADD3 R0, RZ, -R9, RZ ;  /* 0x80000009ff007210 */ /* 0x000fe20007ffe0ff */
[----:B------:R-:W-:-:S04]  /*0e00*/  IMAD.HI.U32 R3, R3, R7, R2 ;  /* 0x0000000703037227 */ /* 0x000fc800078e0002 */
[----:B------:R-:W-:Y:S02]  /*0e10*/  IMAD.MOV.U32 R2, RZ, RZ, R0 ;  /* 0x000000ffff027224 */ /* 0x000fe400078e0000 */
[----:B------:R-:W-:Y:S01]  /*0e20*/  IMAD.HI.U32 R0, R3, R4, RZ ;  /* 0x0000000403007227 */ /* 0x000fe200078e00ff */
[----:B------:R-:W-:-:S03]  /*0e30*/  IADD3 R3, R10, 0x1000000, R8 ;  /* 0x010000000a037810 */ /* 0x000fc60007ffe008 */
[----:B------:R-:W-:-:S05]  /*0e40*/  IMAD R2, R0, R2, R4 ;  /* 0x0000000200027224 */ /* 0x000fca00078e0204 */
[----:B------:R-:W-:-:S13]  /*0e50*/  ISETP.GT.U32.AND P1, PT, R5, R2, PT ;  /* 0x000000020500720c */ /* 0x000fda0003f24070 */
[----:B------:R-:W-:Y:S01]  /*0e60*/  @!P1 IMAD.IADD R2, R2, 0x1, -R5 ;  /* 0x0000000102029824 */ /* 0x000fe200078e0a05 */
[----:B------:R-:W-:Y:S02]  /*0e70*/  @!P1 IADD3 R0, R0, 0x1, RZ ;  /* 0x0000000100009810 */ /* 0x000fe40007ffe0ff */
[----:B------:R-:W-:Y:S02]  /*0e80*/  ISETP.NE.AND P1, PT, R6, RZ, PT ;  /* 0x000000ff0600720c */ /* 0x000fe40003f25270 */
[----:B------:R-:W-:Y:S02]  /*0e90*/  ISETP.GE.U32.AND P2, PT, R2, R5, PT ;  /* 0x000000050200720c */ /* 0x000fe40003f46070 */
[----:B------:R-:W-:-:S04]  /*0ea0*/  LOP3.LUT R2, R8, R6, RZ, 0x3c, !PT ;  /* 0x0000000608027212 */ /* 0x000fc800078e3cff */
[----:B------:R-:W-:Y:S01]  /*0eb0*/  ISETP.GE.AND P0, PT, R2, RZ, PT ;  /* 0x000000ff0200720c */ /* 0x000fe20003f06270 */
[----:B------:R-:W-:-:S06]  /*0ec0*/  IMAD.MOV R2, RZ, RZ, -R6 ;  /* 0x000000ffff027224 */ /* 0x000fcc00078e0a06 */
[----:B------:R-:W-:-:S06]  /*0ed0*/  @P2 IADD3 R0, R0, 0x1, RZ ;  /* 0x0000000100002810 */ /* 0x000fcc0007ffe0ff */
[----:B------:R-:W-:Y:S02]  /*0ee0*/  @!P0 IADD3 R0, -R0, RZ, RZ ;  /* 0x000000ff00008210 */ /* 0x000fe40007ffe1ff */
[----:B------:R-:W-:-:S05]  /*0ef0*/  @!P1 LOP3.LUT R0, RZ, R6, RZ, 0x33, !PT ;  /* 0x00000006ff009212 */ /* 0x000fca00078e33ff */
[----:B------:R-:W-:Y:S02]  /*0f00*/  IMAD R234, R0, R2, R3 ;  /* 0x0000000200ea7224 */ /* 0x000fe400078e0203 */
.L_x_404:
[----:B------:R-:W-:Y:S05]  /*0f10*/  BSYNC B0 ;  /* 0x0000000000007941 */ /* 0x000fea0003800000 */
.L_x_402:
[----:B------:R-:W-:-:S04]  /*0f20*/  LOP3.LUT R0, RZ, R0, RZ, 0x33, !PT ;  /* 0x00000000ff007212 */ /* 0x000fc800078e33ff */
[----:B------:R-:W-:Y:S01]  /*0f30*/  IADD3 R233, R0, R233, RZ ;  /* 0x000000e900e97210 */ /* 0x000fe20007ffe0ff */
[----:B------:R-:W-:Y:S05]  /*0f40*/  BRA `(.L_x_405) ;  /* 0x0000004000007947 */ /* 0x000fea0003800000 */
.L_x_393:
[----:B--2---:R-:W-:Y:S01]  /*0f50*/  IMAD.MOV.U32 R233, RZ, RZ, RZ ;  /* 0x000000ffffe97224 */ /* 0x004fe200078e00ff */
[----:B------:R-:W-:Y:S01]  /*0f60*/  MOV R234, RZ ;  /* 0x000000ff00ea7202 */ /* 0x000fe20000000f00 */
[----:B------:R-:W-:Y:S01]  /*0f70*/  IMAD.U32 R232, RZ, RZ, UR4 ;  /* 0x00000004ffe87e24 */ /* 0x000fe2000f8e00ff */
[----:B------:R-:W-:Y:S02]  /*0f80*/  MOV R235, c[0x0][0x53c] ;  /* 0x00014f0000eb7a02 */ /* 0x000fe40000000f00 */
.L_x_405:
[----:B------:R-:W-:Y:S01]  /*0f90*/  ISETP.NE.AND P0, PT, R12, RZ, PT ;  /* 0x000000ff0c00720c */ /* 0x000fe20003f05270 */
[----:B------:R-:W-:-:S12]  /*0fa0*/  WARPSYNC 0xffffffff ;  /* 0xffffffff00007948 */ /* 0x000fd80003800000 */
[----:B------:R1:W-:Y:S04]  /*0fb0*/  @!P0 STS.128 [0x18100], R232 ;  /* 0x018100e8ff008388 */ /* 0x0003e80000000c00 */
[----:B------:R-:W-:Y:S06]  /*0fc0*/  BAR.ARV 0x5, 0x100 ;  /* 0x0144000000007b1d */ /* 0x000fec0000002000 */
.L_x_391:
        /* <DEDUP_REMOVED lines=33> */
[----:B------:R-:W-:Y:S02]  /*11e0*/  LOP3.LUT R4, R13, 0xfffffff8, RZ, 0xc0, !PT ;  /* 0xfffffff80d047812 */ /* 0x000fe400078ec0ff */
[----:B------:R-:W-:-:S02]  /*11f0*/  LEA.HI R6, R8, R16, RZ, 0x5 ;  /* 0x0000001008067211 */ /* 0x000fc400078f28ff */
[----:B------:R-:W-:Y:S01]  /*1200*/  LOP3.LUT R15, R3, R0, RZ, 0x3c, !PT ;  /* 0x00000000030f7212 */ /* 0x000fe200078e3cff */
[----:B------:R-:W-:Y:S01]  /*1210*/  IMAD.IADD R11, R2, 0x1, -R4 ;  /* 0x00000001020b7824 */ /* 0x000fe200078e0a04 */
[----:B------:R-:W-:Y:S02]  /*1220*/  LEA.HI R7, R8, R16, RZ, 0x6 ;  /* 0x0000001008077211 */ /* 0x000fe400078f30ff */
[----:B------:R-:W-:Y:S02]  /*1230*/  LOP3.LUT R0, R6, 0xffffffe0, RZ, 0xc0, !PT ;  /* 0xffffffe006007812 */ /* 0x000fe400078ec0ff */
[--C-:B------:R-:W-:Y:S01]  /*1240*/  SHF.R.S32.HI R8, RZ, 0x5, R6.reuse ;  /* 0x00000005ff087819 */ /* 0x100fe20000011406 */
[----:B------:R-:W-:Y:S01]  /*1250*/  IMAD.SHL.U32 R4, R7, 0x8, RZ ;  /* 0x0000000807047824 */ /* 0x000fe200078e00ff */
[----:B------:R-:W-:Y:S01]  /*1260*/  SHF.R.S32.HI R2, RZ, 0x1f, R6 ;  /* 0x0000001fff027819 */ /* 0x000fe20000011406 */
[----:B------:R-:W-:Y:S01]  /*1270*/  IMAD.IADD R17, R16, 0x1, -R0 ;  /* 0x0000000110117824 */ /* 0x000fe200078e0a00 */
[----:B------:R-:W-:-:S02]  /*1280*/  LOP3.LUT R3, R12, 0xfffffffc, RZ, 0xc0, !PT ;  /* 0xfffffffc0c037812 */ /* 0x000fc400078ec0ff */
[----:B------:R-:W-:Y:S01]  /*1290*/  LEA.HI R0, R2, R8, RZ, 0x3 ;  /* 0x0000000802007211 */ /* 0x000fe200078f18ff */
[----:B------:R-:W-:Y:S01]  /*12a0*/  IMAD.SHL.U32 R2, R11, 0x40, RZ ;  /* 0x000000400b027824 */ /* 0x000fe200078e00ff */
[----:B------:R-:W-:Y:S01]  /*12b0*/  LOP3.LUT R209, R5, 0x7ffffe00, R4, 0xf8, !PT ;  /* 0x7ffffe0005d17812 */ /* 0x000fe200078ef804 */
[----:B------:R-:W-:Y:S01]  /*12c0*/  IMAD.SHL.U32 R5, R14, 0x8, RZ ;  /* 0x000000080e057824 */ /* 0x000fe200078e00ff */
[----:B------:R-:W-:Y:S01]  /*12d0*/  SHF.R.S32.HI R12, RZ, 0x1f, R17 ;  /* 0x0000001fff0c7819 */ /* 0x000fe20000011411 */
[----:B------:R-:W-:Y:S01]  /*12e0*/  IMAD.IADD R7, R16, 0x1, -R3 ;  /* 0x0000000110077824 */ /* 0x000fe200078e0a03 */
[----:B------:R-:W-:Y:S01]  /*12f0*/  LOP3.LUT R2, R2, 0x1c0, RZ, 0xc0, !PT ;  /* 0x000001c002027812 */ /* 0x000fe200078ec0ff */
[----:B------:R-:W-:Y:S01]  /*1300*/  IMAD.SHL.U32 R209, R209, 0x2, RZ ;  /* 0x00000002d1d17824 */ /* 0x000fe200078e00ff */
[----:B------:R-:W-:Y:S02]  /*1310*/  LOP3.LUT R0, R0, 0xffffff8, RZ, 0xc0, !PT ;  /* 0x0ffffff800007812 */ /* 0x000fe400078ec0ff */
[----:B------:R-:W-:-:S02]  /*1320*/  LOP3.LUT R5, R2, 0x8, R5, 0xf8, !PT ;  /* 0x0000000802057812 */ /* 0x000fc400078ef805 */
[----:B------:R-:W-:Y:S01]  /*1330*/  SHF.R.U32.HI R2, RZ, 0x3, R2 ;  /* 0x00000003ff027819 */ /* 0x000fe20000011602 */
[----:B------:R-:W-:Y:S01]  /*1340*/  IMAD.IADD R3, R8, 0x1, -R0 ;  /* 0x0000000108037824 */ /* 0x000fe200078e0a00 */
[----:B------:R-:W-:Y:S02]  /*1350*/  LEA.HI R12, R12, R17, RZ, 0x2 ;  /* 0x000000110c0c7211 */ /* 0x000fe400078f10ff */
[----:B------:R-:W-:Y:S01]  /*1360*/  LOP3.LUT R6, R5, R2, RZ, 0x3c, !PT ;  /* 0x0000000205067212 */ /* 0x000fe200078e3cff */
[C---:B------:R-:W-:Y:S01]  /*1370*/  IMAD.SHL.U32 R2, R9.reuse, 0x40, RZ ;  /* 0x0000004009027824 */ /* 0x040fe200078e00ff */
[----:B------:R-:W-:Y:S02]  /*1380*/  SHF.R.S32.HI R0, RZ, 0x2, R12 ;  /* 0x00000002ff007819 */ /* 0x000fe4000001140c */
[----:B------:R-:W-:Y:S02]  /*1390*/  LOP3.LUT R4, R9, 0x1, RZ, 0xc0, !PT ;  /* 0x0000000109047812 */ /* 0x000fe400078ec0ff */
[----:B------:R-:W-:Y:S01]  /*13a0*/  LOP3.LUT R2, R2, 0x1c0, RZ, 0xc0, !PT ;  /* 0x000001c002027812 */ /* 0x000fe200078ec0ff */
[----:B------:R-:W-:Y:S01]  /*13b0*/  IMAD R16, R3, 0x10, R0 ;  /* 0x0000001003107824 */ /* 0x000fe200078e0200 */
[----:B------:R-:W-:Y:S01]  /*13c0*/  ISETP.NE.U32.AND P0, PT, R4, 0x1, PT ;  /* 0x000000010400780c */ /* 0x000fe20003f05070 */
[----:B------:R-:W-:Y:S01]  /*13d0*/  IMAD.SHL.U32 R4, R8, 0x400, RZ ;  /* 0x0000040008047824 */ /* 0x000fe200078e00ff */
[----:B------:R-:W-:Y:S01]  /*13e0*/  LEA.HI R2, R2, R2, RZ, 0x1d ;  /* 0x0000000202027211 */ /* 0x000fe200078fe8ff */
[----:B------:R-:W-:Y:S01]  /*13f0*/  IMAD.SHL.U32 R3, R13, 0x40, RZ ;  /* 0x000000400d037824 */ /* 0x000fe200078e00ff */
[C---:B------:R-:W-:Y:S01]  /*1400*/  LEA.HI R0, R7.reuse, R7, RZ, 0x1 ;  /* 0x0000000707007211 */ /* 0x040fe200078f08ff */
[----:B------:R-:W-:Y:S01]  /*1410*/  IMAD R5, R7, 0x2, R4 ;  /* 0x0000000207057824 */ /* 0x000fe200078e0204 */
[----:B------:R-:W-:Y:S01]  /*1420*/  STL [R1+0x3c], R16 ;  /* 0x00003c1001007387 */ /* 0x000fe20000100800 */
[----:B------:R-:W-:-:S02]  /*1430*/  IADD3 R238, R236, 0x40, RZ ;  /* 0x00000040ecee7810 */ /* 0x000fc40007ffe0ff */
[----:B------:R-:W-:Y:S01]  /*1440*/  LOP3.LUT R3, R3, 0xfffffe00, RZ, 0xc0, !PT ;  /* 0xfffffe0003037812 */ /* 0x000fe200078ec0ff */
[----:B------:R-:W-:Y:S01]  /*1450*/  IMAD.IADD R8, R5, 0x1, R2 ;  /* 0x0000000105087824 */ /* 0x000fe200078e0202 */
[----:B------:R-:W-:Y:S02]  /*1460*/  LOP3.LUT R0, R0, 0x1ffffffe, RZ, 0xc0, !PT ;  /* 0x1ffffffe00007812 */ /* 0x000fe400078ec0ff */
[CC--:B------:R-:W-:Y:S02]  /*1470*/  IADD3 R4, R6.reuse, R3.reuse, R4 ;  /* 0x0000000306047210 */ /* 0x0c0fe40007ffe004 */
[----:B------:R-:W-:Y:S01]  /*1480*/  LOP3.LUT R5, R6, R3, RZ, 0xfc, !PT ;  /* 0x0000000306057212 */ /* 0x000fe200078efcff */
[----:B------:R-:W-:Y:S01]  /*1490*/  IMAD R3, R10, 0x20, R18 ;  /* 0x000000200a037824 */ /* 0x000fe200078e0212 */
[----:B------:R-:W-:Y:S01]  /*14a0*/  R2P PR, R9, 0x6 ;  /* 0x0000000609007804 */ /* 0x000fe20000000000 */
[----:B------:R-:W-:Y:S01]  /*14b0*/  IMAD.IADD R240, R7, 0x1, -R0 ;  /* 0x0000000107f07824 */ /* 0x000fe200078e0a00 */
[----:B------:R-:W-:Y:S01]  /*14c0*/  IADD3 R239, R236, 0x80, RZ ;  /* 0x00000080ecef7810 */ /* 0x000fe20007ffe0ff */
[----:B------:R-:W-:Y:S01]  /*14d0*/  IMAD R0, R14, 0x200, R15 ;  /* 0x000002000e007824 */ /* 0x000fe200078e020f */
[----:B------:R1:W-:Y:S01]  /*14e0*/  STL [R1+0x34], R3 ;  /* 0x0000340301007387 */ /* 0x0003e20000100800 */
[----:B------:R-:W-:Y:S01]  /*14f0*/  LOP3.LUT P4, RZ, R10, 0x2, RZ, 0xc0, !PT ;  /* 0x000000020aff7812 */ /* 0x000fe2000788c0ff */
[----:B------:R-:W-:Y:S01]  /*1500*/  IMAD.MOV.U32 R9, RZ, RZ, 0x40 ;  /* 0x00000040ff097424 */ /* 0x000fe200078e00ff */
[----:B------:R-:W-:Y:S01]  /*1510*/  SHF.R.S32.HI R7, RZ, 0x1f, R238 ;  /* 0x0000001fff077819 */ /* 0x000fe200000114ee */
[----:B------:R-:W-:Y:S01]  /*1520*/  IMAD R240, R240, 0x8, R16 ;  /* 0x00000008f0f07824 */ /* 0x000fe200078e0210 */
[----:B------:R-:W-:-:S02]  /*1530*/  SHF.R.S32.HI R6, RZ, 0x1f, R239 ;  /* 0x0000001fff067819 */ /* 0x000fc400000114ef */
[C---:B------:R-:W-:Y:S01]  /*1540*/  LOP3.LUT P6, RZ, R11.reuse, 0x2, RZ, 0xc0, !PT ;  /* 0x000000020bff7812 */ /* 0x040fe200078cc0ff */
[----:B------:R2:W-:Y:S01]  /*1550*/  STL [R1+0x4], R7 ;  /* 0x0000040701007387 */ /* 0x0005e20000100800 */
[----:B------:R-:W-:Y:S01]  /*1560*/  LOP3.LUT P5, RZ, R11, 0x4, RZ, 0xc0, !PT ;  /* 0x000000040bff7812 */ /* 0x000fe200078ac0ff */
[----:B------:R-:W-:Y:S01]  /*1570*/  IMAD.MOV.U32 R11, RZ, RZ, 0x20 ;  /* 0x00000020ff0b7424 */ /* 0x000fe200078e00ff */
[----:B------:R-:W-:Y:S01]  /*1580*/  LOP3.LUT P3, RZ, R10, 0x4, RZ, 0xc0, !PT ;  /* 0x000000040aff7812 */ /* 0x000fe2000786c0ff */
[----:B------:R3:W-:Y:S01]  /*1590*/  STL [R1], R6 ;  /* 0x0000000601007387 */ /* 0x0007e20000100800 */
[----:B------:R-:W-:Y:S02]  /*15a0*/  LEA R184, R0, 0x6100, 0x1 ;  /* 0x0000610000b87811 */ /* 0x000fe400078e08ff */
[C---:B------:R-:W-:Y:S02]  /*15b0*/  SEL R2, R9.reuse, 0xffffffc0, !P3 ;  /* 0xffffffc009027807 */ /* 0x040fe40005800000 */
[----:B------:R-:W-:-:S02]  /*15c0*/  SEL R0, R9, 0xffffffc0, !P5 ;  /* 0xffffffc009007807 */ /* 0x000fc40006800000 */
[C---:B------:R-:W-:Y:S01]  /*15d0*/  IADD3 R195, R184.reuse, 0x20, RZ ;  /* 0x00000020b8c37810 */ /* 0x040fe20007ffe0ff */
[C---:B------:R-:W-:Y:S01]  /*15e0*/  IMAD.IADD R190, R184.reuse, 0x1, R2 ;  /* 0x00000001b8be7824 */ /* 0x040fe200078e0202 */
[----:B------:R-:W-:Y:S02]  /*15f0*/  @P4 IADD3 R195, R184, -0x20, RZ ;  /* 0xffffffe0b8c34810 */ /* 0x000fe40007ffe0ff */
[----:B------:R-:W-:Y:S02]  /*1600*/  LEA R191, R4, 0xc100, 0x1 ;  /* 0x0000c10004bf7811 */ /* 0x000fe400078e08ff */
[----:B-1----:R-:W-:Y:S01]  /*1610*/  LOP3.LUT R3, R12, 0x7ffffffc, RZ, 0xc0, !PT ;  /* 0x7ffffffc0c037812 */ /* 0x002fe200078ec0ff */
[----:B------:R-:W-:Y:S01]  /*1620*/  IMAD.IADD R187, R2, 0x1, R195 ;  /* 0x0000000102bb7824 */ /* 0x000fe200078e02c3 */
[----:B------:R-:W-:Y:S01]  /*1630*/  LEA R185, R5, 0x100, 0x1 ;  /* 0x0000010005b97811 */ /* 0x000fe200078e08ff */
[----:B------:R-:W-:Y:S01]  /*1640*/  IMAD.IADD R194, R191, 0x1, R0 ;  /* 0x00000001bfc27824 */ /* 0x000fe200078e0200 */
[----:B------:R-:W-:Y:S01]  /*1650*/  SHF.R.S32.HI R237, RZ, 0x1f, R236 ;  /* 0x0000001fffed7819 */ /* 0x000fe200000114ec */
[----:B------:R-:W-:Y:S01]  /*1660*/  IMAD.IADD R3, R17, 0x1, -R3 ;  /* 0x0000000111037824 */ /* 0x000fe200078e0a03 */
[----:B------:R-:W-:Y:S01]  /*1670*/  IADD3 R206, R195, 0x800, RZ ;  /* 0x00000800c3ce7810 */ /* 0x000fe20007ffe0ff */
[----:B------:R-:W-:Y:S01]  /*1680*/  IMAD.IADD R189, R0, 0x1, R185 ;  /* 0x0000000100bd7824 */ /* 0x000fe200078e02b9 */
[----:B--2---:R-:W-:Y:S01]  /*1690*/  SEL R7, R11, 0xffffffe0, !P1 ;  /* 0xffffffe00b077807 */ /* 0x004fe20004800000 */
[----:B------:R-:W-:Y:S01]  /*16a0*/  IMAD.SHL.U32 R227, R3, 0x2, RZ ;  /* 0x0000000203e37824 */ /* 0x000fe200078e00ff */
[----:B------:R-:W-:-:S02]  /*16b0*/  SEL R3, R11, 0xffffffe0, !P6 ;  /* 0xffffffe00b037807 */ /* 0x000fc40007000000 */
[----:B---3--:R-:W-:Y:S02]  /*16c0*/  SEL R6, R9, 0xffffffc0, !P2 ;  /* 0xffffffc009067807 */ /* 0x008fe40005000000 */
[----:B------:R-:W-:Y:S01]  /*16d0*/  IADD3 R10, R227, 0xa8, RZ ;  /* 0x000000a8e30a7810 */ /* 0x000fe20007ffe0ff */
[----:B------:R-:W-:Y:S01]  /*16e0*/  IMAD.IADD R192, R191, 0x1, R3 ;  /* 0x00000001bfc07824 */ /* 0x000fe200078e0203 */
[----:B------:R-:W-:Y:S01]  /*16f0*/  IADD3 R9, R227, 0xb8, RZ ;  /* 0x000000b8e3097810 */ /* 0x000fe20007ffe0ff */
[----:B------:R-:W-:Y:S01]  /*1700*/  IMAD.IADD R186, R3, 0x1, R185 ;  /* 0x0000000103ba7824 */ /* 0x000fe200078e02b9 */
[----:B------:R-:W-:Y:S01]  /*1710*/  LEA R10, R8, 0x80, 0x1 ;  /* 0x00000080080a7811 */ /* 0x000fe200078e08ff */
[----:B------:R-:W-:Y:S01]  /*1720*/  IMAD.IADD R193, R192, 0x1, R0 ;  /* 0x00000001c0c17824 */ /* 0x000fe200078e0200 */
[----:B------:R-:W-:Y:S01]  /*1730*/  IADD3 R11, R227, 0xb0, RZ ;  /* 0x000000b0e30b7810 */ /* 0x000fe20007ffe0ff */
[----:B------:R-:W-:Y:S01]  /*1740*/  IMAD.IADD R188, R0, 0x1, R186 ;  /* 0x0000000100bc7824 */ /* 0x000fe200078e02ba */
[----:B------:R-:W-:Y:S01]  /*1750*/  SHF.R.S32.HI R9, RZ, 0x1f, R9 ;  /* 0x0000001fff097819 */ /* 0x000fe20000011409 */
[C---:B------:R-:W-:Y:S01]  /*1760*/  IMAD.IADD R9, R10.reuse, 0x1, R7 ;  /* 0x000000010a097824 */ /* 0x040fe200078e0207 */
[----:B------:R-:W-:Y:S01]  /*1770*/  SHF.R.S32.HI R8, RZ, 0x1f, R11 ;  /* 0x0000001fff087819 */ /* 0x000fe2000001140b */
[C-C-:B------:R-:W-:Y:S01]  /*1780*/  IMAD.IADD R11, R10.reuse, 0x1, R6.reuse ;  /* 0x000000010a0b7824 */ /* 0x140fe200078e0206 */
[C---:B------:R-:W-:Y:S01]  /*1790*/  IADD3 R8, R10.reuse, -0x10, RZ ;  /* 0xfffffff00a087810 */ /* 0x040fe20007ffe0ff */
[----:B------:R-:W-:Y:S01]  /*17a0*/  IMAD.IADD R2, R9, 0x1, R6 ;  /* 0x0000000109027824 */ /* 0x000fe200078e0206 */
[----:B------:R-:W-:Y:S01]  /*17b0*/  @P0 IADD3 R8, R10, 0x10, RZ ;  /* 0x000000100a080810 */ /* 0x000fe20007ffe0ff */
[----:B------:R-:W-:Y:S01]  /*17c0*/  STL [R1+0x14], R10 ;  /* 0x0000140a01007387 */ /* 0x000fe20000100800 */
[----:B------:R-:W-:-:S02]  /*17d0*/  IADD3 R205, R195, 0x1000, RZ ;  /* 0x00001000c3cd7810 */ /* 0x000fc40007ffe0ff */
[C---:B------:R-:W-:Y:S01]  /*17e0*/  IADD3 R204, R195.reuse, 0x1800, RZ ;  /* 0x00001800c3cc7810 */ /* 0x040fe20007ffe0ff */
[----:B------:R-:W-:Y:S01]  /*17f0*/  STL [R1+0x30], R11 ;  /* 0x0000300b01007387 */ /* 0x000fe20000100800 */
[----:B------:R-:W-:Y:S01]  /*1800*/  IMAD.IADD R4, R6, 0x1, R8 ;  /* 0x0000000106047824 */ /* 0x000fe200078e0208 */
[C---:B------:R-:W-:Y:S02]  /*1810*/  IADD3 R203, R195.reuse, 0x2000, RZ ;  /* 0x00002000c3cb7810 */ /* 0x040fe40007ffe0ff */
[----:B------:R-:W-:Y:S01]  /*1820*/  STL [R1+0x20], R9 ;  /* 0x0000200901007387 */ /* 0x000fe20000100800 */
[C---:B------:R-:W-:Y:S02]  /*1830*/  IADD3 R202, R195.reuse, 0x2800, RZ ;  /* 0x00002800c3ca7810 */ /* 0x040fe40007ffe0ff */
[C---:B------:R-:W-:Y:S01]  /*1840*/  IADD3 R201, R195.reuse, 0x3000, RZ ;  /* 0x00003000c3c97810 */ /* 0x040fe20007ffe0ff */
[----:B------:R1:W-:Y:S01]  /*1850*/  STL [R1+0x2c], R2 ;  /* 0x00002c0201007387 */ /* 0x0003e20000100800 */
[----:B------:R-:W-:-:S02]  /*1860*/  IADD3 R200, R195, 0x3800, RZ ;  /* 0x00003800c3c87810 */ /* 0x000fc40007ffe0ff */
[C---:B------:R-:W-:Y:S01]  /*1870*/  IADD3 R199, R195.reuse, 0x4000, RZ ;  /* 0x00004000c3c77810 */ /* 0x040fe20007ffe0ff */
[----:B------:R-:W-:Y:S01]  /*1880*/  STL [R1+0x18], R8 ;  /* 0x0000180801007387 */ /* 0x000fe20000100800 */
[C---:B------:R-:W-:Y:S02]  /*1890*/  IADD3 R198, R195.reuse, 0x4800, RZ ;  /* 0x00004800c3c67810 */ /* 0x040fe40007ffe0ff */
[C---:B------:R-:W-:Y:S01]  /*18a0*/  IADD3 R197, R195.reuse, 0x5000, RZ ;  /* 0x00005000c3c57810 */ /* 0x040fe20007ffe0ff */
[----:B------:R-:W-:Y:S01]  /*18b0*/  STL [R1+0x28], R4 ;  /* 0x0000280401007387 */ /* 0x000fe20000100800 */
[----:B------:R-:W-:Y:S01]  /*18c0*/  IADD3 R196, R195, 0x5800, RZ ;  /* 0x00005800c3c47810 */ /* 0x000fe20007ffe0ff */
[----:B-1----:R-:W-:-:S05]  /*18d0*/  IMAD.IADD R2, R7, 0x1, R8 ;  /* 0x0000000107027824 */ /* 0x002fca00078e0208 */
[----:B------:R1:W-:Y:S02]  /*18e0*/  STL [R1+0x1c], R2 ;  /* 0x00001c0201007387 */ /* 0x0003e40000100800 */
[----:B-1----:R-:W-:-:S05]  /*18f0*/  IMAD.IADD R2, R2, 0x1, R6 ;  /* 0x0000000102027824 */ /* 0x002fca00078e0206 */
[----:B------:R1:W-:Y:S02]  /*1900*/  STL [R1+0x24], R2 ;  /* 0x0000240201007387 */ /* 0x0003e40000100800 */
.L_x_534:
[----:B------:R-:W-:Y:S01]  /*1910*/  ISETP.NE.U32.AND P2, PT, RZ, c[0x0][0x370], PT ;  /* 0x0000dc00ff007a0c */ /* 0x000fe20003f45070 */
[----:B------:R-:W-:Y:S01]  /*1920*/  IMAD.MOV.U32 R14, RZ, RZ, 0x4 ;  /* 0x00000004ff0e7424 */ /* 0x000fe200078e00ff */
[----:B------:R-:W-:Y:S01]  /*1930*/  ISETP.NE.U32.AND P1, PT, RZ, c[0x0][0x360], PT ;  /* 0x0000d800ff007a0c */ /* 0x000fe20003f25070 */
[----:B------:R-:W-:Y:S01]  /*1940*/  CS2R R4, SRZ ;  /* 0x0000000000047805 */ /* 0x000fe2000001ff00 */
[----:B------:R-:W-:Y:S01]  /*1950*/  ISETP.NE.AND.EX P2, PT, RZ, c[0x0][0x374], PT, P2 ;  /* 0x0000dd00ff007a0c */ /* 0x000fe20003f45320 */
[----:B------:R-:W-:Y:S01]  /*1960*/  IMAD.MOV.U32 R12, RZ, RZ, RZ ;  /* 0x000000ffff0c7224 */ /* 0x000fe200078e00ff */
[----:B------:R-:W-:Y:S01]  /*1970*/  ISETP.NE.AND.EX P1, PT, RZ, c[0x0][0x364], PT, P1 ;  /* 0x0000d900ff007a0c */ /* 0x000fe20003f25310 */
[CC--:B------:R-:W-:Y:S01]  /*1980*/  IMAD.WIDE R6, R235.reuse, R14.reuse, c[0x0][0x348] ;  /* 0x0000d200eb067625 */ /* 0x0c0fe200078e020e */
[----:B------:R-:W-:Y:S02]  /*1990*/  ISETP.NE.U32.AND P4, PT, RZ, c[0x0][0x348], PT ;  /* 0x0000d200ff007a0c */ /* 0x000fe40003f85070 */
[----:B------:R-:W-:Y:S01]  /*19a0*/  ISETP.NE.U32.AND P0, PT, RZ, c[0x0][0x350], PT ;  /* 0x0000d400ff007a0c */ /* 0x000fe20003f05070 */
[----:B-1----:R-:W-:Y:S01]  /*19b0*/  IMAD.WIDE R2, R235, R14, c[0x0][0x350] ;  /* 0x0000d400eb027625 */ /* 0x002fe200078e020e */
[----:B------:R-:W-:-:S02]  /*19c0*/  ISETP.NE.AND.EX P4, PT, RZ, c[0x0][0x34c], PT, P4 ;  /* 0x0000d300ff007a0c */ /* 0x000fc40003f85340 */
[----:B------:R-:W-:-:S03]  /*19d0*/  ISETP.NE.AND.EX P0, PT, RZ, c[0x0][0x354], PT, P0 ;  /* 0x0000d500ff007a0c */ /* 0x000fc60003f05300 */
[----:B------:R-:W-:-:S04]  /*19e0*/  @P2 IMAD.WIDE R10, R235, R14, c[0x0][0x370] ;  /* 0x0000dc00eb0a2625 */ /* 0x000fc800078e020e */
[----:B------:R-:W-:Y:S01]  /*19f0*/  @P1 IMAD.WIDE R8, R235, R14, c[0x0][0x360] ;  /* 0x0000d800eb081625 */ /* 0x000fe200078e020e */
[----:B------:R1:W5:Y:S04]  /*1a00*/  @P2 LDG.E R4, [R10.64] ;  /* 0x000000060a042981 */ /* 0x000368000c1e1900 */
[----:B------:R1:W5:Y:S04]  /*1a10*/  @P1 LDG.E R229, [R8.64] ;  /* 0x0000000608e51981 */ /* 0x000368000c1e1900 */
[----:B------:R1:W5:Y:S04]  /*1a20*/  @P4 LDG.E R12, [R6.64] ;  /* 0x00000006060c4981 */ /* 0x000368000c1e1900 */
[----:B------:R1:W5:Y:S01]  /*1a30*/  @P0 LDG.E R5, [R2.64] ;  /* 0x0000000602050981 */ /* 0x000362000c1e1900 */
[----:B------:R-:W-:Y:S01]  /*1a40*/  YIELD ;  /* 0x0000000000007946 */ /* 0x000fe20003800000 */
[----:B------:R-:W-:Y:S01]  /*1a50*/  LOP3.LUT R242, R234, 0xffff, RZ, 0xc0, !PT ;  /* 0x0000ffffeaf27812 */ /* 0x000fe200078ec0ff */
[----:B------:R-:W-:Y:S05]  /*1a60*/  @P1 BRA `(.L_x_406) ;  /* 0x0000005000001947 */ /* 0x000fea0003800000 */
[----:B-----5:R-:W-:Y:S01]  /*1a70*/  MOV R229, c[0x0][0x168] ;  /* 0x00005a0000e57a02 */ /* 0x020fe20000000f00 */
[----:B------:R-:W-:Y:S05]  /*1a80*/  @!P4 BRA `(.L_x_406) ;  /* 0x000000300000c947 */ /* 0x000fea0003800000 */
[----:B-1----:R-:W2:Y:S04]  /*1a90*/  LDG.E R8, [R6.64] ;  /* 0x0000000606087981 */ /* 0x002ea8000c1e1900 */
[----:B------:R-:W2:Y:S02]  /*1aa0*/  LDG.E R0, [R6.64+0x4] ;  /* 0x0000040606007981 */ /* 0x000ea4000c1e1900 */
[----:B--2---:R-:W-:-:S02]  /*1ab0*/  IADD3 R229, -R8, R0, RZ ;  /* 0x0000000008e57210 */ /* 0x004fc40007ffe1ff */
.L_x_406:
[----:B------:R-:W-:-:S04]  /*1ac0*/  ISETP.NE.U32.AND P1, PT, RZ, c[0x0][0x368], PT ;  /* 0x0000da00ff007a0c */ /* 0x000fc80003f25070 */
[----:B------:R-:W-:-:S13]  /*1ad0*/  ISETP.NE.AND.EX P1, PT, RZ, c[0x0][0x36c], PT, P1 ;  /* 0x0000db00ff007a0c */ /* 0x000fda0003f25310 */
[----:B------:R-:W-:Y:S05]  /*1ae0*/  @!P1 BRA `(.L_x_407) ;  /* 0x0000003000009947 */ /* 0x000fea0003800000 */
[----:B-1----:R-:W-:-:S05]  /*1af0*/  IMAD.WIDE R2, R235, R14, c[0x0][0x368] ;  /* 0x0000da00eb027625 */ /* 0x002fca00078e020e */
[----:B------:R1:W5:Y:S01]  /*1b00*/  LDG.E R0, [R2.64] ;  /* 0x0000000602007981 */ /* 0x000362000c1e1900 */
[----:B------:R-:W-:Y:S05]  /*1b10*/  BRA `(.L_x_408) ;  /* 0x0000005000007947 */ /* 0x000fea0003800000 */
.L_x_407:
[----:B------:R-:W-:Y:S01]  /*1b20*/  MOV R0, c[0x0][0x1d0] ;  /* 0x0000740000007a02 */ /* 0x000fe20000000f00 */
[----:B------:R-:W-:Y:S05]  /*1b30*/  @!P0 BRA `(.L_x_408) ;  /* 0x0000003000008947 */ /* 0x000fea0003800000 */
[----:B-1----:R-:W2:Y:S04]  /*1b40*/  LDG.E R6, [R2.64] ;  /* 0x0000000602067981 */ /* 0x002ea8000c1e1900 */
[----:B------:R-:W2:Y:S02]  /*1b50*/  LDG.E R0, [R2.64+0x4] ;  /* 0x0000040602007981 */ /* 0x000ea4000c1e1900 */
[----:B--2---:R-:W-:Y:S02]  /*1b60*/  IADD3 R0, -R6, R0, RZ ;  /* 0x0000000006007210 */ /* 0x004fe40007ffe1ff */
.L_x_408:
[----:B-1----:R-:W-:Y:S01]  /*1b70*/  IMAD.MOV.U32 R2, RZ, RZ, c[0x0][0x2c4] ;  /* 0x0000b100ff027624 */ /* 0x002fe200078e00ff */
[----:B-----5:R-:W-:Y:S01]  /*1b80*/  IADD3 R13, R5, R4, RZ ;  /* 0x00000004050d7210 */ /* 0x020fe20007ffe0ff */
[----:B------:R-:W-:-:S02]  /*1b90*/  IMAD.SHL.U32 R231, R233, 0x80, RZ ;  /* 0x00000080e9e77824 */ /* 0x000fc400078e00ff */
[----:B------:R-:W-:Y:S01]  /*1ba0*/  IMAD.MOV.U32 R8, RZ, RZ, c[0x0][0x32c] ;  /* 0x0000cb00ff087624 */ /* 0x000fe200078e00ff */
[----:B------:R-:W-:Y:S01]  /*1bb0*/  ISETP.NE.AND P2, PT, R2, 0x1, PT ;  /* 0x000000010200780c */ /* 0x000fe20003f45270 */
[----:B------:R-:W-:Y:S01]  /*1bc0*/  IMAD.IADD R228, R0, 0x1, -R4 ;  /* 0x0000000100e47824 */ /* 0x000fe200078e0a04 */
[----:B------:R-:W-:Y:S02]  /*1bd0*/  IADD3 R2, R231, 0x7f, RZ ;  /* 0x0000007fe7027810 */ /* 0x000fe40007ffe0ff */
[----:B------:R-:W-:Y:S02]  /*1be0*/  ISETP.GE.AND P1, PT, R8, 0x1, PT ;  /* 0x000000010800780c */ /* 0x000fe40003f26270 */
[----:B------:R-:W-:-:S07]  /*1bf0*/  MOV R0, R2 ;  /* 0x0000000200007202 */ /* 0x000fce0000000f00 */
[----:B------:R-:W-:Y:S01]  /*1c00*/  @P2 IMAD.HI.U32 R3, R2, c[0x0][0x2c8], RZ ;  /* 0x0000b20002032a27 */ /* 0x000fe200078e00ff */
[----:B------:R-:W-:-:S04]  /*1c10*/  IADD3 R2, R228, 0x1, -R229 ;  /* 0x00000001e4027810 */ /* 0x000fc80007ffe8e5 */
[----:B------:R-:W-:-:S05]  /*1c20*/  @P2 SHF.R.U32.HI R0, RZ, c[0x0][0x2cc], R3 ;  /* 0x0000b300ff002a19 */ /* 0x000fca0000011603 */
[----:B------:R-:W-:-:S05]  /*1c30*/  IMAD.IADD R0, R2, 0x1, R0 ;  /* 0x0000000102007824 */ /* 0x000fca00078e0200 */
[----:B------:R-:W-:Y:S01]  /*1c40*/  IADD3 R3, R0, c[0x0][0x328], RZ ;  /* 0x0000ca0000037a10 */ /* 0x000fe20007ffe0ff */
[----:B------:R-:W-:Y:S05]  /*1c50*/  @!P1 BRA `(.L_x_409) ;  /* 0x0000010000009947 */ /* 0x000fea0003800000 */
[C---:B------:R-:W-:Y:S01]  /*1c60*/  ISETP.GT.AND P3, PT, R0.reuse, RZ, PT ;  /* 0x000000ff0000720c */ /* 0x040fe20003f64270 */
[----:B------:R-:W-:Y:S01]  /*1c70*/  BSSY B0, `(.L_x_410) ;  /* 0x000000c000007945 */ /* 0x000fe20003800000 */
[----:B------:R-:W-:-:S11]  /*1c80*/  IADD3 R2, R0, -0x1, RZ ;  /* 0xffffffff00027810 */ /* 0x000fd60007ffe0ff */
[----:B------:R-:W-:Y:S05]  /*1c90*/  @P3 BRA `(.L_x_411) ;  /* 0x0000006000003947 */ /* 0x000fea0003800000 */
[----:B------:R-:W-:Y:S01]  /*1ca0*/  ISETP.NE.AND P3, PT, R8, 0x1, PT ;  /* 0x000000010800780c */ /* 0x000fe20003f65270 */
[----:B------:R-:W-:-:S12]  /*1cb0*/  IMAD.MOV R0, RZ, RZ, -R0 ;  /* 0x000000ffff007224 */ /* 0x000fd800078e0a00 */
[----:B------:R-:W-:-:S05]  /*1cc0*/  @P3 IMAD.HI.U32 R2, R0, c[0x0][0x330], RZ ;  /* 0x0000cc0000023a27 */ /* 0x000fca00078e00ff */
[----:B------:R-:W-:-:S04]  /*1cd0*/  @P3 SHF.R.U32.HI R0, RZ, c[0x0][0x334], R2 ;  /* 0x0000cd00ff003a19 */ /* 0x000fc80000011602 */
[----:B------:R-:W-:Y:S01]  /*1ce0*/  LOP3.LUT R2, RZ, R0, RZ, 0x33, !PT ;  /* 0x00000000ff027212 */ /* 0x000fe200078e33ff */
[----:B------:R-:W-:Y:S05]  /*1cf0*/  BRA `(.L_x_412) ;  /* 0x0000003000007947 */ /* 0x000fea0003800000 */
.L_x_411:
[----:B------:R-:W-:-:S13]  /*1d00*/  ISETP.NE.AND P3, PT, R8, 0x1, PT ;  /* 0x000000010800780c */ /* 0x000fda0003f65270 */
[----:B------:R-:W-:-:S05]  /*1d10*/  @P3 IMAD.HI.U32 R0, R2, c[0x0][0x330], RZ ;  /* 0x0000cc0002003a27 */ /* 0x000fca00078e00ff */
[----:B------:R-:W-:Y:S02]  /*1d20*/  @P3 SHF.R.U32.HI R2, RZ, c[0x0][0x334], R0 ;  /* 0x0000cd00ff023a19 */ /* 0x000fe40000011600 */
.L_x_412:
[----:B------:R-:W-:Y:S05]  /*1d30*/  BSYNC B0 ;  /* 0x0000000000007941 */ /* 0x000fea0003800000 */
.L_x_410:
[----:B------:R-:W-:-:S05]  /*1d40*/  IMAD R2, R2, R8, c[0x0][0x32c] ;  /* 0x0000cb0002027624 */ /* 0x000fca00078e0208 */
[----:B------:R-:W-:-:S04]  /*1d50*/  IMNMX R3, R3, R2, PT ;  /* 0x0000000203037217 */ /* 0x000fc80003800200 */
.L_x_409:
[----:B------:R-:W-:Y:S01]  /*1d60*/  IADD3 R3, R3, 0x3f, RZ ;  /* 0x0000003f03037810 */ /* 0x000fe20007ffe0ff */
[----:B------:R-:W-:Y:S01]  /*1d70*/  @P2 IMAD.HI.U32 R4, R231, c[0x0][0x2c8], RZ ;  /* 0x0000b200e7042a27 */ /* 0x000fe200078e00ff */
[C---:B------:R-:W-:Y:S02]  /*1d80*/  IADD3 R2, R228.reuse, 0x3f, RZ ;  /* 0x0000003fe4027810 */ /* 0x040fe40007ffe0ff */
[----:B------:R-:W-:Y:S01]  /*1d90*/  SHF.R.S32.HI R5, RZ, 0x1f, R3 ;  /* 0x0000001fff057819 */ /* 0x000fe20000011403 */
[----:B------:R-:W-:Y:S01]  /*1da0*/  IMAD.MOV.U32 R0, RZ, RZ, R231 ;  /* 0x000000ffff007224 */ /* 0x000fe200078e00e7 */
[----:B------:R-:W-:Y:S01]  /*1db0*/  SHF.R.S32.HI R6, RZ, 0x1f, R2 ;  /* 0x0000001fff067819 */ /* 0x000fe20000011402 */
[----:B------:R-:W-:Y:S01]  /*1dc0*/  IMAD.IADD R7, R228, 0x1, -R229 ;  /* 0x00000001e4077824 */ /* 0x000fe200078e0ae5 */
[----:B------:R-:W-:Y:S02]  /*1dd0*/  @P2 SHF.R.U32.HI R0, RZ, c[0x0][0x2cc], R4 ;  /* 0x0000b300ff002a19 */ /* 0x000fe40000011604 */
[----:B------:R-:W-:-:S02]  /*1de0*/  LEA.HI R3, R5, R3, RZ, 0x6 ;  /* 0x0000000305037211 */ /* 0x000fc400078f30ff */
[----:B------:R-:W-:Y:S01]  /*1df0*/  LEA.HI R2, R6, R2, RZ, 0x6 ;  /* 0x0000000206027211 */ /* 0x000fe200078f30ff */
[----:B------:R1:W-:Y:S01]  /*1e00*/  STL [R1+0x8], R7 ;  /* 0x0000080701007387 */ /* 0x0003e20000100800 */
[----:B------:R-:W-:Y:S01]  /*1e10*/  IMAD.IADD R0, R7, 0x1, R0 ;  /* 0x0000000107007824 */ /* 0x000fe200078e0200 */
[----:B------:R-:W-:Y:S02]  /*1e20*/  SHF.R.S32.HI R3, RZ, 0x6, R3 ;  /* 0x00000006ff037819 */ /* 0x000fe40000011403 */
[----:B-1----:R-:W-:Y:S02]  /*1e30*/  SHF.R.S32.HI R7, RZ, 0x6, R2 ;  /* 0x00000006ff077819 */ /* 0x002fe40000011402 */
[----:B------:R-:W-:Y:S02]  /*1e40*/  IADD3 R2, R0, -c[0x0][0x324], RZ ;  /* 0x8000c90000027a10 */ /* 0x000fe40007ffe0ff */
[----:B------:R-:W-:Y:S01]  /*1e50*/  IMNMX R7, R7, R3, PT ;  /* 0x0000000307077217 */ /* 0x000fe20003800200 */
[----:B------:R-:W-:Y:S05]  /*1e60*/  @!P1 BRA `(.L_x_413) ;  /* 0x000000f000009947 */ /* 0x000fea0003800000 */
[----:B------:R-:W-:Y:S01]  /*1e70*/  ISETP.GT.AND P3, PT, R0, -0x1, PT ;  /* 0xffffffff0000780c */ /* 0x000fe20003f64270 */
[----:B------:R-:W-:-:S12]  /*1e80*/  BSSY B0, `(.L_x_414) ;  /* 0x000000b000007945 */ /* 0x000fd80003800000 */
[----:B------:R-:W-:Y:S05]  /*1e90*/  @P3 BRA `(.L_x_415) ;  /* 0x0000006000003947 */ /* 0x000fea0003800000 */
[----:B------:R-:W-:Y:S02]  /*1ea0*/  ISETP.NE.AND P3, PT, R8, 0x1, PT ;  /* 0x000000010800780c */ /* 0x000fe40003f65270 */
[----:B------:R-:W-:-:S11]  /*1eb0*/  LOP3.LUT R0, RZ, R0, RZ, 0x33, !PT ;  /* 0x00000000ff007212 */ /* 0x000fd600078e33ff */
[----:B------:R-:W-:-:S05]  /*1ec0*/  @P3 IMAD.HI.U32 R3, R0, c[0x0][0x330], RZ ;  /* 0x0000cc0000033a27 */ /* 0x000fca00078e00ff */
[----:B------:R-:W-:-:S04]  /*1ed0*/  @P3 SHF.R.U32.HI R0, RZ, c[0x0][0x334], R3 ;  /* 0x0000cd00ff003a19 */ /* 0x000fc80000011603 */
[----:B------:R-:W-:Y:S01]  /*1ee0*/  LOP3.LUT R0, RZ, R0, RZ, 0x33, !PT ;  /* 0x00000000ff007212 */ /* 0x000fe200078e33ff */
[----:B------:R-:W-:Y:S05]  /*1ef0*/  BRA `(.L_x_416) ;  /* 0x0000003000007947 */ /* 0x000fea0003800000 */
.L_x_415:
[----:B------:R-:W-:-:S13]  /*1f00*/  ISETP.NE.AND P3, PT, R8, 0x1, PT ;  /* 0x000000010800780c */ /* 0x000fda0003f65270 */
[----:B------:R-:W-:-:S05]  /*1f10*/  @P3 IMAD.HI.U32 R3, R0, c[0x0][0x330], RZ ;  /* 0x0000cc0000033a27 */ /* 0x000fca00078e00ff */
[----:B------:R-:W-:Y:S02]  /*1f20*/  @P3 SHF.R.U32.HI R0, RZ, c[0x0][0x334], R3 ;  /* 0x0000cd00ff003a19 */ /* 0x000fe40000011603 */
.L_x_416:
[----:B------:R-:W-:Y:S05]  /*1f30*/  BSYNC B0 ;  /* 0x0000000000007941 */ /* 0x000fea0003800000 */
.L_x_414:
[----:B------:R-:W-:-:S05]  /*1f40*/  IMAD R0, R0, c[0x0][0x32c], RZ ;  /* 0x0000cb0000007a24 */ /* 0x000fca00078e02ff */
[----:B------:R-:W-:-:S04]  /*1f50*/  IMNMX R2, R2, R0, !PT ;  /* 0x0000000002027217 */ /* 0x000fc80007800200 */
.L_x_413:
[----:B------:R-:W-:Y:S01]  /*1f60*/  SHF.R.S32.HI R0, RZ, 0x1f, R2 ;  /* 0x0000001fff007819 */ /* 0x000fe20000011402 */
[----:B------:R-:W-:Y:S01]  /*1f70*/  BSSY B0, `(.L_x_417) ;  /* 0x000002e000007945 */ /* 0x000fe20003800000 */
[----:B------:R-:W-:Y:S02]  /*1f80*/  LOP3.LUT R3, R234, 0xff000000, RZ, 0xc0, !PT ;  /* 0xff000000ea037812 */ /* 0x000fe400078ec0ff */
[----:B------:R-:W-:Y:S02]  /*1f90*/  LEA.HI R0, R0, R2, RZ, 0x6 ;  /* 0x0000000200007211 */ /* 0x000fe400078f30ff */
[----:B------:R-:W-:Y:S02]  /*1fa0*/  LOP3.LUT R2, R234, 0xff0000, RZ, 0xc0, !PT ;  /* 0x00ff0000ea027812 */ /* 0x000fe400078ec0ff */
[----:B------:R-:W-:-:S04]  /*1fb0*/  SHF.R.S32.HI R0, RZ, 0x6, R0 ;  /* 0x00000006ff007819 */ /* 0x000fc80000011400 */
[----:B------:R-:W-:Y:S02]  /*1fc0*/  IMNMX R6, RZ, R0, !PT ;  /* 0x00000000ff067217 */ /* 0x000fe40007800200 */
[----:B------:R-:W-:Y:S02]  /*1fd0*/  SHF.R.U32.HI R0, RZ, 0x8, R3 ;  /* 0x00000008ff007819 */ /* 0x000fe40000011603 */
[----:B------:R-:W-:Y:S02]  /*1fe0*/  ISETP.GT.AND P3, PT, R7, R6, PT ;  /* 0x000000060700720c */ /* 0x000fe40003f64270 */
[----:B------:R-:W-:Y:S01]  /*1ff0*/  LEA.HI R0, R2, R0, RZ, 0x10 ;  /* 0x0000000002007211 */ /* 0x000fe200078f80ff */
[----:B------:R-:W-:-:S03]  /*2000*/  IMAD.MOV.U32 R2, RZ, RZ, RZ ;  /* 0x000000ffff027224 */ /* 0x000fc600078e00ff */
[----:B------:R-:W-:Y:S02]  /*2010*/  LOP3.LUT R15, R0, 0xff, RZ, 0xc0, !PT ;  /* 0x000000ff000f7812 */ /* 0x000fe400078ec0ff */
[----:B------:R-:W-:-:S03]  /*2020*/  SHF.R.U32.HI R5, RZ, 0x10, R0 ;  /* 0x00000010ff057819 */ /* 0x000fc60000011600 */
[----:B------:R1:W-:Y:S04]  /*2030*/  STL [R1+0x10], R15 ;  /* 0x0000100f01007387 */ /* 0x0003e80000100800 */
[----:B------:R1:W-:Y:S01]  /*2040*/  STL [R1+0xc], R5 ;  /* 0x00000c0501007387 */ /* 0x0003e20000100800 */
[----:B------:R-:W-:Y:S05]  /*2050*/  @!P3 BRA `(.L_x_418) ;  /* 0x000001f00000b947 */ /* 0x000fea0003800000 */
[----:B------:R-:W-:-:S04]  /*2060*/  ISETP.NE.AND P3, PT, R5, RZ, PT ;  /* 0x000000ff0500720c */ /* 0x000fc80003f65270 */
[----:B------:R-:W-:-:S04]  /*2070*/  SEL R0, R5, c[0x0][0x338], P3 ;  /* 0x0000ce0005007a07 */ /* 0x000fc80001800000 */
[----:B------:R-:W-:Y:S02]  /*2080*/  IABS R3, R0 ;  /* 0x0000000000037213 */ /* 0x000fe40000000000 */
[----:B------:R-:W-:Y:S02]  /*2090*/  IADD3 R4, R0, -0x1, R7 ;  /* 0xffffffff00047810 */ /* 0x000fe40007ffe007 */
[----:B------:R-:W2:Y:S03]  /*20a0*/  I2F.RP R2, R3 ;  /* 0x0000000300027306 */ /* 0x000ea60000209400 */
[----:B------:R-:W-:Y:S02]  /*20b0*/  IMAD.IADD R8, R4, 0x1, -R6 ;  /* 0x0000000104087824 */ /* 0x000fe400078e0a06 */
[----:B------:R-:W-:-:S03]  /*20c0*/  IMAD.MOV.U32 R4, RZ, RZ, RZ ;  /* 0x000000ffff047224 */ /* 0x000fc600078e00ff */
[----:B------:R-:W-:Y:S01]  /*20d0*/  IABS R11, R8 ;  /* 0x00000008000b7213 */ /* 0x000fe20000000000 */
[----:B--2---:R-:W2:Y:S02]  /*20e0*/  MUFU.RCP R2, R2 ;  /* 0x0000000200027308 */ /* 0x004ea40000001000 */
[----:B--2---:R-:W-:-:S06]  /*20f0*/  IADD3 R2, R2, 0xffffffe, RZ ;  /* 0x0ffffffe02027810 */ /* 0x004fcc0007ffe0ff */
[----:B-1----:R-:W1:Y:S02]  /*2100*/  F2I.FTZ.U32.TRUNC.NTZ R5, R2 ;  /* 0x0000000200057305 */ /* 0x002e64000021f000 */
        /* <DEDUP_REMOVED lines=20> */
.L_x_418:
[----:B------:R-:W-:Y:S05]  /*2250*/  BSYNC B0 ;  /* 0x0000000000007941 */ /* 0x000fea0003800000 */
.L_x_417:
[----:B------:R-:W-:Y:S01]  /*2260*/  IMAD R211, R15, R2, R6 ;  /* 0x000000020fd37224 */ /* 0x000fe200078e0206 */
        /* <DEDUP_REMOVED lines=54> */
[----:B------:R-:W2:Y:S01]  /*25d0*/  LDL R8, [R1+0x34] ;  /* 0x0000340001087983 */ /* 0x000ea20000100800 */
[----:B------:R-:W-:-:S04]  /*25e0*/  ISETP.NE.U32.AND P3, PT, RZ, c[0x0][0x340], PT ;  /* 0x0000d000ff007a0c */ /* 0x000fc80003f65070 */
[----:B------:R-:W-:-:S13]  /*25f0*/  ISETP.NE.AND.EX P3, PT, RZ, c[0x0][0x344], PT, P3 ;  /* 0x0000d100ff007a0c */ /* 0x000fda0003f65330 */
[----:B------:R-:W-:-:S05]  /*2600*/  @P3 IMAD.WIDE R2, R235, R14, c[0x0][0x340] ;  /* 0x0000d000eb023625 */ /* 0x000fca00078e020e */
[----:B-1----:R1:W3:Y:S01]  /*2610*/  @P3 LDG.E R15, [R2.64] ;  /* 0x00000006020f3981 */ /* 0x0022e2000c1e1900 */
[----:B------:R-:W-:Y:S02]  /*2620*/  SHF.R.S32.HI R0, RZ, 0x1f, R12 ;  /* 0x0000001fff007819 */ /* 0x000fe4000001140c */
[----:B------:R-:W-:Y:S01]  /*2630*/  SHF.R.S32.HI R14, RZ, 0x1f, R235 ;  /* 0x0000001fff0e7819 */ /* 0x000fe200000114eb */
[----:B------:R-:W4:Y:S01]  /*2640*/  S2R R9, SR_TID.X ;  /* 0x0000000000097919 */ /* 0x000f220000002100 */
[----:B------:R-:W-:Y:S01]  /*2650*/  SHF.R.S32.HI R10, RZ, 0x1f, R13 ;  /* 0x0000001fff0a7819 */ /* 0x000fe2000001140d */
[----:B------:R-:W-:Y:S01]  /*2660*/  IMAD R0, R0, c[0x0][0x178], RZ ;  /* 0x00005e0000007a24 */ /* 0x000fe200078e02ff */
[----:B------:R-:W-:Y:S02]  /*2670*/  SEL R7, R14, RZ, !P4 ;  /* 0x000000ff0e077207 */ /* 0x000fe40006000000 */
[----:B------:R-:W-:Y:S01]  /*2680*/  ISETP.GE.AND P6, PT, R236, c[0x0][0x198], PT ;  /* 0x00006600ec007a0c */ /* 0x000fe20003fc6270 */
[----:B------:R-:W-:Y:S01]  /*2690*/  IMAD R0, R12, c[0x0][0x17c], R0 ;  /* 0x00005f000c007a24 */ /* 0x000fe200078e0200 */
[----:B------:R-:W-:Y:S01]  /*26a0*/  LOP3.LUT R241, R241, 0xfffffffb, RZ, 0xc0, !PT ;  /* 0xfffffffbf1f17812 */ /* 0x000fe200078ec0ff */
[----:B------:R-:W-:Y:S01]  /*26b0*/  IMAD R7, R7, c[0x0][0x1c0], RZ ;  /* 0x0000700007077a24 */ /* 0x000fe200078e02ff */
[----:B------:R-:W-:-:S09]  /*26c0*/  IADD3 R88, R234, -0x1, RZ ;  /* 0xffffffffea587810 */ /* 0x000fd20007ffe0ff */
[----:B------:R-:W-:Y:S01]  /*26d0*/  @P6 LOP3.LUT R241, R241, 0x4, RZ, 0xfc, !PT ;  /* 0x00000004f1f16812 */ /* 0x000fe200078efcff */
[----:B-1----:R-:W-:-:S03]  /*26e0*/  IMAD.WIDE.U32 R2, R12, c[0x0][0x178], RZ ;  /* 0x00005e000c027a25 */ /* 0x002fc600078e00ff */
[----:B------:R-:W-:Y:S02]  /*26f0*/  LOP3.LUT R241, R241, 0xfffffffd, RZ, 0xc0, !PT ;  /* 0xfffffffdf1f17812 */ /* 0x000fe400078ec0ff */
[----:B----4-:R-:W-:Y:S01]  /*2700*/  SHF.R.S32.HI R18, RZ, 0x1f, R9 ;  /* 0x0000001fff127819 */ /* 0x010fe20000011409 */
[----:B------:R-:W-:Y:S01]  /*2710*/  IMAD.IADD R5, R3, 0x1, R0 ;  /* 0x0000000103057824 */ /* 0x000fe200078e0200 */
[----:B------:R-:W-:Y:S01]  /*2720*/  SEL R3, R235, RZ, !P4 ;  /* 0x000000ffeb037207 */ /* 0x000fe20006000000 */
[----:B------:R-:W-:Y:S01]  /*2730*/  IMAD.MOV.U32 R4, RZ, RZ, R2 ;  /* 0x000000ffff047224 */ /* 0x000fe200078e0002 */
[----:B------:R-:W-:Y:S02]  /*2740*/  LEA.HI R18, R18, R9, RZ, 0x3 ;  /* 0x0000000912127211 */ /* 0x000fe400078f18ff */
[----:B------:R-:W-:Y:S01]  /*2750*/  ISETP.GE.AND P4, PT, R238, c[0x0][0x1d4], PT ;  /* 0x00007500ee007a0c */ /* 0x000fe20003f86270 */
[----:B------:R-:W-:Y:S01]  /*2760*/  IMAD.WIDE.U32 R4, R242, c[0x0][0x1b8], R4 ;  /* 0x00006e00f2047a25 */ /* 0x000fe200078e0004 */
[----:B------:R-:W-:-:S03]  /*2770*/  SHF.R.S32.HI R18, RZ, 0x3, R18 ;  /* 0x00000003ff127819 */ /* 0x000fc60000011412 */
[----:B------:R-:W-:Y:S01]  /*2780*/  IMAD R5, R242, c[0x0][0x1bc], R5 ;  /* 0x00006f00f2057a24 */ /* 0x000fe200078e0205 */
[C---:B------:R-:W-:Y:S01]  /*2790*/  IADD3 R2, P5, R18.reuse, R13, RZ ;  /* 0x0000000d12027210 */ /* 0x040fe20007fbe0ff */
[C---:B------:R-:W-:Y:S02]  /*27a0*/  IMAD R11, R3.reuse, c[0x0][0x1c4], R7 ;  /* 0x00007100030b7a24 */ /* 0x040fe400078e0207 */
[----:B------:R-:W-:Y:S01]  /*27b0*/  IMAD.WIDE.U32 R4, R3, c[0x0][0x1c0], R4 ;  /* 0x0000700003047a25 */ /* 0x000fe200078e0004 */
[----:B------:R-:W-:Y:S02]  /*27c0*/  LEA.HI.X.SX32 R10, R18, R10, 0x1, P5 ;  /* 0x0000000a120a7211 */ /* 0x000fe400028f0eff */
[----:B------:R-:W-:Y:S01]  /*27d0*/  ISETP.GE.AND P5, PT, R236, c[0x0][0x1d4], PT ;  /* 0x00007500ec007a0c */ /* 0x000fe20003fa6270 */
[----:B------:R-:W-:-:S04]  /*27e0*/  IMAD.WIDE.U32 R12, R2, c[0x0][0x208], R236 ;  /* 0x00008200020c7a25 */ /* 0x000fc800078e00ec */
[C---:B------:R-:W-:Y:S02]  /*27f0*/  IMAD R7, R10.reuse, c[0x0][0x1e0], RZ ;  /* 0x000078000a077a24 */ /* 0x040fe400078e02ff */
[----:B------:R-:W-:Y:S02]  /*2800*/  IMAD R3, R10, c[0x0][0x208], RZ ;  /* 0x000082000a037a24 */ /* 0x000fe400078e02ff */
[C---:B------:R-:W-:Y:S02]  /*2810*/  IMAD R16, R2.reuse, c[0x0][0x1e4], R7 ;  /* 0x0000790002107a24 */ /* 0x040fe400078e0207 */
[----:B------:R-:W-:Y:S01]  /*2820*/  IMAD R17, R2, c[0x0][0x20c], R3 ;  /* 0x0000830002117a24 */ /* 0x000fe200078e0203 */
[----:B------:R-:W-:Y:S02]  /*2830*/  IADD3 R3, R5, R11, RZ ;  /* 0x0000000b05037210 */ /* 0x000fe40007ffe0ff */
[----:B--2---:R-:W-:-:S05]  /*2840*/  IADD3 R6, R8, R231, RZ ;  /* 0x000000e708067210 */ /* 0x004fca0007ffe0ff */
[----:B------:R-:W-:-:S04]  /*2850*/  @P2 IMAD.HI.U32 R8, R6, c[0x0][0x2c8], RZ ;  /* 0x0000b20006082a27 */ /* 0x000fc800078e00ff */
[----:B------:R-:W-:Y:S01]  /*2860*/  IMAD.MOV.U32 R0, RZ, RZ, R6 ;  /* 0x000000ffff007224 */ /* 0x000fe200078e0006 */
[----:B------:R-:W-:Y:S01]  /*2870*/  @P2 SHF.R.U32.HI R0, RZ, c[0x0][0x2cc], R8 ;  /* 0x0000b300ff002a19 */ /* 0x000fe20000011608 */
[----:B------:R-:W-:-:S03]  /*2880*/  IMAD.WIDE.U32 R8, R2, c[0x0][0x1e0], R236 ;  /* 0x0000780002087a25 */ /* 0x000fc600078e00ec */
[--C-:B------:R-:W-:Y:S01]  /*2890*/  SHF.R.S32.HI R2, RZ, 0x1f, R0.reuse ;  /* 0x0000001fff027819 */ /* 0x100fe20000011400 */
[----:B------:R-:W-:Y:S01]  /*28a0*/  IMAD.MOV R7, RZ, RZ, -R0 ;  /* 0x000000ffff077224 */ /* 0x000fe200078e0a00 */
[----:B------:R-:W-:-:S03]  /*28b0*/  IADD3 R9, R9, R16, RZ ;  /* 0x0000001009097210 */ /* 0x000fc60007ffe0ff */
[----:B------:R-:W-:Y:S01]  /*28c0*/  IMAD R10, R7, c[0x0][0x2c4], R6 ;  /* 0x0000b100070a7a24 */ /* 0x000fe200078e0206 */
[----:B------:R-:W-:Y:S01]  /*28d0*/  SEL R6, RZ, 0xffffffff, P4 ;  /* 0xffffffffff067807 */ /* 0x000fe20002000000 */
[----:B------:R-:W-:Y:S02]  /*28e0*/  IMAD R5, R2, c[0x0][0x1b0], RZ ;  /* 0x00006c0002057a24 */ /* 0x000fe400078e02ff */
[----:B------:R-:W-:Y:S01]  /*28f0*/  IMAD.MOV.U32 R2, RZ, RZ, R4 ;  /* 0x000000ffff027224 */ /* 0x000fe200078e0004 */
[----:B------:R-:W-:Y:S01]  /*2900*/  SEL R4, RZ, 0x1, P5 ;  /* 0x00000001ff047807 */ /* 0x000fe20002800000 */
[----:B------:R-:W-:Y:S02]  /*2910*/  IMAD.SHL.U32 R6, R6, 0x2, RZ ;  /* 0x0000000206067824 */ /* 0x000fe400078e00ff */
[C---:B------:R-:W-:Y:S02]  /*2920*/  IMAD R5, R0.reuse, c[0x0][0x1b4], R5 ;  /* 0x00006d0000057a24 */ /* 0x040fe400078e0205 */
[----:B------:R-:W-:Y:S01]  /*2930*/  IMAD.WIDE.U32 R2, R0, c[0x0][0x1b0], R2 ;  /* 0x00006c0000027a25 */ /* 0x000fe200078e0002 */
[----:B------:R-:W-:-:S02]  /*2940*/  SHF.R.S32.HI R0, RZ, 0x1f, R10 ;  /* 0x0000001fff007819 */ /* 0x000fc4000001140a */
[----:B------:R-:W-:Y:S01]  /*2950*/  LOP3.LUT R16, R6, 0x2, R4, 0xe2, !PT ;  /* 0x0000000206107812 */ /* 0x000fe200078ee204 */
[----:B------:R-:W-:Y:S01]  /*2960*/  IMAD.IADD R7, R13, 0x1, R17 ;  /* 0x000000010d077824 */ /* 0x000fe200078e0211 */
[----:B------:R-:W-:Y:S01]  /*2970*/  IADD3 R5, R3, R5, RZ ;  /* 0x0000000503057210 */ /* 0x000fe20007ffe0ff */
[----:B------:R-:W-:Y:S01]  /*2980*/  IMAD R0, R0, c[0x0][0x1a8], RZ ;  /* 0x00006a0000007a24 */ /* 0x000fe200078e02ff */
[----:B------:R-:W-:Y:S01]  /*2990*/  MOV R4, R2 ;  /* 0x0000000200047202 */ /* 0x000fe20000000f00 */
[----:B------:R-:W-:Y:S01]  /*29a0*/  IMAD.MOV.U32 R6, RZ, RZ, R12 ;  /* 0x000000ffff067224 */ /* 0x000fe200078e000c */
[----:B---3--:R-:W-:Y:S01]  /*29b0*/  @P3 SHF.R.S32.HI R3, RZ, 0x1f, R15 ;  /* 0x0000001fff033819 */ /* 0x008fe2000001140f */
[----:B------:R-:W-:Y:S02]  /*29c0*/  @!P3 IMAD.MOV.U32 R3, RZ, RZ, R14 ;  /* 0x000000ffff03b224 */ /* 0x000fe400078e000e */
[C---:B------:R-:W-:Y:S02]  /*29d0*/  IMAD R12, R10.reuse, c[0x0][0x1ac], R0 ;  /* 0x00006b000a0c7a24 */ /* 0x040fe400078e0200 */
[----:B------:R-:W-:Y:S01]  /*29e0*/  IMAD.WIDE.U32 R10, R10, c[0x0][0x1a8], R4 ;  /* 0x00006a000a0a7a25 */ /* 0x000fe200078e0004 */
[----:B------:R-:W-:-:S03]  /*29f0*/  SEL R0, R3, RZ, !P0 ;  /* 0x000000ff03007207 */ /* 0x000fc60004000000 */
[----:B------:R-:W-:Y:S01]  /*2a00*/  @P3 IMAD.MOV.U32 R2, RZ, RZ, R15 ;  /* 0x000000ffff023224 */ /* 0x000fe200078e000f */
[----:B------:R-:W-:Y:S01]  /*2a10*/  @!P3 MOV R2, R235 ;  /* 0x000000eb0002b202 */ /* 0x000fe20000000f00 */
[----:B------:R-:W-:Y:S01]  /*2a20*/  IMAD.WIDE.U32 R6, R242, c[0x0][0x210], R6 ;  /* 0x00008400f2067a25 */ /* 0x000fe200078e0006 */
[----:B------:R-:W-:-:S03]  /*2a30*/  ISETP.GE.AND P3, PT, R239, c[0x0][0x1d4], PT ;  /* 0x00007500ef007a0c */ /* 0x000fc60003f66270 */
[----:B------:R-:W-:Y:S01]  /*2a40*/  IMAD.WIDE.U32 R4, R242, c[0x0][0x1e8], R8 ;  /* 0x00007a00f2047a25 */ /* 0x000fe200078e0008 */
[----:B------:R-:W-:Y:S02]  /*2a50*/  SEL R8, R2, RZ, !P0 ;  /* 0x000000ff02087207 */ /* 0x000fe40004000000 */
[----:B------:R-:W-:Y:S01]  /*2a60*/  SEL R2, RZ, 0x4, P3 ;  /* 0x00000004ff027807 */ /* 0x000fe20001800000 */
[C---:B------:R-:W-:Y:S01]  /*2a70*/  IMAD R3, R242.reuse, c[0x0][0x214], R7 ;  /* 0x00008500f2037a24 */ /* 0x040fe200078e0207 */
[----:B------:R-:W-:Y:S01]  /*2a80*/  IADD3 R7, R11, R12, RZ ;  /* 0x0000000c0b077210 */ /* 0x000fe20007ffe0ff */
[----:B------:R-:W-:Y:S01]  /*2a90*/  IMAD R5, R242, c[0x0][0x1ec], R5 ;  /* 0x00007b00f2057a24 */ /* 0x000fe200078e0205 */
[----:B------:R-:W-:Y:S02]  /*2aa0*/  LEA R12, P0, R10, c[0x0][0x160], 0x1 ;  /* 0x000058000a0c7a11 */ /* 0x000fe400078008ff */
[----:B------:R-:W-:Y:S01]  /*2ab0*/  LOP3.LUT R14, R16, R2, RZ, 0xfc, !PT ;  /* 0x00000002100e7212 */ /* 0x000fe200078efcff */
[----:B------:R-:W-:Y:S01]  /*2ac0*/  IMAD.MOV.U32 R2, RZ, RZ, R6 ;  /* 0x000000ffff027224 */ /* 0x000fe200078e0006 */
[----:B------:R-:W-:Y:S01]  /*2ad0*/  LEA.HI.X R11, R10, c[0x0][0x164], R7, 0x1, P0 ;  /* 0x000059000a0b7a11 */ /* 0x000fe200000f0c07 */
[----:B------:R-:W-:Y:S01]  /*2ae0*/  IMAD R6, R0, c[0x0][0x1f0], RZ ;  /* 0x00007c0000067a24 */ /* 0x000fe200078e02ff */
[----:B------:R-:W-:Y:S01]  /*2af0*/  ISETP.GE.AND P0, PT, R238, c[0x0][0x198], PT ;  /* 0x00006600ee007a0c */ /* 0x000fe20003f06270 */
[----:B------:R-:W-:Y:S01]  /*2b00*/  IMAD R0, R0, c[0x0][0x218], RZ ;  /* 0x0000860000007a24 */ /* 0x000fe200078e02ff */
[----:B------:R-:W-:Y:S01]  /*2b10*/  IADD3 R9, R18, R231, RZ ;  /* 0x000000e712097210 */ /* 0x000fe20007ffe0ff */
[----:B------:R-:W-:-:S04]  /*2b20*/  IMAD.WIDE.U32 R214, R8, c[0x0][0x218], R2 ;  /* 0x0000860008d67a25 */ /* 0x000fc800078e0002 */
[C---:B------:R-:W-:Y:S02]  /*2b30*/  IMAD R0, R8.reuse, c[0x0][0x21c], R0 ;  /* 0x0000870008007a24 */ /* 0x040fe400078e0200 */
[----:B------:R-:W-:-:S03]  /*2b40*/  IMAD.WIDE.U32 R212, R8, c[0x0][0x1f0], R4 ;  /* 0x00007c0008d47a25 */ /* 0x000fc600078e0004 */
[----:B------:R-:W-:Y:S01]  /*2b50*/  IADD3 R217, R215, R0, RZ ;  /* 0x00000000d7d97210 */ /* 0x000fe20007ffe0ff */
[----:B------:R-:W-:Y:S01]  /*2b60*/  IMAD R2, R8, c[0x0][0x1f4], R6 ;  /* 0x00007d0008027a24 */ /* 0x000fe200078e0206 */
[----:B------:R-:W-:Y:S02]  /*2b70*/  @P0 LOP3.LUT R241, R241, 0x2, RZ, 0xfc, !PT ;  /* 0x00000002f1f10812 */ /* 0x000fe400078efcff */
[----:B------:R-:W-:Y:S01]  /*2b80*/  ISETP.GE.AND P0, PT, R239, c[0x0][0x198], PT ;  /* 0x00006600ef007a0c */ /* 0x000fe20003f06270 */
[----:B------:R-:W-:Y:S01]  /*2b90*/  IMAD.IADD R216, R213, 0x1, R2 ;  /* 0x00000001d5d87824 */ /* 0x000fe200078e0202 */
[----:B------:R-:W-:-:S11]  /*2ba0*/  LOP3.LUT R241, R241, 0xfffffffe, RZ, 0xc0, !PT ;  /* 0xfffffffef1f17812 */ /* 0x000fd600078ec0ff */
[----:B------:R-:W-:Y:S01]  /*2bb0*/  @P0 LOP3.LUT R241, R241, 0x1, RZ, 0xfc, !PT ;  /* 0x00000001f1f10812 */ /* 0x000fe200078efcff */
[----:B------:R-:W-:Y:S05]  /*2bc0*/  BRA.DIV ~URZ, `(.L_x_420) ;  /* 0x00012b827f007947 */ /* 0x000fea000b800000 */
[----:B------:R1:W2:Y:S02]  /*2bd0*/  SHFL.IDX PT, R8, R11, RZ, 0x181f ;  /* 0x00181fff0b087589 */ /* 0x0002a400000e0000 */
.L_x_539:
[----:B------:R-:W-:Y:S05]  /*2be0*/  BRA.DIV ~URZ, `(.L_x_421) ;  /* 0x00012bd27f007947 */ /* 0x000fea000b800000 */
[----:B------:R3:W4:Y:S02]  /*2bf0*/  SHFL.IDX PT, R0, R12, RZ, 0x181f ;  /* 0x00181fff0c007589 */ /* 0x00072400000e0000 */
.L_x_540:
[----:B------:R-:W-:Y:S01]  /*2c00*/  IMAD R10, R229, c[0x0][0x2c4], RZ ;  /* 0x0000b100e50a7a24 */ /* 0x000fe200078e02ff */
[----:B------:R-:W-:Y:S04]  /*2c10*/  BSSY B0, `(.L_x_422) ;  /* 0x0000016000007945 */ /* 0x000fe80003800000 */
[----:B------:R-:W-:-:S13]  /*2c20*/  ISETP.GE.AND P0, PT, R9, R10, PT ;  /* 0x0000000a0900720c */ /* 0x000fda0003f06270 */
[----:B------:R-:W-:Y:S05]  /*2c30*/  @P0 BRA `(.L_x_423) ;  /* 0x0000013000000947 */ /* 0x000fea0003800000 */
[----:B------:R-:W5:Y:S04]  /*2c40*/  LDL R2, [R1+0x4] ;  /* 0x0000040001027983 */ /* 0x000f680000100800 */
[----:B---3--:R-:W3:Y:S01]  /*2c50*/  LDL R15, [R1] ;  /* 0x00000000010f7983 */ /* 0x008ee20000100800 */
[C---:B----4-:R-:W-:Y:S02]  /*2c60*/  LEA R6, P0, R236.reuse, R0, 0x1 ;  /* 0x00000000ec067211 */ /* 0x050fe400078008ff */
[----:B------:R-:W-:Y:S02]  /*2c70*/  P2R R13, PR, RZ, 0x2 ;  /* 0x00000002ff0d7803 */ /* 0x000fe40000000000 */
[----:B--2---:R-:W-:Y:S02]  /*2c80*/  LEA.HI.X R7, R236, R8, R237, 0x1, P0 ;  /* 0x00000008ec077211 */ /* 0x004fe400000f0ced */
[----:B------:R-:W-:-:S02]  /*2c90*/  LEA R4, P0, R238, R0, 0x1 ;  /* 0x00000000ee047211 */ /* 0x000fc400078008ff */
[C---:B------:R-:W-:Y:S02]  /*2ca0*/  LOP3.LUT P1, RZ, R241.reuse, 0x4, RZ, 0xc0, !PT ;  /* 0x00000004f1ff7812 */ /* 0x040fe4000782c0ff */
[----:B------:R-:W-:-:S11]  /*2cb0*/  LOP3.LUT P6, RZ, R241, 0x1, RZ, 0xc0, !PT ;  /* 0x00000001f1ff7812 */ /* 0x000fd600078cc0ff */
[----:B------:R-:W-:Y:S01]  /*2cc0*/  @!PT LDS RZ, [RZ] ;  /* 0x00000000fffff984 */ /* 0x000fe20000000800 */
[----:B------:R-:W-:Y:S01]  /*2cd0*/  @!PT LDS RZ, [RZ] ;  /* 0x00000000fffff984 */ /* 0x000fe20000000800 */
[----:B------:R-:W-:Y:S01]  /*2ce0*/  @!PT LDS RZ, [RZ] ;  /* 0x00000000fffff984 */ /* 0x000fe20000000800 */
[----:B------:R2:W-:Y:S01]  /*2cf0*/  LDGSTS.E.BYPASS.LTC128B.128 [R209+0xc100], [R6.64], !P1 ;  /* 0x0c10000006d17fae */ /* 0x0005e2000c901d46 */
[----:B------:R-:W-:Y:S02]  /*2d00*/  ISETP.NE.AND P1, PT, R13, RZ, PT ;  /* 0x000000ff0d00720c */ /* 0x000fe40003f25270 */
[----:B-----5:R-:W-:Y:S02]  /*2d10*/  LEA.HI.X R5, R238, R8, R2, 0x1, P0 ;  /* 0x00000008ee057211 */ /* 0x020fe400000f0c02 */
[----:B------:R-:W-:-:S04]  /*2d20*/  LEA R2, P0, R239, R0, 0x1 ;  /* 0x00000000ef027211 */ /* 0x000fc800078008ff */
[----:B---3--:R-:W-:Y:S02]  /*2d30*/  LEA.HI.X R3, R239, R8, R15, 0x1, P0 ;  /* 0x00000008ef037211 */ /* 0x008fe400000f0c0f */
[----:B------:R-:W-:-:S13]  /*2d40*/  LOP3.LUT P0, RZ, R241, 0x2, RZ, 0xc0, !PT ;  /* 0x00000002f1ff7812 */ /* 0x000fda000780c0ff */
[----:B------:R2:W-:Y:S04]  /*2d50*/  LDGSTS.E.BYPASS.LTC128B.128 [R209+0x10100], [R4.64], !P0 ;  /* 0x1010000004d17fae */ /* 0x0005e8000c101d46 */
[----:B------:R2:W-:Y:S02]  /*2d60*/  LDGSTS.E.BYPASS.LTC128B.128 [R209+0x14100], [R2.64], !P6 ;  /* 0x1410000002d17fae */ /* 0x0005e4000f101d46 */
.L_x_423:
[----:B------:R-:W-:Y:S05]  /*2d70*/  BSYNC B0 ;  /* 0x0000000000007941 */ /* 0x000fea0003800000 */
.L_x_422:
[----:B------:R-:W-:Y:S05]  /*2d80*/  BRA.DIV ~URZ, `(.L_x_424) ;  /* 0x00012a927f007947 */ /* 0x000fea000b800000 */
[----:B--2---:R2:W1:Y:S04]  /*2d90*/  SHFL.IDX PT, R8, R11, 0x1, 0x181f ;  /* 0x00381f000b087f89 */ /* 0x00446800000e0000 */
[----:B----4-:R2:W4:Y:S02]  /*2da0*/  SHFL.IDX PT, R0, R12, 0x1, 0x181f ;  /* 0x00381f000c007f89 */ /* 0x01052400000e0000 */
.L_x_541:
[----:B------:R-:W-:Y:S01]  /*2db0*/  IADD3 R2, R9, 0x20, RZ ;  /* 0x0000002009027810 */ /* 0x000fe20007ffe0ff */
[----:B------:R-:W-:Y:S03]  /*2dc0*/  BSSY B0, `(.L_x_425) ;  /* 0x0000016000007945 */ /* 0x000fe60003800000 */
[----:B------:R-:W-:-:S13]  /*2dd0*/  ISETP.GE.AND P0, PT, R2, R10, PT ;  /* 0x0000000a0200720c */ /* 0x000fda0003f06270 */
[----:B------:R-:W-:Y:S05]  /*2de0*/  @P0 BRA `(.L_x_426) ;  /* 0x0000013000000947 */ /* 0x000fea0003800000 */
[----:B------:R-:W5:Y:S04]  /*2df0*/  LDL R3, [R1+0x4] ;  /* 0x0000040001037983 */ /* 0x000f680000100800 */
[----:B--2---:R-:W2:Y:S01]  /*2e00*/  LDL R15, [R1] ;  /* 0x00000000010f7983 */ /* 0x004ea20000100800 */
[C---:B----4-:R-:W-:Y:S02]  /*2e10*/  LEA R6, P0, R236.reuse, R0, 0x1 ;  /* 0x00000000ec067211 */ /* 0x050fe400078008ff */
[----:B------:R-:W-:Y:S02]  /*2e20*/  P2R R13, PR, RZ, 0x2 ;  /* 0x00000002ff0d7803 */ /* 0x000fe40000000000 */
[----:B-1----:R-:W-:Y:S02]  /*2e30*/  LEA.HI.X R7, R236, R8, R237, 0x1, P0 ;  /* 0x00000008ec077211 */ /* 0x002fe400000f0ced */
        /* <DEDUP_REMOVED lines=10> */
[----:B--2---:R-:W-:Y:S02]  /*2ee0*/  LEA.HI.X R3, R239, R8, R15, 0x1, P0 ;  /* 0x00000008ef037211 */ /* 0x004fe400000f0c0f */
[----:B------:R-:W-:-:S13]  /*2ef0*/  LOP3.LUT P0, RZ, R241, 0x2, RZ, 0xc0, !PT ;  /* 0x00000002f1ff7812 */ /* 0x000fda000780c0ff */
[----:B------:R1:W-:Y:S04]  /*2f00*/  LDGSTS.E.BYPASS.LTC128B.128 [R209+0x11100], [R4.64], !P0 ;  /* 0x1110000004d17fae */ /* 0x0003e8000c101d46 */
[----:B------:R1:W-:Y:S02]  /*2f10*/  LDGSTS.E.BYPASS.LTC128B.128 [R209+0x15100], [R2.64], !P6 ;  /* 0x1510000002d17fae */ /* 0x0003e4000f101d46 */
.L_x_426:
[----:B------:R-:W-:Y:S05]  /*2f20*/  BSYNC B0 ;  /* 0x0000000000007941 */ /* 0x000fea0003800000 */
.L_x_425:
[----:B------:R-:W-:Y:S05]  /*2f30*/  BRA.DIV ~URZ, `(.L_x_427) ;  /* 0x000129a27f007947 */ /* 0x000fea000b800000 */
[----:B-1----:R1:W2:Y:S02]  /*2f40*/  SHFL.IDX PT, R8, R11, 0x2, 0x181f ;  /* 0x00581f000b087f89 */ /* 0x0022a400000e0000 */
.L_x_542:
[----:B------:R-:W-:Y:S05]  /*2f50*/  BRA.DIV ~URZ, `(.L_x_428) ;  /* 0x000129f27f007947 */ /* 0x000fea000b800000 */
[----:B----4-:R4:W1:Y:S02]  /*2f60*/  SHFL.IDX PT, R0, R12, 0x2, 0x181f ;  /* 0x00581f000c007f89 */ /* 0x01086400000e0000 */
.L_x_543:
[----:B------:R-:W-:Y:S01]  /*2f70*/  IADD3 R2, R9, 0x40, RZ ;  /* 0x0000004009027810 */ /* 0x000fe20007ffe0ff */
[----:B------:R-:W-:Y:S03]  /*2f80*/  BSSY B0, `(.L_x_429) ;  /* 0x0000016000007945 */ /* 0x000fe60003800000 */
[----:B------:R-:W-:-:S13]  /*2f90*/  ISETP.GE.AND P0, PT, R2, R10, PT ;  /* 0x0000000a0200720c */ /* 0x000fda0003f06270 */
[----:B------:R-:W-:Y:S05]  /*2fa0*/  @P0 BRA `(.L_x_430) ;  /* 0x0000013000000947 */ /* 0x000fea0003800000 */
[----:B------:R-:W5:Y:S04]  /*2fb0*/  LDL R3, [R1+0x4] ;  /* 0x0000040001037983 */ /* 0x000f680000100800 */
[----:B---3--:R-:W3:Y:S01]  /*2fc0*/  LDL R15, [R1] ;  /* 0x00000000010f7983 */ /* 0x008ee20000100800 */
[C---:B-1----:R-:W-:Y:S02]  /*2fd0*/  LEA R6, P0, R236.reuse, R0, 0x1 ;  /* 0x00000000ec067211 */ /* 0x042fe400078008ff */
        /* <DEDUP_REMOVED lines=16> */
.L_x_430:
[----:B------:R-:W-:Y:S05]  /*30e0*/  BSYNC B0 ;  /* 0x0000000000007941 */ /* 0x000fea0003800000 */
.L_x_429:
[----:B------:R-:W-:Y:S05]  /*30f0*/  BRA.DIV ~URZ, `(.L_x_431) ;  /* 0x000128b27f007947 */ /* 0x000fea000b800000 */
[----:B--2---:R2:W3:Y:S04]  /*3100*/  SHFL.IDX PT, R8, R11, 0x3, 0x181f ;  /* 0x00781f000b087f89 */ /* 0x0044e800000e0000 */
[----:B-1----:R2:W1:Y:S02]  /*3110*/  SHFL.IDX PT, R0, R12, 0x3, 0x181f ;  /* 0x00781f000c007f89 */ /* 0x00246400000e0000 */
.L_x_544:
[----:B------:R-:W5:Y:S04]  /*3120*/  LDL R3, [R1+0x4] ;  /* 0x0000040001037983 */ /* 0x000f680000100800 */
[----:B--2---:R-:W2:Y:S01]  /*3130*/  LDL R11, [R1] ;  /* 0x00000000010b7983 */ /* 0x004ea20000100800 */
[----:B------:R-:W-:Y:S01]  /*3140*/  IADD3 R2, R9, 0x60, RZ ;  /* 0x0000006009027810 */ /* 0x000fe20007ffe0ff */
[----:B------:R-:W-:Y:S01]  /*3150*/  IMAD.SHL.U32 R89, R88, 0x40, RZ ;  /* 0x0000004058597824 */ /* 0x000fe200078e00ff */
[----:B------:R-:W-:Y:S01]  /*3160*/  P2R R15, PR, RZ, 0x2 ;  /* 0x00000002ff0f7803 */ /* 0x000fe20000000000 */
[----:B---34-:R-:W3:Y:S01]  /*3170*/  S2R R12, SR_TID.X ;  /* 0x00000000000c7919 */ /* 0x018ee20000002100 */
[----:B------:R-:W-:Y:S01]  /*3180*/  ISETP.GE.AND P6, PT, R2, R10, PT ;  /* 0x0000000a0200720c */ /* 0x000fe20003fc6270 */
[----:B------:R-:W-:Y:S01]  /*3190*/  IMAD.IADD R90, R228, 0x1, -R89 ;  /* 0x00000001e45a7824 */ /* 0x000fe200078e0a59 */
[----:B------:R-:W-:-:S02]  /*31a0*/  LOP3.LUT P1, RZ, R241, 0x2, RZ, 0xc0, !PT ;  /* 0x00000002f1ff7812 */ /* 0x000fc4000782c0ff */
[----:B------:R-:W-:Y:S02]  /*31b0*/  P2R R28, PR, RZ, 0x4 ;  /* 0x00000004ff1c7803 */ /* 0x000fe40000000000 */
[----:B------:R-:W-:-:S07]  /*31c0*/  LOP3.LUT P2, RZ, R241, 0x1, RZ, 0xc0, !PT ;  /* 0x00000001f1ff7812 */ /* 0x000fce000784c0ff */
[----:B-1----:R-:W-:-:S04]  /*31d0*/  @!P6 LEA R6, P0, R236, R0, 0x1 ;  /* 0x00000000ec06e211 */ /* 0x002fc800078008ff */
[----:B------:R-:W-:Y:S02]  /*31e0*/  @!P6 LEA.HI.X R7, R236, R8, R237, 0x1, P0 ;  /* 0x00000008ec07e211 */ /* 0x000fe400000f0ced */
[----:B------:R-:W-:-:S04]  /*31f0*/  @!P6 LEA R4, P0, R238, R0, 0x1 ;  /* 0x00000000ee04e211 */ /* 0x000fc800078008ff */
[----:B-----5:R-:W-:Y:S02]  /*3200*/  @!P6 LEA.HI.X R5, R238, R8, R3, 0x1, P0 ;  /* 0x00000008ee05e211 */ /* 0x020fe400000f0c03 */
[----:B------:R-:W-:-:S04]  /*3210*/  @!P6 LEA R2, P0, R239, R0, 0x1 ;  /* 0x00000000ef02e211 */ /* 0x000fc800078008ff */
[----:B--2---:R-:W-:Y:S02]  /*3220*/  @!P6 LEA.HI.X R3, R239, R8, R11, 0x1, P0 ;  /* 0x00000008ef03e211 */ /* 0x004fe400000f0c0b */
[----:B------:R-:W-:Y:S02]  /*3230*/  LOP3.LUT P0, RZ, R241, 0x4, RZ, 0xc0, !PT ;  /* 0x00000004f1ff7812 */ /* 0x000fe4000780c0ff */
[----:B---3--:R-:W-:-:S04]  /*3240*/  SHF.R.S32.HI R11, RZ, 0x1f, R12 ;  /* 0x0000001fff0b7819 */ /* 0x008fc8000001140c */
[----:B------:R-:W-:-:S04]  /*3250*/  LEA.HI R11, R11, R12, RZ, 0x3 ;  /* 0x0000000c0b0b7211 */ /* 0x000fc800078f18ff */
[----:B------:R-:W-:-:S03]  /*3260*/  SHF.R.S32.HI R11, RZ, 0x3, R11 ;  /* 0x00000003ff0b7819 */ /* 0x000fc6000001140b */
[----:B------:R-:W-:Y:S01]  /*3270*/  @!PT LDS RZ, [RZ] ;  /* 0x00000000fffff984 */ /* 0x000fe20000000800 */
[----:B------:R-:W-:Y:S01]  /*3280*/  @!PT LDS RZ, [RZ] ;  /* 0x00000000fffff984 */ /* 0x000fe20000000800 */
[----:B------:R-:W-:Y:S01]  /*3290*/  @!PT LDS RZ, [RZ] ;  /* 0x00000000fffff984 */ /* 0x000fe20000000800 */
[----:B------:R1:W-:Y:S04]  /*32a0*/  @!P6 LDGSTS.E.BYPASS.LTC128B.128 [R209+0xf100], [R6.64], !P0 ;  /* 0x0f10000006d1efae */ /* 0x0003e8000c101d46 */
[----:B------:R2:W-:Y:S04]  /*32b0*/  @!P6 LDGSTS.E.BYPASS.LTC128B.128 [R209+0x13100], [R4.64], !P1 ;  /* 0x1310000004d1efae */ /* 0x0005e8000c901d46 */
[----:B------:R3:W-:Y:S04]  /*32c0*/  @!P6 LDGSTS.E.BYPASS.LTC128B.128 [R209+0x17100], [R2.64], !P2 ;  /* 0x1710000002d1efae */ /* 0x0007e8000d101d46 */
[----:B------:R-:W0:Y:S01]  /*32d0*/  LDGDEPBAR ;  /* 0x00000000000079af */ /* 0x000e220000000000 */
[----:B------:R-:W-:Y:S01]  /*32e0*/  WARPSYNC 0xffffffff ;  /* 0xffffffff00007948 */ /* 0x000fe20003800000 */
[----:B------:R-:W-:Y:S02]  /*32f0*/  BSSY B0, `(.L_x_432) ;  /* 0x000013c000007945 */ /* 0x000fe40003800000 */
[----:B------:R-:W-:Y:S01]  /*3300*/  BAR.SYNC.DEFER_BLOCKING 0x0 ;  /* 0x0000000000007b1d */ /* 0x000fe20000010000 */
[----:B-1----:R-:W-:Y:S01]  /*3310*/  SHF.R.S32.HI R6, RZ, 0x1f, R88 ;  /* 0x0000001fff067819 */ /* 0x002fe20000011458 */
[----:B------:R-:W-:Y:S01]  /*3320*/  IMAD.MOV.U32 R7, RZ, RZ, 0x20 ;  /* 0x00000020ff077424 */ /* 0x000fe200078e00ff */
[----:B--2---:R-:W-:-:S03]  /*3330*/  IADD3 R5, -R89, R228, -R11 ;  /* 0x000000e459057210 */ /* 0x004fc60007ffe90b */
[----:B------:R-:W-:Y:S02]  /*3340*/  IMAD R0, R6, c[0x0][0x1e0], RZ ;  /* 0x0000780006007a24 */ /* 0x000fe400078e02ff */
[----:B------:R-:W-:Y:S01]  /*3350*/  IMAD.WIDE.U32 R8, R7, c[0x0][0x1e0], RZ ;  /* 0x0000780007087a25 */ /* 0x000fe200078e00ff */
[----:B------:R-:W-:-:S03]  /*3360*/  ISETP.GE.AND P0, PT, R5, 0x1, PT ;  /* 0x000000010500780c */ /* 0x000fc60003f06270 */
[----:B---3--:R-:W-:-:S04]  /*3370*/  IMAD.WIDE.U32 R2, R88, c[0x0][0x1e0], RZ ;  /* 0x0000780058027a25 */ /* 0x008fc800078e00ff */
[----:B------:R-:W-:Y:S01]  /*3380*/  IMAD R4, R88, c[0x0][0x1e4], R0 ;  /* 0x0000790058047a24 */ /* 0x000fe200078e0200 */
[----:B------:R-:W-:Y:S01]  /*3390*/  LEA R0, P6, R2, R212, 0x6 ;  /* 0x000000d402007211 */ /* 0x000fe200078c30ff */
[----:B------:R-:W-:Y:S02]  /*33a0*/  IMAD R6, R6, c[0x0][0x208], RZ ;  /* 0x0000820006067a24 */ /* 0x000fe400078e02ff */
[----:B------:R-:W-:Y:S02]  /*33b0*/  IMAD.IADD R3, R3, 0x1, R4 ;  /* 0x0000000103037824 */ /* 0x000fe400078e0204 */
[----:B------:R-:W-:-:S03]  /*33c0*/  IMAD R6, R88, c[0x0][0x20c], R6 ;  /* 0x0000830058067a24 */ /* 0x000fc600078e0206 */
[----:B------:R-:W-:Y:S02]  /*33d0*/  LEA.HI.X R4, R2, R216, R3, 0x6, P6 ;  /* 0x000000d802047211 */ /* 0x000fe400030f3403 */
[----:B------:R-:W-:-:S04]  /*33e0*/  @P0 LEA R2, P6, R0, c[0x0][0x1c8], 0x1 ;  /* 0x0000720000020a11 */ /* 0x000fc800078c08ff */
[----:B------:R-:W-:Y:S02]  /*33f0*/  @P0 LEA.HI.X R3, R0, c[0x0][0x1cc], R4, 0x1, P6 ;  /* 0x0000730000030a11 */ /* 0x000fe400030f0c04 */
[----:B------:R-:W-:-:S03]  /*3400*/  ISETP.GE.AND P6, PT, R5, 0x21, PT ;  /* 0x000000210500780c */ /* 0x000fc60003fc6270 */
[----:B------:R-:W-:Y:S01]  /*3410*/  @!PT LDS RZ, [RZ] ;  /* 0x00000000fffff984 */ /* 0x000fe20000000800 */
[----:B------:R-:W-:Y:S01]  /*3420*/  @!PT LDS RZ, [RZ] ;  /* 0x00000000fffff984 */ /* 0x000fe20000000800 */
[----:B------:R-:W-:Y:S01]  /*3430*/  @!PT LDS RZ, [RZ] ;  /* 0x00000000fffff984 */ /* 0x000fe20000000800 */
[----:B------:R1:W-:Y:S04]  /*3440*/  @P0 LDGSTS.E.BYPASS.LTC128B.128 [R209+0x6100], [R2.64], !P5 ;  /* 0x0610000002d10fae */ /* 0x0003e8000e901d46 */
[----:B------:R1:W-:Y:S04]  /*3450*/  @P0 LDGSTS.E.BYPASS.LTC128B.128 [R209+0x8100], [R2.64+0x80], !P4 ;  /* 0x0810008002d10fae */ /* 0x0003e8000e101d46 */
[----:B------:R1:W-:Y:S02]  /*3460*/  @P0 LDGSTS.E.BYPASS.LTC128B.128 [R209+0xa100], [R2.64+0x100], !P3 ;  /* 0x0a10010002d10fae */ /* 0x0003e4000d901d46 */
[----:B------:R-:W-:Y:S01]  /*3470*/  @P6 IADD3 R0, P0, R0, R8, RZ ;  /* 0x0000000800006210 */ /* 0x000fe20007f1e0ff */
[----:B-1----:R-:W-:-:S05]  /*3480*/  IMAD R3, R7, c[0x0][0x1e4], RZ ;  /* 0x0000790007037a24 */ /* 0x002fca00078e02ff */
[----:B------:R-:W-:Y:S01]  /*3490*/  @P6 IADD3.X R3, R4, R9, R3, P0, !PT ;  /* 0x0000000904036210 */ /* 0x000fe200007fe403 */
[----:B------:R-:W-:Y:S01]  /*34a0*/  IMAD.WIDE.U32 R4, R88, c[0x0][0x208], RZ ;  /* 0x0000820058047a25 */ /* 0x000fe200078e00ff */
[----:B------:R-:W-:-:S04]  /*34b0*/  @P6 LEA R2, P0, R0, c[0x0][0x1c8], 0x1 ;  /* 0x0000720000026a11 */ /* 0x000fc800078008ff */
[----:B------:R-:W-:Y:S02]  /*34c0*/  @P6 LEA.HI.X R3, R0, c[0x0][0x1cc], R3, 0x1, P0 ;  /* 0x0000730000036a11 */ /* 0x000fe400000f0c03 */
[----:B------:R-:W-:-:S03]  /*34d0*/  LEA R0, P0, R4, R214, 0x6 ;  /* 0x000000d604007211 */ /* 0x000fc600078030ff */
[----:B------:R1:W-:Y:S04]  /*34e0*/  @P6 LDGSTS.E.BYPASS.LTC128B.128 [R209+0x7100], [R2.64], !P5 ;  /* 0x0710000002d16fae */ /* 0x0003e8000e901d46 */
[----:B------:R1:W-:Y:S04]  /*34f0*/  @P6 LDGSTS.E.BYPASS.LTC128B.128 [R209+0x9100], [R2.64+0x80], !P4 ;  /* 0x0910008002d16fae */ /* 0x0003e8000e101d46 */
[----:B------:R1:W-:Y:S01]  /*3500*/  @P6 LDGSTS.E.BYPASS.LTC128B.128 [R209+0xb100], [R2.64+0x100], !P3 ;  /* 0x0b10010002d16fae */ /* 0x0003e2000d901d46 */
[----:B------:R-:W-:-:S03]  /*3510*/  LOP3.LUT P6, RZ, R14, 0x2, RZ, 0xc0, !PT ;  /* 0x000000020eff7812 */ /* 0x000fc600078cc0ff */
[----:B------:R-:W0:Y:S01]  /*3520*/  LDGDEPBAR ;  /* 0x00000000000079af */ /* 0x000e220000000000 */
[----:B-1----:R-:W-:Y:S01]  /*3530*/  IMAD.IADD R3, R5, 0x1, R6 ;  /* 0x0000000105037824 */ /* 0x002fe200078e0206 */
[----:B------:R-:W-:-:S04]  /*3540*/  DEPBAR.LE SB0, 0x1 ;  /* 0x000080400000791a */ /* 0x000fc80000000000 */
[----:B------:R-:W-:-:S04]  /*3550*/  DEPBAR.LE SB0, 0x0 ;  /* 0x000080000000791a */ /* 0x000fc80000000000 */
[----:B------:R-:W-:Y:S01]  /*3560*/  BAR.SYNC.DEFER_BLOCKING 0x0 ;  /* 0x0000000000007b1d */ /* 0x000fe20000010000 */
[----:B------:R-:W-:Y:S02]  /*3570*/  LOP3.LUT R5, R14, 0x1, RZ, 0xc0, !PT ;  /* 0x000000010e057812 */ /* 0x000fe400078ec0ff */
[----:B------:R-:W-:Y:S02]  /*3580*/  LEA.HI.X R3, R4, R217, R3, 0x6, P0 ;  /* 0x000000d904037211 */ /* 0x000fe400000f3403 */
[C---:B------:R-:W-:Y:S02]  /*3590*/  LEA R2, P0, R0.reuse, c[0x0][0x1f8], 0x1 ;  /* 0x00007e0000027a11 */ /* 0x040fe400078008ff */
[----:B------:R-:W-:Y:S02]  /*35a0*/  MOV R4, c[0x0][0x208] ;  /* 0x0000820000047a02 */ /* 0x000fe40000000f00 */
[----:B------:R-:W-:Y:S01]  /*35b0*/  ISETP.NE.U32.AND P1, PT, R5, 0x1, PT ;  /* 0x000000010500780c */ /* 0x000fe20003f25070 */
[----:B------:R-:W-:Y:S01]  /*35c0*/  IMAD.MOV.U32 R5, RZ, RZ, c[0x0][0x20c] ;  /* 0x00008300ff057624 */ /* 0x000fe200078e00ff */
[----:B------:R-:W-:-:S02]  /*35d0*/  LEA.HI.X R3, R0, c[0x0][0x1fc], R3, 0x1, P0 ;  /* 0x00007f0000037a11 */ /* 0x000fc400000f0c03 */
[C---:B------:R-:W-:Y:S02]  /*35e0*/  LEA R12, P0, R4.reuse, R2, 0x6 ;  /* 0x00000002040c7211 */ /* 0x040fe400078030ff */
[----:B------:R-:W-:Y:S02]  /*35f0*/  IADD3 R0, -R11, R90, RZ ;  /* 0x0000005a0b007210 */ /* 0x000fe40007ffe1ff */
[----:B------:R-:W-:Y:S02]  /*3600*/  LEA.HI.X R13, R4, R3, R5, 0x6, P0 ;  /* 0x00000003040d7211 */ /* 0x000fe400000f3405 */
[C---:B------:R-:W-:Y:S02]  /*3610*/  ISETP.LT.OR P0, PT, R0.reuse, 0x1, P1 ;  /* 0x000000010000780c */ /* 0x040fe40000f01670 */
[C---:B------:R-:W-:Y:S01]  /*3620*/  ISETP.LT.OR P1, PT, R0.reuse, 0x21, P1 ;  /* 0x000000210000780c */ /* 0x040fe20000f21670 */
[----:B------:R-:W-:Y:S04]  /*3630*/  LDSM.16.M88.4 R8, [R191] ;  /* 0x00000000bf08783b */ /* 0x000fe80000000200 */
[----:B------:R-:W1:Y:S04]  /*3640*/  LDSM.16.M88.4 R20, [R184] ;  /* 0x00000000b814783b */ /* 0x000e680000000200 */
[----:B------:R-:W2:Y:S04]  /*3650*/  LDSM.16.M88.4 R16, [R184+0x800] ;  /* 0x00080000b810783b */ /* 0x000ea80000000200 */
[----:B------:R-:W3:Y:S04]  /*3660*/  LDSM.16.M88.4 R24, [R184+0x1000] ;  /* 0x00100000b818783b */ /* 0x000ee80000000200 */
[----:B------:R-:W4:Y:S04]  /*3670*/  LDSM.16.M88.4 R32, [R184+0x1800] ;  /* 0x00180000b820783b */ /* 0x000f280000000200 */
[----:B------:R-:W-:Y:S04]  /*3680*/  LDSM.16.M88.4 R4, [R192] ;  /* 0x00000000c004783b */ /* 0x000fe80000000200 */
[----:B------:R-:W5:Y:S04]  /*3690*/  LDSM.16.M88.4 R48, [R195] ;  /* 0x00000000c330783b */ /* 0x000f680000000200 */
[----:B------:R-:W3:Y:S04]  /*36a0*/  LDSM.16.M88.4 R56, [R206] ;  /* 0x00000000ce38783b */ /* 0x000ee80000000200 */
[----:B------:R-:W4:Y:S04]  /*36b0*/  LDSM.16.M88.4 R60, [R205] ;  /* 0x00000000cd3c783b */ /* 0x000f280000000200 */
[----:B------:R-:W4:Y:S04]  /*36c0*/  LDSM.16.M88.4 R72, [R204] ;  /* 0x00000000cc48783b */ /* 0x000f280000000200 */
[----:B------:R-:W-:Y:S01]  /*36d0*/  @!PT LDS RZ, [RZ] ;  /* 0x00000000fffff984 */ /* 0x000fe20000000800 */
[----:B------:R-:W-:Y:S01]  /*36e0*/  @!PT LDS RZ, [RZ] ;  /* 0x00000000fffff984 */ /* 0x000fe20000000800 */
[----:B------:R-:W-:Y:S01]  /*36f0*/  @!PT LDS RZ, [RZ] ;  /* 0x00000000fffff984 */ /* 0x000fe20000000800 */
[----:B------:R3:W-:Y:S01]  /*3700*/  LDGSTS.E.BYPASS.LTC128B.128 [R209+0x100], [R2.64], !P0 ;  /* 0x0010000002d17fae */ /* 0x0007e2000c101d46 */
[----:B------:R-:W-:-:S02]  /*3710*/  ISETP.LT.OR P0, PT, R0, 0x1, !P6 ;  /* 0x000000010000780c */ /* 0x000fc40007701670 */
[----:B------:R-:W-:Y:S01]  /*3720*/  ISETP.LT.OR P6, PT, R0, 0x21, !P6 ;  /* 0x000000210000780c */ /* 0x000fe200077c1670 */
[C---:B-1----:R-:W-:Y:S08]  /*3730*/  HMMA.16816.F32.BF16 R36, R8.reuse, R22, RZ ;  /* 0x000000160824723c */ /* 0x042ff000000418ff */
[----:B--2---:R-:W-:Y:S02]  /*3740*/  HMMA.16816.F32.BF16 R40, R8, R16, RZ ;  /* 0x000000100828723c */ /* 0x004fe400000418ff */
[----:B------:R1:W-:Y:S01]  /*3750*/  LDGSTS.E.BYPASS.LTC128B.128 [R209+0x2100], [R2.64+0x80], !P0 ;  /* 0x0210008002d17fae */ /* 0x0003e2000c101d46 */
[----:B------:R-:W-:-:S04]  /*3760*/  LOP3.LUT P0, RZ, R14, 0x4, RZ, 0xc0, !PT ;  /* 0x000000040eff7812 */ /* 0x000fc8000780c0ff */
[C---:B------:R-:W-:Y:S01]  /*3770*/  ISETP.LT.OR P2, PT, R0.reuse, 0x1, !P0 ;  /* 0x000000010000780c */ /* 0x040fe20004741670 */
[----:B------:R-:W-:Y:S01]  /*3780*/  HMMA.16816.F32.BF16 R16, R8, R18, RZ ;  /* 0x000000120810723c */ /* 0x000fe200000418ff */
[----:B------:R-:W-:-:S07]  /*3790*/  ISETP.LT.OR P0, PT, R0, 0x21, !P0 ;  /* 0x000000210000780c */ /* 0x000fce0004701670 */
[----:B---3--:R-:W-:Y:S04]  /*37a0*/  HMMA.16816.F32.BF16 R44, R8, R24, RZ ;  /* 0x00000018082c723c */ /* 0x008fe800000418ff */
[----:B------:R1:W-:Y:S01]  /*37b0*/  LDGSTS.E.BYPASS.LTC128B.128 [R209+0x4100], [R2.64+0x100], !P2 ;  /* 0x0410010002d17fae */ /* 0x0003e2000d101d46 */
[----:B------:R-:W-:-:S03]  /*37c0*/  ISETP.NE.AND P2, PT, R28, RZ, PT ;  /* 0x000000ff1c00720c */ /* 0x000fc60003f45270 */
[----:B------:R-:W-:Y:S01]  /*37d0*/  HMMA.16816.F32.BF16 R28, R8, R20, RZ ;  /* 0x00000014081c723c */ /* 0x000fe200000418ff */
[----:B------:R2:W-:Y:S01]  /*37e0*/  LDGSTS.E.BYPASS.LTC128B.128 [R209+0x1100], [R12.64], !P1 ;  /* 0x011000000cd17fae */ /* 0x0005e2000c901d46 */
[----:B------:R-:W-:-:S03]  /*37f0*/  ISETP.NE.AND P1, PT, R15, RZ, PT ;  /* 0x000000ff0f00720c */ /* 0x000fc60003f25270 */
[----:B------:R2:W-:Y:S03]  /*3800*/  LDGSTS.E.BYPASS.LTC128B.128 [R209+0x3100], [R12.64+0x80], !P6 ;  /* 0x031000800cd17fae */ /* 0x0005e6000f101d46 */
[----:B------:R-:W-:Y:S01]  /*3810*/  HMMA.16816.F32.BF16 R24, R8, R26, RZ ;  /* 0x0000001a0818723c */ /* 0x000fe200000418ff */
[----:B------:R2:W-:Y:S01]  /*3820*/  LDGSTS.E.BYPASS.LTC128B.128 [R209+0x5100], [R12.64+0x100], !P0 ;  /* 0x051001000cd17fae */ /* 0x0005e2000c101d46 */
[----:B------:R-:W-:-:S03]  /*3830*/  ISETP.GT.AND P0, PT, R88, R211, PT ;  /* 0x000000d35800720c */ /* 0x000fc60003f04270 */
[----:B------:R-:W-:Y:S03]  /*3840*/  LDSM.16.M88.4 R20, [R194] ;  /* 0x00000000c214783b */ /* 0x000fe60000000200 */
[C---:B----4-:R-:W-:Y:S01]  /*3850*/  HMMA.16816.F32.BF16 R52, R8.reuse, R32, RZ ;  /* 0x000000200834723c */ /* 0x050fe200000418ff */
[----:B------:R-:W3:Y:S04]  /*3860*/  LDSM.16.M88.4 R64, [R190] ;  /* 0x00000000be40783b */ /* 0x000ee80000000200 */
[----:B------:R-:W4:Y:S04]  /*3870*/  LDSM.16.M88.4 R68, [R190+0x800] ;  /* 0x00080000be44783b */ /* 0x000f280000000200 */
[----:B------:R-:W1:Y:S04]  /*3880*/  LDSM.16.M88.4 R80, [R190+0x1000] ;  /* 0x00100000be50783b */ /* 0x000e680000000200 */
[----:B------:R-:W-:Y:S04]  /*3890*/  LDSM.16.M88.4 R76, [R187+0x800] ;  /* 0x00080000bb4c783b */ /* 0x000fe80000000200 */
[----:B------:R-:W-:Y:S01]  /*38a0*/  LDSM.16.M88.4 R92, [R187+0x1000] ;  /* 0x00100000bb5c783b */ /* 0x000fe20000000200 */
[----:B--2---:R-:W-:Y:S03]  /*38b0*/  HMMA.16816.F32.BF16 R12, R8, R34, RZ ;  /* 0x00000022080c723c */ /* 0x004fe600000418ff */
[----:B------:R-:W-:Y:S04]  /*38c0*/  LDSM.16.M88.4 R84, [R184+0x3000] ;  /* 0x00300000b854783b */ /* 0x000fe80000000200 */
[----:B------:R-:W0:Y:S01]  /*38d0*/  LDGDEPBAR ;  /* 0x00000000000079af */ /* 0x000e220000000000 */
[C---:B-----5:R-:W-:Y:S08]  /*38e0*/  HMMA.16816.F32.BF16 R8, R4.reuse, R48, R28 ;  /* 0x000000300408723c */ /* 0x060ff0000004181c */
[C---:B------:R-:W-:Y:S01]  /*38f0*/  HMMA.16816.F32.BF16 R28, R4.reuse, R50, R36 ;  /* 0x00000032041c723c */ /* 0x040fe20000041824 */
[----:B------:R-:W2:Y:S07]  /*3900*/  LDSM.16.M88.4 R48, [R190+0x1800] ;  /* 0x00180000be30783b */ /* 0x000eae0000000200 */
[C---:B------:R-:W-:Y:S08]  /*3910*/  HMMA.16816.F32.BF16 R32, R4.reuse, R56, R40 ;  /* 0x000000380420723c */ /* 0x040ff00000041828 */
[C---:B------:R-:W-:Y:S01]  /*3920*/  HMMA.16816.F32.BF16 R36, R4.reuse, R58, R16 ;  /* 0x0000003a0424723c */ /* 0x040fe20000041810 */
[----:B------:R-:W-:Y:S04]  /*3930*/  LDSM.16.M88.4 R16, [R193] ;  /* 0x00000000c110783b */ /* 0x000fe80000000200 */
[----:B------:R-:W5:Y:S03]  /*3940*/  LDSM.16.M88.4 R56, [R187] ;  /* 0x00000000bb38783b */ /* 0x000f660000000200 */
[C---:B------:R-:W-:Y:S08]  /*3950*/  HMMA.16816.F32.BF16 R40, R4.reuse, R60, R44 ;  /* 0x0000003c0428723c */ /* 0x040ff0000004182c */
[C---:B------:R-:W-:Y:S01]  /*3960*/  HMMA.16816.F32.BF16 R44, R4.reuse, R62, R24 ;  /* 0x0000003e042c723c */ /* 0x040fe20000041818 */
[----:B------:R-:W1:Y:S07]  /*3970*/  LDSM.16.M88.4 R60, [R187+0x1800] ;  /* 0x00180000bb3c783b */ /* 0x000e6e0000000200 */
[C---:B------:R-:W-:Y:S08]  /*3980*/  HMMA.16816.F32.BF16 R52, R4.reuse, R72, R52 ;  /* 0x000000480434723c */ /* 0x040ff00000041834 */
[----:B------:R-:W-:Y:S01]  /*3990*/  HMMA.16816.F32.BF16 R24, R4, R74, R12 ;  /* 0x0000004a0418723c */ /* 0x000fe2000004180c */
[----:B------:R-:W-:Y:S04]  /*39a0*/  LDSM.16.M88.4 R12, [R191+0x4000] ;  /* 0x00400000bf0c783b */ /* 0x000fe80000000200 */
[----:B------:R-:W-:Y:S03]  /*39b0*/  LDSM.16.M88.4 R72, [R184+0x2800] ;  /* 0x00280000b848783b */ /* 0x000fe60000000200 */
[C---:B---3--:R-:W-:Y:S08]  /*39c0*/  HMMA.16816.F32.BF16 R8, R20.reuse, R64, R8 ;  /* 0x000000401408723c */ /* 0x048ff00000041808 */
[C---:B------:R-:W-:Y:S01]  /*39d0*/  HMMA.16816.F32.BF16 R4, R20.reuse, R66, R28 ;  /* 0x000000421404723c */ /* 0x040fe2000004181c */
[----:B------:R-:W-:Y:S07]  /*39e0*/  LDSM.16.M88.4 R64, [R203] ;  /* 0x00000000cb40783b */ /* 0x000fee0000000200 */
[C---:B----4-:R-:W-:Y:S08]  /*39f0*/  HMMA.16816.F32.BF16 R32, R20.reuse, R68, R32 ;  /* 0x000000441420723c */ /* 0x050ff00000041820 */
[C---:B------:R-:W-:Y:S01]  /*3a00*/  HMMA.16816.F32.BF16 R36, R20.reuse, R70, R36 ;  /* 0x000000461424723c */ /* 0x040fe20000041824 */
[----:B------:R-:W3:Y:S07]  /*3a10*/  LDSM.16.M88.4 R68, [R184+0x2000] ;  /* 0x00200000b844783b */ /* 0x000eee0000000200 */
[C---:B-1----:R-:W-:Y:S08]  /*3a20*/  HMMA.16816.F32.BF16 R40, R20.reuse, R80, R40 ;  /* 0x000000501428723c */ /* 0x042ff00000041828 */
[C---:B------:R-:W-:Y:S01]  /*3a30*/  HMMA.16816.F32.BF16 R44, R20.reuse, R82, R44 ;  /* 0x00000052142c723c */ /* 0x040fe2000004182c */
[----:B------:R-:W-:Y:S07]  /*3a40*/  LDSM.16.M88.4 R80, [R190+0x2800] ;  /* 0x00280000be50783b */ /* 0x000fee0000000200 */
[C---:B--2---:R-:W-:Y:S08]  /*3a50*/  HMMA.16816.F32.BF16 R52, R20.reuse, R48, R52 ;  /* 0x000000301434723c */ /* 0x044ff00000041834 */
[----:B------:R-:W-:Y:S08]  /*3a60*/  HMMA.16816.F32.BF16 R28, R20, R50, R24 ;  /* 0x00000032141c723c */ /* 0x000ff00000041818 */
[C---:B-----5:R-:W-:Y:S01]  /*3a70*/  HMMA.16816.F32.BF16 R24, R16.reuse, R56, R8 ;  /* 0x000000381018723c */ /* 0x060fe20000041808 */
        /* <DEDUP_REMOVED lines=8> */
[----:B------:R-:W4:Y:S07]  /*3b00*/  LDSM.16.M88.4 R92, [R201] ;  /* 0x00000000c95c783b */ /* 0x000f2e0000000200 */
[C---:B------:R-:W-:Y:S08]  /*3b10*/  HMMA.16816.F32.BF16 R52, R16.reuse, R60, R52 ;  /* 0x0000003c1034723c */ /* 0x040ff00000041834 */
[----:B------:R-:W-:Y:S01]  /*3b20*/  HMMA.16816.F32.BF16 R32, R16, R62, R28 ;  /* 0x0000003e1020723c */ /* 0x000fe2000004181c */
[----:B------:R-:W5:Y:S07]  /*3b30*/  LDSM.16.M88.4 R60, [R200] ;  /* 0x00000000c83c783b */ /* 0x000f6e0000000200 */
[C---:B---3--:R-:W-:Y:S08]  /*3b40*/  HMMA.16816.F32.BF16 R28, R12.reuse, R68, R24 ;  /* 0x000000440c1c723c */ /* 0x048ff00000041818 */
[C---:B------:R-:W-:Y:S01]  /*3b50*/  HMMA.16816.F32.BF16 R24, R12.reuse, R70, R20 ;  /* 0x000000460c18723c */ /* 0x040fe20000041814 */
[----:B------:R-:W-:Y:S07]  /*3b60*/  LDSM.16.M88.4 R68, [R187+0x2000] ;  /* 0x00200000bb44783b */ /* 0x000fee0000000200 */
[C---:B------:R-:W-:Y:S01]  /*3b70*/  HMMA.16816.F32.BF16 R20, R12.reuse, R72, R4 ;  /* 0x000000480c14723c */ /* 0x040fe20000041804 */
[----:B------:R-:W-:Y:S07]  /*3b80*/  LDSM.16.M88.4 R4, [R194+0x4000] ;  /* 0x00400000c204783b */ /* 0x000fee0000000200 */
[C---:B------:R-:W-:Y:S01]  /*3b90*/  HMMA.16816.F32.BF16 R16, R12.reuse, R74, R36 ;  /* 0x0000004a0c10723c */ /* 0x040fe20000041824 */
[----:B------:R-:W3:Y:S07]  /*3ba0*/  LDSM.16.M88.4 R72, [R190+0x2000] ;  /* 0x00200000be48783b */ /* 0x000eee0000000200 */
        /* <DEDUP_REMOVED lines=12> */
[C---:B----4-:R-:W-:Y:S01]  /*3c70*/  HMMA.16816.F32.BF16 R12, R8.reuse, R92, R40 ;  /* 0x0000005c080c723c */ /* 0x050fe20000041828 */
[----:B------:R-:W-:Y:S07]  /*3c80*/  LDSM.16.M88.4 R40, [R187+0x3000] ;  /* 0x00300000bb28783b */ /* 0x000fee0000000200 */
[C---:B------:R-:W-:Y:S08]  /*3c90*/  HMMA.16816.F32.BF16 R56, R8.reuse, R94, R48 ;  /* 0x0000005e0838723c */ /* 0x040ff00000041830 */
[C---:B-----5:R-:W-:Y:S08]  /*3ca0*/  HMMA.16816.F32.BF16 R48, R8.reuse, R60, R44 ;  /* 0x0000003c0830723c */ /* 0x060ff0000004182c */
[----:B------:R-:W-:Y:S01]  /*3cb0*/  HMMA.16816.F32.BF16 R44, R8, R62, R36 ;  /* 0x0000003e082c723c */ /* 0x000fe20000041824 */
[----:B------:R-:W-:Y:S07]  /*3cc0*/  LDSM.16.M88.4 R60, [R184+0x4000] ;  /* 0x00400000b83c783b */ /* 0x000fee0000000200 */
[C---:B---3--:R-:W-:Y:S08]  /*3cd0*/  HMMA.16816.F32.BF16 R36, R4.reuse, R72, R32 ;  /* 0x000000480424723c */ /* 0x048ff00000041820 */
        /* <DEDUP_REMOVED lines=41> */
[----:B------:R-:W-:Y:S01]  /*3f70*/  HMMA.16816.F32.BF16 R32, R12, R66, R40 ;  /* 0x000000420c20723c */ /* 0x000fe20000041828 */
[----:B------:R-:W-:-:S07]  /*3f80*/  FMUL.FTZ R0, R48, c[0x0][0x320] ;  /* 0x0000c80030007a20 */ /* 0x000fce0000410000 */
[----:B------:R-:W-:Y:S01]  /*3f90*/  HMMA.16816.F32.BF16 R28, R4, R58, R28 ;  /* 0x0000003a041c723c */ /* 0x000fe2000004181c */
[----:B------:R-:W1:Y:S07]  /*3fa0*/  LDSM.16.M88.4 R56, [R190+0x5000] ;  /* 0x00500000be38783b */ /* 0x000e6e0000000200 */
[----:B------:R-:W-:Y:S08]  /*3fb0*/  HMMA.16816.F32.BF16 R36, R8, R60, R36 ;  /* 0x0000003c0824723c */ /* 0x000ff00000041824 */
[----:B------:R-:W-:Y:S01]  /*3fc0*/  HMMA.16816.F32.BF16 R44, R16, R46, R76 ;  /* 0x0000002e102c723c */ /* 0x000fe2000004184c */
[----:B------:R4:W1:Y:S07]  /*3fd0*/  MUFU.TANH R76, R0 ;  /* 0x00000000004c7308 */ /* 0x00086e0000002400 */
[----:B--2---:R-:W-:Y:S08]  /*3fe0*/  HMMA.16816.F32.BF16 R24, R12, R68, R20 ;  /* 0x000000440c18723c */ /* 0x004ff00000041814 */
[----:B------:R-:W-:Y:S01]  /*3ff0*/  HMMA.16816.F32.BF16 R20, R8, R62, R32 ;  /* 0x0000003e0814723c */ /* 0x000fe20000041820 */
[----:B----4-:R-:W-:Y:S01]  /*4000*/  FMUL.FTZ R0, R49, c[0x0][0x320] ;  /* 0x0000c80031007a20 */ /* 0x010fe20000410000 */
[----:B------:R-:W2:Y:S06]  /*4010*/  LDSM.16.M88.4 R60, [R196] ;  /* 0x00000000c43c783b */ /* 0x000eac0000000200 */
[----:B------:R-:W-:Y:S01]  /*4020*/  HMMA.16816.F32.BF16 R64, R16, R72, R92 ;  /* 0x000000481040723c */ /* 0x000fe2000004185c */
[----:B------:R4:W1:Y:S07]  /*4030*/  MUFU.TANH R72, R0 ;  /* 0x0000000000487308 */ /* 0x00086e0000002400 */
[----:B---3--:R-:W-:Y:S08]  /*4040*/  HMMA.16816.F32.BF16 R36, R4, R52, R36 ;  /* 0x000000340424723c */ /* 0x008ff00000041824 */
[----:B------:R-:W-:Y:S01]  /*4050*/  HMMA.16816.F32.BF16 R40, R12, R70, R44 ;  /* 0x000000460c28723c */ /* 0x000fe2000004182c */
[----:B----4-:R-:W-:Y:S01]  /*4060*/  FMUL.FTZ R0, R50, c[0x0][0x320] ;  /* 0x0000c80032007a20 */ /* 0x010fe20000410000 */
[----:B------:R-:W3:Y:S03]  /*4070*/  LDSM.16.M88.4 R44, [R190+0x5800] ;  /* 0x00580000be2c783b */ /* 0x000ee60000000200 */
[----:B------:R4:W2:Y:S03]  /*4080*/  MUFU.TANH R77, R0 ;  /* 0x00000000004d7308 */ /* 0x0008a60000002400 */
[----:B-1----:R-:W-:Y:S08]  /*4090*/  HMMA.16816.F32.BF16 R32, R8, R56, R24 ;  /* 0x000000380820723c */ /* 0x002ff00000041818 */
[----:B------:R-:W-:Y:S01]  /*40a0*/  HMMA.16816.F32.BF16 R24, R4, R54, R20 ;  /* 0x000000360418723c */ /* 0x000fe20000041814 */
[----:B----4-:R-:W-:-:S02]  /*40b0*/  FMUL.FTZ R0, R51, c[0x0][0x320] ;  /* 0x0000c80033007a20 */ /* 0x010fc40000410000 */
[----:B------:R-:W1:Y:S05]  /*40c0*/  LDSM.16.M88.4 R48, [R187+0x5000] ;  /* 0x00500000bb30783b */ /* 0x000e6a0000000200 */
[----:B------:R-:W-:Y:S01]  /*40d0*/  HMMA.16816.F32.BF16 R16, R16, R74, R84 ;  /* 0x0000004a1010723c */ /* 0x000fe20000041854 */
[----:B------:R4:W1:Y:S07]  /*40e0*/  MUFU.TANH R73, R0 ;  /* 0x0000000000497308 */ /* 0x00086e0000002400 */
[----:B--2---:R-:W-:Y:S01]  /*40f0*/  HMMA.16816.F32.BF16 R20, R12, R60, R64 ;  /* 0x0000003c0c14723c */ /* 0x004fe20000041840 */
[----:B----4-:R-:W-:-:S04]  /*4100*/  FMUL.FTZ R0, R28, c[0x0][0x320] ;  /* 0x0000c8001c007a20 */ /* 0x010fc80000410000 */
[----:B------:R2:W4:Y:S11]  /*4110*/  MUFU.TANH R69, R0 ;  /* 0x0000000000457308 */ /* 0x0005360000002400 */
[----:B------:R-:W-:Y:S08]  /*4120*/  HMMA.16816.F32.BF16 R12, R12, R62, R16 ;  /* 0x0000003e0c0c723c */ /* 0x000ff00000041810 */
[----:B---3--:R-:W-:Y:S01]  /*4130*/  HMMA.16816.F32.BF16 R16, R8, R44, R20 ;  /* 0x0000002c0810723c */ /* 0x008fe20000041814 */
[----:B--2---:R-:W-:-:S07]  /*4140*/  FMUL.FTZ R0, R29, c[0x0][0x320] ;  /* 0x0000c8001d007a20 */ /* 0x004fce0000410000 */
[----:B-1----:R-:W-:Y:S01]  /*4150*/  HMMA.16816.F32.BF16 R32, R4, R48, R32 ;  /* 0x000000300420723c */ /* 0x002fe20000041820 */
[----:B------:R1:W2:Y:S02]  /*4160*/  MUFU.TANH R68, R0 ;  /* 0x0000000000447308 */ /* 0x0002a40000002400 */
[----:B-1----:R-:W-:-:S06]  /*4170*/  FMUL.FTZ R0, R30, c[0x0][0x320] ;  /* 0x0000c8001e007a20 */ /* 0x002fcc0000410000 */
[----:B------:R1:W3:Y:S02]  /*4180*/  MUFU.TANH R70, R0 ;  /* 0x0000000000467308 */ /* 0x0002e40000002400 */
[----:B-1----:R-:W-:Y:S02]  /*4190*/  FMUL.FTZ R0, R31, c[0x0][0x320] ;  /* 0x0000c8001f007a20 */ /* 0x002fe40000410000 */
[C---:B------:R-:W-:Y:S04]  /*41a0*/  HMMA.16816.F32.BF16 R28, R8.reuse, R58, R40 ;  /* 0x0000003a081c723c */ /* 0x040fe80000041828 */
[----:B------:R1:W1:Y:S04]  /*41b0*/  MUFU.TANH R56, R0 ;  /* 0x0000000000387308 */ /* 0x0002680000002400 */
[----:B------:R-:W-:Y:S01]  /*41c0*/  HMMA.16816.F32.BF16 R8, R8, R46, R12 ;  /* 0x0000002e0808723c */ /* 0x000fe2000004180c */
[----:B-1----:R-:W-:-:S04]  /*41d0*/  FMUL.FTZ R0, R36, c[0x0][0x320] ;  /* 0x0000c80024007a20 */ /* 0x002fc80000410000 */
[----:B------:R1:W1:Y:S11]  /*41e0*/  MUFU.TANH R55, R0 ;  /* 0x0000000000377308 */ /* 0x0002760000002400 */
[----:B------:R-:W-:Y:S01]  /*41f0*/  HMMA.16816.F32.BF16 R20, R4, R50, R28 ;  /* 0x000000320414723c */ /* 0x000fe2000004181c */
[----:B-1----:R-:W-:-:S04]  /*4200*/  FMUL.FTZ R0, R37, c[0x0][0x320] ;  /* 0x0000c80025007a20 */ /* 0x002fc80000410000 */
[----:B------:R1:W1:Y:S02]  /*4210*/  MUFU.TANH R52, R0 ;  /* 0x0000000000347308 */ /* 0x0002640000002400 */
[----:B-1----:R-:W-:-:S06]  /*4220*/  FMUL.FTZ R0, R38, c[0x0][0x320] ;  /* 0x0000c80026007a20 */ /* 0x002fcc0000410000 */
[----:B------:R1:W1:Y:S02]  /*4230*/  MUFU.TANH R54, R0 ;  /* 0x0000000000367308 */ /* 0x0002640000002400 */
[----:B-1----:R-:W-:Y:S02]  /*4240*/  FMUL.FTZ R0, R39, c[0x0][0x320] ;  /* 0x0000c80027007a20 */ /* 0x002fe40000410000 */
[----:B------:R-:W1:Y:S01]  /*4250*/  LDSM.16.M88.4 R36, [R187+0x5800] ;  /* 0x00580000bb24783b */ /* 0x000e620000000200 */
[----:B------:R-:W-:-:S04]  /*4260*/  DEPBAR.LE SB0, 0x0 ;  /* 0x000080000000791a */ /* 0x000fc80000000000 */
[----:B------:R5:W1:Y:S02]  /*4270*/  MUFU.TANH R53, R0 ;  /* 0x0000000000357308 */ /* 0x000a640000002400 */
[----:B-----5:R-:W-:-:S06]  /*4280*/  FMUL.FTZ R0, R24, c[0x0][0x320] ;  /* 0x0000c80018007a20 */ /* 0x020fcc0000410000 */
[----:B------:R5:W2:Y:S01]  /*4290*/  MUFU.TANH R41, R0 ;  /* 0x0000000000297308 */ /* 0x000aa20000002400 */
[----:B-1----:R-:W-:Y:S01]  /*42a0*/  HMMA.16816.F32.BF16 R12, R4, R36, R16 ;  /* 0x00000024040c723c */ /* 0x002fe20000041810 */
[----:B-----5:R-:W-:-:S06]  /*42b0*/  FMUL.FTZ R0, R25, c[0x0][0x320] ;  /* 0x0000c80019007a20 */ /* 0x020fcc0000410000 */
        /* <DEDUP_REMOVED lines=38> */
[----:B------:R-:W-:Y:S06]  /*4520*/  BAR.SYNC.DEFER_BLOCKING 0x0 ;  /* 0x0000000000007b1d */ /* 0x000fec0000010000 */
[----:B------:R-:W-:Y:S05]  /*4530*/  @!P0 BRA `(.L_x_433) ;  /* 0x0000017000008947 */ /* 0x000fea0003800000 */
[----:B-1234-:R-:W-:Y:S01]  /*4540*/  IADD3 R0, R234, -0x2, RZ ;  /* 0xfffffffeea007810 */ /* 0x01efe20007ffe0ff */
        /* <DEDUP_REMOVED lines=22> */
.L_x_433:
[----:B--234-:R-:W-:Y:S05]  /*46b0*/  BSYNC B0 ;  /* 0x0000000000007941 */ /* 0x01cfea0003800000 */
.L_x_432:
[----:B-1----:R-:W-:Y:S01]  /*46c0*/  IMAD.IADD R0, R240, 0x1, R231 ;  /* 0x00000001f0007824 */ /* 0x002fe200078e02e7 */
[----:B------:R-:W-:Y:S01]  /*46d0*/  ULDC UR4, c[0x0][0x324] ;  /* 0x0000c90000047ab9 */ /* 0x000fe20000000800 */
[----:B------:R-:W-:Y:S01]  /*46e0*/  IMAD.IADD R7, R90, 0x1, -R227 ;  /* 0x000000015a077824 */ /* 0x000fe200078e0ae3 */
[----:B------:R-:W-:Y:S01]  /*46f0*/  ULOP3.LUT UR4, URZ, UR4, URZ, 0x33, !UPT ;  /* 0x000000043f047292 */ /* 0x000fe2000f8e333f */
[----:B------:R-:W-:Y:S01]  /*4700*/  @P2 IMAD.HI.U32 R2, R0, c[0x0][0x2c8], RZ ;  /* 0x0000b20000022a27 */ /* 0x000fe200078e00ff */
[----:B------:R-:W0:Y:S03]  /*4710*/  LDGDEPBAR ;  /* 0x00000000000079af */ /* 0x000e260000000000 */
[----:B------:R-:W-:Y:S01]  /*4720*/  IMAD.MOV.U32 R4, RZ, RZ, R0 ;  /* 0x000000ffff047224 */ /* 0x000fe200078e0000 */
[----:B------:R-:W-:-:S02]  /*4730*/  @P2 SHF.R.U32.HI R4, RZ, c[0x0][0x2cc], R2 ;  /* 0x0000b300ff042a19 */ /* 0x000fc40000011602 */
[----:B------:R-:W-:-:S03]  /*4740*/  IADD3 R0, R228, 0x1, -R89 ;  /* 0x00000001e4007810 */ /* 0x000fc60007ffe859 */
[----:B------:R-:W1:Y:S01]  /*4750*/  SHFL.IDX PT, R3, R4, RZ, 0x1c1f ;  /* 0x001c1fff04037589 */ /* 0x000e6200000e0000 */
[----:B------:R-:W-:-:S04]  /*4760*/  IADD3 R0, -R229, R0, -R227 ;  /* 0x00000000e5007210 */ /* 0x000fc80007ffe9e3 */
[C---:B------:R-:W-:Y:S02]  /*4770*/  IADD3 R5, R0.reuse, c[0x0][0x328], RZ ;  /* 0x0000ca0000057a10 */ /* 0x040fe40007ffe0ff */
[----:B------:R-:W-:-:S03]  /*4780*/  IADD3 R6, R0, UR4, RZ ;  /* 0x0000000400067c10 */ /* 0x000fc6000fffe0ff */
[--C-:B-1----:R-:W-:Y:S02]  /*4790*/  IMAD.IADD R2, R5, 0x1, R3.reuse ;  /* 0x0000000105027824 */ /* 0x102fe400078e0203 */
[----:B------:R-:W-:-:S03]  /*47a0*/  IMAD.IADD R0, R6, 0x1, R3 ;  /* 0x0000000106007824 */ /* 0x000fc600078e0203 */
[----:B------:R-:W-:Y:S01]  /*47b0*/  IMNMX R2, R7, R2, PT ;  /* 0x0000000207027217 */ /* 0x000fe20003800200 */
[----:B------:R-:W-:Y:S05]  /*47c0*/  @!P1 BRA `(.L_x_434) ;  /* 0x0000015000009947 */ /* 0x000fea0003800000 */
[----:B------:R-:W-:Y:S01]  /*47d0*/  IADD3 R3, -R229, R228, R3 ;  /* 0x000000e4e5037210 */ /* 0x000fe20007ffe103 */
[----:B------:R-:W-:Y:S03]  /*47e0*/  BSSY B0, `(.L_x_435) ;  /* 0x000000e000007945 */ /* 0x000fe60003800000 */
[----:B------:R-:W-:-:S13]  /*47f0*/  ISETP.GT.AND P0, PT, R3, -0x1, PT ;  /* 0xffffffff0300780c */ /* 0x000fda0003f04270 */
[----:B------:R-:W-:Y:S05]  /*4800*/  @P0 BRA `(.L_x_436) ;  /* 0x0000007000000947 */ /* 0x000fea0003800000 */
[----:B------:R-:W-:Y:S01]  /*4810*/  IMAD.MOV.U32 R8, RZ, RZ, c[0x0][0x32c] ;  /* 0x0000cb00ff087624 */ /* 0x000fe200078e00ff */
[----:B------:R-:W-:-:S04]  /*4820*/  LOP3.LUT R3, RZ, R3, RZ, 0x33, !PT ;  /* 0x00000003ff037212 */ /* 0x000fc800078e33ff */
[----:B------:R-:W-:-:S13]  /*4830*/  ISETP.NE.AND P0, PT, R8, 0x1, PT ;  /* 0x000000010800780c */ /* 0x000fda0003f05270 */
[----:B------:R-:W-:-:S05]  /*4840*/  @P0 IMAD.HI.U32 R8, R3, c[0x0][0x330], RZ ;  /* 0x0000cc0003080a27 */ /* 0x000fca00078e00ff */
[----:B------:R-:W-:-:S04]  /*4850*/  @P0 SHF.R.U32.HI R3, RZ, c[0x0][0x334], R8 ;  /* 0x0000cd00ff030a19 */ /* 0x000fc80000011608 */
[----:B------:R-:W-:Y:S01]  /*4860*/  LOP3.LUT R3, RZ, R3, RZ, 0x33, !PT ;  /* 0x00000003ff037212 */ /* 0x000fe200078e33ff */
[----:B------:R-:W-:Y:S05]  /*4870*/  BRA `(.L_x_437) ;  /* 0x0000004000007947 */ /* 0x000fea0003800000 */
.L_x_436:
[----:B------:R-:W-:-:S04]  /*4880*/  MOV R8, c[0x0][0x32c] ;  /* 0x0000cb0000087a02 */ /* 0x000fc80000000f00 */
[----:B------:R-:W-:-:S13]  /*4890*/  ISETP.NE.AND P0, PT, R8, 0x1, PT ;  /* 0x000000010800780c */ /* 0x000fda0003f05270 */
[----:B------:R-:W-:-:S05]  /*48a0*/  @P0 IMAD.HI.U32 R8, R3, c[0x0][0x330], RZ ;  /* 0x0000cc0003080a27 */ /* 0x000fca00078e00ff */
[----:B------:R-:W-:Y:S02]  /*48b0*/  @P0 SHF.R.U32.HI R3, RZ, c[0x0][0x334], R8 ;  /* 0x0000cd00ff030a19 */ /* 0x000fe40000011608 */
.L_x_437:
[----:B------:R-:W-:Y:S05]  /*48c0*/  BSYNC B0 ;  /* 0x0000000000007941 */ /* 0x000fea0003800000 */
.L_x_435:
[----:B------:R-:W-:-:S04]  /*48d0*/  IMAD R3, R3, c[0x0][0x32c], -R89 ;  /* 0x0000cb0003037a24 */ /* 0x000fc800078e0a59 */
[----:B------:R-:W-:-:S05]  /*48e0*/  IMAD.IADD R3, R3, 0x1, -R227 ;  /* 0x0000000103037824 */ /* 0x000fca00078e0ae3 */
[----:B------:R-:W-:Y:S02]  /*48f0*/  IADD3 R8, R3, c[0x0][0x32c], RZ ;  /* 0x0000cb0003087a10 */ /* 0x000fe40007ffe0ff */
[----:B------:R-:W-:Y:S02]  /*4900*/  IMNMX R0, R0, R3, !PT ;  /* 0x0000000300007217 */ /* 0x000fe40007800200 */
[----:B------:R-:W-:Y:S02]  /*4910*/  IMNMX R2, R2, R8, PT ;  /* 0x0000000802027217 */ /* 0x000fe40003800200 */
.L_x_434:
[----:B------:R-:W-:Y:S01]  /*4920*/  ISETP.GT.AND P6, PT, R234, RZ, PT ;  /* 0x000000ffea00720c */ /* 0x000fe20003fc4270 */
[----:B------:R-:W1:Y:S03]  /*4930*/  SHFL.IDX PT, R3, R4, 0x1, 0x1c1f ;  /* 0x003c1f0004037f89 */ /* 0x000e6600000e0000 */
[----:B------:R-:W-:-:S04]  /*4940*/  ISETP.GT.AND P0, PT, R0, RZ, P6 ;  /* 0x000000ff0000720c */ /* 0x000fc80003704270 */
[----:B------:R-:W-:-:S04]  /*4950*/  ISETP.LT.OR P0, PT, R2, 0x1, P0 ;  /* 0x000000010200780c */ /* 0x000fc80000701670 */
[----:B------:R-:W-:Y:S02]  /*4960*/  FSEL R8, R76, -INF , !P0 ;  /* 0xff8000004c087808 */ /* 0x000fe40004000000 */
[----:B------:R-:W-:-:S04]  /*4970*/  ISETP.GT.AND P0, PT, R0, 0x1, P6 ;  /* 0x000000010000780c */ /* 0x000fc80003704270 */
        /* <DEDUP_REMOVED lines=41> */
[----:B------:R-:W-:Y:S01]  /*4c10*/  ISETP.GT.AND P0, PT, R0, 0x39, P6 ;  /* 0x000000390000780c */ /* 0x000fe20003704270 */
[----:B-1----:R-:W-:-:S03]  /*4c20*/  IMAD.IADD R0, R6, 0x1, R3 ;  /* 0x0000000106007824 */ /* 0x002fc600078e0203 */
[----:B------:R-:W-:Y:S01]  /*4c30*/  ISETP.LT.OR P0, PT, R2, 0x3a, P0 ;  /* 0x0000003a0200780c */ /* 0x000fe20000701670 */
[----:B------:R-:W-:-:S03]  /*4c40*/  IMAD.IADD R2, R5, 0x1, R3 ;  /* 0x0000000105027824 */ /* 0x000fc600078e0203 */
[----:B------:R-:W-:Y:S02]  /*4c50*/  FSEL R220, R13, -INF , !P0 ;  /* 0xff8000000ddc7808 */ /* 0x000fe40004000000 */
        /* <DEDUP_REMOVED lines=13> */
.L_x_440:
[----:B------:R-:W-:-:S04]  /*4d30*/  MOV R4, c[0x0][0x32c] ;  /* 0x0000cb0000047a02 */ /* 0x000fc80000000f00 */
[----:B------:R-:W-:-:S13]  /*4d40*/  ISETP.NE.AND P0, PT, R4, 0x1, PT ;  /* 0x000000010400780c */ /* 0x000fda0003f05270 */
[----:B------:R-:W-:-:S05]  /*4d50*/  @P0 IMAD.HI.U32 R4, R3, c[0x0][0x330], RZ ;  /* 0x0000cc0003040a27 */ /* 0x000fca00078e00ff */
[----:B------:R-:W-:Y:S02]  /*4d60*/  @P0 SHF.R.U32.HI R3, RZ, c[0x0][0x334], R4 ;  /* 0x0000cd00ff030a19 */ /* 0x000fe40000011604 */
.L_x_441:
[----:B------:R-:W-:Y:S05]  /*4d70*/  BSYNC B0 ;  /* 0x0000000000007941 */ /* 0x000fea0003800000 */
.L_x_439:
[----:B------:R-:W-:-:S04]  /*4d80*/  IMAD R3, R3, c[0x0][0x32c], -R89 ;  /* 0x0000cb0003037a24 */ /* 0x000fc800078e0a59 */
[----:B------:R-:W-:-:S05]  /*4d90*/  IMAD.IADD R3, R3, 0x1, -R227 ;  /* 0x0000000103037824 */ /* 0x000fca00078e0ae3 */
[----:B------:R-:W-:Y:S02]  /*4da0*/  IADD3 R4, R3, c[0x0][0x32c], RZ ;  /* 0x0000cb0003047a10 */ /* 0x000fe40007ffe0ff */
[----:B------:R-:W-:Y:S02]  /*4db0*/  IMNMX R0, R0, R3, !PT ;  /* 0x0000000300007217 */ /* 0x000fe40007800200 */
[----:B------:R-:W-:Y:S02]  /*4dc0*/  IMNMX R2, R2, R4, PT ;  /* 0x0000000402027217 */ /* 0x000fe40003800200 */
.L_x_438:
[----:B------:R-:W-:Y:S01]  /*4dd0*/  ISETP.GT.AND P0, PT, R0, 0x1, P6 ;  /* 0x000000010000780c */ /* 0x000fe20003704270 */
[----:B------:R-:W-:Y:S01]  /*4de0*/  LDSM.16.MT88.4 R32, [R185] ;  /* 0x00000000b920783b */ /* 0x000fe20000004200 */
[----:B------:R-:W-:Y:S02]  /*4df0*/  FMNMX.FTZ R3, R8, R10, !PT ;  /* 0x0000000a08037209 */ /* 0x000fe40007810000 */
[----:B------:R-:W-:Y:S01]  /*4e00*/  ISETP.LT.OR P0, PT, R2, 0x2, P0 ;  /* 0x000000020200780c */ /* 0x000fe20000701670 */
[----:B------:R-:W-:Y:S01]  /*4e10*/  LDSM.16.MT88.4 R28, [R186] ;  /* 0x00000000ba1c783b */ /* 0x000fe20000004200 */
[----:B------:R-:W-:-:S02]  /*4e20*/  FMNMX.FTZ R3, R11, R3, !PT ;  /* 0x000000030b037209 */ /* 0x000fc40007810000 */
[----:B------:R-:W-:Y:S01]  /*4e30*/  FSEL R7, R73, -INF , !P0 ;  /* 0xff80000049077808 */ /* 0x000fe20004000000 */
[----:B------:R-:W-:Y:S01]  /*4e40*/  LDSM.16.MT88.4 R36, [R189+0x2000] ;  /* 0x00200000bd24783b */ /* 0x000fe20000004200 */
[----:B------:R-:W-:Y:S02]  /*4e50*/  ISETP.GT.AND P0, PT, R0, 0x8, P6 ;  /* 0x000000080000780c */ /* 0x000fe40003704270 */
[----:B------:R-:W-:Y:S02]  /*4e60*/  FMNMX.FTZ R3, R12, R3, !PT ;  /* 0x000000030c037209 */ /* 0x000fe40007810000 */
[----:B------:R-:W-:Y:S02]  /*4e70*/  ISETP.LT.OR P0, PT, R2, 0x9, P0 ;  /* 0x000000090200780c */ /* 0x000fe40000701670 */
[----:B------:R-:W-:Y:S02]  /*4e80*/  FMNMX.FTZ R3, R42, R3, !PT ;  /* 0x000000032a037209 */ /* 0x000fe40007810000 */
[----:B------:R-:W-:-:S02]  /*4e90*/  FSEL R9, R70, -INF , !P0 ;  /* 0xff80000046097808 */ /* 0x000fc40004000000 */
[----:B------:R-:W-:Y:S02]  /*4ea0*/  ISETP.GT.AND P0, PT, R0, 0x9, P6 ;  /* 0x000000090000780c */ /* 0x000fe40003704270 */
[----:B------:R-:W-:Y:S02]  /*4eb0*/  FMNMX.FTZ R3, R43, R3, !PT ;  /* 0x000000032b037209 */ /* 0x000fe40007810000 */
[----:B------:R-:W-:Y:S02]  /*4ec0*/  ISETP.LT.OR P0, PT, R2, 0xa, P0 ;  /* 0x0000000a0200780c */ /* 0x000fe40000701670 */
[----:B------:R-:W-:Y:S02]  /*4ed0*/  FMNMX.FTZ R3, R46, R3, !PT ;  /* 0x000000032e037209 */ /* 0x000fe40007810000 */
[----:B------:R-:W-:Y:S02]  /*4ee0*/  FSEL R13, R56, -INF , !P0 ;  /* 0xff800000380d7808 */ /* 0x000fe40004000000 */
[----:B------:R-:W-:-:S02]  /*4ef0*/  ISETP.GT.AND P0, PT, R0, 0x10, P6 ;  /* 0x000000100000780c */ /* 0x000fc40003704270 */
[----:B------:R-:W-:Y:S02]  /*4f00*/  FMNMX.FTZ R3, R47, R3, !PT ;  /* 0x000000032f037209 */ /* 0x000fe40007810000 */
[----:B------:R-:W-:Y:S02]  /*4f10*/  ISETP.LT.OR P0, PT, R2, 0x11, P0 ;  /* 0x000000110200780c */ /* 0x000fe40000701670 */
[----:B------:R-:W-:Y:S02]  /*4f20*/  FMNMX.FTZ R3, R103, R3, !PT ;  /* 0x0000000367037209 */ /* 0x000fe40007810000 */
[----:B------:R-:W-:Y:S02]  /*4f30*/  FSEL R40, R54, -INF , !P0 ;  /* 0xff80000036287808 */ /* 0x000fe40004000000 */
[----:B------:R-:W-:Y:S02]  /*4f40*/  ISETP.GT.AND P0, PT, R0, 0x11, P6 ;  /* 0x000000110000780c */ /* 0x000fe40003704270 */
[----:B------:R-:W-:-:S02]  /*4f50*/  FMNMX.FTZ R3, R130, R3, !PT ;  /* 0x0000000382037209 */ /* 0x000fc40007810000 */
[----:B------:R-:W-:Y:S02]  /*4f60*/  ISETP.LT.OR P0, PT, R2, 0x12, P0 ;  /* 0x000000120200780c */ /* 0x000fe40000701670 */
[----:B------:R-:W-:Y:S02]  /*4f70*/  FMNMX.FTZ R3, R131, R3, !PT ;  /* 0x0000000383037209 */ /* 0x000fe40007810000 */
[----:B------:R-:W-:Y:S02]  /*4f80*/  FSEL R41, R53, -INF , !P0 ;  /* 0xff80000035297808 */ /* 0x000fe40004000000 */
[----:B------:R-:W-:Y:S02]  /*4f90*/  ISETP.GT.AND P0, PT, R0, 0x18, P6 ;  /* 0x000000180000780c */ /* 0x000fe40003704270 */
[----:B------:R-:W-:Y:S02]  /*4fa0*/  FMNMX.FTZ R3, R136, R3, !PT ;  /* 0x0000000388037209 */ /* 0x000fe40007810000 */
[----:B------:R-:W-:-:S02]  /*4fb0*/  ISETP.LT.OR P0, PT, R2, 0x19, P0 ;  /* 0x000000190200780c */ /* 0x000fc40000701670 */
[----:B------:R-:W-:Y:S02]  /*4fc0*/  FMNMX.FTZ R3, R210, R3, !PT ;  /* 0x00000003d2037209 */ /* 0x000fe40007810000 */
[----:B------:R-:W-:Y:S02]  /*4fd0*/  FSEL R44, R48, -INF , !P0 ;  /* 0xff800000302c7808 */ /* 0x000fe40004000000 */
[----:B------:R-:W-:Y:S02]  /*4fe0*/  ISETP.GT.AND P0, PT, R0, 0x19, P6 ;  /* 0x000000190000780c */ /* 0x000fe40003704270 */
[----:B------:R-:W-:Y:S02]  /*4ff0*/  FMNMX.FTZ R3, R219, R3, !PT ;  /* 0x00000003db037209 */ /* 0x000fe40007810000 */
[----:B------:R-:W-:Y:S02]  /*5000*/  ISETP.LT.OR P0, PT, R2, 0x1a, P0 ;  /* 0x0000001a0200780c */ /* 0x000fe40000701670 */
[----:B------:R-:W-:-:S02]  /*5010*/  FMNMX.FTZ R3, R218, R3, !PT ;  /* 0x00000003da037209 */ /* 0x000fc40007810000 */
[----:B------:R-:W-:Y:S02]  /*5020*/  FSEL R45, R45, -INF , !P0 ;  /* 0xff8000002d2d7808 */ /* 0x000fe40004000000 */
[----:B------:R-:W-:Y:S02]  /*5030*/  ISETP.GT.AND P0, PT, R0, 0x20, P6 ;  /* 0x000000200000780c */ /* 0x000fe40003704270 */
[----:B------:R-:W-:Y:S02]  /*5040*/  FMNMX.FTZ R3, R220, R3, !PT ;  /* 0x00000003dc037209 */ /* 0x000fe40007810000 */
[----:B------:R-:W-:-:S03]  /*5050*/  ISETP.LT.OR P0, PT, R2, 0x21, P0 ;  /* 0x000000210200780c */ /* 0x000fc60000701670 */
[----:B------:R-:W1:Y:S01]  /*5060*/  SHFL.BFLY PT, R5, R3, 0x2, 0x1f ;  /* 0x0c401f0003057f89 */ /* 0x000e6200000e0000 */
[----:B------:R-:W-:Y:S02]  /*5070*/  FSEL R101, R27, -INF , !P0 ;  /* 0xff8000001b657808 */ /* 0x000fe40004000000 */
[----:B------:R-:W-:-:S04]  /*5080*/  ISETP.GT.AND P0, PT, R0, 0x21, P6 ;  /* 0x000000210000780c */ /* 0x000fc80003704270 */
[----:B------:R-:W-:-:S04]  /*5090*/  ISETP.LT.OR P0, PT, R2, 0x22, P0 ;  /* 0x000000220200780c */ /* 0x000fc80000701670 */
[----:B------:R-:W-:Y:S02]  /*50a0*/  FSEL R129, R26, -INF , !P0 ;  /* 0xff8000001a817808 */ /* 0x000fe40004000000 */
[----:B------:R-:W-:Y:S01]  /*50b0*/  ISETP.GT.AND P0, PT, R0, RZ, P6 ;  /* 0x000000ff0000720c */ /* 0x000fe20003704270 */
[----:B------:R-:W-:Y:S03]  /*50c0*/  LDSM.16.MT88.4 R24, [R189] ;  /* 0x00000000bd18783b */ /* 0x000fe60000004200 */
[----:B------:R-:W-:-:S04]  /*50d0*/  ISETP.LT.OR P0, PT, R2, 0x1, P0 ;  /* 0x000000010200780c */ /* 0x000fc80000701670 */
[----:B------:R-:W-:Y:S02]  /*50e0*/  FSEL R6, R77, -INF , !P0 ;  /* 0xff8000004d067808 */ /* 0x000fe40004000000 */
[----:B------:R-:W-:Y:S02]  /*50f0*/  ISETP.GT.AND P0, PT, R0, 0x28, P6 ;  /* 0x000000280000780c */ /* 0x000fe40003704270 */
[----:B------:R-:W-:Y:S02]  /*5100*/  FMNMX.FTZ R4, R6, R7, !PT ;  /* 0x0000000706047209 */ /* 0x000fe40007810000 */
[----:B------:R-:W-:Y:S02]  /*5110*/  ISETP.LT.OR P0, PT, R2, 0x29, P0 ;  /* 0x000000290200780c */ /* 0x000fe40000701670 */
[----:B------:R-:W-:Y:S02]  /*5120*/  FMNMX.FTZ R4, R9, R4, !PT ;  /* 0x0000000409047209 */ /* 0x000fe40007810000 */
[----:B------:R-:W-:-:S02]  /*5130*/  FSEL R128, R22, -INF , !P0 ;  /* 0xff80000016807808 */ /* 0x000fc40004000000 */
[----:B------:R-:W-:Y:S02]  /*5140*/  FMNMX.FTZ R4, R13, R4, !PT ;  /* 0x000000040d047209 */ /* 0x000fe40007810000 */
        /* <DEDUP_REMOVED lines=16> */
[----:B------:R-:W-:Y:S01]  /*5250*/  ISETP.GT.AND P0, PT, R0, 0x38, P6 ;  /* 0x000000380000780c */ /* 0x000fe20003704270 */
[----:B------:R-:W-:Y:S01]  /*5260*/  LDSM.16.MT88.4 R20, [R188] ;  /* 0x00000000bc14783b */ /* 0x000fe20000004200 */
[----:B------:R-:W-:-:S02]  /*5270*/  FMNMX.FTZ R4, R102, R4, !PT ;  /* 0x0000000466047209 */ /* 0x000fc40007810000 */
[----:B------:R-:W-:Y:S02]  /*5280*/  ISETP.GT.AND P6, PT, R0, 0x39, P6 ;  /* 0x000000390000780c */ /* 0x000fe400037c4270 */
[----:B------:R-:W-:Y:S02]  /*5290*/  ISETP.LT.OR P0, PT, R2, 0x39, P0 ;  /* 0x000000390200780c */ /* 0x000fe40000701670 */
[----:B------:R-:W-:Y:S02]  /*52a0*/  FMNMX.FTZ R0, R158, R4, !PT ;  /* 0x000000049e007209 */ /* 0x000fe40007810000 */
[----:B------:R-:W-:Y:S02]  /*52b0*/  ISETP.LT.OR P6, PT, R2, 0x3a, P6 ;  /* 0x0000003a0200780c */ /* 0x000fe400037c1670 */
[----:B------:R-:W-:Y:S02]  /*52c0*/  FSEL R159, R15, -INF , !P0 ;  /* 0xff8000000f9f7808 */ /* 0x000fe40004000000 */
[----:B------:R-:W-:-:S02]  /*52d0*/  FMNMX.FTZ R2, R207, R0, !PT ;  /* 0x00000000cf027209 */ /* 0x000fc40007810000 */
[----:B------:R-:W-:Y:S02]  /*52e0*/  FSEL R208, R14, -INF , !P6 ;  /* 0xff8000000ed07808 */ /* 0x000fe40007000000 */
        /* <DEDUP_REMOVED lines=12> */
[----:B------:R2:W3:Y:S01]  /*53b0*/  MUFU.EX2 R16, R0 ;  /* 0x0000000000107308 */ /* 0x0004e20000000800 */
[----:B-1----:R-:W-:Y:S01]  /*53c0*/  FMNMX.FTZ R8, R3, R4, !PT ;  /* 0x0000000403087209 */ /* 0x002fe20007810000 */
[--C-:B------:R-:W-:Y:S02]  /*53d0*/  FFMA.FTZ R3, R12, c[0x0][0x2d0], -R2.reuse ;  /* 0x0000b4000c037a23 */ /* 0x100fe40000010802 */
[----:B--2---:R-:W-:Y:S01]  /*53e0*/  FFMA.FTZ R0, R10, c[0x0][0x2d0], -R2 ;  /* 0x0000b4000a007a23 */ /* 0x004fe20000010802 */
[----:B------:R-:W-:-:S03]  /*53f0*/  FSETP.NEU.FTZ.AND P0, PT, R8, -INF , PT ;  /* 0xff8000000800780b */ /* 0x000fc60003f1d000 */
[----:B------:R-:W-:Y:S01]  /*5400*/  MUFU.EX2 R252, R3 ;  /* 0x0000000300fc7308 */ /* 0x000fe20000000800 */
[----:B---3--:R-:W-:Y:S02]  /*5410*/  IMAD.MOV.U32 R10, RZ, RZ, R16 ;  /* 0x000000ffff0a7224 */ /* 0x008fe400078e0010 */
[----:B------:R-:W-:Y:S05]  /*5420*/  LDSM.16.MT88.4 R16, [R185+0x2000] ;  /* 0x00200000b910783b */ /* 0x000fea0000004200 */
[----:B------:R1:W2:Y:S02]  /*5430*/  MUFU.EX2 R251, R0 ;  /* 0x0000000000fb7308 */ /* 0x0002a40000000800 */
[----:B-1----:R-:W-:Y:S01]  /*5440*/  FFMA.FTZ R0, R11, c[0x0][0x2d0], -R2 ;  /* 0x0000b4000b007a23 */ /* 0x002fe20000010802 */
[----:B--2---:R-:W-:-:S05]  /*5450*/  F2FP.BF16.PACK_AB R4, R251, R10 ;  /* 0x0000000afb04723e */ /* 0x004fca00000010ff */
[----:B------:R1:W2:Y:S02]  /*5460*/  MUFU.EX2 R137, R0 ;  /* 0x0000000000897308 */ /* 0x0002a40000000800 */
[----:B-1----:R-:W-:-:S05]  /*5470*/  FMUL.FTZ R0, R8, c[0x0][0x2d0] ;  /* 0x0000b40008007a20 */ /* 0x002fca0000410000 */
[----:B------:R-:W-:-:S05]  /*5480*/  FSEL R0, R0, RZ, P0 ;  /* 0x000000ff00007208 */ /* 0x000fca0000000000 */
[----:B------:R-:W-:Y:S01]  /*5490*/  FFMA.FTZ R3, R6, c[0x0][0x2d0], -R0 ;  /* 0x0000b40006037a23 */ /* 0x000fe20000010800 */
[----:B--2---:R-:W-:-:S03]  /*54a0*/  F2FP.BF16.PACK_AB R6, R252, R137 ;  /* 0x00000089fc06723e */ /* 0x004fc600000010ff */
        /* <DEDUP_REMOVED lines=16> */
[C---:B------:R-:W-:Y:S01]  /*55b0*/  HMMA.16816.F32.BF16 R108, R4.reuse, R24, RZ ;  /* 0x00000018046c723c */ /* 0x040fe200000418ff */
[----:B------:R2:W4:Y:S07]  /*55c0*/  MUFU.EX2 R248, R3 ;  /* 0x0000000300f87308 */ /* 0x00052e0000000800 */
[C---:B------:R-:W-:Y:S01]  /*55d0*/  HMMA.16816.F32.BF16 R116, R4.reuse, R26, RZ ;  /* 0x0000001a0474723c */ /* 0x040fe200000418ff */
[----:B------:R-:W5:Y:S07]  /*55e0*/  LDSM.16.MT88.4 R24, [R185+0x4000] ;  /* 0x00400000b918783b */ /* 0x000f6e0000004200 */
[----:B------:R-:W-:Y:S01]  /*55f0*/  HMMA.16816.F32.BF16 R104, R4, R20, RZ ;  /* 0x000000140468723c */ /* 0x000fe200000418ff */
[----:B--2---:R-:W-:-:S04]  /*5600*/  FFMA.FTZ R3, R46, c[0x0][0x2d0], -R2 ;  /* 0x0000b4002e037a23 */ /* 0x004fc80000010802 */
[----:B------:R2:W-:Y:S03]  /*5610*/  MUFU.EX2 R249, R3 ;  /* 0x0000000300f97308 */ /* 0x0005e60000000800 */
[C---:B------:R-:W-:Y:S01]  /*5620*/  HMMA.16816.F32.BF16 R96, R4.reuse, R22, RZ ;  /* 0x000000160460723c */ /* 0x040fe200000418ff */
[----:B------:R-:W4:Y:S07]  /*5630*/  LDSM.16.MT88.4 R20, [R186+0x4000] ;  /* 0x00400000ba14783b */ /* 0x000f2e0000004200 */
[----:B-1----:R-:W-:Y:S01]  /*5640*/  HMMA.16816.F32.BF16 R80, R4, R12, RZ ;  /* 0x0000000c0450723c */ /* 0x002fe200000418ff */
[----:B--2---:R-:W-:-:S07]  /*5650*/  FFMA.FTZ R3, R47, c[0x0][0x2d0], -R2 ;  /* 0x0000b4002f037a23 */ /* 0x004fce0000010802 */
[C---:B------:R-:W-:Y:S01]  /*5660*/  HMMA.16816.F32.BF16 R72, R4.reuse, R14, RZ ;  /* 0x0000000e0448723c */ /* 0x040fe200000418ff */
[----:B------:R-:W1:Y:S01]  /*5670*/  LDSM.16.MT88.4 R12, [R188+0x4000] ;  /* 0x00400000bc0c783b */ /* 0x000e620000004200 */
[----:B------:R2:W1:Y:S06]  /*5680*/  MUFU.EX2 R247, R3 ;  /* 0x0000000300f77308 */ /* 0x00046c0000000800 */
[C---:B------:R-:W-:Y:S08]  /*5690*/  HMMA.16816.F32.BF16 R84, R4.reuse, R16, RZ ;  /* 0x000000100454723c */ /* 0x040ff000000418ff */
[----:B------:R-:W-:Y:S01]  /*56a0*/  HMMA.16816.F32.BF16 R92, R4, R18, RZ ;  /* 0x00000012045c723c */ /* 0x000fe200000418ff */
[----:B------:R-:W1:Y:S01]  /*56b0*/  LDSM.16.MT88.4 R16, [R189+0x4000] ;  /* 0x00400000bd10783b */ /* 0x000e620000004200 */
[----:B--2---:R-:W-:-:S04]  /*56c0*/  FFMA.FTZ R3, R40, c[0x0][0x2d0], -R0 ;  /* 0x0000b40028037a23 */ /* 0x004fc80000010800 */
[----:B------:R2:W-:Y:S02]  /*56d0*/  MUFU.EX2 R224, R3 ;  /* 0x0000000300e07308 */ /* 0x0005e40000000800 */
[C---:B---3--:R-:W-:Y:S08]  /*56e0*/  HMMA.16816.F32.BF16 R56, R4.reuse, R32, RZ ;  /* 0x000000200438723c */ /* 0x048ff000000418ff */
[----:B------:R-:W-:Y:S01]  /*56f0*/  HMMA.16816.F32.BF16 R60, R4, R34, RZ ;  /* 0x00000022043c723c */ /* 0x000fe200000418ff */
[----:B------:R-:W3:Y:S01]  /*5700*/  LDSM.16.MT88.4 R32, [R186+0x800] ;  /* 0x00080000ba20783b */ /* 0x000ee20000004200 */
[----:B--2---:R-:W-:-:S06]  /*5710*/  FFMA.FTZ R3, R41, c[0x0][0x2d0], -R0 ;  /* 0x0000b40029037a23 */ /* 0x004fcc0000010800 */
[C---:B------:R-:W-:Y:S01]  /*5720*/  HMMA.16816.F32.BF16 R112, R4.reuse, R28, RZ ;  /* 0x0000001c0470723c */ /* 0x040fe200000418ff */
[----:B------:R2:W1:Y:S07]  /*5730*/  MUFU.EX2 R222, R3 ;  /* 0x0000000300de7308 */ /* 0x00046e0000000800 */
[C---:B------:R-:W-:Y:S01]  /*5740*/  HMMA.16816.F32.BF16 R120, R4.reuse, R30, RZ ;  /* 0x0000001e0478723c */ /* 0x040fe200000418ff */
[----:B------:R-:W3:Y:S07]  /*5750*/  LDSM.16.MT88.4 R28, [R185+0x800] ;  /* 0x00080000b91c783b */ /* 0x000eee0000004200 */
[----:B-----5:R-:W-:Y:S01]  /*5760*/  HMMA.16816.F32.BF16 R52, R4, R24, RZ ;  /* 0x000000180434723c */ /* 0x020fe200000418ff */
[----:B--2---:R-:W-:-:S04]  /*5770*/  FFMA.FTZ R3, R44, c[0x0][0x2d0], -R0 ;  /* 0x0000b4002c037a23 */ /* 0x004fc80000010800 */
[----:B------:R2:W-:Y:S03]  /*5780*/  MUFU.EX2 R223, R3 ;  /* 0x0000000300df7308 */ /* 0x0005e60000000800 */
[C---:B------:R-:W-:Y:S01]  /*5790*/  HMMA.16816.F32.BF16 R48, R4.reuse, R26, RZ ;  /* 0x0000001a0430723c */ /* 0x040fe200000418ff */
[----:B------:R-:W5:Y:S07]  /*57a0*/  LDSM.16.MT88.4 R24, [R188+0x800] ;  /* 0x00080000bc18783b */ /* 0x000f6e0000004200 */
[----:B----4-:R-:W-:Y:S01]  /*57b0*/  HMMA.16816.F32.BF16 R40, R4, R20, RZ ;  /* 0x000000140428723c */ /* 0x010fe200000418ff */
[----:B--2---:R-:W-:-:S07]  /*57c0*/  FFMA.FTZ R3, R45, c[0x0][0x2d0], -R0 ;  /* 0x0000b4002d037a23 */ /* 0x004fce0000010800 */
[C---:B------:R-:W-:Y:S01]  /*57d0*/  HMMA.16816.F32.BF16 R124, R4.reuse, R22, RZ ;  /* 0x00000016047c723c */ /* 0x040fe200000418ff */
[----:B------:R-:W2:Y:S01]  /*57e0*/  LDSM.16.MT88.4 R20, [R185+0x2800] ;  /* 0x00280000b914783b */ /* 0x000ea20000004200 */
[----:B------:R4:W2:Y:S06]  /*57f0*/  MUFU.EX2 R221, R3 ;  /* 0x0000000300dd7308 */ /* 0x0008ac0000000800 */
[C---:B-1----:R-:W-:Y:S08]  /*5800*/  HMMA.16816.F32.BF16 R148, R4.reuse, R12, RZ ;  /* 0x0000000c0494723c */ /* 0x042ff000000418ff */
[----:B------:R-:W-:Y:S01]  /*5810*/  HMMA.16816.F32.BF16 R144, R4, R14, RZ ;  /* 0x0000000e0490723c */ /* 0x000fe200000418ff */
[----:B------:R-:W1:Y:S01]  /*5820*/  LDSM.16.MT88.4 R12, [R189+0x2800] ;  /* 0x00280000bd0c783b */ /* 0x000e620000004200 */
[----:B----4-:R-:W-:-:S04]  /*5830*/  FFMA.FTZ R3, R103, c[0x0][0x2d0], -R2 ;  /* 0x0000b40067037a23 */ /* 0x010fc80000010802 */
[----:B------:R4:W-:Y:S02]  /*5840*/  MUFU.EX2 R246, R3 ;  /* 0x0000000300f67308 */ /* 0x0009e40000000800 */
[C---:B------:R-:W-:Y:S08]  /*5850*/  HMMA.16816.F32.BF16 R68, R4.reuse, R36, RZ ;  /* 0x000000240444723c */ /* 0x040ff000000418ff */
[----:B------:R-:W-:Y:S01]  /*5860*/  HMMA.16816.F32.BF16 R64, R4, R38, RZ ;  /* 0x000000260440723c */ /* 0x000fe200000418ff */
[----:B------:R-:W1:Y:S01]  /*5870*/  LDSM.16.MT88.4 R36, [R189+0x800] ;  /* 0x00080000bd24783b */ /* 0x000e620000004200 */
[----:B----4-:R-:W-:-:S06]  /*5880*/  FFMA.FTZ R3, R130, c[0x0][0x2d0], -R2 ;  /* 0x0000b40082037a23 */ /* 0x010fcc0000010802 */
[C---:B------:R-:W-:Y:S01]  /*5890*/  HMMA.16816.F32.BF16 R132, R4.reuse, R16, RZ ;  /* 0x000000100484723c */ /* 0x040fe200000418ff */
[----:B------:R4:W1:Y:S07]  /*58a0*/  MUFU.EX2 R245, R3 ;  /* 0x0000000300f57308 */ /* 0x00086e0000000800 */
[----:B------:R-:W-:Y:S01]  /*58b0*/  HMMA.16816.F32.BF16 R140, R4, R18, RZ ;  /* 0x00000012048c723c */ /* 0x000fe200000418ff */
[----:B------:R-:W1:Y:S06]  /*58c0*/  LDSM.16.MT88.4 R16, [R186+0x2800] ;  /* 0x00280000ba10783b */ /* 0x000e6c0000004200 */
[----:B------:R-:W-:-:S02]  /*58d0*/  F2FP.BF16.PACK_AB R4, R248, R250 ;  /* 0x000000faf804723e */ /* 0x000fc400000010ff */
[----:B------:R-:W-:Y:S01]  /*58e0*/  F2FP.BF16.PACK_AB R6, R247, R249 ;  /* 0x000000f9f706723e */ /* 0x000fe200000010ff */
[--C-:B----4-:R-:W-:Y:S01]  /*58f0*/  FFMA.FTZ R3, R131, c[0x0][0x2d0], -R2.reuse ;  /* 0x0000b40083037a23 */ /* 0x110fe20000010802 */
[----:B------:R-:W-:Y:S02]  /*5900*/  F2FP.BF16.PACK_AB R5, R222, R224 ;  /* 0x000000e0de05723e */ /* 0x000fe400000010ff */
[----:B--2---:R-:W-:Y:S01]  /*5910*/  F2FP.BF16.PACK_AB R7, R221, R223 ;  /* 0x000000dfdd07723e */ /* 0x004fe200000010ff */
[----:B------:R2:W-:Y:S06]  /*5920*/  MUFU.EX2 R244, R3 ;  /* 0x0000000300f47308 */ /* 0x0005ec0000000800 */
[C---:B---3--:R-:W-:Y:S08]  /*5930*/  HMMA.16816.F32.BF16 R112, R4.reuse, R32, R112 ;  /* 0x000000200470723c */ /* 0x048ff00000041870 */
[----:B------:R-:W-:Y:S01]  /*5940*/  HMMA.16816.F32.BF16 R176, R4, R34, R120 ;  /* 0x0000002204b0723c */ /* 0x000fe20000041878 */
[----:B------:R-:W3:Y:S01]  /*5950*/  LDSM.16.MT88.4 R32, [R185+0x4800] ;  /* 0x00480000b920783b */ /* 0x000ee20000004200 */
[----:B--2---:R-:W-:-:S04]  /*5960*/  FFMA.FTZ R3, R136, c[0x0][0x2d0], -R2 ;  /* 0x0000b40088037a23 */ /* 0x004fc80000010802 */
[----:B------:R2:W4:Y:S02]  /*5970*/  MUFU.EX2 R243, R3 ;  /* 0x0000000300f37308 */ /* 0x0005240000000800 */
[C---:B------:R-:W-:Y:S08]  /*5980*/  HMMA.16816.F32.BF16 R168, R4.reuse, R28, R88 ;  /* 0x0000001c04a8723c */ /* 0x040ff00000041858 */
[----:B------:R-:W-:Y:S01]  /*5990*/  HMMA.16816.F32.BF16 R164, R4, R30, R76 ;  /* 0x0000001e04a4723c */ /* 0x000fe2000004184c */
[----:B------:R-:W3:Y:S01]  /*59a0*/  LDSM.16.MT88.4 R28, [R188+0x2800] ;  /* 0x00280000bc1c783b */ /* 0x000ee20000004200 */
[----:B--2---:R-:W-:-:S06]  /*59b0*/  FFMA.FTZ R3, R101, c[0x0][0x2d0], -R0 ;  /* 0x0000b40065037a23 */ /* 0x004fcc0000010800 */
[C---:B-----5:R-:W-:Y:S01]  /*59c0*/  HMMA.16816.F32.BF16 R160, R4.reuse, R24, R104 ;  /* 0x0000001804a0723c */ /* 0x060fe20000041868 */
[----:B------:R2:W-:Y:S07]  /*59d0*/  MUFU.EX2 R157, R3 ;  /* 0x00000003009d7308 */ /* 0x0005ee0000000800 */
[C---:B------:R-:W-:Y:S01]  /*59e0*/  HMMA.16816.F32.BF16 R152, R4.reuse, R26, R96 ;  /* 0x0000001a0498723c */ /* 0x040fe20000041860 */
[----:B------:R-:W5:Y:S07]  /*59f0*/  LDSM.16.MT88.4 R24, [R186+0x4800] ;  /* 0x00480000ba18783b */ /* 0x000f6e0000004200 */
[----:B------:R-:W-:Y:S01]  /*5a00*/  HMMA.16816.F32.BF16 R120, R4, R20, R84 ;  /* 0x000000140478723c */ /* 0x000fe20000041854 */
[----:B--2---:R-:W-:-:S04]  /*5a10*/  FFMA.FTZ R3, R129, c[0x0][0x2d0], -R0 ;  /* 0x0000b40081037a23 */ /* 0x004fc80000010800 */
[----:B------:R2:W2:Y:S03]  /*5a20*/  MUFU.EX2 R156, R3 ;  /* 0x00000003009c7308 */ /* 0x0004a60000000800 */
[C---:B-1----:R-:W-:Y:S08]  /*5a30*/  HMMA.16816.F32.BF16 R88, R4.reuse, R12, R68 ;  /* 0x0000000c0458723c */ /* 0x042ff00000041844 */
[----:B------:R-:W-:Y:S01]  /*5a40*/  HMMA.16816.F32.BF16 R84, R4, R14, R64 ;  /* 0x0000000e0454723c */ /* 0x000fe20000041840 */
[----:B------:R-:W1:Y:S01]  /*5a50*/  LDSM.16.MT88.4 R12, [R188+0x4800] ;  /* 0x00480000bc0c783b */ /* 0x000e620000004200 */
[----:B--2---:R-:W-:-:S06]  /*5a60*/  FFMA.FTZ R3, R128, c[0x0][0x2d0], -R0 ;  /* 0x0000b40080037a23 */ /* 0x004fcc0000010800 */
[C---:B------:R-:W-:Y:S01]  /*5a70*/  HMMA.16816.F32.BF16 R180, R4.reuse, R36, R108 ;  /* 0x0000002404b4723c */ /* 0x040fe2000004186c */
[----:B------:R2:W-:Y:S07]  /*5a80*/  MUFU.EX2 R103, R3 ;  /* 0x0000000300677308 */ /* 0x0005ee0000000800 */
[C---:B------:R-:W-:Y:S08]  /*5a90*/  HMMA.16816.F32.BF16 R108, R4.reuse, R16, R80 ;  /* 0x00000010046c723c */ /* 0x040ff00000041850 */
[----:B------:R-:W-:Y:S01]  /*5aa0*/  HMMA.16816.F32.BF16 R96, R4, R18, R72 ;  /* 0x000000120460723c */ /* 0x000fe20000041848 */
[----:B------:R-:W1:Y:S01]  /*5ab0*/  LDSM.16.MT88.4 R16, [R189+0x4800] ;  /* 0x00480000bd10783b */ /* 0x000e620000004200 */
[----:B--2---:R-:W-:-:S04]  /*5ac0*/  FFMA.FTZ R3, R102, c[0x0][0x2d0], -R0 ;  /* 0x0000b40066037a23 */ /* 0x004fc80000010800 */
[----:B------:R2:W1:Y:S02]  /*5ad0*/  MUFU.EX2 R101, R3 ;  /* 0x0000000300657308 */ /* 0x0004640000000800 */
[C---:B------:R-:W-:Y:S01]  /*5ae0*/  HMMA.16816.F32.BF16 R172, R4.reuse, R38, R116 ;  /* 0x0000002604ac723c */ /* 0x040fe20000041874 */
[----:B------:R-:W-:Y:S07]  /*5af0*/  LDSM.16.MT88.4 R36, [R186+0x1000] ;  /* 0x00100000ba24783b */ /* 0x000fee0000004200 */
[----:B------:R-:W-:Y:S01]  /*5b00*/  HMMA.16816.F32.BF16 R116, R4, R22, R92 ;  /* 0x000000160474723c */ /* 0x000fe2000004185c */
[----:B------:R-:W4:Y:S01]  /*5b10*/  LDSM.16.MT88.4 R20, [R185+0x1000] ;  /* 0x00100000b914783b */ /* 0x000f220000004200 */
[----:B--2---:R-:W-:-:S06]  /*5b20*/  FFMA.FTZ R3, R210, c[0x0][0x2d0], -R2 ;  /* 0x0000b400d2037a23 */ /* 0x004fcc0000010802 */
[----:B---3--:R-:W-:Y:S01]  /*5b30*/  HMMA.16816.F32.BF16 R68, R4, R32, R52 ;  /* 0x000000200444723c */ /* 0x008fe20000041834 */
[----:B------:R-:W-:-:S07]  /*5b40*/  IMAD.MOV.U32 R210, RZ, RZ, R10 ;  /* 0x000000ffffd27224 */ /* 0x000fce00078e000a */
[C---:B------:R-:W-:Y:S01]  /*5b50*/  HMMA.16816.F32.BF16 R48, R4.reuse, R34, R48 ;  /* 0x000000220430723c */ /* 0x040fe20000041830 */
[----:B------:R-:W2:Y:S07]  /*5b60*/  LDSM.16.MT88.4 R32, [R189+0x1000] ;  /* 0x00100000bd20783b */ /* 0x000eae0000004200 */
[C---:B------:R-:W-:Y:S08]  /*5b70*/  HMMA.16816.F32.BF16 R76, R4.reuse, R28, R56 ;  /* 0x0000001c044c723c */ /* 0x040ff00000041838 */
[C---:B-----5:R-:W-:Y:S08]  /*5b80*/  HMMA.16816.F32.BF16 R56, R4.reuse, R24, R40 ;  /* 0x000000180438723c */ /* 0x060ff00000041828 */
[C---:B-1----:R-:W-:Y:S08]  /*5b90*/  HMMA.16816.F32.BF16 R52, R4.reuse, R12, R148 ;  /* 0x0000000c0434723c */ /* 0x042ff00000041894 */
[C---:B------:R-:W-:Y:S01]  /*5ba0*/  HMMA.16816.F32.BF16 R40, R4.reuse, R14, R144 ;  /* 0x0000000e0428723c */ /* 0x040fe20000041890 */
[----:B------:R-:W1:Y:S07]  /*5bb0*/  LDSM.16.MT88.4 R12, [R188+0x3000] ;  /* 0x00300000bc0c783b */ /* 0x000e6e0000004200 */
[C---:B------:R-:W-:Y:S01]  /*5bc0*/  HMMA.16816.F32.BF16 R72, R4.reuse, R30, R60 ;  /* 0x0000001e0448723c */ /* 0x040fe2000004183c */
[----:B------:R-:W3:Y:S07]  /*5bd0*/  LDSM.16.MT88.4 R28, [R188+0x1000] ;  /* 0x00100000bc1c783b */ /* 0x000eee0000004200 */
[C---:B------:R-:W-:Y:S01]  /*5be0*/  HMMA.16816.F32.BF16 R44, R4.reuse, R26, R124 ;  /* 0x0000001a042c723c */ /* 0x040fe2000004187c */
[----:B------:R-:W-:Y:S04]  /*5bf0*/  LDSM.16.MT88.4 R24, [R185+0x3000] ;  /* 0x00300000b918783b */ /* 0x000fe80000004200 */
[----:B------:R-:W-:Y:S03]  /*5c00*/  LDSM.16.MT88.4 R124, [R189+0x1800] ;  /* 0x00180000bd7c783b */ /* 0x000fe60000004200 */
[C---:B------:R-:W-:Y:S01]  /*5c10*/  HMMA.16816.F32.BF16 R60, R4.reuse, R16, R132 ;  /* 0x00000010043c723c */ /* 0x040fe20000041884 */
[----:B------:R-:W-:Y:S07]  /*5c20*/  LDSM.16.MT88.4 R132, [R188+0x1800] ;  /* 0x00180000bc84783b */ /* 0x000fee0000004200 */
[----:B------:R-:W-:Y:S01]  /*5c30*/  HMMA.16816.F32.BF16 R64, R4, R18, R140 ;  /* 0x000000120440723c */ /* 0x000fe2000004188c */
[----:B------:R-:W-:Y:S06]  /*5c40*/  LDSM.16.MT88.4 R16, [R189+0x3000] ;  /* 0x00300000bd10783b */ /* 0x000fec0000004200 */
[----:B------:R-:W-:-:S02]  /*5c50*/  F2FP.BF16.PACK_AB R4, R245, R246 ;  /* 0x000000f6f504723e */ /* 0x000fc400000010ff */
[----:B----4-:R-:W-:Y:S02]  /*5c60*/  F2FP.BF16.PACK_AB R6, R243, R244 ;  /* 0x000000f4f306723e */ /* 0x010fe400000010ff */
[----:B------:R-:W-:Y:S02]  /*5c70*/  F2FP.BF16.PACK_AB R5, R156, R157 ;  /* 0x0000009d9c05723e */ /* 0x000fe400000010ff */
[----:B------:R-:W-:-:S07]  /*5c80*/  F2FP.BF16.PACK_AB R7, R101, R103 ;  /* 0x000000676507723e */ /* 0x000fce00000010ff */
[C---:B------:R-:W-:Y:S08]  /*5c90*/  HMMA.16816.F32.BF16 R104, R4.reuse, R20, R168 ;  /* 0x000000140468723c */ /* 0x040ff000000418a8 */
[C---:B------:R-:W-:Y:S01]  /*5ca0*/  HMMA.16816.F32.BF16 R80, R4.reuse, R22, R164 ;  /* 0x000000160450723c */ /* 0x040fe200000418a4 */
[----:B------:R-:W4:Y:S07]  /*5cb0*/  LDSM.16.MT88.4 R20, [R186+0x3000] ;  /* 0x00300000ba14783b */ /* 0x000f2e0000004200 */
[C---:B------:R-:W-:Y:S08]  /*5cc0*/  HMMA.16816.F32.BF16 R112, R4.reuse, R36, R112 ;  /* 0x000000240470723c */ /* 0x040ff00000041870 */
[C---:B------:R-:W-:Y:S01]  /*5cd0*/  HMMA.16816.F32.BF16 R92, R4.reuse, R38, R176 ;  /* 0x00000026045c723c */ /* 0x040fe200000418b0 */
[----:B------:R-:W5:Y:S07]  /*5ce0*/  LDSM.16.MT88.4 R36, [R185+0x5000] ;  /* 0x00500000b924783b */ /* 0x000f6e0000004200 */
[C---:B--2---:R-:W-:Y:S01]  /*5cf0*/  HMMA.16816.F32.BF16 R176, R4.reuse, R32, R180 ;  /* 0x0000002004b0723c */ /* 0x044fe200000418b4 */
[----:B------:R2:W-:Y:S06]  /*5d00*/  MUFU.EX2 R182, R3 ;  /* 0x0000000300b67308 */ /* 0x0005ec0000000800 */
[----:B------:R-:W-:Y:S01]  /*5d10*/  IMAD.MOV.U32 R183, RZ, RZ, R137 ;  /* 0x000000ffffb77224 */ /* 0x000fe200078e0089 */
[C---:B------:R-:W-:Y:S08]  /*5d20*/  HMMA.16816.F32.BF16 R172, R4.reuse, R34, R172 ;  /* 0x0000002204ac723c */ /* 0x040ff000000418ac */
[C---:B-1----:R-:W-:Y:S01]  /*5d30*/  HMMA.16816.F32.BF16 R32, R4.reuse, R14, R72 ;  /* 0x0000000e0420723c */ /* 0x042fe20000041848 */
[--C-:B--2---:R-:W-:Y:S01]  /*5d40*/  FFMA.FTZ R3, R219, c[0x0][0x2d0], -R2.reuse ;  /* 0x0000b400db037a23 */ /* 0x104fe20000010802 */
[----:B------:R-:W-:Y:S03]  /*5d50*/  LDSM.16.MT88.4 R72, [R185+0x5800] ;  /* 0x00580000b948783b */ /* 0x000fe60000004200 */
[----:B------:R1:W2:Y:S03]  /*5d60*/  MUFU.EX2 R181, R3 ;  /* 0x0000000300b57308 */ /* 0x0002a60000000800 */
[C---:B---3--:R-:W-:Y:S08]  /*5d70*/  HMMA.16816.F32.BF16 R128, R4.reuse, R28, R160 ;  /* 0x0000001c0480723c */ /* 0x048ff000000418a0 */
[----:B----4-:R-:W-:Y:S01]  /*5d80*/  HMMA.16816.F32.BF16 R160, R4, R20, R108 ;  /* 0x0000001404a0723c */ /* 0x010fe2000004186c */
[----:B------:R-:W-:Y:S01]  /*5d90*/  LDSM.16.MT88.4 R108, [R185+0x1800] ;  /* 0x00180000b96c783b */ /* 0x000fe20000004200 */
[----:B-1----:R-:W-:-:S02]  /*5da0*/  FFMA.FTZ R3, R218, c[0x0][0x2d0], -R2 ;  /* 0x0000b400da037a23 */ /* 0x002fc40000010802 */
[----:B------:R-:W-:-:S04]  /*5db0*/  FFMA.FTZ R2, R220, c[0x0][0x2d0], -R2 ;  /* 0x0000b400dc027a23 */ /* 0x000fc80000010802 */
[C---:B------:R-:W-:Y:S01]  /*5dc0*/  HMMA.16816.F32.BF16 R148, R4.reuse, R22, R96 ;  /* 0x000000160494723c */ /* 0x040fe20000041860 */
[----:B------:R-:W-:Y:S06]  /*5dd0*/  MUFU.EX2 R180, R3 ;  /* 0x0000000300b47308 */ /* 0x000fec0000000800 */
[----:B--2---:R-:W-:Y:S01]  /*5de0*/  F2FP.BF16.PACK_AB R96, R181, R182 ;  /* 0x000000b6b560723e */ /* 0x004fe200000010ff */
[C---:B-----5:R-:W-:Y:S01]  /*5df0*/  HMMA.16816.F32.BF16 R68, R4.reuse, R36, R68 ;  /* 0x000000240444723c */ /* 0x060fe20000041844 */
[----:B------:R1:W2:Y:S07]  /*5e00*/  MUFU.EX2 R102, R2 ;  /* 0x0000000200667308 */ /* 0x0002ae0000000800 */
[C---:B------:R-:W-:Y:S01]  /*5e10*/  HMMA.16816.F32.BF16 R20, R4.reuse, R38, R48 ;  /* 0x000000260414723c */ /* 0x040fe20000041830 */
[----:B------:R-:W-:Y:S07]  /*5e20*/  LDSM.16.MT88.4 R48, [R186+0x3800] ;  /* 0x00380000ba30783b */ /* 0x000fee0000004200 */
[C---:B------:R-:W-:Y:S01]  /*5e30*/  HMMA.16816.F32.BF16 R168, R4.reuse, R30, R152 ;  /* 0x0000001e04a8723c */ /* 0x040fe20000041898 */
[--C-:B-1----:R-:W-:Y:S01]  /*5e40*/  FFMA.FTZ R2, R158, c[0x0][0x2d0], -R0.reuse ;  /* 0x0000b4009e027a23 */ /* 0x102fe20000010800 */
[----:B--2---:R-:W-:Y:S01]  /*5e50*/  F2FP.BF16.PACK_AB R98, R102, R180 ;  /* 0x000000b46662723e */ /* 0x004fe200000010ff */
[----:B------:R-:W1:Y:S02]  /*5e60*/  LDSM.16.MT88.4 R28, [R186+0x5000] ;  /* 0x00500000ba1c783b */ /* 0x000e640000004200 */
[----:B------:R2:W-:Y:S03]  /*5e70*/  MUFU.EX2 R3, R2 ;  /* 0x0000000200037308 */ /* 0x0005e60000000800 */
[C---:B------:R-:W-:Y:S01]  /*5e80*/  HMMA.16816.F32.BF16 R144, R4.reuse, R16, R88 ;  /* 0x000000100490723c */ /* 0x040fe20000041858 */
[----:B------:R-:W-:Y:S07]  /*5e90*/  LDSM.16.MT88.4 R88, [R189+0x5800] ;  /* 0x00580000bd58783b */ /* 0x000fee0000004200 */
[----:B------:R-:W-:Y:S01]  /*5ea0*/  HMMA.16816.F32.BF16 R140, R4, R18, R84 ;  /* 0x00000012048c723c */ /* 0x000fe20000041854 */
[----:B------:R-:W3:Y:S01]  /*5eb0*/  LDSM.16.MT88.4 R16, [R189+0x5000] ;  /* 0x00500000bd10783b */ /* 0x000ee20000004200 */
[----:B--2---:R-:W-:-:S06]  /*5ec0*/  FFMA.FTZ R2, R207, c[0x0][0x2d0], -R0 ;  /* 0x0000b400cf027a23 */ /* 0x004fcc0000010800 */
[C---:B------:R-:W-:Y:S01]  /*5ed0*/  HMMA.16816.F32.BF16 R136, R4.reuse, R12, R76 ;  /* 0x0000000c0488723c */ /* 0x040fe2000004184c */
[----:B------:R2:W4:Y:S01]  /*5ee0*/  MUFU.EX2 R11, R2 ;  /* 0x00000002000b7308 */ /* 0x0005220000000800 */
[----:B------:R-:W5:Y:S06]  /*5ef0*/  LDSM.16.MT88.4 R12, [R188+0x5000] ;  /* 0x00500000bc0c783b */ /* 0x000f6c0000004200 */
[C---:B------:R-:W-:Y:S08]  /*5f00*/  HMMA.16816.F32.BF16 R164, R4.reuse, R24, R120 ;  /* 0x0000001804a4723c */ /* 0x040ff00000041878 */
[C---:B------:R-:W-:Y:S01]  /*5f10*/  HMMA.16816.F32.BF16 R152, R4.reuse, R26, R116 ;  /* 0x0000001a0498723c */ /* 0x040fe20000041874 */
[--C-:B--2---:R-:W-:Y:S01]  /*5f20*/  FFMA.FTZ R2, R159, c[0x0][0x2d0], -R0.reuse ;  /* 0x0000b4009f027a23 */ /* 0x104fe20000010800 */
[----:B----4-:R-:W-:Y:S01]  /*5f30*/  F2FP.BF16.PACK_AB R97, R11, R3 ;  /* 0x000000030b61723e */ /* 0x010fe200000010ff */
[----:B------:R-:W-:Y:S01]  /*5f40*/  FFMA.FTZ R0, R208, c[0x0][0x2d0], -R0 ;  /* 0x0000b400d0007a23 */ /* 0x000fe20000010800 */
[----:B------:R-:W2:Y:S01]  /*5f50*/  LDSM.16.MT88.4 R116, [R186+0x1800] ;  /* 0x00180000ba74783b */ /* 0x000ea20000004200 */
[----:B------:R4:W-:Y:S03]  /*5f60*/  MUFU.EX2 R10, R2 ;  /* 0x00000002000a7308 */ /* 0x0009e60000000800 */
[C---:B-1----:R-:W-:Y:S01]  /*5f70*/  HMMA.16816.F32.BF16 R76, R4.reuse, R28, R56 ;  /* 0x0000001c044c723c */ /* 0x042fe20000041838 */
[----:B------:R-:W-:Y:S04]  /*5f80*/  LDSM.16.MT88.4 R56, [R189+0x3800] ;  /* 0x00380000bd38783b */ /* 0x000fe80000004200 */
[----:B------:R-:W1:Y:S03]  /*5f90*/  MUFU.EX2 R9, R0 ;  /* 0x0000000000097308 */ /* 0x000e660000000800 */
[----:B------:R-:W-:Y:S01]  /*5fa0*/  HMMA.16816.F32.BF16 R28, R4, R30, R44 ;  /* 0x0000001e041c723c */ /* 0x000fe2000004182c */
[----:B----4-:R-:W-:-:S07]  /*5fb0*/  FADD.FTZ R2, R210, R251 ;  /* 0x000000fbd2027221 */ /* 0x010fce0000010000 */
[----:B---3--:R-:W-:Y:S01]  /*5fc0*/  HMMA.16816.F32.BF16 R84, R4, R16, R60 ;  /* 0x000000100454723c */ /* 0x008fe2000004183c */
[----:B------:R-:W-:Y:S01]  /*5fd0*/  FADD.FTZ R2, R183, R2 ;  /* 0x00000002b7027221 */ /* 0x000fe20000010000 */
[----:B-1----:R-:W-:Y:S01]  /*5fe0*/  F2FP.BF16.PACK_AB R99, R9, R10 ;  /* 0x0000000a0963723e */ /* 0x002fe200000010ff */
[----:B------:R-:W-:-:S05]  /*5ff0*/  FADD.FTZ R0, R226, R225 ;  /* 0x000000e1e2007221 */ /* 0x000fca0000010000 */
[----:B-----5:R-:W-:Y:S08]  /*6000*/  HMMA.16816.F32.BF16 R24, R4, R12, R52 ;  /* 0x0000000c0418723c */ /* 0x020ff00000041834 */
[C---:B------:R-:W-:Y:S08]  /*6010*/  HMMA.16816.F32.BF16 R68, R96.reuse, R72, R68 ;  /* 0x000000486044723c */ /* 0x040ff00000041844 */
[----:B------:R-:W-:Y:S01]  /*6020*/  HMMA.16816.F32.BF16 R72, R96, R74, R20 ;  /* 0x0000004a6048723c */ /* 0x000fe20000041814 */
[----:B------:R-:W3:Y:S01]  /*6030*/  LDL.LU R20, [R1+0x8] ;  /* 0x0000080001147983 */ /* 0x000ee20000300800 */
[----:B------:R-:W-:-:S06]  /*6040*/  FADD.FTZ R0, R233, R0 ;  /* 0x00000000e9007221 */ /* 0x000fcc0000010000 */
[C---:B------:R-:W-:Y:S01]  /*6050*/  HMMA.16816.F32.BF16 R16, R4.reuse, R18, R64 ;  /* 0x000000120410723c */ /* 0x040fe20000041840 */
[----:B------:R-:W-:Y:S01]  /*6060*/  FADD.FTZ R2, R252, R2 ;  /* 0x00000002fc027221 */ /* 0x000fe20000010000 */
[----:B------:R-:W-:Y:S06]  /*6070*/  LDSM.16.MT88.4 R64, [R188+0x3800] ;  /* 0x00380000bc40783b */ /* 0x000fec0000004200 */
[----:B------:R-:W-:Y:S01]  /*6080*/  HMMA.16816.F32.BF16 R12, R4, R14, R40 ;  /* 0x0000000e040c723c */ /* 0x000fe20000041828 */
[----:B------:R-:W1:Y:S01]  /*6090*/  LDSM.16.MT88.4 R4, [R188+0x5800] ;  /* 0x00580000bc04783b */ /* 0x000e620000004200 */
[----:B------:R-:W-:-:S02]  /*60a0*/  FADD.FTZ R0, R230, R0 ;  /* 0x00000000e6007221 */ /* 0x000fc40000010000 */
[----:B------:R-:W-:Y:S01]  /*60b0*/  FADD.FTZ R2, R250, R2 ;  /* 0x00000002fa027221 */ /* 0x000fe20000010000 */
[----:B------:R-:W4:Y:S01]  /*60c0*/  LDSM.16.MT88.4 R40, [R185+0x3800] ;  /* 0x00380000b928783b */ /* 0x000f220000004200 */
[----:B------:R-:W-:Y:S02]  /*60d0*/  FADD.FTZ R0, R224, R0 ;  /* 0x00000000e0007221 */ /* 0x000fe40000010000 */
[----:B------:R-:W-:Y:S01]  /*60e0*/  HMMA.16816.F32.BF16 R104, R96, R108, R104 ;  /* 0x0000006c6068723c */ /* 0x000fe20000041868 */
[----:B------:R-:W-:Y:S02]  /*60f0*/  FADD.FTZ R2, R248, R2 ;  /* 0x00000002f8027221 */ /* 0x000fe40000010000 */
[----:B------:R-:W-:-:S05]  /*6100*/  FADD.FTZ R0, R222, R0 ;  /* 0x00000000de007221 */ /* 0x000fca0000010000 */
[C---:B------:R-:W-:Y:S01]  /*6110*/  HMMA.16816.F32.BF16 R108, R96.reuse, R110, R80 ;  /* 0x0000006e606c723c */ /* 0x040fe20000041850 */
[----:B------:R-:W5:Y:S01]  /*6120*/  LDSM.16.MT88.4 R80, [R186+0x5800] ;  /* 0x00580000ba50783b */ /* 0x000f620000004200 */
[----:B------:R-:W-:Y:S02]  /*6130*/  FADD.FTZ R2, R249, R2 ;  /* 0x00000002f9027221 */ /* 0x000fe40000010000 */
        /* <DEDUP_REMOVED lines=13> */
[----:B-1----:R-:W-:Y:S01]  /*6210*/  HMMA.16816.F32.BF16 R92, R96, R4, R24 ;  /* 0x00000004605c723c */ /* 0x002fe20000041818 */
[----:B------:R-:W-:-:S06]  /*6220*/  FADD.FTZ R2, R182, R2 ;  /* 0x00000002b6027221 */ /* 0x000fcc0000010000 */
[----:B------:R-:W-:Y:S01]  /*6230*/  @P2 IMAD.HI.U32 R5, R231, c[0x0][0x2c8], RZ ;  /* 0x0000b200e7052a27 */ /* 0x000fe200078e00ff */
[C---:B------:R-:W-:Y:S03]  /*6240*/  HMMA.16816.F32.BF16 R120, R96.reuse, R124, R176 ;  /* 0x0000007c6078723c */ /* 0x040fe600000418b0 */
[----:B------:R-:W-:Y:S02]  /*6250*/  FADD.FTZ R4, R3, R0 ;  /* 0x0000000003047221 */ /* 0x000fe40000010000 */
[----:B------:R-:W-:Y:S01]  /*6260*/  IMAD.MOV.U32 R0, RZ, RZ, R231 ;  /* 0x000000ffff007224 */ /* 0x000fe200078e00e7 */
[----:B------:R-:W-:Y:S01]  /*6270*/  @P2 SHF.R.U32.HI R0, RZ, c[0x0][0x2cc], R5 ;  /* 0x0000b300ff002a19 */ /* 0x000fe20000011605 */
[----:B------:R-:W-:Y:S01]  /*6280*/  FADD.FTZ R3, R181, R2 ;  /* 0x00000002b5037221 */ /* 0x000fe20000010000 */
[----:B------:R-:W-:Y:S01]  /*6290*/  HMMA.16816.F32.BF16 R128, R96, R132, R128 ;  /* 0x000000846080723c */ /* 0x000fe20000041880 */
[----:B------:R-:W-:-:S02]  /*62a0*/  FADD.FTZ R2, R11, R4 ;  /* 0x000000040b027221 */ /* 0x000fc40000010000 */
[----:B------:R-:W-:Y:S02]  /*62b0*/  FADD.FTZ R4, R180, R3 ;  /* 0x00000003b4047221 */ /* 0x000fe40000010000 */
[----:B------:R-:W-:-:S03]  /*62c0*/  FADD.FTZ R3, R10, R2 ;  /* 0x000000020a037221 */ /* 0x000fc60000010000 */
[----:B----4-:R-:W-:Y:S01]  /*62d0*/  HMMA.16816.F32.BF16 R36, R96, R40, R164 ;  /* 0x000000286024723c */ /* 0x010fe200000418a4 */
[----:B------:R-:W-:Y:S01]  /*62e0*/  FADD.FTZ R225, R102, R4 ;  /* 0x0000000466e17221 */ /* 0x000fe20000010000 */
[----:B------:R-:W-:Y:S01]  /*62f0*/  IADD3 R207, R234, -0x2, RZ ;  /* 0xfffffffeeacf7810 */ /* 0x000fe20007ffe0ff */
[----:B------:R-:W-:-:S05]  /*6300*/  FADD.FTZ R226, R9, R3 ;  /* 0x0000000309e27221 */ /* 0x000fca0000010000 */
[C---:B------:R-:W-:Y:S08]  /*6310*/  HMMA.16816.F32.BF16 R44, R96.reuse, R48, R160 ;  /* 0x00000030602c723c */ /* 0x040ff000000418a0 */
[C---:B------:R-:W-:Y:S08]  /*6320*/  HMMA.16816.F32.BF16 R52, R96.reuse, R56, R144 ;  /* 0x000000386034723c */ /* 0x040ff00000041890 */
[C---:B------:R-:W-:Y:S08]  /*6330*/  HMMA.16816.F32.BF16 R60, R96.reuse, R64, R136 ;  /* 0x00000040603c723c */ /* 0x040ff00000041888 */
[C---:B-----5:R-:W-:Y:S08]  /*6340*/  HMMA.16816.F32.BF16 R76, R96.reuse, R80, R76 ;  /* 0x00000050604c723c */ /* 0x060ff0000004184c */
        /* <DEDUP_REMOVED lines=10> */
[----:B---3--:R-:W-:-:S05]  /*63f0*/  IMAD.IADD R2, R20, 0x1, R0 ;  /* 0x0000000114027824 */ /* 0x008fca00078e0200 */
[----:B------:R-:W-:Y:S01]  /*6400*/  IADD3 R0, R2, c[0x0][0x328], RZ ;  /* 0x0000ca0002007a10 */ /* 0x000fe20007ffe0ff */
[----:B------:R-:W-:Y:S05]  /*6410*/  @!P1 BRA `(.L_x_442) ;  /* 0x0000011000009947 */ /* 0x000fea0003800000 */
[C---:B------:R-:W-:Y:S01]  /*6420*/  ISETP.GT.AND P0, PT, R2.reuse, RZ, PT ;  /* 0x000000ff0200720c */ /* 0x040fe20003f04270 */
[----:B------:R-:W-:Y:S01]  /*6430*/  BSSY B0, `(.L_x_443) ;  /* 0x000000d000007945 */ /* 0x000fe20003800000 */
[----:B------:R-:W-:Y:S01]  /*6440*/  IADD3 R3, R2, -0x1, RZ ;  /* 0xffffffff02037810 */ /* 0x000fe20007ffe0ff */
[----:B------:R-:W-:-:S10]  /*6450*/  IMAD.MOV.U32 R4, RZ, RZ, c[0x0][0x32c] ;  /* 0x0000cb00ff047624 */ /* 0x000fd400078e00ff */
[----:B------:R-:W-:Y:S05]  /*6460*/  @P0 BRA `(.L_x_444) ;  /* 0x0000006000000947 */ /* 0x000fea0003800000 */
[----:B------:R-:W-:Y:S01]  /*6470*/  ISETP.NE.AND P0, PT, R4, 0x1, PT ;  /* 0x000000010400780c */ /* 0x000fe20003f05270 */
[----:B------:R-:W-:-:S12]  /*6480*/  IMAD.MOV R2, RZ, RZ, -R2 ;  /* 0x000000ffff027224 */ /* 0x000fd800078e0a02 */
[----:B------:R-:W-:-:S05]  /*6490*/  @P0 IMAD.HI.U32 R3, R2, c[0x0][0x330], RZ ;  /* 0x0000cc0002030a27 */ /* 0x000fca00078e00ff */
[----:B------:R-:W-:-:S04]  /*64a0*/  @P0 SHF.R.U32.HI R2, RZ, c[0x0][0x334], R3 ;  /* 0x0000cd00ff020a19 */ /* 0x000fc80000011603 */
[----:B------:R-:W-:Y:S01]  /*64b0*/  LOP3.LUT R3, RZ, R2, RZ, 0x33, !PT ;  /* 0x00000002ff037212 */ /* 0x000fe200078e33ff */
[----:B------:R-:W-:Y:S05]  /*64c0*/  BRA `(.L_x_445) ;  /* 0x0000003000007947 */ /* 0x000fea0003800000 */
.L_x_444:
[----:B------:R-:W-:-:S13]  /*64d0*/  ISETP.NE.AND P0, PT, R4, 0x1, PT ;  /* 0x000000010400780c */ /* 0x000fda0003f05270 */
[----:B------:R-:W-:-:S05]  /*64e0*/  @P0 IMAD.HI.U32 R2, R3, c[0x0][0x330], RZ ;  /* 0x0000cc0003020a27 */ /* 0x000fca00078e00ff */
[----:B------:R-:W-:Y:S02]  /*64f0*/  @P0 SHF.R.U32.HI R3, RZ, c[0x0][0x334], R2 ;  /* 0x0000cd00ff030a19 */ /* 0x000fe40000011602 */
.L_x_445:
[----:B------:R-:W-:Y:S05]  /*6500*/  BSYNC B0 ;  /* 0x0000000000007941 */ /* 0x000fea0003800000 */
.L_x_443:
[----:B------:R-:W-:-:S05]  /*6510*/  IMAD R3, R3, R4, c[0x0][0x32c] ;  /* 0x0000cb0003037624 */ /* 0x000fca00078e0204 */
[----:B------:R-:W-:-:S04]  /*6520*/  IMNMX R0, R0, R3, PT ;  /* 0x0000000300007217 */ /* 0x000fc80003800200 */
.L_x_442:
[----:B------:R-:W-:-:S04]  /*6530*/  SHF.R.S32.HI R2, RZ, 0x1f, R0 ;  /* 0x0000001fff027819 */ /* 0x000fc80000011400 */
[----:B------:R-:W-:-:S04]  /*6540*/  LEA.HI R0, R2, R0, RZ, 0x6 ;  /* 0x0000000002007211 */ /* 0x000fc800078f30ff */
[----:B------:R-:W-:-:S04]  /*6550*/  SHF.R.S32.HI R0, RZ, 0x6, R0 ;  /* 0x00000006ff007819 */ /* 0x000fc80000011400 */
[----:B------:R-:W-:-:S04]  /*6560*/  IMNMX R222, R211, R0, !PT ;  /* 0x00000000d3de7217 */ /* 0x000fc80007800200 */
[----:B------:R-:W-:-:S13]  /*6570*/  ISETP.GE.AND P0, PT, R207, R222, PT ;  /* 0x000000decf00720c */ /* 0x000fda0003f06270 */
[----:B------:R-:W-:Y:S05]  /*6580*/  @!P0 BRA `(.L_x_446) ;  /* 0x0000389000008947 */ /* 0x000fea0003800000 */
[----:B------:R-:W-:Y:S02]  /*6590*/  MOV R102, R8 ;  /* 0x0000000800667202 */ /* 0x000fe40000000f00 */
[----:B------:R-:W-:Y:S02]  /*65a0*/  MOV R101, R100 ;  /* 0x0000006400657202 */ /* 0x000fe40000000f00 */
[----:B------:R-:W-:-:S04]  /*65b0*/  MOV R180, R207 ;  /* 0x000000cf00b47202 */ /* 0x000fc80000000f00 */
.L_x_455:
[----:B------:R-:W-:Y:S01]  /*65c0*/  ISETP.GT.AND P6, PT, R211, R180, PT ;  /* 0x000000b4d300720c */ /* 0x000fe20003fc4270 */
[----:B------:R-:W-:Y:S04]  /*65d0*/  DEPBAR.LE SB0, 0x0 ;  /* 0x000080000000791a */ /* 0x000fe80000000000 */
[----:B------:R-:W-:Y:S01]  /*65e0*/  WARPSYNC 0xffffffff ;  /* 0xffffffff00007948 */ /* 0x000fe20003800000 */
[----:B------:R-:W-:Y:S07]  /*65f0*/  BAR.SYNC.DEFER_BLOCKING 0x0 ;  /* 0x0000000000007b1d */ /* 0x000fee0000010000 */
[----:B------:R-:W-:Y:S01]  /*6600*/  @!P6 SHF.R.S32.HI R0, RZ, 0x1f, R180 ;  /* 0x0000001fff00e819 */ /* 0x000fe200000114b4 */
[----:B------:R-:W-:Y:S01]  /*6610*/  @!P6 IMAD.WIDE.U32 R2, R180, c[0x0][0x208], RZ ;  /* 0x00008200b402ea25 */ /* 0x000fe200078e00ff */
[----:B------:R-:W-:Y:S03]  /*6620*/  @!P6 IADD3 R12, P0, R214, 0x40, RZ ;  /* 0x00000040d60ce810 */ /* 0x000fe60007f1e0ff */
[----:B------:R-:W-:Y:S01]  /*6630*/  @!P6 IMAD R0, R0, c[0x0][0x208], RZ ;  /* 0x000082000000ea24 */ /* 0x000fe200078e02ff */
[----:B------:R-:W-:Y:S01]  /*6640*/  @!P6 IADD3.X R7, RZ, R217, RZ, P0, !PT ;  /* 0x000000d9ff07e210 */ /* 0x000fe200007fe4ff */
[----:B------:R-:W-:Y:S02]  /*6650*/  @!P6 IMAD.MOV.U32 R5, RZ, RZ, c[0x0][0x208] ;  /* 0x00008200ff05e624 */ /* 0x000fe400078e00ff */
[----:B------:R-:W-:Y:S04]  /*6660*/  @!P6 IMAD R0, R180, c[0x0][0x20c], R0 ;  /* 0x00008300b400ea24 */ /* 0x000fe800078e0200 */
[----:B------:R-:W-:Y:S02]  /*6670*/  @!P6 IMAD.IADD R3, R3, 0x1, R0 ;  /* 0x000000010303e824 */ /* 0x000fe400078e0200 */
[C---:B------:R-:W-:Y:S01]  /*6680*/  @!P6 IMAD.SHL.U32 R0, R2.reuse, 0x40, RZ ;  /* 0x000000400200e824 */ /* 0x040fe200078e00ff */
[----:B------:R-:W-:Y:S02]  /*6690*/  LDSM.16.M88.4 R32, [R191] ;  /* 0x00000000bf20783b */ /* 0x000fe40000000200 */
[----:B------:R-:W-:Y:S01]  /*66a0*/  @!P6 SHF.L.U64.HI R2, R2, 0x6, R3 ;  /* 0x000000060202e819 */ /* 0x000fe20000010203 */
[----:B------:R-:W-:Y:S01]  /*66b0*/  @!P6 IMAD.MOV.U32 R3, RZ, RZ, c[0x0][0x20c] ;  /* 0x00008300ff03e624 */ /* 0x000fe200078e00ff */
[C---:B------:R-:W-:Y:S01]  /*66c0*/  @!P6 LEA R4, P0, R5.reuse, R0, 0x5 ;  /* 0x000000000504e211 */ /* 0x040fe200078028ff */
[----:B------:R-:W-:Y:S02]  /*66d0*/  ULDC UR4, c[0x0][0x324] ;  /* 0x0000c90000047ab9 */ /* 0x000fe40000000800 */
[----:B------:R-:W-:Y:S01]  /*66e0*/  ULOP3.LUT UR4, URZ, UR4, URZ, 0x33, !UPT ;  /* 0x000000043f047292 */ /* 0x000fe2000f8e333f */
[----:B------:R-:W-:Y:S01]  /*66f0*/  @!P6 LEA.HI.X R3, R5, R2, R3, 0x5, P0 ;  /* 0x000000020503e211 */ /* 0x000fe200000f2c03 */
[----:B------:R-:W-:Y:S01]  /*6700*/  LDSM.16.M88.4 R16, [R184+0x800] ;  /* 0x00080000b810783b */ /* 0x000fe20000000200 */
[----:B------:R-:W-:Y:S05]  /*6710*/  @!P6 IADD3 R5, P0, R0, R214, RZ ;  /* 0x000000d60005e210 */ /* 0x000fea0007f1e0ff */
[----:B------:R-:W-:Y:S01]  /*6720*/  @!P6 IMAD.X R8, R2, 0x1, R217, P0 ;  /* 0x000000010208e824 */ /* 0x000fe200000e06d9 */
[----:B------:R-:W-:Y:S01]  /*6730*/  @!P6 IADD3 R6, P0, R0, R12, RZ ;  /* 0x0000000c0006e210 */ /* 0x000fe20007f1e0ff */
[----:B------:R-:W-:Y:S04]  /*6740*/  LDSM.16.M88.4 R24, [R184+0x1000] ;  /* 0x00100000b818783b */ /* 0x000fe80000000200 */
[----:B------:R-:W-:Y:S01]  /*6750*/  @!P6 IMAD.X R9, R2, 0x1, R7, P0 ;  /* 0x000000010209e824 */ /* 0x000fe200000e0607 */
[C---:B------:R-:W-:Y:S02]  /*6760*/  @!P6 LEA R28, P0, R5.reuse, c[0x0][0x1f8], 0x1 ;  /* 0x00007e00051cea11 */ /* 0x040fe400078008ff */
[----:B------:R-:W-:Y:S02]  /*6770*/  LDSM.16.M88.4 R136, [R184+0x1800] ;  /* 0x00180000b888783b */ /* 0x000fe40000000200 */
[----:B------:R-:W-:Y:S02]  /*6780*/  @!P6 LEA.HI.X R29, R5, c[0x0][0x1fc], R8, 0x1, P0 ;  /* 0x00007f00051dea11 */ /* 0x000fe400000f0c08 */
[C---:B------:R-:W-:Y:S03]  /*6790*/  @!P6 LEA R22, P0, R6.reuse, c[0x0][0x1f8], 0x1 ;  /* 0x00007e000616ea11 */ /* 0x040fe600078008ff */
[----:B------:R-:W-:Y:S01]  /*67a0*/  LDSM.16.M88.4 R140, [R192] ;  /* 0x00000000c08c783b */ /* 0x000fe20000000200 */
[----:B------:R-:W-:Y:S02]  /*67b0*/  @!P6 LEA.HI.X R23, R6, c[0x0][0x1fc], R9, 0x1, P0 ;  /* 0x00007f000617ea11 */ /* 0x000fe400000f0c09 */
[----:B------:R-:W-:Y:S04]  /*67c0*/  @!P6 IADD3 R6, P0, R214, 0x80, RZ ;  /* 0x00000080d606e810 */ /* 0x000fe80007f1e0ff */
[----:B------:R-:W1:Y:S01]  /*67d0*/  LDSM.16.M88.4 R8, [R184] ;  /* 0x00000000b808783b */ /* 0x000e620000000200 */
[----:B------:R-:W-:Y:S01]  /*67e0*/  @!P6 IMAD.X R5, RZ, RZ, R217, P0 ;  /* 0x000000ffff05e224 */ /* 0x000fe200000e06d9 */
[----:B------:R-:W-:Y:S04]  /*67f0*/  @!P6 IADD3 R0, P0, R0, R6, RZ ;  /* 0x000000060000e210 */ /* 0x000fe80007f1e0ff */
[----:B------:R-:W-:Y:S01]  /*6800*/  @!P6 IADD3.X R2, R2, R5, RZ, P0, !PT ;  /* 0x000000050202e210 */ /* 0x000fe200007fe4ff */
[----:B------:R-:W2:Y:S01]  /*6810*/  LDSM.16.M88.4 R144, [R195] ;  /* 0x00000000c390783b */ /* 0x000ea20000000200 */
[C---:B------:R-:W-:Y:S04]  /*6820*/  @!P6 LEA R20, P0, R0.reuse, c[0x0][0x1f8], 0x1 ;  /* 0x00007e000014ea11 */ /* 0x040fe800078008ff */
[----:B------:R-:W-:Y:S02]  /*6830*/  @!P6 LEA.HI.X R21, R0, c[0x0][0x1fc], R2, 0x1, P0 ;  /* 0x00007f000015ea11 */ /* 0x000fe400000f0c02 */
[----:B------:R-:W3:Y:S01]  /*6840*/  LDSM.16.M88.4 R148, [R206] ;  /* 0x00000000ce94783b */ /* 0x000ee20000000200 */
[C---:B------:R-:W-:Y:S05]  /*6850*/  @!P6 IADD3 R2, P0, R4.reuse, R12, RZ ;  /* 0x0000000c0402e210 */ /* 0x040fea0007f1e0ff */
[C---:B------:R-:W-:Y:S01]  /*6860*/  @!P6 IMAD.X R7, R3.reuse, 0x1, R7, P0 ;  /* 0x000000010307e824 */ /* 0x040fe200000e0607 */
[----:B------:R-:W4:Y:S01]  /*6870*/  LDSM.16.M88.4 R152, [R205] ;  /* 0x00000000cd98783b */ /* 0x000f220000000200 */
[C---:B------:R-:W-:Y:S05]  /*6880*/  @!P6 IADD3 R6, P0, R4.reuse, R6, RZ ;  /* 0x000000060406e210 */ /* 0x040fea0007f1e0ff */
[C---:B------:R-:W-:Y:S01]  /*6890*/  @!P6 IMAD.X R5, R3.reuse, 0x1, R5, P0 ;  /* 0x000000010305e824 */ /* 0x040fe200000e0605 */
[----:B------:R-:W5:Y:S01]  /*68a0*/  LDSM.16.M88.4 R156, [R204] ;  /* 0x00000000cc9c783b */ /* 0x000f620000000200 */
[----:B------:R-:W-:Y:S05]  /*68b0*/  @!P6 IADD3 R0, P0, R4, R214, RZ ;  /* 0x000000d60400e210 */ /* 0x000fea0007f1e0ff */
[----:B------:R-:W-:Y:S01]  /*68c0*/  @!P6 IMAD.X R3, R3, 0x1, R217, P0 ;  /* 0x000000010303e824 */ /* 0x000fe200000e06d9 */
[----:B------:R-:W-:Y:S01]  /*68d0*/  @!PT LDS RZ, [RZ] ;  /* 0x00000000fffff984 */ /* 0x000fe20000000800 */
[----:B------:R-:W-:Y:S01]  /*68e0*/  @!PT LDS RZ, [RZ] ;  /* 0x00000000fffff984 */ /* 0x000fe20000000800 */
[----:B------:R-:W-:Y:S01]  /*68f0*/  @!PT LDS RZ, [RZ] ;  /* 0x00000000fffff984 */ /* 0x000fe20000000800 */
[----:B------:R2:W-:Y:S01]  /*6900*/  @!P6 LDGSTS.E.BYPASS.LTC128B.128 [R209+0x100], [R28.64], !P5 ;  /* 0x001000001cd1efae */ /* 0x0005e2000e901d46 */
[C---:B------:R-:W-:Y:S04]  /*6910*/  @!P6 LEA R12, P0, R0.reuse, c[0x0][0x1f8], 0x1 ;  /* 0x00007e00000cea11 */ /* 0x040fe800078008ff */
[----:B------:R-:W-:Y:S02]  /*6920*/  @!P6 LEA.HI.X R13, R0, c[0x0][0x1fc], R3, 0x1, P0 ;  /* 0x00007f00000dea11 */ /* 0x000fe400000f0c03 */
[----:B------:R2:W-:Y:S01]  /*6930*/  @!P6 LDGSTS.E.BYPASS.LTC128B.128 [R209+0x2100], [R22.64], !P4 ;  /* 0x0210000016d1efae */ /* 0x0005e2000e101d46 */
[C---:B------:R-:W-:Y:S04]  /*6940*/  @!P6 LEA R14, P0, R2.reuse, c[0x0][0x1f8], 0x1 ;  /* 0x00007e00020eea11 */ /* 0x040fe800078008ff */
[----:B------:R-:W-:Y:S02]  /*6950*/  @!P6 LEA.HI.X R15, R2, c[0x0][0x1fc], R7, 0x1, P0 ;  /* 0x00007f00020fea11 */ /* 0x000fe400000f0c07 */
[----:B------:R2:W-:Y:S01]  /*6960*/  @!P6 LDGSTS.E.BYPASS.LTC128B.128 [R209+0x4100], [R20.64], !P3 ;  /* 0x0410000014d1efae */ /* 0x0005e2000d901d46 */
[C---:B------:R-:W-:Y:S04]  /*6970*/  @!P6 LEA R2, P0, R6.reuse, c[0x0][0x1f8], 0x1 ;  /* 0x00007e000602ea11 */ /* 0x040fe800078008ff */
[----:B------:R-:W-:Y:S02]  /*6980*/  @!P6 LEA.HI.X R3, R6, c[0x0][0x1fc], R5, 0x1, P0 ;  /* 0x00007f000603ea11 */ /* 0x000fe400000f0c05 */
[C---:B-1----:R-:W-:Y:S01]  /*6990*/  HMMA.16816.F32.BF16 R4, R32.reuse, R8, RZ ;  /* 0x000000082004723c */ /* 0x042fe200000418ff */
[----:B------:R1:W-:Y:S07]  /*69a0*/  @!P6 LDGSTS.E.BYPASS.LTC128B.128 [R209+0x1100], [R12.64], !P5 ;  /* 0x011000000cd1efae */ /* 0x0003ee000e901d46 */
[C---:B------:R-:W-:Y:S01]  /*69b0*/  HMMA.16816.F32.BF16 R8, R32.reuse, R10, RZ ;  /* 0x0000000a2008723c */ /* 0x040fe200000418ff */
[----:B------:R1:W-:Y:S07]  /*69c0*/  @!P6 LDGSTS.E.BYPASS.LTC128B.128 [R209+0x3100], [R14.64], !P4 ;  /* 0x031000000ed1efae */ /* 0x0003ee000e101d46 */
[----:B------:R2:W-:Y:S01]  /*69d0*/  @!P6 LDGSTS.E.BYPASS.LTC128B.128 [R209+0x5100], [R2.64], !P3 ;  /* 0x0510000002d1efae */ /* 0x0005e2000d901d46 */
[----:B------:R-:W-:Y:S06]  /*69e0*/  ISETP.GT.AND P6, PT, R180, R211, PT ;  /* 0x000000d3b400720c */ /* 0x000fec0003fc4270 */
[----:B------:R-:W-:Y:S07]  /*69f0*/  LDSM.16.M88.4 R160, [R194] ;  /* 0x00000000c2a0783b */ /* 0x000fee0000000200 */
[----:B------:R-:W0:Y:S01]  /*6a00*/  LDGDEPBAR ;  /* 0x00000000000079af */ /* 0x000e220000000000 */
[C---:B-1----:R-:W-:Y:S06]  /*6a10*/  HMMA.16816.F32.BF16 R12, R32.reuse, R16, RZ ;  /* 0x00000010200c723c */ /* 0x042fec00000418ff */
[----:B------:R-:W1:Y:S02]  /*6a20*/  LDSM.16.M88.4 R164, [R190] ;  /* 0x00000000bea4783b */ /* 0x000e640000000200 */
[C---:B------:R-:W-:Y:S05]  /*6a30*/  HMMA.16816.F32.BF16 R16, R32.reuse, R18, RZ ;  /* 0x000000122010723c */ /* 0x040fea00000418ff */
[----:B------:R-:W-:Y:S03]  /*6a40*/  LDSM.16.M88.4 R168, [R190+0x1000] ;  /* 0x00100000bea8783b */ /* 0x000fe60000000200 */
[C---:B--2---:R-:W-:Y:S04]  /*6a50*/  HMMA.16816.F32.BF16 R20, R32.reuse, R24, RZ ;  /* 0x000000182014723c */ /* 0x044fe800000418ff */
[----:B------:R-:W-:Y:S04]  /*6a60*/  LDSM.16.M88.4 R172, [R193] ;  /* 0x00000000c1ac783b */ /* 0x000fe80000000200 */
[C---:B------:R-:W-:Y:S03]  /*6a70*/  HMMA.16816.F32.BF16 R24, R32.reuse, R26, RZ ;  /* 0x0000001a2018723c */ /* 0x040fe600000418ff */
[----:B------:R-:W-:Y:S05]  /*6a80*/  LDSM.16.M88.4 R176, [R187] ;  /* 0x00000000bbb0783b */ /* 0x000fea0000000200 */
[C---:B------:R-:W-:Y:S08]  /*6a90*/  HMMA.16816.F32.BF16 R28, R32.reuse, R136, RZ ;  /* 0x00000088201c723c */ /* 0x040ff000000418ff */
[----:B------:R-:W-:Y:S01]  /*6aa0*/  HMMA.16816.F32.BF16 R32, R32, R138, RZ ;  /* 0x0000008a2020723c */ /* 0x000fe200000418ff */
[----:B------:R-:W2:Y:S07]  /*6ab0*/  LDSM.16.M88.4 R136, [R190+0x800] ;  /* 0x00080000be88783b */ /* 0x000eae0000000200 */
[C---:B------:R-:W-:Y:S08]  /*6ac0*/  HMMA.16816.F32.BF16 R4, R140.reuse, R144, R4 ;  /* 0x000000908c04723c */ /* 0x040ff00000041804 */
[C---:B------:R-:W-:Y:S01]  /*6ad0*/  HMMA.16816.F32.BF16 R8, R140.reuse, R146, R8 ;  /* 0x000000928c08723c */ /* 0x040fe20000041808 */
[----:B------:R-:W1:Y:S07]  /*6ae0*/  LDSM.16.M88.4 R144, [R190+0x1800] ;  /* 0x00180000be90783b */ /* 0x000e6e0000000200 */
[C---:B---3--:R-:W-:Y:S08]  /*6af0*/  HMMA.16816.F32.BF16 R12, R140.reuse, R148, R12 ;  /* 0x000000948c0c723c */ /* 0x048ff0000004180c */
[C---:B------:R-:W-:Y:S01]  /*6b00*/  HMMA.16816.F32.BF16 R16, R140.reuse, R150, R16 ;  /* 0x000000968c10723c */ /* 0x040fe20000041810 */
[----:B------:R-:W-:Y:S07]  /*6b10*/  LDSM.16.M88.4 R148, [R187+0x1000] ;  /* 0x00100000bb94783b */ /* 0x000fee0000000200 */
[C---:B----4-:R-:W-:Y:S08]  /*6b20*/  HMMA.16816.F32.BF16 R20, R140.reuse, R152, R20 ;  /* 0x000000988c14723c */ /* 0x050ff00000041814 */
[C---:B------:R-:W-:Y:S01]  /*6b30*/  HMMA.16816.F32.BF16 R24, R140.reuse, R154, R24 ;  /* 0x0000009a8c18723c */ /* 0x040fe20000041818 */
[----:B------:R-:W-:Y:S07]  /*6b40*/  LDSM.16.M88.4 R152, [R187+0x1800] ;  /* 0x00180000bb98783b */ /* 0x000fee0000000200 */
[C---:B-----5:R-:W-:Y:S08]  /*6b50*/  HMMA.16816.F32.BF16 R28, R140.reuse, R156, R28 ;  /* 0x0000009c8c1c723c */ /* 0x060ff0000004181c */
[----:B------:R-:W-:Y:S01]  /*6b60*/  HMMA.16816.F32.BF16 R32, R140, R158, R32 ;  /* 0x0000009e8c20723c */ /* 0x000fe20000041820 */
[----:B------:R-:W3:Y:S07]  /*6b70*/  LDSM.16.M88.4 R140, [R187+0x800] ;  /* 0x00080000bb8c783b */ /* 0x000eee0000000200 */
        /* <DEDUP_REMOVED lines=9> */
[----:B------:R-:W-:Y:S07]  /*6c10*/  LDSM.16.M88.4 R168, [R192+0x4000] ;  /* 0x00400000c0a8783b */ /* 0x000fee0000000200 */
[C---:B------:R-:W-:Y:S08]  /*6c20*/  HMMA.16816.F32.BF16 R28, R160.reuse, R144, R28 ;  /* 0x00000090a01c723c */ /* 0x040ff0000004181c */
[----:B------:R-:W-:Y:S01]  /*6c30*/  HMMA.16816.F32.BF16 R32, R160, R146, R32 ;  /* 0x00000092a020723c */ /* 0x000fe20000041820 */
[----:B------:R-:W4:Y:S07]  /*6c40*/  LDSM.16.M88.4 R144, [R184+0x3000] ;  /* 0x00300000b890783b */ /* 0x000f2e0000000200 */
[C---:B------:R-:W-:Y:S01]  /*6c50*/  HMMA.16816.F32.BF16 R4, R172.reuse, R176, R4 ;  /* 0x000000b0ac04723c */ /* 0x040fe20000041804 */
[----:B------:R-:W5:Y:S07]  /*6c60*/  LDSM.16.M88.4 R160, [R184+0x3800] ;  /* 0x00380000b8a0783b */ /* 0x000f6e0000000200 */
[C---:B------:R-:W-:Y:S01]  /*6c70*/  HMMA.16816.F32.BF16 R8, R172.reuse, R178, R8 ;  /* 0x000000b2ac08723c */ /* 0x040fe20000041808 */
[----:B------:R-:W1:Y:S07]  /*6c80*/  LDSM.16.M88.4 R176, [R203] ;  /* 0x00000000cbb0783b */ /* 0x000e6e0000000200 */
[C---:B---3--:R-:W-:Y:S08]  /*6c90*/  HMMA.16816.F32.BF16 R12, R172.reuse, R140, R12 ;  /* 0x0000008cac0c723c */ /* 0x048ff0000004180c */
[C---:B------:R-:W-:Y:S01]  /*6ca0*/  HMMA.16816.F32.BF16 R16, R172.reuse, R142, R16 ;  /* 0x0000008eac10723c */ /* 0x040fe20000041810 */
[----:B------:R-:W3:Y:S07]  /*6cb0*/  LDSM.16.M88.4 R140, [R202] ;  /* 0x00000000ca8c783b */ /* 0x000eee0000000200 */
[C---:B------:R-:W-:Y:S08]  /*6cc0*/  HMMA.16816.F32.BF16 R20, R172.reuse, R148, R20 ;  /* 0x00000094ac14723c */ /* 0x040ff00000041814 */
[C---:B------:R-:W-:Y:S01]  /*6cd0*/  HMMA.16816.F32.BF16 R24, R172.reuse, R150, R24 ;  /* 0x00000096ac18723c */ /* 0x040fe20000041818 */
[----:B------:R-:W3:Y:S07]  /*6ce0*/  LDSM.16.M88.4 R148, [R201] ;  /* 0x00000000c994783b */ /* 0x000eee0000000200 */
[C---:B------:R-:W-:Y:S08]  /*6cf0*/  HMMA.16816.F32.BF16 R28, R172.reuse, R152, R28 ;  /* 0x00000098ac1c723c */ /* 0x040ff0000004181c */
[----:B------:R-:W-:Y:S01]  /*6d00*/  HMMA.16816.F32.BF16 R32, R172, R154, R32 ;  /* 0x0000009aac20723c */ /* 0x000fe20000041820 */
[----:B------:R-:W3:Y:S07]  /*6d10*/  LDSM.16.M88.4 R152, [R200] ;  /* 0x00000000c898783b */ /* 0x000eee0000000200 */
[C---:B-1----:R-:W-:Y:S01]  /*6d20*/  HMMA.16816.F32.BF16 R4, R156.reuse, R164, R4 ;  /* 0x000000a49c04723c */ /* 0x042fe20000041804 */
[----:B------:R-:W-:Y:S07]  /*6d30*/  LDSM.16.M88.4 R172, [R190+0x2000] ;  /* 0x00200000beac783b */ /* 0x000fee0000000200 */
[C---:B------:R-:W-:Y:S01]  /*6d40*/  HMMA.16816.F32.BF16 R8, R156.reuse, R166, R8 ;  /* 0x000000a69c08723c */ /* 0x040fe20000041808 */
[----:B------:R-:W1:Y:S07]  /*6d50*/  LDSM.16.M88.4 R164, [R194+0x4000] ;  /* 0x00400000c2a4783b */ /* 0x000e6e0000000200 */
[C---:B--2---:R-:W-:Y:S08]  /*6d60*/  HMMA.16816.F32.BF16 R12, R156.reuse, R136, R12 ;  /* 0x000000889c0c723c */ /* 0x044ff0000004180c */
[C---:B------:R-:W-:Y:S01]  /*6d70*/  HMMA.16816.F32.BF16 R16, R156.reuse, R138, R16 ;  /* 0x0000008a9c10723c */ /* 0x040fe20000041810 */
[----:B------:R-:W2:Y:S07]  /*6d80*/  LDSM.16.M88.4 R136, [R190+0x2800] ;  /* 0x00280000be88783b */ /* 0x000eae0000000200 */
[C---:B----4-:R-:W-:Y:S08]  /*6d90*/  HMMA.16816.F32.BF16 R20, R156.reuse, R144, R20 ;  /* 0x000000909c14723c */ /* 0x050ff00000041814 */
[C---:B------:R-:W-:Y:S01]  /*6da0*/  HMMA.16816.F32.BF16 R24, R156.reuse, R146, R24 ;  /* 0x000000929c18723c */ /* 0x040fe20000041818 */
[----:B------:R-:W4:Y:S07]  /*6db0*/  LDSM.16.M88.4 R144, [R190+0x3000] ;  /* 0x00300000be90783b */ /* 0x000f2e0000000200 */
[C---:B-----5:R-:W-:Y:S08]  /*6dc0*/  HMMA.16816.F32.BF16 R28, R156.reuse, R160, R28 ;  /* 0x000000a09c1c723c */ /* 0x060ff0000004181c */
[----:B------:R-:W-:Y:S01]  /*6dd0*/  HMMA.16816.F32.BF16 R32, R156, R162, R32 ;  /* 0x000000a29c20723c */ /* 0x000fe20000041820 */
[----:B------:R-:W5:Y:S07]  /*6de0*/  LDSM.16.M88.4 R156, [R190+0x3800] ;  /* 0x00380000be9c783b */ /* 0x000f6e0000000200 */
[C---:B------:R-:W-:Y:S01]  /*6df0*/  HMMA.16816.F32.BF16 R4, R168.reuse, R176, R4 ;  /* 0x000000b0a804723c */ /* 0x040fe20000041804 */
[----:B------:R-:W-:Y:S07]  /*6e00*/  LDSM.16.M88.4 R160, [R193+0x4000] ;  /* 0x00400000c1a0783b */ /* 0x000fee0000000200 */
[C---:B------:R-:W-:Y:S01]  /*6e10*/  HMMA.16816.F32.BF16 R8, R168.reuse, R178, R8 ;  /* 0x000000b2a808723c */ /* 0x040fe20000041808 */
[----:B------:R-:W1:Y:S07]  /*6e20*/  LDSM.16.M88.4 R176, [R187+0x2000] ;  /* 0x00200000bbb0783b */ /* 0x000e6e0000000200 */
[C---:B---3--:R-:W-:Y:S08]  /*6e30*/  HMMA.16816.F32.BF16 R12, R168.reuse, R140, R12 ;  /* 0x0000008ca80c723c */ /* 0x048ff0000004180c */
[C---:B------:R-:W-:Y:S01]  /*6e40*/  HMMA.16816.F32.BF16 R16, R168.reuse, R142, R16 ;  /* 0x0000008ea810723c */ /* 0x040fe20000041810 */
[----:B------:R-:W3:Y:S07]  /*6e50*/  LDSM.16.M88.4 R140, [R187+0x2800] ;  /* 0x00280000bb8c783b */ /* 0x000eee0000000200 */
[C---:B------:R-:W-:Y:S08]  /*6e60*/  HMMA.16816.F32.BF16 R20, R168.reuse, R148, R20 ;  /* 0x00000094a814723c */ /* 0x040ff00000041814 */
[C---:B------:R-:W-:Y:S01]  /*6e70*/  HMMA.16816.F32.BF16 R24, R168.reuse, R150, R24 ;  /* 0x00000096a818723c */ /* 0x040fe20000041818 */
[----:B------:R-:W3:Y:S07]  /*6e80*/  LDSM.16.M88.4 R148, [R187+0x3000] ;  /* 0x00300000bb94783b */ /* 0x000eee0000000200 */
[C---:B------:R-:W-:Y:S08]  /*6e90*/  HMMA.16816.F32.BF16 R28, R168.reuse, R152, R28 ;  /* 0x00000098a81c723c */ /* 0x040ff0000004181c */
        /* <DEDUP_REMOVED lines=46> */
[C---:B------:R-:W-:Y:S08]  /*7180*/  HMMA.16816.F32.BF16 R16, R164.reuse, R142, R16 ;  /* 0x0000008ea410723c */ /* 0x040ff00000041810 */
[C---:B------:R-:W-:Y:S08]  /*7190*/  HMMA.16816.F32.BF16 R20, R164.reuse, R148, R20 ;  /* 0x00000094a414723c */ /* 0x040ff00000041814 */
[C---:B------:R-:W-:Y:S08]  /*71a0*/  HMMA.16816.F32.BF16 R24, R164.reuse, R150, R24 ;  /* 0x00000096a418723c */ /* 0x040ff00000041818 */
[C---:B------:R-:W-:Y:S08]  /*71b0*/  HMMA.16816.F32.BF16 R28, R164.reuse, R152, R28 ;  /* 0x00000098a41c723c */ /* 0x040ff0000004181c */
[----:B------:R-:W-:Y:S08]  /*71c0*/  HMMA.16816.F32.BF16 R32, R164, R154, R32 ;  /* 0x0000009aa420723c */ /* 0x000ff00000041820 */
[C---:B-1----:R-:W-:Y:S08]  /*71d0*/  HMMA.16816.F32.BF16 R4, R160.reuse, R172, R4 ;  /* 0x000000aca004723c */ /* 0x042ff00000041804 */
[C---:B------:R-:W-:Y:S08]  /*71e0*/  HMMA.16816.F32.BF16 R8, R160.reuse, R174, R8 ;  /* 0x000000aea008723c */ /* 0x040ff00000041808 */
[C---:B--2---:R-:W-:Y:S08]  /*71f0*/  HMMA.16816.F32.BF16 R12, R160.reuse, R136, R12 ;  /* 0x00000088a00c723c */ /* 0x044ff0000004180c */
[C---:B------:R-:W-:Y:S01]  /*7200*/  HMMA.16816.F32.BF16 R16, R160.reuse, R138, R16 ;  /* 0x0000008aa010723c */ /* 0x040fe20000041810 */
[----:B------:R-:W1:Y:S07]  /*7210*/  LDSM.16.M88.4 R136, [R187+0x4800] ;  /* 0x00480000bb88783b */ /* 0x000e6e0000000200 */
[C---:B----4-:R-:W-:Y:S08]  /*7220*/  HMMA.16816.F32.BF16 R20, R160.reuse, R144, R20 ;  /* 0x00000090a014723c */ /* 0x050ff00000041814 */
[C---:B------:R-:W-:Y:S08]  /*7230*/  HMMA.16816.F32.BF16 R24, R160.reuse, R146, R24 ;  /* 0x00000092a018723c */ /* 0x040ff00000041818 */
[C---:B-----5:R-:W-:Y:S08]  /*7240*/  HMMA.16816.F32.BF16 R28, R160.reuse, R156, R28 ;  /* 0x0000009ca01c723c */ /* 0x060ff0000004181c */
[----:B------:R-:W-:Y:S08]  /*7250*/  HMMA.16816.F32.BF16 R32, R160, R158, R32 ;  /* 0x0000009ea020723c */ /* 0x000ff00000041820 */
[C---:B------:R-:W-:Y:S08]  /*7260*/  HMMA.16816.F32.BF16 R4, R168.reuse, R176, R4 ;  /* 0x000000b0a804723c */ /* 0x040ff00000041804 */
[C---:B------:R-:W-:Y:S08]  /*7270*/  HMMA.16816.F32.BF16 R8, R168.reuse, R178, R8 ;  /* 0x000000b2a808723c */ /* 0x040ff00000041808 */
[C---:B-1----:R-:W-:Y:S08]  /*7280*/  HMMA.16816.F32.BF16 R12, R168.reuse, R136, R12 ;  /* 0x00000088a80c723c */ /* 0x042ff0000004180c */
[----:B------:R-:W-:Y:S01]  /*7290*/  FMUL.FTZ R0, R4, c[0x0][0x320] ;  /* 0x0000c80004007a20 */ /* 0x000fe20000410000 */
[C---:B------:R-:W-:Y:S03]  /*72a0*/  HMMA.16816.F32.BF16 R16, R168.reuse, R138, R16 ;  /* 0x0000008aa810723c */ /* 0x040fe60000041810 */
[----:B------:R1:W2:Y:S04]  /*72b0*/  MUFU.TANH R149, R0 ;  /* 0x0000000000957308 */ /* 0x0002a80000002400 */
[----:B------:R-:W-:Y:S06]  /*72c0*/  FMUL.FTZ R2, R8, c[0x0][0x320] ;  /* 0x0000c80008027a20 */ /* 0x000fec0000410000 */
[----:B------:R-:W3:Y:S01]  /*72d0*/  MUFU.TANH R143, R2 ;  /* 0x00000002008f7308 */ /* 0x000ee20000002400 */
[----:B-1----:R-:W-:Y:S09]  /*72e0*/  FMUL.FTZ R0, R5, c[0x0][0x320] ;  /* 0x0000c80005007a20 */ /* 0x002ff20000410000 */
[----:B------:R1:W4:Y:S02]  /*72f0*/  MUFU.TANH R147, R0 ;  /* 0x0000000000937308 */ /* 0x0003240000002400 */
[----:B-1----:R-:W-:Y:S08]  /*7300*/  FMUL.FTZ R0, R6, c[0x0][0x320] ;  /* 0x0000c80006007a20 */ /* 0x002ff00000410000 */
[----:B------:R1:W1:Y:S02]  /*7310*/  MUFU.TANH R153, R0 ;  /* 0x0000000000997308 */ /* 0x0002640000002400 */
[----:B-1----:R-:W-:Y:S02]  /*7320*/  FMUL.FTZ R0, R7, c[0x0][0x320] ;  /* 0x0000c80007007a20 */ /* 0x002fe40000410000 */
[----:B------:R-:W1:Y:S06]  /*7330*/  LDSM.16.M88.4 R4, [R187+0x5000] ;  /* 0x00500000bb04783b */ /* 0x000e6c0000000200 */
[----:B------:R5:W1:Y:S02]  /*7340*/  MUFU.TANH R152, R0 ;  /* 0x0000000000987308 */ /* 0x000a640000002400 */
[----:B-----5:R-:W-:Y:S08]  /*7350*/  FMUL.FTZ R0, R9, c[0x0][0x320] ;  /* 0x0000c80009007a20 */ /* 0x020ff00000410000 */
[----:B------:R5:W2:Y:S01]  /*7360*/  MUFU.TANH R142, R0 ;  /* 0x00000000008e7308 */ /* 0x000aa20000002400 */
[C---:B-1----:R-:W-:Y:S08]  /*7370*/  HMMA.16816.F32.BF16 R20, R168.reuse, R4, R20 ;  /* 0x00000004a814723c */ /* 0x042ff00000041814 */
[C---:B------:R-:W-:Y:S04]  /*7380*/  HMMA.16816.F32.BF16 R24, R168.reuse, R6, R24 ;  /* 0x00000006a818723c */ /* 0x040fe80000041818 */
[----:B-----5:R-:W-:Y:S04]  /*7390*/  FMUL.FTZ R0, R10, c[0x0][0x320] ;  /* 0x0000c8000a007a20 */ /* 0x020fe80000410000 */
[----:B------:R1:W1:Y:S08]  /*73a0*/  MUFU.TANH R151, R0 ;  /* 0x0000000000977308 */ /* 0x0002700000002400 */
[----:B------:R-:W-:Y:S02]  /*73b0*/  FMUL.FTZ R6, R22, c[0x0][0x320] ;  /* 0x0000c80016067a20 */ /* 0x000fe40000410000 */
[----:B------:R-:W-:Y:S02]  /*73c0*/  FMUL.FTZ R2, R20, c[0x0][0x320] ;  /* 0x0000c80014027a20 */ /* 0x000fe40000410000 */
[----:B------:R5:W2:Y:S01]  /*73d0*/  MUFU.TANH R139, R6 ;  /* 0x00000006008b7308 */ /* 0x000aa20000002400 */
[----:B------:R-:W-:Y:S03]  /*73e0*/  FMUL.FTZ R3, R21, c[0x0][0x320] ;  /* 0x0000c80015037a20 */ /* 0x000fe60000410000 */
[----:B------:R-:W-:Y:S06]  /*73f0*/  FMUL.FTZ R7, R24, c[0x0][0x320] ;  /* 0x0000c80018077a20 */ /* 0x000fec0000410000 */
[----:B------:R-:W2:Y:S01]  /*7400*/  MUFU.TANH R103, R2 ;  /* 0x0000000200677308 */ /* 0x000ea20000002400 */
[----:B-1----:R-:W-:Y:S02]  /*7410*/  FMUL.FTZ R0, R11, c[0x0][0x320] ;  /* 0x0000c8000b007a20 */ /* 0x002fe40000410000 */
[----:B------:R-:W1:Y:S01]  /*7420*/  LDSM.16.M88.4 R8, [R187+0x5800] ;  /* 0x00580000bb08783b */ /* 0x000e620000000200 */
[----:B------:R-:W-:Y:S06]  /*7430*/  DEPBAR.LE SB0, 0x0 ;  /* 0x000080000000791a */ /* 0x000fec0000000000 */
[----:B------:R2:W1:Y:S01]  /*7440*/  MUFU.TANH R150, R0 ;  /* 0x0000000000967308 */ /* 0x0004620000002400 */
[----:B------:R-:W-:Y:S01]  /*7450*/  BAR.SYNC.DEFER_BLOCKING 0x0 ;  /* 0x0000000000007b1d */ /* 0x000fe20000010000 */
[----:B-----5:R-:W-:Y:S08]  /*7460*/  FMUL.FTZ R6, R23, c[0x0][0x320] ;  /* 0x0000c80017067a20 */ /* 0x020ff00000410000 */
[----:B------:R5:W1:Y:S10]  /*7470*/  MUFU.TANH R100, R3 ;  /* 0x0000000300647308 */ /* 0x000a740000002400 */
[----:B------:R-:W3:Y:S01]  /*7480*/  MUFU.TANH R138, R6 ;  /* 0x00000006008a7308 */ /* 0x000ee20000002400 */
[----:B--2---:R-:W-:Y:S09]  /*7490*/  FMUL.FTZ R0, R12, c[0x0][0x320] ;  /* 0x0000c8000c007a20 */ /* 0x004ff20000410000 */
[----:B------:R2:W2:Y:S01]  /*74a0*/  MUFU.TANH R140, R0 ;  /* 0x00000000008c7308 */ /* 0x0004a20000002400 */
[----:B-----5:R-:W-:Y:S01]  /*74b0*/  @P6 MOV R3, c[0x0][0x1e0] ;  /* 0x0000780000036a02 */ /* 0x020fe20000000f00 */
[C---:B-1----:R-:W-:Y:S08]  /*74c0*/  HMMA.16816.F32.BF16 R28, R168.reuse, R8, R28 ;  /* 0x00000008a81c723c */ /* 0x042ff0000004181c */
[----:B------:R-:W1:Y:S01]  /*74d0*/  MUFU.TANH R23, R7 ;  /* 0x0000000700177308 */ /* 0x000e620000002400 */
[----:B------:R-:W-:Y:S01]  /*74e0*/  FMUL.FTZ R9, R26, c[0x0][0x320] ;  /* 0x0000c8001a097a20 */ /* 0x000fe20000410000 */
[----:B------:R-:W-:Y:S08]  /*74f0*/  HMMA.16816.F32.BF16 R32, R168, R10, R32 ;  /* 0x0000000aa820723c */ /* 0x000ff00000041820 */
[----:B------:R5:W1:Y:S01]  /*7500*/  MUFU.TANH R26, R9 ;  /* 0x00000009001a7308 */ /* 0x000a620000002400 */
[----:B--2---:R-:W-:Y:S09]  /*7510*/  FMUL.FTZ R0, R13, c[0x0][0x320] ;  /* 0x0000c8000d007a20 */ /* 0x004ff20000410000 */
[----:B------:R2:W1:Y:S01]  /*7520*/  MUFU.TANH R141, R0 ;  /* 0x00000000008d7308 */ /* 0x0004620000002400 */
[----:B-----5:R-:W-:Y:S09]  /*7530*/  FMUL.FTZ R9, R27, c[0x0][0x320] ;  /* 0x0000c8001b097a20 */ /* 0x020ff20000410000 */
[----:B------:R5:W1:Y:S01]  /*7540*/  MUFU.TANH R27, R9 ;  /* 0x00000009001b7308 */ /* 0x000a620000002400 */
[----:B--2---:R-:W-:Y:S09]  /*7550*/  FMUL.FTZ R0, R14, c[0x0][0x320] ;  /* 0x0000c8000e007a20 */ /* 0x004ff20000410000 */
[----:B------:R2:W1:Y:S01]  /*7560*/  MUFU.TANH R146, R0 ;  /* 0x0000000000927308 */ /* 0x0004620000002400 */
[----:B-----5:R-:W-:Y:S09]  /*7570*/  FMUL.FTZ R9, R28, c[0x0][0x320] ;  /* 0x0000c8001c097a20 */ /* 0x020ff20000410000 */
[----:B------:R-:W1:Y:S01]  /*7580*/  MUFU.TANH R21, R9 ;  /* 0x0000000900157308 */ /* 0x000e620000002400 */
[----:B--2---:R-:W-:Y:S09]  /*7590*/  FMUL.FTZ R0, R15, c[0x0][0x320] ;  /* 0x0000c8000f007a20 */ /* 0x004ff20000410000 */
[----:B------:R2:W1:Y:S02]  /*75a0*/  MUFU.TANH R148, R0 ;  /* 0x0000000000947308 */ /* 0x0004640000002400 */
[----:B--2---:R-:W-:Y:S08]  /*75b0*/  FMUL.FTZ R0, R16, c[0x0][0x320] ;  /* 0x0000c80010007a20 */ /* 0x004ff00000410000 */
[----:B------:R2:W1:Y:S02]  /*75c0*/  MUFU.TANH R137, R0 ;  /* 0x0000000000897308 */ /* 0x0004640000002400 */
[----:B--2---:R-:W-:Y:S08]  /*75d0*/  FMUL.FTZ R0, R17, c[0x0][0x320] ;  /* 0x0000c80011007a20 */ /* 0x004ff00000410000 */
[----:B------:R2:W1:Y:S02]  /*75e0*/  MUFU.TANH R136, R0 ;  /* 0x0000000000887308 */ /* 0x0004640000002400 */
[----:B--2---:R-:W-:Y:S08]  /*75f0*/  FMUL.FTZ R0, R18, c[0x0][0x320] ;  /* 0x0000c80012007a20 */ /* 0x004ff00000410000 */
[----:B------:R2:W1:Y:S02]  /*7600*/  MUFU.TANH R145, R0 ;  /* 0x0000000000917308 */ /* 0x0004640000002400 */
[----:B--2---:R-:W-:Y:S08]  /*7610*/  FMUL.FTZ R0, R19, c[0x0][0x320] ;  /* 0x0000c80013007a20 */ /* 0x004ff00000410000 */
[----:B------:R2:W1:Y:S02]  /*7620*/  MUFU.TANH R144, R0 ;  /* 0x0000000000907308 */ /* 0x0004640000002400 */
[----:B--2---:R-:W-:Y:S04]  /*7630*/  @P6 IADD3 R0, R180, -0x1, RZ ;  /* 0xffffffffb4006810 */ /* 0x004fe80007ffe0ff */
[----:B------:R-:W-:Y:S01]  /*7640*/  @P6 SHF.R.S32.HI R2, RZ, 0x1f, R0 ;  /* 0x0000001fff026819 */ /* 0x000fe20000011400 */
[----:B------:R-:W-:Y:S04]  /*7650*/  @P6 IMAD.WIDE.U32 R4, R0, c[0x0][0x1e0], RZ ;  /* 0x0000780000046a25 */ /* 0x000fe800078e00ff */
[----:B------:R-:W-:Y:S04]  /*7660*/  @P6 IMAD R2, R2, c[0x0][0x1e0], RZ ;  /* 0x0000780002026a24 */ /* 0x000fe800078e02ff */
[----:B------:R-:W-:Y:S04]  /*7670*/  @P6 IMAD R2, R0, c[0x0][0x1e4], R2 ;  /* 0x0000790000026a24 */ /* 0x000fe800078e0202 */
[----:B------:R-:W-:Y:S02]  /*7680*/  @P6 IMAD.IADD R0, R5, 0x1, R2 ;  /* 0x0000000105006824 */ /* 0x000fe400078e0202 */
[C---:B------:R-:W-:Y:S02]  /*7690*/  @P6 IMAD.SHL.U32 R2, R4.reuse, 0x40, RZ ;  /* 0x0000004004026824 */ /* 0x040fe400078e00ff */
[----:B------:R-:W-:Y:S01]  /*76a0*/  @P6 IMAD.MOV.U32 R5, RZ, RZ, c[0x0][0x1e4] ;  /* 0x00007900ff056624 */ /* 0x000fe200078e00ff */
[----:B------:R-:W-:Y:S02]  /*76b0*/  @P6 SHF.L.U64.HI R0, R4, 0x6, R0 ;  /* 0x0000000604006819 */ /* 0x000fe40000010200 */
[C---:B------:R-:W-:Y:S04]  /*76c0*/  @P6 LEA R4, P0, R3.reuse, R2, 0x5 ;  /* 0x0000000203046211 */ /* 0x040fe800078028ff */
[----:B------:R-:W-:Y:S02]  /*76d0*/  @P6 LEA.HI.X R3, R3, R0, R5, 0x5, P0 ;  /* 0x0000000003036211 */ /* 0x000fe400000f2c05 */
[----:B------:R-:W-:Y:S04]  /*76e0*/  @P6 IADD3 R5, P0, R2, R212, RZ ;  /* 0x000000d402056210 */ /* 0x000fe80007f1e0ff */
[----:B------:R-:W-:Y:S02]  /*76f0*/  @P6 IADD3.X R6, R0, R216, RZ, P0, !PT ;  /* 0x000000d800066210 */ /* 0x000fe400007fe4ff */
[C---:B------:R-:W-:Y:S04]  /*7700*/  @P6 LEA R16, P0, R5.reuse, c[0x0][0x1c8], 0x1 ;  /* 0x0000720005106a11 */ /* 0x040fe800078008ff */
[----:B------:R-:W-:Y:S01]  /*7710*/  @P6 LEA.HI.X R17, R5, c[0x0][0x1cc], R6, 0x1, P0 ;  /* 0x0000730005116a11 */ /* 0x000fe200000f0c06 */
[----:B------:R-:W-:Y:S01]  /*7720*/  FMUL.FTZ R5, R25, c[0x0][0x320] ;  /* 0x0000c80019057a20 */ /* 0x000fe20000410000 */
[----:B------:R-:W-:Y:S03]  /*7730*/  @P6 IADD3 R6, P0, R212, 0x40, RZ ;  /* 0x00000040d4066810 */ /* 0x000fe60007f1e0ff */
[----:B------:R2:W1:Y:S01]  /*7740*/  MUFU.TANH R22, R5 ;  /* 0x0000000500167308 */ /* 0x0004620000002400 */
[----:B------:R-:W-:Y:S01]  /*7750*/  @!PT LDS RZ, [RZ] ;  /* 0x00000000fffff984 */ /* 0x000fe20000000800 */
[----:B------:R-:W-:Y:S01]  /*7760*/  @!PT LDS RZ, [RZ] ;  /* 0x00000000fffff984 */ /* 0x000fe20000000800 */
[----:B------:R-:W-:Y:S01]  /*7770*/  @!PT LDS RZ, [RZ] ;  /* 0x00000000fffff984 */ /* 0x000fe20000000800 */
[----:B------:R1:W-:Y:S01]  /*7780*/  @P6 LDGSTS.E.BYPASS.LTC128B.128 [R209+0x6100], [R16.64], !P5 ;  /* 0x0610000010d16fae */ /* 0x0003e2000e901d46 */
[----:B------:R-:W-:Y:S01]  /*7790*/  @P6 IMAD.X R8, RZ, RZ, R216, P0 ;  /* 0x000000ffff086224 */ /* 0x000fe200000e06d8 */
[-C--:B--2---:R-:W-:Y:S05]  /*77a0*/  @P6 IADD3 R5, P0, R2, R6.reuse, RZ ;  /* 0x0000000602056210 */ /* 0x084fea0007f1e0ff */
[----:B------:R-:W-:Y:S01]  /*77b0*/  @P6 IMAD.X R7, R0, 0x1, R8, P0 ;  /* 0x0000000100076824 */ /* 0x000fe200000e0608 */
[C---:B------:R-:W-:Y:S04]  /*77c0*/  @P6 LEA R14, P0, R5.reuse, c[0x0][0x1c8], 0x1 ;  /* 0x00007200050e6a11 */ /* 0x040fe800078008ff */
[----:B------:R-:W-:Y:S02]  /*77d0*/  @P6 LEA.HI.X R15, R5, c[0x0][0x1cc], R7, 0x1, P0 ;  /* 0x00007300050f6a11 */ /* 0x000fe400000f0c07 */
[----:B------:R-:W-:Y:S03]  /*77e0*/  @P6 IADD3 R7, P0, R212, 0x80, RZ ;  /* 0x00000080d4076810 */ /* 0x000fe60007f1e0ff */
[----:B------:R2:W-:Y:S02]  /*77f0*/  @P6 LDGSTS.E.BYPASS.LTC128B.128 [R209+0x8100], [R14.64], !P4 ;  /* 0x081000000ed16fae */ /* 0x0005e4000e101d46 */
[----:B------:R-:W-:Y:S01]  /*7800*/  @P6 IMAD.X R5, RZ, RZ, R216, P0 ;  /* 0x000000ffff056224 */ /* 0x000fe200000e06d8 */
[----:B------:R-:W-:Y:S04]  /*7810*/  @P6 IADD3 R2, P0, R2, R7, RZ ;  /* 0x0000000702026210 */ /* 0x000fe80007f1e0ff */
[----:B------:R-:W-:Y:S02]  /*7820*/  @P6 IADD3.X R0, R0, R5, RZ, P0, !PT ;  /* 0x0000000500006210 */ /* 0x000fe400007fe4ff */
[C---:B------:R-:W-:Y:S04]  /*7830*/  @P6 LEA R12, P0, R2.reuse, c[0x0][0x1c8], 0x1 ;  /* 0x00007200020c6a11 */ /* 0x040fe800078008ff */
[----:B------:R-:W-:Y:S01]  /*7840*/  @P6 LEA.HI.X R13, R2, c[0x0][0x1cc], R0, 0x1, P0 ;  /* 0x00007300020d6a11 */ /* 0x000fe200000f0c00 */
[----:B------:R-:W-:Y:S01]  /*7850*/  FMUL.FTZ R0, R29, c[0x0][0x320] ;  /* 0x0000c8001d007a20 */ /* 0x000fe20000410000 */
[C---:B------:R-:W-:Y:S03]  /*7860*/  @P6 IADD3 R6, P0, R4.reuse, R6, RZ ;  /* 0x0000000604066210 */ /* 0x040fe60007f1e0ff */
[----:B------:R5:W1:Y:S01]  /*7870*/  MUFU.TANH R20, R0 ;  /* 0x0000000000147308 */ /* 0x000a620000002400 */
[----:B------:R1:W-:Y:S01]  /*7880*/  @P6 LDGSTS.E.BYPASS.LTC128B.128 [R209+0xa100], [R12.64], !P3 ;  /* 0x0a1000000cd16fae */ /* 0x0003e2000d901d46 */
[C---:B------:R-:W-:Y:S01]  /*7890*/  @P6 IMAD.X R9, R3.reuse, 0x1, R8, P0 ;  /* 0x0000000103096824 */ /* 0x040fe200000e0608 */
[----:B------:R-:W-:Y:S05]  /*78a0*/  @P6 IADD3 R7, P0, R4, R7, RZ ;  /* 0x0000000704076210 */ /* 0x000fea0007f1e0ff */
[----:B------:R-:W-:Y:S02]  /*78b0*/  @P6 IMAD.X R10, R3, 0x1, R5, P0 ;  /* 0x00000001030a6824 */ /* 0x000fe400000e0605 */
[----:B------:R-:W-:Y:S02]  /*78c0*/  IMAD.IADD R5, R240, 0x1, R231 ;  /* 0x00000001f0057824 */ /* 0x000fe400078e02e7 */
[----:B-----5:R-:W-:Y:S04]  /*78d0*/  FMUL.FTZ R0, R30, c[0x0][0x320] ;  /* 0x0000c8001e007a20 */ /* 0x020fe80000410000 */
[----:B------:R5:W1:Y:S02]  /*78e0*/  MUFU.TANH R25, R0 ;  /* 0x0000000000197308 */ /* 0x000a640000002400 */
[----:B-----5:R-:W-:Y:S01]  /*78f0*/  @P6 IADD3 R0, P0, R4, R212, RZ ;  /* 0x000000d404006210 */ /* 0x020fe20007f1e0ff */
[----:B------:R-:W-:Y:S03]  /*7900*/  FMUL.FTZ R4, R31, c[0x0][0x320] ;  /* 0x0000c8001f047a20 */ /* 0x000fe60000410000 */
[----:B------:R-:W-:Y:S04]  /*7910*/  @P6 IADD3.X R3, R3, R216, RZ, P0, !PT ;  /* 0x000000d803036210 */ /* 0x000fe800007fe4ff */
[----:B------:R5:W1:Y:S01]  /*7920*/  MUFU.TANH R24, R4 ;  /* 0x0000000400187308 */ /* 0x000a620000002400 */
[C---:B------:R-:W-:Y:S04]  /*7930*/  @P6 LEA R2, P0, R0.reuse, c[0x0][0x1c8], 0x1 ;  /* 0x0000720000026a11 */ /* 0x040fe800078008ff */
[----:B------:R-:W-:Y:S01]  /*7940*/  @P6 LEA.HI.X R3, R0, c[0x0][0x1cc], R3, 0x1, P0 ;  /* 0x0000730000036a11 */ /* 0x000fe200000f0c03 */
[----:B------:R-:W-:Y:S01]  /*7950*/  FMUL.FTZ R0, R32, c[0x0][0x320] ;  /* 0x0000c80020007a20 */ /* 0x000fe20000410000 */
[C---:B------:R-:W-:Y:S03]  /*7960*/  @P6 LEA R8, P0, R6.reuse, c[0x0][0x1c8], 0x1 ;  /* 0x0000720006086a11 */ /* 0x040fe600078008ff */
[----:B------:R1:W1:Y:S01]  /*7970*/  MUFU.TANH R19, R0 ;  /* 0x0000000000137308 */ /* 0x0002620000002400 */
[----:B------:R2:W-:Y:S01]  /*7980*/  @P6 LDGSTS.E.BYPASS.LTC128B.128 [R209+0x7100], [R2.64], !P5 ;  /* 0x0710000002d16fae */ /* 0x0005e2000e901d46 */
[----:B------:R-:W-:Y:S02]  /*7990*/  @P6 LEA.HI.X R9, R6, c[0x0][0x1cc], R9, 0x1, P0 ;  /* 0x0000730006096a11 */ /* 0x000fe400000f0c09 */
[C---:B------:R-:W-:Y:S04]  /*79a0*/  @P6 LEA R6, P0, R7.reuse, c[0x0][0x1c8], 0x1 ;  /* 0x0000720007066a11 */ /* 0x040fe800078008ff */
[----:B------:R3:W-:Y:S01]  /*79b0*/  @P6 LDGSTS.E.BYPASS.LTC128B.128 [R209+0x9100], [R8.64], !P4 ;  /* 0x0910000008d16fae */ /* 0x0007e2000e101d46 */
[----:B------:R-:W-:Y:S01]  /*79c0*/  @P6 LEA.HI.X R7, R7, c[0x0][0x1cc], R10, 0x1, P0 ;  /* 0x0000730007076a11 */ /* 0x000fe200000f0c0a */
[----:B-----5:R-:W-:Y:S05]  /*79d0*/  FMUL.FTZ R4, R33, c[0x0][0x320] ;  /* 0x0000c80021047a20 */ /* 0x020fea0000410000 */
[----:B------:R5:W-:Y:S01]  /*79e0*/  @P6 LDGSTS.E.BYPASS.LTC128B.128 [R209+0xb100], [R6.64], !P3 ;  /* 0x0b10000006d16fae */ /* 0x000be2000d901d46 */
[----:B------:R3:W3:Y:S06]  /*79f0*/  MUFU.TANH R18, R4 ;  /* 0x0000000400127308 */ /* 0x0006ec0000002400 */
[----:B------:R-:W0:Y:S01]  /*7a00*/  LDGDEPBAR ;  /* 0x00000000000079af */ /* 0x000e220000000000 */
[----:B-1----:R-:W-:Y:S05]  /*7a10*/  @P2 IMAD.HI.U32 R0, R5, c[0x0][0x2c8], RZ ;  /* 0x0000b20005002a27 */ /* 0x002fea00078e00ff */
[----:B------:R-:W-:Y:S01]  /*7a20*/  @P2 SHF.R.U32.HI R5, RZ, c[0x0][0x2cc], R0 ;  /* 0x0000b300ff052a19 */ /* 0x000fe20000011600 */
[----:B------:R-:W-:Y:S04]  /*7a30*/  FMUL.FTZ R0, R34, c[0x0][0x320] ;  /* 0x0000c80022007a20 */ /* 0x000fe80000410000 */
[----:B--2---:R1:W2:Y:S01]  /*7a40*/  MUFU.TANH R15, R0 ;  /* 0x00000000000f7308 */ /* 0x0042a20000002400 */
[----:B------:R-:W2:Y:S01]  /*7a50*/  SHFL.IDX PT, R3, R5, RZ, 0x1c1f ;  /* 0x001c1fff05037589 */ /* 0x000ea200000e0000 */
[----:B---3--:R-:W-:Y:S02]  /*7a60*/  IMAD.SHL.U32 R4, R180, 0x40, RZ ;  /* 0x00000040b4047824 */ /* 0x008fe400078e00ff */
[----:B-1----:R-:W-:Y:S06]  /*7a70*/  FMUL.FTZ R0, R35, c[0x0][0x320] ;  /* 0x0000c80023007a20 */ /* 0x002fec0000410000 */
[----:B------:R1:W3:Y:S02]  /*7a80*/  MUFU.TANH R14, R0 ;  /* 0x00000000000e7308 */ /* 0x0002e40000002400 */
[----:B-1----:R-:W-:Y:S04]  /*7a90*/  IADD3 R0, -R227, 0x1, -R4 ;  /* 0x00000001e3007810 */ /* 0x002fe80007ffe904 */
[----:B------:R-:W-:Y:S04]  /*7aa0*/  IADD3 R0, -R229, R0, R228 ;  /* 0x00000000e5007210 */ /* 0x000fe80007ffe1e4 */
[C---:B-----5:R-:W-:Y:S02]  /*7ab0*/  IADD3 R6, R0.reuse, UR4, RZ ;  /* 0x0000000400067c10 */ /* 0x060fe4000fffe0ff */
[----:B------:R-:W-:Y:S03]  /*7ac0*/  IADD3 R7, R0, c[0x0][0x328], RZ ;  /* 0x0000ca0000077a10 */ /* 0x000fe60007ffe0ff */
[----:B--2---:R-:W-:Y:S01]  /*7ad0*/  IMAD.IADD R0, R6, 0x1, R3 ;  /* 0x0000000106007824 */ /* 0x004fe200078e0203 */
[----:B------:R-:W-:Y:S01]  /*7ae0*/  IADD3 R2, R7, R3, RZ ;  /* 0x0000000307027210 */ /* 0x000fe20007ffe0ff */
[----:B------:R-:W-:-:S05]  /*7af0*/  @!P1 BRA `(.L_x_447) ;  /* 0x0000018000009947 */ /* 0x000fca0003800000 */
[----:B---34-:R-:W-:Y:S01]  /*7b00*/  IADD3 R3, -R229, R228, R3 ;  /* 0x000000e4e5037210 */ /* 0x018fe20007ffe103 */
[----:B------:R-:W-:Y:S03]  /*7b10*/  BSSY B0, `(.L_x_448) ;  /* 0x0000011000007945 */ /* 0x000fe60003800000 */
        /* <DEDUP_REMOVED lines=11> */
.L_x_449:
[----:B------:R-:W-:Y:S04]  /*7bd0*/  MOV R8, c[0x0][0x32c] ;  /* 0x0000cb0000087a02 */ /* 0x000fe80000000f00 */
[----:B------:R-:W-:Y:S11]  /*7be0*/  ISETP.NE.AND P0, PT, R8, 0x1, PT ;  /* 0x000000010800780c */ /* 0x000ff60003f05270 */
[----:B------:R-:W-:Y:S02]  /*7bf0*/  @!UPT UIADD3 URZ, URZ, URZ, URZ ;  /* 0x0000003f3f3ff290 */ /* 0x000fe4000fffe03f */
[----:B------:R-:W-:Y:S05]  /*7c00*/  @P0 IMAD.HI.U32 R8, R3, c[0x0][0x330], RZ ;  /* 0x0000cc0003080a27 */ /* 0x000fea00078e00ff */
[----:B------:R-:W-:Y:S02]  /*7c10*/  @P0 SHF.R.U32.HI R3, RZ, c[0x0][0x334], R8 ;  /* 0x0000cd00ff030a19 */ /* 0x000fe40000011608 */
.L_x_450:
[----:B------:R-:W-:Y:S05]  /*7c20*/  BSYNC B0 ;  /* 0x0000000000007941 */ /* 0x000fea0003800000 */
.L_x_448:
[----:B------:R-:W-:Y:S04]  /*7c30*/  IMAD R3, R3, c[0x0][0x32c], -R4 ;  /* 0x0000cb0003037a24 */ /* 0x000fe800078e0a04 */
[----:B------:R-:W-:Y:S05]  /*7c40*/  IMAD.IADD R3, R3, 0x1, -R227 ;  /* 0x0000000103037824 */ /* 0x000fea00078e0ae3 */
[----:B------:R-:W-:Y:S02]  /*7c50*/  IADD3 R8, R3, c[0x0][0x32c], RZ ;  /* 0x0000cb0003087a10 */ /* 0x000fe40007ffe0ff */
[----:B------:R-:W-:Y:S02]  /*7c60*/  IMNMX R0, R0, R3, !PT ;  /* 0x0000000300007217 */ /* 0x000fe40007800200 */
[----:B------:R-:W-:Y:S02]  /*7c70*/  IMNMX R2, R2, R8, PT ;  /* 0x0000000802027217 */ /* 0x000fe40003800200 */
.L_x_447:
[----:B---34-:R-:W-:Y:S01]  /*7c80*/  ISETP.GT.AND P6, PT, R180, -0x1, PT ;  /* 0xffffffffb400780c */ /* 0x018fe20003fc4270 */
[----:B------:R-:W1:Y:S03]  /*7c90*/  SHFL.IDX PT, R3, R5, 0x1, 0x1c1f ;  /* 0x003c1f0005037f89 */ /* 0x000e6600000e0000 */
[----:B------:R-:W-:Y:S04]  /*7ca0*/  ISETP.GT.AND P0, PT, R0, RZ, P6 ;  /* 0x000000ff0000720c */ /* 0x000fe80003704270 */
[----:B------:R-:W-:Y:S04]  /*7cb0*/  ISETP.LT.OR P0, PT, R2, 0x1, P0 ;  /* 0x000000010200780c */ /* 0x000fe80000701670 */
[----:B------:R-:W-:Y:S02]  /*7cc0*/  FSEL R8, R149, -INF , !P0 ;  /* 0xff80000095087808 */ /* 0x000fe40004000000 */
[----:B------:R-:W-:Y:S04]  /*7cd0*/  ISETP.GT.AND P0, PT, R0, 0x1, P6 ;  /* 0x000000010000780c */ /* 0x000fe80003704270 */
        /* <DEDUP_REMOVED lines=41> */
[----:B------:R-:W-:Y:S01]  /*7f70*/  ISETP.GT.AND P0, PT, R0, 0x39, P6 ;  /* 0x000000390000780c */ /* 0x000fe20003704270 */
[--C-:B-1----:R-:W-:Y:S03]  /*7f80*/  IMAD.IADD R0, R6, 0x1, R3.reuse ;  /* 0x0000000106007824 */ /* 0x102fe600078e0203 */
[----:B------:R-:W-:Y:S01]  /*7f90*/  ISETP.LT.OR P0, PT, R2, 0x3a, P0 ;  /* 0x0000003a0200780c */ /* 0x000fe20000701670 */
[----:B------:R-:W-:Y:S03]  /*7fa0*/  IMAD.IADD R2, R7, 0x1, R3 ;  /* 0x0000000107027824 */ /* 0x000fe600078e0203 */
[----:B------:R-:W-:Y:S01]  /*7fb0*/  FSEL R170, R18, -INF , !P0 ;  /* 0xff80000012aa7808 */ /* 0x000fe20004000000 */
[----:B------:R-:W-:-:S05]  /*7fc0*/  @!P1 BRA `(.L_x_451) ;  /* 0x0000018000009947 */ /* 0x000fca0003800000 */
[----:B------:R-:W-:Y:S01]  /*7fd0*/  IADD3 R3, -R229, R228, R3 ;  /* 0x000000e4e5037210 */ /* 0x000fe20007ffe103 */
        /* <DEDUP_REMOVED lines=12> */
.L_x_453:
[----:B------:R-:W-:Y:S04]  /*80a0*/  MOV R5, c[0x0][0x32c] ;  /* 0x0000cb0000057a02 */ /* 0x000fe80000000f00 */
[----:B------:R-:W-:Y:S11]  /*80b0*/  ISETP.NE.AND P0, PT, R5, 0x1, PT ;  /* 0x000000010500780c */ /* 0x000ff60003f05270 */
[----:B------:R-:W-:Y:S02]  /*80c0*/  @!UPT UIADD3 URZ, URZ, URZ, URZ ;  /* 0x0000003f3f3ff290 */ /* 0x000fe4000fffe03f */
[----:B------:R-:W-:Y:S05]  /*80d0*/  @P0 IMAD.HI.U32 R5, R3, c[0x0][0x330], RZ ;  /* 0x0000cc0003050a27 */ /* 0x000fea00078e00ff */
[----:B------:R-:W-:Y:S02]  /*80e0*/  @P0 SHF.R.U32.HI R3, RZ, c[0x0][0x334], R5 ;  /* 0x0000cd00ff030a19 */ /* 0x000fe40000011605 */
.L_x_454:
[----:B------:R-:W-:Y:S05]  /*80f0*/  BSYNC B0 ;  /* 0x0000000000007941 */ /* 0x000fea0003800000 */
.L_x_452:
[----:B------:R-:W-:Y:S04]  /*8100*/  IMAD R4, R3, c[0x0][0x32c], -R4 ;  /* 0x0000cb0003047a24 */ /* 0x000fe800078e0a04 */
[----:B------:R-:W-:Y:S05]  /*8110*/  IMAD.IADD R3, R4, 0x1, -R227 ;  /* 0x0000000104037824 */ /* 0x000fea00078e0ae3 */
[----:B------:R-:W-:Y:S02]  /*8120*/  IADD3 R4, R3, c[0x0][0x32c], RZ ;  /* 0x0000cb0003047a10 */ /* 0x000fe40007ffe0ff */
[----:B------:R-:W-:Y:S02]  /*8130*/  IMNMX R0, R0, R3, !PT ;  /* 0x0000000300007217 */ /* 0x000fe40007800200 */
[----:B------:R-:W-:Y:S02]  /*8140*/  IMNMX R2, R2, R4, PT ;  /* 0x0000000402027217 */ /* 0x000fe40003800200 */
.L_x_451:
[----:B------:R-:W-:Y:S01]  /*8150*/  ISETP.GT.AND P0, PT, R0, RZ, P6 ;  /* 0x000000ff0000720c */ /* 0x000fe20003704270 */
[----:B------:R-:W-:Y:S01]  /*8160*/  LDSM.16.MT88.4 R20, [R186] ;  /* 0x00000000ba14783b */ /* 0x000fe20000004200 */
[----:B------:R-:W-:Y:S02]  /*8170*/  FMNMX.FTZ R3, R8, R101, !PT ;  /* 0x0000006508037209 */ /* 0x000fe40007810000 */
[----:B------:R-:W-:Y:S02]  /*8180*/  ISETP.LT.OR P0, PT, R2, 0x1, P0 ;  /* 0x000000010200780c */ /* 0x000fe40000701670 */
[----:B------:R-:W-:Y:S02]  /*8190*/  FMNMX.FTZ R3, R10, R3, !PT ;  /* 0x000000030a037209 */ /* 0x000fe40007810000 */
[----:B------:R-:W-:Y:S01]  /*81a0*/  FSEL R4, R153, -INF , !P0 ;  /* 0xff80000099047808 */ /* 0x000fe20004000000 */
[----:B------:R-:W-:Y:S01]  /*81b0*/  LDSM.16.MT88.4 R28, [R189] ;  /* 0x00000000bd1c783b */ /* 0x000fe20000004200 */
[----:B------:R-:W-:Y:S02]  /*81c0*/  ISETP.GT.AND P0, PT, R0, 0x1, P6 ;  /* 0x000000010000780c */ /* 0x000fe40003704270 */
[----:B------:R-:W-:Y:S02]  /*81d0*/  FMNMX.FTZ R3, R9, R3, !PT ;  /* 0x0000000309037209 */ /* 0x000fe40007810000 */
[----:B------:R-:W-:Y:S02]  /*81e0*/  ISETP.LT.OR P0, PT, R2, 0x2, P0 ;  /* 0x000000020200780c */ /* 0x000fe40000701670 */
[----:B------:R-:W-:Y:S02]  /*81f0*/  FMNMX.FTZ R3, R11, R3, !PT ;  /* 0x000000030b037209 */ /* 0x000fe40007810000 */
[----:B------:R-:W-:Y:S02]  /*8200*/  FSEL R6, R152, -INF , !P0 ;  /* 0xff80000098067808 */ /* 0x000fe40004000000 */
        /* <DEDUP_REMOVED lines=43> */
[----:B------:R-:W-:Y:S01]  /*84c0*/  FMNMX.FTZ R12, R146, R12, !PT ;  /* 0x0000000c920c7209 */ /* 0x000fe20007810000 */
[----:B------:R-:W1:Y:S01]  /*84d0*/  SHFL.BFLY PT, R13, R3, 0x2, 0x1f ;  /* 0x0c401f00030d7f89 */ /* 0x000e6200000e0000 */
        /* <DEDUP_REMOVED lines=16> */
[C---:B------:R-:W-:Y:S02]  /*85e0*/  ISETP.GT.AND P0, PT, R0.reuse, 0x38, P6 ;  /* 0x000000380000780c */ /* 0x040fe40003704270 */
[----:B-1----:R-:W-:Y:S02]  /*85f0*/  FMNMX.FTZ R3, R3, R13, !PT ;  /* 0x0000000d03037209 */ /* 0x002fe40007810000 */
[----:B------:R-:W-:Y:S02]  /*8600*/  ISETP.GT.AND P6, PT, R0, 0x39, P6 ;  /* 0x000000390000780c */ /* 0x000fe400037c4270 */
[----:B------:R-:W-:Y:S02]  /*8610*/  FMNMX.FTZ R0, R153, R12, !PT ;  /* 0x0000000c99007209 */ /* 0x000fe40007810000 */
[C---:B------:R-:W-:Y:S01]  /*8620*/  ISETP.LT.OR P0, PT, R2.reuse, 0x39, P0 ;  /* 0x000000390200780c */ /* 0x040fe20000701670 */
[----:B------:R-:W1:Y:S01]  /*8630*/  SHFL.BFLY PT, R12, R3, 0x1, 0x1f ;  /* 0x0c201f00030c7f89 */ /* 0x000e6200000e0000 */
[----:B------:R-:W-:Y:S02]  /*8640*/  FMNMX.FTZ R0, R159, R0, !PT ;  /* 0x000000009f007209 */ /* 0x000fe40007810000 */
[----:B------:R-:W-:Y:S02]  /*8650*/  FSEL R158, R15, -INF , !P0 ;  /* 0xff8000000f9e7808 */ /* 0x000fe40004000000 */
[----:B------:R-:W-:Y:S02]  /*8660*/  ISETP.LT.OR P6, PT, R2, 0x3a, P6 ;  /* 0x0000003a0200780c */ /* 0x000fe400037c1670 */
[----:B------:R-:W-:Y:S02]  /*8670*/  FMNMX.FTZ R0, R158, R0, !PT ;  /* 0x000000009e007209 */ /* 0x000fe40007810000 */
[----:B------:R-:W-:Y:S04]  /*8680*/  FSEL R103, R14, -INF , !P6 ;  /* 0xff8000000e677808 */ /* 0x000fe80007000000 */
[----:B------:R-:W-:Y:S05]  /*8690*/  FMNMX.FTZ R0, R103, R0, !PT ;  /* 0x0000000067007209 */ /* 0x000fea0007810000 */
[----:B------:R-:W2:Y:S01]  /*86a0*/  SHFL.BFLY PT, R2, R0, 0x2, 0x1f ;  /* 0x0c401f0000027f89 */ /* 0x000ea200000e0000 */
[----:B-1----:R-:W-:Y:S07]  /*86b0*/  FMNMX.FTZ R100, R3, R12, !PT ;  /* 0x0000000c03647209 */ /* 0x002fee0007810000 */
[----:B------:R-:W-:Y:S01]  /*86c0*/  LDSM.16.MT88.4 R12, [R185] ;  /* 0x00000000b90c783b */ /* 0x000fe20000004200 */
[C---:B------:R-:W-:Y:S01]  /*86d0*/  FSETP.NEU.FTZ.AND P0, PT, R100.reuse, -INF , PT ;  /* 0xff8000006400780b */ /* 0x040fe20003f1d000 */
[----:B------:R-:W-:Y:S05]  /*86e0*/  FMUL.FTZ R3, R100, c[0x0][0x2d0] ;  /* 0x0000b40064037a20 */ /* 0x000fea0000410000 */
[----:B------:R-:W-:Y:S05]  /*86f0*/  FSEL R144, R3, RZ, P0 ;  /* 0x000000ff03907208 */ /* 0x000fea0000000000 */
[--C-:B------:R-:W-:Y:S01]  /*8700*/  FFMA.FTZ R11, R11, c[0x0][0x2d0], -R144.reuse ;  /* 0x0000b4000b0b7a23 */ /* 0x100fe20000010890 */
[----:B--2---:R-:W-:Y:S01]  /*8710*/  FMNMX.FTZ R2, R0, R2, !PT ;  /* 0x0000000200027209 */ /* 0x004fe20007810000 */
[--C-:B------:R-:W-:Y:S02]  /*8720*/  FFMA.FTZ R0, R8, c[0x0][0x2d0], -R144.reuse ;  /* 0x0000b40008007a23 */ /* 0x100fe40000010890 */
[----:B------:R-:W-:Y:S02]  /*8730*/  MUFU.EX2 R219, R11 ;  /* 0x0000000b00db7308 */ /* 0x000fe40000000800 */
[----:B------:R-:W1:Y:S08]  /*8740*/  SHFL.BFLY PT, R3, R2, 0x1, 0x1f ;  /* 0x0c201f0002037f89 */ /* 0x000e7000000e0000 */
[----:B------:R2:W-:Y:S01]  /*8750*/  MUFU.EX2 R218, R0 ;  /* 0x0000000000da7308 */ /* 0x0005e20000000800 */
[----:B-1----:R-:W-:Y:S05]  /*8760*/  FMNMX.FTZ R3, R2, R3, !PT ;  /* 0x0000000302037209 */ /* 0x002fea0007810000 */
[----:B------:R-:W-:Y:S02]  /*8770*/  FMUL.FTZ R8, R3, c[0x0][0x2d0] ;  /* 0x0000b40003087a20 */ /* 0x000fe40000410000 */
[--C-:B--2---:R-:W-:Y:S04]  /*8780*/  FFMA.FTZ R0, R10, c[0x0][0x2d0], -R144.reuse ;  /* 0x0000b4000a007a23 */ /* 0x104fe80000010890 */
[----:B------:R1:W2:Y:S02]  /*8790*/  MUFU.EX2 R221, R0 ;  /* 0x0000000000dd7308 */ /* 0x0002a40000000800 */
[----:B-1----:R-:W-:Y:S01]  /*87a0*/  FFMA.FTZ R0, R9, c[0x0][0x2d0], -R144 ;  /* 0x0000b40009007a23 */ /* 0x002fe20000010890 */
[----:B--2---:R-:W-:Y:S07]  /*87b0*/  F2FP.BF16.PACK_AB R136, R221, R218 ;  /* 0x000000dadd88723e */ /* 0x004fee00000010ff */
[----:B------:R1:W2:Y:S02]  /*87c0*/  MUFU.EX2 R220, R0 ;  /* 0x0000000000dc7308 */ /* 0x0002a40000000800 */
[----:B-1----:R-:W-:Y:S02]  /*87d0*/  FSEL R0, R100, RZ, P0 ;  /* 0x000000ff64007208 */ /* 0x002fe40000000000 */
[----:B------:R-:W-:Y:S02]  /*87e0*/  FSETP.NEU.FTZ.AND P0, PT, R3, -INF , PT ;  /* 0xff8000000300780b */ /* 0x000fe40003f1d000 */
[----:B--2---:R-:W-:Y:S01]  /*87f0*/  F2FP.BF16.PACK_AB R138, R219, R220 ;  /* 0x000000dcdb8a723e */ /* 0x004fe200000010ff */
[----:B------:R-:W-:Y:S01]  /*8800*/  FADD.FTZ R0, -R0, R101 ;  /* 0x0000006500007221 */ /* 0x000fe20000010100 */
[----:B------:R-:W-:Y:S03]  /*8810*/  FSEL R101, R8, RZ, P0 ;  /* 0x000000ff08657208 */ /* 0x000fe60000000000 */
[----:B------:R-:W-:Y:S02]  /*8820*/  FMUL.FTZ R0, R0, c[0x0][0x2d0] ;  /* 0x0000b40000007a20 */ /* 0x000fe40000410000 */
[--C-:B------:R-:W-:Y:S02]  /*8830*/  FFMA.FTZ R4, R4, c[0x0][0x2d0], -R101.reuse ;  /* 0x0000b40004047a23 */ /* 0x100fe40000010865 */
[----:B------:R1:W2:Y:S01]  /*8840*/  MUFU.EX2 R2, R0 ;  /* 0x0000000000027308 */ /* 0x0002a20000000800 */
[--C-:B------:R-:W-:Y:S09]  /*8850*/  FFMA.FTZ R7, R7, c[0x0][0x2d0], -R101.reuse ;  /* 0x0000b40007077a23 */ /* 0x100ff20000010865 */
[----:B------:R3:W-:Y:S10]  /*8860*/  MUFU.EX2 R175, R4 ;  /* 0x0000000400af7308 */ /* 0x0007f40000000800 */
[----:B------:R-:W-:Y:S01]  /*8870*/  MUFU.EX2 R172, R7 ;  /* 0x0000000700ac7308 */ /* 0x000fe20000000800 */
[--C-:B-1----:R-:W-:Y:S02]  /*8880*/  FFMA.FTZ R0, R6, c[0x0][0x2d0], -R101.reuse ;  /* 0x0000b40006007a23 */ /* 0x102fe40000010865 */
[C---:B--2---:R-:W-:Y:S02]  /*8890*/  FMUL.FTZ R8, R2.reuse, R108 ;  /* 0x0000006c02087220 */ /* 0x044fe40000410000 */
[C---:B------:R-:W-:Y:S05]  /*88a0*/  FMUL.FTZ R9, R2.reuse, R109 ;  /* 0x0000006d02097220 */ /* 0x040fea0000410000 */
[----:B------:R-:W1:Y:S01]  /*88b0*/  MUFU.EX2 R174, R0 ;  /* 0x0000000000ae7308 */ /* 0x000e620000000800 */
[C---:B------:R-:W-:Y:S02]  /*88c0*/  FMUL.FTZ R16, R2.reuse, R116 ;  /* 0x0000007402107220 */ /* 0x040fe40000410000 */
[C---:B------:R-:W-:Y:S02]  /*88d0*/  FMUL.FTZ R17, R2.reuse, R117 ;  /* 0x0000007502117220 */ /* 0x040fe40000410000 */
[C---:B---3--:R-:W-:Y:S02]  /*88e0*/  FMUL.FTZ R4, R2.reuse, R104 ;  /* 0x0000006802047220 */ /* 0x048fe40000410000 */
[C---:B------:R-:W-:Y:S02]  /*88f0*/  FMUL.FTZ R24, R2.reuse, R124 ;  /* 0x0000007c02187220 */ /* 0x040fe40000410000 */
[C---:B------:R-:W-:Y:S02]  /*8900*/  FMUL.FTZ R25, R2.reuse, R125 ;  /* 0x0000007d02197220 */ /* 0x040fe40000410000 */
[C---:B------:R-:W-:Y:S02]  /*8910*/  FMUL.FTZ R32, R2.reuse, R132 ;  /* 0x0000008402207220 */ /* 0x040fe40000410000 */
[C---:B------:R-:W-:Y:S02]  /*8920*/  FMUL.FTZ R33, R2.reuse, R133 ;  /* 0x0000008502217220 */ /* 0x040fe40000410000 */
[C---:B------:R-:W-:Y:S02]  /*8930*/  FMUL.FTZ R36, R2.reuse, R36 ;  /* 0x0000002402247220 */ /* 0x040fe40000410000 */
[C---:B------:R-:W-:Y:S02]  /*8940*/  FMUL.FTZ R37, R2.reuse, R37 ;  /* 0x0000002502257220 */ /* 0x040fe40000410000 */
[C---:B------:R-:W-:Y:S02]  /*8950*/  FMUL.FTZ R40, R2.reuse, R40 ;  /* 0x0000002802287220 */ /* 0x040fe40000410000 */
[C---:B------:R-:W-:Y:S02]  /*8960*/  FMUL.FTZ R41, R2.reuse, R41 ;  /* 0x0000002902297220 */ /* 0x040fe40000410000 */
[----:B------:R-:W-:Y:S01]  /*8970*/  FMUL.FTZ R44, R2, R44 ;  /* 0x0000002c022c7220 */ /* 0x000fe20000410000 */
[----:B-1----:R-:W-:Y:S01]  /*8980*/  F2FP.BF16.PACK_AB R137, R174, R175 ;  /* 0x000000afae89723e */ /* 0x002fe200000010ff */
[--C-:B------:R-:W-:Y:S02]  /*8990*/  FFMA.FTZ R0, R5, c[0x0][0x2d0], -R101.reuse ;  /* 0x0000b40005007a23 */ /* 0x100fe40000010865 */
[C---:B------:R-:W-:Y:S02]  /*89a0*/  FMUL.FTZ R5, R2.reuse, R105 ;  /* 0x0000006902057220 */ /* 0x040fe40000410000 */
[----:B------:R1:W2:Y:S01]  /*89b0*/  MUFU.EX2 R173, R0 ;  /* 0x0000000000ad7308 */ /* 0x0002a20000000800 */
        /* <DEDUP_REMOVED lines=11> */
[C---:B------:R-:W-:Y:S01]  /*8a70*/  FMUL.FTZ R68, R2.reuse, R68 ;  /* 0x0000004402447220 */ /* 0x040fe20000410000 */
[----:B-1----:R-:W-:Y:S01]  /*8a80*/  FSEL R0, R3, RZ, P0 ;  /* 0x000000ff03007208 */ /* 0x002fe20000000000 */
[----:B------:R-:W-:Y:S01]  /*8a90*/  FMUL.FTZ R69, R2, R69 ;  /* 0x0000004502457220 */ /* 0x000fe20000410000 */
[----:B--2---:R-:W-:Y:S01]  /*8aa0*/  F2FP.BF16.PACK_AB R139, R172, R173 ;  /* 0x000000adac8b723e */ /* 0x004fe200000010ff */
[----:B------:R-:W-:Y:S01]  /*8ab0*/  FMUL.FTZ R72, R2, R72 ;  /* 0x0000004802487220 */ /* 0x000fe20000410000 */
[----:B------:R-:W-:Y:S01]  /*8ac0*/  ISETP.GT.AND P0, PT, R180, R222, PT ;  /* 0x000000deb400720c */ /* 0x000fe20003f04270 */
[----:B------:R-:W-:Y:S02]  /*8ad0*/  FADD.FTZ R0, -R0, R102 ;  /* 0x0000006600007221 */ /* 0x000fe40000010100 */
[--C-:B------:R-:W-:Y:S02]  /*8ae0*/  FFMA.FTZ R102, R140, c[0x0][0x2d0], -R144.reuse ;  /* 0x0000b4008c667a23 */ /* 0x100fe40000010890 */
[----:B------:R-:W-:Y:S02]  /*8af0*/  FMUL.FTZ R0, R0, c[0x0][0x2d0] ;  /* 0x0000b40000007a20 */ /* 0x000fe40000410000 */
[----:B------:R1:W-:Y:S01]  /*8b00*/  MUFU.EX2 R210, R102 ;  /* 0x0000006600d27308 */ /* 0x0003e20000000800 */
[C---:B------:R-:W-:Y:S02]  /*8b10*/  FMUL.FTZ R73, R2.reuse, R73 ;  /* 0x0000004902497220 */ /* 0x040fe40000410000 */
[C---:B------:R-:W-:Y:S02]  /*8b20*/  FMUL.FTZ R76, R2.reuse, R76 ;  /* 0x0000004c024c7220 */ /* 0x040fe40000410000 */
[C---:B------:R-:W-:Y:S02]  /*8b30*/  FMUL.FTZ R77, R2.reuse, R77 ;  /* 0x0000004d024d7220 */ /* 0x040fe40000410000 */
[C---:B------:R-:W-:Y:S02]  /*8b40*/  FMUL.FTZ R80, R2.reuse, R80 ;  /* 0x0000005002507220 */ /* 0x040fe40000410000 */
[C---:B------:R-:W-:Y:S01]  /*8b50*/  FMUL.FTZ R81, R2.reuse, R81 ;  /* 0x0000005102517220 */ /* 0x040fe20000410000 */
[----:B------:R-:W2:Y:S01]  /*8b60*/  MUFU.EX2 R0, R0 ;  /* 0x0000000000007308 */ /* 0x000ea20000000800 */
[C---:B------:R-:W-:Y:S02]  /*8b70*/  FMUL.FTZ R84, R2.reuse, R84 ;  /* 0x0000005402547220 */ /* 0x040fe40000410000 */
[C---:B------:R-:W-:Y:S02]  /*8b80*/  FMUL.FTZ R85, R2.reuse, R85 ;  /* 0x0000005502557220 */ /* 0x040fe40000410000 */
[C---:B------:R-:W-:Y:S02]  /*8b90*/  FMUL.FTZ R88, R2.reuse, R88 ;  /* 0x0000005802587220 */ /* 0x040fe40000410000 */
[C---:B------:R-:W-:Y:S02]  /*8ba0*/  FMUL.FTZ R89, R2.reuse, R89 ;  /* 0x0000005902597220 */ /* 0x040fe40000410000 */
[C---:B------:R-:W-:Y:S02]  /*8bb0*/  FMUL.FTZ R92, R2.reuse, R92 ;  /* 0x0000005c025c7220 */ /* 0x040fe40000410000 */
[C---:B------:R-:W-:Y:S02]  /*8bc0*/  FMUL.FTZ R93, R2.reuse, R93 ;  /* 0x0000005d025d7220 */ /* 0x040fe40000410000 */
[C---:B------:R-:W-:Y:S02]  /*8bd0*/  FMUL.FTZ R96, R2.reuse, R96 ;  /* 0x0000006002607220 */ /* 0x040fe40000410000 */
[--C-:B-1----:R-:W-:Y:S02]  /*8be0*/  FFMA.FTZ R102, R141, c[0x0][0x2d0], -R144.reuse ;  /* 0x0000b4008d667a23 */ /* 0x102fe40000010890 */
[----:B------:R-:W-:Y:S02]  /*8bf0*/  FMUL.FTZ R97, R2, R97 ;  /* 0x0000006102617220 */ /* 0x000fe40000410000 */
[----:B------:R1:W3:Y:S01]  /*8c00*/  MUFU.EX2 R208, R102 ;  /* 0x0000006600d07308 */ /* 0x0002e20000000800 */
[C---:B--2---:R-:W-:Y:S02]  /*8c10*/  FMUL.FTZ R6, R0.reuse, R106 ;  /* 0x0000006a00067220 */ /* 0x044fe40000410000 */
[C---:B------:R-:W-:Y:S02]  /*8c20*/  FMUL.FTZ R7, R0.reuse, R107 ;  /* 0x0000006b00077220 */ /* 0x040fe40000410000 */
[----:B------:R-:W2:Y:S01]  /*8c30*/  LDSM.16.MT88.4 R104, [R188] ;  /* 0x00000000bc68783b */ /* 0x000ea20000004200 */
[C---:B------:R-:W-:Y:S02]  /*8c40*/  FMUL.FTZ R10, R0.reuse, R110 ;  /* 0x0000006e000a7220 */ /* 0x040fe40000410000 */
[C---:B------:R-:W-:Y:S02]  /*8c50*/  FMUL.FTZ R11, R0.reuse, R111 ;  /* 0x0000006f000b7220 */ /* 0x040fe40000410000 */
[C---:B------:R-:W-:Y:S03]  /*8c60*/  HMMA.16816.F32.BF16 R4, R136.reuse, R12, R4 ;  /* 0x0000000c8804723c */ /* 0x040fe60000041804 */
[----:B------:R-:W4:Y:S02]  /*8c70*/  LDSM.16.MT88.4 R108, [R185+0x2000] ;  /* 0x00200000b96c783b */ /* 0x000f240000004200 */
[----:B------:R-:W-:Y:S02]  /*8c80*/  FMUL.FTZ R18, R0, R118 ;  /* 0x0000007600127220 */ /* 0x000fe40000410000 */
[C---:B------:R-:W-:Y:S01]  /*8c90*/  FMUL.FTZ R12, R2.reuse, R112 ;  /* 0x00000070020c7220 */ /* 0x040fe20000410000 */
[C---:B------:R-:W-:Y:S04]  /*8ca0*/  HMMA.16816.F32.BF16 R8, R136.reuse, R14, R8 ;  /* 0x0000000e8808723c */ /* 0x040fe80000041808 */
[--C-:B-1----:R-:W-:Y:S02]  /*8cb0*/  FFMA.FTZ R102, R143, c[0x0][0x2d0], -R144.reuse ;  /* 0x0000b4008f667a23 */ /* 0x102fe40000010890 */
[----:B------:R-:W-:Y:S02]  /*8cc0*/  FMUL.FTZ R13, R2, R113 ;  /* 0x00000071020d7220 */ /* 0x000fe40000410000 */
[----:B------:R1:W-:Y:S01]  /*8cd0*/  MUFU.EX2 R207, R102 ;  /* 0x0000006600cf7308 */ /* 0x0003e20000000800 */
[C---:B------:R-:W-:Y:S03]  /*8ce0*/  FMUL.FTZ R14, R0.reuse, R114 ;  /* 0x00000072000e7220 */ /* 0x040fe60000410000 */
[C---:B------:R-:W-:Y:S02]  /*8cf0*/  FMUL.FTZ R15, R0.reuse, R115 ;  /* 0x00000073000f7220 */ /* 0x040fe40000410000 */
[----:B------:R-:W5:Y:S01]  /*8d00*/  LDSM.16.MT88.4 R112, [R186+0x2000] ;  /* 0x00200000ba70783b */ /* 0x000f620000004200 */
[C---:B------:R-:W-:Y:S02]  /*8d10*/  FMUL.FTZ R19, R0.reuse, R119 ;  /* 0x0000007700137220 */ /* 0x040fe40000410000 */
[C---:B------:R-:W-:Y:S02]  /*8d20*/  FMUL.FTZ R26, R0.reuse, R126 ;  /* 0x0000007e001a7220 */ /* 0x040fe40000410000 */
[C---:B------:R-:W-:Y:S03]  /*8d30*/  HMMA.16816.F32.BF16 R12, R136.reuse, R20, R12 ;  /* 0x00000014880c723c */ /* 0x040fe6000004180c */
[----:B------:R-:W-:Y:S01]  /*8d40*/  LDSM.16.MT88.4 R116, [R185+0x800] ;  /* 0x00080000b974783b */ /* 0x000fe20000004200 */
[C---:B------:R-:W-:Y:S02]  /*8d50*/  FMUL.FTZ R27, R0.reuse, R127 ;  /* 0x0000007f001b7220 */ /* 0x040fe40000410000 */
[----:B------:R-:W-:Y:S02]  /*8d60*/  FMUL.FTZ R34, R0, R134 ;  /* 0x0000008600227220 */ /* 0x000fe40000410000 */
[C---:B------:R-:W-:Y:S03]  /*8d70*/  HMMA.16816.F32.BF16 R16, R136.reuse, R22, R16 ;  /* 0x000000168810723c */ /* 0x040fe60000041810 */
[----:B------:R-:W-:Y:S01]  /*8d80*/  LDSM.16.MT88.4 R124, [R188+0x800] ;  /* 0x00080000bc7c783b */ /* 0x000fe20000004200 */
[C---:B------:R-:W-:Y:S02]  /*8d90*/  FMUL.FTZ R20, R2.reuse, R120 ;  /* 0x0000007802147220 */ /* 0x040fe40000410000 */
[----:B------:R-:W-:Y:S02]  /*8da0*/  FMUL.FTZ R21, R2, R121 ;  /* 0x0000007902157220 */ /* 0x000fe40000410000 */
[C---:B------:R-:W-:Y:S04]  /*8db0*/  FMUL.FTZ R22, R0.reuse, R122 ;  /* 0x0000007a00167220 */ /* 0x040fe80000410000 */
[C---:B------:R-:W-:Y:S02]  /*8dc0*/  FMUL.FTZ R23, R0.reuse, R123 ;  /* 0x0000007b00177220 */ /* 0x040fe40000410000 */
[--C-:B-1----:R-:W-:Y:S01]  /*8dd0*/  FFMA.FTZ R102, R147, c[0x0][0x2d0], -R144.reuse ;  /* 0x0000b40093667a23 */ /* 0x102fe20000010890 */
[----:B------:R-:W-:Y:S01]  /*8de0*/  LDSM.16.MT88.4 R120, [R186+0x800] ;  /* 0x00080000ba78783b */ /* 0x000fe20000004200 */
[C---:B------:R-:W-:Y:S02]  /*8df0*/  FMUL.FTZ R35, R0.reuse, R135 ;  /* 0x0000008700237220 */ /* 0x040fe40000410000 */
[----:B------:R1:W-:Y:S01]  /*8e00*/  MUFU.EX2 R183, R102 ;  /* 0x0000006600b77308 */ /* 0x0003e20000000800 */
[C---:B------:R-:W-:Y:S03]  /*8e10*/  HMMA.16816.F32.BF16 R20, R136.reuse, R28, R20 ;  /* 0x0000001c8814723c */ /* 0x040fe60000041814 */
[C---:B------:R-:W-:Y:S01]  /*8e20*/  FMUL.FTZ R38, R0.reuse, R38 ;  /* 0x0000002600267220 */ /* 0x040fe20000410000 */
[----:B------:R-:W-:Y:S01]  /*8e30*/  LDSM.16.MT88.4 R132, [R186+0x2800] ;  /* 0x00280000ba84783b */ /* 0x000fe20000004200 */
[----:B------:R-:W-:Y:S02]  /*8e40*/  FMUL.FTZ R39, R0, R39 ;  /* 0x0000002700277220 */ /* 0x000fe40000410000 */
[C---:B------:R-:W-:Y:S01]  /*8e50*/  FMUL.FTZ R28, R2.reuse, R128 ;  /* 0x00000080021c7220 */ /* 0x040fe20000410000 */
[C---:B------:R-:W-:Y:S04]  /*8e60*/  HMMA.16816.F32.BF16 R24, R136.reuse, R30, R24 ;  /* 0x0000001e8818723c */ /* 0x040fe80000041818 */
[----:B------:R-:W-:Y:S02]  /*8e70*/  FMUL.FTZ R29, R2, R129 ;  /* 0x00000081021d7220 */ /* 0x000fe40000410000 */
[C---:B------:R-:W-:Y:S02]  /*8e80*/  FMUL.FTZ R42, R0.reuse, R42 ;  /* 0x0000002a002a7220 */ /* 0x040fe40000410000 */
[C---:B------:R-:W-:Y:S04]  /*8e90*/  FMUL.FTZ R30, R0.reuse, R130 ;  /* 0x00000082001e7220 */ /* 0x040fe80000410000 */
[----:B------:R-:W-:Y:S02]  /*8ea0*/  FMUL.FTZ R31, R0, R131 ;  /* 0x00000083001f7220 */ /* 0x000fe40000410000 */
[----:B------:R-:W-:Y:S01]  /*8eb0*/  LDSM.16.MT88.4 R128, [R185+0x2800] ;  /* 0x00280000b980783b */ /* 0x000fe20000004200 */
[--C-:B-1----:R-:W-:Y:S02]  /*8ec0*/  FFMA.FTZ R102, R142, c[0x0][0x2d0], -R101.reuse ;  /* 0x0000b4008e667a23 */ /* 0x102fe40000010865 */
[C---:B------:R-:W-:Y:S02]  /*8ed0*/  FMUL.FTZ R43, R0.reuse, R43 ;  /* 0x0000002b002b7220 */ /* 0x040fe40000410000 */
[C---:B--2---:R-:W-:Y:S01]  /*8ee0*/  HMMA.16816.F32.BF16 R28, R136.reuse, R104, R28 ;  /* 0x00000068881c723c */ /* 0x044fe2000004181c */
[----:B------:R1:W-:Y:S02]  /*8ef0*/  MUFU.EX2 R169, R102 ;  /* 0x0000006600a97308 */ /* 0x0003e40000000800 */
[----:B------:R-:W-:Y:S01]  /*8f00*/  LDSM.16.MT88.4 R140, [R189+0x2800] ;  /* 0x00280000bd8c783b */ /* 0x000fe20000004200 */
[C---:B------:R-:W-:Y:S02]  /*8f10*/  FMUL.FTZ R46, R0.reuse, R46 ;  /* 0x0000002e002e7220 */ /* 0x040fe40000410000 */
[C---:B------:R-:W-:Y:S02]  /*8f20*/  FMUL.FTZ R47, R0.reuse, R47 ;  /* 0x0000002f002f7220 */ /* 0x040fe40000410000 */
[C---:B------:R-:W-:Y:S03]  /*8f30*/  HMMA.16816.F32.BF16 R32, R136.reuse, R106, R32 ;  /* 0x0000006a8820723c */ /* 0x040fe60000041820 */
[----:B------:R-:W2:Y:S01]  /*8f40*/  LDSM.16.MT88.4 R104, [R189+0x2000] ;  /* 0x00200000bd68783b */ /* 0x000ea20000004200 */
[C---:B------:R-:W-:Y:S02]  /*8f50*/  FMUL.FTZ R50, R0.reuse, R50 ;  /* 0x0000003200327220 */ /* 0x040fe40000410000 */
[C---:B------:R-:W-:Y:S02]  /*8f60*/  FMUL.FTZ R51, R0.reuse, R51 ;  /* 0x0000003300337220 */ /* 0x040fe40000410000 */
[C---:B----4-:R-:W-:Y:S04]  /*8f70*/  HMMA.16816.F32.BF16 R36, R136.reuse, R108, R36 ;  /* 0x0000006c8824723c */ /* 0x050fe80000041824 */
[C---:B------:R-:W-:Y:S02]  /*8f80*/  FMUL.FTZ R54, R0.reuse, R54 ;  /* 0x0000003600367220 */ /* 0x040fe40000410000 */
[----:B------:R-:W-:Y:S02]  /*8f90*/  FMUL.FTZ R55, R0, R55 ;  /* 0x0000003700377220 */ /* 0x000fe40000410000 */
[C---:B------:R-:W-:Y:S01]  /*8fa0*/  HMMA.16816.F32.BF16 R40, R136.reuse, R110, R40 ;  /* 0x0000006e8828723c */ /* 0x040fe20000041828 */
[----:B------:R-:W4:Y:S03]  /*8fb0*/  LDSM.16.MT88.4 R108, [R188+0x2000] ;  /* 0x00200000bc6c783b */ /* 0x000f260000004200 */
[--C-:B-1----:R-:W-:Y:S02]  /*8fc0*/  FFMA.FTZ R102, R146, c[0x0][0x2d0], -R101.reuse ;  /* 0x0000b40092667a23 */ /* 0x102fe40000010865 */
[C---:B------:R-:W-:Y:S02]  /*8fd0*/  FMUL.FTZ R58, R0.reuse, R58 ;  /* 0x0000003a003a7220 */ /* 0x040fe40000410000 */
[C---:B-----5:R-:W-:Y:S01]  /*8fe0*/  HMMA.16816.F32.BF16 R44, R136.reuse, R112, R44 ;  /* 0x00000070882c723c */ /* 0x060fe2000004182c */
[----:B------:R1:W5:Y:S03]  /*8ff0*/  MUFU.EX2 R168, R102 ;  /* 0x0000006600a87308 */ /* 0x0003660000000800 */
[C---:B------:R-:W-:Y:S02]  /*9000*/  FMUL.FTZ R59, R0.reuse, R59 ;  /* 0x0000003b003b7220 */ /* 0x040fe40000410000 */
[C---:B------:R-:W-:Y:S02]  /*9010*/  FMUL.FTZ R62, R0.reuse, R62 ;  /* 0x0000003e003e7220 */ /* 0x040fe40000410000 */
[C---:B------:R-:W-:Y:S01]  /*9020*/  HMMA.16816.F32.BF16 R48, R136.reuse, R114, R48 ;  /* 0x000000728830723c */ /* 0x040fe20000041830 */
[----:B------:R-:W3:Y:S03]  /*9030*/  LDSM.16.MT88.4 R112, [R185+0x4000] ;  /* 0x00400000b970783b */ /* 0x000ee60000004200 */
[C---:B------:R-:W-:Y:S02]  /*9040*/  FMUL.FTZ R63, R0.reuse, R63 ;  /* 0x0000003f003f7220 */ /* 0x040fe40000410000 */
[C---:B------:R-:W-:Y:S02]  /*9050*/  FMUL.FTZ R66, R0.reuse, R66 ;  /* 0x0000004200427220 */ /* 0x040fe40000410000 */
[C---:B------:R-:W-:Y:S01]  /*9060*/  FMUL.FTZ R67, R0.reuse, R67 ;  /* 0x0000004300437220 */ /* 0x040fe20000410000 */
[C---:B--2---:R-:W-:Y:S03]  /*9070*/  HMMA.16816.F32.BF16 R52, R136.reuse, R104, R52 ;  /* 0x000000688834723c */ /* 0x044fe60000041834 */
[C---:B------:R-:W-:Y:S02]  /*9080*/  FMUL.FTZ R70, R0.reuse, R70 ;  /* 0x0000004600467220 */ /* 0x040fe40000410000 */
[C---:B------:R-:W-:Y:S02]  /*9090*/  FMUL.FTZ R71, R0.reuse, R71 ;  /* 0x0000004700477220 */ /* 0x040fe40000410000 */
[--C-:B-1----:R-:W-:Y:S01]  /*90a0*/  FFMA.FTZ R102, R145, c[0x0][0x2d0], -R101.reuse ;  /* 0x0000b40091667a23 */ /* 0x102fe20000010865 */
[C---:B------:R-:W-:Y:S01]  /*90b0*/  HMMA.16816.F32.BF16 R56, R136.reuse, R106, R56 ;  /* 0x0000006a8838723c */ /* 0x040fe20000041838 */
[----:B------:R-:W1:Y:S02]  /*90c0*/  LDSM.16.MT88.4 R104, [R186+0x4000] ;  /* 0x00400000ba68783b */ /* 0x000e640000004200 */
[----:B------:R2:W-:Y:S01]  /*90d0*/  MUFU.EX2 R167, R102 ;  /* 0x0000006600a77308 */ /* 0x0005e20000000800 */
[C---:B------:R-:W-:Y:S02]  /*90e0*/  FMUL.FTZ R74, R0.reuse, R74 ;  /* 0x0000004a004a7220 */ /* 0x040fe40000410000 */
[C---:B------:R-:W-:Y:S02]  /*90f0*/  FMUL.FTZ R75, R0.reuse, R75 ;  /* 0x0000004b004b7220 */ /* 0x040fe40000410000 */
[C---:B----4-:R-:W-:Y:S04]  /*9100*/  HMMA.16816.F32.BF16 R60, R136.reuse, R108, R60 ;  /* 0x0000006c883c723c */ /* 0x050fe8000004183c */
[C---:B------:R-:W-:Y:S02]  /*9110*/  FMUL.FTZ R78, R0.reuse, R78 ;  /* 0x0000004e004e7220 */ /* 0x040fe40000410000 */
[C---:B------:R-:W-:Y:S02]  /*9120*/  FMUL.FTZ R79, R0.reuse, R79 ;  /* 0x0000004f004f7220 */ /* 0x040fe40000410000 */
[C---:B------:R-:W-:Y:S01]  /*9130*/  HMMA.16816.F32.BF16 R64, R136.reuse, R110, R64 ;  /* 0x0000006e8840723c */ /* 0x040fe20000041840 */
[----:B------:R-:W4:Y:S03]  /*9140*/  LDSM.16.MT88.4 R108, [R189+0x4000] ;  /* 0x00400000bd6c783b */ /* 0x000f260000004200 */
[C---:B------:R-:W-:Y:S02]  /*9150*/  FMUL.FTZ R82, R0.reuse, R82 ;  /* 0x0000005200527220 */ /* 0x040fe40000410000 */
[----:B------:R-:W-:Y:S02]  /*9160*/  FMUL.FTZ R83, R0, R83 ;  /* 0x0000005300537220 */ /* 0x000fe40000410000 */
[C---:B---3--:R-:W-:Y:S04]  /*9170*/  HMMA.16816.F32.BF16 R68, R136.reuse, R112, R68 ;  /* 0x000000708844723c */ /* 0x048fe80000041844 */
[--C-:B--2---:R-:W-:Y:S02]  /*9180*/  FFMA.FTZ R102, R148, c[0x0][0x2d0], -R101.reuse ;  /* 0x0000b40094667a23 */ /* 0x104fe40000010865 */
[C---:B------:R-:W-:Y:S02]  /*9190*/  FMUL.FTZ R86, R0.reuse, R86 ;  /* 0x0000005600567220 */ /* 0x040fe40000410000 */
[C---:B------:R-:W-:Y:S01]  /*91a0*/  HMMA.16816.F32.BF16 R72, R136.reuse, R114, R72 ;  /* 0x000000728848723c */ /* 0x040fe20000041848 */
[----:B------:R2:W3:Y:S01]  /*91b0*/  MUFU.EX2 R166, R102 ;  /* 0x0000006600a67308 */ /* 0x0004e20000000800 */
[----:B------:R-:W3:Y:S02]  /*91c0*/  LDSM.16.MT88.4 R112, [R188+0x4000] ;  /* 0x00400000bc70783b */ /* 0x000ee40000004200 */
[C---:B------:R-:W-:Y:S02]  /*91d0*/  FMUL.FTZ R87, R0.reuse, R87 ;  /* 0x0000005700577220 */ /* 0x040fe40000410000 */
[C---:B------:R-:W-:Y:S02]  /*91e0*/  FMUL.FTZ R90, R0.reuse, R90 ;  /* 0x0000005a005a7220 */ /* 0x040fe40000410000 */
[C---:B------:R-:W-:Y:S01]  /*91f0*/  FMUL.FTZ R91, R0.reuse, R91 ;  /* 0x0000005b005b7220 */ /* 0x040fe20000410000 */
[C---:B-1----:R-:W-:Y:S03]  /*9200*/  HMMA.16816.F32.BF16 R76, R136.reuse, R104, R76 ;  /* 0x00000068884c723c */ /* 0x042fe6000004184c */
[C---:B------:R-:W-:Y:S02]  /*9210*/  FMUL.FTZ R94, R0.reuse, R94 ;  /* 0x0000005e005e7220 */ /* 0x040fe40000410000 */
[----:B------:R-:W-:Y:S02]  /*9220*/  FMUL.FTZ R95, R0, R95 ;  /* 0x0000005f005f7220 */ /* 0x000fe40000410000 */
[----:B------:R-:W-:Y:S01]  /*9230*/  F2FP.BF16.PACK_AB R104, R208, R210 ;  /* 0x000000d2d068723e */ /* 0x000fe200000010ff */
[C---:B------:R-:W-:Y:S04]  /*9240*/  HMMA.16816.F32.BF16 R80, R136.reuse, R106, R80 ;  /* 0x0000006a8850723c */ /* 0x040fe80000041850 */
[----:B------:R-:W-:Y:S01]  /*9250*/  FMUL.FTZ R98, R0, R98 ;  /* 0x0000006200627220 */ /* 0x000fe20000410000 */
[----:B-----5:R-:W-:Y:S01]  /*9260*/  F2FP.BF16.PACK_AB R105, R168, R169 ;  /* 0x000000a9a869723e */ /* 0x020fe200000010ff */
[----:B------:R-:W-:Y:S01]  /*9270*/  FMUL.FTZ R99, R0, R99 ;  /* 0x0000006300637220 */ /* 0x000fe20000410000 */
[----:B------:R-:W-:Y:S01]  /*9280*/  F2FP.BF16.PACK_AB R106, R183, R207 ;  /* 0x000000cfb76a723e */ /* 0x000fe200000010ff */
[C---:B----4-:R-:W-:Y:S04]  /*9290*/  HMMA.16816.F32.BF16 R84, R136.reuse, R108, R84 ;  /* 0x0000006c8854723c */ /* 0x050fe80000041854 */
[--C-:B--2---:R-:W-:Y:S01]  /*92a0*/  FFMA.FTZ R102, R154, c[0x0][0x2d0], -R144.reuse ;  /* 0x0000b4009a667a23 */ /* 0x104fe20000010890 */
[----:B---3--:R-:W-:Y:S03]  /*92b0*/  F2FP.BF16.PACK_AB R107, R166, R167 ;  /* 0x000000a7a66b723e */ /* 0x008fe600000010ff */
[C---:B------:R-:W-:Y:S01]  /*92c0*/  HMMA.16816.F32.BF16 R88, R136.reuse, R110, R88 ;  /* 0x0000006e8858723c */ /* 0x040fe20000041858 */
[----:B------:R1:W-:Y:S01]  /*92d0*/  MUFU.EX2 R182, R102 ;  /* 0x0000006600b67308 */ /* 0x0003e20000000800 */
[----:B------:R-:W2:Y:S06]  /*92e0*/  LDSM.16.MT88.4 R108, [R189+0x800] ;  /* 0x00080000bd6c783b */ /* 0x000eac0000004200 */
[C---:B------:R-:W-:Y:S08]  /*92f0*/  HMMA.16816.F32.BF16 R92, R136.reuse, R112, R92 ;  /* 0x00000070885c723c */ /* 0x040ff0000004185c */
[----:B------:R-:W-:Y:S01]  /*9300*/  HMMA.16816.F32.BF16 R96, R136, R114, R96 ;  /* 0x000000728860723c */ /* 0x000fe20000041860 */
[----:B------:R-:W3:Y:S07]  /*9310*/  LDSM.16.MT88.4 R112, [R188+0x2800] ;  /* 0x00280000bc70783b */ /* 0x000eee0000004200 */
[C---:B------:R-:W-:Y:S01]  /*9320*/  HMMA.16816.F32.BF16 R4, R104.reuse, R116, R4 ;  /* 0x000000746804723c */ /* 0x040fe20000041804 */
[----:B------:R-:W-:Y:S04]  /*9330*/  LDSM.16.MT88.4 R136, [R189+0x3000] ;  /* 0x00300000bd88783b */ /* 0x000fe80000004200 */
[--C-:B-1----:R-:W-:Y:S03]  /*9340*/  FFMA.FTZ R102, R155, c[0x0][0x2d0], -R144.reuse ;  /* 0x0000b4009b667a23 */ /* 0x102fe60000010890 */
[C---:B------:R-:W-:Y:S01]  /*9350*/  HMMA.16816.F32.BF16 R8, R104.reuse, R118, R8 ;  /* 0x000000766808723c */ /* 0x040fe20000041808 */
[----:B------:R1:W4:Y:S01]  /*9360*/  MUFU.EX2 R181, R102 ;  /* 0x0000006600b57308 */ /* 0x0003220000000800 */
[----:B------:R-:W-:Y:S06]  /*9370*/  LDSM.16.MT88.4 R116, [R186+0x4800] ;  /* 0x00480000ba74783b */ /* 0x000fec0000004200 */
[C---:B------:R-:W-:Y:S08]  /*9380*/  HMMA.16816.F32.BF16 R12, R104.reuse, R120, R12 ;  /* 0x00000078680c723c */ /* 0x040ff0000004180c */
[C---:B------:R-:W-:Y:S01]  /*9390*/  HMMA.16816.F32.BF16 R16, R104.reuse, R122, R16 ;  /* 0x0000007a6810723c */ /* 0x040fe20000041810 */
[----:B------:R-:W-:Y:S07]  /*93a0*/  LDSM.16.MT88.4 R120, [R189+0x4800] ;  /* 0x00480000bd78783b */ /* 0x000fee0000004200 */
[C---:B--2---:R-:W-:Y:S04]  /*93b0*/  HMMA.16816.F32.BF16 R20, R104.reuse, R108, R20 ;  /* 0x0000006c6814723c */ /* 0x044fe80000041814 */
[--C-:B-1----:R-:W-:Y:S04]  /*93c0*/  FFMA.FTZ R102, R156, c[0x0][0x2d0], -R144.reuse ;  /* 0x0000b4009c667a23 */ /* 0x102fe80000010890 */
[C---:B------:R-:W-:Y:S01]  /*93d0*/  HMMA.16816.F32.BF16 R24, R104.reuse, R110, R24 ;  /* 0x0000006e6818723c */ /* 0x040fe20000041818 */
[----:B------:R1:W-:Y:S01]  /*93e0*/  MUFU.EX2 R179, R102 ;  /* 0x0000006600b37308 */ /* 0x0003e20000000800 */
[----:B------:R-:W2:Y:S06]  /*93f0*/  LDSM.16.MT88.4 R108, [R185+0x4800] ;  /* 0x00480000b96c783b */ /* 0x000eac0000004200 */
[C---:B------:R-:W-:Y:S08]  /*9400*/  HMMA.16816.F32.BF16 R28, R104.reuse, R124, R28 ;  /* 0x0000007c681c723c */ /* 0x040ff0000004181c */
[C---:B------:R-:W-:Y:S01]  /*9410*/  HMMA.16816.F32.BF16 R32, R104.reuse, R126, R32 ;  /* 0x0000007e6820723c */ /* 0x040fe20000041820 */
[----:B------:R-:W-:Y:S07]  /*9420*/  LDSM.16.MT88.4 R124, [R186+0x1000] ;  /* 0x00100000ba7c783b */ /* 0x000fee0000004200 */
        /* <DEDUP_REMOVED lines=13> */
[C---:B---3--:R-:W-:Y:S08]  /*9500*/  HMMA.16816.F32.BF16 R60, R104.reuse, R112, R60 ;  /* 0x00000070683c723c */ /* 0x048ff0000004183c */
[C---:B------:R-:W-:Y:S01]  /*9510*/  HMMA.16816.F32.BF16 R64, R104.reuse, R114, R64 ;  /* 0x000000726840723c */ /* 0x040fe20000041840 */
[----:B------:R-:W3:Y:S07]  /*9520*/  LDSM.16.MT88.4 R112, [R188+0x4800] ;  /* 0x00480000bc70783b */ /* 0x000eee0000004200 */
[C---:B--2---:R-:W-:Y:S04]  /*9530*/  HMMA.16816.F32.BF16 R68, R104.reuse, R108, R68 ;  /* 0x0000006c6844723c */ /* 0x044fe80000041844 */
[--C-:B-1----:R-:W-:Y:S04]  /*9540*/  FFMA.FTZ R102, R151, c[0x0][0x2d0], -R101.reuse ;  /* 0x0000b40097667a23 */ /* 0x102fe80000010865 */
[C---:B------:R-:W-:Y:S01]  /*9550*/  HMMA.16816.F32.BF16 R72, R104.reuse, R110, R72 ;  /* 0x0000006e6848723c */ /* 0x040fe20000041848 */
[----:B------:R1:W2:Y:S01]  /*9560*/  MUFU.EX2 R164, R102 ;  /* 0x0000006600a47308 */ /* 0x0002a20000000800 */
[----:B------:R-:W2:Y:S06]  /*9570*/  LDSM.16.MT88.4 R108, [R185+0x1000] ;  /* 0x00100000b96c783b */ /* 0x000eac0000004200 */
[C---:B------:R-:W-:Y:S08]  /*9580*/  HMMA.16816.F32.BF16 R76, R104.reuse, R116, R76 ;  /* 0x00000074684c723c */ /* 0x040ff0000004184c */
[C---:B------:R-:W-:Y:S01]  /*9590*/  HMMA.16816.F32.BF16 R80, R104.reuse, R118, R80 ;  /* 0x000000766850723c */ /* 0x040fe20000041850 */
[----:B------:R-:W2:Y:S07]  /*95a0*/  LDSM.16.MT88.4 R116, [R189+0x1000] ;  /* 0x00100000bd74783b */ /* 0x000eae0000004200 */
[C---:B------:R-:W-:Y:S04]  /*95b0*/  HMMA.16816.F32.BF16 R84, R104.reuse, R120, R84 ;  /* 0x000000786854723c */ /* 0x040fe80000041854 */
[--C-:B-1----:R-:W-:Y:S02]  /*95c0*/  FFMA.FTZ R102, R150, c[0x0][0x2d0], -R101.reuse ;  /* 0x0000b40096667a23 */ /* 0x102fe40000010865 */
[----:B------:R-:W-:Y:S02]  /*95d0*/  LDSM.16.MT88.4 R148, [R189+0x3800] ;  /* 0x00380000bd94783b */ /* 0x000fe40000004200 */
[C---:B------:R-:W-:Y:S01]  /*95e0*/  HMMA.16816.F32.BF16 R88, R104.reuse, R122, R88 ;  /* 0x0000007a6858723c */ /* 0x040fe20000041858 */
[----:B------:R1:W-:Y:S05]  /*95f0*/  MUFU.EX2 R163, R102 ;  /* 0x0000006600a37308 */ /* 0x0003ea0000000800 */
[----:B------:R-:W2:Y:S02]  /*9600*/  LDSM.16.MT88.4 R120, [R185+0x3000] ;  /* 0x00300000b978783b */ /* 0x000ea40000004200 */
[C---:B---3--:R-:W-:Y:S08]  /*9610*/  HMMA.16816.F32.BF16 R92, R104.reuse, R112, R92 ;  /* 0x00000070685c723c */ /* 0x048ff0000004185c */
[----:B------:R-:W-:Y:S01]  /*9620*/  HMMA.16816.F32.BF16 R96, R104, R114, R96 ;  /* 0x000000726860723c */ /* 0x000fe20000041860 */
[----:B------:R-:W-:Y:S06]  /*9630*/  LDSM.16.MT88.4 R112, [R185+0x5000] ;  /* 0x00500000b970783b */ /* 0x000fec0000004200 */
[----:B----4-:R-:W-:Y:S01]  /*9640*/  F2FP.BF16.PACK_AB R104, R181, R182 ;  /* 0x000000b6b568723e */ /* 0x010fe200000010ff */
[--C-:B-1----:R-:W-:Y:S01]  /*9650*/  FFMA.FTZ R102, R152, c[0x0][0x2d0], -R101.reuse ;  /* 0x0000b40098667a23 */ /* 0x102fe20000010865 */
[----:B-----5:R-:W-:Y:S03]  /*9660*/  F2FP.BF16.PACK_AB R106, R178, R179 ;  /* 0x000000b3b26a723e */ /* 0x020fe600000010ff */
[----:B------:R-:W1:Y:S01]  /*9670*/  MUFU.EX2 R162, R102 ;  /* 0x0000006600a27308 */ /* 0x000e620000000800 */
[----:B--2---:R-:W-:Y:S02]  /*9680*/  F2FP.BF16.PACK_AB R105, R164, R165 ;  /* 0x000000a5a469723e */ /* 0x004fe400000010ff */
[----:B-1----:R-:W-:Y:S01]  /*9690*/  F2FP.BF16.PACK_AB R107, R162, R163 ;  /* 0x000000a3a26b723e */ /* 0x002fe200000010ff */
[--C-:B------:R-:W-:Y:S06]  /*96a0*/  FFMA.FTZ R102, R160, c[0x0][0x2d0], -R144.reuse ;  /* 0x0000b400a0667a23 */ /* 0x100fec0000010890 */
[----:B------:R1:W-:Y:S01]  /*96b0*/  MUFU.EX2 R177, R102 ;  /* 0x0000006600b17308 */ /* 0x0003e20000000800 */
[C---:B------:R-:W-:Y:S08]  /*96c0*/  HMMA.16816.F32.BF16 R4, R104.reuse, R108, R4 ;  /* 0x0000006c6804723c */ /* 0x040ff00000041804 */
[C---:B------:R-:W-:Y:S01]  /*96d0*/  HMMA.16816.F32.BF16 R8, R104.reuse, R110, R8 ;  /* 0x0000006e6808723c */ /* 0x040fe20000041808 */
[----:B------:R-:W2:Y:S07]  /*96e0*/  LDSM.16.MT88.4 R108, [R188+0x3000] ;  /* 0x00300000bc6c783b */ /* 0x000eae0000004200 */
[C---:B------:R-:W-:Y:S04]  /*96f0*/  HMMA.16816.F32.BF16 R12, R104.reuse, R124, R12 ;  /* 0x0000007c680c723c */ /* 0x040fe8000004180c */
[--C-:B-1----:R-:W-:Y:S04]  /*9700*/  FFMA.FTZ R102, R161, c[0x0][0x2d0], -R144.reuse ;  /* 0x0000b400a1667a23 */ /* 0x102fe80000010890 */
[C---:B------:R-:W-:Y:S01]  /*9710*/  HMMA.16816.F32.BF16 R16, R104.reuse, R126, R16 ;  /* 0x0000007e6810723c */ /* 0x040fe20000041810 */
[----:B------:R-:W-:Y:S01]  /*9720*/  LDSM.16.MT88.4 R124, [R189+0x1800] ;  /* 0x00180000bd7c783b */ /* 0x000fe20000004200 */
[----:B------:R1:W3:Y:S06]  /*9730*/  MUFU.EX2 R176, R102 ;  /* 0x0000006600b07308 */ /* 0x0002ec0000000800 */
[C---:B------:R-:W-:Y:S08]  /*9740*/  HMMA.16816.F32.BF16 R20, R104.reuse, R116, R20 ;  /* 0x000000746814723c */ /* 0x040ff00000041814 */
[C---:B------:R-:W-:Y:S01]  /*9750*/  HMMA.16816.F32.BF16 R24, R104.reuse, R118, R24 ;  /* 0x000000766818723c */ /* 0x040fe20000041818 */
[----:B------:R-:W4:Y:S07]  /*9760*/  LDSM.16.MT88.4 R116, [R186+0x5000] ;  /* 0x00500000ba74783b */ /* 0x000f2e0000004200 */
[C---:B------:R-:W-:Y:S04]  /*9770*/  HMMA.16816.F32.BF16 R28, R104.reuse, R128, R28 ;  /* 0x00000080681c723c */ /* 0x040fe8000004181c */
[--C-:B-1----:R-:W-:Y:S02]  /*9780*/  FFMA.FTZ R102, R171, c[0x0][0x2d0], -R144.reuse ;  /* 0x0000b400ab667a23 */ /* 0x102fe40000010890 */
[----:B------:R-:W-:Y:S02]  /*9790*/  FFMA.FTZ R144, R170, c[0x0][0x2d0], -R144 ;  /* 0x0000b400aa907a23 */ /* 0x000fe40000010890 */
[C---:B------:R-:W-:Y:S01]  /*97a0*/  HMMA.16816.F32.BF16 R32, R104.reuse, R130, R32 ;  /* 0x000000826820723c */ /* 0x040fe20000041820 */
[----:B------:R1:W-:Y:S07]  /*97b0*/  MUFU.EX2 R171, R102 ;  /* 0x0000006600ab7308 */ /* 0x0003ee0000000800 */
[C---:B------:R-:W-:Y:S03]  /*97c0*/  HMMA.16816.F32.BF16 R36, R104.reuse, R120, R36 ;  /* 0x000000786824723c */ /* 0x040fe60000041824 */
[----:B------:R5:W2:Y:S05]  /*97d0*/  MUFU.EX2 R170, R144 ;  /* 0x0000009000aa7308 */ /* 0x000aaa0000000800 */
[C---:B------:R-:W-:Y:S01]  /*97e0*/  HMMA.16816.F32.BF16 R40, R104.reuse, R122, R40 ;  /* 0x0000007a6828723c */ /* 0x040fe20000041828 */
[----:B------:R-:W4:Y:S07]  /*97f0*/  LDSM.16.MT88.4 R120, [R189+0x5000] ;  /* 0x00500000bd78783b */ /* 0x000f2e0000004200 */
[C---:B------:R-:W-:Y:S04]  /*9800*/  HMMA.16816.F32.BF16 R44, R104.reuse, R132, R44 ;  /* 0x00000084682c723c */ /* 0x040fe8000004182c */
[--C-:B-1----:R-:W-:Y:S02]  /*9810*/  FFMA.FTZ R102, R153, c[0x0][0x2d0], -R101.reuse ;  /* 0x0000b40099667a23 */ /* 0x102fe40000010865 */
[----:B------:R-:W-:Y:S02]  /*9820*/  LDSM.16.MT88.4 R152, [R188+0x3800] ;  /* 0x00380000bc98783b */ /* 0x000fe40000004200 */
[C---:B------:R-:W-:Y:S01]  /*9830*/  HMMA.16816.F32.BF16 R48, R104.reuse, R134, R48 ;  /* 0x000000866830723c */ /* 0x040fe20000041830 */
[----:B------:R1:W-:Y:S05]  /*9840*/  MUFU.EX2 R161, R102 ;  /* 0x0000006600a17308 */ /* 0x0003ea0000000800 */
[----:B------:R-:W-:Y:S02]  /*9850*/  LDSM.16.MT88.4 R132, [R188+0x1800] ;  /* 0x00180000bc84783b */ /* 0x000fe40000004200 */
[C---:B------:R-:W-:Y:S06]  /*9860*/  HMMA.16816.F32.BF16 R52, R104.reuse, R136, R52 ;  /* 0x000000886834723c */ /* 0x040fec0000041834 */
[----:B-----5:R-:W-:Y:S01]  /*9870*/  LDSM.16.MT88.4 R144, [R186+0x3800] ;  /* 0x00380000ba90783b */ /* 0x020fe20000004200 */
[----:B---3--:R-:W-:Y:S01]  /*9880*/  F2FP.BF16.PACK_AB R136, R176, R177 ;  /* 0x000000b1b088723e */ /* 0x008fe200000010ff */
[C---:B------:R-:W-:Y:S07]  /*9890*/  HMMA.16816.F32.BF16 R56, R104.reuse, R138, R56 ;  /* 0x0000008a6838723c */ /* 0x040fee0000041838 */
[----:B--2---:R-:W-:Y:S01]  /*98a0*/  F2FP.BF16.PACK_AB R138, R170, R171 ;  /* 0x000000abaa8a723e */ /* 0x004fe200000010ff */
[C---:B------:R-:W-:Y:S04]  /*98b0*/  HMMA.16816.F32.BF16 R60, R104.reuse, R108, R60 ;  /* 0x0000006c683c723c */ /* 0x040fe8000004183c */
[--C-:B-1----:R-:W-:Y:S04]  /*98c0*/  FFMA.FTZ R102, R159, c[0x0][0x2d0], -R101.reuse ;  /* 0x0000b4009f667a23 */ /* 0x102fe80000010865 */
[C---:B------:R-:W-:Y:S01]  /*98d0*/  HMMA.16816.F32.BF16 R64, R104.reuse, R110, R64 ;  /* 0x0000006e6840723c */ /* 0x040fe20000041840 */
[----:B------:R-:W1:Y:S01]  /*98e0*/  LDSM.16.MT88.4 R108, [R188+0x5000] ;  /* 0x00500000bc6c783b */ /* 0x000e620000004200 */
[----:B------:R2:W3:Y:S06]  /*98f0*/  MUFU.EX2 R160, R102 ;  /* 0x0000006600a07308 */ /* 0x0004ec0000000800 */
[C---:B------:R-:W-:Y:S08]  /*9900*/  HMMA.16816.F32.BF16 R68, R104.reuse, R112, R68 ;  /* 0x000000706844723c */ /* 0x040ff00000041844 */
[C---:B------:R-:W-:Y:S01]  /*9910*/  HMMA.16816.F32.BF16 R72, R104.reuse, R114, R72 ;  /* 0x000000726848723c */ /* 0x040fe20000041848 */
[----:B------:R-:W5:Y:S07]  /*9920*/  LDSM.16.MT88.4 R112, [R185+0x1800] ;  /* 0x00180000b970783b */ /* 0x000f6e0000004200 */
[C---:B----4-:R-:W-:Y:S04]  /*9930*/  HMMA.16816.F32.BF16 R76, R104.reuse, R116, R76 ;  /* 0x00000074684c723c */ /* 0x050fe8000004184c */
[--C-:B--2---:R-:W-:Y:S01]  /*9940*/  FFMA.FTZ R102, R158, c[0x0][0x2d0], -R101.reuse ;  /* 0x0000b4009e667a23 */ /* 0x104fe20000010865 */
[----:B---3--:R-:W-:Y:S01]  /*9950*/  F2FP.BF16.PACK_AB R137, R160, R161 ;  /* 0x000000a1a089723e */ /* 0x008fe200000010ff */
[----:B------:R-:W-:Y:S01]  /*9960*/  LDSM.16.MT88.4 R156, [R185+0x5800] ;  /* 0x00580000b99c783b */ /* 0x000fe20000004200 */
[----:B------:R-:W-:Y:S01]  /*9970*/  FFMA.FTZ R101, R103, c[0x0][0x2d0], -R101 ;  /* 0x0000b40067657a23 */ /* 0x000fe20000010865 */
[C---:B------:R-:W-:Y:S02]  /*9980*/  HMMA.16816.F32.BF16 R80, R104.reuse, R118, R80 ;  /* 0x000000766850723c */ /* 0x040fe40000041850 */
[----:B------:R-:W-:Y:S04]  /*9990*/  MUFU.EX2 R102, R102 ;  /* 0x0000006600667308 */ /* 0x000fe80000000800 */
[----:B------:R-:W2:Y:S02]  /*99a0*/  LDSM.16.MT88.4 R116, [R186+0x1800] ;  /* 0x00180000ba74783b */ /* 0x000ea40000004200 */
[C---:B------:R-:W-:Y:S04]  /*99b0*/  HMMA.16816.F32.BF16 R84, R104.reuse, R120, R84 ;  /* 0x000000786854723c */ /* 0x040fe80000041854 */
[----:B------:R-:W3:Y:S04]  /*99c0*/  MUFU.EX2 R101, R101 ;  /* 0x0000006500657308 */ /* 0x000ee80000000800 */
[C---:B------:R-:W-:Y:S08]  /*99d0*/  HMMA.16816.F32.BF16 R88, R104.reuse, R122, R88 ;  /* 0x0000007a6858723c */ /* 0x040ff00000041858 */
[C---:B-1----:R-:W-:Y:S08]  /*99e0*/  HMMA.16816.F32.BF16 R92, R104.reuse, R108, R92 ;  /* 0x0000006c685c723c */ /* 0x042ff0000004185c */
[----:B------:R-:W-:Y:S04]  /*99f0*/  HMMA.16816.F32.BF16 R96, R104, R110, R96 ;  /* 0x0000006e6860723c */ /* 0x000fe80000041860 */
[----:B---3--:R-:W-:Y:S07]  /*9a00*/  F2FP.BF16.PACK_AB R139, R101, R102 ;  /* 0x00000066658b723e */ /* 0x008fee00000010ff */
[C---:B-----5:R-:W-:Y:S01]  /*9a10*/  HMMA.16816.F32.BF16 R104, R136.reuse, R112, R4 ;  /* 0x000000708868723c */ /* 0x060fe20000041804 */
[----:B------:R-:W1:Y:S07]  /*9a20*/  LDSM.16.MT88.4 R4, [R186+0x5800] ;  /* 0x00580000ba04783b */ /* 0x000e6e0000004200 */
[C---:B------:R-:W-:Y:S01]  /*9a30*/  HMMA.16816.F32.BF16 R108, R136.reuse, R114, R8 ;  /* 0x00000072886c723c */ /* 0x040fe20000041808 */
[----:B------:R-:W3:Y:S07]  /*9a40*/  LDSM.16.MT88.4 R8, [R189+0x5800] ;  /* 0x00580000bd08783b */ /* 0x000eee0000004200 */
[C---:B--2---:R-:W-:Y:S01]  /*9a50*/  HMMA.16816.F32.BF16 R112, R136.reuse, R116, R12 ;  /* 0x000000748870723c */ /* 0x044fe2000004180c */
[----:B------:R-:W2:Y:S07]  /*9a60*/  LDSM.16.MT88.4 R12, [R188+0x5800] ;  /* 0x00580000bc0c783b */ /* 0x000eae0000004200 */
[C---:B------:R-:W-:Y:S07]  /*9a70*/  HMMA.16816.F32.BF16 R116, R136.reuse, R118, R16 ;  /* 0x000000768874723c */ /* 0x040fee0000041810 */
[----:B------:R-:W-:Y:S01]  /*9a80*/  FFMA.FTZ R16, R2, R225, R218 ;  /* 0x000000e102107223 */ /* 0x000fe200000100da */
[C---:B------:R-:W-:Y:S04]  /*9a90*/  HMMA.16816.F32.BF16 R120, R136.reuse, R124, R20 ;  /* 0x0000007c8878723c */ /* 0x040fe80000041814 */
[----:B------:R-:W-:Y:S02]  /*9aa0*/  FFMA.FTZ R2, R0, R226, R175 ;  /* 0x000000e200027223 */ /* 0x000fe400000100af */
        /* <DEDUP_REMOVED lines=15> */
[----:B------:R-:W-:Y:S01]  /*9ba0*/  FADD.FTZ R0, R207, R0 ;  /* 0x00000000cf007221 */ /* 0x000fe20000010000 */
[----:B------:R-:W-:Y:S01]  /*9bb0*/  IADD3 R207, R180, -0x1, RZ ;  /* 0xffffffffb4cf7810 */ /* 0x000fe20007ffe0ff */
[C---:B------:R-:W-:Y:S04]  /*9bc0*/  HMMA.16816.F32.BF16 R44, R136.reuse, R144, R44 ;  /* 0x00000090882c723c */ /* 0x040fe8000004182c */
[----:B------:R-:W-:Y:S01]  /*9bd0*/  FADD.FTZ R2, R167, R2 ;  /* 0x00000002a7027221 */ /* 0x000fe20000010000 */
[----:B------:R-:W-:Y:S01]  /*9be0*/  MOV R180, R207 ;  /* 0x000000cf00b47202 */ /* 0x000fe20000000f00 */
        /* <DEDUP_REMOVED lines=13> */
[C---:B------:R-:W-:Y:S08]  /*9cc0*/  HMMA.16816.F32.BF16 R64, R136.reuse, R154, R64 ;  /* 0x0000009a8840723c */ /* 0x040ff00000041840 */
[C---:B------:R-:W-:Y:S08]  /*9cd0*/  HMMA.16816.F32.BF16 R68, R136.reuse, R156, R68 ;  /* 0x0000009c8844723c */ /* 0x040ff00000041844 */
        /* <DEDUP_REMOVED lines=10> */
[C---:B------:R-:W-:Y:S04]  /*9d80*/  HMMA.16816.F32.BF16 R88, R136.reuse, R10, R88 ;  /* 0x0000000a8858723c */ /* 0x040fe80000041858 */
[----:B------:R-:W-:Y:S02]  /*9d90*/  FADD.FTZ R2, R171, R2 ;  /* 0x00000002ab027221 */ /* 0x000fe40000010000 */
[----:B------:R-:W-:Y:S01]  /*9da0*/  FADD.FTZ R0, R102, R0 ;  /* 0x0000000066007221 */ /* 0x000fe20000010000 */
[----:B------:R-:W-:Y:S01]  /*9db0*/  MOV R102, R3 ;  /* 0x0000000300667202 */ /* 0x000fe20000000f00 */
[C---:B--2---:R-:W-:Y:S04]  /*9dc0*/  HMMA.16816.F32.BF16 R92, R136.reuse, R12, R92 ;  /* 0x0000000c885c723c */ /* 0x044fe8000004185c */
[----:B------:R-:W-:Y:S02]  /*9dd0*/  FADD.FTZ R225, R170, R2 ;  /* 0x00000002aae17221 */ /* 0x000fe40000010000 */
[----:B------:R-:W-:Y:S01]  /*9de0*/  FADD.FTZ R226, R101, R0 ;  /* 0x0000000065e27221 */ /* 0x000fe20000010000 */
[----:B------:R-:W-:Y:S01]  /*9df0*/  MOV R101, R100 ;  /* 0x0000006400657202 */ /* 0x000fe20000000f00 */
[----:B------:R-:W-:Y:S01]  /*9e00*/  HMMA.16816.F32.BF16 R96, R136, R14, R96 ;  /* 0x0000000e8860723c */ /* 0x000fe20000041860 */
[----:B------:R-:W-:-:S07]  /*9e10*/  @P0 BRA `(.L_x_455) ;  /* 0xffffc7a000000947 */ /* 0x000fce000383ffff */
.L_x_446:
[----:B------:R-:W-:Y:S02]  /*9e20*/  IADD3 R0, R231, 0x7f, RZ ;  /* 0x0000007fe7007810 */ /* 0x000fe40007ffe0ff */
[----:B------:R-:W-:-:S03]  /*9e30*/  IADD3 R2, R228, 0x1, -R229 ;  /* 0x00000001e4027810 */ /* 0x000fc60007ffe8e5 */
[----:B------:R-:W-:-:S05]  /*9e40*/  @P2 IMAD.HI.U32 R3, R0, c[0x0][0x2c8], RZ ;  /* 0x0000b20000032a27 */ /* 0x000fca00078e00ff */
[----:B------:R-:W-:-:S05]  /*9e50*/  @P2 SHF.R.U32.HI R0, RZ, c[0x0][0x2cc], R3 ;  /* 0x0000b300ff002a19 */ /* 0x000fca0000011603 */
[----:B------:R-:W-:-:S05]  /*9e60*/  IMAD.IADD R0, R2, 0x1, R0 ;  /* 0x0000000102007824 */ /* 0x000fca00078e0200 */
[----:B------:R-:W-:Y:S01]  /*9e70*/  IADD3 R2, R0, -c[0x0][0x324], RZ ;  /* 0x8000c90000027a10 */ /* 0x000fe20007ffe0ff */
[----:B------:R-:W-:Y:S05]  /*9e80*/  @!P1 BRA `(.L_x_456) ;  /* 0x0000011000009947 */ /* 0x000fea0003800000 */
[----:B------:R-:W-:Y:S01]  /*9e90*/  ISETP.GT.AND P0, PT, R0, -0x1, PT ;  /* 0xffffffff0000780c */ /* 0x000fe20003f04270 */
[----:B------:R-:W-:-:S12]  /*9ea0*/  BSSY B0, `(.L_x_457) ;  /* 0x000000d000007945 */ /* 0x000fd80003800000 */
        /* <DEDUP_REMOVED lines=8> */
.L_x_458:
[----:B------:R-:W-:-:S04]  /*9f30*/  MOV R3, c[0x0][0x32c] ;  /* 0x0000cb0000037a02 */ /* 0x000fc80000000f00 */
[----:B------:R-:W-:-:S13]  /*9f40*/  ISETP.NE.AND P0, PT, R3, 0x1, PT ;  /* 0x000000010300780c */ /* 0x000fda0003f05270 */
[----:B------:R-:W-:-:S05]  /*9f50*/  @P0 IMAD.HI.U32 R3, R0, c[0x0][0x330], RZ ;  /* 0x0000cc0000030a27 */ /* 0x000fca00078e00ff */
[----:B------:R-:W-:Y:S02]  /*9f60*/  @P0 SHF.R.U32.HI R0, RZ, c[0x0][0x334], R3 ;  /* 0x0000cd00ff000a19 */ /* 0x000fe40000011603 */
.L_x_459:
[----:B------:R-:W-:Y:S05]  /*9f70*/  BSYNC B0 ;  /* 0x0000000000007941 */ /* 0x000fea0003800000 */
.L_x_457:
[----:B------:R-:W-:-:S05]  /*9f80*/  IMAD R0, R0, c[0x0][0x32c], RZ ;  /* 0x0000cb0000007a24 */ /* 0x000fca00078e02ff */
[----:B------:R-:W-:-:S04]  /*9f90*/  IMNMX R2, R2, R0, !PT ;  /* 0x0000000002027217 */ /* 0x000fc80007800200 */
.L_x_456:
[----:B------:R-:W-:-:S04]  /*9fa0*/  IADD3 R2, R2, 0x3f, RZ ;  /* 0x0000003f02027810 */ /* 0x000fc80007ffe0ff */
        /* <DEDUP_REMOVED lines=9> */
.L_x_461:
[----:B------:R-:W-:Y:S01]  /*a040*/  ISETP.GT.AND P6, PT, R211, R180, PT ;  /* 0x000000b4d300720c */ /* 0x000fe20003fc4270 */
[----:B------:R-:W-:Y:S04]  /*a050*/  DEPBAR.LE SB0, 0x0 ;  /* 0x000080000000791a */ /* 0x000fe80000000000 */
[----:B------:R-:W-:Y:S01]  /*a060*/  WARPSYNC 0xffffffff ;  /* 0xffffffff00007948 */ /* 0x000fe20003800000 */
[----:B------:R-:W-:Y:S01]  /*a070*/  BAR.SYNC.DEFER_BLOCKING 0x0 ;  /* 0x0000000000007b1d */ /* 0x000fe20000010000 */
[C---:B------:R-:W-:Y:S06]  /*a080*/  IADD3 R207, R180.reuse, -0x1, RZ ;  /* 0xffffffffb4cf7810 */ /* 0x040fec0007ffe0ff */
[----:B------:R-:W-:Y:S01]  /*a090*/  @!P6 SHF.R.S32.HI R0, RZ, 0x1f, R180 ;  /* 0x0000001fff00e819 */ /* 0x000fe200000114b4 */
[----:B------:R-:W-:Y:S01]  /*a0a0*/  @!P6 IMAD.WIDE.U32 R2, R180, c[0x0][0x208], RZ ;  /* 0x00008200b402ea25 */ /* 0x000fe200078e00ff */
[----:B------:R-:W-:Y:S02]  /*a0b0*/  @!P6 IADD3 R12, P0, R214, 0x40, RZ ;  /* 0x00000040d60ce810 */ /* 0x000fe40007f1e0ff */
[----:B------:R-:W-:Y:S01]  /*a0c0*/  @!P6 MOV R5, c[0x0][0x208] ;  /* 0x000082000005ea02 */ /* 0x000fe20000000f00 */
[----:B------:R-:W-:Y:S01]  /*a0d0*/  @!P6 IMAD R0, R0, c[0x0][0x208], RZ ;  /* 0x000082000000ea24 */ /* 0x000fe200078e02ff */
[-C--:B------:R-:W-:Y:S03]  /*a0e0*/  @!P6 IADD3.X R7, RZ, R217.reuse, RZ, P0, !PT ;  /* 0x000000d9ff07e210 */ /* 0x080fe600007fe4ff */
[----:B------:R-:W-:Y:S05]  /*a0f0*/  @!P6 IMAD R0, R180, c[0x0][0x20c], R0 ;  /* 0x00008300b400ea24 */ /* 0x000fea00078e0200 */
[----:B------:R-:W-:Y:S02]  /*a100*/  @!P6 IADD3 R3, R3, R0, RZ ;  /* 0x000000000303e210 */ /* 0x000fe40007ffe0ff */
[C---:B------:R-:W-:Y:S01]  /*a110*/  @!P6 SHF.L.U32 R0, R2.reuse, 0x6, RZ ;  /* 0x000000060200e819 */ /* 0x040fe200000006ff */
[----:B------:R-:W-:Y:S01]  /*a120*/  LDSM.16.M88.4 R32, [R191] ;  /* 0x00000000bf20783b */ /* 0x000fe20000000200 */
[----:B------:R-:W-:Y:S02]  /*a130*/  @!P6 SHF.L.U64.HI R2, R2, 0x6, R3 ;  /* 0x000000060202e819 */ /* 0x000fe40000010203 */
[----:B------:R-:W-:Y:S02]  /*a140*/  @!P6 MOV R3, c[0x0][0x20c] ;  /* 0x000083000003ea02 */ /* 0x000fe40000000f00 */
[C---:B------:R-:W-:Y:S03]  /*a150*/  @!P6 LEA R4, P0, R5.reuse, R0, 0x5 ;  /* 0x000000000504e211 */ /* 0x040fe600078028ff */
[----:B------:R-:W-:Y:S01]  /*a160*/  LDSM.16.M88.4 R16, [R184+0x800] ;  /* 0x00080000b810783b */ /* 0x000fe20000000200 */
[----:B------:R-:W-:Y:S02]  /*a170*/  @!P6 LEA.HI.X R3, R5, R2, R3, 0x5, P0 ;  /* 0x000000020503e211 */ /* 0x000fe400000f2c03 */
[----:B------:R-:W-:Y:S04]  /*a180*/  @!P6 IADD3 R5, P0, R0, R214, RZ ;  /* 0x000000d60005e210 */ /* 0x000fe80007f1e0ff */
[----:B------:R-:W-:Y:S01]  /*a190*/  @!P6 IADD3.X R8, R2, R217, RZ, P0, !PT ;  /* 0x000000d90208e210 */ /* 0x000fe200007fe4ff */
[----:B------:R-:W-:Y:S01]  /*a1a0*/  LDSM.16.M88.4 R24, [R184+0x1000] ;  /* 0x00100000b818783b */ /* 0x000fe20000000200 */
[----:B------:R-:W-:Y:S04]  /*a1b0*/  @!P6 IADD3 R6, P0, R0, R12, RZ ;  /* 0x0000000c0006e210 */ /* 0x000fe80007f1e0ff */
[----:B------:R-:W-:Y:S02]  /*a1c0*/  @!P6 IADD3.X R9, R2, R7, RZ, P0, !PT ;  /* 0x000000070209e210 */ /* 0x000fe400007fe4ff */
[C---:B------:R-:W-:Y:S01]  /*a1d0*/  @!P6 LEA R28, P0, R5.reuse, c[0x0][0x1f8], 0x1 ;  /* 0x00007e00051cea11 */ /* 0x040fe200078008ff */
[----:B------:R-:W-:Y:S03]  /*a1e0*/  LDSM.16.M88.4 R136, [R184+0x1800] ;  /* 0x00180000b888783b */ /* 0x000fe60000000200 */
[----:B------:R-:W-:Y:S02]  /*a1f0*/  @!P6 LEA.HI.X R29, R5, c[0x0][0x1fc], R8, 0x1, P0 ;  /* 0x00007f00051dea11 */ /* 0x000fe400000f0c08 */
[C---:B------:R-:W-:Y:S03]  /*a200*/  @!P6 LEA R22, P0, R6.reuse, c[0x0][0x1f8], 0x1 ;  /* 0x00007e000616ea11 */ /* 0x040fe600078008ff */
[----:B------:R-:W-:Y:S01]  /*a210*/  LDSM.16.M88.4 R140, [R192] ;  /* 0x00000000c08c783b */ /* 0x000fe20000000200 */
[----:B------:R-:W-:Y:S02]  /*a220*/  @!P6 LEA.HI.X R23, R6, c[0x0][0x1fc], R9, 0x1, P0 ;  /* 0x00007f000617ea11 */ /* 0x000fe400000f0c09 */
[----:B------:R-:W-:Y:S04]  /*a230*/  @!P6 IADD3 R6, P0, R214, 0x80, RZ ;  /* 0x00000080d606e810 */ /* 0x000fe80007f1e0ff */
[----:B------:R-:W-:Y:S01]  /*a240*/  @!P6 IADD3.X R5, RZ, R217, RZ, P0, !PT ;  /* 0x000000d9ff05e210 */ /* 0x000fe200007fe4ff */
[----:B------:R-:W1:Y:S01]  /*a250*/  LDSM.16.M88.4 R8, [R184] ;  /* 0x00000000b808783b */ /* 0x000e620000000200 */
[----:B------:R-:W-:Y:S04]  /*a260*/  @!P6 IADD3 R0, P0, R0, R6, RZ ;  /* 0x000000060000e210 */ /* 0x000fe80007f1e0ff */
[----:B------:R-:W-:Y:S02]  /*a270*/  @!P6 IADD3.X R2, R2, R5, RZ, P0, !PT ;  /* 0x000000050202e210 */ /* 0x000fe400007fe4ff */
[C---:B------:R-:W-:Y:S01]  /*a280*/  @!P6 LEA R20, P0, R0.reuse, c[0x0][0x1f8], 0x1 ;  /* 0x00007e000014ea11 */ /* 0x040fe200078008ff */
[----:B------:R-:W2:Y:S03]  /*a290*/  LDSM.16.M88.4 R144, [R195] ;  /* 0x00000000c390783b */ /* 0x000ea60000000200 */
[----:B------:R-:W-:Y:S02]  /*a2a0*/  @!P6 LEA.HI.X R21, R0, c[0x0][0x1fc], R2, 0x1, P0 ;  /* 0x00007f000015ea11 */ /* 0x000fe400000f0c02 */
[C---:B------:R-:W-:Y:S03]  /*a2b0*/  @!P6 IADD3 R2, P0, R4.reuse, R12, RZ ;  /* 0x0000000c0402e210 */ /* 0x040fe60007f1e0ff */
[----:B------:R-:W3:Y:S01]  /*a2c0*/  LDSM.16.M88.4 R148, [R206] ;  /* 0x00000000ce94783b */ /* 0x000ee20000000200 */
[C---:B------:R-:W-:Y:S02]  /*a2d0*/  @!P6 IADD3.X R7, R3.reuse, R7, RZ, P0, !PT ;  /* 0x000000070307e210 */ /* 0x040fe400007fe4ff */
[C---:B------:R-:W-:Y:S04]  /*a2e0*/  @!P6 IADD3 R6, P0, R4.reuse, R6, RZ ;  /* 0x000000060406e210 */ /* 0x040fe80007f1e0ff */
[C---:B------:R-:W-:Y:S01]  /*a2f0*/  @!P6 IADD3.X R5, R3.reuse, R5, RZ, P0, !PT ;  /* 0x000000050305e210 */ /* 0x040fe200007fe4ff */
[----:B------:R-:W4:Y:S01]  /*a300*/  LDSM.16.M88.4 R152, [R205] ;  /* 0x00000000cd98783b */ /* 0x000f220000000200 */
[----:B------:R-:W-:Y:S04]  /*a310*/  @!P6 IADD3 R0, P0, R4, R214, RZ ;  /* 0x000000d60400e210 */ /* 0x000fe80007f1e0ff */
[----:B------:R-:W-:Y:S02]  /*a320*/  @!P6 IADD3.X R3, R3, R217, RZ, P0, !PT ;  /* 0x000000d90303e210 */ /* 0x000fe400007fe4ff */
[C---:B------:R-:W-:Y:S01]  /*a330*/  @!P6 LEA R12, P0, R0.reuse, c[0x0][0x1f8], 0x1 ;  /* 0x00007e00000cea11 */ /* 0x040fe200078008ff */
[----:B------:R-:W5:Y:S03]  /*a340*/  LDSM.16.M88.4 R156, [R204] ;  /* 0x00000000cc9c783b */ /* 0x000f660000000200 */
[----:B------:R-:W-:Y:S02]  /*a350*/  @!P6 LEA.HI.X R13, R0, c[0x0][0x1fc], R3, 0x1, P0 ;  /* 0x00007f00000dea11 */ /* 0x000fe400000f0c03 */
[C---:B------:R-:W-:Y:S03]  /*a360*/  @!P6 LEA R14, P0, R2.reuse, c[0x0][0x1f8], 0x1 ;  /* 0x00007e00020eea11 */ /* 0x040fe600078008ff */
[----:B------:R-:W-:Y:S01]  /*a370*/  @!PT LDS RZ, [RZ] ;  /* 0x00000000fffff984 */ /* 0x000fe20000000800 */
[----:B------:R-:W-:Y:S01]  /*a380*/  @!PT LDS RZ, [RZ] ;  /* 0x00000000fffff984 */ /* 0x000fe20000000800 */
[----:B------:R-:W-:Y:S01]  /*a390*/  @!PT LDS RZ, [RZ] ;  /* 0x00000000fffff984 */ /* 0x000fe20000000800 */
[----:B------:R2:W-:Y:S01]  /*a3a0*/  @!P6 LDGSTS.E.BYPASS.LTC128B.128 [R209+0x100], [R28.64], !P5 ;  /* 0x001000001cd1efae */ /* 0x0005e2000e901d46 */
[----:B------:R-:W-:Y:S02]  /*a3b0*/  @!P6 LEA.HI.X R15, R2, c[0x0][0x1fc], R7, 0x1, P0 ;  /* 0x00007f00020fea11 */ /* 0x000fe400000f0c07 */
[C---:B------:R-:W-:Y:S04]  /*a3c0*/  @!P6 LEA R2, P0, R6.reuse, c[0x0][0x1f8], 0x1 ;  /* 0x00007e000602ea11 */ /* 0x040fe800078008ff */
[----:B------:R-:W-:Y:S01]  /*a3d0*/  @!P6 LEA.HI.X R3, R6, c[0x0][0x1fc], R5, 0x1, P0 ;  /* 0x00007f000603ea11 */ /* 0x000fe200000f0c05 */
[----:B------:R2:W-:Y:S01]  /*a3e0*/  @!P6 LDGSTS.E.BYPASS.LTC128B.128 [R209+0x2100], [R22.64], !P4 ;  /* 0x0210000016d1efae */ /* 0x0005e2000e101d46 */
[C---:B-1----:R-:W-:Y:S07]  /*a3f0*/  HMMA.16816.F32.BF16 R4, R32.reuse, R8, RZ ;  /* 0x000000082004723c */ /* 0x042fee00000418ff */
[----:B------:R2:W-:Y:S01]  /*a400*/  @!P6 LDGSTS.E.BYPASS.LTC128B.128 [R209+0x4100], [R20.64], !P3 ;  /* 0x0410000014d1efae */ /* 0x0005e2000d901d46 */
[C---:B------:R-:W-:Y:S07]  /*a410*/  HMMA.16816.F32.BF16 R8, R32.reuse, R10, RZ ;  /* 0x0000000a2008723c */ /* 0x040fee00000418ff */
[----:B------:R1:W-:Y:S08]  /*a420*/  @!P6 LDGSTS.E.BYPASS.LTC128B.128 [R209+0x1100], [R12.64], !P5 ;  /* 0x011000000cd1efae */ /* 0x0003f0000e901d46 */
[----:B------:R1:W-:Y:S08]  /*a430*/  @!P6 LDGSTS.E.BYPASS.LTC128B.128 [R209+0x3100], [R14.64], !P4 ;  /* 0x031000000ed1efae */ /* 0x0003f0000e101d46 */
[----:B------:R2:W-:Y:S01]  /*a440*/  @!P6 LDGSTS.E.BYPASS.LTC128B.128 [R209+0x5100], [R2.64], !P3 ;  /* 0x0510000002d1efae */ /* 0x0005e2000d901d46 */
[----:B------:R-:W-:Y:S07]  /*a450*/  ISETP.GT.AND P6, PT, R180, R211, PT ;  /* 0x000000d3b400720c */ /* 0x000fee0003fc4270 */
[----:B------:R-:W-:Y:S08]  /*a460*/  LDSM.16.M88.4 R160, [R194] ;  /* 0x00000000c2a0783b */ /* 0x000ff00000000200 */
[----:B------:R-:W0:Y:S01]  /*a470*/  LDGDEPBAR ;  /* 0x00000000000079af */ /* 0x000e220000000000 */
[C---:B-1----:R-:W-:Y:S07]  /*a480*/  HMMA.16816.F32.BF16 R12, R32.reuse, R16, RZ ;  /* 0x00000010200c723c */ /* 0x042fee00000418ff */
[----:B------:R-:W1:Y:S01]  /*a490*/  LDSM.16.M88.4 R164, [R190] ;  /* 0x00000000bea4783b */ /* 0x000e620000000200 */
[C---:B------:R-:W-:Y:S07]  /*a4a0*/  HMMA.16816.F32.BF16 R16, R32.reuse, R18, RZ ;  /* 0x000000122010723c */ /* 0x040fee00000418ff */
[----:B------:R-:W-:Y:S01]  /*a4b0*/  LDSM.16.M88.4 R168, [R190+0x1000] ;  /* 0x00100000bea8783b */ /* 0x000fe20000000200 */
[C---:B--2---:R-:W-:Y:S07]  /*a4c0*/  HMMA.16816.F32.BF16 R20, R32.reuse, R24, RZ ;  /* 0x000000182014723c */ /* 0x044fee00000418ff */
[----:B------:R-:W-:Y:S01]  /*a4d0*/  LDSM.16.M88.4 R172, [R193] ;  /* 0x00000000c1ac783b */ /* 0x000fe20000000200 */
[C---:B------:R-:W-:Y:S07]  /*a4e0*/  HMMA.16816.F32.BF16 R24, R32.reuse, R26, RZ ;  /* 0x0000001a2018723c */ /* 0x040fee00000418ff */
[----:B------:R-:W-:Y:S01]  /*a4f0*/  LDSM.16.M88.4 R176, [R187] ;  /* 0x00000000bbb0783b */ /* 0x000fe20000000200 */
        /* <DEDUP_REMOVED lines=149> */
[----:B------:R-:W-:Y:S02]  /*ae50*/  @P6 IMAD R6, R6, c[0x0][0x1e0], RZ ;  /* 0x0000780006066a24 */ /* 0x000fe400078e02ff */
[----:B-1----:R-:W-:Y:S02]  /*ae60*/  FMUL.FTZ R0, R10, c[0x0][0x320] ;  /* 0x0000c8000a007a20 */ /* 0x002fe40000410000 */
[----:B------:R-:W1:Y:S01]  /*ae70*/  LDSM.16.M88.4 R8, [R187+0x5800] ;  /* 0x00580000bb08783b */ /* 0x000e620000000200 */
[----:B------:R-:W-:Y:S04]  /*ae80*/  DEPBAR.LE SB0, 0x0 ;  /* 0x000080000000791a */ /* 0x000fe80000000000 */
[----:B------:R3:W5:Y:S03]  /*ae90*/  MUFU.TANH R143, R0 ;  /* 0x00000000008f7308 */ /* 0x0007660000002400 */
[----:B------:R-:W-:Y:S01]  /*aea0*/  BAR.SYNC.DEFER_BLOCKING 0x0 ;  /* 0x0000000000007b1d */ /* 0x000fe20000010000 */
[----:B---3--:R-:W-:Y:S06]  /*aeb0*/  FMUL.FTZ R0, R12, c[0x0][0x320] ;  /* 0x0000c8000c007a20 */ /* 0x008fec0000410000 */
[----:B------:R3:W-:Y:S01]  /*aec0*/  MUFU.TANH R139, R0 ;  /* 0x00000000008b7308 */ /* 0x0007e20000002400 */
[C---:B-1----:R-:W-:Y:S08]  /*aed0*/  HMMA.16816.F32.BF16 R28, R168.reuse, R8, R28 ;  /* 0x00000008a81c723c */ /* 0x042ff0000004181c */
        /* <DEDUP_REMOVED lines=79> */
[----:B--2---:R-:W-:Y:S01]  /*b3d0*/  FMNMX.FTZ R8, R3, R4, !PT ;  /* 0x0000000403087209 */ /* 0x004fe20007810000 */
[C---:B------:R-:W-:Y:S06]  /*b3e0*/  @P6 IMAD.WIDE.U32 R4, R207.reuse, c[0x0][0x1e0], RZ ;  /* 0x00007800cf046a25 */ /* 0x040fec00078e00ff */
[----:B------:R-:W2:Y:S01]  /*b3f0*/  SHFL.BFLY PT, R10, R8, 0x1, 0x1f ;  /* 0x0c201f00080a7f89 */ /* 0x000ea200000e0000 */
[----:B------:R-:W-:Y:S01]  /*b400*/  @P6 IMAD R3, R207, c[0x0][0x1e4], R6 ;  /* 0x00007900cf036a24 */ /* 0x000fe200078e0206 */
[----:B------:R-:W-:Y:S02]  /*b410*/  @P6 MOV R6, c[0x0][0x1e0] ;  /* 0x0000780000066a02 */ /* 0x000fe40000000f00 */
[----:B-1----:R-:W-:Y:S02]  /*b420*/  FMNMX.FTZ R0, R0, R2, !PT ;  /* 0x0000000200007209 */ /* 0x002fe40007810000 */
[----:B------:R-:W-:Y:S02]  /*b430*/  @P6 IADD3 R2, R5, R3, RZ ;  /* 0x0000000305026210 */ /* 0x000fe40007ffe0ff */
[C---:B------:R-:W-:Y:S01]  /*b440*/  @P6 SHF.L.U32 R5, R4.reuse, 0x6, RZ ;  /* 0x0000000604056819 */ /* 0x040fe200000006ff */
[----:B------:R-:W1:Y:S01]  /*b450*/  SHFL.BFLY PT, R3, R0, 0x1, 0x1f ;  /* 0x0c201f0000037f89 */ /* 0x000e6200000e0000 */
[----:B------:R-:W-:Y:S02]  /*b460*/  @P6 SHF.L.U64.HI R4, R4, 0x6, R2 ;  /* 0x0000000604046819 */ /* 0x000fe40000010202 */
[----:B------:R-:W-:Y:S02]  /*b470*/  @P6 MOV R2, c[0x0][0x1e4] ;  /* 0x0000790000026a02 */ /* 0x000fe40000000f00 */
[C---:B------:R-:W-:Y:S04]  /*b480*/  @P6 LEA R7, P0, R6.reuse, R5, 0x5 ;  /* 0x0000000506076211 */ /* 0x040fe800078028ff */
[----:B------:R-:W-:Y:S02]  /*b490*/  @P6 LEA.HI.X R6, R6, R4, R2, 0x5, P0 ;  /* 0x0000000406066211 */ /* 0x000fe400000f2c02 */
[----:B------:R-:W-:Y:S02]  /*b4a0*/  @P6 IADD3 R2, P0, R5, R212, RZ ;  /* 0x000000d405026210 */ /* 0x000fe40007f1e0ff */
[----:B--2---:R-:W-:Y:S02]  /*b4b0*/  FMNMX.FTZ R100, R8, R10, !PT ;  /* 0x0000000a08647209 */ /* 0x004fe40007810000 */
[-C--:B------:R-:W-:Y:S02]  /*b4c0*/  @P6 IADD3.X R9, R4, R216.reuse, RZ, P0, !PT ;  /* 0x000000d804096210 */ /* 0x080fe400007fe4ff */
[----:B------:R-:W-:Y:S01]  /*b4d0*/  @P6 LEA R16, P0, R2, c[0x0][0x1c8], 0x1 ;  /* 0x0000720002106a11 */ /* 0x000fe200078008ff */
[----:B------:R-:W-:Y:S03]  /*b4e0*/  FMUL.FTZ R138, R100, c[0x0][0x2d0] ;  /* 0x0000b400648a7a20 */ /* 0x000fe60000410000 */
[----:B------:R-:W-:Y:S01]  /*b4f0*/  @P6 LEA.HI.X R17, R2, c[0x0][0x1cc], R9, 0x1, P0 ;  /* 0x0000730002116a11 */ /* 0x000fe200000f0c09 */
[--C-:B------:R-:W-:Y:S01]  /*b500*/  FFMA.FTZ R11, R141, c[0x0][0x2d0], -R138.reuse ;  /* 0x0000b4008d0b7a23 */ /* 0x100fe2000001088a */
[----:B------:R-:W-:Y:S01]  /*b510*/  @P6 IADD3 R13, P0, R212, 0x40, RZ ;  /* 0x00000040d40d6810 */ /* 0x000fe20007f1e0ff */
[----:B------:R-:W-:Y:S01]  /*b520*/  FADD.FTZ R2, -R100, R101 ;  /* 0x0000006564027221 */ /* 0x000fe20000010100 */
[----:B-1----:R-:W-:Y:S01]  /*b530*/  FMNMX.FTZ R3, R0, R3, !PT ;  /* 0x0000000300037209 */ /* 0x002fe20007810000 */
[----:B------:R1:W-:Y:S01]  /*b540*/  MUFU.EX2 R221, R11 ;  /* 0x0000000b00dd7308 */ /* 0x0003e20000000800 */
[----:B------:R-:W-:Y:S01]  /*b550*/  @P6 IADD3.X R12, RZ, R216, RZ, P0, !PT ;  /* 0x000000d8ff0c6210 */ /* 0x000fe200007fe4ff */
[----:B------:R2:W-:Y:S01]  /*b560*/  @P6 LDGSTS.E.BYPASS.LTC128B.128 [R209+0x6100], [R16.64], !P5 ;  /* 0x0610000010d16fae */ /* 0x0005e2000e901d46 */
[----:B------:R-:W-:Y:S01]  /*b570*/  @P6 IADD3 R8, P0, R5, R13, RZ ;  /* 0x0000000d05086210 */ /* 0x000fe20007f1e0ff */
[----:B------:R-:W-:Y:S02]  /*b580*/  FMUL.FTZ R101, R3, c[0x0][0x2d0] ;  /* 0x0000b40003657a20 */ /* 0x000fe40000410000 */
[----:B------:R-:W-:Y:S01]  /*b590*/  FMUL.FTZ R0, R2, c[0x0][0x2d0] ;  /* 0x0000b40002007a20 */ /* 0x000fe20000410000 */
[----:B------:R-:W-:Y:S01]  /*b5a0*/  @P6 IADD3.X R9, R4, R12, RZ, P0, !PT ;  /* 0x0000000c04096210 */ /* 0x000fe200007fe4ff */
[----:B------:R-:W-:Y:S01]  /*b5b0*/  FFMA.FTZ R18, R137, c[0x0][0x2d0], -R138 ;  /* 0x0000b40089127a23 */ /* 0x000fe2000001088a */
[C---:B------:R-:W-:Y:S01]  /*b5c0*/  @P6 LEA R14, P0, R8.reuse, c[0x0][0x1c8], 0x1 ;  /* 0x00007200080e6a11 */ /* 0x040fe200078008ff */
[----:B------:R3:W2:Y:S01]  /*b5d0*/  MUFU.EX2 R2, R0 ;  /* 0x0000000000027308 */ /* 0x0006a20000000800 */
[----:B------:R-:W-:Y:S02]  /*b5e0*/  FFMA.FTZ R103, R103, c[0x0][0x2d0], -R101 ;  /* 0x0000b40067677a23 */ /* 0x000fe40000010865 */
[----:B------:R-:W-:Y:S02]  /*b5f0*/  @P6 LEA.HI.X R15, R8, c[0x0][0x1cc], R9, 0x1, P0 ;  /* 0x00007300080f6a11 */ /* 0x000fe400000f0c09 */
[----:B------:R-:W-:Y:S03]  /*b600*/  @P6 IADD3 R9, P0, R212, 0x80, RZ ;  /* 0x00000080d4096810 */ /* 0x000fe60007f1e0ff */
[----:B------:R4:W-:Y:S01]  /*b610*/  @P6 LDGSTS.E.BYPASS.LTC128B.128 [R209+0x8100], [R14.64], !P4 ;  /* 0x081000000ed16fae */ /* 0x0009e2000e101d46 */
[----:B------:R-:W-:Y:S01]  /*b620*/  @P6 IADD3.X R8, RZ, R216, RZ, P0, !PT ;  /* 0x000000d8ff086210 */ /* 0x000fe200007fe4ff */
[----:B------:R-:W-:Y:S01]  /*b630*/  MUFU.EX2 R218, R18 ;  /* 0x0000001200da7308 */ /* 0x000fe20000000800 */
[----:B------:R-:W-:Y:S04]  /*b640*/  @P6 IADD3 R5, P0, R5, R9, RZ ;  /* 0x0000000905056210 */ /* 0x000fe80007f1e0ff */
[----:B------:R-:W-:Y:S02]  /*b650*/  @P6 IADD3.X R4, R4, R8, RZ, P0, !PT ;  /* 0x0000000804046210 */ /* 0x000fe400007fe4ff */
[C---:B------:R-:W-:Y:S03]  /*b660*/  @P6 LEA R10, P0, R5.reuse, c[0x0][0x1c8], 0x1 ;  /* 0x00007200050a6a11 */ /* 0x040fe600078008ff */
[----:B------:R-:W-:Y:S01]  /*b670*/  MUFU.EX2 R103, R103 ;  /* 0x0000006700677308 */ /* 0x000fe20000000800 */
[----:B-1----:R-:W-:Y:S01]  /*b680*/  @P6 LEA.HI.X R11, R5, c[0x0][0x1cc], R4, 0x1, P0 ;  /* 0x00007300050b6a11 */ /* 0x002fe200000f0c04 */
[----:B------:R-:W-:Y:S01]  /*b690*/  FFMA.FTZ R5, R142, c[0x0][0x2d0], -R138 ;  /* 0x0000b4008e057a23 */ /* 0x000fe2000001088a */
[----:B------:R-:W-:Y:S01]  /*b6a0*/  @P6 IADD3 R4, P0, R7, R13, RZ ;  /* 0x0000000d07046210 */ /* 0x000fe20007f1e0ff */
[----:B---3--:R-:W-:Y:S02]  /*b6b0*/  FADD.FTZ R0, -R3, R102 ;  /* 0x0000006603007221 */ /* 0x008fe40000010100 */
[----:B------:R1:W-:Y:S01]  /*b6c0*/  @P6 LDGSTS.E.BYPASS.LTC128B.128 [R209+0xa100], [R10.64], !P3 ;  /* 0x0a1000000ad16fae */ /* 0x0003e2000d901d46 */
[----:B------:R-:W-:Y:S01]  /*b6d0*/  @P6 IADD3.X R12, R6, R12, RZ, P0, !PT ;  /* 0x0000000c060c6210 */ /* 0x000fe200007fe4ff */
[--C-:B------:R-:W-:Y:S02]  /*b6e0*/  FFMA.FTZ R102, R139, c[0x0][0x2d0], -R138.reuse ;  /* 0x0000b4008b667a23 */ /* 0x100fe4000001088a */
[----:B------:R3:W-:Y:S01]  /*b6f0*/  MUFU.EX2 R220, R5 ;  /* 0x0000000500dc7308 */ /* 0x0007e20000000800 */
[----:B------:R-:W-:Y:S02]  /*b700*/  FMUL.FTZ R0, R0, c[0x0][0x2d0] ;  /* 0x0000b40000007a20 */ /* 0x000fe40000410000 */
[C---:B--2---:R-:W-:Y:S02]  /*b710*/  FMUL.FTZ R16, R2.reuse, R116 ;  /* 0x0000007402107220 */ /* 0x044fe40000410000 */
[C---:B------:R-:W-:Y:S02]  /*b720*/  FMUL.FTZ R17, R2.reuse, R117 ;  /* 0x0000007502117220 */ /* 0x040fe40000410000 */
[C---:B------:R-:W-:Y:S02]  /*b730*/  FMUL.FTZ R24, R2.reuse, R124 ;  /* 0x0000007c02187220 */ /* 0x040fe40000410000 */
[C---:B------:R-:W-:Y:S01]  /*b740*/  FMUL.FTZ R25, R2.reuse, R125 ;  /* 0x0000007d02197220 */ /* 0x040fe20000410000 */
[----:B------:R2:W-:Y:S01]  /*b750*/  MUFU.EX2 R210, R102 ;  /* 0x0000006600d27308 */ /* 0x0005e20000000800 */
[C---:B------:R-:W-:Y:S02]  /*b760*/  FMUL.FTZ R32, R2.reuse, R132 ;  /* 0x0000008402207220 */ /* 0x040fe40000410000 */
[C---:B------:R-:W-:Y:S02]  /*b770*/  FMUL.FTZ R33, R2.reuse, R133 ;  /* 0x0000008502217220 */ /* 0x040fe40000410000 */
[C---:B------:R-:W-:Y:S02]  /*b780*/  FMUL.FTZ R36, R2.reuse, R36 ;  /* 0x0000002402247220 */ /* 0x040fe40000410000 */
[C---:B------:R-:W-:Y:S02]  /*b790*/  FMUL.FTZ R37, R2.reuse, R37 ;  /* 0x0000002502257220 */ /* 0x040fe40000410000 */
[C---:B------:R-:W-:Y:S01]  /*b7a0*/  FMUL.FTZ R40, R2.reuse, R40 ;  /* 0x0000002802287220 */ /* 0x040fe20000410000 */
[----:B------:R-:W1:Y:S01]  /*b7b0*/  MUFU.EX2 R0, R0 ;  /* 0x0000000000007308 */ /* 0x000e620000000800 */
[C---:B------:R-:W-:Y:S02]  /*b7c0*/  FMUL.FTZ R41, R2.reuse, R41 ;  /* 0x0000002902297220 */ /* 0x040fe40000410000 */
[C---:B------:R-:W-:Y:S01]  /*b7d0*/  FMUL.FTZ R44, R2.reuse, R44 ;  /* 0x0000002c022c7220 */ /* 0x040fe20000410000 */
[C---:B---3--:R-:W-:Y:S01]  /*b7e0*/  @P6 IADD3 R5, P0, R7.reuse, R9, RZ ;  /* 0x0000000907056210 */ /* 0x048fe20007f1e0ff */
[C---:B------:R-:W-:Y:S02]  /*b7f0*/  FMUL.FTZ R45, R2.reuse, R45 ;  /* 0x0000002d022d7220 */ /* 0x040fe40000410000 */
[----:B------:R-:W-:Y:S01]  /*b800*/  FMUL.FTZ R48, R2, R48 ;  /* 0x0000003002307220 */ /* 0x000fe20000410000 */
[----:B------:R-:W-:Y:S01]  /*b810*/  @P6 IADD3.X R13, R6, R8, RZ, P0, !PT ;  /* 0x00000008060d6210 */ /* 0x000fe200007fe4ff */
[--C-:B------:R-:W-:Y:S01]  /*b820*/  FFMA.FTZ R8, R140, c[0x0][0x2d0], -R138.reuse ;  /* 0x0000b4008c087a23 */ /* 0x100fe2000001088a */
[----:B------:R-:W-:Y:S01]  /*b830*/  @P6 IADD3 R7, P0, R7, R212, RZ ;  /* 0x000000d407076210 */ /* 0x000fe20007f1e0ff */
[----:B------:R-:W-:Y:S02]  /*b840*/  FMUL.FTZ R49, R2, R49 ;  /* 0x0000003102317220 */ /* 0x000fe40000410000 */
[----:B------:R3:W5:Y:S01]  /*b850*/  MUFU.EX2 R219, R8 ;  /* 0x0000000800db7308 */ /* 0x0007620000000800 */
[----:B------:R-:W-:Y:S01]  /*b860*/  @P6 IADD3.X R6, R6, R216, RZ, P0, !PT ;  /* 0x000000d806066210 */ /* 0x000fe200007fe4ff */
[----:B--2---:R-:W-:Y:S02]  /*b870*/  FFMA.FTZ R102, R148, c[0x0][0x2d0], -R138 ;  /* 0x0000b40094667a23 */ /* 0x004fe4000001088a */
[C---:B------:R-:W-:Y:S02]  /*b880*/  FMUL.FTZ R52, R2.reuse, R52 ;  /* 0x0000003402347220 */ /* 0x040fe40000410000 */
[C---:B------:R-:W-:Y:S02]  /*b890*/  FMUL.FTZ R53, R2.reuse, R53 ;  /* 0x0000003502357220 */ /* 0x040fe40000410000 */
[----:B------:R-:W-:Y:S02]  /*b8a0*/  FMUL.FTZ R56, R2, R56 ;  /* 0x0000003802387220 */ /* 0x000fe40000410000 */
[----:B------:R2:W-:Y:S01]  /*b8b0*/  MUFU.EX2 R208, R102 ;  /* 0x0000006600d07308 */ /* 0x0005e20000000800 */
[C---:B-1----:R-:W-:Y:S02]  /*b8c0*/  FMUL.FTZ R10, R0.reuse, R110 ;  /* 0x0000006e000a7220 */ /* 0x042fe40000410000 */
[C---:B------:R-:W-:Y:S02]  /*b8d0*/  FMUL.FTZ R11, R0.reuse, R111 ;  /* 0x0000006f000b7220 */ /* 0x040fe40000410000 */
[C---:B------:R-:W-:Y:S02]  /*b8e0*/  FMUL.FTZ R18, R0.reuse, R118 ;  /* 0x0000007600127220 */ /* 0x040fe40000410000 */
[C---:B------:R-:W-:Y:S02]  /*b8f0*/  FMUL.FTZ R19, R0.reuse, R119 ;  /* 0x0000007700137220 */ /* 0x040fe40000410000 */
[C---:B------:R-:W-:Y:S02]  /*b900*/  FMUL.FTZ R26, R0.reuse, R126 ;  /* 0x0000007e001a7220 */ /* 0x040fe40000410000 */
[C---:B------:R-:W-:Y:S02]  /*b910*/  FMUL.FTZ R27, R0.reuse, R127 ;  /* 0x0000007f001b7220 */ /* 0x040fe40000410000 */
[C---:B------:R-:W-:Y:S01]  /*b920*/  FMUL.FTZ R34, R0.reuse, R134 ;  /* 0x0000008600227220 */ /* 0x040fe20000410000 */
[C---:B---3--:R-:W-:Y:S01]  /*b930*/  @P6 LEA R8, P0, R7.reuse, c[0x0][0x1c8], 0x1 ;  /* 0x0000720007086a11 */ /* 0x048fe200078008ff */
[C---:B------:R-:W-:Y:S02]  /*b940*/  FMUL.FTZ R35, R0.reuse, R135 ;  /* 0x0000008700237220 */ /* 0x040fe40000410000 */
[C---:B------:R-:W-:Y:S01]  /*b950*/  FMUL.FTZ R38, R0.reuse, R38 ;  /* 0x0000002600267220 */ /* 0x040fe20000410000 */
[----:B------:R-:W-:Y:S01]  /*b960*/  @P6 LEA.HI.X R9, R7, c[0x0][0x1cc], R6, 0x1, P0 ;  /* 0x0000730007096a11 */ /* 0x000fe200000f0c06 */
[----:B------:R-:W-:Y:S01]  /*b970*/  FMUL.FTZ R39, R0, R39 ;  /* 0x0000002700277220 */ /* 0x000fe20000410000 */
[----:B------:R-:W-:Y:S01]  /*b980*/  @P6 LEA R6, P0, R4, c[0x0][0x1c8], 0x1 ;  /* 0x0000720004066a11 */ /* 0x000fe200078008ff */
[----:B------:R-:W-:Y:S02]  /*b990*/  FMUL.FTZ R42, R0, R42 ;  /* 0x0000002a002a7220 */ /* 0x000fe40000410000 */
[----:B------:R1:W-:Y:S01]  /*b9a0*/  @P6 LDGSTS.E.BYPASS.LTC128B.128 [R209+0x7100], [R8.64], !P5 ;  /* 0x0710000008d16fae */ /* 0x0003e2000e901d46 */
[----:B------:R-:W-:Y:S01]  /*b9b0*/  @P6 LEA.HI.X R7, R4, c[0x0][0x1cc], R12, 0x1, P0 ;  /* 0x0000730004076a11 */ /* 0x000fe200000f0c0c */
[----:B------:R-:W-:Y:S01]  /*b9c0*/  FFMA.FTZ R12, R146, c[0x0][0x2d0], -R101 ;  /* 0x0000b400920c7a23 */ /* 0x000fe20000010865 */
[----:B------:R-:W-:Y:S01]  /*b9d0*/  @P6 LEA R4, P0, R5, c[0x0][0x1c8], 0x1 ;  /* 0x0000720005046a11 */ /* 0x000fe200078008ff */
[--C-:B--2---:R-:W-:Y:S02]  /*b9e0*/  FFMA.FTZ R102, R147, c[0x0][0x2d0], -R138.reuse ;  /* 0x0000b40093667a23 */ /* 0x104fe4000001088a */
[----:B------:R2:W-:Y:S01]  /*b9f0*/  MUFU.EX2 R176, R12 ;  /* 0x0000000c00b07308 */ /* 0x0005e20000000800 */
[----:B------:R-:W-:Y:S01]  /*ba00*/  @P6 LEA.HI.X R5, R5, c[0x0][0x1cc], R13, 0x1, P0 ;  /* 0x0000730005056a11 */ /* 0x000fe200000f0c0d */
[----:B------:R3:W-:Y:S01]  /*ba10*/  @P6 LDGSTS.E.BYPASS.LTC128B.128 [R209+0x9100], [R6.64], !P4 ;  /* 0x0910000006d16fae */ /* 0x0007e2000e101d46 */
[----:B------:R-:W-:Y:S01]  /*ba20*/  FMUL.FTZ R43, R0, R43 ;  /* 0x0000002b002b7220 */ /* 0x000fe20000410000 */
[----:B------:R-:W-:Y:S01]  /*ba30*/  ISETP.GT.AND P0, PT, R180, R230, PT ;  /* 0x000000e6b400720c */ /* 0x000fe20003f04270 */
[C---:B------:R-:W-:Y:S01]  /*ba40*/  FMUL.FTZ R46, R0.reuse, R46 ;  /* 0x0000002e002e7220 */ /* 0x040fe20000410000 */
[----:B------:R-:W-:Y:S01]  /*ba50*/  MOV R180, R207 ;  /* 0x000000cf00b47202 */ /* 0x000fe20000000f00 */
[C---:B------:R-:W-:Y:S02]  /*ba60*/  FMUL.FTZ R47, R0.reuse, R47 ;  /* 0x0000002f002f7220 */ /* 0x040fe40000410000 */
[C---:B------:R-:W-:Y:S01]  /*ba70*/  FMUL.FTZ R50, R0.reuse, R50 ;  /* 0x0000003200327220 */ /* 0x040fe20000410000 */
[----:B------:R4:W-:Y:S01]  /*ba80*/  @P6 LDGSTS.E.BYPASS.LTC128B.128 [R209+0xb100], [R4.64], !P3 ;  /* 0x0b10000004d16fae */ /* 0x0009e2000d901d46 */
[----:B------:R4:W-:Y:S01]  /*ba90*/  MUFU.EX2 R183, R102 ;  /* 0x0000006600b77308 */ /* 0x0009e20000000800 */
[C---:B------:R-:W-:Y:S02]  /*baa0*/  FMUL.FTZ R51, R0.reuse, R51 ;  /* 0x0000003300337220 */ /* 0x040fe40000410000 */
[C---:B------:R-:W-:Y:S02]  /*bab0*/  FMUL.FTZ R54, R0.reuse, R54 ;  /* 0x0000003600367220 */ /* 0x040fe40000410000 */
[----:B------:R-:W-:Y:S02]  /*bac0*/  FMUL.FTZ R55, R0, R55 ;  /* 0x0000003700377220 */ /* 0x000fe40000410000 */
[----:B------:R-:W-:Y:S01]  /*bad0*/  LDSM.16.MT88.4 R20, [R186] ;  /* 0x00000000ba14783b */ /* 0x000fe20000004200 */
[C---:B------:R-:W-:Y:S02]  /*bae0*/  FMUL.FTZ R57, R2.reuse, R57 ;  /* 0x0000003902397220 */ /* 0x040fe40000410000 */
[--C-:B-1----:R-:W-:Y:S02]  /*baf0*/  FFMA.FTZ R8, R143, c[0x0][0x2d0], -R101.reuse ;  /* 0x0000b4008f087a23 */ /* 0x102fe40000010865 */
[----:B------:R-:W-:Y:S02]  /*bb00*/  FMUL.FTZ R9, R2, R109 ;  /* 0x0000006d02097220 */ /* 0x000fe40000410000 */
[--C-:B--2---:R-:W-:Y:S01]  /*bb10*/  FFMA.FTZ R12, R145, c[0x0][0x2d0], -R101.reuse ;  /* 0x0000b400910c7a23 */ /* 0x104fe20000010865 */
[----:B------:R1:W-:Y:S01]  /*bb20*/  MUFU.EX2 R174, R8 ;  /* 0x0000000800ae7308 */ /* 0x0003e20000000800 */
[----:B------:R-:W-:Y:S01]  /*bb30*/  LDSM.16.MT88.4 R28, [R189] ;  /* 0x00000000bd1c783b */ /* 0x000fe20000004200 */
[C---:B------:R-:W-:Y:S02]  /*bb40*/  FMUL.FTZ R58, R0.reuse, R58 ;  /* 0x0000003a003a7220 */ /* 0x040fe40000410000 */
[----:B---3--:R-:W-:Y:S01]  /*bb50*/  FMUL.FTZ R6, R0, R106 ;  /* 0x0000006a00067220 */ /* 0x008fe20000410000 */
[----:B-----5:R-:W-:Y:S01]  /*bb60*/  F2FP.BF16.PACK_AB R106, R218, R219 ;  /* 0x000000dbda6a723e */ /* 0x020fe200000010ff */
[C---:B------:R-:W-:Y:S02]  /*bb70*/  FMUL.FTZ R7, R0.reuse, R107 ;  /* 0x0000006b00077220 */ /* 0x040fe40000410000 */
[----:B------:R-:W-:Y:S01]  /*bb80*/  FMUL.FTZ R59, R0, R59 ;  /* 0x0000003b003b7220 */ /* 0x000fe20000410000 */
[----:B------:R-:W-:Y:S01]  /*bb90*/  LDSM.16.MT88.4 R116, [R186+0x2000] ;  /* 0x00200000ba74783b */ /* 0x000fe20000004200 */
[----:B------:R2:W3:Y:S01]  /*bba0*/  MUFU.EX2 R175, R12 ;  /* 0x0000000c00af7308 */ /* 0x0004e20000000800 */
[--C-:B----4-:R-:W-:Y:S02]  /*bbb0*/  FFMA.FTZ R4, R144, c[0x0][0x2d0], -R101.reuse ;  /* 0x0000b40090047a23 */ /* 0x110fe40000010865 */
[C---:B------:R-:W-:Y:S02]  /*bbc0*/  FMUL.FTZ R5, R2.reuse, R105 ;  /* 0x0000006902057220 */ /* 0x040fe40000410000 */
[--C-:B------:R-:W-:Y:S02]  /*bbd0*/  FFMA.FTZ R102, R149, c[0x0][0x2d0], -R138.reuse ;  /* 0x0000b40095667a23 */ /* 0x100fe4000001088a */
[----:B------:R-:W-:Y:S01]  /*bbe0*/  LDSM.16.MT88.4 R124, [R188+0x800] ;  /* 0x00080000bc7c783b */ /* 0x000fe20000004200 */
[C---:B------:R-:W-:Y:S02]  /*bbf0*/  FMUL.FTZ R60, R2.reuse, R60 ;  /* 0x0000003c023c7220 */ /* 0x040fe40000410000 */
[----:B------:R-:W4:Y:S01]  /*bc00*/  MUFU.EX2 R173, R4 ;  /* 0x0000000400ad7308 */ /* 0x000f220000000800 */
[----:B------:R-:W-:Y:S02]  /*bc10*/  FMUL.FTZ R61, R2, R61 ;  /* 0x0000003d023d7220 */ /* 0x000fe40000410000 */
[----:B------:R-:W-:Y:S02]  /*bc20*/  FMUL.FTZ R62, R0, R62 ;  /* 0x0000003e003e7220 */ /* 0x000fe40000410000 */
[----:B-1----:R-:W-:Y:S01]  /*bc30*/  FMUL.FTZ R8, R2, R108 ;  /* 0x0000006c02087220 */ /* 0x002fe20000410000 */
[----:B------:R-:W-:Y:S01]  /*bc40*/  LDSM.16.MT88.4 R132, [R186+0x2800] ;  /* 0x00280000ba84783b */ /* 0x000fe20000004200 */
[----:B------:R-:W-:Y:S02]  /*bc50*/  FMUL.FTZ R63, R0, R63 ;  /* 0x0000003f003f7220 */ /* 0x000fe40000410000 */
[C---:B------:R-:W-:Y:S01]  /*bc60*/  FMUL.FTZ R64, R2.reuse, R64 ;  /* 0x0000004002407220 */ /* 0x040fe20000410000 */
[----:B------:R1:W-:Y:S01]  /*bc70*/  MUFU.EX2 R182, R102 ;  /* 0x0000006600b67308 */ /* 0x0003e20000000800 */
[----:B------:R-:W-:Y:S02]  /*bc80*/  FMUL.FTZ R65, R2, R65 ;  /* 0x0000004102417220 */ /* 0x000fe40000410000 */
[C---:B------:R-:W-:Y:S01]  /*bc90*/  FMUL.FTZ R66, R0.reuse, R66 ;  /* 0x0000004200427220 */ /* 0x040fe20000410000 */
[----:B--2---:R-:W2:Y:S01]  /*bca0*/  LDSM.16.MT88.4 R12, [R185] ;  /* 0x00000000b90c783b */ /* 0x004ea20000004200 */
[----:B---3--:R-:W-:Y:S01]  /*bcb0*/  F2FP.BF16.PACK_AB R105, R175, R176 ;  /* 0x000000b0af69723e */ /* 0x008fe200000010ff */
[----:B------:R-:W-:Y:S02]  /*bcc0*/  FMUL.FTZ R67, R0, R67 ;  /* 0x0000004300437220 */ /* 0x000fe40000410000 */
[C---:B------:R-:W-:Y:S02]  /*bcd0*/  FMUL.FTZ R68, R2.reuse, R68 ;  /* 0x0000004402447220 */ /* 0x040fe40000410000 */
[----:B------:R-:W-:Y:S02]  /*bce0*/  FMUL.FTZ R69, R2, R69 ;  /* 0x0000004502457220 */ /* 0x000fe40000410000 */
[----:B------:R-:W3:Y:S01]  /*bcf0*/  LDSM.16.MT88.4 R108, [R188] ;  /* 0x00000000bc6c783b */ /* 0x000ee20000004200 */
[----:B------:R-:W-:Y:S01]  /*bd00*/  FMUL.FTZ R70, R0, R70 ;  /* 0x0000004600467220 */ /* 0x000fe20000410000 */
[----:B----4-:R-:W-:Y:S01]  /*bd10*/  F2FP.BF16.PACK_AB R107, R173, R174 ;  /* 0x000000aead6b723e */ /* 0x010fe200000010ff */
[----:B------:R-:W-:Y:S01]  /*bd20*/  FMUL.FTZ R4, R2, R104 ;  /* 0x0000006802047220 */ /* 0x000fe20000410000 */
[----:B------:R-:W-:Y:S01]  /*bd30*/  F2FP.BF16.PACK_AB R104, R220, R221 ;  /* 0x000000dddc68723e */ /* 0x000fe200000010ff */
[----:B------:R-:W-:Y:S02]  /*bd40*/  FMUL.FTZ R71, R0, R71 ;  /* 0x0000004700477220 */ /* 0x000fe40000410000 */
[C---:B------:R-:W-:Y:S01]  /*bd50*/  FMUL.FTZ R72, R2.reuse, R72 ;  /* 0x0000004802487220 */ /* 0x040fe20000410000 */
[----:B------:R-:W-:Y:S01]  /*bd60*/  LDSM.16.MT88.4 R140, [R189+0x2800] ;  /* 0x00280000bd8c783b */ /* 0x000fe20000004200 */
[----:B------:R-:W-:Y:S02]  /*bd70*/  FMUL.FTZ R73, R2, R73 ;  /* 0x0000004902497220 */ /* 0x000fe40000410000 */
[----:B------:R-:W-:Y:S02]  /*bd80*/  FMUL.FTZ R74, R0, R74 ;  /* 0x0000004a004a7220 */ /* 0x000fe40000410000 */
[--C-:B-1----:R-:W-:Y:S02]  /*bd90*/  FFMA.FTZ R102, R150, c[0x0][0x2d0], -R101.reuse ;  /* 0x0000b40096667a23 */ /* 0x102fe40000010865 */
[----:B------:R-:W-:Y:S01]  /*bda0*/  FMUL.FTZ R75, R0, R75 ;  /* 0x0000004b004b7220 */ /* 0x000fe20000410000 */
[----:B------:R-:W-:Y:S01]  /*bdb0*/  LDSM.16.MT88.4 R144, [R186+0x3800] ;  /* 0x00380000ba90783b */ /* 0x000fe20000004200 */
[----:B------:R1:W4:Y:S01]  /*bdc0*/  MUFU.EX2 R172, R102 ;  /* 0x0000006600ac7308 */ /* 0x0003220000000800 */
[C---:B------:R-:W-:Y:S02]  /*bdd0*/  FMUL.FTZ R76, R2.reuse, R76 ;  /* 0x0000004c024c7220 */ /* 0x040fe40000410000 */
[----:B------:R-:W-:Y:S02]  /*bde0*/  FMUL.FTZ R77, R2, R77 ;  /* 0x0000004d024d7220 */ /* 0x000fe40000410000 */
[C---:B------:R-:W-:Y:S02]  /*bdf0*/  FMUL.FTZ R78, R0.reuse, R78 ;  /* 0x0000004e004e7220 */ /* 0x040fe40000410000 */
[----:B------:R-:W0:Y:S01]  /*be00*/  LDGDEPBAR ;  /* 0x00000000000079af */ /* 0x000e220000000000 */
[----:B------:R-:W-:Y:S02]  /*be10*/  FMUL.FTZ R79, R0, R79 ;  /* 0x0000004f004f7220 */ /* 0x000fe40000410000 */
[C---:B------:R-:W-:Y:S02]  /*be20*/  FMUL.FTZ R80, R2.reuse, R80 ;  /* 0x0000005002507220 */ /* 0x040fe40000410000 */
[----:B------:R-:W-:Y:S02]  /*be30*/  FMUL.FTZ R81, R2, R81 ;  /* 0x0000005102517220 */ /* 0x000fe40000410000 */
[C---:B------:R-:W-:Y:S01]  /*be40*/  FMUL.FTZ R82, R0.reuse, R82 ;  /* 0x0000005200527220 */ /* 0x040fe20000410000 */
[C---:B--2---:R-:W-:Y:S05]  /*be50*/  HMMA.16816.F32.BF16 R4, R104.reuse, R12, R4 ;  /* 0x0000000c6804723c */ /* 0x044fea0000041804 */
[----:B------:R-:W-:Y:S02]  /*be60*/  FMUL.FTZ R83, R0, R83 ;  /* 0x0000005300537220 */ /* 0x000fe40000410000 */
[C---:B------:R-:W-:Y:S01]  /*be70*/  FMUL.FTZ R12, R2.reuse, R112 ;  /* 0x00000070020c7220 */ /* 0x040fe20000410000 */
[C---:B------:R-:W-:Y:S04]  /*be80*/  HMMA.16816.F32.BF16 R8, R104.reuse, R14, R8 ;  /* 0x0000000e6808723c */ /* 0x040fe80000041808 */
[----:B------:R-:W-:Y:S02]  /*be90*/  FMUL.FTZ R13, R2, R113 ;  /* 0x00000071020d7220 */ /* 0x000fe40000410000 */
[--C-:B-1----:R-:W-:Y:S02]  /*bea0*/  FFMA.FTZ R102, R152, c[0x0][0x2d0], -R101.reuse ;  /* 0x0000b40098667a23 */ /* 0x102fe40000010865 */
[C---:B------:R-:W-:Y:S02]  /*beb0*/  FMUL.FTZ R14, R0.reuse, R114 ;  /* 0x00000072000e7220 */ /* 0x040fe40000410000 */
[----:B------:R1:W2:Y:S02]  /*bec0*/  MUFU.EX2 R171, R102 ;  /* 0x0000006600ab7308 */ /* 0x0002a40000000800 */
[----:B------:R-:W-:Y:S02]  /*bed0*/  FMUL.FTZ R15, R0, R115 ;  /* 0x00000073000f7220 */ /* 0x000fe40000410000 */
[----:B------:R-:W5:Y:S01]  /*bee0*/  LDSM.16.MT88.4 R112, [R185+0x2000] ;  /* 0x00200000b970783b */ /* 0x000f620000004200 */
[C---:B------:R-:W-:Y:S02]  /*bef0*/  FMUL.FTZ R84, R2.reuse, R84 ;  /* 0x0000005402547220 */ /* 0x040fe40000410000 */
[----:B------:R-:W-:Y:S02]  /*bf00*/  FMUL.FTZ R85, R2, R85 ;  /* 0x0000005502557220 */ /* 0x000fe40000410000 */
[C---:B------:R-:W-:Y:S03]  /*bf10*/  HMMA.16816.F32.BF16 R12, R104.reuse, R20, R12 ;  /* 0x00000014680c723c */ /* 0x040fe6000004180c */
[C---:B------:R-:W-:Y:S02]  /*bf20*/  FMUL.FTZ R86, R0.reuse, R86 ;  /* 0x0000005600567220 */ /* 0x040fe40000410000 */
[----:B------:R-:W-:Y:S02]  /*bf30*/  FMUL.FTZ R87, R0, R87 ;  /* 0x0000005700577220 */ /* 0x000fe40000410000 */
[C---:B------:R-:W-:Y:S01]  /*bf40*/  FMUL.FTZ R20, R2.reuse, R120 ;  /* 0x0000007802147220 */ /* 0x040fe20000410000 */
[C---:B------:R-:W-:Y:S04]  /*bf50*/  HMMA.16816.F32.BF16 R16, R104.reuse, R22, R16 ;  /* 0x000000166810723c */ /* 0x040fe80000041810 */
[C---:B------:R-:W-:Y:S02]  /*bf60*/  FMUL.FTZ R21, R2.reuse, R121 ;  /* 0x0000007902157220 */ /* 0x040fe40000410000 */
[----:B------:R-:W-:Y:S02]  /*bf70*/  FMUL.FTZ R88, R2, R88 ;  /* 0x0000005802587220 */ /* 0x000fe40000410000 */
[C---:B------:R-:W-:Y:S04]  /*bf80*/  FMUL.FTZ R22, R0.reuse, R122 ;  /* 0x0000007a00167220 */ /* 0x040fe80000410000 */
[----:B------:R-:W-:Y:S02]  /*bf90*/  FMUL.FTZ R23, R0, R123 ;  /* 0x0000007b00177220 */ /* 0x000fe40000410000 */
[----:B------:R-:W-:Y:S01]  /*bfa0*/  LDSM.16.MT88.4 R120, [R186+0x800] ;  /* 0x00080000ba78783b */ /* 0x000fe20000004200 */
[--C-:B-1----:R-:W-:Y:S02]  /*bfb0*/  FFMA.FTZ R102, R151, c[0x0][0x2d0], -R101.reuse ;  /* 0x0000b40097667a23 */ /* 0x102fe40000010865 */
[----:B------:R-:W-:Y:S02]  /*bfc0*/  FMUL.FTZ R89, R2, R89 ;  /* 0x0000005902597220 */ /* 0x000fe40000410000 */
[C---:B------:R-:W-:Y:S01]  /*bfd0*/  HMMA.16816.F32.BF16 R20, R104.reuse, R28, R20 ;  /* 0x0000001c6814723c */ /* 0x040fe20000041814 */
[----:B------:R1:W1:Y:S02]  /*bfe0*/  MUFU.EX2 R170, R102 ;  /* 0x0000006600aa7308 */ /* 0x0002640000000800 */
[----:B------:R-:W-:Y:S01]  /*bff0*/  LDSM.16.MT88.4 R148, [R189+0x3800] ;  /* 0x00380000bd94783b */ /* 0x000fe20000004200 */
[C---:B------:R-:W-:Y:S02]  /*c000*/  FMUL.FTZ R90, R0.reuse, R90 ;  /* 0x0000005a005a7220 */ /* 0x040fe40000410000 */
[----:B------:R-:W-:Y:S02]  /*c010*/  FMUL.FTZ R91, R0, R91 ;  /* 0x0000005b005b7220 */ /* 0x000fe40000410000 */
[C---:B------:R-:W-:Y:S04]  /*c020*/  HMMA.16816.F32.BF16 R24, R104.reuse, R30, R24 ;  /* 0x0000001e6818723c */ /* 0x040fe80000041818 */
[C---:B------:R-:W-:Y:S02]  /*c030*/  FMUL.FTZ R28, R2.reuse, R128 ;  /* 0x00000080021c7220 */ /* 0x040fe40000410000 */
[----:B------:R-:W-:Y:S02]  /*c040*/  FMUL.FTZ R29, R2, R129 ;  /* 0x00000081021d7220 */ /* 0x000fe40000410000 */
[C---:B------:R-:W-:Y:S04]  /*c050*/  FMUL.FTZ R30, R0.reuse, R130 ;  /* 0x00000082001e7220 */ /* 0x040fe80000410000 */
[----:B------:R-:W-:Y:S02]  /*c060*/  FMUL.FTZ R31, R0, R131 ;  /* 0x00000083001f7220 */ /* 0x000fe40000410000 */
[----:B------:R-:W-:Y:S01]  /*c070*/  LDSM.16.MT88.4 R128, [R185+0x2800] ;  /* 0x00280000b980783b */ /* 0x000fe20000004200 */
[C---:B------:R-:W-:Y:S02]  /*c080*/  FMUL.FTZ R92, R2.reuse, R92 ;  /* 0x0000005c025c7220 */ /* 0x040fe40000410000 */
[----:B-1----:R-:W-:Y:S02]  /*c090*/  FFMA.FTZ R102, R153, c[0x0][0x2d0], -R101 ;  /* 0x0000b40099667a23 */ /* 0x002fe40000010865 */
[C---:B---3--:R-:W-:Y:S02]  /*c0a0*/  HMMA.16816.F32.BF16 R28, R104.reuse, R108, R28 ;  /* 0x0000006c681c723c */ /* 0x048fe4000004181c */
[----:B------:R1:W3:Y:S01]  /*c0b0*/  MUFU.EX2 R169, R102 ;  /* 0x0000006600a97308 */ /* 0x0002e20000000800 */
[----:B------:R-:W-:Y:S02]  /*c0c0*/  FMUL.FTZ R93, R2, R93 ;  /* 0x0000005d025d7220 */ /* 0x000fe40000410000 */
[C---:B------:R-:W-:Y:S02]  /*c0d0*/  FMUL.FTZ R94, R0.reuse, R94 ;  /* 0x0000005e005e7220 */ /* 0x040fe40000410000 */
[----:B------:R-:W-:Y:S01]  /*c0e0*/  FMUL.FTZ R95, R0, R95 ;  /* 0x0000005f005f7220 */ /* 0x000fe20000410000 */
[C---:B------:R-:W-:Y:S01]  /*c0f0*/  HMMA.16816.F32.BF16 R32, R104.reuse, R110, R32 ;  /* 0x0000006e6820723c */ /* 0x040fe20000041820 */
[----:B------:R-:W2:Y:S03]  /*c100*/  LDSM.16.MT88.4 R108, [R189+0x2000] ;  /* 0x00200000bd6c783b */ /* 0x000ea60000004200 */
[C---:B------:R-:W-:Y:S02]  /*c110*/  FMUL.FTZ R96, R2.reuse, R96 ;  /* 0x0000006002607220 */ /* 0x040fe40000410000 */
[----:B------:R-:W-:Y:S02]  /*c120*/  FMUL.FTZ R97, R2, R97 ;  /* 0x0000006102617220 */ /* 0x000fe40000410000 */
[C---:B-----5:R-:W-:Y:S04]  /*c130*/  HMMA.16816.F32.BF16 R36, R104.reuse, R112, R36 ;  /* 0x000000706824723c */ /* 0x060fe80000041824 */
[C---:B------:R-:W-:Y:S02]  /*c140*/  FMUL.FTZ R98, R0.reuse, R98 ;  /* 0x0000006200627220 */ /* 0x040fe40000410000 */
[----:B------:R-:W-:Y:S02]  /*c150*/  FMUL.FTZ R99, R0, R99 ;  /* 0x0000006300637220 */ /* 0x000fe40000410000 */
[C---:B------:R-:W-:Y:S01]  /*c160*/  HMMA.16816.F32.BF16 R40, R104.reuse, R114, R40 ;  /* 0x000000726828723c */ /* 0x040fe20000041828 */
[----:B------:R-:W5:Y:S03]  /*c170*/  LDSM.16.MT88.4 R112, [R188+0x2000] ;  /* 0x00200000bc70783b */ /* 0x000f660000004200 */
[----:B-1----:R-:W-:Y:S02]  /*c180*/  FFMA.FTZ R102, R154, c[0x0][0x2d0], -R138 ;  /* 0x0000b4009a667a23 */ /* 0x002fe4000001088a */
[----:B------:R-:W-:Y:S02]  /*c190*/  FFMA.FTZ R2, R2, R225, R221 ;  /* 0x000000e102027223 */ /* 0x000fe400000100dd */
[C---:B------:R-:W-:Y:S01]  /*c1a0*/  HMMA.16816.F32.BF16 R44, R104.reuse, R116, R44 ;  /* 0x00000074682c723c */ /* 0x040fe2000004182c */
[----:B------:R1:W1:Y:S03]  /*c1b0*/  MUFU.EX2 R181, R102 ;  /* 0x0000006600b57308 */ /* 0x0002660000000800 */
[----:B------:R-:W-:Y:S02]  /*c1c0*/  FFMA.FTZ R0, R0, R226, R176 ;  /* 0x000000e200007223 */ /* 0x000fe400000100b0 */
[----:B------:R-:W-:Y:S02]  /*c1d0*/  FADD.FTZ R2, R220, R2 ;  /* 0x00000002dc027221 */ /* 0x000fe40000010000 */
[C---:B------:R-:W-:Y:S01]  /*c1e0*/  HMMA.16816.F32.BF16 R48, R104.reuse, R118, R48 ;  /* 0x000000766830723c */ /* 0x040fe20000041830 */
[----:B------:R-:W3:Y:S03]  /*c1f0*/  LDSM.16.MT88.4 R116, [R185+0x4000] ;  /* 0x00400000b974783b */ /* 0x000ee60000004200 */
[----:B------:R-:W-:Y:S02]  /*c200*/  FADD.FTZ R0, R175, R0 ;  /* 0x00000000af007221 */ /* 0x000fe40000010000 */
[----:B------:R-:W-:Y:S02]  /*c210*/  FADD.FTZ R2, R219, R2 ;  /* 0x00000002db027221 */ /* 0x000fe40000010000 */
[----:B------:R-:W-:Y:S01]  /*c220*/  FADD.FTZ R0, R174, R0 ;  /* 0x00000000ae007221 */ /* 0x000fe20000010000 */
[C---:B--2---:R-:W-:Y:S03]  /*c230*/  HMMA.16816.F32.BF16 R52, R104.reuse, R108, R52 ;  /* 0x0000006c6834723c */ /* 0x044fe60000041834 */
[----:B------:R-:W-:Y:S02]  /*c240*/  FADD.FTZ R2, R218, R2 ;  /* 0x00000002da027221 */ /* 0x000fe40000010000 */
[----:B------:R-:W-:Y:S02]  /*c250*/  FADD.FTZ R0, R173, R0 ;  /* 0x00000000ad007221 */ /* 0x000fe40000010000 */
[----:B------:R-:W-:Y:S01]  /*c260*/  FADD.FTZ R2, R210, R2 ;  /* 0x00000002d2027221 */ /* 0x000fe20000010000 */
[C---:B------:R-:W-:Y:S01]  /*c270*/  HMMA.16816.F32.BF16 R56, R104.reuse, R110, R56 ;  /* 0x0000006e6838723c */ /* 0x040fe20000041838 */
[----:B------:R-:W2:Y:S03]  /*c280*/  LDSM.16.MT88.4 R108, [R186+0x4000] ;  /* 0x00400000ba6c783b */ /* 0x000ea60000004200 */
[----:B-1----:R-:W-:Y:S02]  /*c290*/  FFMA.FTZ R102, R156, c[0x0][0x2d0], -R138 ;  /* 0x0000b4009c667a23 */ /* 0x002fe4000001088a */
[----:B----4-:R-:W-:Y:S02]  /*c2a0*/  FADD.FTZ R0, R172, R0 ;  /* 0x00000000ac007221 */ /* 0x010fe40000010000 */
[C---:B-----5:R-:W-:Y:S01]  /*c2b0*/  HMMA.16816.F32.BF16 R60, R104.reuse, R112, R60 ;  /* 0x00000070683c723c */ /* 0x060fe2000004183c */
[----:B------:R1:W4:Y:S03]  /*c2c0*/  MUFU.EX2 R179, R102 ;  /* 0x0000006600b37308 */ /* 0x0003260000000800 */
[----:B------:R-:W-:Y:S02]  /*c2d0*/  FADD.FTZ R2, R208, R2 ;  /* 0x00000002d0027221 */ /* 0x000fe40000010000 */
[----:B------:R-:W-:Y:S02]  /*c2e0*/  FADD.FTZ R0, R171, R0 ;  /* 0x00000000ab007221 */ /* 0x000fe40000010000 */
        /* <DEDUP_REMOVED lines=9> */
[----:B-1----:R-:W-:Y:S02]  /*c380*/  FFMA.FTZ R102, R155, c[0x0][0x2d0], -R138 ;  /* 0x0000b4009b667a23 */ /* 0x002fe4000001088a */
[----:B------:R-:W-:Y:S02]  /*c390*/  FADD.FTZ R2, R181, R2 ;  /* 0x00000002b5027221 */ /* 0x000fe40000010000 */
[----:B------:R1:W1:Y:S01]  /*c3a0*/  MUFU.EX2 R178, R102 ;  /* 0x0000006600b27308 */ /* 0x0002620000000800 */
[C---:B--2---:R-:W-:Y:S01]  /*c3b0*/  HMMA.16816.F32.BF16 R76, R104.reuse, R108, R76 ;  /* 0x0000006c684c723c */ /* 0x044fe2000004184c */
[----:B------:R-:W-:Y:S02]  /*c3c0*/  LDSM.16.MT88.4 R152, [R188+0x3800] ;  /* 0x00380000bc98783b */ /* 0x000fe40000004200 */
[----:B----4-:R-:W-:Y:S05]  /*c3d0*/  FADD.FTZ R2, R179, R2 ;  /* 0x00000002b3027221 */ /* 0x010fea0000010000 */
[C---:B------:R-:W-:Y:S01]  /*c3e0*/  HMMA.16816.F32.BF16 R80, R104.reuse, R110, R80 ;  /* 0x0000006e6850723c */ /* 0x040fe20000041850 */
[----:B------:R-:W2:Y:S07]  /*c3f0*/  LDSM.16.MT88.4 R108, [R185+0x800] ;  /* 0x00080000b96c783b */ /* 0x000eae0000004200 */
[C---:B-----5:R-:W-:Y:S04]  /*c400*/  HMMA.16816.F32.BF16 R84, R104.reuse, R112, R84 ;  /* 0x000000706854723c */ /* 0x060fe80000041854 */
[----:B-1----:R-:W-:Y:S04]  /*c410*/  FFMA.FTZ R102, R157, c[0x0][0x2d0], -R138 ;  /* 0x0000b4009d667a23 */ /* 0x002fe8000001088a */
[C---:B------:R-:W-:Y:S01]  /*c420*/  HMMA.16816.F32.BF16 R88, R104.reuse, R114, R88 ;  /* 0x000000726858723c */ /* 0x040fe20000041858 */
[----:B------:R-:W1:Y:S01]  /*c430*/  LDSM.16.MT88.4 R112, [R189+0x800] ;  /* 0x00080000bd70783b */ /* 0x000e620000004200 */
[----:B------:R4:W5:Y:S02]  /*c440*/  MUFU.EX2 R177, R102 ;  /* 0x0000006600b17308 */ /* 0x0009640000000800 */
[----:B------:R-:W-:Y:S04]  /*c450*/  FADD.FTZ R2, R178, R2 ;  /* 0x00000002b2027221 */ /* 0x000fe80000010000 */
[C---:B---3--:R-:W-:Y:S08]  /*c460*/  HMMA.16816.F32.BF16 R92, R104.reuse, R116, R92 ;  /* 0x00000074685c723c */ /* 0x048ff0000004185c */
[----:B------:R-:W-:Y:S01]  /*c470*/  HMMA.16816.F32.BF16 R96, R104, R118, R96 ;  /* 0x000000766860723c */ /* 0x000fe20000041860 */
[----:B------:R-:W-:Y:S06]  /*c480*/  LDSM.16.MT88.4 R116, [R186+0x4800] ;  /* 0x00480000ba74783b */ /* 0x000fec0000004200 */
[----:B------:R-:W-:Y:S02]  /*c490*/  F2FP.BF16.PACK_AB R104, R208, R210 ;  /* 0x000000d2d068723e */ /* 0x000fe400000010ff */
[----:B------:R-:W-:Y:S03]  /*c4a0*/  F2FP.BF16.PACK_AB R106, R182, R183 ;  /* 0x000000b7b66a723e */ /* 0x000fe600000010ff */
[----:B------:R-:W-:Y:S01]  /*c4b0*/  F2FP.BF16.PACK_AB R105, R171, R172 ;  /* 0x000000acab69723e */ /* 0x000fe200000010ff */
[--C-:B----4-:R-:W-:Y:S01]  /*c4c0*/  FFMA.FTZ R102, R159, c[0x0][0x2d0], -R101.reuse ;  /* 0x0000b4009f667a23 */ /* 0x110fe20000010865 */
[----:B------:R-:W-:Y:S01]  /*c4d0*/  F2FP.BF16.PACK_AB R107, R169, R170 ;  /* 0x000000aaa96b723e */ /* 0x000fe200000010ff */
[----:B-----5:R-:W-:Y:S02]  /*c4e0*/  FADD.FTZ R2, R177, R2 ;  /* 0x00000002b1027221 */ /* 0x020fe40000010000 */
[----:B------:R3:W4:Y:S04]  /*c4f0*/  MUFU.EX2 R164, R102 ;  /* 0x0000006600a47308 */ /* 0x0007280000000800 */
[C---:B--2---:R-:W-:Y:S08]  /*c500*/  HMMA.16816.F32.BF16 R4, R104.reuse, R108, R4 ;  /* 0x0000006c6804723c */ /* 0x044ff00000041804 */
[C---:B------:R-:W-:Y:S01]  /*c510*/  HMMA.16816.F32.BF16 R8, R104.reuse, R110, R8 ;  /* 0x0000006e6808723c */ /* 0x040fe20000041808 */
[----:B------:R-:W2:Y:S07]  /*c520*/  LDSM.16.MT88.4 R108, [R188+0x2800] ;  /* 0x00280000bc6c783b */ /* 0x000eae0000004200 */
[C---:B------:R-:W-:Y:S04]  /*c530*/  HMMA.16816.F32.BF16 R12, R104.reuse, R120, R12 ;  /* 0x00000078680c723c */ /* 0x040fe8000004180c */
[--C-:B---3--:R-:W-:Y:S02]  /*c540*/  FFMA.FTZ R102, R160, c[0x0][0x2d0], -R101.reuse ;  /* 0x0000b400a0667a23 */ /* 0x108fe40000010865 */
[----:B----4-:R-:W-:Y:S02]  /*c550*/  FADD.FTZ R0, R164, R0 ;  /* 0x00000000a4007221 */ /* 0x010fe40000010000 */
[C---:B------:R-:W-:Y:S01]  /*c560*/  HMMA.16816.F32.BF16 R16, R104.reuse, R122, R16 ;  /* 0x0000007a6810723c */ /* 0x040fe20000041810 */
[----:B------:R-:W-:Y:S01]  /*c570*/  LDSM.16.MT88.4 R120, [R189+0x4800] ;  /* 0x00480000bd78783b */ /* 0x000fe20000004200 */
[----:B------:R3:W4:Y:S06]  /*c580*/  MUFU.EX2 R163, R102 ;  /* 0x0000006600a37308 */ /* 0x00072c0000000800 */
[C---:B-1----:R-:W-:Y:S08]  /*c590*/  HMMA.16816.F32.BF16 R20, R104.reuse, R112, R20 ;  /* 0x000000706814723c */ /* 0x042ff00000041814 */
[C---:B------:R-:W-:Y:S01]  /*c5a0*/  HMMA.16816.F32.BF16 R24, R104.reuse, R114, R24 ;  /* 0x000000726818723c */ /* 0x040fe20000041818 */
[----:B------:R-:W1:Y:S07]  /*c5b0*/  LDSM.16.MT88.4 R112, [R185+0x4800] ;  /* 0x00480000b970783b */ /* 0x000e6e0000004200 */
[C---:B------:R-:W-:Y:S04]  /*c5c0*/  HMMA.16816.F32.BF16 R28, R104.reuse, R124, R28 ;  /* 0x0000007c681c723c */ /* 0x040fe8000004181c */
[--C-:B---3--:R-:W-:Y:S02]  /*c5d0*/  FFMA.FTZ R102, R158, c[0x0][0x2d0], -R101.reuse ;  /* 0x0000b4009e667a23 */ /* 0x108fe40000010865 */
[----:B------:R-:W-:Y:S01]  /*c5e0*/  LDSM.16.MT88.4 R156, [R185+0x5800] ;  /* 0x00580000b99c783b */ /* 0x000fe20000004200 */
[----:B----4-:R-:W-:Y:S01]  /*c5f0*/  FADD.FTZ R0, R163, R0 ;  /* 0x00000000a3007221 */ /* 0x010fe20000010000 */
[C---:B------:R-:W-:Y:S01]  /*c600*/  HMMA.16816.F32.BF16 R32, R104.reuse, R126, R32 ;  /* 0x0000007e6820723c */ /* 0x040fe20000041820 */
[----:B------:R3:W4:Y:S05]  /*c610*/  MUFU.EX2 R162, R102 ;  /* 0x0000006600a27308 */ /* 0x00072a0000000800 */
[----:B------:R-:W-:Y:S02]  /*c620*/  LDSM.16.MT88.4 R124, [R186+0x1000] ;  /* 0x00100000ba7c783b */ /* 0x000fe40000004200 */
[C---:B------:R-:W-:Y:S08]  /*c630*/  HMMA.16816.F32.BF16 R36, R104.reuse, R128, R36 ;  /* 0x000000806824723c */ /* 0x040ff00000041824 */
[C---:B------:R-:W-:Y:S01]  /*c640*/  HMMA.16816.F32.BF16 R40, R104.reuse, R130, R40 ;  /* 0x000000826828723c */ /* 0x040fe20000041828 */
[----:B------:R-:W-:Y:S07]  /*c650*/  LDSM.16.MT88.4 R128, [R188+0x1000] ;  /* 0x00100000bc80783b */ /* 0x000fee0000004200 */
[C---:B------:R-:W-:Y:S04]  /*c660*/  HMMA.16816.F32.BF16 R44, R104.reuse, R132, R44 ;  /* 0x00000084682c723c */ /* 0x040fe8000004182c */
[--C-:B---3--:R-:W-:Y:S02]  /*c670*/  FFMA.FTZ R102, R161, c[0x0][0x2d0], -R101.reuse ;  /* 0x0000b400a1667a23 */ /* 0x108fe40000010865 */
[----:B----4-:R-:W-:Y:S02]  /*c680*/  FADD.FTZ R0, R162, R0 ;  /* 0x00000000a2007221 */ /* 0x010fe40000010000 */
[C---:B------:R-:W-:Y:S01]  /*c690*/  HMMA.16816.F32.BF16 R48, R104.reuse, R134, R48 ;  /* 0x000000866830723c */ /* 0x040fe20000041830 */
[----:B------:R-:W-:Y:S01]  /*c6a0*/  LDSM.16.MT88.4 R132, [R186+0x3000] ;  /* 0x00300000ba84783b */ /* 0x000fe20000004200 */
[----:B------:R3:W4:Y:S06]  /*c6b0*/  MUFU.EX2 R161, R102 ;  /* 0x0000006600a17308 */ /* 0x00072c0000000800 */
[C---:B------:R-:W-:Y:S08]  /*c6c0*/  HMMA.16816.F32.BF16 R52, R104.reuse, R140, R52 ;  /* 0x0000008c6834723c */ /* 0x040ff00000041834 */
[C---:B------:R-:W-:Y:S01]  /*c6d0*/  HMMA.16816.F32.BF16 R56, R104.reuse, R142, R56 ;  /* 0x0000008e6838723c */ /* 0x040fe20000041838 */
[----:B------:R-:W-:Y:S07]  /*c6e0*/  LDSM.16.MT88.4 R140, [R189+0x3000] ;  /* 0x00300000bd8c783b */ /* 0x000fee0000004200 */
[C---:B--2---:R-:W-:Y:S04]  /*c6f0*/  HMMA.16816.F32.BF16 R60, R104.reuse, R108, R60 ;  /* 0x0000006c683c723c */ /* 0x044fe8000004183c */
[----:B---3--:R-:W-:Y:S02]  /*c700*/  FFMA.FTZ R102, R166, c[0x0][0x2d0], -R138 ;  /* 0x0000b400a6667a23 */ /* 0x008fe4000001088a */
[----:B----4-:R-:W-:Y:S02]  /*c710*/  FADD.FTZ R0, R161, R0 ;  /* 0x00000000a1007221 */ /* 0x010fe40000010000 */
[C---:B------:R-:W-:Y:S01]  /*c720*/  HMMA.16816.F32.BF16 R64, R104.reuse, R110, R64 ;  /* 0x0000006e6840723c */ /* 0x040fe20000041840 */
[----:B------:R-:W2:Y:S01]  /*c730*/  LDSM.16.MT88.4 R108, [R188+0x4800] ;  /* 0x00480000bc6c783b */ /* 0x000ea20000004200 */
[----:B------:R3:W-:Y:S06]  /*c740*/  MUFU.EX2 R168, R102 ;  /* 0x0000006600a87308 */ /* 0x0007ec0000000800 */
[C---:B-1----:R-:W-:Y:S08]  /*c750*/  HMMA.16816.F32.BF16 R68, R104.reuse, R112, R68 ;  /* 0x000000706844723c */ /* 0x042ff00000041844 */
[C---:B------:R-:W-:Y:S01]  /*c760*/  HMMA.16816.F32.BF16 R72, R104.reuse, R114, R72 ;  /* 0x000000726848723c */ /* 0x040fe20000041848 */
[----:B------:R-:W1:Y:S07]  /*c770*/  LDSM.16.MT88.4 R112, [R185+0x1000] ;  /* 0x00100000b970783b */ /* 0x000e6e0000004200 */
[C---:B------:R-:W-:Y:S04]  /*c780*/  HMMA.16816.F32.BF16 R76, R104.reuse, R116, R76 ;  /* 0x00000074684c723c */ /* 0x040fe8000004184c */
[--C-:B---3--:R-:W-:Y:S04]  /*c790*/  FFMA.FTZ R102, R167, c[0x0][0x2d0], -R138.reuse ;  /* 0x0000b400a7667a23 */ /* 0x108fe8000001088a */
[C---:B------:R-:W-:Y:S01]  /*c7a0*/  HMMA.16816.F32.BF16 R80, R104.reuse, R118, R80 ;  /* 0x000000766850723c */ /* 0x040fe20000041850 */
[----:B------:R-:W3:Y:S01]  /*c7b0*/  LDSM.16.MT88.4 R116, [R189+0x1000] ;  /* 0x00100000bd74783b */ /* 0x000ee20000004200 */
[----:B------:R4:W-:Y:S06]  /*c7c0*/  MUFU.EX2 R167, R102 ;  /* 0x0000006600a77308 */ /* 0x0009ec0000000800 */
[C---:B------:R-:W-:Y:S08]  /*c7d0*/  HMMA.16816.F32.BF16 R84, R104.reuse, R120, R84 ;  /* 0x000000786854723c */ /* 0x040ff00000041854 */
[C---:B------:R-:W-:Y:S01]  /*c7e0*/  HMMA.16816.F32.BF16 R88, R104.reuse, R122, R88 ;  /* 0x0000007a6858723c */ /* 0x040fe20000041858 */
[----:B------:R-:W5:Y:S07]  /*c7f0*/  LDSM.16.MT88.4 R120, [R185+0x3000] ;  /* 0x00300000b978783b */ /* 0x000f6e0000004200 */
[C---:B--2---:R-:W-:Y:S04]  /*c800*/  HMMA.16816.F32.BF16 R92, R104.reuse, R108, R92 ;  /* 0x0000006c685c723c */ /* 0x044fe8000004185c */
[--C-:B----4-:R-:W-:Y:S04]  /*c810*/  FFMA.FTZ R102, R222, c[0x0][0x2d0], -R138.reuse ;  /* 0x0000b400de667a23 */ /* 0x110fe8000001088a */
[----:B------:R-:W-:Y:S01]  /*c820*/  HMMA.16816.F32.BF16 R96, R104, R110, R96 ;  /* 0x0000006e6860723c */ /* 0x000fe20000041860 */
[----:B------:R-:W2:Y:S01]  /*c830*/  LDSM.16.MT88.4 R108, [R188+0x3000] ;  /* 0x00300000bc6c783b */ /* 0x000ea20000004200 */
[----:B------:R4:W-:Y:S05]  /*c840*/  MUFU.EX2 R166, R102 ;  /* 0x0000006600a67308 */ /* 0x0009ea0000000800 */
[----:B------:R-:W-:Y:S02]  /*c850*/  F2FP.BF16.PACK_AB R104, R179, R181 ;  /* 0x000000b5b368723e */ /* 0x000fe400000010ff */
[----:B------:R-:W-:Y:S03]  /*c860*/  F2FP.BF16.PACK_AB R106, R177, R178 ;  /* 0x000000b2b16a723e */ /* 0x000fe600000010ff */
[----:B------:R-:W-:Y:S02]  /*c870*/  F2FP.BF16.PACK_AB R105, R163, R164 ;  /* 0x000000a4a369723e */ /* 0x000fe400000010ff */
[----:B------:R-:W-:Y:S07]  /*c880*/  F2FP.BF16.PACK_AB R107, R161, R162 ;  /* 0x000000a2a16b723e */ /* 0x000fee00000010ff */
[C---:B-1----:R-:W-:Y:S03]  /*c890*/  HMMA.16816.F32.BF16 R4, R104.reuse, R112, R4 ;  /* 0x000000706804723c */ /* 0x042fe60000041804 */
[----:B----4-:R-:W-:Y:S05]  /*c8a0*/  FFMA.FTZ R102, R165, c[0x0][0x2d0], -R138 ;  /* 0x0000b400a5667a23 */ /* 0x010fea000001088a */
[C---:B------:R-:W-:Y:S01]  /*c8b0*/  HMMA.16816.F32.BF16 R8, R104.reuse, R114, R8 ;  /* 0x000000726808723c */ /* 0x040fe20000041808 */
[----:B------:R-:W1:Y:S01]  /*c8c0*/  LDSM.16.MT88.4 R112, [R185+0x5000] ;  /* 0x00500000b970783b */ /* 0x000e620000004200 */
[----:B------:R-:W4:Y:S06]  /*c8d0*/  MUFU.EX2 R165, R102 ;  /* 0x0000006600a57308 */ /* 0x000f2c0000000800 */
[C---:B------:R-:W-:Y:S08]  /*c8e0*/  HMMA.16816.F32.BF16 R12, R104.reuse, R124, R12 ;  /* 0x0000007c680c723c */ /* 0x040ff0000004180c */
[C---:B------:R-:W-:Y:S01]  /*c8f0*/  HMMA.16816.F32.BF16 R16, R104.reuse, R126, R16 ;  /* 0x0000007e6810723c */ /* 0x040fe20000041810 */
[----:B------:R-:W-:Y:S07]  /*c900*/  LDSM.16.MT88.4 R124, [R189+0x1800] ;  /* 0x00180000bd7c783b */ /* 0x000fee0000004200 */
[C---:B---3--:R-:W-:Y:S04]  /*c910*/  HMMA.16816.F32.BF16 R20, R104.reuse, R116, R20 ;  /* 0x000000746814723c */ /* 0x048fe80000041814 */
[----:B----4-:R-:W-:Y:S01]  /*c920*/  F2FP.BF16.PACK_AB R138, R165, R166 ;  /* 0x000000a6a58a723e */ /* 0x010fe200000010ff */
[--C-:B------:R-:W-:Y:S03]  /*c930*/  FFMA.FTZ R102, R223, c[0x0][0x2d0], -R101.reuse ;  /* 0x0000b400df667a23 */ /* 0x100fe60000010865 */
[C---:B------:R-:W-:Y:S01]  /*c940*/  HMMA.16816.F32.BF16 R24, R104.reuse, R118, R24 ;  /* 0x000000766818723c */ /* 0x040fe20000041818 */
[----:B------:R-:W3:Y:S01]  /*c950*/  LDSM.16.MT88.4 R116, [R186+0x5000] ;  /* 0x00500000ba74783b */ /* 0x000ee20000004200 */
[----:B------:R4:W-:Y:S06]  /*c960*/  MUFU.EX2 R160, R102 ;  /* 0x0000006600a07308 */ /* 0x0009ec0000000800 */
[C---:B------:R-:W-:Y:S08]  /*c970*/  HMMA.16816.F32.BF16 R28, R104.reuse, R128, R28 ;  /* 0x00000080681c723c */ /* 0x040ff0000004181c */
[C---:B------:R-:W-:Y:S08]  /*c980*/  HMMA.16816.F32.BF16 R32, R104.reuse, R130, R32 ;  /* 0x000000826820723c */ /* 0x040ff00000041820 */
[C---:B-----5:R-:W-:Y:S04]  /*c990*/  HMMA.16816.F32.BF16 R36, R104.reuse, R120, R36 ;  /* 0x000000786824723c */ /* 0x060fe80000041824 */
[--C-:B----4-:R-:W-:Y:S02]  /*c9a0*/  FFMA.FTZ R102, R224, c[0x0][0x2d0], -R101.reuse ;  /* 0x0000b400e0667a23 */ /* 0x110fe40000010865 */
[----:B------:R-:W-:Y:S01]  /*c9b0*/  FFMA.FTZ R101, R136, c[0x0][0x2d0], -R101 ;  /* 0x0000b40088657a23 */ /* 0x000fe20000010865 */
[----:B------:R-:W-:Y:S01]  /*c9c0*/  F2FP.BF16.PACK_AB R136, R167, R168 ;  /* 0x000000a8a788723e */ /* 0x000fe200000010ff */
[C---:B------:R-:W-:Y:S01]  /*c9d0*/  HMMA.16816.F32.BF16 R40, R104.reuse, R122, R40 ;  /* 0x0000007a6828723c */ /* 0x040fe20000041828 */
[----:B------:R-:W4:Y:S01]  /*c9e0*/  LDSM.16.MT88.4 R120, [R189+0x5000] ;  /* 0x00500000bd78783b */ /* 0x000f220000004200 */
[----:B------:R-:W5:Y:S06]  /*c9f0*/  MUFU.EX2 R102, R102 ;  /* 0x0000006600667308 */ /* 0x000f6c0000000800 */
[C---:B------:R-:W-:Y:S04]  /*ca00*/  HMMA.16816.F32.BF16 R44, R104.reuse, R132, R44 ;  /* 0x00000084682c723c */ /* 0x040fe8000004182c */
[----:B------:R-:W1:Y:S04]  /*ca10*/  MUFU.EX2 R101, R101 ;  /* 0x0000006500657308 */ /* 0x000e680000000800 */
[C---:B------:R-:W-:Y:S01]  /*ca20*/  HMMA.16816.F32.BF16 R48, R104.reuse, R134, R48 ;  /* 0x000000866830723c */ /* 0x040fe20000041830 */
[----:B------:R-:W-:Y:S07]  /*ca30*/  LDSM.16.MT88.4 R132, [R188+0x1800] ;  /* 0x00180000bc84783b */ /* 0x000fee0000004200 */
[C---:B------:R-:W-:Y:S04]  /*ca40*/  HMMA.16816.F32.BF16 R52, R104.reuse, R140, R52 ;  /* 0x0000008c6834723c */ /* 0x040fe80000041834 */
[----:B-----5:R-:W-:Y:S04]  /*ca50*/  F2FP.BF16.PACK_AB R137, R102, R160 ;  /* 0x000000a06689723e */ /* 0x020fe800000010ff */
[C---:B------:R-:W-:Y:S01]  /*ca60*/  HMMA.16816.F32.BF16 R56, R104.reuse, R142, R56 ;  /* 0x0000008e6838723c */ /* 0x040fe20000041838 */
[----:B------:R-:W-:Y:S03]  /*ca70*/  LDSM.16.MT88.4 R140, [R185+0x3800] ;  /* 0x00380000b98c783b */ /* 0x000fe60000004200 */
[----:B-1----:R-:W-:Y:S04]  /*ca80*/  F2FP.BF16.PACK_AB R139, R101, R103 ;  /* 0x00000067658b723e */ /* 0x002fe800000010ff */
[C---:B--2---:R-:W-:Y:S08]  /*ca90*/  HMMA.16816.F32.BF16 R60, R104.reuse, R108, R60 ;  /* 0x0000006c683c723c */ /* 0x044ff0000004183c */
[C---:B------:R-:W-:Y:S01]  /*caa0*/  HMMA.16816.F32.BF16 R64, R104.reuse, R110, R64 ;  /* 0x0000006e6840723c */ /* 0x040fe20000041840 */
[----:B------:R-:W1:Y:S07]  /*cab0*/  LDSM.16.MT88.4 R108, [R188+0x5000] ;  /* 0x00500000bc6c783b */ /* 0x000e6e0000004200 */
[C---:B------:R-:W-:Y:S08]  /*cac0*/  HMMA.16816.F32.BF16 R68, R104.reuse, R112, R68 ;  /* 0x000000706844723c */ /* 0x040ff00000041844 */
[C---:B------:R-:W-:Y:S01]  /*cad0*/  HMMA.16816.F32.BF16 R72, R104.reuse, R114, R72 ;  /* 0x000000726848723c */ /* 0x040fe20000041848 */
[----:B------:R-:W2:Y:S07]  /*cae0*/  LDSM.16.MT88.4 R112, [R185+0x1800] ;  /* 0x00180000b970783b */ /* 0x000eae0000004200 */
[C---:B---3--:R-:W-:Y:S08]  /*caf0*/  HMMA.16816.F32.BF16 R76, R104.reuse, R116, R76 ;  /* 0x00000074684c723c */ /* 0x048ff0000004184c */
[C---:B------:R-:W-:Y:S01]  /*cb00*/  HMMA.16816.F32.BF16 R80, R104.reuse, R118, R80 ;  /* 0x000000766850723c */ /* 0x040fe20000041850 */
[----:B------:R-:W3:Y:S07]  /*cb10*/  LDSM.16.MT88.4 R116, [R186+0x1800] ;  /* 0x00180000ba74783b */ /* 0x000eee0000004200 */
[C---:B----4-:R-:W-:Y:S08]  /*cb20*/  HMMA.16816.F32.BF16 R84, R104.reuse, R120, R84 ;  /* 0x000000786854723c */ /* 0x050ff00000041854 */
[C---:B------:R-:W-:Y:S08]  /*cb30*/  HMMA.16816.F32.BF16 R88, R104.reuse, R122, R88 ;  /* 0x0000007a6858723c */ /* 0x040ff00000041858 */
[C---:B-1----:R-:W-:Y:S08]  /*cb40*/  HMMA.16816.F32.BF16 R92, R104.reuse, R108, R92 ;  /* 0x0000006c685c723c */ /* 0x042ff0000004185c */
[----:B------:R-:W-:Y:S08]  /*cb50*/  HMMA.16816.F32.BF16 R96, R104, R110, R96 ;  /* 0x0000006e6860723c */ /* 0x000ff00000041860 */
[C---:B--2---:R-:W-:Y:S01]  /*cb60*/  HMMA.16816.F32.BF16 R104, R136.reuse, R112, R4 ;  /* 0x000000708868723c */ /* 0x044fe20000041804 */
[----:B------:R-:W1:Y:S07]  /*cb70*/  LDSM.16.MT88.4 R4, [R186+0x5800] ;  /* 0x00580000ba04783b */ /* 0x000e6e0000004200 */
[C---:B------:R-:W-:Y:S01]  /*cb80*/  HMMA.16816.F32.BF16 R108, R136.reuse, R114, R8 ;  /* 0x00000072886c723c */ /* 0x040fe20000041808 */
[----:B------:R-:W2:Y:S07]  /*cb90*/  LDSM.16.MT88.4 R8, [R189+0x5800] ;  /* 0x00580000bd08783b */ /* 0x000eae0000004200 */
[C---:B---3--:R-:W-:Y:S01]  /*cba0*/  HMMA.16816.F32.BF16 R112, R136.reuse, R116, R12 ;  /* 0x000000748870723c */ /* 0x048fe2000004180c */
[----:B------:R-:W3:Y:S07]  /*cbb0*/  LDSM.16.MT88.4 R12, [R188+0x5800] ;  /* 0x00580000bc0c783b */ /* 0x000eee0000004200 */
        /* <DEDUP_REMOVED lines=20> */
[C---:B--2---:R-:W-:Y:S04]  /*cd00*/  HMMA.16816.F32.BF16 R84, R136.reuse, R8, R84 ;  /* 0x000000088854723c */ /* 0x044fe80000041854 */
[----:B------:R-:W-:Y:S01]  /*cd10*/  FADD.FTZ R4, R102, R2 ;  /* 0x0000000266047221 */ /* 0x000fe20000010000 */
[-C--:B------:R-:W-:Y:S01]  /*cd20*/  MOV R102, R3.reuse ;  /* 0x0000000300667202 */ /* 0x080fe20000000f00 */
[----:B------:R-:W-:Y:S01]  /*cd30*/  FADD.FTZ R2, R166, R0 ;  /* 0x00000000a6027221 */ /* 0x000fe20000010000 */
[----:B------:R-:W-:Y:S01]  /*cd40*/  MOV R8, R3 ;  /* 0x0000000300087202 */ /* 0x000fe20000000f00 */
[C---:B------:R-:W-:Y:S04]  /*cd50*/  HMMA.16816.F32.BF16 R88, R136.reuse, R10, R88 ;  /* 0x0000000a8858723c */ /* 0x040fe80000041858 */
[----:B------:R-:W-:Y:S02]  /*cd60*/  FADD.FTZ R0, R103, R4 ;  /* 0x0000000467007221 */ /* 0x000fe40000010000 */
[----:B------:R-:W-:Y:S02]  /*cd70*/  FADD.FTZ R225, R165, R2 ;  /* 0x00000002a5e17221 */ /* 0x000fe40000010000 */
[C---:B---3--:R-:W-:Y:S04]  /*cd80*/  HMMA.16816.F32.BF16 R92, R136.reuse, R12, R92 ;  /* 0x0000000c885c723c */ /* 0x048fe8000004185c */
[----:B------:R-:W-:Y:S01]  /*cd90*/  FADD.FTZ R226, R101, R0 ;  /* 0x0000000065e27221 */ /* 0x000fe20000010000 */
[----:B------:R-:W-:Y:S03]  /*cda0*/  MOV R101, R100 ;  /* 0x0000006400657202 */ /* 0x000fe60000000f00 */
[----:B------:R-:W-:Y:S01]  /*cdb0*/  HMMA.16816.F32.BF16 R96, R136, R14, R96 ;  /* 0x0000000e8860723c */ /* 0x000fe20000041860 */
[----:B------:R-:W-:-:S07]  /*cdc0*/  @P0 BRA `(.L_x_461) ;  /* 0xffffd27000000947 */ /* 0x000fce000383ffff */
.L_x_460:
[----:B------:R-:W-:-:S13]  /*cdd0*/  ISETP.GE.AND P0, PT, R207, R211, PT ;  /* 0x000000d3cf00720c */ /* 0x000fda0003f06270 */
[----:B------:R-:W-:Y:S05]  /*cde0*/  @!P0 BRA `(.L_x_462) ;  /* 0x0000387000008947 */ /* 0x000fea0003800000 */
[----:B------:R-:W-:Y:S02]  /*cdf0*/  MOV R102, R8 ;  /* 0x0000000800667202 */ /* 0x000fe40000000f00 */
[----:B------:R-:W-:Y:S02]  /*ce00*/  MOV R101, R100 ;  /* 0x0000006400657202 */ /* 0x000fe40000000f00 */
.L_x_471:
[----:B------:R-:W-:Y:S01]  /*ce10*/  SHF.R.S32.HI R0, RZ, 0x1f, R207 ;  /* 0x0000001fff007819 */ /* 0x000fe200000114cf */
[----:B------:R-:W-:Y:S04]  /*ce20*/  DEPBAR.LE SB0, 0x0 ;  /* 0x000080000000791a */ /* 0x000fe80000000000 */
[----:B------:R-:W-:Y:S01]  /*ce30*/  IMAD R0, R0, c[0x0][0x208], RZ ;  /* 0x0000820000007a24 */ /* 0x000fe200078e02ff */
[----:B------:R-:W-:Y:S01]  /*ce40*/  WARPSYNC 0xffffffff ;  /* 0xffffffff00007948 */ /* 0x000fe20003800000 */
[----:B------:R-:W-:Y:S01]  /*ce50*/  BAR.SYNC.DEFER_BLOCKING 0x0 ;  /* 0x0000000000007b1d */ /* 0x000fe20000010000 */
[C---:B------:R-:W-:Y:S04]  /*ce60*/  IMAD.WIDE.U32 R2, R207.reuse, c[0x0][0x208], RZ ;  /* 0x00008200cf027a25 */ /* 0x040fe800078e00ff */
[----:B------:R-:W-:Y:S02]  /*ce70*/  IMAD R0, R207, c[0x0][0x20c], R0 ;  /* 0x00008300cf007a24 */ /* 0x000fe400078e0200 */
[----:B------:R-:W-:Y:S02]  /*ce80*/  IMAD.SHL.U32 R4, R2, 0x40, RZ ;  /* 0x0000004002047824 */ /* 0x000fe400078e00ff */
[----:B------:R-:W-:Y:S02]  /*ce90*/  IMAD.IADD R0, R3, 0x1, R0 ;  /* 0x0000000103007824 */ /* 0x000fe400078e0200 */
[----:B------:R-:W-:Y:S01]  /*cea0*/  IMAD.MOV.U32 R7, RZ, RZ, c[0x0][0x208] ;  /* 0x00008200ff077624 */ /* 0x000fe200078e00ff */
[----:B------:R-:W-:Y:S02]  /*ceb0*/  IADD3 R5, P6, R4, R214, RZ ;  /* 0x000000d604057210 */ /* 0x000fe40007fde0ff */
[----:B------:R-:W-:Y:S01]  /*cec0*/  SHF.L.U64.HI R0, R2, 0x6, R0 ;  /* 0x0000000602007819 */ /* 0x000fe20000010200 */
[----:B------:R-:W-:Y:S01]  /*ced0*/  IMAD.MOV.U32 R2, RZ, RZ, c[0x0][0x20c] ;  /* 0x00008300ff027624 */ /* 0x000fe200078e00ff */
[C---:B------:R-:W-:Y:S02]  /*cee0*/  LEA R3, P0, R7.reuse, R4, 0x5 ;  /* 0x0000000407037211 */ /* 0x040fe400078028ff */
[----:B------:R-:W-:Y:S02]  /*cef0*/  IADD3.X R6, R0, R217, RZ, P6, !PT ;  /* 0x000000d900067210 */ /* 0x000fe400037fe4ff */
[----:B------:R-:W-:Y:S02]  /*cf00*/  LEA.HI.X R2, R7, R0, R2, 0x5, P0 ;  /* 0x0000000007027211 */ /* 0x000fe400000f2c02 */
[C---:B------:R-:W-:Y:S02]  /*cf10*/  IADD3 R13, P0, R214.reuse, 0x40, RZ ;  /* 0x00000040d60d7810 */ /* 0x040fe40007f1e0ff */
[C---:B------:R-:W-:Y:S01]  /*cf20*/  LEA R22, P6, R5.reuse, c[0x0][0x1f8], 0x1 ;  /* 0x00007e0005167a11 */ /* 0x040fe200078c08ff */
[----:B------:R-:W-:Y:S01]  /*cf30*/  LDSM.16.M88.4 R32, [R191] ;  /* 0x00000000bf20783b */ /* 0x000fe20000000200 */
[----:B------:R-:W-:Y:S02]  /*cf40*/  ULDC UR4, c[0x0][0x324] ;  /* 0x0000c90000047ab9 */ /* 0x000fe40000000800 */
[----:B------:R-:W-:Y:S01]  /*cf50*/  LEA.HI.X R23, R5, c[0x0][0x1fc], R6, 0x1, P6 ;  /* 0x00007f0005177a11 */ /* 0x000fe200030f0c06 */
[--C-:B------:R-:W-:Y:S01]  /*cf60*/  IMAD.X R5, RZ, RZ, R217.reuse, P0 ;  /* 0x000000ffff057224 */ /* 0x100fe200000e06d9 */
[----:B------:R-:W-:Y:S01]  /*cf70*/  IADD3 R7, P6, R214, 0x80, RZ ;  /* 0x00000080d6077810 */ /* 0x000fe20007fde0ff */
[----:B------:R-:W-:Y:S01]  /*cf80*/  ULOP3.LUT UR4, URZ, UR4, URZ, 0x33, !UPT ;  /* 0x000000043f047292 */ /* 0x000fe2000f8e333f */
[C---:B------:R-:W-:Y:S01]  /*cf90*/  IADD3 R12, P0, R4.reuse, R13, RZ ;  /* 0x0000000d040c7210 */ /* 0x040fe20007f1e0ff */
[----:B------:R-:W1:Y:S02]  /*cfa0*/  LDSM.16.M88.4 R8, [R184] ;  /* 0x00000000b808783b */ /* 0x000e640000000200 */
[----:B------:R-:W-:Y:S01]  /*cfb0*/  IMAD.X R6, RZ, RZ, R217, P6 ;  /* 0x000000ffff067224 */ /* 0x000fe200030e06d9 */
[----:B------:R-:W-:Y:S01]  /*cfc0*/  IADD3 R4, P6, R4, R7, RZ ;  /* 0x0000000704047210 */ /* 0x000fe20007fde0ff */
[--C-:B------:R-:W-:Y:S01]  /*cfd0*/  IMAD.X R14, R0, 0x1, R5.reuse, P0 ;  /* 0x00000001000e7824 */ /* 0x100fe200000e0605 */
[C---:B------:R-:W-:Y:S02]  /*cfe0*/  LEA R20, P0, R12.reuse, c[0x0][0x1f8], 0x1 ;  /* 0x00007e000c147a11 */ /* 0x040fe400078008ff */
[----:B------:R-:W2:Y:S02]  /*cff0*/  LDSM.16.M88.4 R16, [R184+0x800] ;  /* 0x00080000b810783b */ /* 0x000ea40000000200 */
[----:B------:R-:W-:Y:S02]  /*d000*/  LEA.HI.X R21, R12, c[0x0][0x1fc], R14, 0x1, P0 ;  /* 0x00007f000c157a11 */ /* 0x000fe400000f0c0e */
[C---:B------:R-:W-:Y:S02]  /*d010*/  IADD3 R13, P0, R3.reuse, R13, RZ ;  /* 0x0000000d030d7210 */ /* 0x040fe40007f1e0ff */
[----:B------:R-:W-:Y:S01]  /*d020*/  IADD3.X R12, R0, R6, RZ, P6, !PT ;  /* 0x00000006000c7210 */ /* 0x000fe200037fe4ff */
[----:B------:R-:W3:Y:S01]  /*d030*/  LDSM.16.M88.4 R24, [R184+0x1000] ;  /* 0x00100000b818783b */ /* 0x000ee20000000200 */
[C---:B------:R-:W-:Y:S01]  /*d040*/  IADD3 R0, P6, R3.reuse, R7, RZ ;  /* 0x0000000703007210 */ /* 0x040fe20007fde0ff */
[C---:B------:R-:W-:Y:S01]  /*d050*/  IMAD.X R28, R2.reuse, 0x1, R5, P0 ;  /* 0x00000001021c7824 */ /* 0x040fe200000e0605 */
[----:B------:R-:W-:Y:S03]  /*d060*/  IADD3 R3, P0, R3, R214, RZ ;  /* 0x000000d603037210 */ /* 0x000fe60007f1e0ff */
[----:B------:R-:W-:Y:S01]  /*d070*/  IMAD.X R5, R2, 0x1, R6, P6 ;  /* 0x0000000102057824 */ /* 0x000fe200030e0606 */
[----:B------:R-:W4:Y:S01]  /*d080*/  LDSM.16.M88.4 R136, [R184+0x1800] ;  /* 0x00180000b888783b */ /* 0x000f220000000200 */
[----:B------:R-:W-:Y:S01]  /*d090*/  LEA R6, P6, R4, c[0x0][0x1f8], 0x1 ;  /* 0x00007e0004067a11 */ /* 0x000fe200078c08ff */
[----:B------:R-:W-:Y:S01]  /*d0a0*/  IMAD.X R2, R2, 0x1, R217, P0 ;  /* 0x0000000102027824 */ /* 0x000fe200000e06d9 */
[C---:B------:R-:W-:Y:S02]  /*d0b0*/  LEA R14, P0, R3.reuse, c[0x0][0x1f8], 0x1 ;  /* 0x00007e00030e7a11 */ /* 0x040fe400078008ff */
[----:B------:R-:W-:Y:S02]  /*d0c0*/  LEA.HI.X R7, R4, c[0x0][0x1fc], R12, 0x1, P6 ;  /* 0x00007f0004077a11 */ /* 0x000fe400030f0c0c */
[----:B------:R-:W-:Y:S01]  /*d0d0*/  LDSM.16.M88.4 R140, [R192] ;  /* 0x00000000c08c783b */ /* 0x000fe20000000200 */
[----:B------:R-:W-:Y:S02]  /*d0e0*/  LEA.HI.X R15, R3, c[0x0][0x1fc], R2, 0x1, P0 ;  /* 0x00007f00030f7a11 */ /* 0x000fe400000f0c02 */
[C---:B------:R-:W-:Y:S02]  /*d0f0*/  LEA R12, P6, R13.reuse, c[0x0][0x1f8], 0x1 ;  /* 0x00007e000d0c7a11 */ /* 0x040fe400078c08ff */
[C---:B------:R-:W-:Y:S02]  /*d100*/  LEA R2, P0, R0.reuse, c[0x0][0x1f8], 0x1 ;  /* 0x00007e0000027a11 */ /* 0x040fe400078008ff */
[----:B------:R-:W5:Y:S01]  /*d110*/  LDSM.16.M88.4 R144, [R195] ;  /* 0x00000000c390783b */ /* 0x000f620000000200 */
[----:B------:R-:W-:Y:S02]  /*d120*/  LEA.HI.X R13, R13, c[0x0][0x1fc], R28, 0x1, P6 ;  /* 0x00007f000d0d7a11 */ /* 0x000fe400030f0c1c */
[----:B------:R-:W-:Y:S02]  /*d130*/  LEA.HI.X R3, R0, c[0x0][0x1fc], R5, 0x1, P0 ;  /* 0x00007f0000037a11 */ /* 0x000fe400000f0c05 */
[----:B------:R-:W-:Y:S02]  /*d140*/  ISETP.GT.AND P6, PT, R207, R211, PT ;  /* 0x000000d3cf00720c */ /* 0x000fe40003fc4270 */
[----:B------:R-:W1:Y:S07]  /*d150*/  LDSM.16.M88.4 R148, [R206] ;  /* 0x00000000ce94783b */ /* 0x000e6e0000000200 */
[----:B------:R-:W1:Y:S07]  /*d160*/  LDSM.16.M88.4 R152, [R205] ;  /* 0x00000000cd98783b */ /* 0x000e6e0000000200 */
[----:B------:R-:W1:Y:S07]  /*d170*/  LDSM.16.M88.4 R156, [R204] ;  /* 0x00000000cc9c783b */ /* 0x000e6e0000000200 */
[----:B------:R-:W-:Y:S01]  /*d180*/  @!PT LDS RZ, [RZ] ;  /* 0x00000000fffff984 */ /* 0x000fe20000000800 */
[----:B------:R-:W-:Y:S01]  /*d190*/  @!PT LDS RZ, [RZ] ;  /* 0x00000000fffff984 */ /* 0x000fe20000000800 */
[----:B------:R-:W-:Y:S01]  /*d1a0*/  @!PT LDS RZ, [RZ] ;  /* 0x00000000fffff984 */ /* 0x000fe20000000800 */
[----:B------:R3:W-:Y:S07]  /*d1b0*/  LDGSTS.E.BYPASS.LTC128B.128 [R209+0x100], [R22.64], !P5 ;  /* 0x0010000016d17fae */ /* 0x0007ee000e901d46 */
[----:B------:R3:W-:Y:S07]  /*d1c0*/  LDGSTS.E.BYPASS.LTC128B.128 [R209+0x2100], [R20.64], !P4 ;  /* 0x0210000014d17fae */ /* 0x0007ee000e101d46 */
[----:B------:R1:W-:Y:S07]  /*d1d0*/  LDGSTS.E.BYPASS.LTC128B.128 [R209+0x4100], [R6.64], !P3 ;  /* 0x0410000006d17fae */ /* 0x0003ee000d901d46 */
[----:B------:R2:W-:Y:S07]  /*d1e0*/  LDGSTS.E.BYPASS.LTC128B.128 [R209+0x1100], [R14.64], !P5 ;  /* 0x011000000ed17fae */ /* 0x0005ee000e901d46 */
[----:B------:R2:W-:Y:S07]  /*d1f0*/  LDGSTS.E.BYPASS.LTC128B.128 [R209+0x3100], [R12.64], !P4 ;  /* 0x031000000cd17fae */ /* 0x0005ee000e101d46 */
[----:B------:R3:W-:Y:S01]  /*d200*/  LDGSTS.E.BYPASS.LTC128B.128 [R209+0x5100], [R2.64], !P3 ;  /* 0x0510000002d17fae */ /* 0x0007e2000d901d46 */
[C---:B-1----:R-:W-:Y:S06]  /*d210*/  HMMA.16816.F32.BF16 R4, R32.reuse, R8, RZ ;  /* 0x000000082004723c */ /* 0x042fec00000418ff */
[----:B------:R-:W-:Y:S02]  /*d220*/  LDSM.16.M88.4 R160, [R194] ;  /* 0x00000000c2a0783b */ /* 0x000fe40000000200 */
[C---:B------:R-:W-:Y:S05]  /*d230*/  HMMA.16816.F32.BF16 R8, R32.reuse, R10, RZ ;  /* 0x0000000a2008723c */ /* 0x040fea00000418ff */
[----:B------:R-:W0:Y:S03]  /*d240*/  LDGDEPBAR ;  /* 0x00000000000079af */ /* 0x000e260000000000 */
[C---:B--2---:R-:W-:Y:S04]  /*d250*/  HMMA.16816.F32.BF16 R12, R32.reuse, R16, RZ ;  /* 0x00000010200c723c */ /* 0x044fe800000418ff */
[----:B------:R-:W1:Y:S04]  /*d260*/  LDSM.16.M88.4 R164, [R190] ;  /* 0x00000000bea4783b */ /* 0x000e680000000200 */
[C---:B------:R-:W-:Y:S03]  /*d270*/  HMMA.16816.F32.BF16 R16, R32.reuse, R18, RZ ;  /* 0x000000122010723c */ /* 0x040fe600000418ff */
[----:B------:R-:W-:Y:S05]  /*d280*/  LDSM.16.M88.4 R168, [R190+0x1000] ;  /* 0x00100000bea8783b */ /* 0x000fea0000000200 */
[C---:B---3--:R-:W-:Y:S02]  /*d290*/  HMMA.16816.F32.BF16 R20, R32.reuse, R24, RZ ;  /* 0x000000182014723c */ /* 0x048fe400000418ff */
[----:B------:R-:W-:Y:S06]  /*d2a0*/  LDSM.16.M88.4 R172, [R190+0x1800] ;  /* 0x00180000beac783b */ /* 0x000fec0000000200 */
[C---:B------:R-:W-:Y:S01]  /*d2b0*/  HMMA.16816.F32.BF16 R24, R32.reuse, R26, RZ ;  /* 0x0000001a2018723c */ /* 0x040fe200000418ff */
[----:B------:R-:W-:Y:S07]  /*d2c0*/  LDSM.16.M88.4 R176, [R193] ;  /* 0x00000000c1b0783b */ /* 0x000fee0000000200 */
[C---:B----4-:R-:W-:Y:S01]  /*d2d0*/  HMMA.16816.F32.BF16 R28, R32.reuse, R136, RZ ;  /* 0x00000088201c723c */ /* 0x050fe200000418ff */
[----:B------:R-:W-:Y:S07]  /*d2e0*/  LDSM.16.M88.4 R180, [R187] ;  /* 0x00000000bbb4783b */ /* 0x000fee0000000200 */
[----:B------:R-:W-:Y:S01]  /*d2f0*/  HMMA.16816.F32.BF16 R32, R32, R138, RZ ;  /* 0x0000008a2020723c */ /* 0x000fe200000418ff */
[----:B------:R-:W2:Y:S07]  /*d300*/  LDSM.16.M88.4 R136, [R190+0x800] ;  /* 0x00080000be88783b */ /* 0x000eae0000000200 */
[C---:B-----5:R-:W-:Y:S08]  /*d310*/  HMMA.16816.F32.BF16 R4, R140.reuse, R144, R4 ;  /* 0x000000908c04723c */ /* 0x060ff00000041804 */
[C---:B------:R-:W-:Y:S01]  /*d320*/  HMMA.16816.F32.BF16 R8, R140.reuse, R146, R8 ;  /* 0x000000928c08723c */ /* 0x040fe20000041808 */
[----:B------:R-:W-:Y:S07]  /*d330*/  LDSM.16.M88.4 R144, [R187+0x1000] ;  /* 0x00100000bb90783b */ /* 0x000fee0000000200 */
[C---:B------:R-:W-:Y:S08]  /*d340*/  HMMA.16816.F32.BF16 R12, R140.reuse, R148, R12 ;  /* 0x000000948c0c723c */ /* 0x040ff0000004180c */
[C---:B------:R-:W-:Y:S01]  /*d350*/  HMMA.16816.F32.BF16 R16, R140.reuse, R150, R16 ;  /* 0x000000968c10723c */ /* 0x040fe20000041810 */
[----:B------:R-:W-:Y:S07]  /*d360*/  LDSM.16.M88.4 R148, [R187+0x1800] ;  /* 0x00180000bb94783b */ /* 0x000fee0000000200 */
[C---:B------:R-:W-:Y:S08]  /*d370*/  HMMA.16816.F32.BF16 R20, R140.reuse, R152, R20 ;  /* 0x000000988c14723c */ /* 0x040ff00000041814 */
[C---:B------:R-:W-:Y:S01]  /*d380*/  HMMA.16816.F32.BF16 R24, R140.reuse, R154, R24 ;  /* 0x0000009a8c18723c */ /* 0x040fe20000041818 */
[----:B------:R-:W-:Y:S07]  /*d390*/  LDSM.16.M88.4 R152, [R191+0x4000] ;  /* 0x00400000bf98783b */ /* 0x000fee0000000200 */
[C---:B------:R-:W-:Y:S08]  /*d3a0*/  HMMA.16816.F32.BF16 R28, R140.reuse, R156, R28 ;  /* 0x0000009c8c1c723c */ /* 0x040ff0000004181c */
[----:B------:R-:W-:Y:S01]  /*d3b0*/  HMMA.16816.F32.BF16 R32, R140, R158, R32 ;  /* 0x0000009e8c20723c */ /* 0x000fe20000041820 */
[----:B------:R-:W3:Y:S07]  /*d3c0*/  LDSM.16.M88.4 R140, [R187+0x800] ;  /* 0x00080000bb8c783b */ /* 0x000eee0000000200 */
[C---:B-1----:R-:W-:Y:S01]  /*d3d0*/  HMMA.16816.F32.BF16 R4, R160.reuse, R164, R4 ;  /* 0x000000a4a004723c */ /* 0x042fe20000041804 */
        /* <DEDUP_REMOVED lines=13> */
[----:B------:R-:W5:Y:S07]  /*d4b0*/  LDSM.16.M88.4 R172, [R203] ;  /* 0x00000000cbac783b */ /* 0x000f6e0000000200 */
[C---:B------:R-:W-:Y:S01]  /*d4c0*/  HMMA.16816.F32.BF16 R8, R176.reuse, R182, R8 ;  /* 0x000000b6b008723c */ /* 0x040fe20000041808 */
[----:B------:R-:W-:Y:S07]  /*d4d0*/  LDSM.16.M88.4 R180, [R190+0x2000] ;  /* 0x00200000beb4783b */ /* 0x000fee0000000200 */
        /* <DEDUP_REMOVED lines=10> */
[----:B------:R-:W1:Y:S07]  /*d580*/  LDSM.16.M88.4 R176, [R194+0x4000] ;  /* 0x00400000c2b0783b */ /* 0x000e6e0000000200 */
[C---:B------:R-:W-:Y:S01]  /*d590*/  HMMA.16816.F32.BF16 R8, R152.reuse, R158, R8 ;  /* 0x0000009e9808723c */ /* 0x040fe20000041808 */
[----:B------:R-:W-:Y:S07]  /*d5a0*/  LDSM.16.M88.4 R156, [R190+0x3800] ;  /* 0x00380000be9c783b */ /* 0x000fee0000000200 */
[C---:B--2---:R-:W-:Y:S08]  /*d5b0*/  HMMA.16816.F32.BF16 R12, R152.reuse, R136, R12 ;  /* 0x00000088980c723c */ /* 0x044ff0000004180c */
[C---:B------:R-:W-:Y:S01]  /*d5c0*/  HMMA.16816.F32.BF16 R16, R152.reuse, R138, R16 ;  /* 0x0000008a9810723c */ /* 0x040fe20000041810 */
[----:B------:R-:W2:Y:S07]  /*d5d0*/  LDSM.16.M88.4 R136, [R190+0x2800] ;  /* 0x00280000be88783b */ /* 0x000eae0000000200 */
[C---:B----4-:R-:W-:Y:S08]  /*d5e0*/  HMMA.16816.F32.BF16 R20, R152.reuse, R160, R20 ;  /* 0x000000a09814723c */ /* 0x050ff00000041814 */
[C---:B------:R-:W-:Y:S01]  /*d5f0*/  HMMA.16816.F32.BF16 R24, R152.reuse, R162, R24 ;  /* 0x000000a29818723c */ /* 0x040fe20000041818 */
[----:B------:R-:W-:Y:S07]  /*d600*/  LDSM.16.M88.4 R160, [R193+0x4000] ;  /* 0x00400000c1a0783b */ /* 0x000fee0000000200 */
[C---:B------:R-:W-:Y:S08]  /*d610*/  HMMA.16816.F32.BF16 R28, R152.reuse, R164, R28 ;  /* 0x000000a4981c723c */ /* 0x040ff0000004181c */
[----:B------:R-:W-:Y:S01]  /*d620*/  HMMA.16816.F32.BF16 R32, R152, R166, R32 ;  /* 0x000000a69820723c */ /* 0x000fe20000041820 */
[----:B------:R-:W4:Y:S07]  /*d630*/  LDSM.16.M88.4 R152, [R190+0x3000] ;  /* 0x00300000be98783b */ /* 0x000f2e0000000200 */
[C---:B-----5:R-:W-:Y:S01]  /*d640*/  HMMA.16816.F32.BF16 R4, R168.reuse, R172, R4 ;  /* 0x000000aca804723c */ /* 0x060fe20000041804 */
[----:B------:R-:W5:Y:S07]  /*d650*/  LDSM.16.M88.4 R164, [R187+0x2000] ;  /* 0x00200000bba4783b */ /* 0x000f6e0000000200 */
[C---:B------:R-:W-:Y:S01]  /*d660*/  HMMA.16816.F32.BF16 R8, R168.reuse, R174, R8 ;  /* 0x000000aea808723c */ /* 0x040fe20000041808 */
[----:B------:R-:W-:Y:S07]  /*d670*/  LDSM.16.M88.4 R172, [R184+0x4000] ;  /* 0x00400000b8ac783b */ /* 0x000fee0000000200 */
        /* <DEDUP_REMOVED lines=10> */
[----:B------:R-:W1:Y:S07]  /*d720*/  LDSM.16.M88.4 R168, [R191+0x8000] ;  /* 0x00800000bfa8783b */ /* 0x000e6e0000000200 */
[C---:B------:R-:W-:Y:S01]  /*d730*/  HMMA.16816.F32.BF16 R8, R176.reuse, R182, R8 ;  /* 0x000000b6b008723c */ /* 0x040fe20000041808 */
[----:B------:R-:W-:Y:S07]  /*d740*/  LDSM.16.M88.4 R180, [R199] ;  /* 0x00000000c7b4783b */ /* 0x000fee0000000200 */
[C---:B--2---:R-:W-:Y:S08]  /*d750*/  HMMA.16816.F32.BF16 R12, R176.reuse, R136, R12 ;  /* 0x00000088b00c723c */ /* 0x044ff0000004180c */
[C---:B------:R-:W-:Y:S01]  /*d760*/  HMMA.16816.F32.BF16 R16, R176.reuse, R138, R16 ;  /* 0x0000008ab010723c */ /* 0x040fe20000041810 */
[----:B------:R-:W2:Y:S07]  /*d770*/  LDSM.16.M88.4 R136, [R184+0x4800] ;  /* 0x00480000b888783b */ /* 0x000eae0000000200 */
[C---:B----4-:R-:W-:Y:S08]  /*d780*/  HMMA.16816.F32.BF16 R20, R176.reuse, R152, R20 ;  /* 0x00000098b014723c */ /* 0x050ff00000041814 */
[C---:B------:R-:W-:Y:S01]  /*d790*/  HMMA.16816.F32.BF16 R24, R176.reuse, R154, R24 ;  /* 0x0000009ab018723c */ /* 0x040fe20000041818 */
[----:B------:R-:W4:Y:S07]  /*d7a0*/  LDSM.16.M88.4 R152, [R184+0x5000] ;  /* 0x00500000b898783b */ /* 0x000f2e0000000200 */
[C---:B------:R-:W-:Y:S08]  /*d7b0*/  HMMA.16816.F32.BF16 R28, R176.reuse, R156, R28 ;  /* 0x0000009cb01c723c */ /* 0x040ff0000004181c */
[----:B------:R-:W-:Y:S01]  /*d7c0*/  HMMA.16816.F32.BF16 R32, R176, R158, R32 ;  /* 0x0000009eb020723c */ /* 0x000fe20000041820 */
[----:B------:R-:W1:Y:S07]  /*d7d0*/  LDSM.16.M88.4 R156, [R184+0x5800] ;  /* 0x00580000b89c783b */ /* 0x000e6e0000000200 */
[C---:B-----5:R-:W-:Y:S01]  /*d7e0*/  HMMA.16816.F32.BF16 R4, R160.reuse, R164, R4 ;  /* 0x000000a4a004723c */ /* 0x060fe20000041804 */
[----:B------:R-:W5:Y:S07]  /*d7f0*/  LDSM.16.M88.4 R176, [R192+0x8000] ;  /* 0x00800000c0b0783b */ /* 0x000f6e0000000200 */
        /* <DEDUP_REMOVED lines=26> */
[C---:B------:R-:W-:Y:S08]  /*d9a0*/  HMMA.16816.F32.BF16 R8, R176.reuse, R182, R8 ;  /* 0x000000b6b008723c */ /* 0x040ff00000041808 */
        /* <DEDUP_REMOVED lines=13> */
[C---:B------:R-:W-:Y:S08]  /*da80*/  HMMA.16816.F32.BF16 R28, R160.reuse, R156, R28 ;  /* 0x0000009ca01c723c */ /* 0x040ff0000004181c */
[----:B------:R-:W-:Y:S08]  /*da90*/  HMMA.16816.F32.BF16 R32, R160, R158, R32 ;  /* 0x0000009ea020723c */ /* 0x000ff00000041820 */
[C---:B-----5:R-:W-:Y:S08]  /*daa0*/  HMMA.16816.F32.BF16 R4, R168.reuse, R172, R4 ;  /* 0x000000aca804723c */ /* 0x060ff00000041804 */
        /* <DEDUP_REMOVED lines=150> */
.L_x_465:
[----:B------:R-:W-:Y:S04]  /*e410*/  MOV R8, c[0x0][0x32c] ;  /* 0x0000cb0000087a02 */ /* 0x000fe80000000f00 */
[----:B------:R-:W-:Y:S11]  /*e420*/  ISETP.NE.AND P0, PT, R8, 0x1, PT ;  /* 0x000000010800780c */ /* 0x000ff60003f05270 */
[----:B------:R-:W-:Y:S02]  /*e430*/  @!UPT UIADD3 URZ, URZ, URZ, URZ ;  /* 0x0000003f3f3ff290 */ /* 0x000fe4000fffe03f */
[----:B------:R-:W-:Y:S05]  /*e440*/  @P0 IMAD.HI.U32 R8, R3, c[0x0][0x330], RZ ;  /* 0x0000cc0003080a27 */ /* 0x000fea00078e00ff */
[----:B------:R-:W-:Y:S02]  /*e450*/  @P0 SHF.R.U32.HI R3, RZ, c[0x0][0x334], R8 ;  /* 0x0000cd00ff030a19 */ /* 0x000fe40000011608 */
.L_x_466:
[----:B------:R-:W-:Y:S05]  /*e460*/  BSYNC B0 ;  /* 0x0000000000007941 */ /* 0x000fea0003800000 */
.L_x_464:
[----:B------:R-:W-:Y:S04]  /*e470*/  IMAD R3, R3, c[0x0][0x32c], -R4 ;  /* 0x0000cb0003037a24 */ /* 0x000fe800078e0a04 */
[----:B------:R-:W-:Y:S05]  /*e480*/  IMAD.IADD R3, R3, 0x1, -R227 ;  /* 0x0000000103037824 */ /* 0x000fea00078e0ae3 */
[----:B------:R-:W-:Y:S02]  /*e490*/  IADD3 R8, R3, c[0x0][0x32c], RZ ;  /* 0x0000cb0003087a10 */ /* 0x000fe40007ffe0ff */
[----:B------:R-:W-:Y:S02]  /*e4a0*/  IMNMX R0, R0, R3, !PT ;  /* 0x0000000300007217 */ /* 0x000fe40007800200 */
[----:B------:R-:W-:Y:S02]  /*e4b0*/  IMNMX R2, R2, R8, PT ;  /* 0x0000000802027217 */ /* 0x000fe40003800200 */
.L_x_463:
        /* <DEDUP_REMOVED lines=66> */
.L_x_469:
[----:B------:R-:W-:Y:S04]  /*e8e0*/  MOV R5, c[0x0][0x32c] ;  /* 0x0000cb0000057a02 */ /* 0x000fe80000000f00 */
[----:B------:R-:W-:Y:S11]  /*e8f0*/  ISETP.NE.AND P0, PT, R5, 0x1, PT ;  /* 0x000000010500780c */ /* 0x000ff60003f05270 */
[----:B------:R-:W-:Y:S02]  /*e900*/  @!UPT UIADD3 URZ, URZ, URZ, URZ ;  /* 0x0000003f3f3ff290 */ /* 0x000fe4000fffe03f */
[----:B------:R-:W-:Y:S05]  /*e910*/  @P0 IMAD.HI.U32 R5, R3, c[0x0][0x330], RZ ;  /* 0x0000cc0003050a27 */ /* 0x000fea00078e00ff */
[----:B------:R-:W-:Y:S02]  /*e920*/  @P0 SHF.R.U32.HI R3, RZ, c[0x0][0x334], R5 ;  /* 0x0000cd00ff030a19 */ /* 0x000fe40000011605 */
.L_x_470:
[----:B------:R-:W-:Y:S05]  /*e930*/  BSYNC B0 ;  /* 0x0000000000007941 */ /* 0x000fea0003800000 */
.L_x_468:
[----:B------:R-:W-:Y:S04]  /*e940*/  IMAD R4, R3, c[0x0][0x32c], -R4 ;  /* 0x0000cb0003047a24 */ /* 0x000fe800078e0a04 */
[----:B------:R-:W-:Y:S05]  /*e950*/  IMAD.IADD R3, R4, 0x1, -R227 ;  /* 0x0000000104037824 */ /* 0x000fea00078e0ae3 */
[----:B------:R-:W-:Y:S02]  /*e960*/  IADD3 R4, R3, c[0x0][0x32c], RZ ;  /* 0x0000cb0003047a10 */ /* 0x000fe40007ffe0ff */
[----:B------:R-:W-:Y:S02]  /*e970*/  IMNMX R0, R0, R3, !PT ;  /* 0x0000000300007217 */ /* 0x000fe40007800200 */
[----:B------:R-:W-:Y:S02]  /*e980*/  IMNMX R2, R2, R4, PT ;  /* 0x0000000402027217 */ /* 0x000fe40003800200 */
.L_x_467:
        /* <DEDUP_REMOVED lines=452> */
[----:B------:R-:W-:Y:S01]  /*105d0*/  IADD3 R0, R207, -0x1, RZ ;  /* 0xffffffffcf007810 */ /* 0x000fe20007ffe0ff */
[C---:B--2---:R-:W-:Y:S04]  /*105e0*/  HMMA.16816.F32.BF16 R92, R136.reuse, R12, R92 ;  /* 0x0000000c885c723c */ /* 0x044fe8000004185c */
[----:B------:R-:W-:Y:S01]  /*105f0*/  FADD.FTZ R225, R170, R4 ;  /* 0x00000004aae17221 */ /* 0x000fe20000010000 */
[----:B------:R-:W-:Y:S01]  /*10600*/  MOV R207, R0 ;  /* 0x0000000000cf7202 */ /* 0x000fe20000000f00 */
[----:B------:R-:W-:Y:S01]  /*10610*/  FADD.FTZ R226, R101, R2 ;  /* 0x0000000265e27221 */ /* 0x000fe20000010000 */
[----:B------:R-:W-:Y:S01]  /*10620*/  MOV R101, R100 ;  /* 0x0000006400657202 */ /* 0x000fe20000000f00 */
[----:B------:R-:W-:Y:S04]  /*10630*/  HMMA.16816.F32.BF16 R96, R136, R14, R96 ;  /* 0x0000000e8860723c */ /* 0x000fe80000041860 */
[----:B------:R-:W-:Y:S04]  /*10640*/  MOV R102, R3 ;  /* 0x0000000300667202 */ /* 0x000fe80000000f00 */
[----:B------:R-:W-:-:S05]  /*10650*/  @P0 BRA `(.L_x_471) ;  /* 0xffffc7b000000947 */ /* 0x000fca000383ffff */
.L_x_462:
[----:B------:R-:W-:Y:S02]  /*10660*/  @!UPT UIADD3 URZ, URZ, URZ, URZ ;  /* 0x0000003f3f3ff290 */ /* 0x000fe4000fffe03f */
[----:B------:R-:W-:Y:S02]  /*10670*/  MOV R7, 0x1f ;  /* 0x0000001f00077802 */ /* 0x000fe40000000f00 */
[----:B------:R-:W-:Y:S01]  /*10680*/  MOV R6, 0xffffffff ;  /* 0xffffffff00067802 */ /* 0x000fe20000000f00 */
[----:B------:R-:W-:Y:S06]  /*10690*/  BRA.DIV ~URZ, `(.L_x_472) ;  /* 0x000053d27f007947 */ /* 0x000fec000b800000 */
[----:B------:R1:W2:Y:S02]  /*106a0*/  SHFL.BFLY PT, R0, R225, 0x2, 0x1f ;  /* 0x0c401f00e1007f89 */ /* 0x0002a400000e0000 */
.L_x_545:
[----:B--2---:R-:W-:Y:S01]  /*106b0*/  FADD.FTZ R0, R0, R225 ;  /* 0x000000e100007221 */ /* 0x004fe20000010000 */
[----:B------:R-:W-:Y:S05]  /*106c0*/  BRA.DIV ~URZ, `(.L_x_473) ;  /* 0x000054027f007947 */ /* 0x000fea000b800000 */
[----:B------:R-:W2:Y:S04]  /*106d0*/  SHFL.BFLY PT, R2, R226, 0x2, 0x1f ;  /* 0x0c401f00e2027f89 */ /* 0x000ea800000e0000 */
[----:B------:R-:W3:Y:S01]  /*106e0*/  SHFL.BFLY PT, R5, R0, 0x1, 0x1f ;  /* 0x0c201f0000057f89 */ /* 0x000ee200000e0000 */
[----:B--2---:R-:W-:-:S02]  /*106f0*/  FADD.FTZ R4, R2, R226 ;  /* 0x000000e202047221 */ /* 0x004fc40000010000 */
[----:B---3--:R-:W-:-:S03]  /*10700*/  FADD.FTZ R0, R0, R5 ;  /* 0x0000000500007221 */ /* 0x008fc60000010000 */
[----:B------:R2:W3:Y:S04]  /*10710*/  SHFL.BFLY PT, R3, R4, 0x1, 0x1f ;  /* 0x0c201f0004037f89 */ /* 0x0004e800000e0000 */
.L_x_546:
[----:B------:R-:W-:Y:S01]  /*10720*/  FSETP.NE.FTZ.AND P1, PT, R0, RZ, PT ;  /* 0x000000ff0000720b */ /* 0x000fe20003f35000 */
[----:B---3--:R-:W-:Y:S01]  /*10730*/  FADD.FTZ R3, R3, R4 ;  /* 0x0000000403037221 */ /* 0x008fe20000010000 */
[----:B------:R-:W-:Y:S02]  /*10740*/  MOV R2, RZ ;  /* 0x000000ff00027202 */ /* 0x000fe40000000f00 */
[----:B------:R-:W-:Y:S02]  /*10750*/  MOV R21, 0xff800000 ;  /* 0xff80000000157802 */ /* 0x000fe40000000f00 */
[----:B------:R-:W-:Y:S02]  /*10760*/  FSETP.NE.FTZ.AND P0, PT, R3, RZ, PT ;  /* 0x000000ff0300720b */ /* 0x000fe40003f15000 */
[----:B------:R-:W-:-:S05]  /*10770*/  MOV R20, 0xff800000 ;  /* 0xff80000000147802 */ /* 0x000fca0000000f00 */
[----:B------:R-:W3:Y:S01]  /*10780*/  @P1 MUFU.LG2 R5, R0 ;  /* 0x0000000000051308 */ /* 0x000ee20000000c00 */
[----:B--2---:R-:W-:-:S05]  /*10790*/  @P1 MOV R4, 0x3f317218 ;  /* 0x3f31721800041802 */ /* 0x004fca0000000f00 */
[----:B------:R-:W-:Y:S02]  /*107a0*/  @P1 FMUL.FTZ R4, R4, c[0x0][0x2d0] ;  /* 0x0000b40004041a20 */ /* 0x000fe40000410000 */
[----:B------:R2:W4:Y:S01]  /*107b0*/  @P1 MUFU.RCP R2, R0 ;  /* 0x0000000000021308 */ /* 0x0005220000001000 */
[----:B---3--:R-:W-:-:S04]  /*107c0*/  @P1 FMUL.FTZ R5, R5, 0.69314718246459960938 ;  /* 0x3f31721805051820 */ /* 0x008fc80000410000 */
[----:B------:R-:W-:Y:S01]  /*107d0*/  @P1 FFMA.FTZ R21, R4, R100, R5 ;  /* 0x0000006404151223 */ /* 0x000fe20000010005 */
[----:B------:R-:W-:Y:S02]  /*107e0*/  MOV R4, 0x1 ;  /* 0x0000000100047802 */ /* 0x000fe40000000f00 */
[----:B--2---:R-:W-:Y:S01]  /*107f0*/  MOV R0, RZ ;  /* 0x000000ff00007202 */ /* 0x004fe20000000f00 */
[C---:B----4-:R-:W-:Y:S02]  /*10800*/  FMUL.FTZ R148, R2.reuse, R68 ;  /* 0x0000004402947220 */ /* 0x050fe40000410000 */
[C---:B------:R-:W-:Y:S02]  /*10810*/  FMUL.FTZ R149, R2.reuse, R69 ;  /* 0x0000004502957220 */ /* 0x040fe40000410000 */
[C---:B------:R-:W-:Y:S01]  /*10820*/  FMUL.FTZ R146, R2.reuse, R104 ;  /* 0x0000006802927220 */ /* 0x040fe20000410000 */
[----:B------:R-:W2:Y:S01]  /*10830*/  @P0 MUFU.RCP R0, R3 ;  /* 0x0000000300000308 */ /* 0x000ea20000001000 */
        /* <DEDUP_REMOVED lines=45> */
[----:B------:R3:W4:Y:S01]  /*10b10*/  @P0 MUFU.LG2 R2, R3 ;  /* 0x0000000300020308 */ /* 0x0007220000000c00 */
[C---:B--2---:R-:W-:Y:S02]  /*10b20*/  FMUL.FTZ R92, R0.reuse, R118 ;  /* 0x00000076005c7220 */ /* 0x044fe40000410000 */
[C---:B------:R-:W-:Y:S02]  /*10b30*/  FMUL.FTZ R93, R0.reuse, R119 ;  /* 0x00000077005d7220 */ /* 0x040fe40000410000 */
[C---:B------:R-:W-:Y:S02]  /*10b40*/  FMUL.FTZ R152, R0.reuse, R114 ;  /* 0x0000007200987220 */ /* 0x040fe40000410000 */
[----:B------:R-:W-:-:S02]  /*10b50*/  FMUL.FTZ R153, R0, R115 ;  /* 0x0000007300997220 */ /* 0x000fc40000410000 */
[C---:B------:R-:W-:Y:S02]  /*10b60*/  FMUL.FTZ R118, R0.reuse, R130 ;  /* 0x0000008200767220 */ /* 0x040fe40000410000 */
[C---:B------:R-:W-:Y:S02]  /*10b70*/  FMUL.FTZ R119, R0.reuse, R131 ;  /* 0x0000008300777220 */ /* 0x040fe40000410000 */
[C---:B------:R-:W-:Y:S02]  /*10b80*/  FMUL.FTZ R154, R0.reuse, R110 ;  /* 0x0000006e009a7220 */ /* 0x040fe40000410000 */
[----:B------:R-:W-:Y:S01]  /*10b90*/  FMUL.FTZ R155, R0, R111 ;  /* 0x0000006f009b7220 */ /* 0x000fe20000410000 */
[----:B---3--:R-:W-:Y:S01]  /*10ba0*/  @P0 MOV R3, 0x3f317218 ;  /* 0x3f31721800030802 */ /* 0x008fe20000000f00 */
[----:B----4-:R-:W-:Y:S02]  /*10bb0*/  @P0 FMUL.FTZ R2, R2, 0.69314718246459960938 ;  /* 0x3f31721802020820 */ /* 0x010fe40000410000 */
        /* <DEDUP_REMOVED lines=43> */
.L_x_419:
[----:B------:R-:W2:Y:S01]  /*10e70*/  S2R R2, SR_TID.X ;  /* 0x0000000000027919 */ /* 0x000ea20000002100 */
        /* <DEDUP_REMOVED lines=16> */
.L_x_475:
[----:B------:R-:W-:Y:S05]  /*10f80*/  BSYNC B0 ;  /* 0x0000000000007941 */ /* 0x000fea0003800000 */
.L_x_474:
        /* <DEDUP_REMOVED lines=19> */
[----:B------:R-:W-:Y:S02]  /*110c0*/  ISETP.NE.U32.AND P2, PT, RZ, c[0x0][0x508], PT ;  /* 0x00014200ff007a0c */ /* 0x000fe40003f45070 */
[----:B------:R-:W-:Y:S02]  /*110d0*/  ISETP.NE.U32.AND P1, PT, RZ, c[0x0][0x500], PT ;  /* 0x00014000ff007a0c */ /* 0x000fe40003f25070 */
[----:B------:R-:W-:-:S02]  /*110e0*/  ISETP.NE.AND.EX P2, PT, RZ, c[0x0][0x50c], PT, P2 ;  /* 0x00014300ff007a0c */ /* 0x000fc40003f45320 */
        /* <DEDUP_REMOVED lines=79> */
[----:B-1----:R-:W-:-:S03]  /*115e0*/  F2FP.BF16.PACK_AB R0, R79, R78 ;  /* 0x0000004e4f00723e */ /* 0x002fc600000010ff */
[----:B------:R-:W4:Y:S01]  /*115f0*/  LDL.LU R8, [R1+0xc] ;  /* 0x00000c0001087983 */ /* 0x000f220000300800 */
[----:B------:R-:W-:-:S03]  /*11600*/  IMAD.MOV.U32 R12, RZ, RZ, c[0x0][0x388] ;  /* 0x0000e200ff0c7624 */ /* 0x000fc600078e00ff */
[----:B------:R1:W-:Y:S01]  /*11610*/  STS [R7+0x8400], R0 ;  /* 0x0084000007007388 */ /* 0x0003e20000000800 */
[----:B--2---:R-:W-:Y:S02]  /*11620*/  F2FP.BF16.PACK_AB R4, R89, R88 ;  /* 0x000000585904723e */ /* 0x004fe400000010ff */
[----:B---3--:R-:W-:-:S03]  /*11630*/  F2FP.BF16.PACK_AB R3, R71, R70 ;  /* 0x000000464703723e */ /* 0x008fc600000010ff */
[----:B------:R2:W-:Y:S01]  /*11640*/  STS [R6+0x8000], R4 ;  /* 0x0080000406007388 */ /* 0x0005e20000000800 */
[----:B------:R-:W-:-:S03]  /*11650*/  F2FP.BF16.PACK_AB R2, R81, R80 ;  /* 0x000000505102723e */ /* 0x000fc600000010ff */
[----:B------:R3:W-:Y:S04]  /*11660*/  STS [R6+0x8400], R3 ;  /* 0x0084000306007388 */ /* 0x0007e80000000800 */
[----:B------:R3:W-:Y:S01]  /*11670*/  STS [R5+0x8000], R2 ;  /* 0x0080000205007388 */ /* 0x0007e20000000800 */
[----:B-1----:R-:W-:-:S05]  /*11680*/  F2FP.BF16.PACK_AB R0, R59, R58 ;  /* 0x0000003a3b00723e */ /* 0x002fca00000010ff */
[----:B------:R1:W-:Y:S01]  /*11690*/  STS [R5+0x8400], R0 ;  /* 0x0084000005007388 */ /* 0x0003e20000000800 */
[----:B--2---:R-:W-:Y:S01]  /*116a0*/  IMAD.MOV.U32 R4, RZ, RZ, 0x4 ;  /* 0x00000004ff047424 */ /* 0x004fe200078e00ff */
[----:B---3--:R-:W-:-:S03]  /*116b0*/  F2FP.BF16.PACK_AB R3, R61, R60 ;  /* 0x0000003c3d03723e */ /* 0x008fc600000010ff */
[----:B------:R-:W-:Y:S02]  /*116c0*/  @P2 IMAD.WIDE R6, R235, R4, c[0x0][0x508] ;  /* 0x00014200eb062625 */ /* 0x000fe400078e0204 */
[----:B------:R-:W-:Y:S02]  /*116d0*/  STS [R9+0x8000], R3 ;  /* 0x0080000309007388 */ /* 0x000fe40000000800 */
[----:B------:R-:W-:Y:S01]  /*116e0*/  IMAD.MOV.U32 R2, RZ, RZ, RZ ;  /* 0x000000ffff027224 */ /* 0x000fe200078e00ff */
[----:B-1----:R-:W-:Y:S01]  /*116f0*/  F2FP.BF16.PACK_AB R0, R57, R56 ;  /* 0x000000383900723e */ /* 0x002fe200000010ff */
[----:B------:R-:W-:-:S04]  /*11700*/  IMAD.WIDE R4, R235, R4, c[0x0][0x500] ;  /* 0x00014000eb047625 */ /* 0x000fc800078e0204 */
        /* <DEDUP_REMOVED lines=11> */
.L_x_478:
[----:B--2---:R-:W2:Y:S01]  /*117c0*/  LDL R13, [R1+0x10] ;  /* 0x00001000010d7983 */ /* 0x004ea20000100800 */
[----:B------:R-:W-:Y:S01]  /*117d0*/  IMAD.MOV.U32 R10, RZ, RZ, 0x368 ;  /* 0x00000368ff0a7424 */ /* 0x000fe200078e00ff */
[----:B------:R-:W-:Y:S01]  /*117e0*/  ISETP.GT.AND P3, PT, R0, 0x1, PT ;  /* 0x000000010000780c */ /* 0x000fe20003f64270 */
[----:B------:R-:W-:Y:S01]  /*117f0*/  IMAD.MOV.U32 R0, RZ, RZ, c[0x0][0x4e8] ;  /* 0x00013a00ff007624 */ /* 0x000fe200078e00ff */
[----:B------:R-:W3:Y:S01]  /*11800*/  LDL R22, [R1+0x3c] ;  /* 0x00003c0001167983 */ /* 0x000ee20000100800 */
[----:B------:R-:W-:Y:S01]  /*11810*/  ISETP.NE.U32.AND P0, PT, RZ, c[0x0][0x500], PT ;  /* 0x00014000ff007a0c */ /* 0x000fe20003f05070 */
[----:B------:R-:W-:Y:S01]  /*11820*/  IMAD.IADD R3, R240, 0x1, R231 ;  /* 0x00000001f0037824 */ /* 0x000fe200078e02e7 */
[----:B------:R-:W-:-:S02]  /*11830*/  SEL R10, R10, 0x328, P3 ;  /* 0x000003280a0a7807 */ /* 0x000fc40001800000 */
[----:B------:R-:W-:Y:S02]  /*11840*/  ISETP.NE.AND.EX P0, PT, RZ, c[0x0][0x504], PT, P0 ;  /* 0x00014100ff007a0c */ /* 0x000fe40003f05300 */
[----:B------:R-:W1:Y:S01]  /*11850*/  LDC.64 R6, c[0x0][R10+0x170] ;  /* 0x00005c000a067b82 */ /* 0x000e620000000a00 */
[----:B------:R-:W-:Y:S02]  /*11860*/  ISETP.NE.AND P2, PT, R0, 0x1, PT ;  /* 0x000000010000780c */ /* 0x000fe40003f45270 */
[----:B------:R-:W-:Y:S02]  /*11870*/  SHF.R.S32.HI R4, RZ, 0x1f, R235 ;  /* 0x0000001fff047819 */ /* 0x000fe400000114eb */
[----:B------:R-:W-:Y:S02]  /*11880*/  SEL R0, R235, RZ, !P0 ;  /* 0x000000ffeb007207 */ /* 0x000fe40004000000 */
[----:B------:R-:W-:Y:S01]  /*11890*/  SEL R5, R4, RZ, !P0 ;  /* 0x000000ff04057207 */ /* 0x000fe20004000000 */
[----:B------:R4:W4:Y:S08]  /*118a0*/  LDC.64 R14, c[0x0][R10+0x168] ;  /* 0x00005a000a0e7b82 */ /* 0x0009300000000a00 */
[----:B------:R4:W2:Y:S08]  /*118b0*/  LDC.64 R18, c[0x0][R10+0x178] ;  /* 0x00005e000a127b82 */ /* 0x0008b00000000a00 */
[----:B------:R4:W2:Y:S01]  /*118c0*/  LDC.64 R16, c[0x0][R10+0x160] ;  /* 0x000058000a107b82 */ /* 0x0008a20000000a00 */
[----:B------:R-:W4:Y:S01]  /*118d0*/  S2R R23, SR_TID.X ;  /* 0x0000000000177919 */ /* 0x000f220000002100 */
[----:B-1----:R-:W-:-:S04]  /*118e0*/  IMAD R4, R7, R0, RZ ;  /* 0x0000000007047224 */ /* 0x002fc800078e02ff */
[----:B----4-:R-:W-:Y:S02]  /*118f0*/  IMAD R10, R6, R5, R4 ;  /* 0x00000005060a7224 */ /* 0x010fe400078e0204 */
[----:B------:R-:W-:-:S04]  /*11900*/  @P2 IMAD.HI.U32 R5, R3, c[0x0][0x4ec], RZ ;  /* 0x00013b0003052a27 */ /* 0x000fc800078e00ff */
[----:B------:R-:W-:Y:S01]  /*11910*/  IMAD.MOV.U32 R4, RZ, RZ, R3 ;  /* 0x000000ffff047224 */ /* 0x000fe200078e0003 */
[----:B------:R-:W-:Y:S01]  /*11920*/  @P2 SHF.R.U32.HI R4, RZ, c[0x0][0x4f0], R5 ;  /* 0x00013c00ff042a19 */ /* 0x000fe20000011605 */
        /* <DEDUP_REMOVED lines=8> */
[----:B------:R-:W-:Y:S01]  /*119b0*/  IMAD.IADD R15, R23, 0x1, -R15 ;  /* 0x00000001170f7824 */ /* 0x000fe200078e0a0f */
[----:B--2---:R-:W-:Y:S01]  /*119c0*/  SEL R5, R13, RZ, P3 ;  /* 0x000000ff0d057207 */ /* 0x004fe20001800000 */
[----:B------:R-:W-:Y:S02]  /*119d0*/  IMAD.IADD R13, R7, 0x1, R10 ;  /* 0x00000001070d7824 */ /* 0x000fe400078e020a */
[----:B------:R-:W-:Y:S02]  /*119e0*/  IMAD.IADD R7, R9, 0x1, R11 ;  /* 0x0000000109077824 */ /* 0x000fe400078e020b */
[----:B------:R-:W-:Y:S02]  /*119f0*/  IMAD.MOV R10, RZ, RZ, -R4 ;  /* 0x000000ffff0a7224 */ /* 0x000fe400078e0a04 */
[-C--:B------:R-:W-:Y:S02]  /*11a00*/  IMAD R11, R19, R5.reuse, RZ ;  /* 0x00000005130b7224 */ /* 0x080fe400078e02ff */
        /* <DEDUP_REMOVED lines=19> */
[----:B---3--:R-:W-:-:S03]  /*11b40*/  IMAD.IADD R5, R22, 0x1, R231 ;  /* 0x0000000116057824 */ /* 0x008fc600078e02e7 */
        /* <DEDUP_REMOVED lines=40> */
[-C--:B------:R-:W-:Y:S02]  /*11dd0*/  IADD3 R11, R9, R231.reuse, RZ ;  /* 0x000000e7090b7210 */ /* 0x080fe40007ffe0ff */
[----:B--2---:R-:W-:-:S04]  /*11de0*/  IADD3 R5, R15, R231, RZ ;  /* 0x000000e70f057210 */ /* 0x004fc80007ffe0ff */
        /* <DEDUP_REMOVED lines=21> */
.L_x_547:
[----:B------:R-:W-:Y:S05]  /*11f40*/  BRA.DIV ~URZ, `(.L_x_481) ;  /* 0x00003cf27f007947 */ /* 0x000fea000b800000 */
[----:B------:R3:W4:Y:S02]  /*11f50*/  SHFL.IDX PT, R0, R13, RZ, 0x181f ;  /* 0x00181fff0d007589 */ /* 0x00072400000e0000 */
.L_x_548:
[----:B------:R-:W-:Y:S01]  /*11f60*/  ISETP.GE.AND P0, PT, R11, R4, PT ;  /* 0x000000040b00720c */ /* 0x000fe20003f06270 */
[----:B------:R-:W-:-:S12]  /*11f70*/  BSSY B0, `(.L_x_482) ;  /* 0x0000010000007945 */ /* 0x000fd80003800000 */
[----:B------:R-:W-:Y:S05]  /*11f80*/  @P0 BRA `(.L_x_483) ;  /* 0x000000e000000947 */ /* 0x000fea0003800000 */
[----:B------:R-:W5:Y:S04]  /*11f90*/  LDL R14, [R1+0x4] ;  /* 0x00000400010e7983 */ /* 0x000f680000100800 */
[----:B---3--:R-:W3:Y:S01]  /*11fa0*/  LDL R5, [R1] ;  /* 0x0000000001057983 */ /* 0x008ee20000100800 */
[----:B------:R-:W-:Y:S02]  /*11fb0*/  ISETP.GE.AND P5, PT, R236, c[0x0][0x3c8], PT ;  /* 0x0000f200ec007a0c */ /* 0x000fe40003fa6270 */
[----:B------:R-:W-:Y:S02]  /*11fc0*/  ISETP.GE.AND P4, PT, R238, c[0x0][0x3c8], PT ;  /* 0x0000f200ee007a0c */ /* 0x000fe40003f86270 */
[----:B------:R-:W-:-:S09]  /*11fd0*/  ISETP.GE.AND P3, PT, R239, c[0x0][0x3c8], PT ;  /* 0x0000f200ef007a0c */ /* 0x000fd20003f66270 */
[-C--:B----4-:R-:W-:Y:S02]  /*11fe0*/  @!P5 LEA R8, P2, R236, R0.reuse, 0x1 ;  /* 0x00000000ec08d211 */ /* 0x090fe400078408ff */
[-C--:B------:R-:W-:Y:S02]  /*11ff0*/  @!P4 LEA R6, P1, R238, R0.reuse, 0x1 ;  /* 0x00000000ee06c211 */ /* 0x080fe400078208ff */
[----:B------:R-:W-:Y:S02]  /*12000*/  @!P3 LEA R2, P0, R239, R0, 0x1 ;  /* 0x00000000ef02b211 */ /* 0x000fe400078008ff */
[----:B--2---:R-:W-:-:S05]  /*12010*/  @!P5 LEA.HI.X R9, R236, R10, R237, 0x1, P2 ;  /* 0x0000000aec09d211 */ /* 0x004fca00010f0ced */
[----:B------:R2:W-:Y:S01]  /*12020*/  @!P5 ST.E.128 [R8.64], R24 ;  /* 0x000000180800d985 */ /* 0x0005e2000c101d06 */
[-C--:B-----5:R-:W-:Y:S02]  /*12030*/  @!P4 LEA.HI.X R7, R238, R10.reuse, R14, 0x1, P1 ;  /* 0x0000000aee07c211 */ /* 0x0a0fe400008f0c0e */
[----:B---3--:R-:W-:-:S03]  /*12040*/  @!P3 LEA.HI.X R3, R239, R10, R5, 0x1, P0 ;  /* 0x0000000aef03b211 */ /* 0x008fc600000f0c05 */
[----:B------:R2:W-:Y:S04]  /*12050*/  @!P4 ST.E.128 [R6.64], R20 ;  /* 0x000000140600c985 */ /* 0x0005e8000c101d06 */
[----:B------:R2:W-:Y:S02]  /*12060*/  @!P3 ST.E.128 [R2.64], R16 ;  /* 0x000000100200b985 */ /* 0x0005e4000c101d06 */
.L_x_483:
[----:B------:R-:W-:Y:S05]  /*12070*/  BSYNC B0 ;  /* 0x0000000000007941 */ /* 0x000fea0003800000 */
.L_x_482:
[----:B------:R-:W-:Y:S05]  /*12080*/  BRA.DIV ~URZ, `(.L_x_484) ;  /* 0x00003c127f007947 */ /* 0x000fea000b800000 */
[----:B--2---:R2:W1:Y:S04]  /*12090*/  SHFL.IDX PT, R10, R12, 0x1, 0x181f ;  /* 0x00381f000c0a7f89 */ /* 0x00446800000e0000 */
[----:B----4-:R2:W4:Y:S02]  /*120a0*/  SHFL.IDX PT, R0, R13, 0x1, 0x181f ;  /* 0x00381f000d007f89 */ /* 0x01052400000e0000 */
.L_x_549:
[----:B------:R-:W-:Y:S01]  /*120b0*/  IADD3 R2, R11, 0x20, RZ ;  /* 0x000000200b027810 */ /* 0x000fe20007ffe0ff */
[----:B------:R-:W-:Y:S03]  /*120c0*/  BSSY B0, `(.L_x_485) ;  /* 0x0000011000007945 */ /* 0x000fe60003800000 */
[----:B------:R-:W-:-:S13]  /*120d0*/  ISETP.GE.AND P0, PT, R2, R4, PT ;  /* 0x000000040200720c */ /* 0x000fda0003f06270 */
[----:B------:R-:W-:Y:S05]  /*120e0*/  @P0 BRA `(.L_x_486) ;  /* 0x000000e000000947 */ /* 0x000fea0003800000 */
[----:B------:R-:W5:Y:S04]  /*120f0*/  LDL R14, [R1+0x4] ;  /* 0x00000400010e7983 */ /* 0x000f680000100800 */
[----:B--2---:R-:W2:Y:S01]  /*12100*/  LDL R5, [R1] ;  /* 0x0000000001057983 */ /* 0x004ea20000100800 */
[----:B------:R-:W-:Y:S02]  /*12110*/  ISETP.GE.AND P2, PT, R236, c[0x0][0x3c8], PT ;  /* 0x0000f200ec007a0c */ /* 0x000fe40003f46270 */
[----:B------:R-:W-:Y:S02]  /*12120*/  ISETP.GE.AND P1, PT, R238, c[0x0][0x3c8], PT ;  /* 0x0000f200ee007a0c */ /* 0x000fe40003f26270 */
[----:B------:R-:W-:-:S09]  /*12130*/  ISETP.GE.AND P0, PT, R239, c[0x0][0x3c8], PT ;  /* 0x0000f200ef007a0c */ /* 0x000fd20003f06270 */
[-C--:B----4-:R-:W-:Y:S02]  /*12140*/  @!P2 LEA R8, P5, R236, R0.reuse, 0x1 ;  /* 0x00000000ec08a211 */ /* 0x090fe400078a08ff */
[-C--:B------:R-:W-:Y:S02]  /*12150*/  @!P1 LEA R6, P4, R238, R0.reuse, 0x1 ;  /* 0x00000000ee069211 */ /* 0x080fe400078808ff */
[----:B------:R-:W-:Y:S02]  /*12160*/  @!P0 LEA R2, P3, R239, R0, 0x1 ;  /* 0x00000000ef028211 */ /* 0x000fe400078608ff */
[----:B-1----:R-:W-:-:S05]  /*12170*/  @!P2 LEA.HI.X R9, R236, R10, R237, 0x1, P5 ;  /* 0x0000000aec09a211 */ /* 0x002fca00028f0ced */
[----:B------:R1:W-:Y:S01]  /*12180*/  @!P2 ST.E.128 [R8.64], R36 ;  /* 0x000000240800a985 */ /* 0x0003e2000c101d06 */
[-C--:B-----5:R-:W-:Y:S02]  /*12190*/  @!P1 LEA.HI.X R7, R238, R10.reuse, R14, 0x1, P4 ;  /* 0x0000000aee079211 */ /* 0x0a0fe400020f0c0e */
[----:B--2---:R-:W-:-:S03]  /*121a0*/  @!P0 LEA.HI.X R3, R239, R10, R5, 0x1, P3 ;  /* 0x0000000aef038211 */ /* 0x004fc600018f0c05 */
[----:B------:R1:W-:Y:S04]  /*121b0*/  @!P1 ST.E.128 [R6.64], R32 ;  /* 0x0000002006009985 */ /* 0x0003e8000c101d06 */
[----:B------:R1:W-:Y:S02]  /*121c0*/  @!P0 ST.E.128 [R2.64], R28 ;  /* 0x0000001c02008985 */ /* 0x0003e4000c101d06 */
.L_x_486:
[----:B------:R-:W-:Y:S05]  /*121d0*/  BSYNC B0 ;  /* 0x0000000000007941 */ /* 0x000fea0003800000 */
.L_x_485:
[----:B------:R-:W-:Y:S05]  /*121e0*/  BRA.DIV ~URZ, `(.L_x_487) ;  /* 0x00003b727f007947 */ /* 0x000fea000b800000 */
[----:B-1----:R1:W2:Y:S02]  /*121f0*/  SHFL.IDX PT, R10, R12, 0x2, 0x181f ;  /* 0x00581f000c0a7f89 */ /* 0x0022a400000e0000 */
.L_x_550:
[----:B------:R-:W-:Y:S05]  /*12200*/  BRA.DIV ~URZ, `(.L_x_488) ;  /* 0x00003bc27f007947 */ /* 0x000fea000b800000 */
[----:B----4-:R4:W1:Y:S02]  /*12210*/  SHFL.IDX PT, R0, R13, 0x2, 0x181f ;  /* 0x00581f000d007f89 */ /* 0x01086400000e0000 */
.L_x_551:
[----:B------:R-:W-:Y:S01]  /*12220*/  IADD3 R2, R11, 0x40, RZ ;  /* 0x000000400b027810 */ /* 0x000fe20007ffe0ff */
[----:B------:R-:W-:Y:S03]  /*12230*/  BSSY B0, `(.L_x_489) ;  /* 0x0000011000007945 */ /* 0x000fe60003800000 */
[----:B------:R-:W-:-:S13]  /*12240*/  ISETP.GE.AND P0, PT, R2, R4, PT ;  /* 0x000000040200720c */ /* 0x000fda0003f06270 */
[----:B------:R-:W-:Y:S05]  /*12250*/  @P0 BRA `(.L_x_490) ;  /* 0x000000e000000947 */ /* 0x000fea0003800000 */
[----:B------:R-:W5:Y:S04]  /*12260*/  LDL R14, [R1+0x4] ;  /* 0x00000400010e7983 */ /* 0x000f680000100800 */
[----:B---3--:R-:W3:Y:S01]  /*12270*/  LDL R5, [R1] ;  /* 0x0000000001057983 */ /* 0x008ee20000100800 */
[----:B------:R-:W-:Y:S02]  /*12280*/  ISETP.GE.AND P2, PT, R236, c[0x0][0x3c8], PT ;  /* 0x0000f200ec007a0c */ /* 0x000fe40003f46270 */
[----:B------:R-:W-:Y:S02]  /*12290*/  ISETP.GE.AND P1, PT, R238, c[0x0][0x3c8], PT ;  /* 0x0000f200ee007a0c */ /* 0x000fe40003f26270 */
[----:B------:R-:W-:-:S09]  /*122a0*/  ISETP.GE.AND P0, PT, R239, c[0x0][0x3c8], PT ;  /* 0x0000f200ef007a0c */ /* 0x000fd20003f06270 */
[-C--:B-1----:R-:W-:Y:S02]  /*122b0*/  @!P2 LEA R8, P5, R236, R0.reuse, 0x1 ;  /* 0x00000000ec08a211 */ /* 0x082fe400078a08ff */
        /* <DEDUP_REMOVED lines=8> */
.L_x_490:
[----:B------:R-:W-:Y:S05]  /*12340*/  BSYNC B0 ;  /* 0x0000000000007941 */ /* 0x000fea0003800000 */
.L_x_489:
[----:B------:R-:W-:Y:S05]  /*12350*/  BRA.DIV ~URZ, `(.L_x_491) ;  /* 0x00003ad27f007947 */ /* 0x000fea000b800000 */
[----:B-1----:R1:W3:Y:S04]  /*12360*/  SHFL.IDX PT, R6, R12, 0x3, 0x181f ;  /* 0x00781f000c067f89 */ /* 0x0022e800000e0000 */
[----:B------:R1:W4:Y:S02]  /*12370*/  SHFL.IDX PT, R0, R13, 0x3, 0x181f ;  /* 0x00781f000d007f89 */ /* 0x00032400000e0000 */
.L_x_552:
[----:B------:R-:W-:-:S04]  /*12380*/  IADD3 R2, R11, 0x60, RZ ;  /* 0x000000600b027810 */ /* 0x000fc80007ffe0ff */
[----:B------:R-:W-:-:S13]  /*12390*/  ISETP.GE.AND P0, PT, R2, R4, PT ;  /* 0x000000040200720c */ /* 0x000fda0003f06270 */
[----:B------:R-:W-:Y:S05]  /*123a0*/  @P0 BRA `(.L_x_492) ;  /* 0x00001fe000000947 */ /* 0x000fea0003800000 */
[----:B------:R-:W5:Y:S01]  /*123b0*/  LDL R7, [R1+0x4] ;  /* 0x0000040001077983 */ /* 0x000f620000100800 */
        /* <DEDUP_REMOVED lines=10> */
[----:B------:R-:W4:Y:S01]  /*12460*/  LDL R7, [R1] ;  /* 0x0000000001077983 */ /* 0x000f220000100800 */
[----:B---3--:R-:W-:-:S04]  /*12470*/  LEA R2, P0, R239, R0, 0x1 ;  /* 0x00000000ef027211 */ /* 0x008fc800078008ff */
[----:B----4-:R-:W-:-:S05]  /*12480*/  LEA.HI.X R3, R239, R6, R7, 0x1, P0 ;  /* 0x00000006ef037211 */ /* 0x010fca00000f0c07 */
[----:B------:R3:W-:Y:S01]  /*12490*/  ST.E.128 [R2.64], R60 ;  /* 0x0000003c02007985 */ /* 0x0007e2000c101d06 */
[----:B------:R-:W-:Y:S05]  /*124a0*/  BRA `(.L_x_492) ;  /* 0x00001ee000007947 */ /* 0x000fea0003800000 */
.L_x_479:
        /* <DEDUP_REMOVED lines=33> */
.L_x_553:
[----:B------:R-:W-:Y:S05]  /*126c0*/  BRA.DIV ~URZ, `(.L_x_494) ;  /* 0x000038927f007947 */ /* 0x000fea000b800000 */
[----:B------:R4:W1:Y:S02]  /*126d0*/  SHFL.IDX PT, R0, R14, RZ, 0x1c1f ;  /* 0x001c1fff0e007589 */ /* 0x00086400000e0000 */
.L_x_554:
[C---:B------:R-:W-:Y:S01]  /*126e0*/  IADD3 R13, R227.reuse, 0x8, RZ ;  /* 0x00000008e30d7810 */ /* 0x040fe20007ffe0ff */
[----:B------:R-:W-:Y:S01]  /*126f0*/  BSSY B0, `(.L_x_495) ;  /* 0x0000092000007945 */ /* 0x000fe20003800000 */
[C---:B------:R-:W-:Y:S02]  /*12700*/  IADD3 R16, R227.reuse, 0x10, RZ ;  /* 0x00000010e3107810 */ /* 0x040fe40007ffe0ff */
[C---:B------:R-:W-:Y:S02]  /*12710*/  IADD3 R17, R227.reuse, 0x18, RZ ;  /* 0x00000018e3117810 */ /* 0x040fe40007ffe0ff */
[C---:B------:R-:W-:Y:S02]  /*12720*/  IADD3 R18, R227.reuse, 0x20, RZ ;  /* 0x00000020e3127810 */ /* 0x040fe40007ffe0ff */
[C---:B------:R-:W-:Y:S02]  /*12730*/  IADD3 R19, R227.reuse, 0x28, RZ ;  /* 0x00000028e3137810 */ /* 0x040fe40007ffe0ff */
[----:B-1----:R-:W-:-:S02]  /*12740*/  IADD3 R20, R227, 0x30, RZ ;  /* 0x00000030e3147810 */ /* 0x002fc40007ffe0ff */
        /* <DEDUP_REMOVED lines=14> */
[----:B------:R-:W-:Y:S02]  /*12830*/  IADD3 R34, R227, 0xa0, RZ ;  /* 0x000000a0e3227810 */ /* 0x000fe40007ffe0ff */
        /* <DEDUP_REMOVED lines=21> */
[----:B------:R-:W-:Y:S01]  /*12990*/  SHF.R.S32.HI R55, RZ, 0x1f, R34 ;  /* 0x0000001fff377819 */ /* 0x000fe20000011422 */
[----:B------:R-:W-:Y:S05]  /*129a0*/  @P1 BRA `(.L_x_496) ;  /* 0x0000066000001947 */ /* 0x000fea0003800000 */
[----:B------:R-:W-:Y:S02]  /*129b0*/  ISETP.GE.AND P6, PT, R227, c[0x0][0x3c8], PT ;  /* 0x0000f200e3007a0c */ /* 0x000fe40003fc6270 */
[----:B------:R-:W-:Y:S02]  /*129c0*/  ISETP.GE.AND P2, PT, R13, c[0x0][0x3c8], PT ;  /* 0x0000f2000d007a0c */ /* 0x000fe40003f46270 */
[----:B------:R-:W-:Y:S02]  /*129d0*/  ISETP.GE.AND P5, PT, R16, c[0x0][0x3c8], PT ;  /* 0x0000f20010007a0c */ /* 0x000fe40003fa6270 */
[----:B------:R-:W-:Y:S02]  /*129e0*/  ISETP.GE.AND P1, PT, R17, c[0x0][0x3c8], PT ;  /* 0x0000f20011007a0c */ /* 0x000fe40003f26270 */
[C---:B------:R-:W-:Y:S02]  /*129f0*/  IADD3 R90, R227.reuse, 0xb0, RZ ;  /* 0x000000b0e35a7810 */ /* 0x040fe40007ffe0ff */
[----:B------:R-:W-:-:S02]  /*12a00*/  IADD3 R5, R227, 0xb8, RZ ;  /* 0x000000b8e3057810 */ /* 0x000fc40007ffe0ff */
[C---:B------:R-:W-:Y:S02]  /*12a10*/  IADD3 R91, R227.reuse, 0xb0, RZ ;  /* 0x000000b0e35b7810 */ /* 0x040fe40007ffe0ff */
[-C--:B------:R-:W-:Y:S02]  /*12a20*/  @!P6 LEA R2, P4, R227, R0.reuse, 0x2 ;  /* 0x00000000e302e211 */ /* 0x080fe400078810ff */
[----:B------:R-:W-:Y:S02]  /*12a30*/  @!P2 LEA R6, P3, R13, R0, 0x2 ;  /* 0x000000000d06a211 */ /* 0x000fe400078610ff */
[-C--:B---3--:R-:W-:Y:S02]  /*12a40*/  @!P6 LEA.HI.X R3, R227, R4.reuse, R15, 0x2, P4 ;  /* 0x00000004e303e211 */ /* 0x088fe400020f140f */
[----:B------:R-:W-:Y:S02]  /*12a50*/  @!P2 LEA.HI.X R7, R13, R4, R36, 0x2, P3 ;  /* 0x000000040d07a211 */ /* 0x000fe400018f1424 */
[----:B------:R-:W-:Y:S01]  /*12a60*/  IADD3 R87, R227, 0xb8, RZ ;  /* 0x000000b8e3577810 */ /* 0x000fe20007ffe0ff */
[----:B------:R1:W-:Y:S01]  /*12a70*/  @!P6 ST.E.64 [R2.64], R146 ;  /* 0x000000920200e985 */ /* 0x0003e2000c101b06 */
[----:B------:R-:W-:-:S02]  /*12a80*/  ISETP.GE.AND P6, PT, R18, c[0x0][0x3c8], PT ;  /* 0x0000f20012007a0c */ /* 0x000fc40003fc6270 */
[----:B------:R-:W-:Y:S01]  /*12a90*/  SHF.R.S32.HI R91, RZ, 0x1f, R91 ;  /* 0x0000001fff5b7819 */ /* 0x000fe2000001145b */
[----:B------:R3:W-:Y:S01]  /*12aa0*/  @!P2 ST.E.64 [R6.64], R100 ;  /* 0x000000640600a985 */ /* 0x0007e2000c101b06 */
[----:B------:R-:W-:Y:S02]  /*12ab0*/  ISETP.GE.AND P2, PT, R19, c[0x0][0x3c8], PT ;  /* 0x0000f20013007a0c */ /* 0x000fe40003f46270 */
[----:B------:R-:W-:Y:S02]  /*12ac0*/  SHF.R.S32.HI R87, RZ, 0x1f, R87 ;  /* 0x0000001fff577819 */ /* 0x000fe40000011457 */
[CC--:B-1----:R-:W-:Y:S02]  /*12ad0*/  @!P5 LEA R2, P4, R16.reuse, R0.reuse, 0x2 ;  /* 0x000000001002d211 */ /* 0x0c2fe400078810ff */
[----:B---3--:R-:W-:Y:S02]  /*12ae0*/  @!P1 LEA R6, P3, R17, R0, 0x2 ;  /* 0x0000000011069211 */ /* 0x008fe400078610ff */
[----:B------:R-:W-:-:S02]  /*12af0*/  @!P5 LEA.HI.X R3, R16, R4, R35, 0x2, P4 ;  /* 0x000000041003d211 */ /* 0x000fc400020f1423 */
        /* <DEDUP_REMOVED lines=32> */
[----:B------:R-:W-:-:S05]  /*12d00*/  @!P1 LEA.HI.X R7, R25, R4, R45, 0x2, P3 ;  /* 0x0000000419079211 */ /* 0x000fca00018f142d */
[C---:B------:R-:W-:Y:S01]  /*12d10*/  @!P2 LEA R8, P3, R27.reuse, R0, 0x2 ;  /* 0x000000001b08a211 */ /* 0x040fe200078610ff */
[----:B------:R1:W-:Y:S01]  /*12d20*/  @!P5 ST.E.64 [R2.64], R132 ;  /* 0x000000840200d985 */ /* 0x0003e2000c101b06 */
[----:B------:R-:W-:Y:S02]  /*12d30*/  ISETP.GE.AND P5, PT, R28, c[0x0][0x3c8], PT ;  /* 0x0000f2001c007a0c */ /* 0x000fe40003fa6270 */
[----:B------:R-:W-:Y:S01]  /*12d40*/  @!P2 LEA.HI.X R9, R27, R4, R47, 0x2, P3 ;  /* 0x000000041b09a211 */ /* 0x000fe200018f142f */
[----:B------:R3:W-:Y:S01]  /*12d50*/  @!P1 ST.E.64 [R6.64], R136 ;  /* 0x0000008806009985 */ /* 0x0007e2000c101b06 */
[----:B------:R-:W-:Y:S02]  /*12d60*/  ISETP.GE.AND P1, PT, R29, c[0x0][0x3c8], PT ;  /* 0x0000f2001d007a0c */ /* 0x000fe40003f26270 */
[----:B-1----:R-:W-:-:S04]  /*12d70*/  @!P6 LEA R2, P4, R26, R0, 0x2 ;  /* 0x000000001a02e211 */ /* 0x002fc800078810ff */
[----:B------:R-:W-:-:S03]  /*12d80*/  @!P6 LEA.HI.X R3, R26, R4, R46, 0x2, P4 ;  /* 0x000000041a03e211 */ /* 0x000fc600020f142e */
[----:B---3--:R-:W-:Y:S02]  /*12d90*/  @!P5 LEA R6, P3, R28, R0, 0x2 ;  /* 0x000000001c06d211 */ /* 0x008fe400078610ff */
[----:B------:R-:W-:Y:S01]  /*12da0*/  ISETP.GE.AND P4, PT, R30, c[0x0][0x3c8], PT ;  /* 0x0000f2001e007a0c */ /* 0x000fe20003f86270 */
[----:B------:R1:W-:Y:S01]  /*12db0*/  @!P6 ST.E.64 [R2.64], R138 ;  /* 0x0000008a0200e985 */ /* 0x0003e2000c101b06 */
[----:B------:R-:W-:Y:S02]  /*12dc0*/  ISETP.GE.AND P6, PT, R31, c[0x0][0x3c8], PT ;  /* 0x0000f2001f007a0c */ /* 0x000fe40003fc6270 */
[----:B------:R-:W-:Y:S01]  /*12dd0*/  @!P5 LEA.HI.X R7, R28, R4, R48, 0x2, P3 ;  /* 0x000000041c07d211 */ /* 0x000fe200018f1430 */
[----:B------:R3:W-:Y:S01]  /*12de0*/  @!P2 ST.E.64 [R8.64], R140 ;  /* 0x0000008c0800a985 */ /* 0x0007e2000c101b06 */
[----:B------:R-:W-:-:S03]  /*12df0*/  ISETP.GE.AND P3, PT, R32, c[0x0][0x3c8], PT ;  /* 0x0000f20020007a0c */ /* 0x000fc60003f66270 */
[----:B------:R5:W-:Y:S01]  /*12e00*/  @!P5 ST.E.64 [R6.64], R142 ;  /* 0x0000008e0600d985 */ /* 0x000be2000c101b06 */
[----:B-1----:R-:W-:-:S04]  /*12e10*/  @!P1 LEA R2, P2, R29, R0, 0x2 ;  /* 0x000000001d029211 */ /* 0x002fc800078410ff */
[----:B------:R-:W-:Y:S02]  /*12e20*/  @!P1 LEA.HI.X R3, R29, R4, R49, 0x2, P2 ;  /* 0x000000041d039211 */ /* 0x000fe400010f1431 */
[----:B---3--:R-:W-:-:S03]  /*12e30*/  @!P6 LEA R8, P2, R31, R0, 0x2 ;  /* 0x000000001f08e211 */ /* 0x008fc600078410ff */
[----:B------:R1:W-:Y:S01]  /*12e40*/  @!P1 ST.E.64 [R2.64], R144 ;  /* 0x0000009002009985 */ /* 0x0003e2000c101b06 */
[----:B------:R-:W-:Y:S02]  /*12e50*/  ISETP.GE.AND P1, PT, R33, c[0x0][0x3c8], PT ;  /* 0x0000f20021007a0c */ /* 0x000fe40003f26270 */
[----:B------:R-:W-:Y:S02]  /*12e60*/  @!P6 LEA.HI.X R9, R31, R4, R51, 0x2, P2 ;  /* 0x000000041f09e211 */ /* 0x000fe400010f1433 */
[----:B-----5:R-:W-:-:S03]  /*12e70*/  @!P3 LEA R6, P2, R32, R0, 0x2 ;  /* 0x000000002006b211 */ /* 0x020fc600078410ff */
[----:B------:R-:W-:Y:S01]  /*12e80*/  @!P6 ST.E.64 [R8.64], R148 ;  /* 0x000000940800e985 */ /* 0x000fe2000c101b06 */
[----:B------:R-:W-:Y:S02]  /*12e90*/  ISETP.GE.AND P6, PT, R34, c[0x0][0x3c8], PT ;  /* 0x0000f20022007a0c */ /* 0x000fe40003fc6270 */
[----:B------:R-:W-:Y:S02]  /*12ea0*/  @!P3 LEA.HI.X R7, R32, R4, R52, 0x2, P2 ;  /* 0x000000042007b211 */ /* 0x000fe400010f1434 */
[----:B-1----:R-:W-:-:S04]  /*12eb0*/  @!P4 LEA R2, P5, R30, R0, 0x2 ;  /* 0x000000001e02c211 */ /* 0x002fc800078a10ff */
[----:B------:R-:W-:Y:S02]  /*12ec0*/  @!P4 LEA.HI.X R3, R30, R4, R50, 0x2, P5 ;  /* 0x000000041e03c211 */ /* 0x000fe400028f1432 */
[----:B------:R-:W-:-:S03]  /*12ed0*/  ISETP.GE.AND P5, PT, R94, c[0x0][0x3c8], PT ;  /* 0x0000f2005e007a0c */ /* 0x000fc60003fa6270 */
[----:B------:R1:W-:Y:S01]  /*12ee0*/  @!P4 ST.E.64 [R2.64], R68 ;  /* 0x000000440200c985 */ /* 0x0003e2000c101b06 */
[----:B------:R-:W-:-:S03]  /*12ef0*/  ISETP.GE.AND P4, PT, R90, c[0x0][0x3c8], PT ;  /* 0x0000f2005a007a0c */ /* 0x000fc60003f86270 */
[----:B------:R3:W-:Y:S01]  /*12f00*/  @!P3 ST.E.64 [R6.64], R72 ;  /* 0x000000480600b985 */ /* 0x0007e2000c101b06 */
[----:B------:R-:W-:Y:S02]  /*12f10*/  ISETP.GE.AND P3, PT, R5, c[0x0][0x3c8], PT ;  /* 0x0000f20005007a0c */ /* 0x000fe40003f66270 */
[----:B-1----:R-:W-:-:S04]  /*12f20*/  @!P1 LEA R2, P2, R33, R0, 0x2 ;  /* 0x0000000021029211 */ /* 0x002fc800078410ff */
[----:B------:R-:W-:Y:S02]  /*12f30*/  @!P1 LEA.HI.X R3, R33, R4, R53, 0x2, P2 ;  /* 0x0000000421039211 */ /* 0x000fe400010f1435 */
[----:B------:R-:W-:-:S03]  /*12f40*/  @!P6 LEA R10, P2, R34, R0, 0x2 ;  /* 0x00000000220ae211 */ /* 0x000fc600078410ff */
[----:B------:R1:W-:Y:S01]  /*12f50*/  @!P1 ST.E.64 [R2.64], R76 ;  /* 0x0000004c02009985 */ /* 0x0003e2000c101b06 */
[----:B------:R-:W-:Y:S02]  /*12f60*/  @!P5 LEA R8, P1, R94, R0, 0x2 ;  /* 0x000000005e08d211 */ /* 0x000fe400078210ff */
[----:B------:R-:W-:Y:S02]  /*12f70*/  @!P6 LEA.HI.X R11, R34, R4, R55, 0x2, P2 ;  /* 0x00000004220be211 */ /* 0x000fe400010f1437 */
[----:B---3--:R-:W-:Y:S02]  /*12f80*/  @!P4 LEA R6, P2, R90, R0, 0x2 ;  /* 0x000000005a06c211 */ /* 0x008fe400078410ff */
[-C--:B------:R-:W-:Y:S01]  /*12f90*/  @!P5 LEA.HI.X R9, R94, R4.reuse, R54, 0x2, P1 ;  /* 0x000000045e09d211 */ /* 0x080fe200008f1436 */
[----:B------:R3:W-:Y:S01]  /*12fa0*/  @!P6 ST.E.64 [R10.64], R150 ;  /* 0x000000960a00e985 */ /* 0x0007e2000c101b06 */
[----:B------:R-:W-:-:S03]  /*12fb0*/  @!P4 LEA.HI.X R7, R90, R4, R91, 0x2, P2 ;  /* 0x000000045a07c211 */ /* 0x000fc600010f145b */
[----:B------:R3:W-:Y:S04]  /*12fc0*/  @!P5 ST.E.64 [R8.64], R88 ;  /* 0x000000580800d985 */ /* 0x0007e8000c101b06 */
[----:B------:R3:W-:Y:S01]  /*12fd0*/  @!P4 ST.E.64 [R6.64], R80 ;  /* 0x000000500600c985 */ /* 0x0007e2000c101b06 */
[----:B-1----:R-:W-:-:S04]  /*12fe0*/  @!P3 LEA R2, P1, R5, R0, 0x2 ;  /* 0x000000000502b211 */ /* 0x002fc800078210ff */
[----:B------:R-:W-:-:S05]  /*12ff0*/  @!P3 LEA.HI.X R3, R5, R4, R87, 0x2, P1 ;  /* 0x000000040503b211 */ /* 0x000fca00008f1457 */
[----:B------:R3:W-:Y:S04]  /*13000*/  @!P3 ST.E.64 [R2.64], R60 ;  /* 0x0000003c0200b985 */ /* 0x0007e8000c101b06 */
.L_x_496:
[----:B------:R-:W-:Y:S05]  /*13010*/  BSYNC B0 ;  /* 0x0000000000007941 */ /* 0x000fea0003800000 */
.L_x_495:
[----:B------:R-:W-:Y:S05]  /*13020*/  BRA.DIV ~URZ, `(.L_x_497) ;  /* 0x00002f927f007947 */ /* 0x000fea000b800000 */
[----:B---3--:R1:W3:Y:S04]  /*13030*/  SHFL.IDX PT, R4, R12, 0x1, 0x1c1f ;  /* 0x003c1f000c047f89 */ /* 0x0082e800000e0000 */
[----:B------:R1:W2:Y:S02]  /*13040*/  SHFL.IDX PT, R0, R14, 0x1, 0x1c1f ;  /* 0x003c1f000e007f89 */ /* 0x0002a400000e0000 */
.L_x_555:
[----:B------:R-:W-:Y:S05]  /*13050*/  @P0 BRA `(.L_x_492) ;  /* 0x0000133000000947 */ /* 0x000fea0003800000 */
[----:B------:R-:W-:Y:S02]  /*13060*/  ISETP.GE.AND P4, PT, R227, c[0x0][0x3c8], PT ;  /* 0x0000f200e3007a0c */ /* 0x000fe40003f86270 */
[----:B------:R-:W-:Y:S02]  /*13070*/  ISETP.GE.AND P3, PT, R13, c[0x0][0x3c8], PT ;  /* 0x0000f2000d007a0c */ /* 0x000fe40003f66270 */
[----:B------:R-:W-:Y:S02]  /*13080*/  ISETP.GE.AND P2, PT, R16, c[0x0][0x3c8], PT ;  /* 0x0000f20010007a0c */ /* 0x000fe40003f46270 */
[----:B------:R-:W-:-:S02]  /*13090*/  ISETP.GE.AND P1, PT, R17, c[0x0][0x3c8], PT ;  /* 0x0000f20011007a0c */ /* 0x000fc40003f26270 */
[----:B------:R-:W-:Y:S02]  /*130a0*/  ISETP.GE.AND P5, PT, R18, c[0x0][0x3c8], PT ;  /* 0x0000f20012007a0c */ /* 0x000fe40003fa6270 */
[C---:B------:R-:W-:Y:S02]  /*130b0*/  IADD3 R61, R227.reuse, 0xa8, RZ ;  /* 0x000000a8e33d7810 */ /* 0x040fe40007ffe0ff */
[C---:B------:R-:W-:Y:S02]  /*130c0*/  IADD3 R5, R227.reuse, 0xb0, RZ ;  /* 0x000000b0e3057810 */ /* 0x040fe40007ffe0ff */
[-C--:B-12-4-:R-:W-:Y:S02]  /*130d0*/  @!P4 LEA R14, P6, R227, R0.reuse, 0x2 ;  /* 0x00000000e30ec211 */ /* 0x096fe400078c10ff */
[----:B------:R-:W-:Y:S02]  /*130e0*/  @!P3 LEA R12, P0, R13, R0, 0x2 ;  /* 0x000000000d0cb211 */ /* 0x000fe400078010ff */
[----:B---3--:R-:W-:-:S02]  /*130f0*/  @!P4 LEA.HI.X R15, R227, R4, R15, 0x2, P6 ;  /* 0x00000004e30fc211 */ /* 0x008fc400030f140f */
[C---:B------:R-:W-:Y:S02]  /*13100*/  @!P2 LEA R10, P6, R16.reuse, R0, 0x2 ;  /* 0x00000000100aa211 */ /* 0x040fe400078c10ff */
[-C--:B------:R-:W-:Y:S01]  /*13110*/  @!P3 LEA.HI.X R13, R13, R4.reuse, R36, 0x2, P0 ;  /* 0x000000040d0db211 */ /* 0x080fe200000f1424 */
[----:B------:R-:W-:Y:S01]  /*13120*/  @!P4 ST.E.64 [R14.64], R158 ;  /* 0x0000009e0e00c985 */ /* 0x000fe2000c101b06 */
[----:B------:R-:W-:Y:S02]  /*13130*/  ISETP.GE.AND P0, PT, R19, c[0x0][0x3c8], PT ;  /* 0x0000f20013007a0c */ /* 0x000fe40003f06270 */
[----:B------:R-:W-:Y:S01]  /*13140*/  @!P2 LEA.HI.X R11, R16, R4, R35, 0x2, P6 ;  /* 0x00000004100ba211 */ /* 0x000fe200030f1423 */
[----:B------:R-:W-:Y:S01]  /*13150*/  @!P3 ST.E.64 [R12.64], R154 ;  /* 0x0000009a0c00b985 */ /* 0x000fe2000c101b06 */
[C---:B------:R-:W-:Y:S02]  /*13160*/  @!P1 LEA R8, P6, R17.reuse, R0, 0x2 ;  /* 0x0000000011089211 */ /* 0x040fe400078c10ff */
[----:B------:R-:W-:Y:S01]  /*13170*/  ISETP.GE.AND P4, PT, R20, c[0x0][0x3c8], PT ;  /* 0x0000f20014007a0c */ /* 0x000fe20003f86270 */
[----:B------:R-:W-:Y:S01]  /*13180*/  @!P2 ST.E.64 [R10.64], R152 ;  /* 0x000000980a00a985 */ /* 0x000fe2000c101b06 */
[----:B------:R-:W-:-:S02]  /*13190*/  @!P1 LEA.HI.X R9, R17, R4, R37, 0x2, P6 ;  /* 0x0000000411099211 */ /* 0x000fc400030f1425 */
[C---:B------:R-:W-:Y:S02]  /*131a0*/  @!P5 LEA R6, P6, R18.reuse, R0, 0x2 ;  /* 0x000000001206d211 */ /* 0x040fe400078c10ff */
[----:B------:R-:W-:Y:S01]  /*131b0*/  ISETP.GE.AND P2, PT, R23, c[0x0][0x3c8], PT ;  /* 0x0000f20017007a0c */ /* 0x000fe20003f46270 */
[----:B------:R-:W-:Y:S01]  /*131c0*/  @!P1 ST.E.64 [R8.64], R92 ;  /* 0x0000005c08009985 */ /* 0x000fe2000c101b06 */
[----:B------:R-:W-:Y:S02]  /*131d0*/  @!P5 LEA.HI.X R7, R18, R4, R38, 0x2, P6 ;  /* 0x000000041207d211 */ /* 0x000fe400030f1426 */
[----:B------:R-:W-:Y:S02]  /*131e0*/  @!P0 LEA R2, P6, R19, R0, 0x2 ;  /* 0x0000000013028211 */ /* 0x000fe400078c10ff */
[----:B------:R-:W-:Y:S01]  /*131f0*/  ISETP.GE.AND P3, PT, R21, c[0x0][0x3c8], PT ;  /* 0x0000f20015007a0c */ /* 0x000fe20003f66270 */
[----:B------:R1:W-:Y:S01]  /*13200*/  @!P5 ST.E.64 [R6.64], R84 ;  /* 0x000000540600d985 */ /* 0x0003e2000c101b06 */
[----:B------:R-:W-:-:S02]  /*13210*/  @!P0 LEA.HI.X R3, R19, R4, R39, 0x2, P6 ;  /* 0x0000000413038211 */ /* 0x000fc400030f1427 */
[----:B------:R-:W-:Y:S02]  /*13220*/  ISETP.GE.AND P1, PT, R22, c[0x0][0x3c8], PT ;  /* 0x0000f20016007a0c */ /* 0x000fe40003f26270 */
[----:B------:R-:W-:Y:S01]  /*13230*/  ISETP.GE.AND P5, PT, R24, c[0x0][0x3c8], PT ;  /* 0x0000f20018007a0c */ /* 0x000fe20003fa6270 */
[----:B------:R2:W-:Y:S01]  /*13240*/  @!P0 ST.E.64 [R2.64], R64 ;  /* 0x0000004002008985 */ /* 0x0005e2000c101b06 */
[----:B------:R-:W-:-:S04]  /*13250*/  IADD3 R60, R227, 0xb0, RZ ;  /* 0x000000b0e33c7810 */ /* 0x000fc80007ffe0ff */
[----:B------:R-:W-:Y:S02]  /*13260*/  SHF.R.S32.HI R60, RZ, 0x1f, R60 ;  /* 0x0000001fff3c7819 */ /* 0x000fe4000001143c */
[----:B-1----:R-:W-:-:S04]  /*13270*/  @!P4 LEA R6, P0, R20, R0, 0x2 ;  /* 0x000000001406c211 */ /* 0x002fc800078010ff */
[----:B------:R-:W-:Y:S02]  /*13280*/  @!P4 LEA.HI.X R7, R20, R4, R40, 0x2, P0 ;  /* 0x000000041407c211 */ /* 0x000fe400000f1428 */
[-C--:B------:R-:W-:Y:S02]  /*13290*/  @!P2 LEA R10, P0, R23, R0.reuse, 0x2 ;  /* 0x00000000170aa211 */ /* 0x080fe400078010ff */
[----:B--2---:R-:W-:Y:S01]  /*132a0*/  @!P3 LEA R2, P6, R21, R0, 0x2 ;  /* 0x000000001502b211 */ /* 0x004fe200078c10ff */
[----:B------:R1:W-:Y:S01]  /*132b0*/  @!P4 ST.E.64 [R6.64], R118 ;  /* 0x000000760600c985 */ /* 0x0003e2000c101b06 */
[-C--:B------:R-:W-:Y:S02]  /*132c0*/  @!P2 LEA.HI.X R11, R23, R4.reuse, R43, 0x2, P0 ;  /* 0x00000004170ba211 */ /* 0x080fe400000f142b */
[----:B------:R-:W-:Y:S02]  /*132d0*/  ISETP.GE.AND P0, PT, R25, c[0x0][0x3c8], PT ;  /* 0x0000f20019007a0c */ /* 0x000fe40003f06270 */
[----:B------:R-:W-:-:S02]  /*132e0*/  @!P3 LEA.HI.X R3, R21, R4, R41, 0x2, P6 ;  /* 0x000000041503b211 */ /* 0x000fc400030f1429 */
[----:B------:R-:W-:Y:S02]  /*132f0*/  @!P1 LEA R12, P6, R22, R0, 0x2 ;  /* 0x00000000160c9211 */ /* 0x000fe400078c10ff */
[----:B------:R-:W-:Y:S01]  /*13300*/  ISETP.GE.AND P4, PT, R26, c[0x0][0x3c8], PT ;  /* 0x0000f2001a007a0c */ /* 0x000fe20003f86270 */
[----:B------:R2:W-:Y:S01]  /*13310*/  @!P3 ST.E.64 [R2.64], R122 ;  /* 0x0000007a0200b985 */ /* 0x0005e2000c101b06 */
[----:B------:R-:W-:Y:S02]  /*13320*/  @!P1 LEA.HI.X R13, R22, R4, R42, 0x2, P6 ;  /* 0x00000004160d9211 */ /* 0x000fe400030f142a */
[C---:B------:R-:W-:Y:S01]  /*13330*/  @!P5 LEA R8, P6, R24.reuse, R0, 0x2 ;  /* 0x000000001808d211 */ /* 0x040fe200078c10ff */
[----:B------:R3:W-:Y:S01]  /*13340*/  @!P2 ST.E.64 [R10.64], R134 ;  /* 0x000000860a00a985 */ /* 0x0007e2000c101b06 */
[----:B------:R-:W-:Y:S02]  /*13350*/  ISETP.GE.AND P3, PT, R27, c[0x0][0x3c8], PT ;  /* 0x0000f2001b007a0c */ /* 0x000fe40003f66270 */
[----:B------:R-:W-:Y:S01]  /*13360*/  @!P5 LEA.HI.X R9, R24, R4, R44, 0x2, P6 ;  /* 0x000000041809d211 */ /* 0x000fe200030f142c */
[----:B------:R-:W-:Y:S01]  /*13370*/  @!P1 ST.E.64 [R12.64], R156 ;  /* 0x0000009c0c009985 */ /* 0x000fe2000c101b06 */
[----:B------:R-:W-:-:S02]  /*13380*/  ISETP.GE.AND P2, PT, R28, c[0x0][0x3c8], PT ;  /* 0x0000f2001c007a0c */ /* 0x000fc40003f46270 */
[----:B------:R-:W-:Y:S01]  /*13390*/  ISETP.GE.AND P1, PT, R29, c[0x0][0x3c8], PT ;  /* 0x0000f2001d007a0c */ /* 0x000fe20003f26270 */
[----:B------:R4:W-:Y:S01]  /*133a0*/  @!P5 ST.E.64 [R8.64], R126 ;  /* 0x0000007e0800d985 */ /* 0x0009e2000c101b06 */
[----:B------:R-:W-:Y:S02]  /*133b0*/  ISETP.GE.AND P5, PT, R30, c[0x0][0x3c8], PT ;  /* 0x0000f2001e007a0c */ /* 0x000fe40003fa6270 */
[----:B-1----:R-:W-:-:S04]  /*133c0*/  @!P0 LEA R6, P6, R25, R0, 0x2 ;  /* 0x0000000019068211 */ /* 0x002fc800078c10ff */
[----:B------:R-:W-:-:S05]  /*133d0*/  @!P0 LEA.HI.X R7, R25, R4, R45, 0x2, P6 ;  /* 0x0000000419078211 */ /* 0x000fca00030f142d */
[----:B------:R1:W-:Y:S01]  /*133e0*/  @!P0 ST.E.64 [R6.64], R96 ;  /* 0x0000006006008985 */ /* 0x0003e2000c101b06 */
[C---:B--2---:R-:W-:Y:S02]  /*133f0*/  @!P4 LEA R2, P6, R26.reuse, R0, 0x2 ;  /* 0x000000001a02c211 */ /* 0x044fe400078c10ff */
[----:B------:R-:W-:Y:S02]  /*13400*/  ISETP.GE.AND P0, PT, R31, c[0x0][0x3c8], PT ;  /* 0x0000f2001f007a0c */ /* 0x000fe40003f06270 */
[----:B------:R-:W-:Y:S02]  /*13410*/  @!P4 LEA.HI.X R3, R26, R4, R46, 0x2, P6 ;  /* 0x000000041a03c211 */ /* 0x000fe400030f142e */
[----:B---3--:R-:W-:-:S03]  /*13420*/  @!P3 LEA R10, P6, R27, R0, 0x2 ;  /* 0x000000001b0ab211 */ /* 0x008fc600078c10ff */
[----:B------:R2:W-:Y:S01]  /*13430*/  @!P4 ST.E.64 [R2.64], R106 ;  /* 0x0000006a0200c985 */ /* 0x0005e2000c101b06 */
[----:B------:R-:W-:Y:S02]  /*13440*/  @!P3 LEA.HI.X R11, R27, R4, R47, 0x2, P6 ;  /* 0x000000041b0bb211 */ /* 0x000fe400030f142f */
[----:B----4-:R-:W-:Y:S02]  /*13450*/  @!P2 LEA R8, P6, R28, R0, 0x2 ;  /* 0x000000001c08a211 */ /* 0x010fe400078c10ff */
[----:B------:R-:W-:Y:S01]  /*13460*/  ISETP.GE.AND P4, PT, R32, c[0x0][0x3c8], PT ;  /* 0x0000f20020007a0c */ /* 0x000fe20003f86270 */
[----:B------:R-:W-:Y:S01]  /*13470*/  @!P3 ST.E.64 [R10.64], R110 ;  /* 0x0000006e0a00b985 */ /* 0x000fe2000c101b06 */
[----:B------:R-:W-:-:S05]  /*13480*/  @!P2 LEA.HI.X R9, R28, R4, R48, 0x2, P6 ;  /* 0x000000041c09a211 */ /* 0x000fca00030f1430 */
[----:B------:R-:W-:Y:S01]  /*13490*/  @!P2 ST.E.64 [R8.64], R130 ;  /* 0x000000820800a985 */ /* 0x000fe2000c101b06 */
[----:B------:R-:W-:Y:S02]  /*134a0*/  ISETP.GE.AND P2, PT, R34, c[0x0][0x3c8], PT ;  /* 0x0000f20022007a0c */ /* 0x000fe40003f46270 */
[----:B-1----:R-:W-:-:S04]  /*134b0*/  @!P1 LEA R6, P6, R29, R0, 0x2 ;  /* 0x000000001d069211 */ /* 0x002fc800078c10ff */
[----:B------:R-:W-:Y:S02]  /*134c0*/  @!P1 LEA.HI.X R7, R29, R4, R49, 0x2, P6 ;  /* 0x000000041d079211 */ /* 0x000fe400030f1431 */
[----:B------:R-:W-:-:S03]  /*134d0*/  @!P5 LEA R12, P6, R30, R0, 0x2 ;  /* 0x000000001e0cd211 */ /* 0x000fc600078c10ff */
[----:B------:R1:W-:Y:S01]  /*134e0*/  @!P1 ST.E.64 [R6.64], R114 ;  /* 0x0000007206009985 */ /* 0x0003e2000c101b06 */
[----:B--2---:R-:W-:Y:S02]  /*134f0*/  @!P0 LEA R2, P3, R31, R0, 0x2 ;  /* 0x000000001f028211 */ /* 0x004fe400078610ff */
[----:B------:R-:W-:Y:S02]  /*13500*/  ISETP.GE.AND P1, PT, R61, c[0x0][0x3c8], PT ;  /* 0x0000f2003d007a0c */ /* 0x000fe40003f26270 */
[-C--:B------:R-:W-:Y:S02]  /*13510*/  @!P0 LEA.HI.X R3, R31, R4.reuse, R51, 0x2, P3 ;  /* 0x000000041f038211 */ /* 0x080fe400018f1433 */
[----:B------:R-:W-:Y:S02]  /*13520*/  ISETP.GE.AND P3, PT, R33, c[0x0][0x3c8], PT ;  /* 0x0000f20021007a0c */ /* 0x000fe40003f66270 */
[----:B------:R-:W-:Y:S01]  /*13530*/  @!P5 LEA.HI.X R13, R30, R4, R50, 0x2, P6 ;  /* 0x000000041e0dd211 */ /* 0x000fe200030f1432 */
[----:B------:R2:W-:Y:S01]  /*13540*/  @!P0 ST.E.64 [R2.64], R62 ;  /* 0x0000003e02008985 */ /* 0x0005e2000c101b06 */
[----:B------:R-:W-:-:S03]  /*13550*/  ISETP.GE.AND P0, PT, R5, c[0x0][0x3c8], PT ;  /* 0x0000f20005007a0c */ /* 0x000fc60003f06270 */
[----:B------:R-:W-:Y:S02]  /*13560*/  @!P5 ST.E.64 [R12.64], R74 ;  /* 0x0000004a0c00d985 */ /* 0x000fe4000c101b06 */
[----:B-1----:R-:W-:-:S04]  /*13570*/  @!P1 LEA R6, P5, R61, R0, 0x2 ;  /* 0x000000003d069211 */ /* 0x002fc800078a10ff */
[----:B------:R-:W-:Y:S02]  /*13580*/  @!P1 LEA.HI.X R7, R61, R4, R54, 0x2, P5 ;  /* 0x000000043d079211 */ /* 0x000fe400028f1436 */
[----:B--2---:R-:W-:-:S04]  /*13590*/  @!P4 LEA R2, P6, R32, R0, 0x2 ;  /* 0x000000002002c211 */ /* 0x004fc800078c10ff */
[----:B------:R-:W-:Y:S02]  /*135a0*/  @!P4 LEA.HI.X R3, R32, R4, R52, 0x2, P6 ;  /* 0x000000042003c211 */ /* 0x000fe400030f1434 */
[----:B------:R-:W-:-:S03]  /*135b0*/  @!P3 LEA R10, P6, R33, R0, 0x2 ;  /* 0x00000000210ab211 */ /* 0x000fc600078c10ff */
[----:B------:R1:W-:Y:S01]  /*135c0*/  @!P4 ST.E.64 [R2.64], R66 ;  /* 0x000000420200c985 */ /* 0x0003e2000c101b06 */
[----:B------:R-:W-:Y:S02]  /*135d0*/  @!P3 LEA.HI.X R11, R33, R4, R53, 0x2, P6 ;  /* 0x00000004210bb211 */ /* 0x000fe400030f1435 */
[----:B------:R-:W-:-:S03]  /*135e0*/  @!P2 LEA R8, P6, R34, R0, 0x2 ;  /* 0x000000002208a211 */ /* 0x000fc600078c10ff */
[----:B------:R2:W-:Y:S01]  /*135f0*/  @!P3 ST.E.64 [R10.64], R82 ;  /* 0x000000520a00b985 */ /* 0x0005e2000c101b06 */
[----:B------:R-:W-:-:S05]  /*13600*/  @!P2 LEA.HI.X R9, R34, R4, R55, 0x2, P6 ;  /* 0x000000042209a211 */ /* 0x000fca00030f1437 */
        /* <DEDUP_REMOVED lines=9> */
[----:B--2---:R-:W-:Y:S02]  /*136a0*/  LEA R2, P0, R5, R0, 0x2 ;  /* 0x0000000005027211 */ /* 0x004fe400078010ff */
[----:B------:R-:W-:-:S04]  /*136b0*/  SHF.R.S32.HI R60, RZ, 0x1f, R60 ;  /* 0x0000001fff3c7819 */ /* 0x000fc8000001143c */
[----:B------:R-:W-:-:S05]  /*136c0*/  LEA.HI.X R3, R5, R4, R60, 0x2, P0 ;  /* 0x0000000405037211 */ /* 0x000fca00000f143c */
[----:B------:R1:W-:Y:S01]  /*136d0*/  ST.E.64 [R2.64], R56 ;  /* 0x0000003802007985 */ /* 0x0003e2000c101b06 */
[----:B------:R-:W-:Y:S05]  /*136e0*/  BRA `(.L_x_492) ;  /* 0x00000ca000007947 */ /* 0x000fea0003800000 */
.L_x_477:
[----:B------:R-:W-:Y:S01]  /*136f0*/  ISETP.NE.U32.AND P0, PT, RZ, c[0x0][0x508], PT ;  /* 0x00014200ff007a0c */ /* 0x000fe20003f05070 */
[----:B------:R-:W2:Y:S01]  /*13700*/  LDL.LU R6, [R1+0xc] ;  /* 0x00000c0001067983 */ /* 0x000ea20000300800 */
[----:B------:R-:W-:Y:S01]  /*13710*/  ISETP.NE.U32.AND P1, PT, RZ, c[0x0][0x500], PT ;  /* 0x00014000ff007a0c */ /* 0x000fe20003f25070 */
[----:B------:R-:W-:Y:S01]  /*13720*/  IMAD.MOV.U32 R4, RZ, RZ, 0x4 ;  /* 0x00000004ff047424 */ /* 0x000fe200078e00ff */
[----:B------:R-:W-:Y:S01]  /*13730*/  ISETP.NE.AND.EX P0, PT, RZ, c[0x0][0x50c], PT, P0 ;  /* 0x00014300ff007a0c */ /* 0x000fe20003f05300 */
[----:B------:R-:W-:Y:S01]  /*13740*/  IMAD.MOV.U32 R19, RZ, RZ, c[0x0][0x388] ;  /* 0x0000e200ff137624 */ /* 0x000fe200078e00ff */
[----:B------:R-:W-:Y:S01]  /*13750*/  ISETP.NE.AND.EX P1, PT, RZ, c[0x0][0x504], PT, P1 ;  /* 0x00014100ff007a0c */ /* 0x000fe20003f25310 */
[----:B------:R-:W-:Y:S02]  /*13760*/  IMAD.MOV.U32 R0, RZ, RZ, RZ ;  /* 0x000000ffff007224 */ /* 0x000fe400078e00ff */
[----:B------:R-:W-:-:S08]  /*13770*/  IMAD.WIDE R2, R235, R4, c[0x0][0x500] ;  /* 0x00014000eb027625 */ /* 0x000fd000078e0204 */
[----:B-1----:R-:W-:Y:S02]  /*13780*/  @P0 IMAD.WIDE R4, R235, R4, c[0x0][0x508] ;  /* 0x00014200eb040625 */ /* 0x002fe400078e0204 */
[----:B------:R1:W5:Y:S04]  /*13790*/  @P1 LDG.E R0, [R2.64] ;  /* 0x0000000602001981 */ /* 0x000368000c1e1900 */
        /* <DEDUP_REMOVED lines=8> */
.L_x_498:
[----:B-1----:R-:W1:Y:S01]  /*13820*/  S2R R3, SR_TID.X ;  /* 0x0000000000037919 */ /* 0x002e620000002100 */
[----:B------:R-:W-:Y:S01]  /*13830*/  SHF.R.S32.HI R2, RZ, 0x1f, R235 ;  /* 0x0000001fff027819 */ /* 0x000fe200000114eb */
[----:B------:R-:W-:Y:S01]  /*13840*/  BSSY B0, `(.L_x_499) ;  /* 0x0000036000007945 */ /* 0x000fe20003800000 */
[----:B-----5:R-:W-:-:S02]  /*13850*/  SHF.R.S32.HI R16, RZ, 0x1f, R0 ;  /* 0x0000001fff107819 */ /* 0x020fc40000011400 */
[----:B------:R-:W-:Y:S02]  /*13860*/  SEL R8, R235, RZ, !P1 ;  /* 0x000000ffeb087207 */ /* 0x000fe40004800000 */
[----:B------:R-:W-:Y:S02]  /*13870*/  SEL R20, R2, RZ, !P1 ;  /* 0x000000ff02147207 */ /* 0x000fe40004800000 */
[----:B-1----:R-:W-:-:S13]  /*13880*/  ISETP.GT.AND P0, PT, R3, 0x7f, PT ;  /* 0x0000007f0300780c */ /* 0x002fda0003f04270 */
[----:B------:R-:W-:Y:S05]  /*13890*/  @P0 BRA `(.L_x_500) ;  /* 0x0000030000000947 */ /* 0x000fea0003800000 */
[----:B------:R-:W-:Y:S01]  /*138a0*/  IMAD R2, R19, c[0x0][0x4e8], RZ ;  /* 0x00013a0013027a24 */ /* 0x000fe200078e02ff */
[----:B------:R-:W-:-:S04]  /*138b0*/  IADD3 R9, R231, R3, RZ ;  /* 0x00000003e7097210 */ /* 0x000fc80007ffe0ff */
        /* <DEDUP_REMOVED lines=46> */
.L_x_500:
[----:B------:R-:W-:Y:S05]  /*13ba0*/  BSYNC B0 ;  /* 0x0000000000007941 */ /* 0x000fea0003800000 */
.L_x_499:
        /* <DEDUP_REMOVED lines=16> */
[-C--:B------:R-:W-:Y:S02]  /*13cb0*/  IADD3 R11, R9, R231.reuse, RZ ;  /* 0x000000e7090b7210 */ /* 0x080fe40007ffe0ff */
[----:B--2---:R-:W-:Y:S01]  /*13cc0*/  IADD3 R4, R5, R231, RZ ;  /* 0x000000e705047210 */ /* 0x004fe20007ffe0ff */
        /* <DEDUP_REMOVED lines=22> */
.L_x_556:
[----:B------:R-:W-:Y:S05]  /*13e30*/  BRA.DIV ~URZ, `(.L_x_502) ;  /* 0x000022b27f007947 */ /* 0x000fea000b800000 */
[----:B------:R3:W4:Y:S02]  /*13e40*/  SHFL.IDX PT, R0, R12, RZ, 0x181f ;  /* 0x00181fff0c007589 */ /* 0x00072400000e0000 */
.L_x_557:
[----:B------:R-:W-:Y:S01]  /*13e50*/  IMAD R10, R19, c[0x0][0x4e8], RZ ;  /* 0x00013a00130a7a24 */ /* 0x000fe200078e02ff */
[----:B------:R-:W-:Y:S04]  /*13e60*/  BSSY B0, `(.L_x_503) ;  /* 0x0000011000007945 */ /* 0x000fe80003800000 */
[----:B------:R-:W-:-:S13]  /*13e70*/  ISETP.GE.AND P0, PT, R11, R10, PT ;  /* 0x0000000a0b00720c */ /* 0x000fda0003f06270 */
        /* <DEDUP_REMOVED lines=10> */
[----:B------:R2:W-:Y:S01]  /*13f20*/  @!P2 ST.E.128 [R6.64], RZ ;  /* 0x000000ff0600a985 */ /* 0x0005e2000c101d06 */
[-C--:B-----5:R-:W-:Y:S02]  /*13f30*/  @!P1 LEA.HI.X R5, R238, R8.reuse, R14, 0x1, P4 ;  /* 0x00000008ee059211 */ /* 0x0a0fe400020f0c0e */
[----:B---3--:R-:W-:-:S03]  /*13f40*/  @!P0 LEA.HI.X R3, R239, R8, R13, 0x1, P3 ;  /* 0x00000008ef038211 */ /* 0x008fc600018f0c0d */
[----:B------:R2:W-:Y:S04]  /*13f50*/  @!P1 ST.E.128 [R4.64], RZ ;  /* 0x000000ff04009985 */ /* 0x0005e8000c101d06 */
[----:B------:R2:W-:Y:S02]  /*13f60*/  @!P0 ST.E.128 [R2.64], RZ ;  /* 0x000000ff02008985 */ /* 0x0005e4000c101d06 */
.L_x_504:
[----:B------:R-:W-:Y:S05]  /*13f70*/  BSYNC B0 ;  /* 0x0000000000007941 */ /* 0x000fea0003800000 */
.L_x_503:
[----:B------:R-:W-:Y:S05]  /*13f80*/  BRA.DIV ~URZ, `(.L_x_505) ;  /* 0x000021c27f007947 */ /* 0x000fea000b800000 */
[----:B--2---:R2:W1:Y:S04]  /*13f90*/  SHFL.IDX PT, R8, R9, 0x1, 0x181f ;  /* 0x00381f0009087f89 */ /* 0x00446800000e0000 */
[----:B----4-:R2:W4:Y:S02]  /*13fa0*/  SHFL.IDX PT, R0, R12, 0x1, 0x181f ;  /* 0x00381f000c007f89 */ /* 0x01052400000e0000 */
.L_x_558:
        /* <DEDUP_REMOVED lines=13> */
[----:B------:R1:W-:Y:S01]  /*14080*/  @!P2 ST.E.128 [R6.64], RZ ;  /* 0x000000ff0600a985 */ /* 0x0003e2000c101d06 */
[-C--:B-----5:R-:W-:Y:S02]  /*14090*/  @!P1 LEA.HI.X R5, R238, R8.reuse, R14, 0x1, P4 ;  /* 0x00000008ee059211 */ /* 0x0a0fe400020f0c0e */
[----:B--2---:R-:W-:-:S03]  /*140a0*/  @!P0 LEA.HI.X R3, R239, R8, R13, 0x1, P3 ;  /* 0x00000008ef038211 */ /* 0x004fc600018f0c0d */
[----:B------:R1:W-:Y:S04]  /*140b0*/  @!P1 ST.E.128 [R4.64], RZ ;  /* 0x000000ff04009985 */ /* 0x0003e8000c101d06 */
[----:B------:R1:W-:Y:S02]  /*140c0*/  @!P0 ST.E.128 [R2.64], RZ ;  /* 0x000000ff02008985 */ /* 0x0003e4000c101d06 */
.L_x_507:
[----:B------:R-:W-:Y:S05]  /*140d0*/  BSYNC B0 ;  /* 0x0000000000007941 */ /* 0x000fea0003800000 */
.L_x_506:
[----:B------:R-:W-:Y:S05]  /*140e0*/  BRA.DIV ~URZ, `(.L_x_508) ;  /* 0x000021227f007947 */ /* 0x000fea000b800000 */
[----:B-1----:R1:W2:Y:S02]  /*140f0*/  SHFL.IDX PT, R8, R9, 0x2, 0x181f ;  /* 0x00581f0009087f89 */ /* 0x0022a400000e0000 */
.L_x_559:
[----:B------:R-:W-:Y:S05]  /*14100*/  BRA.DIV ~URZ, `(.L_x_509) ;  /* 0x000021727f007947 */ /* 0x000fea000b800000 */
[----:B----4-:R4:W1:Y:S02]  /*14110*/  SHFL.IDX PT, R0, R12, 0x2, 0x181f ;  /* 0x00581f000c007f89 */ /* 0x01086400000e0000 */
.L_x_560:
        /* <DEDUP_REMOVED lines=18> */
.L_x_511:
[----:B------:R-:W-:Y:S05]  /*14240*/  BSYNC B0 ;  /* 0x0000000000007941 */ /* 0x000fea0003800000 */
.L_x_510:
[----:B------:R-:W-:Y:S05]  /*14250*/  BRA.DIV ~URZ, `(.L_x_512) ;  /* 0x000020827f007947 */ /* 0x000fea000b800000 */
[----:B--2---:R2:W3:Y:S04]  /*14260*/  SHFL.IDX PT, R8, R9, 0x3, 0x181f ;  /* 0x00781f0009087f89 */ /* 0x0044e800000e0000 */
[----:B-1----:R2:W1:Y:S02]  /*14270*/  SHFL.IDX PT, R0, R12, 0x3, 0x181f ;  /* 0x00781f000c007f89 */ /* 0x00246400000e0000 */
.L_x_561:
[----:B------:R-:W-:-:S04]  /*14280*/  IADD3 R11, R11, 0x60, RZ ;  /* 0x000000600b0b7810 */ /* 0x000fc80007ffe0ff */
[----:B------:R-:W-:-:S13]  /*14290*/  ISETP.GE.AND P0, PT, R11, R10, PT ;  /* 0x0000000a0b00720c */ /* 0x000fda0003f06270 */
[----:B------:R-:W-:Y:S05]  /*142a0*/  @P0 BRA `(.L_x_492) ;  /* 0x000000e000000947 */ /* 0x000fea0003800000 */
[----:B--234-:R-:W2:Y:S04]  /*142b0*/  LDL R12, [R1+0x4] ;  /* 0x00000400010c7983 */ /* 0x01cea80000100800 */
[----:B------:R-:W3:Y:S01]  /*142c0*/  LDL R9, [R1] ;  /* 0x0000000001097983 */ /* 0x000ee20000100800 */
[----:B------:R-:W-:Y:S02]  /*142d0*/  ISETP.GE.AND P2, PT, R236, c[0x0][0x3c8], PT ;  /* 0x0000f200ec007a0c */ /* 0x000fe40003f46270 */
[----:B------:R-:W-:Y:S02]  /*142e0*/  ISETP.GE.AND P1, PT, R238, c[0x0][0x3c8], PT ;  /* 0x0000f200ee007a0c */ /* 0x000fe40003f26270 */
[----:B------:R-:W-:-:S09]  /*142f0*/  ISETP.GE.AND P0, PT, R239, c[0x0][0x3c8], PT ;  /* 0x0000f200ef007a0c */ /* 0x000fd20003f06270 */
[-C--:B-1----:R-:W-:Y:S02]  /*14300*/  @!P2 LEA R6, P5, R236, R0.reuse, 0x1 ;  /* 0x00000000ec06a211 */ /* 0x082fe400078a08ff */
[-C--:B------:R-:W-:Y:S02]  /*14310*/  @!P1 LEA R4, P4, R238, R0.reuse, 0x1 ;  /* 0x00000000ee049211 */ /* 0x080fe400078808ff */
[----:B------:R-:W-:Y:S02]  /*14320*/  @!P0 LEA R2, P3, R239, R0, 0x1 ;  /* 0x00000000ef028211 */ /* 0x000fe400078608ff */
[----:B------:R-:W-:-:S05]  /*14330*/  @!P2 LEA.HI.X R7, R236, R8, R237, 0x1, P5 ;  /* 0x00000008ec07a211 */ /* 0x000fca00028f0ced */
[----:B------:R1:W-:Y:S01]  /*14340*/  @!P2 ST.E.128 [R6.64], RZ ;  /* 0x000000ff0600a985 */ /* 0x0003e2000c101d06 */
[-C--:B--2---:R-:W-:Y:S02]  /*14350*/  @!P1 LEA.HI.X R5, R238, R8.reuse, R12, 0x1, P4 ;  /* 0x00000008ee059211 */ /* 0x084fe400020f0c0c */
[----:B---3--:R-:W-:-:S03]  /*14360*/  @!P0 LEA.HI.X R3, R239, R8, R9, 0x1, P3 ;  /* 0x00000008ef038211 */ /* 0x008fc600018f0c09 */
[----:B------:R1:W-:Y:S04]  /*14370*/  @!P1 ST.E.128 [R4.64], RZ ;  /* 0x000000ff04009985 */ /* 0x0003e8000c101d06 */
[----:B------:R1:W-:Y:S02]  /*14380*/  @!P0 ST.E.128 [R2.64], RZ ;  /* 0x000000ff02008985 */ /* 0x0003e4000c101d06 */
.L_x_492:
[----:B------:R-:W-:Y:S05]  /*14390*/  BSYNC B1 ;  /* 0x0000000000017941 */ /* 0x000fea0003800000 */
.L_x_476:
        /* <DEDUP_REMOVED lines=8> */
[----:B------:R-:W-:Y:S01]  /*14420*/  IMAD.MOV.U32 R7, RZ, RZ, RZ ;  /* 0x000000ffff077224 */ /* 0x000fe200078e00ff */
[----:B--2---:R-:W-:-:S04]  /*14430*/  LOP3.LUT R14, R0, 0x1f, RZ, 0xc0, !PT ;  /* 0x0000001f000e7812 */ /* 0x004fc800078ec0ff */
[----:B------:R-:W-:Y:S01]  /*14440*/  ISETP.NE.AND P5, PT, R14, 0x1f, PT ;  /* 0x0000001f0e00780c */ /* 0x000fe20003fa5270 */
[----:B------:R-:W-:Y:S10]  /*14450*/  BRA.DIV ~URZ, `(.L_x_514) ;  /* 0x00001f427f007947 */ /* 0x000ff4000b800000 */
[----:B------:R2:W4:Y:S02]  /*14460*/  SHFL.IDX PT, R9, R86, RZ, 0x1f ;  /* 0x00001fff56097589 */ /* 0x00052400000e0000 */
.L_x_562:
[----:B------:R-:W-:Y:S05]  /*14470*/  BRA.DIV ~URZ, `(.L_x_515) ;  /* 0x00001f927f007947 */ /* 0x000fea000b800000 */
[----:B---3--:R3:W2:Y:S02]  /*14480*/  SHFL.IDX PT, R8, R86, 0x1, 0x1f ;  /* 0x00201f0056087f89 */ /* 0x0086a400000e0000 */
.L_x_563:
        /* <DEDUP_REMOVED lines=17> */
[----:B------:R1:W3:Y:S02]  /*145a0*/  SHFL.UP PT, R4, R0, 0x1, RZ ;  /* 0x0420000000047989 */ /* 0x0002e400000e00ff */
.L_x_564:
        /* <DEDUP_REMOVED lines=16> */
.L_x_565:
[----:B---3--:R-:W-:Y:S01]  /*146b0*/  IMAD R0, R0, c[0x0][0x538], RZ ;  /* 0x00014e0000007a24 */ /* 0x008fe200078e02ff */
[----:B------:R-:W-:Y:S04]  /*146c0*/  BSSY B1, `(.L_x_518) ;  /* 0x00000c5000017945 */ /* 0x000fe80003800000 */
[----:B--2---:R-:W-:-:S04]  /*146d0*/  IADD3 R8, R0, R8, RZ ;  /* 0x0000000800087210 */ /* 0x004fc80007ffe0ff */
[----:B----4-:R-:W-:-:S13]  /*146e0*/  ISETP.GT.AND P6, PT, R8, R9, PT ;  /* 0x000000090800720c */ /* 0x010fda0003fc4270 */
[----:B------:R-:W-:Y:S05]  /*146f0*/  @P6 BRA `(.L_x_519) ;  /* 0x0000024000006947 */ /* 0x000fea0003800000 */
.L_x_523:
        /* <DEDUP_REMOVED lines=16> */
.L_x_566:
        /* <DEDUP_REMOVED lines=16> */
.L_x_567:
[----:B--2---:R-:W-:-:S05]  /*14900*/  IMAD R0, R0, c[0x0][0x538], RZ ;  /* 0x00014e0000007a24 */ /* 0x004fca00078e02ff */
[----:B------:R-:W-:-:S04]  /*14910*/  IADD3 R8, R0, R8, RZ ;  /* 0x0000000800087210 */ /* 0x000fc80007ffe0ff */
[----:B------:R-:W-:-:S13]  /*14920*/  ISETP.GT.AND P6, PT, R8, R9, PT ;  /* 0x000000090800720c */ /* 0x000fda0003fc4270 */
[----:B-1----:R-:W-:Y:S05]  /*14930*/  @!P6 BRA `(.L_x_523) ;  /* 0xfffffdc00000e947 */ /* 0x002fea000383ffff */
.L_x_519:
[----:B------:R-:W-:-:S05]  /*14940*/  IADD3 R11, -R0, R8, RZ ;  /* 0x00000008000b7210 */ /* 0x000fca0007ffe1ff */
[----:B------:R-:W-:-:S05]  /*14950*/  IMAD R0, R4, c[0x0][0x538], R11 ;  /* 0x00014e0004007a24 */ /* 0x000fca00078e020b */
[----:B------:R-:W-:Y:S01]  /*14960*/  ISETP.GT.AND P0, PT, R0, R9, PT ;  /* 0x000000090000720c */ /* 0x000fe20003f04270 */
[----:B------:R-:W-:-:S12]  /*14970*/  BRA.DIV ~URZ, `(.L_x_524) ;  /* 0x00001ed27f007947 */ /* 0x000fd8000b800000 */
[----:B------:R-:W-:-:S04]  /*14980*/  VOTE.ANY R12, PT, !P0 ;  /* 0x00000000000c7806 */ /* 0x000fc800040e0100 */
.L_x_568:
[----:B------:R-:W2:Y:S02]  /*14990*/  POPC R8, R12 ;  /* 0x0000000c00087309 */ /* 0x000ea40000000000 */
[----:B--2---:R-:W-:Y:S01]  /*149a0*/  IADD3 R235, R8, R235, RZ ;  /* 0x000000eb08eb7210 */ /* 0x004fe20007ffe0ff */
[----:B------:R-:W-:Y:S05]  /*149b0*/  BRA.DIV ~URZ, `(.L_x_525) ;  /* 0x00001ee27f007947 */ /* 0x000fea000b800000 */
[----:B------:R2:W3:Y:S04]  /*149c0*/  SHFL.IDX PT, R10, R6, R8, 0x1f ;  /* 0x00001f08060a7589 */ /* 0x0004e800000e0000 */
[----:B------:R2:W4:Y:S02]  /*149d0*/  SHFL.IDX PT, R7, R7, R8, 0x1f ;  /* 0x00001f0807077589 */ /* 0x00052400000e0000 */
.L_x_569:
[----:B------:R-:W-:Y:S01]  /*149e0*/  ISETP.NE.AND P0, PT, R12, RZ, PT ;  /* 0x000000ff0c00720c */ /* 0x000fe20003f05270 */
[----:B------:R-:W-:-:S12]  /*149f0*/  BSSY B0, `(.L_x_526) ;  /* 0x0000005000007945 */ /* 0x000fd80003800000 */
[----:B------:R-:W-:Y:S05]  /*14a00*/  @!P0 BRA `(.L_x_527) ;  /* 0x0000003000008947 */ /* 0x000fea0003800000 */
[----:B------:R-:W-:Y:S01]  /*14a10*/  IADD3 R3, R8, -0x1, RZ ;  /* 0xffffffff08037810 */ /* 0x000fe20007ffe0ff */
[----:B------:R-:W-:Y:S05]  /*14a20*/  BRA.DIV ~URZ, `(.L_x_528) ;  /* 0x00001f427f007947 */ /* 0x000fea000b800000 */
[----:B------:R1:W2:Y:S02]  /*14a30*/  SHFL.IDX PT, R13, R4, R3, 0x1f ;  /* 0x00001f03040d7589 */ /* 0x0002a400000e0000 */
.L_x_527:
[----:B------:R-:W-:Y:S05]  /*14a40*/  BSYNC B0 ;  /* 0x0000000000007941 */ /* 0x000fea0003800000 */
.L_x_526:
[----:B----4-:R-:W-:Y:S01]  /*14a50*/  ISETP.NE.AND P0, PT, R7, 0x1, PT ;  /* 0x000000010700780c */ /* 0x010fe20003f05270 */
[----:B--2---:R-:W-:Y:S01]  /*14a60*/  IMAD R232, R13, c[0x0][0x538], R11 ;  /* 0x00014e000de87a24 */ /* 0x004fe200078e020b */
[----:B------:R-:W-:Y:S04]  /*14a70*/  BSSY B0, `(.L_x_529) ;  /* 0x0000082000007945 */ /* 0x000fe80003800000 */
[----:B------:R-:W-:-:S07]  /*14a80*/  IADD3 R8, -R232, R9, RZ ;  /* 0x00000009e8087210 */ /* 0x000fce0007ffe1ff */
[----:B------:R-:W-:Y:S05]  /*14a90*/  @!P0 BRA `(.L_x_530) ;  /* 0x000003d000008947 */ /* 0x000fea0003800000 */
[-C--:B---3--:R-:W-:Y:S02]  /*14aa0*/  IABS R2, R10.reuse ;  /* 0x0000000a00027213 */ /* 0x088fe40000000000 */
[----:B------:R-:W-:Y:S02]  /*14ab0*/  IABS R9, R10 ;  /* 0x0000000a00097213 */ /* 0x000fe40000000000 */
[----:B------:R-:W2:Y:S08]  /*14ac0*/  I2F.RP R0, R2 ;  /* 0x0000000200007306 */ /* 0x000eb00000209400 */
[----:B--2---:R-:W2:Y:S02]  /*14ad0*/  MUFU.RCP R0, R0 ;  /* 0x0000000000007308 */ /* 0x004ea40000001000 */
[----:B--2---:R-:W-:-:S06]  /*14ae0*/  IADD3 R0, R0, 0xffffffe, RZ ;  /* 0x0ffffffe00007810 */ /* 0x004fcc0007ffe0ff */
[----:B------:R-:W2:Y:S02]  /*14af0*/  F2I.FTZ.U32.TRUNC.NTZ R5, R0 ;  /* 0x0000000000057305 */ /* 0x000ea4000021f000 */
[----:B-12---:R-:W-:Y:S01]  /*14b00*/  IMAD.MOV R3, RZ, RZ, -R5 ;  /* 0x000000ffff037224 */ /* 0x006fe200078e0a05 */
[----:B------:R-:W-:-:S03]  /*14b10*/  IABS R0, R7 ;  /* 0x0000000700007213 */ /* 0x000fc60000000000 */
[----:B------:R-:W-:Y:S01]  /*14b20*/  IMAD.MOV.U32 R4, RZ, RZ, R3 ;  /* 0x000000ffff047224 */ /* 0x000fe200078e0003 */
[----:B------:R-:W-:Y:S01]  /*14b30*/  IABS R3, R8 ;  /* 0x0000000800037213 */ /* 0x000fe20000000000 */
[----:B------:R-:W-:Y:S02]  /*14b40*/  IMAD.MOV.U32 R6, RZ, RZ, R0 ;  /* 0x000000ffff067224 */ /* 0x000fe400078e0000 */
[----:B------:R-:W-:Y:S02]  /*14b50*/  IMAD R0, R4, R2, RZ ;  /* 0x0000000204007224 */ /* 0x000fe400078e02ff */
[----:B------:R-:W-:Y:S01]  /*14b60*/  IMAD.MOV.U32 R4, RZ, RZ, RZ ;  /* 0x000000ffff047224 */ /* 0x000fe200078e00ff */
[----:B------:R-:W1:Y:S03]  /*14b70*/  I2F.RP R11, R6 ;  /* 0x00000006000b7306 */ /* 0x000e660000209400 */
[----:B------:R-:W-:-:S04]  /*14b80*/  IMAD.HI.U32 R5, R5, R0, R4 ;  /* 0x0000000005057227 */ /* 0x000fc800078e0004 */
[----:B------:R-:W-:-:S05]  /*14b90*/  IMAD.MOV R0, RZ, RZ, -R9 ;  /* 0x000000ffff007224 */ /* 0x000fca00078e0a09 */
[----:B------:R-:W-:Y:S01]  /*14ba0*/  MOV R4, R0 ;  /* 0x0000000000047202 */ /* 0x000fe20000000f00 */
[----:B------:R-:W-:-:S04]  /*14bb0*/  IMAD.HI.U32 R0, R5, R3, RZ ;  /* 0x0000000305007227 */ /* 0x000fc800078e00ff */
[----:B------:R-:W-:Y:S02]  /*14bc0*/  IMAD R3, R0, R4, R3 ;  /* 0x0000000400037224 */ /* 0x000fe400078e0203 */
[----:B-1----:R-:W1:Y:S03]  /*14bd0*/  MUFU.RCP R4, R11 ;  /* 0x0000000b00047308 */ /* 0x002e660000001000 */
        /* <DEDUP_REMOVED lines=23> */
[----:B------:R-:W-:Y:S01]  /*14d50*/  IMAD R3, R2, R4, R3 ;  /* 0x0000000402037224 */ /* 0x000fe200078e0203 */
[----:B------:R-:W-:-:S04]  /*14d60*/  IADD3 R4, -R0, RZ, RZ ;  /* 0x000000ff00047210 */ /* 0x000fc80007ffe1ff */
        /* <DEDUP_REMOVED lines=9> */
[----:B------:R-:W-:-:S05]  /*14e00*/  @!P1 LOP3.LUT R2, RZ, R7, RZ, 0x33, !PT ;  /* 0x00000007ff029212 */ /* 0x000fca00078e33ff */
[----:B------:R-:W-:-:S04]  /*14e10*/  IMAD.MOV R3, RZ, RZ, -R2 ;  /* 0x000000ffff037224 */ /* 0x000fc800078e0a02 */
[C---:B------:R-:W-:Y:S02]  /*14e20*/  IMAD R3, R7.reuse, R3, R0 ;  /* 0x0000000307037224 */ /* 0x040fe400078e0200 */
[----:B------:R-:W-:Y:S02]  /*14e30*/  IMAD R0, R7, 0x1000000, R2 ;  /* 0x0100000007007824 */ /* 0x000fe400078e0202 */
[----:B------:R-:W-:Y:S02]  /*14e40*/  IMAD R2, R10, R4, R8 ;  /* 0x000000040a027224 */ /* 0x000fe400078e0208 */
[----:B------:R-:W-:Y:S01]  /*14e50*/  IMAD R234, R3, 0x10000, R0 ;  /* 0x0001000003ea7824 */ /* 0x000fe200078e0200 */
[----:B------:R-:W-:Y:S05]  /*14e60*/  BRA `(.L_x_531) ;  /* 0x0000042000007947 */ /* 0x000fea0003800000 */
.L_x_530:
[----:B------:R-:W-:-:S04]  /*14e70*/  IMAD.MOV.U32 R2, RZ, RZ, 0x4 ;  /* 0x00000004ff027424 */ /* 0x000fc800078e00ff */
[----:B-1----:R-:W-:-:S05]  /*14e80*/  IMAD.WIDE R2, R235, R2, c[0x0][0x590] ;  /* 0x00016400eb027625 */ /* 0x002fca00078e0202 */
[----:B------:R-:W2:Y:S02]  /*14e90*/  LDG.E R4, [R2.64] ;  /* 0x0000000602047981 */ /* 0x000ea4000c1e1900 */
        /* <DEDUP_REMOVED lines=29> */
[----:B------:R-:W-:Y:S02]  /*15070*/  IMAD R9, R4, R2, RZ ;  /* 0x0000000204097224 */ /* 0x000fe400078e02ff */
[----:B------:R-:W-:-:S03]  /*15080*/  IMAD.MOV R2, RZ, RZ, -R2 ;  /* 0x000000ffff027224 */ /* 0x000fc600078e0a02 */
[----:B------:R-:W-:Y:S01]  /*15090*/  IADD3 R0, -R9, c[0x0][0x538], RZ ;  /* 0x00014e0009007a10 */ /* 0x000fe20007ffe1ff */
[----:B------:R-:W-:-:S03]  /*150a0*/  IMAD R6, R7, R2, R8 ;  /* 0x0000000207067224 */ /* 0x000fc600078e0208 */
[----:B------:R-:W-:Y:S02]  /*150b0*/  IMNMX R0, R4, R0, PT ;  /* 0x0000000004007217 */ /* 0x000fe40003800200 */
[----:B------:R-:W-:Y:S02]  /*150c0*/  IABS R2, R6 ;  /* 0x0000000600027213 */ /* 0x000fe40000000000 */
[-C--:B------:R-:W-:Y:S02]  /*150d0*/  IABS R3, R0.reuse ;  /* 0x0000000000037213 */ /* 0x080fe40000000000 */
[----:B------:R-:W-:Y:S02]  /*150e0*/  IABS R11, R0 ;  /* 0x00000000000b7213 */ /* 0x000fe40000000000 */
[----:B------:R-:W1:Y:S01]  /*150f0*/  I2F.RP R4, R3 ;  /* 0x0000000300047306 */ /* 0x000e620000209400 */
[----:B------:R-:W-:Y:S02]  /*15100*/  MOV R7, R2 ;  /* 0x0000000200077202 */ /* 0x000fe40000000f00 */
[----:B------:R-:W-:-:S05]  /*15110*/  IMAD.MOV R2, RZ, RZ, -R11 ;  /* 0x000000ffff027224 */ /* 0x000fca00078e0a0b */
[----:B-1----:R-:W1:Y:S02]  /*15120*/  MUFU.RCP R4, R4 ;  /* 0x0000000400047308 */ /* 0x002e640000001000 */
[----:B-1----:R-:W-:-:S06]  /*15130*/  IADD3 R4, R4, 0xffffffe, RZ ;  /* 0x0ffffffe04047810 */ /* 0x002fcc0007ffe0ff */
[----:B------:R-:W1:Y:S02]  /*15140*/  F2I.FTZ.U32.TRUNC.NTZ R5, R4 ;  /* 0x0000000400057305 */ /* 0x000e64000021f000 */
[----:B-1----:R-:W-:-:S04]  /*15150*/  IMAD.MOV R4, RZ, RZ, -R5 ;  /* 0x000000ffff047224 */ /* 0x002fc800078e0a05 */
[----:B------:R-:W-:Y:S02]  /*15160*/  IMAD R8, R4, R3, RZ ;  /* 0x0000000304087224 */ /* 0x000fe400078e02ff */
[----:B------:R-:W-:-:S04]  /*15170*/  IMAD.MOV.U32 R4, RZ, RZ, RZ ;  /* 0x000000ffff047224 */ /* 0x000fc800078e00ff */
[----:B------:R-:W-:-:S04]  /*15180*/  IMAD.HI.U32 R5, R5, R8, R4 ;  /* 0x0000000805057227 */ /* 0x000fc800078e0004 */
[----:B------:R-:W-:Y:S02]  /*15190*/  IMAD.MOV.U32 R4, RZ, RZ, R2 ;  /* 0x000000ffff047224 */ /* 0x000fe400078e0002 */
[----:B------:R-:W-:-:S04]  /*151a0*/  IMAD.HI.U32 R2, R5, R7, RZ ;  /* 0x0000000705027227 */ /* 0x000fc800078e00ff */
[----:B------:R-:W-:-:S05]  /*151b0*/  IMAD R4, R2, R4, R7 ;  /* 0x0000000402047224 */ /* 0x000fca00078e0207 */
[----:B------:R-:W-:-:S13]  /*151c0*/  ISETP.GT.U32.AND P1, PT, R3, R4, PT ;  /* 0x000000040300720c */ /* 0x000fda0003f24070 */
[-C--:B------:R-:W-:Y:S02]  /*151d0*/  @!P1 IADD3 R4, R4, -R3.reuse, RZ ;  /* 0x8000000304049210 */ /* 0x080fe40007ffe0ff */
[----:B------:R-:W-:Y:S02]  /*151e0*/  @!P1 IADD3 R2, R2, 0x1, RZ ;  /* 0x0000000102029810 */ /* 0x000fe40007ffe0ff */
[----:B------:R-:W-:Y:S02]  /*151f0*/  ISETP.GE.U32.AND P2, PT, R4, R3, PT ;  /* 0x000000030400720c */ /* 0x000fe40003f46070 */
[----:B------:R-:W-:Y:S02]  /*15200*/  LOP3.LUT R3, R6, R0, RZ, 0x3c, !PT ;  /* 0x0000000006037212 */ /* 0x000fe400078e3cff */
[----:B------:R-:W-:Y:S02]  /*15210*/  ISETP.NE.AND P1, PT, R0, RZ, PT ;  /* 0x000000ff0000720c */ /* 0x000fe40003f25270 */
[----:B------:R-:W-:Y:S01]  /*15220*/  ISETP.GE.AND P0, PT, R3, RZ, PT ;  /* 0x000000ff0300720c */ /* 0x000fe20003f06270 */
[----:B------:R-:W-:Y:S01]  /*15230*/  IMAD.MOV R3, RZ, RZ, -R0 ;  /* 0x000000ffff037224 */ /* 0x000fe200078e0a00 */
[----:B------:R-:W-:-:S05]  /*15240*/  IADD3 R6, R9, 0x1000000, R6 ;  /* 0x0100000009067810 */ /* 0x000fca0007ffe006 */
[----:B------:R-:W-:-:S06]  /*15250*/  @P2 IADD3 R2, R2, 0x1, RZ ;  /* 0x0000000102022810 */ /* 0x000fcc0007ffe0ff */
[----:B------:R-:W-:Y:S01]  /*15260*/  @!P0 IMAD.MOV R2, RZ, RZ, -R2 ;  /* 0x000000ffff028224 */ /* 0x000fe200078e0a02 */
[----:B------:R-:W-:-:S05]  /*15270*/  @!P1 LOP3.LUT R2, RZ, R0, RZ, 0x33, !PT ;  /* 0x00000000ff029212 */ /* 0x000fca00078e33ff */
[----:B------:R-:W-:Y:S02]  /*15280*/  IMAD R234, R2, R3, R6 ;  /* 0x0000000302ea7224 */ /* 0x000fe400078e0206 */
.L_x_531:
[----:B------:R-:W-:Y:S05]  /*15290*/  BSYNC B0 ;  /* 0x0000000000007941 */ /* 0x000fea0003800000 */
.L_x_529:
[----:B------:R-:W-:-:S04]  /*152a0*/  LOP3.LUT R2, RZ, R2, RZ, 0x33, !PT ;  /* 0x00000002ff027212 */ /* 0x000fc800078e33ff */
[----:B------:R-:W-:Y:S01]  /*152b0*/  IADD3 R233, R2, R10, RZ ;  /* 0x0000000a02e97210 */ /* 0x000fe20007ffe0ff */
[----:B------:R-:W-:Y:S05]  /*152c0*/  BRA `(.L_x_532) ;  /* 0x0000004000007947 */ /* 0x000fea0003800000 */
.L_x_520:
[----:B------:R-:W-:Y:S01]  /*152d0*/  IMAD.MOV.U32 R232, RZ, RZ, R9 ;  /* 0x000000ffffe87224 */ /* 0x000fe200078e0009 */
[----:B------:R-:W-:Y:S01]  /*152e0*/  MOV R234, RZ ;  /* 0x000000ff00ea7202 */ /* 0x000fe20000000f00 */
[----:B------:R-:W-:Y:S01]  /*152f0*/  IMAD.MOV.U32 R233, RZ, RZ, RZ ;  /* 0x000000ffffe97224 */ /* 0x000fe200078e00ff */
[----:B------:R-:W-:Y:S02]  /*15300*/  MOV R235, c[0x0][0x53c] ;  /* 0x00014f0000eb7a02 */ /* 0x000fe40000000f00 */
.L_x_532:
[----:B------:R-:W-:Y:S05]  /*15310*/  BSYNC B1 ;  /* 0x0000000000017941 */ /* 0x000fea0003800000 */
.L_x_518:
[----:B------:R-:W-:Y:S01]  /*15320*/  WARPSYNC 0xffffffff ;  /* 0xffffffff00007948 */ /* 0x000fe20003800000 */
[----:B------:R-:W-:Y:S01]  /*15330*/  BAR.SYNC.DEFER_BLOCKING 0x4, 0x100 ;  /* 0x0104000000007b1d */ /* 0x000fe20000010000 */
[----:B------:R-:W-:-:S13]  /*15340*/  ISETP.NE.AND P0, PT, R14, RZ, PT ;  /* 0x000000ff0e00720c */ /* 0x000fda0003f05270 */
[----:B------:R2:W-:Y:S04]  /*15350*/  @!P0 STS.128 [0x18100], R232 ;  /* 0x018100e8ff008388 */ /* 0x0005e80000000c00 */
[----:B------:R-:W-:Y:S06]  /*15360*/  BAR.ARV 0x5, 0x100 ;  /* 0x0144000000007b1d */ /* 0x000fec0000002000 */
.L_x_513:
[----:B-1----:R-:W-:-:S13]  /*15370*/  ISETP.GE.AND P0, PT, R235, c[0x0][0x53c], PT ;  /* 0x00014f00eb007a0c */ /* 0x002fda0003f06270 */
[----:B--23--:R-:W-:Y:S01]  /*15380*/  @P0 CALL.REL.NOINC `(.L_x_533) ;  /* 0x0000001000000944 */ /* 0x00cfe20003c00000 */
[----:B------:R-:W-:Y:S05]  /*15390*/  BRA `(.L_x_534) ;  /* 0xfffec57000007947 */ /* 0x000fea000383ffff */
.L_x_533:
[----:B------:R-:W-:Y:S05]  /*153a0*/  EXIT ;  /* 0x000000000000794d */ /* 0x000fea0003800000 */
.L_x_394:
[----:B------:R-:W-:Y:S01]  /*153b0*/  IMAD.MOV.U32 R0, RZ, RZ, R5 ;  /* 0x000000ffff007224 */ /* 0x000fe200078e0005 */
[----:B------:R-:W-:Y:S02]  /*153c0*/  MOV R2, 0x1 ;  /* 0x0000000100027802 */ /* 0x000fe40000000f00 */
[----:B------:R-:W-:Y:S02]  /*153d0*/  MOV R3, 0x153f0 ;  /* 0x000153f000037802 */ /* 0x000fe40000000f00 */
[----:B--2---:R-:W-:Y:S05]  /*153e0*/  CALL.REL.NOINC `($__internal_10_$__cuda_sm70_shflsync_up_p) ;  /* 0x0000168000007944 */ /* 0x004fea0003c00000 */
[----:B------:R-:W-:Y:S01]  /*153f0*/  MOV R0, R4 ;  /* 0x0000000400007202 */ /* 0x000fe20000000f00 */
[----:B------:R-:W-:Y:S05]  /*15400*/  BRA `(.L_x_535) ;  /* 0xfffeb03000007947 */ /* 0x000fea000383ffff */
.L_x_395:
[----:B------:R-:W-:Y:S01]  /*15410*/  IMAD.MOV.U32 R0, RZ, RZ, R5 ;  /* 0x000000ffff007224 */ /* 0x000fe200078e0005 */
[----:B------:R-:W-:Y:S02]  /*15420*/  MOV R2, 0x2 ;  /* 0x0000000200027802 */ /* 0x000fe40000000f00 */
[----:B------:R-:W-:Y:S02]  /*15430*/  MOV R3, 0x15450 ;  /* 0x0001545000037802 */ /* 0x000fe40000000f00 */
[----:B--2---:R-:W-:Y:S05]  /*15440*/  CALL.REL.NOINC `($__internal_10_$__cuda_sm70_shflsync_up_p) ;  /* 0x0000162000007944 */ /* 0x004fea0003c00000 */
[----:B------:R-:W-:Y:S01]  /*15450*/  SEL R0, R4, RZ, P4 ;  /* 0x000000ff04007207 */ /* 0x000fe20002000000 */
[----:B------:R-:W-:Y:S01]  /*15460*/  IMAD.MOV.U32 R2, RZ, RZ, 0x4 ;  /* 0x00000004ff027424 */ /* 0x000fe200078e00ff */
[----:B------:R-:W-:-:S03]  /*15470*/  MOV R3, 0x154a0 ;  /* 0x000154a000037802 */ /* 0x000fc60000000f00 */
[----:B------:R-:W-:Y:S02]  /*15480*/  IMAD.IADD R0, R5, 0x1, R0 ;  /* 0x0000000105007824 */ /* 0x000fe400078e0200 */
[----:B------:R-:W-:Y:S05]  /*15490*/  CALL.REL.NOINC `($__internal_10_$__cuda_sm70_shflsync_up_p) ;  /* 0x000015d000007944 */ /* 0x000fea0003c00000 */
        /* <DEDUP_REMOVED lines=13> */
[----:B------:R-:W-:Y:S01]  /*15570*/  IMAD.IADD R4, R0, 0x1, R4 ;  /* 0x0000000100047824 */ /* 0x000fe200078e0204 */
[----:B------:R-:W-:-:S03]  /*15580*/  MOV R0, 0x1f ;  /* 0x0000001f00007802 */ /* 0x000fc60000000f00 */
[----:B------:R-:W-:Y:S02]  /*15590*/  IMAD.MOV.U32 R5, RZ, RZ, R4 ;  /* 0x000000ffff057224 */ /* 0x000fe400078e0004 */
[----:B------:R-:W-:Y:S05]  /*155a0*/  CALL.REL.NOINC `($__internal_9_$__cuda_sm70_shflsync_idx_p) ;  /* 0x0000147000007944 */ /* 0x000fea0003c00000 */
[----:B------:R-:W-:Y:S05]  /*155b0*/  BRA `(.L_x_536) ;  /* 0xfffeaf8000007947 */ /* 0x000fea000383ffff */
.L_x_397:
[----:B------:R-:W-:Y:S02]  /*155c0*/  SEL R0, RZ, 0x1, P0 ;  /* 0x00000001ff007807 */ /* 0x000fe40000000000 */
[----:B------:R-:W-:Y:S02]  /*155d0*/  MOV R2, 0x155f0 ;  /* 0x000155f000027802 */ /* 0x000fe40000000f00 */
[----:B--2---:R-:W-:Y:S05]  /*155e0*/  CALL.REL.NOINC `($__internal_11_$__cuda_sm70_votesync_ballot) ;  /* 0x000014f000007944 */ /* 0x004fea0003c00000 */
[----:B------:R-:W-:Y:S01]  /*155f0*/  MOV R10, R0 ;  /* 0x00000000000a7202 */ /* 0x000fe20000000f00 */
[----:B------:R-:W-:Y:S05]  /*15600*/  BRA `(.L_x_537) ;  /* 0xfffeafc000007947 */ /* 0x000fea000383ffff */
.L_x_398:
[----:B------:R-:W-:Y:S01]  /*15610*/  IMAD.MOV.U32 R5, RZ, RZ, R9 ;  /* 0x000000ffff057224 */ /* 0x000fe200078e0009 */
[----:B------:R-:W-:Y:S01]  /*15620*/  MOV R3, R7 ;  /* 0x0000000700037202 */ /* 0x000fe20000000f00 */
[----:B------:R-:W-:Y:S01]  /*15630*/  IMAD.MOV.U32 R0, RZ, RZ, 0x1f ;  /* 0x0000001fff007424 */ /* 0x000fe200078e00ff */
[----:B------:R-:W-:Y:S02]  /*15640*/  MOV R2, 0x15660 ;  /* 0x0001566000027802 */ /* 0x000fe40000000f00 */
[----:B------:R-:W-:Y:S05]  /*15650*/  CALL.REL.NOINC `($__internal_9_$__cuda_sm70_shflsync_idx_p) ;  /* 0x000013c000007944 */ /* 0x000fea0003c00000 */
[----:B------:R-:W-:Y:S01]  /*15660*/  IMAD.MOV.U32 R233, RZ, RZ, R0 ;  /* 0x000000ffffe97224 */ /* 0x000fe200078e0000 */
[----:B------:R-:W-:Y:S01]  /*15670*/  MOV R5, R8 ;  /* 0x0000000800057202 */ /* 0x000fe20000000f00 */
[----:B------:R-:W-:Y:S01]  /*15680*/  IMAD.MOV.U32 R6, RZ, RZ, RZ ;  /* 0x000000ffff067224 */ /* 0x000fe200078e00ff */
[----:B------:R-:W-:Y:S01]  /*15690*/  MOV R3, R7 ;  /* 0x0000000700037202 */ /* 0x000fe20000000f00 */
[----:B------:R-:W-:Y:S01]  /*156a0*/  IMAD.MOV.U32 R0, RZ, RZ, 0x1f ;  /* 0x0000001fff007424 */ /* 0x000fe200078e00ff */
[----:B------:R-:W-:-:S02]  /*156b0*/  MOV R2, 0x156d0 ;  /* 0x000156d000027802 */ /* 0x000fc40000000f00 */
[----:B------:R-:W-:Y:S05]  /*156c0*/  CALL.REL.NOINC `($__internal_9_$__cuda_sm70_shflsync_idx_p) ;  /* 0x0000135000007944 */ /* 0x000fea0003c00000 */
[----:B------:R-:W-:Y:S01]  /*156d0*/  MOV R9, R0 ;  /* 0x0000000000097202 */ /* 0x000fe20000000f00 */
[----:B------:R-:W-:Y:S05]  /*156e0*/  BRA `(.L_x_538) ;  /* 0xfffeaf4000007947 */ /* 0x000fea000383ffff */
.L_x_401:
[----:B------:R-:W-:Y:S01]  /*156f0*/  IMAD.MOV.U32 R5, RZ, RZ, R4 ;  /* 0x000000ffff057224 */ /* 0x000fe200078e0004 */
[----:B------:R-:W-:-:S02]  /*15700*/  MOV R0, 0x1f ;  /* 0x0000001f00007802 */ /* 0x000fc40000000f00 */
[----:B------:R-:W-:Y:S02]  /*15710*/  MOV R2, 0x15730 ;  /* 0x0001573000027802 */ /* 0x000fe40000000f00 */
[----:B-123--:R-:W-:Y:S05]  /*15720*/  CALL.REL.NOINC `($__internal_9_$__cuda_sm70_shflsync_idx_p) ;  /* 0x000012f000007944 */ /* 0x00efea0003c00000 */
[----:B------:R-:W-:Y:S01]  /*15730*/  MOV R6, R0 ;  /* 0x0000000000067202 */ /* 0x000fe20000000f00 */
[----:B------:R-:W-:Y:S05]  /*15740*/  BRA `(.L_x_400) ;  /* 0xfffeaf4000007947 */ /* 0x000fea000383ffff */
.L_x_420:
[----:B------:R-:W-:Y:S01]  /*15750*/  IMAD.MOV.U32 R5, RZ, RZ, R11 ;  /* 0x000000ffff057224 */ /* 0x000fe200078e000b */
[----:B------:R-:W-:Y:S01]  /*15760*/  MOV R3, RZ ;  /* 0x000000ff00037202 */ /* 0x000fe20000000f00 */
[----:B------:R-:W-:Y:S01]  /*15770*/  IMAD.MOV.U32 R0, RZ, RZ, 0x181f ;  /* 0x0000181fff007424 */ /* 0x000fe200078e00ff */
[----:B------:R-:W-:Y:S02]  /*15780*/  MOV R2, 0x157a0 ;  /* 0x000157a000027802 */ /* 0x000fe40000000f00 */
[----:B------:R-:W-:Y:S05]  /*15790*/  CALL.REL.NOINC `($__internal_9_$__cuda_sm70_shflsync_idx_p) ;  /* 0x0000128000007944 */ /* 0x000fea0003c00000 */
[----:B------:R-:W-:Y:S01]  /*157a0*/  MOV R8, R0 ;  /* 0x0000000000087202 */ /* 0x000fe20000000f00 */
[----:B------:R-:W-:Y:S05]  /*157b0*/  BRA `(.L_x_539) ;  /* 0xfffed42000007947 */ /* 0x000fea000383ffff */
.L_x_421:
[----:B------:R-:W-:Y:S01]  /*157c0*/  IMAD.MOV.U32 R5, RZ, RZ, R12 ;  /* 0x000000ffff057224 */ /* 0x000fe200078e000c */
[----:B------:R-:W-:Y:S01]  /*157d0*/  MOV R3, RZ ;  /* 0x000000ff00037202 */ /* 0x000fe20000000f00 */
[----:B------:R-:W-:Y:S01]  /*157e0*/  IMAD.MOV.U32 R0, RZ, RZ, 0x181f ;  /* 0x0000181fff007424 */ /* 0x000fe200078e00ff */
[----:B------:R-:W-:Y:S02]  /*157f0*/  MOV R2, 0x15810 ;  /* 0x0001581000027802 */ /* 0x000fe40000000f00 */
[----:B-12---:R-:W-:Y:S05]  /*15800*/  CALL.REL.NOINC `($__internal_9_$__cuda_sm70_shflsync_idx_p) ;  /* 0x0000121000007944 */ /* 0x006fea0003c00000 */
[----:B------:R-:W-:Y:S05]  /*15810*/  BRA `(.L_x_540) ;  /* 0xfffed3e000007947 */ /* 0x000fea000383ffff */
.L_x_424:
[----:B--2---:R-:W-:Y:S01]  /*15820*/  IMAD.MOV.U32 R5, RZ, RZ, R11 ;  /* 0x000000ffff057224 */ /* 0x004fe200078e000b */
[----:B------:R-:W-:Y:S01]  /*15830*/  MOV R3, 0x1 ;  /* 0x0000000100037802 */ /* 0x000fe20000000f00 */
[----:B----4-:R-:W-:Y:S01]  /*15840*/  IMAD.MOV.U32 R0, RZ, RZ, 0x181f ;  /* 0x0000181fff007424 */ /* 0x010fe200078e00ff */
[----:B------:R-:W-:-:S02]  /*15850*/  MOV R2, 0x15870 ;  /* 0x0001587000027802 */ /* 0x000fc40000000f00 */
[----:B-1-3--:R-:W-:Y:S05]  /*15860*/  CALL.REL.NOINC `($__internal_9_$__cuda_sm70_shflsync_idx_p) ;  /* 0x000011b000007944 */ /* 0x00afea0003c00000 */
[----:B------:R-:W-:Y:S01]  /*15870*/  IMAD.MOV.U32 R8, RZ, RZ, R0 ;  /* 0x000000ffff087224 */ /* 0x000fe200078e0000 */
[----:B------:R-:W-:Y:S01]  /*15880*/  MOV R3, 0x1 ;  /* 0x0000000100037802 */ /* 0x000fe20000000f00 */
[----:B------:R-:W-:Y:S01]  /*15890*/  IMAD.MOV.U32 R5, RZ, RZ, R12 ;  /* 0x000000ffff057224 */ /* 0x000fe200078e000c */
[----:B------:R-:W-:-:S02]  /*158a0*/  MOV R0, 0x181f ;  /* 0x0000181f00007802 */ /* 0x000fc40000000f00 */
[----:B------:R-:W-:Y:S02]  /*158b0*/  MOV R2, 0x158d0 ;  /* 0x000158d000027802 */ /* 0x000fe40000000f00 */
[----:B------:R-:W-:Y:S05]  /*158c0*/  CALL.REL.NOINC `($__internal_9_$__cuda_sm70_shflsync_idx_p) ;  /* 0x0000115000007944 */ /* 0x000fea0003c00000 */
[----:B------:R-:W-:Y:S05]  /*158d0*/  BRA `(.L_x_541) ;  /* 0xfffed4d000007947 */ /* 0x000fea000383ffff */
.L_x_427:
[----:B-1----:R-:W-:Y:S01]  /*158e0*/  IMAD.MOV.U32 R5, RZ, RZ, R11 ;  /* 0x000000ffff057224 */ /* 0x002fe200078e000b */
[----:B------:R-:W-:Y:S01]  /*158f0*/  MOV R3, 0x2 ;  /* 0x0000000200037802 */ /* 0x000fe20000000f00 */
[----:B----4-:R-:W-:Y:S01]  /*15900*/  IMAD.MOV.U32 R0, RZ, RZ, 0x181f ;  /* 0x0000181fff007424 */ /* 0x010fe200078e00ff */
[----:B------:R-:W-:Y:S02]  /*15910*/  MOV R2, 0x15930 ;  /* 0x0001593000027802 */ /* 0x000fe40000000f00 */
[----:B--23--:R-:W-:Y:S05]  /*15920*/  CALL.REL.NOINC `($__internal_9_$__cuda_sm70_shflsync_idx_p) ;  /* 0x000010f000007944 */ /* 0x00cfea0003c00000 */
[----:B------:R-:W-:Y:S01]  /*15930*/  MOV R8, R0 ;  /* 0x0000000000087202 */ /* 0x000fe20000000f00 */
[----:B------:R-:W-:Y:S05]  /*15940*/  BRA `(.L_x_542) ;  /* 0xfffed60000007947 */ /* 0x000fea000383ffff */
.L_x_428:
[----:B------:R-:W-:Y:S01]  /*15950*/  IMAD.MOV.U32 R5, RZ, RZ, R12 ;  /* 0x000000ffff057224 */ /* 0x000fe200078e000c */
[----:B------:R-:W-:Y:S01]  /*15960*/  MOV R3, 0x2 ;  /* 0x0000000200037802 */ /* 0x000fe20000000f00 */
[----:B----4-:R-:W-:Y:S01]  /*15970*/  IMAD.MOV.U32 R0, RZ, RZ, 0x181f ;  /* 0x0000181fff007424 */ /* 0x010fe200078e00ff */
[----:B------:R-:W-:Y:S02]  /*15980*/  MOV R2, 0x159a0 ;  /* 0x000159a000027802 */ /* 0x000fe40000000f00 */
[----:B-123--:R-:W-:Y:S05]  /*15990*/  CALL.REL.NOINC `($__internal_9_$__cuda_sm70_shflsync_idx_p) ;  /* 0x0000108000007944 */ /* 0x00efea0003c00000 */
[----:B------:R-:W-:Y:S05]  /*159a0*/  BRA `(.L_x_543) ;  /* 0xfffed5c000007947 */ /* 0x000fea000383ffff */
.L_x_431:
[----:B-1----:R-:W-:Y:S01]  /*159b0*/  IMAD.MOV.U32 R5, RZ, RZ, R11 ;  /* 0x000000ffff057224 */ /* 0x002fe200078e000b */
[----:B------:R-:W-:Y:S01]  /*159c0*/  MOV R3, 0x3 ;  /* 0x0000000300037802 */ /* 0x000fe20000000f00 */
[----:B------:R-:W-:Y:S01]  /*159d0*/  IMAD.MOV.U32 R0, RZ, RZ, 0x181f ;  /* 0x0000181fff007424 */ /* 0x000fe200078e00ff */
[----:B------:R-:W-:-:S02]  /*159e0*/  MOV R2, 0x15a00 ;  /* 0x00015a0000027802 */ /* 0x000fc40000000f00 */
[----:B--234-:R-:W-:Y:S05]  /*159f0*/  CALL.REL.NOINC `($__internal_9_$__cuda_sm70_shflsync_idx_p) ;  /* 0x0000102000007944 */ /* 0x01cfea0003c00000 */
[----:B------:R-:W-:Y:S01]  /*15a00*/  IMAD.MOV.U32 R8, RZ, RZ, R0 ;  /* 0x000000ffff087224 */ /* 0x000fe200078e0000 */
[----:B------:R-:W-:Y:S01]  /*15a10*/  MOV R3, 0x3 ;  /* 0x0000000300037802 */ /* 0x000fe20000000f00 */
[----:B------:R-:W-:Y:S01]  /*15a20*/  IMAD.MOV.U32 R5, RZ, RZ, R12 ;  /* 0x000000ffff057224 */ /* 0x000fe200078e000c */
[----:B------:R-:W-:-:S02]  /*15a30*/  MOV R0, 0x181f ;  /* 0x0000181f00007802 */ /* 0x000fc40000000f00 */
[----:B------:R-:W-:Y:S02]  /*15a40*/  MOV R2, 0x15a60 ;  /* 0x00015a6000027802 */ /* 0x000fe40000000f00 */
[----:B------:R-:W-:Y:S05]  /*15a50*/  CALL.REL.NOINC `($__internal_9_$__cuda_sm70_shflsync_idx_p) ;  /* 0x00000fc000007944 */ /* 0x000fea0003c00000 */
[----:B------:R-:W-:Y:S05]  /*15a60*/  BRA `(.L_x_544) ;  /* 0xfffed6b000007947 */ /* 0x000fea000383ffff */
.L_x_472:
[----:B------:R-:W-:Y:S01]  /*15a70*/  IMAD.MOV.U32 R2, RZ, RZ, R225 ;  /* 0x000000ffff027224 */ /* 0x000fe200078e00e1 */
[----:B------:R-:W-:Y:S02]  /*15a80*/  MOV R5, 0x2 ;  /* 0x0000000200057802 */ /* 0x000fe40000000f00 */
[----:B------:R-:W-:Y:S02]  /*15a90*/  MOV R3, 0x15ab0 ;  /* 0x00015ab000037802 */ /* 0x000fe40000000f00 */
[----:B------:R-:W-:Y:S05]  /*15aa0*/  CALL.REL.NOINC `($__internal_8_$__cuda_sm70_shflsync_bfly_p) ;  /* 0x00000f2000007944 */ /* 0x000fea0003c00000 */
[----:B------:R-:W-:Y:S01]  /*15ab0*/  MOV R0, R5 ;  /* 0x0000000500007202 */ /* 0x000fe20000000f00 */
[----:B------:R-:W-:Y:S05]  /*15ac0*/  BRA `(.L_x_545) ;  /* 0xffffabe000007947 */ /* 0x000fea000383ffff */
.L_x_473:
[----:B------:R-:W-:Y:S01]  /*15ad0*/  IMAD.MOV.U32 R2, RZ, RZ, R0 ;  /* 0x000000ffff027224 */ /* 0x000fe200078e0000 */
[----:B------:R-:W-:Y:S02]  /*15ae0*/  MOV R5, 0x1 ;  /* 0x0000000100057802 */ /* 0x000fe40000000f00 */
[----:B------:R-:W-:Y:S02]  /*15af0*/  MOV R3, 0x15b10 ;  /* 0x00015b1000037802 */ /* 0x000fe40000000f00 */
[----:B-1----:R-:W-:Y:S05]  /*15b00*/  CALL.REL.NOINC `($__internal_8_$__cuda_sm70_shflsync_bfly_p) ;  /* 0x00000ec000007944 */ /* 0x002fea0003c00000 */
[----:B------:R-:W-:Y:S01]  /*15b10*/  FADD.FTZ R0, R0, R5 ;  /* 0x0000000500007221 */ /* 0x000fe20000010000 */
[----:B------:R-:W-:Y:S02]  /*15b20*/  MOV R2, R226 ;  /* 0x000000e200027202 */ /* 0x000fe40000000f00 */
[----:B------:R-:W-:-:S02]  /*15b30*/  MOV R5, 0x2 ;  /* 0x0000000200057802 */ /* 0x000fc40000000f00 */
[----:B------:R-:W-:Y:S02]  /*15b40*/  MOV R3, 0x15b60 ;  /* 0x00015b6000037802 */ /* 0x000fe40000000f00 */
[----:B------:R-:W-:Y:S05]  /*15b50*/  CALL.REL.NOINC `($__internal_8_$__cuda_sm70_shflsync_bfly_p) ;  /* 0x00000e7000007944 */ /* 0x000fea0003c00000 */
[----:B------:R-:W-:Y:S01]  /*15b60*/  FADD.FTZ R4, R226, R5 ;  /* 0x00000005e2047221 */ /* 0x000fe20000010000 */
[----:B------:R-:W-:Y:S02]  /*15b70*/  MOV R5, 0x1 ;  /* 0x0000000100057802 */ /* 0x000fe40000000f00 */
[----:B------:R-:W-:Y:S02]  /*15b80*/  MOV R3, 0x15bb0 ;  /* 0x00015bb000037802 */ /* 0x000fe40000000f00 */
[----:B------:R-:W-:Y:S02]  /*15b90*/  MOV R2, R4 ;  /* 0x0000000400027202 */ /* 0x000fe40000000f00 */
[----:B------:R-:W-:Y:S05]  /*15ba0*/  CALL.REL.NOINC `($__internal_8_$__cuda_sm70_shflsync_bfly_p) ;  /* 0x00000e2000007944 */ /* 0x000fea0003c00000 */
[----:B------:R-:W-:Y:S01]  /*15bb0*/  MOV R3, R5 ;  /* 0x0000000500037202 */ /* 0x000fe20000000f00 */
[----:B------:R-:W-:Y:S05]  /*15bc0*/  BRA `(.L_x_546) ;  /* 0xffffab5000007947 */ /* 0x000fea000383ffff */
.L_x_480:
[----:B-1-34-:R-:W-:Y:S01]  /*15bd0*/  IMAD.MOV.U32 R5, RZ, RZ, R12 ;  /* 0x000000ffff057224 */ /* 0x01afe200078e000c */
[----:B------:R-:W-:Y:S01]  /*15be0*/  MOV R3, RZ ;  /* 0x000000ff00037202 */ /* 0x000fe20000000f00 */
[----:B------:R-:W-:Y:S01]  /*15bf0*/  IMAD.MOV.U32 R0, RZ, RZ, 0x181f ;  /* 0x0000181fff007424 */ /* 0x000fe200078e00ff */
[----:B------:R-:W-:Y:S02]  /*15c00*/  MOV R2, 0x15c20 ;  /* 0x00015c2000027802 */ /* 0x000fe40000000f00 */
[----:B------:R-:W-:Y:S05]  /*15c10*/  CALL.REL.NOINC `($__internal_9_$__cuda_sm70_shflsync_idx_p) ;  /* 0x00000e0000007944 */ /* 0x000fea0003c00000 */
[----:B------:R-:W-:Y:S01]  /*15c20*/  MOV R10, R0 ;  /* 0x00000000000a7202 */ /* 0x000fe20000000f00 */
[----:B------:R-:W-:Y:S05]  /*15c30*/  BRA `(.L_x_547) ;  /* 0xffffc30000007947 */ /* 0x000fea000383ffff */
.L_x_481:
[----:B------:R-:W-:Y:S01]  /*15c40*/  IMAD.MOV.U32 R5, RZ, RZ, R13 ;  /* 0x000000ffff057224 */ /* 0x000fe200078e000d */
[----:B------:R-:W-:Y:S01]  /*15c50*/  MOV R3, RZ ;  /* 0x000000ff00037202 */ /* 0x000fe20000000f00 */
[----:B------:R-:W-:Y:S01]  /*15c60*/  IMAD.MOV.U32 R0, RZ, RZ, 0x181f ;  /* 0x0000181fff007424 */ /* 0x000fe200078e00ff */
[----:B------:R-:W-:-:S02]  /*15c70*/  MOV R2, 0x15c90 ;  /* 0x00015c9000027802 */ /* 0x000fc40000000f00 */
[----:B-12---:R-:W-:Y:S05]  /*15c80*/  CALL.REL.NOINC `($__internal_9_$__cuda_sm70_shflsync_idx_p) ;  /* 0x00000d9000007944 */ /* 0x006fea0003c00000 */
[----:B------:R-:W-:Y:S05]  /*15c90*/  BRA `(.L_x_548) ;  /* 0xffffc2c000007947 */ /* 0x000fea000383ffff */
.L_x_484:
[----:B------:R-:W-:Y:S01]  /*15ca0*/  IMAD.MOV.U32 R5, RZ, RZ, R12 ;  /* 0x000000ffff057224 */ /* 0x000fe200078e000c */
[----:B--2---:R-:W-:Y:S01]  /*15cb0*/  MOV R3, 0x1 ;  /* 0x0000000100037802 */ /* 0x004fe20000000f00 */
        /* <DEDUP_REMOVED lines=10> */
.L_x_487:
[----:B------:R-:W-:Y:S01]  /*15d60*/  IMAD.MOV.U32 R5, RZ, RZ, R12 ;  /* 0x000000ffff057224 */ /* 0x000fe200078e000c */
[----:B-1----:R-:W-:Y:S01]  /*15d70*/  MOV R3, 0x2 ;  /* 0x0000000200037802 */ /* 0x002fe20000000f00 */
[----:B----4-:R-:W-:Y:S01]  /*15d80*/  IMAD.MOV.U32 R0, RZ, RZ, 0x181f ;  /* 0x0000181fff007424 */ /* 0x010fe200078e00ff */
[----:B------:R-:W-:Y:S02]  /*15d90*/  MOV R2, 0x15db0 ;  /* 0x00015db000027802 */ /* 0x000fe40000000f00 */
[----:B--23--:R-:W-:Y:S05]  /*15da0*/  CALL.REL.NOINC `($__internal_9_$__cuda_sm70_shflsync_idx_p) ;  /* 0x00000c7000007944 */ /* 0x00cfea0003c00000 */
[----:B------:R-:W-:Y:S01]  /*15db0*/  MOV R10, R0 ;  /* 0x00000000000a7202 */ /* 0x000fe20000000f00 */
[----:B------:R-:W-:Y:S05]  /*15dc0*/  BRA `(.L_x_550) ;  /* 0xffffc43000007947 */ /* 0x000fea000383ffff */
.L_x_488:
[----:B------:R-:W-:Y:S01]  /*15dd0*/  IMAD.MOV.U32 R5, RZ, RZ, R13 ;  /* 0x000000ffff057224 */ /* 0x000fe200078e000d */
[----:B------:R-:W-:Y:S01]  /*15de0*/  MOV R3, 0x2 ;  /* 0x0000000200037802 */ /* 0x000fe20000000f00 */
[----:B----4-:R-:W-:Y:S01]  /*15df0*/  IMAD.MOV.U32 R0, RZ, RZ, 0x181f ;  /* 0x0000181fff007424 */ /* 0x010fe200078e00ff */
[----:B------:R-:W-:Y:S02]  /*15e00*/  MOV R2, 0x15e20 ;  /* 0x00015e2000027802 */ /* 0x000fe40000000f00 */
[----:B-123--:R-:W-:Y:S05]  /*15e10*/  CALL.REL.NOINC `($__internal_9_$__cuda_sm70_shflsync_idx_p) ;  /* 0x00000c0000007944 */ /* 0x00efea0003c00000 */
[----:B------:R-:W-:Y:S05]  /*15e20*/  BRA `(.L_x_551) ;  /* 0xffffc3f000007947 */ /* 0x000fea000383ffff */
.L_x_491:
[----:B------:R-:W-:Y:S01]  /*15e30*/  IMAD.MOV.U32 R5, RZ, RZ, R12 ;  /* 0x000000ffff057224 */ /* 0x000fe200078e000c */
[----:B-1----:R-:W-:Y:S01]  /*15e40*/  MOV R3, 0x3 ;  /* 0x0000000300037802 */ /* 0x002fe20000000f00 */
        /* <DEDUP_REMOVED lines=10> */
.L_x_493:
[----:B------:R-:W-:Y:S01]  /*15ef0*/  IMAD.MOV.U32 R5, RZ, RZ, R12 ;  /* 0x000000ffff057224 */ /* 0x000fe200078e000c */
[----:B------:R-:W-:Y:S01]  /*15f00*/  MOV R3, RZ ;  /* 0x000000ff00037202 */ /* 0x000fe20000000f00 */
[----:B------:R-:W-:Y:S01]  /*15f10*/  IMAD.MOV.U32 R0, RZ, RZ, 0x1c1f ;  /* 0x00001c1fff007424 */ /* 0x000fe200078e00ff */
[----:B------:R-:W-:Y:S02]  /*15f20*/  MOV R2, 0x15f40 ;  /* 0x00015f4000027802 */ /* 0x000fe40000000f00 */
[----:B-1----:R-:W-:Y:S05]  /*15f30*/  CALL.REL.NOINC `($__internal_9_$__cuda_sm70_shflsync_idx_p) ;  /* 0x00000ae000007944 */ /* 0x002fea0003c00000 */
[----:B------:R-:W-:Y:S01]  /*15f40*/  MOV R4, R0 ;  /* 0x0000000000047202 */ /* 0x000fe20000000f00 */
[----:B------:R-:W-:Y:S05]  /*15f50*/  BRA `(.L_x_553) ;  /* 0xffffc76000007947 */ /* 0x000fea000383ffff */
.L_x_494:
[----:B------:R-:W-:Y:S01]  /*15f60*/  IMAD.MOV.U32 R5, RZ, RZ, R14 ;  /* 0x000000ffff057224 */ /* 0x000fe200078e000e */
[----:B------:R-:W-:Y:S01]  /*15f70*/  MOV R3, RZ ;  /* 0x000000ff00037202 */ /* 0x000fe20000000f00 */
[----:B------:R-:W-:Y:S01]  /*15f80*/  IMAD.MOV.U32 R0, RZ, RZ, 0x1c1f ;  /* 0x00001c1fff007424 */ /* 0x000fe200078e00ff */
[----:B------:R-:W-:Y:S02]  /*15f90*/  MOV R2, 0x15fb0 ;  /* 0x00015fb000027802 */ /* 0x000fe40000000f00 */
[----:B-123--:R-:W-:Y:S05]  /*15fa0*/  CALL.REL.NOINC `($__internal_9_$__cuda_sm70_shflsync_idx_p) ;  /* 0x00000a7000007944 */ /* 0x00efea0003c00000 */
[----:B------:R-:W-:Y:S05]  /*15fb0*/  BRA `(.L_x_554) ;  /* 0xffffc72000007947 */ /* 0x000fea000383ffff */
.L_x_497:
[----:B------:R-:W-:Y:S01]  /*15fc0*/  IMAD.MOV.U32 R5, RZ, RZ, R12 ;  /* 0x000000ffff057224 */ /* 0x000fe200078e000c */
[----:B---3--:R-:W-:Y:S01]  /*15fd0*/  MOV R3, 0x1 ;  /* 0x0000000100037802 */ /* 0x008fe20000000f00 */
[----:B------:R-:W-:Y:S01]  /*15fe0*/  IMAD.MOV.U32 R0, RZ, RZ, 0x1c1f ;  /* 0x00001c1fff007424 */ /* 0x000fe200078e00ff */
[----:B------:R-:W-:-:S02]  /*15ff0*/  MOV R2, 0x16010 ;  /* 0x0001601000027802 */ /* 0x000fc40000000f00 */
[----:B--2-4-:R-:W-:Y:S05]  /*16000*/  CALL.REL.NOINC `($__internal_9_$__cuda_sm70_shflsync_idx_p) ;  /* 0x00000a1000007944 */ /* 0x014fea0003c00000 */
[----:B------:R-:W-:Y:S01]  /*16010*/  IMAD.MOV.U32 R4, RZ, RZ, R0 ;  /* 0x000000ffff047224 */ /* 0x000fe200078e0000 */
[----:B------:R-:W-:Y:S01]  /*16020*/  MOV R3, 0x1 ;  /* 0x0000000100037802 */ /* 0x000fe20000000f00 */
[----:B------:R-:W-:Y:S01]  /*16030*/  IMAD.MOV.U32 R5, RZ, RZ, R14 ;  /* 0x000000ffff057224 */ /* 0x000fe200078e000e */
[----:B------:R-:W-:-:S02]  /*16040*/  MOV R0, 0x1c1f ;  /* 0x00001c1f00007802 */ /* 0x000fc40000000f00 */
[----:B------:R-:W-:Y:S02]  /*16050*/  MOV R2, 0x16070 ;  /* 0x0001607000027802 */ /* 0x000fe40000000f00 */
[----:B------:R-:W-:Y:S05]  /*16060*/  CALL.REL.NOINC `($__internal_9_$__cuda_sm70_shflsync_idx_p) ;  /* 0x000009b000007944 */ /* 0x000fea0003c00000 */
[----:B------:R-:W-:Y:S05]  /*16070*/  BRA `(.L_x_555) ;  /* 0xffffcfd000007947 */ /* 0x000fea000383ffff */
.L_x_501:
[----:B------:R-:W-:Y:S01]  /*16080*/  IMAD.MOV.U32 R5, RZ, RZ, R9 ;  /* 0x000000ffff057224 */ /* 0x000fe200078e0009 */
[----:B------:R-:W-:Y:S01]  /*16090*/  MOV R3, RZ ;  /* 0x000000ff00037202 */ /* 0x000fe20000000f00 */
[----:B------:R-:W-:Y:S01]  /*160a0*/  IMAD.MOV.U32 R0, RZ, RZ, 0x181f ;  /* 0x0000181fff007424 */ /* 0x000fe200078e00ff */
[----:B------:R-:W-:Y:S02]  /*160b0*/  MOV R2, 0x160d0 ;  /* 0x000160d000027802 */ /* 0x000fe40000000f00 */
[----:B------:R-:W-:Y:S05]  /*160c0*/  CALL.REL.NOINC `($__internal_9_$__cuda_sm70_shflsync_idx_p) ;  /* 0x0000095000007944 */ /* 0x000fea0003c00000 */
[----:B------:R-:W-:Y:S01]  /*160d0*/  MOV R8, R0 ;  /* 0x0000000000087202 */ /* 0x000fe20000000f00 */
[----:B------:R-:W-:Y:S05]  /*160e0*/  BRA `(.L_x_556) ;  /* 0xffffdd4000007947 */ /* 0x000fea000383ffff */
.L_x_502:
[----:B------:R-:W-:Y:S01]  /*160f0*/  IMAD.MOV.U32 R5, RZ, RZ, R12 ;  /* 0x000000ffff057224 */ /* 0x000fe200078e000c */
[----:B------:R-:W-:Y:S01]  /*16100*/  MOV R3, RZ ;  /* 0x000000ff00037202 */ /* 0x000fe20000000f00 */
[----:B------:R-:W-:Y:S01]  /*16110*/  IMAD.MOV.U32 R0, RZ, RZ, 0x181f ;  /* 0x0000181fff007424 */ /* 0x000fe200078e00ff */
[----:B------:R-:W-:Y:S02]  /*16120*/  MOV R2, 0x16140 ;  /* 0x0001614000027802 */ /* 0x000fe40000000f00 */
[----:B-12---:R-:W-:Y:S05]  /*16130*/  CALL.REL.NOINC `($__internal_9_$__cuda_sm70_shflsync_idx_p) ;  /* 0x000008e000007944 */ /* 0x006fea0003c00000 */
[----:B------:R-:W-:Y:S05]  /*16140*/  BRA `(.L_x_557) ;  /* 0xffffdd0000007947 */ /* 0x000fea000383ffff */
.L_x_505:
        /* <DEDUP_REMOVED lines=12> */
.L_x_508:
[----:B-1----:R-:W-:Y:S01]  /*16210*/  IMAD.MOV.U32 R5, RZ, RZ, R9 ;  /* 0x000000ffff057224 */ /* 0x002fe200078e0009 */
[----:B------:R-:W-:Y:S01]  /*16220*/  MOV R3, 0x2 ;  /* 0x0000000200037802 */ /* 0x000fe20000000f00 */
[----:B----4-:R-:W-:Y:S01]  /*16230*/  IMAD.MOV.U32 R0, RZ, RZ, 0x181f ;  /* 0x0000181fff007424 */ /* 0x010fe200078e00ff */
[----:B------:R-:W-:Y:S02]  /*16240*/  MOV R2, 0x16260 ;  /* 0x0001626000027802 */ /* 0x000fe40000000f00 */
[----:B--23--:R-:W-:Y:S05]  /*16250*/  CALL.REL.NOINC `($__internal_9_$__cuda_sm70_shflsync_idx_p) ;  /* 0x000007c000007944 */ /* 0x00cfea0003c00000 */
[----:B------:R-:W-:Y:S01]  /*16260*/  MOV R8, R0 ;  /* 0x0000000000087202 */ /* 0x000fe20000000f00 */
[----:B------:R-:W-:Y:S05]  /*16270*/  BRA `(.L_x_559) ;  /* 0xffffde8000007947 */ /* 0x000fea000383ffff */
.L_x_509:
[----:B------:R-:W-:Y:S01]  /*16280*/  IMAD.MOV.U32 R5, RZ, RZ, R12 ;  /* 0x000000ffff057224 */ /* 0x000fe200078e000c */
[----:B------:R-:W-:Y:S01]  /*16290*/  MOV R3, 0x2 ;  /* 0x0000000200037802 */ /* 0x000fe20000000f00 */
[----:B----4-:R-:W-:Y:S01]  /*162a0*/  IMAD.MOV.U32 R0, RZ, RZ, 0x181f ;  /* 0x0000181fff007424 */ /* 0x010fe200078e00ff */
[----:B------:R-:W-:Y:S02]  /*162b0*/  MOV R2, 0x162d0 ;  /* 0x000162d000027802 */ /* 0x000fe40000000f00 */
[----:B-123--:R-:W-:Y:S05]  /*162c0*/  CALL.REL.NOINC `($__internal_9_$__cuda_sm70_shflsync_idx_p) ;  /* 0x0000075000007944 */ /* 0x00efea0003c00000 */
[----:B------:R-:W-:Y:S05]  /*162d0*/  BRA `(.L_x_560) ;  /* 0xffffde4000007947 */ /* 0x000fea000383ffff */
.L_x_512:
        /* <DEDUP_REMOVED lines=12> */
.L_x_514:
[----:B---3--:R-:W-:Y:S01]  /*163a0*/  IMAD.MOV.U32 R5, RZ, RZ, R86 ;  /* 0x000000ffff057224 */ /* 0x008fe200078e0056 */
[----:B------:R-:W-:Y:S01]  /*163b0*/  MOV R3, RZ ;  /* 0x000000ff00037202 */ /* 0x000fe20000000f00 */
[----:B------:R-:W-:Y:S01]  /*163c0*/  IMAD.MOV.U32 R0, RZ, RZ, 0x1f ;  /* 0x0000001fff007424 */ /* 0x000fe200078e00ff */
[----:B------:R-:W-:Y:S02]  /*163d0*/  MOV R2, 0x163f0 ;  /* 0x000163f000027802 */ /* 0x000fe40000000f00 */
[----:B-1----:R-:W-:Y:S05]  /*163e0*/  CALL.REL.NOINC `($__internal_9_$__cuda_sm70_shflsync_idx_p) ;  /* 0x0000063000007944 */ /* 0x002fea0003c00000 */
[----:B------:R-:W-:Y:S01]  /*163f0*/  MOV R9, R0 ;  /* 0x0000000000097202 */ /* 0x000fe20000000f00 */
[----:B------:R-:W-:Y:S05]  /*16400*/  BRA `(.L_x_562) ;  /* 0xffffe06000007947 */ /* 0x000fea000383ffff */
.L_x_515:
[----:B---3--:R-:W-:Y:S01]  /*16410*/  IMAD.MOV.U32 R5, RZ, RZ, R86 ;  /* 0x000000ffff057224 */ /* 0x008fe200078e0056 */
[----:B------:R-:W-:Y:S01]  /*16420*/  MOV R3, 0x1 ;  /* 0x0000000100037802 */ /* 0x000fe20000000f00 */
[----:B------:R-:W-:Y:S01]  /*16430*/  IMAD.MOV.U32 R0, RZ, RZ, 0x1f ;  /* 0x0000001fff007424 */ /* 0x000fe200078e00ff */
[----:B------:R-:W-:Y:S02]  /*16440*/  MOV R2, 0x16460 ;  /* 0x0001646000027802 */ /* 0x000fe40000000f00 */
[----:B-12-4-:R-:W-:Y:S05]  /*16450*/  CALL.REL.NOINC `($__internal_9_$__cuda_sm70_shflsync_idx_p) ;  /* 0x000005c000007944 */ /* 0x016fea0003c00000 */
[----:B------:R-:W-:Y:S01]  /*16460*/  MOV R8, R0 ;  /* 0x0000000000087202 */ /* 0x000fe20000000f00 */
[----:B------:R-:W-:Y:S05]  /*16470*/  BRA `(.L_x_563) ;  /* 0xffffe01000007947 */ /* 0x000fea000383ffff */
.L_x_516:
[----:B------:R-:W-:Y:S02]  /*16480*/  MOV R2, 0x1 ;  /* 0x0000000100027802 */ /* 0x000fe40000000f00 */
[----:B------:R-:W-:-:S02]  /*16490*/  MOV R3, 0x164b0 ;  /* 0x000164b000037802 */ /* 0x000fc40000000f00 */
[----:B--234-:R-:W-:Y:S05]  /*164a0*/  CALL.REL.NOINC `($__internal_10_$__cuda_sm70_shflsync_up_p) ;  /* 0x000005c000007944 */ /* 0x01cfea0003c00000 */
[----:B------:R-:W-:Y:S05]  /*164b0*/  BRA `(.L_x_564) ;  /* 0xffffe0f000007947 */ /* 0x000fea000383ffff */
.L_x_517:
[----:B------:R-:W-:Y:S02]  /*164c0*/  MOV R2, 0x2 ;  /* 0x0000000200027802 */ /* 0x000fe40000000f00 */
[----:B------:R-:W-:-:S02]  /*164d0*/  MOV R3, 0x164f0 ;  /* 0x000164f000037802 */ /* 0x000fc40000000f00 */
[----:B--2-4-:R-:W-:Y:S05]  /*164e0*/  CALL.REL.NOINC `($__internal_10_$__cuda_sm70_shflsync_up_p) ;  /* 0x0000058000007944 */ /* 0x014fea0003c00000 */
[----:B------:R-:W-:Y:S01]  /*164f0*/  SEL R3, R4, RZ, P1 ;  /* 0x000000ff04037207 */ /* 0x000fe20000800000 */
[----:B------:R-:W-:-:S04]  /*16500*/  IMAD.MOV.U32 R2, RZ, RZ, 0x4 ;  /* 0x00000004ff027424 */ /* 0x000fc800078e00ff */
[----:B------:R-:W-:Y:S01]  /*16510*/  IMAD.IADD R0, R0, 0x1, R3 ;  /* 0x0000000100007824 */ /* 0x000fe200078e0203 */
[----:B------:R-:W-:Y:S02]  /*16520*/  MOV R3, 0x16540 ;  /* 0x0001654000037802 */ /* 0x000fe40000000f00 */
        /* <DEDUP_REMOVED lines=19> */
.L_x_521:
[----:B------:R-:W-:Y:S02]  /*16660*/  MOV R2, 0x1 ;  /* 0x0000000100027802 */ /* 0x000fe40000000f00 */
[----:B------:R-:W-:Y:S02]  /*16670*/  MOV R3, 0x16690 ;  /* 0x0001669000037802 */ /* 0x000fe40000000f00 */
[----:B------:R-:W-:Y:S05]  /*16680*/  CALL.REL.NOINC `($__internal_10_$__cuda_sm70_shflsync_up_p) ;  /* 0x000003e000007944 */ /* 0x000fea0003c00000 */
[----:B------:R-:W-:Y:S01]  /*16690*/  MOV R2, R4 ;  /* 0x0000000400027202 */ /* 0x000fe20000000f00 */
[----:B------:R-:W-:Y:S05]  /*166a0*/  BRA `(.L_x_566) ;  /* 0xffffe15000007947 */ /* 0x000fea000383ffff */
.L_x_522:
[----:B------:R-:W-:Y:S02]  /*166b0*/  MOV R2, 0x2 ;  /* 0x0000000200027802 */ /* 0x000fe40000000f00 */
        /* <DEDUP_REMOVED lines=25> */
.L_x_524:
[----:B------:R-:W-:Y:S02]  /*16850*/  SEL R0, RZ, 0x1, P0 ;  /* 0x00000001ff007807 */ /* 0x000fe40000000000 */
[----:B------:R-:W-:Y:S02]  /*16860*/  MOV R2, 0x16880 ;  /* 0x0001688000027802 */ /* 0x000fe40000000f00 */
[----:B-1----:R-:W-:Y:S05]  /*16870*/  CALL.REL.NOINC `($__internal_11_$__cuda_sm70_votesync_ballot) ;  /* 0x0000026000007944 */ /* 0x002fea0003c00000 */
[----:B------:R-:W-:Y:S01]  /*16880*/  MOV R12, R0 ;  /* 0x00000000000c7202 */ /* 0x000fe20000000f00 */
[----:B------:R-:W-:Y:S05]  /*16890*/  BRA `(.L_x_568) ;  /* 0xffffe0f000007947 */ /* 0x000fea000383ffff */
.L_x_525:
[----:B------:R-:W-:Y:S01]  /*168a0*/  IMAD.MOV.U32 R5, RZ, RZ, R6 ;  /* 0x000000ffff057224 */ /* 0x000fe200078e0006 */
[----:B------:R-:W-:Y:S01]  /*168b0*/  MOV R3, R8 ;  /* 0x0000000800037202 */ /* 0x000fe20000000f00 */
[----:B------:R-:W-:Y:S01]  /*168c0*/  IMAD.MOV.U32 R0, RZ, RZ, 0x1f ;  /* 0x0000001fff007424 */ /* 0x000fe200078e00ff */
[----:B------:R-:W-:Y:S02]  /*168d0*/  MOV R2, 0x168f0 ;  /* 0x000168f000027802 */ /* 0x000fe40000000f00 */
[----:B-1----:R-:W-:Y:S05]  /*168e0*/  CALL.REL.NOINC `($__internal_9_$__cuda_sm70_shflsync_idx_p) ;  /* 0x0000013000007944 */ /* 0x002fea0003c00000 */
[----:B------:R-:W-:Y:S01]  /*168f0*/  IMAD.MOV.U32 R10, RZ, RZ, R0 ;  /* 0x000000ffff0a7224 */ /* 0x000fe200078e0000 */
[----:B------:R-:W-:Y:S01]  /*16900*/  MOV R3, R8 ;  /* 0x0000000800037202 */ /* 0x000fe20000000f00 */
[----:B------:R-:W-:Y:S01]  /*16910*/  IMAD.MOV.U32 R5, RZ, RZ, R7 ;  /* 0x000000ffff057224 */ /* 0x000fe200078e0007 */
[----:B------:R-:W-:Y:S02]  /*16920*/  MOV R0, 0x1f ;  /* 0x0000001f00007802 */ /* 0x000fe40000000f00 */
[----:B------:R-:W-:-:S02]  /*16930*/  MOV R2, 0x16950 ;  /* 0x0001695000027802 */ /* 0x000fc40000000f00 */
[----:B------:R-:W-:Y:S05]  /*16940*/  CALL.REL.NOINC `($__internal_9_$__cuda_sm70_shflsync_idx_p) ;  /* 0x000000d000007944 */ /* 0x000fea0003c00000 */
[----:B------:R-:W-:Y:S01]  /*16950*/  MOV R7, R0 ;  /* 0x0000000000077202 */ /* 0x000fe20000000f00 */
[----:B------:R-:W-:Y:S05]  /*16960*/  BRA `(.L_x_569) ;  /* 0xffffe07000007947 */ /* 0x000fea000383ffff */
.L_x_528:
[----:B------:R-:W-:Y:S01]  /*16970*/  IMAD.MOV.U32 R5, RZ, RZ, R4 ;  /* 0x000000ffff057224 */ /* 0x000fe200078e0004 */
[----:B------:R-:W-:-:S02]  /*16980*/  MOV R0, 0x1f ;  /* 0x0000001f00007802 */ /* 0x000fc40000000f00 */
[----:B------:R-:W-:Y:S02]  /*16990*/  MOV R2, 0x169b0 ;  /* 0x000169b000027802 */ /* 0x000fe40000000f00 */
[----:B-1234-:R-:W-:Y:S05]  /*169a0*/  CALL.REL.NOINC `($__internal_9_$__cuda_sm70_shflsync_idx_p) ;  /* 0x0000007000007944 */ /* 0x01efea0003c00000 */
[----:B------:R-:W-:Y:S01]  /*169b0*/  MOV R13, R0 ;  /* 0x00000000000d7202 */ /* 0x000fe20000000f00 */
[----:B------:R-:W-:Y:S05]  /*169c0*/  BRA `(.L_x_527) ;  /* 0xffffe07000007947 */ /* 0x000fea000383ffff */
        .weak           $__internal_8_$__cuda_sm70_shflsync_bfly_p
        .type           $__internal_8_$__cuda_sm70_shflsync_bfly_p,@function
        .size           $__internal_8_$__cuda_sm70_shflsync_bfly_p,($__internal_9_$__cuda_sm70_shflsync_idx_p - $__internal_8_$__cuda_sm70_shflsync_bfly_p)
$__internal_8_$__cuda_sm70_shflsync_bfly_p:
[----:B------:R-:W-:Y:S04]  /*169d0*/  WARPSYNC R6 ;  /* 0x0000000600007348 */ /* 0x000fe80003800000 */
[----:B------:R1:W2:Y:S02]  /*169e0*/  SHFL.BFLY PT, R5, R2, R5, R7 ;  /* 0x0c00000502057389 */ /* 0x0002a400000e0007 */
[----:B-1----:R-:W-:Y:S02]  /*169f0*/  MOV R2, R3 ;  /* 0x0000000300027202 */ /* 0x002fe40000000f00 */
[----:B------:R-:W-:-:S04]  /*16a00*/  MOV R3, 0x0 ;  /* 0x0000000000037802 */ /* 0x000fc80000000f00 */
[----:B--2---:R-:W-:Y:S05]  /*16a10*/  RET.REL.NODEC R2 `(_ZN7cutlass13device_kernelIN5flash19enable_sm80_to_sm89INS1_16FlashAttnFwdSm80INS1_25CollectiveMainloopFwdSm80ILi8ELi1ELb0EN4cute5tupleIJNS5_1CILi128EEENS7_ILi64EEENS7_ILi192EEEEEELi192ENS_10bfloat16_tEfNS_4arch4Sm80ELb0ELb1ELb1ELb1ELb0ELb0ELb1ELb1EEENS1_21CollectiveEpilogueFwdINS6_IJS8_SA_S9_EEENS6_IJNS7_ILi1EEESI_SI_EEESC_SE_Li256ELb1ELb1ELb1ELb0EEENS1_36VarlenDynamicPersistentTileSchedulerILi128ELi64ELi256ELi256ELb1ELb1ELb0ELb1ELb0ELb1EEEEEEEEEvNT_6ParamsE) ;  /* 0xfffe95e002007950 */ /* 0x004fea0003c3ffff */
        .weak           $__internal_9_$__cuda_sm70_shflsync_idx_p
        .type           $__internal_9_$__cuda_sm70_shflsync_idx_p,@function
        .size           $__internal_9_$__cuda_sm70_shflsync_idx_p,($__internal_10_$__cuda_sm70_shflsync_up_p - $__internal_9_$__cuda_sm70_shflsync_idx_p)
$__internal_9_$__cuda_sm70_shflsync_idx_p:
[----:B------:R-:W-:-:S04]  /*16a20*/  MOV R87, 0xffffffff ;  /* 0xffffffff00577802 */ /* 0x000fc80000000f00 */
[----:B------:R-:W-:Y:S04]  /*16a30*/  WARPSYNC R87 ;  /* 0x0000005700007348 */ /* 0x000fe80003800000 */
[----:B------:R1:W2:Y:S02]  /*16a40*/  SHFL.IDX PT, R0, R5, R3, R0 ;  /* 0x0000000305007389 */ /* 0x0002a400000e0000 */
[----:B-1----:R-:W-:-:S04]  /*16a50*/  MOV R3, 0x0 ;  /* 0x0000000000037802 */ /* 0x002fc80000000f00 */
[----:B--2---:R-:W-:Y:S05]  /*16a60*/  RET.REL.NODEC R2 `(_ZN7cutlass13device_kernelIN5flash19enable_sm80_to_sm89INS1_16FlashAttnFwdSm80INS1_25CollectiveMainloopFwdSm80ILi8ELi1ELb0EN4cute5tupleIJNS5_1CILi128EEENS7_ILi64EEENS7_ILi192EEEEEELi192ENS_10bfloat16_tEfNS_4arch4Sm80ELb0ELb1ELb1ELb1ELb0ELb0ELb1ELb1EEENS1_21CollectiveEpilogueFwdINS6_IJS8_SA_S9_EEENS6_IJNS7_ILi1EEESI_SI_EEESC_SE_Li256ELb1ELb1ELb1ELb0EEENS1_36VarlenDynamicPersistentTileSchedulerILi128ELi64ELi256ELi256ELb1ELb1ELb0ELb1ELb0ELb1EEEEEEEEEvNT_6ParamsE) ;  /* 0xfffe959002007950 */ /* 0x004fea0003c3ffff */
        .weak           $__internal_10_$__cuda_sm70_shflsync_up_p
        .type           $__internal_10_$__cuda_sm70_shflsync_up_p,@function
        .size           $__internal_10_$__cuda_sm70_shflsync_up_p,($__internal_11_$__cuda_sm70_votesync_ballot - $__internal_10_$__cuda_sm70_shflsync_up_p)
$__internal_10_$__cuda_sm70_shflsync_up_p:
[----:B------:R-:W-:Y:S02]  /*16a70*/  IMAD.MOV.U32 R4, RZ, RZ, RZ ;  /* 0x000000ffff047224 */ /* 0x000fe400078e00ff */
[----:B------:R-:W-:-:S04]  /*16a80*/  IMAD.MOV.U32 R10, RZ, RZ, -0x1 ;  /* 0xffffffffff0a7424 */ /* 0x000fc800078e00ff */
[----:B------:R-:W-:Y:S04]  /*16a90*/  WARPSYNC R10 ;  /* 0x0000000a00007348 */ /* 0x000fe80003800000 */
[----:B------:R1:W2:Y:S02]  /*16aa0*/  SHFL.UP PT, R4, R0, R2, R4 ;  /* 0x0400000200047389 */ /* 0x0002a400000e0004 */
[----:B-1----:R-:W-:Y:S02]  /*16ab0*/  MOV R2, R3 ;  /* 0x0000000300027202 */ /* 0x002fe40000000f00 */
[----:B------:R-:W-:-:S04]  /*16ac0*/  MOV R3, 0x0 ;  /* 0x0000000000037802 */ /* 0x000fc80000000f00 */
[----:B--2---:R-:W-:Y:S05]  /*16ad0*/  RET.REL.NODEC R2 `(_ZN7cutlass13device_kernelIN5flash19enable_sm80_to_sm89INS1_16FlashAttnFwdSm80INS1_25CollectiveMainloopFwdSm80ILi8ELi1ELb0EN4cute5tupleIJNS5_1CILi128EEENS7_ILi64EEENS7_ILi192EEEEEELi192ENS_10bfloat16_tEfNS_4arch4Sm80ELb0ELb1ELb1ELb1ELb0ELb0ELb1ELb1EEENS1_21CollectiveEpilogueFwdINS6_IJS8_SA_S9_EEENS6_IJNS7_ILi1EEESI_SI_EEESC_SE_Li256ELb1ELb1ELb1ELb0EEENS1_36VarlenDynamicPersistentTileSchedulerILi128ELi64ELi256ELi256ELb1ELb1ELb0ELb1ELb0ELb1EEEEEEEEEvNT_6ParamsE) ;  /* 0xfffe952002007950 */ /* 0x004fea0003c3ffff */
        .weak           $__internal_11_$__cuda_sm70_votesync_ballot
        .type           $__internal_11_$__cuda_sm70_votesync_ballot,@function
        .size           $__internal_11_$__cuda_sm70_votesync_ballot,(.L_x_4931 - $__internal_11_$__cuda_sm70_votesync_ballot)
$__internal_11_$__cuda_sm70_votesync_ballot:
[----:B------:R-:W-:Y:S01]  /*16ae0*/  ISETP.NE.U32.AND P0, PT, R0, 0x1, PT ;  /* 0x000000010000780c */ /* 0x000fe20003f05070 */
[----:B------:R-:W-:-:S04]  /*16af0*/  IMAD.MOV.U32 R3, RZ, RZ, -0x1 ;  /* 0xffffffffff037424 */ /* 0x000fc800078e00ff */
[----:B------:R-:W-:Y:S08]  /*16b00*/  WARPSYNC R3 ;  /* 0x0000000300007348 */ /* 0x000ff00003800000 */
[----:B------:R-:W-:-:S04]  /*16b10*/  VOTE.ANY R0, PT, !P0 ;  /* 0x0000000000007806 */ /* 0x000fc800040e0100 */
[----:B------:R-:W-:Y:S01]  /*16b20*/  LOP3.LUT R0, R0, R3, RZ, 0xc0, !PT ;  /* 0x0000000300007212 */ /* 0x000fe200078ec0ff */
[----:B------:R-:W-:-:S04]  /*16b30*/  IMAD.MOV.U32 R3, RZ, RZ, 0x0 ;  /* 0x00000000ff037424 */ /* 0x000fc800078e00ff */
[----:B------:R-:W-:Y:S05]  /*16b40*/  RET.REL.NODEC R2 `(_ZN7cutlass13device_kernelIN5flash19enable_sm80_to_sm89INS1_16FlashAttnFwdSm80INS1_25CollectiveMainloopFwdSm80ILi8ELi1ELb0EN4cute5tupleIJNS5_1CILi128EEENS7_ILi64EEENS7_ILi192EEEEEELi192ENS_10bfloat16_tEfNS_4arch4Sm80ELb0ELb1ELb1ELb1ELb0ELb0ELb1ELb1EEENS1_21CollectiveEpilogueFwdINS6_IJS8_SA_S9_EEENS6_IJNS7_ILi1EEESI_SI_EEESC_SE_Li256ELb1ELb1ELb1ELb0EEENS1_36VarlenDynamicPersistentTileSchedulerILi128ELi64ELi256ELi256ELb1ELb1ELb0ELb1ELb0ELb1EEEEEEEEEvNT_6ParamsE) ;  /* 0xfffe94b002007950 */ /* 0x000fea0003c3ffff */
.L_x_570:
        /* <DEDUP_REMOVED lines=11> */
.L_x_4931:


//--------------------- .text._ZN7cutlass13device_kernelIN5flash19enable_sm80_to_sm89INS1_16FlashAttnFwdSm80INS1_25CollectiveMainloopFwdSm80ILi8ELi1ELb0EN4cute5tupleIJNS5_1CILi128EEENS7_ILi64EEENS7_ILi192EEEEEELi192ENS_10bfloat16_tEfNS_4arch4Sm80ELb0ELb1ELb1ELb1ELb0ELb1ELb1ELb1EEENS1_21CollectiveEpilogueFwdINS6_IJS8_SA_S9_EEENS6_IJNS7_ILi1EEESI_SI_EEESC_SE_Li256ELb1ELb1ELb1ELb0EEENS1_36VarlenDynamicPersistentTileSchedulerILi128ELi64ELi256ELi256ELb1ELb1ELb0ELb1ELb0ELb1EEEEEEEEEvNT_6ParamsE --------------------------
	.section	.text._ZN7cutlass13device_kernelIN5flash19enable_sm80_to_sm89INS1_16FlashAttnFwdSm80INS1_25CollectiveMainloopFwdSm80ILi8ELi1ELb0EN4cute5tupleIJNS5_1CILi128EEENS7_ILi64EEENS7_ILi192EEEEEELi192ENS_10bfloat16_tEfNS_4arch4Sm80ELb0ELb1ELb1ELb1ELb0ELb1ELb1ELb1EEENS1_21CollectiveEpilogueFwdINS6_IJS8_SA_S9_EEENS6_IJNS7_ILi1EEESI_SI_EEESC_SE_Li256ELb1ELb1ELb1ELb0EEENS1_36VarlenDynamicPersistentTileSchedulerILi128ELi64ELi256ELi256ELb1ELb1ELb0ELb1ELb0ELb1EEEEEEEEEvNT_6ParamsE,"ax",@progbits
	.sectioninfo	@"SHI_REGISTERS=255"
	.align	128
.text._ZN7cutlass13device_kernelIN5flash19enable_sm80_to_sm89INS1_16FlashAttnFwdSm80INS1_25CollectiveMainloopFwdSm80ILi8ELi1ELb0EN4cute5tupleIJNS5_1CILi128EEENS7_ILi64EEENS7_ILi192EEEEEELi192ENS_10bfloat16_tEfNS_4arch4Sm80ELb0ELb1ELb1ELb1ELb0ELb1ELb1ELb1EEENS1_21CollectiveEpilogueFwdINS6_IJS8_SA_S9_EEENS6_IJNS7_ILi1EEESI_SI_EEESC_SE_Li256ELb1ELb1ELb1ELb0EEENS1_36VarlenDynamicPersistentTileSchedulerILi128ELi64ELi256ELi256ELb1ELb1ELb0ELb1ELb0ELb1EEEEEEEEEvNT_6ParamsE:
        .type           _ZN7cutlass13device_kernelIN5flash19enable_sm80_to_sm89INS1_16FlashAttnFwdSm80INS1_25CollectiveMainloopFwdSm80ILi8ELi1ELb0EN4cute5tupleIJNS5_1CILi128EEENS7_ILi64EEENS7_ILi192EEEEEELi192ENS_10bfloat16_tEfNS_4arch4Sm80ELb0ELb1ELb1ELb1ELb0ELb1ELb1ELb1EEENS1_21CollectiveEpilogueFwdINS6_IJS8_SA_S9_EEENS6_IJNS7_ILi1EEESI_SI_EEESC_SE_Li256ELb1ELb1ELb1ELb0EEENS1_36VarlenDynamicPersistentTileSchedulerILi128ELi64ELi256ELi256ELb1ELb1ELb0ELb1ELb0ELb1EEEEEEEEEvNT_6ParamsE,@function
        .size           _ZN7cutlass13device_kernelIN5flash19enable_sm80_to_sm89INS1_16FlashAttnFwdSm80INS1_25CollectiveMainloopFwdSm80ILi8ELi1ELb0EN4cute5tupleIJNS5_1CILi128EEENS7_ILi64EEENS7_ILi192EEEEEELi192ENS_10bfloat16_tEfNS_4arch4Sm80ELb0ELb1ELb1ELb1ELb0ELb1ELb1ELb1EEENS1_21CollectiveEpilogueFwdINS6_IJS8_SA_S9_EEENS6_IJNS7_ILi1EEESI_SI_EEESC_SE_Li256ELb1ELb1ELb1ELb0EEENS1_36VarlenDynamicPersistentTileSchedulerILi128ELi64ELi256ELi256ELb1ELb1ELb0ELb1ELb0ELb1EEEEEEEEEvNT_6ParamsE,(.L_x_4936 - _ZN7cutlass13device_kernelIN5flash19enable_sm80_to_sm89INS1_16FlashAttnFwdSm80INS1_25CollectiveMainloopFwdSm80ILi8ELi1ELb0EN4cute5tupleIJNS5_1CILi128EEENS7_ILi64EEENS7_ILi192EEEEEELi192ENS_10bfloat16_tEfNS_4arch4Sm80ELb0ELb1ELb1ELb1ELb0ELb1ELb1ELb1EEENS1_21CollectiveEpilogueFwdINS6_IJS8_SA_S9_EEENS6_IJNS7_ILi1EEESI_SI_EEESC_SE_Li256ELb1ELb1ELb1ELb0EEENS1_36VarlenDynamicPersistentTileSchedulerILi128ELi64ELi256ELi256ELb1ELb1ELb0ELb1ELb0ELb1EEEEEEEEEvNT_6ParamsE)
        .other          _ZN7cutlass13device_kernelIN5flash19enable_sm80_to_sm89INS1_16FlashAttnFwdSm80INS1_25CollectiveMainloopFwdSm80ILi8ELi1ELb0EN4cute5tupleIJNS5_1CILi128EEENS7_ILi64EEENS7_ILi192EEEEEELi192ENS_10bfloat16_tEfNS_4arch4Sm80ELb0ELb1ELb1ELb1ELb0ELb1ELb1ELb1EEENS1_21CollectiveEpilogueFwdINS6_IJS8_SA_S9_EEENS6_IJNS7_ILi1EEESI_SI_EEESC_SE_Li256ELb1ELb1ELb1ELb0EEENS1_36VarlenDynamicPersistentTileSchedulerILi128ELi64ELi256ELi256ELb1ELb1ELb0ELb1ELb0ELb1EEEEEEEEEvNT_6ParamsE,@"STO_CUDA_ENTRY STV_DEFAULT"
_ZN7cutlass13device_kernelIN5flash19enable_sm80_to_sm89INS1_16FlashAttnFwdSm80INS1_25CollectiveMainloopFwdSm80ILi8ELi1ELb0EN4cute5tupleIJNS5_1CILi128EEENS7_ILi64EEENS7_ILi192EEEEEELi192ENS_10bfloat16_tEfNS_4arch4Sm80ELb0ELb1ELb1ELb1ELb0ELb1ELb1ELb1EEENS1_21CollectiveEpilogueFwdINS6_IJS8_SA_S9_EEENS6_IJNS7_ILi1EEESI_SI_EEESC_SE_Li256ELb1ELb1ELb1ELb0EEENS1_36VarlenDynamicPersistentTileSchedulerILi128ELi64ELi256ELi256ELb1ELb1ELb0ELb1ELb0ELb1EEEEEEEEEvNT_6ParamsE:
[----:B------:R-:W-:-:S03]  /*0000*/  MOV R1, c[0x0][0x28] ;  /* 0x00000a0000017a02 */ /* 0x000fc60000000f00 */
[----:B------:R-:W1:Y:S01]  /*0010*/  S2R R2, SR_TID.X ;  /* 0x0000000000027919 */ /* 0x000e620000002100 */
[----:B------:R-:W-:Y:S01]  /*0020*/  IADD3 R1, R1, -0x58, RZ ;  /* 0xffffffa801017810 */ /* 0x000fe20007ffe0ff */
[----:B------:R-:W-:Y:S01]  /*0030*/  ULDC.64 UR6, c[0x0][0x118] ;  /* 0x0000460000067ab9 */ /* 0x000fe20000000a00 */
[----:B-1----:R-:W-:-:S05]  /*0040*/  SHF.R.U32.HI R0, RZ, 0x5, R2 ;  /* 0x00000005ff007819 */ /* 0x002fca0000011602 */
[----:B------:R-:W1:Y:S02]  /*0050*/  SHFL.IDX PT, R3, R0, RZ, 0x1f ;  /* 0x00001fff00037589 */ /* 0x000e6400000e0000 */
[----:B-1----:R-:W-:Y:S02]  /*0060*/  ISETP.NE.AND P0, PT, R3, RZ, PT ;  /* 0x000000ff0300720c */ /* 0x002fe40003f05270 */
[----:B------:R-:W-:Y:S11]  /*0070*/  STL [R1+0x4c], R3 ;  /* 0x00004c0301007387 */ /* 0x000ff60000100800 */
[----:B------:R-:W-:Y:S06]  /*0080*/  @P0 BAR.SYNC.DEFER_BLOCKING 0x5, 0x100 ;  /* 0x0144000000000b1d */ /* 0x000fec0000010000 */
[----:B------:R-:W1:Y:S04]  /*0090*/  @P0 LDS.128 R4, [0x18100] ;  /* 0x01810000ff040984 */ /* 0x000e680000000c00 */
[----:B-1----:R1:W-:Y:S04]  /*00a0*/  @P0 STL.64 [R1], R4 ;  /* 0x0000000401000387 */ /* 0x0023e80000100a00 */
[----:B------:R1:W-:Y:S04]  /*00b0*/  @P0 STL.64 [R1+0x8], R6 ;  /* 0x0000080601000387 */ /* 0x0003e80000100a00 */
[----:B------:R-:W-:Y:S06]  /*00c0*/  @P0 BAR.ARV 0x4, 0x100 ;  /* 0x0104000000000b1d */ /* 0x000fec0000002000 */
[----:B------:R-:W-:Y:S05]  /*00d0*/  @P0 BRA `(.L_x_571) ;  /* 0x00000ff000000947 */ /* 0x000fea0003800000 */
[----:B------:R-:W-:Y:S01]  /*00e0*/  LOP3.LUT R13, R2, 0x1f, RZ, 0xc0, !PT ;  /* 0x0000001f020d7812 */ /* 0x000fe200078ec0ff */
[----:B------:R-:W-:-:S02]  /*00f0*/  IMAD.MOV.U32 R10, RZ, RZ, RZ ;  /* 0x000000ffff0a7224 */ /* 0x000fc400078e00ff */
[----:B------:R-:W-:Y:S01]  /*0100*/  IMAD.MOV.U32 R8, RZ, RZ, RZ ;  /* 0x000000ffff087224 */ /* 0x000fe200078e00ff */
[----:B------:R-:W-:-:S04]  /*0110*/  ISETP.NE.AND P6, PT, R13, 0x1f, PT ;  /* 0x0000001f0d00780c */ /* 0x000fc80003fc5270 */
[----:B------:R-:W-:-:S13]  /*0120*/  ISETP.GE.OR P0, PT, R13, c[0x0][0x53c], !P6 ;  /* 0x00014f000d007a0c */ /* 0x000fda0007706670 */
[----:B-1----:R-:W-:Y:S02]  /*0130*/  @!P0 IMAD.MOV.U32 R4, RZ, RZ, 0x4 ;  /* 0x00000004ff048424 */ /* 0x002fe400078e00ff */
[----:B------:R-:W-:Y:S02]  /*0140*/  @!P0 IMAD.MOV.U32 R2, RZ, RZ, 0x4 ;  /* 0x00000004ff028424 */ /* 0x000fe400078e00ff */
[----:B------:R-:W-:-:S04]  /*0150*/  @!P0 IMAD.WIDE.U32 R4, R13, R4, c[0x0][0x580] ;  /* 0x000160000d048625 */ /* 0x000fc800078e0004 */
[C---:B------:R-:W-:Y:S01]  /*0160*/  @!P0 IMAD.WIDE.U32 R2, R13.reuse, R2, c[0x0][0x578] ;  /* 0x00015e000d028625 */ /* 0x040fe200078e0002 */
[----:B------:R-:W2:Y:S04]  /*0170*/  @!P0 LDG.E R10, [R4.64] ;  /* 0x00000006040a8981 */ /* 0x000ea8000c1e1900 */
[----:B------:R-:W2:Y:S01]  /*0180*/  @!P0 LDG.E R8, [R2.64] ;  /* 0x0000000602088981 */ /* 0x000ea2000c1e1900 */
[C---:B------:R-:W-:Y:S01]  /*0190*/  ISETP.NE.AND P5, PT, R13.reuse, RZ, PT ;  /* 0x000000ff0d00720c */ /* 0x040fe20003fa5270 */
[----:B------:R-:W1:Y:S01]  /*01a0*/  S2UR UR4, SR_CTAID.X ;  /* 0x00000000000479c3 */ /* 0x000e620000002500 */
[C---:B------:R-:W-:Y:S02]  /*01b0*/  ISETP.GE.U32.AND P4, PT, R13.reuse, 0x2, PT ;  /* 0x000000020d00780c */ /* 0x040fe40003f86070 */
[----:B------:R-:W-:-:S02]  /*01c0*/  ISETP.GE.U32.AND P3, PT, R13, 0x4, PT ;  /* 0x000000040d00780c */ /* 0x000fc40003f66070 */
[C---:B------:R-:W-:Y:S02]  /*01d0*/  ISETP.GE.U32.AND P2, PT, R13.reuse, 0x8, PT ;  /* 0x000000080d00780c */ /* 0x040fe40003f46070 */
[----:B------:R-:W-:Y:S02]  /*01e0*/  ISETP.GE.U32.AND P1, PT, R13, 0x10, PT ;  /* 0x000000100d00780c */ /* 0x000fe40003f26070 */
[----:B------:R-:W-:Y:S01]  /*01f0*/  MOV R6, RZ ;  /* 0x000000ff00067202 */ /* 0x000fe20000000f00 */
[----:B--2---:R-:W-:-:S05]  /*0200*/  IMAD R4, R10, R8, RZ ;  /* 0x000000080a047224 */ /* 0x004fca00078e02ff */
[----:B------:R-:W2:Y:S02]  /*0210*/  SHFL.UP PT, R0, R4, 0x1, RZ ;  /* 0x0420000004007989 */ /* 0x000ea400000e00ff */
[----:B--2---:R-:W-:-:S05]  /*0220*/  SEL R0, R0, RZ, P5 ;  /* 0x000000ff00007207 */ /* 0x004fca0002800000 */
[----:B------:R-:W-:-:S05]  /*0230*/  IMAD.IADD R4, R4, 0x1, R0 ;  /* 0x0000000104047824 */ /* 0x000fca00078e0200 */
[----:B------:R-:W2:Y:S02]  /*0240*/  SHFL.UP PT, R0, R4, 0x2, RZ ;  /* 0x0440000004007989 */ /* 0x000ea400000e00ff */
[----:B--2---:R-:W-:-:S04]  /*0250*/  SEL R0, R0, RZ, P4 ;  /* 0x000000ff00007207 */ /* 0x004fc80002000000 */
[----:B------:R-:W-:-:S05]  /*0260*/  IADD3 R4, R4, R0, RZ ;  /* 0x0000000004047210 */ /* 0x000fca0007ffe0ff */
[----:B------:R-:W2:Y:S02]  /*0270*/  SHFL.UP PT, R0, R4, 0x4, RZ ;  /* 0x0480000004007989 */ /* 0x000ea400000e00ff */
[----:B--2---:R-:W-:-:S05]  /*0280*/  SEL R0, R0, RZ, P3 ;  /* 0x000000ff00007207 */ /* 0x004fca0001800000 */
[----:B------:R-:W-:-:S05]  /*0290*/  IMAD.IADD R4, R4, 0x1, R0 ;  /* 0x0000000104047824 */ /* 0x000fca00078e0200 */
[----:B------:R-:W2:Y:S02]  /*02a0*/  SHFL.UP PT, R0, R4, 0x8, RZ ;  /* 0x0500000004007989 */ /* 0x000ea400000e00ff */
[----:B--2---:R-:W-:-:S05]  /*02b0*/  SEL R0, R0, RZ, P2 ;  /* 0x000000ff00007207 */ /* 0x004fca0001000000 */
[----:B------:R-:W-:-:S05]  /*02c0*/  IMAD.IADD R4, R4, 0x1, R0 ;  /* 0x0000000104047824 */ /* 0x000fca00078e0200 */
[----:B------:R-:W2:Y:S02]  /*02d0*/  SHFL.UP PT, R0, R4, 0x10, RZ ;  /* 0x0600000004007989 */ /* 0x000ea400000e00ff */
[----:B--2---:R-:W-:-:S05]  /*02e0*/  SEL R0, R0, RZ, P1 ;  /* 0x000000ff00007207 */ /* 0x004fca0000800000 */
[----:B------:R-:W-:-:S05]  /*02f0*/  IMAD.IADD R4, R4, 0x1, R0 ;  /* 0x0000000104047824 */ /* 0x000fca00078e0200 */
[----:B------:R-:W2:Y:S02]  /*0300*/  SHFL.IDX PT, R7, R4, 0x1f, 0x1f ;  /* 0x03e01f0004077f89 */ /* 0x000ea400000e0000 */
[----:B--2---:R-:W-:-:S04]  /*0310*/  IMAD R7, R7, c[0x0][0x538], RZ ;  /* 0x00014e0007077a24 */ /* 0x004fc800078e02ff */
[----:B------:R-:W-:Y:S01]  /*0320*/  IMAD.MOV.U32 R0, RZ, RZ, R7 ;  /* 0x000000ffff007224 */ /* 0x000fe200078e0007 */
[----:B-1----:R-:W-:-:S13]  /*0330*/  ISETP.GT.AND P0, PT, R7, UR4, PT ;  /* 0x0000000407007c0c */ /* 0x002fda000bf04270 */
[----:B------:R-:W-:Y:S05]  /*0340*/  @P0 BRA `(.L_x_572) ;  /* 0x0000027000000947 */ /* 0x000fea0003800000 */
[----:B------:R-:W-:Y:S02]  /*0350*/  MOV R7, R0 ;  /* 0x0000000000077202 */ /* 0x000fe40000000f00 */
[----:B------:R-:W-:-:S04]  /*0360*/  MOV R6, RZ ;  /* 0x000000ff00067202 */ /* 0x000fc80000000f00 */
.L_x_576:
        /* <DEDUP_REMOVED lines=12> */
[----:B------:R-:W2:Y:S04]  /*0430*/  @!P0 LDG.E R10, [R4.64] ;  /* 0x00000006040a8981 */ /* 0x000ea8000c1e1900 */
[----:B------:R-:W2:Y:S02]  /*0440*/  @!P0 LDG.E R8, [R2.64] ;  /* 0x0000000602088981 */ /* 0x000ea4000c1e1900 */
[----:B--2---:R-:W-:Y:S01]  /*0450*/  IMAD R4, R10, R8, RZ ;  /* 0x000000080a047224 */ /* 0x004fe200078e02ff */
[----:B------:R-:W-:Y:S05]  /*0460*/  BRA.DIV ~URZ, `(.L_x_574) ;  /* 0x00021cf27f007947 */ /* 0x000fea000b800000 */
[----:B------:R1:W2:Y:S02]  /*0470*/  SHFL.UP PT, R0, R4, 0x1, RZ ;  /* 0x0420000004007989 */ /* 0x0002a400000e00ff */
.L_x_795:
        /* <DEDUP_REMOVED lines=16> */
.L_x_796:
[----:B--2---:R-:W-:-:S05]  /*0580*/  IMAD R0, R0, c[0x0][0x538], RZ ;  /* 0x00014e0000007a24 */ /* 0x004fca00078e02ff */
[----:B------:R-:W-:-:S04]  /*0590*/  IADD3 R7, R0, R7, RZ ;  /* 0x0000000700077210 */ /* 0x000fc80007ffe0ff */
[----:B------:R-:W-:-:S13]  /*05a0*/  ISETP.GT.AND P0, PT, R7, UR4, PT ;  /* 0x0000000407007c0c */ /* 0x000fda000bf04270 */
[----:B-1----:R-:W-:Y:S05]  /*05b0*/  @!P0 BRA `(.L_x_576) ;  /* 0xfffffdb000008947 */ /* 0x002fea000383ffff */
.L_x_572:
[----:B------:R-:W-:-:S05]  /*05c0*/  IADD3 R11, -R0, R7, RZ ;  /* 0x00000007000b7210 */ /* 0x000fca0007ffe1ff */
[----:B------:R-:W-:-:S05]  /*05d0*/  IMAD R0, R4, c[0x0][0x538], R11 ;  /* 0x00014e0004007a24 */ /* 0x000fca00078e020b */
[----:B------:R-:W-:Y:S01]  /*05e0*/  ISETP.GT.AND P0, PT, R0, UR4, PT ;  /* 0x0000000400007c0c */ /* 0x000fe2000bf04270 */
[----:B------:R-:W-:-:S12]  /*05f0*/  BRA.DIV ~URZ, `(.L_x_577) ;  /* 0x00021db27f007947 */ /* 0x000fd8000b800000 */
[----:B------:R-:W-:-:S04]  /*0600*/  VOTE.ANY R7, PT, !P0 ;  /* 0x0000000000077806 */ /* 0x000fc800040e0100 */
.L_x_797:
[----:B------:R-:W1:Y:S02]  /*0610*/  POPC R0, R7 ;  /* 0x0000000700007309 */ /* 0x000e640000000000 */
[----:B-1----:R-:W-:-:S05]  /*0620*/  IADD3 R2, R0, R6, RZ ;  /* 0x0000000600027210 */ /* 0x002fca0007ffe0ff */
[----:B------:R1:W-:Y:S01]  /*0630*/  STL [R1+0xc], R2 ;  /* 0x00000c0201007387 */ /* 0x0003e20000100800 */
[----:B------:R-:W-:Y:S05]  /*0640*/  BRA.DIV ~URZ, `(.L_x_578) ;  /* 0x00021db27f007947 */ /* 0x000fea000b800000 */
[----:B------:R2:W3:Y:S01]  /*0650*/  SHFL.IDX PT, R12, R10, R0, 0x1f ;  /* 0x00001f000a0c7589 */ /* 0x0004e200000e0000 */
[----:B------:R-:W-:-:S03]  /*0660*/  MOV R6, RZ ;  /* 0x000000ff00067202 */ /* 0x000fc60000000f00 */
[----:B------:R2:W4:Y:S04]  /*0670*/  SHFL.IDX PT, R10, R8, R0, 0x1f ;  /* 0x00001f00080a7589 */ /* 0x00052800000e0000 */
.L_x_798:
[----:B------:R-:W-:Y:S01]  /*0680*/  ISETP.NE.AND P0, PT, R7, RZ, PT ;  /* 0x000000ff0700720c */ /* 0x000fe20003f05270 */
[----:B------:R-:W-:-:S12]  /*0690*/  BSSY B0, `(.L_x_579) ;  /* 0x0000005000007945 */ /* 0x000fd80003800000 */
[----:B------:R-:W-:Y:S05]  /*06a0*/  @!P0 BRA `(.L_x_580) ;  /* 0x0000003000008947 */ /* 0x000fea0003800000 */
[----:B------:R-:W-:Y:S01]  /*06b0*/  IADD3 R5, R0, -0x1, RZ ;  /* 0xffffffff00057810 */ /* 0x000fe20007ffe0ff */
[----:B------:R-:W-:Y:S05]  /*06c0*/  BRA.DIV ~URZ, `(.L_x_581) ;  /* 0x00021e127f007947 */ /* 0x000fea000b800000 */
[----:B------:R1:W2:Y:S02]  /*06d0*/  SHFL.IDX PT, R6, R4, R5, 0x1f ;  /* 0x00001f0504067589 */ /* 0x0002a400000e0000 */
.L_x_580:
[----:B------:R-:W-:Y:S05]  /*06e0*/  BSYNC B0 ;  /* 0x0000000000007941 */ /* 0x000fea0003800000 */
.L_x_579:
[----:B--2---:R-:W-:Y:S01]  /*06f0*/  IMAD R0, R6, c[0x0][0x538], R11 ;  /* 0x00014e0006007a24 */ /* 0x004fe200078e020b */
[----:B----4-:R-:W-:Y:S01]  /*0700*/  ISETP.NE.AND P0, PT, R10, 0x1, PT ;  /* 0x000000010a00780c */ /* 0x010fe20003f05270 */
[----:B------:R-:W-:Y:S03]  /*0710*/  BSSY B0, `(.L_x_582) ;  /* 0x0000089000007945 */ /* 0x000fe60003800000 */
[----:B------:R2:W-:Y:S01]  /*0720*/  STL [R1], R0 ;  /* 0x0000000001007387 */ /* 0x0005e20000100800 */
[----:B------:R-:W-:-:S08]  /*0730*/  IADD3 R9, -R0, UR4, RZ ;  /* 0x0000000400097c10 */ /* 0x000fd0000fffe1ff */
[----:B------:R-:W-:Y:S05]  /*0740*/  @!P0 BRA `(.L_x_583) ;  /* 0x000003f000008947 */ /* 0x000fea0003800000 */
[-C--:B--23--:R-:W-:Y:S02]  /*0750*/  IABS R0, R12.reuse ;  /* 0x0000000c00007213 */ /* 0x08cfe40000000000 */
[----:B------:R-:W-:-:S03]  /*0760*/  IABS R6, R12 ;  /* 0x0000000c00067213 */ /* 0x000fc60000000000 */
[----:B-1----:R-:W-:Y:S01]  /*0770*/  IMAD.MOV.U32 R5, RZ, RZ, R0 ;  /* 0x000000ffff057224 */ /* 0x002fe200078e0000 */
[----:B------:R-:W-:-:S03]  /*0780*/  IABS R0, R10 ;  /* 0x0000000a00007213 */ /* 0x000fc60000000000 */
[----:B------:R-:W1:Y:S02]  /*0790*/  I2F.RP R2, R5 ;  /* 0x0000000500027306 */ /* 0x000e640000209400 */
[----:B------:R-:W-:Y:S01]  /*07a0*/  IMAD.MOV.U32 R8, RZ, RZ, R0 ;  /* 0x000000ffff087224 */ /* 0x000fe200078e0000 */
[----:B------:R-:W-:-:S05]  /*07b0*/  IABS R0, R9 ;  /* 0x0000000900007213 */ /* 0x000fca0000000000 */
[----:B------:R-:W-:Y:S08]  /*07c0*/  I2F.RP R7, R8 ;  /* 0x0000000800077306 */ /* 0x000ff00000209400 */
[----:B-1----:R-:W1:Y:S02]  /*07d0*/  MUFU.RCP R2, R2 ;  /* 0x0000000200027308 */ /* 0x002e640000001000 */
[----:B-1----:R-:W-:-:S06]  /*07e0*/  IADD3 R2, R2, 0xffffffe, RZ ;  /* 0x0ffffffe02027810 */ /* 0x002fcc0007ffe0ff */
[----:B------:R-:W1:Y:S02]  /*07f0*/  F2I.FTZ.U32.TRUNC.NTZ R3, R2 ;  /* 0x0000000200037305 */ /* 0x000e64000021f000 */
        /* <DEDUP_REMOVED lines=49> */
[----:B------:R-:W-:-:S05]  /*0b10*/  IMAD R2, R3, 0x10000, R2 ;  /* 0x0001000003027824 */ /* 0x000fca00078e0202 */
[----:B------:R1:W-:Y:S01]  /*0b20*/  STL [R1+0x8], R2 ;  /* 0x0000080201007387 */ /* 0x0003e20000100800 */
[----:B------:R-:W-:Y:S05]  /*0b30*/  BRA `(.L_x_584) ;  /* 0x0000046000007947 */ /* 0x000fea0003800000 */
.L_x_583:
[----:B------:R-:W4:Y:S01]  /*0b40*/  LDL R3, [R1+0xc] ;  /* 0x00000c0001037983 */ /* 0x000f220000100800 */
[----:B-1----:R-:W-:-:S04]  /*0b50*/  IMAD.MOV.U32 R2, RZ, RZ, 0x4 ;  /* 0x00000004ff027424 */ /* 0x002fc800078e00ff */
[----:B----4-:R-:W-:-:S05]  /*0b60*/  IMAD.WIDE R2, R3, R2, c[0x0][0x590] ;  /* 0x0001640003027625 */ /* 0x010fca00078e0202 */
[----:B------:R-:W4:Y:S02]  /*0b70*/  LDG.E R7, [R2.64] ;  /* 0x0000000602077981 */ /* 0x000f24000c1e1900 */
[----:B---34-:R-:W-:-:S05]  /*0b80*/  IMAD R11, R7, R12, RZ ;  /* 0x0000000c070b7224 */ /* 0x018fca00078e02ff */
[-C--:B--2---:R-:W-:Y:S02]  /*0b90*/  IABS R0, R11.reuse ;  /* 0x0000000b00007213 */ /* 0x084fe40000000000 */
        /* <DEDUP_REMOVED lines=62> */
[----:B------:R-:W-:-:S05]  /*0f80*/  IMAD R2, R0, R2, R3 ;  /* 0x0000000200027224 */ /* 0x000fca00078e0203 */
[----:B------:R1:W-:Y:S02]  /*0f90*/  STL [R1+0x8], R2 ;  /* 0x0000080201007387 */ /* 0x0003e40000100800 */
.L_x_584:
[----:B------:R-:W-:Y:S05]  /*0fa0*/  BSYNC B0 ;  /* 0x0000000000007941 */ /* 0x000fea0003800000 */
.L_x_582:
[----:B------:R-:W-:-:S04]  /*0fb0*/  LOP3.LUT R0, RZ, R0, RZ, 0x33, !PT ;  /* 0x00000000ff007212 */ /* 0x000fc800078e33ff */
[----:B------:R-:W-:-:S05]  /*0fc0*/  IADD3 R0, R0, R12, RZ ;  /* 0x0000000c00007210 */ /* 0x000fca0007ffe0ff */
[----:B------:R2:W-:Y:S01]  /*0fd0*/  STL [R1+0x4], R0 ;  /* 0x0000040001007387 */ /* 0x0005e20000100800 */
[----:B------:R-:W-:Y:S05]  /*0fe0*/  BRA `(.L_x_585) ;  /* 0x0000006000007947 */ /* 0x000fea0003800000 */
.L_x_573:
[----:B------:R-:W-:Y:S01]  /*0ff0*/  MOV R0, UR4 ;  /* 0x0000000400007c02 */ /* 0x000fe20008000f00 */
[----:B------:R-:W-:Y:S04]  /*1000*/  STL [R1+0x4], RZ ;  /* 0x000004ff01007387 */ /* 0x000fe80000100800 */
[----:B------:R1:W-:Y:S04]  /*1010*/  STL [R1], R0 ;  /* 0x0000000001007387 */ /* 0x0003e80000100800 */
[----:B------:R2:W-:Y:S01]  /*1020*/  STL [R1+0x8], RZ ;  /* 0x000008ff01007387 */ /* 0x0005e20000100800 */
[----:B-1----:R-:W-:-:S05]  /*1030*/  MOV R0, c[0x0][0x53c] ;  /* 0x00014f0000007a02 */ /* 0x002fca0000000f00 */
[----:B------:R2:W-:Y:S02]  /*1040*/  STL [R1+0xc], R0 ;  /* 0x00000c0001007387 */ /* 0x0005e40000100800 */
.L_x_585:
[----:B------:R-:W3:Y:S04]  /*1050*/  LDL R4, [R1] ;  /* 0x0000000001047983 */ /* 0x000ee80000100800 */
[----:B------:R-:W3:Y:S04]  /*1060*/  LDL R5, [R1+0x4] ;  /* 0x0000040001057983 */ /* 0x000ee80000100800 */
[----:B------:R-:W3:Y:S04]  /*1070*/  LDL R6, [R1+0x8] ;  /* 0x0000080001067983 */ /* 0x000ee80000100800 */
[----:B------:R-:W3:Y:S01]  /*1080*/  LDL R7, [R1+0xc] ;  /* 0x00000c0001077983 */ /* 0x000ee20000100800 */
[----:B------:R-:W-:Y:S01]  /*1090*/  ISETP.NE.AND P0, PT, R13, RZ, PT ;  /* 0x000000ff0d00720c */ /* 0x000fe20003f05270 */
[----:B------:R-:W-:-:S12]  /*10a0*/  WARPSYNC 0xffffffff ;  /* 0xffffffff00007948 */ /* 0x000fd80003800000 */
[----:B---3--:R3:W-:Y:S04]  /*10b0*/  @!P0 STS.128 [0x18100], R4 ;  /* 0x01810004ff008388 */ /* 0x0087e80000000c00 */
[----:B------:R-:W-:Y:S06]  /*10c0*/  BAR.ARV 0x5, 0x100 ;  /* 0x0144000000007b1d */ /* 0x000fec0000002000 */
.L_x_571:
[----:B--2---:R-:W2:Y:S02]  /*10d0*/  LDL R0, [R1+0xc] ;  /* 0x00000c0001007983 */ /* 0x004ea40000100800 */
[----:B--2---:R-:W-:-:S13]  /*10e0*/  ISETP.GE.AND P0, PT, R0, c[0x0][0x53c], PT ;  /* 0x00014f0000007a0c */ /* 0x004fda0003f06270 */
[----:B------:R-:W-:Y:S05]  /*10f0*/  @P0 EXIT ;  /* 0x000000000000094d */ /* 0x000fea0003800000 */
[----:B------:R-:W2:Y:S02]  /*1100*/  S2R R18, SR_TID.X ;  /* 0x0000000000127919 */ /* 0x000ea40000002100 */
[----:B--2---:R-:W-:-:S04]  /*1110*/  SHF.R.S32.HI R13, RZ, 0x1f, R18 ;  /* 0x0000001fff0d7819 */ /* 0x004fc80000011412 */
[CC--:B------:R-:W-:Y:S02]  /*1120*/  LEA.HI R14, R13.reuse, R18.reuse, RZ, 0x3 ;  /* 0x000000120d0e7211 */ /* 0x0c0fe400078f18ff */
[-C--:B------:R-:W-:Y:S02]  /*1130*/  LEA.HI R3, R13, R18.reuse, RZ, 0x4 ;  /* 0x000000120d037211 */ /* 0x080fe400078f20ff */
[----:B------:R-:W-:Y:S02]  /*1140*/  SHF.R.S32.HI R19, RZ, 0x3, R14 ;  /* 0x00000003ff137819 */ /* 0x000fe4000001140e */
[----:B-1----:R-:W-:Y:S02]  /*1150*/  LOP3.LUT R2, R14, 0xfffffff8, RZ, 0xc0, !PT ;  /* 0xfffffff80e027812 */ /* 0x002fe400078ec0ff */
[----:B------:R-:W-:Y:S01]  /*1160*/  LOP3.LUT R0, R3, 0xfffffff0, RZ, 0xc0, !PT ;  /* 0xfffffff003007812 */ /* 0x000fe200078ec0ff */
[----:B---3--:R-:W-:Y:S01]  /*1170*/  IMAD.SHL.U32 R5, R19, 0x40, RZ ;  /* 0x0000004013057824 */ /* 0x008fe200078e00ff */
[----:B------:R-:W-:Y:S01]  /*1180*/  SHF.R.S32.HI R4, RZ, 0x4, R3 ;  /* 0x00000004ff047819 */ /* 0x000fe20000011403 */
[C---:B------:R-:W-:Y:S01]  /*1190*/  IMAD.IADD R8, R18.reuse, 0x1, -R2 ;  /* 0x0000000112087824 */ /* 0x040fe200078e0a02 */
[----:B------:R-:W-:Y:S01]  /*11a0*/  LEA.HI R11, R13, R18, RZ, 0x5 ;  /* 0x000000120d0b7211 */ /* 0x000fe200078f28ff */
[----:B------:R-:W-:Y:S01]  /*11b0*/  IMAD.IADD R0, R18, 0x1, -R0 ;  /* 0x0000000112007824 */ /* 0x000fe200078e0a00 */
[----:B------:R-:W-:Y:S01]  /*11c0*/  LOP3.LUT R2, R5, 0x1c0, RZ, 0xc0, !PT ;  /* 0x000001c005027812 */ /* 0x000fe200078ec0ff */
[----:B------:R-:W-:Y:S01]  /*11d0*/  IMAD.SHL.U32 R10, R8, 0x8, RZ ;  /* 0x00000008080a7824 */ /* 0x000fe200078e00ff */
[----:B------:R-:W-:-:S02]  /*11e0*/  LEA.HI R3, R3, R4, RZ, 0x1 ;  /* 0x0000000403037211 */ /* 0x000fc400078f08ff */
[----:B------:R-:W-:Y:S02]  /*11f0*/  SHF.R.S32.HI R6, RZ, 0x1f, R0 ;  /* 0x0000001fff067819 */ /* 0x000fe40000011400 */
[----:B------:R-:W-:Y:S01]  /*1200*/  SHF.R.U32.HI R5, RZ, 0x3, R2 ;  /* 0x00000003ff057819 */ /* 0x000fe20000011602 */
[----:B------:R1:W-:Y:S01]  /*1210*/  STL [R1+0x10], R10 ;  /* 0x0000100a01007387 */ /* 0x0003e20000100800 */
[----:B------:R-:W-:Y:S02]  /*1220*/  LOP3.LUT R3, R3, 0xfffffffe, RZ, 0xc0, !PT ;  /* 0xfffffffe03037812 */ /* 0x000fe400078ec0ff */
[----:B------:R-:W-:Y:S02]  /*1230*/  LOP3.LUT R2, R2, 0x38, R10, 0xf8, !PT ;  /* 0x0000003802027812 */ /* 0x000fe400078ef80a */
[----:B------:R-:W-:Y:S01]  /*1240*/  LEA.HI R15, R13, R18, RZ, 0x2 ;  /* 0x000000120d0f7211 */ /* 0x000fe200078f10ff */
[----:B------:R-:W-:Y:S01]  /*1250*/  IMAD.IADD R12, R4, 0x1, -R3 ;  /* 0x00000001040c7824 */ /* 0x000fe200078e0a03 */
[----:B------:R-:W-:Y:S01]  /*1260*/  LOP3.LUT R9, R2, R5, RZ, 0x3c, !PT ;  /* 0x0000000502097212 */ /* 0x000fe200078e3cff */
[----:B------:R-:W-:Y:S01]  /*1270*/  IMAD.SHL.U32 R3, R8, 0x40, RZ ;  /* 0x0000004008037824 */ /* 0x000fe200078e00ff */
[----:B------:R-:W-:-:S02]  /*1280*/  SHF.R.S32.HI R245, RZ, 0x2, R15 ;  /* 0x00000002fff57819 */ /* 0x000fc4000001140f */
[----:B------:R-:W-:Y:S02]  /*1290*/  SHF.R.S32.HI R4, RZ, 0x1f, R15 ;  /* 0x0000001fff047819 */ /* 0x000fe4000001140f */
[----:B------:R-:W-:Y:S02]  /*12a0*/  LOP3.LUT P4, RZ, R8, 0x2, RZ, 0xc0, !PT ;  /* 0x0000000208ff7812 */ /* 0x000fe4000788c0ff */
[----:B------:R-:W-:Y:S02]  /*12b0*/  LEA.HI R4, R4, R245, RZ, 0x3 ;  /* 0x000000f504047211 */ /* 0x000fe400078f18ff */
[----:B------:R-:W-:Y:S02]  /*12c0*/  LOP3.LUT P3, RZ, R8, 0x4, RZ, 0xc0, !PT ;  /* 0x0000000408ff7812 */ /* 0x000fe4000786c0ff */
[----:B-1----:R-:W-:Y:S02]  /*12d0*/  LEA.HI R10, R6, R0, RZ, 0x3 ;  /* 0x00000000060a7211 */ /* 0x002fe400078f18ff */
[----:B------:R-:W-:-:S02]  /*12e0*/  SHF.R.S32.HI R6, RZ, 0x5, R11 ;  /* 0x00000005ff067819 */ /* 0x000fc4000001140b */
[----:B------:R-:W-:-:S05]  /*12f0*/  LOP3.LUT R2, R10, 0xfffffff8, RZ, 0xc0, !PT ;  /* 0xfffffff80a027812 */ /* 0x000fca00078ec0ff */
[----:B------:R-:W-:Y:S01]  /*1300*/  IMAD.IADD R7, R0, 0x1, -R2 ;  /* 0x0000000100077824 */ /* 0x000fe200078e0a02 */
[----:B------:R-:W-:Y:S02]  /*1310*/  LOP3.LUT R0, R3, 0x1c0, RZ, 0xc0, !PT ;  /* 0x000001c003007812 */ /* 0x000fe400078ec0ff */
[----:B------:R-:W-:Y:S02]  /*1320*/  LOP3.LUT R3, R11, 0xffffffe0, RZ, 0xc0, !PT ;  /* 0xffffffe00b037812 */ /* 0x000fe400078ec0ff */
[----:B------:R-:W-:Y:S02]  /*1330*/  LOP3.LUT R5, R0, 0x8, R14, 0xf8, !PT ;  /* 0x0000000800057812 */ /* 0x000fe400078ef80e */
[----:B------:R-:W-:Y:S01]  /*1340*/  SHF.R.U32.HI R2, RZ, 0x3, R0 ;  /* 0x00000003ff027819 */ /* 0x000fe20000011600 */
[----:B------:R-:W-:Y:S01]  /*1350*/  IMAD.IADD R17, R18, 0x1, -R3 ;  /* 0x0000000112117824 */ /* 0x000fe200078e0a03 */
[----:B------:R-:W-:Y:S02]  /*1360*/  SHF.R.S32.HI R0, RZ, 0x1f, R11 ;  /* 0x0000001fff007819 */ /* 0x000fe4000001140b */
[----:B------:R-:W-:-:S02]  /*1370*/  LOP3.LUT R14, R5, R2, RZ, 0x3c, !PT ;  /* 0x00000002050e7212 */ /* 0x000fc400078e3cff */
[----:B------:R-:W-:Y:S02]  /*1380*/  LEA.HI R0, R0, R6, RZ, 0x3 ;  /* 0x0000000600007211 */ /* 0x000fe400078f18ff */
[----:B------:R-:W-:Y:S02]  /*1390*/  LEA.HI R5, R13, R18, RZ, 0x6 ;  /* 0x000000120d057211 */ /* 0x000fe400078f30ff */
[----:B------:R-:W-:Y:S02]  /*13a0*/  LOP3.LUT R3, R4, 0xfffffff8, RZ, 0xc0, !PT ;  /* 0xfffffff804037812 */ /* 0x000fe400078ec0ff */
[----:B------:R-:W-:Y:S01]  /*13b0*/  SHF.R.S32.HI R11, RZ, 0x1f, R17 ;  /* 0x0000001fff0b7819 */ /* 0x000fe20000011411 */
[----:B------:R-:W-:Y:S01]  /*13c0*/  IMAD.SHL.U32 R5, R5, 0x8, RZ ;  /* 0x0000000805057824 */ /* 0x000fe200078e00ff */
[----:B------:R-:W-:Y:S01]  /*13d0*/  LOP3.LUT R2, R0, 0xffffff8, RZ, 0xc0, !PT ;  /* 0x0ffffff800027812 */ /* 0x000fe200078ec0ff */
[----:B------:R-:W-:Y:S01]  /*13e0*/  IMAD.IADD R0, R245, 0x1, -R3 ;  /* 0x00000001f5007824 */ /* 0x000fe200078e0a03 */
[----:B------:R-:W-:-:S02]  /*13f0*/  LEA.HI R11, R11, R17, RZ, 0x2 ;  /* 0x000000110b0b7211 */ /* 0x000fc400078f10ff */
[----:B------:R-:W-:Y:S01]  /*1400*/  LOP3.LUT R217, R9, 0x7ffffe00, R5, 0xf8, !PT ;  /* 0x7ffffe0009d97812 */ /* 0x000fe200078ef805 */
[----:B------:R-:W-:Y:S01]  /*1410*/  IMAD.IADD R3, R6, 0x1, -R2 ;  /* 0x0000000106037824 */ /* 0x000fe200078e0a02 */
[----:B------:R-:W-:Y:S01]  /*1420*/  SHF.R.S32.HI R2, RZ, 0x2, R11 ;  /* 0x00000002ff027819 */ /* 0x000fe2000001140b */
[----:B------:R-:W-:Y:S01]  /*1430*/  IMAD.SHL.U32 R5, R7, 0x40, RZ ;  /* 0x0000004007057824 */ /* 0x000fe200078e00ff */
[C---:B------:R-:W-:Y:S01]  /*1440*/  LOP3.LUT R4, R0.reuse, 0x1, RZ, 0xc0, !PT ;  /* 0x0000000100047812 */ /* 0x040fe200078ec0ff */
[----:B------:R-:W-:Y:S01]  /*1450*/  IMAD.SHL.U32 R217, R217, 0x2, RZ ;  /* 0x00000002d9d97824 */ /* 0x000fe200078e00ff */
[----:B------:R-:W-:Y:S01]  /*1460*/  LOP3.LUT P2, RZ, R0, 0x4, RZ, 0xc0, !PT ;  /* 0x0000000400ff7812 */ /* 0x000fe2000784c0ff */
[----:B------:R-:W-:Y:S01]  /*1470*/  IMAD R16, R3, 0x10, R2 ;  /* 0x0000001003107824 */ /* 0x000fe200078e0202 */
[----:B------:R-:W-:Y:S01]  /*1480*/  ISETP.NE.U32.AND P1, PT, R4, 0x1, PT ;  /* 0x000000010400780c */ /* 0x000fe20003f25070 */
[----:B------:R-:W-:Y:S01]  /*1490*/  IMAD.SHL.U32 R3, R12, 0x8, RZ ;  /* 0x000000080c037824 */ /* 0x000fe200078e00ff */
[----:B------:R-:W-:-:S02]  /*14a0*/  LOP3.LUT R2, R5, 0x1c0, RZ, 0xc0, !PT ;  /* 0x000001c005027812 */ /* 0x000fc400078ec0ff */
[----:B------:R-:W-:Y:S01]  /*14b0*/  LOP3.LUT R4, R15, 0xfffffffc, RZ, 0xc0, !PT ;  /* 0xfffffffc0f047812 */ /* 0x000fe200078ec0ff */
[----:B------:R-:W-:Y:S01]  /*14c0*/  STL [R1+0x50], R16 ;  /* 0x0000501001007387 */ /* 0x000fe20000100800 */
[C---:B------:R-:W-:Y:S01]  /*14d0*/  LOP3.LUT P0, RZ, R0.reuse, 0x2, RZ, 0xc0, !PT ;  /* 0x0000000200ff7812 */ /* 0x040fe2000780c0ff */
[----:B------:R-:W-:Y:S01]  /*14e0*/  IMAD.SHL.U32 R0, R0, 0x40, RZ ;  /* 0x0000004000007824 */ /* 0x000fe200078e00ff */
[----:B------:R-:W-:Y:S01]  /*14f0*/  LOP3.LUT R3, R2, 0x8, R3, 0xf8, !PT ;  /* 0x0000000802037812 */ /* 0x000fe200078ef803 */
[----:B------:R-:W-:Y:S01]  /*1500*/  IMAD.IADD R18, R18, 0x1, -R4 ;  /* 0x0000000112127824 */ /* 0x000fe200078e0a04 */
[----:B------:R-:W-:Y:S02]  /*1510*/  SHF.R.U32.HI R2, RZ, 0x3, R2 ;  /* 0x00000003ff027819 */ /* 0x000fe40000011602 */
[----:B------:R-:W-:Y:S01]  /*1520*/  LOP3.LUT P6, RZ, R7, 0x2, RZ, 0xc0, !PT ;  /* 0x0000000207ff7812 */ /* 0x000fe200078cc0ff */
[----:B------:R-:W-:Y:S01]  /*1530*/  IMAD.SHL.U32 R104, R18, 0x8, RZ ;  /* 0x0000000812687824 */ /* 0x000fe200078e00ff */
[----:B------:R-:W-:Y:S01]  /*1540*/  LOP3.LUT R5, R3, R2, RZ, 0x3c, !PT ;  /* 0x0000000203057212 */ /* 0x000fe200078e3cff */
[----:B------:R-:W-:Y:S01]  /*1550*/  IMAD.SHL.U32 R3, R10, 0x40, RZ ;  /* 0x000000400a037824 */ /* 0x000fe200078e00ff */
[----:B------:R-:W-:Y:S01]  /*1560*/  LOP3.LUT R2, R0, 0x1c0, RZ, 0xc0, !PT ;  /* 0x000001c000027812 */ /* 0x000fe200078ec0ff */
[C---:B------:R-:W-:Y:S01]  /*1570*/  IMAD.SHL.U32 R0, R6.reuse, 0x400, RZ ;  /* 0x0000040006007824 */ /* 0x040fe200078e00ff */
[----:B------:R-:W-:Y:S01]  /*1580*/  LOP3.LUT P5, RZ, R7, 0x4, RZ, 0xc0, !PT ;  /* 0x0000000407ff7812 */ /* 0x000fe200078ac0ff */
[----:B------:R-:W-:Y:S01]  /*1590*/  IMAD.SHL.U32 R6, R6, 0x200, RZ ;  /* 0x0000020006067824 */ /* 0x000fe200078e00ff */
[----:B------:R-:W-:Y:S01]  /*15a0*/  SHF.R.U32.HI R13, RZ, 0x3, R2 ;  /* 0x00000003ff0d7819 */ /* 0x000fe20000011602 */
[----:B------:R-:W-:Y:S01]  /*15b0*/  IMAD R9, R18, 0x2, R0 ;  /* 0x0000000212097824 */ /* 0x000fe200078e0200 */
[----:B------:R-:W-:Y:S01]  /*15c0*/  LOP3.LUT R7, R2, 0x18, R104, 0xf8, !PT ;  /* 0x0000001802077812 */ /* 0x000fe200078ef868 */
[----:B------:R1:W-:Y:S01]  /*15d0*/  STL [R1+0x24], R2 ;  /* 0x0000240201007387 */ /* 0x0003e20000100800 */
[----:B------:R-:W-:Y:S01]  /*15e0*/  LOP3.LUT R4, R13, R2, RZ, 0xfc, !PT ;  /* 0x000000020d047212 */ /* 0x000fe200078efcff */
[----:B------:R-:W-:Y:S01]  /*15f0*/  IMAD.MOV.U32 R10, RZ, RZ, 0x40 ;  /* 0x00000040ff0a7424 */ /* 0x000fe200078e00ff */
[----:B------:R-:W-:Y:S01]  /*1600*/  LOP3.LUT R239, R6, R7, R13, 0xf6, !PT ;  /* 0x0000000706ef7212 */ /* 0x000fe200078ef60d */
[----:B------:R-:W-:Y:S01]  /*1610*/  IMAD R6, R8, 0x20, R19 ;  /* 0x0000002008067824 */ /* 0x000fe200078e0213 */
[----:B------:R-:W-:Y:S01]  /*1620*/  LOP3.LUT R3, R3, 0xfffffe00, RZ, 0xc0, !PT ;  /* 0xfffffe0003037812 */ /* 0x000fe200078ec0ff */
[----:B------:R-:W-:Y:S01]  /*1630*/  STL [R1+0x28], R13 ;  /* 0x0000280d01007387 */ /* 0x000fe20000100800 */
[----:B------:R-:W-:Y:S01]  /*1640*/  IMAD.IADD R9, R9, 0x1, R4 ;  /* 0x0000000109097824 */ /* 0x000fe200078e0204 */
[----:B------:R-:W-:Y:S01]  /*1650*/  SEL R7, R10, 0xffffffc0, !P2 ;  /* 0xffffffc00a077807 */ /* 0x000fe20005000000 */
[----:B------:R-:W-:Y:S01]  /*1660*/  IMAD.SHL.U32 R142, R18, 0x4, RZ ;  /* 0x00000004128e7824 */ /* 0x000fe200078e00ff */
[----:B------:R2:W-:Y:S01]  /*1670*/  STL [R1+0x48], R6 ;  /* 0x0000480601007387 */ /* 0x0005e20000100800 */
[----:B------:R-:W-:-:S02]  /*1680*/  IADD3 R4, R5, R3, R0 ;  /* 0x0000000305047210 */ /* 0x000fc40007ffe000 */
[----:B------:R-:W-:Y:S02]  /*1690*/  LEA.HI R0, R18, R18, RZ, 0x1 ;  /* 0x0000001212007211 */ /* 0x000fe400078f08ff */
[----:B------:R-:W-:Y:S02]  /*16a0*/  LOP3.LUT R5, R5, R3, RZ, 0xfc, !PT ;  /* 0x0000000305057212 */ /* 0x000fe400078efcff */
[----:B------:R-:W-:Y:S02]  /*16b0*/  LOP3.LUT R3, R0, 0x1ffffffe, RZ, 0xc0, !PT ;  /* 0x1ffffffe00037812 */ /* 0x000fe400078ec0ff */
[----:B------:R-:W-:Y:S02]  /*16c0*/  LEA R9, R9, 0x80, 0x1 ;  /* 0x0000008009097811 */ /* 0x000fe400078e08ff */
[----:B------:R-:W-:Y:S01]  /*16d0*/  SEL R0, R10, 0xffffffc0, !P3 ;  /* 0xffffffc00a007807 */ /* 0x000fe20005800000 */
[----:B------:R-:W-:Y:S01]  /*16e0*/  IMAD.IADD R3, R18, 0x1, -R3 ;  /* 0x0000000112037824 */ /* 0x000fe200078e0a03 */
[----:B------:R-:W-:Y:S01]  /*16f0*/  LEA R199, R4, 0xc100, 0x1 ;  /* 0x0000c10004c77811 */ /* 0x000fe200078e08ff */
[----:B------:R-:W-:Y:S01]  /*1700*/  STL [R1+0x2c], R9 ;  /* 0x00002c0901007387 */ /* 0x000fe20000100800 */
[----:B-1----:R-:W-:Y:S01]  /*1710*/  IMAD R2, R12, 0x200, R14 ;  /* 0x000002000c027824 */ /* 0x002fe200078e020e */
[----:B------:R-:W-:Y:S01]  /*1720*/  LEA R193, R5, 0x100, 0x1 ;  /* 0x0000010005c17811 */ /* 0x000fe200078e08ff */
[----:B------:R-:W-:Y:S01]  /*1730*/  IMAD.MOV.U32 R12, RZ, RZ, 0x20 ;  /* 0x00000020ff0c7424 */ /* 0x000fe200078e00ff */
[----:B------:R-:W-:Y:S01]  /*1740*/  IADD3 R144, R142, 0x20, RZ ;  /* 0x000000208e907810 */ /* 0x000fe20007ffe0ff */
[----:B------:R-:W-:Y:S01]  /*1750*/  IMAD R252, R3, 0x8, R16 ;  /* 0x0000000803fc7824 */ /* 0x000fe200078e0210 */
[----:B------:R-:W-:-:S02]  /*1760*/  LEA R192, R2, 0x6100, 0x1 ;  /* 0x0000610002c07811 */ /* 0x000fc400078e08ff */
[----:B------:R-:W-:Y:S01]  /*1770*/  SEL R8, R12, 0xffffffe0, !P0 ;  /* 0xffffffe00c087807 */ /* 0x000fe20004000000 */
[----:B------:R-:W-:Y:S01]  /*1780*/  IMAD.IADD R107, R142, 0x1, R144 ;  /* 0x000000018e6b7824 */ /* 0x000fe200078e0290 */
[C---:B------:R-:W-:Y:S01]  /*1790*/  IADD3 R203, R192.reuse, 0x20, RZ ;  /* 0x00000020c0cb7810 */ /* 0x040fe20007ffe0ff */
[C---:B------:R-:W-:Y:S01]  /*17a0*/  IMAD.IADD R198, R192.reuse, 0x1, R0 ;  /* 0x00000001c0c67824 */ /* 0x040fe200078e0200 */
[----:B--2---:R-:W-:Y:S02]  /*17b0*/  LOP3.LUT R6, R11, 0x7ffffffc, RZ, 0xc0, !PT ;  /* 0x7ffffffc0b067812 */ /* 0x004fe400078ec0ff */
[----:B------:R-:W-:Y:S02]  /*17c0*/  @P4 IADD3 R203, R192, -0x20, RZ ;  /* 0xffffffe0c0cb4810 */ /* 0x000fe40007ffe0ff */
[----:B------:R-:W-:Y:S01]  /*17d0*/  SEL R3, R12, 0xffffffe0, !P6 ;  /* 0xffffffe00c037807 */ /* 0x000fe20007000000 */
[----:B------:R-:W-:Y:S01]  /*17e0*/  IMAD.IADD R6, R17, 0x1, -R6 ;  /* 0x0000000111067824 */ /* 0x000fe200078e0a06 */
[----:B------:R-:W-:Y:S01]  /*17f0*/  IADD3 R141, R142, 0x40, RZ ;  /* 0x000000408e8d7810 */ /* 0x000fe20007ffe0ff */
[----:B------:R-:W-:Y:S01]  /*1800*/  IMAD.IADD R195, R0, 0x1, R203 ;  /* 0x0000000100c37824 */ /* 0x000fe200078e02cb */
[----:B------:R-:W-:Y:S01]  /*1810*/  SEL R2, R10, 0xffffffc0, !P5 ;  /* 0xffffffc00a027807 */ /* 0x000fe20006800000 */
[----:B------:R-:W-:Y:S01]  /*1820*/  IMAD.SHL.U32 R241, R6, 0x2, RZ ;  /* 0x0000000206f17824 */ /* 0x000fe200078e00ff */
[----:B------:R-:W-:Y:S01]  /*1830*/  IADD3 R6, R9, -0x10, RZ ;  /* 0xfffffff009067810 */ /* 0x000fe20007ffe0ff */
[----:B------:R-:W-:Y:S01]  /*1840*/  IMAD.IADD R200, R199, 0x1, R3 ;  /* 0x00000001c7c87824 */ /* 0x000fe200078e0203 */
[----:B------:R-:W-:Y:S01]  /*1850*/  @P1 IADD3 R6, R9, 0x10, RZ ;  /* 0x0000001009061810 */ /* 0x000fe20007ffe0ff */
[----:B------:R-:W-:Y:S01]  /*1860*/  IMAD.IADD R194, R3, 0x1, R193 ;  /* 0x0000000103c27824 */ /* 0x000fe200078e02c1 */
[----:B------:R-:W-:Y:S01]  /*1870*/  LEA R239, R239, 0x100, 0x1 ;  /* 0x00000100efef7811 */ /* 0x000fe200078e08ff */
[C---:B------:R-:W-:Y:S01]  /*1880*/  IMAD.IADD R106, R142.reuse, 0x1, R141 ;  /* 0x000000018e6a7824 */ /* 0x040fe200078e028d */
[----:B------:R-:W-:Y:S01]  /*1890*/  IADD3 R147, R142, 0x10, RZ ;  /* 0x000000108e937810 */ /* 0x000fe20007ffe0ff */
[--C-:B------:R-:W-:Y:S01]  /*18a0*/  IMAD.IADD R0, R8, 0x1, R6.reuse ;  /* 0x0000000108007824 */ /* 0x100fe200078e0206 */
[----:B------:R-:W-:Y:S01]  /*18b0*/  STL [R1+0x38], R6 ;  /* 0x0000380601007387 */ /* 0x000fe20000100800 */
[----:B------:R-:W-:Y:S01]  /*18c0*/  IMAD.IADD R3, R7, 0x1, R6 ;  /* 0x0000000107037824 */ /* 0x000fe200078e0206 */
[C---:B------:R-:W-:Y:S01]  /*18d0*/  IADD3 R146, R142.reuse, 0x30, RZ ;  /* 0x000000308e927810 */ /* 0x040fe20007ffe0ff */
[----:B------:R-:W-:Y:S01]  /*18e0*/  IMAD.IADD R240, R239, 0x1, R7 ;  /* 0x00000001eff07824 */ /* 0x000fe200078e0207 */
[----:B------:R1:W-:Y:S01]  /*18f0*/  STL [R1+0x3c], R0 ;  /* 0x00003c0001007387 */ /* 0x0003e20000100800 */
[----:B------:R-:W-:Y:S01]  /*1900*/  IADD3 R145, R142, 0x50, RZ ;  /* 0x000000508e917810 */ /* 0x000fe20007ffe0ff */
[--C-:B------:R-:W-:Y:S01]  /*1910*/  IMAD.IADD R202, R199, 0x1, R2.reuse ;  /* 0x00000001c7ca7824 */ /* 0x100fe200078e0202 */
[C---:B------:R-:W-:Y:S01]  /*1920*/  IADD3 R214, R203.reuse, 0x800, RZ ;  /* 0x00000800cbd67810 */ /* 0x040fe20007ffe0ff */
[----:B------:R2:W-:Y:S01]  /*1930*/  STL [R1+0x44], R3 ;  /* 0x0000440301007387 */ /* 0x0005e20000100800 */
[C---:B------:R-:W-:Y:S01]  /*1940*/  IADD3 R213, R203.reuse, 0x1000, RZ ;  /* 0x00001000cbd57810 */ /* 0x040fe20007ffe0ff */
[----:B------:R-:W-:Y:S01]  /*1950*/  IMAD.IADD R197, R2, 0x1, R193 ;  /* 0x0000000102c57824 */ /* 0x000fe200078e02c1 */
[C---:B------:R-:W-:Y:S01]  /*1960*/  IADD3 R212, R203.reuse, 0x1800, RZ ;  /* 0x00001800cbd47810 */ /* 0x040fe20007ffe0ff */
[----:B------:R-:W-:Y:S01]  /*1970*/  IMAD.IADD R201, R200, 0x1, R2 ;  /* 0x00000001c8c97824 */ /* 0x000fe200078e0202 */
[C---:B------:R-:W-:Y:S01]  /*1980*/  IADD3 R211, R203.reuse, 0x2000, RZ ;  /* 0x00002000cbd37810 */ /* 0x040fe20007ffe0ff */
[----:B------:R-:W-:Y:S01]  /*1990*/  IMAD.IADD R196, R2, 0x1, R194 ;  /* 0x0000000102c47824 */ /* 0x000fe200078e02c2 */
[----:B------:R-:W-:-:S02]  /*19a0*/  IADD3 R210, R203, 0x2800, RZ ;  /* 0x00002800cbd27810 */ /* 0x000fc40007ffe0ff */
[C---:B------:R-:W-:Y:S02]  /*19b0*/  IADD3 R209, R203.reuse, 0x3000, RZ ;  /* 0x00003000cbd17810 */ /* 0x040fe40007ffe0ff */
[C---:B------:R-:W-:Y:S02]  /*19c0*/  IADD3 R208, R203.reuse, 0x3800, RZ ;  /* 0x00003800cbd07810 */ /* 0x040fe40007ffe0ff */
[C---:B------:R-:W-:Y:S02]  /*19d0*/  IADD3 R207, R203.reuse, 0x4000, RZ ;  /* 0x00004000cbcf7810 */ /* 0x040fe40007ffe0ff */
[C---:B------:R-:W-:Y:S02]  /*19e0*/  IADD3 R206, R203.reuse, 0x4800, RZ ;  /* 0x00004800cbce7810 */ /* 0x040fe40007ffe0ff */
[C---:B------:R-:W-:Y:S02]  /*19f0*/  IADD3 R205, R203.reuse, 0x5000, RZ ;  /* 0x00005000cbcd7810 */ /* 0x040fe40007ffe0ff */
[----:B------:R-:W-:Y:S01]  /*1a00*/  IADD3 R204, R203, 0x5800, RZ ;  /* 0x00005800cbcc7810 */ /* 0x000fe20007ffe0ff */
[----:B-1----:R-:W-:-:S05]  /*1a10*/  IMAD.IADD R0, R7, 0x1, R0 ;  /* 0x0000000107007824 */ /* 0x002fca00078e0200 */
[----:B------:R2:W-:Y:S02]  /*1a20*/  STL [R1+0x40], R0 ;  /* 0x0000400001007387 */ /* 0x0005e40000100800 */
.L_x_794:
[----:B------:R-:W3:Y:S04]  /*1a30*/  LDL R15, [R1+0xc] ;  /* 0x00000c00010f7983 */ /* 0x000ee80000100800 */
[----:B------:R-:W4:Y:S01]  /*1a40*/  LDL R12, [R1+0x8] ;  /* 0x00000800010c7983 */ /* 0x000f220000100800 */
[----:B------:R-:W-:Y:S02]  /*1a50*/  ISETP.NE.U32.AND P0, PT, RZ, c[0x0][0x370], PT ;  /* 0x0000dc00ff007a0c */ /* 0x000fe40003f05070 */
[----:B------:R-:W-:Y:S02]  /*1a60*/  ISETP.NE.U32.AND P1, PT, RZ, c[0x0][0x360], PT ;  /* 0x0000d800ff007a0c */ /* 0x000fe40003f25070 */
[----:B------:R-:W-:Y:S02]  /*1a70*/  ISETP.NE.AND.EX P2, PT, RZ, c[0x0][0x374], PT, P0 ;  /* 0x0000dd00ff007a0c */ /* 0x000fe40003f45300 */
[----:B------:R-:W-:-:S02]  /*1a80*/  ISETP.NE.AND.EX P0, PT, RZ, c[0x0][0x364], PT, P1 ;  /* 0x0000d900ff007a0c */ /* 0x000fc40003f05310 */
[----:B------:R-:W-:Y:S02]  /*1a90*/  ISETP.NE.U32.AND P1, PT, RZ, c[0x0][0x348], PT ;  /* 0x0000d200ff007a0c */ /* 0x000fe40003f25070 */
[----:B------:R-:W-:Y:S02]  /*1aa0*/  ISETP.NE.U32.AND P6, PT, RZ, c[0x0][0x350], PT ;  /* 0x0000d400ff007a0c */ /* 0x000fe40003fc5070 */
[----:B------:R-:W-:Y:S02]  /*1ab0*/  ISETP.NE.U32.AND P3, PT, RZ, c[0x0][0x358], PT ;  /* 0x0000d600ff007a0c */ /* 0x000fe40003f65070 */
[----:B------:R-:W-:Y:S02]  /*1ac0*/  ISETP.NE.AND.EX P1, PT, RZ, c[0x0][0x34c], PT, P1 ;  /* 0x0000d300ff007a0c */ /* 0x000fe40003f25310 */
[----:B------:R-:W-:Y:S02]  /*1ad0*/  ISETP.NE.AND.EX P6, PT, RZ, c[0x0][0x354], PT, P6 ;  /* 0x0000d500ff007a0c */ /* 0x000fe40003fc5360 */
[----:B------:R-:W-:Y:S01]  /*1ae0*/  ISETP.NE.AND.EX P3, PT, RZ, c[0x0][0x35c], PT, P3 ;  /* 0x0000d700ff007a0c */ /* 0x000fe20003f65330 */
[----:B------:R-:W-:Y:S01]  /*1af0*/  IMAD.MOV.U32 R14, RZ, RZ, 0x4 ;  /* 0x00000004ff0e7424 */ /* 0x000fe200078e00ff */
[----:B------:R-:W-:Y:S01]  /*1b00*/  CS2R R132, SRZ ;  /* 0x0000000000847805 */ /* 0x000fe2000001ff00 */
[----:B------:R-:W-:-:S02]  /*1b10*/  IMAD.MOV.U32 R180, RZ, RZ, RZ ;  /* 0x000000ffffb47224 */ /* 0x000fc400078e00ff */
[----:B------:R-:W-:Y:S02]  /*1b20*/  IMAD.MOV.U32 R13, RZ, RZ, RZ ;  /* 0x000000ffff0d7224 */ /* 0x000fe400078e00ff */
[----:B---3--:R-:W-:-:S04]  /*1b30*/  @P2 IMAD.WIDE R10, R15, R14, c[0x0][0x370] ;  /* 0x0000dc000f0a2625 */ /* 0x008fc800078e020e */
[CC--:B------:R-:W-:Y:S01]  /*1b40*/  @P0 IMAD.WIDE R8, R15.reuse, R14.reuse, c[0x0][0x360] ;  /* 0x0000d8000f080625 */ /* 0x0c0fe200078e020e */
[----:B------:R1:W5:Y:S03]  /*1b50*/  @P2 LDG.E R133, [R10.64] ;  /* 0x000000060a852981 */ /* 0x000366000c1e1900 */
[CC--:B------:R-:W-:Y:S01]  /*1b60*/  IMAD.WIDE R6, R15.reuse, R14.reuse, c[0x0][0x348] ;  /* 0x0000d2000f067625 */ /* 0x0c0fe200078e020e */
[----:B------:R1:W5:Y:S03]  /*1b70*/  @P0 LDG.E R243, [R8.64] ;  /* 0x0000000608f30981 */ /* 0x000366000c1e1900 */
[CC--:B------:R-:W-:Y:S01]  /*1b80*/  IMAD.WIDE R4, R15.reuse, R14.reuse, c[0x0][0x350] ;  /* 0x0000d4000f047625 */ /* 0x0c0fe200078e020e */
[----:B------:R1:W5:Y:S03]  /*1b90*/  @P1 LDG.E R180, [R6.64] ;  /* 0x0000000606b41981 */ /* 0x000366000c1e1900 */
[----:B--2---:R-:W-:Y:S01]  /*1ba0*/  IMAD.WIDE R2, R15, R14, c[0x0][0x358] ;  /* 0x0000d6000f027625 */ /* 0x004fe200078e020e */
[----:B------:R1:W5:Y:S04]  /*1bb0*/  @P6 LDG.E R132, [R4.64] ;  /* 0x0000000604846981 */ /* 0x000368000c1e1900 */
[----:B------:R1:W5:Y:S01]  /*1bc0*/  @P3 LDG.E R13, [R2.64] ;  /* 0x00000006020d3981 */ /* 0x000362000c1e1900 */
[----:B----4-:R-:W-:-:S05]  /*1bd0*/  LOP3.LUT R20, R12, 0xffff, RZ, 0xc0, !PT ;  /* 0x0000ffff0c147812 */ /* 0x010fca00078ec0ff */
[----:B------:R1:W-:Y:S01]  /*1be0*/  STL [R1+0x18], R20 ;  /* 0x0000181401007387 */ /* 0x0003e20000100800 */
[----:B------:R-:W-:Y:S01]  /*1bf0*/  YIELD ;  /* 0x0000000000007946 */ /* 0x000fe20003800000 */
[----:B------:R-:W-:Y:S05]  /*1c00*/  @P0 BRA `(.L_x_586) ;  /* 0x0000005000000947 */ /* 0x000fea0003800000 */
[----:B-----5:R-:W-:Y:S01]  /*1c10*/  MOV R243, c[0x0][0x168] ;  /* 0x00005a0000f37a02 */ /* 0x020fe20000000f00 */
[----:B------:R-:W-:Y:S05]  /*1c20*/  @!P1 BRA `(.L_x_586) ;  /* 0x0000003000009947 */ /* 0x000fea0003800000 */
[----:B-1----:R-:W2:Y:S04]  /*1c30*/  LDG.E R8, [R6.64] ;  /* 0x0000000606087981 */ /* 0x002ea8000c1e1900 */
[----:B------:R-:W2:Y:S02]  /*1c40*/  LDG.E R0, [R6.64+0x4] ;  /* 0x0000040606007981 */ /* 0x000ea4000c1e1900 */
[----:B--2---:R-:W-:Y:S02]  /*1c50*/  IADD3 R243, -R8, R0, RZ ;  /* 0x0000000008f37210 */ /* 0x004fe40007ffe1ff */
.L_x_586:
[----:B------:R-:W-:-:S04]  /*1c60*/  ISETP.NE.U32.AND P0, PT, RZ, c[0x0][0x368], PT ;  /* 0x0000da00ff007a0c */ /* 0x000fc80003f05070 */
[----:B------:R-:W-:-:S13]  /*1c70*/  ISETP.NE.AND.EX P0, PT, RZ, c[0x0][0x36c], PT, P0 ;  /* 0x0000db00ff007a0c */ /* 0x000fda0003f05300 */
[----:B------:R-:W-:Y:S05]  /*1c80*/  @!P0 BRA `(.L_x_587) ;  /* 0x0000003000008947 */ /* 0x000fea0003800000 */
[----:B-1----:R-:W-:-:S05]  /*1c90*/  IMAD.WIDE R4, R15, R14, c[0x0][0x368] ;  /* 0x0000da000f047625 */ /* 0x002fca00078e020e */
[----:B------:R1:W5:Y:S01]  /*1ca0*/  LDG.E R11, [R4.64] ;  /* 0x00000006040b7981 */ /* 0x000362000c1e1900 */
[----:B------:R-:W-:Y:S05]  /*1cb0*/  BRA `(.L_x_588) ;  /* 0x0000005000007947 */ /* 0x000fea0003800000 */
.L_x_587:
[----:B-1----:R-:W-:Y:S01]  /*1cc0*/  MOV R11, c[0x0][0x1d0] ;  /* 0x00007400000b7a02 */ /* 0x002fe20000000f00 */
[----:B------:R-:W-:Y:S05]  /*1cd0*/  @!P6 BRA `(.L_x_588) ;  /* 0x000000300000e947 */ /* 0x000fea0003800000 */
[----:B------:R-:W2:Y:S04]  /*1ce0*/  LDG.E R6, [R4.64] ;  /* 0x0000000604067981 */ /* 0x000ea8000c1e1900 */
[----:B------:R-:W2:Y:S02]  /*1cf0*/  LDG.E R0, [R4.64+0x4] ;  /* 0x0000040604007981 */ /* 0x000ea4000c1e1900 */
[----:B--2---:R-:W-:Y:S02]  /*1d00*/  IADD3 R11, -R6, R0, RZ ;  /* 0x00000000060b7210 */ /* 0x004fe40007ffe1ff */
.L_x_588:
[----:B------:R-:W2:Y:S04]  /*1d10*/  LDL.LU R0, [R1+0x4] ;  /* 0x0000040001007983 */ /* 0x000ea80000300800 */
[----:B------:R-:W3:Y:S04]  /*1d20*/  LDL.LU R7, [R1+0x20] ;  /* 0x0000200001077983 */ /* 0x000ee80000300800 */
[----:B-1----:R1:W4:Y:S04]  /*1d30*/  @P3 LDG.E R5, [R2.64] ;  /* 0x0000000602053981 */ /* 0x002328000c1e1900 */
[----:B------:R1:W4:Y:S01]  /*1d40*/  @P3 LDG.E R4, [R2.64+0x4] ;  /* 0x0000040602043981 */ /* 0x000322000c1e1900 */
[----:B------:R-:W-:Y:S01]  /*1d50*/  IMAD.MOV.U32 R6, RZ, RZ, c[0x0][0x2c4] ;  /* 0x0000b100ff067624 */ /* 0x000fe200078e00ff */
[----:B------:R-:W-:Y:S01]  /*1d60*/  ISETP.NE.U32.AND P0, PT, RZ, c[0x0][0x378], PT ;  /* 0x0000de00ff007a0c */ /* 0x000fe20003f05070 */
[----:B-----5:R-:W-:-:S03]  /*1d70*/  IMAD.MOV.U32 R131, RZ, RZ, R11 ;  /* 0x000000ffff837224 */ /* 0x020fc600078e000b */
[----:B------:R-:W-:Y:S01]  /*1d80*/  ISETP.NE.AND P2, PT, R6, 0x1, PT ;  /* 0x000000010600780c */ /* 0x000fe20003f45270 */
[----:B------:R-:W-:Y:S01]  /*1d90*/  IMAD.MOV.U32 R6, RZ, RZ, c[0x0][0x32c] ;  /* 0x0000cb00ff067624 */ /* 0x000fe200078e00ff */
[----:B------:R-:W-:-:S04]  /*1da0*/  ISETP.NE.AND.EX P0, PT, RZ, c[0x0][0x37c], PT, P0 ;  /* 0x0000df00ff007a0c */ /* 0x000fc80003f05300 */
[----:B------:R-:W-:Y:S01]  /*1db0*/  ISETP.GE.AND P1, PT, R6, 0x1, PT ;  /* 0x000000010600780c */ /* 0x000fe20003f26270 */
[----:B------:R-:W-:Y:S02]  /*1dc0*/  IMAD.MOV.U32 R76, RZ, RZ, c[0x0][0x228] ;  /* 0x00008a00ff4c7624 */ /* 0x000fe400078e00ff */
[----:B------:R-:W-:-:S06]  /*1dd0*/  IMAD.IADD R10, R11, 0x1, -R133 ;  /* 0x000000010b0a7824 */ /* 0x000fcc00078e0a85 */
[----:B-1----:R-:W-:-:S05]  /*1de0*/  @P0 IMAD.WIDE R2, R15, R14, c[0x0][0x378] ;  /* 0x0000de000f020625 */ /* 0x002fca00078e020e */
[----:B------:R1:W5:Y:S01]  /*1df0*/  @P0 LDG.E R131, [R2.64] ;  /* 0x0000000602830981 */ /* 0x000362000c1e1900 */
[----:B--2---:R-:W-:Y:S01]  /*1e00*/  IMAD.SHL.U32 R246, R0, 0x80, RZ ;  /* 0x0000008000f67824 */ /* 0x004fe200078e00ff */
[----:B---3--:R-:W-:-:S04]  /*1e10*/  LOP3.LUT R7, R7, 0xfffffffd, RZ, 0xc0, !PT ;  /* 0xfffffffd07077812 */ /* 0x008fc800078ec0ff */
[----:B------:R-:W-:Y:S02]  /*1e20*/  IADD3 R0, R246, 0x7f, RZ ;  /* 0x0000007ff6007810 */ /* 0x000fe40007ffe0ff */
[----:B------:R-:W-:-:S03]  /*1e30*/  @P2 LOP3.LUT R7, R7, 0x2, RZ, 0xfc, !PT ;  /* 0x0000000207072812 */ /* 0x000fc600078efcff */
[----:B-1----:R-:W-:Y:S01]  /*1e40*/  @P2 IMAD.HI.U32 R3, R0, c[0x0][0x2c8], RZ ;  /* 0x0000b20000032a27 */ /* 0x002fe200078e00ff */
[----:B------:R-:W-:-:S03]  /*1e50*/  LOP3.LUT R7, R7, 0xfffffffb, RZ, 0xc0, !PT ;  /* 0xfffffffb07077812 */ /* 0x000fc600078ec0ff */
[----:B----4-:R-:W-:Y:S01]  /*1e60*/  @P3 IMAD.IADD R76, R4, 0x1, -R5 ;  /* 0x00000001044c3824 */ /* 0x010fe200078e0a05 */
[----:B------:R-:W-:Y:S02]  /*1e70*/  @P1 LOP3.LUT R7, R7, 0x4, RZ, 0xfc, !PT ;  /* 0x0000000407071812 */ /* 0x000fe400078efcff */
[----:B------:R-:W-:Y:S01]  /*1e80*/  @P2 SHF.R.U32.HI R0, RZ, c[0x0][0x2cc], R3 ;  /* 0x0000b300ff002a19 */ /* 0x000fe20000011603 */
[----:B------:R-:W-:Y:S02]  /*1e90*/  IMAD.IADD R242, R10, 0x1, R76 ;  /* 0x000000010af27824 */ /* 0x000fe400078e024c */
[----:B------:R1:W-:Y:S03]  /*1ea0*/  STL [R1+0x20], R7 ;  /* 0x0000200701007387 */ /* 0x0003e60000100800 */
[C---:B------:R-:W-:Y:S02]  /*1eb0*/  IADD3 R2, R242.reuse, 0x3f, RZ ;  /* 0x0000003ff2027810 */ /* 0x040fe40007ffe0ff */
[----:B------:R-:W-:-:S02]  /*1ec0*/  IADD3 R139, R242, 0x1, -R243 ;  /* 0x00000001f28b7810 */ /* 0x000fc40007ffe8f3 */
[----:B------:R-:W-:-:S03]  /*1ed0*/  SHF.R.S32.HI R3, RZ, 0x1f, R2 ;  /* 0x0000001fff037819 */ /* 0x000fc60000011402 */
[----:B------:R-:W-:Y:S01]  /*1ee0*/  IMAD.IADD R0, R139, 0x1, R0 ;  /* 0x000000018b007824 */ /* 0x000fe200078e0200 */
[----:B------:R-:W-:-:S04]  /*1ef0*/  LEA.HI R2, R3, R2, RZ, 0x6 ;  /* 0x0000000203027211 */ /* 0x000fc800078f30ff */
[----:B------:R-:W-:Y:S02]  /*1f00*/  IADD3 R3, R0, c[0x0][0x328], RZ ;  /* 0x0000ca0000037a10 */ /* 0x000fe40007ffe0ff */
[----:B------:R-:W-:Y:S01]  /*1f10*/  SHF.R.S32.HI R149, RZ, 0x6, R2 ;  /* 0x00000006ff957819 */ /* 0x000fe20000011402 */
        /* <DEDUP_REMOVED lines=11> */
.L_x_591:
[----:B------:R-:W-:-:S13]  /*1fd0*/  ISETP.NE.AND P0, PT, R6, 0x1, PT ;  /* 0x000000010600780c */ /* 0x000fda0003f05270 */
[----:B------:R-:W-:-:S05]  /*1fe0*/  @P0 IMAD.HI.U32 R0, R2, c[0x0][0x330], RZ ;  /* 0x0000cc0002000a27 */ /* 0x000fca00078e00ff */
[----:B------:R-:W-:Y:S02]  /*1ff0*/  @P0 SHF.R.U32.HI R2, RZ, c[0x0][0x334], R0 ;  /* 0x0000cd00ff020a19 */ /* 0x000fe40000011600 */
.L_x_592:
[----:B------:R-:W-:Y:S05]  /*2000*/  BSYNC B0 ;  /* 0x0000000000007941 */ /* 0x000fea0003800000 */
.L_x_590:
[----:B------:R-:W-:-:S05]  /*2010*/  IMAD R2, R2, R6, c[0x0][0x32c] ;  /* 0x0000cb0002027624 */ /* 0x000fca00078e0206 */
[----:B------:R-:W-:-:S04]  /*2020*/  IMNMX R3, R3, R2, PT ;  /* 0x0000000203037217 */ /* 0x000fc80003800200 */
.L_x_589:
[----:B------:R-:W-:Y:S01]  /*2030*/  IADD3 R3, R3, 0x3f, RZ ;  /* 0x0000003f03037810 */ /* 0x000fe20007ffe0ff */
[----:B------:R-:W-:-:S03]  /*2040*/  @P2 IMAD.HI.U32 R2, R246, c[0x0][0x2c8], RZ ;  /* 0x0000b200f6022a27 */ /* 0x000fc600078e00ff */
[----:B------:R-:W-:Y:S01]  /*2050*/  SHF.R.S32.HI R4, RZ, 0x1f, R3 ;  /* 0x0000001fff047819 */ /* 0x000fe20000011403 */
[----:B------:R-:W-:Y:S01]  /*2060*/  IMAD.MOV.U32 R0, RZ, RZ, R246 ;  /* 0x000000ffff007224 */ /* 0x000fe200078e00f6 */
[----:B------:R-:W-:Y:S01]  /*2070*/  @P2 SHF.R.U32.HI R0, RZ, c[0x0][0x2cc], R2 ;  /* 0x0000b300ff002a19 */ /* 0x000fe20000011602 */
[----:B------:R-:W-:Y:S01]  /*2080*/  IMAD.IADD R148, R242, 0x1, -R243 ;  /* 0x00000001f2947824 */ /* 0x000fe200078e0af3 */
[----:B------:R-:W-:-:S03]  /*2090*/  LEA.HI R3, R4, R3, RZ, 0x6 ;  /* 0x0000000304037211 */ /* 0x000fc600078f30ff */
[----:B------:R-:W-:Y:S01]  /*20a0*/  IMAD.IADD R0, R148, 0x1, R0 ;  /* 0x0000000194007824 */ /* 0x000fe200078e0200 */
[----:B------:R-:W-:-:S04]  /*20b0*/  SHF.R.S32.HI R3, RZ, 0x6, R3 ;  /* 0x00000006ff037819 */ /* 0x000fc80000011403 */
[----:B------:R-:W-:Y:S02]  /*20c0*/  IADD3 R2, R0, -c[0x0][0x324], RZ ;  /* 0x8000c90000027a10 */ /* 0x000fe40007ffe0ff */
[----:B-1----:R-:W-:Y:S01]  /*20d0*/  IMNMX R7, R149, R3, PT ;  /* 0x0000000395077217 */ /* 0x002fe20003800200 */
        /* <DEDUP_REMOVED lines=10> */
.L_x_595:
[----:B------:R-:W-:-:S13]  /*2180*/  ISETP.NE.AND P0, PT, R6, 0x1, PT ;  /* 0x000000010600780c */ /* 0x000fda0003f05270 */
[----:B------:R-:W-:-:S05]  /*2190*/  @P0 IMAD.HI.U32 R3, R0, c[0x0][0x330], RZ ;  /* 0x0000cc0000030a27 */ /* 0x000fca00078e00ff */
[----:B------:R-:W-:Y:S02]  /*21a0*/  @P0 SHF.R.U32.HI R0, RZ, c[0x0][0x334], R3 ;  /* 0x0000cd00ff000a19 */ /* 0x000fe40000011603 */
.L_x_596:
[----:B------:R-:W-:Y:S05]  /*21b0*/  BSYNC B0 ;  /* 0x0000000000007941 */ /* 0x000fea0003800000 */
.L_x_594:
[----:B------:R-:W-:-:S05]  /*21c0*/  IMAD R0, R0, c[0x0][0x32c], RZ ;  /* 0x0000cb0000007a24 */ /* 0x000fca00078e02ff */
[----:B------:R-:W-:-:S04]  /*21d0*/  IMNMX R2, R2, R0, !PT ;  /* 0x0000000002027217 */ /* 0x000fc80007800200 */
.L_x_593:
[----:B------:R-:W-:Y:S01]  /*21e0*/  SHF.R.S32.HI R0, RZ, 0x1f, R2 ;  /* 0x0000001fff007819 */ /* 0x000fe20000011402 */
[----:B------:R-:W-:Y:S01]  /*21f0*/  BSSY B0, `(.L_x_597) ;  /* 0x000002e000007945 */ /* 0x000fe20003800000 */
[----:B------:R-:W-:Y:S02]  /*2200*/  LOP3.LUT R3, R12, 0xff000000, RZ, 0xc0, !PT ;  /* 0xff0000000c037812 */ /* 0x000fe400078ec0ff */
[----:B------:R-:W-:Y:S02]  /*2210*/  LEA.HI R0, R0, R2, RZ, 0x6 ;  /* 0x0000000200007211 */ /* 0x000fe400078f30ff */
[----:B------:R-:W-:Y:S02]  /*2220*/  LOP3.LUT R4, R12, 0xff0000, RZ, 0xc0, !PT ;  /* 0x00ff00000c047812 */ /* 0x000fe400078ec0ff */
[----:B------:R-:W-:Y:S02]  /*2230*/  SHF.R.U32.HI R2, RZ, 0x8, R3 ;  /* 0x00000008ff027819 */ /* 0x000fe40000011603 */
[----:B------:R-:W-:-:S02]  /*2240*/  SHF.R.S32.HI R0, RZ, 0x6, R0 ;  /* 0x00000006ff007819 */ /* 0x000fc40000011400 */
[----:B------:R-:W-:Y:S02]  /*2250*/  LEA.HI R2, R4, R2, RZ, 0x10 ;  /* 0x0000000204027211 */ /* 0x000fe400078f80ff */
[----:B------:R-:W-:Y:S01]  /*2260*/  IMNMX R6, RZ, R0, !PT ;  /* 0x00000000ff067217 */ /* 0x000fe20007800200 */
[----:B------:R-:W-:Y:S01]  /*2270*/  IMAD.MOV.U32 R0, RZ, RZ, RZ ;  /* 0x000000ffff007224 */ /* 0x000fe200078e00ff */
[----:B------:R-:W-:Y:S02]  /*2280*/  SHF.R.U32.HI R5, RZ, 0x10, R2 ;  /* 0x00000010ff057819 */ /* 0x000fe40000011602 */
[----:B------:R-:W-:Y:S02]  /*2290*/  LOP3.LUT R18, R2, 0xff, RZ, 0xc0, !PT ;  /* 0x000000ff02127812 */ /* 0x000fe400078ec0ff */
[----:B------:R-:W-:Y:S01]  /*22a0*/  ISETP.GT.AND P0, PT, R7, R6, PT ;  /* 0x000000060700720c */ /* 0x000fe20003f04270 */
[----:B------:R1:W-:Y:S01]  /*22b0*/  STL [R1+0x30], R5 ;  /* 0x0000300501007387 */ /* 0x0003e20000100800 */
[----:B------:R-:W-:-:S03]  /*22c0*/  ISETP.NE.AND P1, PT, R5, RZ, PT ;  /* 0x000000ff0500720c */ /* 0x000fc60003f25270 */
[----:B------:R1:W-:Y:S01]  /*22d0*/  STL [R1+0x34], R18 ;  /* 0x0000341201007387 */ /* 0x0003e20000100800 */
[----:B------:R-:W-:-:S07]  /*22e0*/  SEL R130, R5, c[0x0][0x338], P1 ;  /* 0x0000ce0005827a07 */ /* 0x000fce0000800000 */
[----:B------:R-:W-:Y:S05]  /*22f0*/  @!P0 BRA `(.L_x_598) ;  /* 0x000001d000008947 */ /* 0x000fea0003800000 */
[----:B------:R-:W-:Y:S02]  /*2300*/  IABS R2, R130 ;  /* 0x0000008200027213 */ /* 0x000fe40000000000 */
[----:B------:R-:W-:Y:S02]  /*2310*/  IADD3 R3, R130, -0x1, R7 ;  /* 0xffffffff82037810 */ /* 0x000fe40007ffe007 */
[----:B------:R-:W2:Y:S03]  /*2320*/  I2F.RP R0, R2 ;  /* 0x0000000200007306 */ /* 0x000ea60000209400 */
[----:B------:R-:W-:-:S05]  /*2330*/  IMAD.IADD R8, R3, 0x1, -R6 ;  /* 0x0000000103087824 */ /* 0x000fca00078e0a06 */
        /* <DEDUP_REMOVED lines=25> */
.L_x_598:
[----:B------:R-:W-:Y:S05]  /*24d0*/  BSYNC B0 ;  /* 0x0000000000007941 */ /* 0x000fea0003800000 */
.L_x_597:
[----:B------:R-:W2:Y:S04]  /*24e0*/  LDL.64 R8, [R1+0x10] ;  /* 0x0000100001087983 */ /* 0x000ea80000100a00 */
[----:B------:R3:W2:Y:S01]  /*24f0*/  LDL.64 R16, [R1+0x10] ;  /* 0x0000100001107983 */ /* 0x0006a20000100a00 */
[----:B------:R-:W-:-:S03]  /*2500*/  IMAD R2, R18, R0, R6 ;  /* 0x0000000012027224 */ /* 0x000fc600078e0206 */
[----:B------:R-:W4:Y:S01]  /*2510*/  S2R R4, SR_TID.X ;  /* 0x0000000000047919 */ /* 0x000f220000002100 */
        /* <DEDUP_REMOVED lines=11> */
[----:B------:R-:W-:Y:S02]  /*25d0*/  @P0 LEA.HI R2, R3, R2, RZ, 0x6 ;  /* 0x0000000203020211 */ /* 0x000fe400078f30ff */
[----:B----4-:R-:W-:Y:S02]  /*25e0*/  SHF.R.S32.HI R3, RZ, 0x1f, R4 ;  /* 0x0000001fff037819 */ /* 0x010fe40000011404 */
[----:B------:R-:W-:Y:S02]  /*25f0*/  @P0 SHF.R.S32.HI R0, RZ, 0x6, R2 ;  /* 0x00000006ff000819 */ /* 0x000fe40000011402 */
[----:B------:R-:W-:Y:S02]  /*2600*/  LEA.HI R2, R3, R4, RZ, 0x5 ;  /* 0x0000000403027211 */ /* 0x000fe400078f28ff */
[----:B------:R-:W-:Y:S02]  /*2610*/  ISETP.GT.AND P0, PT, R0, R123, PT ;  /* 0x0000007b0000720c */ /* 0x000fe40003f04270 */
[----:B------:R-:W-:-:S05]  /*2620*/  SHF.R.S32.HI R2, RZ, 0x5, R2 ;  /* 0x00000005ff027819 */ /* 0x000fca0000011402 */
[----:B------:R-:W-:Y:S02]  /*2630*/  IMAD.SHL.U32 R140, R2, 0x200, RZ ;  /* 0x00000200028c7824 */ /* 0x000fe400078e00ff */
[----:B--2---:R-:W-:-:S05]  /*2640*/  IMAD.MOV.U32 R16, RZ, RZ, R8 ;  /* 0x000000ffff107224 */ /* 0x004fca00078e0008 */
[C---:B------:R-:W-:Y:S02]  /*2650*/  IADD3 R134, R16.reuse, 0x40, RZ ;  /* 0x0000004010867810 */ /* 0x040fe40007ffe0ff */
[----:B------:R-:W-:Y:S01]  /*2660*/  IADD3 R135, R16, 0x80, RZ ;  /* 0x0000008010877810 */ /* 0x000fe20007ffe0ff */
[----:B------:R-:W-:Y:S05]  /*2670*/  @!P0 BRA `(.L_x_599) ;  /* 0x00004f2000008947 */ /* 0x000fea0003800000 */
[----:B---3--:R-:W-:Y:S02]  /*2680*/  ISETP.NE.U32.AND P0, PT, RZ, c[0x0][0x340], PT ;  /* 0x0000d000ff007a0c */ /* 0x008fe40003f05070 */
[----:B-1----:R-:W-:Y:S02]  /*2690*/  SHF.R.S32.HI R5, RZ, 0x1f, R4 ;  /* 0x0000001fff057819 */ /* 0x002fe40000011404 */
[----:B------:R-:W-:Y:S02]  /*26a0*/  ISETP.NE.AND.EX P2, PT, RZ, c[0x0][0x344], PT, P0 ;  /* 0x0000d100ff007a0c */ /* 0x000fe40003f45300 */
[----:B------:R-:W-:-:S04]  /*26b0*/  LEA.HI R5, R5, R4, RZ, 0x3 ;  /* 0x0000000405057211 */ /* 0x000fc800078f18ff */
[----:B------:R-:W-:-:S07]  /*26c0*/  SHF.R.S32.HI R5, RZ, 0x3, R5 ;  /* 0x00000003ff057819 */ /* 0x000fce0000011405 */
[----:B------:R-:W-:-:S05]  /*26d0*/  @P2 IMAD.WIDE R2, R15, R14, c[0x0][0x340] ;  /* 0x0000d0000f022625 */ /* 0x000fca00078e020e */
[----:B------:R1:W2:Y:S01]  /*26e0*/  @P2 LDG.E R7, [R2.64] ;  /* 0x0000000602072981 */ /* 0x0002a2000c1e1900 */
[C---:B------:R-:W-:Y:S01]  /*26f0*/  IADD3 R122, P0, R5.reuse, R13, RZ ;  /* 0x0000000d057a7210 */ /* 0x040fe20007f1e0ff */
[----:B------:R-:W-:Y:S01]  /*2700*/  IMAD.MOV.U32 R8, RZ, RZ, c[0x0][0x238] ;  /* 0x00008e00ff087624 */ /* 0x000fe200078e00ff */
[----:B------:R-:W-:Y:S01]  /*2710*/  SHF.R.S32.HI R17, RZ, 0x1f, R16 ;  /* 0x0000001fff117819 */ /* 0x000fe20000011410 */
[----:B------:R-:W-:Y:S01]  /*2720*/  IMAD.MOV.U32 R138, RZ, RZ, 0x6 ;  /* 0x00000006ff8a7424 */ /* 0x000fe200078e00ff */
[----:B------:R-:W-:Y:S01]  /*2730*/  SHF.R.S32.HI R6, RZ, 0x1f, R15 ;  /* 0x0000001fff067819 */ /* 0x000fe2000001140f */
[----:B------:R-:W-:Y:S01]  /*2740*/  IMAD.SHL.U32 R155, R8, 0x40, RZ ;  /* 0x00000040089b7824 */ /* 0x000fe200078e00ff */
[----:B------:R-:W-:Y:S01]  /*2750*/  IADD3 R58, R0, -0x1, RZ ;  /* 0xffffffff003a7810 */ /* 0x000fe20007ffe0ff */
[----:B------:R-:W-:Y:S01]  /*2760*/  IMAD.SHL.U32 R156, R8, 0x20, RZ ;  /* 0x00000020089c7824 */ /* 0x000fe200078e00ff */
[----:B------:R-:W-:Y:S01]  /*2770*/  SEL R10, R6, RZ, !P3 ;  /* 0x000000ff060a7207 */ /* 0x000fe20005800000 */
[----:B------:R3:W-:Y:S01]  /*2780*/  STL [R1+0x14], R17 ;  /* 0x0000141101007387 */ /* 0x0007e20000100800 */
[----:B------:R-:W-:Y:S01]  /*2790*/  IADD3 R100, -R5, R76, RZ ;  /* 0x0000004c05647210 */ /* 0x000fe20007ffe1ff */
[----:B------:R-:W-:Y:S01]  /*27a0*/  IMAD.WIDE.U32 R158, R245, c[0x0][0x1e0], RZ ;  /* 0x00007800f59e7a25 */ /* 0x000fe200078e00ff */
[----:B------:R-:W-:-:S02]  /*27b0*/  SEL R12, R15, RZ, !P3 ;  /* 0x000000ff0f0c7207 */ /* 0x000fc40005800000 */
[----:B------:R-:W-:Y:S01]  /*27c0*/  SHF.L.U64.HI R151, R8, R138, c[0x0][0x23c] ;  /* 0x00008f0008977619 */ /* 0x000fe2000001028a */
[----:B------:R-:W-:Y:S01]  /*27d0*/  IMAD R0, R58, -0x40, R100 ;  /* 0xffffffc03a007824 */ /* 0x000fe200078e0264 */
[----:B------:R-:W-:Y:S01]  /*27e0*/  MOV R150, 0x5 ;  /* 0x0000000500967802 */ /* 0x000fe20000000f00 */
[----:B------:R-:W-:Y:S01]  /*27f0*/  IMAD.MOV.U32 R157, RZ, RZ, c[0x0][0x27c] ;  /* 0x00009f00ff9d7624 */ /* 0x000fe200078e00ff */
[----:B------:R-:W-:Y:S02]  /*2800*/  ISETP.GE.AND P5, PT, R16, c[0x0][0x1d4], PT ;  /* 0x0000750010007a0c */ /* 0x000fe40003fa6270 */
[----:B------:R-:W-:Y:S02]  /*2810*/  ISETP.GE.AND P1, PT, R0, 0x1, PT ;  /* 0x000000010000780c */ /* 0x000fe40003f26270 */
[----:B------:R-:W-:Y:S02]  /*2820*/  SHF.L.U64.HI R150, R8, R150, c[0x0][0x23c] ;  /* 0x00008f0008967619 */ /* 0x000fe40000010296 */
[----:B-1----:R-:W-:-:S02]  /*2830*/  SHF.R.S32.HI R2, RZ, 0x1f, R5 ;  /* 0x0000001fff027819 */ /* 0x002fc40000011405 */
[----:B------:R-:W-:Y:S02]  /*2840*/  ISETP.GE.AND P4, PT, R134, c[0x0][0x1d4], PT ;  /* 0x0000750086007a0c */ /* 0x000fe40003f86270 */
[----:B------:R-:W-:Y:S01]  /*2850*/  LEA.HI.X.SX32 R125, R13, R2, 0x1, P0 ;  /* 0x000000020d7d7211 */ /* 0x000fe200000f0eff */
[----:B------:R-:W-:Y:S01]  /*2860*/  IMAD.WIDE.U32 R2, R122, c[0x0][0x238], R16 ;  /* 0x00008e007a027a25 */ /* 0x000fe200078e0010 */
[----:B------:R-:W-:Y:S02]  /*2870*/  ISETP.GT.AND P0, PT, R0, 0x20, PT ;  /* 0x000000200000780c */ /* 0x000fe40003f04270 */
[----:B------:R-:W-:Y:S01]  /*2880*/  SHF.R.S32.HI R105, RZ, 0x1f, R104 ;  /* 0x0000001fff697819 */ /* 0x000fe20000011468 */
[----:B------:R-:W-:Y:S01]  /*2890*/  IMAD R4, R125, c[0x0][0x238], RZ ;  /* 0x00008e007d047a24 */ /* 0x000fe200078e02ff */
[----:B------:R-:W-:Y:S02]  /*28a0*/  SHF.R.S32.HI R143, RZ, 0x1f, R142 ;  /* 0x0000001fff8f7819 */ /* 0x000fe4000001148e */
[----:B-----5:R-:W-:Y:S01]  /*28b0*/  SHF.R.S32.HI R25, RZ, 0x1f, R131 ;  /* 0x0000001fff197819 */ /* 0x020fe20000011483 */
[----:B------:R-:W-:-:S04]  /*28c0*/  IMAD R4, R122, c[0x0][0x23c], R4 ;  /* 0x00008f007a047a24 */ /* 0x000fc800078e0204 */
[----:B------:R-:W-:Y:S02]  /*28d0*/  IMAD.IADD R3, R3, 0x1, R4 ;  /* 0x0000000103037824 */ /* 0x000fe400078e0204 */
[----:B------:R-:W-:Y:S02]  /*28e0*/  IMAD R4, R10, c[0x0][0x248], RZ ;  /* 0x000092000a047a24 */ /* 0x000fe400078e02ff */
[----:B------:R-:W-:-:S04]  /*28f0*/  IMAD.WIDE.U32 R2, R20, c[0x0][0x240], R2 ;  /* 0x0000900014027a25 */ /* 0x000fc800078e0002 */
[----:B------:R-:W-:Y:S02]  /*2900*/  IMAD R3, R20, c[0x0][0x244], R3 ;  /* 0x0000910014037a24 */ /* 0x000fe400078e0203 */
[C---:B------:R-:W-:Y:S02]  /*2910*/  IMAD R4, R12.reuse, c[0x0][0x24c], R4 ;  /* 0x000093000c047a24 */ /* 0x040fe400078e0204 */
[----:B------:R-:W-:Y:S01]  /*2920*/  IMAD.WIDE.U32 R94, R12, c[0x0][0x248], R2 ;  /* 0x000092000c5e7a25 */ /* 0x000fe200078e0002 */
[----:B------:R-:W-:-:S03]  /*2930*/  SHF.R.S32.HI R3, RZ, 0x1f, R58 ;  /* 0x0000001fff037819 */ /* 0x000fc6000001143a */
[----:B------:R-:W-:Y:S02]  /*2940*/  IMAD R2, R151, R58, RZ ;  /* 0x0000003a97027224 */ /* 0x000fe400078e02ff */
[----:B------:R-:W-:Y:S02]  /*2950*/  IMAD.IADD R85, R95, 0x1, R4 ;  /* 0x000000015f557824 */ /* 0x000fe400078e0204 */
[----:B------:R-:W-:Y:S02]  /*2960*/  IMAD.MOV.U32 R84, RZ, RZ, R94 ;  /* 0x000000ffff547224 */ /* 0x000fe400078e005e */
[-C--:B------:R-:W-:Y:S02]  /*2970*/  IMAD R0, R3, R155.reuse, R2 ;  /* 0x0000009b03007224 */ /* 0x080fe400078e0202 */
[----:B------:R-:W-:-:S05]  /*2980*/  IMAD.WIDE.U32 R4, R58, R155, R84 ;  /* 0x0000009b3a047225 */ /* 0x000fca00078e0054 */
[----:B------:R-:W-:Y:S02]  /*2990*/  IADD3 R0, R5, R0, RZ ;  /* 0x0000000005007210 */ /* 0x000fe40007ffe0ff */
[----:B--2---:R-:W-:Y:S01]  /*29a0*/  @P2 SHF.R.S32.HI R3, RZ, 0x1f, R7 ;  /* 0x0000001fff032819 */ /* 0x004fe20000011407 */
[----:B------:R-:W-:Y:S01]  /*29b0*/  @!P2 IMAD.MOV.U32 R3, RZ, RZ, R6 ;  /* 0x000000ffff03a224 */ /* 0x000fe200078e0006 */
[----:B------:R-:W-:Y:S01]  /*29c0*/  @P2 MOV R2, R7 ;  /* 0x0000000700022202 */ /* 0x000fe20000000f00 */
[----:B------:R-:W-:Y:S01]  /*29d0*/  @!P2 IMAD.MOV.U32 R2, RZ, RZ, R15 ;  /* 0x000000ffff02a224 */ /* 0x000fe200078e000f */
[----:B------:R-:W-:Y:S02]  /*29e0*/  @P1 LEA R6, P3, R4, c[0x0][0x220], 0x1 ;  /* 0x0000880004061a11 */ /* 0x000fe400078608ff */
[----:B------:R-:W-:Y:S02]  /*29f0*/  @P0 IADD3 R5, P2, R156, R4, RZ ;  /* 0x000000049c050210 */ /* 0x000fe40007f5e0ff */
[----:B------:R-:W-:-:S02]  /*2a00*/  @P1 LEA.HI.X R7, R4, c[0x0][0x224], R0, 0x1, P3 ;  /* 0x0000890004071a11 */ /* 0x000fc400018f0c00 */
[----:B------:R-:W-:Y:S01]  /*2a10*/  ISETP.GE.AND P3, PT, R135, c[0x0][0x1d4], PT ;  /* 0x0000750087007a0c */ /* 0x000fe20003f66270 */
[----:B------:R-:W-:Y:S01]  /*2a20*/  @P0 IMAD.X R0, R0, 0x1, R150, P2 ;  /* 0x0000000100000824 */ /* 0x000fe200010e0696 */
[----:B------:R-:W-:Y:S01]  /*2a30*/  @P0 LEA R4, P2, R5, c[0x0][0x220], 0x1 ;  /* 0x0000880005040a11 */ /* 0x000fe200078408ff */
[----:B------:R-:W-:Y:S01]  /*2a40*/  @!PT LDS RZ, [RZ] ;  /* 0x00000000fffff984 */ /* 0x000fe20000000800 */
[----:B------:R-:W-:Y:S01]  /*2a50*/  @!PT LDS RZ, [RZ] ;  /* 0x00000000fffff984 */ /* 0x000fe20000000800 */
[----:B------:R-:W-:Y:S01]  /*2a60*/  @!PT LDS RZ, [RZ] ;  /* 0x00000000fffff984 */ /* 0x000fe20000000800 */
[----:B------:R1:W-:Y:S01]  /*2a70*/  @P1 LDGSTS.E.BYPASS.LTC128B.128 [R217+0x6100], [R6.64], !P5 ;  /* 0x0610000006d91fae */ /* 0x0003e2000e901d46 */
[----:B------:R-:W-:Y:S02]  /*2a80*/  SEL R18, R3, RZ, !P6 ;  /* 0x000000ff03127207 */ /* 0x000fe40007000000 */
[----:B------:R-:W-:Y:S01]  /*2a90*/  @P0 LEA.HI.X R5, R5, c[0x0][0x224], R0, 0x1, P2 ;  /* 0x0000890005050a11 */ /* 0x000fe200010f0c00 */
[----:B------:R-:W-:Y:S01]  /*2aa0*/  IMAD.IADD R0, R11, 0x1, R132 ;  /* 0x000000010b007824 */ /* 0x000fe200078e0284 */
[----:B------:R1:W-:Y:S01]  /*2ab0*/  @P1 LDGSTS.E.BYPASS.LTC128B.128 [R217+0x8100], [R6.64+0x80], !P4 ;  /* 0x0810008006d91fae */ /* 0x0003e2000e101d46 */
[----:B------:R-:W-:Y:S02]  /*2ac0*/  SEL R19, R2, RZ, !P6 ;  /* 0x000000ff02137207 */ /* 0x000fe40007000000 */
[----:B------:R-:W-:-:S02]  /*2ad0*/  ISETP.GE.AND P2, PT, R104, c[0x0][0x27c], PT ;  /* 0x00009f0068007a0c */ /* 0x000fc40003f46270 */
[----:B------:R-:W-:Y:S01]  /*2ae0*/  SHF.R.S32.HI R9, RZ, 0x1f, R0 ;  /* 0x0000001fff097819 */ /* 0x000fe20000011400 */
[----:B------:R1:W-:Y:S04]  /*2af0*/  @P1 LDGSTS.E.BYPASS.LTC128B.128 [R217+0xa100], [R6.64+0x100], !P3 ;  /* 0x0a10010006d91fae */ /* 0x0003e8000d901d46 */
[----:B------:R-:W-:Y:S01]  /*2b00*/  IMAD R8, R9, c[0x0][0x1e0], RZ ;  /* 0x0000780009087a24 */ /* 0x000fe200078e02ff */
[----:B------:R2:W-:Y:S03]  /*2b10*/  @P0 LDGSTS.E.BYPASS.LTC128B.128 [R217+0x7100], [R4.64], !P5 ;  /* 0x0710000004d90fae */ /* 0x0005e6000e901d46 */
[C---:B------:R-:W-:Y:S01]  /*2b20*/  IMAD R8, R0.reuse, c[0x0][0x1e4], R8 ;  /* 0x0000790000087a24 */ /* 0x040fe200078e0208 */
[----:B------:R2:W-:Y:S04]  /*2b30*/  @P0 LDGSTS.E.BYPASS.LTC128B.128 [R217+0x9100], [R4.64+0x80], !P4 ;  /* 0x0910008004d90fae */ /* 0x0005e8000e101d46 */
[----:B------:R2:W-:Y:S04]  /*2b40*/  @P0 LDGSTS.E.BYPASS.LTC128B.128 [R217+0xb100], [R4.64+0x100], !P3 ;  /* 0x0b10010004d90fae */ /* 0x0005e8000d901d46 */
[----:B------:R-:W0:Y:S01]  /*2b50*/  LDGDEPBAR ;  /* 0x00000000000079af */ /* 0x000e220000000000 */
[----:B------:R-:W-:Y:S01]  /*2b60*/  WARPSYNC 0xffffffff ;  /* 0xffffffff00007948 */ /* 0x000fe20003800000 */
[----:B-1----:R-:W-:-:S05]  /*2b70*/  IMAD.WIDE.U32 R6, R0, c[0x0][0x1e0], RZ ;  /* 0x0000780000067a25 */ /* 0x002fca00078e00ff */
[----:B------:R-:W-:-:S05]  /*2b80*/  IADD3 R7, R7, R8, RZ ;  /* 0x0000000807077210 */ /* 0x000fca0007ffe0ff */
[----:B------:R-:W-:Y:S01]  /*2b90*/  IMAD.WIDE.U32 R6, R20, c[0x0][0x1e8], R6 ;  /* 0x00007a0014067a25 */ /* 0x000fe200078e0006 */
[----:B--2---:R-:W-:-:S03]  /*2ba0*/  SHF.R.S32.HI R5, RZ, 0x1f, R245 ;  /* 0x0000001fff057819 */ /* 0x004fc600000114f5 */
[----:B------:R-:W-:Y:S02]  /*2bb0*/  IMAD R7, R20, c[0x0][0x1ec], R7 ;  /* 0x00007b0014077a24 */ /* 0x000fe400078e0207 */
[----:B------:R-:W-:Y:S02]  /*2bc0*/  IMAD R4, R18, c[0x0][0x1f0], RZ ;  /* 0x00007c0012047a24 */ /* 0x000fe400078e02ff */
[----:B------:R-:W-:Y:S02]  /*2bd0*/  IMAD R2, R5, c[0x0][0x1e0], RZ ;  /* 0x0000780005027a24 */ /* 0x000fe400078e02ff */
[----:B------:R-:W-:-:S04]  /*2be0*/  IMAD.WIDE.U32 R72, R19, c[0x0][0x1f0], R6 ;  /* 0x00007c0013487a25 */ /* 0x000fc800078e0006 */
[----:B------:R-:W-:Y:S02]  /*2bf0*/  IMAD R3, R245, c[0x0][0x1e4], R2 ;  /* 0x00007900f5037a24 */ /* 0x000fe400078e0202 */
[----:B------:R-:W-:Y:S02]  /*2c00*/  IMAD R2, R19, c[0x0][0x1f4], R4 ;  /* 0x00007d0013027a24 */ /* 0x000fe400078e0204 */
[----:B------:R-:W-:Y:S01]  /*2c10*/  IMAD.SHL.U32 R4, R157, 0x2, RZ ;  /* 0x000000029d047824 */ /* 0x000fe200078e00ff */
[----:B------:R-:W-:Y:S01]  /*2c20*/  IADD3 R124, R159, R3, RZ ;  /* 0x000000039f7c7210 */ /* 0x000fe20007ffe0ff */
[----:B------:R-:W-:Y:S02]  /*2c30*/  IMAD.IADD R74, R73, 0x1, R2 ;  /* 0x00000001494a7824 */ /* 0x000fe400078e0202 */
[----:B---3--:R-:W2:Y:S01]  /*2c40*/  LDL R29, [R1+0x24] ;  /* 0x00002400011d7983 */ /* 0x008ea20000100800 */
[----:B------:R-:W-:Y:S01]  /*2c50*/  IADD3 R129, P1, P0, R72, R158, R104 ;  /* 0x0000009e48817210 */ /* 0x000fe2000783e068 */
[----:B------:R-:W-:Y:S01]  /*2c60*/  IMAD.WIDE.U32 R2, R20, c[0x0][0x260], R16 ;  /* 0x0000980014027a25 */ /* 0x000fe200078e0010 */
[----:B------:R-:W-:Y:S01]  /*2c70*/  IADD3 R17, -R4, c[0x0][0x1d4], RZ ;  /* 0x0000750004117a10 */ /* 0x000fe20007ffe1ff */
[----:B------:R-:W3:Y:S01]  /*2c80*/  LDL R28, [R1+0x28] ;  /* 0x00002800011c7983 */ /* 0x000ee20000100800 */
[----:B------:R-:W-:Y:S01]  /*2c90*/  IADD3.X R128, R74, R124, R105, P1, P0 ;  /* 0x0000007c4a807210 */ /* 0x000fe20000fe0469 */
[----:B------:R-:W-:Y:S01]  /*2ca0*/  IMAD R3, R20, c[0x0][0x264], R3 ;  /* 0x0000990014037a24 */ /* 0x000fe200078e0203 */
[----:B------:R-:W-:Y:S01]  /*2cb0*/  IADD3 R127, P0, R245, R0, RZ ;  /* 0x00000000f57f7210 */ /* 0x000fe20007f1e0ff */
[----:B------:R-:W-:Y:S01]  /*2cc0*/  IMAD R0, R10, c[0x0][0x268], RZ ;  /* 0x00009a000a007a24 */ /* 0x000fe200078e02ff */
[----:B------:R-:W-:Y:S01]  /*2cd0*/  ISETP.GE.AND P1, PT, R107, c[0x0][0x27c], PT ;  /* 0x00009f006b007a0c */ /* 0x000fe20003f26270 */
[----:B------:R-:W-:Y:S01]  /*2ce0*/  IMAD.WIDE.U32 R78, R12, c[0x0][0x268], R2 ;  /* 0x00009a000c4e7a25 */ /* 0x000fe200078e0002 */
[----:B------:R-:W-:-:S02]  /*2cf0*/  SEL R16, R4, R17, !P2 ;  /* 0x0000001104107207 */ /* 0x000fc40005000000 */
[-C--:B------:R-:W-:Y:S01]  /*2d00*/  SEL R14, R4, R17.reuse, !P1 ;  /* 0x00000011040e7207 */ /* 0x080fe20004800000 */
[----:B------:R-:W-:Y:S01]  /*2d10*/  IMAD.X R126, R9, 0x1, R5, P0 ;  /* 0x00000001097e7824 */ /* 0x000fe200000e0605 */
[----:B------:R-:W-:Y:S01]  /*2d20*/  ISETP.GE.AND P0, PT, R106, c[0x0][0x27c], PT ;  /* 0x00009f006a007a0c */ /* 0x000fe20003f06270 */
[----:B------:R-:W-:Y:S01]  /*2d30*/  IMAD R27, R12, c[0x0][0x26c], R0 ;  /* 0x00009b000c1b7a24 */ /* 0x000fe200078e0200 */
[----:B------:R-:W-:Y:S01]  /*2d40*/  SEL R15, RZ, c[0x0][0x27c], !P2 ;  /* 0x00009f00ff0f7a07 */ /* 0x000fe20005000000 */
[----:B------:R-:W-:Y:S01]  /*2d50*/  IMAD R0, R5, c[0x0][0x280], RZ ;  /* 0x0000a00005007a24 */ /* 0x000fe200078e02ff */
[----:B------:R-:W-:Y:S01]  /*2d60*/  SEL R17, R4, R17, !P0 ;  /* 0x0000001104117207 */ /* 0x000fe20004000000 */
[----:B------:R-:W-:Y:S01]  /*2d70*/  IMAD.WIDE.U32 R2, R20, c[0x0][0x210], R104 ;  /* 0x0000840014027a25 */ /* 0x000fe200078e0068 */
[----:B------:R-:W-:-:S03]  /*2d80*/  SEL R24, RZ, c[0x0][0x27c], !P1 ;  /* 0x00009f00ff187a07 */ /* 0x000fc60004800000 */
[----:B------:R-:W-:Y:S02]  /*2d90*/  IMAD R8, R5, c[0x0][0x290], RZ ;  /* 0x0000a40005087a24 */ /* 0x000fe400078e02ff */
[--C-:B------:R-:W-:Y:S01]  /*2da0*/  IMAD.WIDE.U32 R6, R245, c[0x0][0x290], R142.reuse ;  /* 0x0000a400f5067a25 */ /* 0x100fe200078e008e */
[----:B------:R-:W-:Y:S01]  /*2db0*/  ULDC.U8 UR4, c[0x0][0x298] ;  /* 0x0000a60000047ab9 */ /* 0x000fe20000000000 */
[----:B------:R-:W-:Y:S02]  /*2dc0*/  ISETP.GE.AND P1, PT, R157, 0x1, PT ;  /* 0x000000019d00780c */ /* 0x000fe40003f26270 */
[----:B------:R-:W-:-:S04]  /*2dd0*/  IMAD.WIDE.U32 R4, R245, c[0x0][0x280], R142 ;  /* 0x0000a000f5047a25 */ /* 0x000fc800078e008e */
[C---:B------:R-:W-:Y:S02]  /*2de0*/  IMAD R0, R245.reuse, c[0x0][0x284], R0 ;  /* 0x0000a100f5007a24 */ /* 0x040fe400078e0200 */
[----:B------:R-:W-:-:S04]  /*2df0*/  IMAD.WIDE.U32 R12, R245, c[0x0][0x280], R104 ;  /* 0x0000a000f50c7a25 */ /* 0x000fc800078e0068 */
[----:B------:R-:W-:Y:S02]  /*2e00*/  IMAD R11, R20, c[0x0][0x214], R3 ;  /* 0x00008500140b7a24 */ /* 0x000fe400078e0203 */
[----:B------:R-:W-:Y:S02]  /*2e10*/  IMAD.MOV.U32 R10, RZ, RZ, R2 ;  /* 0x000000ffff0a7224 */ /* 0x000fe400078e0002 */
[C---:B------:R-:W-:Y:S02]  /*2e20*/  IMAD R8, R245.reuse, c[0x0][0x294], R8 ;  /* 0x0000a500f5087a24 */ /* 0x040fe400078e0208 */
[----:B------:R-:W-:-:S04]  /*2e30*/  IMAD.WIDE.U32 R2, R245, c[0x0][0x290], R104 ;  /* 0x0000a400f5027a25 */ /* 0x000fc800078e0068 */
[----:B------:R-:W-:Y:S02]  /*2e40*/  IMAD.IADD R9, R5, 0x1, R0 ;  /* 0x0000000105097824 */ /* 0x000fe400078e0200 */
[----:B------:R-:W-:Y:S02]  /*2e50*/  IMAD.IADD R5, R0, 0x1, R13 ;  /* 0x0000000100057824 */ /* 0x000fe400078e020d */
[----:B------:R-:W-:Y:S02]  /*2e60*/  IMAD.IADD R0, R104, 0x1, R15 ;  /* 0x0000000168007824 */ /* 0x000fe400078e020f */
[----:B------:R-:W-:Y:S02]  /*2e70*/  IMAD.IADD R7, R7, 0x1, R8 ;  /* 0x0000000107077824 */ /* 0x000fe400078e0208 */
[----:B------:R-:W-:Y:S02]  /*2e80*/  IMAD.IADD R3, R8, 0x1, R3 ;  /* 0x0000000108037824 */ /* 0x000fe400078e0203 */
[----:B------:R-:W-:-:S02]  /*2e90*/  IMAD.MOV.U32 R8, RZ, RZ, R4 ;  /* 0x000000ffff087224 */ /* 0x000fc400078e0004 */
[----:B------:R-:W-:Y:S01]  /*2ea0*/  IMAD.MOV.U32 R4, RZ, RZ, R12 ;  /* 0x000000ffff047224 */ /* 0x000fe200078e000c */
[----:B------:R-:W-:Y:S02]  /*2eb0*/  SHF.R.S32.HI R12, RZ, 0x1f, R0 ;  /* 0x0000001fff0c7819 */ /* 0x000fe40000011400 */
[----:B------:R-:W-:Y:S02]  /*2ec0*/  SHF.R.S32.HI R13, RZ, 0x1f, R14 ;  /* 0x0000001fff0d7819 */ /* 0x000fe4000001140e */
[CC--:B------:R-:W-:Y:S02]  /*2ed0*/  LEA.HI R15, R12.reuse, R0.reuse, RZ, 0x3 ;  /* 0x000000000c0f7211 */ /* 0x0c0fe400078f18ff */
[----:B------:R-:W-:Y:S01]  /*2ee0*/  LEA.HI R21, R12, R0, RZ, 0x6 ;  /* 0x000000000c157211 */ /* 0x000fe200078f30ff */
[----:B------:R-:W-:Y:S02]  /*2ef0*/  IMAD R12, R18, c[0x0][0x218], RZ ;  /* 0x00008600120c7a24 */ /* 0x000fe400078e02ff */
[----:B------:R-:W-:Y:S01]  /*2f00*/  IMAD.IADD R0, R107, 0x1, R24 ;  /* 0x000000016b007824 */ /* 0x000fe200078e0218 */
[----:B------:R-:W-:-:S02]  /*2f10*/  SHF.R.S32.HI R20, RZ, 0x1f, R16 ;  /* 0x0000001fff147819 */ /* 0x000fc40000011410 */
[----:B------:R-:W-:Y:S01]  /*2f20*/  LEA.HI R22, R13, R14, RZ, 0x4 ;  /* 0x0000000e0d167211 */ /* 0x000fe200078f20ff */
[----:B------:R-:W-:Y:S01]  /*2f30*/  IMAD R26, R19, c[0x0][0x21c], R12 ;  /* 0x00008700131a7a24 */ /* 0x000fe200078e020c */
[----:B------:R-:W-:Y:S02]  /*2f40*/  SHF.R.S32.HI R13, RZ, 0x1f, R17 ;  /* 0x0000001fff0d7819 */ /* 0x000fe40000011411 */
[----:B------:R-:W-:Y:S02]  /*2f50*/  SEL R14, RZ, c[0x0][0x27c], !P0 ;  /* 0x00009f00ff0e7a07 */ /* 0x000fe40004000000 */
[----:B------:R-:W-:Y:S02]  /*2f60*/  SHF.R.S32.HI R12, RZ, 0x1f, R0 ;  /* 0x0000001fff0c7819 */ /* 0x000fe40000011400 */
[----:B------:R-:W-:Y:S02]  /*2f70*/  LEA.HI R23, R20, R16, RZ, 0x4 ;  /* 0x0000001014177211 */ /* 0x000fe400078f20ff */
[----:B------:R-:W-:Y:S01]  /*2f80*/  LEA.HI R20, R13, R17, RZ, 0x4 ;  /* 0x000000110d147211 */ /* 0x000fe200078f20ff */
[----:B------:R-:W-:Y:S01]  /*2f90*/  IMAD.IADD R13, R106, 0x1, R14 ;  /* 0x000000016a0d7824 */ /* 0x000fe200078e020e */
[CC--:B------:R-:W-:Y:S01]  /*2fa0*/  LEA.HI R14, R12.reuse, R0.reuse, RZ, 0x3 ;  /* 0x000000000c0e7211 */ /* 0x0c0fe200078f18ff */
[----:B------:R-:W-:Y:S01]  /*2fb0*/  IMAD.WIDE.U32 R96, R19, c[0x0][0x218], R10 ;  /* 0x0000860013607a25 */ /* 0x000fe200078e000a */
[----:B------:R-:W-:-:S03]  /*2fc0*/  LEA.HI R0, R12, R0, RZ, 0x6 ;  /* 0x000000000c007211 */ /* 0x000fc600078f30ff */
[----:B------:R-:W-:Y:S01]  /*2fd0*/  IMAD.SHL.U32 R11, R21, 0x40, RZ ;  /* 0x00000040150b7824 */ /* 0x000fe200078e00ff */
[----:B------:R-:W-:Y:S01]  /*2fe0*/  SHF.R.S32.HI R10, RZ, 0x1f, R13 ;  /* 0x0000001fff0a7819 */ /* 0x000fe2000001140d */
[----:B------:R-:W-:-:S03]  /*2ff0*/  IMAD.SHL.U32 R0, R0, 0x40, RZ ;  /* 0x0000004000007824 */ /* 0x000fc600078e00ff */
[----:B------:R-:W-:Y:S02]  /*3000*/  LOP3.LUT R17, R11, 0x7ffff000, RZ, 0xc0, !PT ;  /* 0x7ffff0000b117812 */ /* 0x000fe400078ec0ff */
[CC--:B------:R-:W-:Y:S02]  /*3010*/  LEA.HI R12, R10.reuse, R13.reuse, RZ, 0x3 ;  /* 0x0000000d0a0c7211 */ /* 0x0c0fe400078f18ff */
[----:B------:R-:W-:Y:S02]  /*3020*/  LEA.HI R18, R10, R13, RZ, 0x6 ;  /* 0x0000000d0a127211 */ /* 0x000fe400078f30ff */
[----:B------:R-:W-:Y:S02]  /*3030*/  LOP3.LUT R10, R0, 0x7ffff000, RZ, 0xc0, !PT ;  /* 0x7ffff000000a7812 */ /* 0x000fe400078ec0ff */
[----:B------:R-:W-:Y:S01]  /*3040*/  SHF.R.S32.HI R13, RZ, 0x4, R22 ;  /* 0x00000004ff0d7819 */ /* 0x000fe20000011416 */
[----:B------:R-:W-:Y:S02]  /*3050*/  IMAD.MOV.U32 R152, RZ, RZ, c[0x0][0x1e0] ;  /* 0x00007800ff987624 */ /* 0x000fe400078e00ff */
[----:B------:R-:W-:-:S02]  /*3060*/  IMAD.MOV.U32 R153, RZ, RZ, c[0x0][0x280] ;  /* 0x0000a000ff997624 */ /* 0x000fc400078e00ff */
[----:B------:R-:W-:Y:S01]  /*3070*/  IMAD.MOV.U32 R154, RZ, RZ, c[0x0][0x290] ;  /* 0x0000a400ff9a7624 */ /* 0x000fe200078e00ff */
[----:B------:R-:W-:Y:S01]  /*3080*/  LOP3.LUT R99, R15, 0xfffffff8, RZ, 0xc0, !PT ;  /* 0xfffffff80f637812 */ /* 0x000fe200078ec0ff */
[C---:B------:R-:W-:Y:S01]  /*3090*/  IMAD.WIDE.U32 R92, R131.reuse, c[0x0][0x280], R8 ;  /* 0x0000a000835c7a25 */ /* 0x040fe200078e0008 */
[----:B------:R-:W-:Y:S02]  /*30a0*/  LOP3.LUT R98, R14, 0xfffffff8, RZ, 0xc0, !PT ;  /* 0xfffffff80e627812 */ /* 0x000fe400078ec0ff */
[----:B------:R-:W-:Y:S01]  /*30b0*/  LOP3.LUT R83, R12, 0xfffffff8, RZ, 0xc0, !PT ;  /* 0xfffffff80c537812 */ /* 0x000fe200078ec0ff */
[----:B------:R-:W-:Y:S01]  /*30c0*/  IMAD.WIDE.U32 R90, R131, c[0x0][0x290], R6 ;  /* 0x0000a400835a7a25 */ /* 0x000fe200078e0006 */
[----:B------:R-:W-:-:S03]  /*30d0*/  SHF.L.U64.HI R136, R152, R138, c[0x0][0x1e4] ;  /* 0x0000790098887619 */ /* 0x000fc6000001028a */
[----:B------:R-:W-:Y:S01]  /*30e0*/  IMAD.WIDE.U32 R88, R131, c[0x0][0x280], R4 ;  /* 0x0000a00083587a25 */ /* 0x000fe200078e0004 */
[----:B------:R-:W-:-:S03]  /*30f0*/  SHF.L.U64.HI R137, R153, R138, c[0x0][0x284] ;  /* 0x0000a10099897619 */ /* 0x000fc6000001028a */
[----:B------:R-:W-:Y:S01]  /*3100*/  IMAD.WIDE.U32 R86, R131, c[0x0][0x290], R2 ;  /* 0x0000a40083567a25 */ /* 0x000fe200078e0002 */
[----:B------:R-:W-:Y:S02]  /*3110*/  SHF.L.U64.HI R138, R154, R138, c[0x0][0x294] ;  /* 0x0000a5009a8a7619 */ /* 0x000fe4000001028a */
[----:B------:R-:W-:Y:S01]  /*3120*/  ISETP.NE.AND P6, PT, RZ, UR4, PT ;  /* 0x00000004ff007c0c */ /* 0x000fe2000bfc5270 */
[----:B------:R-:W-:Y:S01]  /*3130*/  IMAD.SHL.U32 R152, R152, 0x40, RZ ;  /* 0x0000004098987824 */ /* 0x000fe200078e00ff */
[----:B------:R-:W-:Y:S01]  /*3140*/  SHF.R.S32.HI R115, RZ, 0x1f, R99 ;  /* 0x0000001fff737819 */ /* 0x000fe20000011463 */
[----:B------:R-:W-:Y:S01]  /*3150*/  IMAD.SHL.U32 R153, R153, 0x40, RZ ;  /* 0x0000004099997824 */ /* 0x000fe200078e00ff */
[----:B------:R-:W-:Y:S01]  /*3160*/  SHF.R.S32.HI R114, RZ, 0x1f, R98 ;  /* 0x0000001fff727819 */ /* 0x000fe20000011462 */
[----:B------:R-:W-:Y:S01]  /*3170*/  IMAD.SHL.U32 R154, R154, 0x40, RZ ;  /* 0x000000409a9a7824 */ /* 0x000fe200078e00ff */
[----:B------:R-:W-:Y:S01]  /*3180*/  SHF.R.S32.HI R113, RZ, 0x1f, R83 ;  /* 0x0000001fff717819 */ /* 0x000fe20000011453 */
[----:B------:R-:W-:-:S02]  /*3190*/  IMAD.IADD R82, R79, 0x1, R27 ;  /* 0x000000014f527824 */ /* 0x000fc400078e021b */
[----:B------:R-:W-:Y:S01]  /*31a0*/  IMAD.IADD R121, R97, 0x1, R26 ;  /* 0x0000000161797824 */ /* 0x000fe200078e021a */
[C---:B--2---:R-:W-:Y:S02]  /*31b0*/  LOP3.LUT R11, R29.reuse, 0x38, R14, 0xf8, !PT ;  /* 0x000000381d0b7812 */ /* 0x044fe400078ef80e */
[----:B------:R-:W-:Y:S02]  /*31c0*/  LOP3.LUT R16, R29, 0x38, R15, 0xf8, !PT ;  /* 0x000000381d107812 */ /* 0x000fe400078ef80f */
[-C--:B---3--:R-:W-:Y:S02]  /*31d0*/  LOP3.LUT R0, R11, R28.reuse, RZ, 0x3c, !PT ;  /* 0x0000001c0b007212 */ /* 0x088fe400078e3cff */
[----:B------:R-:W-:Y:S02]  /*31e0*/  LOP3.LUT R16, R16, R28, RZ, 0x3c, !PT ;  /* 0x0000001c10107212 */ /* 0x000fe400078e3cff */
[----:B------:R-:W-:Y:S02]  /*31f0*/  SHF.R.S32.HI R11, RZ, 0x4, R23 ;  /* 0x00000004ff0b7819 */ /* 0x000fe40000011417 */
[----:B------:R-:W-:-:S02]  /*3200*/  IADD3 R22, R0, R10, R140 ;  /* 0x0000000a00167210 */ /* 0x000fc40007ffe08c */
[----:B------:R-:W-:Y:S02]  /*3210*/  SHF.R.S32.HI R0, RZ, 0x4, R20 ;  /* 0x00000004ff007819 */ /* 0x000fe40000011414 */
[----:B------:R-:W-:Y:S01]  /*3220*/  IADD3 R24, R16, R17, R140 ;  /* 0x0000001110187210 */ /* 0x000fe20007ffe08c */
[----:B------:R-:W-:Y:S01]  /*3230*/  IMAD.SHL.U32 R16, R18, 0x40, RZ ;  /* 0x0000004012107824 */ /* 0x000fe200078e00ff */
[----:B------:R-:W-:Y:S02]  /*3240*/  LEA.HI.SX32 R11, R15, R11, 0x1d ;  /* 0x0000000b0f0b7211 */ /* 0x000fe400078feaff */
[----:B------:R-:W-:Y:S02]  /*3250*/  LEA.HI.SX32 R10, R14, R13, 0x1d ;  /* 0x0000000d0e0a7211 */ /* 0x000fe400078feaff */
[----:B------:R-:W-:Y:S02]  /*3260*/  LEA.HI.SX32 R0, R12, R0, 0x1d ;  /* 0x000000000c007211 */ /* 0x000fe400078feaff */
[----:B------:R-:W-:Y:S01]  /*3270*/  SHF.R.S32.HI R13, RZ, 0x1f, R11 ;  /* 0x0000001fff0d7819 */ /* 0x000fe2000001140b */
[----:B------:R-:W-:Y:S01]  /*3280*/  IMAD.SHL.U32 R77, R10, 0x8, RZ ;  /* 0x000000080a4d7824 */ /* 0x000fe200078e00ff */
[----:B------:R-:W-:-:S02]  /*3290*/  SHF.R.S32.HI R17, RZ, 0x1f, R0 ;  /* 0x0000001fff117819 */ /* 0x000fc40000011400 */
[----:B------:R-:W-:Y:S01]  /*32a0*/  LOP3.LUT R21, R16, 0x7ffff000, RZ, 0xc0, !PT ;  /* 0x7ffff00010157812 */ /* 0x000fe200078ec0ff */
[----:B------:R-:W-:Y:S01]  /*32b0*/  IMAD.SHL.U32 R80, R11, 0x8, RZ ;  /* 0x000000080b507824 */ /* 0x000fe200078e00ff */
[----:B------:R-:W-:Y:S01]  /*32c0*/  SHF.R.S32.HI R16, RZ, 0x1f, R10 ;  /* 0x0000001fff107819 */ /* 0x000fe2000001140a */
[----:B------:R-:W-:Y:S01]  /*32d0*/  IMAD.SHL.U32 R81, R0, 0x8, RZ ;  /* 0x0000000800517824 */ /* 0x000fe200078e00ff */
[----:B------:R-:W-:Y:S02]  /*32e0*/  LEA.HI R19, R13, R11, RZ, 0x3 ;  /* 0x0000000b0d137211 */ /* 0x000fe400078f18ff */
[----:B------:R-:W-:Y:S02]  /*32f0*/  LOP3.LUT R18, R29, 0x38, R12, 0xf8, !PT ;  /* 0x000000381d127812 */ /* 0x000fe400078ef80c */
[----:B------:R-:W-:Y:S02]  /*3300*/  LEA.HI R11, R17, R0, RZ, 0x3 ;  /* 0x00000000110b7211 */ /* 0x000fe400078f18ff */
[----:B------:R-:W-:-:S02]  /*3310*/  LOP3.LUT R0, R29, 0x38, R77, 0xf8, !PT ;  /* 0x000000381d007812 */ /* 0x000fc400078ef84d */
[----:B------:R-:W-:Y:S02]  /*3320*/  LEA.HI R16, R16, R10, RZ, 0x3 ;  /* 0x0000000a10107211 */ /* 0x000fe400078f18ff */
[-C--:B------:R-:W-:Y:S01]  /*3330*/  LOP3.LUT R20, R18, R28.reuse, RZ, 0x3c, !PT ;  /* 0x0000001c12147212 */ /* 0x080fe200078e3cff */
        /* <DEDUP_REMOVED lines=22> */
[----:B------:R-:W-:Y:S01]  /*34a0*/  IMAD.IADD R118, R10, 0x1, R89 ;  /* 0x000000010a767824 */ /* 0x000fe200078e0259 */
[----:B------:R-:W-:Y:S01]  /*34b0*/  SHF.R.S32.HI R110, RZ, 0x1f, R81 ;  /* 0x0000001fff6e7819 */ /* 0x000fe20000011451 */
        /* <DEDUP_REMOVED lines=9> */
.L_x_624:
[-C--:B------:R-:W-:Y:S01]  /*3550*/  IMAD R0, R136, R58.reuse, RZ ;  /* 0x0000003a88007224 */ /* 0x080fe200078e02ff */
[----:B------:R-:W-:Y:S01]  /*3560*/  SHF.R.S32.HI R75, RZ, 0x1f, R58 ;  /* 0x0000001fff4b7819 */ /* 0x000fe2000001143a */
[----:B------:R-:W-:Y:S01]  /*3570*/  IMAD.WIDE.U32 R10, R152, R58, RZ ;  /* 0x0000003a980a7225 */ /* 0x000fe200078e00ff */
[----:B------:R-:W-:Y:S04]  /*3580*/  DEPBAR.LE SB0, 0x0 ;  /* 0x000080000000791a */ /* 0x000fe80000000000 */
[----:B------:R-:W-:Y:S01]  /*3590*/  WARPSYNC 0xffffffff ;  /* 0xffffffff00007948 */ /* 0x000fe20003800000 */
[----:B------:R-:W-:Y:S01]  /*35a0*/  BAR.SYNC.DEFER_BLOCKING 0x0 ;  /* 0x0000000000007b1d */ /* 0x000fe20000010000 */
[----:B------:R-:W-:Y:S01]  /*35b0*/  ISETP.GE.AND P1, PT, R157, 0x1, PT ;  /* 0x000000019d00780c */ /* 0x000fe20003f26270 */
[----:B------:R-:W-:Y:S04]  /*35c0*/  IMAD R0, R75, R152, R0 ;  /* 0x000000984b007224 */ /* 0x000fe800078e0200 */
[----:B------:R-:W-:Y:S01]  /*35d0*/  IMAD.IADD R12, R11, 0x1, R0 ;  /* 0x000000010b0c7824 */ /* 0x000fe200078e0200 */
[----:B------:R-:W-:Y:S05]  /*35e0*/  IADD3 R0, P0, R129, R10, RZ ;  /* 0x0000000a81007210 */ /* 0x000fea0007f1e0ff */
[----:B-1----:R-:W-:Y:S01]  /*35f0*/  IMAD.X R2, R12, 0x1, R128, P0 ;  /* 0x000000010c027824 */ /* 0x002fe200000e0680 */
[C---:B------:R-:W-:Y:S04]  /*3600*/  LEA R48, P0, R0.reuse, c[0x0][0x1c8], 0x1 ;  /* 0x0000720000307a11 */ /* 0x040fe800078008ff */
[----:B------:R-:W-:Y:S01]  /*3610*/  LEA.HI.X R49, R0, c[0x0][0x1cc], R2, 0x1, P0 ;  /* 0x0000730000317a11 */ /* 0x000fe200000f0c02 */
[----:B------:R-:W-:Y:S01]  /*3620*/  BSSY B1, `(.L_x_600) ;  /* 0x000038e000017945 */ /* 0x000fe20003800000 */
[----:B------:R-:W-:-:S05]  /*3630*/  @!P1 BRA `(.L_x_601) ;  /* 0x000036f000009947 */ /* 0x000fca0003800000 */
[-C--:B------:R-:W-:Y:S02]  /*3640*/  IMAD R2, R137, R58.reuse, RZ ;  /* 0x0000003a89027224 */ /* 0x080fe400078e02ff */
[-C--:B------:R-:W-:Y:S02]  /*3650*/  IMAD R0, R138, R58.reuse, RZ ;  /* 0x0000003a8a007224 */ /* 0x080fe400078e02ff */
[----:B------:R-:W-:Y:S02]  /*3660*/  IMAD R3, R58, -0x40, R76 ;  /* 0xffffffc03a037824 */ /* 0x000fe400078e024c */
[-C--:B------:R-:W-:Y:S03]  /*3670*/  IMAD.WIDE.U32 R8, R153, R58.reuse, RZ ;  /* 0x0000003a99087225 */ /* 0x080fe600078e00ff */
[----:B------:R-:W-:Y:S01]  /*3680*/  IMNMX R24, R3, 0x40, PT ;  /* 0x0000004003187817 */ /* 0x000fe20003800200 */
[----:B------:R-:W-:Y:S04]  /*3690*/  IMAD.WIDE.U32 R14, R154, R58, RZ ;  /* 0x0000003a9a0e7225 */ /* 0x000fe800078e00ff */
[C---:B------:R-:W-:Y:S02]  /*36a0*/  IMAD R2, R75.reuse, R153, R2 ;  /* 0x000000994b027224 */ /* 0x040fe400078e0202 */
[----:B------:R-:W-:Y:S03]  /*36b0*/  IMAD R0, R75, R154, R0 ;  /* 0x0000009a4b007224 */ /* 0x000fe600078e0200 */
        /* <DEDUP_REMOVED lines=62> */
.L_x_604:
[----:B------:R-:W-:Y:S05]  /*3aa0*/  BSYNC B0 ;  /* 0x0000000000007941 */ /* 0x000fea0003800000 */
.L_x_603:
        /* <DEDUP_REMOVED lines=47> */
[C---:B------:R-:W-:Y:S01]  /*3da0*/  @!P0 IMAD.U32 R5, R27.reuse, 0x10000, RZ ;  /* 0x000100001b058824 */ /* 0x040fe200078e00ff */
[----:B------:R-:W-:Y:S02]  /*3db0*/  @!P0 PRMT R14, R2, 0x5410, R0 ;  /* 0x00005410020e8816 */ /* 0x000fe40000000000 */
[C---:B------:R-:W-:Y:S02]  /*3dc0*/  @!P0 SHF.L.U32 R3, R4.reuse, 0x10, RZ ;  /* 0x0000001004038819 */ /* 0x040fe400000006ff */
        /* <DEDUP_REMOVED lines=39> */
.L_x_607:
[----:B------:R-:W-:Y:S05]  /*4040*/  BSYNC B0 ;  /* 0x0000000000007941 */ /* 0x000fea0003800000 */
.L_x_606:
        /* <DEDUP_REMOVED lines=56> */
.L_x_609:
[----:B------:R-:W-:Y:S05]  /*43d0*/  BSYNC B0 ;  /* 0x0000000000007941 */ /* 0x000fea0003800000 */
.L_x_608:
        /* <DEDUP_REMOVED lines=56> */
.L_x_611:
[----:B------:R-:W-:Y:S05]  /*4760*/  BSYNC B0 ;  /* 0x0000000000007941 */ /* 0x000fea0003800000 */
.L_x_610:
        /* <DEDUP_REMOVED lines=57> */
.L_x_613:
[----:B------:R-:W-:Y:S05]  /*4b00*/  BSYNC B0 ;  /* 0x0000000000007941 */ /* 0x000fea0003800000 */
.L_x_612:
        /* <DEDUP_REMOVED lines=57> */
.L_x_615:
[----:B------:R-:W-:Y:S05]  /*4ea0*/  BSYNC B0 ;  /* 0x0000000000007941 */ /* 0x000fea0003800000 */
.L_x_614:
        /* <DEDUP_REMOVED lines=57> */
.L_x_602:
        /* <DEDUP_REMOVED lines=47> */
.L_x_617:
[----:B------:R-:W-:Y:S05]  /*5530*/  BSYNC B0 ;  /* 0x0000000000007941 */ /* 0x000fea0003800000 */
.L_x_616:
        /* <DEDUP_REMOVED lines=33> */
[----:B------:R-:W-:Y:S02]  /*5750*/  IMAD.MOV.U32 R9, RZ, RZ, R4 ;  /* 0x000000ffff097224 */ /* 0x000fe400078e0004 */
[----:B------:R-:W-:Y:S01]  /*5760*/  IMAD.MOV.U32 R36, RZ, RZ, R29 ;  /* 0x000000ffff247224 */ /* 0x000fe200078e001d */
[-C--:B------:R-:W-:Y:S01]  /*5770*/  IADD3.X R3, R74, R64.reuse, R115, P1, P0 ;  /* 0x000000404a037210 */ /* 0x080fe20000fe0473 */
[----:B------:R-:W-:Y:S02]  /*5780*/  IMAD.MOV.U32 R32, RZ, RZ, R31 ;  /* 0x000000ffff207224 */ /* 0x000fe400078e001f */
[----:B------:R-:W1:Y:S01]  /*5790*/  LDS.128 R44, [R117+0x6100] ;  /* 0x00610000752c7984 */ /* 0x000e620000000c00 */
[----:B------:R-:W-:Y:S03]  /*57a0*/  IMAD.MOV.U32 R34, RZ, RZ, R28 ;  /* 0x000000ffff227224 */ /* 0x000fe600078e001c */
        /* <DEDUP_REMOVED lines=9> */
[--C-:B------:R-:W-:Y:S11]  /*5840*/  IMAD.MOV.U32 R2, RZ, RZ, R7.reuse ;  /* 0x000000ffff027224 */ /* 0x100ff600078e0007 */
[----:B------:R-:W-:Y:S01]  /*5850*/  @!UPT UIADD3 URZ, URZ, URZ, URZ ;  /* 0x0000003f3f3ff290 */ /* 0x000fe2000fffe03f */
[----:B------:R-:W-:Y:S02]  /*5860*/  @!P0 SHF.R.U32.HI R0, RZ, 0x10, R7 ;  /* 0x00000010ff008819 */ /* 0x000fe40000011607 */
[----:B------:R-:W-:Y:S02]  /*5870*/  @!P0 SHF.R.U64 R35, R28, 0x10, R29 ;  /* 0x000000101c238819 */ /* 0x000fe4000000121d */
[----:B------:R-:W-:Y:S02]  /*5880*/  MOV R28, R30 ;  /* 0x0000001e001c7202 */ /* 0x000fe40000000f00 */
[C---:B-1----:R-:W-:Y:S02]  /*5890*/  @!P0 SHF.L.U32 R38, R47.reuse, 0x10, RZ ;  /* 0x000000102f268819 */ /* 0x042fe400000006ff */
[----:B------:R-:W-:Y:S02]  /*58a0*/  @!P0 LOP3.LUT R40, R47, 0xffff0000, RZ, 0xc0, !PT ;  /* 0xffff00002f288812 */ /* 0x000fe400078ec0ff */
[----:B------:R-:W-:Y:S02]  /*58b0*/  @!P0 PRMT R34, R34, 0x5410, R35 ;  /* 0x0000541022228816 */ /* 0x000fe40000000023 */
[----:B------:R-:W-:Y:S02]  /*58c0*/  @!P0 SHF.R.U64 R10, R4, 0x10, R5 ;  /* 0x00000010040a8819 */ /* 0x000fe40000001205 */
[----:B------:R-:W-:Y:S02]  /*58d0*/  @!P0 SHF.R.U32.HI R33, RZ, 0x10, R29 ;  /* 0x00000010ff218819 */ /* 0x000fe4000001161d */
[--C-:B------:R-:W-:Y:S01]  /*58e0*/  @!P0 SHF.R.U64 R29, R30, 0x10, R31.reuse ;  /* 0x000000101e1d8819 */ /* 0x100fe2000000121f */
[C---:B------:R-:W-:Y:S01]  /*58f0*/  @!P0 IMAD.U32 R30, R45.reuse, 0x10000, RZ ;  /* 0x000100002d1e8824 */ /* 0x040fe200078e00ff */
[----:B------:R-:W-:Y:S02]  /*5900*/  @!P0 SHF.R.U32.HI R27, RZ, 0x10, R31 ;  /* 0x00000010ff1b8819 */ /* 0x000fe4000001161f */
[----:B------:R-:W-:Y:S02]  /*5910*/  @!P0 PRMT R31, R36, 0x5410, R33 ;  /* 0x00005410241f8816 */ /* 0x000fe40000000021 */
[----:B------:R-:W-:Y:S02]  /*5920*/  @!P0 LOP3.LUT R36, R46, 0xffff0000, RZ, 0xc0, !PT ;  /* 0xffff00002e248812 */ /* 0x000fe400078ec0ff */
[----:B------:R-:W-:Y:S02]  /*5930*/  @!P0 PRMT R39, R32, 0x5410, R27 ;  /* 0x0000541020278816 */ /* 0x000fe4000000001b */
[----:B------:R-:W-:Y:S02]  /*5940*/  @!P0 LOP3.LUT R32, R45, 0xffff0000, RZ, 0xc0, !PT ;  /* 0xffff00002d208812 */ /* 0x000fe400078ec0ff */
        /* <DEDUP_REMOVED lines=26> */
[----:B------:R-:W-:Y:S01]  /*5af0*/  @!P0 FMUL.FTZ R9, R2, R31 ;  /* 0x0000001f02098220 */ /* 0x000fe20000410000 */
[----:B------:R-:W-:Y:S01]  /*5b00*/  @!P0 LOP3.LUT R27, R34, 0xffff0000, RZ, 0xc0, !PT ;  /* 0xffff0000221b8812 */ /* 0x000fe200078ec0ff */
[----:B------:R-:W-:Y:S01]  /*5b10*/  @!P0 FMUL.FTZ R3, R3, R4 ;  /* 0x0000000403038220 */ /* 0x000fe20000410000 */
[----:B------:R-:W-:Y:S01]  /*5b20*/  @!P0 SHF.L.U32 R34, R46, 0x10, RZ ;  /* 0x000000102e228819 */ /* 0x000fe200000006ff */
        /* <DEDUP_REMOVED lines=25> */
[----:B------:R-:W-:Y:S01]  /*5cc0*/  @!P0 FMUL.FTZ R57, R7, R37 ;  /* 0x0000002507398220 */ /* 0x000fe20000410000 */
[----:B------:R-:W-:Y:S01]  /*5cd0*/  @!P0 F2FP.BF16.PACK_AB R28, R68, R71 ;  /* 0x00000047441c823e */ /* 0x000fe200000010ff */
[----:B------:R-:W-:Y:S02]  /*5ce0*/  @!P0 FMUL.FTZ R59, R8, R39 ;  /* 0x00000027083b8220 */ /* 0x000fe40000410000 */
[----:B------:R-:W-:Y:S01]  /*5cf0*/  @!P0 FFMA.FTZ R3, R29, R30, R3 ;  /* 0x0000001e1d038223 */ /* 0x000fe20000010003 */
[----:B------:R-:W-:Y:S01]  /*5d00*/  @!P0 MOV R44, R28 ;  /* 0x0000001c002c8202 */ /* 0x000fe20000000f00 */
[----:B------:R-:W-:Y:S02]  /*5d10*/  @!P0 FFMA.FTZ R4, R31, R32, R4 ;  /* 0x000000201f048223 */ /* 0x000fe40000010004 */
[-C--:B------:R-:W-:Y:S02]  /*5d20*/  @!P0 FMUL.FTZ R7, R7, R9.reuse ;  /* 0x0000000907078220 */ /* 0x080fe40000410000 */
[----:B------:R-:W-:Y:S01]  /*5d30*/  @!P0 FFMA.FTZ R9, R38, R9, -R57 ;  /* 0x0000000926098223 */ /* 0x000fe20000010839 */
[----:B------:R-:W-:Y:S01]  /*5d40*/  @!P0 F2FP.BF16.PACK_AB R57, R69, R70 ;  /* 0x000000464539823e */ /* 0x000fe200000010ff */
[----:B------:R-:W-:Y:S01]  /*5d50*/  @!P0 FFMA.FTZ R59, R40, R10, -R59 ;  /* 0x0000000a283b8223 */ /* 0x000fe2000001083b */
[----:B------:R-:W-:Y:S01]  /*5d60*/  @!P0 F2FP.BF16.PACK_AB R3, R4, R3 ;  /* 0x000000030403823e */ /* 0x000fe200000010ff */
[----:B------:R-:W-:Y:S02]  /*5d70*/  @!P0 FFMA.FTZ R5, R33, R34, R5 ;  /* 0x0000002221058223 */ /* 0x000fe40000010005 */
[----:B------:R-:W-:Y:S01]  /*5d80*/  @!P0 FMUL.FTZ R8, R8, R10 ;  /* 0x0000000a08088220 */ /* 0x000fe20000410000 */
[----:B------:R-:W-:Y:S01]  /*5d90*/  @!P0 F2FP.BF16.PACK_AB R10, R59, R9 ;  /* 0x000000093b0a823e */ /* 0x000fe200000010ff */
[----:B------:R-:W-:Y:S01]  /*5da0*/  @!P0 FFMA.FTZ R6, R35, R36, R6 ;  /* 0x0000002423068223 */ /* 0x000fe20000010006 */
[----:B------:R-:W-:Y:S01]  /*5db0*/  @!P0 F2FP.BF16.PACK_AB R9, R2, R0 ;  /* 0x000000000209823e */ /* 0x000fe200000010ff */
[----:B------:R-:W-:Y:S01]  /*5dc0*/  @!P0 FFMA.FTZ R7, R37, R38, R7 ;  /* 0x0000002625078223 */ /* 0x000fe20000010007 */
[----:B------:R-:W-:Y:S01]  /*5dd0*/  @!P0 MOV R47, R10 ;  /* 0x0000000a002f8202 */ /* 0x000fe20000000f00 */
[----:B------:R-:W-:Y:S01]  /*5de0*/  @!P0 FFMA.FTZ R8, R39, R40, R8 ;  /* 0x0000002827088223 */ /* 0x000fe20000010008 */
[----:B------:R-:W-:Y:S01]  /*5df0*/  @!P0 F2FP.BF16.PACK_AB R2, R6, R5 ;  /* 0x000000050602823e */ /* 0x000fe200000010ff */
[----:B------:R-:W-:Y:S02]  /*5e00*/  @!P0 IMAD.MOV.U32 R45, RZ, RZ, R57 ;  /* 0x000000ffff2d8224 */ /* 0x000fe400078e0039 */
        /* <DEDUP_REMOVED lines=8> */
.L_x_619:
[----:B------:R-:W-:Y:S05]  /*5e90*/  BSYNC B0 ;  /* 0x0000000000007941 */ /* 0x000fea0003800000 */
.L_x_618:
        /* <DEDUP_REMOVED lines=46> */
[----:B------:R-:W-:Y:S02]  /*6180*/  @!P0 LOP3.LUT R4, R0, 0xffff0000, RZ, 0xc0, !PT ;  /* 0xffff000000048812 */ /* 0x000fe400078ec0ff */
[----:B------:R-:W-:Y:S01]  /*6190*/  @!P0 PRMT R29, R42, 0x5432, R7 ;  /* 0x000054322a1d8816 */ /* 0x000fe20000000007 */
[----:B------:R-:W-:Y:S01]  /*61a0*/  @!P0 IMAD.U32 R7, R0, 0x10000, RZ ;  /* 0x0001000000078824 */ /* 0x000fe200078e00ff */
[----:B------:R-:W-:Y:S01]  /*61b0*/  @!P0 LOP3.LUT R33, R27, 0xffff0000, RZ, 0xc0, !PT ;  /* 0xffff00001b218812 */ /* 0x000fe200078ec0ff */
        /* <DEDUP_REMOVED lines=38> */
[----:B------:R-:W-:Y:S01]  /*6420*/  @!P0 FMUL.FTZ R5, R5, R10 ;  /* 0x0000000a05058220 */ /* 0x000fe20000410000 */
[----:B------:R-:W-:Y:S01]  /*6430*/  @!P0 F2FP.BF16.PACK_AB R16, R50, R51 ;  /* 0x000000333210823e */ /* 0x000fe200000010ff */
[----:B------:R-:W-:Y:S02]  /*6440*/  @!P0 FFMA.FTZ R3, R17, R18, R3 ;  /* 0x0000001211038223 */ /* 0x000fe40000010003 */
[----:B------:R-:W-:Y:S01]  /*6450*/  @!P0 FFMA.FTZ R10, R28, R10, -R35 ;  /* 0x0000000a1c0a8223 */ /* 0x000fe20000010823 */
[----:B------:R-:W-:Y:S01]  /*6460*/  @!P0 MOV R36, R16 ;  /* 0x0000001000248202 */ /* 0x000fe20000000f00 */
[----:B------:R-:W-:Y:S01]  /*6470*/  @!P0 FMUL.FTZ R6, R6, R9 ;  /* 0x0000000906068220 */ /* 0x000fe20000410000 */
[----:B------:R-:W-:Y:S01]  /*6480*/  @!P0 F2FP.BF16.PACK_AB R35, R48, R49 ;  /* 0x000000313023823e */ /* 0x000fe200000010ff */
[----:B------:R-:W-:Y:S01]  /*6490*/  @!P0 FFMA.FTZ R40, R30, R9, -R40 ;  /* 0x000000091e288223 */ /* 0x000fe20000010828 */
[----:B------:R-:W-:Y:S01]  /*64a0*/  @!P0 F2FP.BF16.PACK_AB R9, R2, R0 ;  /* 0x000000000209823e */ /* 0x000fe200000010ff */
[----:B------:R-:W-:Y:S02]  /*64b0*/  @!P0 FFMA.FTZ R4, R19, R24, R4 ;  /* 0x0000001813048223 */ /* 0x000fe40000010004 */
[----:B------:R-:W-:Y:S01]  /*64c0*/  @!P0 FFMA.FTZ R5, R27, R28, R5 ;  /* 0x0000001c1b058223 */ /* 0x000fe20000010005 */
[----:B------:R-:W-:Y:S01]  /*64d0*/  @!P0 F2FP.BF16.PACK_AB R10, R40, R10 ;  /* 0x0000000a280a823e */ /* 0x000fe200000010ff */
[----:B------:R-:W-:Y:S01]  /*64e0*/  @!P0 FFMA.FTZ R6, R29, R30, R6 ;  /* 0x0000001e1d068223 */ /* 0x000fe20000010006 */
[----:B------:R-:W-:Y:S01]  /*64f0*/  @!P0 F2FP.BF16.PACK_AB R3, R4, R3 ;  /* 0x000000030403823e */ /* 0x000fe200000010ff */
[----:B------:R-:W-:Y:S02]  /*6500*/  @!P0 FFMA.FTZ R7, R31, R32, R7 ;  /* 0x000000201f078223 */ /* 0x000fe40000010007 */
[----:B------:R-:W-:Y:S01]  /*6510*/  @!P0 FFMA.FTZ R8, R33, R34, R8 ;  /* 0x0000002221088223 */ /* 0x000fe20000010008 */
[----:B------:R-:W-:Y:S01]  /*6520*/  @!P0 F2FP.BF16.PACK_AB R2, R6, R5 ;  /* 0x000000050602823e */ /* 0x000fe200000010ff */
[----:B------:R-:W-:Y:S01]  /*6530*/  @!P0 IMAD.MOV.U32 R37, RZ, RZ, R35 ;  /* 0x000000ffff258224 */ /* 0x000fe200078e0023 */
[----:B------:R-:W-:Y:S01]  /*6540*/  @!P0 MOV R13, R3 ;  /* 0x00000003000d8202 */ /* 0x000fe20000000f00 */
[----:B------:R-:W-:Y:S01]  /*6550*/  @!P0 IMAD.MOV.U32 R38, RZ, RZ, R10 ;  /* 0x000000ffff268224 */ /* 0x000fe200078e000a */
[----:B------:R-:W-:Y:S01]  /*6560*/  @!P0 F2FP.BF16.PACK_AB R0, R8, R7 ;  /* 0x000000070800823e */ /* 0x000fe200000010ff */
[----:B------:R-:W-:Y:S02]  /*6570*/  @!P0 IMAD.MOV.U32 R39, RZ, RZ, R11 ;  /* 0x000000ffff278224 */ /* 0x000fe400078e000b */
[----:B------:R-:W-:Y:S02]  /*6580*/  @!P0 IMAD.MOV.U32 R12, RZ, RZ, R9 ;  /* 0x000000ffff0c8224 */ /* 0x000fe400078e0009 */
[----:B------:R-:W-:Y:S01]  /*6590*/  @!P0 IMAD.MOV.U32 R14, RZ, RZ, R2 ;  /* 0x000000ffff0e8224 */ /* 0x000fe200078e0002 */
[----:B------:R1:W-:Y:S01]  /*65a0*/  STG.E.128 [R46.64], R36 ;  /* 0x000000242e007986 */ /* 0x0003e2000c101d06 */
[----:B------:R-:W-:Y:S07]  /*65b0*/  @!P0 IMAD.MOV.U32 R15, RZ, RZ, R0 ;  /* 0x000000ffff0f8224 */ /* 0x000fee00078e0000 */
[----:B------:R1:W-:Y:S02]  /*65c0*/  @!P2 STG.E.128 [R44.64], R12 ;  /* 0x0000000c2c00a986 */ /* 0x0003e4000c101d06 */
.L_x_621:
[----:B------:R-:W-:Y:S05]  /*65d0*/  BSYNC B0 ;  /* 0x0000000000007941 */ /* 0x000fea0003800000 */
.L_x_620:
[----:B------:R-:W-:Y:S11]  /*65e0*/  ISETP.GE.AND P0, PT, R106, c[0x0][0x1d4], PT ;  /* 0x000075006a007a0c */ /* 0x000ff60003f06270 */
[----:B------:R-:W-:Y:S02]  /*65f0*/  @!UPT UIADD3 URZ, URZ, URZ, URZ ;  /* 0x0000003f3f3ff290 */ /* 0x000fe4000fffe03f */
[----:B------:R-:W-:-:S05]  /*6600*/  @P0 BRA `(.L_x_605) ;  /* 0x000008f000000947 */ /* 0x000fca0003800000 */
[----:B------:R-:W-:Y:S01]  /*6610*/  IADD3 R0, P1, P0, R72, R65, R83 ;  /* 0x0000004148007210 */ /* 0x000fe2000783e053 */
[----:B-1----:R-:W-:Y:S03]  /*6620*/  LDS.128 R12, [R101+0x6100] ;  /* 0x00610000650c7984 */ /* 0x002fe60000000c00 */
[----:B------:R-:W-:Y:S02]  /*6630*/  IADD3.X R2, R74, R64, R113, P1, P0 ;  /* 0x000000404a027210 */ /* 0x000fe40000fe0471 */
[C---:B------:R-:W-:Y:S03]  /*6640*/  LEA R38, P0, R0.reuse, c[0x0][0x1c8], 0x1 ;  /* 0x0000720000267a11 */ /* 0x040fe600078008ff */
[----:B------:R-:W1:Y:S01]  /*6650*/  LDS.128 R32, [R108+0x6100] ;  /* 0x006100006c207984 */ /* 0x000e620000000c00 */
[----:B------:R-:W-:Y:S02]  /*6660*/  LEA.HI.X R39, R0, c[0x0][0x1cc], R2, 0x1, P0 ;  /* 0x0000730000277a11 */ /* 0x000fe400000f0c02 */
[----:B------:R-:W-:Y:S11]  /*6670*/  ISETP.GE.AND P0, PT, R106, c[0x0][0x27c], PT ;  /* 0x00009f006a007a0c */ /* 0x000ff60003f06270 */
[----:B------:R-:W-:Y:S02]  /*6680*/  @!UPT UIADD3 URZ, URZ, URZ, URZ ;  /* 0x0000003f3f3ff290 */ /* 0x000fe4000fffe03f */
[--C-:B------:R-:W-:Y:S02]  /*6690*/  @!P0 SHF.R.U64 R0, R20, 0x10, R21.reuse ;  /* 0x0000001014008819 */ /* 0x100fe40000001215 */
[----:B------:R-:W-:Y:S02]  /*66a0*/  @!P0 SHF.R.U32.HI R2, RZ, 0x10, R21 ;  /* 0x00000010ff028819 */ /* 0x000fe40000011615 */
[----:B------:R-:W-:Y:S02]  /*66b0*/  @!P0 SHF.R.U64 R3, R22, 0x10, R23 ;  /* 0x0000001016038819 */ /* 0x000fe40000001217 */
[----:B------:R-:W-:Y:S02]  /*66c0*/  @!P0 SHF.R.U64 R9, R54, 0x10, R55 ;  /* 0x0000001036098819 */ /* 0x000fe40000001237 */
[----:B------:R-:W-:Y:S02]  /*66d0*/  @!P0 PRMT R10, R26, 0x5432, R3 ;  /* 0x000054321a0a8816 */ /* 0x000fe40000000003 */
[----:B------:R-:W-:Y:S02]  /*66e0*/  @!P0 SHF.R.U32.HI R5, RZ, 0x10, R23 ;  /* 0x00000010ff058819 */ /* 0x000fe40000011617 */
[----:B------:R-:W-:Y:S02]  /*66f0*/  @!P0 PRMT R24, R56, 0x5432, R9 ;  /* 0x0000543238188816 */ /* 0x000fe40000000009 */
[----:B------:R-:W-:Y:S02]  /*6700*/  @!P0 SHF.R.U32.HI R8, RZ, 0x10, R55 ;  /* 0x00000010ff088819 */ /* 0x000fe40000011637 */
[----:B------:R-:W-:Y:S02]  /*6710*/  @!P0 SHF.R.U64 R4, R52, 0x10, R53 ;  /* 0x0000001034048819 */ /* 0x000fe40000001235 */
[----:B------:R-:W-:Y:S02]  /*6720*/  @!P0 PRMT R22, R56, 0x5410, R8 ;  /* 0x0000541038168816 */ /* 0x000fe40000000008 */
[----:B------:R-:W-:Y:S02]  /*6730*/  @!P0 PRMT R8, R26, 0x5410, R5 ;  /* 0x000054101a088816 */ /* 0x000fe40000000005 */
[----:B------:R-:W-:Y:S01]  /*6740*/  @!P0 PRMT R16, R43, 0x5410, R4 ;  /* 0x000054102b108816 */ /* 0x000fe20000000004 */
[----:B-1----:R-:W-:Y:S01]  /*6750*/  @!P0 IMAD.U32 R9, R32, 0x10000, RZ ;  /* 0x0001000020098824 */ /* 0x002fe200078e00ff */
[C---:B------:R-:W-:Y:S01]  /*6760*/  @!P0 LOP3.LUT R21, R33.reuse, 0xffff0000, RZ, 0xc0, !PT ;  /* 0xffff000021158812 */ /* 0x040fe200078ec0ff */
[----:B------:R-:W-:Y:S01]  /*6770*/  @!P0 IMAD.U32 R19, R33, 0x10000, RZ ;  /* 0x0001000021138824 */ /* 0x000fe200078e00ff */
[C---:B------:R-:W-:Y:S02]  /*6780*/  @!P0 SHF.L.U32 R26, R35.reuse, 0x10, RZ ;  /* 0x00000010231a8819 */ /* 0x040fe400000006ff */
[----:B------:R-:W-:Y:S02]  /*6790*/  @!P0 LOP3.LUT R28, R35, 0xffff0000, RZ, 0xc0, !PT ;  /* 0xffff0000231c8812 */ /* 0x000fe400078ec0ff */
[----:B------:R-:W-:Y:S02]  /*67a0*/  @!P0 SHF.L.U32 R23, R34, 0x10, RZ ;  /* 0x0000001022178819 */ /* 0x000fe400000006ff */
[----:B------:R-:W-:Y:S02]  /*67b0*/  @!P0 SHF.R.U32.HI R7, RZ, 0x10, R53 ;  /* 0x00000010ff078819 */ /* 0x000fe40000011635 */
[----:B------:R-:W-:Y:S01]  /*67c0*/  @!P0 PRMT R6, R25, 0x5432, R0 ;  /* 0x0000543219068816 */ /* 0x000fe20000000000 */
[----:B------:R-:W-:Y:S01]  /*67d0*/  @!P0 IMAD.U32 R0, R12, 0x10000, RZ ;  /* 0x000100000c008824 */ /* 0x000fe200078e00ff */
[----:B------:R-:W-:Y:S01]  /*67e0*/  @!P0 PRMT R11, R43, 0x5432, R7 ;  /* 0x000054322b0b8816 */ /* 0x000fe20000000007 */
[C---:B------:R-:W-:Y:S01]  /*67f0*/  @!P0 IMAD.U32 R7, R16.reuse, 0x10000, RZ ;  /* 0x0001000010078824 */ /* 0x040fe200078e00ff */
[----:B------:R-:W-:Y:S02]  /*6800*/  @!P0 LOP3.LUT R16, R16, 0xffff0000, RZ, 0xc0, !PT ;  /* 0xffff000010108812 */ /* 0x000fe400078ec0ff */
[----:B------:R-:W-:Y:S01]  /*6810*/  @!P0 PRMT R4, R25, 0x5410, R2 ;  /* 0x0000541019048816 */ /* 0x000fe20000000002 */
[----:B------:R-:W-:Y:S01]  /*6820*/  @!P0 IMAD.U32 R18, R11, 0x10000, RZ ;  /* 0x000100000b128824 */ /* 0x000fe200078e00ff */
[----:B------:R-:W-:Y:S01]  /*6830*/  @!P0 SHF.L.U32 R3, R13, 0x10, RZ ;  /* 0x000000100d038819 */ /* 0x000fe200000006ff */
[C---:B------:R-:W-:Y:S01]  /*6840*/  @!P0 IMAD.U32 R2, R6.reuse, 0x10000, RZ ;  /* 0x0001000006028824 */ /* 0x040fe200078e00ff */
[----:B------:R-:W-:Y:S01]  /*6850*/  @!P0 LOP3.LUT R6, R6, 0xffff0000, RZ, 0xc0, !PT ;  /* 0xffff000006068812 */ /* 0x000fe200078ec0ff */
[----:B------:R-:W-:Y:S01]  /*6860*/  @!P0 IMAD.U32 R5, R4, 0x10000, RZ ;  /* 0x0001000004058824 */ /* 0x000fe200078e00ff */
[----:B------:R-:W-:Y:S01]  /*6870*/  @!P0 LOP3.LUT R27, R22, 0xffff0000, RZ, 0xc0, !PT ;  /* 0xffff0000161b8812 */ /* 0x000fe200078ec0ff */
[C---:B------:R-:W-:Y:S02]  /*6880*/  @!P0 FMUL.FTZ R17, R0.reuse, R7 ;  /* 0x0000000700118220 */ /* 0x040fe40000410000 */
[----:B------:R-:W-:Y:S02]  /*6890*/  @!P0 FMUL.FTZ R20, R3, R18 ;  /* 0x0000001203148220 */ /* 0x000fe40000410000 */
[-C--:B------:R-:W-:Y:S02]  /*68a0*/  @!P0 FMUL.FTZ R0, R0, R2.reuse ;  /* 0x0000000200008220 */ /* 0x080fe40000410000 */
[----:B------:R-:W-:Y:S01]  /*68b0*/  @!P0 FFMA.FTZ R42, R9, R2, -R17 ;  /* 0x00000002092a8223 */ /* 0x000fe20000010811 */
[----:B------:R-:W-:Y:S01]  /*68c0*/  @!P0 LOP3.LUT R17, R32, 0xffff0000, RZ, 0xc0, !PT ;  /* 0xffff000020118812 */ /* 0x000fe200078ec0ff */
[----:B------:R-:W-:Y:S01]  /*68d0*/  @!P0 FFMA.FTZ R41, R19, R5, -R20 ;  /* 0x0000000513298223 */ /* 0x000fe20000010814 */
[----:B------:R-:W-:Y:S01]  /*68e0*/  @!P0 LOP3.LUT R20, R11, 0xffff0000, RZ, 0xc0, !PT ;  /* 0xffff00000b148812 */ /* 0x000fe200078ec0ff */
[----:B------:R-:W-:Y:S01]  /*68f0*/  @!P0 FFMA.FTZ R0, R7, R9, R0 ;  /* 0x0000000907008223 */ /* 0x000fe20000010000 */
[----:B------:R-:W-:Y:S01]  /*6900*/  @!P0 LOP3.LUT R7, R4, 0xffff0000, RZ, 0xc0, !PT ;  /* 0xffff000004078812 */ /* 0x000fe200078ec0ff */
[----:B------:R-:W-:Y:S01]  /*6910*/  @!P0 FMUL.FTZ R3, R3, R5 ;  /* 0x0000000503038220 */ /* 0x000fe20000410000 */
[----:B------:R-:W-:Y:S01]  /*6920*/  @!P0 LOP3.LUT R5, R12, 0xffff0000, RZ, 0xc0, !PT ;  /* 0xffff00000c058812 */ /* 0x000fe200078ec0ff */
[----:B------:R-:W-:Y:S01]  /*6930*/  @!P0 IMAD.U32 R25, R22, 0x10000, RZ ;  /* 0x0001000016198824 */ /* 0x000fe200078e00ff */
[----:B------:R-:W-:Y:S01]  /*6940*/  @!P0 LOP3.LUT R2, R13, 0xffff0000, RZ, 0xc0, !PT ;  /* 0xffff00000d028812 */ /* 0x000fe200078ec0ff */
[C---:B------:R-:W-:Y:S01]  /*6950*/  @!P0 IMAD.U32 R22, R24.reuse, 0x10000, RZ ;  /* 0x0001000018168824 */ /* 0x040fe200078e00ff */
[----:B------:R-:W-:Y:S01]  /*6960*/  @!P0 LOP3.LUT R24, R24, 0xffff0000, RZ, 0xc0, !PT ;  /* 0xffff000018188812 */ /* 0x000fe200078ec0ff */
[C---:B------:R-:W-:Y:S02]  /*6970*/  @!P0 FMUL.FTZ R11, R5.reuse, R16 ;  /* 0x00000010050b8220 */ /* 0x040fe40000410000 */
[C---:B------:R-:W-:Y:S02]  /*6980*/  @!P0 FMUL.FTZ R9, R2.reuse, R20 ;  /* 0x0000001402098220 */ /* 0x040fe40000410000 */
[-C--:B------:R-:W-:Y:S02]  /*6990*/  @!P0 FMUL.FTZ R4, R2, R7.reuse ;  /* 0x0000000702048220 */ /* 0x080fe40000410000 */
[-C--:B------:R-:W-:Y:S01]  /*69a0*/  @!P0 FMUL.FTZ R2, R5, R6.reuse ;  /* 0x0000000605028220 */ /* 0x080fe20000410000 */
[----:B------:R-:W-:Y:S01]  /*69b0*/  @!P0 LOP3.LUT R5, R15, 0xffff0000, RZ, 0xc0, !PT ;  /* 0xffff00000f058812 */ /* 0x000fe200078ec0ff */
[----:B------:R-:W-:Y:S02]  /*69c0*/  @!P0 FFMA.FTZ R40, R21, R7, -R9 ;  /* 0x0000000715288223 */ /* 0x000fe40000010809 */
[----:B------:R-:W-:Y:S02]  /*69d0*/  @!P0 IMAD.U32 R7, R15, 0x10000, RZ ;  /* 0x000100000f078824 */ /* 0x000fe400078e00ff */
[----:B------:R-:W-:Y:S01]  /*69e0*/  @!P0 FFMA.FTZ R37, R17, R6, -R11 ;  /* 0x0000000611258223 */ /* 0x000fe2000001080b */
[C---:B------:R-:W-:Y:S01]  /*69f0*/  @!P0 LOP3.LUT R6, R8.reuse, 0xffff0000, RZ, 0xc0, !PT ;  /* 0xffff000008068812 */ /* 0x040fe200078ec0ff */
[----:B------:R-:W-:Y:S02]  /*6a00*/  @!P0 IMAD.U32 R9, R8, 0x10000, RZ ;  /* 0x0001000008098824 */ /* 0x000fe400078e00ff */
[----:B------:R-:W-:Y:S02]  /*6a10*/  @!P0 FMUL.FTZ R8, R7, R25 ;  /* 0x0000001907088220 */ /* 0x000fe40000410000 */
[C---:B------:R-:W-:Y:S02]  /*6a20*/  @!P0 FMUL.FTZ R11, R5.reuse, R27 ;  /* 0x0000001b050b8220 */ /* 0x040fe40000410000 */
[-C--:B------:R-:W-:Y:S02]  /*6a30*/  @!P0 FFMA.FTZ R36, R26, R9.reuse, -R8 ;  /* 0x000000091a248223 */ /* 0x080fe40000010808 */
[-C--:B------:R-:W-:Y:S02]  /*6a40*/  @!P0 FMUL.FTZ R8, R5, R6.reuse ;  /* 0x0000000605088220 */ /* 0x080fe40000410000 */
[----:B------:R-:W-:Y:S01]  /*6a50*/  @!P0 FFMA.FTZ R31, R28, R6, -R11 ;  /* 0x000000061c1f8223 */ /* 0x000fe2000001080b */
[C---:B------:R-:W-:Y:S01]  /*6a60*/  @!P0 LOP3.LUT R6, R14.reuse, 0xffff0000, RZ, 0xc0, !PT ;  /* 0xffff00000e068812 */ /* 0x040fe200078ec0ff */
[----:B------:R-:W-:Y:S02]  /*6a70*/  @!P0 IMAD.U32 R5, R14, 0x10000, RZ ;  /* 0x000100000e058824 */ /* 0x000fe400078e00ff */
[----:B------:R-:W-:Y:S01]  /*6a80*/  @!P0 FMUL.FTZ R7, R7, R9 ;  /* 0x0000000907078220 */ /* 0x000fe20000410000 */
[C---:B------:R-:W-:Y:S01]  /*6a90*/  @!P0 LOP3.LUT R9, R10.reuse, 0xffff0000, RZ, 0xc0, !PT ;  /* 0xffff00000a098812 */ /* 0x040fe200078ec0ff */
[----:B------:R-:W-:Y:S01]  /*6aa0*/  @!P0 IMAD.U32 R11, R10, 0x10000, RZ ;  /* 0x000100000a0b8824 */ /* 0x000fe200078e00ff */
[----:B------:R-:W-:Y:S01]  /*6ab0*/  @!P0 LOP3.LUT R10, R34, 0xffff0000, RZ, 0xc0, !PT ;  /* 0xffff0000220a8812 */ /* 0x000fe200078ec0ff */
[C---:B------:R-:W-:Y:S02]  /*6ac0*/  @!P0 FMUL.FTZ R29, R5.reuse, R22 ;  /* 0x00000016051d8220 */ /* 0x040fe40000410000 */
        /* <DEDUP_REMOVED lines=8> */
[-C--:B------:R-:W-:Y:S01]  /*6b50*/  @!P0 FFMA.FTZ R30, R10, R9.reuse, -R30 ;  /* 0x000000090a1e8223 */ /* 0x080fe2000001081e */
[----:B------:R-:W-:Y:S01]  /*6b60*/  @!P0 F2FP.BF16.PACK_AB R11, R31, R36 ;  /* 0x000000241f0b823e */ /* 0x000fe200000010ff */
[----:B------:R-:W-:Y:S01]  /*6b70*/  @!P0 FMUL.FTZ R6, R6, R9 ;  /* 0x0000000906068220 */ /* 0x000fe20000410000 */
[----:B------:R-:W-:Y:S01]  /*6b80*/  @!P0 F2FP.BF16.PACK_AB R9, R2, R0 ;  /* 0x000000000209823e */ /* 0x000fe200000010ff */
[----:B------:R-:W-:Y:S01]  /*6b90*/  @!P0 FFMA.FTZ R4, R20, R21, R4 ;  /* 0x0000001514048223 */ /* 0x000fe20000010004 */
[----:B------:R-:W-:Y:S01]  /*6ba0*/  @!P0 MOV R35, R11 ;  /* 0x0000000b00238202 */ /* 0x000fe20000000f00 */
[----:B------:R-:W-:Y:S02]  /*6bb0*/  @!P0 FFMA.FTZ R5, R22, R23, R5 ;  /* 0x0000001716058223 */ /* 0x000fe40000010005 */
[----:B------:R-:W-:Y:S01]  /*6bc0*/  @!P0 FFMA.FTZ R6, R24, R10, R6 ;  /* 0x0000000a18068223 */ /* 0x000fe20000010006 */
[----:B------:R-:W-:Y:S01]  /*6bd0*/  @!P0 F2FP.BF16.PACK_AB R10, R30, R29 ;  /* 0x0000001d1e0a823e */ /* 0x000fe200000010ff */
[----:B------:R-:W-:Y:S01]  /*6be0*/  @!P0 FFMA.FTZ R7, R25, R26, R7 ;  /* 0x0000001a19078223 */ /* 0x000fe20000010007 */
[----:B------:R-:W-:Y:S01]  /*6bf0*/  @!P0 F2FP.BF16.PACK_AB R3, R4, R3 ;  /* 0x000000030403823e */ /* 0x000fe200000010ff */
        /* <DEDUP_REMOVED lines=9> */
[----:B------:R-:W-:Y:S01]  /*6c90*/  @!P0 IMAD.MOV.U32 R15, RZ, RZ, R0 ;  /* 0x000000ffff0f8224 */ /* 0x000fe200078e0000 */
[----:B------:R-:W-:Y:S11]  /*6ca0*/  ISETP.GE.AND P0, PT, R81, c[0x0][0x1d4], PT ;  /* 0x0000750051007a0c */ /* 0x000ff60003f06270 */
[----:B------:R-:W-:Y:S02]  /*6cb0*/  @!UPT UIADD3 URZ, URZ, URZ, URZ ;  /* 0x0000003f3f3ff290 */ /* 0x000fe4000fffe03f */
[----:B------:R-:W-:-:S05]  /*6cc0*/  @P0 BRA `(.L_x_605) ;  /* 0x0000023000000947 */ /* 0x000fca0003800000 */
[----:B------:R-:W-:Y:S04]  /*6cd0*/  IADD3 R0, P1, P0, R72, R65, R81 ;  /* 0x0000004148007210 */ /* 0x000fe8000783e051 */
[----:B------:R-:W-:Y:S02]  /*6ce0*/  IADD3.X R3, R74, R64, R110, P1, P0 ;  /* 0x000000404a037210 */ /* 0x000fe40000fe046e */
[C---:B------:R-:W-:Y:S04]  /*6cf0*/  LEA R2, P0, R0.reuse, c[0x0][0x1c8], 0x1 ;  /* 0x0000720000027a11 */ /* 0x040fe800078008ff */
[----:B------:R-:W-:Y:S05]  /*6d00*/  LEA.HI.X R3, R0, c[0x0][0x1cc], R3, 0x1, P0 ;  /* 0x0000730000037a11 */ /* 0x000fea00000f0c03 */
[----:B------:R2:W-:Y:S01]  /*6d10*/  STG.E.128 [R2.64], R12 ;  /* 0x0000000c02007986 */ /* 0x0005e2000c101d06 */
[----:B------:R-:W-:-:S05]  /*6d20*/  BRA `(.L_x_605) ;  /* 0x000001d000007947 */ /* 0x000fca0003800000 */
.L_x_601:
[----:B------:R-:W-:Y:S05]  /*6d30*/  IMAD R0, R58, -0x40, R76 ;  /* 0xffffffc03a007824 */ /* 0x000fea00078e024c */
[----:B------:R-:W-:Y:S04]  /*6d40*/  IMNMX R0, R0, 0x40, PT ;  /* 0x0000004000007817 */ /* 0x000fe80003800200 */
[----:B------:R-:W-:Y:S11]  /*6d50*/  ISETP.GE.AND P0, PT, R245, R0, PT ;  /* 0x00000000f500720c */ /* 0x000ff60003f06270 */
[----:B------:R-:W-:Y:S02]  /*6d60*/  @!UPT UIADD3 URZ, URZ, URZ, URZ ;  /* 0x0000003f3f3ff290 */ /* 0x000fe4000fffe03f */
[----:B------:R-:W-:-:S05]  /*6d70*/  @P0 BRA `(.L_x_605) ;  /* 0x0000018000000947 */ /* 0x000fca0003800000 */
[C---:B------:R-:W-:Y:S02]  /*6d80*/  ISETP.GE.AND P0, PT, R104.reuse, c[0x0][0x1d4], PT ;  /* 0x0000750068007a0c */ /* 0x040fe40003f06270 */
[----:B------:R-:W-:Y:S11]  /*6d90*/  IADD3 R0, R104, 0x60, RZ ;  /* 0x0000006068007810 */ /* 0x000ff60007ffe0ff */
[----:B------:R-:W1:Y:S04]  /*6da0*/  @!P0 LDS.128 R4, [R239+0x6000] ;  /* 0x00600000ef048984 */ /* 0x000e680000000c00 */
[----:B-1----:R-:W-:Y:S01]  /*6db0*/  @!P0 STG.E.128 [R48.64], R4 ;  /* 0x0000000430008986 */ /* 0x002fe2000c101d06 */
[----:B------:R-:W-:Y:S11]  /*6dc0*/  ISETP.GE.AND P0, PT, R107, c[0x0][0x1d4], PT ;  /* 0x000075006b007a0c */ /* 0x000ff60003f06270 */
[----:B------:R-:W-:Y:S02]  /*6dd0*/  @!UPT UIADD3 URZ, URZ, URZ, URZ ;  /* 0x0000003f3f3ff290 */ /* 0x000fe4000fffe03f */
[----:B------:R-:W1:Y:S04]  /*6de0*/  @!P0 LDS.128 R8, [R240+0x6000] ;  /* 0x00600000f0088984 */ /* 0x000e680000000c00 */
[----:B-1----:R-:W-:Y:S01]  /*6df0*/  @!P0 STG.E.128 [R48.64+0x40], R8 ;  /* 0x0000400830008986 */ /* 0x002fe2000c101d06 */
[----:B------:R-:W-:Y:S11]  /*6e00*/  ISETP.GE.AND P0, PT, R106, c[0x0][0x1d4], PT ;  /* 0x000075006a007a0c */ /* 0x000ff60003f06270 */
[----:B------:R-:W-:Y:S02]  /*6e10*/  @!UPT UIADD3 URZ, URZ, URZ, URZ ;  /* 0x0000003f3f3ff290 */ /* 0x000fe4000fffe03f */
[----:B------:R-:W1:Y:S04]  /*6e20*/  @!P0 LDS.128 R4, [R239+0x8000] ;  /* 0x00800000ef048984 */ /* 0x000e680000000c00 */
[----:B-1----:R-:W-:Y:S01]  /*6e30*/  @!P0 STG.E.128 [R48.64+0x80], R4 ;  /* 0x0000800430008986 */ /* 0x002fe2000c101d06 */
[----:B------:R-:W-:Y:S02]  /*6e40*/  ISETP.GE.AND P0, PT, R0, c[0x0][0x1d4], PT ;  /* 0x0000750000007a0c */ /* 0x000fe40003f06270 */
[----:B------:R-:W-:Y:S11]  /*6e50*/  IADD3 R0, R104, 0x80, RZ ;  /* 0x0000008068007810 */ /* 0x000ff60007ffe0ff */
[----:B------:R-:W1:Y:S04]  /*6e60*/  @!P0 LDS.128 R4, [R240+0x8000] ;  /* 0x00800000f0048984 */ /* 0x000e680000000c00 */
[----:B-1----:R-:W-:Y:S01]  /*6e70*/  @!P0 STG.E.128 [R48.64+0xc0], R4 ;  /* 0x0000c00430008986 */ /* 0x002fe2000c101d06 */
[----:B------:R-:W-:Y:S02]  /*6e80*/  ISETP.GE.AND P0, PT, R0, c[0x0][0x1d4], PT ;  /* 0x0000750000007a0c */ /* 0x000fe40003f06270 */
[----:B------:R-:W-:Y:S11]  /*6e90*/  IADD3 R0, R104, 0xa0, RZ ;  /* 0x000000a068007810 */ /* 0x000ff60007ffe0ff */
[----:B------:R-:W1:Y:S04]  /*6ea0*/  @!P0 LDS.128 R4, [R239+0xa000] ;  /* 0x00a00000ef048984 */ /* 0x000e680000000c00 */
[----:B-1----:R-:W-:Y:S01]  /*6eb0*/  @!P0 STG.E.128 [R48.64+0x100], R4 ;  /* 0x0001000430008986 */ /* 0x002fe2000c101d06 */
[----:B------:R-:W-:Y:S11]  /*6ec0*/  ISETP.GE.AND P0, PT, R0, c[0x0][0x1d4], PT ;  /* 0x0000750000007a0c */ /* 0x000ff60003f06270 */
[----:B------:R-:W-:Y:S02]  /*6ed0*/  @!UPT UIADD3 URZ, URZ, URZ, URZ ;  /* 0x0000003f3f3ff290 */ /* 0x000fe4000fffe03f */
[----:B------:R-:W1:Y:S04]  /*6ee0*/  @!P0 LDS.128 R4, [R240+0xa000] ;  /* 0x00a00000f0048984 */ /* 0x000e680000000c00 */
[----:B-1----:R1:W-:Y:S02]  /*6ef0*/  @!P0 STG.E.128 [R48.64+0x140], R4 ;  /* 0x0001400430008986 */ /* 0x0023e4000c101d06 */
.L_x_605:
[----:B------:R-:W-:Y:S05]  /*6f00*/  BSYNC B1 ;  /* 0x0000000000017941 */ /* 0x000fea0003800000 */
.L_x_600:
[C---:B-1----:R-:W-:Y:S01]  /*6f10*/  IMAD.SHL.U32 R10, R58.reuse, 0x40, RZ ;  /* 0x000000403a0a7824 */ /* 0x042fe200078e00ff */
[----:B------:R-:W-:Y:S01]  /*6f20*/  SHF.L.U64.HI R9, R58, 0x6, R75 ;  /* 0x000000063a097819 */ /* 0x000fe2000001024b */
[----:B------:R-:W-:Y:S03]  /*6f30*/  BSSY B0, `(.L_x_622) ;  /* 0x000004c000007945 */ /* 0x000fe60003800000 */
[----:B------:R-:W-:Y:S02]  /*6f40*/  IADD3 R0, P0, R10, R122, RZ ;  /* 0x0000007a0a007210 */ /* 0x000fe40007f1e0ff */
[----:B--2--5:R-:W-:Y:S03]  /*6f50*/  IADD3 R3, R100, -R10, RZ ;  /* 0x8000000a64037210 */ /* 0x024fe60007ffe0ff */
[----:B------:R-:W-:Y:S01]  /*6f60*/  IMAD.X R2, R9, 0x1, R125, P0 ;  /* 0x0000000109027824 */ /* 0x000fe200000e067d */
[C---:B------:R-:W-:Y:S11]  /*6f70*/  ISETP.GE.AND P0, PT, R3.reuse, 0x21, PT ;  /* 0x000000210300780c */ /* 0x040ff60003f06270 */
[----:B------:R-:W-:Y:S02]  /*6f80*/  @!UPT UIADD3 URZ, URZ, URZ, URZ ;  /* 0x0000003f3f3ff290 */ /* 0x000fe4000fffe03f */
[----:B------:R-:W-:Y:S02]  /*6f90*/  @P0 IADD3 R8, P1, R0, 0x20, RZ ;  /* 0x0000002000080810 */ /* 0x000fe40007f3e0ff */
[-C--:B------:R-:W-:Y:S03]  /*6fa0*/  @P0 MOV R7, R82.reuse ;  /* 0x0000005200070202 */ /* 0x080fe60000000f00 */
[----:B------:R-:W-:Y:S01]  /*6fb0*/  @P0 IMAD.X R6, RZ, RZ, R2, P1 ;  /* 0x000000ffff060224 */ /* 0x000fe200008e0602 */
[----:B------:R-:W-:Y:S11]  /*6fc0*/  ISETP.GE.AND P1, PT, R3, 0x1, PT ;  /* 0x000000010300780c */ /* 0x000ff60003f26270 */
[----:B------:R-:W-:Y:S02]  /*6fd0*/  @!UPT UIADD3 URZ, URZ, URZ, URZ ;  /* 0x0000003f3f3ff290 */ /* 0x000fe4000fffe03f */
[----:B------:R-:W-:Y:S01]  /*6fe0*/  @P1 MOV R3, R82 ;  /* 0x0000005200031202 */ /* 0x000fe20000000f00 */
[----:B------:R-:W-:Y:S02]  /*6ff0*/  @P1 IMAD R4, R2, c[0x0][0x258], RZ ;  /* 0x0000960002041a24 */ /* 0x000fe400078e02ff */
[----:B------:R-:W-:Y:S04]  /*7000*/  @P1 IMAD.MOV.U32 R2, RZ, RZ, R78 ;  /* 0x000000ffff021224 */ /* 0x000fe800078e004e */
[C---:B------:R-:W-:Y:S04]  /*7010*/  @P1 IMAD.WIDE.U32 R2, R0.reuse, c[0x0][0x258], R2 ;  /* 0x0000960000021a25 */ /* 0x040fe800078e0002 */
[----:B------:R-:W-:Y:S01]  /*7020*/  @P1 IMAD R0, R0, c[0x0][0x25c], R4 ;  /* 0x0000970000001a24 */ /* 0x000fe200078e0204 */
[C---:B------:R-:W-:Y:S03]  /*7030*/  @P1 LEA R4, P2, R2.reuse, c[0x0][0x250], 0x1 ;  /* 0x0000940002041a11 */ /* 0x040fe600078408ff */
[----:B------:R-:W-:Y:S05]  /*7040*/  @P1 IMAD.IADD R0, R3, 0x1, R0 ;  /* 0x0000000103001824 */ /* 0x000fea00078e0200 */
        /* <DEDUP_REMOVED lines=25> */
[----:B------:R-:W-:Y:S02]  /*71e0*/  IMAD.MOV.U32 R4, RZ, RZ, R96 ;  /* 0x000000ffff047224 */ /* 0x000fe400078e0060 */
[----:B------:R-:W-:Y:S02]  /*71f0*/  IMAD.MOV.U32 R5, RZ, RZ, R121 ;  /* 0x000000ffff057224 */ /* 0x000fe400078e0079 */
[----:B------:R-:W-:Y:S02]  /*7200*/  IMAD.X R2, R9, 0x1, R126, P0 ;  /* 0x0000000109027824 */ /* 0x000fe400000e067e */
[----:B------:R-:W-:Y:S04]  /*7210*/  IMAD.WIDE.U32 R4, R0, c[0x0][0x208], R4 ;  /* 0x0000820000047a25 */ /* 0x000fe800078e0004 */
[----:B------:R-:W-:Y:S04]  /*7220*/  IMAD R2, R2, c[0x0][0x208], RZ ;  /* 0x0000820002027a24 */ /* 0x000fe800078e02ff */
[----:B------:R-:W-:Y:S01]  /*7230*/  IMAD R0, R0, c[0x0][0x20c], R2 ;  /* 0x0000830000007a24 */ /* 0x000fe200078e0202 */
[C---:B------:R-:W-:Y:S03]  /*7240*/  LEA R2, P0, R4.reuse, c[0x0][0x1f8], 0x1 ;  /* 0x00007e0004027a11 */ /* 0x040fe600078008ff */
[----:B------:R-:W-:Y:S05]  /*7250*/  IMAD.IADD R0, R5, 0x1, R0 ;  /* 0x0000000105007824 */ /* 0x000fea00078e0200 */
[----:B------:R-:W-:Y:S02]  /*7260*/  LEA.HI.X R3, R4, c[0x0][0x1fc], R0, 0x1, P0 ;  /* 0x00007f0004037a11 */ /* 0x000fe400000f0c00 */
[C---:B------:R-:W-:Y:S02]  /*7270*/  ISETP.GE.AND P0, PT, R104.reuse, c[0x0][0x1d4], PT ;  /* 0x0000750068007a0c */ /* 0x040fe40003f06270 */
[----:B------:R-:W-:Y:S11]  /*7280*/  IADD3 R0, R104, 0x60, RZ ;  /* 0x0000006068007810 */ /* 0x000ff60007ffe0ff */
[----:B------:R-:W1:Y:S04]  /*7290*/  @!P0 LDS.128 R12, [R239] ;  /* 0x00000000ef0c8984 */ /* 0x000e680000000c00 */
[----:B-1----:R-:W-:Y:S01]  /*72a0*/  @!P0 STG.E.128 [R2.64], R12 ;  /* 0x0000000c02008986 */ /* 0x002fe2000c101d06 */
[----:B------:R-:W-:Y:S11]  /*72b0*/  ISETP.GE.AND P0, PT, R107, c[0x0][0x1d4], PT ;  /* 0x000075006b007a0c */ /* 0x000ff60003f06270 */
[----:B------:R-:W-:Y:S02]  /*72c0*/  @!UPT UIADD3 URZ, URZ, URZ, URZ ;  /* 0x0000003f3f3ff290 */ /* 0x000fe4000fffe03f */
[----:B------:R-:W1:Y:S04]  /*72d0*/  @!P0 LDS.128 R4, [R240] ;  /* 0x00000000f0048984 */ /* 0x000e680000000c00 */
        /* <DEDUP_REMOVED lines=17> */
.L_x_623:
[----:B-1----:R-:W-:Y:S05]  /*73f0*/  BSYNC B0 ;  /* 0x0000000000007941 */ /* 0x002fea0003800000 */
.L_x_622:
        /* <DEDUP_REMOVED lines=26> */
.L_x_599:
[----:B---3--:R-:W-:Y:S02]  /*75a0*/  IMAD.MOV.U32 R0, RZ, RZ, c[0x0][0x2c4] ;  /* 0x0000b100ff007624 */ /* 0x008fe400078e00ff */
[----:B-1----:R-:W-:-:S02]  /*75b0*/  IMAD.MOV.U32 R3, RZ, RZ, c[0x0][0x32c] ;  /* 0x0000cb00ff037624 */ /* 0x002fc400078e00ff */
[----:B------:R-:W-:Y:S01]  /*75c0*/  IMAD.IADD R11, R132, 0x1, R133 ;  /* 0x00000001840b7824 */ /* 0x000fe200078e0285 */
[----:B------:R-:W-:Y:S02]  /*75d0*/  ISETP.NE.AND P3, PT, R0, 0x1, PT ;  /* 0x000000010000780c */ /* 0x000fe40003f65270 */
[----:B------:R-:W-:Y:S02]  /*75e0*/  IADD3 R0, R246, 0x7f, RZ ;  /* 0x0000007ff6007810 */ /* 0x000fe40007ffe0ff */
[----:B------:R-:W-:-:S09]  /*75f0*/  ISETP.GE.AND P1, PT, R3, 0x1, PT ;  /* 0x000000010300780c */ /* 0x000fd20003f26270 */
[----:B------:R-:W-:-:S05]  /*7600*/  @P3 IMAD.HI.U32 R2, R0, c[0x0][0x2c8], RZ ;  /* 0x0000b20000023a27 */ /* 0x000fca00078e00ff */
[----:B------:R-:W-:-:S05]  /*7610*/  @P3 SHF.R.U32.HI R0, RZ, c[0x0][0x2cc], R2 ;  /* 0x0000b300ff003a19 */ /* 0x000fca0000011602 */
[----:B------:R-:W-:-:S05]  /*7620*/  IMAD.IADD R0, R139, 0x1, R0 ;  /* 0x000000018b007824 */ /* 0x000fca00078e0200 */
        /* <DEDUP_REMOVED lines=13> */
.L_x_627:
[----:B------:R-:W-:-:S13]  /*7700*/  ISETP.NE.AND P0, PT, R4, 0x1, PT ;  /* 0x000000010400780c */ /* 0x000fda0003f05270 */
[----:B------:R-:W-:-:S05]  /*7710*/  @P0 IMAD.HI.U32 R0, R2, c[0x0][0x330], RZ ;  /* 0x0000cc0002000a27 */ /* 0x000fca00078e00ff */
[----:B------:R-:W-:Y:S02]  /*7720*/  @P0 SHF.R.U32.HI R2, RZ, c[0x0][0x334], R0 ;  /* 0x0000cd00ff020a19 */ /* 0x000fe40000011600 */
.L_x_628:
[----:B------:R-:W-:Y:S05]  /*7730*/  BSYNC B0 ;  /* 0x0000000000007941 */ /* 0x000fea0003800000 */
.L_x_626:
[----:B------:R-:W-:-:S05]  /*7740*/  IMAD R2, R2, R4, c[0x0][0x32c] ;  /* 0x0000cb0002027624 */ /* 0x000fca00078e0204 */
[----:B------:R-:W-:-:S04]  /*7750*/  IMNMX R3, R3, R2, PT ;  /* 0x0000000203037217 */ /* 0x000fc80003800200 */
.L_x_625:
[----:B------:R-:W-:Y:S01]  /*7760*/  IADD3 R3, R3, 0x3f, RZ ;  /* 0x0000003f03037810 */ /* 0x000fe20007ffe0ff */
[----:B------:R-:W-:-:S03]  /*7770*/  @P3 IMAD.HI.U32 R2, R246, c[0x0][0x2c8], RZ ;  /* 0x0000b200f6023a27 */ /* 0x000fc600078e00ff */
[----:B------:R-:W-:Y:S01]  /*7780*/  SHF.R.S32.HI R4, RZ, 0x1f, R3 ;  /* 0x0000001fff047819 */ /* 0x000fe20000011403 */
[----:B------:R-:W-:Y:S01]  /*7790*/  IMAD.MOV.U32 R0, RZ, RZ, R246 ;  /* 0x000000ffff007224 */ /* 0x000fe200078e00f6 */
[----:B------:R-:W-:Y:S02]  /*77a0*/  @P3 SHF.R.U32.HI R0, RZ, c[0x0][0x2cc], R2 ;  /* 0x0000b300ff003a19 */ /* 0x000fe40000011602 */
[----:B------:R-:W-:-:S03]  /*77b0*/  LEA.HI R3, R4, R3, RZ, 0x6 ;  /* 0x0000000304037211 */ /* 0x000fc600078f30ff */
[----:B------:R-:W-:Y:S01]  /*77c0*/  IMAD.IADD R0, R148, 0x1, R0 ;  /* 0x0000000194007824 */ /* 0x000fe200078e0200 */
[----:B------:R-:W-:-:S04]  /*77d0*/  SHF.R.S32.HI R3, RZ, 0x6, R3 ;  /* 0x00000006ff037819 */ /* 0x000fc80000011403 */
[----:B------:R-:W-:Y:S02]  /*77e0*/  IADD3 R2, R0, -c[0x0][0x324], RZ ;  /* 0x8000c90000027a10 */ /* 0x000fe40007ffe0ff */
[----:B------:R-:W-:Y:S01]  /*77f0*/  IMNMX R7, R149, R3, PT ;  /* 0x0000000395077217 */ /* 0x000fe20003800200 */
        /* <DEDUP_REMOVED lines=11> */
.L_x_631:
[----:B------:R-:W-:-:S04]  /*78b0*/  MOV R3, c[0x0][0x32c] ;  /* 0x0000cb0000037a02 */ /* 0x000fc80000000f00 */
[----:B------:R-:W-:-:S13]  /*78c0*/  ISETP.NE.AND P0, PT, R3, 0x1, PT ;  /* 0x000000010300780c */ /* 0x000fda0003f05270 */
[----:B------:R-:W-:-:S05]  /*78d0*/  @P0 IMAD.HI.U32 R3, R0, c[0x0][0x330], RZ ;  /* 0x0000cc0000030a27 */ /* 0x000fca00078e00ff */
[----:B------:R-:W-:Y:S02]  /*78e0*/  @P0 SHF.R.U32.HI R0, RZ, c[0x0][0x334], R3 ;  /* 0x0000cd00ff000a19 */ /* 0x000fe40000011603 */
.L_x_632:
[----:B------:R-:W-:Y:S05]  /*78f0*/  BSYNC B0 ;  /* 0x0000000000007941 */ /* 0x000fea0003800000 */
.L_x_630:
[----:B------:R-:W-:-:S05]  /*7900*/  IMAD R0, R0, c[0x0][0x32c], RZ ;  /* 0x0000cb0000007a24 */ /* 0x000fca00078e02ff */
[----:B------:R-:W-:-:S04]  /*7910*/  IMNMX R2, R2, R0, !PT ;  /* 0x0000000002027217 */ /* 0x000fc80007800200 */
.L_x_629:
[----:B------:R-:W-:Y:S01]  /*7920*/  SHF.R.S32.HI R0, RZ, 0x1f, R2 ;  /* 0x0000001fff007819 */ /* 0x000fe20000011402 */
[----:B------:R-:W-:Y:S03]  /*7930*/  BSSY B0, `(.L_x_633) ;  /* 0x0000024000007945 */ /* 0x000fe60003800000 */
[----:B------:R-:W-:-:S04]  /*7940*/  LEA.HI R0, R0, R2, RZ, 0x6 ;  /* 0x0000000200007211 */ /* 0x000fc800078f30ff */
[----:B------:R-:W-:-:S04]  /*7950*/  SHF.R.S32.HI R0, RZ, 0x6, R0 ;  /* 0x00000006ff007819 */ /* 0x000fc80000011400 */
[----:B------:R-:W-:Y:S01]  /*7960*/  IMNMX R6, RZ, R0, !PT ;  /* 0x00000000ff067217 */ /* 0x000fe20007800200 */
[----:B------:R-:W-:-:S03]  /*7970*/  IMAD.MOV.U32 R0, RZ, RZ, RZ ;  /* 0x000000ffff007224 */ /* 0x000fc600078e00ff */
[----:B------:R-:W-:-:S13]  /*7980*/  ISETP.GT.AND P0, PT, R7, R6, PT ;  /* 0x000000060700720c */ /* 0x000fda0003f04270 */
[----:B------:R-:W-:Y:S05]  /*7990*/  @!P0 BRA `(.L_x_634) ;  /* 0x000001d000008947 */ /* 0x000fea0003800000 */
[----:B------:R-:W-:Y:S02]  /*79a0*/  IABS R2, R130 ;  /* 0x0000008200027213 */ /* 0x000fe40000000000 */
[----:B------:R-:W-:Y:S02]  /*79b0*/  IADD3 R3, R130, -0x1, R7 ;  /* 0xffffffff82037810 */ /* 0x000fe40007ffe007 */
[----:B------:R-:W1:Y:S03]  /*79c0*/  I2F.RP R0, R2 ;  /* 0x0000000200007306 */ /* 0x000e660000209400 */
[----:B------:R-:W-:-:S05]  /*79d0*/  IMAD.IADD R8, R3, 0x1, -R6 ;  /* 0x0000000103087824 */ /* 0x000fca00078e0a06 */
[----:B------:R-:W-:Y:S01]  /*79e0*/  IABS R10, R8 ;  /* 0x00000008000a7213 */ /* 0x000fe20000000000 */
        /* <DEDUP_REMOVED lines=24> */
.L_x_634:
[----:B------:R-:W-:Y:S05]  /*7b70*/  BSYNC B0 ;  /* 0x0000000000007941 */ /* 0x000fea0003800000 */
.L_x_633:
[----:B------:R-:W2:Y:S01]  /*7b80*/  LDL R2, [R1+0x34] ;  /* 0x0000340001027983 */ /* 0x000ea20000100800 */
        /* <DEDUP_REMOVED lines=49> */
[----:B--2---:R-:W-:-:S04]  /*7ea0*/  IMAD R227, R2, R0, R6 ;  /* 0x0000000002e37224 */ /* 0x004fc800078e0206 */
[--C-:B------:R-:W-:Y:S01]  /*7eb0*/  IMAD.IADD R2, R227, 0x1, R0.reuse ;  /* 0x00000001e3027824 */ /* 0x100fe200078e0200 */
[----:B------:R-:W-:-:S04]  /*7ec0*/  PRMT R0, RZ, 0x7610, R0 ;  /* 0x00007610ff007816 */ /* 0x000fc80000000000 */
[----:B------:R-:W-:-:S04]  /*7ed0*/  IMNMX R24, R7, R2, PT ;  /* 0x0000000207187217 */ /* 0x000fc80003800200 */
[----:B------:R-:W-:Y:S01]  /*7ee0*/  ISETP.GT.AND P0, PT, R24, R227, PT ;  /* 0x000000e31800720c */ /* 0x000fe20003f04270 */
[----:B------:R1:W-:-:S12]  /*7ef0*/  STL [R1+0x1c], R24 ;  /* 0x00001c1801007387 */ /* 0x0003d80000100800 */
[----:B------:R-:W-:Y:S05]  /*7f00*/  @!P0 BRA `(.L_x_635) ;  /* 0x00015b3000008947 */ /* 0x000fea0003800000 */
[----:B------:R-:W2:Y:S04]  /*7f10*/  LDL R28, [R1+0xc] ;  /* 0x00000c00011c7983 */ /* 0x000ea80000100800 */
[----:B------:R-:W3:Y:S04]  /*7f20*/  LDL R8, [R1+0x48] ;  /* 0x0000480001087983 */ /* 0x000ee80000100800 */
[----:B------:R-:W2:Y:S01]  /*7f30*/  LDL R25, [R1+0x18] ;  /* 0x0000180001197983 */ /* 0x000ea20000100800 */
[----:B------:R-:W-:-:S03]  /*7f40*/  ISETP.NE.U32.AND P0, PT, RZ, c[0x0][0x340], PT ;  /* 0x0000d000ff007a0c */ /* 0x000fc60003f05070 */
[----:B------:R-:W3:Y:S01]  /*7f50*/  LDL.64 R26, [R1+0x10] ;  /* 0x00001000011a7983 */ /* 0x000ee20000100a00 */
[----:B------:R-:W-:-:S03]  /*7f60*/  ISETP.NE.AND.EX P1, PT, RZ, c[0x0][0x344], PT, P0 ;  /* 0x0000d100ff007a0c */ /* 0x000fc60003f25300 */
[----:B------:R-:W3:Y:S10]  /*7f70*/  LDL.LU R21, [R1+0x20] ;  /* 0x0000200001157983 */ /* 0x000ef40000300800 */
[----:B------:R-:W-:Y:S01]  /*7f80*/  @P1 IMAD.MOV.U32 R2, RZ, RZ, 0x4 ;  /* 0x00000004ff021424 */ /* 0x000fe200078e00ff */
[----:B------:R-:W1:Y:S01]  /*7f90*/  S2R R4, SR_TID.X ;  /* 0x0000000000047919 */ /* 0x000e620000002100 */
[----:B------:R-:W-:-:S02]  /*7fa0*/  SHF.R.S32.HI R0, RZ, 0x1f, R180 ;  /* 0x0000001fff007819 */ /* 0x000fc400000114b4 */
[----:B------:R-:W-:-:S03]  /*7fb0*/  ISETP.NE.U32.AND P2, PT, RZ, c[0x0][0x348], PT ;  /* 0x0000d200ff007a0c */ /* 0x000fc60003f45070 */
[----:B------:R-:W-:Y:S02]  /*7fc0*/  IMAD R0, R0, c[0x0][0x178], RZ ;  /* 0x00005e0000007a24 */ /* 0x000fe400078e02ff */
[----:B--2---:R-:W-:-:S05]  /*7fd0*/  @P1 IMAD.WIDE R2, R28, R2, c[0x0][0x340] ;  /* 0x0000d0001c021625 */ /* 0x004fca00078e0202 */
[----:B------:R2:W4:Y:S01]  /*7fe0*/  @P1 LDG.E R18, [R2.64] ;  /* 0x0000000602121981 */ /* 0x000522000c1e1900 */
[----:B-1----:R-:W-:-:S04]  /*7ff0*/  SHF.R.S32.HI R20, RZ, 0x1f, R4 ;  /* 0x0000001fff147819 */ /* 0x002fc80000011404 */
[----:B------:R-:W-:-:S04]  /*8000*/  LEA.HI R20, R20, R4, RZ, 0x3 ;  /* 0x0000000414147211 */ /* 0x000fc800078f18ff */
[----:B------:R-:W-:Y:S01]  /*8010*/  SHF.R.S32.HI R20, RZ, 0x3, R20 ;  /* 0x00000003ff147819 */ /* 0x000fe20000011414 */
[----:B------:R-:W-:Y:S01]  /*8020*/  IMAD.WIDE.U32 R4, R180, c[0x0][0x178], RZ ;  /* 0x00005e00b4047a25 */ /* 0x000fe200078e00ff */
[----:B------:R-:W-:-:S03]  /*8030*/  SHF.R.S32.HI R17, RZ, 0x1f, R28 ;  /* 0x0000001fff117819 */ /* 0x000fc6000001141c */
[----:B------:R-:W-:Y:S01]  /*8040*/  IMAD R0, R180, c[0x0][0x17c], R0 ;  /* 0x00005f00b4007a24 */ /* 0x000fe200078e0200 */
[----:B---3--:R-:W-:-:S03]  /*8050*/  IADD3 R8, R8, R246, RZ ;  /* 0x000000f608087210 */ /* 0x008fc60007ffe0ff */
[----:B------:R-:W-:Y:S01]  /*8060*/  IMAD.IADD R5, R5, 0x1, R0 ;  /* 0x0000000105057824 */ /* 0x000fe200078e0200 */
[----:B--2---:R-:W-:Y:S02]  /*8070*/  SHF.R.S32.HI R3, RZ, 0x1f, R20 ;  /* 0x0000001fff037819 */ /* 0x004fe40000011414 */
[----:B------:R-:W-:-:S04]  /*8080*/  IADD3 R2, P0, R20, R11, RZ ;  /* 0x0000000b14027210 */ /* 0x000fc80007f1e0ff */
[----:B------:R-:W-:Y:S02]  /*8090*/  LEA.HI.X.SX32 R9, R11, R3, 0x1, P0 ;  /* 0x000000030b097211 */ /* 0x000fe400000f0eff */
[----:B------:R-:W-:Y:S01]  /*80a0*/  ISETP.NE.AND.EX P0, PT, RZ, c[0x0][0x34c], PT, P2 ;  /* 0x0000d300ff007a0c */ /* 0x000fe20003f05320 */
[----:B------:R-:W-:-:S03]  /*80b0*/  IMAD.WIDE.U32 R4, R25, c[0x0][0x1b8], R4 ;  /* 0x00006e0019047a25 */ /* 0x000fc600078e0004 */
[----:B------:R-:W-:Y:S01]  /*80c0*/  SEL R6, R17, RZ, !P0 ;  /* 0x000000ff11067207 */ /* 0x000fe20004000000 */
[----:B------:R-:W-:Y:S01]  /*80d0*/  @P3 IMAD.HI.U32 R10, R8, c[0x0][0x2c8], RZ ;  /* 0x0000b200080a3a27 */ /* 0x000fe200078e00ff */
[----:B------:R-:W-:-:S03]  /*80e0*/  SEL R3, R28, RZ, !P0 ;  /* 0x000000ff1c037207 */ /* 0x000fc60004000000 */
[----:B------:R-:W-:Y:S02]  /*80f0*/  IMAD R5, R25, c[0x0][0x1bc], R5 ;  /* 0x00006f0019057a24 */ /* 0x000fe400078e0205 */
[----:B------:R-:W-:Y:S02]  /*8100*/  IMAD R6, R6, c[0x0][0x1c0], RZ ;  /* 0x0000700006067a24 */ /* 0x000fe400078e02ff */
[----:B------:R-:W-:Y:S01]  /*8110*/  IMAD.MOV.U32 R0, RZ, RZ, R8 ;  /* 0x000000ffff007224 */ /* 0x000fe200078e0008 */
[----:B------:R-:W-:Y:S01]  /*8120*/  @P3 SHF.R.U32.HI R0, RZ, c[0x0][0x2cc], R10 ;  /* 0x0000b300ff003a19 */ /* 0x000fe2000001160a */
[C---:B------:R-:W-:Y:S02]  /*8130*/  IMAD R16, R3.reuse, c[0x0][0x1c4], R6 ;  /* 0x0000710003107a24 */ /* 0x040fe400078e0206 */
[----:B------:R-:W-:Y:S01]  /*8140*/  IMAD.WIDE.U32 R4, R3, c[0x0][0x1c0], R4 ;  /* 0x0000700003047a25 */ /* 0x000fe200078e0004 */
[----:B------:R-:W-:-:S03]  /*8150*/  SHF.R.S32.HI R7, RZ, 0x1f, R26 ;  /* 0x0000001fff077819 */ /* 0x000fc6000001141a */
[C---:B------:R-:W-:Y:S01]  /*8160*/  IMAD R3, R9.reuse, c[0x0][0x1e0], RZ ;  /* 0x0000780009037a24 */ /* 0x040fe200078e02ff */
[----:B------:R-:W-:Y:S01]  /*8170*/  SHF.R.S32.HI R13, RZ, 0x1f, R0 ;  /* 0x0000001fff0d7819 */ /* 0x000fe20000011400 */
[----:B------:R-:W-:Y:S02]  /*8180*/  IMAD.MOV.U32 R6, RZ, RZ, R26 ;  /* 0x000000ffff067224 */ /* 0x000fe400078e001a */
[----:B------:R-:W-:Y:S01]  /*8190*/  IMAD R12, R9, c[0x0][0x208], RZ ;  /* 0x00008200090c7a24 */ /* 0x000fe200078e02ff */
[----:B------:R-:W-:Y:S01]  /*81a0*/  IADD3 R9, -R0, RZ, RZ ;  /* 0x000000ff00097210 */ /* 0x000fe20007ffe1ff */
[----:B------:R-:W-:Y:S01]  /*81b0*/  IMAD R19, R2, c[0x0][0x1e4], R3 ;  /* 0x0000790002137a24 */ /* 0x000fe200078e0203 */
[----:B------:R-:W-:Y:S01]  /*81c0*/  ISETP.GE.AND P4, PT, R134, c[0x0][0x1d4], PT ;  /* 0x0000750086007a0c */ /* 0x000fe20003f86270 */
[----:B------:R-:W-:Y:S02]  /*81d0*/  IMAD.IADD R3, R5, 0x1, R16 ;  /* 0x0000000105037824 */ /* 0x000fe400078e0210 */
[----:B------:R-:W-:Y:S01]  /*81e0*/  IMAD.WIDE.U32 R10, R2, c[0x0][0x1e0], R6 ;  /* 0x00007800020a7a25 */ /* 0x000fe200078e0006 */
[----:B------:R-:W-:-:S03]  /*81f0*/  ISETP.GE.AND P5, PT, R26, c[0x0][0x1d4], PT ;  /* 0x000075001a007a0c */ /* 0x000fc60003fa6270 */
[----:B------:R-:W-:-:S04]  /*8200*/  IMAD.WIDE.U32 R14, R2, c[0x0][0x208], R6 ;  /* 0x00008200020e7a25 */ /* 0x000fc800078e0006 */
[----:B------:R-:W-:Y:S02]  /*8210*/  IMAD R16, R2, c[0x0][0x20c], R12 ;  /* 0x0000830002107a24 */ /* 0x000fe400078e020c */
[----:B------:R-:W-:Y:S02]  /*8220*/  IMAD R5, R13, c[0x0][0x1b0], RZ ;  /* 0x00006c000d057a24 */ /* 0x000fe400078e02ff */
[----:B------:R-:W-:Y:S01]  /*8230*/  IMAD.MOV.U32 R2, RZ, RZ, R4 ;  /* 0x000000ffff027224 */ /* 0x000fe200078e0004 */
[----:B------:R-:W-:Y:S01]  /*8240*/  SEL R4, RZ, 0xffffffff, P4 ;  /* 0xffffffffff047807 */ /* 0x000fe20002000000 */
[----:B------:R-:W-:Y:S02]  /*8250*/  IMAD R12, R9, c[0x0][0x2c4], R8 ;  /* 0x0000b100090c7a24 */ /* 0x000fe400078e0208 */
[C---:B------:R-:W-:Y:S02]  /*8260*/  IMAD R8, R0.reuse, c[0x0][0x1b4], R5 ;  /* 0x00006d0000087a24 */ /* 0x040fe400078e0205 */
[----:B------:R-:W-:Y:S01]  /*8270*/  IMAD.WIDE.U32 R2, R0, c[0x0][0x1b0], R2 ;  /* 0x00006c0000027a25 */ /* 0x000fe200078e0002 */
[----:B------:R-:W-:-:S02]  /*8280*/  SHF.L.U32 R0, R4, 0x1, RZ ;  /* 0x0000000104007819 */ /* 0x000fc400000006ff */
[----:B------:R-:W-:Y:S02]  /*8290*/  SEL R5, RZ, 0x1, P5 ;  /* 0x00000001ff057807 */ /* 0x000fe40002800000 */
[----:B------:R-:W-:Y:S01]  /*82a0*/  SHF.R.S32.HI R4, RZ, 0x1f, R12 ;  /* 0x0000001fff047819 */ /* 0x000fe2000001140c */
[----:B------:R-:W-:Y:S01]  /*82b0*/  IMAD.IADD R9, R15, 0x1, R16 ;  /* 0x000000010f097824 */ /* 0x000fe200078e0210 */
[----:B------:R-:W-:Y:S02]  /*82c0*/  LOP3.LUT R16, R0, 0x2, R5, 0xe2, !PT ;  /* 0x0000000200107812 */ /* 0x000fe400078ee205 */
[----:B------:R-:W-:Y:S01]  /*82d0*/  IADD3 R5, R3, R8, RZ ;  /* 0x0000000803057210 */ /* 0x000fe20007ffe0ff */
[----:B------:R-:W-:Y:S01]  /*82e0*/  IMAD R0, R4, c[0x0][0x1a8], RZ ;  /* 0x00006a0004007a24 */ /* 0x000fe200078e02ff */
[----:B------:R-:W-:Y:S01]  /*82f0*/  MOV R4, R2 ;  /* 0x0000000200047202 */ /* 0x000fe20000000f00 */
[----:B------:R-:W-:Y:S01]  /*8300*/  IMAD.MOV.U32 R8, RZ, RZ, R14 ;  /* 0x000000ffff087224 */ /* 0x000fe200078e000e */
[----:B------:R-:W-:Y:S01]  /*8310*/  ISETP.NE.U32.AND P0, PT, RZ, c[0x0][0x350], PT ;  /* 0x0000d400ff007a0c */ /* 0x000fe20003f05070 */
[----:B------:R-:W-:-:S02]  /*8320*/  IMAD.IADD R11, R11, 0x1, R19 ;  /* 0x000000010b0b7824 */ /* 0x000fc400078e0213 */
[C---:B------:R-:W-:Y:S01]  /*8330*/  IMAD R14, R12.reuse, c[0x0][0x1ac], R0 ;  /* 0x00006b000c0e7a24 */ /* 0x040fe200078e0200 */
[----:B------:R-:W-:Y:S01]  /*8340*/  ISETP.NE.AND.EX P0, PT, RZ, c[0x0][0x354], PT, P0 ;  /* 0x0000d500ff007a0c */ /* 0x000fe20003f05300 */
[----:B------:R-:W-:-:S04]  /*8350*/  IMAD.WIDE.U32 R12, R12, c[0x0][0x1a8], R4 ;  /* 0x00006a000c0c7a25 */ /* 0x000fc800078e0004 */
[----:B------:R-:W-:-:S04]  /*8360*/  IMAD.WIDE.U32 R8, R25, c[0x0][0x210], R8 ;  /* 0x0000840019087a25 */ /* 0x000fc800078e0008 */
[----:B------:R-:W-:Y:S01]  /*8370*/  IMAD.WIDE.U32 R4, R25, c[0x0][0x1e8], R10 ;  /* 0x00007a0019047a25 */ /* 0x000fe200078e000a */
[----:B------:R-:W-:Y:S02]  /*8380*/  LOP3.LUT R21, R21, 0xfffffffe, RZ, 0xc0, !PT ;  /* 0xfffffffe15157812 */ /* 0x000fe400078ec0ff */
[----:B------:R-:W-:Y:S01]  /*8390*/  ISETP.GE.AND P3, PT, R135, c[0x0][0x1d4], PT ;  /* 0x0000750087007a0c */ /* 0x000fe20003f66270 */
[----:B------:R-:W-:Y:S01]  /*83a0*/  IMAD R5, R25, c[0x0][0x1ec], R5 ;  /* 0x00007b0019057a24 */ /* 0x000fe200078e0205 */
[----:B------:R-:W-:Y:S02]  /*83b0*/  ISETP.GE.AND P6, PT, R134, c[0x0][0x198], PT ;  /* 0x0000660086007a0c */ /* 0x000fe40003fc6270 */
[----:B------:R-:W-:Y:S02]  /*83c0*/  IADD3 R101, R24, -0x1, RZ ;  /* 0xffffffff18657810 */ /* 0x000fe40007ffe0ff */
[----:B------:R-:W-:Y:S02]  /*83d0*/  IADD3 R11, R20, R246, RZ ;  /* 0x000000f6140b7210 */ /* 0x000fe40007ffe0ff */
[----:B------:R-:W-:-:S02]  /*83e0*/  ISETP.GE.AND P2, PT, R135, c[0x0][0x198], PT ;  /* 0x0000660087007a0c */ /* 0x000fc40003f46270 */
[--C-:B----4-:R-:W-:Y:S01]  /*83f0*/  @P1 SHF.R.S32.HI R3, RZ, 0x1f, R18.reuse ;  /* 0x0000001fff031819 */ /* 0x110fe20000011412 */
[----:B------:R-:W-:Y:S02]  /*8400*/  @!P1 IMAD.MOV.U32 R3, RZ, RZ, R17 ;  /* 0x000000ffff039224 */ /* 0x000fe400078e0011 */
[----:B------:R-:W-:Y:S01]  /*8410*/  @P1 IMAD.MOV.U32 R2, RZ, RZ, R18 ;  /* 0x000000ffff021224 */ /* 0x000fe200078e0012 */
[----:B------:R-:W-:Y:S02]  /*8420*/  @!P1 MOV R2, R28 ;  /* 0x0000001c00029202 */ /* 0x000fe40000000f00 */
[----:B------:R-:W-:Y:S01]  /*8430*/  SEL R10, R3, RZ, !P0 ;  /* 0x000000ff030a7207 */ /* 0x000fe20004000000 */
[----:B------:R-:W-:Y:S01]  /*8440*/  IMAD R3, R25, c[0x0][0x214], R9 ;  /* 0x0000850019037a24 */ /* 0x000fe200078e0209 */
[----:B------:R-:W-:Y:S02]  /*8450*/  SEL R0, R2, RZ, !P0 ;  /* 0x000000ff02007207 */ /* 0x000fe40004000000 */
[----:B------:R-:W-:-:S02]  /*8460*/  IADD3 R9, R13, R14, RZ ;  /* 0x0000000e0d097210 */ /* 0x000fc40007ffe0ff */
[----:B------:R-:W-:-:S04]  /*8470*/  LEA R15, P0, R12, c[0x0][0x160], 0x1 ;  /* 0x000058000c0f7a11 */ /* 0x000fc800078008ff */
[----:B------:R-:W-:Y:S02]  /*8480*/  LEA.HI.X R12, R12, c[0x0][0x164], R9, 0x1, P0 ;  /* 0x000059000c0c7a11 */ /* 0x000fe400000f0c09 */
[----:B------:R-:W-:Y:S02]  /*8490*/  ISETP.GE.AND P0, PT, R26, c[0x0][0x198], PT ;  /* 0x000066001a007a0c */ /* 0x000fe40003f06270 */
[----:B------:R-:W-:-:S11]  /*84a0*/  SEL R2, RZ, 0x4, P3 ;  /* 0x00000004ff027807 */ /* 0x000fd60001800000 */
[----:B------:R-:W-:-:S05]  /*84b0*/  @P0 LOP3.LUT R21, R21, 0x1, RZ, 0xfc, !PT ;  /* 0x0000000115150812 */ /* 0x000fca00078efcff */
[----:B------:R1:W-:Y:S01]  /*84c0*/  STL [R1+0x20], R21 ;  /* 0x0000201501007387 */ /* 0x0003e20000100800 */
[----:B------:R-:W-:Y:S01]  /*84d0*/  LOP3.LUT R108, R16, R2, RZ, 0xfc, !PT ;  /* 0x00000002106c7212 */ /* 0x000fe200078efcff */
[----:B------:R-:W-:Y:S02]  /*84e0*/  IMAD.MOV.U32 R2, RZ, RZ, R8 ;  /* 0x000000ffff027224 */ /* 0x000fe400078e0008 */
[C---:B------:R-:W-:Y:S02]  /*84f0*/  IMAD R8, R10.reuse, c[0x0][0x1f0], RZ ;  /* 0x00007c000a087a24 */ /* 0x040fe400078e02ff */
[----:B------:R-:W-:Y:S02]  /*8500*/  IMAD R10, R10, c[0x0][0x218], RZ ;  /* 0x000086000a0a7a24 */ /* 0x000fe400078e02ff */
[----:B------:R-:W-:-:S04]  /*8510*/  IMAD.WIDE.U32 R230, R0, c[0x0][0x218], R2 ;  /* 0x0000860000e67a25 */ /* 0x000fc800078e0002 */
[----:B------:R-:W-:-:S04]  /*8520*/  IMAD.WIDE.U32 R228, R0, c[0x0][0x1f0], R4 ;  /* 0x00007c0000e47a25 */ /* 0x000fc800078e0004 */
[C---:B------:R-:W-:Y:S02]  /*8530*/  IMAD R2, R0.reuse, c[0x0][0x1f4], R8 ;  /* 0x00007d0000027a24 */ /* 0x040fe400078e0208 */
[----:B------:R-:W-:Y:S02]  /*8540*/  IMAD R0, R0, c[0x0][0x21c], R10 ;  /* 0x0000870000007a24 */ /* 0x000fe400078e020a */
[----:B------:R-:W-:-:S03]  /*8550*/  IMAD.IADD R232, R229, 0x1, R2 ;  /* 0x00000001e5e87824 */ /* 0x000fc600078e0202 */
[----:B------:R-:W-:Y:S01]  /*8560*/  IADD3 R233, R231, R0, RZ ;  /* 0x00000000e7e97210 */ /* 0x000fe20007ffe0ff */
[----:B------:R-:W-:Y:S05]  /*8570*/  BRA.DIV ~URZ, `(.L_x_636) ;  /* 0x00019fc27f007947 */ /* 0x000fea000b800000 */
[----:B------:R2:W3:Y:S02]  /*8580*/  SHFL.IDX PT, R10, R12, RZ, 0x181f ;  /* 0x00181fff0c0a7589 */ /* 0x0004e400000e0000 */
.L_x_799:
[----:B------:R-:W-:Y:S05]  /*8590*/  BRA.DIV ~URZ, `(.L_x_637) ;  /* 0x0001a0127f007947 */ /* 0x000fea000b800000 */
[----:B------:R4:W1:Y:S02]  /*85a0*/  SHFL.IDX PT, R0, R15, RZ, 0x181f ;  /* 0x00181fff0f007589 */ /* 0x00086400000e0000 */
.L_x_800:
[----:B------:R-:W-:Y:S01]  /*85b0*/  IMAD R30, R243, c[0x0][0x2c4], RZ ;  /* 0x0000b100f31e7a24 */ /* 0x000fe200078e02ff */
[----:B------:R-:W-:Y:S01]  /*85c0*/  BSSY B0, `(.L_x_638) ;  /* 0x0000014000007945 */ /* 0x000fe20003800000 */
[----:B------:R-:W-:Y:S02]  /*85d0*/  SHF.R.S32.HI R13, RZ, 0x1f, R134 ;  /* 0x0000001fff0d7819 */ /* 0x000fe40000011486 */
[----:B------:R-:W-:Y:S02]  /*85e0*/  SHF.R.S32.HI R14, RZ, 0x1f, R135 ;  /* 0x0000001fff0e7819 */ /* 0x000fe40000011487 */
[----:B------:R-:W-:-:S13]  /*85f0*/  ISETP.GE.AND P0, PT, R11, R30, PT ;  /* 0x0000001e0b00720c */ /* 0x000fda0003f06270 */
[----:B------:R-:W-:Y:S05]  /*8600*/  @P0 BRA `(.L_x_639) ;  /* 0x000000f000000947 */ /* 0x000fea0003800000 */
[----:B--2---:R-:W2:Y:S04]  /*8610*/  LDL.64 R2, [R1+0x10] ;  /* 0x0000100001027983 */ /* 0x004ea80000100a00 */
[----:B----4-:R-:W4:Y:S01]  /*8620*/  LDL R4, [R1+0x20] ;  /* 0x0000200001047983 */ /* 0x010f220000100800 */
[----:B-12---:R-:W-:Y:S02]  /*8630*/  LEA R8, P0, R2, R0, 0x1 ;  /* 0x0000000002087211 */ /* 0x006fe400078008ff */
[----:B----4-:R-:W-:Y:S02]  /*8640*/  LOP3.LUT P1, RZ, R4, 0x1, RZ, 0xc0, !PT ;  /* 0x0000000104ff7812 */ /* 0x010fe4000782c0ff */
[----:B---3--:R-:W-:Y:S02]  /*8650*/  LEA.HI.X R9, R2, R10, R7, 0x1, P0 ;  /* 0x0000000a02097211 */ /* 0x008fe400000f0c07 */
[----:B------:R-:W-:-:S04]  /*8660*/  LEA R4, P0, R134, R0, 0x1 ;  /* 0x0000000086047211 */ /* 0x000fc800078008ff */
[----:B------:R-:W-:Y:S02]  /*8670*/  LEA.HI.X R5, R134, R10, R13, 0x1, P0 ;  /* 0x0000000a86057211 */ /* 0x000fe400000f0c0d */
[----:B------:R-:W-:-:S03]  /*8680*/  LEA R2, P0, R135, R0, 0x1 ;  /* 0x0000000087027211 */ /* 0x000fc600078008ff */
[----:B------:R-:W-:Y:S01]  /*8690*/  @!PT LDS RZ, [RZ] ;  /* 0x00000000fffff984 */ /* 0x000fe20000000800 */
[----:B------:R-:W-:Y:S01]  /*86a0*/  @!PT LDS RZ, [RZ] ;  /* 0x00000000fffff984 */ /* 0x000fe20000000800 */
[----:B------:R-:W-:Y:S01]  /*86b0*/  @!PT LDS RZ, [RZ] ;  /* 0x00000000fffff984 */ /* 0x000fe20000000800 */
[----:B------:R1:W-:Y:S01]  /*86c0*/  LDGSTS.E.BYPASS.LTC128B.128 [R217+0xc100], [R8.64], !P1 ;  /* 0x0c10000008d97fae */ /* 0x0003e2000c901d46 */
[----:B------:R-:W-:-:S03]  /*86d0*/  LEA.HI.X R3, R135, R10, R14, 0x1, P0 ;  /* 0x0000000a87037211 */ /* 0x000fc600000f0c0e */
[----:B------:R1:W-:Y:S04]  /*86e0*/  LDGSTS.E.BYPASS.LTC128B.128 [R217+0x10100], [R4.64], !P6 ;  /* 0x1010000004d97fae */ /* 0x0003e8000f101d46 */
[----:B------:R1:W-:Y:S02]  /*86f0*/  LDGSTS.E.BYPASS.LTC128B.128 [R217+0x14100], [R2.64], !P2 ;  /* 0x1410000002d97fae */ /* 0x0003e4000d101d46 */
.L_x_639:
[----:B------:R-:W-:Y:S05]  /*8700*/  BSYNC B0 ;  /* 0x0000000000007941 */ /* 0x000fea0003800000 */
.L_x_638:
[----:B------:R-:W-:Y:S05]  /*8710*/  BRA.DIV ~URZ, `(.L_x_640) ;  /* 0x00019f027f007947 */ /* 0x000fea000b800000 */
[----:B---3--:R3:W2:Y:S04]  /*8720*/  SHFL.IDX PT, R10, R12, 0x1, 0x181f ;  /* 0x00381f000c0a7f89 */ /* 0x0086a800000e0000 */
[----:B-1----:R3:W1:Y:S02]  /*8730*/  SHFL.IDX PT, R0, R15, 0x1, 0x181f ;  /* 0x00381f000f007f89 */ /* 0x00266400000e0000 */
.L_x_801:
[----:B------:R-:W-:Y:S01]  /*8740*/  IADD3 R2, R11, 0x20, RZ ;  /* 0x000000200b027810 */ /* 0x000fe20007ffe0ff */
[----:B------:R-:W-:Y:S03]  /*8750*/  BSSY B0, `(.L_x_641) ;  /* 0x0000012000007945 */ /* 0x000fe60003800000 */
[----:B------:R-:W-:-:S13]  /*8760*/  ISETP.GE.AND P0, PT, R2, R30, PT ;  /* 0x0000001e0200720c */ /* 0x000fda0003f06270 */
[----:B------:R-:W-:Y:S05]  /*8770*/  @P0 BRA `(.L_x_642) ;  /* 0x000000f000000947 */ /* 0x000fea0003800000 */
[----:B---3--:R-:W3:Y:S04]  /*8780*/  LDL.64 R4, [R1+0x10] ;  /* 0x0000100001047983 */ /* 0x008ee80000100a00 */
[----:B----4-:R-:W4:Y:S01]  /*8790*/  LDL R3, [R1+0x20] ;  /* 0x0000200001037983 */ /* 0x010f220000100800 */
[C---:B-1-3--:R-:W-:Y:S02]  /*87a0*/  LEA R8, P0, R4.reuse, R0, 0x1 ;  /* 0x0000000004087211 */ /* 0x04afe400078008ff */
[----:B----4-:R-:W-:Y:S02]  /*87b0*/  LOP3.LUT P1, RZ, R3, 0x1, RZ, 0xc0, !PT ;  /* 0x0000000103ff7812 */ /* 0x010fe4000782c0ff */
[----:B--2---:R-:W-:Y:S02]  /*87c0*/  LEA.HI.X R9, R4, R10, R7, 0x1, P0 ;  /* 0x0000000a04097211 */ /* 0x004fe400000f0c07 */
        /* <DEDUP_REMOVED lines=10> */
.L_x_642:
[----:B------:R-:W-:Y:S05]  /*8870*/  BSYNC B0 ;  /* 0x0000000000007941 */ /* 0x000fea0003800000 */
.L_x_641:
[----:B------:R-:W-:Y:S05]  /*8880*/  BRA.DIV ~URZ, `(.L_x_643) ;  /* 0x00019e627f007947 */ /* 0x000fea000b800000 */
[----:B--2---:R2:W3:Y:S02]  /*8890*/  SHFL.IDX PT, R10, R12, 0x2, 0x181f ;  /* 0x00581f000c0a7f89 */ /* 0x0044e400000e0000 */
.L_x_802:
[----:B------:R-:W-:Y:S05]  /*88a0*/  BRA.DIV ~URZ, `(.L_x_644) ;  /* 0x00019eb27f007947 */ /* 0x000fea000b800000 */
[----:B-1----:R1:W2:Y:S02]  /*88b0*/  SHFL.IDX PT, R0, R15, 0x2, 0x181f ;  /* 0x00581f000f007f89 */ /* 0x0022a400000e0000 */
.L_x_803:
[----:B------:R-:W-:Y:S01]  /*88c0*/  IADD3 R2, R11, 0x40, RZ ;  /* 0x000000400b027810 */ /* 0x000fe20007ffe0ff */
[----:B------:R-:W-:Y:S03]  /*88d0*/  BSSY B0, `(.L_x_645) ;  /* 0x0000012000007945 */ /* 0x000fe60003800000 */
[----:B------:R-:W-:-:S13]  /*88e0*/  ISETP.GE.AND P0, PT, R2, R30, PT ;  /* 0x0000001e0200720c */ /* 0x000fda0003f06270 */
[----:B------:R-:W-:Y:S05]  /*88f0*/  @P0 BRA `(.L_x_646) ;  /* 0x000000f000000947 */ /* 0x000fea0003800000 */
[----:B----4-:R-:W4:Y:S04]  /*8900*/  LDL.64 R4, [R1+0x10] ;  /* 0x0000100001047983 */ /* 0x010f280000100a00 */
[----:B---3--:R-:W3:Y:S01]  /*8910*/  LDL R3, [R1+0x20] ;  /* 0x0000200001037983 */ /* 0x008ee20000100800 */
[C---:B--2-4-:R-:W-:Y:S02]  /*8920*/  LEA R8, P0, R4.reuse, R0, 0x1 ;  /* 0x0000000004087211 */ /* 0x054fe400078008ff */
[----:B---3--:R-:W-:Y:S02]  /*8930*/  LOP3.LUT P1, RZ, R3, 0x1, RZ, 0xc0, !PT ;  /* 0x0000000103ff7812 */ /* 0x008fe4000782c0ff */
[----:B------:R-:W-:Y:S02]  /*8940*/  LEA.HI.X R9, R4, R10, R7, 0x1, P0 ;  /* 0x0000000a04097211 */ /* 0x000fe400000f0c07 */
        /* <DEDUP_REMOVED lines=10> */
.L_x_646:
[----:B------:R-:W-:Y:S05]  /*89f0*/  BSYNC B0 ;  /* 0x0000000000007941 */ /* 0x000fea0003800000 */
.L_x_645:
[----:B------:R-:W-:Y:S05]  /*8a00*/  BRA.DIV ~URZ, `(.L_x_647) ;  /* 0x00019dc27f007947 */ /* 0x000fea000b800000 */
[----:B---3--:R3:W1:Y:S04]  /*8a10*/  SHFL.IDX PT, R10, R12, 0x3, 0x181f ;  /* 0x00781f000c0a7f89 */ /* 0x00866800000e0000 */
[----:B--2---:R3:W2:Y:S02]  /*8a20*/  SHFL.IDX PT, R0, R15, 0x3, 0x181f ;  /* 0x00781f000f007f89 */ /* 0x0046a400000e0000 */
.L_x_804:
[----:B---3--:R-:W3:Y:S04]  /*8a30*/  LDL.64 R16, [R1+0x10] ;  /* 0x0000100001107983 */ /* 0x008ee80000100a00 */
[----:B-1--4-:R-:W4:Y:S01]  /*8a40*/  LDL R15, [R1+0x20] ;  /* 0x00002000010f7983 */ /* 0x012f220000100800 */
[----:B------:R-:W-:Y:S01]  /*8a50*/  IADD3 R2, R11, 0x60, RZ ;  /* 0x000000600b027810 */ /* 0x000fe20007ffe0ff */
[----:B------:R-:W-:Y:S01]  /*8a60*/  IMAD.SHL.U32 R103, R101, 0x40, RZ ;  /* 0x0000004065677824 */ /* 0x000fe200078e00ff */
[----:B------:R-:W-:Y:S01]  /*8a70*/  SHF.R.S32.HI R109, RZ, 0x1f, R101 ;  /* 0x0000001fff6d7819 */ /* 0x000fe20000011465 */
[----:B------:R-:W1:Y:S01]  /*8a80*/  S2R R12, SR_TID.X ;  /* 0x00000000000c7919 */ /* 0x000e620000002100 */
[----:B------:R-:W-:Y:S01]  /*8a90*/  ISETP.GE.AND P0, PT, R2, R30, PT ;  /* 0x0000001e0200720c */ /* 0x000fe20003f06270 */
[----:B------:R-:W-:-:S12]  /*8aa0*/  IMAD.MOV.U32 R111, RZ, RZ, c[0x0][0x2c4] ;  /* 0x0000b100ff6f7624 */ /* 0x000fd800078e00ff */
[----:B--2---:R-:W-:-:S04]  /*8ab0*/  @!P0 LEA R8, P1, R134, R0, 0x1 ;  /* 0x0000000086088211 */ /* 0x004fc800078208ff */
[----:B------:R-:W-:Y:S02]  /*8ac0*/  @!P0 LEA.HI.X R9, R134, R10, R13, 0x1, P1 ;  /* 0x0000000a86098211 */ /* 0x000fe400008f0c0d */
[----:B-1----:R-:W-:-:S04]  /*8ad0*/  SHF.R.S32.HI R112, RZ, 0x1f, R12 ;  /* 0x0000001fff707819 */ /* 0x002fc8000001140c */
[----:B------:R-:W-:-:S04]  /*8ae0*/  LEA.HI R112, R112, R12, RZ, 0x3 ;  /* 0x0000000c70707211 */ /* 0x000fc800078f18ff */
[----:B------:R-:W-:Y:S02]  /*8af0*/  SHF.R.S32.HI R112, RZ, 0x3, R112 ;  /* 0x00000003ff707819 */ /* 0x000fe40000011470 */
[----:B---3--:R-:W-:-:S04]  /*8b00*/  @!P0 LEA R4, P1, R16, R0, 0x1 ;  /* 0x0000000010048211 */ /* 0x008fc800078208ff */
[----:B------:R-:W-:Y:S02]  /*8b10*/  @!P0 LEA.HI.X R5, R16, R10, R7, 0x1, P1 ;  /* 0x0000000a10058211 */ /* 0x000fe400008f0c07 */
[----:B------:R-:W-:Y:S01]  /*8b20*/  @!P0 LEA R2, P1, R135, R0, 0x1 ;  /* 0x0000000087028211 */ /* 0x000fe200078208ff */
[----:B------:R-:W-:-:S03]  /*8b30*/  IMAD R0, R109, c[0x0][0x1e0], RZ ;  /* 0x000078006d007a24 */ /* 0x000fc600078e02ff */
[----:B------:R-:W-:Y:S02]  /*8b40*/  @!P0 LEA.HI.X R3, R135, R10, R14, 0x1, P1 ;  /* 0x0000000a87038211 */ /* 0x000fe400008f0c0e */
[----:B----4-:R-:W-:-:S13]  /*8b50*/  LOP3.LUT P1, RZ, R15, 0x1, RZ, 0xc0, !PT ;  /* 0x000000010fff7812 */ /* 0x010fda000782c0ff */
        /* <DEDUP_REMOVED lines=8> */
[----:B-1----:R-:W-:Y:S01]  /*8be0*/  IADD3 R4, -R103, R242, -R112 ;  /* 0x000000f267047210 */ /* 0x002fe20007ffe970 */
[----:B------:R-:W-:Y:S01]  /*8bf0*/  IMAD R5, R101, c[0x0][0x1e4], R0 ;  /* 0x0000790065057a24 */ /* 0x000fe200078e0200 */
[----:B------:R-:W-:Y:S02]  /*8c00*/  BAR.SYNC.DEFER_BLOCKING 0x0 ;  /* 0x0000000000007b1d */ /* 0x000fe40000010000 */
[----:B------:R-:W-:Y:S01]  /*8c10*/  ISETP.GE.AND P0, PT, R4, 0x21, PT ;  /* 0x000000210400780c */ /* 0x000fe20003f06270 */
[----:B--2---:R-:W-:-:S02]  /*8c20*/  IMAD.MOV.U32 R8, RZ, RZ, 0x20 ;  /* 0x00000020ff087424 */ /* 0x004fc400078e00ff */
[----:B---3--:R-:W-:-:S04]  /*8c30*/  IMAD.WIDE.U32 R2, R101, c[0x0][0x1e0], RZ ;  /* 0x0000780065027a25 */ /* 0x008fc800078e00ff */
[----:B------:R-:W-:Y:S01]  /*8c40*/  IMAD.IADD R3, R3, 0x1, R5 ;  /* 0x0000000103037824 */ /* 0x000fe200078e0205 */
[----:B------:R-:W-:Y:S01]  /*8c50*/  LEA R0, P1, R2, R228, 0x6 ;  /* 0x000000e402007211 */ /* 0x000fe200078230ff */
[----:B------:R-:W-:-:S03]  /*8c60*/  IMAD.WIDE.U32 R6, R8, c[0x0][0x1e0], RZ ;  /* 0x0000780008067a25 */ /* 0x000fc600078e00ff */
[----:B------:R-:W-:Y:S01]  /*8c70*/  LEA.HI.X R2, R2, R232, R3, 0x6, P1 ;  /* 0x000000e802027211 */ /* 0x000fe200008f3403 */
[----:B------:R-:W-:Y:S01]  /*8c80*/  IMAD R5, R8, c[0x0][0x1e4], RZ ;  /* 0x0000790008057a24 */ /* 0x000fe200078e02ff */
[----:B------:R-:W-:-:S04]  /*8c90*/  @P0 IADD3 R3, P1, R0, R6, RZ ;  /* 0x0000000600030210 */ /* 0x000fc80007f3e0ff */
[----:B------:R-:W-:Y:S02]  /*8ca0*/  @P0 IADD3.X R6, R2, R7, R5, P1, !PT ;  /* 0x0000000702060210 */ /* 0x000fe40000ffe405 */
[----:B------:R-:W-:-:S13]  /*8cb0*/  ISETP.GE.AND P1, PT, R4, 0x1, PT ;  /* 0x000000010400780c */ /* 0x000fda0003f26270 */
[----:B------:R-:W-:-:S04]  /*8cc0*/  @P1 LEA R4, P2, R0, c[0x0][0x1c8], 0x1 ;  /* 0x0000720000041a11 */ /* 0x000fc800078408ff */
[----:B------:R-:W-:Y:S02]  /*8cd0*/  @P1 LEA.HI.X R5, R0, c[0x0][0x1cc], R2, 0x1, P2 ;  /* 0x0000730000051a11 */ /* 0x000fe400010f0c02 */
[----:B------:R-:W-:-:S03]  /*8ce0*/  @P0 LEA R2, P2, R3, c[0x0][0x1c8], 0x1 ;  /* 0x0000720003020a11 */ /* 0x000fc600078408ff */
[----:B------:R-:W-:Y:S01]  /*8cf0*/  @!PT LDS RZ, [RZ] ;  /* 0x00000000fffff984 */ /* 0x000fe20000000800 */
[----:B------:R-:W-:Y:S01]  /*8d00*/  @!PT LDS RZ, [RZ] ;  /* 0x00000000fffff984 */ /* 0x000fe20000000800 */
[----:B------:R-:W-:Y:S01]  /*8d10*/  @!PT LDS RZ, [RZ] ;  /* 0x00000000fffff984 */ /* 0x000fe20000000800 */
[----:B------:R1:W-:Y:S01]  /*8d20*/  @P1 LDGSTS.E.BYPASS.LTC128B.128 [R217+0x6100], [R4.64], !P5 ;  /* 0x0610000004d91fae */ /* 0x0003e2000e901d46 */
[----:B------:R-:W-:-:S03]  /*8d30*/  @P0 LEA.HI.X R3, R3, c[0x0][0x1cc], R6, 0x1, P2 ;  /* 0x0000730003030a11 */ /* 0x000fc600010f0c06 */
        /* <DEDUP_REMOVED lines=10> */
.L_x_648:
[----:B------:R-:W-:Y:S01]  /*8de0*/  ULDC.U8 UR4, c[0x0][0x298] ;  /* 0x0000a60000047ab9 */ /* 0x000fe20000000000 */
[----:B------:R-:W-:Y:S01]  /*8df0*/  SHF.R.S32.HI R113, RZ, 0x1f, R12 ;  /* 0x0000001fff717819 */ /* 0x000fe2000001140c */
[----:B-1---5:R-:W-:Y:S01]  /*8e00*/  IMAD.WIDE.U32 R4, R131, c[0x0][0x280], RZ ;  /* 0x0000a00083047a25 */ /* 0x022fe200078e00ff */
[----:B------:R-:W-:Y:S01]  /*8e10*/  ISETP.NE.AND P0, PT, RZ, UR4, PT ;  /* 0x00000004ff007c0c */ /* 0x000fe2000bf05270 */
[----:B------:R-:W-:Y:S01]  /*8e20*/  BSSY B2, `(.L_x_649) ;  /* 0x00006ff000027945 */ /* 0x000fe20003800000 */
[----:B------:R-:W-:Y:S02]  /*8e30*/  SHF.R.S32.HI R0, RZ, 0x1f, R131 ;  /* 0x0000001fff007819 */ /* 0x000fe40000011483 */
[----:B------:R-:W-:Y:S02]  /*8e40*/  LEA.HI R113, R113, R12, RZ, 0x2 ;  /* 0x0000000c71717211 */ /* 0x000fe400078f10ff */
[----:B------:R-:W-:Y:S01]  /*8e50*/  IADD3 R26, R245, R246, RZ ;  /* 0x000000f6f51a7210 */ /* 0x000fe20007ffe0ff */
[C---:B------:R-:W-:Y:S01]  /*8e60*/  IMAD R2, R0.reuse, c[0x0][0x280], RZ ;  /* 0x0000a00000027a24 */ /* 0x040fe200078e02ff */
[----:B------:R-:W-:Y:S01]  /*8e70*/  LOP3.LUT R113, R113, 0xfffffffc, RZ, 0xc0, !PT ;  /* 0xfffffffc71717812 */ /* 0x000fe200078ec0ff */
[----:B------:R-:W-:Y:S01]  /*8e80*/  IMAD R0, R0, c[0x0][0x290], RZ ;  /* 0x0000a40000007a24 */ /* 0x000fe200078e02ff */
[----:B------:R-:W-:Y:S01]  /*8e90*/  IADD3 R110, R245, 0x40, RZ ;  /* 0x00000040f56e7810 */ /* 0x000fe20007ffe0ff */
[----:B------:R-:W-:Y:S01]  /*8ea0*/  IMAD R7, R131, c[0x0][0x284], R2 ;  /* 0x0000a10083077a24 */ /* 0x000fe200078e0202 */
[----:B------:R-:W-:Y:S01]  /*8eb0*/  IADD3 R113, -R113, R12, RZ ;  /* 0x0000000c71717210 */ /* 0x000fe20007ffe1ff */
[----:B------:R-:W-:-:S02]  /*8ec0*/  IMAD R6, R131, c[0x0][0x294], R0 ;  /* 0x0000a50083067a24 */ /* 0x000fc400078e0200 */
[----:B------:R-:W-:Y:S01]  /*8ed0*/  IMAD.WIDE.U32 R2, R131, c[0x0][0x290], RZ ;  /* 0x0000a40083027a25 */ /* 0x000fe200078e00ff */
[----:B------:R-:W-:-:S03]  /*8ee0*/  IADD3 R7, R7, R5, RZ ;  /* 0x0000000507077210 */ /* 0x000fc60007ffe0ff */
[----:B------:R-:W-:Y:S02]  /*8ef0*/  IMAD R0, R113, 0x40, R26 ;  /* 0x0000004071007824 */ /* 0x000fe400078e021a */
[----:B------:R-:W-:Y:S01]  /*8f00*/  IMAD.IADD R6, R6, 0x1, R3 ;  /* 0x0000000106067824 */ /* 0x000fe200078e0203 */
[----:B------:R-:W-:Y:S05]  /*8f10*/  @!P0 BRA `(.L_x_650) ;  /* 0x0000368000008947 */ /* 0x000fea0003800000 */
[----:B------:R-:W-:Y:S01]  /*8f20*/  ISETP.NE.AND P1, PT, R111, 0x1, PT ;  /* 0x000000016f00780c */ /* 0x000fe20003f25270 */
[----:B------:R-:W-:Y:S01]  /*8f30*/  IMAD.MOV.U32 R5, RZ, RZ, R7 ;  /* 0x000000ffff057224 */ /* 0x000fe200078e0007 */
[----:B------:R-:W-:Y:S01]  /*8f40*/  BSSY B0, `(.L_x_651) ;  /* 0x0000068000007945 */ /* 0x000fe20003800000 */
[----:B------:R-:W-:Y:S01]  /*8f50*/  IMAD.MOV.U32 R7, RZ, RZ, R6 ;  /* 0x000000ffff077224 */ /* 0x000fe200078e0006 */
[----:B------:R-:W-:Y:S01]  /*8f60*/  SHF.R.S32.HI R31, RZ, 0x1f, R147 ;  /* 0x0000001fff1f7819 */ /* 0x000fe20000011493 */
[----:B------:R-:W-:Y:S01]  /*8f70*/  IMAD.MOV.U32 R6, RZ, RZ, R2 ;  /* 0x000000ffff067224 */ /* 0x000fe200078e0002 */
[----:B------:R-:W-:Y:S01]  /*8f80*/  SHF.R.S32.HI R49, RZ, 0x1f, R145 ;  /* 0x0000001fff317819 */ /* 0x000fe20000011491 */
[----:B------:R-:W-:Y:S01]  /*8f90*/  CS2R R66, SRZ ;  /* 0x0000000000427805 */ /* 0x000fe2000001ff00 */
[----:B------:R-:W-:Y:S01]  /*8fa0*/  SHF.R.S32.HI R42, RZ, 0x1f, R144 ;  /* 0x0000001fff2a7819 */ /* 0x000fe20000011490 */
[----:B------:R-:W-:Y:S01]  /*8fb0*/  CS2R R38, SRZ ;  /* 0x0000000000267805 */ /* 0x000fe2000001ff00 */
[----:B------:R-:W-:Y:S01]  /*8fc0*/  SHF.R.S32.HI R43, RZ, 0x1f, R146 ;  /* 0x0000001fff2b7819 */ /* 0x000fe20000011492 */
[----:B------:R-:W-:Y:S01]  /*8fd0*/  CS2R R32, SRZ ;  /* 0x0000000000207805 */ /* 0x000fe2000001ff00 */
[----:B------:R-:W-:Y:S01]  /*8fe0*/  SHF.R.S32.HI R48, RZ, 0x1f, R141 ;  /* 0x0000001fff307819 */ /* 0x000fe2000001148d */
[----:B------:R-:W-:Y:S01]  /*8ff0*/  @P1 IMAD.HI.U32 R3, R0, c[0x0][0x2c8], RZ ;  /* 0x0000b20000031a27 */ /* 0x000fe200078e00ff */
[----:B------:R-:W-:Y:S01]  /*9000*/  CS2R R24, SRZ ;  /* 0x0000000000187805 */ /* 0x000fe2000001ff00 */
[----:B------:R-:W-:Y:S01]  /*9010*/  CS2R R20, SRZ ;  /* 0x0000000000147805 */ /* 0x000fe2000001ff00 */
[----:B------:R-:W-:Y:S01]  /*9020*/  CS2R R12, SRZ ;  /* 0x00000000000c7805 */ /* 0x000fe2000001ff00 */
[----:B------:R-:W-:Y:S01]  /*9030*/  CS2R R10, SRZ ;  /* 0x00000000000a7805 */ /* 0x000fe2000001ff00 */
[----:B------:R-:W-:Y:S01]  /*9040*/  @P1 SHF.R.U32.HI R0, RZ, c[0x0][0x2cc], R3 ;  /* 0x0000b300ff001a19 */ /* 0x000fe20000011603 */
[----:B------:R-:W-:Y:S01]  /*9050*/  CS2R R40, SRZ ;  /* 0x0000000000287805 */ /* 0x000fe2000001ff00 */
[----:B------:R-:W-:Y:S01]  /*9060*/  CS2R R34, SRZ ;  /* 0x0000000000227805 */ /* 0x000fe2000001ff00 */
[----:B------:R-:W-:Y:S01]  /*9070*/  CS2R R28, SRZ ;  /* 0x00000000001c7805 */ /* 0x000fe2000001ff00 */
[----:B------:R-:W-:Y:S01]  /*9080*/  SHF.R.S32.HI R3, RZ, 0x1f, R0 ;  /* 0x0000001fff037819 */ /* 0x000fe20000011400 */
[----:B------:R-:W-:Y:S01]  /*9090*/  IMAD.WIDE.U32 R4, R0, c[0x0][0x280], R4 ;  /* 0x0000a00000047a25 */ /* 0x000fe200078e0004 */
[----:B------:R-:W-:-:S03]  /*90a0*/  CS2R R22, SRZ ;  /* 0x0000000000167805 */ /* 0x000fc6000001ff00 */
[C---:B------:R-:W-:Y:S01]  /*90b0*/  IMAD R8, R3.reuse, c[0x0][0x280], RZ ;  /* 0x0000a00003087a24 */ /* 0x040fe200078e02ff */
[----:B------:R-:W-:Y:S01]  /*90c0*/  LEA R27, P0, R4, c[0x0][0x270], 0x1 ;  /* 0x00009c00041b7a11 */ /* 0x000fe200078008ff */
[----:B------:R-:W-:Y:S02]  /*90d0*/  IMAD R9, R3, c[0x0][0x290], RZ ;  /* 0x0000a40003097a24 */ /* 0x000fe400078e02ff */
[C---:B------:R-:W-:Y:S02]  /*90e0*/  IMAD R8, R0.reuse, c[0x0][0x284], R8 ;  /* 0x0000a10000087a24 */ /* 0x040fe400078e0208 */
[----:B------:R-:W-:Y:S02]  /*90f0*/  IMAD.WIDE.U32 R2, R0, c[0x0][0x290], R6 ;  /* 0x0000a40000027a25 */ /* 0x000fe400078e0006 */
[----:B------:R-:W-:Y:S02]  /*9100*/  CS2R R6, SRZ ;  /* 0x0000000000067805 */ /* 0x000fe4000001ff00 */
[----:B------:R-:W-:Y:S01]  /*9110*/  IMAD.IADD R5, R5, 0x1, R8 ;  /* 0x0000000105057824 */ /* 0x000fe200078e0208 */
[----:B------:R-:W-:Y:S01]  /*9120*/  LEA R36, P1, R2, c[0x0][0x288], 0x1 ;  /* 0x0000a20002247a11 */ /* 0x000fe200078208ff */
[----:B------:R-:W-:-:S02]  /*9130*/  IMAD R0, R0, c[0x0][0x294], R9 ;  /* 0x0000a50000007a24 */ /* 0x000fc400078e0209 */
[----:B------:R-:W-:Y:S01]  /*9140*/  CS2R R8, SRZ ;  /* 0x0000000000087805 */ /* 0x000fe2000001ff00 */
[----:B------:R-:W-:Y:S01]  /*9150*/  LEA.HI.X R19, R4, c[0x0][0x274], R5, 0x1, P0 ;  /* 0x00009d0004137a11 */ /* 0x000fe200000f0c05 */
[----:B------:R-:W-:Y:S01]  /*9160*/  IMAD.IADD R0, R3, 0x1, R0 ;  /* 0x0000000103007824 */ /* 0x000fe200078e0200 */
[----:B------:R-:W-:Y:S01]  /*9170*/  ISETP.GE.AND P0, PT, R26, R30, PT ;  /* 0x0000001e1a00720c */ /* 0x000fe20003f06270 */
[----:B------:R1:W2:Y:S03]  /*9180*/  SHFL.IDX PT, R4, R27, RZ, 0x1c1f ;  /* 0x001c1fff1b047589 */ /* 0x0002a600000e0000 */
[----:B------:R-:W-:Y:S01]  /*9190*/  LEA.HI.X R18, R2, c[0x0][0x28c], R0, 0x1, P1 ;  /* 0x0000a30002127a11 */ /* 0x000fe200008f0c00 */
[----:B------:R1:W3:Y:S04]  /*91a0*/  SHFL.IDX PT, R5, R19, RZ, 0x1c1f ;  /* 0x001c1fff13057589 */ /* 0x0002e800000e0000 */
[----:B------:R1:W4:Y:S04]  /*91b0*/  SHFL.IDX PT, R2, R36, RZ, 0x1c1f ;  /* 0x001c1fff24027589 */ /* 0x00032800000e0000 */
[----:B------:R1:W1:Y:S01]  /*91c0*/  SHFL.IDX PT, R3, R18, RZ, 0x1c1f ;  /* 0x001c1fff12037589 */ /* 0x00026200000e0000 */
[----:B------:R-:W-:Y:S05]  /*91d0*/  @P0 BRA `(.L_x_652) ;  /* 0x000003e000000947 */ /* 0x000fea0003800000 */
[----:B------:R-:W-:Y:S01]  /*91e0*/  ISETP.GE.AND P0, PT, R147, c[0x0][0x27c], PT ;  /* 0x00009f0093007a0c */ /* 0x000fe20003f06270 */
[----:B------:R-:W-:Y:S01]  /*91f0*/  CS2R R12, SRZ ;  /* 0x00000000000c7805 */ /* 0x000fe2000001ff00 */
[----:B------:R-:W-:-:S11]  /*9200*/  CS2R R8, SRZ ;  /* 0x0000000000087805 */ /* 0x000fd6000001ff00 */
[C---:B------:R-:W-:Y:S01]  /*9210*/  @!P0 IMAD.SHL.U32 R0, R147.reuse, 0x2, RZ ;  /* 0x0000000293008824 */ /* 0x040fe200078e00ff */
[----:B------:R-:W-:-:S04]  /*9220*/  @!P0 SHF.L.U64.HI R7, R147, 0x1, R31 ;  /* 0x0000000193078819 */ /* 0x000fc8000001021f */
[----:B--2---:R-:W-:-:S05]  /*9230*/  @!P0 IADD3 R10, P1, R4, R0, RZ ;  /* 0x00000000040a8210 */ /* 0x004fca0007f3e0ff */
[----:B---3--:R-:W-:Y:S01]  /*9240*/  @!P0 IMAD.X R11, R5, 0x1, R7, P1 ;  /* 0x00000001050b8824 */ /* 0x008fe200008e0607 */
[----:B----4-:R-:W-:-:S04]  /*9250*/  @!P0 IADD3 R6, P1, R2, R0, RZ ;  /* 0x0000000002068210 */ /* 0x010fc80007f3e0ff */
[----:B------:R2:W5:Y:S01]  /*9260*/  @!P0 LD.E.64 R12, [R10.64] ;  /* 0x000000060a0c8980 */ /* 0x000562000c101b00 */
[----:B-1----:R-:W-:Y:S01]  /*9270*/  @!P0 IMAD.X R7, R3, 0x1, R7, P1 ;  /* 0x0000000103078824 */ /* 0x002fe200008e0607 */
[----:B------:R-:W-:-:S04]  /*9280*/  ISETP.GE.AND P1, PT, R144, c[0x0][0x27c], PT ;  /* 0x00009f0090007a0c */ /* 0x000fc80003f26270 */
[----:B------:R1:W5:Y:S09]  /*9290*/  @!P0 LD.E.64 R8, [R6.64] ;  /* 0x0000000606088980 */ /* 0x000372000c101b00 */
[C---:B------:R-:W-:Y:S01]  /*92a0*/  @!P1 IMAD.SHL.U32 R14, R144.reuse, 0x2, RZ ;  /* 0x00000002900e9824 */ /* 0x040fe200078e00ff */
[----:B------:R-:W-:-:S04]  /*92b0*/  @!P1 SHF.L.U64.HI R0, R144, 0x1, R42 ;  /* 0x0000000190009819 */ /* 0x000fc8000001022a */
[----:B--2---:R-:W-:-:S05]  /*92c0*/  @!P1 IADD3 R10, P0, R4, R14, RZ ;  /* 0x0000000e040a9210 */ /* 0x004fca0007f1e0ff */
[----:B------:R-:W-:Y:S01]  /*92d0*/  @!P1 IMAD.X R11, R5, 0x1, R0, P0 ;  /* 0x00000001050b9824 */ /* 0x000fe200000e0600 */
[----:B-1----:R-:W-:-:S05]  /*92e0*/  @!P1 IADD3 R6, P0, R2, R14, RZ ;  /* 0x0000000e02069210 */ /* 0x002fca0007f1e0ff */
[----:B------:R-:W-:Y:S01]  /*92f0*/  @!P1 IMAD.X R7, R3, 0x1, R0, P0 ;  /* 0x0000000103079824 */ /* 0x000fe200000e0600 */
[----:B------:R-:W-:Y:S01]  /*9300*/  ISETP.GE.AND P0, PT, R146, c[0x0][0x27c], PT ;  /* 0x00009f0092007a0c */ /* 0x000fe20003f06270 */
[----:B------:R-:W-:Y:S01]  /*9310*/  CS2R R20, SRZ ;  /* 0x0000000000147805 */ /* 0x000fe2000001ff00 */
[----:B------:R-:W-:Y:S01]  /*9320*/  CS2R R22, SRZ ;  /* 0x0000000000167805 */ /* 0x000fe2000001ff00 */
[----:B------:R-:W-:-:S04]  /*9330*/  ISETP.GE.AND P2, PT, R141, c[0x0][0x27c], PT ;  /* 0x00009f008d007a0c */ /* 0x000fc80003f46270 */
[----:B------:R1:W5:Y:S04]  /*9340*/  @!P1 LD.E.64 R20, [R10.64] ;  /* 0x000000060a149980 */ /* 0x000368000c101b00 */
[----:B------:R2:W5:Y:S02]  /*9350*/  @!P1 LD.E.64 R22, [R6.64] ;  /* 0x0000000606169980 */ /* 0x000564000c101b00 */
[C---:B------:R-:W-:Y:S01]  /*9360*/  @!P0 IMAD.SHL.U32 R14, R146.reuse, 0x2, RZ ;  /* 0x00000002920e8824 */ /* 0x040fe200078e00ff */
[----:B------:R-:W-:Y:S01]  /*9370*/  @!P0 SHF.L.U64.HI R0, R146, 0x1, R43 ;  /* 0x0000000192008819 */ /* 0x000fe2000001022b */
[----:B------:R-:W-:Y:S01]  /*9380*/  CS2R R24, SRZ ;  /* 0x0000000000187805 */ /* 0x000fe2000001ff00 */
[----:B------:R-:W-:Y:S02]  /*9390*/  CS2R R28, SRZ ;  /* 0x00000000001c7805 */ /* 0x000fe4000001ff00 */
[----:B-1----:R-:W-:-:S05]  /*93a0*/  @!P0 IADD3 R10, P1, R4, R14, RZ ;  /* 0x0000000e040a8210 */ /* 0x002fca0007f3e0ff */
[----:B------:R-:W-:Y:S01]  /*93b0*/  @!P0 IMAD.X R11, R5, 0x1, R0, P1 ;  /* 0x00000001050b8824 */ /* 0x000fe200008e0600 */
[----:B--2---:R-:W-:Y:S01]  /*93c0*/  @!P0 IADD3 R6, P1, R2, R14, RZ ;  /* 0x0000000e02068210 */ /* 0x004fe20007f3e0ff */
[----:B------:R-:W-:-:S03]  /*93d0*/  @!P2 IMAD.SHL.U32 R14, R141, 0x2, RZ ;  /* 0x000000028d0ea824 */ /* 0x000fc600078e00ff */
[----:B------:R1:W5:Y:S01]  /*93e0*/  @!P0 LD.E.64 R24, [R10.64] ;  /* 0x000000060a188980 */ /* 0x000362000c101b00 */
[----:B------:R-:W-:Y:S01]  /*93f0*/  @!P0 IMAD.X R7, R3, 0x1, R0, P1 ;  /* 0x0000000103078824 */ /* 0x000fe200008e0600 */
[----:B------:R-:W-:-:S04]  /*9400*/  @!P2 SHF.L.U64.HI R0, R141, 0x1, R48 ;  /* 0x000000018d00a819 */ /* 0x000fc80000010230 */
[----:B------:R2:W5:Y:S01]  /*9410*/  @!P0 LD.E.64 R28, [R6.64] ;  /* 0x00000006061c8980 */ /* 0x000562000c101b00 */
[----:B------:R-:W-:Y:S01]  /*9420*/  ISETP.GE.AND P1, PT, R142, c[0x0][0x27c], PT ;  /* 0x00009f008e007a0c */ /* 0x000fe20003f26270 */
[----:B------:R-:W-:Y:S01]  /*9430*/  CS2R R32, SRZ ;  /* 0x0000000000207805 */ /* 0x000fe2000001ff00 */
[----:B------:R-:W-:Y:S01]  /*9440*/  CS2R R34, SRZ ;  /* 0x0000000000227805 */ /* 0x000fe2000001ff00 */
[----:B-1----:R-:W-:-:S05]  /*9450*/  @!P2 IADD3 R10, P0, R4, R14, RZ ;  /* 0x0000000e040aa210 */ /* 0x002fca0007f1e0ff */
[----:B------:R-:W-:Y:S01]  /*9460*/  @!P2 IMAD.X R11, R5, 0x1, R0, P0 ;  /* 0x00000001050ba824 */ /* 0x000fe200000e0600 */
[----:B--2---:R-:W-:-:S04]  /*9470*/  @!P2 IADD3 R6, P0, R2, R14, RZ ;  /* 0x0000000e0206a210 */ /* 0x004fc80007f1e0ff */
[C---:B------:R-:W-:Y:S01]  /*9480*/  @!P1 IMAD.WIDE R16, R142.reuse, 0x2, R4 ;  /* 0x000000028e109825 */ /* 0x040fe200078e0204 */
[----:B------:R1:W5:Y:S03]  /*9490*/  @!P2 LD.E.64 R32, [R10.64] ;  /* 0x000000060a20a980 */ /* 0x000366000c101b00 */
[----:B------:R-:W-:Y:S01]  /*94a0*/  @!P2 IMAD.X R7, R3, 0x1, R0, P0 ;  /* 0x000000010307a824 */ /* 0x000fe200000e0600 */
[----:B------:R-:W-:Y:S01]  /*94b0*/  ISETP.GE.AND P0, PT, R145, c[0x0][0x27c], PT ;  /* 0x00009f0091007a0c */ /* 0x000fe20003f06270 */
[----:B------:R-:W-:-:S03]  /*94c0*/  @!P1 IMAD.WIDE R14, R142, 0x2, R2 ;  /* 0x000000028e0e9825 */ /* 0x000fc600078e0202 */
[----:B------:R2:W5:Y:S09]  /*94d0*/  @!P2 LD.E.64 R34, [R6.64] ;  /* 0x000000060622a980 */ /* 0x000572000c101b00 */
[----:B------:R-:W-:Y:S01]  /*94e0*/  @!P0 IMAD.SHL.U32 R0, R145, 0x2, RZ ;  /* 0x0000000291008824 */ /* 0x000fe200078e00ff */
[----:B-1----:R-:W-:Y:S01]  /*94f0*/  CS2R R10, SRZ ;  /* 0x00000000000a7805 */ /* 0x002fe2000001ff00 */
[----:B--2---:R-:W-:-:S05]  /*9500*/  CS2R R6, SRZ ;  /* 0x0000000000067805 */ /* 0x004fca000001ff00 */
[----:B------:R1:W5:Y:S04]  /*9510*/  @!P1 LD.E.64 R10, [R16.64] ;  /* 0x00000006100a9980 */ /* 0x000368000c101b00 */
[----:B------:R2:W5:Y:S01]  /*9520*/  @!P1 LD.E.64 R6, [R14.64] ;  /* 0x000000060e069980 */ /* 0x000562000c101b00 */
[----:B------:R-:W-:Y:S01]  /*9530*/  @!P0 IADD3 R4, P1, R4, R0, RZ ;  /* 0x0000000004048210 */ /* 0x000fe20007f3e0ff */
[----:B------:R-:W-:Y:S01]  /*9540*/  CS2R R38, SRZ ;  /* 0x0000000000267805 */ /* 0x000fe2000001ff00 */
[----:B------:R-:W-:Y:S01]  /*9550*/  CS2R R40, SRZ ;  /* 0x0000000000287805 */ /* 0x000fe2000001ff00 */
[----:B--2---:R-:W-:-:S05]  /*9560*/  @!P0 SHF.L.U64.HI R14, R145, 0x1, R49 ;  /* 0x00000001910e8819 */ /* 0x004fca0000010231 */
[----:B------:R-:W-:Y:S01]  /*9570*/  @!P0 IMAD.X R5, R5, 0x1, R14, P1 ;  /* 0x0000000105058824 */ /* 0x000fe200008e060e */
[----:B------:R-:W-:-:S04]  /*9580*/  @!P0 IADD3 R2, P1, R2, R0, RZ ;  /* 0x0000000002028210 */ /* 0x000fc80007f3e0ff */
[----:B------:R1:W5:Y:S01]  /*9590*/  @!P0 LD.E.64 R38, [R4.64] ;  /* 0x0000000604268980 */ /* 0x000362000c101b00 */
[----:B------:R-:W-:-:S05]  /*95a0*/  @!P0 IMAD.X R3, R3, 0x1, R14, P1 ;  /* 0x0000000103038824 */ /* 0x000fca00008e060e */
[----:B------:R1:W5:Y:S03]  /*95b0*/  @!P0 LD.E.64 R40, [R2.64] ;  /* 0x0000000602288980 */ /* 0x000366000c101b00 */
.L_x_652:
[----:B------:R-:W-:Y:S05]  /*95c0*/  BSYNC B0 ;  /* 0x0000000000007941 */ /* 0x000fea0003800000 */
.L_x_651:
[----:B------:R-:W-:Y:S01]  /*95d0*/  IADD3 R0, R26, 0x40, RZ ;  /* 0x000000401a007810 */ /* 0x000fe20007ffe0ff */
[----:B-1--45:R-:W-:Y:S01]  /*95e0*/  IMAD.MOV.U32 R2, RZ, RZ, R32 ;  /* 0x000000ffff027224 */ /* 0x032fe200078e0020 */
[----:B------:R-:W-:Y:S01]  /*95f0*/  MOV R14, R6 ;  /* 0x00000006000e7202 */ /* 0x000fe20000000f00 */
[----:B--2---:R-:W-:Y:S01]  /*9600*/  IMAD.MOV.U32 R4, RZ, RZ, R38 ;  /* 0x000000ffff047224 */ /* 0x004fe200078e0026 */
[----:B------:R-:W-:Y:S01]  /*9610*/  ISETP.GE.AND P0, PT, R0, R30, PT ;  /* 0x0000001e0000720c */ /* 0x000fe20003f06270 */
[----:B------:R-:W-:Y:S01]  /*9620*/  IMAD.MOV.U32 R0, RZ, RZ, R33 ;  /* 0x000000ffff007224 */ /* 0x000fe200078e0021 */
[----:B---3--:R-:W1:Y:S01]  /*9630*/  SHFL.IDX PT, R5, R19, 0x1, 0x1c1f ;  /* 0x003c1f0013057f89 */ /* 0x008e6200000e0000 */
[----:B------:R-:W-:Y:S01]  /*9640*/  IMAD.MOV.U32 R3, RZ, RZ, R39 ;  /* 0x000000ffff037224 */ /* 0x000fe200078e0027 */
[----:B------:R-:W-:Y:S01]  /*9650*/  BSSY B0, `(.L_x_653) ;  /* 0x000006d000007945 */ /* 0x000fe20003800000 */
[----:B------:R-:W-:Y:S01]  /*9660*/  IMAD.MOV.U32 R16, RZ, RZ, R8 ;  /* 0x000000ffff107224 */ /* 0x000fe200078e0008 */
[----:B------:R-:W-:Y:S01]  /*9670*/  PRMT R75, R0, 0x5410, R2 ;  /* 0x00005410004b7816 */ /* 0x000fe20000000002 */
[----:B------:R-:W-:Y:S01]  /*9680*/  IMAD.MOV.U32 R2, RZ, RZ, R20 ;  /* 0x000000ffff027224 */ /* 0x000fe200078e0014 */
[----:B------:R-:W-:Y:S01]  /*9690*/  PRMT R77, R3, 0x5410, R4 ;  /* 0x00005410034d7816 */ /* 0x000fe20000000004 */
[----:B------:R-:W-:Y:S01]  /*96a0*/  IMAD.MOV.U32 R0, RZ, RZ, R21 ;  /* 0x000000ffff007224 */ /* 0x000fe200078e0015 */
[----:B------:R-:W-:Y:S01]  /*96b0*/  MOV R4, R24 ;  /* 0x0000001800047202 */ /* 0x000fe20000000f00 */
[----:B------:R-:W-:Y:S01]  /*96c0*/  IMAD.MOV.U32 R3, RZ, RZ, R25 ;  /* 0x000000ffff037224 */ /* 0x000fe200078e0019 */
[----:B------:R-:W-:Y:S01]  /*96d0*/  CS2R R58, SRZ ;  /* 0x00000000003a7805 */ /* 0x000fe2000001ff00 */
[----:B------:R-:W-:Y:S01]  /*96e0*/  IMAD.MOV.U32 R15, RZ, RZ, R9 ;  /* 0x000000ffff0f7224 */ /* 0x000fe200078e0009 */
[----:B------:R-:W-:Y:S01]  /*96f0*/  PRMT R71, R0, 0x5410, R2 ;  /* 0x0000541000477816 */ /* 0x000fe20000000002 */
[----:B------:R-:W-:Y:S01]  /*9700*/  IMAD.MOV.U32 R2, RZ, RZ, R10 ;  /* 0x000000ffff027224 */ /* 0x000fe200078e000a */
[----:B------:R-:W-:Y:S01]  /*9710*/  PRMT R73, R3, 0x5410, R4 ;  /* 0x0000541003497816 */ /* 0x000fe20000000004 */
[----:B------:R-:W-:Y:S01]  /*9720*/  IMAD.MOV.U32 R0, RZ, RZ, R11 ;  /* 0x000000ffff007224 */ /* 0x000fe200078e000b */
[----:B------:R-:W-:Y:S01]  /*9730*/  MOV R4, R12 ;  /* 0x0000000c00047202 */ /* 0x000fe20000000f00 */
[----:B------:R-:W-:Y:S01]  /*9740*/  IMAD.MOV.U32 R3, RZ, RZ, R13 ;  /* 0x000000ffff037224 */ /* 0x000fe200078e000d */
[----:B------:R-:W-:Y:S01]  /*9750*/  PRMT R68, R15, 0x5410, R16 ;  /* 0x000054100f447816 */ /* 0x000fe20000000010 */
[----:B------:R-:W-:Y:S01]  /*9760*/  CS2R R54, SRZ ;  /* 0x0000000000367805 */ /* 0x000fe2000001ff00 */
[----:B------:R-:W-:Y:S01]  /*9770*/  PRMT R65, R0, 0x5410, R2 ;  /* 0x0000541000417816 */ /* 0x000fe20000000002 */
[----:B------:R-:W-:Y:S01]  /*9780*/  IMAD.MOV.U32 R2, RZ, RZ, R34 ;  /* 0x000000ffff027224 */ /* 0x000fe200078e0022 */
[----:B------:R-:W-:Y:S01]  /*9790*/  PRMT R69, R3, 0x5410, R4 ;  /* 0x0000541003457816 */ /* 0x000fe20000000004 */
[----:B------:R-:W-:Y:S01]  /*97a0*/  IMAD.MOV.U32 R0, RZ, RZ, R35 ;  /* 0x000000ffff007224 */ /* 0x000fe200078e0023 */
[----:B------:R-:W-:Y:S01]  /*97b0*/  MOV R4, R40 ;  /* 0x0000002800047202 */ /* 0x000fe20000000f00 */
[----:B------:R-:W-:Y:S01]  /*97c0*/  IMAD.MOV.U32 R3, RZ, RZ, R41 ;  /* 0x000000ffff037224 */ /* 0x000fe200078e0029 */
[----:B------:R-:W-:Y:S01]  /*97d0*/  CS2R R50, SRZ ;  /* 0x0000000000327805 */ /* 0x000fe2000001ff00 */
[----:B------:R-:W-:Y:S01]  /*97e0*/  CS2R R44, SRZ ;  /* 0x00000000002c7805 */ /* 0x000fe2000001ff00 */
[----:B------:R-:W-:Y:S01]  /*97f0*/  PRMT R74, R0, 0x5410, R2 ;  /* 0x00005410004a7816 */ /* 0x000fe20000000002 */
[----:B------:R-:W-:Y:S01]  /*9800*/  IMAD.MOV.U32 R2, RZ, RZ, R22 ;  /* 0x000000ffff027224 */ /* 0x000fe200078e0016 */
[----:B------:R-:W-:Y:S01]  /*9810*/  PRMT R76, R3, 0x5410, R4 ;  /* 0x00005410034c7816 */ /* 0x000fe20000000004 */
[----:B------:R-:W-:Y:S01]  /*9820*/  IMAD.MOV.U32 R3, RZ, RZ, R29 ;  /* 0x000000ffff037224 */ /* 0x000fe200078e001d */
[----:B------:R-:W-:Y:S01]  /*9830*/  MOV R0, R23 ;  /* 0x0000001700007202 */ /* 0x000fe20000000f00 */
[----:B------:R-:W-:Y:S01]  /*9840*/  CS2R R62, SRZ ;  /* 0x00000000003e7805 */ /* 0x000fe2000001ff00 */
[----:B------:R-:W-:Y:S01]  /*9850*/  MOV R4, R28 ;  /* 0x0000001c00047202 */ /* 0x000fe20000000f00 */
[----:B------:R-:W-:Y:S01]  /*9860*/  CS2R R60, SRZ ;  /* 0x00000000003c7805 */ /* 0x000fe2000001ff00 */
[----:B------:R-:W-:Y:S01]  /*9870*/  PRMT R70, R0, 0x5410, R2 ;  /* 0x0000541000467816 */ /* 0x000fe20000000002 */
[----:B------:R-:W-:Y:S01]  /*9880*/  IMAD.MOV.U32 R0, RZ, RZ, R7 ;  /* 0x000000ffff007224 */ /* 0x000fe200078e0007 */
[----:B------:R-:W-:Y:S01]  /*9890*/  PRMT R72, R3, 0x5410, R4 ;  /* 0x0000541003487816 */ /* 0x000fe20000000004 */
[----:B------:R2:W3:Y:S01]  /*98a0*/  SHFL.IDX PT, R2, R36, 0x1, 0x1c1f ;  /* 0x003c1f0024027f89 */ /* 0x0004e200000e0000 */
[----:B------:R-:W-:Y:S01]  /*98b0*/  CS2R R56, SRZ ;  /* 0x0000000000387805 */ /* 0x000fe2000001ff00 */
[----:B------:R-:W-:Y:S01]  /*98c0*/  CS2R R52, SRZ ;  /* 0x0000000000347805 */ /* 0x000fe2000001ff00 */
[----:B------:R-:W-:Y:S01]  /*98d0*/  PRMT R64, R0, 0x5410, R14 ;  /* 0x0000541000407816 */ /* 0x000fe2000000000e */
[----:B------:R4:W1:Y:S01]  /*98e0*/  SHFL.IDX PT, R4, R27, 0x1, 0x1c1f ;  /* 0x003c1f001b047f89 */ /* 0x00086200000e0000 */
[----:B------:R-:W-:-:S03]  /*98f0*/  CS2R R46, SRZ ;  /* 0x00000000002e7805 */ /* 0x000fc6000001ff00 */
[----:B------:R1:W1:Y:S01]  /*9900*/  SHFL.IDX PT, R3, R18, 0x1, 0x1c1f ;  /* 0x003c1f0012037f89 */ /* 0x00026200000e0000 */
[----:B--2---:R-:W-:Y:S01]  /*9910*/  CS2R R36, SRZ ;  /* 0x0000000000247805 */ /* 0x004fe2000001ff00 */
[----:B----4-:R-:W-:Y:S01]  /*9920*/  CS2R R26, SRZ ;  /* 0x00000000001a7805 */ /* 0x010fe2000001ff00 */
[----:B------:R-:W-:Y:S05]  /*9930*/  @P0 BRA `(.L_x_654) ;  /* 0x000003e000000947 */ /* 0x000fea0003800000 */
[----:B---3--:R-:W-:Y:S01]  /*9940*/  ISETP.GE.AND P0, PT, R147, c[0x0][0x27c], PT ;  /* 0x00009f0093007a0c */ /* 0x008fe20003f06270 */
[----:B------:R-:W-:Y:S01]  /*9950*/  CS2R R44, SRZ ;  /* 0x00000000002c7805 */ /* 0x000fe2000001ff00 */
[----:B------:R-:W-:-:S11]  /*9960*/  CS2R R46, SRZ ;  /* 0x00000000002e7805 */ /* 0x000fd6000001ff00 */
[C---:B------:R-:W-:Y:S01]  /*9970*/  @!P0 IMAD.SHL.U32 R0, R147.reuse, 0x2, RZ ;  /* 0x0000000293008824 */ /* 0x040fe200078e00ff */
[----:B------:R-:W-:-:S04]  /*9980*/  @!P0 SHF.L.U64.HI R15, R147, 0x1, R31 ;  /* 0x00000001930f8819 */ /* 0x000fc8000001021f */
[----:B-1----:R-:W-:-:S05]  /*9990*/  @!P0 IADD3 R16, P1, R4, R0, RZ ;  /* 0x0000000004108210 */ /* 0x002fca0007f3e0ff */
[----:B------:R-:W-:Y:S01]  /*99a0*/  @!P0 IMAD.X R17, R5, 0x1, R15, P1 ;  /* 0x0000000105118824 */ /* 0x000fe200008e060f */
[----:B------:R-:W-:-:S04]  /*99b0*/  @!P0 IADD3 R14, P1, R2, R0, RZ ;  /* 0x00000000020e8210 */ /* 0x000fc80007f3e0ff */
[----:B------:R1:W5:Y:S01]  /*99c0*/  @!P0 LD.E.64 R44, [R16.64] ;  /* 0x00000006102c8980 */ /* 0x000362000c101b00 */
[----:B------:R-:W-:Y:S01]  /*99d0*/  @!P0 IMAD.X R15, R3, 0x1, R15, P1 ;  /* 0x00000001030f8824 */ /* 0x000fe200008e060f */
[----:B------:R-:W-:-:S04]  /*99e0*/  ISETP.GE.AND P1, PT, R144, c[0x0][0x27c], PT ;  /* 0x00009f0090007a0c */ /* 0x000fc80003f26270 */
[----:B------:R2:W5:Y:S09]  /*99f0*/  @!P0 LD.E.64 R46, [R14.64] ;  /* 0x000000060e2e8980 */ /* 0x000572000c101b00 */
[----:B------:R-:W-:-:S05]  /*9a00*/  @!P1 IMAD.SHL.U32 R0, R144, 0x2, RZ ;  /* 0x0000000290009824 */ /* 0x000fca00078e00ff */
[----:B-1----:R-:W-:Y:S02]  /*9a10*/  @!P1 IADD3 R16, P0, R4, R0, RZ ;  /* 0x0000000004109210 */ /* 0x002fe40007f1e0ff */
[----:B--2---:R-:W-:-:S05]  /*9a20*/  @!P1 SHF.L.U64.HI R15, R144, 0x1, R42 ;  /* 0x00000001900f9819 */ /* 0x004fca000001022a */
[----:B------:R-:W-:Y:S01]  /*9a30*/  @!P1 IMAD.X R17, R5, 0x1, R15, P0 ;  /* 0x0000000105119824 */ /* 0x000fe200000e060f */
[----:B------:R-:W-:-:S05]  /*9a40*/  @!P1 IADD3 R14, P0, R2, R0, RZ ;  /* 0x00000000020e9210 */ /* 0x000fca0007f1e0ff */
[----:B------:R-:W-:Y:S01]  /*9a50*/  @!P1 IMAD.X R15, R3, 0x1, R15, P0 ;  /* 0x00000001030f9824 */ /* 0x000fe200000e060f */
[----:B------:R-:W-:Y:S01]  /*9a60*/  ISETP.GE.AND P0, PT, R146, c[0x0][0x27c], PT ;  /* 0x00009f0092007a0c */ /* 0x000fe20003f06270 */
[----:B------:R-:W-:Y:S01]  /*9a70*/  CS2R R50, SRZ ;  /* 0x0000000000327805 */ /* 0x000fe2000001ff00 */
[----:B------:R-:W-:Y:S01]  /*9a80*/  CS2R R52, SRZ ;  /* 0x0000000000347805 */ /* 0x000fe2000001ff00 */
[----:B------:R-:W-:-:S04]  /*9a90*/  ISETP.GE.AND P2, PT, R141, c[0x0][0x27c], PT ;  /* 0x00009f008d007a0c */ /* 0x000fc80003f46270 */
[----:B------:R1:W5:Y:S04]  /*9aa0*/  @!P1 LD.E.64 R50, [R16.64] ;  /* 0x0000000610329980 */ /* 0x000368000c101b00 */
[----:B------:R2:W5:Y:S02]  /*9ab0*/  @!P1 LD.E.64 R52, [R14.64] ;  /* 0x000000060e349980 */ /* 0x000564000c101b00 */
[----:B------:R-:W-:Y:S01]  /*9ac0*/  @!P0 IMAD.SHL.U32 R0, R146, 0x2, RZ ;  /* 0x0000000292008824 */ /* 0x000fe200078e00ff */
[----:B------:R-:W-:Y:S01]  /*9ad0*/  CS2R R54, SRZ ;  /* 0x0000000000367805 */ /* 0x000fe2000001ff00 */
[----:B------:R-:W-:-:S03]  /*9ae0*/  CS2R R56, SRZ ;  /* 0x0000000000387805 */ /* 0x000fc6000001ff00 */
[----:B-1----:R-:W-:Y:S02]  /*9af0*/  @!P0 IADD3 R16, P1, R4, R0, RZ ;  /* 0x0000000004108210 */ /* 0x002fe40007f3e0ff */
[----:B--2---:R-:W-:-:S05]  /*9b00*/  @!P0 SHF.L.U64.HI R15, R146, 0x1, R43 ;  /* 0x00000001920f8819 */ /* 0x004fca000001022b */
[----:B------:R-:W-:Y:S01]  /*9b10*/  @!P0 IMAD.X R17, R5, 0x1, R15, P1 ;  /* 0x0000000105118824 */ /* 0x000fe200008e060f */
[----:B------:R-:W-:Y:S01]  /*9b20*/  @!P0 IADD3 R14, P1, R2, R0, RZ ;  /* 0x00000000020e8210 */ /* 0x000fe20007f3e0ff */
[----:B------:R-:W-:-:S03]  /*9b30*/  @!P2 IMAD.SHL.U32 R0, R141, 0x2, RZ ;  /* 0x000000028d00a824 */ /* 0x000fc600078e00ff */
[----:B------:R1:W5:Y:S01]  /*9b40*/  @!P0 LD.E.64 R54, [R16.64] ;  /* 0x0000000610368980 */ /* 0x000362000c101b00 */
[----:B------:R-:W-:-:S05]  /*9b50*/  @!P0 IMAD.X R15, R3, 0x1, R15, P1 ;  /* 0x00000001030f8824 */ /* 0x000fca00008e060f */
[----:B------:R2:W5:Y:S01]  /*9b60*/  @!P0 LD.E.64 R56, [R14.64] ;  /* 0x000000060e388980 */ /* 0x000562000c101b00 */
[----:B------:R-:W-:Y:S01]  /*9b70*/  ISETP.GE.AND P1, PT, R142, c[0x0][0x27c], PT ;  /* 0x00009f008e007a0c */ /* 0x000fe20003f26270 */
[----:B------:R-:W-:Y:S01]  /*9b80*/  CS2R R58, SRZ ;  /* 0x00000000003a7805 */ /* 0x000fe2000001ff00 */
[----:B-1----:R-:W-:Y:S02]  /*9b90*/  @!P2 IADD3 R16, P0, R4, R0, RZ ;  /* 0x000000000410a210 */ /* 0x002fe40007f1e0ff */
[----:B--2---:R-:W-:-:S05]  /*9ba0*/  @!P2 SHF.L.U64.HI R15, R141, 0x1, R48 ;  /* 0x000000018d0fa819 */ /* 0x004fca0000010230 */
[--C-:B------:R-:W-:Y:S01]  /*9bb0*/  @!P2 IMAD.X R17, R5, 0x1, R15.reuse, P0 ;  /* 0x000000010511a824 */ /* 0x100fe200000e060f */
[----:B------:R-:W-:Y:S01]  /*9bc0*/  @!P2 IADD3 R14, P0, R2, R0, RZ ;  /* 0x00000000020ea210 */ /* 0x000fe20007f1e0ff */
[----:B------:R-:W-:Y:S01]  /*9bd0*/  CS2R R60, SRZ ;  /* 0x00000000003c7805 */ /* 0x000fe2000001ff00 */
[----:B------:R-:W-:Y:S01]  /*9be0*/  CS2R R26, SRZ ;  /* 0x00000000001a7805 */ /* 0x000fe2000001ff00 */
[----:B------:R-:W-:Y:S01]  /*9bf0*/  CS2R R36, SRZ ;  /* 0x0000000000247805 */ /* 0x000fe2000001ff00 */
[----:B------:R1:W5:Y:S01]  /*9c00*/  @!P2 LD.E.64 R58, [R16.64] ;  /* 0x00000006103aa980 */ /* 0x000362000c101b00 */
[----:B------:R-:W-:Y:S01]  /*9c10*/  @!P2 IMAD.X R15, R3, 0x1, R15, P0 ;  /* 0x00000001030fa824 */ /* 0x000fe200000e060f */
[----:B------:R-:W-:-:S04]  /*9c20*/  ISETP.GE.AND P0, PT, R145, c[0x0][0x27c], PT ;  /* 0x00009f0091007a0c */ /* 0x000fc80003f06270 */
[----:B------:R2:W5:Y:S09]  /*9c30*/  @!P2 LD.E.64 R60, [R14.64] ;  /* 0x000000060e3ca980 */ /* 0x000572000c101b00 */
[----:B------:R-:W-:Y:S02]  /*9c40*/  @!P0 IMAD.SHL.U32 R0, R145, 0x2, RZ ;  /* 0x0000000291008824 */ /* 0x000fe400078e00ff */
[----:B-1----:R-:W-:-:S05]  /*9c50*/  @!P1 IMAD.WIDE R16, R142, 0x2, R4 ;  /* 0x000000028e109825 */ /* 0x002fca00078e0204 */
[----:B------:R1:W5:Y:S01]  /*9c60*/  @!P1 LD.E.64 R26, [R16.64] ;  /* 0x00000006101a9980 */ /* 0x000362000c101b00 */
[----:B--2---:R-:W-:-:S05]  /*9c70*/  @!P1 IMAD.WIDE R14, R142, 0x2, R2 ;  /* 0x000000028e0e9825 */ /* 0x004fca00078e0202 */
        /* <DEDUP_REMOVED lines=10> */
.L_x_654:
[----:B---3--:R-:W-:Y:S05]  /*9d20*/  BSYNC B0 ;  /* 0x0000000000007941 */ /* 0x008fea0003800000 */
.L_x_653:
[----:B-----5:R-:W-:Y:S01]  /*9d30*/  IMAD.MOV.U32 R0, RZ, RZ, R66 ;  /* 0x000000ffff007224 */ /* 0x020fe200078e0042 */
[----:B------:R-:W-:-:S04]  /*9d40*/  DEPBAR.LE SB0, 0x1 ;  /* 0x000080400000791a */ /* 0x000fc80000000000 */
[----:B-1----:R-:W-:Y:S01]  /*9d50*/  IMAD.MOV.U32 R4, RZ, RZ, R67 ;  /* 0x000000ffff047224 */ /* 0x002fe200078e0043 */
[----:B------:R-:W-:Y:S01]  /*9d60*/  BSSY B1, `(.L_x_655) ;  /* 0x0000156000017945 */ /* 0x000fe20003800000 */
[----:B------:R-:W-:Y:S02]  /*9d70*/  IMAD.MOV.U32 R3, RZ, RZ, R58 ;  /* 0x000000ffff037224 */ /* 0x000fe400078e003a */
[----:B------:R-:W-:Y:S01]  /*9d80*/  IMAD.MOV.U32 R2, RZ, RZ, R59 ;  /* 0x000000ffff027224 */ /* 0x000fe200078e003b */
[----:B------:R-:W-:Y:S01]  /*9d90*/  PRMT R86, R4, 0x5410, R0 ;  /* 0x0000541004567816 */ /* 0x000fe20000000000 */
[----:B------:R-:W-:Y:S01]  /*9da0*/  IMAD.MOV.U32 R0, RZ, RZ, R54 ;  /* 0x000000ffff007224 */ /* 0x000fe200078e0036 */
[----:B------:R-:W-:Y:S02]  /*9db0*/  MOV R4, R55 ;  /* 0x0000003700047202 */ /* 0x000fe40000000f00 */
[----:B------:R-:W-:Y:S01]  /*9dc0*/  PRMT R84, R2, 0x5410, R3 ;  /* 0x0000541002547816 */ /* 0x000fe20000000003 */
[----:B------:R-:W-:Y:S01]  /*9dd0*/  IMAD.MOV.U32 R3, RZ, RZ, R50 ;  /* 0x000000ffff037224 */ /* 0x000fe200078e0032 */
[----:B------:R-:W-:Y:S01]  /*9de0*/  PRMT R82, R82, 0x5410, R0 ;  /* 0x0000541052527816 */ /* 0x000fe20000000000 */
[----:B------:R-:W-:-:S02]  /*9df0*/  IMAD.MOV.U32 R0, RZ, RZ, R44 ;  /* 0x000000ffff007224 */ /* 0x000fc400078e002c */
[----:B------:R-:W-:Y:S01]  /*9e00*/  IMAD.MOV.U32 R2, RZ, RZ, R51 ;  /* 0x000000ffff027224 */ /* 0x000fe200078e0033 */
[----:B------:R-:W-:Y:S01]  /*9e10*/  PRMT R82, R4, 0x7610, R82 ;  /* 0x0000761004527816 */ /* 0x000fe20000000052 */
        /* <DEDUP_REMOVED lines=9> */
[----:B------:R-:W-:-:S02]  /*9eb0*/  MOV R3, R26 ;  /* 0x0000001a00037202 */ /* 0x000fc40000000f00 */
[----:B------:R-:W-:Y:S01]  /*9ec0*/  PRMT R85, R4, 0x7610, R85 ;  /* 0x0000761004557816 */ /* 0x000fe20000000055 */
[----:B------:R-:W-:Y:S01]  /*9ed0*/  IMAD.IADD R4, R30, 0x1, -R246 ;  /* 0x000000011e047824 */ /* 0x000fe200078e0af6 */
[----:B------:R-:W-:Y:S01]  /*9ee0*/  PRMT R48, R2, 0x5410, R3 ;  /* 0x0000541002307816 */ /* 0x000fe20000000003 */
[----:B------:R-:W-:Y:S01]  /*9ef0*/  IMAD.MOV.U32 R2, RZ, RZ, R61 ;  /* 0x000000ffff027224 */ /* 0x000fe200078e003d */
[----:B------:R-:W-:Y:S02]  /*9f00*/  MOV R3, R60 ;  /* 0x0000003c00037202 */ /* 0x000fe40000000f00 */
[----:B------:R-:W-:Y:S01]  /*9f10*/  IMNMX R42, R4, 0x80, PT ;  /* 0x00000080042a7817 */ /* 0x000fe20003800200 */
[----:B------:R-:W-:Y:S01]  /*9f20*/  IMAD.MOV.U32 R4, RZ, RZ, R46 ;  /* 0x000000ffff047224 */ /* 0x000fe200078e002e */
[----:B------:R-:W-:Y:S01]  /*9f30*/  PRMT R81, R81, 0x5410, R0 ;  /* 0x0000541051517816 */ /* 0x000fe20000000000 */
[----:B------:R-:W-:Y:S01]  /*9f40*/  IMAD.MOV.U32 R0, RZ, RZ, R53 ;  /* 0x000000ffff007224 */ /* 0x000fe200078e0035 */
[----:B------:R-:W-:Y:S01]  /*9f50*/  BAR.SYNC.DEFER_BLOCKING 0x0 ;  /* 0x0000000000007b1d */ /* 0x000fe20000010000 */
[----:B------:R-:W-:-:S02]  /*9f60*/  ISETP.GE.AND P0, PT, R245, R42, PT ;  /* 0x0000002af500720c */ /* 0x000fc40003f06270 */
[----:B------:R-:W-:Y:S01]  /*9f70*/  PRMT R83, R2, 0x5410, R3 ;  /* 0x0000541002537816 */ /* 0x000fe20000000003 */
[----:B------:R-:W-:Y:S01]  /*9f80*/  IMAD.MOV.U32 R3, RZ, RZ, R57 ;  /* 0x000000ffff037224 */ /* 0x000fe200078e0039 */
[----:B------:R-:W-:-:S04]  /*9f90*/  MOV R2, R52 ;  /* 0x0000003400027202 */ /* 0x000fc80000000f00 */
[----:B------:R-:W-:Y:S01]  /*9fa0*/  PRMT R79, R0, 0x5410, R2 ;  /* 0x00005410004f7816 */ /* 0x000fe20000000002 */
[----:B------:R-:W-:Y:S01]  /*9fb0*/  IMAD.MOV.U32 R2, RZ, RZ, R36 ;  /* 0x000000ffff027224 */ /* 0x000fe200078e0024 */
[----:B------:R-:W-:Y:S01]  /*9fc0*/  PRMT R81, R3, 0x7610, R81 ;  /* 0x0000761003517816 */ /* 0x000fe20000000051 */
[----:B------:R-:W-:Y:S01]  /*9fd0*/  IMAD.MOV.U32 R0, RZ, RZ, R37 ;  /* 0x000000ffff007224 */ /* 0x000fe200078e0025 */
[----:B------:R-:W-:-:S04]  /*9fe0*/  MOV R3, R47 ;  /* 0x0000002f00037202 */ /* 0x000fc80000000f00 */
[----:B------:R-:W-:Y:S02]  /*9ff0*/  PRMT R49, R3, 0x5410, R4 ;  /* 0x0000541003317816 */ /* 0x000fe40000000004 */
[----:B------:R-:W-:Y:S01]  /*a000*/  PRMT R43, R0, 0x5410, R2 ;  /* 0x00005410002b7816 */ /* 0x000fe20000000002 */
[----:B------:R-:W-:Y:S05]  /*a010*/  @P0 BRA `(.L_x_656) ;  /* 0x000012a000000947 */ /* 0x000fea0003800000 */
[----:B------:R-:W-:Y:S01]  /*a020*/  ISETP.GE.AND P0, PT, R142, c[0x0][0x27c], PT ;  /* 0x00009f008e007a0c */ /* 0x000fe20003f06270 */
[----:B------:R-:W-:-:S12]  /*a030*/  BSSY B0, `(.L_x_657) ;  /* 0x0000030000007945 */ /* 0x000fd80003800000 */
[----:B------:R-:W-:Y:S05]  /*a040*/  @P0 BRA `(.L_x_658) ;  /* 0x000002e000000947 */ /* 0x000fea0003800000 */
[----:B------:R-:W1:Y:S01]  /*a050*/  LDS.128 R16, [R239+0xc000] ;  /* 0x00c00000ef107984 */ /* 0x000e620000000c00 */
[----:B------:R-:W-:Y:S02]  /*a060*/  SHF.R.U32.HI R0, RZ, 0x10, R11 ;  /* 0x00000010ff007819 */ /* 0x000fe4000001160b */
[--C-:B------:R-:W-:Y:S02]  /*a070*/  SHF.R.U32.HI R2, RZ, 0x10, R7.reuse ;  /* 0x00000010ff027819 */ /* 0x100fe40000011607 */
[----:B------:R-:W-:Y:S02]  /*a080*/  SHF.R.U64 R4, R6, 0x10, R7 ;  /* 0x0000001006047819 */ /* 0x000fe40000001207 */
[----:B------:R-:W-:Y:S02]  /*a090*/  PRMT R6, R65, 0x5410, R0 ;  /* 0x0000541041067816 */ /* 0x000fe40000000000 */
[----:B------:R-:W-:Y:S02]  /*a0a0*/  PRMT R0, R64, 0x5410, R2 ;  /* 0x0000541040007816 */ /* 0x000fe40000000002 */
[----:B------:R-:W-:-:S02]  /*a0b0*/  SHF.R.U64 R3, R10, 0x10, R11 ;  /* 0x000000100a037819 */ /* 0x000fc4000000120b */
[----:B------:R-:W-:Y:S02]  /*a0c0*/  LOP3.LUT R31, R0, 0xffff0000, RZ, 0xc0, !PT ;  /* 0xffff0000001f7812 */ /* 0x000fe400078ec0ff */
[----:B------:R-:W-:Y:S02]  /*a0d0*/  PRMT R10, R64, 0x5432, R4 ;  /* 0x00005432400a7816 */ /* 0x000fe40000000004 */
[----:B------:R-:W-:Y:S02]  /*a0e0*/  LOP3.LUT R30, R6, 0xffff0000, RZ, 0xc0, !PT ;  /* 0xffff0000061e7812 */ /* 0x000fe400078ec0ff */
[----:B------:R-:W-:Y:S02]  /*a0f0*/  PRMT R11, R65, 0x5432, R3 ;  /* 0x00005432410b7816 */ /* 0x000fe40000000003 */
[C---:B-1----:R-:W-:Y:S01]  /*a100*/  LOP3.LUT R7, R18.reuse, 0xffff0000, RZ, 0xc0, !PT ;  /* 0xffff000012077812 */ /* 0x042fe200078ec0ff */
[C---:B------:R-:W-:Y:S01]  /*a110*/  IMAD.U32 R14, R19.reuse, 0x10000, RZ ;  /* 0x00010000130e7824 */ /* 0x040fe200078e00ff */
[----:B------:R-:W-:Y:S01]  /*a120*/  LOP3.LUT R2, R19, 0xffff0000, RZ, 0xc0, !PT ;  /* 0xffff000013027812 */ /* 0x000fe200078ec0ff */
[----:B------:R-:W-:Y:S01]  /*a130*/  IMAD.U32 R15, R18, 0x10000, RZ ;  /* 0x00010000120f7824 */ /* 0x000fe200078e00ff */
[----:B------:R-:W-:Y:S01]  /*a140*/  SHF.L.U32 R5, R16, 0x10, RZ ;  /* 0x0000001010057819 */ /* 0x000fe200000006ff */
[----:B------:R-:W-:Y:S01]  /*a150*/  IMAD.U32 R19, R0, 0x10000, RZ ;  /* 0x0001000000137824 */ /* 0x000fe200078e00ff */
[----:B------:R-:W-:Y:S01]  /*a160*/  LOP3.LUT R4, R16, 0xffff0000, RZ, 0xc0, !PT ;  /* 0xffff000010047812 */ /* 0x000fe200078ec0ff */
[----:B------:R-:W-:Y:S01]  /*a170*/  IMAD.U32 R18, R6, 0x10000, RZ ;  /* 0x0001000006127824 */ /* 0x000fe200078e00ff */
[----:B------:R-:W-:Y:S01]  /*a180*/  SHF.L.U32 R3, R17, 0x10, RZ ;  /* 0x0000001011037819 */ /* 0x000fe200000006ff */
[----:B------:R-:W-:Y:S01]  /*a190*/  FMUL.FTZ R16, R7, R19 ;  /* 0x0000001307107220 */ /* 0x000fe20000410000 */
[----:B------:R-:W-:Y:S01]  /*a1a0*/  LOP3.LUT R0, R17, 0xffff0000, RZ, 0xc0, !PT ;  /* 0xffff000011007812 */ /* 0x000fe200078ec0ff */
[----:B------:R-:W-:-:S02]  /*a1b0*/  FMUL.FTZ R7, R7, R18 ;  /* 0x0000001207077220 */ /* 0x000fc40000410000 */
[C---:B------:R-:W-:Y:S02]  /*a1c0*/  FMUL.FTZ R6, R2.reuse, R31 ;  /* 0x0000001f02067220 */ /* 0x040fe40000410000 */
[----:B------:R-:W-:Y:S01]  /*a1d0*/  FFMA.FTZ R17, R15, R18, -R16 ;  /* 0x000000120f117223 */ /* 0x000fe20000010810 */
[----:B------:R-:W-:Y:S01]  /*a1e0*/  SHF.L.U32 R18, R11, 0x10, RZ ;  /* 0x000000100b127819 */ /* 0x000fe200000006ff */
[----:B------:R-:W-:Y:S01]  /*a1f0*/  FFMA.FTZ R16, R15, R19, R7 ;  /* 0x000000130f107223 */ /* 0x000fe20000010007 */
[----:B------:R-:W-:Y:S01]  /*a200*/  LOP3.LUT R11, R11, 0xffff0000, RZ, 0xc0, !PT ;  /* 0xffff00000b0b7812 */ /* 0x000fe200078ec0ff */
[-C--:B------:R-:W-:Y:S02]  /*a210*/  FMUL.FTZ R2, R2, R30.reuse ;  /* 0x0000001e02027220 */ /* 0x080fe40000410000 */
[----:B------:R-:W-:Y:S01]  /*a220*/  FFMA.FTZ R15, R14, R30, -R6 ;  /* 0x0000001e0e0f7223 */ /* 0x000fe20000010806 */
[C---:B------:R-:W-:Y:S01]  /*a230*/  LOP3.LUT R30, R10.reuse, 0xffff0000, RZ, 0xc0, !PT ;  /* 0xffff00000a1e7812 */ /* 0x040fe200078ec0ff */
[----:B------:R-:W-:-:S02]  /*a240*/  IMAD.U32 R19, R10, 0x10000, RZ ;  /* 0x000100000a137824 */ /* 0x000fc400078e00ff */
[----:B------:R-:W-:Y:S02]  /*a250*/  FFMA.FTZ R7, R14, R31, R2 ;  /* 0x0000001f0e077223 */ /* 0x000fe40000010002 */
[----:B------:R-:W-:Y:S02]  /*a260*/  FMUL.FTZ R6, R4, R19 ;  /* 0x0000001304067220 */ /* 0x000fe40000410000 */
[----:B------:R-:W-:Y:S01]  /*a270*/  FMUL.FTZ R2, R0, R30 ;  /* 0x0000001e00027220 */ /* 0x000fe20000410000 */
[----:B------:R-:W-:Y:S01]  /*a280*/  F2FP.BF16.PACK_AB R7, R7, R15 ;  /* 0x0000000f0707723e */ /* 0x000fe200000010ff */
[-C--:B------:R-:W-:Y:S02]  /*a290*/  FMUL.FTZ R4, R4, R18.reuse ;  /* 0x0000001204047220 */ /* 0x080fe40000410000 */
[----:B------:R-:W-:Y:S02]  /*a2a0*/  FMUL.FTZ R0, R0, R11 ;  /* 0x0000000b00007220 */ /* 0x000fe40000410000 */
[C---:B------:R-:W-:Y:S01]  /*a2b0*/  FFMA.FTZ R10, R5.reuse, R18, -R6 ;  /* 0x00000012050a7223 */ /* 0x040fe20000010806 */
[----:B------:R-:W-:Y:S01]  /*a2c0*/  F2FP.BF16.PACK_AB R6, R16, R17 ;  /* 0x000000111006723e */ /* 0x000fe200000010ff */
[----:B------:R-:W-:-:S02]  /*a2d0*/  FFMA.FTZ R4, R5, R19, R4 ;  /* 0x0000001305047223 */ /* 0x000fc40000010004 */
[C---:B------:R-:W-:Y:S02]  /*a2e0*/  FFMA.FTZ R2, R3.reuse, R11, -R2 ;  /* 0x0000000b03027223 */ /* 0x040fe40000010802 */
[----:B------:R-:W-:Y:S01]  /*a2f0*/  FFMA.FTZ R0, R3, R30, R0 ;  /* 0x0000001e03007223 */ /* 0x000fe20000010000 */
[----:B------:R-:W-:-:S04]  /*a300*/  F2FP.BF16.PACK_AB R4, R4, R10 ;  /* 0x0000000a0404723e */ /* 0x000fc800000010ff */
[----:B------:R-:W-:-:S05]  /*a310*/  F2FP.BF16.PACK_AB R5, R0, R2 ;  /* 0x000000020005723e */ /* 0x000fca00000010ff */
[----:B------:R1:W-:Y:S02]  /*a320*/  STS.128 [R239+0xc000], R4 ;  /* 0x00c00004ef007388 */ /* 0x0003e40000000c00 */
.L_x_658:
[----:B------:R-:W-:Y:S05]  /*a330*/  BSYNC B0 ;  /* 0x0000000000007941 */ /* 0x000fea0003800000 */
.L_x_657:
[----:B------:R-:W-:Y:S01]  /*a340*/  ISETP.GE.AND P0, PT, R147, c[0x0][0x27c], PT ;  /* 0x00009f0093007a0c */ /* 0x000fe20003f06270 */
[----:B------:R-:W-:-:S12]  /*a350*/  BSSY B0, `(.L_x_659) ;  /* 0x0000030000007945 */ /* 0x000fd80003800000 */
[----:B------:R-:W-:Y:S05]  /*a360*/  @P0 BRA `(.L_x_660) ;  /* 0x000002e000000947 */ /* 0x000fea0003800000 */
[----:B-1----:R-:W1:Y:S01]  /*a370*/  LDS.128 R4, [R240+0xc000] ;  /* 0x00c00000f0047984 */ /* 0x002e620000000c00 */
[----:B------:R-:W-:Y:S02]  /*a380*/  SHF.R.U32.HI R0, RZ, 0x10, R13 ;  /* 0x00000010ff007819 */ /* 0x000fe4000001160d */
[--C-:B------:R-:W-:Y:S02]  /*a390*/  SHF.R.U32.HI R2, RZ, 0x10, R9.reuse ;  /* 0x00000010ff027819 */ /* 0x100fe40000011609 */
[----:B------:R-:W-:Y:S02]  /*a3a0*/  SHF.R.U64 R10, R8, 0x10, R9 ;  /* 0x00000010080a7819 */ /* 0x000fe40000001209 */
[----:B------:R-:W-:Y:S02]  /*a3b0*/  PRMT R8, R69, 0x5410, R0 ;  /* 0x0000541045087816 */ /* 0x000fe40000000000 */
[----:B------:R-:W-:Y:S02]  /*a3c0*/  PRMT R0, R68, 0x5410, R2 ;  /* 0x0000541044007816 */ /* 0x000fe40000000002 */
[----:B------:R-:W-:Y:S01]  /*a3d0*/  SHF.R.U64 R3, R12, 0x10, R13 ;  /* 0x000000100c037819 */ /* 0x000fe2000000120d */
[----:B------:R-:W-:Y:S01]  /*a3e0*/  IMAD.U32 R14, R8, 0x10000, RZ ;  /* 0x00010000080e7824 */ /* 0x000fe200078e00ff */
[----:B------:R-:W-:Y:S01]  /*a3f0*/  PRMT R10, R68, 0x5432, R10 ;  /* 0x00005432440a7816 */ /* 0x000fe2000000000a */
[C---:B------:R-:W-:Y:S01]  /*a400*/  IMAD.U32 R15, R0.reuse, 0x10000, RZ ;  /* 0x00010000000f7824 */ /* 0x040fe200078e00ff */
[----:B------:R-:W-:-:S02]  /*a410*/  LOP3.LUT R17, R0, 0xffff0000, RZ, 0xc0, !PT ;  /* 0xffff000000117812 */ /* 0x000fc400078ec0ff */
[----:B------:R-:W-:Y:S02]  /*a420*/  LOP3.LUT R16, R8, 0xffff0000, RZ, 0xc0, !PT ;  /* 0xffff000008107812 */ /* 0x000fe400078ec0ff */
[----:B------:R-:W-:Y:S02]  /*a430*/  PRMT R11, R69, 0x5432, R3 ;  /* 0x00005432450b7816 */ /* 0x000fe40000000003 */
[C---:B-1----:R-:W-:Y:S01]  /*a440*/  LOP3.LUT R9, R6.reuse, 0xffff0000, RZ, 0xc0, !PT ;  /* 0xffff000006097812 */ /* 0x042fe200078ec0ff */
[C---:B------:R-:W-:Y:S01]  /*a450*/  IMAD.U32 R12, R7.reuse, 0x10000, RZ ;  /* 0x00010000070c7824 */ /* 0x040fe200078e00ff */
[----:B------:R-:W-:Y:S01]  /*a460*/  LOP3.LUT R2, R7, 0xffff0000, RZ, 0xc0, !PT ;  /* 0xffff000007027812 */ /* 0x000fe200078ec0ff */
[----:B------:R-:W-:Y:S01]  /*a470*/  IMAD.U32 R13, R6, 0x10000, RZ ;  /* 0x00010000060d7824 */ /* 0x000fe200078e00ff */
[C---:B------:R-:W-:Y:S01]  /*a480*/  SHF.L.U32 R6, R4.reuse, 0x10, RZ ;  /* 0x0000001004067819 */ /* 0x040fe200000006ff */
[----:B------:R-:W-:Y:S01]  /*a490*/  FMUL.FTZ R7, R9, R14 ;  /* 0x0000000e09077220 */ /* 0x000fe20000410000 */
[----:B------:R-:W-:Y:S01]  /*a4a0*/  SHF.L.U32 R3, R5, 0x10, RZ ;  /* 0x0000001005037819 */ /* 0x000fe200000006ff */
[-C--:B------:R-:W-:Y:S01]  /*a4b0*/  FMUL.FTZ R8, R9, R15.reuse ;  /* 0x0000000f09087220 */ /* 0x080fe20000410000 */
[----:B------:R-:W-:Y:S01]  /*a4c0*/  LOP3.LUT R0, R5, 0xffff0000, RZ, 0xc0, !PT ;  /* 0xffff000005007812 */ /* 0x000fe200078ec0ff */
[----:B------:R-:W-:Y:S01]  /*a4d0*/  FFMA.FTZ R9, R13, R15, R7 ;  /* 0x0000000f0d097223 */ /* 0x000fe20000010007 */
[----:B------:R-:W-:Y:S01]  /*a4e0*/  LOP3.LUT R4, R4, 0xffff0000, RZ, 0xc0, !PT ;  /* 0xffff000004047812 */ /* 0x000fe200078ec0ff */
[----:B------:R-:W-:-:S02]  /*a4f0*/  FMUL.FTZ R5, R2, R17 ;  /* 0x0000001102057220 */ /* 0x000fc40000410000 */
[----:B------:R-:W-:Y:S01]  /*a500*/  FFMA.FTZ R14, R13, R14, -R8 ;  /* 0x0000000e0d0e7223 */ /* 0x000fe20000010808 */
[C---:B------:R-:W-:Y:S01]  /*a510*/  SHF.L.U32 R13, R11.reuse, 0x10, RZ ;  /* 0x000000100b0d7819 */ /* 0x040fe200000006ff */
[C---:B------:R-:W-:Y:S01]  /*a520*/  IMAD.U32 R15, R10.reuse, 0x10000, RZ ;  /* 0x000100000a0f7824 */ /* 0x040fe200078e00ff */
[----:B------:R-:W-:Y:S01]  /*a530*/  LOP3.LUT R10, R10, 0xffff0000, RZ, 0xc0, !PT ;  /* 0xffff00000a0a7812 */ /* 0x000fe200078ec0ff */
[-C--:B------:R-:W-:Y:S01]  /*a540*/  FMUL.FTZ R2, R2, R16.reuse ;  /* 0x0000001002027220 */ /* 0x080fe20000410000 */
[----:B------:R-:W-:Y:S01]  /*a550*/  LOP3.LUT R11, R11, 0xffff0000, RZ, 0xc0, !PT ;  /* 0xffff00000b0b7812 */ /* 0x000fe200078ec0ff */
[C---:B------:R-:W-:Y:S02]  /*a560*/  FFMA.FTZ R8, R12.reuse, R16, -R5 ;  /* 0x000000100c087223 */ /* 0x040fe40000010805 */
[----:B------:R-:W-:Y:S02]  /*a570*/  FFMA.FTZ R7, R12, R17, R2 ;  /* 0x000000110c077223 */ /* 0x000fe40000010002 */
[----:B------:R-:W-:-:S02]  /*a580*/  FMUL.FTZ R5, R4, R15 ;  /* 0x0000000f04057220 */ /* 0x000fc40000410000 */
[----:B------:R-:W-:Y:S01]  /*a590*/  FMUL.FTZ R4, R4, R13 ;  /* 0x0000000d04047220 */ /* 0x000fe20000410000 */
[----:B------:R-:W-:Y:S01]  /*a5a0*/  F2FP.BF16.PACK_AB R7, R7, R8 ;  /* 0x000000080707723e */ /* 0x000fe200000010ff */
[C---:B------:R-:W-:Y:S02]  /*a5b0*/  FMUL.FTZ R2, R0.reuse, R10 ;  /* 0x0000000a00027220 */ /* 0x040fe40000410000 */
[----:B------:R-:W-:Y:S02]  /*a5c0*/  FMUL.FTZ R0, R0, R11 ;  /* 0x0000000b00007220 */ /* 0x000fe40000410000 */
[C---:B------:R-:W-:Y:S02]  /*a5d0*/  FFMA.FTZ R5, R6.reuse, R13, -R5 ;  /* 0x0000000d06057223 */ /* 0x040fe40000010805 */
[----:B------:R-:W-:Y:S01]  /*a5e0*/  FFMA.FTZ R4, R6, R15, R4 ;  /* 0x0000000f06047223 */ /* 0x000fe20000010004 */
[----:B------:R-:W-:Y:S01]  /*a5f0*/  F2FP.BF16.PACK_AB R6, R9, R14 ;  /* 0x0000000e0906723e */ /* 0x000fe200000010ff */
[----:B------:R-:W-:-:S02]  /*a600*/  FFMA.FTZ R2, R3, R11, -R2 ;  /* 0x0000000b03027223 */ /* 0x000fc40000010802 */
[----:B------:R-:W-:Y:S01]  /*a610*/  FFMA.FTZ R0, R3, R10, R0 ;  /* 0x0000000a03007223 */ /* 0x000fe20000010000 */
[----:B------:R-:W-:-:S04]  /*a620*/  F2FP.BF16.PACK_AB R4, R4, R5 ;  /* 0x000000050404723e */ /* 0x000fc800000010ff */
[----:B------:R-:W-:-:S05]  /*a630*/  F2FP.BF16.PACK_AB R5, R0, R2 ;  /* 0x000000020005723e */ /* 0x000fca00000010ff */
[----:B------:R1:W-:Y:S02]  /*a640*/  STS.128 [R240+0xc000], R4 ;  /* 0x00c00004f0007388 */ /* 0x0003e40000000c00 */
.L_x_660:
[----:B------:R-:W-:Y:S05]  /*a650*/  BSYNC B0 ;  /* 0x0000000000007941 */ /* 0x000fea0003800000 */
.L_x_659:
[----:B------:R-:W-:Y:S01]  /*a660*/  ISETP.GE.AND P0, PT, R144, c[0x0][0x27c], PT ;  /* 0x00009f0090007a0c */ /* 0x000fe20003f06270 */
[----:B------:R-:W-:-:S12]  /*a670*/  BSSY B0, `(.L_x_661) ;  /* 0x0000030000007945 */ /* 0x000fd80003800000 */
[----:B------:R-:W-:Y:S05]  /*a680*/  @P0 BRA `(.L_x_662) ;  /* 0x000002e000000947 */ /* 0x000fea0003800000 */
[----:B-1----:R-:W1:Y:S01]  /*a690*/  LDS.128 R4, [R239+0x10000] ;  /* 0x01000000ef047984 */ /* 0x002e620000000c00 */
[--C-:B------:R-:W-:Y:S02]  /*a6a0*/  SHF.R.U64 R0, R20, 0x10, R21.reuse ;  /* 0x0000001014007819 */ /* 0x100fe40000001215 */
[----:B------:R-:W-:Y:S02]  /*a6b0*/  SHF.R.U32.HI R2, RZ, 0x10, R21 ;  /* 0x00000010ff027819 */ /* 0x000fe40000011615 */
[----:B------:R-:W-:Y:S02]  /*a6c0*/  SHF.R.U32.HI R9, RZ, 0x10, R23 ;  /* 0x00000010ff097819 */ /* 0x000fe40000011617 */
[C---:B------:R-:W-:Y:S02]  /*a6d0*/  PRMT R11, R71.reuse, 0x5432, R0 ;  /* 0x00005432470b7816 */ /* 0x040fe40000000000 */
[----:B------:R-:W-:Y:S02]  /*a6e0*/  PRMT R8, R71, 0x5410, R2 ;  /* 0x0000541047087816 */ /* 0x000fe40000000002 */
[----:B------:R-:W-:-:S02]  /*a6f0*/  PRMT R0, R70, 0x5410, R9 ;  /* 0x0000541046007816 */ /* 0x000fc40000000009 */
[----:B------:R-:W-:Y:S01]  /*a700*/  SHF.R.U64 R3, R22, 0x10, R23 ;  /* 0x0000001016037819 */ /* 0x000fe20000001217 */
[----:B------:R-:W-:Y:S01]  /*a710*/  IMAD.U32 R14, R8, 0x10000, RZ ;  /* 0x00010000080e7824 */ /* 0x000fe200078e00ff */
[C---:B------:R-:W-:Y:S01]  /*a720*/  LOP3.LUT R17, R0.reuse, 0xffff0000, RZ, 0xc0, !PT ;  /* 0xffff000000117812 */ /* 0x040fe200078ec0ff */
[----:B------:R-:W-:Y:S01]  /*a730*/  IMAD.U32 R15, R0, 0x10000, RZ ;  /* 0x00010000000f7824 */ /* 0x000fe200078e00ff */
[----:B------:R-:W-:Y:S02]  /*a740*/  PRMT R10, R70, 0x5432, R3 ;  /* 0x00005432460a7816 */ /* 0x000fe40000000003 */
[----:B------:R-:W-:Y:S02]  /*a750*/  LOP3.LUT R16, R8, 0xffff0000, RZ, 0xc0, !PT ;  /* 0xffff000008107812 */ /* 0x000fe400078ec0ff */
        /* <DEDUP_REMOVED lines=33> */
.L_x_662:
[----:B------:R-:W-:Y:S05]  /*a970*/  BSYNC B0 ;  /* 0x0000000000007941 */ /* 0x000fea0003800000 */
.L_x_661:
        /* <DEDUP_REMOVED lines=49> */
.L_x_664:
[----:B------:R-:W-:Y:S05]  /*ac90*/  BSYNC B0 ;  /* 0x0000000000007941 */ /* 0x000fea0003800000 */
.L_x_663:
        /* <DEDUP_REMOVED lines=49> */
.L_x_666:
[----:B------:R-:W-:Y:S05]  /*afb0*/  BSYNC B0 ;  /* 0x0000000000007941 */ /* 0x000fea0003800000 */
.L_x_665:
[----:B------:R-:W-:-:S13]  /*afc0*/  ISETP.GE.AND P0, PT, R145, c[0x0][0x27c], PT ;  /* 0x00009f0091007a0c */ /* 0x000fda0003f06270 */
        /* <DEDUP_REMOVED lines=47> */
.L_x_656:
[----:B------:R-:W-:Y:S05]  /*b2c0*/  BSYNC B1 ;  /* 0x0000000000017941 */ /* 0x000fea0003800000 */
.L_x_655:
[----:B------:R-:W-:-:S13]  /*b2d0*/  ISETP.GE.AND P0, PT, R110, R42, PT ;  /* 0x0000002a6e00720c */ /* 0x000fda0003f06270 */
[----:B------:R-:W-:Y:S05]  /*b2e0*/  @P0 BRA `(.L_x_667) ;  /* 0x00004b2000000947 */ /* 0x000fea0003800000 */
        /* <DEDUP_REMOVED lines=49> */
.L_x_669:
[----:B------:R-:W-:Y:S05]  /*b600*/  BSYNC B0 ;  /* 0x0000000000007941 */ /* 0x000fea0003800000 */
.L_x_668:
        /* <DEDUP_REMOVED lines=49> */
.L_x_671:
[----:B------:R-:W-:Y:S05]  /*b920*/  BSYNC B0 ;  /* 0x0000000000007941 */ /* 0x000fea0003800000 */
.L_x_670:
        /* <DEDUP_REMOVED lines=49> */
.L_x_673:
[----:B------:R-:W-:Y:S05]  /*bc40*/  BSYNC B0 ;  /* 0x0000000000007941 */ /* 0x000fea0003800000 */
.L_x_672:
        /* <DEDUP_REMOVED lines=49> */
.L_x_675:
[----:B------:R-:W-:Y:S05]  /*bf60*/  BSYNC B0 ;  /* 0x0000000000007941 */ /* 0x000fea0003800000 */
.L_x_674:
        /* <DEDUP_REMOVED lines=49> */
.L_x_677:
[----:B------:R-:W-:Y:S05]  /*c280*/  BSYNC B0 ;  /* 0x0000000000007941 */ /* 0x000fea0003800000 */
.L_x_676:
        /* <DEDUP_REMOVED lines=49> */
.L_x_650:
[----:B------:R-:W-:Y:S01]  /*c5a0*/  ISETP.NE.AND P0, PT, R111, 0x1, PT ;  /* 0x000000016f00780c */ /* 0x000fe20003f05270 */
[----:B------:R-:W-:Y:S01]  /*c5b0*/  IMAD.MOV.U32 R5, RZ, RZ, R7 ;  /* 0x000000ffff057224 */ /* 0x000fe200078e0007 */
[----:B------:R-:W-:Y:S01]  /*c5c0*/  SHF.R.S32.HI R84, RZ, 0x1f, R106 ;  /* 0x0000001fff547819 */ /* 0x000fe2000001146a */
[----:B------:R-:W-:Y:S01]  /*c5d0*/  IMAD.MOV.U32 R7, RZ, RZ, R6 ;  /* 0x000000ffff077224 */ /* 0x000fe200078e0006 */
[----:B------:R-:W-:Y:S01]  /*c5e0*/  SHF.R.S32.HI R81, RZ, 0x1f, R107 ;  /* 0x0000001fff517819 */ /* 0x000fe2000001146b */
[----:B------:R-:W-:Y:S01]  /*c5f0*/  IMAD.MOV.U32 R6, RZ, RZ, R2 ;  /* 0x000000ffff067224 */ /* 0x000fe200078e0002 */
[----:B------:R-:W-:Y:S01]  /*c600*/  LEA.HI R85, R84, R106, RZ, 0x3 ;  /* 0x0000006a54557211 */ /* 0x000fe200078f18ff */
[----:B------:R-:W-:Y:S01]  /*c610*/  BSSY B0, `(.L_x_678) ;  /* 0x0000048000007945 */ /* 0x000fe20003800000 */
[----:B------:R-:W-:Y:S01]  /*c620*/  LEA.HI R82, R81, R107, RZ, 0x3 ;  /* 0x0000006b51527211 */ /* 0x000fe200078f18ff */
[----:B------:R-:W-:Y:S01]  /*c630*/  CS2R R74, SRZ ;  /* 0x00000000004a7805 */ /* 0x000fe2000001ff00 */
[----:B------:R-:W-:Y:S01]  /*c640*/  SHF.R.S32.HI R29, RZ, 0x1f, R104 ;  /* 0x0000001fff1d7819 */ /* 0x000fe20000011468 */
[----:B------:R-:W-:Y:S01]  /*c650*/  CS2R R42, SRZ ;  /* 0x00000000002a7805 */ /* 0x000fe2000001ff00 */
[----:B------:R-:W-:Y:S01]  /*c660*/  CS2R R40, SRZ ;  /* 0x0000000000287805 */ /* 0x000fe2000001ff00 */
        /* <DEDUP_REMOVED lines=11> */
[----:B------:R-:W-:-:S02]  /*c720*/  SHF.R.S32.HI R77, RZ, 0x3, R85 ;  /* 0x00000003ff4d7819 */ /* 0x000fc40000011455 */
[----:B------:R-:W-:Y:S01]  /*c730*/  SHF.R.S32.HI R51, RZ, 0x3, R82 ;  /* 0x00000003ff337819 */ /* 0x000fe20000011452 */
[C---:B------:R-:W-:Y:S01]  /*c740*/  IMAD R8, R3.reuse, c[0x0][0x280], RZ ;  /* 0x0000a00003087a24 */ /* 0x040fe200078e02ff */
[----:B------:R-:W-:Y:S01]  /*c750*/  LEA R31, P0, R4, c[0x0][0x270], 0x1 ;  /* 0x00009c00041f7a11 */ /* 0x000fe200078008ff */
[----:B------:R-:W-:Y:S02]  /*c760*/  IMAD R9, R3, c[0x0][0x290], RZ ;  /* 0x0000a40003097a24 */ /* 0x000fe400078e02ff */
[C---:B------:R-:W-:Y:S02]  /*c770*/  IMAD R8, R0.reuse, c[0x0][0x284], R8 ;  /* 0x0000a10000087a24 */ /* 0x040fe400078e0208 */
[----:B------:R-:W-:Y:S01]  /*c780*/  IMAD.WIDE.U32 R2, R0, c[0x0][0x290], R6 ;  /* 0x0000a40000027a25 */ /* 0x000fe200078e0006 */
[----:B------:R1:W2:Y:S01]  /*c790*/  SHFL.IDX PT, R20, R31, RZ, 0x1c1f ;  /* 0x001c1fff1f147589 */ /* 0x0002a200000e0000 */
        /* <DEDUP_REMOVED lines=8> */
[----:B------:R-:W-:Y:S02]  /*c820*/  CS2R R4, SRZ ;  /* 0x0000000000047805 */ /* 0x000fe4000001ff00 */
[----:B------:R1:W3:Y:S01]  /*c830*/  SHFL.IDX PT, R21, R28, RZ, 0x1c1f ;  /* 0x001c1fff1c157589 */ /* 0x0002e200000e0000 */
[----:B------:R-:W-:-:S03]  /*c840*/  LEA.HI.X R27, R2, c[0x0][0x28c], R0, 0x1, P1 ;  /* 0x0000a300021b7a11 */ /* 0x000fc600008f0c00 */
[----:B------:R1:W4:Y:S04]  /*c850*/  SHFL.IDX PT, R2, R32, RZ, 0x1c1f ;  /* 0x001c1fff20027589 */ /* 0x00032800000e0000 */
[----:B------:R1:W1:Y:S02]  /*c860*/  SHFL.IDX PT, R3, R27, RZ, 0x1c1f ;  /* 0x001c1fff1b037589 */ /* 0x00026400000e0000 */
[----:B------:R-:W-:Y:S05]  /*c870*/  @P0 BRA `(.L_x_679) ;  /* 0x0000021000000947 */ /* 0x000fea0003800000 */
[----:B------:R-:W-:Y:S01]  /*c880*/  ISETP.GE.AND P1, PT, R104, c[0x0][0x27c], PT ;  /* 0x00009f0068007a0c */ /* 0x000fe20003f26270 */
[----:B------:R-:W-:Y:S01]  /*c890*/  CS2R R18, SRZ ;  /* 0x0000000000127805 */ /* 0x000fe2000001ff00 */
[----:B------:R-:W-:Y:S01]  /*c8a0*/  CS2R R16, SRZ ;  /* 0x0000000000107805 */ /* 0x000fe2000001ff00 */
[----:B------:R-:W-:Y:S01]  /*c8b0*/  CS2R R10, SRZ ;  /* 0x00000000000a7805 */ /* 0x000fe2000001ff00 */
[----:B------:R-:W-:-:S09]  /*c8c0*/  CS2R R8, SRZ ;  /* 0x0000000000087805 */ /* 0x000fd2000001ff00 */
[C---:B------:R-:W-:Y:S01]  /*c8d0*/  @!P1 IMAD.SHL.U32 R4, R104.reuse, 0x2, RZ ;  /* 0x0000000268049824 */ /* 0x040fe200078e00ff */
[----:B------:R-:W-:-:S04]  /*c8e0*/  @!P1 SHF.L.U64.HI R0, R104, 0x1, R29 ;  /* 0x0000000168009819 */ /* 0x000fc8000001021d */
[----:B--2---:R-:W-:-:S04]  /*c8f0*/  @!P1 IADD3 R24, P0, R20, R4, RZ ;  /* 0x0000000414189210 */ /* 0x004fc80007f1e0ff */
[----:B---3--:R-:W-:Y:S02]  /*c900*/  @!P1 IADD3.X R25, R21, R0, RZ, P0, !PT ;  /* 0x0000000015199210 */ /* 0x008fe400007fe4ff */
[----:B----4-:R-:W-:-:S05]  /*c910*/  @!P1 IADD3 R22, P0, R2, R4, RZ ;  /* 0x0000000402169210 */ /* 0x010fca0007f1e0ff */
[----:B-1----:R-:W-:Y:S01]  /*c920*/  @!P1 IMAD.X R23, R3, 0x1, R0, P0 ;  /* 0x0000000103179824 */ /* 0x002fe200000e0600 */
[----:B------:R-:W-:-:S13]  /*c930*/  ISETP.GE.AND P0, PT, R107, c[0x0][0x27c], PT ;  /* 0x00009f006b007a0c */ /* 0x000fda0003f06270 */
[----:B------:R-:W-:-:S05]  /*c940*/  @!P0 SHF.L.U32 R0, R51, 0x3, RZ ;  /* 0x0000000333008819 */ /* 0x000fca00000006ff */
[----:B------:R-:W-:-:S04]  /*c950*/  @!P0 IMAD.WIDE R6, R0, 0x2, R20 ;  /* 0x0000000200068825 */ /* 0x000fc800078e0214 */
[----:B------:R-:W-:Y:S01]  /*c960*/  @!P0 IMAD.WIDE R4, R0, 0x2, R2 ;  /* 0x0000000200048825 */ /* 0x000fe200078e0202 */
[----:B------:R1:W5:Y:S04]  /*c970*/  @!P0 LD.E.128 R16, [R6.64] ;  /* 0x0000000606108980 */ /* 0x000368000c101d00 */
[----:B------:R2:W5:Y:S01]  /*c980*/  @!P0 LD.E.128 R8, [R4.64] ;  /* 0x0000000604088980 */ /* 0x000562000c101d00 */
[----:B------:R-:W-:Y:S01]  /*c990*/  ISETP.GE.AND P0, PT, R106, c[0x0][0x27c], PT ;  /* 0x00009f006a007a0c */ /* 0x000fe20003f06270 */
[----:B------:R-:W-:Y:S01]  /*c9a0*/  CS2R R42, SRZ ;  /* 0x00000000002a7805 */ /* 0x000fe2000001ff00 */
[----:B------:R-:W-:Y:S01]  /*c9b0*/  CS2R R40, SRZ ;  /* 0x0000000000287805 */ /* 0x000fe2000001ff00 */
[----:B------:R-:W-:-:S10]  /*c9c0*/  CS2R R46, SRZ ;  /* 0x00000000002e7805 */ /* 0x000fd4000001ff00 */
[----:B------:R-:W-:Y:S01]  /*c9d0*/  @!P0 IMAD.SHL.U32 R0, R77, 0x8, RZ ;  /* 0x000000084d008824 */ /* 0x000fe200078e00ff */
[----:B------:R-:W-:Y:S01]  /*c9e0*/  CS2R R44, SRZ ;  /* 0x00000000002c7805 */ /* 0x000fe2000001ff00 */
[----:B------:R-:W-:Y:S01]  /*c9f0*/  CS2R R14, SRZ ;  /* 0x00000000000e7805 */ /* 0x000fe2000001ff00 */
[----:B------:R-:W-:Y:S01]  /*ca00*/  CS2R R12, SRZ ;  /* 0x00000000000c7805 */ /* 0x000fe2000001ff00 */
[----:B------:R-:W-:Y:S01]  /*ca10*/  @!P0 IMAD.WIDE R2, R0, 0x2, R2 ;  /* 0x0000000200028825 */ /* 0x000fe200078e0202 */
[----:B-1----:R-:W-:-:S04]  /*ca20*/  CS2R R6, SRZ ;  /* 0x0000000000067805 */ /* 0x002fc8000001ff00 */
[----:B------:R1:W5:Y:S01]  /*ca30*/  @!P0 LD.E.128 R44, [R2.64] ;  /* 0x00000006022c8980 */ /* 0x000362000c101d00 */
[----:B--2---:R-:W-:-:S03]  /*ca40*/  @!P0 IMAD.WIDE R4, R0, 0x2, R20 ;  /* 0x0000000200048825 */ /* 0x004fc600078e0214 */
[----:B------:R1:W5:Y:S04]  /*ca50*/  @!P1 LD.E.128 R12, [R24.64] ;  /* 0x00000006180c9980 */ /* 0x000368000c101d00 */
[----:B------:R2:W5:Y:S02]  /*ca60*/  @!P0 LD.E.128 R40, [R4.64] ;  /* 0x0000000604288980 */ /* 0x000564000c101d00 */
[----:B--2---:R-:W-:-:S06]  /*ca70*/  CS2R R4, SRZ ;  /* 0x0000000000047805 */ /* 0x004fcc000001ff00 */
[----:B------:R1:W5:Y:S02]  /*ca80*/  @!P1 LD.E.128 R4, [R22.64] ;  /* 0x0000000616049980 */ /* 0x000364000c101d00 */
.L_x_679:
[----:B------:R-:W-:Y:S05]  /*ca90*/  BSYNC B0 ;  /* 0x0000000000007941 */ /* 0x000fea0003800000 */
.L_x_678:
        /* <DEDUP_REMOVED lines=31> */
[----:B------:R-:W-:Y:S01]  /*cc90*/  CS2R R62, SRZ ;  /* 0x00000000003e7805 */ /* 0x000fe2000001ff00 */
[----:B------:R-:W-:Y:S01]  /*cca0*/  MOV R3, R47 ;  /* 0x0000002f00037202 */ /* 0x000fe20000000f00 */
[----:B------:R-:W-:Y:S01]  /*ccb0*/  CS2R R60, SRZ ;  /* 0x00000000003c7805 */ /* 0x000fe2000001ff00 */
        /* <DEDUP_REMOVED lines=11> */
[----:B------:R-:W2:Y:S01]  /*cd70*/  SHFL.IDX PT, R2, R32, 0x1, 0x1c1f ;  /* 0x003c1f0020027f89 */ /* 0x000ea200000e0000 */
[----:B------:R-:W-:Y:S01]  /*cd80*/  CS2R R52, SRZ ;  /* 0x0000000000347805 */ /* 0x000fe2000001ff00 */
[----:B------:R-:W-:Y:S01]  /*cd90*/  CS2R R70, SRZ ;  /* 0x0000000000467805 */ /* 0x000fe2000001ff00 */
[----:B------:R-:W-:Y:S01]  /*cda0*/  PRMT R36, R0, 0x5410, R23 ;  /* 0x0000541000247816 */ /* 0x000fe20000000017 */
[----:B------:R3:W4:Y:S01]  /*cdb0*/  SHFL.IDX PT, R20, R31, 0x1, 0x1c1f ;  /* 0x003c1f001f147f89 */ /* 0x00072200000e0000 */
[----:B------:R-:W-:Y:S01]  /*cdc0*/  CS2R R68, SRZ ;  /* 0x0000000000447805 */ /* 0x000fe2000001ff00 */
[----:B------:R-:W-:Y:S01]  /*cdd0*/  CS2R R66, SRZ ;  /* 0x0000000000427805 */ /* 0x000fe2000001ff00 */
[----:B------:R-:W-:Y:S01]  /*cde0*/  CS2R R64, SRZ ;  /* 0x0000000000407805 */ /* 0x000fe2000001ff00 */
[----:B------:R1:W1:Y:S01]  /*cdf0*/  SHFL.IDX PT, R3, R27, 0x1, 0x1c1f ;  /* 0x003c1f001b037f89 */ /* 0x00026200000e0000 */
[----:B------:R-:W-:Y:S01]  /*ce00*/  CS2R R58, SRZ ;  /* 0x00000000003a7805 */ /* 0x000fe2000001ff00 */
[----:B------:R-:W-:Y:S01]  /*ce10*/  CS2R R56, SRZ ;  /* 0x0000000000387805 */ /* 0x000fe2000001ff00 */
[----:B---3--:R-:W-:Y:S01]  /*ce20*/  PRMT R31, R22, 0x7610, R31 ;  /* 0x00007610161f7816 */ /* 0x008fe2000000001f */
[----:B------:R-:W-:Y:S05]  /*ce30*/  @P0 BRA `(.L_x_681) ;  /* 0x0000021000000947 */ /* 0x000fea0003800000 */
[----:B--2-4-:R-:W-:Y:S01]  /*ce40*/  ISETP.GE.AND P1, PT, R104, c[0x0][0x27c], PT ;  /* 0x00009f0068007a0c */ /* 0x014fe20003f26270 */
[----:B------:R-:W-:Y:S01]  /*ce50*/  CS2R R62, SRZ ;  /* 0x00000000003e7805 */ /* 0x000fe2000001ff00 */
[----:B------:R-:W-:Y:S01]  /*ce60*/  CS2R R60, SRZ ;  /* 0x00000000003c7805 */ /* 0x000fe2000001ff00 */
[----:B------:R-:W-:Y:S01]  /*ce70*/  CS2R R66, SRZ ;  /* 0x0000000000427805 */ /* 0x000fe2000001ff00 */
[----:B------:R-:W-:-:S09]  /*ce80*/  CS2R R64, SRZ ;  /* 0x0000000000407805 */ /* 0x000fd2000001ff00 */
[C---:B------:R-:W-:Y:S01]  /*ce90*/  @!P1 IMAD.SHL.U32 R0, R104.reuse, 0x2, RZ ;  /* 0x0000000268009824 */ /* 0x040fe200078e00ff */
[----:B------:R-:W-:-:S04]  /*cea0*/  @!P1 SHF.L.U64.HI R23, R104, 0x1, R29 ;  /* 0x0000000168179819 */ /* 0x000fc8000001021d */
[----:B------:R-:W-:-:S04]  /*ceb0*/  @!P1 IADD3 R24, P0, R20, R0, RZ ;  /* 0x0000000014189210 */ /* 0x000fc80007f1e0ff */
[----:B-1----:R-:W-:Y:S02]  /*cec0*/  @!P1 IADD3.X R25, R21, R23, RZ, P0, !PT ;  /* 0x0000001715199210 */ /* 0x002fe400007fe4ff */
[----:B------:R-:W-:-:S05]  /*ced0*/  @!P1 IADD3 R22, P0, R2, R0, RZ ;  /* 0x0000000002169210 */ /* 0x000fca0007f1e0ff */
[----:B------:R-:W-:Y:S01]  /*cee0*/  @!P1 IMAD.X R23, R3, 0x1, R23, P0 ;  /* 0x0000000103179824 */ /* 0x000fe200000e0617 */
        /* <DEDUP_REMOVED lines=9> */
[----:B------:R-:W-:Y:S01]  /*cf80*/  CS2R R70, SRZ ;  /* 0x0000000000467805 */ /* 0x000fe2000001ff00 */
[----:B------:R-:W-:Y:S01]  /*cf90*/  CS2R R68, SRZ ;  /* 0x0000000000447805 */ /* 0x000fe2000001ff00 */
[----:B------:R-:W-:Y:S01]  /*cfa0*/  CS2R R54, SRZ ;  /* 0x0000000000367805 */ /* 0x000fe2000001ff00 */
[----:B------:R-:W-:Y:S01]  /*cfb0*/  CS2R R52, SRZ ;  /* 0x0000000000347805 */ /* 0x000fe2000001ff00 */
[----:B------:R-:W-:Y:S01]  /*cfc0*/  CS2R R58, SRZ ;  /* 0x00000000003a7805 */ /* 0x000fe2000001ff00 */
[----:B------:R-:W-:-:S04]  /*cfd0*/  CS2R R56, SRZ ;  /* 0x0000000000387805 */ /* 0x000fc8000001ff00 */
[----:B------:R1:W5:Y:S01]  /*cfe0*/  @!P1 LD.E.128 R52, [R24.64] ;  /* 0x0000000618349980 */ /* 0x000362000c101d00 */
[----:B------:R-:W-:-:S03]  /*cff0*/  @!P0 IMAD.SHL.U32 R0, R77, 0x8, RZ ;  /* 0x000000084d008824 */ /* 0x000fc600078e00ff */
[----:B------:R1:W5:Y:S01]  /*d000*/  @!P1 LD.E.128 R56, [R22.64] ;  /* 0x0000000616389980 */ /* 0x000362000c101d00 */
[----:B------:R-:W-:-:S04]  /*d010*/  @!P0 IMAD.WIDE R20, R0, 0x2, R20 ;  /* 0x0000000200148825 */ /* 0x000fc800078e0214 */
[----:B------:R-:W-:Y:S01]  /*d020*/  @!P0 IMAD.WIDE R2, R0, 0x2, R2 ;  /* 0x0000000200028825 */ /* 0x000fe200078e0202 */
[----:B------:R1:W5:Y:S04]  /*d030*/  @!P0 LD.E.128 R72, [R20.64] ;  /* 0x0000000614488980 */ /* 0x000368000c101d00 */
[----:B------:R1:W5:Y:S02]  /*d040*/  @!P0 LD.E.128 R68, [R2.64] ;  /* 0x0000000602448980 */ /* 0x000364000c101d00 */
.L_x_681:
[----:B--2-4-:R-:W-:Y:S05]  /*d050*/  BSYNC B0 ;  /* 0x0000000000007941 */ /* 0x014fea0003800000 */
.L_x_680:
        /* <DEDUP_REMOVED lines=47> */
[----:B------:R1:W5:Y:S04]  /*d350*/  LDL R115, [R1+0x24] ;  /* 0x0000240001737983 */ /* 0x0003680000100800 */
[----:B------:R1:W5:Y:S01]  /*d360*/  LDL R114, [R1+0x28] ;  /* 0x0000280001727983 */ /* 0x0003620000100800 */
[----:B------:R-:W-:Y:S01]  /*d370*/  ISETP.GE.AND P0, PT, R104, c[0x0][0x27c], PT ;  /* 0x00009f0068007a0c */ /* 0x000fe20003f06270 */
[----:B------:R-:W-:-:S12]  /*d380*/  BSSY B0, `(.L_x_684) ;  /* 0x000006c000007945 */ /* 0x000fd80003800000 */
[----:B------:R-:W-:Y:S05]  /*d390*/  @P0 BRA `(.L_x_685) ;  /* 0x000006a000000947 */ /* 0x000fea0003800000 */
[----:B------:R-:W-:Y:S01]  /*d3a0*/  IMAD.MOV.U32 R3, RZ, RZ, c[0x0][0x27c] ;  /* 0x00009f00ff037624 */ /* 0x000fe200078e00ff */
[----:B-----5:R-:W-:Y:S02]  /*d3b0*/  LOP3.LUT R0, R115, 0x38, R104, 0xf8, !PT ;  /* 0x0000003873007812 */ /* 0x020fe400078ef868 */
[----:B------:R-:W-:Y:S02]  /*d3c0*/  SHF.R.U64 R4, R4, 0x10, R5 ;  /* 0x0000001004047819 */ /* 0x000fe40000001205 */
[----:B------:R-:W-:Y:S02]  /*d3d0*/  LEA.HI R3, R3, R113, RZ, 0x1d ;  /* 0x0000007103037211 */ /* 0x000fe400078fe8ff */
[----:B------:R-:W-:Y:S02]  /*d3e0*/  LOP3.LUT R0, R140, R0, R114, 0xf6, !PT ;  /* 0x000000008c007212 */ /* 0x000fe400078ef672 */
[----:B------:R-:W-:Y:S01]  /*d3f0*/  SHF.R.S32.HI R20, RZ, 0x1f, R3 ;  /* 0x0000001fff147819 */ /* 0x000fe20000011403 */
[----:B------:R-:W-:Y:S01]  /*d400*/  IMAD.SHL.U32 R2, R3, 0x8, RZ ;  /* 0x0000000803027824 */ /* 0x000fe200078e00ff */
[----:B------:R-:W-:-:S02]  /*d410*/  LEA R48, R0, 0xc100, 0x1 ;  /* 0x0000c10000307811 */ /* 0x000fc400078e08ff */
[----:B------:R-:W-:Y:S02]  /*d420*/  LEA.HI R3, R20, R3, RZ, 0x3 ;  /* 0x0000000314037211 */ /* 0x000fe400078f18ff */
[----:B------:R-:W-:Y:S01]  /*d430*/  LOP3.LUT R2, R115, 0x38, R2, 0xf8, !PT ;  /* 0x0000003873027812 */ /* 0x000fe200078ef802 */
[----:B------:R-:W2:Y:S01]  /*d440*/  LDS.128 R24, [R48] ;  /* 0x0000000030187984 */ /* 0x000ea20000000c00 */
[----:B------:R-:W-:Y:S01]  /*d450*/  SHF.R.U64 R12, R12, 0x10, R13 ;  /* 0x000000100c0c7819 */ /* 0x000fe2000000120d */
[----:B------:R-:W-:Y:S01]  /*d460*/  IMAD.SHL.U32 R3, R3, 0x400, RZ ;  /* 0x0000040003037824 */ /* 0x000fe200078e00ff */
[----:B------:R-:W-:Y:S02]  /*d470*/  LOP3.LUT R0, R2, R114, RZ, 0x3c, !PT ;  /* 0x0000007202007212 */ /* 0x000fe400078e3cff */
[----:B------:R-:W-:Y:S02]  /*d480*/  PRMT R31, R31, 0x5410, R4 ;  /* 0x000054101f1f7816 */ /* 0x000fe40000000004 */
[----:B------:R-:W-:-:S02]  /*d490*/  LOP3.LUT R2, R3, 0x7fffe000, RZ, 0xc0, !PT ;  /* 0x7fffe00003027812 */ /* 0x000fc400078ec0ff */
[----:B------:R-:W-:Y:S02]  /*d4a0*/  SHF.R.U32.HI R3, RZ, 0x10, R5 ;  /* 0x00000010ff037819 */ /* 0x000fe40000011605 */
[----:B------:R-:W-:Y:S02]  /*d4b0*/  IADD3 R0, R0, R2, R140 ;  /* 0x0000000200007210 */ /* 0x000fe40007ffe08c */
[----:B------:R-:W-:Y:S02]  /*d4c0*/  SHF.R.U32.HI R2, RZ, 0x10, R15 ;  /* 0x00000010ff027819 */ /* 0x000fe4000001160f */
[--C-:B------:R-:W-:Y:S01]  /*d4d0*/  SHF.R.U64 R5, R6, 0x10, R7.reuse ;  /* 0x0000001006057819 */ /* 0x100fe20000001207 */
[----:B------:R-:W-:Y:S01]  /*d4e0*/  IMAD.SHL.U32 R39, R0, 0x2, RZ ;  /* 0x0000000200277824 */ /* 0x000fe200078e00ff */
[----:B------:R-:W-:Y:S02]  /*d4f0*/  SHF.R.U32.HI R6, RZ, 0x10, R7 ;  /* 0x00000010ff067819 */ /* 0x000fe40000011607 */
[----:B------:R-:W-:-:S02]  /*d500*/  PRMT R32, R37, 0x5432, R2 ;  /* 0x0000543225207816 */ /* 0x000fc40000000002 */
[----:B------:R-:W3:Y:S01]  /*d510*/  LDS.128 R20, [R39+0xc100] ;  /* 0x00c1000027147984 */ /* 0x000ee20000000c00 */
[----:B------:R-:W-:Y:S02]  /*d520*/  PRMT R29, R37, 0x5410, R5 ;  /* 0x00005410251d7816 */ /* 0x000fe40000000005 */
[----:B------:R-:W-:Y:S02]  /*d530*/  SHF.R.U32.HI R0, RZ, 0x10, R13 ;  /* 0x00000010ff007819 */ /* 0x000fe4000001160d */
[C---:B------:R-:W-:Y:S02]  /*d540*/  PRMT R30, R36.reuse, 0x5410, R3 ;  /* 0x00005410241e7816 */ /* 0x040fe40000000003 */
[----:B------:R-:W-:Y:S02]  /*d550*/  PRMT R28, R36, 0x5432, R6 ;  /* 0x00005432241c7816 */ /* 0x000fe40000000006 */
[----:B------:R-:W-:Y:S02]  /*d560*/  SHF.R.U64 R13, R14, 0x10, R15 ;  /* 0x000000100e0d7819 */ /* 0x000fe4000000120f */
[----:B------:R-:W-:-:S02]  /*d570*/  PRMT R35, R35, 0x5410, R12 ;  /* 0x0000541023237816 */ /* 0x000fc4000000000c */
[----:B------:R-:W-:Y:S02]  /*d580*/  PRMT R34, R34, 0x5410, R0 ;  /* 0x0000541022227816 */ /* 0x000fe40000000000 */
[----:B------:R-:W-:Y:S01]  /*d590*/  PRMT R33, R33, 0x5410, R13 ;  /* 0x0000541021217816 */ /* 0x000fe2000000000d */
[C---:B--2---:R-:W-:Y:S01]  /*d5a0*/  IMAD.U32 R38, R24.reuse, 0x10000, RZ ;  /* 0x0001000018267824 */ /* 0x044fe200078e00ff */
[----:B------:R-:W-:Y:S01]  /*d5b0*/  LOP3.LUT R37, R24, 0xffff0000, RZ, 0xc0, !PT ;  /* 0xffff000018257812 */ /* 0x000fe200078ec0ff */
[C---:B------:R-:W-:Y:S01]  /*d5c0*/  IMAD.U32 R36, R25.reuse, 0x10000, RZ ;  /* 0x0001000019247824 */ /* 0x040fe200078e00ff */
[----:B------:R-:W-:Y:S01]  /*d5d0*/  LOP3.LUT R24, R25, 0xffff0000, RZ, 0xc0, !PT ;  /* 0xffff000019187812 */ /* 0x000fe200078ec0ff */
[C---:B------:R-:W-:Y:S01]  /*d5e0*/  IMAD.U32 R15, R26.reuse, 0x10000, RZ ;  /* 0x000100001a0f7824 */ /* 0x040fe200078e00ff */
[----:B------:R-:W-:Y:S01]  /*d5f0*/  LOP3.LUT R25, R26, 0xffff0000, RZ, 0xc0, !PT ;  /* 0xffff00001a197812 */ /* 0x000fe200078ec0ff */
[----:B------:R-:W-:Y:S01]  /*d600*/  IMAD.U32 R14, R27, 0x10000, RZ ;  /* 0x000100001b0e7824 */ /* 0x000fe200078e00ff */
[----:B------:R-:W-:-:S02]  /*d610*/  SHF.L.U32 R26, R31, 0x10, RZ ;  /* 0x000000101f1a7819 */ /* 0x000fc400000006ff */
[----:B------:R-:W-:Y:S01]  /*d620*/  LOP3.LUT R13, R27, 0xffff0000, RZ, 0xc0, !PT ;  /* 0xffff00001b0d7812 */ /* 0x000fe200078ec0ff */
[----:B------:R-:W-:Y:S01]  /*d630*/  IMAD.U32 R27, R30, 0x10000, RZ ;  /* 0x000100001e1b7824 */ /* 0x000fe200078e00ff */
[----:B------:R-:W-:Y:S01]  /*d640*/  LOP3.LUT R31, R31, 0xffff0000, RZ, 0xc0, !PT ;  /* 0xffff00001f1f7812 */ /* 0x000fe200078ec0ff */
[C---:B---3--:R-:W-:Y:S01]  /*d650*/  IMAD.U32 R12, R20.reuse, 0x10000, RZ ;  /* 0x00010000140c7824 */ /* 0x048fe200078e00ff */
[----:B------:R-:W-:Y:S01]  /*d660*/  LOP3.LUT R7, R20, 0xffff0000, RZ, 0xc0, !PT ;  /* 0xffff000014077812 */ /* 0x000fe200078ec0ff */
[C---:B------:R-:W-:Y:S01]  /*d670*/  IMAD.U32 R6, R21.reuse, 0x10000, RZ ;  /* 0x0001000015067824 */ /* 0x040fe200078e00ff */
[----:B------:R-:W-:Y:S01]  /*d680*/  LOP3.LUT R5, R21, 0xffff0000, RZ, 0xc0, !PT ;  /* 0xffff000015057812 */ /* 0x000fe200078ec0ff */
[----:B------:R-:W-:Y:S01]  /*d690*/  IMAD.U32 R21, R35, 0x10000, RZ ;  /* 0x0001000023157824 */ /* 0x000fe200078e00ff */
[C---:B------:R-:W-:Y:S01]  /*d6a0*/  LOP3.LUT R0, R23.reuse, 0xffff0000, RZ, 0xc0, !PT ;  /* 0xffff000017007812 */ /* 0x040fe200078ec0ff */
[----:B------:R-:W-:Y:S01]  /*d6b0*/  FMUL.FTZ R20, R12, R26 ;  /* 0x0000001a0c147220 */ /* 0x000fe20000410000 */
[----:B------:R-:W-:Y:S01]  /*d6c0*/  LOP3.LUT R3, R22, 0xffff0000, RZ, 0xc0, !PT ;  /* 0xffff000016037812 */ /* 0x000fe200078ec0ff */
[----:B------:R-:W-:Y:S01]  /*d6d0*/  IMAD.U32 R2, R23, 0x10000, RZ ;  /* 0x0001000017027824 */ /* 0x000fe200078e00ff */
[----:B------:R-:W-:Y:S01]  /*d6e0*/  SHF.L.U32 R23, R28, 0x10, RZ ;  /* 0x000000101c177819 */ /* 0x000fe200000006ff */
[----:B------:R-:W-:-:S02]  /*d6f0*/  FMUL.FTZ R12, R12, R21 ;  /* 0x000000150c0c7220 */ /* 0x000fc40000410000 */
[----:B------:R-:W-:Y:S02]  /*d700*/  FFMA.FTZ R50, R38, R21, -R20 ;  /* 0x0000001526327223 */ /* 0x000fe40000010814 */
[----:B------:R-:W-:Y:S02]  /*d710*/  IMAD.U32 R21, R34, 0x10000, RZ ;  /* 0x0001000022157824 */ /* 0x000fe400078e00ff */
[----:B------:R-:W-:Y:S02]  /*d720*/  IMAD.U32 R4, R22, 0x10000, RZ ;  /* 0x0001000016047824 */ /* 0x000fe400078e00ff */
[----:B------:R-:W-:Y:S02]  /*d730*/  IMAD.U32 R22, R32, 0x10000, RZ ;  /* 0x0001000020167824 */ /* 0x000fe400078e00ff */
[----:B------:R-:W-:Y:S02]  /*d740*/  FFMA.FTZ R49, R38, R26, R12 ;  /* 0x0000001a26317223 */ /* 0x000fe4000001000c */
[----:B------:R-:W-:-:S02]  /*d750*/  FMUL.FTZ R20, R6, R27 ;  /* 0x0000001b06147220 */ /* 0x000fc40000410000 */
[----:B------:R-:W-:Y:S02]  /*d760*/  FMUL.FTZ R12, R6, R21 ;  /* 0x00000015060c7220 */ /* 0x000fe40000410000 */
[C---:B------:R-:W-:Y:S02]  /*d770*/  FMUL.FTZ R6, R2.reuse, R23 ;  /* 0x0000001702067220 */ /* 0x040fe40000410000 */
[-C--:B------:R-:W-:Y:S02]  /*d780*/  FMUL.FTZ R2, R2, R22.reuse ;  /* 0x0000001602027220 */ /* 0x080fe40000410000 */
[----:B------:R-:W-:Y:S02]  /*d790*/  FFMA.FTZ R26, R36, R27, R12 ;  /* 0x0000001b241a7223 */ /* 0x000fe4000001000c */
[----:B------:R-:W-:Y:S01]  /*d7a0*/  FFMA.FTZ R27, R14, R22, -R6 ;  /* 0x000000160e1b7223 */ /* 0x000fe20000010806 */
[----:B------:R-:W-:Y:S01]  /*d7b0*/  LOP3.LUT R6, R35, 0xffff0000, RZ, 0xc0, !PT ;  /* 0xffff000023067812 */ /* 0x000fe200078ec0ff */
[----:B------:R-:W-:Y:S01]  /*d7c0*/  FFMA.FTZ R38, R36, R21, -R20 ;  /* 0x0000001524267223 */ /* 0x000fe20000010814 */
[----:B------:R-:W-:Y:S01]  /*d7d0*/  LOP3.LUT R21, R34, 0xffff0000, RZ, 0xc0, !PT ;  /* 0xffff000022157812 */ /* 0x000fe200078ec0ff */
[----:B------:R-:W-:Y:S01]  /*d7e0*/  FFMA.FTZ R23, R14, R23, R2 ;  /* 0x000000170e177223 */ /* 0x000fe20000010002 */
[----:B------:R-:W-:Y:S01]  /*d7f0*/  LOP3.LUT R20, R30, 0xffff0000, RZ, 0xc0, !PT ;  /* 0xffff00001e147812 */ /* 0x000fe200078ec0ff */
[----:B------:R-:W-:-:S02]  /*d800*/  FMUL.FTZ R2, R7, R31 ;  /* 0x0000001f07027220 */ /* 0x000fc40000410000 */
[C---:B------:R-:W-:Y:S01]  /*d810*/  IMAD.U32 R30, R29.reuse, 0x10000, RZ ;  /* 0x000100001d1e7824 */ /* 0x040fe200078e00ff */
[----:B------:R-:W-:Y:S01]  /*d820*/  LOP3.LUT R29, R29, 0xffff0000, RZ, 0xc0, !PT ;  /* 0xffff00001d1d7812 */ /* 0x000fe200078ec0ff */
[-C--:B------:R-:W-:Y:S02]  /*d830*/  FFMA.FTZ R12, R37, R6.reuse, -R2 ;  /* 0x00000006250c7223 */ /* 0x080fe40000010802 */
[----:B------:R-:W-:Y:S02]  /*d840*/  FMUL.FTZ R7, R7, R6 ;  /* 0x0000000607077220 */ /* 0x000fe40000410000 */
[----:B------:R-:W-:Y:S01]  /*d850*/  FMUL.FTZ R2, R5, R21 ;  /* 0x0000001505027220 */ /* 0x000fe20000410000 */
[----:B------:R-:W-:Y:S01]  /*d860*/  F2FP.BF16.PACK_AB R12, R12, R50 ;  /* 0x000000320c0c723e */ /* 0x000fe200000010ff */
[----:B------:R-:W-:Y:S02]  /*d870*/  IMAD.U32 R14, R33, 0x10000, RZ ;  /* 0x00010000210e7824 */ /* 0x000fe400078e00ff */
[----:B------:R-:W-:-:S02]  /*d880*/  FMUL.FTZ R6, R5, R20 ;  /* 0x0000001405067220 */ /* 0x000fc40000410000 */
[----:B------:R-:W-:Y:S02]  /*d890*/  FMUL.FTZ R5, R4, R30 ;  /* 0x0000001e04057220 */ /* 0x000fe40000410000 */
[C---:B------:R-:W-:Y:S02]  /*d8a0*/  FFMA.FTZ R20, R24.reuse, R20, R2 ;  /* 0x0000001418147223 */ /* 0x040fe40000010002 */
[----:B------:R-:W-:Y:S01]  /*d8b0*/  FFMA.FTZ R21, R24, R21, -R6 ;  /* 0x0000001518157223 */ /* 0x000fe20000010806 */
[----:B------:R-:W-:Y:S01]  /*d8c0*/  LOP3.LUT R6, R33, 0xffff0000, RZ, 0xc0, !PT ;  /* 0xffff000021067812 */ /* 0x000fe200078ec0ff */
[-C--:B------:R-:W-:Y:S01]  /*d8d0*/  FMUL.FTZ R2, R4, R14.reuse ;  /* 0x0000000e04027220 */ /* 0x080fe20000410000 */
[----:B------:R-:W-:Y:S01]  /*d8e0*/  LOP3.LUT R24, R28, 0xffff0000, RZ, 0xc0, !PT ;  /* 0xffff00001c187812 */ /* 0x000fe200078ec0ff */
[----:B------:R-:W-:Y:S01]  /*d8f0*/  FFMA.FTZ R14, R15, R14, -R5 ;  /* 0x0000000e0f0e7223 */ /* 0x000fe20000010805 */
[----:B------:R-:W-:Y:S01]  /*d900*/  LOP3.LUT R5, R32, 0xffff0000, RZ, 0xc0, !PT ;  /* 0xffff000020057812 */ /* 0x000fe200078ec0ff */
[----:B------:R-:W-:-:S02]  /*d910*/  FFMA.FTZ R22, R37, R31, R7 ;  /* 0x0000001f25167223 */ /* 0x000fc40000010007 */
[----:B------:R-:W-:Y:S02]  /*d920*/  FFMA.FTZ R7, R15, R30, R2 ;  /* 0x0000001e0f077223 */ /* 0x000fe40000010002 */
[C---:B------:R-:W-:Y:S02]  /*d930*/  FMUL.FTZ R4, R3.reuse, R29 ;  /* 0x0000001d03047220 */ /* 0x040fe40000410000 */
[----:B------:R-:W-:Y:S02]  /*d940*/  FMUL.FTZ R3, R3, R6 ;  /* 0x0000000603037220 */ /* 0x000fe40000410000 */
[C---:B------:R-:W-:Y:S02]  /*d950*/  FMUL.FTZ R2, R0.reuse, R24 ;  /* 0x0000001800027220 */ /* 0x040fe40000410000 */
[----:B------:R-:W-:Y:S02]  /*d960*/  FMUL.FTZ R0, R0, R5 ;  /* 0x0000000500007220 */ /* 0x000fe40000410000 */
[C---:B------:R-:W-:Y:S01]  /*d970*/  FFMA.FTZ R6, R25.reuse, R6, -R4 ;  /* 0x0000000619067223 */ /* 0x040fe20000010804 */
[----:B------:R-:W-:Y:S01]  /*d980*/  F2FP.BF16.PACK_AB R4, R22, R49 ;  /* 0x000000311604723e */ /* 0x000fe200000010ff */
[----:B------:R-:W-:-:S02]  /*d990*/  FFMA.FTZ R3, R25, R29, R3 ;  /* 0x0000001d19037223 */ /* 0x000fc40000010003 */
[C---:B------:R-:W-:Y:S01]  /*d9a0*/  FFMA.FTZ R2, R13.reuse, R5, -R2 ;  /* 0x000000050d027223 */ /* 0x040fe20000010802 */
[----:B------:R-:W-:Y:S01]  /*d9b0*/  F2FP.BF16.PACK_AB R14, R6, R14 ;  /* 0x0000000e060e723e */ /* 0x000fe200000010ff */
[----:B------:R-:W-:Y:S01]  /*d9c0*/  FFMA.FTZ R0, R13, R24, R0 ;  /* 0x000000180d007223 */ /* 0x000fe20000010000 */
[----:B------:R-:W-:Y:S02]  /*d9d0*/  F2FP.BF16.PACK_AB R13, R21, R38 ;  /* 0x00000026150d723e */ /* 0x000fe400000010ff */
[----:B------:R-:W-:Y:S02]  /*d9e0*/  F2FP.BF16.PACK_AB R6, R3, R7 ;  /* 0x000000070306723e */ /* 0x000fe400000010ff */
[----:B------:R-:W-:Y:S02]  /*d9f0*/  F2FP.BF16.PACK_AB R15, R2, R27 ;  /* 0x0000001b020f723e */ /* 0x000fe400000010ff */
[----:B------:R-:W-:Y:S02]  /*da00*/  F2FP.BF16.PACK_AB R5, R20, R26 ;  /* 0x0000001a1405723e */ /* 0x000fe400000010ff */
[----:B------:R-:W-:Y:S01]  /*da10*/  F2FP.BF16.PACK_AB R7, R0, R23 ;  /* 0x000000170007723e */ /* 0x000fe200000010ff */
[----:B------:R2:W-:Y:S04]  /*da20*/  STS.128 [R48], R12 ;  /* 0x0000000c30007388 */ /* 0x0005e80000000c00 */
[----:B------:R2:W-:Y:S02]  /*da30*/  STS.128 [R39+0xc100], R4 ;  /* 0x00c1000427007388 */ /* 0x0005e40000000c00 */
.L_x_685:
[----:B------:R-:W-:Y:S05]  /*da40*/  BSYNC B0 ;  /* 0x0000000000007941 */ /* 0x000fea0003800000 */
.L_x_684:
[----:B------:R-:W-:Y:S01]  /*da50*/  ISETP.GE.AND P0, PT, R107, c[0x0][0x27c], PT ;  /* 0x00009f006b007a0c */ /* 0x000fe20003f06270 */
[----:B------:R-:W-:-:S12]  /*da60*/  BSSY B0, `(.L_x_686) ;  /* 0x0000070000007945 */ /* 0x000fd80003800000 */
[----:B------:R-:W-:Y:S05]  /*da70*/  @P0 BRA `(.L_x_687) ;  /* 0x000006e000000947 */ /* 0x000fea0003800000 */
[----:B------:R-:W-:Y:S01]  /*da80*/  IMAD.MOV.U32 R0, RZ, RZ, c[0x0][0x27c] ;  /* 0x00009f00ff007624 */ /* 0x000fe200078e00ff */
[----:B------:R-:W-:Y:S02]  /*da90*/  LEA.HI R2, R81, R107, RZ, 0x6 ;  /* 0x0000006b51027211 */ /* 0x000fe400078f30ff */
[----:B-----5:R-:W-:Y:S02]  /*daa0*/  LOP3.LUT R3, R115, 0x38, R82, 0xf8, !PT ;  /* 0x0000003873037812 */ /* 0x020fe400078ef852 */
[----:B------:R-:W-:Y:S01]  /*dab0*/  LEA.HI R0, R0, R51, RZ, 0x1d ;  /* 0x0000003300007211 */ /* 0x000fe200078fe8ff */
[----:B------:R-:W-:Y:S01]  /*dac0*/  IMAD.SHL.U32 R2, R2, 0x80, RZ ;  /* 0x0000008002027824 */ /* 0x000fe200078e00ff */
[----:B--2---:R-:W-:Y:S02]  /*dad0*/  LOP3.LUT R4, R3, R114, RZ, 0x3c, !PT ;  /* 0x0000007203047212 */ /* 0x004fe400078e3cff */
[----:B------:R-:W-:Y:S01]  /*dae0*/  SHF.R.S32.HI R5, RZ, 0x1f, R0 ;  /* 0x0000001fff057819 */ /* 0x000fe20000011400 */
[----:B------:R-:W-:Y:S01]  /*daf0*/  IMAD.SHL.U32 R6, R0, 0x8, RZ ;  /* 0x0000000800067824 */ /* 0x000fe200078e00ff */
[----:B------:R-:W-:-:S02]  /*db00*/  LOP3.LUT R2, R2, 0xffffe000, RZ, 0xc0, !PT ;  /* 0xffffe00002027812 */ /* 0x000fc400078ec0ff */
[----:B------:R-:W-:Y:S02]  /*db10*/  LEA.HI R3, R5, R0, RZ, 0x3 ;  /* 0x0000000005037211 */ /* 0x000fe400078f18ff */
[----:B------:R-:W-:Y:S02]  /*db20*/  IADD3 R0, R4, R2, R140 ;  /* 0x0000000204007210 */ /* 0x000fe40007ffe08c */
[----:B------:R-:W-:Y:S01]  /*db30*/  LOP3.LUT R5, R115, 0x38, R6, 0xf8, !PT ;  /* 0x0000003873057812 */ /* 0x000fe200078ef806 */
[----:B------:R-:W-:Y:S01]  /*db40*/  IMAD.SHL.U32 R2, R3, 0x400, RZ ;  /* 0x0000040003027824 */ /* 0x000fe200078e00ff */
[----:B------:R-:W-:Y:S02]  /*db50*/  LEA R29, R0, 0xc100, 0x1 ;  /* 0x0000c100001d7811 */ /* 0x000fe400078e08ff */
[----:B------:R-:W-:Y:S02]  /*db60*/  LOP3.LUT R3, R5, R114, RZ, 0x3c, !PT ;  /* 0x0000007205037212 */ /* 0x000fe400078e3cff */
[----:B------:R-:W-:Y:S01]  /*db70*/  LOP3.LUT R0, R2, 0x7fffe000, RZ, 0xc0, !PT ;  /* 0x7fffe00002007812 */ /* 0x000fe200078ec0ff */
[----:B------:R-:W2:Y:S01]  /*db80*/  LDS.128 R12, [R29] ;  /* 0x000000001d0c7984 */ /* 0x000ea20000000c00 */
[----:B------:R-:W-:-:S02]  /*db90*/  SHF.R.U64 R16, R16, 0x10, R17 ;  /* 0x0000001010107819 */ /* 0x000fc40000001211 */
[----:B------:R-:W-:Y:S02]  /*dba0*/  IADD3 R0, R3, R0, R140 ;  /* 0x0000000003007210 */ /* 0x000fe40007ffe08c */
[--C-:B------:R-:W-:Y:S02]  /*dbb0*/  SHF.R.U64 R8, R8, 0x10, R9.reuse ;  /* 0x0000001008087819 */ /* 0x100fe40000001209 */
[----:B------:R-:W-:Y:S01]  /*dbc0*/  SHF.R.U32.HI R3, RZ, 0x10, R9 ;  /* 0x00000010ff037819 */ /* 0x000fe20000011609 */
[----:B------:R-:W-:Y:S01]  /*dbd0*/  IMAD.SHL.U32 R28, R0, 0x2, RZ ;  /* 0x00000002001c7824 */ /* 0x000fe200078e00ff */
[----:B------:R-:W-:Y:S02]  /*dbe0*/  SHF.R.U32.HI R0, RZ, 0x10, R17 ;  /* 0x00000010ff007819 */ /* 0x000fe40000011611 */
[----:B------:R-:W-:Y:S02]  /*dbf0*/  SHF.R.U64 R17, R18, 0x10, R19 ;  /* 0x0000001012117819 */ /* 0x000fe40000001213 */
[----:B------:R-:W3:Y:S01]  /*dc00*/  LDS.128 R4, [R28+0xc100] ;  /* 0x00c100001c047984 */ /* 0x000ee20000000c00 */
[----:B------:R-:W-:-:S02]  /*dc10*/  SHF.R.U64 R9, R10, 0x10, R11 ;  /* 0x000000100a097819 */ /* 0x000fc4000000120b */
[----:B------:R-:W-:Y:S02]  /*dc20*/  PRMT R26, R83, 0x5432, R17 ;  /* 0x00005432531a7816 */ /* 0x000fe40000000011 */
[----:B------:R-:W-:Y:S02]  /*dc30*/  SHF.R.U32.HI R2, RZ, 0x10, R19 ;  /* 0x00000010ff027819 */ /* 0x000fe40000011613 */
[----:B------:R-:W-:Y:S02]  /*dc40*/  SHF.R.U32.HI R10, RZ, 0x10, R11 ;  /* 0x00000010ff0a7819 */ /* 0x000fe4000001160b */
[----:B------:R-:W-:Y:S02]  /*dc50*/  PRMT R17, R78, 0x5432, R8 ;  /* 0x000054324e117816 */ /* 0x000fe40000000008 */
[----:B------:R-:W-:Y:S02]  /*dc60*/  PRMT R19, R80, 0x5432, R16 ;  /* 0x0000543250137816 */ /* 0x000fe40000000010 */
[----:B------:R-:W-:Y:S01]  /*dc70*/  PRMT R23, R79, 0x5410, R10 ;  /* 0x000054104f177816 */ /* 0x000fe2000000000a */
[----:B------:R-:W-:Y:S01]  /*dc80*/  IMAD.U32 R31, R17, 0x10000, RZ ;  /* 0x00010000111f7824 */ /* 0x000fe200078e00ff */
[----:B------:R-:W-:Y:S01]  /*dc90*/  PRMT R16, R78, 0x5410, R3 ;  /* 0x000054104e107816 */ /* 0x000fe20000000003 */
[----:B------:R-:W-:Y:S01]  /*dca0*/  IMAD.U32 R30, R19, 0x10000, RZ ;  /* 0x00010000131e7824 */ /* 0x000fe200078e00ff */
[----:B------:R-:W-:Y:S01]  /*dcb0*/  PRMT R24, R79, 0x5432, R9 ;  /* 0x000054324f187816 */ /* 0x000fe20000000009 */
[----:B------:R-:W-:Y:S01]  /*dcc0*/  IMAD.U32 R33, R23, 0x10000, RZ ;  /* 0x0001000017217824 */ /* 0x000fe200078e00ff */
[----:B------:R-:W-:Y:S01]  /*dcd0*/  PRMT R18, R80, 0x5410, R0 ;  /* 0x0000541050127816 */ /* 0x000fe20000000000 */
[----:B------:R-:W-:Y:S01]  /*dce0*/  IMAD.U32 R34, R16, 0x10000, RZ ;  /* 0x0001000010227824 */ /* 0x000fe200078e00ff */
[----:B------:R-:W-:Y:S01]  /*dcf0*/  PRMT R25, R83, 0x5410, R2 ;  /* 0x0000541053197816 */ /* 0x000fe20000000002 */
[C---:B--2---:R-:W-:Y:S01]  /*dd00*/  IMAD.U32 R22, R12.reuse, 0x10000, RZ ;  /* 0x000100000c167824 */ /* 0x044fe200078e00ff */
[----:B------:R-:W-:Y:S01]  /*dd10*/  LOP3.LUT R21, R12, 0xffff0000, RZ, 0xc0, !PT ;  /* 0xffff00000c157812 */ /* 0x000fe200078ec0ff */
[C---:B------:R-:W-:Y:S01]  /*dd20*/  IMAD.U32 R12, R14.reuse, 0x10000, RZ ;  /* 0x000100000e0c7824 */ /* 0x040fe200078e00ff */
[----:B------:R-:W-:Y:S01]  /*dd30*/  LOP3.LUT R27, R14, 0xffff0000, RZ, 0xc0, !PT ;  /* 0xffff00000e1b7812 */ /* 0x000fe200078ec0ff */
[C---:B------:R-:W-:Y:S01]  /*dd40*/  IMAD.U32 R11, R15.reuse, 0x10000, RZ ;  /* 0x000100000f0b7824 */ /* 0x040fe200078e00ff */
[----:B------:R-:W-:Y:S01]  /*dd50*/  LOP3.LUT R14, R15, 0xffff0000, RZ, 0xc0, !PT ;  /* 0xffff00000f0e7812 */ /* 0x000fe200078ec0ff */
[C---:B------:R-:W-:Y:S01]  /*dd60*/  IMAD.U32 R20, R13.reuse, 0x10000, RZ ;  /* 0x000100000d147824 */ /* 0x040fe200078e00ff */
[----:B------:R-:W-:Y:S01]  /*dd70*/  LOP3.LUT R13, R13, 0xffff0000, RZ, 0xc0, !PT ;  /* 0xffff00000d0d7812 */ /* 0x000fe200078ec0ff */
[C---:B---3--:R-:W-:Y:S01]  /*dd80*/  IMAD.U32 R10, R4.reuse, 0x10000, RZ ;  /* 0x00010000040a7824 */ /* 0x048fe200078e00ff */
[----:B------:R-:W-:Y:S01]  /*dd90*/  LOP3.LUT R9, R4, 0xffff0000, RZ, 0xc0, !PT ;  /* 0xffff000004097812 */ /* 0x000fe200078ec0ff */
[C---:B------:R-:W-:Y:S01]  /*dda0*/  IMAD.U32 R4, R6.reuse, 0x10000, RZ ;  /* 0x0001000006047824 */ /* 0x040fe200078e00ff */
[----:B------:R-:W-:Y:S01]  /*ddb0*/  LOP3.LUT R3, R6, 0xffff0000, RZ, 0xc0, !PT ;  /* 0xffff000006037812 */ /* 0x000fe200078ec0ff */
[C---:B------:R-:W-:Y:S01]  /*ddc0*/  FMUL.FTZ R15, R10.reuse, R31 ;  /* 0x0000001f0a0f7220 */ /* 0x040fe20000410000 */
[----:B------:R-:W-:Y:S01]  /*ddd0*/  LOP3.LUT R0, R7, 0xffff0000, RZ, 0xc0, !PT ;  /* 0xffff000007007812 */ /* 0x000fe200078ec0ff */
[C---:B------:R-:W-:Y:S01]  /*dde0*/  IMAD.U32 R8, R5.reuse, 0x10000, RZ ;  /* 0x0001000005087824 */ /* 0x040fe200078e00ff */
[----:B------:R-:W-:Y:S01]  /*ddf0*/  LOP3.LUT R5, R5, 0xffff0000, RZ, 0xc0, !PT ;  /* 0xffff000005057812 */ /* 0x000fe200078ec0ff */
[----:B------:R-:W-:-:S02]  /*de00*/  FMUL.FTZ R6, R10, R30 ;  /* 0x0000001e0a067220 */ /* 0x000fc40000410000 */
[----:B------:R-:W-:Y:S02]  /*de10*/  FFMA.FTZ R32, R22, R30, -R15 ;  /* 0x0000001e16207223 */ /* 0x000fe4000001080f */
[----:B------:R-:W-:Y:S02]  /*de20*/  IMAD.U32 R2, R7, 0x10000, RZ ;  /* 0x0001000007027824 */ /* 0x000fe400078e00ff */
[C---:B------:R-:W-:Y:S01]  /*de30*/  IMAD.U32 R15, R18.reuse, 0x10000, RZ ;  /* 0x00010000120f7824 */ /* 0x040fe200078e00ff */
[----:B------:R-:W-:Y:S01]  /*de40*/  LOP3.LUT R18, R18, 0xffff0000, RZ, 0xc0, !PT ;  /* 0xffff000012127812 */ /* 0x000fe200078ec0ff */
[----:B------:R-:W-:Y:S02]  /*de50*/  FMUL.FTZ R10, R8, R34 ;  /* 0x00000022080a7220 */ /* 0x000fe40000410000 */
[----:B------:R-:W-:Y:S02]  /*de60*/  FFMA.FTZ R31, R22, R31, R6 ;  /* 0x0000001f161f7223 */ /* 0x000fe40000010006 */
[----:B------:R-:W-:-:S02]  /*de70*/  IMAD.U32 R22, R25, 0x10000, RZ ;  /* 0x0001000019167824 */ /* 0x000fc400078e00ff */
[-C--:B------:R-:W-:Y:S02]  /*de80*/  FMUL.FTZ R7, R8, R15.reuse ;  /* 0x0000000f08077220 */ /* 0x080fe40000410000 */
[----:B------:R-:W-:Y:S01]  /*de90*/  FFMA.FTZ R30, R20, R15, -R10 ;  /* 0x0000000f141e7223 */ /* 0x000fe2000001080a */
[----:B------:R-:W-:Y:S01]  /*dea0*/  LOP3.LUT R15, R17, 0xffff0000, RZ, 0xc0, !PT ;  /* 0xffff0000110f7812 */ /* 0x000fe200078ec0ff */
[CC--:B------:R-:W-:Y:S02]  /*deb0*/  FMUL.FTZ R6, R2.reuse, R33.reuse ;  /* 0x0000002102067220 */ /* 0x0c0fe40000410000 */
[----:B------:R-:W-:Y:S02]  /*dec0*/  FMUL.FTZ R2, R2, R22 ;  /* 0x0000001602027220 */ /* 0x000fe40000410000 */
[----:B------:R-:W-:Y:S01]  /*ded0*/  FFMA.FTZ R20, R20, R34, R7 ;  /* 0x0000002214147223 */ /* 0x000fe20000010007 */
[----:B------:R-:W-:Y:S01]  /*dee0*/  LOP3.LUT R7, R19, 0xffff0000, RZ, 0xc0, !PT ;  /* 0xffff000013077812 */ /* 0x000fe200078ec0ff */
[----:B------:R-:W-:-:S02]  /*def0*/  FFMA.FTZ R17, R11, R33, R2 ;  /* 0x000000210b117223 */ /* 0x000fc40000010002 */
[----:B------:R-:W-:Y:S01]  /*df00*/  FFMA.FTZ R22, R11, R22, -R6 ;  /* 0x000000160b167223 */ /* 0x000fe20000010806 */
[----:B------:R-:W-:Y:S01]  /*df10*/  LOP3.LUT R11, R16, 0xffff0000, RZ, 0xc0, !PT ;  /* 0xffff0000100b7812 */ /* 0x000fe200078ec0ff */
[----:B------:R-:W-:Y:S01]  /*df20*/  FMUL.FTZ R2, R9, R15 ;  /* 0x0000000f09027220 */ /* 0x000fe20000410000 */
[C---:B------:R-:W-:Y:S01]  /*df30*/  LOP3.LUT R16, R24.reuse, 0xffff0000, RZ, 0xc0, !PT ;  /* 0xffff000018107812 */ /* 0x040fe200078ec0ff */
[----:B------:R-:W-:Y:S02]  /*df40*/  IMAD.U32 R19, R24, 0x10000, RZ ;  /* 0x0001000018137824 */ /* 0x000fe400078e00ff */
[-C--:B------:R-:W-:Y:S02]  /*df50*/  FFMA.FTZ R8, R21, R7.reuse, -R2 ;  /* 0x0000000715087223 */ /* 0x080fe40000010802 */
[----:B------:R-:W-:Y:S02]  /*df60*/  FMUL.FTZ R6, R9, R7 ;  /* 0x0000000709067220 */ /* 0x000fe40000410000 */
[----:B------:R-:W-:Y:S01]  /*df70*/  FMUL.FTZ R2, R5, R18 ;  /* 0x0000001205027220 */ /* 0x000fe20000410000 */
[----:B------:R-:W-:Y:S01]  /*df80*/  F2FP.BF16.PACK_AB R8, R8, R32 ;  /* 0x000000200808723e */ /* 0x000fe200000010ff */
[----:B------:R-:W-:-:S02]  /*df90*/  IMAD.U32 R10, R26, 0x10000, RZ ;  /* 0x000100001a0a7824 */ /* 0x000fc400078e00ff */
[----:B------:R-:W-:Y:S02]  /*dfa0*/  FMUL.FTZ R7, R5, R11 ;  /* 0x0000000b05077220 */ /* 0x000fe40000410000 */
[----:B------:R-:W-:Y:S02]  /*dfb0*/  FMUL.FTZ R5, R4, R19 ;  /* 0x0000001304057220 */ /* 0x000fe40000410000 */
[----:B------:R-:W-:Y:S02]  /*dfc0*/  FFMA.FTZ R11, R13, R11, R2 ;  /* 0x0000000b0d0b7223 */ /* 0x000fe40000010002 */
[----:B------:R-:W-:Y:S01]  /*dfd0*/  FFMA.FTZ R15, R21, R15, R6 ;  /* 0x0000000f150f7223 */ /* 0x000fe20000010006 */
[----:B------:R-:W-:Y:S01]  /*dfe0*/  LOP3.LUT R6, R26, 0xffff0000, RZ, 0xc0, !PT ;  /* 0xffff00001a067812 */ /* 0x000fe200078ec0ff */
[----:B------:R-:W-:Y:S01]  /*dff0*/  FFMA.FTZ R9, R13, R18, -R7 ;  /* 0x000000120d097223 */ /* 0x000fe20000010807 */
[----:B------:R-:W-:Y:S01]  /*e000*/  LOP3.LUT R13, R23, 0xffff0000, RZ, 0xc0, !PT ;  /* 0xffff0000170d7812 */ /* 0x000fe200078ec0ff */
[----:B------:R-:W-:-:S02]  /*e010*/  FMUL.FTZ R2, R4, R10 ;  /* 0x0000000a04027220 */ /* 0x000fc40000410000 */
[C---:B------:R-:W-:Y:S01]  /*e020*/  FFMA.FTZ R10, R12.reuse, R10, -R5 ;  /* 0x0000000a0c0a7223 */ /* 0x040fe20000010805 */
[----:B------:R-:W-:Y:S01]  /*e030*/  LOP3.LUT R5, R25, 0xffff0000, RZ, 0xc0, !PT ;  /* 0xffff000019057812 */ /* 0x000fe200078ec0ff */
[----:B------:R-:W-:Y:S01]  /*e040*/  FFMA.FTZ R7, R12, R19, R2 ;  /* 0x000000130c077223 */ /* 0x000fe20000010002 */
[----:B------:R-:W-:Y:S01]  /*e050*/  F2FP.BF16.PACK_AB R9, R9, R30 ;  /* 0x0000001e0909723e */ /* 0x000fe200000010ff */
[C---:B------:R-:W-:Y:S02]  /*e060*/  FMUL.FTZ R4, R3.reuse, R16 ;  /* 0x0000001003047220 */ /* 0x040fe40000410000 */
[----:B------:R-:W-:Y:S02]  /*e070*/  FMUL.FTZ R3, R3, R6 ;  /* 0x0000000603037220 */ /* 0x000fe40000410000 */
[C---:B------:R-:W-:Y:S02]  /*e080*/  FMUL.FTZ R2, R0.reuse, R13 ;  /* 0x0000000d00027220 */ /* 0x040fe40000410000 */
[----:B------:R-:W-:-:S02]  /*e090*/  FMUL.FTZ R0, R0, R5 ;  /* 0x0000000500007220 */ /* 0x000fc40000410000 */
[----:B------:R-:W-:Y:S01]  /*e0a0*/  FFMA.FTZ R6, R27, R6, -R4 ;  /* 0x000000061b067223 */ /* 0x000fe20000010804 */
[----:B------:R-:W-:Y:S01]  /*e0b0*/  F2FP.BF16.PACK_AB R4, R15, R31 ;  /* 0x0000001f0f04723e */ /* 0x000fe200000010ff */
[----:B------:R-:W-:Y:S02]  /*e0c0*/  FFMA.FTZ R3, R27, R16, R3 ;  /* 0x000000101b037223 */ /* 0x000fe40000010003 */
[C---:B------:R-:W-:Y:S01]  /*e0d0*/  FFMA.FTZ R2, R14.reuse, R5, -R2 ;  /* 0x000000050e027223 */ /* 0x040fe20000010802 */
[----:B------:R-:W-:Y:S01]  /*e0e0*/  F2FP.BF16.PACK_AB R5, R11, R20 ;  /* 0x000000140b05723e */ /* 0x000fe200000010ff */
[----:B------:R-:W-:Y:S01]  /*e0f0*/  FFMA.FTZ R0, R14, R13, R0 ;  /* 0x0000000d0e007223 */ /* 0x000fe20000010000 */
[----:B------:R-:W-:Y:S02]  /*e100*/  F2FP.BF16.PACK_AB R10, R6, R10 ;  /* 0x0000000a060a723e */ /* 0x000fe400000010ff */
[----:B------:R-:W-:Y:S02]  /*e110*/  F2FP.BF16.PACK_AB R6, R3, R7 ;  /* 0x000000070306723e */ /* 0x000fe400000010ff */
[----:B------:R-:W-:-:S02]  /*e120*/  F2FP.BF16.PACK_AB R11, R2, R22 ;  /* 0x00000016020b723e */ /* 0x000fc400000010ff */
[----:B------:R-:W-:-:S03]  /*e130*/  F2FP.BF16.PACK_AB R7, R0, R17 ;  /* 0x000000110007723e */ /* 0x000fc600000010ff */
[----:B------:R2:W-:Y:S04]  /*e140*/  STS.128 [R29], R8 ;  /* 0x000000081d007388 */ /* 0x0005e80000000c00 */
[----:B------:R2:W-:Y:S02]  /*e150*/  STS.128 [R28+0xc100], R4 ;  /* 0x00c100041c007388 */ /* 0x0005e40000000c00 */
.L_x_687:
[----:B------:R-:W-:Y:S05]  /*e160*/  BSYNC B0 ;  /* 0x0000000000007941 */ /* 0x000fea0003800000 */
.L_x_686:
[----:B------:R-:W-:-:S13]  /*e170*/  ISETP.GE.AND P0, PT, R106, c[0x0][0x27c], PT ;  /* 0x00009f006a007a0c */ /* 0x000fda0003f06270 */
[----:B------:R-:W-:Y:S05]  /*e180*/  @P0 BRA `(.L_x_683) ;  /* 0x000006e000000947 */ /* 0x000fea0003800000 */
[----:B------:R-:W-:Y:S01]  /*e190*/  IMAD.MOV.U32 R0, RZ, RZ, c[0x0][0x27c] ;  /* 0x00009f00ff007624 */ /* 0x000fe200078e00ff */
[----:B------:R-:W-:Y:S02]  /*e1a0*/  LEA.HI R2, R84, R106, RZ, 0x6 ;  /* 0x0000006a54027211 */ /* 0x000fe400078f30ff */
[----:B-----5:R-:W-:Y:S02]  /*e1b0*/  LOP3.LUT R3, R115, 0x38, R85, 0xf8, !PT ;  /* 0x0000003873037812 */ /* 0x020fe400078ef855 */
[----:B------:R-:W-:Y:S01]  /*e1c0*/  LEA.HI R0, R0, R77, RZ, 0x1d ;  /* 0x0000004d00007211 */ /* 0x000fe200078fe8ff */
[----:B------:R-:W-:Y:S01]  /*e1d0*/  IMAD.SHL.U32 R2, R2, 0x80, RZ ;  /* 0x0000008002027824 */ /* 0x000fe200078e00ff */
[----:B------:R-:W-:Y:S02]  /*e1e0*/  LOP3.LUT R3, R3, R114, RZ, 0x3c, !PT ;  /* 0x0000007203037212 */ /* 0x000fe400078e3cff */
[----:B--2---:R-:W-:Y:S01]  /*e1f0*/  SHF.R.S32.HI R4, RZ, 0x1f, R0 ;  /* 0x0000001fff047819 */ /* 0x004fe20000011400 */
        /* <DEDUP_REMOVED lines=12> */
[----:B------:R-:W-:Y:S02]  /*e2c0*/  PRMT R16, R86, 0x5432, R13 ;  /* 0x0000543256107816 */ /* 0x000fe4000000000d */
[----:B------:R-:W-:Y:S01]  /*e2d0*/  SHF.R.U64 R14, R46, 0x10, R47 ;  /* 0x000000102e0e7819 */ /* 0x000fe2000000122f */
[----:B------:R-:W-:Y:S01]  /*e2e0*/  IMAD.SHL.U32 R27, R0, 0x2, RZ ;  /* 0x00000002001b7824 */ /* 0x000fe200078e00ff */
[----:B------:R-:W-:Y:S01]  /*e2f0*/  SHF.R.U64 R0, R40, 0x10, R41 ;  /* 0x0000001028007819 */ /* 0x000fe20000001229 */
[----:B------:R-:W-:Y:S01]  /*e300*/  IMAD.U32 R29, R16, 0x10000, RZ ;  /* 0x00010000101d7824 */ /* 0x000fe200078e00ff */
[----:B------:R-:W-:Y:S02]  /*e310*/  SHF.R.U32.HI R19, RZ, 0x10, R47 ;  /* 0x00000010ff137819 */ /* 0x000fe4000001162f */
[----:B------:R-:W3:Y:S01]  /*e320*/  LDS.128 R4, [R27+0xc100] ;  /* 0x00c100001b047984 */ /* 0x000ee20000000c00 */
[----:B------:R-:W-:-:S02]  /*e330*/  SHF.R.U64 R3, R42, 0x10, R43 ;  /* 0x000000102a037819 */ /* 0x000fc4000000122b */
[----:B------:R-:W-:Y:S02]  /*e340*/  PRMT R18, R88, 0x5432, R0 ;  /* 0x0000543258127816 */ /* 0x000fe40000000000 */
[----:B------:R-:W-:Y:S02]  /*e350*/  SHF.R.U32.HI R15, RZ, 0x10, R45 ;  /* 0x00000010ff0f7819 */ /* 0x000fe4000001162d */
[C---:B------:R-:W-:Y:S01]  /*e360*/  PRMT R23, R87.reuse, 0x5432, R14 ;  /* 0x0000543257177816 */ /* 0x040fe2000000000e */
[----:B------:R-:W-:Y:S01]  /*e370*/  IMAD.U32 R30, R18, 0x10000, RZ ;  /* 0x00010000121e7824 */ /* 0x000fe200078e00ff */
[----:B------:R-:W-:Y:S02]  /*e380*/  PRMT R22, R87, 0x5410, R19 ;  /* 0x0000541057167816 */ /* 0x000fe40000000013 */
[----:B------:R-:W-:Y:S02]  /*e390*/  SHF.R.U32.HI R2, RZ, 0x10, R41 ;  /* 0x00000010ff027819 */ /* 0x000fe40000011629 */
[----:B------:R-:W-:Y:S01]  /*e3a0*/  PRMT R25, R89, 0x5432, R3 ;  /* 0x0000543259197816 */ /* 0x000fe20000000003 */
[----:B------:R-:W-:Y:S01]  /*e3b0*/  IMAD.U32 R33, R22, 0x10000, RZ ;  /* 0x0001000016217824 */ /* 0x000fe200078e00ff */
[----:B------:R-:W-:-:S02]  /*e3c0*/  PRMT R15, R86, 0x5410, R15 ;  /* 0x00005410560f7816 */ /* 0x000fc4000000000f */
[----:B------:R-:W-:Y:S02]  /*e3d0*/  LOP3.LUT R32, R16, 0xffff0000, RZ, 0xc0, !PT ;  /* 0xffff000010207812 */ /* 0x000fe400078ec0ff */
[----:B------:R-:W-:Y:S01]  /*e3e0*/  PRMT R17, R88, 0x5410, R2 ;  /* 0x0000541058117816 */ /* 0x000fe20000000002 */
[----:B------:R-:W-:Y:S01]  /*e3f0*/  IMAD.U32 R31, R15, 0x10000, RZ ;  /* 0x000100000f1f7824 */ /* 0x000fe200078e00ff */
[----:B------:R-:W-:-:S03]  /*e400*/  SHF.R.U32.HI R12, RZ, 0x10, R43 ;  /* 0x00000010ff0c7819 */ /* 0x000fc6000001162b */
        /* <DEDUP_REMOVED lines=14> */
[----:B------:R-:W-:Y:S01]  /*e4f0*/  FMUL.FTZ R6, R10, R29 ;  /* 0x0000001d0a067220 */ /* 0x000fe20000410000 */
[C---:B------:R-:W-:Y:S01]  /*e500*/  LOP3.LUT R0, R7.reuse, 0xffff0000, RZ, 0xc0, !PT ;  /* 0xffff000007007812 */ /* 0x040fe200078ec0ff */
[----:B------:R-:W-:-:S02]  /*e510*/  IMAD.U32 R2, R7, 0x10000, RZ ;  /* 0x0001000007027824 */ /* 0x000fc400078e00ff */
[-C--:B------:R-:W-:Y:S01]  /*e520*/  FMUL.FTZ R7, R10, R30.reuse ;  /* 0x0000001e0a077220 */ /* 0x080fe20000410000 */
[----:B------:R-:W-:Y:S01]  /*e530*/  LOP3.LUT R10, R18, 0xffff0000, RZ, 0xc0, !PT ;  /* 0xffff0000120a7812 */ /* 0x000fe200078ec0ff */
[----:B------:R-:W-:Y:S02]  /*e540*/  FFMA.FTZ R30, R21, R30, -R6 ;  /* 0x0000001e151e7223 */ /* 0x000fe40000010806 */
[C---:B------:R-:W-:Y:S01]  /*e550*/  IMAD.U32 R8, R5.reuse, 0x10000, RZ ;  /* 0x0001000005087824 */ /* 0x040fe200078e00ff */
[----:B------:R-:W-:Y:S01]  /*e560*/  LOP3.LUT R5, R5, 0xffff0000, RZ, 0xc0, !PT ;  /* 0xffff000005057812 */ /* 0x000fe200078ec0ff */
[----:B------:R-:W-:Y:S02]  /*e570*/  FMUL.FTZ R6, R9, R32 ;  /* 0x0000002009067220 */ /* 0x000fe40000410000 */
[----:B------:R-:W-:Y:S02]  /*e580*/  FFMA.FTZ R29, R21, R29, R7 ;  /* 0x0000001d151d7223 */ /* 0x000fe40000010007 */
[----:B------:R-:W-:-:S02]  /*e590*/  FFMA.FTZ R21, R20, R10, -R6 ;  /* 0x0000000a14157223 */ /* 0x000fc40000010806 */
[CC--:B------:R-:W-:Y:S02]  /*e5a0*/  FMUL.FTZ R7, R8.reuse, R31.reuse ;  /* 0x0000001f08077220 */ /* 0x0c0fe40000410000 */
[----:B------:R-:W-:Y:S01]  /*e5b0*/  FMUL.FTZ R6, R8, R16 ;  /* 0x0000001008067220 */ /* 0x000fe20000410000 */
[----:B------:R-:W-:Y:S01]  /*e5c0*/  LOP3.LUT R8, R15, 0xffff0000, RZ, 0xc0, !PT ;  /* 0xffff00000f087812 */ /* 0x000fe200078ec0ff */
[----:B------:R-:W-:Y:S02]  /*e5d0*/  FMUL.FTZ R9, R9, R10 ;  /* 0x0000000a09097220 */ /* 0x000fe40000410000 */
[C---:B------:R-:W-:Y:S02]  /*e5e0*/  FFMA.FTZ R16, R19.reuse, R16, -R7 ;  /* 0x0000001013107223 */ /* 0x040fe40000010807 */
[----:B------:R-:W-:Y:S02]  /*e5f0*/  FFMA.FTZ R19, R19, R31, R6 ;  /* 0x0000001f13137223 */ /* 0x000fe40000010006 */
[----:B------:R-:W-:Y:S01]  /*e600*/  FFMA.FTZ R18, R20, R32, R9 ;  /* 0x0000002014127223 */ /* 0x000fe20000010009 */
[----:B------:R-:W-:Y:S01]  /*e610*/  LOP3.LUT R9, R17, 0xffff0000, RZ, 0xc0, !PT ;  /* 0xffff000011097812 */ /* 0x000fe200078ec0ff */
[----:B------:R-:W-:Y:S01]  /*e620*/  IMAD.U32 R7, R24, 0x10000, RZ ;  /* 0x0001000018077824 */ /* 0x000fe200078e00ff */
[----:B------:R-:W-:Y:S01]  /*e630*/  LOP3.LUT R17, R23, 0xffff0000, RZ, 0xc0, !PT ;  /* 0xffff000017117812 */ /* 0x000fe200078ec0ff */
[----:B------:R-:W-:-:S02]  /*e640*/  FMUL.FTZ R6, R2, R33 ;  /* 0x0000002102067220 */ /* 0x000fc40000410000 */
[----:B------:R-:W-:Y:S02]  /*e650*/  IMAD.U32 R20, R23, 0x10000, RZ ;  /* 0x0001000017147824 */ /* 0x000fe400078e00ff */
[-C--:B------:R-:W-:Y:S02]  /*e660*/  FMUL.FTZ R2, R2, R7.reuse ;  /* 0x0000000702027220 */ /* 0x080fe40000410000 */
[----:B------:R-:W-:Y:S02]  /*e670*/  FFMA.FTZ R15, R12, R7, -R6 ;  /* 0x000000070c0f7223 */ /* 0x000fe40000010806 */
[----:B------:R-:W-:Y:S02]  /*e680*/  FMUL.FTZ R7, R5, R8 ;  /* 0x0000000805077220 */ /* 0x000fe40000410000 */
[----:B------:R-:W-:Y:S02]  /*e690*/  IMAD.U32 R10, R25, 0x10000, RZ ;  /* 0x00010000190a7824 */ /* 0x000fe400078e00ff */
[----:B------:R-:W-:-:S02]  /*e6a0*/  FMUL.FTZ R6, R5, R9 ;  /* 0x0000000905067220 */ /* 0x000fc40000410000 */
[----:B------:R-:W-:Y:S02]  /*e6b0*/  FMUL.FTZ R5, R4, R20 ;  /* 0x0000001404057220 */ /* 0x000fe40000410000 */
[----:B------:R-:W-:Y:S02]  /*e6c0*/  FFMA.FTZ R12, R12, R33, R2 ;  /* 0x000000210c0c7223 */ /* 0x000fe40000010002 */
[C---:B------:R-:W-:Y:S02]  /*e6d0*/  FFMA.FTZ R9, R14.reuse, R9, -R7 ;  /* 0x000000090e097223 */ /* 0x040fe40000010807 */
[----:B------:R-:W-:Y:S01]  /*e6e0*/  FFMA.FTZ R14, R14, R8, R6 ;  /* 0x000000080e0e7223 */ /* 0x000fe20000010006 */
[----:B------:R-:W-:Y:S01]  /*e6f0*/  LOP3.LUT R6, R25, 0xffff0000, RZ, 0xc0, !PT ;  /* 0xffff000019067812 */ /* 0x000fe200078ec0ff */
[-C--:B------:R-:W-:Y:S01]  /*e700*/  FMUL.FTZ R2, R4, R10.reuse ;  /* 0x0000000a04027220 */ /* 0x080fe20000410000 */
[----:B------:R-:W-:Y:S01]  /*e710*/  LOP3.LUT R8, R22, 0xffff0000, RZ, 0xc0, !PT ;  /* 0xffff000016087812 */ /* 0x000fe200078ec0ff */
[C---:B------:R-:W-:Y:S01]  /*e720*/  FFMA.FTZ R10, R13.reuse, R10, -R5 ;  /* 0x0000000a0d0a7223 */ /* 0x040fe20000010805 */
[----:B------:R-:W-:Y:S01]  /*e730*/  LOP3.LUT R5, R24, 0xffff0000, RZ, 0xc0, !PT ;  /* 0xffff000018057812 */ /* 0x000fe200078ec0ff */
[----:B------:R-:W-:Y:S01]  /*e740*/  FFMA.FTZ R7, R13, R20, R2 ;  /* 0x000000140d077223 */ /* 0x000fe20000010002 */
[----:B------:R-:W-:Y:S01]  /*e750*/  F2FP.BF16.PACK_AB R9, R9, R16 ;  /* 0x000000100909723e */ /* 0x000fe200000010ff */
[----:B------:R-:W-:-:S02]  /*e760*/  FMUL.FTZ R4, R3, R17 ;  /* 0x0000001103047220 */ /* 0x000fc40000410000 */
[----:B------:R-:W-:Y:S02]  /*e770*/  FMUL.FTZ R3, R3, R6 ;  /* 0x0000000603037220 */ /* 0x000fe40000410000 */
[C---:B------:R-:W-:Y:S02]  /*e780*/  FMUL.FTZ R2, R0.reuse, R8 ;  /* 0x0000000800027220 */ /* 0x040fe40000410000 */
[----:B------:R-:W-:Y:S02]  /*e790*/  FMUL.FTZ R0, R0, R5 ;  /* 0x0000000500007220 */ /* 0x000fe40000410000 */
[----:B------:R-:W-:Y:S01]  /*e7a0*/  FFMA.FTZ R6, R26, R6, -R4 ;  /* 0x000000061a067223 */ /* 0x000fe20000010804 */
[----:B------:R-:W-:Y:S01]  /*e7b0*/  F2FP.BF16.PACK_AB R4, R18, R29 ;  /* 0x0000001d1204723e */ /* 0x000fe200000010ff */
[----:B------:R-:W-:Y:S02]  /*e7c0*/  FFMA.FTZ R3, R26, R17, R3 ;  /* 0x000000111a037223 */ /* 0x000fe40000010003 */
[C---:B------:R-:W-:Y:S01]  /*e7d0*/  FFMA.FTZ R2, R11.reuse, R5, -R2 ;  /* 0x000000050b027223 */ /* 0x040fe20000010802 */
[----:B------:R-:W-:Y:S01]  /*e7e0*/  F2FP.BF16.PACK_AB R10, R6, R10 ;  /* 0x0000000a060a723e */ /* 0x000fe200000010ff */
[----:B------:R-:W-:Y:S01]  /*e7f0*/  FFMA.FTZ R0, R11, R8, R0 ;  /* 0x000000080b007223 */ /* 0x000fe20000010000 */
[----:B------:R-:W-:-:S02]  /*e800*/  F2FP.BF16.PACK_AB R8, R21, R30 ;  /* 0x0000001e1508723e */ /* 0x000fc400000010ff */
[----:B------:R-:W-:Y:S02]  /*e810*/  F2FP.BF16.PACK_AB R6, R3, R7 ;  /* 0x000000070306723e */ /* 0x000fe400000010ff */
[----:B------:R-:W-:Y:S02]  /*e820*/  F2FP.BF16.PACK_AB R11, R2, R15 ;  /* 0x0000000f020b723e */ /* 0x000fe400000010ff */
[----:B------:R-:W-:Y:S02]  /*e830*/  F2FP.BF16.PACK_AB R5, R14, R19 ;  /* 0x000000130e05723e */ /* 0x000fe400000010ff */
[----:B------:R-:W-:Y:S01]  /*e840*/  F2FP.BF16.PACK_AB R7, R0, R12 ;  /* 0x0000000c0007723e */ /* 0x000fe200000010ff */
[----:B------:R2:W-:Y:S04]  /*e850*/  STS.128 [R28], R8 ;  /* 0x000000081c007388 */ /* 0x0005e80000000c00 */
[----:B------:R2:W-:Y:S02]  /*e860*/  STS.128 [R27+0xc100], R4 ;  /* 0x00c100041b007388 */ /* 0x0005e40000000c00 */
.L_x_683:
[----:B------:R-:W-:Y:S05]  /*e870*/  BSYNC B1 ;  /* 0x0000000000017941 */ /* 0x000fea0003800000 */
.L_x_682:
[----:B------:R-:W-:-:S13]  /*e880*/  ISETP.GE.AND P0, PT, R110, R76, PT ;  /* 0x0000004c6e00720c */ /* 0x000fda0003f06270 */
[----:B------:R-:W-:Y:S05]  /*e890*/  @P0 BRA `(.L_x_667) ;  /* 0x0000157000000947 */ /* 0x000fea0003800000 */
[----:B------:R-:W-:Y:S01]  /*e8a0*/  ISETP.GE.AND P0, PT, R104, c[0x0][0x27c], PT ;  /* 0x00009f0068007a0c */ /* 0x000fe20003f06270 */
[----:B------:R-:W-:Y:S01]  /*e8b0*/  IMAD.SHL.U32 R0, R110, 0x40, RZ ;  /* 0x000000406e007824 */ /* 0x000fe200078e00ff */
[----:B------:R-:W-:Y:S01]  /*e8c0*/  SHF.R.S32.HI R2, RZ, 0x1f, R110 ;  /* 0x0000001fff027819 */ /* 0x000fe2000001146e */
[----:B------:R-:W-:Y:S03]  /*e8d0*/  BSSY B0, `(.L_x_688) ;  /* 0x0000071000007945 */ /* 0x000fe60003800000 */
[----:B------:R-:W-:Y:S02]  /*e8e0*/  LEA.HI R2, R2, R110, RZ, 0x3 ;  /* 0x0000006e02027211 */ /* 0x000fe400078f18ff */
[----:B------:R-:W-:-:S03]  /*e8f0*/  LOP3.LUT R0, R0, 0x1c0, RZ, 0xc0, !PT ;  /* 0x000001c000007812 */ /* 0x000fc600078ec0ff */
[----:B------:R-:W-:Y:S01]  /*e900*/  IMAD.SHL.U32 R2, R2, 0x40, RZ ;  /* 0x0000004002027824 */ /* 0x000fe200078e00ff */
[----:B------:R-:W-:-:S04]  /*e910*/  SHF.R.U32.HI R37, RZ, 0x3, R0 ;  /* 0x00000003ff257819 */ /* 0x000fc80000011600 */
[----:B--2---:R-:W-:Y:S01]  /*e920*/  LOP3.LUT R28, R2, 0xfffffe00, RZ, 0xc0, !PT ;  /* 0xfffffe00021c7812 */ /* 0x004fe200078ec0ff */
[----:B------:R-:W-:Y:S05]  /*e930*/  @P0 BRA `(.L_x_689) ;  /* 0x000006a000000947 */ /* 0x000fea0003800000 */
[----:B------:R-:W-:Y:S01]  /*e940*/  IMAD.MOV.U32 R4, RZ, RZ, c[0x0][0x27c] ;  /* 0x00009f00ff047624 */ /* 0x000fe200078e00ff */
[----:B------:R-:W-:Y:S02]  /*e950*/  LOP3.LUT R2, R0, 0x38, R104, 0xf8, !PT ;  /* 0x0000003800027812 */ /* 0x000fe400078ef868 */
        /* <DEDUP_REMOVED lines=16> */
[----:B------:R-:W-:Y:S02]  /*ea60*/  SHF.R.U64 R19, R58, 0x10, R59 ;  /* 0x000000103a137819 */ /* 0x000fe4000000123b */
[----:B------:R-:W-:Y:S01]  /*ea70*/  PRMT R25, R93, 0x5432, R12 ;  /* 0x000054325d197816 */ /* 0x000fe2000000000c */
[----:B------:R-:W-:Y:S01]  /*ea80*/  IMAD.SHL.U32 R30, R2, 0x2, RZ ;  /* 0x00000002021e7824 */ /* 0x000fe200078e00ff */
[----:B------:R-:W-:Y:S02]  /*ea90*/  SHF.R.U64 R2, R52, 0x10, R53 ;  /* 0x0000001034027819 */ /* 0x000fe40000001235 */
[----:B------:R-:W-:-:S02]  /*eaa0*/  SHF.R.U32.HI R15, RZ, 0x10, R57 ;  /* 0x00000010ff0f7819 */ /* 0x000fc40000011639 */
[----:B------:R-:W3:Y:S01]  /*eab0*/  LDS.128 R4, [R30+0xc100] ;  /* 0x00c100001e047984 */ /* 0x000ee20000000c00 */
[----:B------:R-:W-:Y:S02]  /*eac0*/  PRMT R18, R92, 0x5432, R2 ;  /* 0x000054325c127816 */ /* 0x000fe40000000002 */
[----:B------:R-:W-:Y:S02]  /*ead0*/  SHF.L.U32 R32, R16, 0x10, RZ ;  /* 0x0000001010207819 */ /* 0x000fe400000006ff */
[----:B------:R-:W-:Y:S01]  /*eae0*/  SHF.R.U32.HI R3, RZ, 0x10, R53 ;  /* 0x00000010ff037819 */ /* 0x000fe20000011635 */
[----:B------:R-:W-:Y:S01]  /*eaf0*/  IMAD.U32 R33, R18, 0x10000, RZ ;  /* 0x0001000012217824 */ /* 0x000fe200078e00ff */
[----:B------:R-:W-:Y:S02]  /*eb00*/  SHF.R.U32.HI R22, RZ, 0x10, R59 ;  /* 0x00000010ff167819 */ /* 0x000fe4000001163b */
[----:B------:R-:W-:Y:S02]  /*eb10*/  PRMT R24, R93, 0x5410, R13 ;  /* 0x000054105d187816 */ /* 0x000fe4000000000d */
[----:B------:R-:W-:-:S02]  /*eb20*/  PRMT R23, R91, 0x5432, R19 ;  /* 0x000054325b177816 */ /* 0x000fc40000000013 */
[----:B------:R-:W-:Y:S02]  /*eb30*/  PRMT R15, R90, 0x5410, R15 ;  /* 0x000054105a0f7816 */ /* 0x000fe4000000000f */
[----:B------:R-:W-:Y:S02]  /*eb40*/  PRMT R17, R92, 0x5410, R3 ;  /* 0x000054105c117816 */ /* 0x000fe40000000003 */
[----:B------:R-:W-:Y:S01]  /*eb50*/  PRMT R22, R91, 0x5410, R22 ;  /* 0x000054105b167816 */ /* 0x000fe20000000016 */
[----:B------:R-:W-:Y:S01]  /*eb60*/  IMAD.U32 R35, R15, 0x10000, RZ ;  /* 0x000100000f237824 */ /* 0x000fe200078e00ff */
[C---:B--2---:R-:W-:Y:S01]  /*eb70*/  LOP3.LUT R26, R11.reuse, 0xffff0000, RZ, 0xc0, !PT ;  /* 0xffff00000b1a7812 */ /* 0x044fe200078ec0ff */
[----:B------:R-:W-:Y:S01]  /*eb80*/  IMAD.U32 R12, R11, 0x10000, RZ ;  /* 0x000100000b0c7824 */ /* 0x000fe200078e00ff */
[C---:B------:R-:W-:Y:S01]  /*eb90*/  LOP3.LUT R20, R8.reuse, 0xffff0000, RZ, 0xc0, !PT ;  /* 0xffff000008147812 */ /* 0x040fe200078ec0ff */
[----:B------:R-:W-:Y:S01]  /*eba0*/  IMAD.U32 R21, R8, 0x10000, RZ ;  /* 0x0001000008157824 */ /* 0x000fe200078e00ff */
[C---:B------:R-:W-:Y:S01]  /*ebb0*/  LOP3.LUT R14, R9.reuse, 0xffff0000, RZ, 0xc0, !PT ;  /* 0xffff0000090e7812 */ /* 0x040fe200078ec0ff */
[----:B------:R-:W-:Y:S01]  /*ebc0*/  IMAD.U32 R19, R9, 0x10000, RZ ;  /* 0x0001000009137824 */ /* 0x000fe200078e00ff */
[C---:B------:R-:W-:Y:S01]  /*ebd0*/  LOP3.LUT R27, R10.reuse, 0xffff0000, RZ, 0xc0, !PT ;  /* 0xffff00000a1b7812 */ /* 0x040fe200078ec0ff */
[----:B------:R-:W-:Y:S01]  /*ebe0*/  IMAD.U32 R13, R10, 0x10000, RZ ;  /* 0x000100000a0d7824 */ /* 0x000fe200078e00ff */
[----:B------:R-:W-:-:S02]  /*ebf0*/  SHF.L.U32 R34, R22, 0x10, RZ ;  /* 0x0000001016227819 */ /* 0x000fc400000006ff */
[----:B------:R-:W-:Y:S01]  /*ec00*/  LOP3.LUT R36, R16, 0xffff0000, RZ, 0xc0, !PT ;  /* 0xffff000010247812 */ /* 0x000fe200078ec0ff */
[C---:B---3--:R-:W-:Y:S01]  /*ec10*/  IMAD.U32 R11, R4.reuse, 0x10000, RZ ;  /* 0x00010000040b7824 */ /* 0x048fe200078e00ff */
[----:B------:R-:W-:Y:S01]  /*ec20*/  LOP3.LUT R10, R4, 0xffff0000, RZ, 0xc0, !PT ;  /* 0xffff0000040a7812 */ /* 0x000fe200078ec0ff */
[C---:B------:R-:W-:Y:S01]  /*ec30*/  IMAD.U32 R9, R5.reuse, 0x10000, RZ ;  /* 0x0001000005097824 */ /* 0x040fe200078e00ff */
[----:B------:R-:W-:Y:S01]  /*ec40*/  LOP3.LUT R8, R5, 0xffff0000, RZ, 0xc0, !PT ;  /* 0xffff000005087812 */ /* 0x000fe200078ec0ff */
[----:B------:R-:W-:Y:S01]  /*ec50*/  FMUL.FTZ R29, R11, R32 ;  /* 0x000000200b1d7220 */ /* 0x000fe20000410000 */
[C---:B------:R-:W-:Y:S01]  /*ec60*/  LOP3.LUT R4, R6.reuse, 0xffff0000, RZ, 0xc0, !PT ;  /* 0xffff000006047812 */ /* 0x040fe200078ec0ff */
[----:B------:R-:W-:Y:S01]  /*ec70*/  IMAD.U32 R5, R6, 0x10000, RZ ;  /* 0x0001000006057824 */ /* 0x000fe200078e00ff */
[----:B------:R-:W-:Y:S01]  /*ec80*/  LOP3.LUT R2, R7, 0xffff0000, RZ, 0xc0, !PT ;  /* 0xffff000007027812 */ /* 0x000fe200078ec0ff */
[-C--:B------:R-:W-:Y:S02]  /*ec90*/  FMUL.FTZ R6, R11, R33.reuse ;  /* 0x000000210b067220 */ /* 0x080fe40000410000 */
[----:B------:R-:W-:-:S02]  /*eca0*/  FFMA.FTZ R33, R21, R33, -R29 ;  /* 0x0000002115217223 */ /* 0x000fc4000001081d */
[----:B------:R-:W-:Y:S02]  /*ecb0*/  IMAD.U32 R29, R17, 0x10000, RZ ;  /* 0x00010000111d7824 */ /* 0x000fe400078e00ff */
[----:B------:R-:W-:Y:S02]  /*ecc0*/  IMAD.U32 R3, R7, 0x10000, RZ ;  /* 0x0001000007037824 */ /* 0x000fe400078e00ff */
[----:B------:R-:W-:Y:S02]  /*ecd0*/  FFMA.FTZ R32, R21, R32, R6 ;  /* 0x0000002015207223 */ /* 0x000fe40000010006 */
[----:B------:R-:W-:Y:S02]  /*ece0*/  IMAD.U32 R21, R24, 0x10000, RZ ;  /* 0x0001000018157824 */ /* 0x000fe400078e00ff */
[C---:B------:R-:W-:Y:S02]  /*ecf0*/  FMUL.FTZ R11, R9.reuse, R35 ;  /* 0x00000023090b7220 */ /* 0x040fe40000410000 */
[----:B------:R-:W-:Y:S01]  /*ed00*/  FMUL.FTZ R7, R9, R29 ;  /* 0x0000001d09077220 */ /* 0x000fe20000410000 */
[----:B------:R-:W-:Y:S01]  /*ed10*/  LOP3.LUT R9, R17, 0xffff0000, RZ, 0xc0, !PT ;  /* 0xffff000011097812 */ /* 0x000fe200078ec0ff */
[C---:B------:R-:W-:Y:S01]  /*ed20*/  FMUL.FTZ R6, R3.reuse, R34 ;  /* 0x0000002203067220 */ /* 0x040fe20000410000 */
[----:B------:R-:W-:Y:S01]  /*ed30*/  LOP3.LUT R17, R22, 0xffff0000, RZ, 0xc0, !PT ;  /* 0xffff000016117812 */ /* 0x000fe200078ec0ff */
[----:B------:R-:W-:-:S02]  /*ed40*/  FMUL.FTZ R3, R3, R21 ;  /* 0x0000001503037220 */ /* 0x000fc40000410000 */
[----:B------:R-:W-:Y:S01]  /*ed50*/  FFMA.FTZ R29, R19, R29, -R11 ;  /* 0x0000001d131d7223 */ /* 0x000fe2000001080b */
[----:B------:R-:W-:Y:S01]  /*ed60*/  LOP3.LUT R11, R15, 0xffff0000, RZ, 0xc0, !PT ;  /* 0xffff00000f0b7812 */ /* 0x000fe200078ec0ff */
[----:B------:R-:W-:Y:S01]  /*ed70*/  FFMA.FTZ R19, R19, R35, R7 ;  /* 0x0000002313137223 */ /* 0x000fe20000010007 */
[----:B------:R-:W-:Y:S01]  /*ed80*/  LOP3.LUT R7, R18, 0xffff0000, RZ, 0xc0, !PT ;  /* 0xffff000012077812 */ /* 0x000fe200078ec0ff */
[----:B------:R-:W-:Y:S02]  /*ed90*/  FFMA.FTZ R16, R12, R34, R3 ;  /* 0x000000220c107223 */ /* 0x000fe40000010003 */
[----:B------:R-:W-:Y:S02]  /*eda0*/  FMUL.FTZ R3, R10, R36 ;  /* 0x000000240a037220 */ /* 0x000fe40000410000 */
[----:B------:R-:W-:Y:S02]  /*edb0*/  FFMA.FTZ R21, R12, R21, -R6 ;  /* 0x000000150c157223 */ /* 0x000fe40000010806 */
[----:B------:R-:W-:-:S02]  /*edc0*/  FMUL.FTZ R6, R10, R7 ;  /* 0x000000070a067220 */ /* 0x000fc40000410000 */
[----:B------:R-:W-:Y:S02]  /*edd0*/  FFMA.FTZ R15, R20, R7, -R3 ;  /* 0x00000007140f7223 */ /* 0x000fe40000010803 */
[----:B------:R-:W-:Y:S02]  /*ede0*/  IMAD.U32 R18, R23, 0x10000, RZ ;  /* 0x0001000017127824 */ /* 0x000fe400078e00ff */
[C---:B------:R-:W-:Y:S02]  /*edf0*/  FMUL.FTZ R7, R8.reuse, R11 ;  /* 0x0000000b08077220 */ /* 0x040fe40000410000 */
[----:B------:R-:W-:Y:S01]  /*ee00*/  FMUL.FTZ R3, R8, R9 ;  /* 0x0000000908037220 */ /* 0x000fe20000410000 */
[----:B------:R-:W-:Y:S01]  /*ee10*/  LOP3.LUT R8, R24, 0xffff0000, RZ, 0xc0, !PT ;  /* 0xffff000018087812 */ /* 0x000fe200078ec0ff */
[----:B------:R-:W-:Y:S02]  /*ee20*/  IMAD.U32 R10, R25, 0x10000, RZ ;  /* 0x00010000190a7824 */ /* 0x000fe400078e00ff */
[----:B------:R-:W-:-:S02]  /*ee30*/  FFMA.FTZ R12, R20, R36, R6 ;  /* 0x00000024140c7223 */ /* 0x000fc40000010006 */
[----:B------:R-:W-:Y:S02]  /*ee40*/  FMUL.FTZ R6, R5, R18 ;  /* 0x0000001205067220 */ /* 0x000fe40000410000 */
[C---:B------:R-:W-:Y:S01]  /*ee50*/  FFMA.FTZ R9, R14.reuse, R9, -R7 ;  /* 0x000000090e097223 */ /* 0x040fe20000010807 */
[----:B------:R-:W-:Y:S01]  /*ee60*/  LOP3.LUT R7, R25, 0xffff0000, RZ, 0xc0, !PT ;  /* 0xffff000019077812 */ /* 0x000fe200078ec0ff */
[----:B------:R-:W-:Y:S02]  /*ee70*/  FFMA.FTZ R14, R14, R11, R3 ;  /* 0x0000000b0e0e7223 */ /* 0x000fe40000010003 */
[-C--:B------:R-:W-:Y:S01]  /*ee80*/  FMUL.FTZ R3, R5, R10.reuse ;  /* 0x0000000a05037220 */ /* 0x080fe20000410000 */
[----:B------:R-:W-:Y:S01]  /*ee90*/  F2FP.BF16.PACK_AB R9, R9, R29 ;  /* 0x0000001d0909723e */ /* 0x000fe200000010ff */
[----:B------:R-:W-:Y:S01]  /*eea0*/  FFMA.FTZ R10, R13, R10, -R6 ;  /* 0x0000000a0d0a7223 */ /* 0x000fe20000010806 */
[----:B------:R-:W-:Y:S01]  /*eeb0*/  LOP3.LUT R6, R23, 0xffff0000, RZ, 0xc0, !PT ;  /* 0xffff000017067812 */ /* 0x000fe200078ec0ff */
[----:B------:R-:W-:-:S02]  /*eec0*/  FFMA.FTZ R11, R13, R18, R3 ;  /* 0x000000120d0b7223 */ /* 0x000fc40000010003 */
[----:B------:R-:W-:Y:S02]  /*eed0*/  FMUL.FTZ R3, R2, R17 ;  /* 0x0000001102037220 */ /* 0x000fe40000410000 */
[C---:B------:R-:W-:Y:S02]  /*eee0*/  FMUL.FTZ R5, R4.reuse, R6 ;  /* 0x0000000604057220 */ /* 0x040fe40000410000 */
[-C--:B------:R-:W-:Y:S02]  /*eef0*/  FMUL.FTZ R4, R4, R7.reuse ;  /* 0x0000000704047220 */ /* 0x080fe40000410000 */
[----:B------:R-:W-:Y:S02]  /*ef00*/  FMUL.FTZ R2, R2, R8 ;  /* 0x0000000802027220 */ /* 0x000fe40000410000 */
[C---:B------:R-:W-:Y:S01]  /*ef10*/  FFMA.FTZ R6, R27.reuse, R6, R4 ;  /* 0x000000061b067223 */ /* 0x040fe20000010004 */
[----:B------:R-:W-:Y:S01]  /*ef20*/  F2FP.BF16.PACK_AB R4, R12, R32 ;  /* 0x000000200c04723e */ /* 0x000fe200000010ff */
[----:B------:R-:W-:Y:S01]  /*ef30*/  FFMA.FTZ R7, R27, R7, -R5 ;  /* 0x000000071b077223 */ /* 0x000fe20000010805 */
[----:B------:R-:W-:Y:S01]  /*ef40*/  F2FP.BF16.PACK_AB R5, R14, R19 ;  /* 0x000000130e05723e */ /* 0x000fe200000010ff */
[----:B------:R-:W-:Y:S01]  /*ef50*/  FFMA.FTZ R3, R26, R8, -R3 ;  /* 0x000000081a037223 */ /* 0x000fe20000010803 */
[----:B------:R-:W-:Y:S01]  /*ef60*/  F2FP.BF16.PACK_AB R6, R6, R11 ;  /* 0x0000000b0606723e */ /* 0x000fe200000010ff */
[----:B------:R-:W-:Y:S01]  /*ef70*/  FFMA.FTZ R2, R26, R17, R2 ;  /* 0x000000111a027223 */ /* 0x000fe20000010002 */
[----:B------:R-:W-:-:S02]  /*ef80*/  F2FP.BF16.PACK_AB R8, R15, R33 ;  /* 0x000000210f08723e */ /* 0x000fc400000010ff */
[----:B------:R-:W-:Y:S02]  /*ef90*/  F2FP.BF16.PACK_AB R10, R7, R10 ;  /* 0x0000000a070a723e */ /* 0x000fe400000010ff */
[----:B------:R-:W-:Y:S02]  /*efa0*/  F2FP.BF16.PACK_AB R11, R3, R21 ;  /* 0x00000015030b723e */ /* 0x000fe400000010ff */
[----:B------:R-:W-:-:S03]  /*efb0*/  F2FP.BF16.PACK_AB R7, R2, R16 ;  /* 0x000000100207723e */ /* 0x000fc600000010ff */
[----:B------:R2:W-:Y:S04]  /*efc0*/  STS.128 [R31], R8 ;  /* 0x000000081f007388 */ /* 0x0005e80000000c00 */
[----:B------:R2:W-:Y:S02]  /*efd0*/  STS.128 [R30+0xc100], R4 ;  /* 0x00c100041e007388 */ /* 0x0005e40000000c00 */
.L_x_689:
[----:B------:R-:W-:Y:S05]  /*efe0*/  BSYNC B0 ;  /* 0x0000000000007941 */ /* 0x000fea0003800000 */
.L_x_688:
[----:B------:R-:W-:Y:S01]  /*eff0*/  ISETP.GE.AND P0, PT, R107, c[0x0][0x27c], PT ;  /* 0x00009f006b007a0c */ /* 0x000fe20003f06270 */
[----:B------:R-:W-:-:S12]  /*f000*/  BSSY B0, `(.L_x_690) ;  /* 0x0000070000007945 */ /* 0x000fd80003800000 */
[----:B------:R-:W-:Y:S05]  /*f010*/  @P0 BRA `(.L_x_691) ;  /* 0x000006e000000947 */ /* 0x000fea0003800000 */
[----:B------:R-:W-:Y:S01]  /*f020*/  IMAD.MOV.U32 R2, RZ, RZ, c[0x0][0x27c] ;  /* 0x00009f00ff027624 */ /* 0x000fe200078e00ff */
[----:B--2---:R-:W-:Y:S02]  /*f030*/  LEA.HI R4, R81, R107, RZ, 0x6 ;  /* 0x0000006b51047211 */ /* 0x004fe400078f30ff */
[----:B------:R-:W-:Y:S02]  /*f040*/  LOP3.LUT R3, R0, 0x38, R82, 0xf8, !PT ;  /* 0x0000003800037812 */ /* 0x000fe400078ef852 */
[----:B------:R-:W-:Y:S01]  /*f050*/  LEA.HI R2, R2, R51, RZ, 0x1d ;  /* 0x0000003302027211 */ /* 0x000fe200078fe8ff */
[----:B------:R-:W-:Y:S01]  /*f060*/  IMAD.SHL.U32 R6, R4, 0x80, RZ ;  /* 0x0000008004067824 */ /* 0x000fe200078e00ff */
[----:B------:R-:W-:Y:S02]  /*f070*/  LOP3.LUT R3, R3, R37, RZ, 0x3c, !PT ;  /* 0x0000002503037212 */ /* 0x000fe400078e3cff */
        /* <DEDUP_REMOVED lines=13> */
[----:B------:R-:W-:Y:S02]  /*f150*/  SHF.R.U64 R12, R62, 0x10, R63 ;  /* 0x000000103e0c7819 */ /* 0x000fe4000000123f */
[----:B------:R-:W-:Y:S01]  /*f160*/  PRMT R16, R94, 0x5432, R14 ;  /* 0x000054325e107816 */ /* 0x000fe2000000000e */
[----:B------:R-:W-:Y:S01]  /*f170*/  IMAD.SHL.U32 R30, R2, 0x2, RZ ;  /* 0x00000002021e7824 */ /* 0x000fe200078e00ff */
[----:B------:R-:W-:Y:S02]  /*f180*/  SHF.R.U64 R2, R60, 0x10, R61 ;  /* 0x000000103c027819 */ /* 0x000fe4000000123d */
[----:B------:R-:W-:Y:S01]  /*f190*/  SHF.R.U32.HI R13, RZ, 0x10, R63 ;  /* 0x00000010ff0d7819 */ /* 0x000fe2000001163f */
[----:B------:R-:W-:Y:S01]  /*f1a0*/  IMAD.U32 R32, R16, 0x10000, RZ ;  /* 0x0001000010207824 */ /* 0x000fe200078e00ff */
[----:B------:R-:W3:Y:S01]  /*f1b0*/  LDS.128 R4, [R30+0xc100] ;  /* 0x00c100001e047984 */ /* 0x000ee20000000c00 */
[----:B------:R-:W-:-:S02]  /*f1c0*/  PRMT R18, R96, 0x5432, R2 ;  /* 0x0000543260127816 */ /* 0x000fc40000000002 */
[----:B------:R-:W-:Y:S02]  /*f1d0*/  SHF.R.U64 R19, R66, 0x10, R67 ;  /* 0x0000001042137819 */ /* 0x000fe40000001243 */
[C---:B------:R-:W-:Y:S01]  /*f1e0*/  PRMT R25, R97.reuse, 0x5432, R12 ;  /* 0x0000543261197816 */ /* 0x040fe2000000000c */
[----:B------:R-:W-:Y:S01]  /*f1f0*/  IMAD.U32 R33, R18, 0x10000, RZ ;  /* 0x0001000012217824 */ /* 0x000fe200078e00ff */
[----:B------:R-:W-:Y:S02]  /*f200*/  SHF.R.U32.HI R15, RZ, 0x10, R65 ;  /* 0x00000010ff0f7819 */ /* 0x000fe40000011641 */
[----:B------:R-:W-:Y:S02]  /*f210*/  SHF.R.U32.HI R3, RZ, 0x10, R61 ;  /* 0x00000010ff037819 */ /* 0x000fe4000001163d */
[----:B------:R-:W-:Y:S02]  /*f220*/  SHF.R.U32.HI R22, RZ, 0x10, R67 ;  /* 0x00000010ff167819 */ /* 0x000fe40000011643 */
[----:B------:R-:W-:-:S02]  /*f230*/  PRMT R24, R97, 0x5410, R13 ;  /* 0x0000541061187816 */ /* 0x000fc4000000000d */
[C---:B------:R-:W-:Y:S02]  /*f240*/  PRMT R23, R95.reuse, 0x5432, R19 ;  /* 0x000054325f177816 */ /* 0x040fe40000000013 */
[----:B------:R-:W-:Y:S02]  /*f250*/  PRMT R15, R94, 0x5410, R15 ;  /* 0x000054105e0f7816 */ /* 0x000fe4000000000f */
[----:B------:R-:W-:Y:S02]  /*f260*/  PRMT R17, R96, 0x5410, R3 ;  /* 0x0000541060117816 */ /* 0x000fe40000000003 */
[----:B------:R-:W-:Y:S01]  /*f270*/  PRMT R22, R95, 0x5410, R22 ;  /* 0x000054105f167816 */ /* 0x000fe20000000016 */
[----:B------:R-:W-:Y:S01]  /*f280*/  IMAD.U32 R35, R15, 0x10000, RZ ;  /* 0x000100000f237824 */ /* 0x000fe200078e00ff */
[----:B------:R-:W-:-:S03]  /*f290*/  LOP3.LUT R36, R16, 0xffff0000, RZ, 0xc0, !PT ;  /* 0xffff000010247812 */ /* 0x000fc600078ec0ff */
        /* <DEDUP_REMOVED lines=8> */
[----:B------:R-:W-:Y:S02]  /*f320*/  IMAD.U32 R13, R10, 0x10000, RZ ;  /* 0x000100000a0d7824 */ /* 0x000fe400078e00ff */
        /* <DEDUP_REMOVED lines=8> */
[----:B------:R-:W-:-:S02]  /*f3b0*/  FMUL.FTZ R6, R11, R33 ;  /* 0x000000210b067220 */ /* 0x000fc40000410000 */
[----:B------:R-:W-:Y:S02]  /*f3c0*/  FFMA.FTZ R33, R21, R33, -R29 ;  /* 0x0000002115217223 */ /* 0x000fe4000001081d */
[----:B------:R-:W-:Y:S02]  /*f3d0*/  IMAD.U32 R29, R17, 0x10000, RZ ;  /* 0x00010000111d7824 */ /* 0x000fe400078e00ff */
[----:B------:R-:W-:Y:S02]  /*f3e0*/  IMAD.U32 R3, R7, 0x10000, RZ ;  /* 0x0001000007037824 */ /* 0x000fe400078e00ff */
[----:B------:R-:W-:Y:S02]  /*f3f0*/  FFMA.FTZ R32, R21, R32, R6 ;  /* 0x0000002015207223 */ /* 0x000fe40000010006 */
[----:B------:R-:W-:Y:S02]  /*f400*/  IMAD.U32 R21, R24, 0x10000, RZ ;  /* 0x0001000018157824 */ /* 0x000fe400078e00ff */
[----:B------:R-:W-:-:S02]  /*f410*/  FMUL.FTZ R11, R9, R35 ;  /* 0x00000023090b7220 */ /* 0x000fc40000410000 */
[----:B------:R-:W-:Y:S01]  /*f420*/  FMUL.FTZ R7, R9, R29 ;  /* 0x0000001d09077220 */ /* 0x000fe20000410000 */
[----:B------:R-:W-:Y:S01]  /*f430*/  LOP3.LUT R9, R17, 0xffff0000, RZ, 0xc0, !PT ;  /* 0xffff000011097812 */ /* 0x000fe200078ec0ff */
[CC--:B------:R-:W-:Y:S01]  /*f440*/  FMUL.FTZ R6, R3.reuse, R34.reuse ;  /* 0x0000002203067220 */ /* 0x0c0fe20000410000 */
[----:B------:R-:W-:Y:S01]  /*f450*/  LOP3.LUT R17, R22, 0xffff0000, RZ, 0xc0, !PT ;  /* 0xffff000016117812 */ /* 0x000fe200078ec0ff */
[----:B------:R-:W-:Y:S02]  /*f460*/  FMUL.FTZ R3, R3, R21 ;  /* 0x0000001503037220 */ /* 0x000fe40000410000 */
[----:B------:R-:W-:Y:S01]  /*f470*/  FFMA.FTZ R29, R19, R29, -R11 ;  /* 0x0000001d131d7223 */ /* 0x000fe2000001080b */
[----:B------:R-:W-:Y:S01]  /*f480*/  LOP3.LUT R11, R15, 0xffff0000, RZ, 0xc0, !PT ;  /* 0xffff00000f0b7812 */ /* 0x000fe200078ec0ff */
[----:B------:R-:W-:Y:S01]  /*f490*/  FFMA.FTZ R19, R19, R35, R7 ;  /* 0x0000002313137223 */ /* 0x000fe20000010007 */
[----:B------:R-:W-:Y:S01]  /*f4a0*/  LOP3.LUT R7, R18, 0xffff0000, RZ, 0xc0, !PT ;  /* 0xffff000012077812 */ /* 0x000fe200078ec0ff */
[----:B------:R-:W-:-:S02]  /*f4b0*/  FFMA.FTZ R16, R12, R34, R3 ;  /* 0x000000220c107223 */ /* 0x000fc40000010003 */
[----:B------:R-:W-:Y:S02]  /*f4c0*/  FMUL.FTZ R3, R10, R36 ;  /* 0x000000240a037220 */ /* 0x000fe40000410000 */
[----:B------:R-:W-:Y:S02]  /*f4d0*/  FFMA.FTZ R21, R12, R21, -R6 ;  /* 0x000000150c157223 */ /* 0x000fe40000010806 */
[-C--:B------:R-:W-:Y:S02]  /*f4e0*/  FMUL.FTZ R6, R10, R7.reuse ;  /* 0x000000070a067220 */ /* 0x080fe40000410000 */
[----:B------:R-:W-:Y:S02]  /*f4f0*/  FFMA.FTZ R15, R20, R7, -R3 ;  /* 0x00000007140f7223 */ /* 0x000fe40000010803 */
[----:B------:R-:W-:Y:S02]  /*f500*/  IMAD.U32 R18, R23, 0x10000, RZ ;  /* 0x0001000017127824 */ /* 0x000fe400078e00ff */
[----:B------:R-:W-:-:S02]  /*f510*/  FMUL.FTZ R7, R8, R11 ;  /* 0x0000000b08077220 */ /* 0x000fc40000410000 */
[-C--:B------:R-:W-:Y:S01]  /*f520*/  FMUL.FTZ R3, R8, R9.reuse ;  /* 0x0000000908037220 */ /* 0x080fe20000410000 */
[----:B------:R-:W-:Y:S01]  /*f530*/  LOP3.LUT R8, R24, 0xffff0000, RZ, 0xc0, !PT ;  /* 0xffff000018087812 */ /* 0x000fe200078ec0ff */
[----:B------:R-:W-:Y:S02]  /*f540*/  IMAD.U32 R10, R25, 0x10000, RZ ;  /* 0x00010000190a7824 */ /* 0x000fe400078e00ff */
[----:B------:R-:W-:Y:S02]  /*f550*/  FFMA.FTZ R12, R20, R36, R6 ;  /* 0x00000024140c7223 */ /* 0x000fe40000010006 */
[----:B------:R-:W-:Y:S02]  /*f560*/  FMUL.FTZ R6, R5, R18 ;  /* 0x0000001205067220 */ /* 0x000fe40000410000 */
[C---:B------:R-:W-:Y:S01]  /*f570*/  FFMA.FTZ R9, R14.reuse, R9, -R7 ;  /* 0x000000090e097223 */ /* 0x040fe20000010807 */
[----:B------:R-:W-:Y:S01]  /*f580*/  LOP3.LUT R7, R25, 0xffff0000, RZ, 0xc0, !PT ;  /* 0xffff000019077812 */ /* 0x000fe200078ec0ff */
[----:B------:R-:W-:-:S02]  /*f590*/  FFMA.FTZ R14, R14, R11, R3 ;  /* 0x0000000b0e0e7223 */ /* 0x000fc40000010003 */
[-C--:B------:R-:W-:Y:S01]  /*f5a0*/  FMUL.FTZ R3, R5, R10.reuse ;  /* 0x0000000a05037220 */ /* 0x080fe20000410000 */
[----:B------:R-:W-:Y:S01]  /*f5b0*/  F2FP.BF16.PACK_AB R9, R9, R29 ;  /* 0x0000001d0909723e */ /* 0x000fe200000010ff */
[----:B------:R-:W-:Y:S01]  /*f5c0*/  FFMA.FTZ R10, R13, R10, -R6 ;  /* 0x0000000a0d0a7223 */ /* 0x000fe20000010806 */
[----:B------:R-:W-:Y:S01]  /*f5d0*/  LOP3.LUT R6, R23, 0xffff0000, RZ, 0xc0, !PT ;  /* 0xffff000017067812 */ /* 0x000fe200078ec0ff */
[----:B------:R-:W-:Y:S02]  /*f5e0*/  FFMA.FTZ R11, R13, R18, R3 ;  /* 0x000000120d0b7223 */ /* 0x000fe40000010003 */
[----:B------:R-:W-:Y:S02]  /*f5f0*/  FMUL.FTZ R3, R2, R17 ;  /* 0x0000001102037220 */ /* 0x000fe40000410000 */
[C---:B------:R-:W-:Y:S02]  /*f600*/  FMUL.FTZ R5, R4.reuse, R6 ;  /* 0x0000000604057220 */ /* 0x040fe40000410000 */
[----:B------:R-:W-:-:S02]  /*f610*/  FMUL.FTZ R4, R4, R7 ;  /* 0x0000000704047220 */ /* 0x000fc40000410000 */
        /* <DEDUP_REMOVED lines=8> */
[----:B------:R-:W-:Y:S02]  /*f6a0*/  F2FP.BF16.PACK_AB R8, R15, R33 ;  /* 0x000000210f08723e */ /* 0x000fe400000010ff */
[----:B------:R-:W-:-:S02]  /*f6b0*/  F2FP.BF16.PACK_AB R10, R7, R10 ;  /* 0x0000000a070a723e */ /* 0x000fc400000010ff */
[----:B------:R-:W-:Y:S02]  /*f6c0*/  F2FP.BF16.PACK_AB R11, R3, R21 ;  /* 0x00000015030b723e */ /* 0x000fe400000010ff */
[----:B------:R-:W-:-:S03]  /*f6d0*/  F2FP.BF16.PACK_AB R7, R2, R16 ;  /* 0x000000100207723e */ /* 0x000fc600000010ff */
[----:B------:R2:W-:Y:S04]  /*f6e0*/  STS.128 [R31], R8 ;  /* 0x000000081f007388 */ /* 0x0005e80000000c00 */
[----:B------:R2:W-:Y:S02]  /*f6f0*/  STS.128 [R30+0xc100], R4 ;  /* 0x00c100041e007388 */ /* 0x0005e40000000c00 */
.L_x_691:
[----:B------:R-:W-:Y:S05]  /*f700*/  BSYNC B0 ;  /* 0x0000000000007941 */ /* 0x000fea0003800000 */
.L_x_690:
[----:B------:R-:W-:-:S13]  /*f710*/  ISETP.GE.AND P0, PT, R106, c[0x0][0x27c], PT ;  /* 0x00009f006a007a0c */ /* 0x000fda0003f06270 */
        /* <DEDUP_REMOVED lines=11> */
[----:B------:R-:W-:Y:S02]  /*f7d0*/  LOP3.LUT R4, R0, 0x38, R5, 0xf8, !PT ;  /* 0x0000003800047812 */ /* 0x000fe400078ef805 */
[----:B------:R-:W-:Y:S01]  /*f7e0*/  IADD3 R0, R3, R6, R28 ;  /* 0x0000000603007210 */ /* 0x000fe20007ffe01c */
[----:B------:R-:W-:Y:S01]  /*f7f0*/  IMAD.SHL.U32 R2, R2, 0x400, RZ ;  /* 0x0000040002027824 */ /* 0x000fe200078e00ff */
[----:B------:R-:W-:Y:S02]  /*f800*/  LOP3.LUT R3, R4, R37, RZ, 0x3c, !PT ;  /* 0x0000002504037212 */ /* 0x000fe400078e3cff */
[----:B------:R-:W-:Y:S02]  /*f810*/  LEA R29, R0, 0xc100, 0x1 ;  /* 0x0000c100001d7811 */ /* 0x000fe400078e08ff */
[----:B------:R-:W-:-:S02]  /*f820*/  LOP3.LUT R0, R2, 0x7fffe000, RZ, 0xc0, !PT ;  /* 0x7fffe00002007812 */ /* 0x000fc400078ec0ff */
[----:B------:R-:W-:Y:S01]  /*f830*/  SHF.R.U64 R13, R68, 0x10, R69 ;  /* 0x00000010440d7819 */ /* 0x000fe20000001245 */
[----:B------:R-:W2:Y:S01]  /*f840*/  LDS.128 R8, [R29] ;  /* 0x000000001d087984 */ /* 0x000ea20000000c00 */
[----:B------:R-:W-:Y:S02]  /*f850*/  IADD3 R0, R3, R0, R28 ;  /* 0x0000000003007210 */ /* 0x000fe40007ffe01c */
[----:B------:R-:W-:Y:S02]  /*f860*/  PRMT R16, R98, 0x5432, R13 ;  /* 0x0000543262107816 */ /* 0x000fe4000000000d */
[----:B------:R-:W-:Y:S01]  /*f870*/  SHF.R.U64 R14, R70, 0x10, R71 ;  /* 0x00000010460e7819 */ /* 0x000fe20000001247 */
[----:B------:R-:W-:Y:S01]  /*f880*/  IMAD.SHL.U32 R28, R0, 0x2, RZ ;  /* 0x00000002001c7824 */ /* 0x000fe200078e00ff */
[----:B------:R-:W-:Y:S01]  /*f890*/  SHF.R.U64 R0, R72, 0x10, R73 ;  /* 0x0000001048007819 */ /* 0x000fe20000001249 */
[----:B------:R-:W-:Y:S01]  /*f8a0*/  IMAD.U32 R30, R16, 0x10000, RZ ;  /* 0x00010000101e7824 */ /* 0x000fe200078e00ff */
[----:B------:R-:W-:-:S02]  /*f8b0*/  SHF.R.U32.HI R19, RZ, 0x10, R71 ;  /* 0x00000010ff137819 */ /* 0x000fc40000011647 */
[----:B------:R-:W3:Y:S01]  /*f8c0*/  LDS.128 R4, [R28+0xc100] ;  /* 0x00c100001c047984 */ /* 0x000ee20000000c00 */
[----:B------:R-:W-:Y:S02]  /*f8d0*/  PRMT R18, R100, 0x5432, R0 ;  /* 0x0000543264127816 */ /* 0x000fe40000000000 */
[----:B------:R-:W-:Y:S02]  /*f8e0*/  SHF.R.U64 R3, R74, 0x10, R75 ;  /* 0x000000104a037819 */ /* 0x000fe4000000124b */
[----:B------:R-:W-:Y:S01]  /*f8f0*/  SHF.R.U32.HI R15, RZ, 0x10, R69 ;  /* 0x00000010ff0f7819 */ /* 0x000fe20000011645 */
[----:B------:R-:W-:Y:S01]  /*f900*/  IMAD.U32 R31, R18, 0x10000, RZ ;  /* 0x00010000121f7824 */ /* 0x000fe200078e00ff */
[----:B------:R-:W-:Y:S02]  /*f910*/  SHF.R.U32.HI R2, RZ, 0x10, R73 ;  /* 0x00000010ff027819 */ /* 0x000fe40000011649 */
[----:B------:R-:W-:Y:S02]  /*f920*/  SHF.R.U32.HI R12, RZ, 0x10, R75 ;  /* 0x00000010ff0c7819 */ /* 0x000fe4000001164b */
[----:B------:R-:W-:-:S02]  /*f930*/  PRMT R23, R99, 0x5432, R14 ;  /* 0x0000543263177816 */ /* 0x000fc4000000000e */
[----:B------:R-:W-:Y:S02]  /*f940*/  PRMT R22, R99, 0x5410, R19 ;  /* 0x0000541063167816 */ /* 0x000fe40000000013 */
[----:B------:R-:W-:Y:S02]  /*f950*/  PRMT R25, R102, 0x5432, R3 ;  /* 0x0000543266197816 */ /* 0x000fe40000000003 */
[----:B------:R-:W-:Y:S01]  /*f960*/  PRMT R15, R98, 0x5410, R15 ;  /* 0x00005410620f7816 */ /* 0x000fe2000000000f */
[----:B------:R-:W-:Y:S01]  /*f970*/  IMAD.U32 R32, R22, 0x10000, RZ ;  /* 0x0001000016207824 */ /* 0x000fe200078e00ff */
[----:B------:R-:W-:Y:S02]  /*f980*/  PRMT R17, R100, 0x5410, R2 ;  /* 0x0000541064117816 */ /* 0x000fe40000000002 */
[----:B------:R-:W-:Y:S01]  /*f990*/  PRMT R24, R102, 0x5410, R12 ;  /* 0x0000541066187816 */ /* 0x000fe2000000000c */
[----:B------:R-:W-:Y:S01]  /*f9a0*/  IMAD.U32 R33, R15, 0x10000, RZ ;  /* 0x000100000f217824 */ /* 0x000fe200078e00ff */
[----:B------:R-:W-:-:S02]  /*f9b0*/  LOP3.LUT R34, R16, 0xffff0000, RZ, 0xc0, !PT ;  /* 0xffff000010227812 */ /* 0x000fc400078ec0ff */
[----:B------:R-:W-:Y:S01]  /*f9c0*/  LOP3.LUT R15, R15, 0xffff0000, RZ, 0xc0, !PT ;  /* 0xffff00000f0f7812 */ /* 0x000fe200078ec0ff */
        /* <DEDUP_REMOVED lines=14> */
[----:B------:R-:W-:-:S02]  /*fab0*/  FMUL.FTZ R6, R10, R31 ;  /* 0x0000001f0a067220 */ /* 0x000fc40000410000 */
[C---:B------:R-:W-:Y:S01]  /*fac0*/  IMAD.U32 R8, R5.reuse, 0x10000, RZ ;  /* 0x0001000005087824 */ /* 0x040fe200078e00ff */
[----:B------:R-:W-:Y:S01]  /*fad0*/  LOP3.LUT R5, R5, 0xffff0000, RZ, 0xc0, !PT ;  /* 0xffff000005057812 */ /* 0x000fe200078ec0ff */
[----:B------:R-:W-:Y:S02]  /*fae0*/  FFMA.FTZ R31, R21, R31, -R27 ;  /* 0x0000001f151f7223 */ /* 0x000fe4000001081b */
[----:B------:R-:W-:Y:S02]  /*faf0*/  IMAD.U32 R2, R7, 0x10000, RZ ;  /* 0x0001000007027824 */ /* 0x000fe400078e00ff */
[C---:B------:R-:W-:Y:S01]  /*fb00*/  IMAD.U32 R27, R17.reuse, 0x10000, RZ ;  /* 0x00010000111b7824 */ /* 0x040fe200078e00ff */
[----:B------:R-:W-:Y:S01]  /*fb10*/  LOP3.LUT R17, R17, 0xffff0000, RZ, 0xc0, !PT ;  /* 0xffff000011117812 */ /* 0x000fe200078ec0ff */
[----:B------:R-:W-:Y:S02]  /*fb20*/  FFMA.FTZ R30, R21, R30, R6 ;  /* 0x0000001e151e7223 */ /* 0x000fe40000010006 */
[----:B------:R-:W-:-:S02]  /*fb30*/  IMAD.U32 R21, R24, 0x10000, RZ ;  /* 0x0001000018157824 */ /* 0x000fc400078e00ff */
[C---:B------:R-:W-:Y:S02]  /*fb40*/  FMUL.FTZ R10, R8.reuse, R33 ;  /* 0x00000021080a7220 */ /* 0x040fe40000410000 */
[----:B------:R-:W-:Y:S02]  /*fb50*/  FMUL.FTZ R7, R8, R27 ;  /* 0x0000001b08077220 */ /* 0x000fe40000410000 */
[CC--:B------:R-:W-:Y:S02]  /*fb60*/  FMUL.FTZ R6, R2.reuse, R32.reuse ;  /* 0x0000002002067220 */ /* 0x0c0fe40000410000 */
[----:B------:R-:W-:Y:S02]  /*fb70*/  FMUL.FTZ R2, R2, R21 ;  /* 0x0000001502027220 */ /* 0x000fe40000410000 */
[C---:B------:R-:W-:Y:S02]  /*fb80*/  FFMA.FTZ R27, R19.reuse, R27, -R10 ;  /* 0x0000001b131b7223 */ /* 0x040fe4000001080a */
[----:B------:R-:W-:Y:S01]  /*fb90*/  FFMA.FTZ R19, R19, R33, R7 ;  /* 0x0000002113137223 */ /* 0x000fe20000010007 */
[----:B------:R-:W-:Y:S01]  /*fba0*/  LOP3.LUT R7, R18, 0xffff0000, RZ, 0xc0, !PT ;  /* 0xffff000012077812 */ /* 0x000fe200078ec0ff */
[----:B------:R-:W-:-:S02]  /*fbb0*/  FFMA.FTZ R16, R12, R32, R2 ;  /* 0x000000200c107223 */ /* 0x000fc40000010002 */
[C---:B------:R-:W-:Y:S02]  /*fbc0*/  FMUL.FTZ R2, R9.reuse, R34 ;  /* 0x0000002209027220 */ /* 0x040fe40000410000 */
[----:B------:R-:W-:Y:S02]  /*fbd0*/  FFMA.FTZ R21, R12, R21, -R6 ;  /* 0x000000150c157223 */ /* 0x000fe40000010806 */
[-C--:B------:R-:W-:Y:S02]  /*fbe0*/  FMUL.FTZ R6, R9, R7.reuse ;  /* 0x0000000709067220 */ /* 0x080fe40000410000 */
[----:B------:R-:W-:Y:S02]  /*fbf0*/  FFMA.FTZ R8, R20, R7, -R2 ;  /* 0x0000000714087223 */ /* 0x000fe40000010802 */
[----:B------:R-:W-:Y:S02]  /*fc00*/  IMAD.U32 R18, R23, 0x10000, RZ ;  /* 0x0001000017127824 */ /* 0x000fe400078e00ff */
[C---:B------:R-:W-:Y:S01]  /*fc10*/  FMUL.FTZ R7, R5.reuse, R15 ;  /* 0x0000000f05077220 */ /* 0x040fe20000410000 */
[----:B------:R-:W-:Y:S01]  /*fc20*/  F2FP.BF16.PACK_AB R8, R8, R31 ;  /* 0x0000001f0808723e */ /* 0x000fe200000010ff */
[----:B------:R-:W-:-:S02]  /*fc30*/  FMUL.FTZ R2, R5, R17 ;  /* 0x0000001105027220 */ /* 0x000fc40000410000 */
[----:B------:R-:W-:Y:S02]  /*fc40*/  IMAD.U32 R10, R25, 0x10000, RZ ;  /* 0x00010000190a7824 */ /* 0x000fe400078e00ff */
[----:B------:R-:W-:Y:S02]  /*fc50*/  FMUL.FTZ R5, R4, R18 ;  /* 0x0000001204057220 */ /* 0x000fe40000410000 */
[C---:B------:R-:W-:Y:S01]  /*fc60*/  FFMA.FTZ R9, R14.reuse, R17, -R7 ;  /* 0x000000110e097223 */ /* 0x040fe20000010807 */
[----:B------:R-:W-:Y:S01]  /*fc70*/  LOP3.LUT R17, R23, 0xffff0000, RZ, 0xc0, !PT ;  /* 0xffff000017117812 */ /* 0x000fe200078ec0ff */
[----:B------:R-:W-:Y:S01]  /*fc80*/  FFMA.FTZ R14, R14, R15, R2 ;  /* 0x0000000f0e0e7223 */ /* 0x000fe20000010002 */
[----:B------:R-:W-:Y:S01]  /*fc90*/  LOP3.LUT R15, R22, 0xffff0000, RZ, 0xc0, !PT ;  /* 0xffff0000160f7812 */ /* 0x000fe200078ec0ff */
[----:B------:R-:W-:Y:S01]  /*fca0*/  FFMA.FTZ R12, R20, R34, R6 ;  /* 0x00000022140c7223 */ /* 0x000fe20000010006 */
[----:B------:R-:W-:Y:S01]  /*fcb0*/  LOP3.LUT R6, R25, 0xffff0000, RZ, 0xc0, !PT ;  /* 0xffff000019067812 */ /* 0x000fe200078ec0ff */
[-C--:B------:R-:W-:Y:S01]  /*fcc0*/  FMUL.FTZ R2, R4, R10.reuse ;  /* 0x0000000a04027220 */ /* 0x080fe20000410000 */
[----:B------:R-:W-:Y:S01]  /*fcd0*/  F2FP.BF16.PACK_AB R9, R9, R27 ;  /* 0x0000001b0909723e */ /* 0x000fe200000010ff */
[C---:B------:R-:W-:Y:S01]  /*fce0*/  FFMA.FTZ R10, R13.reuse, R10, -R5 ;  /* 0x0000000a0d0a7223 */ /* 0x040fe20000010805 */
[----:B------:R-:W-:Y:S01]  /*fcf0*/  LOP3.LUT R5, R24, 0xffff0000, RZ, 0xc0, !PT ;  /* 0xffff000018057812 */ /* 0x000fe200078ec0ff */
[----:B------:R-:W-:-:S02]  /*fd00*/  FFMA.FTZ R7, R13, R18, R2 ;  /* 0x000000120d077223 */ /* 0x000fc40000010002 */
[C---:B------:R-:W-:Y:S02]  /*fd10*/  FMUL.FTZ R4, R3.reuse, R17 ;  /* 0x0000001103047220 */ /* 0x040fe40000410000 */
[-C--:B------:R-:W-:Y:S02]  /*fd20*/  FMUL.FTZ R3, R3, R6.reuse ;  /* 0x0000000603037220 */ /* 0x080fe40000410000 */
[C---:B------:R-:W-:Y:S02]  /*fd30*/  FMUL.FTZ R2, R0.reuse, R15 ;  /* 0x0000000f00027220 */ /* 0x040fe40000410000 */
[----:B------:R-:W-:Y:S02]  /*fd40*/  FMUL.FTZ R0, R0, R5 ;  /* 0x0000000500007220 */ /* 0x000fe40000410000 */
[----:B------:R-:W-:Y:S01]  /*fd50*/  FFMA.FTZ R6, R26, R6, -R4 ;  /* 0x000000061a067223 */ /* 0x000fe20000010804 */
        /* <DEDUP_REMOVED lines=8> */
[----:B------:R-:W-:Y:S01]  /*fde0*/  F2FP.BF16.PACK_AB R7, R0, R16 ;  /* 0x000000100007723e */ /* 0x000fe200000010ff */
[----:B------:R2:W-:Y:S04]  /*fdf0*/  STS.128 [R29], R8 ;  /* 0x000000081d007388 */ /* 0x0005e80000000c00 */
[----:B------:R2:W-:Y:S02]  /*fe00*/  STS.128 [R28+0xc100], R4 ;  /* 0x00c100041c007388 */ /* 0x0005e40000000c00 */
.L_x_667:
[----:B------:R-:W-:Y:S05]  /*fe10*/  BSYNC B2 ;  /* 0x0000000000027941 */ /* 0x000fea0003800000 */
.L_x_649:
[----:B------:R-:W-:Y:S01]  /*fe20*/  IMAD R0, R109, c[0x0][0x208], RZ ;  /* 0x000082006d007a24 */ /* 0x000fe200078e02ff */
[----:B------:R-:W-:-:S04]  /*fe30*/  DEPBAR.LE SB0, 0x0 ;  /* 0x000080000000791a */ /* 0x000fc80000000000 */
[C---:B-12---:R-:W-:Y:S01]  /*fe40*/  IMAD.WIDE.U32 R4, R101.reuse, c[0x0][0x208], RZ ;  /* 0x0000820065047a25 */ /* 0x046fe200078e00ff */
[----:B------:R-:W-:Y:S01]  /*fe50*/  BAR.SYNC.DEFER_BLOCKING 0x0 ;  /* 0x0000000000007b1d */ /* 0x000fe20000010000 */
[----:B------:R-:W-:Y:S02]  /*fe60*/  IADD3 R100, R242, -R103, RZ ;  /* 0x80000067f2647210 */ /* 0x000fe40007ffe0ff */
[----:B------:R-:W-:Y:S01]  /*fe70*/  IMAD R2, R101, c[0x0][0x20c], R0 ;  /* 0x0000830065027a24 */ /* 0x000fe200078e0200 */
[----:B------:R-:W-:Y:S02]  /*fe80*/  LEA R0, P1, R4, R230, 0x6 ;  /* 0x000000e604007211 */ /* 0x000fe400078230ff */
[----:B------:R1:W5:Y:S02]  /*fe90*/  LDL R152, [R1+0x1c] ;  /* 0x00001c0001987983 */ /* 0x0003640000100800 */
[----:B------:R-:W-:Y:S02]  /*fea0*/  IADD3 R3, R5, R2, RZ ;  /* 0x0000000205037210 */ /* 0x000fe40007ffe0ff */
[----:B------:R-:W-:-:S02]  /*feb0*/  LEA R2, P0, R0, c[0x0][0x1f8], 0x1 ;  /* 0x00007e0000027a11 */ /* 0x000fc400078008ff */
[----:B------:R-:W-:Y:S02]  /*fec0*/  LEA.HI.X R3, R4, R233, R3, 0x6, P1 ;  /* 0x000000e904037211 */ /* 0x000fe400008f3403 */
[----:B------:R-:W-:Y:S02]  /*fed0*/  MOV R4, c[0x0][0x208] ;  /* 0x0000820000047a02 */ /* 0x000fe40000000f00 */
[----:B------:R-:W-:Y:S02]  /*fee0*/  LEA.HI.X R3, R0, c[0x0][0x1fc], R3, 0x1, P0 ;  /* 0x00007f0000037a11 */ /* 0x000fe400000f0c03 */
[----:B------:R-:W-:Y:S02]  /*fef0*/  LOP3.LUT R0, R108, 0x1, RZ, 0xc0, !PT ;  /* 0x000000016c007812 */ /* 0x000fe400078ec0ff */
[----:B------:R-:W-:Y:S02]  /*ff00*/  MOV R5, c[0x0][0x20c] ;  /* 0x0000830000057a02 */ /* 0x000fe40000000f00 */
[----:B------:R-:W-:-:S02]  /*ff10*/  LEA R12, P0, R4, R2, 0x6 ;  /* 0x00000002040c7211 */ /* 0x000fc400078030ff */
[----:B------:R-:W-:Y:S01]  /*ff20*/  ISETP.NE.U32.AND P2, PT, R0, 0x1, PT ;  /* 0x000000010000780c */ /* 0x000fe20003f45070 */
[----:B------:R-:W-:Y:S01]  /*ff30*/  LDSM.16.M88.4 R8, [R199] ;  /* 0x00000000c708783b */ /* 0x000fe20000000200 */
[----:B------:R-:W-:Y:S02]  /*ff40*/  IADD3 R0, -R112, R100, RZ ;  /* 0x0000006470007210 */ /* 0x000fe40007ffe1ff */
[----:B------:R-:W-:Y:S01]  /*ff50*/  LEA.HI.X R13, R4, R3, R5, 0x6, P0 ;  /* 0x00000003040d7211 */ /* 0x000fe200000f3405 */
[----:B------:R-:W2:Y:S01]  /*ff60*/  LDSM.16.M88.4 R20, [R192] ;  /* 0x00000000c014783b */ /* 0x000ea20000000200 */
[----:B------:R-:W-:-:S03]  /*ff70*/  ISETP.LT.OR P0, PT, R0, 0x1, P2 ;  /* 0x000000010000780c */ /* 0x000fc60001701670 */
[----:B------:R-:W3:Y:S04]  /*ff80*/  LDSM.16.M88.4 R16, [R192+0x800] ;  /* 0x00080000c010783b */ /* 0x000ee80000000200 */
[----:B------:R-:W4:Y:S01]  /*ff90*/  LDSM.16.M88.4 R24, [R192+0x1000] ;  /* 0x00100000c018783b */ /* 0x000f220000000200 */
[----:B------:R-:W-:-:S03]  /*ffa0*/  LOP3.LUT P1, RZ, R108, 0x2, RZ, 0xc0, !PT ;  /* 0x000000026cff7812 */ /* 0x000fc6000782c0ff */
[----:B------:R-:W1:Y:S04]  /*ffb0*/  LDSM.16.M88.4 R32, [R192+0x1800] ;  /* 0x00180000c020783b */ /* 0x000e680000000200 */
[----:B------:R-:W-:Y:S04]  /*ffc0*/  LDSM.16.M88.4 R4, [R200] ;  /* 0x00000000c804783b */ /* 0x000fe80000000200 */
[----:B------:R-:W1:Y:S04]  /*ffd0*/  LDSM.16.M88.4 R44, [R203] ;  /* 0x00000000cb2c783b */ /* 0x000e680000000200 */
[----:B------:R-:W1:Y:S04]  /*ffe0*/  LDSM.16.M88.4 R56, [R214] ;  /* 0x00000000d638783b */ /* 0x000e680000000200 */
[----:B------:R-:W1:Y:S04]  /*fff0*/  LDSM.16.M88.4 R60, [R213] ;  /* 0x00000000d53c783b */ /* 0x000e680000000200 */
[----:B------:R-:W1:Y:S04]  /*10000*/  LDSM.16.M88.4 R68, [R212] ;  /* 0x00000000d444783b */ /* 0x000e680000000200 */
[----:B------:R-:W-:Y:S01]  /*10010*/  @!PT LDS RZ, [RZ] ;  /* 0x00000000fffff984 */ /* 0x000fe20000000800 */
[----:B------:R-:W-:Y:S01]  /*10020*/  @!PT LDS RZ, [RZ] ;  /* 0x00000000fffff984 */ /* 0x000fe20000000800 */
[----:B------:R-:W-:Y:S01]  /*10030*/  @!PT LDS RZ, [RZ] ;  /* 0x00000000fffff984 */ /* 0x000fe20000000800 */
[----:B------:R1:W-:Y:S01]  /*10040*/  LDGSTS.E.BYPASS.LTC128B.128 [R217+0x100], [R2.64], !P0 ;  /* 0x0010000002d97fae */ /* 0x0003e2000c101d46 */
[----:B------:R-:W-:-:S02]  /*10050*/  ISETP.LT.OR P0, PT, R0, 0x1, !P1 ;  /* 0x000000010000780c */ /* 0x000fc40004f01670 */
[C---:B------:R-:W-:Y:S02]  /*10060*/  ISETP.LT.OR P2, PT, R0.reuse, 0x21, P2 ;  /* 0x000000210000780c */ /* 0x040fe40001741670 */
[----:B------:R-:W-:-:S09]  /*10070*/  ISETP.LT.OR P1, PT, R0, 0x21, !P1 ;  /* 0x000000210000780c */ /* 0x000fd20004f21670 */
[----:B------:R1:W-:Y:S01]  /*10080*/  LDGSTS.E.BYPASS.LTC128B.128 [R217+0x2100], [R2.64+0x80], !P0 ;  /* 0x0210008002d97fae */ /* 0x0003e2000c101d46 */
[----:B------:R-:W-:-:S04]  /*10090*/  LOP3.LUT P0, RZ, R108, 0x4, RZ, 0xc0, !PT ;  /* 0x000000046cff7812 */ /* 0x000fc8000780c0ff */
[C---:B------:R-:W-:Y:S02]  /*100a0*/  ISETP.LT.OR P6, PT, R0.reuse, 0x1, !P0 ;  /* 0x000000010000780c */ /* 0x040fe400047c1670 */
[----:B------:R-:W-:Y:S01]  /*100b0*/  ISETP.LT.OR P0, PT, R0, 0x21, !P0 ;  /* 0x000000210000780c */ /* 0x000fe20004701670 */
[C---:B--2---:R-:W-:Y:S08]  /*100c0*/  HMMA.16816.F32.BF16 R28, R8.reuse, R20, RZ ;  /* 0x00000014081c723c */ /* 0x044ff000000418ff */
        /* <DEDUP_REMOVED lines=10> */
[----:B------:R-:W2:Y:S04]  /*10170*/  LDSM.16.M88.4 R72, [R198+0x800] ;  /* 0x00080000c648783b */ /* 0x000ea80000000200 */
[----:B------:R-:W2:Y:S02]  /*10180*/  LDSM.16.M88.4 R80, [R198+0x1000] ;  /* 0x00100000c650783b */ /* 0x000ea40000000200 */
[C---:B------:R-:W-:Y:S02]  /*10190*/  HMMA.16816.F32.BF16 R24, R8.reuse, R26, RZ ;  /* 0x0000001a0818723c */ /* 0x040fe400000418ff */
[----:B------:R-:W-:Y:S04]  /*101a0*/  LDSM.16.M88.4 R76, [R195+0x800] ;  /* 0x00080000c34c783b */ /* 0x000fe80000000200 */
[----:B------:R-:W-:Y:S02]  /*101b0*/  LDSM.16.M88.4 R88, [R195+0x1000] ;  /* 0x00100000c358783b */ /* 0x000fe40000000200 */
[C---:B-1----:R-:W-:Y:S02]  /*101c0*/  HMMA.16816.F32.BF16 R52, R8.reuse, R32, RZ ;  /* 0x000000200834723c */ /* 0x042fe400000418ff */
[----:B------:R-:W-:Y:S04]  /*101d0*/  LDSM.16.M88.4 R84, [R192+0x3000] ;  /* 0x00300000c054783b */ /* 0x000fe80000000200 */
[----:B------:R-:W0:Y:S02]  /*101e0*/  LDGDEPBAR ;  /* 0x00000000000079af */ /* 0x000e240000000000 */
[----:B---3--:R-:W-:Y:S08]  /*101f0*/  HMMA.16816.F32.BF16 R12, R8, R34, RZ ;  /* 0x00000022080c723c */ /* 0x008ff000000418ff */
[C---:B------:R-:W-:Y:S08]  /*10200*/  HMMA.16816.F32.BF16 R8, R4.reuse, R44, R28 ;  /* 0x0000002c0408723c */ /* 0x040ff0000004181c */
[C---:B------:R-:W-:Y:S08]  /*10210*/  HMMA.16816.F32.BF16 R32, R4.reuse, R56, R40 ;  /* 0x000000380420723c */ /* 0x040ff00000041828 */
[C---:B------:R-:W-:Y:S08]  /*10220*/  HMMA.16816.F32.BF16 R28, R4.reuse, R46, R36 ;  /* 0x0000002e041c723c */ /* 0x040ff00000041824 */
[C---:B------:R-:W-:Y:S01]  /*10230*/  HMMA.16816.F32.BF16 R40, R4.reuse, R60, R48 ;  /* 0x0000003c0428723c */ /* 0x040fe20000041830 */
[----:B------:R-:W1:Y:S07]  /*10240*/  LDSM.16.M88.4 R48, [R198+0x1800] ;  /* 0x00180000c630783b */ /* 0x000e6e0000000200 */
[C---:B------:R-:W-:Y:S01]  /*10250*/  HMMA.16816.F32.BF16 R36, R4.reuse, R58, R16 ;  /* 0x0000003a0424723c */ /* 0x040fe20000041810 */
[----:B------:R-:W-:Y:S04]  /*10260*/  LDSM.16.M88.4 R16, [R201] ;  /* 0x00000000c910783b */ /* 0x000fe80000000200 */
[----:B------:R-:W3:Y:S03]  /*10270*/  LDSM.16.M88.4 R56, [R195] ;  /* 0x00000000c338783b */ /* 0x000ee60000000200 */
[C---:B------:R-:W-:Y:S01]  /*10280*/  HMMA.16816.F32.BF16 R44, R4.reuse, R62, R24 ;  /* 0x0000003e042c723c */ /* 0x040fe20000041818 */
[----:B------:R-:W1:Y:S07]  /*10290*/  LDSM.16.M88.4 R60, [R195+0x1800] ;  /* 0x00180000c33c783b */ /* 0x000e6e0000000200 */
[C---:B------:R-:W-:Y:S08]  /*102a0*/  HMMA.16816.F32.BF16 R52, R4.reuse, R68, R52 ;  /* 0x000000440434723c */ /* 0x040ff00000041834 */
[----:B------:R-:W-:Y:S01]  /*102b0*/  HMMA.16816.F32.BF16 R24, R4, R70, R12 ;  /* 0x000000460418723c */ /* 0x000fe2000004180c */
[----:B------:R-:W-:Y:S04]  /*102c0*/  LDSM.16.M88.4 R12, [R199+0x4000] ;  /* 0x00400000c70c783b */ /* 0x000fe80000000200 */
[----:B------:R-:W1:Y:S03]  /*102d0*/  LDSM.16.M88.4 R68, [R192+0x2000] ;  /* 0x00200000c044783b */ /* 0x000e660000000200 */
[C---:B----4-:R-:W-:Y:S08]  /*102e0*/  HMMA.16816.F32.BF16 R8, R20.reuse, R64, R8 ;  /* 0x000000401408723c */ /* 0x050ff00000041808 */
[C---:B------:R-:W-:Y:S01]  /*102f0*/  HMMA.16816.F32.BF16 R4, R20.reuse, R66, R28 ;  /* 0x000000421404723c */ /* 0x040fe2000004181c */
[----:B------:R-:W-:Y:S07]  /*10300*/  LDSM.16.M88.4 R64, [R211] ;  /* 0x00000000d340783b */ /* 0x000fee0000000200 */
[C---:B--2---:R-:W-:Y:S08]  /*10310*/  HMMA.16816.F32.BF16 R32, R20.reuse, R72, R32 ;  /* 0x000000481420723c */ /* 0x044ff00000041820 */
[C---:B------:R-:W-:Y:S01]  /*10320*/  HMMA.16816.F32.BF16 R36, R20.reuse, R74, R36 ;  /* 0x0000004a1424723c */ /* 0x040fe20000041824 */
[----:B------:R-:W2:Y:S07]  /*10330*/  LDSM.16.M88.4 R72, [R192+0x2800] ;  /* 0x00280000c048783b */ /* 0x000eae0000000200 */
[C---:B------:R-:W-:Y:S08]  /*10340*/  HMMA.16816.F32.BF16 R44, R20.reuse, R82, R44 ;  /* 0x00000052142c723c */ /* 0x040ff0000004182c */
[C---:B-1----:R-:W-:Y:S08]  /*10350*/  HMMA.16816.F32.BF16 R52, R20.reuse, R48, R52 ;  /* 0x000000301434723c */ /* 0x042ff00000041834 */
[C---:B------:R-:W-:Y:S01]  /*10360*/  HMMA.16816.F32.BF16 R40, R20.reuse, R80, R40 ;  /* 0x000000501428723c */ /* 0x040fe20000041828 */
[----:B------:R-:W-:Y:S07]  /*10370*/  LDSM.16.M88.4 R80, [R198+0x2800] ;  /* 0x00280000c650783b */ /* 0x000fee0000000200 */
[----:B------:R-:W-:Y:S08]  /*10380*/  HMMA.16816.F32.BF16 R28, R20, R50, R24 ;  /* 0x00000032141c723c */ /* 0x000ff00000041818 */
[C---:B---3--:R-:W-:Y:S01]  /*10390*/  HMMA.16816.F32.BF16 R24, R16.reuse, R56, R8 ;  /* 0x000000381018723c */ /* 0x048fe20000041808 */
[----:B------:R-:W-:Y:S07]  /*103a0*/  LDSM.16.M88.4 R8, [R200+0x4000] ;  /* 0x00400000c808783b */ /* 0x000fee0000000200 */
[C---:B------:R-:W-:Y:S01]  /*103b0*/  HMMA.16816.F32.BF16 R20, R16.reuse, R58, R4 ;  /* 0x0000003a1014723c */ /* 0x040fe20000041804 */
[----:B------:R-:W1:Y:S07]  /*103c0*/  LDSM.16.M88.4 R56, [R192+0x3800] ;  /* 0x00380000c038783b */ /* 0x000e6e0000000200 */
[C---:B------:R-:W-:Y:S08]  /*103d0*/  HMMA.16816.F32.BF16 R4, R16.reuse, R76, R32 ;  /* 0x0000004c1004723c */ /* 0x040ff00000041820 */
[C---:B------:R-:W-:Y:S01]  /*103e0*/  HMMA.16816.F32.BF16 R36, R16.reuse, R78, R36 ;  /* 0x0000004e1024723c */ /* 0x040fe20000041824 */
[----:B------:R-:W3:Y:S07]  /*103f0*/  LDSM.16.M88.4 R76, [R210] ;  /* 0x00000000d24c783b */ /* 0x000eee0000000200 */
[C---:B------:R-:W-:Y:S08]  /*10400*/  HMMA.16816.F32.BF16 R44, R16.reuse, R90, R44 ;  /* 0x0000005a102c723c */ /* 0x040ff0000004182c */
[C---:B------:R-:W-:Y:S08]  /*10410*/  HMMA.16816.F32.BF16 R52, R16.reuse, R60, R52 ;  /* 0x0000003c1034723c */ /* 0x040ff00000041834 */
[C---:B------:R-:W-:Y:S01]  /*10420*/  HMMA.16816.F32.BF16 R40, R16.reuse, R88, R40 ;  /* 0x000000581028723c */ /* 0x040fe20000041828 */
[----:B------:R-:W4:Y:S07]  /*10430*/  LDSM.16.M88.4 R88, [R209] ;  /* 0x00000000d158783b */ /* 0x000f2e0000000200 */
[----:B------:R-:W-:Y:S01]  /*10440*/  HMMA.16816.F32.BF16 R32, R16, R62, R28 ;  /* 0x0000003e1020723c */ /* 0x000fe2000004181c */
[----:B------:R-:W1:Y:S07]  /*10450*/  LDSM.16.M88.4 R60, [R208] ;  /* 0x00000000d03c783b */ /* 0x000e6e0000000200 */
[C---:B------:R-:W-:Y:S08]  /*10460*/  HMMA.16816.F32.BF16 R28, R12.reuse, R68, R24 ;  /* 0x000000440c1c723c */ /* 0x040ff00000041818 */
[C---:B------:R-:W-:Y:S01]  /*10470*/  HMMA.16816.F32.BF16 R24, R12.reuse, R70, R20 ;  /* 0x000000460c18723c */ /* 0x040fe20000041814 */
[----:B------:R-:W-:Y:S07]  /*10480*/  LDSM.16.M88.4 R68, [R195+0x2000] ;  /* 0x00200000c344783b */ /* 0x000fee0000000200 */
[C---:B--2---:R-:W-:Y:S01]  /*10490*/  HMMA.16816.F32.BF16 R20, R12.reuse, R72, R4 ;  /* 0x000000480c14723c */ /* 0x044fe20000041804 */
[----:B------:R-:W-:Y:S07]  /*104a0*/  LDSM.16.M88.4 R4, [R202+0x4000] ;  /* 0x00400000ca04783b */ /* 0x000fee0000000200 */
[C---:B------:R-:W-:Y:S01]  /*104b0*/  HMMA.16816.F32.BF16 R16, R12.reuse, R74, R36 ;  /* 0x0000004a0c10723c */ /* 0x040fe20000041824 */
[----:B------:R-:W2:Y:S07]  /*104c0*/  LDSM.16.M88.4 R72, [R198+0x2000] ;  /* 0x00200000c648783b */ /* 0x000eae0000000200 */
[C---:B------:R-:W-:Y:S08]  /*104d0*/  HMMA.16816.F32.BF16 R48, R12.reuse, R86, R44 ;  /* 0x000000560c30723c */ /* 0x040ff0000004182c */
[C---:B-1----:R-:W-:Y:S08]  /*104e0*/  HMMA.16816.F32.BF16 R44, R12.reuse, R56, R52 ;  /* 0x000000380c2c723c */ /* 0x042ff00000041834 */
[C---:B------:R-:W-:Y:S01]  /*104f0*/  HMMA.16816.F32.BF16 R40, R12.reuse, R84, R40 ;  /* 0x000000540c28723c */ /* 0x040fe20000041828 */
[----:B------:R-:W1:Y:S07]  /*10500*/  LDSM.16.M88.4 R84, [R198+0x3000] ;  /* 0x00300000c654783b */ /* 0x000e6e0000000200 */
[----:B------:R-:W-:Y:S08]  /*10510*/  HMMA.16816.F32.BF16 R36, R12, R58, R32 ;  /* 0x0000003a0c24723c */ /* 0x000ff00000041820 */
[C---:B------:R-:W-:Y:S08]  /*10520*/  HMMA.16816.F32.BF16 R32, R8.reuse, R64, R28 ;  /* 0x000000400820723c */ /* 0x040ff0000004181c */
[C---:B------:R-:W-:Y:S01]  /*10530*/  HMMA.16816.F32.BF16 R28, R8.reuse, R66, R24 ;  /* 0x00000042081c723c */ /* 0x040fe20000041818 */
[----:B------:R-:W1:Y:S07]  /*10540*/  LDSM.16.M88.4 R64, [R198+0x3800] ;  /* 0x00380000c640783b */ /* 0x000e6e0000000200 */
[C---:B---3--:R-:W-:Y:S01]  /*10550*/  HMMA.16816.F32.BF16 R24, R8.reuse, R76, R20 ;  /* 0x0000004c0818723c */ /* 0x048fe20000041814 */
[----:B------:R-:W3:Y:S07]  /*10560*/  LDSM.16.M88.4 R20, [R201+0x4000] ;  /* 0x00400000c914783b */ /* 0x000eee0000000200 */
[C---:B------:R-:W-:Y:S01]  /*10570*/  HMMA.16816.F32.BF16 R16, R8.reuse, R78, R16 ;  /* 0x0000004e0810723c */ /* 0x040fe20000041810 */
[----:B------:R-:W1:Y:S07]  /*10580*/  LDSM.16.M88.4 R76, [R195+0x2800] ;  /* 0x00280000c34c783b */ /* 0x000e6e0000000200 */
[C---:B----4-:R-:W-:Y:S08]  /*10590*/  HMMA.16816.F32.BF16 R56, R8.reuse, R90, R48 ;  /* 0x0000005a0838723c */ /* 0x050ff00000041830 */
[C---:B------:R-:W-:Y:S08]  /*105a0*/  HMMA.16816.F32.BF16 R48, R8.reuse, R60, R44 ;  /* 0x0000003c0830723c */ /* 0x040ff0000004182c */
[C---:B------:R-:W-:Y:S01]  /*105b0*/  HMMA.16816.F32.BF16 R12, R8.reuse, R88, R40 ;  /* 0x00000058080c723c */ /* 0x040fe20000041828 */
[----:B------:R-:W-:Y:S04]  /*105c0*/  LDSM.16.M88.4 R40, [R195+0x3000] ;  /* 0x00300000c328783b */ /* 0x000fe80000000200 */
[----:B------:R-:W-:Y:S03]  /*105d0*/  LDSM.16.M88.4 R88, [R195+0x3800] ;  /* 0x00380000c358783b */ /* 0x000fe60000000200 */
[----:B------:R-:W-:Y:S01]  /*105e0*/  HMMA.16816.F32.BF16 R44, R8, R62, R36 ;  /* 0x0000003e082c723c */ /* 0x000fe20000041824 */
[----:B------:R-:W-:Y:S07]  /*105f0*/  LDSM.16.M88.4 R60, [R192+0x4000] ;  /* 0x00400000c03c783b */ /* 0x000fee0000000200 */
[C---:B--2---:R-:W-:Y:S08]  /*10600*/  HMMA.16816.F32.BF16 R36, R4.reuse, R72, R32 ;  /* 0x000000480424723c */ /* 0x044ff00000041820 */
[C---:B------:R-:W-:Y:S01]  /*10610*/  HMMA.16816.F32.BF16 R52, R4.reuse, R82, R16 ;  /* 0x000000520434723c */ /* 0x040fe20000041810 */
[----:B------:R-:W2:Y:S07]  /*10620*/  LDSM.16.M88.4 R16, [R199+0x8000] ;  /* 0x00800000c710783b */ /* 0x000eae0000000200 */
[C---:B------:R-:W-:Y:S01]  /*10630*/  HMMA.16816.F32.BF16 R28, R4.reuse, R74, R28 ;  /* 0x0000004a041c723c */ /* 0x040fe2000004181c */
[----:B------:R-:W-:Y:S07]  /*10640*/  LDSM.16.M88.4 R72, [R192+0x5800] ;  /* 0x00580000c048783b */ /* 0x000fee0000000200 */
[C---:B------:R-:W-:Y:S08]  /*10650*/  HMMA.16816.F32.BF16 R32, R4.reuse, R80, R24 ;  /* 0x000000500420723c */ /* 0x040ff00000041818 */
[C---:B-1----:R-:W-:Y:S01]  /*10660*/  HMMA.16816.F32.BF16 R24, R4.reuse, R84, R12 ;  /* 0x000000540418723c */ /* 0x042fe2000004180c */
[----:B------:R-:W-:Y:S07]  /*10670*/  LDSM.16.M88.4 R12, [R200+0x8000] ;  /* 0x00800000c80c783b */ /* 0x000fee0000000200 */
[C---:B------:R-:W-:Y:S01]  /*10680*/  HMMA.16816.F32.BF16 R8, R4.reuse, R86, R56 ;  /* 0x000000560408723c */ /* 0x040fe20000041838 */
[----:B------:R-:W-:Y:S07]  /*10690*/  LDSM.16.M88.4 R56, [R195+0x4000] ;  /* 0x00400000c338783b */ /* 0x000fee0000000200 */
[C---:B------:R-:W-:Y:S08]  /*106a0*/  HMMA.16816.F32.BF16 R48, R4.reuse, R64, R48 ;  /* 0x000000400430723c */ /* 0x040ff00000041830 */
[----:B------:R-:W-:Y:S01]  /*106b0*/  HMMA.16816.F32.BF16 R96, R4, R66, R44 ;  /* 0x000000420460723c */ /* 0x000fe2000004182c */
[----:B------:R-:W-:Y:S04]  /*106c0*/  LDSM.16.M88.4 R64, [R206] ;  /* 0x00000000ce40783b */ /* 0x000fe80000000200 */
[----:B------:R-:W-:Y:S03]  /*106d0*/  LDSM.16.M88.4 R44, [R192+0x5000] ;  /* 0x00500000c02c783b */ /* 0x000fe60000000200 */
[C---:B---3--:R-:W-:Y:S01]  /*106e0*/  HMMA.16816.F32.BF16 R4, R20.reuse, R68, R36 ;  /* 0x000000441404723c */ /* 0x048fe20000041824 */
[----:B------:R-:W1:Y:S07]  /*106f0*/  LDSM.16.M88.4 R36, [R207] ;  /* 0x00000000cf24783b */ /* 0x000e6e0000000200 */
[C---:B------:R-:W-:Y:S08]  /*10700*/  HMMA.16816.F32.BF16 R28, R20.reuse, R70, R28 ;  /* 0x00000046141c723c */ /* 0x040ff0000004181c */
[----:B------:R-:W-:Y:S01]  /*10710*/  HMMA.16816.F32.BF16 R68, R20, R78, R52 ;  /* 0x0000004e1444723c */ /* 0x000fe20000041834 */
[----:B------:R-:W3:Y:S07]  /*10720*/  LDSM.16.M88.4 R52, [R192+0x4800] ;  /* 0x00480000c034783b */ /* 0x000eee0000000200 */
[----:B--2---:R-:W-:Y:S08]  /*10730*/  HMMA.16816.F32.BF16 R4, R16, R60, R4 ;  /* 0x0000003c1004723c */ /* 0x004ff00000041804 */
[C---:B------:R-:W-:Y:S01]  /*10740*/  HMMA.16816.F32.BF16 R80, R20.reuse, R42, R8 ;  /* 0x0000002a1450723c */ /* 0x040fe20000041808 */
[----:B------:R-:W-:Y:S07]  /*10750*/  LDSM.16.M88.4 R8, [R202+0x8000] ;  /* 0x00800000ca08783b */ /* 0x000fee0000000200 */
[----:B------:R-:W-:Y:S01]  /*10760*/  HMMA.16816.F32.BF16 R92, R20, R88, R48 ;  /* 0x00000058145c723c */ /* 0x000fe20000041830 */
[----:B------:R-:W2:Y:S07]  /*10770*/  LDSM.16.M88.4 R48, [R198+0x4000] ;  /* 0x00400000c630783b */ /* 0x000eae0000000200 */
[----:B------:R-:W-:Y:S01]  /*10780*/  HMMA.16816.F32.BF16 R28, R16, R62, R28 ;  /* 0x0000003e101c723c */ /* 0x000fe2000004181c */
[----:B------:R-:W-:Y:S07]  /*10790*/  LDSM.16.M88.4 R60, [R198+0x4800] ;  /* 0x00480000c63c783b */ /* 0x000fee0000000200 */
[C---:B------:R-:W-:Y:S08]  /*107a0*/  HMMA.16816.F32.BF16 R32, R20.reuse, R76, R32 ;  /* 0x0000004c1420723c */ /* 0x040ff00000041820 */
[----:B------:R-:W-:Y:S08]  /*107b0*/  HMMA.16816.F32.BF16 R84, R20, R40, R24 ;  /* 0x000000281454723c */ /* 0x000ff00000041818 */
[C---:B-1----:R-:W-:Y:S01]  /*107c0*/  HMMA.16816.F32.BF16 R24, R12.reuse, R36, R4 ;  /* 0x000000240c18723c */ /* 0x042fe20000041804 */
[----:B------:R-:W1:Y:S07]  /*107d0*/  LDSM.16.M88.4 R4, [R201+0x8000] ;  /* 0x00800000c904783b */ /* 0x000e6e0000000200 */
[----:B------:R-:W-:Y:S08]  /*107e0*/  HMMA.16816.F32.BF16 R28, R12, R38, R28 ;  /* 0x000000260c1c723c */ /* 0x000ff0000004181c */
[----:B---3--:R-:W-:Y:S08]  /*107f0*/  HMMA.16816.F32.BF16 R32, R16, R52, R32 ;  /* 0x000000341020723c */ /* 0x008ff00000041820 */
[----:B--2---:R-:W-:Y:S08]  /*10800*/  HMMA.16816.F32.BF16 R24, R8, R48, R24 ;  /* 0x000000300818723c */ /* 0x004ff00000041818 */
        /* <DEDUP_REMOVED lines=18> */
[----:B------:R-:W2:Y:S07]  /*10930*/  LDSM.16.M88.4 R60, [R204] ;  /* 0x00000000cc3c783b */ /* 0x000eae0000000200 */
[----:B------:R-:W-:Y:S01]  /*10940*/  HMMA.16816.F32.BF16 R64, R16, R72, R92 ;  /* 0x000000481040723c */ /* 0x000fe2000004185c */
[----:B------:R4:W1:Y:S07]  /*10950*/  MUFU.TANH R72, R0 ;  /* 0x0000000000487308 */ /* 0x00086e0000002400 */
[----:B---3--:R-:W-:Y:S01]  /*10960*/  HMMA.16816.F32.BF16 R36, R4, R52, R36 ;  /* 0x000000340424723c */ /* 0x008fe20000041824 */
[----:B----4-:R-:W-:-:S04]  /*10970*/  FMUL.FTZ R0, R50, c[0x0][0x320] ;  /* 0x0000c80032007a20 */ /* 0x010fc80000410000 */
[----:B------:R3:W4:Y:S03]  /*10980*/  MUFU.TANH R81, R0 ;  /* 0x0000000000517308 */ /* 0x0007260000002400 */
[----:B------:R-:W-:Y:S01]  /*10990*/  HMMA.16816.F32.BF16 R40, R12, R70, R44 ;  /* 0x000000460c28723c */ /* 0x000fe2000004182c */
[----:B------:R-:W-:Y:S01]  /*109a0*/  LDSM.16.M88.4 R44, [R198+0x5800] ;  /* 0x00580000c62c783b */ /* 0x000fe20000000200 */
[----:B---3--:R-:W-:-:S03]  /*109b0*/  FMUL.FTZ R0, R51, c[0x0][0x320] ;  /* 0x0000c80033007a20 */ /* 0x008fc60000410000 */
[----:B------:R-:W3:Y:S01]  /*109c0*/  LDSM.16.M88.4 R48, [R195+0x5000] ;  /* 0x00500000c330783b */ /* 0x000ee20000000200 */
[----:B------:R2:W2:Y:S02]  /*109d0*/  MUFU.TANH R73, R0 ;  /* 0x0000000000497308 */ /* 0x0004a40000002400 */
[----:B-1----:R-:W-:Y:S01]  /*109e0*/  HMMA.16816.F32.BF16 R32, R8, R56, R24 ;  /* 0x000000380820723c */ /* 0x002fe20000041818 */
[----:B--2---:R-:W-:-:S05]  /*109f0*/  FMUL.FTZ R0, R28, c[0x0][0x320] ;  /* 0x0000c8001c007a20 */ /* 0x004fca0000410000 */
[----:B------:R1:W2:Y:S02]  /*10a00*/  MUFU.TANH R69, R0 ;  /* 0x0000000000457308 */ /* 0x0002a40000002400 */
        /* <DEDUP_REMOVED lines=12> */
[----:B---3--:R-:W-:Y:S01]  /*10ad0*/  HMMA.16816.F32.BF16 R32, R4, R48, R32 ;  /* 0x000000300420723c */ /* 0x008fe20000041820 */
[----:B-1----:R-:W-:-:S05]  /*10ae0*/  FMUL.FTZ R0, R37, c[0x0][0x320] ;  /* 0x0000c80025007a20 */ /* 0x002fca0000410000 */
[----:B------:R1:W3:Y:S02]  /*10af0*/  MUFU.TANH R52, R0 ;  /* 0x0000000000347308 */ /* 0x0002e40000002400 */
[----:B-1----:R-:W-:-:S06]  /*10b00*/  FMUL.FTZ R0, R38, c[0x0][0x320] ;  /* 0x0000c80026007a20 */ /* 0x002fcc0000410000 */
[----:B------:R1:W1:Y:S01]  /*10b10*/  MUFU.TANH R54, R0 ;  /* 0x0000000000367308 */ /* 0x0002620000002400 */
        /* <DEDUP_REMOVED lines=77> */
.L_x_693:
[----:B--234-:R-:W-:Y:S05]  /*10ff0*/  BSYNC B0 ;  /* 0x0000000000007941 */ /* 0x01cfea0003800000 */
.L_x_692:
[----:B------:R-:W-:Y:S01]  /*11000*/  ISETP.NE.AND P0, PT, R111, 0x1, PT ;  /* 0x000000016f00780c */ /* 0x000fe20003f05270 */
[----:B-1----:R-:W-:Y:S01]  /*11010*/  IMAD.IADD R0, R252, 0x1, R246 ;  /* 0x00000001fc007824 */ /* 0x002fe200078e02f6 */
[----:B------:R-:W-:Y:S01]  /*11020*/  ULDC UR4, c[0x0][0x324] ;  /* 0x0000c90000047ab9 */ /* 0x000fe20000000800 */
[----:B------:R-:W-:Y:S01]  /*11030*/  IMAD.MOV.U32 R8, RZ, RZ, c[0x0][0x32c] ;  /* 0x0000cb00ff087624 */ /* 0x000fe200078e00ff */
[----:B------:R-:W-:Y:S01]  /*11040*/  ULOP3.LUT UR4, URZ, UR4, URZ, 0x33, !UPT ;  /* 0x000000043f047292 */ /* 0x000fe2000f8e333f */
[----:B------:R-:W-:Y:S01]  /*11050*/  IMAD.MOV.U32 R4, RZ, RZ, R0 ;  /* 0x000000ffff047224 */ /* 0x000fe200078e0000 */
[----:B------:R-:W0:Y:S01]  /*11060*/  LDGDEPBAR ;  /* 0x00000000000079af */ /* 0x000e220000000000 */
[----:B------:R-:W-:Y:S01]  /*11070*/  IMAD.IADD R7, R100, 0x1, -R241 ;  /* 0x0000000164077824 */ /* 0x000fe200078e0af1 */
[----:B------:R-:W-:-:S05]  /*11080*/  ISETP.GE.AND P6, PT, R8, 0x1, PT ;  /* 0x000000010800780c */ /* 0x000fca0003fc6270 */
[----:B------:R-:W-:Y:S01]  /*11090*/  @P0 IMAD.HI.U32 R2, R0, c[0x0][0x2c8], RZ ;  /* 0x0000b20000020a27 */ /* 0x000fe200078e00ff */
[----:B------:R-:W-:-:S04]  /*110a0*/  IADD3 R0, R242, 0x1, -R103 ;  /* 0x00000001f2007810 */ /* 0x000fc80007ffe867 */
[----:B------:R-:W-:Y:S02]  /*110b0*/  @P0 SHF.R.U32.HI R4, RZ, c[0x0][0x2cc], R2 ;  /* 0x0000b300ff040a19 */ /* 0x000fe40000011602 */
[----:B------:R-:W-:-:S03]  /*110c0*/  IADD3 R0, -R243, R0, -R241 ;  /* 0x00000000f3007210 */ /* 0x000fc60007ffe9f1 */
[----:B------:R-:W1:Y:S01]  /*110d0*/  SHFL.IDX PT, R3, R4, RZ, 0x1c1f ;  /* 0x001c1fff04037589 */ /* 0x000e6200000e0000 */
        /* <DEDUP_REMOVED lines=17> */
.L_x_696:
[----:B------:R-:W-:-:S04]  /*111f0*/  MOV R8, c[0x0][0x32c] ;  /* 0x0000cb0000087a02 */ /* 0x000fc80000000f00 */
[----:B------:R-:W-:-:S13]  /*11200*/  ISETP.NE.AND P0, PT, R8, 0x1, PT ;  /* 0x000000010800780c */ /* 0x000fda0003f05270 */
[----:B------:R-:W-:-:S05]  /*11210*/  @P0 IMAD.HI.U32 R8, R3, c[0x0][0x330], RZ ;  /* 0x0000cc0003080a27 */ /* 0x000fca00078e00ff */
[----:B------:R-:W-:Y:S02]  /*11220*/  @P0 SHF.R.U32.HI R3, RZ, c[0x0][0x334], R8 ;  /* 0x0000cd00ff030a19 */ /* 0x000fe40000011608 */
.L_x_697:
[----:B------:R-:W-:Y:S05]  /*11230*/  BSYNC B0 ;  /* 0x0000000000007941 */ /* 0x000fea0003800000 */
.L_x_695:
[----:B------:R-:W-:-:S04]  /*11240*/  IMAD R3, R3, c[0x0][0x32c], -R103 ;  /* 0x0000cb0003037a24 */ /* 0x000fc800078e0a67 */
[----:B------:R-:W-:-:S05]  /*11250*/  IMAD.IADD R3, R3, 0x1, -R241 ;  /* 0x0000000103037824 */ /* 0x000fca00078e0af1 */
[----:B------:R-:W-:Y:S02]  /*11260*/  IADD3 R8, R3, c[0x0][0x32c], RZ ;  /* 0x0000cb0003087a10 */ /* 0x000fe40007ffe0ff */
[----:B------:R-:W-:Y:S02]  /*11270*/  IMNMX R0, R0, R3, !PT ;  /* 0x0000000300007217 */ /* 0x000fe40007800200 */
[----:B------:R-:W-:Y:S02]  /*11280*/  IMNMX R2, R2, R8, PT ;  /* 0x0000000802027217 */ /* 0x000fe40003800200 */
.L_x_694:
[----:B-----5:R-:W-:Y:S01]  /*11290*/  ISETP.GT.AND P1, PT, R152, RZ, PT ;  /* 0x000000ff9800720c */ /* 0x020fe20003f24270 */
        /* <DEDUP_REMOVED lines=64> */
.L_x_700:
[----:B------:R-:W-:-:S04]  /*116a0*/  MOV R4, c[0x0][0x32c] ;  /* 0x0000cb0000047a02 */ /* 0x000fc80000000f00 */
[----:B------:R-:W-:-:S13]  /*116b0*/  ISETP.NE.AND P0, PT, R4, 0x1, PT ;  /* 0x000000010400780c */ /* 0x000fda0003f05270 */
[----:B------:R-:W-:-:S05]  /*116c0*/  @P0 IMAD.HI.U32 R4, R3, c[0x0][0x330], RZ ;  /* 0x0000cc0003040a27 */ /* 0x000fca00078e00ff */
[----:B------:R-:W-:Y:S02]  /*116d0*/  @P0 SHF.R.U32.HI R3, RZ, c[0x0][0x334], R4 ;  /* 0x0000cd00ff030a19 */ /* 0x000fe40000011604 */
.L_x_701:
[----:B------:R-:W-:Y:S05]  /*116e0*/  BSYNC B0 ;  /* 0x0000000000007941 */ /* 0x000fea0003800000 */
.L_x_699:
[----:B------:R-:W-:-:S04]  /*116f0*/  IMAD R3, R3, c[0x0][0x32c], -R103 ;  /* 0x0000cb0003037a24 */ /* 0x000fc800078e0a67 */
[----:B------:R-:W-:-:S05]  /*11700*/  IMAD.IADD R3, R3, 0x1, -R241 ;  /* 0x0000000103037824 */ /* 0x000fca00078e0af1 */
[----:B------:R-:W-:Y:S02]  /*11710*/  IADD3 R4, R3, c[0x0][0x32c], RZ ;  /* 0x0000cb0003047a10 */ /* 0x000fe40007ffe0ff */
[----:B------:R-:W-:Y:S02]  /*11720*/  IMNMX R0, R0, R3, !PT ;  /* 0x0000000300007217 */ /* 0x000fe40007800200 */
[----:B------:R-:W-:Y:S02]  /*11730*/  IMNMX R2, R2, R4, PT ;  /* 0x0000000402027217 */ /* 0x000fe40003800200 */
.L_x_698:
[----:B------:R-:W-:Y:S01]  /*11740*/  ISETP.GT.AND P0, PT, R0, RZ, P1 ;  /* 0x000000ff0000720c */ /* 0x000fe20000f04270 */
        /* <DEDUP_REMOVED lines=52> */
[----:B------:R-:W-:Y:S01]  /*11a90*/  ISETP.GT.AND P0, PT, R0, 0x28, P1 ;  /* 0x000000280000780c */ /* 0x000fe20000f04270 */
[----:B------:R-:W-:Y:S01]  /*11aa0*/  LDSM.16.MT88.4 R24, [R197] ;  /* 0x00000000c518783b */ /* 0x000fe20000004200 */
[----:B------:R-:W-:-:S02]  /*11ab0*/  FMNMX.FTZ R3, R224, R3, !PT ;  /* 0x00000003e0037209 */ /* 0x000fc40007810000 */
[----:B------:R-:W-:Y:S02]  /*11ac0*/  ISETP.LT.OR P0, PT, R2, 0x29, P0 ;  /* 0x000000290200780c */ /* 0x000fe40000701670 */
[----:B------:R-:W-:Y:S02]  /*11ad0*/  FMNMX.FTZ R4, R101, R4, !PT ;  /* 0x0000000465047209 */ /* 0x000fe40007810000 */
[----:B------:R-:W-:Y:S02]  /*11ae0*/  FSEL R128, R22, -INF , !P0 ;  /* 0xff80000016807808 */ /* 0x000fe40004000000 */
[----:B------:R-:W-:Y:S02]  /*11af0*/  ISETP.GT.AND P0, PT, R0, 0x29, P1 ;  /* 0x000000290000780c */ /* 0x000fe40000f04270 */
[----:B------:R-:W-:Y:S02]  /*11b00*/  FMNMX.FTZ R3, R225, R3, !PT ;  /* 0x00000003e1037209 */ /* 0x000fe40007810000 */
[----:B------:R-:W-:-:S02]  /*11b10*/  ISETP.LT.OR P0, PT, R2, 0x2a, P0 ;  /* 0x0000002a0200780c */ /* 0x000fc40000701670 */
[----:B------:R-:W-:Y:S01]  /*11b20*/  FMNMX.FTZ R4, R130, R4, !PT ;  /* 0x0000000482047209 */ /* 0x000fe20007810000 */
[----:B------:R-:W1:Y:S01]  /*11b30*/  SHFL.BFLY PT, R5, R3, 0x2, 0x1f ;  /* 0x0c401f0003057f89 */ /* 0x000e6200000e0000 */
[----:B------:R-:W-:Y:S02]  /*11b40*/  FSEL R103, R23, -INF , !P0 ;  /* 0xff80000017677808 */ /* 0x000fe40004000000 */
[----:B------:R-:W-:Y:S02]  /*11b50*/  ISETP.GT.AND P0, PT, R0, 0x30, P1 ;  /* 0x000000300000780c */ /* 0x000fe40000f04270 */
[----:B------:R-:W-:Y:S02]  /*11b60*/  FMNMX.FTZ R4, R128, R4, !PT ;  /* 0x0000000480047209 */ /* 0x000fe40007810000 */
[----:B------:R-:W-:Y:S02]  /*11b70*/  ISETP.LT.OR P0, PT, R2, 0x31, P0 ;  /* 0x000000310200780c */ /* 0x000fe40000701670 */
[----:B------:R-:W-:-:S02]  /*11b80*/  ISETP.GT.AND P2, PT, R0, 0x38, P1 ;  /* 0x000000380000780c */ /* 0x000fc40000f44270 */
[----:B------:R-:W-:Y:S02]  /*11b90*/  FSEL R137, R20, -INF , !P0 ;  /* 0xff80000014897808 */ /* 0x000fe40004000000 */
[----:B------:R-:W-:Y:S02]  /*11ba0*/  ISETP.GT.AND P0, PT, R0, 0x31, P1 ;  /* 0x000000310000780c */ /* 0x000fe40000f04270 */
[----:B------:R-:W-:Y:S02]  /*11bb0*/  FMNMX.FTZ R4, R103, R4, !PT ;  /* 0x0000000467047209 */ /* 0x000fe40007810000 */
[----:B------:R-:W-:-:S04]  /*11bc0*/  ISETP.LT.OR P0, PT, R2, 0x32, P0 ;  /* 0x000000320200780c */ /* 0x000fc80000701670 */
[----:B------:R-:W-:Y:S02]  /*11bd0*/  FSEL R139, R21, -INF , !P0 ;  /* 0xff800000158b7808 */ /* 0x000fe40004000000 */
[----:B------:R-:W-:Y:S01]  /*11be0*/  ISETP.GT.AND P0, PT, R0, 0x39, P1 ;  /* 0x000000390000780c */ /* 0x000fe20000f04270 */
[----:B------:R-:W-:Y:S01]  /*11bf0*/  LDSM.16.MT88.4 R20, [R196] ;  /* 0x00000000c414783b */ /* 0x000fe20000004200 */
[C---:B------:R-:W-:Y:S02]  /*11c00*/  ISETP.LT.OR P1, PT, R2.reuse, 0x39, P2 ;  /* 0x000000390200780c */ /* 0x040fe40001721670 */
[----:B------:R-:W-:Y:S02]  /*11c10*/  FMNMX.FTZ R0, R137, R4, !PT ;  /* 0x0000000489007209 */ /* 0x000fe40007810000 */
[----:B------:R-:W-:Y:S02]  /*11c20*/  ISETP.LT.OR P0, PT, R2, 0x3a, P0 ;  /* 0x0000003a0200780c */ /* 0x000fe40000701670 */
[----:B------:R-:W-:-:S02]  /*11c30*/  FSEL R138, R15, -INF , !P1 ;  /* 0xff8000000f8a7808 */ /* 0x000fc40004800000 */
[----:B------:R-:W-:Y:S02]  /*11c40*/  FMNMX.FTZ R2, R139, R0, !PT ;  /* 0x000000008b027209 */ /* 0x000fe40007810000 */
        /* <DEDUP_REMOVED lines=18> */
[----:B------:R-:W-:Y:S08]  /*11d70*/  MUFU.EX2 R48, R3 ;  /* 0x0000000300307308 */ /* 0x000ff00000000800 */
[----:B------:R1:W-:Y:S02]  /*11d80*/  MUFU.EX2 R10, R0 ;  /* 0x00000000000a7308 */ /* 0x0003e40000000800 */
[----:B-1----:R-:W-:-:S02]  /*11d90*/  FFMA.FTZ R0, R11, c[0x0][0x2d0], -R2 ;  /* 0x0000b4000b007a23 */ /* 0x002fc40000010802 */
[----:B---3--:R-:W-:-:S04]  /*11da0*/  IMAD.MOV.U32 R11, RZ, RZ, R16 ;  /* 0x000000ffff0b7224 */ /* 0x008fc800078e0010 */
[----:B------:R1:W-:Y:S01]  /*11db0*/  MUFU.EX2 R4, R0 ;  /* 0x0000000000047308 */ /* 0x0003e20000000800 */
[----:B------:R-:W2:Y:S01]  /*11dc0*/  LDSM.16.MT88.4 R16, [R193+0x2000] ;  /* 0x00200000c110783b */ /* 0x000ea20000004200 */
[----:B-1----:R-:W-:-:S05]  /*11dd0*/  FMUL.FTZ R0, R8, c[0x0][0x2d0] ;  /* 0x0000b40008007a20 */ /* 0x002fca0000410000 */
[----:B------:R-:W-:-:S05]  /*11de0*/  FSEL R0, R0, RZ, P0 ;  /* 0x000000ff00007208 */ /* 0x000fca0000000000 */
[----:B------:R-:W-:-:S04]  /*11df0*/  FFMA.FTZ R3, R6, c[0x0][0x2d0], -R0 ;  /* 0x0000b40006037a23 */ /* 0x000fc80000010800 */
[----:B------:R1:W-:Y:S02]  /*11e00*/  MUFU.EX2 R238, R3 ;  /* 0x0000000300ee7308 */ /* 0x0003e40000000800 */
[----:B-1----:R-:W-:-:S06]  /*11e10*/  FFMA.FTZ R3, R7, c[0x0][0x2d0], -R0 ;  /* 0x0000b40007037a23 */ /* 0x002fcc0000010800 */
[----:B------:R1:W3:Y:S02]  /*11e20*/  MUFU.EX2 R237, R3 ;  /* 0x0000000300ed7308 */ /* 0x0002e40000000800 */
[----:B-1----:R-:W-:Y:S01]  /*11e30*/  FFMA.FTZ R3, R9, c[0x0][0x2d0], -R0 ;  /* 0x0000b40009037a23 */ /* 0x002fe20000010800 */
[----:B---3--:R-:W-:Y:S01]  /*11e40*/  F2FP.BF16.PACK_AB R5, R237, R238 ;  /* 0x000000eeed05723e */ /* 0x008fe200000010ff */
[----:B------:R-:W-:Y:S01]  /*11e50*/  IMAD.MOV.U32 R9, RZ, RZ, R4 ;  /* 0x000000ffff097224 */ /* 0x000fe200078e0004 */
[----:B------:R-:W-:-:S03]  /*11e60*/  F2FP.BF16.PACK_AB R4, R10, R11 ;  /* 0x0000000b0a04723e */ /* 0x000fc600000010ff */
[----:B------:R1:W-:Y:S01]  /*11e70*/  MUFU.EX2 R247, R3 ;  /* 0x0000000300f77308 */ /* 0x0003e20000000800 */
[----:B------:R-:W-:Y:S01]  /*11e80*/  F2FP.BF16.PACK_AB R6, R48, R9 ;  /* 0x000000093006723e */ /* 0x000fe200000010ff */
[----:B-1----:R-:W-:Y:S02]  /*11e90*/  FFMA.FTZ R3, R13, c[0x0][0x2d0], -R0 ;  /* 0x0000b4000d037a23 */ /* 0x002fe40000010800 */
[----:B------:R-:W1:Y:S04]  /*11ea0*/  LDSM.16.MT88.4 R12, [R194+0x2000] ;  /* 0x00200000c20c783b */ /* 0x000e680000004200 */
[----:B------:R-:W3:Y:S02]  /*11eb0*/  MUFU.EX2 R244, R3 ;  /* 0x0000000300f47308 */ /* 0x000ee40000000800 */
[----:B---3--:R-:W-:Y:S01]  /*11ec0*/  F2FP.BF16.PACK_AB R7, R244, R247 ;  /* 0x000000f7f407723e */ /* 0x008fe200000010ff */
[----:B------:R-:W-:-:S05]  /*11ed0*/  FFMA.FTZ R3, R43, c[0x0][0x2d0], -R2 ;  /* 0x0000b4002b037a23 */ /* 0x000fca0000010802 */
[----:B------:R3:W-:Y:S01]  /*11ee0*/  MUFU.EX2 R154, R3 ;  /* 0x00000003009a7308 */ /* 0x0007e20000000800 */
[C---:B------:R-:W-:Y:S08]  /*11ef0*/  HMMA.16816.F32.BF16 R88, R4.reuse, R32, RZ ;  /* 0x000000200458723c */ /* 0x040ff000000418ff */
[----:B------:R-:W-:Y:S01]  /*11f00*/  HMMA.16816.F32.BF16 R112, R4, R34, RZ ;  /* 0x000000220470723c */ /* 0x000fe200000418ff */
[----:B------:R-:W4:Y:S01]  /*11f10*/  LDSM.16.MT88.4 R32, [R196+0x2000] ;  /* 0x00200000c420783b */ /* 0x000f220000004200 */
[----:B---3--:R-:W-:-:S06]  /*11f20*/  FFMA.FTZ R3, R44, c[0x0][0x2d0], -R2 ;  /* 0x0000b4002c037a23 */ /* 0x008fcc0000010802 */
[C---:B------:R-:W-:Y:S01]  /*11f30*/  HMMA.16816.F32.BF16 R116, R4.reuse, R24, RZ ;  /* 0x000000180474723c */ /* 0x040fe200000418ff */
[----:B------:R-:W-:Y:S01]  /*11f40*/  IMAD.MOV.U32 R44, RZ, RZ, R48 ;  /* 0x000000ffff2c7224 */ /* 0x000fe200078e0030 */
[----:B------:R3:W5:Y:S06]  /*11f50*/  MUFU.EX2 R140, R3 ;  /* 0x00000003008c7308 */ /* 0x00076c0000000800 */
[C---:B------:R-:W-:Y:S01]  /*11f60*/  HMMA.16816.F32.BF16 R96, R4.reuse, R26, RZ ;  /* 0x0000001a0460723c */ /* 0x040fe200000418ff */
[----:B------:R-:W4:Y:S07]  /*11f70*/  LDSM.16.MT88.4 R24, [R193+0x4000] ;  /* 0x00400000c118783b */ /* 0x000f2e0000004200 */
[----:B------:R-:W-:Y:S01]  /*11f80*/  HMMA.16816.F32.BF16 R80, R4, R20, RZ ;  /* 0x000000140450723c */ /* 0x000fe200000418ff */
[----:B---3--:R-:W-:-:S04]  /*11f90*/  FFMA.FTZ R3, R45, c[0x0][0x2d0], -R2 ;  /* 0x0000b4002d037a23 */ /* 0x008fc80000010802 */
[----:B------:R3:W-:Y:S03]  /*11fa0*/  MUFU.EX2 R153, R3 ;  /* 0x0000000300997308 */ /* 0x0007e60000000800 */
[C---:B------:R-:W-:Y:S01]  /*11fb0*/  HMMA.16816.F32.BF16 R92, R4.reuse, R22, RZ ;  /* 0x00000016045c723c */ /* 0x040fe200000418ff */
[----:B------:R-:W5:Y:S07]  /*11fc0*/  LDSM.16.MT88.4 R20, [R194+0x4000] ;  /* 0x00400000c214783b */ /* 0x000f6e0000004200 */
[----:B--2---:R-:W-:Y:S01]  /*11fd0*/  HMMA.16816.F32.BF16 R76, R4, R16, RZ ;  /* 0x00000010044c723c */ /* 0x004fe200000418ff */
[----:B---3--:R-:W-:-:S07]  /*11fe0*/  FFMA.FTZ R3, R47, c[0x0][0x2d0], -R2 ;  /* 0x0000b4002f037a23 */ /* 0x008fce0000010802 */
[C---:B------:R-:W-:Y:S01]  /*11ff0*/  HMMA.16816.F32.BF16 R72, R4.reuse, R18, RZ ;  /* 0x000000120448723c */ /* 0x040fe200000418ff */
[----:B------:R-:W2:Y:S01]  /*12000*/  LDSM.16.MT88.4 R16, [R197+0x4000] ;  /* 0x00400000c510783b */ /* 0x000ea20000004200 */
[----:B------:R3:W2:Y:S06]  /*12010*/  MUFU.EX2 R215, R3 ;  /* 0x0000000300d77308 */ /* 0x0006ac0000000800 */
[C---:B-1----:R-:W-:Y:S08]  /*12020*/  HMMA.16816.F32.BF16 R68, R4.reuse, R12, RZ ;  /* 0x0000000c0444723c */ /* 0x042ff000000418ff */
[----:B------:R-:W-:Y:S01]  /*12030*/  HMMA.16816.F32.BF16 R60, R4, R14, RZ ;  /* 0x0000000e043c723c */ /* 0x000fe200000418ff */
[----:B------:R-:W1:Y:S01]  /*12040*/  LDSM.16.MT88.4 R12, [R196+0x4000] ;  /* 0x00400000c40c783b */ /* 0x000e620000004200 */
[----:B---3--:R-:W-:-:S04]  /*12050*/  FFMA.FTZ R3, R40, c[0x0][0x2d0], -R0 ;  /* 0x0000b40028037a23 */ /* 0x008fc80000010800 */
[----:B------:R3:W-:Y:S02]  /*12060*/  MUFU.EX2 R236, R3 ;  /* 0x0000000300ec7308 */ /* 0x0007e40000000800 */
[C---:B----4-:R-:W-:Y:S08]  /*12070*/  HMMA.16816.F32.BF16 R48, R4.reuse, R32, RZ ;  /* 0x000000200430723c */ /* 0x050ff000000418ff */
[----:B------:R-:W-:Y:S01]  /*12080*/  HMMA.16816.F32.BF16 R52, R4, R34, RZ ;  /* 0x000000220434723c */ /* 0x000fe200000418ff */
[----:B------:R-:W4:Y:S01]  /*12090*/  LDSM.16.MT88.4 R32, [R194+0x800] ;  /* 0x00080000c220783b */ /* 0x000f220000004200 */
[----:B---3--:R-:W-:-:S06]  /*120a0*/  FFMA.FTZ R3, R41, c[0x0][0x2d0], -R0 ;  /* 0x0000b40029037a23 */ /* 0x008fcc0000010800 */
[C---:B------:R-:W-:Y:S01]  /*120b0*/  HMMA.16816.F32.BF16 R84, R4.reuse, R28, RZ ;  /* 0x0000001c0454723c */ /* 0x040fe200000418ff */
[----:B------:R3:W1:Y:S07]  /*120c0*/  MUFU.EX2 R234, R3 ;  /* 0x0000000300ea7308 */ /* 0x00066e0000000800 */
[C---:B------:R-:W-:Y:S01]  /*120d0*/  HMMA.16816.F32.BF16 R108, R4.reuse, R30, RZ ;  /* 0x0000001e046c723c */ /* 0x040fe200000418ff */
[----:B------:R-:W1:Y:S07]  /*120e0*/  LDSM.16.MT88.4 R28, [R197+0x800] ;  /* 0x00080000c51c783b */ /* 0x000e6e0000004200 */
[----:B------:R-:W-:Y:S01]  /*120f0*/  HMMA.16816.F32.BF16 R64, R4, R36, RZ ;  /* 0x000000240440723c */ /* 0x000fe200000418ff */
[----:B---3--:R-:W-:-:S04]  /*12100*/  FFMA.FTZ R3, R42, c[0x0][0x2d0], -R0 ;  /* 0x0000b4002a037a23 */ /* 0x008fc80000010800 */
[----:B------:R3:W-:Y:S03]  /*12110*/  MUFU.EX2 R235, R3 ;  /* 0x0000000300eb7308 */ /* 0x0007e60000000800 */
[C---:B------:R-:W-:Y:S01]  /*12120*/  HMMA.16816.F32.BF16 R56, R4.reuse, R38, RZ ;  /* 0x000000260438723c */ /* 0x040fe200000418ff */
[----:B------:R-:W1:Y:S07]  /*12130*/  LDSM.16.MT88.4 R36, [R193+0x800] ;  /* 0x00080000c124783b */ /* 0x000e6e0000004200 */
[----:B------:R-:W-:Y:S01]  /*12140*/  HMMA.16816.F32.BF16 R120, R4, R24, RZ ;  /* 0x000000180478723c */ /* 0x000fe200000418ff */
[----:B---3--:R-:W-:-:S07]  /*12150*/  FFMA.FTZ R3, R46, c[0x0][0x2d0], -R0 ;  /* 0x0000b4002e037a23 */ /* 0x008fce0000010800 */
[C---:B------:R-:W-:Y:S01]  /*12160*/  HMMA.16816.F32.BF16 R124, R4.reuse, R26, RZ ;  /* 0x0000001a047c723c */ /* 0x040fe200000418ff */
[----:B------:R-:W3:Y:S01]  /*12170*/  LDSM.16.MT88.4 R24, [R196+0x800] ;  /* 0x00080000c418783b */ /* 0x000ee20000004200 */
[----:B------:R2:W1:Y:S06]  /*12180*/  MUFU.EX2 R226, R3 ;  /* 0x0000000300e27308 */ /* 0x00046c0000000800 */
[C---:B-----5:R-:W-:Y:S08]  /*12190*/  HMMA.16816.F32.BF16 R40, R4.reuse, R20, RZ ;  /* 0x000000140428723c */ /* 0x060ff000000418ff */
[----:B------:R-:W-:Y:S01]  /*121a0*/  HMMA.16816.F32.BF16 R132, R4, R22, RZ ;  /* 0x000000160484723c */ /* 0x000fe200000418ff */
[----:B------:R-:W5:Y:S01]  /*121b0*/  LDSM.16.MT88.4 R20, [R193+0x2800] ;  /* 0x00280000c114783b */ /* 0x000f620000004200 */
[----:B--2---:R-:W-:-:S06]  /*121c0*/  FFMA.FTZ R3, R102, c[0x0][0x2d0], -R2 ;  /* 0x0000b40066037a23 */ /* 0x004fcc0000010802 */
[C---:B------:R-:W-:Y:S08]  /*121d0*/  HMMA.16816.F32.BF16 R148, R4.reuse, R16, RZ ;  /* 0x000000100494723c */ /* 0x040ff000000418ff */
[C---:B------:R-:W-:Y:S01]  /*121e0*/  HMMA.16816.F32.BF16 R160, R4.reuse, R18, RZ ;  /* 0x0000001204a0723c */ /* 0x040fe200000418ff */
[----:B------:R-:W2:Y:S07]  /*121f0*/  LDSM.16.MT88.4 R16, [R194+0x2800] ;  /* 0x00280000c210783b */ /* 0x000eae0000004200 */
[C---:B-1----:R-:W-:Y:S08]  /*12200*/  HMMA.16816.F32.BF16 R164, R4.reuse, R12, RZ ;  /* 0x0000000c04a4723c */ /* 0x042ff000000418ff */
[----:B------:R-:W-:Y:S01]  /*12210*/  HMMA.16816.F32.BF16 R156, R4, R14, RZ ;  /* 0x0000000e049c723c */ /* 0x000fe200000418ff */
[----:B------:R-:W1:Y:S06]  /*12220*/  LDSM.16.MT88.4 R12, [R197+0x2800] ;  /* 0x00280000c50c783b */ /* 0x000e6c0000004200 */
[----:B------:R-:W-:-:S02]  /*12230*/  F2FP.BF16.PACK_AB R4, R140, R154 ;  /* 0x0000009a8c04723e */ /* 0x000fc400000010ff */
[----:B------:R-:W-:Y:S02]  /*12240*/  F2FP.BF16.PACK_AB R6, R215, R153 ;  /* 0x00000099d706723e */ /* 0x000fe400000010ff */
[----:B------:R-:W-:Y:S02]  /*12250*/  F2FP.BF16.PACK_AB R5, R234, R236 ;  /* 0x000000ecea05723e */ /* 0x000fe400000010ff */
[----:B------:R-:W-:-:S07]  /*12260*/  F2FP.BF16.PACK_AB R7, R226, R235 ;  /* 0x000000ebe207723e */ /* 0x000fce00000010ff */
[C---:B----4-:R-:W-:Y:S08]  /*12270*/  HMMA.16816.F32.BF16 R220, R4.reuse, R32, R84 ;  /* 0x0000002004dc723c */ /* 0x050ff00000041854 */
[C---:B------:R-:W-:Y:S01]  /*12280*/  HMMA.16816.F32.BF16 R248, R4.reuse, R34, R108 ;  /* 0x0000002204f8723c */ /* 0x040fe2000004186c */
[----:B------:R-:W4:Y:S07]  /*12290*/  LDSM.16.MT88.4 R32, [R196+0x2800] ;  /* 0x00280000c420783b */ /* 0x000f2e0000004200 */
[C---:B------:R-:W-:Y:S08]  /*122a0*/  HMMA.16816.F32.BF16 R188, R4.reuse, R28, R116 ;  /* 0x0000001c04bc723c */ /* 0x040ff00000041874 */
[C---:B------:R-:W-:Y:S01]  /*122b0*/  HMMA.16816.F32.BF16 R180, R4.reuse, R30, R96 ;  /* 0x0000001e04b4723c */ /* 0x040fe20000041860 */
[----:B------:R-:W1:Y:S07]  /*122c0*/  LDSM.16.MT88.4 R28, [R193+0x4800] ;  /* 0x00480000c11c783b */ /* 0x000e6e0000004200 */
[C---:B------:R-:W-:Y:S07]  /*122d0*/  HMMA.16816.F32.BF16 R172, R4.reuse, R36, R88 ;  /* 0x0000002404ac723c */ /* 0x040fee0000041858 */
[----:B------:R-:W-:Y:S01]  /*122e0*/  IMAD.MOV.U32 R88, RZ, RZ, R154 ;  /* 0x000000ffff587224 */ /* 0x000fe200078e009a */
[----:B------:R-:W-:Y:S01]  /*122f0*/  HMMA.16816.F32.BF16 R184, R4, R38, R112 ;  /* 0x0000002604b8723c */ /* 0x000fe20000041870 */
[----:B------:R-:W-:Y:S01]  /*12300*/  IMAD.MOV.U32 R91, RZ, RZ, R153 ;  /* 0x000000ffff5b7224 */ /* 0x000fe200078e0099 */
[----:B------:R-:W-:Y:S01]  /*12310*/  LDSM.16.MT88.4 R36, [R194+0x1000] ;  /* 0x00100000c224783b */ /* 0x000fe20000004200 */
[----:B------:R-:W-:-:S02]  /*12320*/  IMAD.MOV.U32 R90, RZ, RZ, R152 ;  /* 0x000000ffff5a7224 */ /* 0x000fc400078e0098 */
[----:B------:R-:W-:Y:S02]  /*12330*/  IMAD.MOV.U32 R89, RZ, RZ, R140 ;  /* 0x000000ffff597224 */ /* 0x000fe400078e008c */
[----:B------:R2:W1:Y:S01]  /*12340*/  MUFU.EX2 R140, R3 ;  /* 0x00000003008c7308 */ /* 0x0004620000000800 */
[C---:B---3--:R-:W-:Y:S08]  /*12350*/  HMMA.16816.F32.BF16 R176, R4.reuse, R24, R80 ;  /* 0x0000001804b0723c */ /* 0x048ff00000041850 */
[----:B------:R-:W-:Y:S01]  /*12360*/  HMMA.16816.F32.BF16 R168, R4, R26, R92 ;  /* 0x0000001a04a8723c */ /* 0x000fe2000004185c */
[----:B------:R-:W-:Y:S01]  /*12370*/  LDSM.16.MT88.4 R24, [R197+0x1000] ;  /* 0x00100000c518783b */ /* 0x000fe20000004200 */
[----:B--2---:R-:W-:-:S06]  /*12380*/  FFMA.FTZ R3, R129, c[0x0][0x2d0], -R2 ;  /* 0x0000b40081037a23 */ /* 0x004fcc0000010802 */
[----:B-----5:R-:W-:Y:S01]  /*12390*/  HMMA.16816.F32.BF16 R152, R4, R20, R76 ;  /* 0x000000140498723c */ /* 0x020fe2000004184c */
[----:B------:R-:W-:-:S07]  /*123a0*/  IMAD.MOV.U32 R129, RZ, RZ, R44 ;  /* 0x000000ffff817224 */ /* 0x000fce00078e002c */
[C---:B------:R-:W-:Y:S01]  /*123b0*/  HMMA.16816.F32.BF16 R112, R4.reuse, R22, R72 ;  /* 0x000000160470723c */ /* 0x040fe20000041848 */
[----:B------:R-:W2:Y:S07]  /*123c0*/  LDSM.16.MT88.4 R20, [R194+0x4800] ;  /* 0x00480000c214783b */ /* 0x000eae0000004200 */
[C---:B------:R-:W-:Y:S08]  /*123d0*/  HMMA.16816.F32.BF16 R96, R4.reuse, R16, R68 ;  /* 0x000000100460723c */ /* 0x040ff00000041844 */
[C---:B------:R-:W-:Y:S01]  /*123e0*/  HMMA.16816.F32.BF16 R92, R4.reuse, R18, R60 ;  /* 0x00000012045c723c */ /* 0x040fe2000004183c */
[----:B------:R-:W3:Y:S07]  /*123f0*/  LDSM.16.MT88.4 R16, [R197+0x4800] ;  /* 0x00480000c510783b */ /* 0x000eee0000004200 */
[C---:B-1----:R-:W-:Y:S08]  /*12400*/  HMMA.16816.F32.BF16 R84, R4.reuse, R12, R64 ;  /* 0x0000000c0454723c */ /* 0x042ff00000041840 */
[C---:B------:R-:W-:Y:S01]  /*12410*/  HMMA.16816.F32.BF16 R80, R4.reuse, R14, R56 ;  /* 0x0000000e0450723c */ /* 0x040fe20000041838 */
[----:B------:R-:W1:Y:S07]  /*12420*/  LDSM.16.MT88.4 R12, [R196+0x4800] ;  /* 0x00480000c40c783b */ /* 0x000e6e0000004200 */
[C---:B----4-:R-:W-:Y:S01]  /*12430*/  HMMA.16816.F32.BF16 R60, R4.reuse, R32, R48 ;  /* 0x00000020043c723c */ /* 0x050fe20000041830 */
[----:B------:R4:W5:Y:S07]  /*12440*/  MUFU.EX2 R32, R3 ;  /* 0x0000000300207308 */ /* 0x00096e0000000800 */
[C---:B------:R-:W-:Y:S08]  /*12450*/  HMMA.16816.F32.BF16 R44, R4.reuse, R34, R52 ;  /* 0x00000022042c723c */ /* 0x040ff00000041834 */
[----:B------:R-:W-:Y:S01]  /*12460*/  HMMA.16816.F32.BF16 R56, R4, R28, R120 ;  /* 0x0000001c0438723c */ /* 0x000fe20000041878 */
[----:B----4-:R-:W-:-:S02]  /*12470*/  FFMA.FTZ R3, R131, c[0x0][0x2d0], -R2 ;  /* 0x0000b40083037a23 */ /* 0x010fc40000010802 */
[----:B------:R-:W-:Y:S02]  /*12480*/  IMAD.MOV.U32 R131, RZ, RZ, R88 ;  /* 0x000000ffff837224 */ /* 0x000fe400078e0058 */
[----:B------:R4:W-:Y:S02]  /*12490*/  MUFU.EX2 R33, R3 ;  /* 0x0000000300217308 */ /* 0x0009e40000000800 */
[----:B------:R-:W-:Y:S01]  /*124a0*/  IMAD.MOV.U32 R120, RZ, RZ, R215 ;  /* 0x000000ffff787224 */ /* 0x000fe200078e00d7 */
[----:B------:R-:W-:Y:S01]  /*124b0*/  HMMA.16816.F32.BF16 R48, R4, R30, R124 ;  /* 0x0000001e0430723c */ /* 0x000fe2000004187c */
[----:B------:R-:W5:Y:S01]  /*124c0*/  LDSM.16.MT88.4 R28, [R193+0x1000] ;  /* 0x00100000c11c783b */ /* 0x000f620000004200 */
[----:B------:R-:W-:Y:S02]  /*124d0*/  IMAD.MOV.U32 R123, RZ, RZ, R89 ;  /* 0x000000ffff7b7224 */ /* 0x000fe400078e0059 */
[----:B------:R-:W-:Y:S02]  /*124e0*/  IMAD.MOV.U32 R122, RZ, RZ, R90 ;  /* 0x000000ffff7a7224 */ /* 0x000fe400078e005a */
[----:B------:R-:W-:-:S02]  /*124f0*/  IMAD.MOV.U32 R121, RZ, RZ, R91 ;  /* 0x000000ffff797224 */ /* 0x000fc400078e005b */
[----:B--2---:R-:W-:Y:S01]  /*12500*/  HMMA.16816.F32.BF16 R72, R4, R20, R40 ;  /* 0x000000140448723c */ /* 0x004fe20000041828 */
[----:B----4-:R-:W-:Y:S02]  /*12510*/  FFMA.FTZ R3, R136, c[0x0][0x2d0], -R2 ;  /* 0x0000b40088037a23 */ /* 0x010fe40000010802 */
[----:B------:R-:W-:-:S05]  /*12520*/  IMAD.MOV.U32 R136, RZ, RZ, R140 ;  /* 0x000000ffff887224 */ /* 0x000fca00078e008c */
[C---:B------:R-:W-:Y:S01]  /*12530*/  HMMA.16816.F32.BF16 R76, R4.reuse, R22, R132 ;  /* 0x00000016044c723c */ /* 0x040fe20000041884 */
[----:B------:R2:W4:Y:S01]  /*12540*/  MUFU.EX2 R34, R3 ;  /* 0x0000000300227308 */ /* 0x0005220000000800 */
[----:B------:R-:W4:Y:S06]  /*12550*/  LDSM.16.MT88.4 R20, [R196+0x1000] ;  /* 0x00100000c414783b */ /* 0x000f2c0000004200 */
[C---:B---3--:R-:W-:Y:S08]  /*12560*/  HMMA.16816.F32.BF16 R88, R4.reuse, R16, R148 ;  /* 0x000000100458723c */ /* 0x048ff00000041894 */
[C---:B------:R-:W-:Y:S01]  /*12570*/  HMMA.16816.F32.BF16 R68, R4.reuse, R18, R160 ;  /* 0x000000120444723c */ /* 0x040fe200000418a0 */
[--C-:B--2---:R-:W-:Y:S01]  /*12580*/  FFMA.FTZ R3, R101, c[0x0][0x2d0], -R0.reuse ;  /* 0x0000b40065037a23 */ /* 0x104fe20000010800 */
[----:B------:R-:W2:Y:S03]  /*12590*/  LDSM.16.MT88.4 R16, [R193+0x3000] ;  /* 0x00300000c110783b */ /* 0x000ea60000004200 */
[----:B------:R3:W-:Y:S03]  /*125a0*/  MUFU.EX2 R215, R3 ;  /* 0x0000000300d77308 */ /* 0x0007e60000000800 */
[C---:B-1----:R-:W-:Y:S08]  /*125b0*/  HMMA.16816.F32.BF16 R52, R4.reuse, R12, R164 ;  /* 0x0000000c0434723c */ /* 0x042ff000000418a4 */
[----:B------:R-:W-:Y:S01]  /*125c0*/  HMMA.16816.F32.BF16 R40, R4, R14, R156 ;  /* 0x0000000e0428723c */ /* 0x000fe2000004189c */
[----:B------:R-:W1:Y:S01]  /*125d0*/  LDSM.16.MT88.4 R12, [R194+0x3000] ;  /* 0x00300000c20c783b */ /* 0x000e620000004200 */
[----:B---3--:R-:W-:-:S05]  /*125e0*/  FFMA.FTZ R3, R130, c[0x0][0x2d0], -R0 ;  /* 0x0000b40082037a23 */ /* 0x008fca0000010800 */
[----:B-----5:R-:W-:Y:S01]  /*125f0*/  F2FP.BF16.PACK_AB R4, R32, R136 ;  /* 0x000000882004723e */ /* 0x020fe200000010ff */
[----:B------:R3:W5:Y:S01]  /*12600*/  MUFU.EX2 R140, R3 ;  /* 0x00000003008c7308 */ /* 0x0007620000000800 */
[----:B----4-:R-:W-:Y:S01]  /*12610*/  F2FP.BF16.PACK_AB R6, R34, R33 ;  /* 0x000000212206723e */ /* 0x010fe200000010ff */
[----:B---3--:R-:W-:Y:S01]  /*12620*/  FFMA.FTZ R3, R128, c[0x0][0x2d0], -R0 ;  /* 0x0000b40080037a23 */ /* 0x008fe20000010800 */
[----:B-----5:R-:W-:-:S05]  /*12630*/  F2FP.BF16.PACK_AB R5, R140, R215 ;  /* 0x000000d78c05723e */ /* 0x020fca00000010ff */
[----:B------:R3:W-:Y:S02]  /*12640*/  MUFU.EX2 R102, R3 ;  /* 0x0000000300667308 */ /* 0x0007e40000000800 */
[----:B---3--:R-:W-:-:S06]  /*12650*/  FFMA.FTZ R3, R103, c[0x0][0x2d0], -R0 ;  /* 0x0000b40067037a23 */ /* 0x008fcc0000010800 */
[----:B------:R-:W3:Y:S02]  /*12660*/  MUFU.EX2 R101, R3 ;  /* 0x0000000300657308 */ /* 0x000ee40000000800 */
[----:B---3--:R-:W-:Y:S01]  /*12670*/  F2FP.BF16.PACK_AB R7, R101, R102 ;  /* 0x000000666507723e */ /* 0x008fe200000010ff */
[----:B------:R-:W-:Y:S02]  /*12680*/  FFMA.FTZ R3, R218, c[0x0][0x2d0], -R2 ;  /* 0x0000b400da037a23 */ /* 0x000fe40000010802 */
[----:B------:R-:W-:-:S04]  /*12690*/  IMAD.MOV.U32 R218, RZ, RZ, R129 ;  /* 0x000000ffffda7224 */ /* 0x000fc800078e0081 */
[C---:B------:R-:W-:Y:S08]  /*126a0*/  HMMA.16816.F32.BF16 R108, R4.reuse, R28, R172 ;  /* 0x0000001c046c723c */ /* 0x040ff000000418ac */
[C---:B------:R-:W-:Y:S01]  /*126b0*/  HMMA.16816.F32.BF16 R64, R4.reuse, R30, R184 ;  /* 0x0000001e0440723c */ /* 0x040fe200000418b8 */
[----:B------:R-:W3:Y:S07]  /*126c0*/  LDSM.16.MT88.4 R28, [R197+0x3000] ;  /* 0x00300000c51c783b */ /* 0x000eee0000004200 */
[C---:B------:R-:W-:Y:S01]  /*126d0*/  HMMA.16816.F32.BF16 R124, R4.reuse, R24, R188 ;  /* 0x00000018047c723c */ /* 0x040fe200000418bc */
[----:B------:R4:W-:Y:S06]  /*126e0*/  MUFU.EX2 R190, R3 ;  /* 0x0000000300be7308 */ /* 0x0009ec0000000800 */
[----:B------:R-:W-:Y:S01]  /*126f0*/  IMAD.MOV.U32 R191, RZ, RZ, R131 ;  /* 0x000000ffffbf7224 */ /* 0x000fe200078e0083 */
[C---:B------:R-:W-:Y:S01]  /*12700*/  HMMA.16816.F32.BF16 R132, R4.reuse, R26, R180 ;  /* 0x0000001a0484723c */ /* 0x040fe200000418b4 */
[----:B------:R-:W5:Y:S04]  /*12710*/  LDSM.16.MT88.4 R24, [R193+0x5000] ;  /* 0x00500000c118783b */ /* 0x000f680000004200 */
[----:B------:R-:W-:Y:S03]  /*12720*/  LDSM.16.MT88.4 R128, [R197+0x1800] ;  /* 0x00180000c580783b */ /* 0x000fe60000004200 */
[----:B------:R-:W-:Y:S01]  /*12730*/  HMMA.16816.F32.BF16 R116, R4, R36, R220 ;  /* 0x000000240474723c */ /* 0x000fe200000418dc */
[----:B----4-:R-:W-:-:S02]  /*12740*/  FFMA.FTZ R3, R219, c[0x0][0x2d0], -R2 ;  /* 0x0000b400db037a23 */ /* 0x010fc40000010802 */
[----:B------:R-:W-:Y:S02]  /*12750*/  IMAD.MOV.U32 R219, RZ, RZ, R9 ;  /* 0x000000ffffdb7224 */ /* 0x000fe400078e0009 */
[----:B------:R4:W1:Y:S02]  /*12760*/  MUFU.EX2 R189, R3 ;  /* 0x0000000300bd7308 */ /* 0x0008640000000800 */
[----:B------:R-:W-:Y:S01]  /*12770*/  IMAD.MOV.U32 R221, RZ, RZ, R34 ;  /* 0x000000ffffdd7224 */ /* 0x000fe200078e0022 */
[----:B------:R-:W-:Y:S01]  /*12780*/  HMMA.16816.F32.BF16 R184, R4, R20, R176 ;  /* 0x0000001404b8723c */ /* 0x000fe200000418b0 */
[----:B------:R-:W-:Y:S02]  /*12790*/  IMAD.MOV.U32 R222, RZ, RZ, R33 ;  /* 0x000000ffffde7224 */ /* 0x000fe400078e0021 */
[----:B------:R-:W-:Y:S02]  /*127a0*/  IMAD.MOV.U32 R220, RZ, RZ, R32 ;  /* 0x000000ffffdc7224 */ /* 0x000fe400078e0020 */
[----:B------:R-:W3:Y:S01]  /*127b0*/  LDSM.16.MT88.4 R32, [R196+0x3000] ;  /* 0x00300000c420783b */ /* 0x000ee20000004200 */
[----:B------:R-:W-:-:S02]  /*127c0*/  IMAD.MOV.U32 R223, RZ, RZ, R122 ;  /* 0x000000ffffdf7224 */ /* 0x000fc400078e007a */
[----:B------:R-:W-:Y:S01]  /*127d0*/  HMMA.16816.F32.BF16 R180, R4, R22, R168 ;  /* 0x0000001604b4723c */ /* 0x000fe200000418a8 */
[----:B------:R-:W5:Y:S01]  /*127e0*/  LDSM.16.MT88.4 R20, [R194+0x5000] ;  /* 0x00500000c214783b */ /* 0x000f620000004200 */
[--C-:B----4-:R-:W-:Y:S02]  /*127f0*/  FFMA.FTZ R3, R224, c[0x0][0x2d0], -R2.reuse ;  /* 0x0000b400e0037a23 */ /* 0x110fe40000010802 */
[----:B------:R-:W-:-:S04]  /*12800*/  FFMA.FTZ R2, R225, c[0x0][0x2d0], -R2 ;  /* 0x0000b400e1027a23 */ /* 0x000fc80000010802 */
[C---:B--2---:R-:W-:Y:S01]  /*12810*/  HMMA.16816.F32.BF16 R176, R4.reuse, R16, R152 ;  /* 0x0000001004b0723c */ /* 0x044fe20000041898 */
[----:B------:R-:W-:Y:S01]  /*12820*/  IMAD.MOV.U32 R224, RZ, RZ, R11 ;  /* 0x000000ffffe07224 */ /* 0x000fe200078e000b */
[----:B------:R2:W-:Y:S06]  /*12830*/  MUFU.EX2 R188, R3 ;  /* 0x0000000300bc7308 */ /* 0x0005ec0000000800 */
[C---:B------:R-:W-:Y:S01]  /*12840*/  HMMA.16816.F32.BF16 R168, R4.reuse, R18, R112 ;  /* 0x0000001204a8723c */ /* 0x040fe20000041870 */
[----:B------:R-:W4:Y:S01]  /*12850*/  LDSM.16.MT88.4 R16, [R197+0x5000] ;  /* 0x00500000c510783b */ /* 0x000f220000004200 */
[----:B------:R3:W3:Y:S03]  /*12860*/  MUFU.EX2 R103, R2 ;  /* 0x0000000200677308 */ /* 0x0006e60000000800 */
[----:B------:R-:W-:Y:S03]  /*12870*/  LDSM.16.MT88.4 R112, [R193+0x1800] ;  /* 0x00180000c170783b */ /* 0x000fe60000004200 */
[----:B-1----:R-:W-:Y:S01]  /*12880*/  HMMA.16816.F32.BF16 R172, R4, R12, R96 ;  /* 0x0000000c04ac723c */ /* 0x002fe20000041860 */
[----:B--2---:R-:W-:-:S06]  /*12890*/  IMAD.MOV.U32 R3, RZ, RZ, R10 ;  /* 0x000000ffff037224 */ /* 0x004fcc00078e000a */
[----:B------:R-:W-:Y:S01]  /*128a0*/  F2FP.BF16.PACK_AB R96, R189, R190 ;  /* 0x000000bebd60723e */ /* 0x000fe200000010ff */
[----:B------:R-:W-:Y:S01]  /*128b0*/  HMMA.16816.F32.BF16 R164, R4, R14, R92 ;  /* 0x0000000e04a4723c */ /* 0x000fe2000004185c */
[----:B------:R-:W1:Y:S01]  /*128c0*/  LDSM.16.MT88.4 R12, [R196+0x5000] ;  /* 0x00500000c40c783b */ /* 0x000e620000004200 */
[----:B---3--:R-:W-:Y:S01]  /*128d0*/  FFMA.FTZ R2, R137, c[0x0][0x2d0], -R0 ;  /* 0x0000b40089027a23 */ /* 0x008fe20000010800 */
[----:B------:R-:W-:-:S05]  /*128e0*/  F2FP.BF16.PACK_AB R98, R103, R188 ;  /* 0x000000bc6762723e */ /* 0x000fca00000010ff */
[C---:B------:R-:W-:Y:S08]  /*128f0*/  HMMA.16816.F32.BF16 R160, R4.reuse, R28, R84 ;  /* 0x0000001c04a0723c */ /* 0x040ff00000041854 */
[C---:B-----5:R-:W-:Y:S01]  /*12900*/  HMMA.16816.F32.BF16 R84, R4.reuse, R24, R56 ;  /* 0x000000180454723c */ /* 0x060fe20000041838 */
[----:B------:R2:W-:Y:S01]  /*12910*/  MUFU.EX2 R24, R2 ;  /* 0x0000000200187308 */ /* 0x0005e20000000800 */
[----:B------:R-:W-:Y:S06]  /*12920*/  LDSM.16.MT88.4 R56, [R197+0x3800] ;  /* 0x00380000c538783b */ /* 0x000fec0000004200 */
[C---:B------:R-:W-:Y:S08]  /*12930*/  HMMA.16816.F32.BF16 R60, R4.reuse, R32, R60 ;  /* 0x00000020043c723c */ /* 0x040ff0000004183c */
[----:B------:R-:W-:Y:S01]  /*12940*/  HMMA.16816.F32.BF16 R148, R4, R34, R44 ;  /* 0x000000220494723c */ /* 0x000fe2000004182c */
[----:B--2---:R-:W-:-:S04]  /*12950*/  FFMA.FTZ R2, R139, c[0x0][0x2d0], -R0 ;  /* 0x0000b4008b027a23 */ /* 0x004fc80000010800 */
[----:B------:R-:W2:Y:S03]  /*12960*/  MUFU.EX2 R11, R2 ;  /* 0x00000002000b7308 */ /* 0x000ea60000000800 */
[C---:B------:R-:W-:Y:S07]  /*12970*/  HMMA.16816.F32.BF16 R36, R4.reuse, R38, R248 ;  /* 0x000000260424723c */ /* 0x040fee00000418f8 */
[----:B------:R-:W-:Y:S01]  /*12980*/  IMAD.MOV.U32 R248, RZ, RZ, R123 ;  /* 0x000000fffff87224 */ /* 0x000fe200078e007b */
[----:B------:R-:W-:Y:S01]  /*12990*/  HMMA.16816.F32.BF16 R32, R4, R20, R72 ;  /* 0x000000140420723c */ /* 0x000fe20000041848 */
[----:B------:R-:W3:Y:S01]  /*129a0*/  LDSM.16.MT88.4 R72, [R193+0x5800] ;  /* 0x00580000c148783b */ /* 0x000ee20000004200 */
[----:B------:R-:W-:-:S02]  /*129b0*/  IMAD.MOV.U32 R249, RZ, RZ, R121 ;  /* 0x000000fffff97224 */ /* 0x000fc400078e0079 */
[----:B------:R-:W-:Y:S01]  /*129c0*/  IMAD.MOV.U32 R250, RZ, RZ, R120 ;  /* 0x000000fffffa7224 */ /* 0x000fe200078e0078 */
[----:B--2---:R-:W-:Y:S01]  /*129d0*/  F2FP.BF16.PACK_AB R97, R11, R24 ;  /* 0x000000180b61723e */ /* 0x004fe200000010ff */
[--C-:B------:R-:W-:Y:S01]  /*129e0*/  FFMA.FTZ R2, R138, c[0x0][0x2d0], -R0.reuse ;  /* 0x0000b4008a027a23 */ /* 0x100fe20000010800 */
[----:B------:R-:W-:Y:S01]  /*129f0*/  LDSM.16.MT88.4 R120, [R194+0x1800] ;  /* 0x00180000c278783b */ /* 0x000fe20000004200 */
[----:B------:R-:W-:Y:S01]  /*12a00*/  FFMA.FTZ R0, R216, c[0x0][0x2d0], -R0 ;  /* 0x0000b400d8007a23 */ /* 0x000fe20000010800 */
[C---:B------:R-:W-:Y:S01]  /*12a10*/  HMMA.16816.F32.BF16 R156, R4.reuse, R30, R80 ;  /* 0x0000001e049c723c */ /* 0x040fe20000041850 */
[----:B------:R2:W-:Y:S01]  /*12a20*/  MUFU.EX2 R10, R2 ;  /* 0x00000002000a7308 */ /* 0x0005e20000000800 */
[----:B------:R-:W-:Y:S01]  /*12a30*/  IMAD.MOV.U32 R251, RZ, RZ, R136 ;  /* 0x000000fffffb7224 */ /* 0x000fe200078e0088 */
[----:B------:R-:W-:Y:S04]  /*12a40*/  LDSM.16.MT88.4 R80, [R194+0x5800] ;  /* 0x00580000c250783b */ /* 0x000fe80000004200 */
[----:B------:R-:W-:Y:S01]  /*12a50*/  LDSM.16.MT88.4 R136, [R196+0x1800] ;  /* 0x00180000c488783b */ /* 0x000fe20000004200 */
[C---:B----4-:R-:W-:Y:S01]  /*12a60*/  HMMA.16816.F32.BF16 R92, R4.reuse, R16, R88 ;  /* 0x00000010045c723c */ /* 0x050fe20000041858 */
[----:B------:R-:W4:Y:S02]  /*12a70*/  MUFU.EX2 R9, R0 ;  /* 0x0000000000097308 */ /* 0x000f240000000800 */
[----:B------:R-:W5:Y:S05]  /*12a80*/  LDSM.16.MT88.4 R88, [R197+0x5800] ;  /* 0x00580000c558783b */ /* 0x000f6a0000004200 */
[----:B-1----:R-:W-:Y:S01]  /*12a90*/  HMMA.16816.F32.BF16 R152, R4, R12, R52 ;  /* 0x0000000c0498723c */ /* 0x002fe20000041834 */
[----:B--2---:R-:W-:-:S04]  /*12aa0*/  FADD.FTZ R2, R224, R3 ;  /* 0x00000003e0027221 */ /* 0x004fc80000010000 */
[----:B------:R-:W-:-:S03]  /*12ab0*/  FADD.FTZ R2, R219, R2 ;  /* 0x00000002db027221 */ /* 0x000fc60000010000 */
[C---:B------:R-:W-:Y:S01]  /*12ac0*/  HMMA.16816.F32.BF16 R28, R4.reuse, R26, R48 ;  /* 0x0000001a041c723c */ /* 0x040fe20000041830 */
[----:B------:R-:W-:Y:S01]  /*12ad0*/  FADD.FTZ R2, R218, R2 ;  /* 0x00000002da027221 */ /* 0x000fe20000010000 */
[----:B----4-:R-:W-:Y:S01]  /*12ae0*/  F2FP.BF16.PACK_AB R99, R9, R10 ;  /* 0x0000000a0963723e */ /* 0x010fe200000010ff */
[----:B------:R-:W-:Y:S01]  /*12af0*/  FADD.FTZ R0, R238, R237 ;  /* 0x000000edee007221 */ /* 0x000fe20000010000 */
[----:B------:R-:W-:Y:S01]  /*12b00*/  LDSM.16.MT88.4 R48, [R194+0x3800] ;  /* 0x00380000c230783b */ /* 0x000fe20000004200 */
[----:B------:R-:W-:Y:S02]  /*12b10*/  FADD.FTZ R2, R191, R2 ;  /* 0x00000002bf027221 */ /* 0x000fe40000010000 */
[----:B------:R-:W-:Y:S01]  /*12b20*/  FADD.FTZ R0, R247, R0 ;  /* 0x00000000f7007221 */ /* 0x000fe20000010000 */
[----:B------:R-:W-:Y:S01]  /*12b30*/  HMMA.16816.F32.BF16 R20, R4, R22, R76 ;  /* 0x000000160414723c */ /* 0x000fe2000004184c */
[----:B------:R-:W-:Y:S02]  /*12b40*/  FADD.FTZ R2, R248, R2 ;  /* 0x00000002f8027221 */ /* 0x000fe40000010000 */
[----:B------:R-:W-:-:S02]  /*12b50*/  FADD.FTZ R0, R244, R0 ;  /* 0x00000000f4007221 */ /* 0x000fc40000010000 */
[----:B------:R-:W-:Y:S02]  /*12b60*/  FADD.FTZ R2, R249, R2 ;  /* 0x00000002f9027221 */ /* 0x000fe40000010000 */
[----:B------:R-:W-:Y:S01]  /*12b70*/  FADD.FTZ R0, R236, R0 ;  /* 0x00000000ec007221 */ /* 0x000fe20000010000 */
[C---:B------:R-:W-:Y:S01]  /*12b80*/  HMMA.16816.F32.BF16 R16, R4.reuse, R18, R68 ;  /* 0x000000120410723c */ /* 0x040fe20000041844 */
[----:B------:R-:W-:Y:S02]  /*12b90*/  FADD.FTZ R2, R250, R2 ;  /* 0x00000002fa027221 */ /* 0x000fe40000010000 */
[----:B------:R-:W-:Y:S02]  /*12ba0*/  FADD.FTZ R0, R234, R0 ;  /* 0x00000000ea007221 */ /* 0x000fe40000010000 */
[----:B------:R-:W-:Y:S02]  /*12bb0*/  FADD.FTZ R2, R251, R2 ;  /* 0x00000002fb027221 */ /* 0x000fe40000010000 */
[----:B------:R-:W-:Y:S01]  /*12bc0*/  FADD.FTZ R0, R235, R0 ;  /* 0x00000000eb007221 */ /* 0x000fe20000010000 */
[----:B------:R-:W-:Y:S01]  /*12bd0*/  HMMA.16816.F32.BF16 R12, R4, R14, R40 ;  /* 0x0000000e040c723c */ /* 0x000fe20000041828 */
[----:B------:R-:W1:Y:S01]  /*12be0*/  LDSM.16.MT88.4 R4, [R196+0x5800] ;  /* 0x00580000c404783b */ /* 0x000e620000004200 */
[----:B------:R-:W-:-:S02]  /*12bf0*/  FADD.FTZ R2, R220, R2 ;  /* 0x00000002dc027221 */ /* 0x000fc40000010000 */
[----:B------:R-:W-:Y:S01]  /*12c00*/  FADD.FTZ R0, R226, R0 ;  /* 0x00000000e2007221 */ /* 0x000fe20000010000 */
[----:B------:R-:W2:Y:S01]  /*12c10*/  LDSM.16.MT88.4 R40, [R193+0x3800] ;  /* 0x00380000c128783b */ /* 0x000ea20000004200 */
[----:B------:R-:W-:Y:S02]  /*12c20*/  FADD.FTZ R2, R222, R2 ;  /* 0x00000002de027221 */ /* 0x000fe40000010000 */
[C---:B------:R-:W-:Y:S01]  /*12c30*/  HMMA.16816.F32.BF16 R108, R96.reuse, R112, R108 ;  /* 0x00000070606c723c */ /* 0x040fe2000004186c */
[----:B------:R-:W-:Y:S02]  /*12c40*/  IMAD.MOV.U32 R222, RZ, RZ, c[0x0][0x2c4] ;  /* 0x0000b100ffde7624 */ /* 0x000fe400078e00ff */
[----:B------:R-:W-:Y:S01]  /*12c50*/  FADD.FTZ R0, R215, R0 ;  /* 0x00000000d7007221 */ /* 0x000fe20000010000 */
[----:B------:R-:W-:Y:S01]  /*12c60*/  IADD3 R215, R223, -0x2, RZ ;  /* 0xfffffffedfd77810 */ /* 0x000fe20007ffe0ff */
[----:B------:R-:W-:Y:S01]  /*12c70*/  FADD.FTZ R2, R221, R2 ;  /* 0x00000002dd027221 */ /* 0x000fe20000010000 */
[----:B------:R-:W-:Y:S01]  /*12c80*/  ISETP.NE.AND P2, PT, R222, 0x1, PT ;  /* 0x00000001de00780c */ /* 0x000fe20003f45270 */
[----:B------:R-:W-:Y:S01]  /*12c90*/  FADD.FTZ R0, R140, R0 ;  /* 0x000000008c007221 */ /* 0x000fe20000010000 */
[----:B------:R-:W-:Y:S01]  /*12ca0*/  HMMA.16816.F32.BF16 R112, R96, R114, R64 ;  /* 0x000000726070723c */ /* 0x000fe20000041840 */
[----:B------:R-:W4:Y:S01]  /*12cb0*/  LDSM.16.MT88.4 R64, [R196+0x3800] ;  /* 0x00380000c440783b */ /* 0x000f220000004200 */
[----:B------:R-:W-:-:S02]  /*12cc0*/  FADD.FTZ R3, R190, R2 ;  /* 0x00000002be037221 */ /* 0x000fc40000010000 */
[----:B------:R-:W-:-:S04]  /*12cd0*/  FADD.FTZ R0, R102, R0 ;  /* 0x0000000066007221 */ /* 0x000fc80000010000 */
[----:B---3--:R-:W-:Y:S01]  /*12ce0*/  HMMA.16816.F32.BF16 R68, R96, R72, R84 ;  /* 0x000000486044723c */ /* 0x008fe20000041854 */
[----:B------:R-:W-:-:S04]  /*12cf0*/  FADD.FTZ R0, R101, R0 ;  /* 0x0000000065007221 */ /* 0x000fc80000010000 */
[----:B------:R-:W-:Y:S02]  /*12d00*/  FADD.FTZ R2, R24, R0 ;  /* 0x0000000018027221 */ /* 0x000fe40000010000 */
[----:B------:R-:W-:Y:S01]  /*12d10*/  IMAD.MOV.U32 R0, RZ, RZ, R246 ;  /* 0x000000ffff007224 */ /* 0x000fe200078e00f6 */
[C---:B-----5:R-:W-:Y:S08]  /*12d20*/  HMMA.16816.F32.BF16 R84, R96.reuse, R88, R92 ;  /* 0x000000586054723c */ /* 0x060ff0000004185c */
[C---:B------:R-:W-:Y:S08]  /*12d30*/  HMMA.16816.F32.BF16 R116, R96.reuse, R120, R116 ;  /* 0x000000786074723c */ /* 0x040ff00000041874 */
[C---:B-1----:R-:W-:Y:S07]  /*12d40*/  HMMA.16816.F32.BF16 R92, R96.reuse, R4, R152 ;  /* 0x00000004605c723c */ /* 0x042fee0000041898 */
[----:B------:R-:W-:Y:S01]  /*12d50*/  @P2 IMAD.HI.U32 R4, R246, c[0x0][0x2c8], RZ ;  /* 0x0000b200f6042a27 */ /* 0x000fe200078e00ff */
[----:B------:R-:W-:Y:S03]  /*12d60*/  HMMA.16816.F32.BF16 R124, R96, R128, R124 ;  /* 0x00000080607c723c */ /* 0x000fe6000004187c */
[----:B------:R-:W-:Y:S01]  /*12d70*/  FADD.FTZ R5, R189, R3 ;  /* 0x00000003bd057221 */ /* 0x000fe20000010000 */
[----:B------:R-:W-:Y:S01]  /*12d80*/  @P2 SHF.R.U32.HI R0, RZ, c[0x0][0x2cc], R4 ;  /* 0x0000b300ff002a19 */ /* 0x000fe20000011604 */
[----:B------:R-:W-:-:S02]  /*12d90*/  FADD.FTZ R3, R11, R2 ;  /* 0x000000020b037221 */ /* 0x000fc40000010000 */
[----:B------:R-:W-:Y:S01]  /*12da0*/  IMAD.IADD R2, R242, 0x1, -R243 ;  /* 0x00000001f2027824 */ /* 0x000fe200078e0af3 */
[C---:B------:R-:W-:Y:S01]  /*12db0*/  HMMA.16816.F32.BF16 R120, R96.reuse, R122, R36 ;  /* 0x0000007a6078723c */ /* 0x040fe20000041824 */
[----:B------:R-:W-:Y:S02]  /*12dc0*/  FADD.FTZ R4, R188, R5 ;  /* 0x00000005bc047221 */ /* 0x000fe40000010000 */
[----:B------:R-:W-:Y:S02]  /*12dd0*/  IMAD.IADD R2, R2, 0x1, R0 ;  /* 0x0000000102027824 */ /* 0x000fe400078e0200 */
[----:B------:R-:W-:Y:S02]  /*12de0*/  FADD.FTZ R3, R10, R3 ;  /* 0x000000030a037221 */ /* 0x000fe40000010000 */
[----:B------:R-:W-:Y:S01]  /*12df0*/  FADD.FTZ R237, R103, R4 ;  /* 0x0000000467ed7221 */ /* 0x000fe20000010000 */
[----:B------:R-:W-:Y:S01]  /*12e00*/  HMMA.16816.F32.BF16 R128, R96, R130, R132 ;  /* 0x000000826080723c */ /* 0x000fe20000041884 */
[----:B------:R-:W-:Y:S01]  /*12e10*/  FADD.FTZ R238, R9, R3 ;  /* 0x0000000309ee7221 */ /* 0x000fe20000010000 */
[----:B------:R-:W-:-:S06]  /*12e20*/  IADD3 R0, R2, c[0x0][0x328], RZ ;  /* 0x0000ca0002007a10 */ /* 0x000fcc0007ffe0ff */
[C---:B------:R-:W-:Y:S08]  /*12e30*/  HMMA.16816.F32.BF16 R132, R96.reuse, R136, R184 ;  /* 0x000000886084723c */ /* 0x040ff000000418b8 */
[C---:B--2---:R-:W-:Y:S08]  /*12e40*/  HMMA.16816.F32.BF16 R36, R96.reuse, R40, R176 ;  /* 0x000000286024723c */ /* 0x044ff000000418b0 */
[C---:B------:R-:W-:Y:S08]  /*12e50*/  HMMA.16816.F32.BF16 R44, R96.reuse, R48, R172 ;  /* 0x00000030602c723c */ /* 0x040ff000000418ac */
[C---:B------:R-:W-:Y:S08]  /*12e60*/  HMMA.16816.F32.BF16 R52, R96.reuse, R56, R160 ;  /* 0x000000386034723c */ /* 0x040ff000000418a0 */
[C---:B----4-:R-:W-:Y:S08]  /*12e70*/  HMMA.16816.F32.BF16 R60, R96.reuse, R64, R60 ;  /* 0x00000040603c723c */ /* 0x050ff0000004183c */
        /* <DEDUP_REMOVED lines=10> */
[----:B------:R-:W-:Y:S07]  /*12f20*/  @!P6 BRA `(.L_x_702) ;  /* 0x000001100000e947 */ /* 0x000fee0003800000 */
        /* <DEDUP_REMOVED lines=11> */
.L_x_704:
[----:B------:R-:W-:-:S13]  /*12fe0*/  ISETP.NE.AND P0, PT, R4, 0x1, PT ;  /* 0x000000010400780c */ /* 0x000fda0003f05270 */
[----:B------:R-:W-:-:S05]  /*12ff0*/  @P0 IMAD.HI.U32 R2, R3, c[0x0][0x330], RZ ;  /* 0x0000cc0003020a27 */ /* 0x000fca00078e00ff */
[----:B------:R-:W-:Y:S02]  /*13000*/  @P0 SHF.R.U32.HI R3, RZ, c[0x0][0x334], R2 ;  /* 0x0000cd00ff030a19 */ /* 0x000fe40000011602 */
.L_x_705:
[----:B------:R-:W-:Y:S05]  /*13010*/  BSYNC B0 ;  /* 0x0000000000007941 */ /* 0x000fea0003800000 */
.L_x_703:
[----:B------:R-:W-:-:S05]  /*13020*/  IMAD R3, R3, R4, c[0x0][0x32c] ;  /* 0x0000cb0003037624 */ /* 0x000fca00078e0204 */
[----:B------:R-:W-:-:S04]  /*13030*/  IMNMX R0, R0, R3, PT ;  /* 0x0000000300007217 */ /* 0x000fc80003800200 */
.L_x_702:
        /* <DEDUP_REMOVED lines=9> */
.L_x_715:
[----:B------:R-:W-:Y:S01]  /*130d0*/  ISETP.GT.AND P0, PT, R227, R216, PT ;  /* 0x000000d8e300720c */ /* 0x000fe20003f04270 */
[----:B------:R-:W-:Y:S04]  /*130e0*/  DEPBAR.LE SB0, 0x0 ;  /* 0x000080000000791a */ /* 0x000fe80000000000 */
[----:B------:R-:W-:Y:S01]  /*130f0*/  WARPSYNC 0xffffffff ;  /* 0xffffffff00007948 */ /* 0x000fe20003800000 */
[----:B------:R-:W-:Y:S01]  /*13100*/  BAR.SYNC.DEFER_BLOCKING 0x0 ;  /* 0x0000000000007b1d */ /* 0x000fe20000010000 */
[----:B------:R-:W-:Y:S04]  /*13110*/  MOV R215, c[0x0][0x2c4] ;  /* 0x0000b10000d77a02 */ /* 0x000fe80000000f00 */
[----:B------:R-:W-:Y:S02]  /*13120*/  ISETP.NE.AND P2, PT, R215, 0x1, PT ;  /* 0x00000001d700780c */ /* 0x000fe40003f45270 */
[----:B------:R-:W-:Y:S01]  /*13130*/  @!P0 SHF.R.S32.HI R0, RZ, 0x1f, R216 ;  /* 0x0000001fff008819 */ /* 0x000fe200000114d8 */
[----:B------:R-:W-:Y:S04]  /*13140*/  @!P0 IMAD.WIDE.U32 R4, R216, c[0x0][0x208], RZ ;  /* 0x00008200d8048a25 */ /* 0x000fe800078e00ff */
[----:B------:R-:W-:Y:S02]  /*13150*/  @!P0 IMAD R0, R0, c[0x0][0x208], RZ ;  /* 0x0000820000008a24 */ /* 0x000fe400078e02ff */
[----:B------:R-:W-:Y:S02]  /*13160*/  @!P0 IMAD.MOV.U32 R6, RZ, RZ, c[0x0][0x208] ;  /* 0x00008200ff068624 */ /* 0x000fe400078e00ff */
[----:B------:R-:W-:Y:S02]  /*13170*/  @!P0 IMAD R0, R216, c[0x0][0x20c], R0 ;  /* 0x00008300d8008a24 */ /* 0x000fe400078e0200 */
[----:B------:R-:W-:Y:S02]  /*13180*/  @!P0 IMAD.SHL.U32 R2, R4, 0x40, RZ ;  /* 0x0000004004028824 */ /* 0x000fe400078e00ff */
[----:B------:R-:W-:Y:S02]  /*13190*/  @!P0 IMAD.IADD R0, R5, 0x1, R0 ;  /* 0x0000000105008824 */ /* 0x000fe400078e0200 */
[----:B------:R-:W-:Y:S01]  /*131a0*/  @!P0 IMAD.MOV.U32 R5, RZ, RZ, c[0x0][0x20c] ;  /* 0x00008300ff058624 */ /* 0x000fe200078e00ff */
[----:B------:R-:W-:Y:S01]  /*131b0*/  @!P0 LEA R3, P1, R6, R2, 0x5 ;  /* 0x0000000206038211 */ /* 0x000fe200078228ff */
[----:B------:R-:W-:Y:S01]  /*131c0*/  LDSM.16.M88.4 R32, [R199] ;  /* 0x00000000c720783b */ /* 0x000fe20000000200 */
[----:B------:R-:W-:Y:S01]  /*131d0*/  @!P0 SHF.L.U64.HI R0, R4, 0x6, R0 ;  /* 0x0000000604008819 */ /* 0x000fe20000010200 */
[----:B------:R-:W-:Y:S02]  /*131e0*/  ULDC UR4, c[0x0][0x324] ;  /* 0x0000c90000047ab9 */ /* 0x000fe40000000800 */
[----:B------:R-:W-:Y:S01]  /*131f0*/  ULOP3.LUT UR4, URZ, UR4, URZ, 0x33, !UPT ;  /* 0x000000043f047292 */ /* 0x000fe2000f8e333f */
[----:B------:R-:W-:Y:S02]  /*13200*/  @!P0 LEA.HI.X R12, R6, R0, R5, 0x5, P1 ;  /* 0x00000000060c8211 */ /* 0x000fe400008f2c05 */
[----:B------:R-:W-:Y:S01]  /*13210*/  @!P0 IADD3 R4, P1, R2, R230, RZ ;  /* 0x000000e602048210 */ /* 0x000fe20007f3e0ff */
[----:B------:R-:W1:Y:S03]  /*13220*/  LDSM.16.M88.4 R8, [R192] ;  /* 0x00000000c008783b */ /* 0x000e660000000200 */
[----:B------:R-:W-:Y:S02]  /*13230*/  @!P0 IADD3.X R5, R0, R233, RZ, P1, !PT ;  /* 0x000000e900058210 */ /* 0x000fe40000ffe4ff */
[C---:B------:R-:W-:Y:S02]  /*13240*/  @!P0 LEA R22, P1, R4.reuse, c[0x0][0x1f8], 0x1 ;  /* 0x00007e0004168a11 */ /* 0x040fe400078208ff */
[----:B------:R-:W2:Y:S02]  /*13250*/  LDSM.16.M88.4 R16, [R192+0x800] ;  /* 0x00080000c010783b */ /* 0x000ea40000000200 */
[----:B------:R-:W-:Y:S02]  /*13260*/  @!P0 LEA.HI.X R23, R4, c[0x0][0x1fc], R5, 0x1, P1 ;  /* 0x00007f0004178a11 */ /* 0x000fe400008f0c05 */
[----:B------:R-:W-:Y:S03]  /*13270*/  @!P0 IADD3 R6, P1, R230, 0x40, RZ ;  /* 0x00000040e6068810 */ /* 0x000fe60007f3e0ff */
[----:B------:R-:W3:Y:S02]  /*13280*/  LDSM.16.M88.4 R24, [R192+0x1000] ;  /* 0x00100000c018783b */ /* 0x000ee40000000200 */
[----:B------:R-:W-:Y:S01]  /*13290*/  @!P0 IMAD.X R5, RZ, RZ, R233, P1 ;  /* 0x000000ffff058224 */ /* 0x000fe200008e06e9 */
[----:B------:R-:W-:Y:S04]  /*132a0*/  @!P0 IADD3 R4, P1, R2, R6, RZ ;  /* 0x0000000602048210 */ /* 0x000fe80007f3e0ff */
[----:B------:R-:W4:Y:S01]  /*132b0*/  LDSM.16.M88.4 R148, [R192+0x1800] ;  /* 0x00180000c094783b */ /* 0x000f220000000200 */
[----:B------:R-:W-:Y:S01]  /*132c0*/  @!P0 IMAD.X R7, R0, 0x1, R5, P1 ;  /* 0x0000000100078824 */ /* 0x000fe200008e0605 */
[C---:B------:R-:W-:Y:S04]  /*132d0*/  @!P0 LEA R174, P1, R4.reuse, c[0x0][0x1f8], 0x1 ;  /* 0x00007e0004ae8a11 */ /* 0x040fe800078208ff */
[----:B------:R-:W-:Y:S01]  /*132e0*/  @!P0 LEA.HI.X R175, R4, c[0x0][0x1fc], R7, 0x1, P1 ;  /* 0x00007f0004af8a11 */ /* 0x000fe200008f0c07 */
[----:B------:R-:W-:Y:S01]  /*132f0*/  LDSM.16.M88.4 R152, [R200] ;  /* 0x00000000c898783b */ /* 0x000fe20000000200 */
[----:B------:R-:W-:Y:S05]  /*13300*/  @!P0 IADD3 R4, P1, R230, 0x80, RZ ;  /* 0x00000080e6048810 */ /* 0x000fea0007f3e0ff */
[----:B------:R-:W-:Y:S01]  /*13310*/  @!P0 IMAD.X R13, RZ, RZ, R233, P1 ;  /* 0x000000ffff0d8224 */ /* 0x000fe200008e06e9 */
[----:B------:R-:W-:Y:S01]  /*13320*/  @!P0 IADD3 R2, P1, R2, R4, RZ ;  /* 0x0000000402028210 */ /* 0x000fe20007f3e0ff */
[----:B------:R-:W5:Y:S03]  /*13330*/  LDSM.16.M88.4 R156, [R203] ;  /* 0x00000000cb9c783b */ /* 0x000f660000000200 */
[----:B------:R-:W-:Y:S02]  /*13340*/  @!P0 IADD3.X R0, R0, R13, RZ, P1, !PT ;  /* 0x0000000d00008210 */ /* 0x000fe40000ffe4ff */
[C---:B------:R-:W-:Y:S02]  /*13350*/  @!P0 LEA R172, P1, R2.reuse, c[0x0][0x1f8], 0x1 ;  /* 0x00007e0002ac8a11 */ /* 0x040fe400078208ff */
[----:B------:R-:W3:Y:S02]  /*13360*/  LDSM.16.M88.4 R160, [R214] ;  /* 0x00000000d6a0783b */ /* 0x000ee40000000200 */
[----:B------:R-:W-:Y:S02]  /*13370*/  @!P0 LEA.HI.X R173, R2, c[0x0][0x1fc], R0, 0x1, P1 ;  /* 0x00007f0002ad8a11 */ /* 0x000fe400008f0c00 */
[C---:B------:R-:W-:Y:S03]  /*13380*/  @!P0 IADD3 R0, P1, R3.reuse, R6, RZ ;  /* 0x0000000603008210 */ /* 0x040fe60007f3e0ff */
[----:B------:R-:W3:Y:S02]  /*13390*/  LDSM.16.M88.4 R164, [R213] ;  /* 0x00000000d5a4783b */ /* 0x000ee40000000200 */
[C---:B------:R-:W-:Y:S01]  /*133a0*/  @!P0 IMAD.X R21, R12.reuse, 0x1, R5, P1 ;  /* 0x000000010c158824 */ /* 0x040fe200008e0605 */
[C---:B------:R-:W-:Y:S02]  /*133b0*/  @!P0 IADD3 R20, P1, R3.reuse, R4, RZ ;  /* 0x0000000403148210 */ /* 0x040fe40007f3e0ff */
[C---:B-1----:R-:W-:Y:S02]  /*133c0*/  HMMA.16816.F32.BF16 R4, R32.reuse, R8, RZ ;  /* 0x000000082004723c */ /* 0x042fe400000418ff */
[----:B------:R-:W1:Y:S01]  /*133d0*/  LDSM.16.M88.4 R168, [R212] ;  /* 0x00000000d4a8783b */ /* 0x000e620000000200 */
[C---:B------:R-:W-:Y:S01]  /*133e0*/  @!P0 IMAD.X R100, R12.reuse, 0x1, R13, P1 ;  /* 0x000000010c648824 */ /* 0x040fe200008e060d */
[----:B------:R-:W-:Y:S04]  /*133f0*/  @!P0 IADD3 R3, P1, R3, R230, RZ ;  /* 0x000000e603038210 */ /* 0x000fe80007f3e0ff */
[C---:B------:R-:W-:Y:S01]  /*13400*/  HMMA.16816.F32.BF16 R8, R32.reuse, R10, RZ ;  /* 0x0000000a2008723c */ /* 0x040fe200000418ff */
[----:B------:R-:W-:Y:S01]  /*13410*/  @!PT LDS RZ, [RZ] ;  /* 0x00000000fffff984 */ /* 0x000fe20000000800 */
[----:B------:R-:W-:Y:S01]  /*13420*/  @!PT LDS RZ, [RZ] ;  /* 0x00000000fffff984 */ /* 0x000fe20000000800 */
[----:B------:R-:W-:Y:S01]  /*13430*/  @!PT LDS RZ, [RZ] ;  /* 0x00000000fffff984 */ /* 0x000fe20000000800 */
[----:B------:R3:W-:Y:S03]  /*13440*/  @!P0 LDGSTS.E.BYPASS.LTC128B.128 [R217+0x100], [R22.64], !P5 ;  /* 0x0010000016d98fae */ /* 0x0007e6000e901d46 */
[----:B------:R-:W-:Y:S01]  /*13450*/  @!P0 IMAD.X R2, R12, 0x1, R233, P1 ;  /* 0x000000010c028824 */ /* 0x000fe200008e06e9 */
[C---:B------:R-:W-:Y:S03]  /*13460*/  @!P0 LEA R28, P1, R3.reuse, c[0x0][0x1f8], 0x1 ;  /* 0x00007e00031c8a11 */ /* 0x040fe600078208ff */
[C---:B--2---:R-:W-:Y:S01]  /*13470*/  HMMA.16816.F32.BF16 R12, R32.reuse, R16, RZ ;  /* 0x00000010200c723c */ /* 0x044fe200000418ff */
[----:B------:R2:W-:Y:S03]  /*13480*/  @!P0 LDGSTS.E.BYPASS.LTC128B.128 [R217+0x2100], [R174.64], !P4 ;  /* 0x02100000aed98fae */ /* 0x0005e6000e101d46 */
[----:B------:R-:W-:Y:S02]  /*13490*/  @!P0 LEA.HI.X R29, R3, c[0x0][0x1fc], R2, 0x1, P1 ;  /* 0x00007f00031d8a11 */ /* 0x000fe400008f0c02 */
[C---:B------:R-:W-:Y:S02]  /*134a0*/  @!P0 LEA R30, P1, R0.reuse, c[0x0][0x1f8], 0x1 ;  /* 0x00007e00001e8a11 */ /* 0x040fe400078208ff */
[C---:B------:R-:W-:Y:S01]  /*134b0*/  HMMA.16816.F32.BF16 R16, R32.reuse, R18, RZ ;  /* 0x000000122010723c */ /* 0x040fe200000418ff */
[----:B------:R2:W-:Y:S03]  /*134c0*/  @!P0 LDGSTS.E.BYPASS.LTC128B.128 [R217+0x4100], [R172.64], !P3 ;  /* 0x04100000acd98fae */ /* 0x0005e6000d901d46 */
[----:B------:R-:W-:Y:S02]  /*134d0*/  @!P0 LEA.HI.X R31, R0, c[0x0][0x1fc], R21, 0x1, P1 ;  /* 0x00007f00001f8a11 */ /* 0x000fe400008f0c15 */
[C---:B------:R-:W-:Y:S02]  /*134e0*/  @!P0 LEA R2, P1, R20.reuse, c[0x0][0x1f8], 0x1 ;  /* 0x00007e0014028a11 */ /* 0x040fe400078208ff */
[----:B------:R4:W-:Y:S04]  /*134f0*/  @!P0 LDGSTS.E.BYPASS.LTC128B.128 [R217+0x1100], [R28.64], !P5 ;  /* 0x011000001cd98fae */ /* 0x0009e8000e901d46 */
[----:B------:R-:W-:Y:S02]  /*13500*/  @!P0 LEA.HI.X R3, R20, c[0x0][0x1fc], R100, 0x1, P1 ;  /* 0x00007f0014038a11 */ /* 0x000fe400008f0c64 */
[C---:B---3--:R-:W-:Y:S01]  /*13510*/  HMMA.16816.F32.BF16 R20, R32.reuse, R24, RZ ;  /* 0x000000182014723c */ /* 0x048fe200000418ff */
[----:B------:R4:W-:Y:S07]  /*13520*/  @!P0 LDGSTS.E.BYPASS.LTC128B.128 [R217+0x3100], [R30.64], !P4 ;  /* 0x031000001ed98fae */ /* 0x0009ee000e101d46 */
[C---:B------:R-:W-:Y:S01]  /*13530*/  HMMA.16816.F32.BF16 R24, R32.reuse, R26, RZ ;  /* 0x0000001a2018723c */ /* 0x040fe200000418ff */
[----:B------:R3:W-:Y:S01]  /*13540*/  @!P0 LDGSTS.E.BYPASS.LTC128B.128 [R217+0x5100], [R2.64], !P3 ;  /* 0x0510000002d98fae */ /* 0x0007e2000d901d46 */
[----:B------:R-:W-:Y:S06]  /*13550*/  ISETP.GT.AND P0, PT, R216, R227, PT ;  /* 0x000000e3d800720c */ /* 0x000fec0003f04270 */
[----:B--2---:R-:W-:Y:S07]  /*13560*/  LDSM.16.M88.4 R172, [R202] ;  /* 0x00000000caac783b */ /* 0x004fee0000000200 */
[----:B------:R-:W0:Y:S01]  /*13570*/  LDGDEPBAR ;  /* 0x00000000000079af */ /* 0x000e220000000000 */
[C---:B----4-:R-:W-:Y:S06]  /*13580*/  HMMA.16816.F32.BF16 R28, R32.reuse, R148, RZ ;  /* 0x00000094201c723c */ /* 0x050fec00000418ff */
[----:B------:R-:W2:Y:S02]  /*13590*/  LDSM.16.M88.4 R176, [R198] ;  /* 0x00000000c6b0783b */ /* 0x000ea40000000200 */
[----:B------:R-:W-:Y:S05]  /*135a0*/  HMMA.16816.F32.BF16 R32, R32, R150, RZ ;  /* 0x000000962020723c */ /* 0x000fea00000418ff */
[----:B------:R-:W4:Y:S03]  /*135b0*/  LDSM.16.M88.4 R180, [R198+0x800] ;  /* 0x00080000c6b4783b */ /* 0x000f260000000200 */
[C---:B-----5:R-:W-:Y:S04]  /*135c0*/  HMMA.16816.F32.BF16 R4, R152.reuse, R156, R4 ;  /* 0x0000009c9804723c */ /* 0x060fe80000041804 */
[----:B------:R-:W5:Y:S04]  /*135d0*/  LDSM.16.M88.4 R148, [R198+0x1000] ;  /* 0x00100000c694783b */ /* 0x000f680000000200 */
[C---:B------:R-:W-:Y:S03]  /*135e0*/  HMMA.16816.F32.BF16 R8, R152.reuse, R158, R8 ;  /* 0x0000009e9808723c */ /* 0x040fe60000041808 */
[----:B------:R-:W2:Y:S05]  /*135f0*/  LDSM.16.M88.4 R156, [R198+0x1800] ;  /* 0x00180000c69c783b */ /* 0x000eaa0000000200 */
[C---:B------:R-:W-:Y:S02]  /*13600*/  HMMA.16816.F32.BF16 R12, R152.reuse, R160, R12 ;  /* 0x000000a0980c723c */ /* 0x040fe4000004180c */
[----:B------:R-:W-:Y:S06]  /*13610*/  LDSM.16.M88.4 R184, [R199+0x4000] ;  /* 0x00400000c7b8783b */ /* 0x000fec0000000200 */
[C---:B------:R-:W-:Y:S01]  /*13620*/  HMMA.16816.F32.BF16 R16, R152.reuse, R162, R16 ;  /* 0x000000a29810723c */ /* 0x040fe20000041810 */
[----:B------:R-:W-:Y:S07]  /*13630*/  LDSM.16.M88.4 R160, [R201] ;  /* 0x00000000c9a0783b */ /* 0x000fee0000000200 */
[C---:B------:R-:W-:Y:S01]  /*13640*/  HMMA.16816.F32.BF16 R20, R152.reuse, R164, R20 ;  /* 0x000000a49814723c */ /* 0x040fe20000041814 */
[----:B------:R-:W-:Y:S07]  /*13650*/  LDSM.16.M88.4 R188, [R192+0x2000] ;  /* 0x00200000c0bc783b */ /* 0x000fee0000000200 */
[C---:B------:R-:W-:Y:S01]  /*13660*/  HMMA.16816.F32.BF16 R24, R152.reuse, R166, R24 ;  /* 0x000000a69818723c */ /* 0x040fe20000041818 */
[----:B------:R-:W3:Y:S07]  /*13670*/  LDSM.16.M88.4 R164, [R195] ;  /* 0x00000000c3a4783b */ /* 0x000eee0000000200 */
[C---:B-1----:R-:W-:Y:S08]  /*13680*/  HMMA.16816.F32.BF16 R28, R152.reuse, R168, R28 ;  /* 0x000000a8981c723c */ /* 0x042ff0000004181c */
[----:B------:R-:W-:Y:S01]  /*13690*/  HMMA.16816.F32.BF16 R32, R152, R170, R32 ;  /* 0x000000aa9820723c */ /* 0x000fe20000041820 */
[----:B------:R-:W1:Y:S07]  /*136a0*/  LDSM.16.M88.4 R152, [R195+0x800] ;  /* 0x00080000c398783b */ /* 0x000e6e0000000200 */
[C---:B--2---:R-:W-:Y:S01]  /*136b0*/  HMMA.16816.F32.BF16 R4, R172.reuse, R176, R4 ;  /* 0x000000b0ac04723c */ /* 0x044fe20000041804 */
[----:B------:R-:W2:Y:S07]  /*136c0*/  LDSM.16.M88.4 R168, [R195+0x1000] ;  /* 0x00100000c3a8783b */ /* 0x000eae0000000200 */
[C---:B------:R-:W-:Y:S01]  /*136d0*/  HMMA.16816.F32.BF16 R8, R172.reuse, R178, R8 ;  /* 0x000000b2ac08723c */ /* 0x040fe20000041808 */
[----:B------:R-:W1:Y:S07]  /*136e0*/  LDSM.16.M88.4 R176, [R195+0x1800] ;  /* 0x00180000c3b0783b */ /* 0x000e6e0000000200 */
[C---:B----4-:R-:W-:Y:S08]  /*136f0*/  HMMA.16816.F32.BF16 R12, R172.reuse, R180, R12 ;  /* 0x000000b4ac0c723c */ /* 0x050ff0000004180c */
[C---:B------:R-:W-:Y:S01]  /*13700*/  HMMA.16816.F32.BF16 R16, R172.reuse, R182, R16 ;  /* 0x000000b6ac10723c */ /* 0x040fe20000041810 */
[----:B------:R-:W-:Y:S07]  /*13710*/  LDSM.16.M88.4 R180, [R199+0x8000] ;  /* 0x00800000c7b4783b */ /* 0x000fee0000000200 */
[C---:B-----5:R-:W-:Y:S08]  /*13720*/  HMMA.16816.F32.BF16 R20, R172.reuse, R148, R20 ;  /* 0x00000094ac14723c */ /* 0x060ff00000041814 */
[C---:B------:R-:W-:Y:S01]  /*13730*/  HMMA.16816.F32.BF16 R24, R172.reuse, R150, R24 ;  /* 0x00000096ac18723c */ /* 0x040fe20000041818 */
[----:B------:R-:W4:Y:S07]  /*13740*/  LDSM.16.M88.4 R148, [R192+0x2800] ;  /* 0x00280000c094783b */ /* 0x000f2e0000000200 */
[C---:B------:R-:W-:Y:S08]  /*13750*/  HMMA.16816.F32.BF16 R28, R172.reuse, R156, R28 ;  /* 0x0000009cac1c723c */ /* 0x040ff0000004181c */
[----:B------:R-:W-:Y:S01]  /*13760*/  HMMA.16816.F32.BF16 R32, R172, R158, R32 ;  /* 0x0000009eac20723c */ /* 0x000fe20000041820 */
[----:B------:R-:W5:Y:S07]  /*13770*/  LDSM.16.M88.4 R156, [R192+0x3000] ;  /* 0x00300000c09c783b */ /* 0x000f6e0000000200 */
[C---:B---3--:R-:W-:Y:S01]  /*13780*/  HMMA.16816.F32.BF16 R4, R160.reuse, R164, R4 ;  /* 0x000000a4a004723c */ /* 0x048fe20000041804 */
[----:B------:R-:W-:Y:S07]  /*13790*/  LDSM.16.M88.4 R172, [R209] ;  /* 0x00000000d1ac783b */ /* 0x000fee0000000200 */
[C---:B------:R-:W-:Y:S01]  /*137a0*/  HMMA.16816.F32.BF16 R8, R160.reuse, R166, R8 ;  /* 0x000000a6a008723c */ /* 0x040fe20000041808 */
[----:B------:R-:W-:Y:S07]  /*137b0*/  LDSM.16.M88.4 R164, [R211] ;  /* 0x00000000d3a4783b */ /* 0x000fee0000000200 */
[C---:B-1----:R-:W-:Y:S08]  /*137c0*/  HMMA.16816.F32.BF16 R12, R160.reuse, R152, R12 ;  /* 0x00000098a00c723c */ /* 0x042ff0000004180c */
[C---:B------:R-:W-:Y:S01]  /*137d0*/  HMMA.16816.F32.BF16 R16, R160.reuse, R154, R16 ;  /* 0x0000009aa010723c */ /* 0x040fe20000041810 */
[----:B------:R-:W1:Y:S07]  /*137e0*/  LDSM.16.M88.4 R152, [R192+0x3800] ;  /* 0x00380000c098783b */ /* 0x000e6e0000000200 */
[C---:B--2---:R-:W-:Y:S08]  /*137f0*/  HMMA.16816.F32.BF16 R20, R160.reuse, R168, R20 ;  /* 0x000000a8a014723c */ /* 0x044ff00000041814 */
[C---:B------:R-:W-:Y:S01]  /*13800*/  HMMA.16816.F32.BF16 R24, R160.reuse, R170, R24 ;  /* 0x000000aaa018723c */ /* 0x040fe20000041818 */
[----:B------:R-:W-:Y:S07]  /*13810*/  LDSM.16.M88.4 R168, [R210] ;  /* 0x00000000d2a8783b */ /* 0x000fee0000000200 */
[C---:B------:R-:W-:Y:S08]  /*13820*/  HMMA.16816.F32.BF16 R28, R160.reuse, R176, R28 ;  /* 0x000000b0a01c723c */ /* 0x040ff0000004181c */
[----:B------:R-:W-:Y:S01]  /*13830*/  HMMA.16816.F32.BF16 R32, R160, R178, R32 ;  /* 0x000000b2a020723c */ /* 0x000fe20000041820 */
[----:B------:R-:W2:Y:S07]  /*13840*/  LDSM.16.M88.4 R160, [R200+0x4000] ;  /* 0x00400000c8a0783b */ /* 0x000eae0000000200 */
[C---:B------:R-:W-:Y:S01]  /*13850*/  HMMA.16816.F32.BF16 R4, R184.reuse, R188, R4 ;  /* 0x000000bcb804723c */ /* 0x040fe20000041804 */
[----:B------:R-:W-:Y:S07]  /*13860*/  LDSM.16.M88.4 R176, [R198+0x2000] ;  /* 0x00200000c6b0783b */ /* 0x000fee0000000200 */
[C---:B------:R-:W-:Y:S01]  /*13870*/  HMMA.16816.F32.BF16 R8, R184.reuse, R190, R8 ;  /* 0x000000beb808723c */ /* 0x040fe20000041808 */
[----:B------:R-:W-:Y:S07]  /*13880*/  LDSM.16.M88.4 R188, [R192+0x4800] ;  /* 0x00480000c0bc783b */ /* 0x000fee0000000200 */
[C---:B----4-:R-:W-:Y:S08]  /*13890*/  HMMA.16816.F32.BF16 R12, R184.reuse, R148, R12 ;  /* 0x00000094b80c723c */ /* 0x050ff0000004180c */
[C---:B------:R-:W-:Y:S01]  /*138a0*/  HMMA.16816.F32.BF16 R16, R184.reuse, R150, R16 ;  /* 0x00000096b810723c */ /* 0x040fe20000041810 */
[----:B------:R-:W3:Y:S07]  /*138b0*/  LDSM.16.M88.4 R148, [R208] ;  /* 0x00000000d094783b */ /* 0x000eee0000000200 */
[C---:B-----5:R-:W-:Y:S08]  /*138c0*/  HMMA.16816.F32.BF16 R20, R184.reuse, R156, R20 ;  /* 0x0000009cb814723c */ /* 0x060ff00000041814 */
[C---:B------:R-:W-:Y:S01]  /*138d0*/  HMMA.16816.F32.BF16 R24, R184.reuse, R158, R24 ;  /* 0x0000009eb818723c */ /* 0x040fe20000041818 */
[----:B------:R-:W4:Y:S07]  /*138e0*/  LDSM.16.M88.4 R156, [R202+0x4000] ;  /* 0x00400000ca9c783b */ /* 0x000f2e0000000200 */
[C---:B-1----:R-:W-:Y:S08]  /*138f0*/  HMMA.16816.F32.BF16 R28, R184.reuse, R152, R28 ;  /* 0x00000098b81c723c */ /* 0x042ff0000004181c */
[----:B------:R-:W-:Y:S01]  /*13900*/  HMMA.16816.F32.BF16 R32, R184, R154, R32 ;  /* 0x0000009ab820723c */ /* 0x000fe20000041820 */
[----:B------:R-:W1:Y:S07]  /*13910*/  LDSM.16.M88.4 R152, [R198+0x2800] ;  /* 0x00280000c698783b */ /* 0x000e6e0000000200 */
[C---:B--2---:R-:W-:Y:S01]  /*13920*/  HMMA.16816.F32.BF16 R4, R160.reuse, R164, R4 ;  /* 0x000000a4a004723c */ /* 0x044fe20000041804 */
[----:B------:R-:W-:Y:S07]  /*13930*/  LDSM.16.M88.4 R184, [R192+0x4000] ;  /* 0x00400000c0b8783b */ /* 0x000fee0000000200 */
[C---:B------:R-:W-:Y:S01]  /*13940*/  HMMA.16816.F32.BF16 R8, R160.reuse, R166, R8 ;  /* 0x000000a6a008723c */ /* 0x040fe20000041808 */
[----:B------:R-:W2:Y:S07]  /*13950*/  LDSM.16.M88.4 R164, [R198+0x3000] ;  /* 0x00300000c6a4783b */ /* 0x000eae0000000200 */
[C---:B------:R-:W-:Y:S08]  /*13960*/  HMMA.16816.F32.BF16 R12, R160.reuse, R168, R12 ;  /* 0x000000a8a00c723c */ /* 0x040ff0000004180c */
[C---:B------:R-:W-:Y:S01]  /*13970*/  HMMA.16816.F32.BF16 R16, R160.reuse, R170, R16 ;  /* 0x000000aaa010723c */ /* 0x040fe20000041810 */
[----:B------:R-:W-:Y:S07]  /*13980*/  LDSM.16.M88.4 R168, [R195+0x2000] ;  /* 0x00200000c3a8783b */ /* 0x000fee0000000200 */
[C---:B------:R-:W-:Y:S08]  /*13990*/  HMMA.16816.F32.BF16 R20, R160.reuse, R172, R20 ;  /* 0x000000aca014723c */ /* 0x040ff00000041814 */
[C---:B------:R-:W-:Y:S01]  /*139a0*/  HMMA.16816.F32.BF16 R24, R160.reuse, R174, R24 ;  /* 0x000000aea018723c */ /* 0x040fe20000041818 */
[----:B------:R-:W-:Y:S07]  /*139b0*/  LDSM.16.M88.4 R172, [R195+0x2800] ;  /* 0x00280000c3ac783b */ /* 0x000fee0000000200 */
[C---:B---3--:R-:W-:Y:S08]  /*139c0*/  HMMA.16816.F32.BF16 R28, R160.reuse, R148, R28 ;  /* 0x00000094a01c723c */ /* 0x048ff0000004181c */
[----:B------:R-:W-:Y:S01]  /*139d0*/  HMMA.16816.F32.BF16 R32, R160, R150, R32 ;  /* 0x00000096a020723c */ /* 0x000fe20000041820 */
[----:B------:R-:W3:Y:S07]  /*139e0*/  LDSM.16.M88.4 R148, [R198+0x3800] ;  /* 0x00380000c694783b */ /* 0x000eee0000000200 */
[C---:B----4-:R-:W-:Y:S01]  /*139f0*/  HMMA.16816.F32.BF16 R4, R156.reuse, R176, R4 ;  /* 0x000000b09c04723c */ /* 0x050fe20000041804 */
[----:B------:R-:W4:Y:S07]  /*13a00*/  LDSM.16.M88.4 R160, [R201+0x4000] ;  /* 0x00400000c9a0783b */ /* 0x000f2e0000000200 */
[C---:B------:R-:W-:Y:S01]  /*13a10*/  HMMA.16816.F32.BF16 R8, R156.reuse, R178, R8 ;  /* 0x000000b29c08723c */ /* 0x040fe20000041808 */
[----:B------:R-:W5:Y:S07]  /*13a20*/  LDSM.16.M88.4 R176, [R195+0x3000] ;  /* 0x00300000c3b0783b */ /* 0x000f6e0000000200 */
[C---:B-1----:R-:W-:Y:S08]  /*13a30*/  HMMA.16816.F32.BF16 R12, R156.reuse, R152, R12 ;  /* 0x000000989c0c723c */ /* 0x042ff0000004180c */
[C---:B------:R-:W-:Y:S01]  /*13a40*/  HMMA.16816.F32.BF16 R16, R156.reuse, R154, R16 ;  /* 0x0000009a9c10723c */ /* 0x040fe20000041810 */
[----:B------:R-:W1:Y:S07]  /*13a50*/  LDSM.16.M88.4 R152, [R195+0x3800] ;  /* 0x00380000c398783b */ /* 0x000e6e0000000200 */
[C---:B--2---:R-:W-:Y:S08]  /*13a60*/  HMMA.16816.F32.BF16 R20, R156.reuse, R164, R20 ;  /* 0x000000a49c14723c */ /* 0x044ff00000041814 */
[C---:B------:R-:W-:Y:S01]  /*13a70*/  HMMA.16816.F32.BF16 R24, R156.reuse, R166, R24 ;  /* 0x000000a69c18723c */ /* 0x040fe20000041818 */
[----:B------:R-:W-:Y:S07]  /*13a80*/  LDSM.16.M88.4 R164, [R200+0x8000] ;  /* 0x00800000c8a4783b */ /* 0x000fee0000000200 */
[C---:B---3--:R-:W-:Y:S08]  /*13a90*/  HMMA.16816.F32.BF16 R28, R156.reuse, R148, R28 ;  /* 0x000000949c1c723c */ /* 0x048ff0000004181c */
[----:B------:R-:W-:Y:S01]  /*13aa0*/  HMMA.16816.F32.BF16 R32, R156, R150, R32 ;  /* 0x000000969c20723c */ /* 0x000fe20000041820 */
[----:B------:R-:W2:Y:S07]  /*13ab0*/  LDSM.16.M88.4 R148, [R192+0x5000] ;  /* 0x00500000c094783b */ /* 0x000eae0000000200 */
[C---:B----4-:R-:W-:Y:S01]  /*13ac0*/  HMMA.16816.F32.BF16 R4, R160.reuse, R168, R4 ;  /* 0x000000a8a004723c */ /* 0x050fe20000041804 */
[----:B------:R-:W3:Y:S07]  /*13ad0*/  LDSM.16.M88.4 R156, [R192+0x5800] ;  /* 0x00580000c09c783b */ /* 0x000eee0000000200 */
[C---:B------:R-:W-:Y:S01]  /*13ae0*/  HMMA.16816.F32.BF16 R8, R160.reuse, R170, R8 ;  /* 0x000000aaa008723c */ /* 0x040fe20000041808 */
[----:B------:R-:W4:Y:S07]  /*13af0*/  LDSM.16.M88.4 R168, [R207] ;  /* 0x00000000cfa8783b */ /* 0x000f2e0000000200 */
[C---:B------:R-:W-:Y:S08]  /*13b00*/  HMMA.16816.F32.BF16 R12, R160.reuse, R172, R12 ;  /* 0x000000aca00c723c */ /* 0x040ff0000004180c */
[C---:B------:R-:W-:Y:S01]  /*13b10*/  HMMA.16816.F32.BF16 R16, R160.reuse, R174, R16 ;  /* 0x000000aea010723c */ /* 0x040fe20000041810 */
[----:B------:R-:W2:Y:S07]  /*13b20*/  LDSM.16.M88.4 R172, [R206] ;  /* 0x00000000ceac783b */ /* 0x000eae0000000200 */
[C---:B-----5:R-:W-:Y:S08]  /*13b30*/  HMMA.16816.F32.BF16 R20, R160.reuse, R176, R20 ;  /* 0x000000b0a014723c */ /* 0x060ff00000041814 */
[C---:B------:R-:W-:Y:S01]  /*13b40*/  HMMA.16816.F32.BF16 R24, R160.reuse, R178, R24 ;  /* 0x000000b2a018723c */ /* 0x040fe20000041818 */
[----:B------:R-:W-:Y:S07]  /*13b50*/  LDSM.16.M88.4 R176, [R202+0x8000] ;  /* 0x00800000cab0783b */ /* 0x000fee0000000200 */
[C---:B-1----:R-:W-:Y:S08]  /*13b60*/  HMMA.16816.F32.BF16 R28, R160.reuse, R152, R28 ;  /* 0x00000098a01c723c */ /* 0x042ff0000004181c */
[----:B------:R-:W-:Y:S01]  /*13b70*/  HMMA.16816.F32.BF16 R32, R160, R154, R32 ;  /* 0x0000009aa020723c */ /* 0x000fe20000041820 */
[----:B------:R-:W1:Y:S07]  /*13b80*/  LDSM.16.M88.4 R152, [R205] ;  /* 0x00000000cd98783b */ /* 0x000e6e0000000200 */
[C---:B------:R-:W-:Y:S01]  /*13b90*/  HMMA.16816.F32.BF16 R4, R180.reuse, R184, R4 ;  /* 0x000000b8b404723c */ /* 0x040fe20000041804 */
[----:B------:R-:W5:Y:S07]  /*13ba0*/  LDSM.16.M88.4 R160, [R204] ;  /* 0x00000000cca0783b */ /* 0x000f6e0000000200 */
        /* <DEDUP_REMOVED lines=8> */
[C---:B---3--:R-:W-:Y:S08]  /*13c30*/  HMMA.16816.F32.BF16 R28, R180.reuse, R156, R28 ;  /* 0x0000009cb41c723c */ /* 0x048ff0000004181c */
[----:B------:R-:W-:Y:S01]  /*13c40*/  HMMA.16816.F32.BF16 R32, R180, R158, R32 ;  /* 0x0000009eb420723c */ /* 0x000fe20000041820 */
[----:B------:R-:W3:Y:S07]  /*13c50*/  LDSM.16.M88.4 R156, [R198+0x5000] ;  /* 0x00500000c69c783b */ /* 0x000eee0000000200 */
[C---:B----4-:R-:W-:Y:S01]  /*13c60*/  HMMA.16816.F32.BF16 R4, R164.reuse, R168, R4 ;  /* 0x000000a8a404723c */ /* 0x050fe20000041804 */
[----:B------:R-:W-:Y:S07]  /*13c70*/  LDSM.16.M88.4 R180, [R201+0x8000] ;  /* 0x00800000c9b4783b */ /* 0x000fee0000000200 */
[C---:B------:R-:W-:Y:S01]  /*13c80*/  HMMA.16816.F32.BF16 R8, R164.reuse, R170, R8 ;  /* 0x000000aaa408723c */ /* 0x040fe20000041808 */
[----:B------:R-:W4:Y:S07]  /*13c90*/  LDSM.16.M88.4 R168, [R198+0x5800] ;  /* 0x00580000c6a8783b */ /* 0x000f2e0000000200 */
[C---:B------:R-:W-:Y:S08]  /*13ca0*/  HMMA.16816.F32.BF16 R12, R164.reuse, R172, R12 ;  /* 0x000000aca40c723c */ /* 0x040ff0000004180c */
[C---:B------:R-:W-:Y:S08]  /*13cb0*/  HMMA.16816.F32.BF16 R16, R164.reuse, R174, R16 ;  /* 0x000000aea410723c */ /* 0x040ff00000041810 */
[C---:B-1----:R-:W-:Y:S08]  /*13cc0*/  HMMA.16816.F32.BF16 R20, R164.reuse, R152, R20 ;  /* 0x00000098a414723c */ /* 0x042ff00000041814 */
[C---:B------:R-:W-:Y:S08]  /*13cd0*/  HMMA.16816.F32.BF16 R24, R164.reuse, R154, R24 ;  /* 0x0000009aa418723c */ /* 0x040ff00000041818 */
[C---:B-----5:R-:W-:Y:S08]  /*13ce0*/  HMMA.16816.F32.BF16 R28, R164.reuse, R160, R28 ;  /* 0x000000a0a41c723c */ /* 0x060ff0000004181c */
[----:B------:R-:W-:Y:S08]  /*13cf0*/  HMMA.16816.F32.BF16 R32, R164, R162, R32 ;  /* 0x000000a2a420723c */ /* 0x000ff00000041820 */
[C---:B------:R-:W-:Y:S08]  /*13d00*/  HMMA.16816.F32.BF16 R4, R176.reuse, R184, R4 ;  /* 0x000000b8b004723c */ /* 0x040ff00000041804 */
[C---:B------:R-:W-:Y:S08]  /*13d10*/  HMMA.16816.F32.BF16 R8, R176.reuse, R186, R8 ;  /* 0x000000bab008723c */ /* 0x040ff00000041808 */
[C---:B--2---:R-:W-:Y:S08]  /*13d20*/  HMMA.16816.F32.BF16 R12, R176.reuse, R148, R12 ;  /* 0x00000094b00c723c */ /* 0x044ff0000004180c */
[C---:B------:R-:W-:Y:S01]  /*13d30*/  HMMA.16816.F32.BF16 R16, R176.reuse, R150, R16 ;  /* 0x00000096b010723c */ /* 0x040fe20000041810 */
[----:B------:R-:W1:Y:S07]  /*13d40*/  LDSM.16.M88.4 R148, [R195+0x4800] ;  /* 0x00480000c394783b */ /* 0x000e6e0000000200 */
[C---:B---3--:R-:W-:Y:S08]  /*13d50*/  HMMA.16816.F32.BF16 R20, R176.reuse, R156, R20 ;  /* 0x0000009cb014723c */ /* 0x048ff00000041814 */
[C---:B------:R-:W-:Y:S08]  /*13d60*/  HMMA.16816.F32.BF16 R24, R176.reuse, R158, R24 ;  /* 0x0000009eb018723c */ /* 0x040ff00000041818 */
[C---:B----4-:R-:W-:Y:S08]  /*13d70*/  HMMA.16816.F32.BF16 R28, R176.reuse, R168, R28 ;  /* 0x000000a8b01c723c */ /* 0x050ff0000004181c */
[----:B------:R-:W-:Y:S08]  /*13d80*/  HMMA.16816.F32.BF16 R32, R176, R170, R32 ;  /* 0x000000aab020723c */ /* 0x000ff00000041820 */
[C---:B------:R-:W-:Y:S08]  /*13d90*/  HMMA.16816.F32.BF16 R4, R180.reuse, R188, R4 ;  /* 0x000000bcb404723c */ /* 0x040ff00000041804 */
[C---:B------:R-:W-:Y:S08]  /*13da0*/  HMMA.16816.F32.BF16 R8, R180.reuse, R190, R8 ;  /* 0x000000beb408723c */ /* 0x040ff00000041808 */
[C---:B-1----:R-:W-:Y:S08]  /*13db0*/  HMMA.16816.F32.BF16 R12, R180.reuse, R148, R12 ;  /* 0x00000094b40c723c */ /* 0x042ff0000004180c */
[----:B------:R-:W-:Y:S01]  /*13dc0*/  FMUL.FTZ R0, R4, c[0x0][0x320] ;  /* 0x0000c80004007a20 */ /* 0x000fe20000410000 */
[C---:B------:R-:W-:Y:S03]  /*13dd0*/  HMMA.16816.F32.BF16 R16, R180.reuse, R150, R16 ;  /* 0x00000096b410723c */ /* 0x040fe60000041810 */
[----:B------:R1:W2:Y:S04]  /*13de0*/  MUFU.TANH R159, R0 ;  /* 0x00000000009f7308 */ /* 0x0002a80000002400 */
[----:B------:R-:W-:Y:S02]  /*13df0*/  FMUL.FTZ R2, R10, c[0x0][0x320] ;  /* 0x0000c8000a027a20 */ /* 0x000fe40000410000 */
[----:B------:R-:W-:Y:S04]  /*13e00*/  FMUL.FTZ R3, R8, c[0x0][0x320] ;  /* 0x0000c80008037a20 */ /* 0x000fe80000410000 */
[----:B------:R-:W3:Y:S10]  /*13e10*/  MUFU.TANH R162, R2 ;  /* 0x0000000200a27308 */ /* 0x000ef40000002400 */
[----:B------:R-:W4:Y:S01]  /*13e20*/  MUFU.TANH R154, R3 ;  /* 0x00000003009a7308 */ /* 0x000f220000002400 */
[----:B-1----:R-:W-:Y:S09]  /*13e30*/  FMUL.FTZ R0, R5, c[0x0][0x320] ;  /* 0x0000c80005007a20 */ /* 0x002ff20000410000 */
[----:B------:R1:W1:Y:S02]  /*13e40*/  MUFU.TANH R155, R0 ;  /* 0x00000000009b7308 */ /* 0x0002640000002400 */
        /* <DEDUP_REMOVED lines=9> */
[----:B-----5:R-:W-:Y:S02]  /*13ee0*/  FMUL.FTZ R0, R11, c[0x0][0x320] ;  /* 0x0000c8000b007a20 */ /* 0x020fe40000410000 */
[----:B------:R-:W1:Y:S02]  /*13ef0*/  LDSM.16.M88.4 R8, [R195+0x5800] ;  /* 0x00580000c308783b */ /* 0x000e640000000200 */
[----:B------:R-:W-:Y:S04]  /*13f00*/  DEPBAR.LE SB0, 0x0 ;  /* 0x000080000000791a */ /* 0x000fe80000000000 */
[----:B------:R5:W1:Y:S01]  /*13f10*/  MUFU.TANH R161, R0 ;  /* 0x0000000000a17308 */ /* 0x000a620000002400 */
[----:B------:R-:W-:Y:S03]  /*13f20*/  BAR.SYNC.DEFER_BLOCKING 0x0 ;  /* 0x0000000000007b1d */ /* 0x000fe60000010000 */
[----:B------:R-:W-:Y:S02]  /*13f30*/  FMUL.FTZ R6, R22, c[0x0][0x320] ;  /* 0x0000c80016067a20 */ /* 0x000fe40000410000 */
[----:B------:R-:W-:Y:S02]  /*13f40*/  FMUL.FTZ R2, R20, c[0x0][0x320] ;  /* 0x0000c80014027a20 */ /* 0x000fe40000410000 */
[----:B------:R-:W-:Y:S02]  /*13f50*/  FMUL.FTZ R3, R21, c[0x0][0x320] ;  /* 0x0000c80015037a20 */ /* 0x000fe40000410000 */
[----:B------:R2:W1:Y:S02]  /*13f60*/  MUFU.TANH R150, R6 ;  /* 0x0000000600967308 */ /* 0x0004640000002400 */
[----:B------:R-:W-:Y:S08]  /*13f70*/  FMUL.FTZ R7, R24, c[0x0][0x320] ;  /* 0x0000c80018077a20 */ /* 0x000ff00000410000 */
[----:B------:R-:W3:Y:S01]  /*13f80*/  MUFU.TANH R103, R2 ;  /* 0x0000000200677308 */ /* 0x000ee20000002400 */
[----:B-----5:R-:W-:Y:S09]  /*13f90*/  FMUL.FTZ R0, R12, c[0x0][0x320] ;  /* 0x0000c8000c007a20 */ /* 0x020ff20000410000 */
[----:B------:R5:W3:Y:S01]  /*13fa0*/  MUFU.TANH R152, R0 ;  /* 0x0000000000987308 */ /* 0x000ae20000002400 */
[----:B--2---:R-:W-:Y:S01]  /*13fb0*/  FMUL.FTZ R6, R23, c[0x0][0x320] ;  /* 0x0000c80017067a20 */ /* 0x004fe20000410000 */
[C---:B-1----:R-:W-:Y:S08]  /*13fc0*/  HMMA.16816.F32.BF16 R28, R180.reuse, R8, R28 ;  /* 0x00000008b41c723c */ /* 0x042ff0000004181c */
[----:B------:R1:W2:Y:S01]  /*13fd0*/  MUFU.TANH R100, R3 ;  /* 0x0000000300647308 */ /* 0x0002a20000002400 */
[----:B------:R-:W-:Y:S01]  /*13fe0*/  FMUL.FTZ R9, R26, c[0x0][0x320] ;  /* 0x0000c8001a097a20 */ /* 0x000fe20000410000 */
[----:B------:R-:W-:Y:S08]  /*13ff0*/  HMMA.16816.F32.BF16 R32, R180, R10, R32 ;  /* 0x0000000ab420723c */ /* 0x000ff00000041820 */
[----:B------:R-:W2:Y:S01]  /*14000*/  MUFU.TANH R149, R6 ;  /* 0x0000000600957308 */ /* 0x000ea20000002400 */
[----:B------:R-:W-:Y:S03]  /*14010*/  IMAD.MOV.U32 R11, RZ, RZ, c[0x0][0x32c] ;  /* 0x0000cb00ff0b7624 */ /* 0x000fe600078e00ff */
[----:B-----5:R-:W-:Y:S02]  /*14020*/  FMUL.FTZ R0, R13, c[0x0][0x320] ;  /* 0x0000c8000d007a20 */ /* 0x020fe40000410000 */
[----:B------:R-:W-:Y:S04]  /*14030*/  ISETP.GE.AND P6, PT, R11, 0x1, PT ;  /* 0x000000010b00780c */ /* 0x000fe80003fc6270 */
[----:B------:R5:W2:Y:S01]  /*14040*/  MUFU.TANH R151, R0 ;  /* 0x0000000000977308 */ /* 0x000aa20000002400 */
[----:B-1----:R-:W-:Y:S09]  /*14050*/  @P0 MOV R3, c[0x0][0x1e0] ;  /* 0x0000780000030a02 */ /* 0x002ff20000000f00 */
[----:B------:R-:W1:Y:S10]  /*14060*/  MUFU.TANH R23, R7 ;  /* 0x0000000700177308 */ /* 0x000e740000002400 */
[----:B------:R1:W1:Y:S01]  /*14070*/  MUFU.TANH R26, R9 ;  /* 0x00000009001a7308 */ /* 0x0002620000002400 */
[----:B-----5:R-:W-:Y:S09]  /*14080*/  FMUL.FTZ R0, R14, c[0x0][0x320] ;  /* 0x0000c8000e007a20 */ /* 0x020ff20000410000 */
[----:B------:R5:W2:Y:S01]  /*14090*/  MUFU.TANH R158, R0 ;  /* 0x00000000009e7308 */ /* 0x000aa20000002400 */
[----:B-1----:R-:W-:Y:S09]  /*140a0*/  FMUL.FTZ R9, R27, c[0x0][0x320] ;  /* 0x0000c8001b097a20 */ /* 0x002ff20000410000 */
[----:B------:R1:W1:Y:S01]  /*140b0*/  MUFU.TANH R27, R9 ;  /* 0x00000009001b7308 */ /* 0x0002620000002400 */
[----:B-----5:R-:W-:Y:S09]  /*140c0*/  FMUL.FTZ R0, R15, c[0x0][0x320] ;  /* 0x0000c8000f007a20 */ /* 0x020ff20000410000 */
[----:B------:R5:W2:Y:S01]  /*140d0*/  MUFU.TANH R160, R0 ;  /* 0x0000000000a07308 */ /* 0x000aa20000002400 */
[----:B-1----:R-:W-:Y:S09]  /*140e0*/  FMUL.FTZ R9, R28, c[0x0][0x320] ;  /* 0x0000c8001c097a20 */ /* 0x002ff20000410000 */
[----:B------:R-:W1:Y:S01]  /*140f0*/  MUFU.TANH R21, R9 ;  /* 0x0000000900157308 */ /* 0x000e620000002400 */
[----:B-----5:R-:W-:Y:S09]  /*14100*/  FMUL.FTZ R0, R16, c[0x0][0x320] ;  /* 0x0000c80010007a20 */ /* 0x020ff20000410000 */
[----:B------:R5:W1:Y:S02]  /*14110*/  MUFU.TANH R148, R0 ;  /* 0x0000000000947308 */ /* 0x000a640000002400 */
[----:B-----5:R-:W-:Y:S08]  /*14120*/  FMUL.FTZ R0, R17, c[0x0][0x320] ;  /* 0x0000c80011007a20 */ /* 0x020ff00000410000 */
[----:B------:R5:W1:Y:S02]  /*14130*/  MUFU.TANH R140, R0 ;  /* 0x00000000008c7308 */ /* 0x000a640000002400 */
[----:B-----5:R-:W-:Y:S08]  /*14140*/  FMUL.FTZ R0, R18, c[0x0][0x320] ;  /* 0x0000c80012007a20 */ /* 0x020ff00000410000 */
[----:B------:R5:W1:Y:S02]  /*14150*/  MUFU.TANH R156, R0 ;  /* 0x00000000009c7308 */ /* 0x000a640000002400 */
[----:B-----5:R-:W-:Y:S08]  /*14160*/  FMUL.FTZ R0, R19, c[0x0][0x320] ;  /* 0x0000c80013007a20 */ /* 0x020ff00000410000 */
[----:B------:R5:W1:Y:S02]  /*14170*/  MUFU.TANH R157, R0 ;  /* 0x00000000009d7308 */ /* 0x000a640000002400 */
[----:B-----5:R-:W-:Y:S04]  /*14180*/  @P0 IADD3 R0, R216, -0x1, RZ ;  /* 0xffffffffd8000810 */ /* 0x020fe80007ffe0ff */
        /* <DEDUP_REMOVED lines=22> */
[-C--:B-----5:R-:W-:Y:S05]  /*142f0*/  @P0 IADD3 R5, P1, R2, R6.reuse, RZ ;  /* 0x0000000602050210 */ /* 0x0a0fea0007f3e0ff */
        /* <DEDUP_REMOVED lines=18> */
[----:B-1----:R-:W-:Y:S04]  /*14420*/  FMUL.FTZ R0, R30, c[0x0][0x320] ;  /* 0x0000c8001e007a20 */ /* 0x002fe80000410000 */
[----:B------:R1:W1:Y:S02]  /*14430*/  MUFU.TANH R25, R0 ;  /* 0x0000000000197308 */ /* 0x0002640000002400 */
[----:B-1----:R-:W-:Y:S01]  /*14440*/  @P0 IADD3 R0, P1, R4, R228, RZ ;  /* 0x000000e404000210 */ /* 0x002fe20007f3e0ff */
[----:B------:R-:W-:Y:S07]  /*14450*/  FMUL.FTZ R4, R31, c[0x0][0x320] ;  /* 0x0000c8001f047a20 */ /* 0x000fee0000410000 */
[----:B------:R1:W1:Y:S01]  /*14460*/  MUFU.TANH R24, R4 ;  /* 0x0000000400187308 */ /* 0x0002620000002400 */
[----:B------:R-:W-:Y:S01]  /*14470*/  @P0 IMAD.X R3, R3, 0x1, R232, P1 ;  /* 0x0000000103030824 */ /* 0x000fe200008e06e8 */
[C---:B------:R-:W-:Y:S04]  /*14480*/  @P0 LEA R2, P1, R0.reuse, c[0x0][0x1c8], 0x1 ;  /* 0x0000720000020a11 */ /* 0x040fe800078208ff */
[----:B------:R-:W-:Y:S01]  /*14490*/  @P0 LEA.HI.X R3, R0, c[0x0][0x1cc], R3, 0x1, P1 ;  /* 0x0000730000030a11 */ /* 0x000fe200008f0c03 */
[----:B------:R-:W-:Y:S01]  /*144a0*/  FMUL.FTZ R0, R32, c[0x0][0x320] ;  /* 0x0000c80020007a20 */ /* 0x000fe20000410000 */
[C---:B------:R-:W-:Y:S03]  /*144b0*/  @P0 LEA R8, P1, R6.reuse, c[0x0][0x1c8], 0x1 ;  /* 0x0000720006080a11 */ /* 0x040fe600078208ff */
[----:B------:R2:W2:Y:S01]  /*144c0*/  MUFU.TANH R19, R0 ;  /* 0x0000000000137308 */ /* 0x0004a20000002400 */
[----:B------:R3:W-:Y:S01]  /*144d0*/  @P0 LDGSTS.E.BYPASS.LTC128B.128 [R217+0x7100], [R2.64], !P5 ;  /* 0x0710000002d90fae */ /* 0x0007e2000e901d46 */
[----:B------:R-:W-:Y:S02]  /*144e0*/  @P0 LEA.HI.X R9, R6, c[0x0][0x1cc], R9, 0x1, P1 ;  /* 0x0000730006090a11 */ /* 0x000fe400008f0c09 */
[C---:B------:R-:W-:Y:S04]  /*144f0*/  @P0 LEA R6, P1, R7.reuse, c[0x0][0x1c8], 0x1 ;  /* 0x0000720007060a11 */ /* 0x040fe800078208ff */
[----:B------:R3:W-:Y:S01]  /*14500*/  @P0 LDGSTS.E.BYPASS.LTC128B.128 [R217+0x9100], [R8.64], !P4 ;  /* 0x0910000008d90fae */ /* 0x0007e2000e101d46 */
[----:B------:R-:W-:Y:S01]  /*14510*/  @P0 LEA.HI.X R7, R7, c[0x0][0x1cc], R10, 0x1, P1 ;  /* 0x0000730007070a11 */ /* 0x000fe200008f0c0a */
[----:B-1----:R-:W-:Y:S05]  /*14520*/  FMUL.FTZ R4, R33, c[0x0][0x320] ;  /* 0x0000c80021047a20 */ /* 0x002fea0000410000 */
[----:B------:R1:W-:Y:S01]  /*14530*/  @P0 LDGSTS.E.BYPASS.LTC128B.128 [R217+0xb100], [R6.64], !P3 ;  /* 0x0b10000006d90fae */ /* 0x0003e2000d901d46 */
[----:B------:R4:W1:Y:S06]  /*14540*/  MUFU.TANH R18, R4 ;  /* 0x0000000400127308 */ /* 0x00086c0000002400 */
[----:B------:R-:W0:Y:S01]  /*14550*/  LDGDEPBAR ;  /* 0x00000000000079af */ /* 0x000e220000000000 */
[----:B--2---:R-:W-:Y:S05]  /*14560*/  @P2 IMAD.HI.U32 R0, R5, c[0x0][0x2c8], RZ ;  /* 0x0000b20005002a27 */ /* 0x004fea00078e00ff */
[----:B------:R-:W-:Y:S01]  /*14570*/  @P2 SHF.R.U32.HI R5, RZ, c[0x0][0x2cc], R0 ;  /* 0x0000b300ff052a19 */ /* 0x000fe20000011600 */
[----:B------:R-:W-:Y:S04]  /*14580*/  FMUL.FTZ R0, R34, c[0x0][0x320] ;  /* 0x0000c80022007a20 */ /* 0x000fe80000410000 */
[----:B-----5:R2:W1:Y:S01]  /*14590*/  MUFU.TANH R15, R0 ;  /* 0x00000000000f7308 */ /* 0x0204620000002400 */
[----:B---3--:R-:W3:Y:S01]  /*145a0*/  SHFL.IDX PT, R3, R5, RZ, 0x1c1f ;  /* 0x001c1fff05037589 */ /* 0x008ee200000e0000 */
[----:B----4-:R-:W-:Y:S02]  /*145b0*/  IMAD.SHL.U32 R4, R216, 0x40, RZ ;  /* 0x00000040d8047824 */ /* 0x010fe400078e00ff */
[----:B--2---:R-:W-:Y:S06]  /*145c0*/  FMUL.FTZ R0, R35, c[0x0][0x320] ;  /* 0x0000c80023007a20 */ /* 0x004fec0000410000 */
[----:B------:R2:W4:Y:S02]  /*145d0*/  MUFU.TANH R14, R0 ;  /* 0x00000000000e7308 */ /* 0x0005240000002400 */
[----:B--2---:R-:W-:Y:S04]  /*145e0*/  IADD3 R0, -R241, 0x1, -R4 ;  /* 0x00000001f1007810 */ /* 0x004fe80007ffe904 */
[----:B------:R-:W-:Y:S04]  /*145f0*/  IADD3 R0, -R243, R0, R242 ;  /* 0x00000000f3007210 */ /* 0x000fe80007ffe1f2 */
[C---:B-1----:R-:W-:Y:S02]  /*14600*/  IADD3 R6, R0.reuse, UR4, RZ ;  /* 0x0000000400067c10 */ /* 0x042fe4000fffe0ff */
[----:B------:R-:W-:Y:S03]  /*14610*/  IADD3 R7, R0, c[0x0][0x328], RZ ;  /* 0x0000ca0000077a10 */ /* 0x000fe60007ffe0ff */
[----:B---3--:R-:W-:Y:S01]  /*14620*/  IMAD.IADD R0, R6, 0x1, R3 ;  /* 0x0000000106007824 */ /* 0x008fe200078e0203 */
[----:B------:R-:W-:Y:S01]  /*14630*/  IADD3 R2, R7, R3, RZ ;  /* 0x0000000307027210 */ /* 0x000fe20007ffe0ff */
[----:B------:R-:W-:-:S05]  /*14640*/  @!P6 BRA `(.L_x_707) ;  /* 0x000001800000e947 */ /* 0x000fca0003800000 */
[----:B----4-:R-:W-:Y:S01]  /*14650*/  IADD3 R3, -R243, R242, R3 ;  /* 0x000000f2f3037210 */ /* 0x010fe20007ffe103 */
        /* <DEDUP_REMOVED lines=12> */
.L_x_709:
[----:B------:R-:W-:Y:S04]  /*14720*/  MOV R8, c[0x0][0x32c] ;  /* 0x0000cb0000087a02 */ /* 0x000fe80000000f00 */
[----:B------:R-:W-:Y:S11]  /*14730*/  ISETP.NE.AND P0, PT, R8, 0x1, PT ;  /* 0x000000010800780c */ /* 0x000ff60003f05270 */
[----:B------:R-:W-:Y:S02]  /*14740*/  @!UPT UIADD3 URZ, URZ, URZ, URZ ;  /* 0x0000003f3f3ff290 */ /* 0x000fe4000fffe03f */
[----:B------:R-:W-:Y:S05]  /*14750*/  @P0 IMAD.HI.U32 R8, R3, c[0x0][0x330], RZ ;  /* 0x0000cc0003080a27 */ /* 0x000fea00078e00ff */
[----:B------:R-:W-:Y:S02]  /*14760*/  @P0 SHF.R.U32.HI R3, RZ, c[0x0][0x334], R8 ;  /* 0x0000cd00ff030a19 */ /* 0x000fe40000011608 */
.L_x_710:
[----:B------:R-:W-:Y:S05]  /*14770*/  BSYNC B0 ;  /* 0x0000000000007941 */ /* 0x000fea0003800000 */
.L_x_708:
[----:B------:R-:W-:Y:S04]  /*14780*/  IMAD R3, R3, c[0x0][0x32c], -R4 ;  /* 0x0000cb0003037a24 */ /* 0x000fe800078e0a04 */
[----:B------:R-:W-:Y:S05]  /*14790*/  IMAD.IADD R3, R3, 0x1, -R241 ;  /* 0x0000000103037824 */ /* 0x000fea00078e0af1 */
[----:B------:R-:W-:Y:S02]  /*147a0*/  IADD3 R8, R3, c[0x0][0x32c], RZ ;  /* 0x0000cb0003087a10 */ /* 0x000fe40007ffe0ff */
[----:B------:R-:W-:Y:S02]  /*147b0*/  IMNMX R0, R0, R3, !PT ;  /* 0x0000000300007217 */ /* 0x000fe40007800200 */
[----:B------:R-:W-:Y:S02]  /*147c0*/  IMNMX R2, R2, R8, PT ;  /* 0x0000000802027217 */ /* 0x000fe40003800200 */
.L_x_707:
[----:B----4-:R-:W-:Y:S01]  /*147d0*/  ISETP.GT.AND P2, PT, R216, -0x1, PT ;  /* 0xffffffffd800780c */ /* 0x010fe20003f44270 */
        /* <DEDUP_REMOVED lines=65> */
.L_x_713:
[----:B------:R-:W-:Y:S04]  /*14bf0*/  MOV R5, c[0x0][0x32c] ;  /* 0x0000cb0000057a02 */ /* 0x000fe80000000f00 */
[----:B------:R-:W-:Y:S11]  /*14c00*/  ISETP.NE.AND P0, PT, R5, 0x1, PT ;  /* 0x000000010500780c */ /* 0x000ff60003f05270 */
[----:B------:R-:W-:Y:S02]  /*14c10*/  @!UPT UIADD3 URZ, URZ, URZ, URZ ;  /* 0x0000003f3f3ff290 */ /* 0x000fe4000fffe03f */
[----:B------:R-:W-:Y:S05]  /*14c20*/  @P0 IMAD.HI.U32 R5, R3, c[0x0][0x330], RZ ;  /* 0x0000cc0003050a27 */ /* 0x000fea00078e00ff */
[----:B------:R-:W-:Y:S02]  /*14c30*/  @P0 SHF.R.U32.HI R3, RZ, c[0x0][0x334], R5 ;  /* 0x0000cd00ff030a19 */ /* 0x000fe40000011605 */
.L_x_714:
[----:B------:R-:W-:Y:S05]  /*14c40*/  BSYNC B0 ;  /* 0x0000000000007941 */ /* 0x000fea0003800000 */
.L_x_712:
[----:B------:R-:W-:Y:S04]  /*14c50*/  IMAD R4, R3, c[0x0][0x32c], -R4 ;  /* 0x0000cb0003047a24 */ /* 0x000fe800078e0a04 */
[----:B------:R-:W-:Y:S05]  /*14c60*/  IMAD.IADD R3, R4, 0x1, -R241 ;  /* 0x0000000104037824 */ /* 0x000fea00078e0af1 */
[----:B------:R-:W-:Y:S02]  /*14c70*/  IADD3 R4, R3, c[0x0][0x32c], RZ ;  /* 0x0000cb0003047a10 */ /* 0x000fe40007ffe0ff */
[----:B------:R-:W-:Y:S02]  /*14c80*/  IMNMX R0, R0, R3, !PT ;  /* 0x0000000300007217 */ /* 0x000fe40007800200 */
[----:B------:R-:W-:Y:S02]  /*14c90*/  IMNMX R2, R2, R4, PT ;  /* 0x0000000402027217 */ /* 0x000fe40003800200 */
.L_x_711:
        /* <DEDUP_REMOVED lines=54> */
[----:B------:R-:W-:Y:S02]  /*15000*/  FMNMX.FTZ R12, R158, R12, !PT ;  /* 0x0000000c9e0c7209 */ /* 0x000fe40007810000 */
[----:B------:R-:W-:Y:S01]  /*15010*/  ISETP.LT.OR P0, PT, R2, 0x29, P0 ;  /* 0x000000290200780c */ /* 0x000fe20000701670 */
[----:B------:R-:W1:Y:S01]  /*15020*/  SHFL.BFLY PT, R13, R3, 0x2, 0x1f ;  /* 0x0c401f00030d7f89 */ /* 0x000e6200000e0000 */
        /* <DEDUP_REMOVED lines=15> */
[----:B------:R-:W-:Y:S02]  /*15120*/  ISETP.GT.AND P1, PT, R0, 0x38, P2 ;  /* 0x000000380000780c */ /* 0x000fe40001724270 */
[----:B-1----:R-:W-:Y:S02]  /*15130*/  FMNMX.FTZ R3, R3, R13, !PT ;  /* 0x0000000d03037209 */ /* 0x002fe40007810000 */
[----:B------:R-:W-:Y:S02]  /*15140*/  FSEL R170, R24, -INF , !P0 ;  /* 0xff80000018aa7808 */ /* 0x000fe40004000000 */
[----:B------:R-:W-:Y:S02]  /*15150*/  ISETP.GT.AND P0, PT, R0, 0x39, P2 ;  /* 0x000000390000780c */ /* 0x000fe40001704270 */
[----:B------:R-:W-:Y:S02]  /*15160*/  FMNMX.FTZ R0, R164, R12, !PT ;  /* 0x0000000ca4007209 */ /* 0x000fe40007810000 */
[----:B------:R-:W-:Y:S01]  /*15170*/  ISETP.LT.OR P1, PT, R2, 0x39, P1 ;  /* 0x000000390200780c */ /* 0x000fe20000f21670 */
        /* <DEDUP_REMOVED lines=70> */
[C---:B------:R-:W-:Y:S01]  /*155e0*/  FMUL.FTZ R69, R2.reuse, R69 ;  /* 0x0000004502457220 */ /* 0x040fe20000410000 */
        /* <DEDUP_REMOVED lines=95> */
[----:B------:R-:W-:Y:S02]  /*15be0*/  FMUL.FTZ R71, R0, R71 ;  /* 0x0000004700477220 */ /* 0x000fe40000410000 */
        /* <DEDUP_REMOVED lines=12> */
[C---:B------:R-:W-:Y:S02]  /*15cb0*/  FMUL.FTZ R83, R0.reuse, R83 ;  /* 0x0000005300537220 */ /* 0x040fe40000410000 */
[C---:B---3--:R-:W-:Y:S04]  /*15cc0*/  HMMA.16816.F32.BF16 R68, R148.reuse, R116, R68 ;  /* 0x000000749444723c */ /* 0x048fe80000041844 */
[--C-:B--2---:R-:W-:Y:S02]  /*15cd0*/  FFMA.FTZ R102, R157, c[0x0][0x2d0], -R101.reuse ;  /* 0x0000b4009d667a23 */ /* 0x104fe40000010865 */
[----:B------:R-:W-:Y:S01]  /*15ce0*/  LDSM.16.MT88.4 R156, [R194+0x3800] ;  /* 0x00380000c29c783b */ /* 0x000fe20000004200 */
[C---:B------:R-:W-:Y:S01]  /*15cf0*/  FMUL.FTZ R86, R0.reuse, R86 ;  /* 0x0000005600567220 */ /* 0x040fe20000410000 */
[C---:B------:R-:W-:Y:S01]  /*15d00*/  HMMA.16816.F32.BF16 R72, R148.reuse, R118, R72 ;  /* 0x000000769448723c */ /* 0x040fe20000041848 */
[----:B------:R2:W3:Y:S03]  /*15d10*/  MUFU.EX2 R177, R102 ;  /* 0x0000006600b17308 */ /* 0x0004e60000000800 */
[C---:B------:R-:W-:Y:S02]  /*15d20*/  FMUL.FTZ R87, R0.reuse, R87 ;  /* 0x0000005700577220 */ /* 0x040fe40000410000 */
[----:B------:R-:W3:Y:S01]  /*15d30*/  LDSM.16.MT88.4 R116, [R196+0x4000] ;  /* 0x00400000c474783b */ /* 0x000ee20000004200 */
[C---:B------:R-:W-:Y:S01]  /*15d40*/  FMUL.FTZ R90, R0.reuse, R90 ;  /* 0x0000005a005a7220 */ /* 0x040fe20000410000 */
[C---:B-1----:R-:W-:Y:S04]  /*15d50*/  HMMA.16816.F32.BF16 R76, R148.reuse, R108, R76 ;  /* 0x0000006c944c723c */ /* 0x042fe8000004184c */
[C---:B------:R-:W-:Y:S02]  /*15d60*/  FMUL.FTZ R91, R0.reuse, R91 ;  /* 0x0000005b005b7220 */ /* 0x040fe40000410000 */
[----:B------:R-:W-:Y:S01]  /*15d70*/  FMUL.FTZ R94, R0, R94 ;  /* 0x0000005e005e7220 */ /* 0x000fe20000410000 */
[----:B------:R-:W-:Y:S01]  /*15d80*/  F2FP.BF16.PACK_AB R108, R220, R221 ;  /* 0x000000dddc6c723e */ /* 0x000fe200000010ff */
[C---:B------:R-:W-:Y:S04]  /*15d90*/  HMMA.16816.F32.BF16 R80, R148.reuse, R110, R80 ;  /* 0x0000006e9450723c */ /* 0x040fe80000041850 */
[C---:B------:R-:W-:Y:S01]  /*15da0*/  FMUL.FTZ R95, R0.reuse, R95 ;  /* 0x0000005f005f7220 */ /* 0x040fe20000410000 */
[----:B-----5:R-:W-:Y:S01]  /*15db0*/  F2FP.BF16.PACK_AB R109, R179, R180 ;  /* 0x000000b4b36d723e */ /* 0x020fe200000010ff */
[----:B------:R-:W-:Y:S01]  /*15dc0*/  FMUL.FTZ R98, R0, R98 ;  /* 0x0000006200627220 */ /* 0x000fe20000410000 */
[----:B------:R-:W-:Y:S01]  /*15dd0*/  F2FP.BF16.PACK_AB R110, R218, R219 ;  /* 0x000000dbda6e723e */ /* 0x000fe200000010ff */
[C---:B----4-:R-:W-:Y:S04]  /*15de0*/  HMMA.16816.F32.BF16 R84, R148.reuse, R112, R84 ;  /* 0x000000709454723c */ /* 0x050fe80000041854 */
[--C-:B--2---:R-:W-:Y:S01]  /*15df0*/  FFMA.FTZ R102, R165, c[0x0][0x2d0], -R140.reuse ;  /* 0x0000b400a5667a23 */ /* 0x104fe2000001088c */
[----:B---3--:R-:W-:Y:S01]  /*15e00*/  F2FP.BF16.PACK_AB R111, R177, R178 ;  /* 0x000000b2b16f723e */ /* 0x008fe200000010ff */
[----:B------:R-:W-:Y:S02]  /*15e10*/  FMUL.FTZ R99, R0, R99 ;  /* 0x0000006300637220 */ /* 0x000fe40000410000 */
[C---:B------:R-:W-:Y:S01]  /*15e20*/  HMMA.16816.F32.BF16 R88, R148.reuse, R114, R88 ;  /* 0x000000729458723c */ /* 0x040fe20000041858 */
[----:B------:R1:W-:Y:S01]  /*15e30*/  MUFU.EX2 R215, R102 ;  /* 0x0000006600d77308 */ /* 0x0003e20000000800 */
[----:B------:R-:W2:Y:S06]  /*15e40*/  LDSM.16.MT88.4 R112, [R197+0x800] ;  /* 0x00080000c570783b */ /* 0x000eac0000004200 */
[C---:B------:R-:W-:Y:S08]  /*15e50*/  HMMA.16816.F32.BF16 R92, R148.reuse, R116, R92 ;  /* 0x00000074945c723c */ /* 0x040ff0000004185c */
[----:B------:R-:W-:Y:S01]  /*15e60*/  HMMA.16816.F32.BF16 R96, R148, R118, R96 ;  /* 0x000000769460723c */ /* 0x000fe20000041860 */
[----:B------:R-:W3:Y:S03]  /*15e70*/  LDSM.16.MT88.4 R116, [R196+0x2800] ;  /* 0x00280000c474783b */ /* 0x000ee60000004200 */
[--C-:B-1----:R-:W-:Y:S04]  /*15e80*/  FFMA.FTZ R102, R166, c[0x0][0x2d0], -R140.reuse ;  /* 0x0000b400a6667a23 */ /* 0x102fe8000001088c */
[C---:B------:R-:W-:Y:S01]  /*15e90*/  HMMA.16816.F32.BF16 R4, R108.reuse, R120, R4 ;  /* 0x000000786c04723c */ /* 0x040fe20000041804 */
[----:B------:R1:W4:Y:S01]  /*15ea0*/  MUFU.EX2 R191, R102 ;  /* 0x0000006600bf7308 */ /* 0x0003220000000800 */
[----:B------:R-:W-:Y:S06]  /*15eb0*/  LDSM.16.MT88.4 R148, [R197+0x3000] ;  /* 0x00300000c594783b */ /* 0x000fec0000004200 */
[C---:B------:R-:W-:Y:S02]  /*15ec0*/  HMMA.16816.F32.BF16 R8, R108.reuse, R122, R8 ;  /* 0x0000007a6c08723c */ /* 0x040fe40000041808 */
[----:B------:R-:W-:Y:S06]  /*15ed0*/  LDSM.16.MT88.4 R120, [R194+0x4800] ;  /* 0x00480000c278783b */ /* 0x000fec0000004200 */
[C---:B------:R-:W-:Y:S08]  /*15ee0*/  HMMA.16816.F32.BF16 R12, R108.reuse, R124, R12 ;  /* 0x0000007c6c0c723c */ /* 0x040ff0000004180c */
[C---:B------:R-:W-:Y:S01]  /*15ef0*/  HMMA.16816.F32.BF16 R16, R108.reuse, R126, R16 ;  /* 0x0000007e6c10723c */ /* 0x040fe20000041810 */
[----:B------:R-:W-:Y:S03]  /*15f00*/  LDSM.16.MT88.4 R124, [R197+0x4800] ;  /* 0x00480000c57c783b */ /* 0x000fe60000004200 */
[--C-:B-1----:R-:W-:Y:S04]  /*15f10*/  FFMA.FTZ R102, R167, c[0x0][0x2d0], -R140.reuse ;  /* 0x0000b400a7667a23 */ /* 0x102fe8000001088c */
[C---:B--2---:R-:W-:Y:S01]  /*15f20*/  HMMA.16816.F32.BF16 R20, R108.reuse, R112, R20 ;  /* 0x000000706c14723c */ /* 0x044fe20000041814 */
[----:B------:R1:W-:Y:S07]  /*15f30*/  MUFU.EX2 R190, R102 ;  /* 0x0000006600be7308 */ /* 0x0003ee0000000800 */
[C---:B------:R-:W-:Y:S01]  /*15f40*/  HMMA.16816.F32.BF16 R24, R108.reuse, R114, R24 ;  /* 0x000000726c18723c */ /* 0x040fe20000041818 */
[----:B------:R-:W2:Y:S07]  /*15f50*/  LDSM.16.MT88.4 R112, [R193+0x4800] ;  /* 0x00480000c170783b */ /* 0x000eae0000004200 */
[C---:B------:R-:W-:Y:S08]  /*15f60*/  HMMA.16816.F32.BF16 R28, R108.reuse, R128, R28 ;  /* 0x000000806c1c723c */ /* 0x040ff0000004181c */
[C---:B------:R-:W-:Y:S01]  /*15f70*/  HMMA.16816.F32.BF16 R32, R108.reuse, R130, R32 ;  /* 0x000000826c20723c */ /* 0x040fe20000041820 */
[----:B------:R-:W-:Y:S03]  /*15f80*/  LDSM.16.MT88.4 R128, [R194+0x1000] ;  /* 0x00100000c280783b */ /* 0x000fe60000004200 */
[--C-:B-1----:R-:W-:Y:S04]  /*15f90*/  FFMA.FTZ R102, R168, c[0x0][0x2d0], -R140.reuse ;  /* 0x0000b400a8667a23 */ /* 0x102fe8000001088c */
[C---:B------:R-:W-:Y:S01]  /*15fa0*/  HMMA.16816.F32.BF16 R36, R108.reuse, R132, R36 ;  /* 0x000000846c24723c */ /* 0x040fe20000041824 */
[----:B------:R1:W5:Y:S07]  /*15fb0*/  MUFU.EX2 R189, R102 ;  /* 0x0000006600bd7308 */ /* 0x00036e0000000800 */
[C---:B------:R-:W-:Y:S01]  /*15fc0*/  HMMA.16816.F32.BF16 R40, R108.reuse, R134, R40 ;  /* 0x000000866c28723c */ /* 0x040fe20000041828 */
[----:B------:R-:W-:Y:S07]  /*15fd0*/  LDSM.16.MT88.4 R132, [R196+0x1000] ;  /* 0x00100000c484783b */ /* 0x000fee0000004200 */
[C---:B------:R-:W-:Y:S08]  /*15fe0*/  HMMA.16816.F32.BF16 R44, R108.reuse, R136, R44 ;  /* 0x000000886c2c723c */ /* 0x040ff0000004182c */
[C---:B------:R-:W-:Y:S01]  /*15ff0*/  HMMA.16816.F32.BF16 R48, R108.reuse, R138, R48 ;  /* 0x0000008a6c30723c */ /* 0x040fe20000041830 */
[----:B------:R-:W-:Y:S03]  /*16000*/  LDSM.16.MT88.4 R136, [R194+0x3000] ;  /* 0x00300000c288783b */ /* 0x000fe60000004200 */
[--C-:B-1----:R-:W-:Y:S04]  /*16010*/  FFMA.FTZ R102, R160, c[0x0][0x2d0], -R101.reuse ;  /* 0x0000b400a0667a23 */ /* 0x102fe80000010865 */
[C---:B------:R-:W-:Y:S01]  /*16020*/  HMMA.16816.F32.BF16 R52, R108.reuse, R152, R52 ;  /* 0x000000986c34723c */ /* 0x040fe20000041834 */
[----:B------:R1:W-:Y:S07]  /*16030*/  MUFU.EX2 R176, R102 ;  /* 0x0000006600b07308 */ /* 0x0003ee0000000800 */
[C---:B------:R-:W-:Y:S01]  /*16040*/  HMMA.16816.F32.BF16 R56, R108.reuse, R154, R56 ;  /* 0x0000009a6c38723c */ /* 0x040fe20000041838 */
[----:B------:R-:W-:Y:S07]  /*16050*/  LDSM.16.MT88.4 R152, [R193+0x3800] ;  /* 0x00380000c198783b */ /* 0x000fee0000004200 */
[C---:B---3--:R-:W-:Y:S08]  /*16060*/  HMMA.16816.F32.BF16 R60, R108.reuse, R116, R60 ;  /* 0x000000746c3c723c */ /* 0x048ff0000004183c */
[C---:B------:R-:W-:Y:S01]  /*16070*/  HMMA.16816.F32.BF16 R64, R108.reuse, R118, R64 ;  /* 0x000000766c40723c */ /* 0x040fe20000041840 */
[----:B------:R-:W3:Y:S03]  /*16080*/  LDSM.16.MT88.4 R116, [R196+0x4800] ;  /* 0x00480000c474783b */ /* 0x000ee60000004200 */
[--C-:B-1----:R-:W-:Y:S04]  /*16090*/  FFMA.FTZ R102, R162, c[0x0][0x2d0], -R101.reuse ;  /* 0x0000b400a2667a23 */ /* 0x102fe80000010865 */
[C---:B--2---:R-:W-:Y:S01]  /*160a0*/  HMMA.16816.F32.BF16 R68, R108.reuse, R112, R68 ;  /* 0x000000706c44723c */ /* 0x044fe20000041844 */
[----:B------:R1:W2:Y:S07]  /*160b0*/  MUFU.EX2 R175, R102 ;  /* 0x0000006600af7308 */ /* 0x0002ae0000000800 */
[C---:B------:R-:W-:Y:S01]  /*160c0*/  HMMA.16816.F32.BF16 R72, R108.reuse, R114, R72 ;  /* 0x000000726c48723c */ /* 0x040fe20000041848 */
[----:B------:R-:W2:Y:S07]  /*160d0*/  LDSM.16.MT88.4 R112, [R193+0x1000] ;  /* 0x00100000c170783b */ /* 0x000eae0000004200 */
[C---:B------:R-:W-:Y:S08]  /*160e0*/  HMMA.16816.F32.BF16 R76, R108.reuse, R120, R76 ;  /* 0x000000786c4c723c */ /* 0x040ff0000004184c */
[C---:B------:R-:W-:Y:S01]  /*160f0*/  HMMA.16816.F32.BF16 R80, R108.reuse, R122, R80 ;  /* 0x0000007a6c50723c */ /* 0x040fe20000041850 */
[----:B------:R-:W2:Y:S03]  /*16100*/  LDSM.16.MT88.4 R120, [R197+0x1000] ;  /* 0x00100000c578783b */ /* 0x000ea60000004200 */
[--C-:B-1----:R-:W-:Y:S04]  /*16110*/  FFMA.FTZ R102, R161, c[0x0][0x2d0], -R101.reuse ;  /* 0x0000b400a1667a23 */ /* 0x102fe80000010865 */
[C---:B------:R-:W-:Y:S01]  /*16120*/  HMMA.16816.F32.BF16 R84, R108.reuse, R124, R84 ;  /* 0x0000007c6c54723c */ /* 0x040fe20000041854 */
[----:B------:R1:W-:Y:S07]  /*16130*/  MUFU.EX2 R174, R102 ;  /* 0x0000006600ae7308 */ /* 0x0003ee0000000800 */
[C---:B------:R-:W-:Y:S01]  /*16140*/  HMMA.16816.F32.BF16 R88, R108.reuse, R126, R88 ;  /* 0x0000007e6c58723c */ /* 0x040fe20000041858 */
[----:B------:R-:W2:Y:S07]  /*16150*/  LDSM.16.MT88.4 R124, [R193+0x3000] ;  /* 0x00300000c17c783b */ /* 0x000eae0000004200 */
[C---:B---3--:R-:W-:Y:S08]  /*16160*/  HMMA.16816.F32.BF16 R92, R108.reuse, R116, R92 ;  /* 0x000000746c5c723c */ /* 0x048ff0000004185c */
[----:B------:R-:W-:Y:S01]  /*16170*/  HMMA.16816.F32.BF16 R96, R108, R118, R96 ;  /* 0x000000766c60723c */ /* 0x000fe20000041860 */
[----:B------:R-:W-:Y:S03]  /*16180*/  LDSM.16.MT88.4 R116, [R193+0x5000] ;  /* 0x00500000c174783b */ /* 0x000fe60000004200 */
[--C-:B-1----:R-:W-:Y:S03]  /*16190*/  FFMA.FTZ R102, R163, c[0x0][0x2d0], -R101.reuse ;  /* 0x0000b400a3667a23 */ /* 0x102fe60000010865 */
[----:B----4-:R-:W-:Y:S01]  /*161a0*/  F2FP.BF16.PACK_AB R108, R191, R215 ;  /* 0x000000d7bf6c723e */ /* 0x010fe200000010ff */
[----:B------:R-:W1:Y:S01]  /*161b0*/  MUFU.EX2 R173, R102 ;  /* 0x0000006600ad7308 */ /* 0x000e620000000800 */
[----:B-----5:R-:W-:Y:S01]  /*161c0*/  F2FP.BF16.PACK_AB R110, R189, R190 ;  /* 0x000000bebd6e723e */ /* 0x020fe200000010ff */
[----:B------:R-:W-:Y:S02]  /*161d0*/  LDSM.16.MT88.4 R160, [R197+0x3800] ;  /* 0x00380000c5a0783b */ /* 0x000fe40000004200 */
[----:B--2---:R-:W-:Y:S02]  /*161e0*/  F2FP.BF16.PACK_AB R109, R175, R176 ;  /* 0x000000b0af6d723e */ /* 0x004fe400000010ff */
[----:B-1----:R-:W-:Y:S01]  /*161f0*/  F2FP.BF16.PACK_AB R111, R173, R174 ;  /* 0x000000aead6f723e */ /* 0x002fe200000010ff */
[--C-:B------:R-:W-:Y:S04]  /*16200*/  FFMA.FTZ R102, R171, c[0x0][0x2d0], -R140.reuse ;  /* 0x0000b400ab667a23 */ /* 0x100fe8000001088c */
[----:B------:R1:W-:Y:S02]  /*16210*/  MUFU.EX2 R188, R102 ;  /* 0x0000006600bc7308 */ /* 0x0003e40000000800 */
        /* <DEDUP_REMOVED lines=17> */
[----:B------:R-:W5:Y:S05]  /*16330*/  MUFU.EX2 R181, R140 ;  /* 0x0000008c00b57308 */ /* 0x000f6a0000000800 */
        /* <DEDUP_REMOVED lines=8> */
[C---:B------:R-:W-:Y:S07]  /*163c0*/  HMMA.16816.F32.BF16 R52, R108.reuse, R148, R52 ;  /* 0x000000946c34723c */ /* 0x040fee0000041834 */
[----:B---3--:R-:W-:Y:S01]  /*163d0*/  F2FP.BF16.PACK_AB R148, R187, R188 ;  /* 0x000000bcbb94723e */ /* 0x008fe200000010ff */
[C---:B------:R-:W-:Y:S07]  /*163e0*/  HMMA.16816.F32.BF16 R56, R108.reuse, R150, R56 ;  /* 0x000000966c38723c */ /* 0x040fee0000041838 */
[----:B-----5:R-:W-:Y:S01]  /*163f0*/  F2FP.BF16.PACK_AB R150, R181, R182 ;  /* 0x000000b6b596723e */ /* 0x020fe200000010ff */
[C---:B--2---:R-:W-:Y:S04]  /*16400*/  HMMA.16816.F32.BF16 R60, R108.reuse, R112, R60 ;  /* 0x000000706c3c723c */ /* 0x044fe8000004183c */
        /* <DEDUP_REMOVED lines=86> */
.L_x_706:
[----:B------:R-:W-:Y:S01]  /*16970*/  IMAD.MOV.U32 R0, RZ, RZ, c[0x0][0x2c4] ;  /* 0x0000b100ff007624 */ /* 0x000fe200078e00ff */
[----:B------:R-:W-:Y:S01]  /*16980*/  IADD3 R2, R242, 0x1, -R243 ;  /* 0x00000001f2027810 */ /* 0x000fe20007ffe8f3 */
[----:B------:R-:W-:-:S03]  /*16990*/  IMAD.MOV.U32 R4, RZ, RZ, c[0x0][0x32c] ;  /* 0x0000cb00ff047624 */ /* 0x000fc600078e00ff */
[----:B------:R-:W-:Y:S02]  /*169a0*/  ISETP.NE.AND P1, PT, R0, 0x1, PT ;  /* 0x000000010000780c */ /* 0x000fe40003f25270 */
[----:B------:R-:W-:Y:S02]  /*169b0*/  IADD3 R0, R246, 0x7f, RZ ;  /* 0x0000007ff6007810 */ /* 0x000fe40007ffe0ff */
[----:B------:R-:W-:-:S09]  /*169c0*/  ISETP.GE.AND P0, PT, R4, 0x1, PT ;  /* 0x000000010400780c */ /* 0x000fd20003f06270 */
        /* <DEDUP_REMOVED lines=15> */
.L_x_718:
[----:B------:R-:W-:-:S04]  /*16ac0*/  MOV R3, c[0x0][0x32c] ;  /* 0x0000cb0000037a02 */ /* 0x000fc80000000f00 */
[----:B------:R-:W-:-:S13]  /*16ad0*/  ISETP.NE.AND P0, PT, R3, 0x1, PT ;  /* 0x000000010300780c */ /* 0x000fda0003f05270 */
[----:B------:R-:W-:-:S05]  /*16ae0*/  @P0 IMAD.HI.U32 R3, R0, c[0x0][0x330], RZ ;  /* 0x0000cc0000030a27 */ /* 0x000fca00078e00ff */
[----:B------:R-:W-:Y:S02]  /*16af0*/  @P0 SHF.R.U32.HI R0, RZ, c[0x0][0x334], R3 ;  /* 0x0000cd00ff000a19 */ /* 0x000fe40000011603 */
.L_x_719:
[----:B------:R-:W-:Y:S05]  /*16b00*/  BSYNC B0 ;  /* 0x0000000000007941 */ /* 0x000fea0003800000 */
.L_x_717:
[----:B------:R-:W-:-:S05]  /*16b10*/  IMAD R0, R0, c[0x0][0x32c], RZ ;  /* 0x0000cb0000007a24 */ /* 0x000fca00078e02ff */
[----:B------:R-:W-:-:S04]  /*16b20*/  IMNMX R2, R2, R0, !PT ;  /* 0x0000000002027217 */ /* 0x000fc80007800200 */
.L_x_716:
        /* <DEDUP_REMOVED lines=10> */
.L_x_721:
[----:B------:R-:W-:Y:S01]  /*16bd0*/  ISETP.GT.AND P0, PT, R227, R216, PT ;  /* 0x000000d8e300720c */ /* 0x000fe20003f04270 */
[----:B------:R-:W-:Y:S04]  /*16be0*/  DEPBAR.LE SB0, 0x0 ;  /* 0x000080000000791a */ /* 0x000fe80000000000 */
[----:B------:R-:W-:Y:S01]  /*16bf0*/  WARPSYNC 0xffffffff ;  /* 0xffffffff00007948 */ /* 0x000fe20003800000 */
[----:B------:R-:W-:Y:S01]  /*16c00*/  BAR.SYNC.DEFER_BLOCKING 0x0 ;  /* 0x0000000000007b1d */ /* 0x000fe20000010000 */
[C---:B------:R-:W-:Y:S06]  /*16c10*/  IADD3 R215, R216.reuse, -0x1, RZ ;  /* 0xffffffffd8d77810 */ /* 0x040fec0007ffe0ff */
[----:B------:R-:W-:Y:S01]  /*16c20*/  @!P0 SHF.R.S32.HI R0, RZ, 0x1f, R216 ;  /* 0x0000001fff008819 */ /* 0x000fe200000114d8 */
[----:B------:R-:W-:Y:S01]  /*16c30*/  @!P0 IMAD.WIDE.U32 R4, R216, c[0x0][0x208], RZ ;  /* 0x00008200d8048a25 */ /* 0x000fe200078e00ff */
[----:B------:R-:W-:Y:S03]  /*16c40*/  @!P0 MOV R6, c[0x0][0x208] ;  /* 0x0000820000068a02 */ /* 0x000fe60000000f00 */
[----:B------:R-:W-:Y:S01]  /*16c50*/  @!P0 IMAD R0, R0, c[0x0][0x208], RZ ;  /* 0x0000820000008a24 */ /* 0x000fe200078e02ff */
[----:B------:R-:W-:Y:S03]  /*16c60*/  @!P0 SHF.L.U32 R2, R4, 0x6, RZ ;  /* 0x0000000604028819 */ /* 0x000fe600000006ff */
[----:B------:R-:W-:Y:S01]  /*16c70*/  @!P0 IMAD R0, R216, c[0x0][0x20c], R0 ;  /* 0x00008300d8008a24 */ /* 0x000fe200078e0200 */
[----:B------:R-:W-:Y:S04]  /*16c80*/  @!P0 LEA R3, P1, R6, R2, 0x5 ;  /* 0x0000000206038211 */ /* 0x000fe800078228ff */
[----:B------:R-:W-:Y:S02]  /*16c90*/  @!P0 IADD3 R0, R5, R0, RZ ;  /* 0x0000000005008210 */ /* 0x000fe40007ffe0ff */
[----:B------:R-:W-:Y:S01]  /*16ca0*/  @!P0 MOV R5, c[0x0][0x20c] ;  /* 0x0000830000058a02 */ /* 0x000fe20000000f00 */
[----:B------:R-:W-:Y:S01]  /*16cb0*/  LDSM.16.M88.4 R32, [R199] ;  /* 0x00000000c720783b */ /* 0x000fe20000000200 */
[----:B------:R-:W-:Y:S04]  /*16cc0*/  @!P0 SHF.L.U64.HI R0, R4, 0x6, R0 ;  /* 0x0000000604008819 */ /* 0x000fe80000010200 */
[----:B------:R-:W-:Y:S02]  /*16cd0*/  @!P0 LEA.HI.X R12, R6, R0, R5, 0x5, P1 ;  /* 0x00000000060c8211 */ /* 0x000fe400008f2c05 */
[----:B------:R-:W-:Y:S01]  /*16ce0*/  @!P0 IADD3 R4, P1, R2, R230, RZ ;  /* 0x000000e602048210 */ /* 0x000fe20007f3e0ff */
[----:B------:R-:W1:Y:S03]  /*16cf0*/  LDSM.16.M88.4 R8, [R192] ;  /* 0x00000000c008783b */ /* 0x000e660000000200 */
[-C--:B------:R-:W-:Y:S02]  /*16d00*/  @!P0 IADD3.X R5, R0, R233.reuse, RZ, P1, !PT ;  /* 0x000000e900058210 */ /* 0x080fe40000ffe4ff */
[C---:B------:R-:W-:Y:S03]  /*16d10*/  @!P0 LEA R22, P1, R4.reuse, c[0x0][0x1f8], 0x1 ;  /* 0x00007e0004168a11 */ /* 0x040fe600078208ff */
[----:B------:R-:W2:Y:S01]  /*16d20*/  LDSM.16.M88.4 R16, [R192+0x800] ;  /* 0x00080000c010783b */ /* 0x000ea20000000200 */
[----:B------:R-:W-:Y:S02]  /*16d30*/  @!P0 LEA.HI.X R23, R4, c[0x0][0x1fc], R5, 0x1, P1 ;  /* 0x00007f0004178a11 */ /* 0x000fe400008f0c05 */
[----:B------:R-:W-:Y:S04]  /*16d40*/  @!P0 IADD3 R6, P1, R230, 0x40, RZ ;  /* 0x00000040e6068810 */ /* 0x000fe80007f3e0ff */
[----:B------:R-:W-:Y:S01]  /*16d50*/  @!P0 IADD3.X R5, RZ, R233, RZ, P1, !PT ;  /* 0x000000e9ff058210 */ /* 0x000fe20000ffe4ff */
[----:B------:R-:W3:Y:S01]  /*16d60*/  LDSM.16.M88.4 R24, [R192+0x1000] ;  /* 0x00100000c018783b */ /* 0x000ee20000000200 */
[----:B------:R-:W-:Y:S04]  /*16d70*/  @!P0 IADD3 R4, P1, R2, R6, RZ ;  /* 0x0000000602048210 */ /* 0x000fe80007f3e0ff */
[----:B------:R-:W-:Y:S02]  /*16d80*/  @!P0 IADD3.X R7, R0, R5, RZ, P1, !PT ;  /* 0x0000000500078210 */ /* 0x000fe40000ffe4ff */
[C---:B------:R-:W-:Y:S01]  /*16d90*/  @!P0 LEA R174, P1, R4.reuse, c[0x0][0x1f8], 0x1 ;  /* 0x00007e0004ae8a11 */ /* 0x040fe200078208ff */
[----:B------:R-:W4:Y:S03]  /*16da0*/  LDSM.16.M88.4 R148, [R192+0x1800] ;  /* 0x00180000c094783b */ /* 0x000f260000000200 */
[----:B------:R-:W-:Y:S02]  /*16db0*/  @!P0 LEA.HI.X R175, R4, c[0x0][0x1fc], R7, 0x1, P1 ;  /* 0x00007f0004af8a11 */ /* 0x000fe400008f0c07 */
[----:B------:R-:W-:Y:S03]  /*16dc0*/  @!P0 IADD3 R4, P1, R230, 0x80, RZ ;  /* 0x00000080e6048810 */ /* 0x000fe60007f3e0ff */
[----:B------:R-:W-:Y:S01]  /*16dd0*/  LDSM.16.M88.4 R152, [R200] ;  /* 0x00000000c898783b */ /* 0x000fe20000000200 */
[----:B------:R-:W-:Y:S02]  /*16de0*/  @!P0 IADD3.X R13, RZ, R233, RZ, P1, !PT ;  /* 0x000000e9ff0d8210 */ /* 0x000fe40000ffe4ff */
[----:B------:R-:W-:Y:S04]  /*16df0*/  @!P0 IADD3 R2, P1, R2, R4, RZ ;  /* 0x0000000402028210 */ /* 0x000fe80007f3e0ff */
[----:B------:R-:W-:Y:S01]  /*16e00*/  @!P0 IADD3.X R0, R0, R13, RZ, P1, !PT ;  /* 0x0000000d00008210 */ /* 0x000fe20000ffe4ff */
[----:B------:R-:W5:Y:S01]  /*16e10*/  LDSM.16.M88.4 R156, [R203] ;  /* 0x00000000cb9c783b */ /* 0x000f620000000200 */
[C---:B------:R-:W-:Y:S04]  /*16e20*/  @!P0 LEA R172, P1, R2.reuse, c[0x0][0x1f8], 0x1 ;  /* 0x00007e0002ac8a11 */ /* 0x040fe800078208ff */
[----:B------:R-:W-:Y:S02]  /*16e30*/  @!P0 LEA.HI.X R173, R2, c[0x0][0x1fc], R0, 0x1, P1 ;  /* 0x00007f0002ad8a11 */ /* 0x000fe400008f0c00 */
[C---:B------:R-:W-:Y:S01]  /*16e40*/  @!P0 IADD3 R0, P1, R3.reuse, R6, RZ ;  /* 0x0000000603008210 */ /* 0x040fe20007f3e0ff */
[----:B------:R-:W3:Y:S03]  /*16e50*/  LDSM.16.M88.4 R160, [R214] ;  /* 0x00000000d6a0783b */ /* 0x000ee60000000200 */
[C---:B------:R-:W-:Y:S02]  /*16e60*/  @!P0 IADD3.X R21, R12.reuse, R5, RZ, P1, !PT ;  /* 0x000000050c158210 */ /* 0x040fe40000ffe4ff */
[C---:B------:R-:W-:Y:S02]  /*16e70*/  @!P0 IADD3 R20, P1, R3.reuse, R4, RZ ;  /* 0x0000000403148210 */ /* 0x040fe40007f3e0ff */
[C---:B-1----:R-:W-:Y:S01]  /*16e80*/  HMMA.16816.F32.BF16 R4, R32.reuse, R8, RZ ;  /* 0x000000082004723c */ /* 0x042fe200000418ff */
[----:B------:R-:W1:Y:S02]  /*16e90*/  LDSM.16.M88.4 R164, [R213] ;  /* 0x00000000d5a4783b */ /* 0x000e640000000200 */
[C---:B------:R-:W-:Y:S02]  /*16ea0*/  @!P0 IADD3.X R100, R12.reuse, R13, RZ, P1, !PT ;  /* 0x0000000d0c648210 */ /* 0x040fe40000ffe4ff */
[----:B------:R-:W-:Y:S03]  /*16eb0*/  @!P0 IADD3 R3, P1, R3, R230, RZ ;  /* 0x000000e603038210 */ /* 0x000fe60007f3e0ff */
[C---:B------:R-:W-:Y:S01]  /*16ec0*/  HMMA.16816.F32.BF16 R8, R32.reuse, R10, RZ ;  /* 0x0000000a2008723c */ /* 0x040fe200000418ff */
[----:B------:R-:W1:Y:S03]  /*16ed0*/  LDSM.16.M88.4 R168, [R212] ;  /* 0x00000000d4a8783b */ /* 0x000e660000000200 */
[----:B------:R-:W-:Y:S02]  /*16ee0*/  @!P0 IADD3.X R2, R12, R233, RZ, P1, !PT ;  /* 0x000000e90c028210 */ /* 0x000fe40000ffe4ff */
[C---:B------:R-:W-:Y:S02]  /*16ef0*/  @!P0 LEA R28, P1, R3.reuse, c[0x0][0x1f8], 0x1 ;  /* 0x00007e00031c8a11 */ /* 0x040fe400078208ff */
[C---:B--2---:R-:W-:Y:S01]  /*16f00*/  HMMA.16816.F32.BF16 R12, R32.reuse, R16, RZ ;  /* 0x00000010200c723c */ /* 0x044fe200000418ff */
[----:B------:R-:W-:Y:S01]  /*16f10*/  @!PT LDS RZ, [RZ] ;  /* 0x00000000fffff984 */ /* 0x000fe20000000800 */
[----:B------:R-:W-:Y:S01]  /*16f20*/  @!PT LDS RZ, [RZ] ;  /* 0x00000000fffff984 */ /* 0x000fe20000000800 */
[----:B------:R-:W-:Y:S01]  /*16f30*/  @!PT LDS RZ, [RZ] ;  /* 0x00000000fffff984 */ /* 0x000fe20000000800 */
[----:B------:R3:W-:Y:S03]  /*16f40*/  @!P0 LDGSTS.E.BYPASS.LTC128B.128 [R217+0x100], [R22.64], !P5 ;  /* 0x0010000016d98fae */ /* 0x0007e6000e901d46 */
[----:B------:R-:W-:Y:S02]  /*16f50*/  @!P0 LEA.HI.X R29, R3, c[0x0][0x1fc], R2, 0x1, P1 ;  /* 0x00007f00031d8a11 */ /* 0x000fe400008f0c02 */
[C---:B------:R-:W-:Y:S02]  /*16f60*/  @!P0 LEA R30, P1, R0.reuse, c[0x0][0x1f8], 0x1 ;  /* 0x00007e00001e8a11 */ /* 0x040fe400078208ff */
[C---:B------:R-:W-:Y:S01]  /*16f70*/  HMMA.16816.F32.BF16 R16, R32.reuse, R18, RZ ;  /* 0x000000122010723c */ /* 0x040fe200000418ff */
[----:B------:R2:W-:Y:S03]  /*16f80*/  @!P0 LDGSTS.E.BYPASS.LTC128B.128 [R217+0x2100], [R174.64], !P4 ;  /* 0x02100000aed98fae */ /* 0x0005e6000e101d46 */
[----:B------:R-:W-:Y:S02]  /*16f90*/  @!P0 LEA.HI.X R31, R0, c[0x0][0x1fc], R21, 0x1, P1 ;  /* 0x00007f00001f8a11 */ /* 0x000fe400008f0c15 */
[C---:B------:R-:W-:Y:S03]  /*16fa0*/  @!P0 LEA R2, P1, R20.reuse, c[0x0][0x1f8], 0x1 ;  /* 0x00007e0014028a11 */ /* 0x040fe600078208ff */
[----:B------:R2:W-:Y:S03]  /*16fb0*/  @!P0 LDGSTS.E.BYPASS.LTC128B.128 [R217+0x4100], [R172.64], !P3 ;  /* 0x04100000acd98fae */ /* 0x0005e6000d901d46 */
[----:B------:R-:W-:Y:S05]  /*16fc0*/  @!P0 LEA.HI.X R3, R20, c[0x0][0x1fc], R100, 0x1, P1 ;  /* 0x00007f0014038a11 */ /* 0x000fea00008f0c64 */
[----:B------:R4:W-:Y:S01]  /*16fd0*/  @!P0 LDGSTS.E.BYPASS.LTC128B.128 [R217+0x1100], [R28.64], !P5 ;  /* 0x011000001cd98fae */ /* 0x0009e2000e901d46 */
[C---:B---3--:R-:W-:Y:S07]  /*16fe0*/  HMMA.16816.F32.BF16 R20, R32.reuse, R24, RZ ;  /* 0x000000182014723c */ /* 0x048fee00000418ff */
[----:B------:R4:W-:Y:S01]  /*16ff0*/  @!P0 LDGSTS.E.BYPASS.LTC128B.128 [R217+0x3100], [R30.64], !P4 ;  /* 0x031000001ed98fae */ /* 0x0009e2000e101d46 */
[C---:B------:R-:W-:Y:S07]  /*17000*/  HMMA.16816.F32.BF16 R24, R32.reuse, R26, RZ ;  /* 0x0000001a2018723c */ /* 0x040fee00000418ff */
[----:B------:R3:W-:Y:S01]  /*17010*/  @!P0 LDGSTS.E.BYPASS.LTC128B.128 [R217+0x5100], [R2.64], !P3 ;  /* 0x0510000002d98fae */ /* 0x0007e2000d901d46 */
[----:B------:R-:W-:Y:S07]  /*17020*/  ISETP.GT.AND P0, PT, R216, R227, PT ;  /* 0x000000e3d800720c */ /* 0x000fee0003f04270 */
[----:B--2---:R-:W-:Y:S08]  /*17030*/  LDSM.16.M88.4 R172, [R202] ;  /* 0x00000000caac783b */ /* 0x004ff00000000200 */
[----:B------:R-:W0:Y:S01]  /*17040*/  LDGDEPBAR ;  /* 0x00000000000079af */ /* 0x000e220000000000 */
[C---:B----4-:R-:W-:Y:S07]  /*17050*/  HMMA.16816.F32.BF16 R28, R32.reuse, R148, RZ ;  /* 0x00000094201c723c */ /* 0x050fee00000418ff */
[----:B------:R-:W2:Y:S01]  /*17060*/  LDSM.16.M88.4 R176, [R198] ;  /* 0x00000000c6b0783b */ /* 0x000ea20000000200 */
[----:B------:R-:W-:Y:S07]  /*17070*/  HMMA.16816.F32.BF16 R32, R32, R150, RZ ;  /* 0x000000962020723c */ /* 0x000fee00000418ff */
[----:B------:R-:W4:Y:S01]  /*17080*/  LDSM.16.M88.4 R180, [R198+0x800] ;  /* 0x00080000c6b4783b */ /* 0x000f220000000200 */
[C---:B-----5:R-:W-:Y:S07]  /*17090*/  HMMA.16816.F32.BF16 R4, R152.reuse, R156, R4 ;  /* 0x0000009c9804723c */ /* 0x060fee0000041804 */
[----:B------:R-:W5:Y:S01]  /*170a0*/  LDSM.16.M88.4 R148, [R198+0x1000] ;  /* 0x00100000c694783b */ /* 0x000f620000000200 */
[C---:B------:R-:W-:Y:S07]  /*170b0*/  HMMA.16816.F32.BF16 R8, R152.reuse, R158, R8 ;  /* 0x0000009e9808723c */ /* 0x040fee0000041808 */
[----:B------:R-:W2:Y:S01]  /*170c0*/  LDSM.16.M88.4 R156, [R198+0x1800] ;  /* 0x00180000c69c783b */ /* 0x000ea20000000200 */
[C---:B------:R-:W-:Y:S07]  /*170d0*/  HMMA.16816.F32.BF16 R12, R152.reuse, R160, R12 ;  /* 0x000000a0980c723c */ /* 0x040fee000004180c */
[----:B------:R-:W-:Y:S01]  /*170e0*/  LDSM.16.M88.4 R184, [R199+0x4000] ;  /* 0x00400000c7b8783b */ /* 0x000fe20000000200 */
[C---:B------:R-:W-:Y:S07]  /*170f0*/  HMMA.16816.F32.BF16 R16, R152.reuse, R162, R16 ;  /* 0x000000a29810723c */ /* 0x040fee0000041810 */
[----:B------:R-:W-:Y:S01]  /*17100*/  LDSM.16.M88.4 R160, [R201] ;  /* 0x00000000c9a0783b */ /* 0x000fe20000000200 */
[C---:B-1----:R-:W-:Y:S07]  /*17110*/  HMMA.16816.F32.BF16 R20, R152.reuse, R164, R20 ;  /* 0x000000a49814723c */ /* 0x042fee0000041814 */
[----:B------:R-:W-:Y:S01]  /*17120*/  LDSM.16.M88.4 R188, [R192+0x2000] ;  /* 0x00200000c0bc783b */ /* 0x000fe20000000200 */
[C---:B------:R-:W-:Y:S07]  /*17130*/  HMMA.16816.F32.BF16 R24, R152.reuse, R166, R24 ;  /* 0x000000a69818723c */ /* 0x040fee0000041818 */
[----:B------:R-:W1:Y:S01]  /*17140*/  LDSM.16.M88.4 R164, [R195] ;  /* 0x00000000c3a4783b */ /* 0x000e620000000200 */
[C---:B------:R-:W-:Y:S08]  /*17150*/  HMMA.16816.F32.BF16 R28, R152.reuse, R168, R28 ;  /* 0x000000a8981c723c */ /* 0x040ff0000004181c */
        /* <DEDUP_REMOVED lines=15> */
[C---:B-1----:R-:W-:Y:S01]  /*17250*/  HMMA.16816.F32.BF16 R4, R160.reuse, R164, R4 ;  /* 0x000000a4a004723c */ /* 0x042fe20000041804 */
[----:B------:R-:W-:Y:S07]  /*17260*/  LDSM.16.M88.4 R172, [R209] ;  /* 0x00000000d1ac783b */ /* 0x000fee0000000200 */
[C---:B------:R-:W-:Y:S01]  /*17270*/  HMMA.16816.F32.BF16 R8, R160.reuse, R166, R8 ;  /* 0x000000a6a008723c */ /* 0x040fe20000041808 */
[----:B------:R-:W-:Y:S07]  /*17280*/  LDSM.16.M88.4 R164, [R211] ;  /* 0x00000000d3a4783b */ /* 0x000fee0000000200 */
[C---:B------:R-:W-:Y:S08]  /*17290*/  HMMA.16816.F32.BF16 R12, R160.reuse, R152, R12 ;  /* 0x00000098a00c723c */ /* 0x040ff0000004180c */
        /* <DEDUP_REMOVED lines=14> */
[----:B------:R-:W4:Y:S07]  /*17380*/  LDSM.16.M88.4 R148, [R208] ;  /* 0x00000000d094783b */ /* 0x000f2e0000000200 */
[C---:B-----5:R-:W-:Y:S08]  /*17390*/  HMMA.16816.F32.BF16 R20, R184.reuse, R156, R20 ;  /* 0x0000009cb814723c */ /* 0x060ff00000041814 */
[C---:B------:R-:W-:Y:S01]  /*173a0*/  HMMA.16816.F32.BF16 R24, R184.reuse, R158, R24 ;  /* 0x0000009eb818723c */ /* 0x040fe20000041818 */
[----:B------:R-:W5:Y:S07]  /*173b0*/  LDSM.16.M88.4 R156, [R202+0x4000] ;  /* 0x00400000ca9c783b */ /* 0x000f6e0000000200 */
        /* <DEDUP_REMOVED lines=13> */
[C---:B----4-:R-:W-:Y:S08]  /*17490*/  HMMA.16816.F32.BF16 R28, R160.reuse, R148, R28 ;  /* 0x00000094a01c723c */ /* 0x050ff0000004181c */
[----:B------:R-:W-:Y:S01]  /*174a0*/  HMMA.16816.F32.BF16 R32, R160, R150, R32 ;  /* 0x00000096a020723c */ /* 0x000fe20000041820 */
[----:B------:R-:W4:Y:S07]  /*174b0*/  LDSM.16.M88.4 R148, [R198+0x3800] ;  /* 0x00380000c694783b */ /* 0x000f2e0000000200 */
[C---:B-----5:R-:W-:Y:S01]  /*174c0*/  HMMA.16816.F32.BF16 R4, R156.reuse, R176, R4 ;  /* 0x000000b09c04723c */ /* 0x060fe20000041804 */
[----:B------:R-:W5:Y:S07]  /*174d0*/  LDSM.16.M88.4 R160, [R201+0x4000] ;  /* 0x00400000c9a0783b */ /* 0x000f6e0000000200 */
[C---:B------:R-:W-:Y:S01]  /*174e0*/  HMMA.16816.F32.BF16 R8, R156.reuse, R178, R8 ;  /* 0x000000b29c08723c */ /* 0x040fe20000041808 */
[----:B------:R-:W3:Y:S07]  /*174f0*/  LDSM.16.M88.4 R176, [R195+0x3000] ;  /* 0x00300000c3b0783b */ /* 0x000eee0000000200 */
[C---:B-1----:R-:W-:Y:S08]  /*17500*/  HMMA.16816.F32.BF16 R12, R156.reuse, R152, R12 ;  /* 0x000000989c0c723c */ /* 0x042ff0000004180c */
[C---:B------:R-:W-:Y:S01]  /*17510*/  HMMA.16816.F32.BF16 R16, R156.reuse, R154, R16 ;  /* 0x0000009a9c10723c */ /* 0x040fe20000041810 */
[----:B------:R-:W1:Y:S07]  /*17520*/  LDSM.16.M88.4 R152, [R195+0x3800] ;  /* 0x00380000c398783b */ /* 0x000e6e0000000200 */
[C---:B--2---:R-:W-:Y:S08]  /*17530*/  HMMA.16816.F32.BF16 R20, R156.reuse, R164, R20 ;  /* 0x000000a49c14723c */ /* 0x044ff00000041814 */
[C---:B------:R-:W-:Y:S01]  /*17540*/  HMMA.16816.F32.BF16 R24, R156.reuse, R166, R24 ;  /* 0x000000a69c18723c */ /* 0x040fe20000041818 */
[----:B------:R-:W-:Y:S07]  /*17550*/  LDSM.16.M88.4 R164, [R200+0x8000] ;  /* 0x00800000c8a4783b */ /* 0x000fee0000000200 */
[C---:B----4-:R-:W-:Y:S08]  /*17560*/  HMMA.16816.F32.BF16 R28, R156.reuse, R148, R28 ;  /* 0x000000949c1c723c */ /* 0x050ff0000004181c */
[----:B------:R-:W-:Y:S01]  /*17570*/  HMMA.16816.F32.BF16 R32, R156, R150, R32 ;  /* 0x000000969c20723c */ /* 0x000fe20000041820 */
[----:B------:R-:W2:Y:S07]  /*17580*/  LDSM.16.M88.4 R148, [R192+0x5000] ;  /* 0x00500000c094783b */ /* 0x000eae0000000200 */
[C---:B-----5:R-:W-:Y:S01]  /*17590*/  HMMA.16816.F32.BF16 R4, R160.reuse, R168, R4 ;  /* 0x000000a8a004723c */ /* 0x060fe20000041804 */
[----:B------:R-:W4:Y:S07]  /*175a0*/  LDSM.16.M88.4 R156, [R192+0x5800] ;  /* 0x00580000c09c783b */ /* 0x000f2e0000000200 */
[C---:B------:R-:W-:Y:S01]  /*175b0*/  HMMA.16816.F32.BF16 R8, R160.reuse, R170, R8 ;  /* 0x000000aaa008723c */ /* 0x040fe20000041808 */
[----:B------:R-:W5:Y:S07]  /*175c0*/  LDSM.16.M88.4 R168, [R207] ;  /* 0x00000000cfa8783b */ /* 0x000f6e0000000200 */
[C---:B------:R-:W-:Y:S08]  /*175d0*/  HMMA.16816.F32.BF16 R12, R160.reuse, R172, R12 ;  /* 0x000000aca00c723c */ /* 0x040ff0000004180c */
[C---:B------:R-:W-:Y:S01]  /*175e0*/  HMMA.16816.F32.BF16 R16, R160.reuse, R174, R16 ;  /* 0x000000aea010723c */ /* 0x040fe20000041810 */
[----:B------:R-:W2:Y:S07]  /*175f0*/  LDSM.16.M88.4 R172, [R206] ;  /* 0x00000000ceac783b */ /* 0x000eae0000000200 */
[C---:B---3--:R-:W-:Y:S08]  /*17600*/  HMMA.16816.F32.BF16 R20, R160.reuse, R176, R20 ;  /* 0x000000b0a014723c */ /* 0x048ff00000041814 */
[C---:B------:R-:W-:Y:S01]  /*17610*/  HMMA.16816.F32.BF16 R24, R160.reuse, R178, R24 ;  /* 0x000000b2a018723c */ /* 0x040fe20000041818 */
[----:B------:R-:W-:Y:S07]  /*17620*/  LDSM.16.M88.4 R176, [R202+0x8000] ;  /* 0x00800000cab0783b */ /* 0x000fee0000000200 */
[C---:B-1----:R-:W-:Y:S08]  /*17630*/  HMMA.16816.F32.BF16 R28, R160.reuse, R152, R28 ;  /* 0x00000098a01c723c */ /* 0x042ff0000004181c */
[----:B------:R-:W-:Y:S01]  /*17640*/  HMMA.16816.F32.BF16 R32, R160, R154, R32 ;  /* 0x0000009aa020723c */ /* 0x000fe20000041820 */
[----:B------:R-:W1:Y:S07]  /*17650*/  LDSM.16.M88.4 R152, [R205] ;  /* 0x00000000cd98783b */ /* 0x000e6e0000000200 */
[C---:B------:R-:W-:Y:S01]  /*17660*/  HMMA.16816.F32.BF16 R4, R180.reuse, R184, R4 ;  /* 0x000000b8b404723c */ /* 0x040fe20000041804 */
[----:B------:R-:W3:Y:S07]  /*17670*/  LDSM.16.M88.4 R160, [R204] ;  /* 0x00000000cca0783b */ /* 0x000eee0000000200 */
        /* <DEDUP_REMOVED lines=8> */
[C---:B----4-:R-:W-:Y:S08]  /*17700*/  HMMA.16816.F32.BF16 R28, R180.reuse, R156, R28 ;  /* 0x0000009cb41c723c */ /* 0x050ff0000004181c */
[----:B------:R-:W-:Y:S01]  /*17710*/  HMMA.16816.F32.BF16 R32, R180, R158, R32 ;  /* 0x0000009eb420723c */ /* 0x000fe20000041820 */
[----:B------:R-:W4:Y:S07]  /*17720*/  LDSM.16.M88.4 R156, [R198+0x5000] ;  /* 0x00500000c69c783b */ /* 0x000f2e0000000200 */
[C---:B-----5:R-:W-:Y:S01]  /*17730*/  HMMA.16816.F32.BF16 R4, R164.reuse, R168, R4 ;  /* 0x000000a8a404723c */ /* 0x060fe20000041804 */
[----:B------:R-:W-:Y:S07]  /*17740*/  LDSM.16.M88.4 R180, [R201+0x8000] ;  /* 0x00800000c9b4783b */ /* 0x000fee0000000200 */
[C---:B------:R-:W-:Y:S01]  /*17750*/  HMMA.16816.F32.BF16 R8, R164.reuse, R170, R8 ;  /* 0x000000aaa408723c */ /* 0x040fe20000041808 */
[----:B------:R-:W5:Y:S07]  /*17760*/  LDSM.16.M88.4 R168, [R198+0x5800] ;  /* 0x00580000c6a8783b */ /* 0x000f6e0000000200 */
[C---:B------:R-:W-:Y:S08]  /*17770*/  HMMA.16816.F32.BF16 R12, R164.reuse, R172, R12 ;  /* 0x000000aca40c723c */ /* 0x040ff0000004180c */
[C---:B------:R-:W-:Y:S08]  /*17780*/  HMMA.16816.F32.BF16 R16, R164.reuse, R174, R16 ;  /* 0x000000aea410723c */ /* 0x040ff00000041810 */
[C---:B-1----:R-:W-:Y:S08]  /*17790*/  HMMA.16816.F32.BF16 R20, R164.reuse, R152, R20 ;  /* 0x00000098a414723c */ /* 0x042ff00000041814 */
[C---:B------:R-:W-:Y:S08]  /*177a0*/  HMMA.16816.F32.BF16 R24, R164.reuse, R154, R24 ;  /* 0x0000009aa418723c */ /* 0x040ff00000041818 */
[C---:B---3--:R-:W-:Y:S08]  /*177b0*/  HMMA.16816.F32.BF16 R28, R164.reuse, R160, R28 ;  /* 0x000000a0a41c723c */ /* 0x048ff0000004181c */
[----:B------:R-:W-:Y:S08]  /*177c0*/  HMMA.16816.F32.BF16 R32, R164, R162, R32 ;  /* 0x000000a2a420723c */ /* 0x000ff00000041820 */
[C---:B------:R-:W-:Y:S08]  /*177d0*/  HMMA.16816.F32.BF16 R4, R176.reuse, R184, R4 ;  /* 0x000000b8b004723c */ /* 0x040ff00000041804 */
        /* <DEDUP_REMOVED lines=139> */
[----:B------:R-:W-:Y:S01]  /*18090*/  FFMA.FTZ R11, R153, c[0x0][0x2d0], -R155 ;  /* 0x0000b400990b7a23 */ /* 0x000fe2000001089b */
        /* <DEDUP_REMOVED lines=24> */
[--C-:B------:R-:W-:Y:S01]  /*18220*/  FFMA.FTZ R5, R154, c[0x0][0x2d0], -R155.reuse ;  /* 0x0000b4009a057a23 */ /* 0x100fe2000001089b */
        /* <DEDUP_REMOVED lines=52> */
[----:B--2---:R-:W-:Y:S02]  /*18570*/  FFMA.FTZ R102, R151, c[0x0][0x2d0], -R155 ;  /* 0x0000b40097667a23 */ /* 0x004fe4000001089b */
[----:B------:R2:W-:Y:S01]  /*18580*/  MUFU.EX2 R188, R14 ;  /* 0x0000000e00bc7308 */ /* 0x0005e20000000800 */
[----:B------:R-:W-:Y:S01]  /*18590*/  @P0 LEA.HI.X R5, R5, c[0x0][0x1cc], R15, 0x1, P1 ;  /* 0x0000730005050a11 */ /* 0x000fe200008f0c0f */
[----:B------:R3:W-:Y:S01]  /*185a0*/  @P0 LDGSTS.E.BYPASS.LTC128B.128 [R217+0x9100], [R6.64], !P4 ;  /* 0x0910000006d90fae */ /* 0x0007e2000e101d46 */
[C---:B------:R-:W-:Y:S02]  /*185b0*/  FMUL.FTZ R43, R0.reuse, R43 ;  /* 0x0000002b002b7220 */ /* 0x040fe40000410000 */
[C---:B------:R-:W-:Y:S02]  /*185c0*/  FMUL.FTZ R46, R0.reuse, R46 ;  /* 0x0000002e002e7220 */ /* 0x040fe40000410000 */
[C---:B------:R-:W-:Y:S02]  /*185d0*/  FMUL.FTZ R47, R0.reuse, R47 ;  /* 0x0000002f002f7220 */ /* 0x040fe40000410000 */
[C---:B------:R-:W-:Y:S01]  /*185e0*/  FMUL.FTZ R50, R0.reuse, R50 ;  /* 0x0000003200327220 */ /* 0x040fe20000410000 */
[----:B------:R4:W-:Y:S01]  /*185f0*/  @P0 LDGSTS.E.BYPASS.LTC128B.128 [R217+0xb100], [R4.64], !P3 ;  /* 0x0b10000004d90fae */ /* 0x0009e2000d901d46 */
[----:B------:R4:W-:Y:S01]  /*18600*/  MUFU.EX2 R220, R102 ;  /* 0x0000006600dc7308 */ /* 0x0009e20000000800 */
[----:B------:R-:W-:Y:S01]  /*18610*/  FMUL.FTZ R51, R0, R51 ;  /* 0x0000003300337220 */ /* 0x000fe20000410000 */
[----:B------:R-:W-:Y:S01]  /*18620*/  ISETP.GT.AND P0, PT, R216, R244, PT ;  /* 0x000000f4d800720c */ /* 0x000fe20003f04270 */
[C---:B------:R-:W-:Y:S01]  /*18630*/  FMUL.FTZ R54, R0.reuse, R54 ;  /* 0x0000003600367220 */ /* 0x040fe20000410000 */
[----:B------:R-:W-:Y:S01]  /*18640*/  MOV R216, R215 ;  /* 0x000000d700d87202 */ /* 0x000fe20000000f00 */
        /* <DEDUP_REMOVED lines=9> */
[C---:B---3--:R-:W-:Y:S01]  /*186e0*/  FMUL.FTZ R6, R0.reuse, R110 ;  /* 0x0000006e00067220 */ /* 0x048fe20000410000 */
[----:B-----5:R-:W-:Y:S01]  /*186f0*/  F2FP.BF16.PACK_AB R110, R223, R224 ;  /* 0x000000e0df6e723e */ /* 0x020fe200000010ff */
[C---:B------:R-:W-:Y:S02]  /*18700*/  FMUL.FTZ R7, R0.reuse, R111 ;  /* 0x0000006f00077220 */ /* 0x040fe40000410000 */
[----:B------:R-:W-:Y:S01]  /*18710*/  FMUL.FTZ R59, R0, R59 ;  /* 0x0000003b003b7220 */ /* 0x000fe20000410000 */
[----:B------:R-:W-:Y:S01]  /*18720*/  LDSM.16.MT88.4 R120, [R194+0x2000] ;  /* 0x00200000c278783b */ /* 0x000fe20000004200 */
[----:B------:R2:W3:Y:S01]  /*18730*/  MUFU.EX2 R187, R14 ;  /* 0x0000000e00bb7308 */ /* 0x0004e20000000800 */
[----:B----4-:R-:W-:Y:S02]  /*18740*/  FFMA.FTZ R4, R156, c[0x0][0x2d0], -R101 ;  /* 0x0000b4009c047a23 */ /* 0x010fe40000010865 */
[----:B------:R-:W-:Y:S02]  /*18750*/  FMUL.FTZ R5, R2, R109 ;  /* 0x0000006d02057220 */ /* 0x000fe40000410000 */
[----:B------:R-:W-:Y:S02]  /*18760*/  FFMA.FTZ R102, R160, c[0x0][0x2d0], -R155 ;  /* 0x0000b400a0667a23 */ /* 0x000fe4000001089b */
        /* <DEDUP_REMOVED lines=26> */
[C---:B------:R-:W-:Y:S02]  /*18910*/  FMUL.FTZ R74, R0.reuse, R74 ;  /* 0x0000004a004a7220 */ /* 0x040fe40000410000 */
        /* <DEDUP_REMOVED lines=47> */
[----:B------:R-:W-:Y:S02]  /*18c10*/  FMUL.FTZ R92, R2, R92 ;  /* 0x0000005c025c7220 */ /* 0x000fe40000410000 */
        /* <DEDUP_REMOVED lines=15> */
[--C-:B-1----:R-:W-:Y:S02]  /*18d10*/  FFMA.FTZ R102, R165, c[0x0][0x2d0], -R155.reuse ;  /* 0x0000b400a5667a23 */ /* 0x102fe4000001089b */
        /* <DEDUP_REMOVED lines=16> */
[--C-:B-1----:R-:W-:Y:S02]  /*18e20*/  FFMA.FTZ R102, R167, c[0x0][0x2d0], -R155.reuse ;  /* 0x0000b400a7667a23 */ /* 0x102fe4000001089b */
        /* <DEDUP_REMOVED lines=61> */
[----:B---3--:R-:W-:Y:S02]  /*19200*/  FFMA.FTZ R102, R172, c[0x0][0x2d0], -R101 ;  /* 0x0000b400ac667a23 */ /* 0x008fe40000010865 */
        /* <DEDUP_REMOVED lines=8> */
[--C-:B---3--:R-:W-:Y:S02]  /*19290*/  FFMA.FTZ R102, R178, c[0x0][0x2d0], -R155.reuse ;  /* 0x0000b400b2667a23 */ /* 0x108fe4000001089b */
        /* <DEDUP_REMOVED lines=11> */
[----:B------:R4:W5:Y:S06]  /*19350*/  MUFU.EX2 R179, R102 ;  /* 0x0000006600b37308 */ /* 0x00096c0000000800 */
[C---:B------:R-:W-:Y:S08]  /*19360*/  HMMA.16816.F32.BF16 R84, R108.reuse, R124, R84 ;  /* 0x0000007c6c54723c */ /* 0x040ff00000041854 */
[C---:B------:R-:W-:Y:S01]  /*19370*/  HMMA.16816.F32.BF16 R88, R108.reuse, R126, R88 ;  /* 0x0000007e6c58723c */ /* 0x040fe20000041858 */
[----:B------:R-:W3:Y:S07]  /*19380*/  LDSM.16.MT88.4 R124, [R193+0x3000] ;  /* 0x00300000c17c783b */ /* 0x000eee0000004200 */
        /* <DEDUP_REMOVED lines=10> */
[----:B----4-:R-:W-:Y:S02]  /*19430*/  FFMA.FTZ R102, R177, c[0x0][0x2d0], -R155 ;  /* 0x0000b400b1667a23 */ /* 0x010fe4000001089b */
[----:B------:R-:W-:Y:S03]  /*19440*/  LDSM.16.MT88.4 R152, [R193+0x3800] ;  /* 0x00380000c198783b */ /* 0x000fe60000004200 */
[C---:B------:R-:W-:Y:S01]  /*19450*/  HMMA.16816.F32.BF16 R8, R108.reuse, R118, R8 ;  /* 0x000000766c08723c */ /* 0x040fe20000041808 */
[----:B------:R1:W-:Y:S04]  /*19460*/  MUFU.EX2 R177, R102 ;  /* 0x0000006600b17308 */ /* 0x0003e80000000800 */
[----:B------:R-:W4:Y:S03]  /*19470*/  LDSM.16.MT88.4 R116, [R193+0x5000] ;  /* 0x00500000c174783b */ /* 0x000f260000004200 */
[C---:B------:R-:W-:Y:S08]  /*19480*/  HMMA.16816.F32.BF16 R12, R108.reuse, R128, R12 ;  /* 0x000000806c0c723c */ /* 0x040ff0000004180c */
[C---:B------:R-:W-:Y:S01]  /*19490*/  HMMA.16816.F32.BF16 R16, R108.reuse, R130, R16 ;  /* 0x000000826c10723c */ /* 0x040fe20000041810 */
[----:B------:R-:W-:Y:S07]  /*194a0*/  LDSM.16.MT88.4 R128, [R197+0x1800] ;  /* 0x00180000c580783b */ /* 0x000fee0000004200 */
[C---:B---3--:R-:W-:Y:S04]  /*194b0*/  HMMA.16816.F32.BF16 R20, R108.reuse, R120, R20 ;  /* 0x000000786c14723c */ /* 0x048fe80000041814 */
[--C-:B-1----:R-:W-:Y:S04]  /*194c0*/  FFMA.FTZ R102, R235, c[0x0][0x2d0], -R101.reuse ;  /* 0x0000b400eb667a23 */ /* 0x102fe80000010865 */
[C---:B------:R-:W-:Y:S01]  /*194d0*/  HMMA.16816.F32.BF16 R24, R108.reuse, R122, R24 ;  /* 0x0000007a6c18723c */ /* 0x040fe20000041818 */
[----:B------:R-:W1:Y:S01]  /*194e0*/  LDSM.16.MT88.4 R120, [R194+0x5000] ;  /* 0x00500000c278783b */ /* 0x000e620000004200 */
[----:B------:R3:W-:Y:S06]  /*194f0*/  MUFU.EX2 R172, R102 ;  /* 0x0000006600ac7308 */ /* 0x0007ec0000000800 */
[C---:B------:R-:W-:Y:S08]  /*19500*/  HMMA.16816.F32.BF16 R28, R108.reuse, R132, R28 ;  /* 0x000000846c1c723c */ /* 0x040ff0000004181c */
[C---:B------:R-:W-:Y:S08]  /*19510*/  HMMA.16816.F32.BF16 R32, R108.reuse, R134, R32 ;  /* 0x000000866c20723c */ /* 0x040ff00000041820 */
[C---:B------:R-:W-:Y:S04]  /*19520*/  HMMA.16816.F32.BF16 R36, R108.reuse, R124, R36 ;  /* 0x0000007c6c24723c */ /* 0x040fe80000041824 */
[--C-:B---3--:R-:W-:Y:S02]  /*19530*/  FFMA.FTZ R102, R236, c[0x0][0x2d0], -R101.reuse ;  /* 0x0000b400ec667a23 */ /* 0x108fe40000010865 */
[----:B------:R-:W-:Y:S02]  /*19540*/  FFMA.FTZ R101, R140, c[0x0][0x2d0], -R101 ;  /* 0x0000b4008c657a23 */ /* 0x000fe40000010865 */
[C---:B------:R-:W-:Y:S01]  /*19550*/  HMMA.16816.F32.BF16 R40, R108.reuse, R126, R40 ;  /* 0x0000007e6c28723c */ /* 0x040fe20000041828 */
[----:B------:R-:W3:Y:S01]  /*19560*/  LDSM.16.MT88.4 R124, [R197+0x5000] ;  /* 0x00500000c57c783b */ /* 0x000ee20000004200 */
[----:B------:R-:W1:Y:S06]  /*19570*/  MUFU.EX2 R102, R102 ;  /* 0x0000006600667308 */ /* 0x000e6c0000000800 */
[C---:B------:R-:W-:Y:S04]  /*19580*/  HMMA.16816.F32.BF16 R44, R108.reuse, R136, R44 ;  /* 0x000000886c2c723c */ /* 0x040fe8000004182c */
[----:B------:R-:W1:Y:S04]  /*19590*/  MUFU.EX2 R101, R101 ;  /* 0x0000006500657308 */ /* 0x000e680000000800 */
[C---:B------:R-:W-:Y:S01]  /*195a0*/  HMMA.16816.F32.BF16 R48, R108.reuse, R138, R48 ;  /* 0x0000008a6c30723c */ /* 0x040fe20000041830 */
[----:B------:R-:W-:Y:S07]  /*195b0*/  LDSM.16.MT88.4 R136, [R196+0x1800] ;  /* 0x00180000c488783b */ /* 0x000fee0000004200 */
[C---:B------:R-:W-:Y:S07]  /*195c0*/  HMMA.16816.F32.BF16 R52, R108.reuse, R148, R52 ;  /* 0x000000946c34723c */ /* 0x040fee0000041834 */
[----:B-----5:R-:W-:Y:S01]  /*195d0*/  F2FP.BF16.PACK_AB R148, R179, R180 ;  /* 0x000000b4b394723e */ /* 0x020fe200000010ff */
[C---:B------:R-:W-:Y:S04]  /*195e0*/  HMMA.16816.F32.BF16 R56, R108.reuse, R150, R56 ;  /* 0x000000966c38723c */ /* 0x040fe80000041838 */
[----:B-1----:R-:W-:Y:S03]  /*195f0*/  F2FP.BF16.PACK_AB R149, R102, R172 ;  /* 0x000000ac6695723e */ /* 0x002fe600000010ff */
[----:B------:R-:W-:Y:S01]  /*19600*/  F2FP.BF16.PACK_AB R150, R177, R178 ;  /* 0x000000b2b196723e */ /* 0x000fe200000010ff */
[C---:B--2---:R-:W-:Y:S04]  /*19610*/  HMMA.16816.F32.BF16 R60, R108.reuse, R112, R60 ;  /* 0x000000706c3c723c */ /* 0x044fe8000004183c */
[----:B------:R-:W-:Y:S04]  /*19620*/  F2FP.BF16.PACK_AB R151, R101, R103 ;  /* 0x000000676597723e */ /* 0x000fe800000010ff */
[C---:B------:R-:W-:Y:S01]  /*19630*/  HMMA.16816.F32.BF16 R64, R108.reuse, R114, R64 ;  /* 0x000000726c40723c */ /* 0x040fe20000041840 */
[----:B------:R-:W1:Y:S07]  /*19640*/  LDSM.16.MT88.4 R112, [R196+0x5000] ;  /* 0x00500000c470783b */ /* 0x000e6e0000004200 */
[C---:B----4-:R-:W-:Y:S08]  /*19650*/  HMMA.16816.F32.BF16 R68, R108.reuse, R116, R68 ;  /* 0x000000746c44723c */ /* 0x050ff00000041844 */
[C---:B------:R-:W-:Y:S01]  /*19660*/  HMMA.16816.F32.BF16 R72, R108.reuse, R118, R72 ;  /* 0x000000766c48723c */ /* 0x040fe20000041848 */
[----:B------:R-:W2:Y:S07]  /*19670*/  LDSM.16.MT88.4 R116, [R193+0x1800] ;  /* 0x00180000c174783b */ /* 0x000eae0000004200 */
[C---:B------:R-:W-:Y:S08]  /*19680*/  HMMA.16816.F32.BF16 R76, R108.reuse, R120, R76 ;  /* 0x000000786c4c723c */ /* 0x040ff0000004184c */
[C---:B------:R-:W-:Y:S01]  /*19690*/  HMMA.16816.F32.BF16 R80, R108.reuse, R122, R80 ;  /* 0x0000007a6c50723c */ /* 0x040fe20000041850 */
[----:B------:R-:W4:Y:S07]  /*196a0*/  LDSM.16.MT88.4 R120, [R194+0x1800] ;  /* 0x00180000c278783b */ /* 0x000f2e0000004200 */
[C---:B---3--:R-:W-:Y:S08]  /*196b0*/  HMMA.16816.F32.BF16 R84, R108.reuse, R124, R84 ;  /* 0x0000007c6c54723c */ /* 0x048ff00000041854 */
[C---:B------:R-:W-:Y:S08]  /*196c0*/  HMMA.16816.F32.BF16 R88, R108.reuse, R126, R88 ;  /* 0x0000007e6c58723c */ /* 0x040ff00000041858 */
[C---:B-1----:R-:W-:Y:S08]  /*196d0*/  HMMA.16816.F32.BF16 R92, R108.reuse, R112, R92 ;  /* 0x000000706c5c723c */ /* 0x042ff0000004185c */
[----:B------:R-:W-:Y:S08]  /*196e0*/  HMMA.16816.F32.BF16 R96, R108, R114, R96 ;  /* 0x000000726c60723c */ /* 0x000ff00000041860 */
[C---:B--2---:R-:W-:Y:S01]  /*196f0*/  HMMA.16816.F32.BF16 R108, R148.reuse, R116, R4 ;  /* 0x00000074946c723c */ /* 0x044fe20000041804 */
[----:B------:R-:W1:Y:S07]  /*19700*/  LDSM.16.MT88.4 R4, [R194+0x5800] ;  /* 0x00580000c204783b */ /* 0x000e6e0000004200 */
[C---:B------:R-:W-:Y:S01]  /*19710*/  HMMA.16816.F32.BF16 R112, R148.reuse, R118, R8 ;  /* 0x000000769470723c */ /* 0x040fe20000041808 */
[----:B------:R-:W2:Y:S07]  /*19720*/  LDSM.16.MT88.4 R8, [R197+0x5800] ;  /* 0x00580000c508783b */ /* 0x000eae0000004200 */
[C---:B----4-:R-:W-:Y:S01]  /*19730*/  HMMA.16816.F32.BF16 R116, R148.reuse, R120, R12 ;  /* 0x000000789474723c */ /* 0x050fe2000004180c */
        /* <DEDUP_REMOVED lines=34> */
.L_x_720:
[----:B------:R-:W-:-:S13]  /*19960*/  ISETP.GE.AND P0, PT, R215, R227, PT ;  /* 0x000000e3d700720c */ /* 0x000fda0003f06270 */
[----:B------:R-:W-:Y:S05]  /*19970*/  @!P0 BRA `(.L_x_722) ;  /* 0x000038b000008947 */ /* 0x000fea0003800000 */
[----:B------:R-:W-:Y:S02]  /*19980*/  MOV R102, R8 ;  /* 0x0000000800667202 */ /* 0x000fe40000000f00 */
[----:B------:R-:W-:Y:S02]  /*19990*/  MOV R101, R100 ;  /* 0x0000006400657202 */ /* 0x000fe40000000f00 */
.L_x_731:
[----:B------:R-:W-:Y:S01]  /*199a0*/  SHF.R.S32.HI R0, RZ, 0x1f, R215 ;  /* 0x0000001fff007819 */ /* 0x000fe200000114d7 */
[----:B------:R-:W-:Y:S04]  /*199b0*/  DEPBAR.LE SB0, 0x0 ;  /* 0x000080000000791a */ /* 0x000fe80000000000 */
[----:B------:R-:W-:Y:S01]  /*199c0*/  IMAD R0, R0, c[0x0][0x208], RZ ;  /* 0x0000820000007a24 */ /* 0x000fe200078e02ff */
[----:B------:R-:W-:Y:S01]  /*199d0*/  WARPSYNC 0xffffffff ;  /* 0xffffffff00007948 */ /* 0x000fe20003800000 */
[----:B------:R-:W-:Y:S01]  /*199e0*/  BAR.SYNC.DEFER_BLOCKING 0x0 ;  /* 0x0000000000007b1d */ /* 0x000fe20000010000 */
[C---:B------:R-:W-:Y:S01]  /*199f0*/  IMAD.WIDE.U32 R2, R215.reuse, c[0x0][0x208], RZ ;  /* 0x00008200d7027a25 */ /* 0x040fe200078e00ff */
[----:B------:R-:W-:Y:S03]  /*19a00*/  MOV R216, c[0x0][0x2c4] ;  /* 0x0000b10000d87a02 */ /* 0x000fe60000000f00 */
[----:B------:R-:W-:Y:S01]  /*19a10*/  IMAD R0, R215, c[0x0][0x20c], R0 ;  /* 0x00008300d7007a24 */ /* 0x000fe200078e0200 */
[----:B------:R-:W-:Y:S01]  /*19a20*/  ISETP.NE.AND P6, PT, R216, 0x1, PT ;  /* 0x00000001d800780c */ /* 0x000fe20003fc5270 */
[----:B------:R-:W-:Y:S02]  /*19a30*/  IMAD.MOV.U32 R6, RZ, RZ, c[0x0][0x208] ;  /* 0x00008200ff067624 */ /* 0x000fe400078e00ff */
[----:B------:R-:W-:Y:S02]  /*19a40*/  IMAD.SHL.U32 R4, R2, 0x40, RZ ;  /* 0x0000004002047824 */ /* 0x000fe400078e00ff */
[----:B------:R-:W-:Y:S02]  /*19a50*/  IMAD.IADD R0, R3, 0x1, R0 ;  /* 0x0000000103007824 */ /* 0x000fe400078e0200 */
[----:B------:R-:W-:Y:S01]  /*19a60*/  IMAD.MOV.U32 R7, RZ, RZ, c[0x0][0x20c] ;  /* 0x00008300ff077624 */ /* 0x000fe200078e00ff */
[----:B------:R-:W-:Y:S02]  /*19a70*/  LEA R3, P0, R6, R4, 0x5 ;  /* 0x0000000406037211 */ /* 0x000fe400078028ff */
[----:B------:R-:W-:Y:S02]  /*19a80*/  SHF.L.U64.HI R0, R2, 0x6, R0 ;  /* 0x0000000602007819 */ /* 0x000fe40000010200 */
[----:B------:R-:W-:Y:S02]  /*19a90*/  IADD3 R5, P1, R4, R230, RZ ;  /* 0x000000e604057210 */ /* 0x000fe40007f3e0ff */
[----:B------:R-:W-:Y:S02]  /*19aa0*/  LEA.HI.X R2, R6, R0, R7, 0x5, P0 ;  /* 0x0000000006027211 */ /* 0x000fe400000f2c07 */
[----:B------:R-:W-:Y:S02]  /*19ab0*/  IADD3 R7, P0, R230, 0x40, RZ ;  /* 0x00000040e6077810 */ /* 0x000fe40007f1e0ff */
[C---:B------:R-:W-:Y:S01]  /*19ac0*/  LEA R28, P2, R5.reuse, c[0x0][0x1f8], 0x1 ;  /* 0x00007e00051c7a11 */ /* 0x040fe200078408ff */
[----:B------:R-:W-:Y:S01]  /*19ad0*/  LDSM.16.M88.4 R32, [R199] ;  /* 0x00000000c720783b */ /* 0x000fe20000000200 */
[----:B------:R-:W-:Y:S01]  /*19ae0*/  IADD3.X R12, R0, R233, RZ, P1, !PT ;  /* 0x000000e9000c7210 */ /* 0x000fe20000ffe4ff */
[--C-:B------:R-:W-:Y:S01]  /*19af0*/  IMAD.X R6, RZ, RZ, R233.reuse, P0 ;  /* 0x000000ffff067224 */ /* 0x100fe200000e06e9 */
[----:B------:R-:W-:Y:S01]  /*19b00*/  IADD3 R13, P1, R4, R7, RZ ;  /* 0x00000007040d7210 */ /* 0x000fe20007f3e0ff */
[----:B------:R-:W-:Y:S01]  /*19b10*/  ULDC UR4, c[0x0][0x324] ;  /* 0x0000c90000047ab9 */ /* 0x000fe20000000800 */
[----:B------:R-:W-:Y:S01]  /*19b20*/  LEA.HI.X R29, R5, c[0x0][0x1fc], R12, 0x1, P2 ;  /* 0x00007f00051d7a11 */ /* 0x000fe200010f0c0c */
[----:B------:R-:W-:Y:S01]  /*19b30*/  ULOP3.LUT UR4, URZ, UR4, URZ, 0x33, !UPT ;  /* 0x000000043f047292 */ /* 0x000fe2000f8e333f */
[----:B------:R-:W-:Y:S01]  /*19b40*/  IADD3 R5, P0, R230, 0x80, RZ ;  /* 0x00000080e6057810 */ /* 0x000fe20007f1e0ff */
[----:B------:R-:W1:Y:S01]  /*19b50*/  LDSM.16.M88.4 R8, [R192] ;  /* 0x00000000c008783b */ /* 0x000e620000000200 */
[----:B------:R-:W-:Y:S01]  /*19b60*/  IMAD.X R14, R0, 0x1, R6, P1 ;  /* 0x00000001000e7824 */ /* 0x000fe200008e0606 */
[C---:B------:R-:W-:Y:S02]  /*19b70*/  LEA R22, P1, R13.reuse, c[0x0][0x1f8], 0x1 ;  /* 0x00007e000d167a11 */ /* 0x040fe400078208ff */
[--C-:B------:R-:W-:Y:S01]  /*19b80*/  IMAD.X R12, RZ, RZ, R233.reuse, P0 ;  /* 0x000000ffff0c7224 */ /* 0x100fe200000e06e9 */
[----:B------:R-:W-:Y:S02]  /*19b90*/  IADD3 R4, P0, R4, R5, RZ ;  /* 0x0000000504047210 */ /* 0x000fe40007f1e0ff */
[----:B------:R-:W2:Y:S01]  /*19ba0*/  LDSM.16.M88.4 R16, [R192+0x800] ;  /* 0x00080000c010783b */ /* 0x000ea20000000200 */
[----:B------:R-:W-:Y:S02]  /*19bb0*/  LEA.HI.X R23, R13, c[0x0][0x1fc], R14, 0x1, P1 ;  /* 0x00007f000d177a11 */ /* 0x000fe400008f0c0e */
[C---:B------:R-:W-:Y:S02]  /*19bc0*/  IADD3 R7, P1, R3.reuse, R7, RZ ;  /* 0x0000000703077210 */ /* 0x040fe40007f3e0ff */
[----:B------:R-:W-:Y:S02]  /*19bd0*/  IADD3.X R13, R0, R12, RZ, P0, !PT ;  /* 0x0000000c000d7210 */ /* 0x000fe400007fe4ff */
        /* <DEDUP_REMOVED lines=17> */
[C---:B-1----:R-:W-:Y:S02]  /*19cf0*/  HMMA.16816.F32.BF16 R4, R32.reuse, R8, RZ ;  /* 0x000000082004723c */ /* 0x042fe400000418ff */
[----:B------:R-:W1:Y:S01]  /*19d00*/  LDSM.16.M88.4 R160, [R214] ;  /* 0x00000000d6a0783b */ /* 0x000e620000000200 */
[----:B------:R-:W-:Y:S05]  /*19d10*/  ISETP.GT.AND P0, PT, R215, R227, PT ;  /* 0x000000e3d700720c */ /* 0x000fea0003f04270 */
[C---:B------:R-:W-:Y:S01]  /*19d20*/  HMMA.16816.F32.BF16 R8, R32.reuse, R10, RZ ;  /* 0x0000000a2008723c */ /* 0x040fe200000418ff */
        /* <DEDUP_REMOVED lines=10> */
[----:B------:R2:W-:Y:S07]  /*19dd0*/  LDGSTS.E.BYPASS.LTC128B.128 [R217+0x5100], [R14.64], !P3 ;  /* 0x051000000ed97fae */ /* 0x0005ee000d901d46 */
[----:B------:R-:W-:Y:S07]  /*19de0*/  LDSM.16.M88.4 R172, [R202] ;  /* 0x00000000caac783b */ /* 0x000fee0000000200 */
[----:B------:R-:W0:Y:S07]  /*19df0*/  LDGDEPBAR ;  /* 0x00000000000079af */ /* 0x000e2e0000000000 */
[----:B------:R-:W1:Y:S01]  /*19e00*/  LDSM.16.M88.4 R176, [R198] ;  /* 0x00000000c6b0783b */ /* 0x000e620000000200 */
[C---:B--2---:R-:W-:Y:S06]  /*19e10*/  HMMA.16816.F32.BF16 R12, R32.reuse, R16, RZ ;  /* 0x00000010200c723c */ /* 0x044fec00000418ff */
[----:B------:R-:W-:Y:S02]  /*19e20*/  LDSM.16.M88.4 R180, [R198+0x1000] ;  /* 0x00100000c6b4783b */ /* 0x000fe40000000200 */
[C---:B------:R-:W-:Y:S05]  /*19e30*/  HMMA.16816.F32.BF16 R16, R32.reuse, R18, RZ ;  /* 0x000000122010723c */ /* 0x040fea00000418ff */
[----:B------:R-:W-:Y:S03]  /*19e40*/  LDSM.16.M88.4 R184, [R201] ;  /* 0x00000000c9b8783b */ /* 0x000fe60000000200 */
[C---:B---3--:R-:W-:Y:S04]  /*19e50*/  HMMA.16816.F32.BF16 R20, R32.reuse, R24, RZ ;  /* 0x000000182014723c */ /* 0x048fe800000418ff */
[----:B------:R-:W-:Y:S04]  /*19e60*/  LDSM.16.M88.4 R188, [R195] ;  /* 0x00000000c3bc783b */ /* 0x000fe80000000200 */
[C---:B------:R-:W-:Y:S08]  /*19e70*/  HMMA.16816.F32.BF16 R24, R32.reuse, R26, RZ ;  /* 0x0000001a2018723c */ /* 0x040ff000000418ff */
[C---:B----4-:R-:W-:Y:S08]  /*19e80*/  HMMA.16816.F32.BF16 R28, R32.reuse, R148, RZ ;  /* 0x00000094201c723c */ /* 0x050ff000000418ff */
[----:B------:R-:W-:Y:S01]  /*19e90*/  HMMA.16816.F32.BF16 R32, R32, R150, RZ ;  /* 0x000000962020723c */ /* 0x000fe200000418ff */
[----:B------:R-:W2:Y:S07]  /*19ea0*/  LDSM.16.M88.4 R148, [R198+0x800] ;  /* 0x00080000c694783b */ /* 0x000eae0000000200 */
[C---:B-----5:R-:W-:Y:S08]  /*19eb0*/  HMMA.16816.F32.BF16 R4, R152.reuse, R156, R4 ;  /* 0x0000009c9804723c */ /* 0x060ff00000041804 */
[C---:B------:R-:W-:Y:S01]  /*19ec0*/  HMMA.16816.F32.BF16 R8, R152.reuse, R158, R8 ;  /* 0x0000009e9808723c */ /* 0x040fe20000041808 */
[----:B------:R-:W3:Y:S07]  /*19ed0*/  LDSM.16.M88.4 R156, [R198+0x1800] ;  /* 0x00180000c69c783b */ /* 0x000eee0000000200 */
[C---:B-1----:R-:W-:Y:S08]  /*19ee0*/  HMMA.16816.F32.BF16 R12, R152.reuse, R160, R12 ;  /* 0x000000a0980c723c */ /* 0x042ff0000004180c */
[C---:B------:R-:W-:Y:S01]  /*19ef0*/  HMMA.16816.F32.BF16 R16, R152.reuse, R162, R16 ;  /* 0x000000a29810723c */ /* 0x040fe20000041810 */
[----:B------:R-:W-:Y:S07]  /*19f00*/  LDSM.16.M88.4 R160, [R195+0x1000] ;  /* 0x00100000c3a0783b */ /* 0x000fee0000000200 */
[C---:B------:R-:W-:Y:S08]  /*19f10*/  HMMA.16816.F32.BF16 R20, R152.reuse, R164, R20 ;  /* 0x000000a49814723c */ /* 0x040ff00000041814 */
[C---:B------:R-:W-:Y:S01]  /*19f20*/  HMMA.16816.F32.BF16 R24, R152.reuse, R166, R24 ;  /* 0x000000a69818723c */ /* 0x040fe20000041818 */
[----:B------:R-:W-:Y:S07]  /*19f30*/  LDSM.16.M88.4 R164, [R195+0x1800] ;  /* 0x00180000c3a4783b */ /* 0x000fee0000000200 */
[C---:B------:R-:W-:Y:S08]  /*19f40*/  HMMA.16816.F32.BF16 R28, R152.reuse, R168, R28 ;  /* 0x000000a8981c723c */ /* 0x040ff0000004181c */
[----:B------:R-:W-:Y:S01]  /*19f50*/  HMMA.16816.F32.BF16 R32, R152, R170, R32 ;  /* 0x000000aa9820723c */ /* 0x000fe20000041820 */
[----:B------:R-:W1:Y:S07]  /*19f60*/  LDSM.16.M88.4 R152, [R195+0x800] ;  /* 0x00080000c398783b */ /* 0x000e6e0000000200 */
[C---:B------:R-:W-:Y:S01]  /*19f70*/  HMMA.16816.F32.BF16 R4, R172.reuse, R176, R4 ;  /* 0x000000b0ac04723c */ /* 0x040fe20000041804 */
[----:B------:R-:W-:Y:S07]  /*19f80*/  LDSM.16.M88.4 R168, [R199+0x4000] ;  /* 0x00400000c7a8783b */ /* 0x000fee0000000200 */
[C---:B------:R-:W-:Y:S01]  /*19f90*/  HMMA.16816.F32.BF16 R8, R172.reuse, R178, R8 ;  /* 0x000000b2ac08723c */ /* 0x040fe20000041808 */
[----:B------:R-:W4:Y:S07]  /*19fa0*/  LDSM.16.M88.4 R176, [R192+0x2000] ;  /* 0x00200000c0b0783b */ /* 0x000f2e0000000200 */
[C---:B--2---:R-:W-:Y:S08]  /*19fb0*/  HMMA.16816.F32.BF16 R12, R172.reuse, R148, R12 ;  /* 0x00000094ac0c723c */ /* 0x044ff0000004180c */
[C---:B------:R-:W-:Y:S01]  /*19fc0*/  HMMA.16816.F32.BF16 R16, R172.reuse, R150, R16 ;  /* 0x00000096ac10723c */ /* 0x040fe20000041810 */
[----:B------:R-:W2:Y:S07]  /*19fd0*/  LDSM.16.M88.4 R148, [R192+0x2800] ;  /* 0x00280000c094783b */ /* 0x000eae0000000200 */
[C---:B------:R-:W-:Y:S08]  /*19fe0*/  HMMA.16816.F32.BF16 R20, R172.reuse, R180, R20 ;  /* 0x000000b4ac14723c */ /* 0x040ff00000041814 */
[C---:B------:R-:W-:Y:S01]  /*19ff0*/  HMMA.16816.F32.BF16 R24, R172.reuse, R182, R24 ;  /* 0x000000b6ac18723c */ /* 0x040fe20000041818 */
[----:B------:R-:W-:Y:S07]  /*1a000*/  LDSM.16.M88.4 R180, [R200+0x4000] ;  /* 0x00400000c8b4783b */ /* 0x000fee0000000200 */
[C---:B---3--:R-:W-:Y:S08]  /*1a010*/  HMMA.16816.F32.BF16 R28, R172.reuse, R156, R28 ;  /* 0x0000009cac1c723c */ /* 0x048ff0000004181c */
[----:B------:R-:W-:Y:S01]  /*1a020*/  HMMA.16816.F32.BF16 R32, R172, R158, R32 ;  /* 0x0000009eac20723c */ /* 0x000fe20000041820 */
[----:B------:R-:W3:Y:S07]  /*1a030*/  LDSM.16.M88.4 R156, [R192+0x3000] ;  /* 0x00300000c09c783b */ /* 0x000eee0000000200 */
[C---:B------:R-:W-:Y:S01]  /*1a040*/  HMMA.16816.F32.BF16 R4, R184.reuse, R188, R4 ;  /* 0x000000bcb804723c */ /* 0x040fe20000041804 */
[----:B------:R-:W5:Y:S07]  /*1a050*/  LDSM.16.M88.4 R172, [R192+0x3800] ;  /* 0x00380000c0ac783b */ /* 0x000f6e0000000200 */
[C---:B------:R-:W-:Y:S01]  /*1a060*/  HMMA.16816.F32.BF16 R8, R184.reuse, R190, R8 ;  /* 0x000000beb808723c */ /* 0x040fe20000041808 */
[----:B------:R-:W2:Y:S07]  /*1a070*/  LDSM.16.M88.4 R188, [R211] ;  /* 0x00000000d3bc783b */ /* 0x000eae0000000200 */
        /* <DEDUP_REMOVED lines=9> */
[C---:B----4-:R-:W-:Y:S01]  /*1a110*/  HMMA.16816.F32.BF16 R4, R168.reuse, R176, R4 ;  /* 0x000000b0a804723c */ /* 0x050fe20000041804 */
[----:B------:R-:W-:Y:S07]  /*1a120*/  LDSM.16.M88.4 R184, [R198+0x2000] ;  /* 0x00200000c6b8783b */ /* 0x000fee0000000200 */
[C---:B------:R-:W-:Y:S01]  /*1a130*/  HMMA.16816.F32.BF16 R8, R168.reuse, R178, R8 ;  /* 0x000000b2a808723c */ /* 0x040fe20000041808 */
[----:B------:R-:W4:Y:S07]  /*1a140*/  LDSM.16.M88.4 R176, [R202+0x4000] ;  /* 0x00400000cab0783b */ /* 0x000f2e0000000200 */
[C---:B--2---:R-:W-:Y:S08]  /*1a150*/  HMMA.16816.F32.BF16 R12, R168.reuse, R148, R12 ;  /* 0x00000094a80c723c */ /* 0x044ff0000004180c */
[C---:B------:R-:W-:Y:S01]  /*1a160*/  HMMA.16816.F32.BF16 R16, R168.reuse, R150, R16 ;  /* 0x00000096a810723c */ /* 0x040fe20000041810 */
[----:B------:R-:W2:Y:S07]  /*1a170*/  LDSM.16.M88.4 R148, [R198+0x2800] ;  /* 0x00280000c694783b */ /* 0x000eae0000000200 */
[C---:B---3--:R-:W-:Y:S08]  /*1a180*/  HMMA.16816.F32.BF16 R20, R168.reuse, R156, R20 ;  /* 0x0000009ca814723c */ /* 0x048ff00000041814 */
[C---:B------:R-:W-:Y:S01]  /*1a190*/  HMMA.16816.F32.BF16 R24, R168.reuse, R158, R24 ;  /* 0x0000009ea818723c */ /* 0x040fe20000041818 */
[----:B------:R-:W3:Y:S07]  /*1a1a0*/  LDSM.16.M88.4 R156, [R198+0x3000] ;  /* 0x00300000c69c783b */ /* 0x000eee0000000200 */
[C---:B-----5:R-:W-:Y:S08]  /*1a1b0*/  HMMA.16816.F32.BF16 R28, R168.reuse, R172, R28 ;  /* 0x000000aca81c723c */ /* 0x060ff0000004181c */
[----:B------:R-:W-:Y:S01]  /*1a1c0*/  HMMA.16816.F32.BF16 R32, R168, R174, R32 ;  /* 0x000000aea820723c */ /* 0x000fe20000041820 */
[----:B------:R-:W5:Y:S07]  /*1a1d0*/  LDSM.16.M88.4 R168, [R198+0x3800] ;  /* 0x00380000c6a8783b */ /* 0x000f6e0000000200 */
[C---:B------:R-:W-:Y:S01]  /*1a1e0*/  HMMA.16816.F32.BF16 R4, R180.reuse, R188, R4 ;  /* 0x000000bcb404723c */ /* 0x040fe20000041804 */
[----:B------:R-:W-:Y:S07]  /*1a1f0*/  LDSM.16.M88.4 R172, [R201+0x4000] ;  /* 0x00400000c9ac783b */ /* 0x000fee0000000200 */
[C---:B------:R-:W-:Y:S01]  /*1a200*/  HMMA.16816.F32.BF16 R8, R180.reuse, R190, R8 ;  /* 0x000000beb408723c */ /* 0x040fe20000041808 */
[----:B------:R-:W2:Y:S07]  /*1a210*/  LDSM.16.M88.4 R188, [R195+0x2000] ;  /* 0x00200000c3bc783b */ /* 0x000eae0000000200 */
        /* <DEDUP_REMOVED lines=53> */
[C---:B------:R-:W-:Y:S08]  /*1a570*/  HMMA.16816.F32.BF16 R16, R176.reuse, R154, R16 ;  /* 0x0000009ab010723c */ /* 0x040ff00000041810 */
[C---:B------:R-:W-:Y:S08]  /*1a580*/  HMMA.16816.F32.BF16 R20, R176.reuse, R160, R20 ;  /* 0x000000a0b014723c */ /* 0x040ff00000041814 */
[C---:B------:R-:W-:Y:S08]  /*1a590*/  HMMA.16816.F32.BF16 R24, R176.reuse, R162, R24 ;  /* 0x000000a2b018723c */ /* 0x040ff00000041818 */
[C---:B------:R-:W-:Y:S08]  /*1a5a0*/  HMMA.16816.F32.BF16 R28, R176.reuse, R164, R28 ;  /* 0x000000a4b01c723c */ /* 0x040ff0000004181c */
[----:B------:R-:W-:Y:S08]  /*1a5b0*/  HMMA.16816.F32.BF16 R32, R176, R166, R32 ;  /* 0x000000a6b020723c */ /* 0x000ff00000041820 */
[C---:B----4-:R-:W-:Y:S08]  /*1a5c0*/  HMMA.16816.F32.BF16 R4, R172.reuse, R184, R4 ;  /* 0x000000b8ac04723c */ /* 0x050ff00000041804 */
[C---:B------:R-:W-:Y:S08]  /*1a5d0*/  HMMA.16816.F32.BF16 R8, R172.reuse, R186, R8 ;  /* 0x000000baac08723c */ /* 0x040ff00000041808 */
[C---:B--2---:R-:W-:Y:S08]  /*1a5e0*/  HMMA.16816.F32.BF16 R12, R172.reuse, R148, R12 ;  /* 0x00000094ac0c723c */ /* 0x044ff0000004180c */
[C---:B------:R-:W-:Y:S01]  /*1a5f0*/  HMMA.16816.F32.BF16 R16, R172.reuse, R150, R16 ;  /* 0x00000096ac10723c */ /* 0x040fe20000041810 */
[----:B------:R-:W1:Y:S07]  /*1a600*/  LDSM.16.M88.4 R148, [R195+0x4800] ;  /* 0x00480000c394783b */ /* 0x000e6e0000000200 */
[C---:B---3--:R-:W-:Y:S08]  /*1a610*/  HMMA.16816.F32.BF16 R20, R172.reuse, R156, R20 ;  /* 0x0000009cac14723c */ /* 0x048ff00000041814 */
        /* <DEDUP_REMOVED lines=44> */
[----:B-----5:R-:W-:Y:S06]  /*1a8e0*/  FMUL.FTZ R0, R13, c[0x0][0x320] ;  /* 0x0000c8000d007a20 */ /* 0x020fec0000410000 */
        /* <DEDUP_REMOVED lines=84> */
[----:B------:R-:W-:Y:S01]  /*1ae30*/  FMUL.FTZ R0, R34, c[0x0][0x320] ;  /* 0x0000c80022007a20 */ /* 0x000fe20000410000 */
[----:B------:R-:W-:Y:S03]  /*1ae40*/  ISETP.GE.AND P6, PT, R11, 0x1, PT ;  /* 0x000000010b00780c */ /* 0x000fe60003fc6270 */
        /* <DEDUP_REMOVED lines=25> */
.L_x_725:
[----:B------:R-:W-:Y:S04]  /*1afe0*/  MOV R8, c[0x0][0x32c] ;  /* 0x0000cb0000087a02 */ /* 0x000fe80000000f00 */
[----:B------:R-:W-:Y:S11]  /*1aff0*/  ISETP.NE.AND P0, PT, R8, 0x1, PT ;  /* 0x000000010800780c */ /* 0x000ff60003f05270 */
[----:B------:R-:W-:Y:S02]  /*1b000*/  @!UPT UIADD3 URZ, URZ, URZ, URZ ;  /* 0x0000003f3f3ff290 */ /* 0x000fe4000fffe03f */
[----:B------:R-:W-:Y:S05]  /*1b010*/  @P0 IMAD.HI.U32 R8, R3, c[0x0][0x330], RZ ;  /* 0x0000cc0003080a27 */ /* 0x000fea00078e00ff */
[----:B------:R-:W-:Y:S02]  /*1b020*/  @P0 SHF.R.U32.HI R3, RZ, c[0x0][0x334], R8 ;  /* 0x0000cd00ff030a19 */ /* 0x000fe40000011608 */
.L_x_726:
[----:B------:R-:W-:Y:S05]  /*1b030*/  BSYNC B0 ;  /* 0x0000000000007941 */ /* 0x000fea0003800000 */
.L_x_724:
[----:B------:R-:W-:Y:S04]  /*1b040*/  IMAD R3, R3, c[0x0][0x32c], -R4 ;  /* 0x0000cb0003037a24 */ /* 0x000fe800078e0a04 */
[----:B------:R-:W-:Y:S05]  /*1b050*/  IMAD.IADD R3, R3, 0x1, -R241 ;  /* 0x0000000103037824 */ /* 0x000fea00078e0af1 */
[----:B------:R-:W-:Y:S02]  /*1b060*/  IADD3 R8, R3, c[0x0][0x32c], RZ ;  /* 0x0000cb0003087a10 */ /* 0x000fe40007ffe0ff */
[----:B------:R-:W-:Y:S02]  /*1b070*/  IMNMX R0, R0, R3, !PT ;  /* 0x0000000300007217 */ /* 0x000fe40007800200 */
[----:B------:R-:W-:Y:S02]  /*1b080*/  IMNMX R2, R2, R8, PT ;  /* 0x0000000802027217 */ /* 0x000fe40003800200 */
.L_x_723:
        /* <DEDUP_REMOVED lines=66> */
.L_x_729:
[----:B------:R-:W-:Y:S04]  /*1b4b0*/  MOV R5, c[0x0][0x32c] ;  /* 0x0000cb0000057a02 */ /* 0x000fe80000000f00 */
[----:B------:R-:W-:Y:S11]  /*1b4c0*/  ISETP.NE.AND P0, PT, R5, 0x1, PT ;  /* 0x000000010500780c */ /* 0x000ff60003f05270 */
[----:B------:R-:W-:Y:S02]  /*1b4d0*/  @!UPT UIADD3 URZ, URZ, URZ, URZ ;  /* 0x0000003f3f3ff290 */ /* 0x000fe4000fffe03f */
[----:B------:R-:W-:Y:S05]  /*1b4e0*/  @P0 IMAD.HI.U32 R5, R3, c[0x0][0x330], RZ ;  /* 0x0000cc0003050a27 */ /* 0x000fea00078e00ff */
[----:B------:R-:W-:Y:S02]  /*1b4f0*/  @P0 SHF.R.U32.HI R3, RZ, c[0x0][0x334], R5 ;  /* 0x0000cd00ff030a19 */ /* 0x000fe40000011605 */
.L_x_730:
[----:B------:R-:W-:Y:S05]  /*1b500*/  BSYNC B0 ;  /* 0x0000000000007941 */ /* 0x000fea0003800000 */
.L_x_728:
[----:B------:R-:W-:Y:S04]  /*1b510*/  IMAD R4, R3, c[0x0][0x32c], -R4 ;  /* 0x0000cb0003047a24 */ /* 0x000fe800078e0a04 */
[----:B------:R-:W-:Y:S05]  /*1b520*/  IMAD.IADD R3, R4, 0x1, -R241 ;  /* 0x0000000104037824 */ /* 0x000fea00078e0af1 */
[----:B------:R-:W-:Y:S02]  /*1b530*/  IADD3 R4, R3, c[0x0][0x32c], RZ ;  /* 0x0000cb0003047a10 */ /* 0x000fe40007ffe0ff */
[----:B------:R-:W-:Y:S02]  /*1b540*/  IMNMX R0, R0, R3, !PT ;  /* 0x0000000300007217 */ /* 0x000fe40007800200 */
[----:B------:R-:W-:Y:S02]  /*1b550*/  IMNMX R2, R2, R4, PT ;  /* 0x0000000402027217 */ /* 0x000fe40003800200 */
.L_x_727:
        /* <DEDUP_REMOVED lines=461> */
.L_x_722:
[----:B------:R-:W-:Y:S02]  /*1d230*/  @!UPT UIADD3 URZ, URZ, URZ, URZ ;  /* 0x0000003f3f3ff290 */ /* 0x000fe4000fffe03f */
[----:B------:R-:W-:Y:S02]  /*1d240*/  MOV R7, 0x1f ;  /* 0x0000001f00077802 */ /* 0x000fe40000000f00 */
[----:B------:R-:W-:Y:S01]  /*1d250*/  MOV R6, 0xffffffff ;  /* 0xffffffff00067802 */ /* 0x000fe20000000f00 */
[----:B------:R-:W-:Y:S06]  /*1d260*/  BRA.DIV ~URZ, `(.L_x_732) ;  /* 0x000056327f007947 */ /* 0x000fec000b800000 */
[----:B------:R1:W2:Y:S02]  /*1d270*/  SHFL.BFLY PT, R0, R237, 0x2, 0x1f ;  /* 0x0c401f00ed007f89 */ /* 0x0002a400000e0000 */
.L_x_805:
[----:B--2---:R-:W-:Y:S01]  /*1d280*/  FADD.FTZ R0, R0, R237 ;  /* 0x000000ed00007221 */ /* 0x004fe20000010000 */
[----:B------:R-:W-:Y:S05]  /*1d290*/  BRA.DIV ~URZ, `(.L_x_733) ;  /* 0x000056627f007947 */ /* 0x000fea000b800000 */
[----:B------:R-:W2:Y:S04]  /*1d2a0*/  SHFL.BFLY PT, R2, R238, 0x2, 0x1f ;  /* 0x0c401f00ee027f89 */ /* 0x000ea800000e0000 */
[----:B------:R-:W3:Y:S01]  /*1d2b0*/  SHFL.BFLY PT, R5, R0, 0x1, 0x1f ;  /* 0x0c201f0000057f89 */ /* 0x000ee200000e0000 */
[----:B--2---:R-:W-:-:S02]  /*1d2c0*/  FADD.FTZ R4, R2, R238 ;  /* 0x000000ee02047221 */ /* 0x004fc40000010000 */
[----:B---3--:R-:W-:-:S03]  /*1d2d0*/  FADD.FTZ R0, R0, R5 ;  /* 0x0000000500007221 */ /* 0x008fc60000010000 */
[----:B------:R2:W3:Y:S04]  /*1d2e0*/  SHFL.BFLY PT, R3, R4, 0x1, 0x1f ;  /* 0x0c201f0004037f89 */ /* 0x0004e800000e0000 */
.L_x_806:
        /* <DEDUP_REMOVED lines=117> */
.L_x_635:
[----:B------:R2:W5:Y:S01]  /*1da40*/  LDL R7, [R1] ;  /* 0x0000000001077983 */ /* 0x0005620000100800 */
[----:B------:R-:W-:Y:S03]  /*1da50*/  BSSY B0, `(.L_x_734) ;  /* 0x0000012000007945 */ /* 0x000fe60003800000 */
[----:B------:R-:W3:Y:S02]  /*1da60*/  S2R R6, SR_TID.X ;  /* 0x0000000000067919 */ /* 0x000ee40000002100 */
[----:B---3--:R-:W-:-:S13]  /*1da70*/  LOP3.LUT P0, RZ, R6, 0xff, RZ, 0xc0, !PT ;  /* 0x000000ff06ff7812 */ /* 0x008fda000780c0ff */
[----:B------:R-:W-:Y:S05]  /*1da80*/  @P0 BRA `(.L_x_735) ;  /* 0x000000e000000947 */ /* 0x000fea0003800000 */
[----:B--2---:R-:W2:Y:S01]  /*1da90*/  S2R R4, SR_LANEID ;  /* 0x0000000000047919 */ /* 0x004ea20000000000 */
        /* <DEDUP_REMOVED lines=11> */
[----:B---3-5:R-:W-:-:S05]  /*1db50*/  IADD3 R7, R3, c[0x0][0xc], R2 ;  /* 0x0000030003077a10 */ /* 0x028fca0007ffe002 */
[----:B------:R2:W-:Y:S02]  /*1db60*/  STL [R1], R7 ;  /* 0x0000000701007387 */ /* 0x0005e40000100800 */
.L_x_735:
[----:B--2---:R-:W-:Y:S05]  /*1db70*/  BSYNC B0 ;  /* 0x0000000000007941 */ /* 0x004fea0003800000 */
.L_x_734:
[----:B------:R-:W2:Y:S01]  /*1db80*/  LDL.64 R2, [R1+0x10] ;  /* 0x0000100001027983 */ /* 0x000ea20000100a00 */
[----:B------:R-:W-:Y:S01]  /*1db90*/  PRMT R0, R0, 0x9910, RZ ;  /* 0x0000991000007816 */ /* 0x000fe200000000ff */
[----:B------:R-:W-:Y:S01]  /*1dba0*/  BSSY B1, `(.L_x_736) ;  /* 0x000034a000017945 */ /* 0x000fe20003800000 */
[----:B-----5:R-:W-:Y:S02]  /*1dbb0*/  IMAD.MOV.U32 R83, RZ, RZ, R7 ;  /* 0x000000ffff537224 */ /* 0x020fe400078e0007 */
[----:B------:R-:W-:Y:S02]  /*1dbc0*/  ISETP.NE.AND P0, PT, R0, RZ, PT ;  /* 0x000000ff0000720c */ /* 0x000fe40003f05270 */
[C---:B--2---:R-:W-:Y:S02]  /*1dbd0*/  IADD3 R4, R2.reuse, 0x40, RZ ;  /* 0x0000004002047810 */ /* 0x044fe40007ffe0ff */
[----:B------:R-:W-:-:S09]  /*1dbe0*/  IADD3 R0, R2, 0x80, RZ ;  /* 0x0000008002007810 */ /* 0x000fd20007ffe0ff */
[----:B------:R-:W-:Y:S05]  /*1dbf0*/  @!P0 BRA `(.L_x_737) ;  /* 0x0000277000008947 */ /* 0x000fea0003800000 */
[----:B------:R-:W2:Y:S04]  /*1dc00*/  LDL R10, [R1+0x2c] ;  /* 0x00002c00010a7983 */ /* 0x000ea80000100800 */
[----:B------:R-:W3:Y:S01]  /*1dc10*/  LDL R11, [R1+0x38] ;  /* 0x00003800010b7983 */ /* 0x000ee20000100800 */
[----:B------:R-:W-:-:S03]  /*1dc20*/  SHF.R.S32.HI R2, RZ, 0x1f, R6 ;  /* 0x0000001fff027819 */ /* 0x000fc60000011406 */
[----:B------:R-:W4:Y:S04]  /*1dc30*/  LDL R14, [R1+0x3c] ;  /* 0x00003c00010e7983 */ /* 0x000f280000100800 */
[----:B------:R-:W4:Y:S04]  /*1dc40*/  LDL R13, [R1+0x44] ;  /* 0x00004400010d7983 */ /* 0x000f280000100800 */
[----:B------:R-:W4:Y:S01]  /*1dc50*/  LDL R12, [R1+0x40] ;  /* 0x00004000010c7983 */ /* 0x000f220000100800 */
[----:B------:R-:W-:Y:S01]  /*1dc60*/  WARPSYNC 0xffffffff ;  /* 0xffffffff00007948 */ /* 0x000fe20003800000 */
[----:B------:R-:W-:-:S04]  /*1dc70*/  LEA.HI R2, R2, R6, RZ, 0x2 ;  /* 0x0000000602027211 */ /* 0x000fc800078f10ff */
[----:B------:R-:W-:-:S04]  /*1dc80*/  SHF.R.S32.HI R2, RZ, 0x1f, R2 ;  /* 0x0000001fff027819 */ /* 0x000fc80000011402 */
[----:B------:R-:W-:-:S04]  /*1dc90*/  LEA.HI R2, R2, R245, RZ, 0x3 ;  /* 0x000000f502027211 */ /* 0x000fc800078f18ff */
[----:B------:R-:W-:Y:S02]  /*1dca0*/  LOP3.LUT R2, R2, 0xfffffff8, RZ, 0xc0, !PT ;  /* 0xfffffff802027812 */ /* 0x000fe400078ec0ff */
[----:B------:R-:W-:Y:S01]  /*1dcb0*/  F2FP.BF16.PACK_AB R5, R159, R158 ;  /* 0x0000009e9f05723e */ /* 0x000fe200000010ff */
[----:B------:R-:W-:Y:S02]  /*1dcc0*/  BAR.SYNC.DEFER_BLOCKING 0x1, 0x100 ;  /* 0x0044000000007b1d */ /* 0x000fe40000010000 */
[----:B------:R-:W-:-:S05]  /*1dcd0*/  IMAD.IADD R2, R245, 0x1, -R2 ;  /* 0x00000001f5027824 */ /* 0x000fca00078e0a02 */
[C---:B------:R-:W-:Y:S02]  /*1dce0*/  LOP3.LUT P0, RZ, R2.reuse, 0x2, RZ, 0xc0, !PT ;  /* 0x0000000202ff7812 */ /* 0x040fe4000780c0ff */
[----:B------:R-:W-:Y:S01]  /*1dcf0*/  LOP3.LUT P1, RZ, R2, 0x4, RZ, 0xc0, !PT ;  /* 0x0000000402ff7812 */ /* 0x000fe2000782c0ff */
[----:B------:R-:W-:Y:S01]  /*1dd00*/  IMAD.MOV.U32 R9, RZ, RZ, 0x40 ;  /* 0x00000040ff097424 */ /* 0x000fe200078e00ff */
[----:B------:R-:W-:Y:S02]  /*1dd10*/  F2FP.BF16.PACK_AB R3, R169, R168 ;  /* 0x000000a8a903723e */ /* 0x000fe400000010ff */
[----:B------:R-:W-:Y:S02]  /*1dd20*/  F2FP.BF16.PACK_AB R7, R33, R32 ;  /* 0x000000202107723e */ /* 0x000fe400000010ff */
[----:B------:R-:W-:Y:S02]  /*1dd30*/  F2FP.BF16.PACK_AB R6, R167, R166 ;  /* 0x000000a6a706723e */ /* 0x000fe400000010ff */
[----:B------:R-:W-:-:S02]  /*1dd40*/  SEL R9, R9, 0xffffffc0, !P1 ;  /* 0xffffffc009097807 */ /* 0x000fc40004800000 */
[----:B------:R-:W-:Y:S01]  /*1dd50*/  F2FP.BF16.PACK_AB R8, R101, R100 ;  /* 0x000000646508723e */ /* 0x000fe200000010ff */
[----:B--2---:R2:W-:Y:S04]  /*1dd60*/  STS [R10], R5 ;  /* 0x000000050a007388 */ /* 0x0045e80000000800 */
[----:B------:R1:W-:Y:S04]  /*1dd70*/  STS [R10+0x400], R3 ;  /* 0x000400030a007388 */ /* 0x0003e80000000800 */
[----:B---3--:R3:W-:Y:S01]  /*1dd80*/  STS [R11], R7 ;  /* 0x000000070b007388 */ /* 0x0087e20000000800 */
[----:B--2---:R-:W-:-:S05]  /*1dd90*/  IMAD.MOV.U32 R5, RZ, RZ, 0x20 ;  /* 0x00000020ff057424 */ /* 0x004fca00078e00ff */
[----:B------:R-:W-:Y:S02]  /*1dda0*/  SEL R2, R5, 0xffffffe0, !P0 ;  /* 0xffffffe005027807 */ /* 0x000fe40004000000 */
[----:B------:R-:W-:-:S03]  /*1ddb0*/  F2FP.BF16.PACK_AB R5, R35, R34 ;  /* 0x000000222305723e */ /* 0x000fc600000010ff */
[----:B------:R-:W-:Y:S01]  /*1ddc0*/  IMAD.IADD R2, R10, 0x1, R2 ;  /* 0x000000010a027824 */ /* 0x000fe200078e0202 */
[----:B-1----:R-:W-:Y:S01]  /*1ddd0*/  F2FP.BF16.PACK_AB R3, R111, R110 ;  /* 0x0000006e6f03723e */ /* 0x002fe200000010ff */
[----:B------:R1:W-:Y:S01]  /*1dde0*/  STS [R11+0x400], R6 ;  /* 0x000400060b007388 */ /* 0x0003e20000000800 */
[----:B---3--:R-:W-:-:S03]  /*1ddf0*/  F2FP.BF16.PACK_AB R7, R89, R88 ;  /* 0x000000585907723e */ /* 0x008fc600000010ff */
[----:B------:R2:W-:Y:S04]  /*1de00*/  STS [R2], R5 ;  /* 0x0000000502007388 */ /* 0x0005e80000000800 */
[----:B------:R3:W-:Y:S04]  /*1de10*/  STS [R2+0x400], R3 ;  /* 0x0004000302007388 */ /* 0x0007e80000000800 */
[----:B----4-:R4:W-:Y:S04]  /*1de20*/  STS [R14], R8 ;  /* 0x000000080e007388 */ /* 0x0109e80000000800 */
[----:B------:R4:W-:Y:S01]  /*1de30*/  STS [R14+0x400], R7 ;  /* 0x000400070e007388 */ /* 0x0009e20000000800 */
[----:B-1----:R-:W-:Y:S01]  /*1de40*/  F2FP.BF16.PACK_AB R6, R103, R102 ;  /* 0x000000666706723e */ /* 0x002fe200000010ff */
[----:B--2---:R-:W-:Y:S01]  /*1de50*/  IMAD.IADD R5, R10, 0x1, R9 ;  /* 0x000000010a057824 */ /* 0x004fe200078e0209 */
[----:B---3--:R-:W-:-:S04]  /*1de60*/  F2FP.BF16.PACK_AB R3, R73, R72 ;  /* 0x000000484903723e */ /* 0x008fc800000010ff */
[----:B------:R1:W-:Y:S01]  /*1de70*/  STS [R5], R6 ;  /* 0x0000000605007388 */ /* 0x0003e20000000800 */
[----:B----4-:R-:W-:-:S03]  /*1de80*/  F2FP.BF16.PACK_AB R8, R109, R108 ;  /* 0x0000006c6d08723e */ /* 0x010fc600000010ff */
[----:B------:R2:W-:Y:S01]  /*1de90*/  STS [R5+0x400], R3 ;  /* 0x0004000305007388 */ /* 0x0005e20000000800 */
[----:B------:R-:W-:-:S03]  /*1dea0*/  F2FP.BF16.PACK_AB R7, R113, R112 ;  /* 0x000000707107723e */ /* 0x000fc600000010ff */
[----:B------:R3:W-:Y:S01]  /*1deb0*/  STS [R13], R8 ;  /* 0x000000080d007388 */ /* 0x0007e20000000800 */
[----:B-1----:R-:W-:Y:S01]  /*1dec0*/  F2FP.BF16.PACK_AB R6, R177, R176 ;  /* 0x000000b0b106723e */ /* 0x002fe200000010ff */
[----:B--2---:R-:W-:-:S04]  /*1ded0*/  IMAD.IADD R3, R9, 0x1, R2 ;  /* 0x0000000109037824 */ /* 0x004fc800078e0202 */
        /* <DEDUP_REMOVED lines=16> */
[----:B------:R-:W-:Y:S02]  /*1dfe0*/  F2FP.BF16.PACK_AB R9, R151, R150 ;  /* 0x000000969709723e */ /* 0x000fe400000010ff */
        /* <DEDUP_REMOVED lines=22> */
[----:B------:R-:W-:Y:S04]  /*1e150*/  STS [R12+0x4000], R8 ;  /* 0x004000080c007388 */ /* 0x000fe80000000800 */
[----:B------:R-:W-:Y:S04]  /*1e160*/  STS [R12+0x4400], R9 ;  /* 0x004400090c007388 */ /* 0x000fe80000000800 */
[----:B------:R-:W-:Y:S01]  /*1e170*/  STS [R10+0x8000], R7 ;  /* 0x008000070a007388 */ /* 0x000fe20000000800 */
[----:B-1----:R-:W-:-:S05]  /*1e180*/  F2FP.BF16.PACK_AB R6, R67, R66 ;  /* 0x000000424306723e */ /* 0x002fca00000010ff */
[----:B------:R1:W-:Y:S04]  /*1e190*/  STS [R10+0x8400], R6 ;  /* 0x008400060a007388 */ /* 0x0003e80000000800 */
[----:B-1----:R-:W2:Y:S01]  /*1e1a0*/  LDL R10, [R1+0xc] ;  /* 0x00000c00010a7983 */ /* 0x002ea20000100800 */
[----:B------:R-:W-:Y:S02]  /*1e1b0*/  F2FP.BF16.PACK_AB R9, R155, R154 ;  /* 0x0000009a9b09723e */ /* 0x000fe400000010ff */
[----:B------:R-:W-:Y:S02]  /*1e1c0*/  F2FP.BF16.PACK_AB R8, R175, R174 ;  /* 0x000000aeaf08723e */ /* 0x000fe400000010ff */
[----:B------:R-:W-:Y:S02]  /*1e1d0*/  F2FP.BF16.PACK_AB R7, R157, R156 ;  /* 0x0000009c9d07723e */ /* 0x000fe400000010ff */
[----:B------:R-:W-:Y:S01]  /*1e1e0*/  F2FP.BF16.PACK_AB R6, R139, R138 ;  /* 0x0000008a8b06723e */ /* 0x000fe200000010ff */
[----:B------:R-:W-:Y:S04]  /*1e1f0*/  STS [R11+0x8000], R9 ;  /* 0x008000090b007388 */ /* 0x000fe80000000800 */
[----:B------:R1:W-:Y:S04]  /*1e200*/  STS [R11+0x8400], R8 ;  /* 0x008400080b007388 */ /* 0x0003e80000000800 */
[----:B------:R3:W-:Y:S04]  /*1e210*/  STS [R2+0x8000], R7 ;  /* 0x0080000702007388 */ /* 0x0007e80000000800 */
[----:B------:R4:W-:Y:S01]  /*1e220*/  STS [R2+0x8400], R6 ;  /* 0x0084000602007388 */ /* 0x0009e20000000800 */
[----:B-1----:R-:W-:-:S03]  /*1e230*/  F2FP.BF16.PACK_AB R8, R81, R80 ;  /* 0x000000505108723e */ /* 0x002fc600000010ff */
[----:B------:R-:W2:Y:S01]  /*1e240*/  LDL.LU R11, [R1+0x30] ;  /* 0x00003000010b7983 */ /* 0x000ea20000300800 */
[----:B---3--:R-:W-:-:S03]  /*1e250*/  F2FP.BF16.PACK_AB R7, R79, R78 ;  /* 0x0000004e4f07723e */ /* 0x008fc600000010ff */
[----:B------:R-:W-:Y:S01]  /*1e260*/  STS [R14+0x8000], R8 ;  /* 0x008000080e007388 */ /* 0x000fe20000000800 */
[----:B----4-:R-:W-:Y:S02]  /*1e270*/  F2FP.BF16.PACK_AB R6, R165, R164 ;  /* 0x000000a4a506723e */ /* 0x010fe400000010ff */
[----:B------:R-:W-:Y:S01]  /*1e280*/  F2FP.BF16.PACK_AB R2, R75, R74 ;  /* 0x0000004a4b02723e */ /* 0x000fe200000010ff */
[----:B------:R1:W-:Y:S04]  /*1e290*/  STS [R14+0x8400], R7 ;  /* 0x008400070e007388 */ /* 0x0003e80000000800 */
[----:B------:R3:W-:Y:S04]  /*1e2a0*/  STS [R5+0x8000], R6 ;  /* 0x0080000605007388 */ /* 0x0007e80000000800 */
[----:B------:R4:W-:Y:S01]  /*1e2b0*/  STS [R5+0x8400], R2 ;  /* 0x0084000205007388 */ /* 0x0009e20000000800 */
[----:B------:R-:W-:-:S02]  /*1e2c0*/  ISETP.NE.U32.AND P0, PT, RZ, c[0x0][0x508], PT ;  /* 0x00014200ff007a0c */ /* 0x000fc40003f05070 */
[----:B-1----:R-:W-:Y:S02]  /*1e2d0*/  F2FP.BF16.PACK_AB R7, R163, R162 ;  /* 0x000000a2a307723e */ /* 0x002fe400000010ff */
[----:B---3--:R-:W-:-:S03]  /*1e2e0*/  F2FP.BF16.PACK_AB R6, R71, R70 ;  /* 0x000000464706723e */ /* 0x008fc600000010ff */
[----:B------:R-:W-:Y:S01]  /*1e2f0*/  STS [R13+0x8000], R7 ;  /* 0x008000070d007388 */ /* 0x000fe20000000800 */
[----:B----4-:R-:W-:Y:S02]  /*1e300*/  F2FP.BF16.PACK_AB R5, R85, R84 ;  /* 0x000000545505723e */ /* 0x010fe400000010ff */
[----:B------:R-:W-:Y:S01]  /*1e310*/  F2FP.BF16.PACK_AB R2, R69, R68 ;  /* 0x000000444502723e */ /* 0x000fe200000010ff */
[----:B------:R-:W-:Y:S04]  /*1e320*/  STS [R13+0x8400], R6 ;  /* 0x008400060d007388 */ /* 0x000fe80000000800 */
[----:B------:R1:W-:Y:S04]  /*1e330*/  STS [R3+0x8000], R5 ;  /* 0x0080000503007388 */ /* 0x0003e80000000800 */
[----:B------:R3:W-:Y:S01]  /*1e340*/  STS [R3+0x8400], R2 ;  /* 0x0084000203007388 */ /* 0x0007e20000000800 */
[----:B------:R-:W-:-:S02]  /*1e350*/  ISETP.NE.AND.EX P1, PT, RZ, c[0x0][0x50c], PT, P0 ;  /* 0x00014300ff007a0c */ /* 0x000fc40003f25300 */
[----:B------:R-:W-:Y:S02]  /*1e360*/  ISETP.NE.U32.AND P2, PT, RZ, c[0x0][0x500], PT ;  /* 0x00014000ff007a0c */ /* 0x000fe40003f45070 */
[----:B-1----:R-:W-:Y:S02]  /*1e370*/  F2FP.BF16.PACK_AB R5, R65, R64 ;  /* 0x000000404105723e */ /* 0x002fe400000010ff */
[----:B---3--:R-:W-:-:S03]  /*1e380*/  F2FP.BF16.PACK_AB R2, R63, R62 ;  /* 0x0000003e3f02723e */ /* 0x008fc600000010ff */
[----:B------:R-:W-:Y:S04]  /*1e390*/  STS [R12+0x8000], R5 ;  /* 0x008000050c007388 */ /* 0x000fe80000000800 */
[----:B------:R1:W-:Y:S04]  /*1e3a0*/  STS [R12+0x8400], R2 ;  /* 0x008400020c007388 */ /* 0x0003e80000000800 */
[----:B------:R-:W-:Y:S01]  /*1e3b0*/  BAR.SYNC.DEFER_BLOCKING 0x1, 0x100 ;  /* 0x0044000000007b1d */ /* 0x000fe20000010000 */
[----:B------:R-:W-:Y:S01]  /*1e3c0*/  ISETP.NE.AND.EX P2, PT, RZ, c[0x0][0x504], PT, P2 ;  /* 0x00014100ff007a0c */ /* 0x000fe20003f45320 */
[----:B------:R-:W-:-:S02]  /*1e3d0*/  IMAD.MOV.U32 R6, RZ, RZ, 0x4 ;  /* 0x00000004ff067424 */ /* 0x000fc400078e00ff */
[----:B------:R-:W-:Y:S02]  /*1e3e0*/  IMAD.MOV.U32 R14, RZ, RZ, c[0x0][0x388] ;  /* 0x0000e200ff0e7624 */ /* 0x000fe400078e00ff */
[----:B------:R-:W-:Y:S02]  /*1e3f0*/  IMAD.MOV.U32 R3, RZ, RZ, RZ ;  /* 0x000000ffff037224 */ /* 0x000fe400078e00ff */
[----:B--2---:R-:W-:-:S04]  /*1e400*/  @P1 IMAD.WIDE R8, R10, R6, c[0x0][0x508] ;  /* 0x000142000a081625 */ /* 0x004fc800078e0206 */
[----:B------:R-:W-:Y:S01]  /*1e410*/  IMAD.WIDE R6, R10, R6, c[0x0][0x500] ;  /* 0x000140000a067625 */ /* 0x000fe200078e0206 */
[----:B------:R2:W5:Y:S04]  /*1e420*/  @P1 LDG.E R14, [R8.64] ;  /* 0x00000006080e1981 */ /* 0x000568000c1e1900 */
[----:B------:R2:W5:Y:S01]  /*1e430*/  @P2 LDG.E R3, [R6.64] ;  /* 0x0000000606032981 */ /* 0x000562000c1e1900 */
[----:B------:R-:W-:-:S04]  /*1e440*/  ISETP.NE.AND P0, PT, R11, RZ, PT ;  /* 0x000000ff0b00720c */ /* 0x000fc80003f05270 */
[----:B-1----:R-:W-:Y:S01]  /*1e450*/  SEL R2, R11, c[0x0][0x3d4], P0 ;  /* 0x0000f5000b027a07 */ /* 0x002fe20000000000 */
[----:B------:R-:W-:Y:S05]  /*1e460*/  @P1 BRA `(.L_x_738) ;  /* 0x0000004000001947 */ /* 0x000fea0003800000 */
[----:B--2---:R-:W-:Y:S05]  /*1e470*/  @!P2 BRA `(.L_x_738) ;  /* 0x000000300000a947 */ /* 0x004fea0003800000 */
[----:B-----5:R1:W2:Y:S04]  /*1e480*/  LDG.E R14, [R6.64] ;  /* 0x00000006060e7981 */ /* 0x0202a8000c1e1900 */
[----:B-1----:R-:W2:Y:S02]  /*1e490*/  LDG.E R6, [R6.64+0x4] ;  /* 0x0000040606067981 */ /* 0x002ea4000c1e1900 */
[----:B--2---:R-:W-:Y:S02]  /*1e4a0*/  IADD3 R14, -R14, R6, RZ ;  /* 0x000000060e0e7210 */ /* 0x004fe40007ffe1ff */
.L_x_738:
[----:B--2---:R-:W2:Y:S04]  /*1e4b0*/  LDL R24, [R1+0x18] ;  /* 0x0000180001187983 */ /* 0x004ea80000100800 */
[----:B------:R-:W3:Y:S04]  /*1e4c0*/  LDL R15, [R1+0x34] ;  /* 0x00003400010f7983 */ /* 0x000ee80000100800 */
[----:B------:R-:W4:Y:S01]  /*1e4d0*/  LDL R25, [R1+0x50] ;  /* 0x0000500001197983 */ /* 0x000f220000100800 */
[----:B------:R-:W-:Y:S01]  /*1e4e0*/  IMAD.MOV.U32 R12, RZ, RZ, 0x368 ;  /* 0x00000368ff0c7424 */ /* 0x000fe200078e00ff */
[----:B------:R-:W-:-:S04]  /*1e4f0*/  ISETP.GT.AND P2, PT, R2, 0x1, PT ;  /* 0x000000010200780c */ /* 0x000fc80003f44270 */
[----:B------:R-:W-:-:S04]  /*1e500*/  SEL R12, R12, 0x328, P2 ;  /* 0x000003280c0c7807 */ /* 0x000fc80001000000 */
[----:B------:R-:W1:Y:S08]  /*1e510*/  LDC.64 R8, c[0x0][R12+0x170] ;  /* 0x00005c000c087b82 */ /* 0x000e700000000a00 */
[----:B------:R1:W2:Y:S08]  /*1e520*/  LDC.64 R16, c[0x0][R12+0x168] ;  /* 0x00005a000c107b82 */ /* 0x0002b00000000a00 */
[----:B------:R1:W2:Y:S08]  /*1e530*/  LDC.64 R20, c[0x0][R12+0x178] ;  /* 0x00005e000c147b82 */ /* 0x0002b00000000a00 */
[----:B------:R1:W2:Y:S01]  /*1e540*/  LDC.64 R18, c[0x0][R12+0x160] ;  /* 0x000058000c127b82 */ /* 0x0002a20000000a00 */
[----:B------:R-:W-:Y:S01]  /*1e550*/  ISETP.NE.U32.AND P0, PT, RZ, c[0x0][0x500], PT ;  /* 0x00014000ff007a0c */ /* 0x000fe20003f05070 */
[----:B------:R-:W-:-:S03]  /*1e560*/  IMAD.MOV.U32 R2, RZ, RZ, c[0x0][0x4e8] ;  /* 0x00013a00ff027624 */ /* 0x000fc600078e00ff */
[----:B------:R-:W-:Y:S02]  /*1e570*/  ISETP.NE.AND.EX P0, PT, RZ, c[0x0][0x504], PT, P0 ;  /* 0x00014100ff007a0c */ /* 0x000fe40003f05300 */
[----:B------:R-:W-:Y:S02]  /*1e580*/  ISETP.NE.AND P3, PT, R2, 0x1, PT ;  /* 0x000000010200780c */ /* 0x000fe40003f65270 */
[----:B------:R-:W-:Y:S02]  /*1e590*/  SHF.R.S32.HI R6, RZ, 0x1f, R10 ;  /* 0x0000001fff067819 */ /* 0x000fe4000001140a */
[----:B------:R-:W-:Y:S02]  /*1e5a0*/  SEL R2, R10, RZ, !P0 ;  /* 0x000000ff0a027207 */ /* 0x000fe40004000000 */
[----:B------:R-:W-:Y:S01]  /*1e5b0*/  SEL R7, R6, RZ, !P0 ;  /* 0x000000ff06077207 */ /* 0x000fe20004000000 */
[----:B------:R-:W-:Y:S02]  /*1e5c0*/  IMAD.IADD R5, R252, 0x1, R246 ;  /* 0x00000001fc057824 */ /* 0x000fe400078e02f6 */
[----:B-1----:R-:W-:-:S04]  /*1e5d0*/  IMAD R6, R9, R2, RZ ;  /* 0x0000000209067224 */ /* 0x002fc800078e02ff */
[C---:B------:R-:W-:Y:S02]  /*1e5e0*/  IMAD R12, R8.reuse, R7, R6 ;  /* 0x00000007080c7224 */ /* 0x040fe400078e0206 */
[----:B------:R-:W-:Y:S01]  /*1e5f0*/  @P3 IMAD.HI.U32 R7, R5, c[0x0][0x4ec], RZ ;  /* 0x00013b0005073a27 */ /* 0x000fe200078e00ff */
[----:B------:R-:W1:Y:S03]  /*1e600*/  S2R R26, SR_TID.X ;  /* 0x00000000001a7919 */ /* 0x000e660000002100 */
[----:B------:R-:W-:Y:S01]  /*1e610*/  IMAD.MOV.U32 R6, RZ, RZ, R5 ;  /* 0x000000ffff067224 */ /* 0x000fe200078e0005 */
[----:B------:R-:W-:Y:S01]  /*1e620*/  @P3 SHF.R.U32.HI R6, RZ, c[0x0][0x4f0], R7 ;  /* 0x00013c00ff063a19 */ /* 0x000fe20000011607 */
[----:B------:R-:W-:-:S04]  /*1e630*/  IMAD.WIDE.U32 R8, R8, R2, RZ ;  /* 0x0000000208087225 */ /* 0x000fc800078e00ff */
[----:B--2---:R-:W-:-:S04]  /*1e640*/  IMAD.WIDE.U32 R10, R16, R24, RZ ;  /* 0x00000018100a7225 */ /* 0x004fc800078e00ff */
[----:B------:R-:W-:Y:S01]  /*1e650*/  IMAD R13, R17, R24, RZ ;  /* 0x00000018110d7224 */ /* 0x000fe200078e02ff */
[----:B---3--:R-:W-:Y:S01]  /*1e660*/  SEL R7, R15, RZ, P2 ;  /* 0x000000ff0f077207 */ /* 0x008fe20001000000 */
[----:B------:R-:W-:Y:S01]  /*1e670*/  IMAD.IADD R15, R9, 0x1, R12 ;  /* 0x00000001090f7824 */ /* 0x000fe200078e020c */
[----:B-----5:R-:W-:Y:S01]  /*1e680*/  IADD3 R16, P1, P0, R8, R10, R3 ;  /* 0x0000000a08107210 */ /* 0x020fe2000783e003 */
[----:B------:R-:W-:Y:S01]  /*1e690*/  IMAD.IADD R9, R11, 0x1, R13 ;  /* 0x000000010b097824 */ /* 0x000fe200078e020d */
[----:B------:R-:W-:Y:S01]  /*1e6a0*/  SHF.R.S32.HI R8, RZ, 0x1f, R3 ;  /* 0x0000001fff087819 */ /* 0x000fe20000011403 */
        /* <DEDUP_REMOVED lines=16> */
[----:B-1----:R-:W-:Y:S01]  /*1e7b0*/  SHF.R.S32.HI R17, RZ, 0x1f, R26 ;  /* 0x0000001fff117819 */ /* 0x002fe2000001141a */
[----:B------:R-:W-:Y:S01]  /*1e7c0*/  IMAD.IADD R7, R7, 0x1, R9 ;  /* 0x0000000107077824 */ /* 0x000fe200078e0209 */
[C---:B------:R-:W-:Y:S02]  /*1e7d0*/  LEA R10, P0, R6.reuse, R10, 0x2 ;  /* 0x0000000a060a7211 */ /* 0x040fe400078010ff */
[----:B------:R-:W-:Y:S02]  /*1e7e0*/  SEL R11, R11, c[0x0][0x454], P2 ;  /* 0x000115000b0b7a07 */ /* 0x000fe40001000000 */
[----:B------:R-:W-:Y:S02]  /*1e7f0*/  LEA.HI R17, R17, R26, RZ, 0x5 ;  /* 0x0000001a11117211 */ /* 0x000fe400078f28ff */
[----:B------:R-:W-:Y:S02]  /*1e800*/  LEA.HI.X R6, R6, R11, R7, 0x2, P0 ;  /* 0x0000000b06067211 */ /* 0x000fe400000f1407 */
[----:B------:R-:W-:Y:S01]  /*1e810*/  LOP3.LUT R17, R17, 0xffffffe0, RZ, 0xc0, !PT ;  /* 0xffffffe011117812 */ /* 0x000fe200078ec0ff */
[----:B------:R-:W-:Y:S04]  /*1e820*/  SHFL.IDX PT, R12, R10, RZ, 0x1c1f ;  /* 0x001c1fff0a0c7589 */ /* 0x000fe800000e0000 */
[----:B------:R-:W1:Y:S01]  /*1e830*/  SHFL.IDX PT, R13, R6, RZ, 0x1c1f ;  /* 0x001c1fff060d7589 */ /* 0x000e6200000e0000 */
[----:B------:R-:W-:-:S03]  /*1e840*/  IMAD.IADD R17, R26, 0x1, -R17 ;  /* 0x000000011a117824 */ /* 0x000fc600078e0a11 */
[----:B------:R-:W-:Y:S01]  /*1e850*/  SHFL.IDX PT, R10, R10, 0x1, 0x1c1f ;  /* 0x003c1f000a0a7f89 */ /* 0x000fe200000e0000 */
[----:B----4-:R-:W-:-:S03]  /*1e860*/  IMAD.IADD R7, R25, 0x1, R246 ;  /* 0x0000000119077824 */ /* 0x010fc600078e02f6 */
        /* <DEDUP_REMOVED lines=14> */
[----:B------:R-:W-:Y:S01]  /*1e950*/  SHF.R.S32.HI R7, RZ, 0x1f, R2 ;  /* 0x0000001fff077819 */ /* 0x000fe20000011402 */
[C---:B------:R-:W-:Y:S01]  /*1e960*/  IMAD.WIDE.U32 R8, R3.reuse, c[0x0][0x3a0], RZ ;  /* 0x0000e80003087a25 */ /* 0x040fe200078e00ff */
[----:B------:R3:W4:Y:S03]  /*1e970*/  LDS.128 R28, [R217+0x80] ;  /* 0x00008000d91c7984 */ /* 0x0007260000000c00 */
[----:B------:R-:W-:Y:S01]  /*1e980*/  IMAD R3, R3, c[0x0][0x3a4], R5 ;  /* 0x0000e90003037a24 */ /* 0x000fe200078e0205 */
[----:B------:R3:W1:Y:S01]  /*1e990*/  LDS.128 R40, [R217+0x1080] ;  /* 0x00108000d9287984 */ /* 0x0006620000000c00 */
[----:B------:R-:W-:-:S03]  /*1e9a0*/  IMAD R7, R7, c[0x0][0x3f0], RZ ;  /* 0x0000fc0007077a24 */ /* 0x000fc600078e02ff */
[----:B------:R-:W-:Y:S01]  /*1e9b0*/  IADD3 R9, R9, R3, RZ ;  /* 0x0000000309097210 */ /* 0x000fe20007ffe0ff */
[----:B------:R3:W1:Y:S04]  /*1e9c0*/  LDS.128 R52, [R217+0x2080] ;  /* 0x00208000d9347984 */ /* 0x0006680000000c00 */
[C---:B------:R-:W-:Y:S01]  /*1e9d0*/  IMAD.WIDE.U32 R8, R24.reuse, c[0x0][0x3e8], R8 ;  /* 0x0000fa0018087a25 */ /* 0x040fe200078e0008 */
[----:B------:R3:W1:Y:S03]  /*1e9e0*/  LDS.128 R60, [R217+0x3080] ;  /* 0x00308000d93c7984 */ /* 0x0006660000000c00 */
[----:B------:R-:W-:Y:S01]  /*1e9f0*/  IMAD R9, R24, c[0x0][0x3ec], R9 ;  /* 0x0000fb0018097a24 */ /* 0x000fe200078e0209 */
[----:B------:R3:W1:Y:S03]  /*1ea00*/  LDS.128 R36, [R217+0x5080] ;  /* 0x00508000d9247984 */ /* 0x0006660000000c00 */
[----:B------:R-:W-:Y:S01]  /*1ea10*/  IMAD.WIDE.U32 R8, R2, c[0x0][0x3f0], R8 ;  /* 0x0000fc0002087a25 */ /* 0x000fe200078e0008 */
[----:B------:R3:W1:Y:S04]  /*1ea20*/  LDS.128 R24, [R217+0x4080] ;  /* 0x00408000d9187984 */ /* 0x0006680000000c00 */
[----:B------:R3:W1:Y:S04]  /*1ea30*/  LDS.128 R48, [R217+0x6080] ;  /* 0x00608000d9307984 */ /* 0x0006680000000c00 */
[----:B------:R3:W1:Y:S04]  /*1ea40*/  LDS.128 R56, [R217+0x7080] ;  /* 0x00708000d9387984 */ /* 0x0006680000000c00 */
[----:B-1----:R3:W1:Y:S04]  /*1ea50*/  LDS.128 R20, [R217+0x8080] ;  /* 0x00808000d9147984 */ /* 0x0026680000000c00 */
        /* <DEDUP_REMOVED lines=30> */
.L_x_807:
[----:B------:R-:W-:Y:S05]  /*1ec40*/  BRA.DIV ~URZ, `(.L_x_741) ;  /* 0x00003e227f007947 */ /* 0x000fea000b800000 */
[----:B------:R3:W4:Y:S02]  /*1ec50*/  SHFL.IDX PT, R2, R14, RZ, 0x181f ;  /* 0x00181fff0e027589 */ /* 0x00072400000e0000 */
.L_x_808:
[----:B------:R-:W5:Y:S01]  /*1ec60*/  LDL.64 R18, [R1+0x10] ;  /* 0x0000100001127983 */ /* 0x000f620000100a00 */
[----:B------:R-:W-:Y:S01]  /*1ec70*/  ISETP.GE.AND P0, PT, R12, R6, PT ;  /* 0x000000060c00720c */ /* 0x000fe20003f06270 */
[----:B------:R-:W-:Y:S01]  /*1ec80*/  BSSY B0, `(.L_x_742) ;  /* 0x0000011000007945 */ /* 0x000fe20003800000 */
[----:B------:R-:W-:Y:S02]  /*1ec90*/  SHF.R.S32.HI R17, RZ, 0x1f, R0 ;  /* 0x0000001fff117819 */ /* 0x000fe40000011400 */
[----:B------:R-:W-:Y:S02]  /*1eca0*/  SHF.R.S32.HI R16, RZ, 0x1f, R4 ;  /* 0x0000001fff107819 */ /* 0x000fe40000011404 */
[----:B-----5:R-:W-:-:S07]  /*1ecb0*/  SHF.R.S32.HI R15, RZ, 0x1f, R18 ;  /* 0x0000001fff0f7819 */ /* 0x020fce0000011412 */
[----:B------:R-:W-:Y:S05]  /*1ecc0*/  @P0 BRA `(.L_x_743) ;  /* 0x000000c000000947 */ /* 0x000fea0003800000 */
[----:B------:R-:W-:Y:S02]  /*1ecd0*/  ISETP.GE.AND P2, PT, R18, c[0x0][0x3c8], PT ;  /* 0x0000f20012007a0c */ /* 0x000fe40003f46270 */
[----:B------:R-:W-:Y:S02]  /*1ece0*/  ISETP.GE.AND P1, PT, R4, c[0x0][0x3c8], PT ;  /* 0x0000f20004007a0c */ /* 0x000fe40003f26270 */
[----:B------:R-:W-:-:S09]  /*1ecf0*/  ISETP.GE.AND P0, PT, R0, c[0x0][0x3c8], PT ;  /* 0x0000f20000007a0c */ /* 0x000fd20003f06270 */
[-C--:B----4-:R-:W-:Y:S02]  /*1ed00*/  @!P2 LEA R10, P5, R18, R2.reuse, 0x1 ;  /* 0x00000002120aa211 */ /* 0x090fe400078a08ff */
[-C--:B------:R-:W-:Y:S02]  /*1ed10*/  @!P1 LEA R8, P4, R4, R2.reuse, 0x1 ;  /* 0x0000000204089211 */ /* 0x080fe400078808ff */
[----:B------:R-:W-:Y:S02]  /*1ed20*/  @!P0 LEA R2, P3, R0, R2, 0x1 ;  /* 0x0000000200028211 */ /* 0x000fe400078608ff */
[-C--:B--2---:R-:W-:Y:S02]  /*1ed30*/  @!P2 LEA.HI.X R11, R18, R7.reuse, R15, 0x1, P5 ;  /* 0x00000007120ba211 */ /* 0x084fe400028f0c0f */
[-C--:B------:R-:W-:Y:S02]  /*1ed40*/  @!P1 LEA.HI.X R9, R4, R7.reuse, R16, 0x1, P4 ;  /* 0x0000000704099211 */ /* 0x080fe400020f0c10 */
[----:B------:R-:W-:Y:S01]  /*1ed50*/  @!P0 LEA.HI.X R3, R0, R7, R17, 0x1, P3 ;  /* 0x0000000700038211 */ /* 0x000fe200018f0c11 */
[----:B------:R2:W-:Y:S04]  /*1ed60*/  @!P2 ST.E.128 [R10.64], R28 ;  /* 0x0000001c0a00a985 */ /* 0x0005e8000c101d06 */
[----:B------:R2:W-:Y:S04]  /*1ed70*/  @!P1 ST.E.128 [R8.64], R24 ;  /* 0x0000001808009985 */ /* 0x0005e8000c101d06 */
[----:B------:R2:W-:Y:S02]  /*1ed80*/  @!P0 ST.E.128 [R2.64], R20 ;  /* 0x0000001402008985 */ /* 0x0005e4000c101d06 */
.L_x_743:
[----:B------:R-:W-:Y:S05]  /*1ed90*/  BSYNC B0 ;  /* 0x0000000000007941 */ /* 0x000fea0003800000 */
.L_x_742:
[----:B------:R-:W-:Y:S05]  /*1eda0*/  BRA.DIV ~URZ, `(.L_x_744) ;  /* 0x00003d327f007947 */ /* 0x000fea000b800000 */
[----:B--2---:R2:W1:Y:S04]  /*1edb0*/  SHFL.IDX PT, R7, R13, 0x1, 0x181f ;  /* 0x00381f000d077f89 */ /* 0x00446800000e0000 */
[----:B----4-:R2:W4:Y:S02]  /*1edc0*/  SHFL.IDX PT, R2, R14, 0x1, 0x181f ;  /* 0x00381f000e027f89 */ /* 0x01052400000e0000 */
.L_x_809:
[----:B------:R-:W-:Y:S01]  /*1edd0*/  IADD3 R3, R12, 0x20, RZ ;  /* 0x000000200c037810 */ /* 0x000fe20007ffe0ff */
[----:B------:R-:W-:Y:S03]  /*1ede0*/  BSSY B0, `(.L_x_745) ;  /* 0x0000010000007945 */ /* 0x000fe60003800000 */
[----:B------:R-:W-:-:S13]  /*1edf0*/  ISETP.GE.AND P0, PT, R3, R6, PT ;  /* 0x000000060300720c */ /* 0x000fda0003f06270 */
[----:B------:R-:W-:Y:S05]  /*1ee00*/  @P0 BRA `(.L_x_746) ;  /* 0x000000d000000947 */ /* 0x000fea0003800000 */
[----:B------:R-:W5:Y:S01]  /*1ee10*/  LDL.64 R18, [R1+0x10] ;  /* 0x0000100001127983 */ /* 0x000f620000100a00 */
[----:B------:R-:W-:Y:S02]  /*1ee20*/  ISETP.GE.AND P1, PT, R4, c[0x0][0x3c8], PT ;  /* 0x0000f20004007a0c */ /* 0x000fe40003f26270 */
[----:B------:R-:W-:-:S11]  /*1ee30*/  ISETP.GE.AND P0, PT, R0, c[0x0][0x3c8], PT ;  /* 0x0000f20000007a0c */ /* 0x000fd60003f06270 */
[----:B----4-:R-:W-:-:S04]  /*1ee40*/  @!P1 LEA R8, P4, R4, R2, 0x1 ;  /* 0x0000000204089211 */ /* 0x010fc800078808ff */
[----:B-1----:R-:W-:Y:S02]  /*1ee50*/  @!P1 LEA.HI.X R9, R4, R7, R16, 0x1, P4 ;  /* 0x0000000704099211 */ /* 0x002fe400020f0c10 */
[----:B-----5:R-:W-:-:S13]  /*1ee60*/  ISETP.GE.AND P2, PT, R18, c[0x0][0x3c8], PT ;  /* 0x0000f20012007a0c */ /* 0x020fda0003f46270 */
[-C--:B------:R-:W-:Y:S02]  /*1ee70*/  @!P2 LEA R10, P5, R18, R2.reuse, 0x1 ;  /* 0x00000002120aa211 */ /* 0x080fe400078a08ff */
[----:B------:R-:W-:Y:S02]  /*1ee80*/  @!P0 LEA R2, P3, R0, R2, 0x1 ;  /* 0x0000000200028211 */ /* 0x000fe400078608ff */
[-C--:B------:R-:W-:Y:S02]  /*1ee90*/  @!P2 LEA.HI.X R11, R18, R7.reuse, R15, 0x1, P5 ;  /* 0x00000007120ba211 */ /* 0x080fe400028f0c0f */
[----:B------:R-:W-:-:S03]  /*1eea0*/  @!P0 LEA.HI.X R3, R0, R7, R17, 0x1, P3 ;  /* 0x0000000700038211 */ /* 0x000fc600018f0c11 */
[----:B------:R1:W-:Y:S04]  /*1eeb0*/  @!P2 ST.E.128 [R10.64], R40 ;  /* 0x000000280a00a985 */ /* 0x0003e8000c101d06 */
[----:B------:R1:W-:Y:S04]  /*1eec0*/  @!P1 ST.E.128 [R8.64], R36 ;  /* 0x0000002408009985 */ /* 0x0003e8000c101d06 */
[----:B------:R1:W-:Y:S02]  /*1eed0*/  @!P0 ST.E.128 [R2.64], R32 ;  /* 0x0000002002008985 */ /* 0x0003e4000c101d06 */
.L_x_746:
[----:B------:R-:W-:Y:S05]  /*1eee0*/  BSYNC B0 ;  /* 0x0000000000007941 */ /* 0x000fea0003800000 */
.L_x_745:
[----:B------:R-:W-:Y:S05]  /*1eef0*/  BRA.DIV ~URZ, `(.L_x_747) ;  /* 0x00003cb27f007947 */ /* 0x000fea000b800000 */
[----:B-1----:R1:W2:Y:S02]  /*1ef00*/  SHFL.IDX PT, R7, R13, 0x2, 0x181f ;  /* 0x00581f000d077f89 */ /* 0x0022a400000e0000 */
.L_x_810:
[----:B------:R-:W-:Y:S05]  /*1ef10*/  BRA.DIV ~URZ, `(.L_x_748) ;  /* 0x00003d027f007947 */ /* 0x000fea000b800000 */
[----:B----4-:R4:W1:Y:S02]  /*1ef20*/  SHFL.IDX PT, R2, R14, 0x2, 0x181f ;  /* 0x00581f000e027f89 */ /* 0x01086400000e0000 */
.L_x_811:
[----:B------:R-:W-:Y:S01]  /*1ef30*/  IADD3 R3, R12, 0x40, RZ ;  /* 0x000000400c037810 */ /* 0x000fe20007ffe0ff */
[----:B------:R-:W-:Y:S03]  /*1ef40*/  BSSY B0, `(.L_x_749) ;  /* 0x0000010000007945 */ /* 0x000fe60003800000 */
[----:B------:R-:W-:-:S13]  /*1ef50*/  ISETP.GE.AND P0, PT, R3, R6, PT ;  /* 0x000000060300720c */ /* 0x000fda0003f06270 */
[----:B------:R-:W-:Y:S05]  /*1ef60*/  @P0 BRA `(.L_x_750) ;  /* 0x000000d000000947 */ /* 0x000fea0003800000 */
[----:B------:R-:W5:Y:S01]  /*1ef70*/  LDL.64 R18, [R1+0x10] ;  /* 0x0000100001127983 */ /* 0x000f620000100a00 */
[----:B------:R-:W-:Y:S02]  /*1ef80*/  ISETP.GE.AND P1, PT, R4, c[0x0][0x3c8], PT ;  /* 0x0000f20004007a0c */ /* 0x000fe40003f26270 */
[----:B------:R-:W-:-:S11]  /*1ef90*/  ISETP.GE.AND P0, PT, R0, c[0x0][0x3c8], PT ;  /* 0x0000f20000007a0c */ /* 0x000fd60003f06270 */
[----:B-1----:R-:W-:-:S04]  /*1efa0*/  @!P1 LEA R8, P4, R4, R2, 0x1 ;  /* 0x0000000204089211 */ /* 0x002fc800078808ff */
[----:B--2---:R-:W-:Y:S02]  /*1efb0*/  @!P1 LEA.HI.X R9, R4, R7, R16, 0x1, P4 ;  /* 0x0000000704099211 */ /* 0x004fe400020f0c10 */
        /* <DEDUP_REMOVED lines=8> */
.L_x_750:
[----:B------:R-:W-:Y:S05]  /*1f040*/  BSYNC B0 ;  /* 0x0000000000007941 */ /* 0x000fea0003800000 */
.L_x_749:
[----:B------:R-:W-:Y:S05]  /*1f050*/  BRA.DIV ~URZ, `(.L_x_751) ;  /* 0x00003c327f007947 */ /* 0x000fea000b800000 */
[----:B-1----:R1:W3:Y:S04]  /*1f060*/  SHFL.IDX PT, R10, R13, 0x3, 0x181f ;  /* 0x00781f000d0a7f89 */ /* 0x0022e800000e0000 */
[----:B------:R1:W4:Y:S02]  /*1f070*/  SHFL.IDX PT, R2, R14, 0x3, 0x181f ;  /* 0x00781f000e027f89 */ /* 0x00032400000e0000 */
.L_x_812:
[----:B------:R-:W-:-:S04]  /*1f080*/  IADD3 R3, R12, 0x60, RZ ;  /* 0x000000600c037810 */ /* 0x000fc80007ffe0ff */
[----:B------:R-:W-:-:S13]  /*1f090*/  ISETP.GE.AND P0, PT, R3, R6, PT ;  /* 0x000000060300720c */ /* 0x000fda0003f06270 */
[----:B------:R-:W-:Y:S05]  /*1f0a0*/  @P0 BRA `(.L_x_752) ;  /* 0x00001f9000000947 */ /* 0x000fea0003800000 */
[----:B------:R-:W5:Y:S01]  /*1f0b0*/  LDL.64 R18, [R1+0x10] ;  /* 0x0000100001127983 */ /* 0x000f620000100a00 */
[----:B------:R-:W-:-:S13]  /*1f0c0*/  ISETP.GE.AND P0, PT, R4, c[0x0][0x3c8], PT ;  /* 0x0000f20004007a0c */ /* 0x000fda0003f06270 */
[----:B----4-:R-:W-:-:S04]  /*1f0d0*/  @!P0 LEA R6, P2, R4, R2, 0x1 ;  /* 0x0000000204068211 */ /* 0x010fc800078408ff */
[----:B--23--:R-:W-:Y:S02]  /*1f0e0*/  @!P0 LEA.HI.X R7, R4, R10, R16, 0x1, P2 ;  /* 0x0000000a04078211 */ /* 0x00cfe400010f0c10 */
[----:B-----5:R-:W-:-:S13]  /*1f0f0*/  ISETP.GE.AND P1, PT, R18, c[0x0][0x3c8], PT ;  /* 0x0000f20012007a0c */ /* 0x020fda0003f26270 */
[----:B------:R-:W-:-:S04]  /*1f100*/  @!P1 LEA R8, P3, R18, R2, 0x1 ;  /* 0x0000000212089211 */ /* 0x000fc800078608ff */
[----:B------:R-:W-:-:S05]  /*1f110*/  @!P1 LEA.HI.X R9, R18, R10, R15, 0x1, P3 ;  /* 0x0000000a12099211 */ /* 0x000fca00018f0c0f */
[----:B------:R2:W-:Y:S04]  /*1f120*/  @!P1 ST.E.128 [R8.64], R60 ;  /* 0x0000003c08009985 */ /* 0x0005e8000c101d06 */
[----:B------:R2:W-:Y:S01]  /*1f130*/  @!P0 ST.E.128 [R6.64], R56 ;  /* 0x0000003806008985 */ /* 0x0005e2000c101d06 */
[----:B------:R-:W-:-:S13]  /*1f140*/  ISETP.GE.AND P0, PT, R0, c[0x0][0x3c8], PT ;  /* 0x0000f20000007a0c */ /* 0x000fda0003f06270 */
[----:B------:R-:W-:Y:S05]  /*1f150*/  @P0 BRA `(.L_x_752) ;  /* 0x00001ee000000947 */ /* 0x000fea0003800000 */
[----:B------:R-:W-:-:S04]  /*1f160*/  LEA R2, P0, R0, R2, 0x1 ;  /* 0x0000000200027211 */ /* 0x000fc800078008ff */
[----:B------:R-:W-:-:S05]  /*1f170*/  LEA.HI.X R3, R0, R10, R17, 0x1, P0 ;  /* 0x0000000a00037211 */ /* 0x000fca00000f0c11 */
[----:B------:R3:W-:Y:S01]  /*1f180*/  ST.E.128 [R2.64], R64 ;  /* 0x0000004002007985 */ /* 0x0007e2000c101d06 */
[----:B------:R-:W-:Y:S05]  /*1f190*/  BRA `(.L_x_752) ;  /* 0x00001ea000007947 */ /* 0x000fea0003800000 */
.L_x_739:
[----:B------:R-:W2:Y:S04]  /*1f1a0*/  LDL.LU R4, [R1+0x18] ;  /* 0x0000180001047983 */ /* 0x000ea80000300800 */
[----:B------:R-:W3:Y:S01]  /*1f1b0*/  LDL.LU R9, [R1+0x34] ;  /* 0x0000340001097983 */ /* 0x000ee20000300800 */
[----:B------:R-:W-:Y:S01]  /*1f1c0*/  IMAD R8, R8, c[0x0][0x408], RZ ;  /* 0x0001020008087a24 */ /* 0x000fe200078e02ff */
[----:B------:R-:W-:Y:S01]  /*1f1d0*/  SHF.R.S32.HI R0, RZ, 0x1f, R2 ;  /* 0x0000001fff007819 */ /* 0x000fe20000011402 */
[----:B------:R-:W-:-:S04]  /*1f1e0*/  IMAD.WIDE.U32 R6, R3, c[0x0][0x408], RZ ;  /* 0x0001020003067a25 */ /* 0x000fc800078e00ff */
[----:B------:R-:W-:Y:S02]  /*1f1f0*/  IMAD R3, R3, c[0x0][0x40c], R8 ;  /* 0x0001030003037a24 */ /* 0x000fe400078e0208 */
[----:B------:R-:W-:Y:S02]  /*1f200*/  IMAD R0, R0, c[0x0][0x440], RZ ;  /* 0x0001100000007a24 */ /* 0x000fe400078e02ff */
[----:B------:R-:W-:Y:S01]  /*1f210*/  @P3 IMAD.HI.U32 R8, R5, c[0x0][0x4ec], RZ ;  /* 0x00013b0005083a27 */ /* 0x000fe200078e00ff */
[----:B------:R-:W-:-:S05]  /*1f220*/  IADD3 R7, R7, R3, RZ ;  /* 0x0000000307077210 */ /* 0x000fca0007ffe0ff */
[----:B--2---:R-:W-:-:S04]  /*1f230*/  IMAD.WIDE.U32 R6, R4, c[0x0][0x438], R6 ;  /* 0x00010e0004067a25 */ /* 0x004fc800078e0006 */
[----:B------:R-:W-:Y:S02]  /*1f240*/  IMAD R7, R4, c[0x0][0x43c], R7 ;  /* 0x00010f0004077a24 */ /* 0x000fe400078e0207 */
[C---:B------:R-:W-:Y:S01]  /*1f250*/  IMAD R4, R2.reuse, c[0x0][0x444], R0 ;  /* 0x0001110002047a24 */ /* 0x040fe200078e0200 */
[----:B------:R-:W-:Y:S01]  /*1f260*/  MOV R0, R5 ;  /* 0x0000000500007202 */ /* 0x000fe20000000f00 */
[----:B------:R-:W-:Y:S01]  /*1f270*/  IMAD.WIDE.U32 R2, R2, c[0x0][0x440], R6 ;  /* 0x0001100002027a25 */ /* 0x000fe200078e0006 */
[----:B------:R-:W-:-:S04]  /*1f280*/  @P3 SHF.R.U32.HI R0, RZ, c[0x0][0x4f0], R8 ;  /* 0x00013c00ff003a19 */ /* 0x000fc80000011608 */
        /* <DEDUP_REMOVED lines=19> */
.L_x_813:
[----:B------:R-:W-:Y:S05]  /*1f3c0*/  BRA.DIV ~URZ, `(.L_x_754) ;  /* 0x00003a027f007947 */ /* 0x000fea000b800000 */
[----:B------:R4:W1:Y:S02]  /*1f3d0*/  SHFL.IDX PT, R0, R38, RZ, 0x1c1f ;  /* 0x001c1fff26007589 */ /* 0x00086400000e0000 */
.L_x_814:
[C---:B------:R-:W-:Y:S01]  /*1f3e0*/  IADD3 R29, R241.reuse, 0x90, RZ ;  /* 0x00000090f11d7810 */ /* 0x040fe20007ffe0ff */
[----:B------:R-:W-:Y:S01]  /*1f3f0*/  BSSY B0, `(.L_x_755) ;  /* 0x0000090000007945 */ /* 0x000fe20003800000 */
[C---:B------:R-:W-:Y:S02]  /*1f400*/  IADD3 R28, R241.reuse, 0x98, RZ ;  /* 0x00000098f11c7810 */ /* 0x040fe40007ffe0ff */
[C---:B------:R-:W-:Y:S02]  /*1f410*/  IADD3 R27, R241.reuse, 0xa0, RZ ;  /* 0x000000a0f11b7810 */ /* 0x040fe40007ffe0ff */
[C---:B------:R-:W-:Y:S02]  /*1f420*/  IADD3 R26, R241.reuse, 0xa8, RZ ;  /* 0x000000a8f11a7810 */ /* 0x040fe40007ffe0ff */
[C---:B------:R-:W-:Y:S02]  /*1f430*/  IADD3 R25, R241.reuse, 0xb0, RZ ;  /* 0x000000b0f1197810 */ /* 0x040fe40007ffe0ff */
[----:B------:R-:W-:-:S02]  /*1f440*/  IADD3 R24, R241, 0xb8, RZ ;  /* 0x000000b8f1187810 */ /* 0x000fc40007ffe0ff */
[C---:B-1----:R-:W-:Y:S02]  /*1f450*/  IADD3 R23, R241.reuse, 0x8, RZ ;  /* 0x00000008f1177810 */ /* 0x042fe40007ffe0ff */
        /* <DEDUP_REMOVED lines=39> */
[----:B------:R-:W-:Y:S01]  /*1f6d0*/  SHF.R.S32.HI R54, RZ, 0x1f, R17 ;  /* 0x0000001fff367819 */ /* 0x000fe20000011411 */
[----:B------:R-:W-:Y:S05]  /*1f6e0*/  @P0 BRA `(.L_x_756) ;  /* 0x0000060000000947 */ /* 0x000fea0003800000 */
[----:B------:R-:W-:Y:S02]  /*1f6f0*/  ISETP.GE.AND P1, PT, R241, c[0x0][0x3c8], PT ;  /* 0x0000f200f1007a0c */ /* 0x000fe40003f26270 */
[----:B------:R-:W-:-:S02]  /*1f700*/  ISETP.GE.AND P0, PT, R23, c[0x0][0x3c8], PT ;  /* 0x0000f20017007a0c */ /* 0x000fc40003f06270 */
[----:B------:R-:W-:Y:S02]  /*1f710*/  ISETP.GE.AND P3, PT, R22, c[0x0][0x3c8], PT ;  /* 0x0000f20016007a0c */ /* 0x000fe40003f66270 */
[----:B------:R-:W-:Y:S02]  /*1f720*/  ISETP.GE.AND P4, PT, R21, c[0x0][0x3c8], PT ;  /* 0x0000f20015007a0c */ /* 0x000fe40003f86270 */
[----:B------:R-:W-:-:S05]  /*1f730*/  ISETP.GE.AND P6, PT, R29, c[0x0][0x3c8], PT ;  /* 0x0000f2001d007a0c */ /* 0x000fca0003fc6270 */
[-C--:B------:R-:W-:Y:S02]  /*1f740*/  @!P1 LEA R2, P5, R241, R0.reuse, 0x2 ;  /* 0x00000000f1029211 */ /* 0x080fe400078a10ff */
[----:B------:R-:W-:Y:S02]  /*1f750*/  @!P0 LEA R30, P2, R23, R0, 0x2 ;  /* 0x00000000171e8211 */ /* 0x000fe400078410ff */
[-C--:B---3--:R-:W-:Y:S02]  /*1f760*/  @!P1 LEA.HI.X R3, R241, R4.reuse, R40, 0x2, P5 ;  /* 0x00000004f1039211 */ /* 0x088fe400028f1428 */
[----:B------:R-:W-:Y:S02]  /*1f770*/  @!P0 LEA.HI.X R31, R23, R4, R37, 0x2, P2 ;  /* 0x00000004171f8211 */ /* 0x000fe400010f1425 */
[----:B------:R-:W-:Y:S01]  /*1f780*/  ISETP.GE.AND P2, PT, R20, c[0x0][0x3c8], PT ;  /* 0x0000f20014007a0c */ /* 0x000fe20003f46270 */
[----:B------:R1:W-:Y:S01]  /*1f790*/  @!P1 ST.E.64 [R2.64], R158 ;  /* 0x0000009e02009985 */ /* 0x0003e2000c101b06 */
[----:B------:R-:W-:-:S03]  /*1f7a0*/  ISETP.GE.AND P1, PT, R18, c[0x0][0x3c8], PT ;  /* 0x0000f20012007a0c */ /* 0x000fc60003f26270 */
[----:B------:R3:W-:Y:S01]  /*1f7b0*/  @!P0 ST.E.64 [R30.64], R32 ;  /* 0x000000201e008985 */ /* 0x0007e2000c101b06 */
        /* <DEDUP_REMOVED lines=45> */
[----:B------:R1:W-:Y:S01]  /*1fa90*/  @!P2 ST.E.64 [R2.64], R136 ;  /* 0x000000880200a985 */ /* 0x0003e2000c101b06 */
[----:B------:R-:W-:Y:S02]  /*1faa0*/  ISETP.GE.AND P2, PT, R17, c[0x0][0x3c8], PT ;  /* 0x0000f20011007a0c */ /* 0x000fe40003f46270 */
[----:B------:R-:W-:Y:S01]  /*1fab0*/  @!P3 LEA.HI.X R31, R7, R4, R52, 0x2, P5 ;  /* 0x00000004071fb211 */ /* 0x000fe200028f1434 */
[----:B------:R3:W-:Y:S01]  /*1fac0*/  @!P1 ST.E.64 [R32.64], R148 ;  /* 0x0000009420009985 */ /* 0x0007e2000c101b06 */
[----:B------:R-:W-:Y:S02]  /*1fad0*/  ISETP.GE.AND P1, PT, R19, c[0x0][0x3c8], PT ;  /* 0x0000f20013007a0c */ /* 0x000fe40003f26270 */
[----:B------:R-:W-:Y:S01]  /*1fae0*/  ISETP.GE.AND P5, PT, R28, c[0x0][0x3c8], PT ;  /* 0x0000f2001c007a0c */ /* 0x000fe20003fa6270 */
[----:B------:R5:W-:Y:S01]  /*1faf0*/  @!P3 ST.E.64 [R30.64], R150 ;  /* 0x000000961e00b985 */ /* 0x000be2000c101b06 */
[----:B-1----:R-:W-:-:S04]  /*1fb00*/  @!P4 LEA R2, P0, R6, R0, 0x2 ;  /* 0x000000000602c211 */ /* 0x002fc800078010ff */
[----:B------:R-:W-:Y:S02]  /*1fb10*/  @!P4 LEA.HI.X R3, R6, R4, R53, 0x2, P0 ;  /* 0x000000040603c211 */ /* 0x000fe400000f1435 */
[----:B---3--:R-:W-:-:S03]  /*1fb20*/  @!P2 LEA R32, P0, R17, R0, 0x2 ;  /* 0x000000001120a211 */ /* 0x008fc600078010ff */
[----:B------:R1:W-:Y:S01]  /*1fb30*/  @!P4 ST.E.64 [R2.64], R152 ;  /* 0x000000980200c985 */ /* 0x0003e2000c101b06 */
[----:B------:R-:W-:Y:S02]  /*1fb40*/  @!P2 LEA.HI.X R33, R17, R4, R54, 0x2, P0 ;  /* 0x000000041121a211 */ /* 0x000fe400000f1436 */
[----:B-----5:R-:W-:Y:S02]  /*1fb50*/  @!P6 LEA R30, P0, R29, R0, 0x2 ;  /* 0x000000001d1ee211 */ /* 0x020fe400078010ff */
[----:B------:R-:W-:Y:S01]  /*1fb60*/  ISETP.GE.AND P4, PT, R27, c[0x0][0x3c8], PT ;  /* 0x0000f2001b007a0c */ /* 0x000fe20003f86270 */
[----:B------:R-:W-:Y:S01]  /*1fb70*/  @!P2 ST.E.64 [R32.64], R160 ;  /* 0x000000a02000a985 */ /* 0x000fe2000c101b06 */
[----:B------:R-:W-:Y:S02]  /*1fb80*/  ISETP.GE.AND P2, PT, R26, c[0x0][0x3c8], PT ;  /* 0x0000f2001a007a0c */ /* 0x000fe40003f46270 */
[----:B------:R-:W-:Y:S02]  /*1fb90*/  @!P6 LEA.HI.X R31, R29, R4, R57, 0x2, P0 ;  /* 0x000000041d1fe211 */ /* 0x000fe400000f1439 */
[----:B------:R-:W-:-:S02]  /*1fba0*/  ISETP.GE.AND P0, PT, R24, c[0x0][0x3c8], PT ;  /* 0x0000f20018007a0c */ /* 0x000fc40003f06270 */
[----:B-1----:R-:W-:-:S04]  /*1fbb0*/  @!P1 LEA R2, P3, R19, R0, 0x2 ;  /* 0x0000000013029211 */ /* 0x002fc800078610ff */
[----:B------:R-:W-:-:S05]  /*1fbc0*/  @!P1 LEA.HI.X R3, R19, R4, R55, 0x2, P3 ;  /* 0x0000000413039211 */ /* 0x000fca00018f1437 */
[----:B------:R1:W-:Y:S01]  /*1fbd0*/  @!P1 ST.E.64 [R2.64], R154 ;  /* 0x0000009a02009985 */ /* 0x0003e2000c101b06 */
[----:B------:R-:W-:-:S03]  /*1fbe0*/  ISETP.GE.AND P1, PT, R25, c[0x0][0x3c8], PT ;  /* 0x0000f20019007a0c */ /* 0x000fc60003f26270 */
[----:B------:R3:W-:Y:S01]  /*1fbf0*/  @!P6 ST.E.64 [R30.64], R156 ;  /* 0x0000009c1e00e985 */ /* 0x0007e2000c101b06 */
[----:B------:R-:W-:-:S04]  /*1fc00*/  @!P4 LEA R34, P6, R27, R0, 0x2 ;  /* 0x000000001b22c211 */ /* 0x000fc800078c10ff */
[----:B------:R-:W-:Y:S02]  /*1fc10*/  @!P4 LEA.HI.X R35, R27, R4, R58, 0x2, P6 ;  /* 0x000000041b23c211 */ /* 0x000fe400030f143a */
[----:B-1----:R-:W-:-:S04]  /*1fc20*/  @!P5 LEA R2, P3, R28, R0, 0x2 ;  /* 0x000000001c02d211 */ /* 0x002fc800078610ff */
[----:B------:R-:W-:Y:S02]  /*1fc30*/  @!P5 LEA.HI.X R3, R28, R4, R56, 0x2, P3 ;  /* 0x000000041c03d211 */ /* 0x000fe400018f1438 */
[----:B------:R-:W-:-:S03]  /*1fc40*/  @!P2 LEA R32, P3, R26, R0, 0x2 ;  /* 0x000000001a20a211 */ /* 0x000fc600078610ff */
[----:B------:R1:W-:Y:S01]  /*1fc50*/  @!P5 ST.E.64 [R2.64], R80 ;  /* 0x000000500200d985 */ /* 0x0003e2000c101b06 */
[C---:B---3--:R-:W-:Y:S02]  /*1fc60*/  @!P1 LEA R30, P5, R25.reuse, R0, 0x2 ;  /* 0x00000000191e9211 */ /* 0x048fe400078a10ff */
        /* <DEDUP_REMOVED lines=8> */
.L_x_756:
[----:B------:R-:W-:Y:S05]  /*1fcf0*/  BSYNC B0 ;  /* 0x0000000000007941 */ /* 0x000fea0003800000 */
.L_x_755:
[----:B------:R-:W-:Y:S05]  /*1fd00*/  BRA.DIV ~URZ, `(.L_x_757) ;  /* 0x000031327f007947 */ /* 0x000fea000b800000 */
[----:B---3--:R1:W3:Y:S04]  /*1fd10*/  SHFL.IDX PT, R4, R36, 0x1, 0x1c1f ;  /* 0x003c1f0024047f89 */ /* 0x0082e800000e0000 */
[----:B------:R1:W2:Y:S02]  /*1fd20*/  SHFL.IDX PT, R0, R38, 0x1, 0x1c1f ;  /* 0x003c1f0026007f89 */ /* 0x0002a400000e0000 */
.L_x_815:
[----:B------:R-:W-:-:S13]  /*1fd30*/  ISETP.NE.AND P0, PT, R82, RZ, PT ;  /* 0x000000ff5200720c */ /* 0x000fda0003f05270 */
[----:B------:R-:W-:Y:S05]  /*1fd40*/  @P0 BRA `(.L_x_752) ;  /* 0x000012f000000947 */ /* 0x000fea0003800000 */
[----:B------:R-:W-:Y:S02]  /*1fd50*/  ISETP.GE.AND P3, PT, R23, c[0x0][0x3c8], PT ;  /* 0x0000f20017007a0c */ /* 0x000fe40003f66270 */
[----:B------:R-:W-:Y:S02]  /*1fd60*/  ISETP.GE.AND P2, PT, R22, c[0x0][0x3c8], PT ;  /* 0x0000f20016007a0c */ /* 0x000fe40003f46270 */
[----:B------:R-:W-:Y:S02]  /*1fd70*/  ISETP.GE.AND P4, PT, R241, c[0x0][0x3c8], PT ;  /* 0x0000f200f1007a0c */ /* 0x000fe40003f86270 */
[----:B------:R-:W-:Y:S02]  /*1fd80*/  ISETP.GE.AND P1, PT, R21, c[0x0][0x3c8], PT ;  /* 0x0000f20015007a0c */ /* 0x000fe40003f26270 */
[----:B------:R-:W-:-:S05]  /*1fd90*/  ISETP.GE.AND P0, PT, R20, c[0x0][0x3c8], PT ;  /* 0x0000f20014007a0c */ /* 0x000fca0003f06270 */
[----:B--2---:R-:W-:-:S04]  /*1fda0*/  @!P3 LEA R34, P5, R23, R0, 0x2 ;  /* 0x000000001722b211 */ /* 0x004fc800078a10ff */
[----:B---3--:R-:W-:Y:S02]  /*1fdb0*/  @!P3 LEA.HI.X R35, R23, R4, R37, 0x2, P5 ;  /* 0x000000041723b211 */ /* 0x008fe400028f1425 */
[CC--:B------:R-:W-:Y:S02]  /*1fdc0*/  @!P2 LEA R30, P5, R22.reuse, R0.reuse, 0x2 ;  /* 0x00000000161ea211 */ /* 0x0c0fe400078a10ff */
[C---:B------:R-:W-:Y:S02]  /*1fdd0*/  @!P4 LEA R32, P6, R241.reuse, R0, 0x2 ;  /* 0x00000000f120c211 */ /* 0x040fe400078c10ff */
[-C--:B------:R-:W-:Y:S02]  /*1fde0*/  @!P2 LEA.HI.X R31, R22, R4.reuse, R39, 0x2, P5 ;  /* 0x00000004161fa211 */ /* 0x080fe400028f1427 */
[----:B------:R-:W-:Y:S02]  /*1fdf0*/  @!P4 LEA.HI.X R33, R241, R4, R40, 0x2, P6 ;  /* 0x00000004f121c211 */ /* 0x000fe400030f1428 */
[----:B------:R-:W-:-:S02]  /*1fe00*/  @!P1 LEA R22, P6, R21, R0, 0x2 ;  /* 0x0000000015169211 */ /* 0x000fc400078c10ff */
[----:B------:R-:W-:Y:S01]  /*1fe10*/  @!P0 LEA R2, P5, R20, R0, 0x2 ;  /* 0x0000000014028211 */ /* 0x000fe200078a10ff */
[----:B------:R2:W-:Y:S01]  /*1fe20*/  @!P4 ST.E.64 [R32.64], R168 ;  /* 0x000000a82000c985 */ /* 0x0005e2000c101b06 */
[-C--:B------:R-:W-:Y:S02]  /*1fe30*/  @!P1 LEA.HI.X R23, R21, R4.reuse, R42, 0x2, P6 ;  /* 0x0000000415179211 */ /* 0x080fe400030f142a */
[----:B------:R-:W-:Y:S01]  /*1fe40*/  ISETP.GE.AND P6, PT, R18, c[0x0][0x3c8], PT ;  /* 0x0000f20012007a0c */ /* 0x000fe20003fc6270 */
[----:B------:R-:W-:Y:S01]  /*1fe50*/  @!P3 ST.E.64 [R34.64], R166 ;  /* 0x000000a62200b985 */ /* 0x000fe2000c101b06 */
[----:B------:R-:W-:Y:S02]  /*1fe60*/  @!P0 LEA.HI.X R3, R20, R4, R41, 0x2, P5 ;  /* 0x0000000414038211 */ /* 0x000fe400028f1429 */
[----:B------:R-:W-:Y:S01]  /*1fe70*/  ISETP.GE.AND P5, PT, R16, c[0x0][0x3c8], PT ;  /* 0x0000f20010007a0c */ /* 0x000fe20003fa6270 */
[----:B------:R3:W-:Y:S01]  /*1fe80*/  @!P2 ST.E.64 [R30.64], R110 ;  /* 0x0000006e1e00a985 */ /* 0x0007e2000c101b06 */
[----:B------:R-:W-:-:S02]  /*1fe90*/  ISETP.GE.AND P4, PT, R15, c[0x0][0x3c8], PT ;  /* 0x0000f2000f007a0c */ /* 0x000fc40003f86270 */
[----:B------:R-:W-:Y:S01]  /*1fea0*/  ISETP.GE.AND P3, PT, R14, c[0x0][0x3c8], PT ;  /* 0x0000f2000e007a0c */ /* 0x000fe20003f66270 */
[----:B------:R5:W-:Y:S01]  /*1feb0*/  @!P1 ST.E.64 [R22.64], R88 ;  /* 0x0000005816009985 */ /* 0x000be2000c101b06 */
[----:B------:R-:W-:-:S03]  /*1fec0*/  ISETP.GE.AND P2, PT, R13, c[0x0][0x3c8], PT ;  /* 0x0000f2000d007a0c */ /* 0x000fc60003f46270 */
[----:B------:R1:W-:Y:S01]  /*1fed0*/  @!P0 ST.E.64 [R2.64], R72 ;  /* 0x0000004802008985 */ /* 0x0003e2000c101b06 */
[----:B--2---:R-:W-:-:S04]  /*1fee0*/  @!P6 LEA R32, P0, R18, R0, 0x2 ;  /* 0x000000001220e211 */ /* 0x004fc800078010ff */
[----:B------:R-:W-:Y:S02]  /*1fef0*/  @!P6 LEA.HI.X R33, R18, R4, R43, 0x2, P0 ;  /* 0x000000041221e211 */ /* 0x000fe400000f142b */
[----:B---3--:R-:W-:-:S03]  /*1ff00*/  @!P5 LEA R30, P1, R16, R0, 0x2 ;  /* 0x00000000101ed211 */ /* 0x008fc600078210ff */
[----:B------:R-:W-:Y:S01]  /*1ff10*/  @!P6 ST.E.64 [R32.64], R176 ;  /* 0x000000b02000e985 */ /* 0x000fe2000c101b06 */
[----:B------:R-:W-:Y:S02]  /*1ff20*/  ISETP.GE.AND P6, PT, R11, c[0x0][0x3c8], PT ;  /* 0x0000f2000b007a0c */ /* 0x000fe40003fc6270 */
[C---:B-----5:R-:W-:Y:S02]  /*1ff30*/  @!P4 LEA R22, P0, R15.reuse, R0, 0x2 ;  /* 0x000000000f16c211 */ /* 0x060fe400078010ff */
[-C--:B------:R-:W-:Y:S02]  /*1ff40*/  @!P5 LEA.HI.X R31, R16, R4.reuse, R45, 0x2, P1 ;  /* 0x00000004101fd211 */ /* 0x080fe400008f142d */
[----:B------:R-:W-:Y:S02]  /*1ff50*/  ISETP.GE.AND P1, PT, R12, c[0x0][0x3c8], PT ;  /* 0x0000f2000c007a0c */ /* 0x000fe40003f26270 */
[----:B------:R-:W-:Y:S01]  /*1ff60*/  @!P4 LEA.HI.X R23, R15, R4, R44, 0x2, P0 ;  /* 0x000000040f17c211 */ /* 0x000fe200000f142c */
[----:B------:R-:W-:Y:S01]  /*1ff70*/  @!P5 ST.E.64 [R30.64], R170 ;  /* 0x000000aa1e00d985 */ /* 0x000fe2000c101b06 */
[----:B------:R-:W-:-:S02]  /*1ff80*/  @!P3 LEA R20, P0, R14, R0, 0x2 ;  /* 0x000000000e14b211 */ /* 0x000fc400078010ff */
[----:B------:R-:W-:Y:S01]  /*1ff90*/  ISETP.GE.AND P5, PT, R10, c[0x0][0x3c8], PT ;  /* 0x0000f2000a007a0c */ /* 0x000fe20003fa6270 */
[----:B------:R-:W-:Y:S01]  /*1ffa0*/  @!P4 ST.E.64 [R22.64], R122 ;  /* 0x0000007a1600c985 */ /* 0x000fe2000c101b06 */
[----:B------:R-:W-:Y:S02]  /*1ffb0*/  @!P3 LEA.HI.X R21, R14, R4, R46, 0x2, P0 ;  /* 0x000000040e15b211 */ /* 0x000fe400000f142e */
[C---:B------:R-:W-:Y:S02]  /*1ffc0*/  @!P2 LEA R14, P0, R13.reuse, R0, 0x2 ;  /* 0x000000000d0ea211 */ /* 0x040fe400078010ff */
[----:B------:R-:W-:Y:S01]  /*1ffd0*/  ISETP.GE.AND P4, PT, R8, c[0x0][0x3c8], PT ;  /* 0x0000f20008007a0c */ /* 0x000fe20003f86270 */
[----:B------:R2:W-:Y:S01]  /*1ffe0*/  @!P3 ST.E.64 [R20.64], R114 ;  /* 0x000000721400b985 */ /* 0x0005e2000c101b06 */
[----:B------:R-:W-:Y:S02]  /*1fff0*/  @!P2 LEA.HI.X R15, R13, R4, R47, 0x2, P0 ;  /* 0x000000040d0fa211 */ /* 0x000fe400000f142f */
[----:B-1----:R-:W-:-:S02]  /*20000*/  @!P1 LEA R2, P0, R12, R0, 0x2 ;  /* 0x000000000c029211 */ /* 0x002fc400078010ff */
[----:B------:R-:W-:Y:S01]  /*20010*/  ISETP.GE.AND P3, PT, R7, c[0x0][0x3c8], PT ;  /* 0x0000f20007007a0c */ /* 0x000fe20003f66270 */
[----:B------:R1:W-:Y:S01]  /*20020*/  @!P2 ST.E.64 [R14.64], R92 ;  /* 0x0000005c0e00a985 */ /* 0x0003e2000c101b06 */
[----:B------:R-:W-:Y:S02]  /*20030*/  @!P1 LEA.HI.X R3, R12, R4, R48, 0x2, P0 ;  /* 0x000000040c039211 */ /* 0x000fe400000f1430 */
[----:B------:R-:W-:-:S03]  /*20040*/  ISETP.GE.AND P2, PT, R6, c[0x0][0x3c8], PT ;  /* 0x0000f20006007a0c */ /* 0x000fc60003f46270 */
[----:B------:R3:W-:Y:S01]  /*20050*/  @!P1 ST.E.64 [R2.64], R76 ;  /* 0x0000004c02009985 */ /* 0x0007e2000c101b06 */
[----:B--2---:R-:W-:-:S04]  /*20060*/  @!P6 LEA R20, P0, R11, R0, 0x2 ;  /* 0x000000000b14e211 */ /* 0x004fc800078010ff */
[----:B------:R-:W-:Y:S02]  /*20070*/  @!P6 LEA.HI.X R21, R11, R4, R49, 0x2, P0 ;  /* 0x000000040b15e211 */ /* 0x000fe400000f1431 */
[-C--:B-1----:R-:W-:Y:S02]  /*20080*/  @!P5 LEA R14, P1, R10, R0.reuse, 0x2 ;  /* 0x000000000a0ed211 */ /* 0x082fe400078210ff */
[----:B------:R-:W-:Y:S01]  /*20090*/  @!P4 LEA R12, P0, R8, R0, 0x2 ;  /* 0x00000000080cc211 */ /* 0x000fe200078010ff */
[----:B------:R-:W-:Y:S01]  /*200a0*/  @!P6 ST.E.64 [R20.64], R178 ;  /* 0x000000b21400e985 */ /* 0x000fe2000c101b06 */
[-C--:B------:R-:W-:Y:S02]  /*200b0*/  @!P5 LEA.HI.X R15, R10, R4.reuse, R51, 0x2, P1 ;  /* 0x000000040a0fd211 */ /* 0x080fe400008f1433 */
[----:B------:R-:W-:Y:S02]  /*200c0*/  ISETP.GE.AND P1, PT, R17, c[0x0][0x3c8], PT ;  /* 0x0000f20011007a0c */ /* 0x000fe40003f26270 */
[----:B------:R-:W-:Y:S01]  /*200d0*/  @!P4 LEA.HI.X R13, R8, R4, R50, 0x2, P0 ;  /* 0x00000004080dc211 */ /* 0x000fe200000f1432 */
[----:B------:R1:W-:Y:S01]  /*200e0*/  @!P5 ST.E.64 [R14.64], R172 ;  /* 0x000000ac0e00d985 */ /* 0x0003e2000c101b06 */
[----:B------:R-:W-:-:S02]  /*200f0*/  @!P3 LEA R10, P0, R7, R0, 0x2 ;  /* 0x00000000070ab211 */ /* 0x000fc400078010ff */
[----:B------:R-:W-:Y:S01]  /*20100*/  ISETP.GE.AND P6, PT, R19, c[0x0][0x3c8], PT ;  /* 0x0000f20013007a0c */ /* 0x000fe20003fc6270 */
[----:B------:R2:W-:Y:S01]  /*20110*/  @!P4 ST.E.64 [R12.64], R126 ;  /* 0x0000007e0c00c985 */ /* 0x0005e2000c101b06 */
[----:B------:R-:W-:Y:S02]  /*20120*/  @!P3 LEA.HI.X R11, R7, R4, R52, 0x2, P0 ;  /* 0x00000004070bb211 */ /* 0x000fe400000f1434 */
[C---:B------:R-:W-:Y:S02]  /*20130*/  @!P2 LEA R8, P0, R6.reuse, R0, 0x2 ;  /* 0x000000000608a211 */ /* 0x040fe400078010ff */
[----:B------:R-:W-:Y:S01]  /*20140*/  ISETP.GE.AND P5, PT, R29, c[0x0][0x3c8], PT ;  /* 0x0000f2001d007a0c */ /* 0x000fe20003fa6270 */
[----:B------:R5:W-:Y:S01]  /*20150*/  @!P3 ST.E.64 [R10.64], R118 ;  /* 0x000000760a00b985 */ /* 0x000be2000c101b06 */
[----:B------:R-:W-:Y:S02]  /*20160*/  @!P2 LEA.HI.X R9, R6, R4, R53, 0x2, P0 ;  /* 0x000000040609a211 */ /* 0x000fe400000f1435 */
[----:B---3--:R-:W-:-:S02]  /*20170*/  @!P1 LEA R2, P0, R17, R0, 0x2 ;  /* 0x0000000011029211 */ /* 0x008fc400078010ff */
[----:B------:R-:W-:Y:S01]  /*20180*/  ISETP.GE.AND P4, PT, R28, c[0x0][0x3c8], PT ;  /* 0x0000f2001c007a0c */ /* 0x000fe20003f86270 */
[----:B------:R3:W-:Y:S01]  /*20190*/  @!P2 ST.E.64 [R8.64], R96 ;  /* 0x000000600800a985 */ /* 0x0007e2000c101b06 */
[----:B------:R-:W-:Y:S02]  /*201a0*/  @!P1 LEA.HI.X R3, R17, R4, R54, 0x2, P0 ;  /* 0x0000000411039211 */ /* 0x000fe400000f1436 */
[----:B------:R-:W-:Y:S02]  /*201b0*/  ISETP.GE.AND P3, PT, R27, c[0x0][0x3c8], PT ;  /* 0x0000f2001b007a0c */ /* 0x000fe40003f66270 */
[----:B------:R-:W-:Y:S01]  /*201c0*/  ISETP.GE.AND P2, PT, R26, c[0x0][0x3c8], PT ;  /* 0x0000f2001a007a0c */ /* 0x000fe20003f46270 */
[----:B------:R4:W-:Y:S01]  /*201d0*/  @!P1 ST.E.64 [R2.64], R66 ;  /* 0x0000004202009985 */ /* 0x0009e2000c101b06 */
[-C--:B-1----:R-:W-:Y:S02]  /*201e0*/  @!P6 LEA R14, P0, R19, R0.reuse, 0x2 ;  /* 0x00000000130ee211 */ /* 0x082fe400078010ff */
[----:B--2---:R-:W-:-:S02]  /*201f0*/  @!P5 LEA R12, P1, R29, R0, 0x2 ;  /* 0x000000001d0cd211 */ /* 0x004fc400078210ff */
[-C--:B------:R-:W-:Y:S02]  /*20200*/  @!P6 LEA.HI.X R15, R19, R4.reuse, R55, 0x2, P0 ;  /* 0x00000004130fe211 */ /* 0x080fe400000f1437 */
[----:B------:R-:W-:Y:S02]  /*20210*/  @!P5 LEA.HI.X R13, R29, R4, R57, 0x2, P1 ;  /* 0x000000041d0dd211 */ /* 0x000fe400008f1439 */
[C---:B-----5:R-:W-:Y:S01]  /*20220*/  @!P4 LEA R10, P0, R28.reuse, R0, 0x2 ;  /* 0x000000001c0ac211 */ /* 0x060fe200078010ff */
[----:B------:R1:W-:Y:S01]  /*20230*/  @!P6 ST.E.64 [R14.64], R174 ;  /* 0x000000ae0e00e985 */ /* 0x0003e2000c101b06 */
[----:B------:R-:W-:Y:S02]  /*20240*/  ISETP.GE.AND P1, PT, R25, c[0x0][0x3c8], PT ;  /* 0x0000f20019007a0c */ /* 0x000fe40003f26270 */
[----:B------:R-:W-:Y:S01]  /*20250*/  @!P4 LEA.HI.X R11, R28, R4, R56, 0x2, P0 ;  /* 0x000000041c0bc211 */ /* 0x000fe200000f1438 */
[----:B------:R1:W-:Y:S01]  /*20260*/  @!P5 ST.E.64 [R12.64], R138 ;  /* 0x0000008a0c00d985 */ /* 0x0003e2000c101b06 */
[----:B---3--:R-:W-:-:S03]  /*20270*/  @!P3 LEA R8, P0, R27, R0, 0x2 ;  /* 0x000000001b08b211 */ /* 0x008fc600078010ff */
[----:B------:R1:W-:Y:S01]  /*20280*/  @!P4 ST.E.64 [R10.64], R78 ;  /* 0x0000004e0a00c985 */ /* 0x0003e2000c101b06 */
[----:B------:R-:W-:Y:S02]  /*20290*/  @!P3 LEA.HI.X R9, R27, R4, R58, 0x2, P0 ;  /* 0x000000041b09b211 */ /* 0x000fe400000f143a */
[----:B------:R-:W-:-:S03]  /*202a0*/  @!P2 LEA R6, P0, R26, R0, 0x2 ;  /* 0x000000001a06a211 */ /* 0x000fc600078010ff */
[----:B------:R1:W-:Y:S01]  /*202b0*/  @!P3 ST.E.64 [R8.64], R74 ;  /* 0x0000004a0800b985 */ /* 0x0003e2000c101b06 */
[----:B------:R-:W-:Y:S02]  /*202c0*/  @!P2 LEA.HI.X R7, R26, R4, R59, 0x2, P0 ;  /* 0x000000041a07a211 */ /* 0x000fe400000f143b */
[----:B----4-:R-:W-:-:S03]  /*202d0*/  @!P1 LEA R2, P0, R25, R0, 0x2 ;  /* 0x0000000019029211 */ /* 0x010fc600078010ff */
        /* <DEDUP_REMOVED lines=9> */
.L_x_737:
[----:B------:R-:W2:Y:S04]  /*20370*/  LDL.LU R3, [R1+0x30] ;  /* 0x0000300001037983 */ /* 0x000ea80000300800 */
[----:B------:R-:W3:Y:S01]  /*20380*/  LDL R5, [R1+0xc] ;  /* 0x00000c0001057983 */ /* 0x000ee20000100800 */
[----:B------:R-:W-:Y:S01]  /*20390*/  ISETP.NE.U32.AND P0, PT, RZ, c[0x0][0x508], PT ;  /* 0x00014200ff007a0c */ /* 0x000fe20003f05070 */
[----:B------:R-:W-:Y:S01]  /*203a0*/  IMAD.MOV.U32 R8, RZ, RZ, 0x4 ;  /* 0x00000004ff087424 */ /* 0x000fe200078e00ff */
[----:B------:R-:W-:Y:S01]  /*203b0*/  ISETP.NE.U32.AND P2, PT, RZ, c[0x0][0x500], PT ;  /* 0x00014000ff007a0c */ /* 0x000fe20003f45070 */
[----:B------:R-:W-:Y:S01]  /*203c0*/  IMAD.MOV.U32 R15, RZ, RZ, c[0x0][0x388] ;  /* 0x0000e200ff0f7624 */ /* 0x000fe200078e00ff */
[----:B------:R-:W-:Y:S01]  /*203d0*/  ISETP.NE.AND.EX P0, PT, RZ, c[0x0][0x50c], PT, P0 ;  /* 0x00014300ff007a0c */ /* 0x000fe20003f05300 */
[----:B------:R-:W-:Y:S01]  /*203e0*/  IMAD.MOV.U32 R2, RZ, RZ, RZ ;  /* 0x000000ffff027224 */ /* 0x000fe200078e00ff */
[----:B------:R-:W-:Y:S01]  /*203f0*/  ISETP.NE.AND.EX P2, PT, RZ, c[0x0][0x504], PT, P2 ;  /* 0x00014100ff007a0c */ /* 0x000fe20003f45320 */
[----:B---3--:R-:W-:-:S10]  /*20400*/  IMAD.WIDE R6, R5, R8, c[0x0][0x500] ;  /* 0x0001400005067625 */ /* 0x008fd400078e0208 */
[----:B------:R-:W-:Y:S02]  /*20410*/  @P0 IMAD.WIDE R8, R5, R8, c[0x0][0x508] ;  /* 0x0001420005080625 */ /* 0x000fe400078e0208 */
[----:B------:R3:W5:Y:S04]  /*20420*/  @P2 LDG.E R2, [R6.64] ;  /* 0x0000000606022981 */ /* 0x000768000c1e1900 */
[----:B------:R3:W5:Y:S01]  /*20430*/  @P0 LDG.E R15, [R8.64] ;  /* 0x00000006080f0981 */ /* 0x000762000c1e1900 */
[----:B--2---:R-:W-:-:S04]  /*20440*/  ISETP.NE.AND P1, PT, R3, RZ, PT ;  /* 0x000000ff0300720c */ /* 0x004fc80003f25270 */
[----:B------:R-:W-:Y:S01]  /*20450*/  SEL R19, R3, c[0x0][0x3d4], P1 ;  /* 0x0000f50003137a07 */ /* 0x000fe20000800000 */
[----:B------:R-:W-:Y:S05]  /*20460*/  @P0 BRA `(.L_x_758) ;  /* 0x0000004000000947 */ /* 0x000fea0003800000 */
[----:B------:R-:W-:Y:S05]  /*20470*/  @!P2 BRA `(.L_x_758) ;  /* 0x000000300000a947 */ /* 0x000fea0003800000 */
[----:B-----5:R2:W4:Y:S04]  /*20480*/  LDG.E R15, [R6.64] ;  /* 0x00000006060f7981 */ /* 0x020528000c1e1900 */
[----:B--23--:R-:W4:Y:S02]  /*20490*/  LDG.E R6, [R6.64+0x4] ;  /* 0x0000040606067981 */ /* 0x00cf24000c1e1900 */
[----:B----4-:R-:W-:Y:S02]  /*204a0*/  IADD3 R15, -R15, R6, RZ ;  /* 0x000000060f0f7210 */ /* 0x010fe40007ffe1ff */
.L_x_758:
[----:B---3--:R-:W2:Y:S01]  /*204b0*/  S2R R6, SR_TID.X ;  /* 0x0000000000067919 */ /* 0x008ea20000002100 */
[----:B------:R-:W-:Y:S01]  /*204c0*/  SHF.R.S32.HI R3, RZ, 0x1f, R5 ;  /* 0x0000001fff037819 */ /* 0x000fe20000011405 */
[----:B------:R-:W-:Y:S01]  /*204d0*/  BSSY B0, `(.L_x_759) ;  /* 0x0000037000007945 */ /* 0x000fe20003800000 */
[----:B-----5:R-:W-:-:S02]  /*204e0*/  SHF.R.S32.HI R18, RZ, 0x1f, R2 ;  /* 0x0000001fff127819 */ /* 0x020fc40000011402 */
[----:B------:R-:W-:Y:S02]  /*204f0*/  SEL R5, R5, RZ, !P2 ;  /* 0x000000ff05057207 */ /* 0x000fe40005000000 */
[----:B------:R-:W-:Y:S02]  /*20500*/  SEL R22, R3, RZ, !P2 ;  /* 0x000000ff03167207 */ /* 0x000fe40005000000 */
[----:B--2---:R-:W-:-:S13]  /*20510*/  ISETP.GT.AND P0, PT, R6, 0x7f, PT ;  /* 0x0000007f0600780c */ /* 0x004fda0003f04270 */
[----:B------:R-:W-:Y:S05]  /*20520*/  @P0 BRA `(.L_x_760) ;  /* 0x0000031000000947 */ /* 0x000fea0003800000 */
[----:B------:R-:W-:Y:S01]  /*20530*/  IMAD R3, R15, c[0x0][0x4e8], RZ ;  /* 0x00013a000f037a24 */ /* 0x000fe200078e02ff */
[----:B------:R-:W-:-:S04]  /*20540*/  IADD3 R14, R246, R6, RZ ;  /* 0x00000006f60e7210 */ /* 0x000fc80007ffe0ff */
[----:B------:R-:W-:-:S13]  /*20550*/  ISETP.GE.AND P0, PT, R14, R3, PT ;  /* 0x000000030e00720c */ /* 0x000fda0003f06270 */
[----:B------:R-:W-:Y:S05]  /*20560*/  @P0 BRA `(.L_x_760) ;  /* 0x000002d000000947 */ /* 0x000fea0003800000 */
[----:B------:R-:W2:Y:S04]  /*20570*/  LDL R6, [R1+0x18] ;  /* 0x0000180001067983 */ /* 0x000ea80000100800 */
        /* <DEDUP_REMOVED lines=44> */
.L_x_760:
[----:B------:R-:W-:Y:S05]  /*20840*/  BSYNC B0 ;  /* 0x0000000000007941 */ /* 0x000fea0003800000 */
.L_x_759:
[----:B------:R-:W-:-:S13]  /*20850*/  ISETP.GT.AND P0, PT, R19, 0x1, PT ;  /* 0x000000011300780c */ /* 0x000fda0003f04270 */
[----:B------:R-:W-:Y:S05]  /*20860*/  @P0 BRA `(.L_x_752) ;  /* 0x000007d000000947 */ /* 0x000fea0003800000 */
[----:B-1----:R-:W2:Y:S04]  /*20870*/  LDL.LU R3, [R1+0x18] ;  /* 0x0000180001037983 */ /* 0x002ea80000300800 */
[----:B------:R-:W3:Y:S01]  /*20880*/  LDL R8, [R1+0x48] ;  /* 0x0000480001087983 */ /* 0x000ee20000100800 */
[----:B------:R-:W-:-:S03]  /*20890*/  MOV R6, c[0x0][0x4e8] ;  /* 0x00013a0000067a02 */ /* 0x000fc60000000f00 */
[----:B------:R-:W1:Y:S01]  /*208a0*/  S2R R11, SR_TID.X ;  /* 0x00000000000b7919 */ /* 0x000e620000002100 */
[----:B------:R-:W-:Y:S01]  /*208b0*/  ISETP.NE.AND P0, PT, R6, 0x1, PT ;  /* 0x000000010600780c */ /* 0x000fe20003f05270 */
[----:B------:R-:W-:Y:S01]  /*208c0*/  IMAD.WIDE.U32 R6, R2, c[0x0][0x3a0], RZ ;  /* 0x0000e80002067a25 */ /* 0x000fe200078e00ff */
[----:B--2---:R-:W-:-:S03]  /*208d0*/  MOV R10, R3 ;  /* 0x00000003000a7202 */ /* 0x004fc60000000f00 */
[----:B------:R-:W-:-:S04]  /*208e0*/  IMAD R3, R18, c[0x0][0x3a0], RZ ;  /* 0x0000e80012037a24 */ /* 0x000fc800078e02ff */
[----:B------:R-:W-:Y:S01]  /*208f0*/  IMAD R2, R2, c[0x0][0x3a4], R3 ;  /* 0x0000e90002027a24 */ /* 0x000fe200078e0203 */
[----:B---3--:R-:W-:Y:S01]  /*20900*/  IADD3 R3, R8, R246, RZ ;  /* 0x000000f608037210 */ /* 0x008fe20007ffe0ff */
[----:B------:R-:W-:-:S03]  /*20910*/  IMAD R8, R22, c[0x0][0x3f0], RZ ;  /* 0x0000fc0016087a24 */ /* 0x000fc600078e02ff */
[----:B------:R-:W-:Y:S01]  /*20920*/  IADD3 R7, R7, R2, RZ ;  /* 0x0000000207077210 */ /* 0x000fe20007ffe0ff */
[----:B------:R-:W-:Y:S01]  /*20930*/  @P0 IMAD.HI.U32 R9, R3, c[0x0][0x4ec], RZ ;  /* 0x00013b0003090a27 */ /* 0x000fe200078e00ff */
[----:B------:R-:W-:-:S03]  /*20940*/  MOV R2, R3 ;  /* 0x0000000300027202 */ /* 0x000fc60000000f00 */
[----:B------:R-:W-:Y:S01]  /*20950*/  IMAD.WIDE.U32 R6, R10, c[0x0][0x3e8], R6 ;  /* 0x0000fa000a067a25 */ /* 0x000fe200078e0006 */
[----:B------:R-:W-:-:S03]  /*20960*/  @P0 SHF.R.U32.HI R2, RZ, c[0x0][0x4f0], R9 ;  /* 0x00013c00ff020a19 */ /* 0x000fc60000011609 */
[----:B------:R-:W-:Y:S01]  /*20970*/  IMAD R7, R10, c[0x0][0x3ec], R7 ;  /* 0x0000fb000a077a24 */ /* 0x000fe200078e0207 */
[----:B-1----:R-:W-:Y:S01]  /*20980*/  SHF.R.S32.HI R10, RZ, 0x1f, R11 ;  /* 0x0000001fff0a7819 */ /* 0x002fe2000001140b */
[C---:B------:R-:W-:Y:S01]  /*20990*/  IMAD R9, R5.reuse, c[0x0][0x3f4], R8 ;  /* 0x0000fd0005097a24 */ /* 0x040fe200078e0208 */
[----:B------:R-:W-:Y:S01]  /*209a0*/  SHF.R.S32.HI R8, RZ, 0x1f, R2 ;  /* 0x0000001fff087819 */ /* 0x000fe20000011402 */
[----:B------:R-:W-:Y:S01]  /*209b0*/  IMAD.WIDE.U32 R6, R5, c[0x0][0x3f0], R6 ;  /* 0x0000fc0005067a25 */ /* 0x000fe200078e0006 */
[----:B------:R-:W-:Y:S02]  /*209c0*/  IADD3 R5, -R2, RZ, RZ ;  /* 0x000000ff02057210 */ /* 0x000fe40007ffe1ff */
[----:B------:R-:W-:Y:S01]  /*209d0*/  LEA.HI R10, R10, R11, RZ, 0x3 ;  /* 0x0000000b0a0a7211 */ /* 0x000fe200078f18ff */
[----:B------:R-:W-:Y:S01]  /*209e0*/  IMAD R8, R8, c[0x0][0x3e0], RZ ;  /* 0x0000f80008087a24 */ /* 0x000fe200078e02ff */
[----:B------:R-:W-:Y:S01]  /*209f0*/  IADD3 R7, R7, R9, RZ ;  /* 0x0000000907077210 */ /* 0x000fe20007ffe0ff */
[----:B------:R-:W-:Y:S01]  /*20a00*/  IMAD R5, R5, c[0x0][0x4e8], R3 ;  /* 0x00013a0005057a24 */ /* 0x000fe200078e0203 */
[----:B------:R-:W-:Y:S01]  /*20a10*/  SHF.R.S32.HI R10, RZ, 0x3, R10 ;  /* 0x00000003ff0a7819 */ /* 0x000fe2000001140a */
[----:B------:R-:W-:-:S02]  /*20a20*/  IMAD R8, R2, c[0x0][0x3e4], R8 ;  /* 0x0000f90002087a24 */ /* 0x000fc400078e0208 */
[----:B------:R-:W-:Y:S01]  /*20a30*/  IMAD.WIDE.U32 R2, R2, c[0x0][0x3e0], R6 ;  /* 0x0000f80002027a25 */ /* 0x000fe200078e0006 */
[----:B------:R-:W-:Y:S02]  /*20a40*/  SHF.R.S32.HI R6, RZ, 0x1f, R5 ;  /* 0x0000001fff067819 */ /* 0x000fe40000011405 */
[----:B------:R-:W-:Y:S02]  /*20a50*/  IADD3 R13, R10, R246, RZ ;  /* 0x000000f60a0d7210 */ /* 0x000fe40007ffe0ff */
        /* <DEDUP_REMOVED lines=9> */
.L_x_816:
[----:B------:R-:W-:Y:S05]  /*20af0*/  BRA.DIV ~URZ, `(.L_x_762) ;  /* 0x000024827f007947 */ /* 0x000fea000b800000 */
[----:B------:R3:W4:Y:S02]  /*20b00*/  SHFL.IDX PT, R2, R14, RZ, 0x181f ;  /* 0x00181fff0e027589 */ /* 0x00072400000e0000 */
.L_x_817:
[----:B------:R-:W5:Y:S01]  /*20b10*/  LDL.64 R18, [R1+0x10] ;  /* 0x0000100001127983 */ /* 0x000f620000100a00 */
[----:B------:R-:W-:Y:S01]  /*20b20*/  IMAD R12, R15, c[0x0][0x4e8], RZ ;  /* 0x00013a000f0c7a24 */ /* 0x000fe200078e02ff */
[----:B------:R-:W-:Y:S01]  /*20b30*/  BSSY B0, `(.L_x_763) ;  /* 0x0000012000007945 */ /* 0x000fe20003800000 */
[----:B------:R-:W-:Y:S02]  /*20b40*/  SHF.R.S32.HI R16, RZ, 0x1f, R4 ;  /* 0x0000001fff107819 */ /* 0x000fe40000011404 */
[----:B------:R-:W-:Y:S02]  /*20b50*/  SHF.R.S32.HI R15, RZ, 0x1f, R0 ;  /* 0x0000001fff0f7819 */ /* 0x000fe40000011400 */
[----:B------:R-:W-:Y:S02]  /*20b60*/  ISETP.GE.AND P0, PT, R13, R12, PT ;  /* 0x0000000c0d00720c */ /* 0x000fe40003f06270 */
[----:B-----5:R-:W-:-:S11]  /*20b70*/  SHF.R.S32.HI R17, RZ, 0x1f, R18 ;  /* 0x0000001fff117819 */ /* 0x020fd60000011412 */
        /* <DEDUP_REMOVED lines=10> */
[----:B------:R2:W-:Y:S04]  /*20c20*/  @!P2 ST.E.128 [R8.64], RZ ;  /* 0x000000ff0800a985 */ /* 0x0005e8000c101d06 */
[----:B------:R2:W-:Y:S04]  /*20c30*/  @!P1 ST.E.128 [R6.64], RZ ;  /* 0x000000ff06009985 */ /* 0x0005e8000c101d06 */
[----:B------:R2:W-:Y:S02]  /*20c40*/  @!P0 ST.E.128 [R2.64], RZ ;  /* 0x000000ff02008985 */ /* 0x0005e4000c101d06 */
.L_x_764:
[----:B------:R-:W-:Y:S05]  /*20c50*/  BSYNC B0 ;  /* 0x0000000000007941 */ /* 0x000fea0003800000 */
.L_x_763:
[----:B------:R-:W-:Y:S05]  /*20c60*/  BRA.DIV ~URZ, `(.L_x_765) ;  /* 0x000023827f007947 */ /* 0x000fea000b800000 */
[----:B--2---:R2:W1:Y:S04]  /*20c70*/  SHFL.IDX PT, R10, R11, 0x1, 0x181f ;  /* 0x00381f000b0a7f89 */ /* 0x00446800000e0000 */
[----:B----4-:R2:W4:Y:S02]  /*20c80*/  SHFL.IDX PT, R2, R14, 0x1, 0x181f ;  /* 0x00381f000e027f89 */ /* 0x01052400000e0000 */
.L_x_818:
        /* <DEDUP_REMOVED lines=14> */
[----:B------:R1:W-:Y:S04]  /*20d70*/  @!P2 ST.E.128 [R8.64], RZ ;  /* 0x000000ff0800a985 */ /* 0x0003e8000c101d06 */
[----:B------:R1:W-:Y:S04]  /*20d80*/  @!P1 ST.E.128 [R6.64], RZ ;  /* 0x000000ff06009985 */ /* 0x0003e8000c101d06 */
[----:B------:R1:W-:Y:S02]  /*20d90*/  @!P0 ST.E.128 [R2.64], RZ ;  /* 0x000000ff02008985 */ /* 0x0003e4000c101d06 */
.L_x_767:
[----:B------:R-:W-:Y:S05]  /*20da0*/  BSYNC B0 ;  /* 0x0000000000007941 */ /* 0x000fea0003800000 */
.L_x_766:
[----:B------:R-:W-:Y:S05]  /*20db0*/  BRA.DIV ~URZ, `(.L_x_768) ;  /* 0x000023027f007947 */ /* 0x000fea000b800000 */
[----:B-1----:R1:W2:Y:S02]  /*20dc0*/  SHFL.IDX PT, R10, R11, 0x2, 0x181f ;  /* 0x00581f000b0a7f89 */ /* 0x0022a400000e0000 */
.L_x_819:
[----:B------:R-:W-:Y:S05]  /*20dd0*/  BRA.DIV ~URZ, `(.L_x_769) ;  /* 0x000023527f007947 */ /* 0x000fea000b800000 */
[----:B----4-:R4:W1:Y:S02]  /*20de0*/  SHFL.IDX PT, R2, R14, 0x2, 0x181f ;  /* 0x00581f000e027f89 */ /* 0x01086400000e0000 */
.L_x_820:
        /* <DEDUP_REMOVED lines=17> */
.L_x_771:
[----:B------:R-:W-:Y:S05]  /*20f00*/  BSYNC B0 ;  /* 0x0000000000007941 */ /* 0x000fea0003800000 */
.L_x_770:
[----:B------:R-:W-:Y:S05]  /*20f10*/  BRA.DIV ~URZ, `(.L_x_772) ;  /* 0x000022827f007947 */ /* 0x000fea000b800000 */
[----:B--2---:R2:W3:Y:S04]  /*20f20*/  SHFL.IDX PT, R10, R11, 0x3, 0x181f ;  /* 0x00781f000b0a7f89 */ /* 0x0044e800000e0000 */
[----:B-1----:R2:W1:Y:S02]  /*20f30*/  SHFL.IDX PT, R2, R14, 0x3, 0x181f ;  /* 0x00781f000e027f89 */ /* 0x00246400000e0000 */
.L_x_821:
[----:B------:R-:W-:-:S04]  /*20f40*/  IADD3 R13, R13, 0x60, RZ ;  /* 0x000000600d0d7810 */ /* 0x000fc80007ffe0ff */
[----:B------:R-:W-:-:S13]  /*20f50*/  ISETP.GE.AND P0, PT, R13, R12, PT ;  /* 0x0000000c0d00720c */ /* 0x000fda0003f06270 */
[----:B------:R-:W-:Y:S05]  /*20f60*/  @P0 BRA `(.L_x_752) ;  /* 0x000000d000000947 */ /* 0x000fea0003800000 */
[----:B------:R-:W5:Y:S01]  /*20f70*/  LDL.64 R18, [R1+0x10] ;  /* 0x0000100001127983 */ /* 0x000f620000100a00 */
[----:B------:R-:W-:Y:S02]  /*20f80*/  ISETP.GE.AND P1, PT, R4, c[0x0][0x3c8], PT ;  /* 0x0000f20004007a0c */ /* 0x000fe40003f26270 */
[----:B------:R-:W-:-:S11]  /*20f90*/  ISETP.GE.AND P0, PT, R0, c[0x0][0x3c8], PT ;  /* 0x0000f20000007a0c */ /* 0x000fd60003f06270 */
[----:B-1----:R-:W-:-:S04]  /*20fa0*/  @!P1 LEA R6, P4, R4, R2, 0x1 ;  /* 0x0000000204069211 */ /* 0x002fc800078808ff */
[----:B---3--:R-:W-:Y:S02]  /*20fb0*/  @!P1 LEA.HI.X R7, R4, R10, R16, 0x1, P4 ;  /* 0x0000000a04079211 */ /* 0x008fe400020f0c10 */
        /* <DEDUP_REMOVED lines=8> */
.L_x_752:
[----:B------:R-:W-:Y:S05]  /*21040*/  BSYNC B1 ;  /* 0x0000000000017941 */ /* 0x000fea0003800000 */
.L_x_736:
[----:B--2---:R-:W2:Y:S02]  /*21050*/  LDL R0, [R1+0x4c] ;  /* 0x00004c0001007983 */ /* 0x004ea40000100800 */
[----:B--2---:R-:W-:-:S13]  /*21060*/  ISETP.NE.AND P0, PT, R0, RZ, PT ;  /* 0x000000ff0000720c */ /* 0x004fda0003f05270 */
[----:B------:R-:W-:Y:S01]  /*21070*/  @P0 WARPSYNC 0xffffffff ;  /* 0xffffffff00000948 */ /* 0x000fe20003800000 */
[----:B------:R-:W-:Y:S06]  /*21080*/  @P0 BAR.SYNC.DEFER_BLOCKING 0x5, 0x100 ;  /* 0x0144000000000b1d */ /* 0x000fec0000010000 */
[----:B-1-3--:R-:W1:Y:S04]  /*21090*/  @P0 LDS.128 R4, [0x18100] ;  /* 0x01810000ff040984 */ /* 0x00ae680000000c00 */
[----:B-1----:R1:W-:Y:S04]  /*210a0*/  @P0 STL.64 [R1], R4 ;  /* 0x0000000401000387 */ /* 0x0023e80000100a00 */
[----:B------:R1:W-:Y:S04]  /*210b0*/  @P0 STL.64 [R1+0x8], R6 ;  /* 0x0000080601000387 */ /* 0x0003e80000100a00 */
[----:B------:R-:W-:Y:S06]  /*210c0*/  @P0 BAR.ARV 0x4, 0x100 ;  /* 0x0104000000000b1d */ /* 0x000fec0000002000 */
[----:B------:R-:W-:Y:S05]  /*210d0*/  @P0 BRA `(.L_x_773) ;  /* 0x0000103000000947 */ /* 0x000fea0003800000 */
[----:B------:R-:W2:Y:S01]  /*210e0*/  S2R R0, SR_TID.X ;  /* 0x0000000000007919 */ /* 0x000ea20000002100 */
[----:B-1----:R-:W-:Y:S01]  /*210f0*/  IMAD.MOV.U32 R7, RZ, RZ, RZ ;  /* 0x000000ffff077224 */ /* 0x002fe200078e00ff */
[----:B--2---:R-:W-:-:S04]  /*21100*/  LOP3.LUT R13, R0, 0x1f, RZ, 0xc0, !PT ;  /* 0x0000001f000d7812 */ /* 0x004fc800078ec0ff */
[----:B------:R-:W-:Y:S01]  /*21110*/  ISETP.NE.AND P6, PT, R13, 0x1f, PT ;  /* 0x0000001f0d00780c */ /* 0x000fe20003fc5270 */
[----:B------:R-:W-:Y:S10]  /*21120*/  BRA.DIV ~URZ, `(.L_x_774) ;  /* 0x000021427f007947 */ /* 0x000ff4000b800000 */
[----:B------:R1:W2:Y:S02]  /*21130*/  SHFL.IDX PT, R10, R83, RZ, 0x1f ;  /* 0x00001fff530a7589 */ /* 0x0002a400000e0000 */
.L_x_822:
[----:B------:R-:W-:Y:S05]  /*21140*/  BRA.DIV ~URZ, `(.L_x_775) ;  /* 0x000021927f007947 */ /* 0x000fea000b800000 */
[----:B------:R3:W1:Y:S02]  /*21150*/  SHFL.IDX PT, R8, R83, 0x1, 0x1f ;  /* 0x00201f0053087f89 */ /* 0x00066400000e0000 */
.L_x_823:
[----:B------:R-:W5:Y:S01]  /*21160*/  LDL R0, [R1+0xc] ;  /* 0x00000c0001007983 */ /* 0x000f620000100800 */
[----:B------:R-:W-:Y:S02]  /*21170*/  IMAD.MOV.U32 R6, RZ, RZ, RZ ;  /* 0x000000ffff067224 */ /* 0x000fe400078e00ff */
[----:B-----5:R-:W-:-:S05]  /*21180*/  IMAD.IADD R0, R0, 0x1, R13 ;  /* 0x0000000100007824 */ /* 0x020fca00078e020d */
[----:B------:R-:W-:-:S13]  /*21190*/  ISETP.GE.OR P0, PT, R0, c[0x0][0x53c], !P6 ;  /* 0x00014f0000007a0c */ /* 0x000fda0007706670 */
[----:B----4-:R-:W-:Y:S01]  /*211a0*/  @!P0 MOV R2, 0x4 ;  /* 0x0000000400028802 */ /* 0x010fe20000000f00 */
[----:B------:R-:W-:-:S04]  /*211b0*/  @!P0 IMAD.MOV.U32 R4, RZ, RZ, 0x4 ;  /* 0x00000004ff048424 */ /* 0x000fc800078e00ff */
[----:B------:R-:W-:-:S04]  /*211c0*/  @!P0 IMAD.WIDE R4, R0, R4, c[0x0][0x580] ;  /* 0x0001600000048625 */ /* 0x000fc800078e0204 */
[----:B------:R-:W-:Y:S01]  /*211d0*/  @!P0 IMAD.WIDE R2, R0, R2, c[0x0][0x578] ;  /* 0x00015e0000028625 */ /* 0x000fe200078e0202 */
[----:B------:R-:W4:Y:S04]  /*211e0*/  @!P0 LDG.E R6, [R4.64] ;  /* 0x0000000604068981 */ /* 0x000f28000c1e1900 */
[----:B------:R-:W4:Y:S01]  /*211f0*/  @!P0 LDG.E R7, [R2.64] ;  /* 0x0000000602078981 */ /* 0x000f22000c1e1900 */
[C---:B------:R-:W-:Y:S02]  /*21200*/  ISETP.GE.U32.AND P4, PT, R13.reuse, 0x10, PT ;  /* 0x000000100d00780c */ /* 0x040fe40003f86070 */
[C---:B------:R-:W-:Y:S02]  /*21210*/  ISETP.GE.U32.AND P3, PT, R13.reuse, 0x8, PT ;  /* 0x000000080d00780c */ /* 0x040fe40003f66070 */
[----:B------:R-:W-:-:S02]  /*21220*/  ISETP.GE.U32.AND P2, PT, R13, 0x4, PT ;  /* 0x000000040d00780c */ /* 0x000fc40003f46070 */
[C---:B------:R-:W-:Y:S02]  /*21230*/  ISETP.GE.U32.AND P1, PT, R13.reuse, 0x2, PT ;  /* 0x000000020d00780c */ /* 0x040fe40003f26070 */
[----:B------:R-:W-:Y:S02]  /*21240*/  ISETP.NE.AND P5, PT, R13, RZ, PT ;  /* 0x000000ff0d00720c */ /* 0x000fe40003fa5270 */
[----:B------:R-:W-:Y:S01]  /*21250*/  MOV R12, RZ ;  /* 0x000000ff000c7202 */ /* 0x000fe20000000f00 */
[----:B----4-:R-:W-:Y:S01]  /*21260*/  IMAD R4, R7, R6, RZ ;  /* 0x0000000607047224 */ /* 0x010fe200078e02ff */
[----:B------:R-:W-:Y:S07]  /*21270*/  BRA.DIV ~URZ, `(.L_x_776) ;  /* 0x000020d27f007947 */ /* 0x000fee000b800000 */
[----:B------:R4:W3:Y:S02]  /*21280*/  SHFL.UP PT, R5, R4, 0x1, RZ ;  /* 0x0420000004057989 */ /* 0x0008e400000e00ff */
.L_x_824:
[----:B---3--:R-:W-:-:S04]  /*21290*/  SEL R5, R5, RZ, P5 ;  /* 0x000000ff05057207 */ /* 0x008fc80002800000 */
[----:B----4-:R-:W-:Y:S01]  /*212a0*/  IADD3 R4, R4, R5, RZ ;  /* 0x0000000504047210 */ /* 0x010fe20007ffe0ff */
[----:B------:R-:W-:Y:S05]  /*212b0*/  BRA.DIV ~URZ, `(.L_x_777) ;  /* 0x000020e27f007947 */ /* 0x000fea000b800000 */
        /* <DEDUP_REMOVED lines=12> */
[----:B------:R3:W4:Y:S02]  /*21380*/  SHFL.IDX PT, R0, R4, 0x1f, 0x1f ;  /* 0x03e01f0004007f89 */ /* 0x00072400000e0000 */
.L_x_825:
[----:B----4-:R-:W-:Y:S01]  /*21390*/  IMAD R0, R0, c[0x0][0x538], RZ ;  /* 0x00014e0000007a24 */ /* 0x010fe200078e02ff */
[----:B------:R-:W-:Y:S04]  /*213a0*/  BSSY B1, `(.L_x_778) ;  /* 0x00000cd000017945 */ /* 0x000fe80003800000 */
[----:B-1----:R-:W-:-:S04]  /*213b0*/  IADD3 R8, R0, R8, RZ ;  /* 0x0000000800087210 */ /* 0x002fc80007ffe0ff */
[----:B--2---:R-:W-:-:S13]  /*213c0*/  ISETP.GT.AND P0, PT, R8, R10, PT ;  /* 0x0000000a0800720c */ /* 0x004fda0003f04270 */
[----:B------:R-:W-:Y:S05]  /*213d0*/  @P0 BRA `(.L_x_779) ;  /* 0x0000025000000947 */ /* 0x000fea0003800000 */
.L_x_783:
[----:B------:R-:W2:Y:S02]  /*213e0*/  LDL.LU R0, [R1+0xc] ;  /* 0x00000c0001007983 */ /* 0x000ea40000300800 */
[----:B--2---:R-:W-:-:S04]  /*213f0*/  IADD3 R0, R0, 0x1f, RZ ;  /* 0x0000001f00007810 */ /* 0x004fc80007ffe0ff */
[----:B------:R-:W-:-:S13]  /*21400*/  ISETP.GE.AND P0, PT, R0, c[0x0][0x53c], PT ;  /* 0x00014f0000007a0c */ /* 0x000fda0003f06270 */
[----:B------:R-:W-:Y:S05]  /*21410*/  @P0 BRA `(.L_x_780) ;  /* 0x00000c0000000947 */ /* 0x000fea0003800000 */
[----:B------:R1:W-:Y:S01]  /*21420*/  STL [R1+0xc], R0 ;  /* 0x00000c0001007387 */ /* 0x0003e20000100800 */
[----:B------:R-:W-:Y:S01]  /*21430*/  CS2R R6, SRZ ;  /* 0x0000000000067805 */ /* 0x000fe2000001ff00 */
[----:B-1----:R-:W-:-:S04]  /*21440*/  IADD3 R0, R0, R13, RZ ;  /* 0x0000000d00007210 */ /* 0x002fc80007ffe0ff */
[----:B------:R-:W-:-:S13]  /*21450*/  ISETP.GE.OR P0, PT, R0, c[0x0][0x53c], !P6 ;  /* 0x00014f0000007a0c */ /* 0x000fda0007706670 */
[----:B---3--:R-:W-:Y:S02]  /*21460*/  @!P0 MOV R4, 0x4 ;  /* 0x0000000400048802 */ /* 0x008fe40000000f00 */
        /* <DEDUP_REMOVED lines=8> */
.L_x_826:
        /* <DEDUP_REMOVED lines=16> */
.L_x_827:
[----:B--2---:R-:W-:-:S05]  /*215f0*/  IMAD R0, R0, c[0x0][0x538], RZ ;  /* 0x00014e0000007a24 */ /* 0x004fca00078e02ff */
[----:B------:R-:W-:-:S04]  /*21600*/  IADD3 R8, R0, R8, RZ ;  /* 0x0000000800087210 */ /* 0x000fc80007ffe0ff */
[----:B------:R-:W-:-:S13]  /*21610*/  ISETP.GT.AND P0, PT, R8, R10, PT ;  /* 0x0000000a0800720c */ /* 0x000fda0003f04270 */
[----:B-1----:R-:W-:Y:S05]  /*21620*/  @!P0 BRA `(.L_x_783) ;  /* 0xfffffdb000008947 */ /* 0x002fea000383ffff */
.L_x_779:
[----:B------:R-:W-:-:S05]  /*21630*/  IADD3 R8, -R0, R8, RZ ;  /* 0x0000000800087210 */ /* 0x000fca0007ffe1ff */
[----:B------:R-:W-:-:S05]  /*21640*/  IMAD R0, R4, c[0x0][0x538], R8 ;  /* 0x00014e0004007a24 */ /* 0x000fca00078e0208 */
[----:B------:R-:W-:Y:S01]  /*21650*/  ISETP.GT.AND P0, PT, R0, R10, PT ;  /* 0x0000000a0000720c */ /* 0x000fe20003f04270 */
[----:B------:R-:W-:-:S12]  /*21660*/  BRA.DIV ~URZ, `(.L_x_784) ;  /* 0x000021427f007947 */ /* 0x000fd8000b800000 */
[----:B------:R-:W-:-:S03]  /*21670*/  VOTE.ANY R11, PT, !P0 ;  /* 0x00000000000b7806 */ /* 0x000fc600040e0100 */
.L_x_828:
[----:B------:R-:W2:Y:S01]  /*21680*/  LDL.LU R2, [R1+0xc] ;  /* 0x00000c0001027983 */ /* 0x000ea20000300800 */
[----:B------:R-:W2:Y:S02]  /*21690*/  POPC R0, R11 ;  /* 0x0000000b00007309 */ /* 0x000ea40000000000 */
[----:B--2---:R-:W-:-:S05]  /*216a0*/  IADD3 R2, R0, R2, RZ ;  /* 0x0000000200027210 */ /* 0x004fca0007ffe0ff */
[----:B------:R1:W-:Y:S01]  /*216b0*/  STL [R1+0xc], R2 ;  /* 0x00000c0201007387 */ /* 0x0003e20000100800 */
[----:B------:R-:W-:Y:S05]  /*216c0*/  BRA.DIV ~URZ, `(.L_x_785) ;  /* 0x000021327f007947 */ /* 0x000fea000b800000 */
[----:B------:R2:W4:Y:S04]  /*216d0*/  SHFL.IDX PT, R6, R6, R0, 0x1f ;  /* 0x00001f0006067589 */ /* 0x00052800000e0000 */
[----:B------:R2:W1:Y:S02]  /*216e0*/  SHFL.IDX PT, R7, R7, R0, 0x1f ;  /* 0x00001f0007077589 */ /* 0x00046400000e0000 */
.L_x_829:
[----:B------:R-:W-:Y:S01]  /*216f0*/  ISETP.NE.AND P0, PT, R11, RZ, PT ;  /* 0x000000ff0b00720c */ /* 0x000fe20003f05270 */
[----:B------:R-:W-:-:S12]  /*21700*/  BSSY B0, `(.L_x_786) ;  /* 0x0000005000007945 */ /* 0x000fd80003800000 */
[----:B------:R-:W-:Y:S05]  /*21710*/  @!P0 BRA `(.L_x_787) ;  /* 0x0000003000008947 */ /* 0x000fea0003800000 */
[----:B--2---:R-:W-:Y:S01]  /*21720*/  IADD3 R0, R0, -0x1, RZ ;  /* 0xffffffff00007810 */ /* 0x004fe20007ffe0ff */
[----:B------:R-:W-:Y:S05]  /*21730*/  BRA.DIV ~URZ, `(.L_x_788) ;  /* 0x000021927f007947 */ /* 0x000fea000b800000 */
[----:B------:R2:W3:Y:S02]  /*21740*/  SHFL.IDX PT, R12, R4, R0, 0x1f ;  /* 0x00001f00040c7589 */ /* 0x0004e400000e0000 */
.L_x_787:
[----:B------:R-:W-:Y:S05]  /*21750*/  BSYNC B0 ;  /* 0x0000000000007941 */ /* 0x000fea0003800000 */
.L_x_786:
[----:B--23--:R-:W-:Y:S01]  /*21760*/  IMAD R0, R12, c[0x0][0x538], R8 ;  /* 0x00014e000c007a24 */ /* 0x00cfe200078e0208 */
[----:B-1----:R-:W-:Y:S01]  /*21770*/  ISETP.NE.AND P0, PT, R7, 0x1, PT ;  /* 0x000000010700780c */ /* 0x002fe20003f05270 */
[----:B------:R-:W-:Y:S03]  /*21780*/  BSSY B0, `(.L_x_789) ;  /* 0x0000085000007945 */ /* 0x000fe60003800000 */
[----:B------:R1:W-:Y:S01]  /*21790*/  STL [R1], R0 ;  /* 0x0000000001007387 */ /* 0x0003e20000100800 */
[----:B------:R-:W-:-:S08]  /*217a0*/  IADD3 R3, -R0, R10, RZ ;  /* 0x0000000a00037210 */ /* 0x000fd00007ffe1ff */
[----:B------:R-:W-:Y:S05]  /*217b0*/  @!P0 BRA `(.L_x_790) ;  /* 0x000003f000008947 */ /* 0x000fea0003800000 */
[-C--:B----4-:R-:W-:Y:S01]  /*217c0*/  IABS R2, R6.reuse ;  /* 0x0000000600027213 */ /* 0x090fe20000000000 */
[----:B------:R-:W-:Y:S01]  /*217d0*/  IMAD.MOV.U32 R8, RZ, RZ, RZ ;  /* 0x000000ffff087224 */ /* 0x000fe200078e00ff */
[----:B------:R-:W-:Y:S02]  /*217e0*/  IABS R10, R6 ;  /* 0x00000006000a7213 */ /* 0x000fe40000000000 */
[----:B-1----:R-:W1:Y:S08]  /*217f0*/  I2F.RP R0, R2 ;  /* 0x0000000200007306 */ /* 0x002e700000209400 */
[----:B-1----:R-:W1:Y:S02]  /*21800*/  MUFU.RCP R0, R0 ;  /* 0x0000000000007308 */ /* 0x002e640000001000 */
[----:B-1----:R-:W-:-:S06]  /*21810*/  IADD3 R0, R0, 0xffffffe, RZ ;  /* 0x0ffffffe00007810 */ /* 0x002fcc0007ffe0ff */
[----:B------:R-:W1:Y:S02]  /*21820*/  F2I.FTZ.U32.TRUNC.NTZ R9, R0 ;  /* 0x0000000000097305 */ /* 0x000e64000021f000 */
[----:B-1----:R-:W-:Y:S01]  /*21830*/  IMAD.MOV R4, RZ, RZ, -R9 ;  /* 0x000000ffff047224 */ /* 0x002fe200078e0a09 */
[----:B------:R-:W-:-:S03]  /*21840*/  IABS R0, R7 ;  /* 0x0000000700007213 */ /* 0x000fc60000000000 */
[----:B------:R-:W-:Y:S02]  /*21850*/  IMAD.MOV.U32 R5, RZ, RZ, R4 ;  /* 0x000000ffff057224 */ /* 0x000fe400078e0004 */
[----:B------:R-:W-:Y:S01]  /*21860*/  IMAD.MOV.U32 R4, RZ, RZ, R0 ;  /* 0x000000ffff047224 */ /* 0x000fe200078e0000 */
[----:B------:R-:W-:Y:S01]  /*21870*/  IABS R0, R3 ;  /* 0x0000000300007213 */ /* 0x000fe20000000000 */
[----:B------:R-:W-:Y:S02]  /*21880*/  IMAD R5, R5, R2, RZ ;  /* 0x0000000205057224 */ /* 0x000fe400078e02ff */
[----:B------:R-:W1:Y:S02]  /*21890*/  I2F.RP R11, R4 ;  /* 0x00000004000b7306 */ /* 0x000e640000209400 */
[----:B------:R-:W-:Y:S01]  /*218a0*/  IMAD.HI.U32 R9, R9, R5, R8 ;  /* 0x0000000509097227 */ /* 0x000fe200078e0008 */
[----:B------:R-:W-:-:S03]  /*218b0*/  MOV R5, R0 ;  /* 0x0000000000057202 */ /* 0x000fc60000000f00 */
[----:B------:R-:W-:-:S04]  /*218c0*/  IMAD.MOV R0, RZ, RZ, -R10 ;  /* 0x000000ffff007224 */ /* 0x000fc800078e0a0a */
[----:B------:R-:W-:Y:S02]  /*218d0*/  IMAD.MOV.U32 R8, RZ, RZ, R0 ;  /* 0x000000ffff087224 */ /* 0x000fe400078e0000 */
[----:B------:R-:W-:-:S04]  /*218e0*/  IMAD.HI.U32 R0, R9, R5, RZ ;  /* 0x0000000509007227 */ /* 0x000fc800078e00ff */
[----:B------:R-:W-:Y:S02]  /*218f0*/  IMAD R5, R0, R8, R5 ;  /* 0x0000000800057224 */ /* 0x000fe400078e0205 */
[----:B-1----:R-:W1:Y:S03]  /*21900*/  MUFU.RCP R8, R11 ;  /* 0x0000000b00087308 */ /* 0x002e660000001000 */
[----:B------:R-:W-:Y:S02]  /*21910*/  ISETP.GT.U32.AND P0, PT, R2, R5, PT ;  /* 0x000000050200720c */ /* 0x000fe40003f04070 */
[----:B-1----:R-:W-:-:S11]  /*21920*/  IADD3 R8, R8, 0xffffffe, RZ ;  /* 0x0ffffffe08087810 */ /* 0x002fd60007ffe0ff */
[----:B------:R-:W-:Y:S01]  /*21930*/  @!P0 IMAD.IADD R5, R5, 0x1, -R2 ;  /* 0x0000000105058824 */ /* 0x000fe200078e0a02 */
[----:B------:R-:W-:Y:S01]  /*21940*/  @!P0 IADD3 R0, R0, 0x1, RZ ;  /* 0x0000000100008810 */ /* 0x000fe20007ffe0ff */
[----:B------:R-:W1:Y:S01]  /*21950*/  F2I.FTZ.U32.TRUNC.NTZ R9, R8 ;  /* 0x0000000800097305 */ /* 0x000e62000021f000 */
[----:B------:R-:W-:Y:S02]  /*21960*/  ISETP.NE.AND P0, PT, R6, RZ, PT ;  /* 0x000000ff0600720c */ /* 0x000fe40003f05270 */
[----:B------:R-:W-:Y:S02]  /*21970*/  ISETP.GE.U32.AND P2, PT, R5, R2, PT ;  /* 0x000000020500720c */ /* 0x000fe40003f46070 */
[----:B------:R-:W-:-:S04]  /*21980*/  LOP3.LUT R2, R3, R6, RZ, 0x3c, !PT ;  /* 0x0000000603027212 */ /* 0x000fc800078e3cff */
[----:B------:R-:W-:-:S07]  /*21990*/  ISETP.GE.AND P1, PT, R2, RZ, PT ;  /* 0x000000ff0200720c */ /* 0x000fce0003f26270 */
[----:B------:R-:W-:Y:S02]  /*219a0*/  @P2 IADD3 R0, R0, 0x1, RZ ;  /* 0x0000000100002810 */ /* 0x000fe40007ffe0ff */
[----:B-1----:R-:W-:Y:S02]  /*219b0*/  IADD3 R2, RZ, -R9, RZ ;  /* 0x80000009ff027210 */ /* 0x002fe40007ffe0ff */
[----:B------:R-:W-:Y:S02]  /*219c0*/  MOV R8, RZ ;  /* 0x000000ff00087202 */ /* 0x000fe40000000f00 */
[----:B------:R-:W-:Y:S01]  /*219d0*/  @!P1 IMAD.MOV R0, RZ, RZ, -R0 ;  /* 0x000000ffff009224 */ /* 0x000fe200078e0a00 */
[----:B------:R-:W-:Y:S01]  /*219e0*/  @!P0 LOP3.LUT R0, RZ, R6, RZ, 0x33, !PT ;  /* 0x00000006ff008212 */ /* 0x000fe200078e33ff */
[----:B------:R-:W-:Y:S01]  /*219f0*/  IMAD.MOV.U32 R5, RZ, RZ, R2 ;  /* 0x000000ffff057224 */ /* 0x000fe200078e0002 */
[----:B------:R-:W-:Y:S02]  /*21a00*/  IABS R2, R7 ;  /* 0x0000000700027213 */ /* 0x000fe40000000000 */
[----:B------:R-:W-:Y:S01]  /*21a10*/  IABS R11, R0 ;  /* 0x00000000000b7213 */ /* 0x000fe20000000000 */
[----:B------:R-:W-:-:S02]  /*21a20*/  IMAD R5, R5, R4, RZ ;  /* 0x0000000405057224 */ /* 0x000fc400078e02ff */
        /* <DEDUP_REMOVED lines=10> */
[----:B------:R-:W-:Y:S01]  /*21ad0*/  ISETP.GE.U32.AND P2, PT, R5, R4, PT ;  /* 0x000000040500720c */ /* 0x000fe20003f46070 */
[----:B------:R-:W-:Y:S01]  /*21ae0*/  IMAD.MOV R5, RZ, RZ, -R0 ;  /* 0x000000ffff057224 */ /* 0x000fe200078e0a00 */
        /* <DEDUP_REMOVED lines=12> */
.L_x_790:
[----:B-1----:R-:W2:Y:S01]  /*21bb0*/  LDL R0, [R1+0xc] ;  /* 0x00000c0001007983 */ /* 0x002ea20000100800 */
[----:B------:R-:W-:-:S04]  /*21bc0*/  IMAD.MOV.U32 R4, RZ, RZ, 0x4 ;  /* 0x00000004ff047424 */ /* 0x000fc800078e00ff */
[----:B--2---:R-:W-:-:S05]  /*21bd0*/  IMAD.WIDE R4, R0, R4, c[0x0][0x590] ;  /* 0x0001640000047625 */ /* 0x004fca00078e0204 */
[----:B------:R1:W2:Y:S01]  /*21be0*/  LDG.E R7, [R4.64] ;  /* 0x0000000604077981 */ /* 0x0002a2000c1e1900 */
[----:B------:R-:W-:Y:S01]  /*21bf0*/  IABS R2, R3 ;  /* 0x0000000300027213 */ /* 0x000fe20000000000 */
[----:B-1----:R-:W-:Y:S02]  /*21c00*/  IMAD.MOV.U32 R4, RZ, RZ, RZ ;  /* 0x000000ffff047224 */ /* 0x002fe400078e00ff */
[----:B--2-4-:R-:W-:-:S05]  /*21c10*/  IMAD R11, R7, R6, RZ ;  /* 0x00000006070b7224 */ /* 0x014fca00078e02ff */
        /* <DEDUP_REMOVED lines=8> */
[----:B------:R-:W-:-:S04]  /*21ca0*/  IMAD R0, R0, R8, RZ ;  /* 0x0000000800007224 */ /* 0x000fc800078e02ff */
[----:B------:R-:W-:-:S04]  /*21cb0*/  IMAD.HI.U32 R0, R5, R0, R4 ;  /* 0x0000000005007227 */ /* 0x000fc800078e0004 */
[----:B------:R-:W-:Y:S02]  /*21cc0*/  IMAD.MOV R4, RZ, RZ, -R9 ;  /* 0x000000ffff047224 */ /* 0x000fe400078e0a09 */
[----:B------:R-:W-:-:S04]  /*21cd0*/  IMAD.HI.U32 R0, R0, R2, RZ ;  /* 0x0000000200007227 */ /* 0x000fc800078e00ff */
[----:B------:R-:W-:-:S05]  /*21ce0*/  IMAD R2, R0, R4, R2 ;  /* 0x0000000400027224 */ /* 0x000fca00078e0202 */
[----:B------:R-:W-:-:S13]  /*21cf0*/  ISETP.GT.U32.AND P0, PT, R8, R2, PT ;  /* 0x000000020800720c */ /* 0x000fda0003f04070 */
[-C--:B------:R-:W-:Y:S02]  /*21d00*/  @!P0 IADD3 R2, R2, -R8.reuse, RZ ;  /* 0x8000000802028210 */ /* 0x080fe40007ffe0ff */
[----:B------:R-:W-:Y:S02]  /*21d10*/  @!P0 IADD3 R0, R0, 0x1, RZ ;  /* 0x0000000100008810 */ /* 0x000fe40007ffe0ff */
[----:B------:R-:W-:Y:S01]  /*21d20*/  ISETP.GE.U32.AND P2, PT, R2, R8, PT ;  /* 0x000000080200720c */ /* 0x000fe20003f46070 */
[----:B------:R-:W-:Y:S01]  /*21d30*/  IMAD.MOV.U32 R8, RZ, RZ, RZ ;  /* 0x000000ffff087224 */ /* 0x000fe200078e00ff */
[----:B------:R-:W-:Y:S02]  /*21d40*/  LOP3.LUT R2, R3, R11, RZ, 0x3c, !PT ;  /* 0x0000000b03027212 */ /* 0x000fe400078e3cff */
[----:B------:R-:W-:Y:S02]  /*21d50*/  ISETP.NE.AND P0, PT, R11, RZ, PT ;  /* 0x000000ff0b00720c */ /* 0x000fe40003f05270 */
[----:B------:R-:W-:-:S07]  /*21d60*/  ISETP.GE.AND P1, PT, R2, RZ, PT ;  /* 0x000000ff0200720c */ /* 0x000fce0003f26270 */
[----:B------:R-:W-:-:S05]  /*21d70*/  @P2 IADD3 R0, R0, 0x1, RZ ;  /* 0x0000000100002810 */ /* 0x000fca0007ffe0ff */
[----:B------:R-:W-:-:S04]  /*21d80*/  IMAD.MOV.U32 R2, RZ, RZ, R0 ;  /* 0x000000ffff027224 */ /* 0x000fc800078e0000 */
[----:B------:R-:W-:Y:S01]  /*21d90*/  @!P1 IMAD.MOV R2, RZ, RZ, -R2 ;  /* 0x000000ffff029224 */ /* 0x000fe200078e0a02 */
[----:B------:R-:W-:-:S05]  /*21da0*/  @!P0 LOP3.LUT R2, RZ, R11, RZ, 0x33, !PT ;  /* 0x0000000bff028212 */ /* 0x000fca00078e33ff */
[----:B------:R-:W-:Y:S02]  /*21db0*/  IMAD R10, R7, R2, RZ ;  /* 0x00000002070a7224 */ /* 0x000fe400078e02ff */
[----:B------:R-:W-:-:S03]  /*21dc0*/  IMAD.MOV R2, RZ, RZ, -R2 ;  /* 0x000000ffff027224 */ /* 0x000fc600078e0a02 */
[----:B------:R-:W-:-:S04]  /*21dd0*/  IADD3 R0, -R10, c[0x0][0x538], RZ ;  /* 0x00014e000a007a10 */ /* 0x000fc80007ffe1ff */
[----:B------:R-:W-:-:S04]  /*21de0*/  IMNMX R0, R7, R0, PT ;  /* 0x0000000007007217 */ /* 0x000fc80003800200 */
[----:B------:R-:W-:-:S04]  /*21df0*/  IABS R4, R0 ;  /* 0x0000000000047213 */ /* 0x000fc80000000000 */
[----:B------:R-:W1:Y:S08]  /*21e00*/  I2F.RP R5, R4 ;  /* 0x0000000400057306 */ /* 0x000e700000209400 */
[----:B-1----:R-:W1:Y:S02]  /*21e10*/  MUFU.RCP R5, R5 ;  /* 0x0000000500057308 */ /* 0x002e640000001000 */
[----:B-1----:R-:W-:-:S06]  /*21e20*/  IADD3 R5, R5, 0xffffffe, RZ ;  /* 0x0ffffffe05057810 */ /* 0x002fcc0007ffe0ff */
[----:B------:R-:W1:Y:S02]  /*21e30*/  F2I.FTZ.U32.TRUNC.NTZ R9, R5 ;  /* 0x0000000500097305 */ /* 0x000e64000021f000 */
[----:B-1----:R-:W-:Y:S02]  /*21e40*/  IMAD.MOV R7, RZ, RZ, -R9 ;  /* 0x000000ffff077224 */ /* 0x002fe400078e0a09 */
[----:B------:R-:W-:-:S03]  /*21e50*/  IMAD R5, R11, R2, R3 ;  /* 0x000000020b057224 */ /* 0x000fc600078e0203 */
[----:B------:R-:W-:Y:S02]  /*21e60*/  MOV R2, R7 ;  /* 0x0000000700027202 */ /* 0x000fe40000000f00 */
[----:B------:R-:W-:Y:S02]  /*21e70*/  IABS R7, R0 ;  /* 0x0000000000077213 */ /* 0x000fe40000000000 */
[----:B------:R-:W-:Y:S01]  /*21e80*/  IABS R3, R5 ;  /* 0x0000000500037213 */ /* 0x000fe20000000000 */
[----:B------:R-:W-:-:S04]  /*21e90*/  IMAD R2, R2, R4, RZ ;  /* 0x0000000402027224 */ /* 0x000fc800078e02ff */
[----:B------:R-:W-:-:S04]  /*21ea0*/  IMAD.HI.U32 R8, R9, R2, R8 ;  /* 0x0000000209087227 */ /* 0x000fc800078e0008 */
[----:B------:R-:W-:-:S04]  /*21eb0*/  IMAD.MOV R2, RZ, RZ, -R7 ;  /* 0x000000ffff027224 */ /* 0x000fc800078e0a07 */
        /* <DEDUP_REMOVED lines=15> */
[----:B------:R-:W-:-:S05]  /*21fb0*/  IMAD R0, R2, R3, R5 ;  /* 0x0000000302007224 */ /* 0x000fca00078e0205 */
[----:B------:R1:W-:Y:S02]  /*21fc0*/  STL [R1+0x8], R0 ;  /* 0x0000080001007387 */ /* 0x0003e40000100800 */
.L_x_791:
[----:B------:R-:W-:Y:S05]  /*21fd0*/  BSYNC B0 ;  /* 0x0000000000007941 */ /* 0x000fea0003800000 */
.L_x_789:
[----:B------:R-:W-:-:S04]  /*21fe0*/  LOP3.LUT R2, RZ, R2, RZ, 0x33, !PT ;  /* 0x00000002ff027212 */ /* 0x000fc800078e33ff */
[----:B-1----:R-:W-:-:S05]  /*21ff0*/  IADD3 R0, R2, R6, RZ ;  /* 0x0000000602007210 */ /* 0x002fca0007ffe0ff */
[----:B------:R1:W-:Y:S01]  /*22000*/  STL [R1+0x4], R0 ;  /* 0x0000040001007387 */ /* 0x0003e20000100800 */
[----:B------:R-:W-:Y:S05]  /*22010*/  BRA `(.L_x_792) ;  /* 0x0000005000007947 */ /* 0x000fea0003800000 */
.L_x_780:
[----:B------:R-:W-:Y:S01]  /*22020*/  MOV R0, c[0x0][0x53c] ;  /* 0x00014f0000007a02 */ /* 0x000fe20000000f00 */
[----:B------:R1:W-:Y:S04]  /*22030*/  STL [R1], R10 ;  /* 0x0000000a01007387 */ /* 0x0003e80000100800 */
[----:B------:R1:W-:Y:S04]  /*22040*/  STL [R1+0x4], RZ ;  /* 0x000004ff01007387 */ /* 0x0003e80000100800 */
[----:B------:R1:W-:Y:S04]  /*22050*/  STL [R1+0x8], RZ ;  /* 0x000008ff01007387 */ /* 0x0003e80000100800 */
[----:B------:R1:W-:Y:S02]  /*22060*/  STL [R1+0xc], R0 ;  /* 0x00000c0001007387 */ /* 0x0003e40000100800 */
.L_x_792:
[----:B------:R-:W-:Y:S05]  /*22070*/  BSYNC B1 ;  /* 0x0000000000017941 */ /* 0x000fea0003800000 */
.L_x_778:
[----:B---3--:R-:W2:Y:S04]  /*22080*/  LDL R4, [R1] ;  /* 0x0000000001047983 */ /* 0x008ea80000100800 */
[----:B------:R-:W2:Y:S04]  /*22090*/  LDL R5, [R1+0x4] ;  /* 0x0000040001057983 */ /* 0x000ea80000100800 */
[----:B------:R-:W2:Y:S04]  /*220a0*/  LDL R6, [R1+0x8] ;  /* 0x0000080001067983 */ /* 0x000ea80000100800 */
[----:B------:R-:W2:Y:S01]  /*220b0*/  LDL R7, [R1+0xc] ;  /* 0x00000c0001077983 */ /* 0x000ea20000100800 */
[----:B------:R-:W-:Y:S03]  /*220c0*/  WARPSYNC 0xffffffff ;  /* 0xffffffff00007948 */ /* 0x000fe60003800000 */
[----:B------:R-:W-:Y:S01]  /*220d0*/  BAR.SYNC.DEFER_BLOCKING 0x4, 0x100 ;  /* 0x0104000000007b1d */ /* 0x000fe20000010000 */
[----:B------:R-:W-:-:S13]  /*220e0*/  ISETP.NE.AND P0, PT, R13, RZ, PT ;  /* 0x000000ff0d00720c */ /* 0x000fda0003f05270 */
[----:B--2---:R2:W-:Y:S04]  /*220f0*/  @!P0 STS.128 [0x18100], R4 ;  /* 0x01810004ff008388 */ /* 0x0045e80000000c00 */
[----:B------:R-:W-:Y:S06]  /*22100*/  BAR.ARV 0x5, 0x100 ;  /* 0x0144000000007b1d */ /* 0x000fec0000002000 */
.L_x_773:
[----:B-1----:R-:W3:Y:S02]  /*22110*/  LDL R0, [R1+0xc] ;  /* 0x00000c0001007983 */ /* 0x002ee40000100800 */
[----:B---3--:R-:W-:-:S13]  /*22120*/  ISETP.GE.AND P0, PT, R0, c[0x0][0x53c], PT ;  /* 0x00014f0000007a0c */ /* 0x008fda0003f06270 */
[----:B--2-4-:R-:W-:Y:S01]  /*22130*/  @P0 CALL.REL.NOINC `(.L_x_793) ;  /* 0x0000001000000944 */ /* 0x014fe20003c00000 */
[----:B------:R-:W-:Y:S05]  /*22140*/  BRA `(.L_x_794) ;  /* 0xfffdf8e000007947 */ /* 0x000fea000383ffff */
.L_x_793:
[----:B------:R-:W-:Y:S05]  /*22150*/  EXIT ;  /* 0x000000000000794d */ /* 0x000fea0003800000 */
.L_x_574:
[----:B------:R-:W-:Y:S01]  /*22160*/  IMAD.MOV.U32 R0, RZ, RZ, R4 ;  /* 0x000000ffff007224 */ /* 0x000fe200078e0004 */
[----:B------:R-:W-:Y:S02]  /*22170*/  MOV R2, 0x1 ;  /* 0x0000000100027802 */ /* 0x000fe40000000f00 */
[----:B------:R-:W-:Y:S02]  /*22180*/  MOV R3, 0x221a0 ;  /* 0x000221a000037802 */ /* 0x000fe40000000f00 */
[----:B------:R-:W-:Y:S05]  /*22190*/  CALL.REL.NOINC `($__internal_14_$__cuda_sm70_shflsync_up_p) ;  /* 0x0000184000007944 */ /* 0x000fea0003c00000 */
[----:B------:R-:W-:Y:S01]  /*221a0*/  MOV R0, R5 ;  /* 0x0000000500007202 */ /* 0x000fe20000000f00 */
[----:B------:R-:W-:Y:S05]  /*221b0*/  BRA `(.L_x_795) ;  /* 0xfffde2c000007947 */ /* 0x000fea000383ffff */
.L_x_575:
[----:B------:R-:W-:Y:S01]  /*221c0*/  IMAD.MOV.U32 R0, RZ, RZ, R4 ;  /* 0x000000ffff007224 */ /* 0x000fe200078e0004 */
[----:B------:R-:W-:Y:S02]  /*221d0*/  MOV R2, 0x2 ;  /* 0x0000000200027802 */ /* 0x000fe40000000f00 */
[----:B------:R-:W-:Y:S02]  /*221e0*/  MOV R3, 0x22200 ;  /* 0x0002220000037802 */ /* 0x000fe40000000f00 */
[----:B------:R-:W-:Y:S05]  /*221f0*/  CALL.REL.NOINC `($__internal_14_$__cuda_sm70_shflsync_up_p) ;  /* 0x000017e000007944 */ /* 0x000fea0003c00000 */
[----:B------:R-:W-:Y:S02]  /*22200*/  SEL R5, R5, RZ, P4 ;  /* 0x000000ff05057207 */ /* 0x000fe40002000000 */
[----:B------:R-:W-:Y:S02]  /*22210*/  MOV R2, 0x4 ;  /* 0x0000000400027802 */ /* 0x000fe40000000f00 */
[----:B------:R-:W-:Y:S01]  /*22220*/  MOV R3, 0x22260 ;  /* 0x0002226000037802 */ /* 0x000fe20000000f00 */
[----:B------:R-:W-:-:S04]  /*22230*/  IMAD.IADD R4, R4, 0x1, R5 ;  /* 0x0000000104047824 */ /* 0x000fc800078e0205 */
[----:B------:R-:W-:Y:S02]  /*22240*/  IMAD.MOV.U32 R0, RZ, RZ, R4 ;  /* 0x000000ffff007224 */ /* 0x000fe400078e0004 */
        /* <DEDUP_REMOVED lines=16> */
[----:B------:R-:W-:Y:S02]  /*22350*/  IMAD.IADD R4, R4, 0x1, R5 ;  /* 0x0000000104047824 */ /* 0x000fe400078e0205 */
[----:B------:R-:W-:Y:S02]  /*22360*/  IMAD.MOV.U32 R5, RZ, RZ, 0x1f ;  /* 0x0000001fff057424 */ /* 0x000fe400078e00ff */
[----:B------:R-:W-:Y:S02]  /*22370*/  IMAD.MOV.U32 R9, RZ, RZ, R4 ;  /* 0x000000ffff097224 */ /* 0x000fe400078e0004 */
[----:B------:R-:W-:Y:S05]  /*22380*/  CALL.REL.NOINC `($__internal_13_$__cuda_sm70_shflsync_idx_p) ;  /* 0x0000160000007944 */ /* 0x000fea0003c00000 */
[----:B------:R-:W-:Y:S01]  /*22390*/  MOV R0, R5 ;  /* 0x0000000500007202 */ /* 0x000fe20000000f00 */
[----:B------:R-:W-:Y:S05]  /*223a0*/  BRA `(.L_x_796) ;  /* 0xfffde1d000007947 */ /* 0x000fea000383ffff */
.L_x_577:
[----:B------:R-:W-:Y:S02]  /*223b0*/  SEL R0, RZ, 0x1, P0 ;  /* 0x00000001ff007807 */ /* 0x000fe40000000000 */
[----:B------:R-:W-:-:S02]  /*223c0*/  MOV R2, 0x223e0 ;  /* 0x000223e000027802 */ /* 0x000fc40000000f00 */
[----:B------:R-:W-:Y:S05]  /*223d0*/  CALL.REL.NOINC `($__internal_15_$__cuda_sm70_votesync_ballot) ;  /* 0x0000167000007944 */ /* 0x000fea0003c00000 */
[----:B------:R-:W-:Y:S01]  /*223e0*/  MOV R7, R0 ;  /* 0x0000000000077202 */ /* 0x000fe20000000f00 */
[----:B------:R-:W-:Y:S05]  /*223f0*/  BRA `(.L_x_797) ;  /* 0xfffde21000007947 */ /* 0x000fea000383ffff */
.L_x_578:
[----:B------:R-:W-:Y:S01]  /*22400*/  IMAD.MOV.U32 R9, RZ, RZ, R10 ;  /* 0x000000ffff097224 */ /* 0x000fe200078e000a */
[----:B------:R-:W-:Y:S01]  /*22410*/  MOV R5, R0 ;  /* 0x0000000000057202 */ /* 0x000fe20000000f00 */
[----:B------:R-:W-:Y:S01]  /*22420*/  IMAD.MOV.U32 R3, RZ, RZ, 0x1f ;  /* 0x0000001fff037424 */ /* 0x000fe200078e00ff */
[----:B-1----:R-:W-:-:S02]  /*22430*/  MOV R2, 0x22450 ;  /* 0x0002245000027802 */ /* 0x002fc40000000f00 */
[----:B------:R-:W-:Y:S05]  /*22440*/  CALL.REL.NOINC `($__internal_13_$__cuda_sm70_shflsync_idx_p) ;  /* 0x0000154000007944 */ /* 0x000fea0003c00000 */
[----:B------:R-:W-:Y:S01]  /*22450*/  IMAD.MOV.U32 R12, RZ, RZ, R5 ;  /* 0x000000ffff0c7224 */ /* 0x000fe200078e0005 */
[----:B------:R-:W-:Y:S01]  /*22460*/  MOV R9, R8 ;  /* 0x0000000800097202 */ /* 0x000fe20000000f00 */
[----:B------:R-:W-:Y:S01]  /*22470*/  IMAD.MOV.U32 R6, RZ, RZ, RZ ;  /* 0x000000ffff067224 */ /* 0x000fe200078e00ff */
[----:B------:R-:W-:Y:S01]  /*22480*/  MOV R5, R0 ;  /* 0x0000000000057202 */ /* 0x000fe20000000f00 */
[----:B------:R-:W-:Y:S01]  /*22490*/  IMAD.MOV.U32 R3, RZ, RZ, 0x1f ;  /* 0x0000001fff037424 */ /* 0x000fe200078e00ff */
[----:B------:R-:W-:-:S02]  /*224a0*/  MOV R2, 0x224c0 ;  /* 0x000224c000027802 */ /* 0x000fc40000000f00 */
[----:B------:R-:W-:Y:S05]  /*224b0*/  CALL.REL.NOINC `($__internal_13_$__cuda_sm70_shflsync_idx_p) ;  /* 0x000014d000007944 */ /* 0x000fea0003c00000 */
[----:B------:R-:W-:Y:S01]  /*224c0*/  MOV R10, R5 ;  /* 0x00000005000a7202 */ /* 0x000fe20000000f00 */
[----:B------:R-:W-:Y:S05]  /*224d0*/  BRA `(.L_x_798) ;  /* 0xfffde1a000007947 */ /* 0x000fea000383ffff */
.L_x_581:
[----:B------:R-:W-:Y:S01]  /*224e0*/  IMAD.MOV.U32 R9, RZ, RZ, R4 ;  /* 0x000000ffff097224 */ /* 0x000fe200078e0004 */
[----:B------:R-:W-:-:S02]  /*224f0*/  MOV R3, 0x1f ;  /* 0x0000001f00037802 */ /* 0x000fc40000000f00 */
[----:B-1----:R-:W-:Y:S02]  /*22500*/  MOV R2, 0x22520 ;  /* 0x0002252000027802 */ /* 0x002fe40000000f00 */
[----:B--234-:R-:W-:Y:S05]  /*22510*/  CALL.REL.NOINC `($__internal_13_$__cuda_sm70_shflsync_idx_p) ;  /* 0x0000147000007944 */ /* 0x01cfea0003c00000 */
[----:B------:R-:W-:Y:S01]  /*22520*/  MOV R6, R5 ;  /* 0x0000000500067202 */ /* 0x000fe20000000f00 */
[----:B------:R-:W-:Y:S05]  /*22530*/  BRA `(.L_x_580) ;  /* 0xfffde1a000007947 */ /* 0x000fea000383ffff */
.L_x_636:
[----:B------:R-:W-:Y:S01]  /*22540*/  IMAD.MOV.U32 R9, RZ, RZ, R12 ;  /* 0x000000ffff097224 */ /* 0x000fe200078e000c */
[----:B------:R-:W-:Y:S01]  /*22550*/  MOV R5, RZ ;  /* 0x000000ff00057202 */ /* 0x000fe20000000f00 */
[----:B------:R-:W-:Y:S01]  /*22560*/  IMAD.MOV.U32 R3, RZ, RZ, 0x181f ;  /* 0x0000181fff037424 */ /* 0x000fe200078e00ff */
[----:B------:R-:W-:Y:S02]  /*22570*/  MOV R2, 0x22590 ;  /* 0x0002259000027802 */ /* 0x000fe40000000f00 */
[----:B-1---5:R-:W-:Y:S05]  /*22580*/  CALL.REL.NOINC `($__internal_13_$__cuda_sm70_shflsync_idx_p) ;  /* 0x0000140000007944 */ /* 0x022fea0003c00000 */
[----:B------:R-:W-:Y:S01]  /*22590*/  MOV R10, R5 ;  /* 0x00000005000a7202 */ /* 0x000fe20000000f00 */
[----:B------:R-:W-:Y:S05]  /*225a0*/  BRA `(.L_x_799) ;  /* 0xfffe5fe000007947 */ /* 0x000fea000383ffff */
.L_x_637:
[----:B------:R-:W-:Y:S01]  /*225b0*/  IMAD.MOV.U32 R9, RZ, RZ, R15 ;  /* 0x000000ffff097224 */ /* 0x000fe200078e000f */
[----:B------:R-:W-:Y:S01]  /*225c0*/  MOV R5, RZ ;  /* 0x000000ff00057202 */ /* 0x000fe20000000f00 */
[----:B------:R-:W-:Y:S01]  /*225d0*/  IMAD.MOV.U32 R3, RZ, RZ, 0x181f ;  /* 0x0000181fff037424 */ /* 0x000fe200078e00ff */
[----:B------:R-:W-:Y:S02]  /*225e0*/  MOV R2, 0x22600 ;  /* 0x0002260000027802 */ /* 0x000fe40000000f00 */
[----:B-123-5:R-:W-:Y:S05]  /*225f0*/  CALL.REL.NOINC `($__internal_13_$__cuda_sm70_shflsync_idx_p) ;  /* 0x0000139000007944 */ /* 0x02efea0003c00000 */
[----:B------:R-:W-:Y:S01]  /*22600*/  MOV R0, R5 ;  /* 0x0000000500007202 */ /* 0x000fe20000000f00 */
[----:B------:R-:W-:Y:S05]  /*22610*/  BRA `(.L_x_800) ;  /* 0xfffe5f9000007947 */ /* 0x000fea000383ffff */
.L_x_640:
[----:B-1----:R-:W-:Y:S01]  /*22620*/  IMAD.MOV.U32 R9, RZ, RZ, R12 ;  /* 0x000000ffff097224 */ /* 0x002fe200078e000c */
[----:B------:R-:W-:Y:S01]  /*22630*/  MOV R5, 0x1 ;  /* 0x0000000100057802 */ /* 0x000fe20000000f00 */
[----:B------:R-:W-:Y:S01]  /*22640*/  IMAD.MOV.U32 R3, RZ, RZ, 0x181f ;  /* 0x0000181fff037424 */ /* 0x000fe200078e00ff */
[----:B------:R-:W-:-:S02]  /*22650*/  MOV R2, 0x22670 ;  /* 0x0002267000027802 */ /* 0x000fc40000000f00 */
[----:B--2345:R-:W-:Y:S05]  /*22660*/  CALL.REL.NOINC `($__internal_13_$__cuda_sm70_shflsync_idx_p) ;  /* 0x0000132000007944 */ /* 0x03cfea0003c00000 */
[----:B------:R-:W-:Y:S01]  /*22670*/  IMAD.MOV.U32 R10, RZ, RZ, R5 ;  /* 0x000000ffff0a7224 */ /* 0x000fe200078e0005 */
[----:B------:R-:W-:Y:S01]  /*22680*/  MOV R5, 0x1 ;  /* 0x0000000100057802 */ /* 0x000fe20000000f00 */
[----:B------:R-:W-:Y:S01]  /*22690*/  IMAD.MOV.U32 R9, RZ, RZ, R15 ;  /* 0x000000ffff097224 */ /* 0x000fe200078e000f */
[----:B------:R-:W-:-:S02]  /*226a0*/  MOV R3, 0x181f ;  /* 0x0000181f00037802 */ /* 0x000fc40000000f00 */
[----:B------:R-:W-:Y:S02]  /*226b0*/  MOV R2, 0x226d0 ;  /* 0x000226d000027802 */ /* 0x000fe40000000f00 */
[----:B------:R-:W-:Y:S05]  /*226c0*/  CALL.REL.NOINC `($__internal_13_$__cuda_sm70_shflsync_idx_p) ;  /* 0x000012c000007944 */ /* 0x000fea0003c00000 */
[----:B------:R-:W-:Y:S01]  /*226d0*/  MOV R0, R5 ;  /* 0x0000000500007202 */ /* 0x000fe20000000f00 */
[----:B------:R-:W-:Y:S05]  /*226e0*/  BRA `(.L_x_801) ;  /* 0xfffe605000007947 */ /* 0x000fea000383ffff */
.L_x_643:
[----:B-1----:R-:W-:Y:S01]  /*226f0*/  IMAD.MOV.U32 R9, RZ, RZ, R12 ;  /* 0x000000ffff097224 */ /* 0x002fe200078e000c */
[----:B------:R-:W-:Y:S01]  /*22700*/  MOV R5, 0x2 ;  /* 0x0000000200057802 */ /* 0x000fe20000000f00 */
[----:B------:R-:W-:Y:S01]  /*22710*/  IMAD.MOV.U32 R3, RZ, RZ, 0x181f ;  /* 0x0000181fff037424 */ /* 0x000fe200078e00ff */
[----:B------:R-:W-:Y:S02]  /*22720*/  MOV R2, 0x22740 ;  /* 0x0002274000027802 */ /* 0x000fe40000000f00 */
[----:B--2345:R-:W-:Y:S05]  /*22730*/  CALL.REL.NOINC `($__internal_13_$__cuda_sm70_shflsync_idx_p) ;  /* 0x0000125000007944 */ /* 0x03cfea0003c00000 */
[----:B------:R-:W-:Y:S01]  /*22740*/  MOV R10, R5 ;  /* 0x00000005000a7202 */ /* 0x000fe20000000f00 */
[----:B------:R-:W-:Y:S05]  /*22750*/  BRA `(.L_x_802) ;  /* 0xfffe614000007947 */ /* 0x000fea000383ffff */
.L_x_644:
[----:B-1----:R-:W-:Y:S01]  /*22760*/  IMAD.MOV.U32 R9, RZ, RZ, R15 ;  /* 0x000000ffff097224 */ /* 0x002fe200078e000f */
[----:B------:R-:W-:Y:S01]  /*22770*/  MOV R5, 0x2 ;  /* 0x0000000200057802 */ /* 0x000fe20000000f00 */
[----:B------:R-:W-:Y:S01]  /*22780*/  IMAD.MOV.U32 R3, RZ, RZ, 0x181f ;  /* 0x0000181fff037424 */ /* 0x000fe200078e00ff */
[----:B------:R-:W-:Y:S02]  /*22790*/  MOV R2, 0x227b0 ;  /* 0x000227b000027802 */ /* 0x000fe40000000f00 */
[----:B--2345:R-:W-:Y:S05]  /*227a0*/  CALL.REL.NOINC `($__internal_13_$__cuda_sm70_shflsync_idx_p) ;  /* 0x000011e000007944 */ /* 0x03cfea0003c00000 */
[----:B------:R-:W-:Y:S01]  /*227b0*/  MOV R0, R5 ;  /* 0x0000000500007202 */ /* 0x000fe20000000f00 */
[----:B------:R-:W-:Y:S05]  /*227c0*/  BRA `(.L_x_803) ;  /* 0xfffe60f000007947 */ /* 0x000fea000383ffff */
.L_x_647:
[----:B--2---:R-:W-:Y:S01]  /*227d0*/  IMAD.MOV.U32 R9, RZ, RZ, R12 ;  /* 0x000000ffff097224 */ /* 0x004fe200078e000c */
[----:B------:R-:W-:Y:S01]  /*227e0*/  MOV R5, 0x3 ;  /* 0x0000000300057802 */ /* 0x000fe20000000f00 */
[----:B------:R-:W-:Y:S01]  /*227f0*/  IMAD.MOV.U32 R3, RZ, RZ, 0x181f ;  /* 0x0000181fff037424 */ /* 0x000fe200078e00ff */
[----:B------:R-:W-:-:S02]  /*22800*/  MOV R2, 0x22820 ;  /* 0x0002282000027802 */ /* 0x000fc40000000f00 */
[----:B-1-345:R-:W-:Y:S05]  /*22810*/  CALL.REL.NOINC `($__internal_13_$__cuda_sm70_shflsync_idx_p) ;  /* 0x0000117000007944 */ /* 0x03afea0003c00000 */
        /* <DEDUP_REMOVED lines=8> */
.L_x_732:
[----:B------:R-:W-:Y:S01]  /*228a0*/  IMAD.MOV.U32 R2, RZ, RZ, R237 ;  /* 0x000000ffff027224 */ /* 0x000fe200078e00ed */
[----:B------:R-:W-:Y:S02]  /*228b0*/  MOV R5, 0x2 ;  /* 0x0000000200057802 */ /* 0x000fe40000000f00 */
[----:B------:R-:W-:Y:S02]  /*228c0*/  MOV R3, 0x228e0 ;  /* 0x000228e000037802 */ /* 0x000fe40000000f00 */
[----:B------:R-:W-:Y:S05]  /*228d0*/  CALL.REL.NOINC `($__internal_12_$__cuda_sm70_shflsync_bfly_p) ;  /* 0x0000106000007944 */ /* 0x000fea0003c00000 */
[----:B------:R-:W-:Y:S01]  /*228e0*/  MOV R0, R5 ;  /* 0x0000000500007202 */ /* 0x000fe20000000f00 */
[----:B------:R-:W-:Y:S05]  /*228f0*/  BRA `(.L_x_805) ;  /* 0xffffa98000007947 */ /* 0x000fea000383ffff */
.L_x_733:
[----:B------:R-:W-:Y:S01]  /*22900*/  IMAD.MOV.U32 R2, RZ, RZ, R0 ;  /* 0x000000ffff027224 */ /* 0x000fe200078e0000 */
[----:B------:R-:W-:Y:S02]  /*22910*/  MOV R5, 0x1 ;  /* 0x0000000100057802 */ /* 0x000fe40000000f00 */
[----:B------:R-:W-:Y:S02]  /*22920*/  MOV R3, 0x22940 ;  /* 0x0002294000037802 */ /* 0x000fe40000000f00 */
[----:B-1----:R-:W-:Y:S05]  /*22930*/  CALL.REL.NOINC `($__internal_12_$__cuda_sm70_shflsync_bfly_p) ;  /* 0x0000100000007944 */ /* 0x002fea0003c00000 */
[----:B------:R-:W-:Y:S01]  /*22940*/  FADD.FTZ R0, R0, R5 ;  /* 0x0000000500007221 */ /* 0x000fe20000010000 */
[----:B------:R-:W-:Y:S02]  /*22950*/  MOV R2, R238 ;  /* 0x000000ee00027202 */ /* 0x000fe40000000f00 */
[----:B------:R-:W-:-:S02]  /*22960*/  MOV R5, 0x2 ;  /* 0x0000000200057802 */ /* 0x000fc40000000f00 */
[----:B------:R-:W-:Y:S02]  /*22970*/  MOV R3, 0x22990 ;  /* 0x0002299000037802 */ /* 0x000fe40000000f00 */
[----:B------:R-:W-:Y:S05]  /*22980*/  CALL.REL.NOINC `($__internal_12_$__cuda_sm70_shflsync_bfly_p) ;  /* 0x00000fb000007944 */ /* 0x000fea0003c00000 */
[----:B------:R-:W-:Y:S01]  /*22990*/  FADD.FTZ R4, R238, R5 ;  /* 0x00000005ee047221 */ /* 0x000fe20000010000 */
[----:B------:R-:W-:Y:S02]  /*229a0*/  MOV R5, 0x1 ;  /* 0x0000000100057802 */ /* 0x000fe40000000f00 */
[----:B------:R-:W-:Y:S02]  /*229b0*/  MOV R3, 0x229e0 ;  /* 0x000229e000037802 */ /* 0x000fe40000000f00 */
[----:B------:R-:W-:Y:S02]  /*229c0*/  MOV R2, R4 ;  /* 0x0000000400027202 */ /* 0x000fe40000000f00 */
[----:B------:R-:W-:Y:S05]  /*229d0*/  CALL.REL.NOINC `($__internal_12_$__cuda_sm70_shflsync_bfly_p) ;  /* 0x00000f6000007944 */ /* 0x000fea0003c00000 */
[----:B------:R-:W-:Y:S01]  /*229e0*/  MOV R3, R5 ;  /* 0x0000000500037202 */ /* 0x000fe20000000f00 */
[----:B------:R-:W-:Y:S05]  /*229f0*/  BRA `(.L_x_806) ;  /* 0xffffa8f000007947 */ /* 0x000fea000383ffff */
.L_x_740:
[----:B-1-34-:R-:W-:Y:S01]  /*22a00*/  IMAD.MOV.U32 R9, RZ, RZ, R13 ;  /* 0x000000ffff097224 */ /* 0x01afe200078e000d */
[----:B------:R-:W-:Y:S01]  /*22a10*/  MOV R5, RZ ;  /* 0x000000ff00057202 */ /* 0x000fe20000000f00 */
[----:B------:R-:W-:Y:S01]  /*22a20*/  IMAD.MOV.U32 R3, RZ, RZ, 0x181f ;  /* 0x0000181fff037424 */ /* 0x000fe200078e00ff */
[----:B------:R-:W-:Y:S02]  /*22a30*/  MOV R2, 0x22a50 ;  /* 0x00022a5000027802 */ /* 0x000fe40000000f00 */
[----:B------:R-:W-:Y:S05]  /*22a40*/  CALL.REL.NOINC `($__internal_13_$__cuda_sm70_shflsync_idx_p) ;  /* 0x00000f4000007944 */ /* 0x000fea0003c00000 */
[----:B------:R-:W-:Y:S01]  /*22a50*/  MOV R7, R5 ;  /* 0x0000000500077202 */ /* 0x000fe20000000f00 */
[----:B------:R-:W-:Y:S05]  /*22a60*/  BRA `(.L_x_807) ;  /* 0xffffc1d000007947 */ /* 0x000fea000383ffff */
.L_x_741:
[----:B------:R-:W-:Y:S01]  /*22a70*/  IMAD.MOV.U32 R9, RZ, RZ, R14 ;  /* 0x000000ffff097224 */ /* 0x000fe200078e000e */
[----:B------:R-:W-:Y:S01]  /*22a80*/  MOV R5, RZ ;  /* 0x000000ff00057202 */ /* 0x000fe20000000f00 */
[----:B------:R-:W-:Y:S01]  /*22a90*/  IMAD.MOV.U32 R3, RZ, RZ, 0x181f ;  /* 0x0000181fff037424 */ /* 0x000fe200078e00ff */
[----:B------:R-:W-:-:S02]  /*22aa0*/  MOV R2, 0x22ac0 ;  /* 0x00022ac000027802 */ /* 0x000fc40000000f00 */
[----:B-12---:R-:W-:Y:S05]  /*22ab0*/  CALL.REL.NOINC `($__internal_13_$__cuda_sm70_shflsync_idx_p) ;  /* 0x00000ed000007944 */ /* 0x006fea0003c00000 */
[----:B------:R-:W-:Y:S01]  /*22ac0*/  MOV R2, R5 ;  /* 0x0000000500027202 */ /* 0x000fe20000000f00 */
[----:B------:R-:W-:Y:S05]  /*22ad0*/  BRA `(.L_x_808) ;  /* 0xffffc18000007947 */ /* 0x000fea000383ffff */
.L_x_744:
[----:B--2---:R-:W-:Y:S01]  /*22ae0*/  IMAD.MOV.U32 R9, RZ, RZ, R13 ;  /* 0x000000ffff097224 */ /* 0x004fe200078e000d */
[----:B------:R-:W-:Y:S01]  /*22af0*/  MOV R5, 0x1 ;  /* 0x0000000100057802 */ /* 0x000fe20000000f00 */
[----:B------:R-:W-:Y:S01]  /*22b00*/  IMAD.MOV.U32 R3, RZ, RZ, 0x181f ;  /* 0x0000181fff037424 */ /* 0x000fe200078e00ff */
[----:B----4-:R-:W-:-:S02]  /*22b10*/  MOV R2, 0x22b30 ;  /* 0x00022b3000027802 */ /* 0x010fc40000000f00 */
[----:B-1-3--:R-:W-:Y:S05]  /*22b20*/  CALL.REL.NOINC `($__internal_13_$__cuda_sm70_shflsync_idx_p) ;  /* 0x00000e6000007944 */ /* 0x00afea0003c00000 */
        /* <DEDUP_REMOVED lines=8> */
.L_x_747:
[----:B-1----:R-:W-:Y:S01]  /*22bb0*/  IMAD.MOV.U32 R9, RZ, RZ, R13 ;  /* 0x000000ffff097224 */ /* 0x002fe200078e000d */
[----:B------:R-:W-:Y:S01]  /*22bc0*/  MOV R5, 0x2 ;  /* 0x0000000200057802 */ /* 0x000fe20000000f00 */
[----:B------:R-:W-:Y:S01]  /*22bd0*/  IMAD.MOV.U32 R3, RZ, RZ, 0x181f ;  /* 0x0000181fff037424 */ /* 0x000fe200078e00ff */
[----:B----4-:R-:W-:Y:S02]  /*22be0*/  MOV R2, 0x22c00 ;  /* 0x00022c0000027802 */ /* 0x010fe40000000f00 */
[----:B--23--:R-:W-:Y:S05]  /*22bf0*/  CALL.REL.NOINC `($__internal_13_$__cuda_sm70_shflsync_idx_p) ;  /* 0x00000d9000007944 */ /* 0x00cfea0003c00000 */
[----:B------:R-:W-:Y:S01]  /*22c00*/  MOV R7, R5 ;  /* 0x0000000500077202 */ /* 0x000fe20000000f00 */
[----:B------:R-:W-:Y:S05]  /*22c10*/  BRA `(.L_x_810) ;  /* 0xffffc2f000007947 */ /* 0x000fea000383ffff */
.L_x_748:
[----:B------:R-:W-:Y:S01]  /*22c20*/  IMAD.MOV.U32 R9, RZ, RZ, R14 ;  /* 0x000000ffff097224 */ /* 0x000fe200078e000e */
[----:B------:R-:W-:Y:S01]  /*22c30*/  MOV R5, 0x2 ;  /* 0x0000000200057802 */ /* 0x000fe20000000f00 */
[----:B------:R-:W-:Y:S01]  /*22c40*/  IMAD.MOV.U32 R3, RZ, RZ, 0x181f ;  /* 0x0000181fff037424 */ /* 0x000fe200078e00ff */
[----:B----4-:R-:W-:Y:S02]  /*22c50*/  MOV R2, 0x22c70 ;  /* 0x00022c7000027802 */ /* 0x010fe40000000f00 */
[----:B-123--:R-:W-:Y:S05]  /*22c60*/  CALL.REL.NOINC `($__internal_13_$__cuda_sm70_shflsync_idx_p) ;  /* 0x00000d2000007944 */ /* 0x00efea0003c00000 */
[----:B------:R-:W-:Y:S01]  /*22c70*/  MOV R2, R5 ;  /* 0x0000000500027202 */ /* 0x000fe20000000f00 */
[----:B------:R-:W-:Y:S05]  /*22c80*/  BRA `(.L_x_811) ;  /* 0xffffc2a000007947 */ /* 0x000fea000383ffff */
.L_x_751:
[----:B-1----:R-:W-:Y:S01]  /*22c90*/  IMAD.MOV.U32 R9, RZ, RZ, R13 ;  /* 0x000000ffff097224 */ /* 0x002fe200078e000d */
[----:B------:R-:W-:Y:S01]  /*22ca0*/  MOV R5, 0x3 ;  /* 0x0000000300057802 */ /* 0x000fe20000000f00 */
[----:B------:R-:W-:Y:S01]  /*22cb0*/  IMAD.MOV.U32 R3, RZ, RZ, 0x181f ;  /* 0x0000181fff037424 */ /* 0x000fe200078e00ff */
[----:B------:R-:W-:-:S02]  /*22cc0*/  MOV R2, 0x22ce0 ;  /* 0x00022ce000027802 */ /* 0x000fc40000000f00 */
[----:B--234-:R-:W-:Y:S05]  /*22cd0*/  CALL.REL.NOINC `($__internal_13_$__cuda_sm70_shflsync_idx_p) ;  /* 0x00000cb000007944 */ /* 0x01cfea0003c00000 */
        /* <DEDUP_REMOVED lines=8> */
.L_x_753:
[----:B------:R-:W-:Y:S01]  /*22d60*/  IMAD.MOV.U32 R9, RZ, RZ, R36 ;  /* 0x000000ffff097224 */ /* 0x000fe200078e0024 */
[----:B------:R-:W-:Y:S01]  /*22d70*/  MOV R5, RZ ;  /* 0x000000ff00057202 */ /* 0x000fe20000000f00 */
[----:B------:R-:W-:Y:S01]  /*22d80*/  IMAD.MOV.U32 R3, RZ, RZ, 0x1c1f ;  /* 0x00001c1fff037424 */ /* 0x000fe200078e00ff */
[----:B------:R-:W-:Y:S02]  /*22d90*/  MOV R2, 0x22db0 ;  /* 0x00022db000027802 */ /* 0x000fe40000000f00 */
[----:B-1----:R-:W-:Y:S05]  /*22da0*/  CALL.REL.NOINC `($__internal_13_$__cuda_sm70_shflsync_idx_p) ;  /* 0x00000be000007944 */ /* 0x002fea0003c00000 */
[----:B------:R-:W-:Y:S01]  /*22db0*/  MOV R4, R5 ;  /* 0x0000000500047202 */ /* 0x000fe20000000f00 */
[----:B------:R-:W-:Y:S05]  /*22dc0*/  BRA `(.L_x_813) ;  /* 0xffffc5f000007947 */ /* 0x000fea000383ffff */
.L_x_754:
[----:B------:R-:W-:Y:S01]  /*22dd0*/  IMAD.MOV.U32 R9, RZ, RZ, R38 ;  /* 0x000000ffff097224 */ /* 0x000fe200078e0026 */
[----:B------:R-:W-:Y:S01]  /*22de0*/  MOV R5, RZ ;  /* 0x000000ff00057202 */ /* 0x000fe20000000f00 */
[----:B------:R-:W-:Y:S01]  /*22df0*/  IMAD.MOV.U32 R3, RZ, RZ, 0x1c1f ;  /* 0x00001c1fff037424 */ /* 0x000fe200078e00ff */
[----:B------:R-:W-:Y:S02]  /*22e00*/  MOV R2, 0x22e20 ;  /* 0x00022e2000027802 */ /* 0x000fe40000000f00 */
[----:B-123--:R-:W-:Y:S05]  /*22e10*/  CALL.REL.NOINC `($__internal_13_$__cuda_sm70_shflsync_idx_p) ;  /* 0x00000b7000007944 */ /* 0x00efea0003c00000 */
[----:B------:R-:W-:Y:S01]  /*22e20*/  MOV R0, R5 ;  /* 0x0000000500007202 */ /* 0x000fe20000000f00 */
[----:B------:R-:W-:Y:S05]  /*22e30*/  BRA `(.L_x_814) ;  /* 0xffffc5a000007947 */ /* 0x000fea000383ffff */
.L_x_757:
[----:B------:R-:W-:Y:S01]  /*22e40*/  IMAD.MOV.U32 R9, RZ, RZ, R36 ;  /* 0x000000ffff097224 */ /* 0x000fe200078e0024 */
[----:B------:R-:W-:Y:S01]  /*22e50*/  MOV R5, 0x1 ;  /* 0x0000000100057802 */ /* 0x000fe20000000f00 */
[----:B---3--:R-:W-:Y:S01]  /*22e60*/  IMAD.MOV.U32 R3, RZ, RZ, 0x1c1f ;  /* 0x00001c1fff037424 */ /* 0x008fe200078e00ff */
[----:B------:R-:W-:-:S02]  /*22e70*/  MOV R2, 0x22e90 ;  /* 0x00022e9000027802 */ /* 0x000fc40000000f00 */
[----:B--2-4-:R-:W-:Y:S05]  /*22e80*/  CALL.REL.NOINC `($__internal_13_$__cuda_sm70_shflsync_idx_p) ;  /* 0x00000b0000007944 */ /* 0x014fea0003c00000 */
        /* <DEDUP_REMOVED lines=8> */
.L_x_761:
[----:B------:R-:W-:Y:S01]  /*22f10*/  IMAD.MOV.U32 R9, RZ, RZ, R11 ;  /* 0x000000ffff097224 */ /* 0x000fe200078e000b */
[----:B------:R-:W-:Y:S01]  /*22f20*/  MOV R5, RZ ;  /* 0x000000ff00057202 */ /* 0x000fe20000000f00 */
[----:B------:R-:W-:Y:S01]  /*22f30*/  IMAD.MOV.U32 R3, RZ, RZ, 0x181f ;  /* 0x0000181fff037424 */ /* 0x000fe200078e00ff */
[----:B------:R-:W-:Y:S02]  /*22f40*/  MOV R2, 0x22f60 ;  /* 0x00022f6000027802 */ /* 0x000fe40000000f00 */
[----:B------:R-:W-:Y:S05]  /*22f50*/  CALL.REL.NOINC `($__internal_13_$__cuda_sm70_shflsync_idx_p) ;  /* 0x00000a3000007944 */ /* 0x000fea0003c00000 */
[----:B------:R-:W-:Y:S01]  /*22f60*/  MOV R10, R5 ;  /* 0x00000005000a7202 */ /* 0x000fe20000000f00 */
[----:B------:R-:W-:Y:S05]  /*22f70*/  BRA `(.L_x_816) ;  /* 0xffffdb7000007947 */ /* 0x000fea000383ffff */
.L_x_762:
[----:B------:R-:W-:Y:S01]  /*22f80*/  IMAD.MOV.U32 R9, RZ, RZ, R14 ;  /* 0x000000ffff097224 */ /* 0x000fe200078e000e */
[----:B------:R-:W-:Y:S01]  /*22f90*/  MOV R5, RZ ;  /* 0x000000ff00057202 */ /* 0x000fe20000000f00 */
[----:B------:R-:W-:Y:S01]  /*22fa0*/  IMAD.MOV.U32 R3, RZ, RZ, 0x181f ;  /* 0x0000181fff037424 */ /* 0x000fe200078e00ff */
[----:B------:R-:W-:Y:S02]  /*22fb0*/  MOV R2, 0x22fd0 ;  /* 0x00022fd000027802 */ /* 0x000fe40000000f00 */
[----:B-12---:R-:W-:Y:S05]  /*22fc0*/  CALL.REL.NOINC `($__internal_13_$__cuda_sm70_shflsync_idx_p) ;  /* 0x000009c000007944 */ /* 0x006fea0003c00000 */
[----:B------:R-:W-:Y:S01]  /*22fd0*/  MOV R2, R5 ;  /* 0x0000000500027202 */ /* 0x000fe20000000f00 */
[----:B------:R-:W-:Y:S05]  /*22fe0*/  BRA `(.L_x_817) ;  /* 0xffffdb2000007947 */ /* 0x000fea000383ffff */
.L_x_765:
        /* <DEDUP_REMOVED lines=13> */
.L_x_768:
[----:B-1----:R-:W-:Y:S01]  /*230c0*/  IMAD.MOV.U32 R9, RZ, RZ, R11 ;  /* 0x000000ffff097224 */ /* 0x002fe200078e000b */
[----:B------:R-:W-:Y:S01]  /*230d0*/  MOV R5, 0x2 ;  /* 0x0000000200057802 */ /* 0x000fe20000000f00 */
[----:B------:R-:W-:Y:S01]  /*230e0*/  IMAD.MOV.U32 R3, RZ, RZ, 0x181f ;  /* 0x0000181fff037424 */ /* 0x000fe200078e00ff */
[----:B----4-:R-:W-:Y:S02]  /*230f0*/  MOV R2, 0x23110 ;  /* 0x0002311000027802 */ /* 0x010fe40000000f00 */
[----:B--23--:R-:W-:Y:S05]  /*23100*/  CALL.REL.NOINC `($__internal_13_$__cuda_sm70_shflsync_idx_p) ;  /* 0x0000088000007944 */ /* 0x00cfea0003c00000 */
[----:B------:R-:W-:Y:S01]  /*23110*/  MOV R10, R5 ;  /* 0x00000005000a7202 */ /* 0x000fe20000000f00 */
[----:B------:R-:W-:Y:S05]  /*23120*/  BRA `(.L_x_819) ;  /* 0xffffdca000007947 */ /* 0x000fea000383ffff */
.L_x_769:
[----:B------:R-:W-:Y:S01]  /*23130*/  IMAD.MOV.U32 R9, RZ, RZ, R14 ;  /* 0x000000ffff097224 */ /* 0x000fe200078e000e */
[----:B------:R-:W-:Y:S01]  /*23140*/  MOV R5, 0x2 ;  /* 0x0000000200057802 */ /* 0x000fe20000000f00 */
[----:B------:R-:W-:Y:S01]  /*23150*/  IMAD.MOV.U32 R3, RZ, RZ, 0x181f ;  /* 0x0000181fff037424 */ /* 0x000fe200078e00ff */
[----:B----4-:R-:W-:Y:S02]  /*23160*/  MOV R2, 0x23180 ;  /* 0x0002318000027802 */ /* 0x010fe40000000f00 */
[----:B-123--:R-:W-:Y:S05]  /*23170*/  CALL.REL.NOINC `($__internal_13_$__cuda_sm70_shflsync_idx_p) ;  /* 0x0000081000007944 */ /* 0x00efea0003c00000 */
[----:B------:R-:W-:Y:S01]  /*23180*/  MOV R2, R5 ;  /* 0x0000000500027202 */ /* 0x000fe20000000f00 */
[----:B------:R-:W-:Y:S05]  /*23190*/  BRA `(.L_x_820) ;  /* 0xffffdc5000007947 */ /* 0x000fea000383ffff */
.L_x_772:
        /* <DEDUP_REMOVED lines=13> */
.L_x_774:
[----:B------:R-:W-:Y:S01]  /*23270*/  IMAD.MOV.U32 R9, RZ, RZ, R83 ;  /* 0x000000ffff097224 */ /* 0x000fe200078e0053 */
[----:B------:R-:W-:Y:S01]  /*23280*/  MOV R5, RZ ;  /* 0x000000ff00057202 */ /* 0x000fe20000000f00 */
[----:B------:R-:W-:Y:S01]  /*23290*/  IMAD.MOV.U32 R3, RZ, RZ, 0x1f ;  /* 0x0000001fff037424 */ /* 0x000fe200078e00ff */
[----:B----4-:R-:W-:Y:S02]  /*232a0*/  MOV R2, 0x232c0 ;  /* 0x000232c000027802 */ /* 0x010fe40000000f00 */
[----:B------:R-:W-:Y:S05]  /*232b0*/  CALL.REL.NOINC `($__internal_13_$__cuda_sm70_shflsync_idx_p) ;  /* 0x000006d000007944 */ /* 0x000fea0003c00000 */
[----:B------:R-:W-:Y:S01]  /*232c0*/  MOV R10, R5 ;  /* 0x00000005000a7202 */ /* 0x000fe20000000f00 */
[----:B------:R-:W-:Y:S05]  /*232d0*/  BRA `(.L_x_822) ;  /* 0xffffde6000007947 */ /* 0x000fea000383ffff */
.L_x_775:
[----:B------:R-:W-:Y:S01]  /*232e0*/  IMAD.MOV.U32 R9, RZ, RZ, R83 ;  /* 0x000000ffff097224 */ /* 0x000fe200078e0053 */
[----:B------:R-:W-:Y:S01]  /*232f0*/  MOV R5, 0x1 ;  /* 0x0000000100057802 */ /* 0x000fe20000000f00 */
[----:B------:R-:W-:Y:S01]  /*23300*/  IMAD.MOV.U32 R3, RZ, RZ, 0x1f ;  /* 0x0000001fff037424 */ /* 0x000fe200078e00ff */
[----:B----4-:R-:W-:Y:S02]  /*23310*/  MOV R2, 0x23330 ;  /* 0x0002333000027802 */ /* 0x010fe40000000f00 */
[----:B-12---:R-:W-:Y:S05]  /*23320*/  CALL.REL.NOINC `($__internal_13_$__cuda_sm70_shflsync_idx_p) ;  /* 0x0000066000007944 */ /* 0x006fea0003c00000 */
[----:B------:R-:W-:Y:S01]  /*23330*/  MOV R8, R5 ;  /* 0x0000000500087202 */ /* 0x000fe20000000f00 */
[----:B------:R-:W-:Y:S05]  /*23340*/  BRA `(.L_x_823) ;  /* 0xffffde1000007947 */ /* 0x000fea000383ffff */
.L_x_776:
[----:B------:R-:W-:Y:S01]  /*23350*/  IMAD.MOV.U32 R0, RZ, RZ, R4 ;  /* 0x000000ffff007224 */ /* 0x000fe200078e0004 */
[----:B------:R-:W-:-:S02]  /*23360*/  MOV R2, 0x1 ;  /* 0x0000000100027802 */ /* 0x000fc40000000f00 */
[----:B------:R-:W-:Y:S02]  /*23370*/  MOV R3, 0x23390 ;  /* 0x0002339000037802 */ /* 0x000fe40000000f00 */
[----:B-123--:R-:W-:Y:S05]  /*23380*/  CALL.REL.NOINC `($__internal_14_$__cuda_sm70_shflsync_up_p) ;  /* 0x0000065000007944 */ /* 0x00efea0003c00000 */
[----:B------:R-:W-:Y:S05]  /*23390*/  BRA `(.L_x_824) ;  /* 0xffffdef000007947 */ /* 0x000fea000383ffff */
.L_x_777:
[----:B------:R-:W-:Y:S01]  /*233a0*/  IMAD.MOV.U32 R0, RZ, RZ, R4 ;  /* 0x000000ffff007224 */ /* 0x000fe200078e0004 */
[----:B------:R-:W-:Y:S02]  /*233b0*/  MOV R2, 0x2 ;  /* 0x0000000200027802 */ /* 0x000fe40000000f00 */
[----:B------:R-:W-:Y:S02]  /*233c0*/  MOV R3, 0x233e0 ;  /* 0x000233e000037802 */ /* 0x000fe40000000f00 */
[----:B-12---:R-:W-:Y:S05]  /*233d0*/  CALL.REL.NOINC `($__internal_14_$__cuda_sm70_shflsync_up_p) ;  /* 0x0000060000007944 */ /* 0x006fea0003c00000 */
        /* <DEDUP_REMOVED lines=27> */
.L_x_781:
[----:B------:R-:W-:Y:S02]  /*23590*/  MOV R2, 0x1 ;  /* 0x0000000100027802 */ /* 0x000fe40000000f00 */
[----:B------:R-:W-:-:S02]  /*235a0*/  MOV R3, 0x235c0 ;  /* 0x000235c000037802 */ /* 0x000fc40000000f00 */
[----:B------:R-:W-:Y:S05]  /*235b0*/  CALL.REL.NOINC `($__internal_14_$__cuda_sm70_shflsync_up_p) ;  /* 0x0000042000007944 */ /* 0x000fea0003c00000 */
[----:B------:R-:W-:Y:S01]  /*235c0*/  MOV R2, R5 ;  /* 0x0000000500027202 */ /* 0x000fe20000000f00 */
[----:B------:R-:W-:Y:S05]  /*235d0*/  BRA `(.L_x_826) ;  /* 0xffffdf1000007947 */ /* 0x000fea000383ffff */
.L_x_782:
[----:B------:R-:W-:Y:S02]  /*235e0*/  MOV R2, 0x2 ;  /* 0x0000000200027802 */ /* 0x000fe40000000f00 */
[----:B------:R-:W-:-:S02]  /*235f0*/  MOV R3, 0x23610 ;  /* 0x0002361000037802 */ /* 0x000fc40000000f00 */
[----:B------:R-:W-:Y:S05]  /*23600*/  CALL.REL.NOINC `($__internal_14_$__cuda_sm70_shflsync_up_p) ;  /* 0x000003d000007944 */ /* 0x000fea0003c00000 */
[----:B------:R-:W-:Y:S01]  /*23610*/  SEL R5, R5, RZ, P1 ;  /* 0x000000ff05057207 */ /* 0x000fe20000800000 */
[----:B------:R-:W-:Y:S01]  /*23620*/  IMAD.MOV.U32 R2, RZ, RZ, 0x4 ;  /* 0x00000004ff027424 */ /* 0x000fe200078e00ff */
[----:B------:R-:W-:-:S03]  /*23630*/  MOV R3, 0x23660 ;  /* 0x0002366000037802 */ /* 0x000fc60000000f00 */
[----:B------:R-:W-:Y:S02]  /*23640*/  IMAD.IADD R0, R0, 0x1, R5 ;  /* 0x0000000100007824 */ /* 0x000fe400078e0205 */
        /* <DEDUP_REMOVED lines=22> */
.L_x_784:
[----:B------:R-:W-:Y:S02]  /*237b0*/  SEL R0, RZ, 0x1, P0 ;  /* 0x00000001ff007807 */ /* 0x000fe40000000000 */
[----:B------:R-:W-:-:S02]  /*237c0*/  MOV R2, 0x237e0 ;  /* 0x000237e000027802 */ /* 0x000fc40000000f00 */
[----:B---3--:R-:W-:Y:S05]  /*237d0*/  CALL.REL.NOINC `($__internal_15_$__cuda_sm70_votesync_ballot) ;  /* 0x0000027000007944 */ /* 0x008fea0003c00000 */
[----:B------:R-:W-:Y:S01]  /*237e0*/  MOV R11, R0 ;  /* 0x00000000000b7202 */ /* 0x000fe20000000f00 */
[----:B------:R-:W-:Y:S05]  /*237f0*/  BRA `(.L_x_828) ;  /* 0xffffde8000007947 */ /* 0x000fea000383ffff */
.L_x_785:
[----:B------:R-:W-:Y:S01]  /*23800*/  IMAD.MOV.U32 R9, RZ, RZ, R6 ;  /* 0x000000ffff097224 */ /* 0x000fe200078e0006 */
[----:B------:R-:W-:Y:S01]  /*23810*/  MOV R5, R0 ;  /* 0x0000000000057202 */ /* 0x000fe20000000f00 */
[----:B------:R-:W-:Y:S01]  /*23820*/  IMAD.MOV.U32 R3, RZ, RZ, 0x1f ;  /* 0x0000001fff037424 */ /* 0x000fe200078e00ff */
[----:B-1----:R-:W-:-:S02]  /*23830*/  MOV R2, 0x23850 ;  /* 0x0002385000027802 */ /* 0x002fc40000000f00 */
[----:B---3--:R-:W-:Y:S05]  /*23840*/  CALL.REL.NOINC `($__internal_13_$__cuda_sm70_shflsync_idx_p) ;  /* 0x0000014000007944 */ /* 0x008fea0003c00000 */
[----:B------:R-:W-:Y:S01]  /*23850*/  IMAD.MOV.U32 R6, RZ, RZ, R5 ;  /* 0x000000ffff067224 */ /* 0x000fe200078e0005 */
[----:B------:R-:W-:Y:S01]  /*23860*/  MOV R5, R0 ;  /* 0x0000000000057202 */ /* 0x000fe20000000f00 */
[----:B------:R-:W-:Y:S01]  /*23870*/  IMAD.MOV.U32 R9, RZ, RZ, R7 ;  /* 0x000000ffff097224 */ /* 0x000fe200078e0007 */
[----:B------:R-:W-:-:S02]  /*23880*/  MOV R3, 0x1f ;  /* 0x0000001f00037802 */ /* 0x000fc40000000f00 */
[----:B------:R-:W-:Y:S02]  /*23890*/  MOV R2, 0x238b0 ;  /* 0x000238b000027802 */ /* 0x000fe40000000f00 */
[----:B------:R-:W-:Y:S05]  /*238a0*/  CALL.REL.NOINC `($__internal_13_$__cuda_sm70_shflsync_idx_p) ;  /* 0x000000e000007944 */ /* 0x000fea0003c00000 */
[----:B------:R-:W-:Y:S01]  /*238b0*/  MOV R7, R5 ;  /* 0x0000000500077202 */ /* 0x000fe20000000f00 */
[----:B------:R-:W-:Y:S05]  /*238c0*/  BRA `(.L_x_829) ;  /* 0xffffde2000007947 */ /* 0x000fea000383ffff */
.L_x_788:
[----:B------:R-:W-:Y:S01]  /*238d0*/  IMAD.MOV.U32 R9, RZ, RZ, R4 ;  /* 0x000000ffff097224 */ /* 0x000fe200078e0004 */
[----:B------:R-:W-:Y:S01]  /*238e0*/  MOV R5, R0 ;  /* 0x0000000000057202 */ /* 0x000fe20000000f00 */
[----:B------:R-:W-:Y:S01]  /*238f0*/  IMAD.MOV.U32 R3, RZ, RZ, 0x1f ;  /* 0x0000001fff037424 */ /* 0x000fe200078e00ff */
[----:B-1----:R-:W-:Y:S02]  /*23900*/  MOV R2, 0x23920 ;  /* 0x0002392000027802 */ /* 0x002fe40000000f00 */
[----:B---34-:R-:W-:Y:S05]  /*23910*/  CALL.REL.NOINC `($__internal_13_$__cuda_sm70_shflsync_idx_p) ;  /* 0x0000007000007944 */ /* 0x018fea0003c00000 */
[----:B------:R-:W-:Y:S01]  /*23920*/  MOV R12, R5 ;  /* 0x00000005000c7202 */ /* 0x000fe20000000f00 */
[----:B------:R-:W-:Y:S05]  /*23930*/  BRA `(.L_x_787) ;  /* 0xffffde1000007947 */ /* 0x000fea000383ffff */
        .weak           $__internal_12_$__cuda_sm70_shflsync_bfly_p
        .type           $__internal_12_$__cuda_sm70_shflsync_bfly_p,@function
        .size           $__internal_12_$__cuda_sm70_shflsync_bfly_p,($__internal_13_$__cuda_sm70_shflsync_idx_p - $__internal_12_$__cuda_sm70_shflsync_bfly_p)
$__internal_12_$__cuda_sm70_shflsync_bfly_p:
[----:B------:R-:W-:Y:S04]  /*23940*/  WARPSYNC R6 ;  /* 0x0000000600007348 */ /* 0x000fe80003800000 */
[----:B------:R1:W2:Y:S02]  /*23950*/  SHFL.BFLY PT, R5, R2, R5, R7 ;  /* 0x0c00000502057389 */ /* 0x0002a400000e0007 */
[----:B-1----:R-:W-:-:S02]  /*23960*/  MOV R2, R3 ;  /* 0x0000000300027202 */ /* 0x002fc40000000f00 */
[----:B------:R-:W-:-:S04]  /*23970*/  MOV R3, 0x0 ;  /* 0x0000000000037802 */ /* 0x000fc80000000f00 */
[----:B--2---:R-:W-:Y:S05]  /*23980*/  RET.REL.NODEC R2 `(_ZN7cutlass13device_kernelIN5flash19enable_sm80_to_sm89INS1_16FlashAttnFwdSm80INS1_25CollectiveMainloopFwdSm80ILi8ELi1ELb0EN4cute5tupleIJNS5_1CILi128EEENS7_ILi64EEENS7_ILi192EEEEEELi192ENS_10bfloat16_tEfNS_4arch4Sm80ELb0ELb1ELb1ELb1ELb0ELb1ELb1ELb1EEENS1_21CollectiveEpilogueFwdINS6_IJS8_SA_S9_EEENS6_IJNS7_ILi1EEESI_SI_EEESC_SE_Li256ELb1ELb1ELb1ELb0EEENS1_36VarlenDynamicPersistentTileSchedulerILi128ELi64ELi256ELi256ELb1ELb1ELb0ELb1ELb0ELb1EEEEEEEEEvNT_6ParamsE) ;  /* 0xfffdc67002007950 */ /* 0x004fea0003c3ffff */
        .weak           $__internal_13_$__cuda_sm70_shflsync_idx_p
        .type           $__internal_13_$__cuda_sm70_shflsync_idx_p,@function
        .size           $__internal_13_$__cuda_sm70_shflsync_idx_p,($__internal_14_$__cuda_sm70_shflsync_up_p - $__internal_13_$__cuda_sm70_shflsync_idx_p)
$__internal_13_$__cuda_sm70_shflsync_idx_p:
[----:B------:R-:W-:-:S04]  /*23990*/  MOV R86, 0xffffffff ;  /* 0xffffffff00567802 */ /* 0x000fc80000000f00 */
[----:B------:R-:W-:Y:S04]  /*239a0*/  WARPSYNC R86 ;  /* 0x0000005600007348 */ /* 0x000fe80003800000 */
[----:B------:R1:W2:Y:S02]  /*239b0*/  SHFL.IDX PT, R5, R9, R5, R3 ;  /* 0x0000000509057389 */ /* 0x0002a400000e0003 */
[----:B-1----:R-:W-:-:S04]  /*239c0*/  MOV R3, 0x0 ;  /* 0x0000000000037802 */ /* 0x002fc80000000f00 */
[----:B--2---:R-:W-:Y:S05]  /*239d0*/  RET.REL.NODEC R2 `(_ZN7cutlass13device_kernelIN5flash19enable_sm80_to_sm89INS1_16FlashAttnFwdSm80INS1_25CollectiveMainloopFwdSm80ILi8ELi1ELb0EN4cute5tupleIJNS5_1CILi128EEENS7_ILi64EEENS7_ILi192EEEEEELi192ENS_10bfloat16_tEfNS_4arch4Sm80ELb0ELb1ELb1ELb1ELb0ELb1ELb1ELb1EEENS1_21CollectiveEpilogueFwdINS6_IJS8_SA_S9_EEENS6_IJNS7_ILi1EEESI_SI_EEESC_SE_Li256ELb1ELb1ELb1ELb0EEENS1_36VarlenDynamicPersistentTileSchedulerILi128ELi64ELi256ELi256ELb1ELb1ELb0ELb1ELb0ELb1EEEEEEEEEvNT_6ParamsE) ;  /* 0xfffdc62002007950 */ /* 0x004fea0003c3ffff */
        .weak           $__internal_14_$__cuda_sm70_shflsync_up_p
        .type           $__internal_14_$__cuda_sm70_shflsync_up_p,@function
        .size           $__internal_14_$__cuda_sm70_shflsync_up_p,($__internal_15_$__cuda_sm70_votesync_ballot - $__internal_14_$__cuda_sm70_shflsync_up_p)
$__internal_14_$__cuda_sm70_shflsync_up_p:
[----:B------:R-:W-:Y:S02]  /*239e0*/  IMAD.MOV.U32 R5, RZ, RZ, RZ ;  /* 0x000000ffff057224 */ /* 0x000fe400078e00ff */
[----:B------:R-:W-:-:S04]  /*239f0*/  IMAD.MOV.U32 R9, RZ, RZ, -0x1 ;  /* 0xffffffffff097424 */ /* 0x000fc800078e00ff */
[----:B------:R-:W-:Y:S04]  /*23a00*/  WARPSYNC R9 ;  /* 0x0000000900007348 */ /* 0x000fe80003800000 */
[----:B------:R1:W2:Y:S02]  /*23a10*/  SHFL.UP PT, R5, R0, R2, R5 ;  /* 0x0400000200057389 */ /* 0x0002a400000e0005 */
[----:B-1----:R-:W-:Y:S02]  /*23a20*/  MOV R2, R3 ;  /* 0x0000000300027202 */ /* 0x002fe40000000f00 */
[----:B------:R-:W-:-:S04]  /*23a30*/  MOV R3, 0x0 ;  /* 0x0000000000037802 */ /* 0x000fc80000000f00 */
[----:B--2---:R-:W-:Y:S05]  /*23a40*/  RET.REL.NODEC R2 `(_ZN7cutlass13device_kernelIN5flash19enable_sm80_to_sm89INS1_16FlashAttnFwdSm80INS1_25CollectiveMainloopFwdSm80ILi8ELi1ELb0EN4cute5tupleIJNS5_1CILi128EEENS7_ILi64EEENS7_ILi192EEEEEELi192ENS_10bfloat16_tEfNS_4arch4Sm80ELb0ELb1ELb1ELb1ELb0ELb1ELb1ELb1EEENS1_21CollectiveEpilogueFwdINS6_IJS8_SA_S9_EEENS6_IJNS7_ILi1EEESI_SI_EEESC_SE_Li256ELb1ELb1ELb1ELb0EEENS1_36VarlenDynamicPersistentTileSchedulerILi128ELi64ELi256ELi256ELb1ELb1ELb0ELb1ELb0ELb1EEEEEEEEEvNT_6ParamsE) ;  /* 0xfffdc5b002007950 */ /* 0x004fea0003c3ffff */
        .weak           $__internal_15_$__cuda_sm70_votesync_ballot
        .type           $__internal_15_$__cuda_sm70_votesync_ballot,@function
        .size           $__internal_15_$__cuda_sm70_votesync_ballot,(.L_x_4936 - $__internal_15_$__cuda_sm70_votesync_ballot)
$__internal_15_$__cuda_sm70_votesync_ballot:
[----:B------:R-:W-:Y:S01]  /*23a50*/  ISETP.NE.U32.AND P0, PT, R0, 0x1, PT ;  /* 0x000000010000780c */ /* 0x000fe20003f05070 */
[----:B------:R-:W-:-:S04]  /*23a60*/  IMAD.MOV.U32 R3, RZ, RZ, -0x1 ;  /* 0xffffffffff037424 */ /* 0x000fc800078e00ff */
[----:B------:R-:W-:Y:S08]  /*23a70*/  WARPSYNC R3 ;  /* 0x0000000300007348 */ /* 0x000ff00003800000 */
[----:B------:R-:W-:-:S04]  /*23a80*/  VOTE.ANY R0, PT, !P0 ;  /* 0x0000000000007806 */ /* 0x000fc800040e0100 */
[----:B------:R-:W-:Y:S01]  /*23a90*/  LOP3.LUT R0, R0, R3, RZ, 0xc0, !PT ;  /* 0x0000000300007212 */ /* 0x000fe200078ec0ff */
[----:B------:R-:W-:-:S04]  /*23aa0*/  IMAD.MOV.U32 R3, RZ, RZ, 0x0 ;  /* 0x00000000ff037424 */ /* 0x000fc800078e00ff */
[----:B------:R-:W-:Y:S05]  /*23ab0*/  RET.REL.NODEC R2 `(_ZN7cutlass13device_kernelIN5flash19enable_sm80_to_sm89INS1_16FlashAttnFwdSm80INS1_25CollectiveMainloopFwdSm80ILi8ELi1ELb0EN4cute5tupleIJNS5_1CILi128EEENS7_ILi64EEENS7_ILi192EEEEEELi192ENS_10bfloat16_tEfNS_4arch4Sm80ELb0ELb1ELb1ELb1ELb0ELb1ELb1ELb1EEENS1_21CollectiveEpilogueFwdINS6_IJS8_SA_S9_EEENS6_IJNS7_ILi1EEESI_SI_EEESC_SE_Li256ELb1ELb1ELb1ELb0EEENS1_36VarlenDynamicPersistentTileSchedulerILi128ELi64ELi256ELi256ELb1ELb1ELb0ELb1ELb0ELb1EEEEEEEEEvNT_6ParamsE) ;  /* 0xfffdc54002007950 */ /* 0x000fea0003c3ffff */
.L_x_830:
        /* <DEDUP_REMOVED lines=12> */
.L_x_4936:


//--------------------- .text._ZN7cutlass13device_kernelIN5flash19enable_sm80_to_sm89INS1_16FlashAttnFwdSm80INS1_25CollectiveMainloopFwdSm80ILi8ELi1ELb1EN4cute5tupleIJNS5_1CILi128EEENS7_ILi96EEENS7_ILi192EEEEEELi192ENS_10bfloat16_tEfNS_4arch4Sm80ELb1ELb0ELb1ELb0ELb0ELb0ELb1ELb1EEENS1_21CollectiveEpilogueFwdINS6_IJS8_SA_S9_EEENS6_IJNS7_ILi1EEESI_SI_EEESC_SE_Li256ELb0ELb1ELb1ELb0EEENS1_30DynamicPersistentTileSchedulerILi256ELi256ELb1ELb1ELb0EEEEEEEEEvNT_6ParamsE --------------------------
	.section	.text._ZN7cutlass13device_kernelIN5flash19enable_sm80_to_sm89INS1_16FlashAttnFwdSm80INS1_25CollectiveMainloopFwdSm80ILi8ELi1ELb1EN4cute5tupleIJNS5_1CILi128EEENS7_ILi96EEENS7_ILi192EEEEEELi192ENS_10bfloat16_tEfNS_4arch4Sm80ELb1ELb0ELb1ELb0ELb0ELb0ELb1ELb1EEENS1_21CollectiveEpilogueFwdINS6_IJS8_SA_S9_EEENS6_IJNS7_ILi1EEESI_SI_EEESC_SE_Li256ELb0ELb1ELb1ELb0EEENS1_30DynamicPersistentTileSchedulerILi256ELi256ELb1ELb1ELb0EEEEEEEEEvNT_6ParamsE,"ax",@progbits
	.sectioninfo	@"SHI_REGISTERS=255"
	.align	128
.text._ZN7cutlass13device_kernelIN5flash19enable_sm80_to_sm89INS1_16FlashAttnFwdSm80INS1_25CollectiveMainloopFwdSm80ILi8ELi1ELb1EN4cute5tupleIJNS5_1CILi128EEENS7_ILi96EEENS7_ILi192EEEEEELi192ENS_10bfloat16_tEfNS_4arch4Sm80ELb1ELb0ELb1ELb0ELb0ELb0ELb1ELb1EEENS1_21CollectiveEpilogueFwdINS6_IJS8_SA_S9_EEENS6_IJNS7_ILi1EEESI_SI_EEESC_SE_Li256ELb0ELb1ELb1ELb0EEENS1_30DynamicPersistentTileSchedulerILi256ELi256ELb1ELb1ELb0EEEEEEEEEvNT_6ParamsE:
        .type           _ZN7cutlass13device_kernelIN5flash19enable_sm80_to_sm89INS1_16FlashAttnFwdSm80INS1_25CollectiveMainloopFwdSm80ILi8ELi1ELb1EN4cute5tupleIJNS5_1CILi128EEENS7_ILi96EEENS7_ILi192EEEEEELi192ENS_10bfloat16_tEfNS_4arch4Sm80ELb1ELb0ELb1ELb0ELb0ELb0ELb1ELb1EEENS1_21CollectiveEpilogueFwdINS6_IJS8_SA_S9_EEENS6_IJNS7_ILi1EEESI_SI_EEESC_SE_Li256ELb0ELb1ELb1ELb0EEENS1_30DynamicPersistentTileSchedulerILi256ELi256ELb1ELb1ELb0EEEEEEEEEvNT_6ParamsE,@function
        .size           _ZN7cutlass13device_kernelIN5flash19enable_sm80_to_sm89INS1_16FlashAttnFwdSm80INS1_25CollectiveMainloopFwdSm80ILi8ELi1ELb1EN4cute5tupleIJNS5_1CILi128EEENS7_ILi96EEENS7_ILi192EEEEEELi192ENS_10bfloat16_tEfNS_4arch4Sm80ELb1ELb0ELb1ELb0ELb0ELb0ELb1ELb1EEENS1_21CollectiveEpilogueFwdINS6_IJS8_SA_S9_EEENS6_IJNS7_ILi1EEESI_SI_EEESC_SE_Li256ELb0ELb1ELb1ELb0EEENS1_30DynamicPersistentTileSchedulerILi256ELi256ELb1ELb1ELb0EEEEEEEEEvNT_6ParamsE,(.L_x_4941 - _ZN7cutlass13device_kernelIN5flash19enable_sm80_to_sm89INS1_16FlashAttnFwdSm80INS1_25CollectiveMainloopFwdSm80ILi8ELi1ELb1EN4cute5tupleIJNS5_1CILi128EEENS7_ILi96EEENS7_ILi192EEEEEELi192ENS_10bfloat16_tEfNS_4arch4Sm80ELb1ELb0ELb1ELb0ELb0ELb0ELb1ELb1EEENS1_21CollectiveEpilogueFwdINS6_IJS8_SA_S9_EEENS6_IJNS7_ILi1EEESI_SI_EEESC_SE_Li256ELb0ELb1ELb1ELb0EEENS1_30DynamicPersistentTileSchedulerILi256ELi256ELb1ELb1ELb0EEEEEEEEEvNT_6ParamsE)
        .other          _ZN7cutlass13device_kernelIN5flash19enable_sm80_to_sm89INS1_16FlashAttnFwdSm80INS1_25CollectiveMainloopFwdSm80ILi8ELi1ELb1EN4cute5tupleIJNS5_1CILi128EEENS7_ILi96EEENS7_ILi192EEEEEELi192ENS_10bfloat16_tEfNS_4arch4Sm80ELb1ELb0ELb1ELb0ELb0ELb0ELb1ELb1EEENS1_21CollectiveEpilogueFwdINS6_IJS8_SA_S9_EEENS6_IJNS7_ILi1EEESI_SI_EEESC_SE_Li256ELb0ELb1ELb1ELb0EEENS1_30DynamicPersistentTileSchedulerILi256ELi256ELb1ELb1ELb0EEEEEEEEEvNT_6ParamsE,@"STO_CUDA_ENTRY STV_DEFAULT"
_ZN7cutlass13device_kernelIN5flash19enable_sm80_to_sm89INS1_16FlashAttnFwdSm80INS1_25CollectiveMainloopFwdSm80ILi8ELi1ELb1EN4cute5tupleIJNS5_1CILi128EEENS7_ILi96EEENS7_ILi192EEEEEELi192ENS_10bfloat16_tEfNS_4arch4Sm80ELb1ELb0ELb1ELb0ELb0ELb0ELb1ELb1EEENS1_21CollectiveEpilogueFwdINS6_IJS8_SA_S9_EEENS6_IJNS7_ILi1EEESI_SI_EEESC_SE_Li256ELb0ELb1ELb1ELb0EEENS1_30DynamicPersistentTileSchedulerILi256ELi256ELb1ELb1ELb0EEEEEEEEEvNT_6ParamsE:
[----:B------:R-:W-:-:S03]  /*0000*/  MOV R1, c[0x0][0x28] ;  /* 0x00000a0000017a02 */ /* 0x000fc60000000f00 */
[----:B------:R-:W1:Y:S01]  /*0010*/  S2R R14, SR_TID.X ;  /* 0x00000000000e7919 */ /* 0x000e620000002100 */
[----:B------:R-:W-:-:S03]  /*0020*/  IADD3 R1, R1, -0xa8, RZ ;  /* 0xffffff5801017810 */ /* 0x000fc60007ffe0ff */
[----:B------:R-:W2:Y:S01]  /*0030*/  S2R R13, SR_CTAID.X ;  /* 0x00000000000d7919 */ /* 0x000ea20000002500 */
[----:B-1----:R-:W-:-:S05]  /*0040*/  SHF.R.U32.HI R0, RZ, 0x5, R14 ;  /* 0x00000005ff007819 */ /* 0x002fca000001160e */
[----:B------:R-:W1:Y:S04]  /*0050*/  SHFL.IDX PT, R2, R0, RZ, 0x1f ;  /* 0x00001fff00027589 */ /* 0x000e6800000e0000 */
[----:B------:R-:W3:Y:S01]  /*0060*/  SHFL.IDX PT, R0, R0, RZ, 0x1f ;  /* 0x00001fff00007589 */ /* 0x000ee200000e0000 */
[----:B-1----:R-:W-:Y:S01]  /*0070*/  ISETP.GE.AND P0, PT, R2, 0x1, PT ;  /* 0x000000010200780c */ /* 0x002fe20003f06270 */
[----:B---3--:R1:W3:-:S12]  /*0080*/  R2UR UR6, R0 ;  /* 0x00000000000673c2 */ /* 0x0082d800000e0000 */
[----:B------:R-:W-:Y:S06]  /*0090*/  @P0 BAR.ARV 0x4, 0x100 ;  /* 0x0104000000000b1d */ /* 0x000fec0000002000 */
[----:B--2---:R-:W-:-:S13]  /*00a0*/  ISETP.GE.AND P0, PT, R13, c[0x0][0x538], PT ;  /* 0x00014e000d007a0c */ /* 0x004fda0003f06270 */
[----:B------:R-:W-:Y:S05]  /*00b0*/  @P0 EXIT ;  /* 0x000000000000094d */ /* 0x000fea0003800000 */
[----:B-1-3--:R-:W-:Y:S01]  /*00c0*/  SHF.R.S32.HI R11, RZ, 0x1f, R14 ;  /* 0x0000001fff0b7819 */ /* 0x00afe2000001140e */
[----:B------:R-:W-:Y:S01]  /*00d0*/  IMAD.MOV.U32 R249, RZ, RZ, 0x10 ;  /* 0x00000010fff97424 */ /* 0x000fe200078e00ff */
[----:B------:R-:W-:Y:S01]  /*00e0*/  ULDC.64 UR8, c[0x0][0x118] ;  /* 0x0000460000087ab9 */ /* 0x000fe20000000a00 */
[----:B------:R-:W-:Y:S01]  /*00f0*/  IMAD.MOV.U32 R230, RZ, RZ, 0x20 ;  /* 0x00000020ffe67424 */ /* 0x000fe200078e00ff */
[CC--:B------:R-:W-:Y:S02]  /*0100*/  LEA.HI R2, R11.reuse, R14.reuse, RZ, 0x4 ;  /* 0x0000000e0b027211 */ /* 0x0c0fe400078f20ff */
[CC--:B------:R-:W-:Y:S02]  /*0110*/  LEA.HI R0, R11.reuse, R14.reuse, RZ, 0x2 ;  /* 0x0000000e0b007211 */ /* 0x0c0fe400078f10ff */
[----:B------:R-:W-:Y:S02]  /*0120*/  SHF.R.S32.HI R3, RZ, 0x4, R2 ;  /* 0x00000004ff037819 */ /* 0x000fe40000011402 */
[----:B------:R-:W-:-:S02]  /*0130*/  LEA.HI R10, R11, R14, RZ, 0x3 ;  /* 0x0000000e0b0a7211 */ /* 0x000fc400078f18ff */
[----:B------:R-:W-:Y:S02]  /*0140*/  LOP3.LUT R4, R0, 0xfffffffc, RZ, 0xc0, !PT ;  /* 0xfffffffc00047812 */ /* 0x000fe400078ec0ff */
[C---:B------:R-:W-:Y:S02]  /*0150*/  LOP3.LUT R0, R2.reuse, 0xfffffff0, RZ, 0xc0, !PT ;  /* 0xfffffff002007812 */ /* 0x040fe400078ec0ff */
[----:B------:R-:W-:Y:S01]  /*0160*/  LEA.HI R2, R2, R3, RZ, 0x1 ;  /* 0x0000000302027211 */ /* 0x000fe200078f08ff */
[C---:B------:R-:W-:Y:S01]  /*0170*/  IMAD.IADD R4, R14.reuse, 0x1, -R4 ;  /* 0x000000010e047824 */ /* 0x040fe200078e0a04 */
[----:B------:R-:W-:Y:S01]  /*0180*/  SHF.R.S32.HI R15, RZ, 0x3, R10 ;  /* 0x00000003ff0f7819 */ /* 0x000fe2000001140a */
[----:B------:R-:W-:Y:S01]  /*0190*/  IMAD.IADD R5, R14, 0x1, -R0 ;  /* 0x000000010e057824 */ /* 0x000fe200078e0a00 */
[----:B------:R-:W-:Y:S02]  /*01a0*/  LOP3.LUT R6, R10, 0xfffffff8, RZ, 0xc0, !PT ;  /* 0xfffffff80a067812 */ /* 0x000fe400078ec0ff */
[----:B------:R-:W-:Y:S01]  /*01b0*/  LOP3.LUT R0, R2, 0xfffffffe, RZ, 0xc0, !PT ;  /* 0xfffffffe02007812 */ /* 0x000fe200078ec0ff */
[----:B------:R-:W-:-:S02]  /*01c0*/  IMAD.SHL.U32 R7, R15, 0x40, RZ ;  /* 0x000000400f077824 */ /* 0x000fc400078e00ff */
[----:B------:R-:W-:Y:S02]  /*01d0*/  IMAD.IADD R6, R14, 0x1, -R6 ;  /* 0x000000010e067824 */ /* 0x000fe400078e0a06 */
[----:B------:R-:W-:Y:S01]  /*01e0*/  IMAD.IADD R9, R3, 0x1, -R0 ;  /* 0x0000000103097824 */ /* 0x000fe200078e0a00 */
[----:B------:R-:W-:Y:S01]  /*01f0*/  LEA.HI R0, R4, R4, RZ, 0x1 ;  /* 0x0000000404007211 */ /* 0x000fe200078f08ff */
[C---:B------:R-:W-:Y:S01]  /*0200*/  IMAD.SHL.U32 R16, R6.reuse, 0x8, RZ ;  /* 0x0000000806107824 */ /* 0x040fe200078e00ff */
[----:B------:R-:W-:Y:S01]  /*0210*/  LOP3.LUT R2, R7, 0x1c0, RZ, 0xc0, !PT ;  /* 0x000001c007027812 */ /* 0x000fe200078ec0ff */
[----:B------:R-:W-:Y:S01]  /*0220*/  IMAD.SHL.U32 R8, R6, 0x40, RZ ;  /* 0x0000004006087824 */ /* 0x000fe200078e00ff */
[----:B------:R-:W-:Y:S02]  /*0230*/  SHF.R.S32.HI R7, RZ, 0x1f, R5 ;  /* 0x0000001fff077819 */ /* 0x000fe40000011405 */
[----:B------:R-:W-:Y:S01]  /*0240*/  LOP3.LUT R0, R0, 0x1ffffffe, RZ, 0xc0, !PT ;  /* 0x1ffffffe00007812 */ /* 0x000fe200078ec0ff */
[----:B------:R-:W-:Y:S01]  /*0250*/  STL [R1+0x50], R16 ;  /* 0x0000501001007387 */ /* 0x000fe20000100800 */
[----:B------:R-:W-:-:S02]  /*0260*/  LOP3.LUT R3, R2, 0x38, R16, 0xf8, !PT ;  /* 0x0000003802037812 */ /* 0x000fc400078ef810 */
[----:B------:R-:W-:Y:S01]  /*0270*/  SHF.R.U32.HI R2, RZ, 0x3, R2 ;  /* 0x00000003ff027819 */ /* 0x000fe20000011602 */
[----:B------:R-:W-:Y:S01]  /*0280*/  IMAD.IADD R12, R4, 0x1, -R0 ;  /* 0x00000001040c7824 */ /* 0x000fe200078e0a00 */
[----:B------:R-:W-:Y:S02]  /*0290*/  LEA.HI R224, R7, R5, RZ, 0x3 ;  /* 0x0000000507e07211 */ /* 0x000fe400078f18ff */
[----:B------:R-:W-:Y:S02]  /*02a0*/  LOP3.LUT R7, R3, R2, RZ, 0x3c, !PT ;  /* 0x0000000203077212 */ /* 0x000fe400078e3cff */
[C---:B------:R-:W-:Y:S01]  /*02b0*/  LOP3.LUT R0, R224.reuse, 0xfffffff8, RZ, 0xc0, !PT ;  /* 0xfffffff8e0007812 */ /* 0x040fe200078ec0ff */
[----:B------:R-:W-:Y:S01]  /*02c0*/  IMAD.SHL.U32 R224, R224, 0x40, RZ ;  /* 0x00000040e0e07824 */ /* 0x000fe200078e00ff */
[----:B------:R-:W-:Y:S02]  /*02d0*/  LOP3.LUT R2, R8, 0x1c0, RZ, 0xc0, !PT ;  /* 0x000001c008027812 */ /* 0x000fe400078ec0ff */
[----:B------:R-:W-:Y:S01]  /*02e0*/  LEA.HI R4, R11, R14, RZ, 0x6 ;  /* 0x0000000e0b047211 */ /* 0x000fe200078f30ff */
[----:B------:R-:W-:Y:S01]  /*02f0*/  IMAD.IADD R5, R5, 0x1, -R0 ;  /* 0x0000000105057824 */ /* 0x000fe200078e0a00 */
[----:B------:R-:W-:-:S02]  /*0300*/  LOP3.LUT R3, R2, 0x8, R10, 0xf8, !PT ;  /* 0x0000000802037812 */ /* 0x000fc400078ef80a */
[----:B------:R-:W-:Y:S01]  /*0310*/  SHF.R.U32.HI R2, RZ, 0x3, R2 ;  /* 0x00000003ff027819 */ /* 0x000fe20000011602 */
[----:B------:R-:W-:Y:S01]  /*0320*/  IMAD.SHL.U32 R0, R4, 0x8, RZ ;  /* 0x0000000804007824 */ /* 0x000fe200078e00ff */
[----:B------:R-:W-:Y:S01]  /*0330*/  LEA.HI R8, R11, R14, RZ, 0x5 ;  /* 0x0000000e0b087211 */ /* 0x000fe200078f28ff */
[----:B------:R-:W-:Y:S01]  /*0340*/  IMAD.SHL.U32 R4, R5, 0x40, RZ ;  /* 0x0000004005047824 */ /* 0x000fe200078e00ff */
[----:B------:R-:W-:Y:S01]  /*0350*/  LOP3.LUT R225, R3, R2, RZ, 0x3c, !PT ;  /* 0x0000000203e17212 */ /* 0x000fe200078e3cff */
[----:B------:R-:W-:Y:S01]  /*0360*/  IMAD.SHL.U32 R3, R9, 0x8, RZ ;  /* 0x0000000809037824 */ /* 0x000fe200078e00ff */
[----:B------:R-:W-:Y:S02]  /*0370*/  LOP3.LUT R2, R8, 0xffffffe0, RZ, 0xc0, !PT ;  /* 0xffffffe008027812 */ /* 0x000fe400078ec0ff */
[----:B------:R-:W-:Y:S01]  /*0380*/  LOP3.LUT R10, R7, 0x7ffffe00, R0, 0xf8, !PT ;  /* 0x7ffffe00070a7812 */ /* 0x000fe200078ef800 */
[----:B------:R-:W-:Y:S01]  /*0390*/  IMAD R225, R9, 0x200, R225 ;  /* 0x0000020009e17824 */ /* 0x000fe200078e02e1 */
[----:B------:R-:W-:Y:S01]  /*03a0*/  LOP3.LUT R0, R4, 0x1c0, RZ, 0xc0, !PT ;  /* 0x000001c004007812 */ /* 0x000fe200078ec0ff */
[----:B------:R-:W-:Y:S01]  /*03b0*/  IMAD.IADD R14, R14, 0x1, -R2 ;  /* 0x000000010e0e7824 */ /* 0x000fe200078e0a02 */
[----:B------:R-:W-:-:S02]  /*03c0*/  SHF.R.S32.HI R250, RZ, 0x5, R8 ;  /* 0x00000005fffa7819 */ /* 0x000fc40000011408 */
[----:B------:R-:W-:Y:S02]  /*03d0*/  SHF.R.S32.HI R4, RZ, 0x1f, R8 ;  /* 0x0000001fff047819 */ /* 0x000fe40000011408 */
[----:B------:R-:W-:Y:S02]  /*03e0*/  LOP3.LUT R3, R0, 0x8, R3, 0xf8, !PT ;  /* 0x0000000800037812 */ /* 0x000fe400078ef803 */
[----:B------:R-:W-:Y:S02]  /*03f0*/  SHF.R.U32.HI R2, RZ, 0x3, R0 ;  /* 0x00000003ff027819 */ /* 0x000fe40000011600 */
[----:B------:R-:W-:Y:S02]  /*0400*/  LEA.HI R0, R4, R250, RZ, 0x3 ;  /* 0x000000fa04007211 */ /* 0x000fe400078f18ff */
[----:B------:R-:W-:Y:S02]  /*0410*/  SHF.R.S32.HI R7, RZ, 0x1f, R14 ;  /* 0x0000001fff077819 */ /* 0x000fe4000001140e */
[----:B------:R-:W-:-:S02]  /*0420*/  LOP3.LUT R0, R0, 0xffffff8, RZ, 0xc0, !PT ;  /* 0x0ffffff800007812 */ /* 0x000fc400078ec0ff */
[----:B------:R-:W-:Y:S02]  /*0430*/  LOP3.LUT R4, R3, R2, RZ, 0x3c, !PT ;  /* 0x0000000203047212 */ /* 0x000fe400078e3cff */
[----:B------:R-:W-:Y:S01]  /*0440*/  LEA.HI R3, R7, R14, RZ, 0x2 ;  /* 0x0000000e07037211 */ /* 0x000fe200078f10ff */
[----:B------:R-:W-:Y:S01]  /*0450*/  IMAD.IADD R2, R250, 0x1, -R0 ;  /* 0x00000001fa027824 */ /* 0x000fe200078e0a00 */
[----:B------:R-:W-:Y:S02]  /*0460*/  R2P PR, R5, 0x6 ;  /* 0x0000000605007804 */ /* 0x000fe40000000000 */
[----:B------:R-:W-:Y:S02]  /*0470*/  SHF.R.S32.HI R0, RZ, 0x2, R3 ;  /* 0x00000002ff007819 */ /* 0x000fe40000011403 */
[----:B------:R-:W-:Y:S02]  /*0480*/  LOP3.LUT R3, R3, 0x7ffffffc, RZ, 0xc0, !PT ;  /* 0x7ffffffc03037812 */ /* 0x000fe400078ec0ff */
[----:B------:R-:W-:Y:S01]  /*0490*/  SEL R249, R249, 0xfffffff0, !P1 ;  /* 0xfffffff0f9f97807 */ /* 0x000fe20004800000 */
[----:B------:R-:W-:Y:S01]  /*04a0*/  IMAD R8, R2, 0x10, R0 ;  /* 0x0000001002087824 */ /* 0x000fe200078e0200 */
[----:B------:R-:W-:Y:S01]  /*04b0*/  IADD3 R2, R16, 0x40, RZ ;  /* 0x0000004010027810 */ /* 0x000fe20007ffe0ff */
[----:B------:R-:W-:Y:S01]  /*04c0*/  IMAD R0, R6, 0x20, R15 ;  /* 0x0000002006007824 */ /* 0x000fe200078e020f */
[----:B------:R-:W-:Y:S01]  /*04d0*/  SEL R5, R230, 0xffffffe0, !P2 ;  /* 0xffffffe0e6057807 */ /* 0x000fe20005000000 */
[----:B------:R-:W-:Y:S01]  /*04e0*/  IMAD.IADD R3, R14, 0x1, -R3 ;  /* 0x000000010e037824 */ /* 0x000fe200078e0a03 */
[----:B------:R-:W-:Y:S01]  /*04f0*/  STL [R1+0x6c], R8 ;  /* 0x00006c0801007387 */ /* 0x000fe20000100800 */
[----:B------:R-:W-:-:S02]  /*0500*/  SHF.R.S32.HI R2, RZ, 0x1f, R2 ;  /* 0x0000001fff027819 */ /* 0x000fc40000011402 */
[----:B------:R-:W-:Y:S01]  /*0510*/  IMAD.IADD R249, R249, 0x1, R5 ;  /* 0x00000001f9f97824 */ /* 0x000fe200078e0205 */
[----:B------:R-:W-:Y:S01]  /*0520*/  STL [R1+0x5c], R13 ;  /* 0x00005c0d01007387 */ /* 0x000fe20000100800 */
[----:B------:R-:W-:Y:S01]  /*0530*/  LOP3.LUT R224, R4, 0x7ffffe00, R224, 0xf8, !PT ;  /* 0x7ffffe0004e07812 */ /* 0x000fe200078ef8e0 */
[----:B------:R-:W-:Y:S01]  /*0540*/  IMAD.SHL.U32 R5, R10, 0x2, RZ ;  /* 0x000000020a057824 */ /* 0x000fe200078e00ff */
[----:B------:R-:W-:Y:S01]  /*0550*/  LOP3.LUT P3, RZ, R6, 0x2, RZ, 0xc0, !PT ;  /* 0x0000000206ff7812 */ /* 0x000fe2000786c0ff */
[----:B------:R1:W-:Y:S01]  /*0560*/  STL [R1+0x70], R0 ;  /* 0x0000700001007387 */ /* 0x0003e20000100800 */
[----:B------:R-:W-:Y:S01]  /*0570*/  IMAD.MOV.U32 R4, RZ, RZ, 0x40 ;  /* 0x00000040ff047424 */ /* 0x000fe200078e00ff */
[----:B------:R-:W-:Y:S02]  /*0580*/  LEA R224, R224, 0x100, 0x1 ;  /* 0x00000100e0e07811 */ /* 0x000fe400078e08ff */
[----:B------:R2:W-:Y:S01]  /*0590*/  STL [R1+0x64], R2 ;  /* 0x0000640201007387 */ /* 0x0005e20000100800 */
[----:B------:R-:W-:-:S02]  /*05a0*/  LOP3.LUT P0, RZ, R6, 0x4, RZ, 0xc0, !PT ;  /* 0x0000000406ff7812 */ /* 0x000fc4000780c0ff */
[--C-:B------:R-:W-:Y:S01]  /*05b0*/  IMAD R250, R250, 0x800, R224.reuse ;  /* 0x00000800fafa7824 */ /* 0x100fe200078e02e0 */
[----:B------:R-:W-:Y:S01]  /*05c0*/  LEA R225, R225, 0xc100, 0x1 ;  /* 0x0000c100e1e17811 */ /* 0x000fe200078e08ff */
[----:B------:R-:W-:Y:S01]  /*05d0*/  IMAD R249, R249, 0x2, R224 ;  /* 0x00000002f9f97824 */ /* 0x000fe200078e02e0 */
[----:B------:R-:W-:Y:S02]  /*05e0*/  SEL R230, R230, 0xffffffe0, !P1 ;  /* 0xffffffe0e6e67807 */ /* 0x000fe40004800000 */
[----:B------:R-:W-:Y:S02]  /*05f0*/  SEL R226, R4, 0xffffffc0, !P0 ;  /* 0xffffffc004e27807 */ /* 0x000fe40004000000 */
[C---:B------:R-:W-:Y:S01]  /*0600*/  IADD3 R231, R225.reuse, 0x20, RZ ;  /* 0x00000020e1e77810 */ /* 0x040fe20007ffe0ff */
[----:B------:R-:W-:Y:S01]  /*0610*/  IMAD.IADD R251, R230, 0x1, R250 ;  /* 0x00000001e6fb7824 */ /* 0x000fe200078e02fa */
[C---:B------:R-:W-:Y:S01]  /*0620*/  @P3 IADD3 R231, R225.reuse, -0x20, RZ ;  /* 0xffffffe0e1e73810 */ /* 0x040fe20007ffe0ff */
[----:B------:R-:W-:-:S02]  /*0630*/  IMAD.IADD R229, R225, 0x1, R226 ;  /* 0x00000001e1e57824 */ /* 0x000fc400078e02e2 */
[----:B------:R-:W-:Y:S01]  /*0640*/  IMAD.IADD R228, R224, 0x1, R230 ;  /* 0x00000001e0e47824 */ /* 0x000fe200078e02e6 */
[C---:B------:R-:W-:Y:S01]  /*0650*/  IADD3 R248, R231.reuse, 0x800, RZ ;  /* 0x00000800e7f87810 */ /* 0x040fe20007ffe0ff */
[----:B------:R-:W-:Y:S01]  /*0660*/  IMAD.IADD R226, R226, 0x1, R231 ;  /* 0x00000001e2e27824 */ /* 0x000fe200078e02e7 */
[C---:B------:R-:W-:Y:S02]  /*0670*/  IADD3 R247, R231.reuse, 0x1000, RZ ;  /* 0x00001000e7f77810 */ /* 0x040fe40007ffe0ff */
[C---:B------:R-:W-:Y:S02]  /*0680*/  IADD3 R246, R231.reuse, 0x1800, RZ ;  /* 0x00001800e7f67810 */ /* 0x040fe40007ffe0ff */
[----:B-1----:R-:W-:Y:S02]  /*0690*/  IADD3 R0, R16, 0x80, RZ ;  /* 0x0000008010007810 */ /* 0x002fe40007ffe0ff */
[----:B------:R-:W-:Y:S01]  /*06a0*/  IADD3 R245, R231, 0x2000, RZ ;  /* 0x00002000e7f57810 */ /* 0x000fe20007ffe0ff */
[----:B--2---:R-:W-:Y:S01]  /*06b0*/  IMAD.SHL.U32 R2, R3, 0x2, RZ ;  /* 0x0000000203027824 */ /* 0x004fe200078e00ff */
[----:B------:R-:W-:-:S02]  /*06c0*/  SHF.R.S32.HI R0, RZ, 0x1f, R0 ;  /* 0x0000001fff007819 */ /* 0x000fc40000011400 */
[C---:B------:R-:W-:Y:S02]  /*06d0*/  IADD3 R244, R231.reuse, 0x2800, RZ ;  /* 0x00002800e7f47810 */ /* 0x040fe40007ffe0ff */
[C---:B------:R-:W-:Y:S01]  /*06e0*/  IADD3 R243, R231.reuse, 0x3000, RZ ;  /* 0x00003000e7f37810 */ /* 0x040fe20007ffe0ff */
[----:B------:R1:W-:Y:S01]  /*06f0*/  STL [R1+0x60], R0 ;  /* 0x0000600001007387 */ /* 0x0003e20000100800 */
[C---:B------:R-:W-:Y:S02]  /*0700*/  IADD3 R242, R231.reuse, 0x3800, RZ ;  /* 0x00003800e7f27810 */ /* 0x040fe40007ffe0ff */
[C---:B------:R-:W-:Y:S01]  /*0710*/  IADD3 R241, R231.reuse, 0x4000, RZ ;  /* 0x00004000e7f17810 */ /* 0x040fe20007ffe0ff */
[----:B------:R-:W-:Y:S01]  /*0720*/  STL [R1+0x4], R5 ;  /* 0x0000040501007387 */ /* 0x000fe20000100800 */
[C---:B------:R-:W-:Y:S02]  /*0730*/  IADD3 R240, R231.reuse, 0x4800, RZ ;  /* 0x00004800e7f07810 */ /* 0x040fe40007ffe0ff */
[C---:B------:R-:W-:Y:S01]  /*0740*/  IADD3 R239, R231.reuse, 0x5000, RZ ;  /* 0x00005000e7ef7810 */ /* 0x040fe20007ffe0ff */
[----:B------:R-:W-:Y:S01]  /*0750*/  STL [R1+0x24], R2 ;  /* 0x0000240201007387 */ /* 0x000fe20000100800 */
[----:B------:R-:W-:-:S02]  /*0760*/  IADD3 R238, R231, 0x5800, RZ ;  /* 0x00005800e7ee7810 */ /* 0x000fc40007ffe0ff */
[C---:B------:R-:W-:Y:S02]  /*0770*/  IADD3 R237, R231.reuse, 0x6000, RZ ;  /* 0x00006000e7ed7810 */ /* 0x040fe40007ffe0ff */
[C---:B------:R-:W-:Y:S02]  /*0780*/  IADD3 R236, R231.reuse, 0x6800, RZ ;  /* 0x00006800e7ec7810 */ /* 0x040fe40007ffe0ff */
[C---:B------:R-:W-:Y:S02]  /*0790*/  IADD3 R235, R231.reuse, 0x7000, RZ ;  /* 0x00007000e7eb7810 */ /* 0x040fe40007ffe0ff */
[C---:B------:R-:W-:Y:S02]  /*07a0*/  IADD3 R234, R231.reuse, 0x7800, RZ ;  /* 0x00007800e7ea7810 */ /* 0x040fe40007ffe0ff */
[C---:B------:R-:W-:Y:S02]  /*07b0*/  IADD3 R233, R231.reuse, 0x8000, RZ ;  /* 0x00008000e7e97810 */ /* 0x040fe40007ffe0ff */
[----:B------:R-:W-:Y:S01]  /*07c0*/  IADD3 R232, R231, 0x8800, RZ ;  /* 0x00008800e7e87810 */ /* 0x000fe20007ffe0ff */
[----:B-1----:R-:W-:-:S05]  /*07d0*/  IMAD R0, R12, 0x8, R8 ;  /* 0x000000080c007824 */ /* 0x002fca00078e0208 */
[----:B------:R1:W-:Y:S02]  /*07e0*/  STL [R1+0x68], R0 ;  /* 0x0000680001007387 */ /* 0x0003e40000100800 */
[----:B-1----:R-:W-:-:S04]  /*07f0*/  SEL R0, R4, 0xffffffc0, !P2 ;  /* 0xffffffc004007807 */ /* 0x002fc80005000000 */
[C---:B------:R-:W-:Y:S01]  /*0800*/  IADD3 R230, R0.reuse, R224, R230 ;  /* 0x000000e000e67210 */ /* 0x040fe20007ffe0e6 */
[----:B------:R-:W-:Y:S02]  /*0810*/  IMAD.IADD R2, R0, 0x1, R250 ;  /* 0x0000000100027824 */ /* 0x000fe400078e02fa */
[----:B------:R-:W-:Y:S02]  /*0820*/  IMAD.IADD R227, R224, 0x1, R0 ;  /* 0x00000001e0e37824 */ /* 0x000fe400078e0200 */
[----:B------:R-:W-:Y:S01]  /*0830*/  IMAD.IADD R252, R0, 0x1, R251 ;  /* 0x0000000100fc7824 */ /* 0x000fe200078e02fb */
[----:B------:R1:W-:Y:S04]  /*0840*/  STL [R1], R2 ;  /* 0x0000000201007387 */ /* 0x0003e80000100800 */
.L_x_856:
[----:B------:R-:W2:Y:S01]  /*0850*/  LDL R4, [R1+0x5c] ;  /* 0x00005c0001047983 */ /* 0x000ea20000100800 */
[----:B------:R-:W-:Y:S01]  /*0860*/  IMAD.MOV.U32 R0, RZ, RZ, c[0x0][0x560] ;  /* 0x00015800ff007624 */ /* 0x000fe200078e00ff */
[----:B------:R-:W-:Y:S01]  /*0870*/  YIELD ;  /* 0x0000000000007946 */ /* 0x000fe20003800000 */
[----:B------:R-:W-:Y:S03]  /*0880*/  BSSY B0, `(.L_x_831) ;  /* 0x0000016000007945 */ /* 0x000fe60003800000 */
[----:B------:R-:W-:-:S13]  /*0890*/  ISETP.NE.AND P0, PT, R0, 0x1, PT ;  /* 0x000000010000780c */ /* 0x000fda0003f05270 */
[----:B--2---:R-:W-:Y:S01]  /*08a0*/  @P0 IMAD.HI.U32 R0, R4, c[0x0][0x564], RZ ;  /* 0x0001590004000a27 */ /* 0x004fe200078e00ff */
[----:B------:R-:W-:-:S04]  /*08b0*/  MOV R3, R4 ;  /* 0x0000000400037202 */ /* 0x000fc80000000f00 */
[----:B------:R-:W-:-:S04]  /*08c0*/  @P0 SHF.R.U32.HI R3, RZ, c[0x0][0x568], R0 ;  /* 0x00015a00ff030a19 */ /* 0x000fc80000011600 */
[----:B------:R-:W-:Y:S01]  /*08d0*/  ISETP.GE.AND P0, PT, R3, c[0x0][0x578], PT ;  /* 0x00015e0003007a0c */ /* 0x000fe20003f06270 */
[----:B-1----:R-:W-:-:S04]  /*08e0*/  IMAD.MOV R2, RZ, RZ, -R3 ;  /* 0x000000ffff027224 */ /* 0x002fc800078e0a03 */
[----:B------:R-:W-:-:S08]  /*08f0*/  IMAD R2, R2, c[0x0][0x560], R4 ;  /* 0x0001580002027a24 */ /* 0x000fd000078e0204 */
[----:B------:R-:W-:Y:S05]  /*0900*/  @!P0 BRA `(.L_x_832) ;  /* 0x0000007000008947 */ /* 0x000fea0003800000 */
[----:B------:R-:W-:-:S04]  /*0910*/  MOV R0, c[0x0][0x56c] ;  /* 0x00015b0000007a02 */ /* 0x000fc80000000f00 */
[----:B------:R-:W-:Y:S02]  /*0920*/  ISETP.NE.AND P0, PT, R0, 0x1, PT ;  /* 0x000000010000780c */ /* 0x000fe40003f05270 */
[----:B------:R-:W-:-:S11]  /*0930*/  MOV R0, R2 ;  /* 0x0000000200007202 */ /* 0x000fd60000000f00 */
[----:B------:R-:W-:-:S05]  /*0940*/  @P0 IMAD.HI.U32 R4, R2, c[0x0][0x570], RZ ;  /* 0x00015c0002040a27 */ /* 0x000fca00078e00ff */
[----:B------:R-:W-:-:S05]  /*0950*/  @P0 SHF.R.U32.HI R0, RZ, c[0x0][0x574], R4 ;  /* 0x00015d00ff000a19 */ /* 0x000fca0000011604 */
[----:B------:R-:W-:Y:S01]  /*0960*/  IMAD R4, R0, c[0x0][0x56c], RZ ;  /* 0x00015b0000047a24 */ /* 0x000fe200078e02ff */
[----:B------:R-:W-:Y:S05]  /*0970*/  BRA `(.L_x_833) ;  /* 0x0000006000007947 */ /* 0x000fea0003800000 */
.L_x_832:
[----:B------:R-:W-:-:S04]  /*0980*/  MOV R0, c[0x0][0x554] ;  /* 0x0001550000007a02 */ /* 0x000fc80000000f00 */
[----:B------:R-:W-:Y:S02]  /*0990*/  ISETP.NE.AND P0, PT, R0, 0x1, PT ;  /* 0x000000010000780c */ /* 0x000fe40003f05270 */
[----:B------:R-:W-:-:S11]  /*09a0*/  MOV R0, R2 ;  /* 0x0000000200007202 */ /* 0x000fd60000000f00 */
[----:B------:R-:W-:-:S05]  /*09b0*/  @P0 IMAD.HI.U32 R4, R2, c[0x0][0x558], RZ ;  /* 0x0001560002040a27 */ /* 0x000fca00078e00ff */
[----:B------:R-:W-:-:S05]  /*09c0*/  @P0 SHF.R.U32.HI R0, RZ, c[0x0][0x55c], R4 ;  /* 0x00015700ff000a19 */ /* 0x000fca0000011604 */
[----:B------:R-:W-:Y:S02]  /*09d0*/  IMAD R4, R0, c[0x0][0x554], RZ ;  /* 0x0001550000047a24 */ /* 0x000fe400078e02ff */
.L_x_833:
[----:B------:R-:W-:Y:S05]  /*09e0*/  BSYNC B0 ;  /* 0x0000000000007941 */ /* 0x000fea0003800000 */
.L_x_831:
[----:B------:R-:W-:Y:S01]  /*09f0*/  IMAD.MOV.U32 R5, RZ, RZ, c[0x0][0x53c] ;  /* 0x00014f00ff057624 */ /* 0x000fe200078e00ff */
[----:B------:R-:W-:Y:S01]  /*0a00*/  ULDC UR4, c[0x0][0x1d0] ;  /* 0x0000740000047ab9 */ /* 0x000fe20000000800 */
[----:B------:R-:W-:Y:S01]  /*0a10*/  IMAD.MOV.U32 R11, RZ, RZ, R0 ;  /* 0x000000ffff0b7224 */ /* 0x000fe200078e0000 */
[----:B------:R-:W-:Y:S01]  /*0a20*/  UIADD3 UR4, UR4, 0x5f, URZ ;  /* 0x0000005f04047890 */ /* 0x000fe2000fffe03f */
[----:B------:R-:W-:Y:S01]  /*0a30*/  IMAD.MOV.U32 R24, RZ, RZ, c[0x0][0x2c4] ;  /* 0x0000b100ff187624 */ /* 0x000fe200078e00ff */
[----:B------:R-:W-:Y:S01]  /*0a40*/  ISETP.NE.AND P0, PT, R5, 0x1, PT ;  /* 0x000000010500780c */ /* 0x000fe20003f05270 */
[----:B------:R-:W-:Y:S01]  /*0a50*/  IMAD.MOV.U32 R7, RZ, RZ, c[0x0][0x168] ;  /* 0x00005a00ff077624 */ /* 0x000fe200078e00ff */
[----:B------:R-:W-:Y:S01]  /*0a60*/  LOP3.LUT R5, RZ, R0, RZ, 0x33, !PT ;  /* 0x00000000ff057212 */ /* 0x000fe200078e33ff */
[----:B------:R-:W-:Y:S01]  /*0a70*/  UIMAD.WIDE UR4, UR4, 0x2aaaaaab, URZ ;  /* 0x2aaaaaab040478a5 */ /* 0x000fe2000f8e023f */
[----:B------:R-:W-:Y:S01]  /*0a80*/  ISETP.NE.AND P1, PT, R24, 0x1, PT ;  /* 0x000000011800780c */ /* 0x000fe20003f25270 */
[----:B------:R-:W-:Y:S02]  /*0a90*/  BSSY B0, `(.L_x_834) ;  /* 0x0000040000007945 */ /* 0x000fe40003800000 */
[----:B------:R-:W-:-:S04]  /*0aa0*/  USHF.R.U32.HI UR4, URZ, 0x1f, UR5 ;  /* 0x0000001f3f047899 */ /* 0x000fc80008011605 */
[----:B------:R-:W-:Y:S02]  /*0ab0*/  ULEA.HI.SX32 UR4, UR5, UR4, 0x1c ;  /* 0x0000000405047291 */ /* 0x000fe4000f8fe23f */
[----:B------:R-:W-:Y:S01]  /*0ac0*/  @P0 IMAD.HI.U32 R6, R0, c[0x0][0x540], RZ ;  /* 0x0001500000060a27 */ /* 0x000fe200078e00ff */
[----:B------:R-:W-:-:S04]  /*0ad0*/  IADD3 R0, R5, c[0x0][0x53c], RZ ;  /* 0x00014f0005007a10 */ /* 0x000fc80007ffe0ff */
[----:B------:R-:W-:Y:S02]  /*0ae0*/  @P0 SHF.R.U32.HI R11, RZ, c[0x0][0x544], R6 ;  /* 0x00015100ff0b0a19 */ /* 0x000fe40000011606 */
[----:B------:R-:W-:-:S03]  /*0af0*/  MOV R6, c[0x0][0x548] ;  /* 0x0001520000067a02 */ /* 0x000fc60000000f00 */
[----:B------:R-:W-:Y:S01]  /*0b00*/  IMAD R0, R11, c[0x0][0x53c], R0 ;  /* 0x00014f000b007a24 */ /* 0x000fe200078e0200 */
[----:B------:R-:W-:Y:S01]  /*0b10*/  ISETP.NE.AND P0, PT, R6, 0x1, PT ;  /* 0x000000010600780c */ /* 0x000fe20003f05270 */
[----:B------:R1:W-:Y:S02]  /*0b20*/  STL [R1+0x4c], R11 ;  /* 0x00004c0b01007387 */ /* 0x0003e40000100800 */
[----:B------:R-:W-:-:S05]  /*0b30*/  IMAD.SHL.U32 R164, R0, 0x80, RZ ;  /* 0x0000008000a47824 */ /* 0x000fca00078e00ff */
[----:B------:R-:W-:Y:S01]  /*0b40*/  IADD3 R0, R164, 0x7f, RZ ;  /* 0x0000007fa4007810 */ /* 0x000fe20007ffe0ff */
[----:B------:R1:W-:Y:S04]  /*0b50*/  STL [R1+0x58], R164 ;  /* 0x000058a401007387 */ /* 0x0003e80000100800 */
[----:B------:R-:W-:-:S05]  /*0b60*/  @P1 IMAD.HI.U32 R5, R0, c[0x0][0x2c8], RZ ;  /* 0x0000b20000051a27 */ /* 0x000fca00078e00ff */
[----:B------:R-:W-:Y:S02]  /*0b70*/  @P1 SHF.R.U32.HI R0, RZ, c[0x0][0x2cc], R5 ;  /* 0x0000b300ff001a19 */ /* 0x000fe40000011605 */
[----:B------:R-:W-:-:S04]  /*0b80*/  IADD3 R5, -R7, 0x60, RZ ;  /* 0x0000006007057810 */ /* 0x000fc80007ffe1ff */
[----:B------:R-:W-:Y:S01]  /*0b90*/  IADD3 R5, R0, c[0x0][0x1d0], R5 ;  /* 0x0000740000057a10 */ /* 0x000fe20007ffe005 */
[----:B------:R-:W-:-:S04]  /*0ba0*/  IMAD.IADD R0, R2, 0x1, -R4 ;  /* 0x0000000102007824 */ /* 0x000fc800078e0a04 */
[----:B------:R-:W-:Y:S02]  /*0bb0*/  IMAD R0, R3, c[0x0][0x554], R0 ;  /* 0x0001550003007a24 */ /* 0x000fe400078e0200 */
[----:B------:R-:W-:-:S04]  /*0bc0*/  IMAD.HI R5, R5, 0x2aaaaaab, RZ ;  /* 0x2aaaaaab05057827 */ /* 0x000fc800078e02ff */
[----:B------:R-:W-:Y:S01]  /*0bd0*/  @P0 IMAD.HI.U32 R2, R0, c[0x0][0x54c], RZ ;  /* 0x0001530000020a27 */ /* 0x000fe200078e00ff */
[----:B------:R-:W-:-:S03]  /*0be0*/  SHF.R.U32.HI R6, RZ, 0x1f, R5 ;  /* 0x0000001fff067819 */ /* 0x000fc60000011605 */
[----:B------:R-:W-:Y:S01]  /*0bf0*/  IMAD.MOV.U32 R14, RZ, RZ, R0 ;  /* 0x000000ffff0e7224 */ /* 0x000fe200078e0000 */
[----:B------:R-:W-:Y:S01]  /*0c00*/  @P0 SHF.R.U32.HI R14, RZ, c[0x0][0x550], R2 ;  /* 0x00015400ff0e0a19 */ /* 0x000fe20000011602 */
[----:B------:R-:W-:Y:S01]  /*0c10*/  IMAD.MOV.U32 R2, RZ, RZ, RZ ;  /* 0x000000ffff027224 */ /* 0x000fe200078e00ff */
[----:B------:R-:W-:Y:S02]  /*0c20*/  LEA.HI.SX32 R6, R5, R6, 0x1c ;  /* 0x0000000605067211 */ /* 0x000fe400078fe2ff */
[----:B------:R-:W-:Y:S01]  /*0c30*/  IADD3 R3, -R14, RZ, RZ ;  /* 0x000000ff0e037210 */ /* 0x000fe20007ffe1ff */
[----:B------:R1:W-:Y:S01]  /*0c40*/  STL [R1+0x48], R14 ;  /* 0x0000480e01007387 */ /* 0x0003e20000100800 */
[----:B------:R-:W-:-:S03]  /*0c50*/  IMNMX R6, R6, UR4, PT ;  /* 0x0000000406067c17 */ /* 0x000fc6000b800200 */
[----:B------:R-:W-:Y:S01]  /*0c60*/  IMAD R17, R3, c[0x0][0x548], R0 ;  /* 0x0001520003117a24 */ /* 0x000fe200078e0200 */
[----:B------:R-:W-:-:S04]  /*0c70*/  ISETP.GE.AND P0, PT, R6, 0x1, PT ;  /* 0x000000010600780c */ /* 0x000fc80003f06270 */
[----:B------:R1:W-:Y:S09]  /*0c80*/  STL [R1+0x44], R17 ;  /* 0x0000441101007387 */ /* 0x0003f20000100800 */
[----:B------:R-:W-:Y:S05]  /*0c90*/  @!P0 BRA `(.L_x_835) ;  /* 0x000001f000008947 */ /* 0x000fea0003800000 */
[----:B------:R-:W-:-:S04]  /*0ca0*/  SHF.R.U32.HI R0, RZ, 0x10, R11 ;  /* 0x00000010ff007819 */ /* 0x000fc8000001160b */
[----:B------:R-:W-:-:S04]  /*0cb0*/  ISETP.NE.AND P0, PT, R0, RZ, PT ;  /* 0x000000ff0000720c */ /* 0x000fc80003f05270 */
[----:B------:R-:W-:-:S04]  /*0cc0*/  SEL R0, R0, c[0x0][0x338], P0 ;  /* 0x0000ce0000007a07 */ /* 0x000fc80000000000 */
[-C--:B------:R-:W-:Y:S02]  /*0cd0*/  IABS R3, R0.reuse ;  /* 0x0000000000037213 */ /* 0x080fe40000000000 */
[----:B------:R-:W-:Y:S02]  /*0ce0*/  IADD3 R7, R0, -0x1, R6 ;  /* 0xffffffff00077810 */ /* 0x000fe40007ffe006 */
[----:B------:R-:W2:Y:S02]  /*0cf0*/  I2F.RP R4, R3 ;  /* 0x0000000300047306 */ /* 0x000ea40000209400 */
[----:B------:R-:W-:Y:S02]  /*0d00*/  IABS R10, R7 ;  /* 0x00000007000a7213 */ /* 0x000fe40000000000 */
[----:B------:R-:W-:-:S04]  /*0d10*/  LOP3.LUT R7, R7, R0, RZ, 0x3c, !PT ;  /* 0x0000000007077212 */ /* 0x000fc800078e3cff */
[----:B------:R-:W-:Y:S01]  /*0d20*/  ISETP.GE.AND P0, PT, R7, RZ, PT ;  /* 0x000000ff0700720c */ /* 0x000fe20003f06270 */
[----:B--2---:R-:W2:Y:S02]  /*0d30*/  MUFU.RCP R4, R4 ;  /* 0x0000000400047308 */ /* 0x004ea40000001000 */
[----:B--2---:R-:W-:-:S06]  /*0d40*/  IADD3 R4, R4, 0xffffffe, RZ ;  /* 0x0ffffffe04047810 */ /* 0x004fcc0007ffe0ff */
[----:B------:R-:W2:Y:S02]  /*0d50*/  F2I.FTZ.U32.TRUNC.NTZ R5, R4 ;  /* 0x0000000400057305 */ /* 0x000ea4000021f000 */
[----:B--2---:R-:W-:Y:S02]  /*0d60*/  IMAD.MOV R2, RZ, RZ, -R5 ;  /* 0x000000ffff027224 */ /* 0x004fe400078e0a05 */
[----:B------:R-:W-:Y:S02]  /*0d70*/  IMAD.MOV.U32 R4, RZ, RZ, RZ ;  /* 0x000000ffff047224 */ /* 0x000fe400078e00ff */
        /* <DEDUP_REMOVED lines=13> */
[----:B------:R-:W-:-:S13]  /*0e50*/  ISETP.GE.U32.AND P3, PT, R4, R3, PT ;  /* 0x000000030400720c */ /* 0x000fda0003f66070 */
[----:B------:R-:W-:-:S05]  /*0e60*/  @P3 IADD3 R2, R2, 0x1, RZ ;  /* 0x0000000102023810 */ /* 0x000fca0007ffe0ff */
[----:B------:R-:W-:Y:S01]  /*0e70*/  @!P0 IMAD.MOV R2, RZ, RZ, -R2 ;  /* 0x000000ffff028224 */ /* 0x000fe200078e0a02 */
[----:B------:R-:W-:Y:S02]  /*0e80*/  @!P2 LOP3.LUT R2, RZ, R0, RZ, 0x33, !PT ;  /* 0x00000000ff02a212 */ /* 0x000fe400078e33ff */
.L_x_835:
[----:B------:R-:W-:Y:S05]  /*0e90*/  BSYNC B0 ;  /* 0x0000000000007941 */ /* 0x000fea0003800000 */
.L_x_834:
[----:B------:R-:W-:Y:S01]  /*0ea0*/  LOP3.LUT R0, R11, 0xffff, RZ, 0xc0, !PT ;  /* 0x0000ffff0b007812 */ /* 0x000fe200078ec0ff */
[----:B------:R-:W-:Y:S01]  /*0eb0*/  IMAD.MOV.U32 R15, RZ, RZ, RZ ;  /* 0x000000ffff0f7224 */ /* 0x000fe200078e00ff */
[----:B------:R-:W-:Y:S01]  /*0ec0*/  CS2R R98, SRZ ;  /* 0x0000000000627805 */ /* 0x000fe2000001ff00 */
[----:B------:R-:W-:Y:S01]  /*0ed0*/  IMAD.MOV.U32 R16, RZ, RZ, RZ ;  /* 0x000000ffff107224 */ /* 0x000fe200078e00ff */
[----:B------:R-:W-:Y:S01]  /*0ee0*/  CS2R R96, SRZ ;  /* 0x0000000000607805 */ /* 0x000fe2000001ff00 */
[----:B------:R-:W-:Y:S01]  /*0ef0*/  IMAD R25, R0, R2, RZ ;  /* 0x0000000200197224 */ /* 0x000fe200078e02ff */
[----:B------:R-:W-:Y:S01]  /*0f00*/  PRMT R0, RZ, 0x7610, R0 ;  /* 0x00007610ff007816 */ /* 0x000fe20000000000 */
[----:B------:R-:W-:Y:S01]  /*0f10*/  CS2R R94, SRZ ;  /* 0x00000000005e7805 */ /* 0x000fe2000001ff00 */
[----:B------:R-:W-:Y:S01]  /*0f20*/  CS2R R92, SRZ ;  /* 0x00000000005c7805 */ /* 0x000fe2000001ff00 */
[----:B------:R-:W-:Y:S01]  /*0f30*/  IMAD.IADD R2, R25, 0x1, R2 ;  /* 0x0000000119027824 */ /* 0x000fe200078e0202 */
[----:B------:R2:W-:Y:S01]  /*0f40*/  STL [R1+0x20], R25 ;  /* 0x0000201901007387 */ /* 0x0005e20000100800 */
        /* <DEDUP_REMOVED lines=47> */
[----:B--2---:R-:W2:Y:S04]  /*1240*/  S2R R3, SR_TID.X ;  /* 0x0000000000037919 */ /* 0x004ea80000002100 */
[----:B------:R-:W3:Y:S04]  /*1250*/  LDL.64 R4, [R1+0x50] ;  /* 0x0000500001047983 */ /* 0x000ee80000100a00 */
[----:B------:R4:W3:Y:S01]  /*1260*/  LDL.64 R34, [R1+0x50] ;  /* 0x0000500001227983 */ /* 0x0008e20000100a00 */
[----:B------:R-:W-:-:S04]  /*1270*/  ISETP.NE.U32.AND P0, PT, RZ, c[0x0][0x340], PT ;  /* 0x0000d000ff007a0c */ /* 0x000fc80003f05070 */
[----:B------:R-:W-:Y:S02]  /*1280*/  ISETP.NE.AND.EX P0, PT, RZ, c[0x0][0x344], PT, P0 ;  /* 0x0000d100ff007a0c */ /* 0x000fe40003f05300 */
[----:B--2---:R-:W-:-:S11]  /*1290*/  SHF.R.S32.HI R33, RZ, 0x1f, R3 ;  /* 0x0000001fff217819 */ /* 0x004fd60000011403 */
[----:B------:R-:W-:Y:S01]  /*12a0*/  @P0 IMAD.MOV.U32 R2, RZ, RZ, 0x4 ;  /* 0x00000004ff020424 */ /* 0x000fe200078e00ff */
[----:B------:R-:W-:-:S03]  /*12b0*/  LEA.HI R33, R33, R3, RZ, 0x3 ;  /* 0x0000000321217211 */ /* 0x000fc600078f18ff */
[----:B------:R-:W-:Y:S01]  /*12c0*/  @P0 IMAD.WIDE R2, R14, R2, c[0x0][0x340] ;  /* 0x0000d0000e020625 */ /* 0x000fe200078e0202 */
[----:B------:R-:W-:-:S04]  /*12d0*/  SHF.R.S32.HI R33, RZ, 0x3, R33 ;  /* 0x00000003ff217819 */ /* 0x000fc80000011421 */
[----:B------:R2:W5:Y:S01]  /*12e0*/  @P0 LDG.E R9, [R2.64] ;  /* 0x0000000802090981 */ /* 0x000562000c1e1900 */
[----:B------:R-:W-:Y:S01]  /*12f0*/  SHF.R.S32.HI R0, RZ, 0x1f, R33 ;  /* 0x0000001fff007819 */ /* 0x000fe20000011421 */
[----:B------:R-:W-:Y:S01]  /*1300*/  WARPSYNC 0xffffffff ;  /* 0xffffffff00007948 */ /* 0x000fe20003800000 */
[----:B-1----:R-:W-:-:S05]  /*1310*/  SHF.R.S32.HI R11, RZ, 0x1f, R17 ;  /* 0x0000001fff0b7819 */ /* 0x002fca0000011411 */
[----:B------:R-:W-:-:S04]  /*1320*/  IMAD R8, R11, c[0x0][0x210], RZ ;  /* 0x000084000b087a24 */ /* 0x000fc800078e02ff */
[----:B------:R-:W-:Y:S02]  /*1330*/  IMAD R8, R17, c[0x0][0x214], R8 ;  /* 0x0000850011087a24 */ /* 0x000fe400078e0208 */
[C---:B--2---:R-:W-:Y:S02]  /*1340*/  IMAD R2, R0.reuse, c[0x0][0x1e0], RZ ;  /* 0x0000780000027a24 */ /* 0x044fe400078e02ff */
[----:B------:R-:W-:Y:S02]  /*1350*/  IMAD R0, R0, c[0x0][0x208], RZ ;  /* 0x0000820000007a24 */ /* 0x000fe400078e02ff */
[C---:B------:R-:W-:Y:S02]  /*1360*/  IMAD R6, R33.reuse, c[0x0][0x1e4], R2 ;  /* 0x0000790021067a24 */ /* 0x040fe400078e0202 */
[----:B------:R-:W-:Y:S02]  /*1370*/  IMAD R0, R33, c[0x0][0x20c], R0 ;  /* 0x0000830021007a24 */ /* 0x000fe400078e0200 */
[----:B---3--:R-:W-:-:S05]  /*1380*/  IMAD.MOV.U32 R34, RZ, RZ, R4 ;  /* 0x000000ffff227224 */ /* 0x008fca00078e0004 */
[--C-:B------:R-:W-:Y:S02]  /*1390*/  SHF.R.S32.HI R35, RZ, 0x1f, R34.reuse ;  /* 0x0000001fff237819 */ /* 0x100fe40000011422 */
[C---:B------:R-:W-:Y:S02]  /*13a0*/  IADD3 R19, R34.reuse, 0x40, RZ ;  /* 0x0000004022137810 */ /* 0x040fe40007ffe0ff */
[----:B------:R-:W-:Y:S01]  /*13b0*/  ISETP.GE.AND P4, PT, R34, c[0x0][0x1d4], PT ;  /* 0x0000750022007a0c */ /* 0x000fe20003f86270 */
[--C-:B------:R-:W-:Y:S01]  /*13c0*/  IMAD.WIDE.U32 R4, R33, c[0x0][0x1e0], R34.reuse ;  /* 0x0000780021047a25 */ /* 0x100fe200078e0022 */
[----:B------:R-:W-:Y:S01]  /*13d0*/  ISETP.GE.AND P3, PT, R19, c[0x0][0x1d4], PT ;  /* 0x0000750013007a0c */ /* 0x000fe20003f66270 */
[----:B------:R4:W-:Y:S01]  /*13e0*/  STL [R1+0x54], R35 ;  /* 0x0000542301007387 */ /* 0x0009e20000100800 */
[----:B------:R-:W-:Y:S01]  /*13f0*/  SEL R7, RZ, 0x1, P4 ;  /* 0x00000001ff077807 */ /* 0x000fe20002000000 */
[----:B------:R-:W-:Y:S01]  /*1400*/  IMAD.WIDE.U32 R2, R33, c[0x0][0x208], R34 ;  /* 0x0000820021027a25 */ /* 0x000fe200078e0022 */
[----:B------:R-:W-:-:S02]  /*1410*/  IADD3 R5, R5, R6, RZ ;  /* 0x0000000605057210 */ /* 0x000fc40007ffe0ff */
[----:B------:R-:W-:Y:S01]  /*1420*/  IADD3 R23, R34, 0x80, RZ ;  /* 0x0000008022177810 */ /* 0x000fe20007ffe0ff */
[----:B------:R-:W-:Y:S01]  /*1430*/  IMAD.IADD R3, R3, 0x1, R0 ;  /* 0x0000000103037824 */ /* 0x000fe200078e0200 */
[----:B------:R-:W-:Y:S01]  /*1440*/  SEL R0, RZ, 0xffffffff, P3 ;  /* 0xffffffffff007807 */ /* 0x000fe20001800000 */
[----:B------:R-:W-:Y:S01]  /*1450*/  IMAD R6, R11, c[0x0][0x1e8], RZ ;  /* 0x00007a000b067a24 */ /* 0x000fe200078e02ff */
[----:B------:R-:W-:Y:S01]  /*1460*/  ISETP.GE.AND P2, PT, R23, c[0x0][0x1d4], PT ;  /* 0x0000750017007a0c */ /* 0x000fe20003f46270 */
[C---:B------:R-:W-:Y:S01]  /*1470*/  IMAD.WIDE.U32 R4, R17.reuse, c[0x0][0x1e8], R4 ;  /* 0x00007a0011047a25 */ /* 0x040fe200078e0004 */
[----:B------:R-:W-:Y:S02]  /*1480*/  SHF.L.U32 R0, R0, 0x1, RZ ;  /* 0x0000000100007819 */ /* 0x000fe400000006ff */
[----:B------:R-:W-:Y:S01]  /*1490*/  SEL R10, RZ, 0x4, P2 ;  /* 0x00000004ff0a7807 */ /* 0x000fe20001000000 */
[C---:B------:R-:W-:Y:S01]  /*14a0*/  IMAD R6, R17.reuse, c[0x0][0x1ec], R6 ;  /* 0x00007b0011067a24 */ /* 0x040fe200078e0206 */
[----:B------:R-:W-:Y:S01]  /*14b0*/  LOP3.LUT R12, R0, 0x2, R7, 0xe2, !PT ;  /* 0x00000002000c7812 */ /* 0x000fe200078ee207 */
[----:B------:R-:W-:-:S03]  /*14c0*/  IMAD.WIDE.U32 R2, R17, c[0x0][0x210], R2 ;  /* 0x0000840011027a25 */ /* 0x000fc600078e0002 */
[----:B------:R-:W-:Y:S01]  /*14d0*/  LOP3.LUT R20, R12, R10, RZ, 0xfc, !PT ;  /* 0x0000000a0c147212 */ /* 0x000fe200078efcff */
[----:B------:R-:W-:Y:S01]  /*14e0*/  IMAD.IADD R7, R5, 0x1, R6 ;  /* 0x0000000105077824 */ /* 0x000fe200078e0206 */
[----:B------:R-:W-:Y:S01]  /*14f0*/  IADD3 R5, R3, R8, RZ ;  /* 0x0000000803057210 */ /* 0x000fe20007ffe0ff */
[----:B------:R-:W-:Y:S01]  /*1500*/  IMAD.MOV.U32 R6, RZ, RZ, R4 ;  /* 0x000000ffff067224 */ /* 0x000fe200078e0004 */
[----:B------:R-:W-:Y:S02]  /*1510*/  SHF.R.S32.HI R8, RZ, 0x1f, R14 ;  /* 0x0000001fff087819 */ /* 0x000fe4000001140e */
[--C-:B-----5:R-:W-:Y:S02]  /*1520*/  @P0 SHF.R.S32.HI R3, RZ, 0x1f, R9.reuse ;  /* 0x0000001fff030819 */ /* 0x120fe40000011409 */
[----:B------:R-:W-:Y:S01]  /*1530*/  MOV R4, R2 ;  /* 0x0000000200047202 */ /* 0x000fe20000000f00 */
[----:B------:R-:W-:Y:S02]  /*1540*/  @!P0 IMAD.MOV.U32 R3, RZ, RZ, R8 ;  /* 0x000000ffff038224 */ /* 0x000fe400078e0008 */
[----:B------:R-:W-:Y:S01]  /*1550*/  @P0 IMAD.MOV.U32 R2, RZ, RZ, R9 ;  /* 0x000000ffff020224 */ /* 0x000fe200078e0009 */
[----:B------:R-:W-:Y:S01]  /*1560*/  @!P0 MOV R2, R14 ;  /* 0x0000000e00028202 */ /* 0x000fe20000000f00 */
[----:B------:R-:W-:-:S02]  /*1570*/  IMAD R0, R3, c[0x0][0x1f0], RZ ;  /* 0x00007c0003007a24 */ /* 0x000fc400078e02ff */
[----:B------:R-:W-:Y:S02]  /*1580*/  IMAD R3, R3, c[0x0][0x218], RZ ;  /* 0x0000860003037a24 */ /* 0x000fe400078e02ff */
[----:B------:R-:W-:-:S04]  /*1590*/  IMAD.WIDE.U32 R30, R2, c[0x0][0x1f0], R6 ;  /* 0x00007c00021e7a25 */ /* 0x000fc800078e0006 */
[C---:B------:R-:W-:Y:S01]  /*15a0*/  IMAD.WIDE.U32 R26, R2.reuse, c[0x0][0x218], R4 ;  /* 0x00008600021a7a25 */ /* 0x040fe200078e0004 */
[----:B------:R4:W-:Y:S03]  /*15b0*/  STL.64 [R1+0x30], R30 ;  /* 0x0000301e01007387 */ /* 0x0009e60000100a00 */
[C---:B------:R-:W-:Y:S01]  /*15c0*/  IMAD R0, R2.reuse, c[0x0][0x1f4], R0 ;  /* 0x00007d0002007a24 */ /* 0x040fe200078e0200 */
[----:B------:R4:W-:Y:S01]  /*15d0*/  STL.64 [R1+0x38], R26 ;  /* 0x0000381a01007387 */ /* 0x0009e20000100a00 */
[----:B------:R-:W-:-:S03]  /*15e0*/  IMAD R2, R2, c[0x0][0x21c], R3 ;  /* 0x0000870002027a24 */ /* 0x000fc600078e0203 */
[----:B------:R-:W-:Y:S02]  /*15f0*/  IADD3 R29, R31, R0, RZ ;  /* 0x000000001f1d7210 */ /* 0x000fe40007ffe0ff */
[----:B------:R-:W-:-:S05]  /*1600*/  IADD3 R28, R27, R2, RZ ;  /* 0x000000021b1c7210 */ /* 0x000fca0007ffe0ff */
[----:B------:R4:W-:Y:S04]  /*1610*/  STL [R1+0x40], R28 ;  /* 0x0000401c01007387 */ /* 0x0009e80000100800 */
[----:B------:R4:W-:Y:S02]  /*1620*/  STL [R1+0x28], R29 ;  /* 0x0000281d01007387 */ /* 0x0009e40000100800 */
[----:B------:R-:W2:Y:S01]  /*1630*/  LDL R15, [R1+0x70] ;  /* 0x00007000010f7983 */ /* 0x000ea20000100800 */
[----:B------:R-:W-:Y:S01]  /*1640*/  IMAD R5, R11, c[0x0][0x1b8], RZ ;  /* 0x00006e000b057a24 */ /* 0x000fe200078e02ff */
[----:B------:R-:W-:Y:S01]  /*1650*/  P2R R22, PR, RZ, 0x8 ;  /* 0x00000008ff167803 */ /* 0x000fe20000000000 */
[C---:B------:R-:W-:Y:S01]  /*1660*/  IMAD.WIDE.U32 R2, R17.reuse, c[0x0][0x1b8], RZ ;  /* 0x00006e0011027a25 */ /* 0x040fe200078e00ff */
[----:B------:R-:W3:Y:S01]  /*1670*/  LDL R36, [R1+0x64] ;  /* 0x0000640001247983 */ /* 0x000ee20000100800 */
[----:B------:R-:W-:Y:S02]  /*1680*/  P2R R21, PR, RZ, 0x4 ;  /* 0x00000004ff157803 */ /* 0x000fe40000000000 */
[----:B------:R-:W-:Y:S01]  /*1690*/  IMAD R5, R17, c[0x0][0x1bc], R5 ;  /* 0x00006f0011057a24 */ /* 0x000fe200078e0205 */
[----:B------:R-:W5:Y:S01]  /*16a0*/  LDL R32, [R1+0x60] ;  /* 0x0000600001207983 */ /* 0x000f620000100800 */
[----:B------:R-:W-:Y:S01]  /*16b0*/  IMAD R8, R8, c[0x0][0x1c0], RZ ;  /* 0x0000700008087a24 */ /* 0x000fe200078e02ff */
[----:B------:R-:W-:-:S02]  /*16c0*/  P2R R18, PR, RZ, 0x10 ;  /* 0x00000010ff127803 */ /* 0x000fc40000000000 */
[----:B----4-:R-:W4:Y:S01]  /*16d0*/  LDL R136, [R1+0x4] ;  /* 0x0000040001887983 */ /* 0x010f220000100800 */
[----:B------:R-:W-:Y:S01]  /*16e0*/  IADD3 R3, R3, R5, RZ ;  /* 0x0000000503037210 */ /* 0x000fe20007ffe0ff */
[----:B------:R-:W-:-:S04]  /*16f0*/  IMAD R8, R14, c[0x0][0x1c4], R8 ;  /* 0x000071000e087a24 */ /* 0x000fc800078e0208 */
[----:B------:R-:W-:-:S04]  /*1700*/  IMAD.WIDE.U32 R2, R14, c[0x0][0x1c0], R2 ;  /* 0x000070000e027a25 */ /* 0x000fc800078e0002 */
[----:B------:R-:W-:Y:S01]  /*1710*/  IMAD.IADD R3, R3, 0x1, R8 ;  /* 0x0000000103037824 */ /* 0x000fe200078e0208 */
[----:B------:R-:W-:Y:S01]  /*1720*/  IADD3 R9, R33, R164, RZ ;  /* 0x000000a421097210 */ /* 0x000fe20007ffe0ff */
[----:B------:R-:W-:Y:S01]  /*1730*/  IMAD R24, R24, c[0x0][0x168], RZ ;  /* 0x00005a0018187a24 */ /* 0x000fe200078e02ff */
[----:B------:R-:W-:Y:S02]  /*1740*/  ISETP.GE.AND P3, PT, R34, c[0x0][0x198], PT ;  /* 0x0000660022007a0c */ /* 0x000fe40003f66270 */
[----:B------:R-:W-:Y:S02]  /*1750*/  MOV R135, R13 ;  /* 0x0000000d00877202 */ /* 0x000fe40000000f00 */
[----:B------:R-:W-:Y:S02]  /*1760*/  ISETP.GE.AND P2, PT, R19, c[0x0][0x198], PT ;  /* 0x0000660013007a0c */ /* 0x000fe40003f46270 */
[----:B------:R-:W-:-:S04]  /*1770*/  IADD3 R16, R9, 0x40, RZ ;  /* 0x0000004009107810 */ /* 0x000fc80007ffe0ff */
[----:B------:R-:W-:Y:S01]  /*1780*/  ISETP.GE.AND P6, PT, R16, R24, PT ;  /* 0x000000181000720c */ /* 0x000fe20003fc6270 */
[----:B------:R-:W-:Y:S01]  /*1790*/  BAR.SYNC.DEFER_BLOCKING 0x0 ;  /* 0x0000000000007b1d */ /* 0x000fe20000010000 */
[----:B--2---:R-:W-:-:S04]  /*17a0*/  IMAD.IADD R4, R15, 0x1, R164 ;  /* 0x000000010f047824 */ /* 0x004fc800078e02a4 */
[----:B------:R-:W-:-:S04]  /*17b0*/  @P1 IMAD.HI.U32 R6, R4, c[0x0][0x2c8], RZ ;  /* 0x0000b20004061a27 */ /* 0x000fc800078e00ff */
[----:B------:R-:W-:Y:S01]  /*17c0*/  IMAD.MOV.U32 R0, RZ, RZ, R4 ;  /* 0x000000ffff007224 */ /* 0x000fe200078e0004 */
[----:B------:R-:W-:-:S04]  /*17d0*/  @P1 SHF.R.U32.HI R0, RZ, c[0x0][0x2cc], R6 ;  /* 0x0000b300ff001a19 */ /* 0x000fc80000011606 */
[--C-:B------:R-:W-:Y:S01]  /*17e0*/  SHF.R.S32.HI R6, RZ, 0x1f, R0.reuse ;  /* 0x0000001fff067819 */ /* 0x100fe20000011400 */
[----:B------:R-:W-:-:S04]  /*17f0*/  IMAD.MOV R5, RZ, RZ, -R0 ;  /* 0x000000ffff057224 */ /* 0x000fc800078e0a00 */
[----:B------:R-:W-:Y:S02]  /*1800*/  IMAD R4, R5, c[0x0][0x2c4], R4 ;  /* 0x0000b10005047a24 */ /* 0x000fe400078e0204 */
[----:B------:R-:W-:Y:S02]  /*1810*/  IMAD R5, R6, c[0x0][0x1b0], RZ ;  /* 0x00006c0006057a24 */ /* 0x000fe400078e02ff */
[----:B------:R-:W-:-:S04]  /*1820*/  IMAD.WIDE.U32 R2, R0, c[0x0][0x1b0], R2 ;  /* 0x00006c0000027a25 */ /* 0x000fc800078e0002 */
[----:B------:R-:W-:Y:S01]  /*1830*/  IMAD R6, R0, c[0x0][0x1b4], R5 ;  /* 0x00006d0000067a24 */ /* 0x000fe200078e0205 */
[----:B------:R-:W-:-:S04]  /*1840*/  SHF.R.S32.HI R5, RZ, 0x1f, R4 ;  /* 0x0000001fff057819 */ /* 0x000fc80000011404 */
[----:B------:R-:W-:Y:S01]  /*1850*/  IADD3 R3, R3, R6, RZ ;  /* 0x0000000603037210 */ /* 0x000fe20007ffe0ff */
[----:B------:R-:W-:-:S04]  /*1860*/  IMAD R0, R5, c[0x0][0x1a8], RZ ;  /* 0x00006a0005007a24 */ /* 0x000fc800078e02ff */
[C---:B------:R-:W-:Y:S02]  /*1870*/  IMAD R0, R4.reuse, c[0x0][0x1ac], R0 ;  /* 0x00006b0004007a24 */ /* 0x040fe400078e0200 */
[----:B------:R-:W-:-:S04]  /*1880*/  IMAD.WIDE.U32 R2, R4, c[0x0][0x1a8], R2 ;  /* 0x00006a0004027a25 */ /* 0x000fc800078e0002 */
[----:B------:R-:W-:Y:S01]  /*1890*/  IMAD.IADD R8, R3, 0x1, R0 ;  /* 0x0000000103087824 */ /* 0x000fe200078e0200 */
[----:B------:R-:W-:-:S04]  /*18a0*/  LEA R0, P0, R2, c[0x0][0x160], 0x1 ;  /* 0x0000580002007a11 */ /* 0x000fc800078008ff */
[----:B------:R-:W-:Y:S02]  /*18b0*/  LEA.HI.X R8, R2, c[0x0][0x164], R8, 0x1, P0 ;  /* 0x0000590002087a11 */ /* 0x000fe400000f0c08 */
[----:B------:R-:W1:Y:S04]  /*18c0*/  SHFL.IDX PT, R2, R0, RZ, 0x181f ;  /* 0x00181fff00027589 */ /* 0x000e6800000e0000 */
[----:B------:R-:W3:Y:S01]  /*18d0*/  SHFL.IDX PT, R3, R8, RZ, 0x181f ;  /* 0x00181fff08037589 */ /* 0x000ee200000e0000 */
[----:B------:R-:W-:-:S13]  /*18e0*/  ISETP.GE.AND P0, PT, R9, R24, PT ;  /* 0x000000180900720c */ /* 0x000fda0003f06270 */
[----:B-1----:R-:W-:-:S04]  /*18f0*/  @!P0 LEA R12, P5, R19, R2, 0x1 ;  /* 0x00000002130c8211 */ /* 0x002fc800078a08ff */
[----:B---3--:R-:W-:Y:S02]  /*1900*/  @!P0 LEA.HI.X R13, R19, R3, R36, 0x1, P5 ;  /* 0x00000003130d8211 */ /* 0x008fe400028f0c24 */
[----:B------:R-:W-:-:S04]  /*1910*/  @!P0 LEA R10, P5, R23, R2, 0x1 ;  /* 0x00000002170a8211 */ /* 0x000fc800078a08ff */
[----:B-----5:R-:W-:Y:S01]  /*1920*/  @!P0 LEA.HI.X R11, R23, R3, R32, 0x1, P5 ;  /* 0x00000003170b8211 */ /* 0x020fe200028f0c20 */
[----:B------:R-:W-:-:S05]  /*1930*/  @!P0 IMAD.WIDE R2, R34, 0x2, R2 ;  /* 0x0000000222028825 */ /* 0x000fca00078e0202 */
[----:B------:R-:W-:Y:S01]  /*1940*/  @!PT LDS RZ, [RZ] ;  /* 0x00000000fffff984 */ /* 0x000fe20000000800 */
[----:B----4-:R1:W-:Y:S04]  /*1950*/  @!P0 LDGSTS.E.BYPASS.LTC128B.128 [R136+0x100], [R2.64], !P3 ;  /* 0x0010000002888fae */ /* 0x0103e8000d901d48 */
[----:B------:R2:W-:Y:S04]  /*1960*/  @!P0 LDGSTS.E.BYPASS.LTC128B.128 [R136+0x4100], [R12.64], !P2 ;  /* 0x041000000c888fae */ /* 0x0005e8000d101d48 */
[----:B--2---:R-:W2:Y:S01]  /*1970*/  LDL R13, [R1] ;  /* 0x00000000010d7983 */ /* 0x004ea20000100800 */
[----:B------:R-:W-:-:S03]  /*1980*/  IADD3 R4, R9, 0x20, RZ ;  /* 0x0000002009047810 */ /* 0x000fc60007ffe0ff */
[----:B------:R-:W3:Y:S01]  /*1990*/  SHFL.IDX PT, R6, R0, 0x1, 0x181f ;  /* 0x00381f0000067f89 */ /* 0x000ee200000e0000 */
[----:B------:R-:W-:-:S03]  /*19a0*/  ISETP.GE.AND P4, PT, R4, R24, PT ;  /* 0x000000180400720c */ /* 0x000fc60003f86270 */
[----:B------:R-:W4:Y:S04]  /*19b0*/  SHFL.IDX PT, R7, R8, 0x1, 0x181f ;  /* 0x00381f0008077f89 */ /* 0x000f2800000e0000 */
[----:B------:R-:W5:Y:S04]  /*19c0*/  SHFL.IDX PT, R4, R0, 0x2, 0x181f ;  /* 0x00581f0000047f89 */ /* 0x000f6800000e0000 */
[----:B------:R-:W5:Y:S04]  /*19d0*/  SHFL.IDX PT, R5, R8, 0x2, 0x181f ;  /* 0x00581f0008057f89 */ /* 0x000f6800000e0000 */
[----:B-1----:R-:W1:Y:S01]  /*19e0*/  SHFL.IDX PT, R2, R0, 0x3, 0x181f ;  /* 0x00781f0000027f89 */ /* 0x002e6200000e0000 */
[----:B------:R-:W-:-:S03]  /*19f0*/  IADD3 R9, R9, 0x60, RZ ;  /* 0x0000006009097810 */ /* 0x000fc60007ffe0ff */
[----:B------:R-:W1:Y:S01]  /*1a00*/  SHFL.IDX PT, R3, R8, 0x3, 0x181f ;  /* 0x00781f0008037f89 */ /* 0x000e6200000e0000 */
[----:B---3--:R-:W-:-:S04]  /*1a10*/  @!P4 LEA R14, P5, R19, R6, 0x1 ;  /* 0x00000006130ec211 */ /* 0x008fc800078a08ff */
[C-C-:B----4-:R-:W-:Y:S02]  /*1a20*/  @!P4 LEA.HI.X R15, R19.reuse, R7, R36.reuse, 0x1, P5 ;  /* 0x00000007130fc211 */ /* 0x150fe400028f0c24 */
[----:B-----5:R-:W-:Y:S02]  /*1a30*/  @!P6 LEA R16, P5, R19, R4, 0x1 ;  /* 0x000000041310e211 */ /* 0x020fe400078a08ff */
[----:B------:R-:W-:Y:S02]  /*1a40*/  ISETP.GE.AND P2, PT, R23, c[0x0][0x198], PT ;  /* 0x0000660017007a0c */ /* 0x000fe40003f46270 */
[----:B------:R-:W-:Y:S02]  /*1a50*/  @!P6 LEA.HI.X R17, R19, R5, R36, 0x1, P5 ;  /* 0x000000051311e211 */ /* 0x000fe400028f0c24 */
[----:B------:R-:W-:-:S09]  /*1a60*/  ISETP.GE.AND P5, PT, R9, R24, PT ;  /* 0x000000180900720c */ /* 0x000fd20003fa6270 */
[----:B------:R1:W-:Y:S04]  /*1a70*/  @!P0 LDGSTS.E.BYPASS.LTC128B.128 [R136+0x8100], [R10.64], !P2 ;  /* 0x081000000a888fae */ /* 0x0003e8000d101d48 */
[----:B-1----:R-:W-:-:S04]  /*1a80*/  @!P5 LEA R10, P0, R19, R2, 0x1 ;  /* 0x00000002130ad211 */ /* 0x002fc800078008ff */
[----:B------:R-:W-:Y:S02]  /*1a90*/  @!P5 LEA.HI.X R11, R19, R3, R36, 0x1, P0 ;  /* 0x00000003130bd211 */ /* 0x000fe400000f0c24 */
[----:B------:R-:W-:-:S04]  /*1aa0*/  @!P4 LEA R8, P0, R23, R6, 0x1 ;  /* 0x000000061708c211 */ /* 0x000fc800078008ff */
[----:B------:R-:W-:Y:S02]  /*1ab0*/  @!P4 LEA.HI.X R9, R23, R7, R32, 0x1, P0 ;  /* 0x000000071709c211 */ /* 0x000fe400000f0c20 */
[----:B------:R-:W-:Y:S01]  /*1ac0*/  ISETP.GE.AND P0, PT, R19, c[0x0][0x198], PT ;  /* 0x0000660013007a0c */ /* 0x000fe20003f06270 */
[----:B------:R-:W-:-:S05]  /*1ad0*/  @!P4 IMAD.WIDE R6, R34, 0x2, R6 ;  /* 0x000000022206c825 */ /* 0x000fca00078e0206 */
[----:B------:R1:W-:Y:S07]  /*1ae0*/  @!P4 LDGSTS.E.BYPASS.LTC128B.128 [R136+0x1100], [R6.64], !P3 ;  /* 0x011000000688cfae */ /* 0x0003ee000d901d48 */
[----:B------:R3:W-:Y:S04]  /*1af0*/  @!P4 LDGSTS.E.BYPASS.LTC128B.128 [R136+0x5100], [R14.64], !P0 ;  /* 0x051000000e88cfae */ /* 0x0007e8000c101d48 */
[----:B------:R4:W-:Y:S01]  /*1b00*/  @!P4 LDGSTS.E.BYPASS.LTC128B.128 [R136+0x9100], [R8.64], !P2 ;  /* 0x091000000888cfae */ /* 0x0009e2000d101d48 */
[----:B-1----:R-:W-:-:S04]  /*1b10*/  @!P6 LEA R6, P0, R23, R4, 0x1 ;  /* 0x000000041706e211 */ /* 0x002fc800078008ff */
[----:B------:R-:W-:Y:S02]  /*1b20*/  @!P6 LEA.HI.X R7, R23, R5, R32, 0x1, P0 ;  /* 0x000000051707e211 */ /* 0x000fe400000f0c20 */
[----:B------:R-:W-:Y:S01]  /*1b30*/  ISETP.GE.AND P0, PT, R19, c[0x0][0x198], PT ;  /* 0x0000660013007a0c */ /* 0x000fe20003f06270 */
[----:B------:R-:W-:-:S05]  /*1b40*/  @!P6 IMAD.WIDE R4, R34, 0x2, R4 ;  /* 0x000000022204e825 */ /* 0x000fca00078e0204 */
[----:B------:R1:W-:Y:S07]  /*1b50*/  @!P6 LDGSTS.E.BYPASS.LTC128B.128 [R136+0x2100], [R4.64], !P3 ;  /* 0x021000000488efae */ /* 0x0003ee000d901d48 */
[----:B------:R5:W-:Y:S04]  /*1b60*/  @!P6 LDGSTS.E.BYPASS.LTC128B.128 [R136+0x6100], [R16.64], !P0 ;  /* 0x061000001088efae */ /* 0x000be8000c101d48 */
[----:B------:R3:W-:Y:S01]  /*1b70*/  @!P6 LDGSTS.E.BYPASS.LTC128B.128 [R136+0xa100], [R6.64], !P2 ;  /* 0x0a1000000688efae */ /* 0x0007e2000d101d48 */
[----:B------:R-:W-:-:S02]  /*1b80*/  ISETP.GE.AND P6, PT, R34, c[0x0][0x198], PT ;  /* 0x0000660022007a0c */ /* 0x000fc40003fc6270 */
[----:B------:R-:W-:Y:S01]  /*1b90*/  IADD3 R129, R135, -0x1, RZ ;  /* 0xffffffff87817810 */ /* 0x000fe20007ffe0ff */
[----:B------:R-:W-:-:S03]  /*1ba0*/  IMAD.MOV.U32 R128, RZ, RZ, -0x60 ;  /* 0xffffffa0ff807424 */ /* 0x000fc600078e00ff */
[----:B------:R-:W-:Y:S01]  /*1bb0*/  SHF.R.S32.HI R12, RZ, 0x1f, R129 ;  /* 0x0000001fff0c7819 */ /* 0x000fe20000011481 */
[----:B------:R-:W-:Y:S02]  /*1bc0*/  IMAD R128, R135, R128, 0x60 ;  /* 0x0000006087807424 */ /* 0x000fe400078e0280 */
[----:B-1----:R-:W-:-:S05]  /*1bd0*/  @!P5 IMAD.WIDE R4, R34, 0x2, R2 ;  /* 0x000000022204d825 */ /* 0x002fca00078e0202 */
[----:B------:R1:W-:Y:S01]  /*1be0*/  @!P5 LDGSTS.E.BYPASS.LTC128B.128 [R136+0x3100], [R4.64], !P6 ;  /* 0x031000000488dfae */ /* 0x0003e2000f101d48 */
[----:B------:R-:W-:-:S03]  /*1bf0*/  IMAD R0, R12, c[0x0][0x1e0], RZ ;  /* 0x000078000c007a24 */ /* 0x000fc600078e02ff */
[----:B------:R2:W-:Y:S01]  /*1c00*/  @!P5 LDGSTS.E.BYPASS.LTC128B.128 [R136+0x7100], [R10.64], !P0 ;  /* 0x071000000a88dfae */ /* 0x0005e2000c101d48 */
[----:B----4-:R-:W-:Y:S01]  /*1c10*/  IADD3 R8, R128, c[0x0][0x1d0], -R33 ;  /* 0x0000740080087a10 */ /* 0x010fe20007ffe821 */
[----:B------:R-:W-:Y:S01]  /*1c20*/  IMAD R0, R129, c[0x0][0x1e4], R0 ;  /* 0x0000790081007a24 */ /* 0x000fe200078e0200 */
[C---:B------:R-:W-:Y:S01]  /*1c30*/  ISETP.GE.AND P6, PT, R23.reuse, c[0x0][0x198], PT ;  /* 0x0000660017007a0c */ /* 0x040fe20003fc6270 */
[----:B------:R-:W-:Y:S01]  /*1c40*/  IMAD.MOV.U32 R130, RZ, RZ, R30 ;  /* 0x000000ffff827224 */ /* 0x000fe200078e001e */
[----:B------:R-:W-:Y:S02]  /*1c50*/  MOV R131, R29 ;  /* 0x0000001d00837202 */ /* 0x000fe40000000f00 */
[----:B------:R-:W-:Y:S02]  /*1c60*/  ISETP.NE.AND P4, PT, R18, RZ, PT ;  /* 0x000000ff1200720c */ /* 0x000fe40003f85270 */
[----:B-1----:R-:W-:-:S04]  /*1c70*/  @!P5 LEA R4, P0, R23, R2, 0x1 ;  /* 0x000000021704d211 */ /* 0x002fc800078008ff */
[----:B------:R-:W-:Y:S01]  /*1c80*/  @!P5 LEA.HI.X R5, R23, R3, R32, 0x1, P0 ;  /* 0x000000031705d211 */ /* 0x000fe200000f0c20 */
[----:B------:R-:W-:Y:S01]  /*1c90*/  IMAD.WIDE.U32 R2, R129, c[0x0][0x1e0], RZ ;  /* 0x0000780081027a25 */ /* 0x000fe200078e00ff */
[----:B------:R-:W-:Y:S02]  /*1ca0*/  ISETP.GE.AND P0, PT, R8, 0x1, PT ;  /* 0x000000010800780c */ /* 0x000fe40003f06270 */
[----:B------:R-:W-:Y:S01]  /*1cb0*/  ISETP.NE.AND P3, PT, R22, RZ, PT ;  /* 0x000000ff1600720c */ /* 0x000fe20003f65270 */
[----:B------:R1:W-:Y:S01]  /*1cc0*/  @!P5 LDGSTS.E.BYPASS.LTC128B.128 [R136+0xb100], [R4.64], !P6 ;  /* 0x0b1000000488dfae */ /* 0x0003e2000f101d48 */
[----:B------:R-:W-:Y:S01]  /*1cd0*/  IADD3 R0, R3, R0, RZ ;  /* 0x0000000003007210 */ /* 0x000fe20007ffe0ff */
[----:B------:R-:W-:Y:S01]  /*1ce0*/  IMAD.WIDE.U32 R2, R2, 0x60, R130 ;  /* 0x0000006002027825 */ /* 0x000fe200078e0082 */
[----:B------:R-:W-:Y:S01]  /*1cf0*/  ISETP.NE.AND P2, PT, R21, RZ, PT ;  /* 0x000000ff1500720c */ /* 0x000fe20003f45270 */
[----:B------:R-:W0:Y:S02]  /*1d00*/  LDGDEPBAR ;  /* 0x00000000000079af */ /* 0x000e240000000000 */
[----:B------:R-:W-:Y:S01]  /*1d10*/  IMAD R0, R0, 0x60, RZ ;  /* 0x0000006000007824 */ /* 0x000fe200078e02ff */
[----:B------:R-:W-:-:S03]  /*1d20*/  ISETP.GE.AND P6, PT, R8, 0x21, PT ;  /* 0x000000210800780c */ /* 0x000fc60003fc6270 */
[----:B------:R-:W-:Y:S01]  /*1d30*/  IMAD.IADD R0, R3, 0x1, R0 ;  /* 0x0000000103007824 */ /* 0x000fe200078e0200 */
[----:B------:R-:W-:Y:S01]  /*1d40*/  MOV R132, c[0x0][0x1e0] ;  /* 0x0000780000847a02 */ /* 0x000fe20000000f00 */
[----:B------:R-:W-:Y:S01]  /*1d50*/  IMAD.MOV.U32 R133, RZ, RZ, c[0x0][0x1e4] ;  /* 0x00007900ff857624 */ /* 0x000fe200078e00ff */
[----:B-1----:R-:W-:-:S04]  /*1d60*/  @P0 LEA R4, P5, R2, c[0x0][0x1c8], 0x1 ;  /* 0x0000720002040a11 */ /* 0x002fc800078a08ff */
[----:B------:R-:W-:Y:S02]  /*1d70*/  @P0 LEA.HI.X R5, R2, c[0x0][0x1cc], R0, 0x1, P5 ;  /* 0x0000730002050a11 */ /* 0x000fe400028f0c00 */
[----:B------:R-:W-:-:S03]  /*1d80*/  ISETP.GE.AND P5, PT, R8, 0x41, PT ;  /* 0x000000410800780c */ /* 0x000fc60003fa6270 */
[----:B------:R1:W-:Y:S04]  /*1d90*/  @P0 LDGSTS.E.BYPASS.LTC128B.128 [R136+0xc100], [R4.64], !P4 ;  /* 0x0c10000004880fae */ /* 0x0003e8000e101d48 */
[----:B------:R1:W-:Y:S04]  /*1da0*/  @P0 LDGSTS.E.BYPASS.LTC128B.128 [R136+0xf100], [R4.64+0x80], !P3 ;  /* 0x0f10008004880fae */ /* 0x0003e8000d901d48 */
[----:B------:R1:W-:Y:S01]  /*1db0*/  @P0 LDGSTS.E.BYPASS.LTC128B.128 [R136+0x12100], [R4.64+0x100], !P2 ;  /* 0x1210010004880fae */ /* 0x0003e2000d101d48 */
[C---:B------:R-:W-:Y:S01]  /*1dc0*/  @P6 LEA R3, P0, R132.reuse, R2, 0x5 ;  /* 0x0000000284036211 */ /* 0x040fe200078028ff */
[----:B---3--:R-:W-:Y:S01]  /*1dd0*/  IMAD.WIDE.U32 R6, R132, 0x40, RZ ;  /* 0x0000004084067825 */ /* 0x008fe200078e00ff */
[----:B------:R-:W-:-:S02]  /*1de0*/  SHF.L.U32 R9, R133, 0x6, RZ ;  /* 0x0000000685097819 */ /* 0x000fc400000006ff */
[----:B-1----:R-:W-:Y:S02]  /*1df0*/  @P6 LEA.HI.X R5, R132, R0, R133, 0x5, P0 ;  /* 0x0000000084056211 */ /* 0x002fe400000f2c85 */
[----:B------:R-:W-:-:S04]  /*1e00*/  @P6 LEA R4, P0, R3, c[0x0][0x1c8], 0x1 ;  /* 0x0000720003046a11 */ /* 0x000fc800078008ff */
[----:B------:R-:W-:Y:S02]  /*1e10*/  @P6 LEA.HI.X R5, R3, c[0x0][0x1cc], R5, 0x1, P0 ;  /* 0x0000730003056a11 */ /* 0x000fe400000f0c05 */
[----:B------:R-:W-:-:S03]  /*1e20*/  @P5 IADD3 R3, P0, R2, R6, RZ ;  /* 0x0000000602035210 */ /* 0x000fc60007f1e0ff */
[----:B------:R1:W-:Y:S01]  /*1e30*/  @P6 LDGSTS.E.BYPASS.LTC128B.128 [R136+0xd100], [R4.64], !P4 ;  /* 0x0d10000004886fae */ /* 0x0003e2000e101d48 */
[----:B------:R-:W-:Y:S02]  /*1e40*/  @P5 IADD3.X R9, R0, R7, R9, P0, !PT ;  /* 0x0000000700095210 */ /* 0x000fe400007fe409 */
[C---:B------:R-:W-:Y:S01]  /*1e50*/  @P5 LEA R2, P0, R3.reuse, c[0x0][0x1c8], 0x1 ;  /* 0x0000720003025a11 */ /* 0x040fe200078008ff */
[----:B------:R1:W-:Y:S03]  /*1e60*/  @P6 LDGSTS.E.BYPASS.LTC128B.128 [R136+0x10100], [R4.64+0x80], !P3 ;  /* 0x1010008004886fae */ /* 0x0003e6000d901d48 */
[----:B------:R-:W-:Y:S01]  /*1e70*/  @P5 LEA.HI.X R3, R3, c[0x0][0x1cc], R9, 0x1, P0 ;  /* 0x0000730003035a11 */ /* 0x000fe200000f0c09 */
[----:B------:R1:W-:Y:S04]  /*1e80*/  @P6 LDGSTS.E.BYPASS.LTC128B.128 [R136+0x13100], [R4.64+0x100], !P2 ;  /* 0x1310010004886fae */ /* 0x0003e8000d101d48 */
[----:B------:R3:W-:Y:S04]  /*1e90*/  @P5 LDGSTS.E.BYPASS.LTC128B.128 [R136+0xe100], [R2.64], !P4 ;  /* 0x0e10000002885fae */ /* 0x0007e8000e101d48 */
[----:B------:R3:W-:Y:S04]  /*1ea0*/  @P5 LDGSTS.E.BYPASS.LTC128B.128 [R136+0x11100], [R2.64+0x80], !P3 ;  /* 0x1110008002885fae */ /* 0x0007e8000d901d48 */
[----:B------:R3:W-:Y:S04]  /*1eb0*/  @P5 LDGSTS.E.BYPASS.LTC128B.128 [R136+0x14100], [R2.64+0x100], !P2 ;  /* 0x1410010002885fae */ /* 0x0007e8000d101d48 */
[----:B------:R-:W0:Y:S01]  /*1ec0*/  LDGDEPBAR ;  /* 0x00000000000079af */ /* 0x000e220000000000 */
[----:B------:R-:W-:-:S04]  /*1ed0*/  DEPBAR.LE SB0, 0x1 ;  /* 0x000080400000791a */ /* 0x000fc80000000000 */
[----:B------:R-:W-:Y:S01]  /*1ee0*/  BAR.SYNC.DEFER_BLOCKING 0x0 ;  /* 0x0000000000007b1d */ /* 0x000fe20000010000 */
[----:B------:R-:W-:Y:S02]  /*1ef0*/  IMAD R12, R12, c[0x0][0x208], RZ ;  /* 0x000082000c0c7a24 */ /* 0x000fe400078e02ff */
[----:B--2---:R-:W-:Y:S01]  /*1f00*/  IMAD.WIDE.U32 R10, R129, c[0x0][0x208], RZ ;  /* 0x00008200810a7a25 */ /* 0x004fe200078e00ff */
[----:B------:R-:W-:-:S03]  /*1f10*/  MOV R7, R28 ;  /* 0x0000001c00077202 */ /* 0x000fc60000000f00 */
[----:B------:R-:W-:Y:S02]  /*1f20*/  IMAD R12, R129, c[0x0][0x20c], R12 ;  /* 0x00008300810c7a24 */ /* 0x000fe400078e020c */
[----:B------:R-:W-:Y:S02]  /*1f30*/  IMAD.MOV.U32 R6, RZ, RZ, R26 ;  /* 0x000000ffff067224 */ /* 0x000fe400078e001a */
[----:B------:R-:W-:Y:S01]  /*1f40*/  IMAD.IADD R0, R11, 0x1, R12 ;  /* 0x000000010b007824 */ /* 0x000fe200078e020c */
[----:B------:R-:W-:Y:S04]  /*1f50*/  LDSM.16.M88.4 R156, [R250] ;  /* 0x00000000fa9c783b */ /* 0x000fe80000000200 */
[----:B------:R-:W-:Y:S04]  /*1f60*/  LDSM.16.M88.4 R160, [R251] ;  /* 0x00000000fba0783b */ /* 0x000fe80000000200 */
[----:B------:R-:W-:Y:S04]  /*1f70*/  LDSM.16.M88.4 R168, [R13] ;  /* 0x000000000da8783b */ /* 0x000fe80000000200 */
[----:B------:R-:W-:Y:S04]  /*1f80*/  LDSM.16.M88.4 R172, [R252] ;  /* 0x00000000fcac783b */ /* 0x000fe80000000200 */
[----:B------:R-:W-:Y:S04]  /*1f90*/  LDSM.16.M88.4 R176, [R250+0x4000] ;  /* 0x00400000fab0783b */ /* 0x000fe80000000200 */
[----:B------:R-:W-:Y:S04]  /*1fa0*/  LDSM.16.M88.4 R180, [R251+0x4000] ;  /* 0x00400000fbb4783b */ /* 0x000fe80000000200 */
[----:B------:R-:W-:Y:S04]  /*1fb0*/  LDSM.16.M88.4 R184, [R13+0x4000] ;  /* 0x004000000db8783b */ /* 0x000fe80000000200 */
[----:B------:R-:W-:Y:S04]  /*1fc0*/  LDSM.16.M88.4 R188, [R252+0x4000] ;  /* 0x00400000fcbc783b */ /* 0x000fe80000000200 */
[----:B------:R-:W-:Y:S04]  /*1fd0*/  LDSM.16.M88.4 R192, [R250+0x8000] ;  /* 0x00800000fac0783b */ /* 0x000fe80000000200 */
[----:B------:R-:W-:Y:S04]  /*1fe0*/  LDSM.16.M88.4 R196, [R251+0x8000] ;  /* 0x00800000fbc4783b */ /* 0x000fe80000000200 */
[----:B------:R-:W-:Y:S04]  /*1ff0*/  LDSM.16.M88.4 R200, [R13+0x8000] ;  /* 0x008000000dc8783b */ /* 0x000fe80000000200 */
[----:B------:R-:W-:Y:S04]  /*2000*/  LDSM.16.M88.4 R204, [R252+0x8000] ;  /* 0x00800000fccc783b */ /* 0x000fe80000000200 */
[----:B------:R-:W-:Y:S01]  /*2010*/  BAR.SYNC.DEFER_BLOCKING 0x0 ;  /* 0x0000000000007b1d */ /* 0x000fe20000010000 */
[----:B------:R-:W-:Y:S01]  /*2020*/  IMAD.WIDE.U32 R6, R10, 0x60, R6 ;  /* 0x000000600a067825 */ /* 0x000fe200078e0006 */
[----:B-1----:R-:W-:-:S03]  /*2030*/  MOV R5, c[0x0][0x208] ;  /* 0x0000820000057a02 */ /* 0x002fc60000000f00 */
[----:B------:R-:W-:Y:S02]  /*2040*/  IMAD R0, R0, 0x60, RZ ;  /* 0x0000006000007824 */ /* 0x000fe400078e02ff */
[----:B---3--:R-:W-:Y:S01]  /*2050*/  IMAD.MOV.U32 R3, RZ, RZ, 0x6 ;  /* 0x00000006ff037424 */ /* 0x008fe200078e00ff */
[C---:B------:R-:W-:Y:S01]  /*2060*/  LEA R2, P0, R6.reuse, c[0x0][0x1f8], 0x1 ;  /* 0x00007e0006027a11 */ /* 0x040fe200078008ff */
[----:B------:R-:W-:Y:S01]  /*2070*/  IMAD.SHL.U32 R4, R5, 0x40, RZ ;  /* 0x0000004005047824 */ /* 0x000fe200078e00ff */
[----:B------:R-:W-:Y:S02]  /*2080*/  IADD3 R0, R7, R0, RZ ;  /* 0x0000000007007210 */ /* 0x000fe40007ffe0ff */
[----:B------:R-:W-:Y:S02]  /*2090*/  SHF.L.U64.HI R5, R5, R3, c[0x0][0x20c] ;  /* 0x0000830005057619 */ /* 0x000fe40000010203 */
[----:B------:R-:W-:Y:S02]  /*20a0*/  LEA.HI.X R3, R6, c[0x0][0x1fc], R0, 0x1, P0 ;  /* 0x00007f0006037a11 */ /* 0x000fe400000f0c00 */
[----:B------:R-:W-:-:S02]  /*20b0*/  IADD3 R10, P5, P0, R4, 0x80, R2 ;  /* 0x00000080040a7810 */ /* 0x000fc400078be002 */
[----:B------:R-:W-:Y:S02]  /*20c0*/  LOP3.LUT R0, R20, 0x1, RZ, 0xc0, !PT ;  /* 0x0000000114007812 */ /* 0x000fe400078ec0ff */
[----:B------:R-:W-:Y:S01]  /*20d0*/  IADD3.X R11, R5, RZ, R3, P5, P0 ;  /* 0x000000ff050b7210 */ /* 0x000fe20002fe0403 */
[----:B------:R-:W-:-:S04]  /*20e0*/  DEPBAR.LE SB0, 0x0 ;  /* 0x000080000000791a */ /* 0x000fc80000000000 */
[----:B------:R-:W-:Y:S01]  /*20f0*/  BAR.SYNC.DEFER_BLOCKING 0x0 ;  /* 0x0000000000007b1d */ /* 0x000fe20000010000 */
[----:B------:R-:W-:-:S04]  /*2100*/  IADD3 R6, P5, P0, R4, 0x100, R2 ;  /* 0x0000010004067810 */ /* 0x000fc800078be002 */
[----:B------:R-:W-:Y:S02]  /*2110*/  IADD3.X R7, R5, RZ, R3, P5, P0 ;  /* 0x000000ff05077210 */ /* 0x000fe40002fe0403 */
[----:B------:R-:W-:-:S04]  /*2120*/  ISETP.NE.U32.AND P0, PT, R0, 0x1, PT ;  /* 0x000000010000780c */ /* 0x000fc80003f05070 */
[----:B------:R-:W-:Y:S02]  /*2130*/  ISETP.LT.OR P0, PT, R8, 0x1, P0 ;  /* 0x000000010800780c */ /* 0x000fe40000701670 */
[----:B------:R-:W-:Y:S01]  /*2140*/  LOP3.LUT P6, RZ, R20, 0x2, RZ, 0xc0, !PT ;  /* 0x0000000214ff7812 */ /* 0x000fe200078cc0ff */
[----:B-----5:R-:W1:Y:S04]  /*2150*/  LDSM.16.M88.4 R16, [R225] ;  /* 0x00000000e110783b */ /* 0x020e680000000200 */
[----:B------:R-:W2:Y:S04]  /*2160*/  LDSM.16.M88.4 R12, [R225+0x800] ;  /* 0x00080000e10c783b */ /* 0x000ea80000000200 */
[----:B------:R-:W-:Y:S04]  /*2170*/  LDSM.16.M88.4 R40, [R225+0x1000] ;  /* 0x00100000e128783b */ /* 0x000fe80000000200 */
[----:B------:R-:W3:Y:S04]  /*2180*/  LDSM.16.M88.4 R56, [R225+0x1800] ;  /* 0x00180000e138783b */ /* 0x000ee80000000200 */
[----:B------:R-:W-:Y:S04]  /*2190*/  LDSM.16.M88.4 R60, [R225+0x2000] ;  /* 0x00200000e13c783b */ /* 0x000fe80000000200 */
[----:B------:R-:W-:Y:S04]  /*21a0*/  LDSM.16.M88.4 R72, [R225+0x2800] ;  /* 0x00280000e148783b */ /* 0x000fe80000000200 */
[----:B------:R-:W4:Y:S04]  /*21b0*/  LDSM.16.M88.4 R48, [R231] ;  /* 0x00000000e730783b */ /* 0x000f280000000200 */
[----:B------:R-:W-:Y:S04]  /*21c0*/  LDSM.16.M88.4 R44, [R248] ;  /* 0x00000000f82c783b */ /* 0x000fe80000000200 */
[----:B------:R-:W-:Y:S04]  /*21d0*/  LDSM.16.M88.4 R52, [R247] ;  /* 0x00000000f734783b */ /* 0x000fe80000000200 */
[----:B------:R-:W5:Y:S04]  /*21e0*/  LDSM.16.M88.4 R64, [R246] ;  /* 0x00000000f640783b */ /* 0x000f680000000200 */
[----:B------:R-:W-:Y:S04]  /*21f0*/  LDSM.16.M88.4 R80, [R245] ;  /* 0x00000000f550783b */ /* 0x000fe80000000200 */
[----:B------:R-:W-:Y:S04]  /*2200*/  LDSM.16.M88.4 R108, [R244] ;  /* 0x00000000f46c783b */ /* 0x000fe80000000200 */
[----:B------:R-:W-:Y:S01]  /*2210*/  @!PT LDS RZ, [RZ] ;  /* 0x00000000fffff984 */ /* 0x000fe20000000800 */
[----:B------:R-:W-:Y:S01]  /*2220*/  @!PT LDS RZ, [RZ] ;  /* 0x00000000fffff984 */ /* 0x000fe20000000800 */
[----:B------:R-:W-:Y:S01]  /*2230*/  @!PT LDS RZ, [RZ] ;  /* 0x00000000fffff984 */ /* 0x000fe20000000800 */
[----:B------:R1:W-:Y:S01]  /*2240*/  LDGSTS.E.BYPASS.LTC128B.128 [R136+0x100], [R2.64], !P0 ;  /* 0x0010000002887fae */ /* 0x0003e2000c101d48 */
[----:B------:R-:W-:-:S02]  /*2250*/  ISETP.LT.OR P0, PT, R8, 0x1, !P6 ;  /* 0x000000010800780c */ /* 0x000fc40007701670 */
[----:B------:R-:W-:-:S11]  /*2260*/  LOP3.LUT P5, RZ, R20, 0x4, RZ, 0xc0, !PT ;  /* 0x0000000414ff7812 */ /* 0x000fd600078ac0ff */
[----:B------:R1:W-:Y:S01]  /*2270*/  LDGSTS.E.BYPASS.LTC128B.128 [R136+0x3100], [R2.64+0x80], !P0 ;  /* 0x0310008002887fae */ /* 0x0003e2000c101d48 */
[----:B------:R-:W-:-:S13]  /*2280*/  ISETP.LT.OR P0, PT, R8, 0x1, !P5 ;  /* 0x000000010800780c */ /* 0x000fda0006f01670 */
[----:B------:R1:W-:Y:S02]  /*2290*/  LDGSTS.E.BYPASS.LTC128B.128 [R136+0x6100], [R2.64+0x100], !P0 ;  /* 0x0610010002887fae */ /* 0x0003e4000c101d48 */
[----:B-1----:R-:W-:-:S05]  /*22a0*/  IADD3 R2, P0, R4, R2, RZ ;  /* 0x0000000204027210 */ /* 0x002fca0007f1e0ff */
[----:B------:R-:W-:Y:S01]  /*22b0*/  IMAD.X R3, R5, 0x1, R3, P0 ;  /* 0x0000000105037824 */ /* 0x000fe200000e0603 */
[----:B------:R-:W-:-:S04]  /*22c0*/  IADD3 R4, P0, R2, R4, RZ ;  /* 0x0000000402047210 */ /* 0x000fc80007f1e0ff */
[----:B------:R-:W-:Y:S02]  /*22d0*/  IADD3.X R5, R3, R5, RZ, P0, !PT ;  /* 0x0000000503057210 */ /* 0x000fe400007fe4ff */
[----:B------:R-:W-:-:S04]  /*22e0*/  ISETP.NE.U32.AND P0, PT, R0, 0x1, PT ;  /* 0x000000010000780c */ /* 0x000fc80003f05070 */
[----:B------:R-:W-:-:S13]  /*22f0*/  ISETP.LT.OR P0, PT, R8, 0x21, P0 ;  /* 0x000000210800780c */ /* 0x000fda0000701670 */
[----:B------:R1:W-:Y:S01]  /*2300*/  LDGSTS.E.BYPASS.LTC128B.128 [R136+0x1100], [R2.64], !P0 ;  /* 0x0110000002887fae */ /* 0x0003e2000c101d48 */
[----:B------:R-:W-:Y:S01]  /*2310*/  ISETP.LT.OR P0, PT, R8, 0x21, !P6 ;  /* 0x000000210800780c */ /* 0x000fe20007701670 */
[----:B------:R-:W-:Y:S01]  /*2320*/  HMMA.16816.F32.BF16 R36, R156, R16, RZ ;  /* 0x000000109c24723c */ /* 0x000fe200000418ff */
[----:B------:R-:W-:-:S11]  /*2330*/  MOV R134, R25 ;  /* 0x0000001900867202 */ /* 0x000fd60000000f00 */
[----:B------:R1:W-:Y:S01]  /*2340*/  LDGSTS.E.BYPASS.LTC128B.128 [R136+0x4100], [R10.64], !P0 ;  /* 0x041000000a887fae */ /* 0x0003e2000c101d48 */
[----:B------:R-:W-:Y:S01]  /*2350*/  ISETP.LT.OR P0, PT, R8, 0x21, !P5 ;  /* 0x000000210800780c */ /* 0x000fe20006f01670 */
[C---:B------:R-:W-:Y:S08]  /*2360*/  HMMA.16816.F32.BF16 R32, R156.reuse, R18, RZ ;  /* 0x000000129c20723c */ /* 0x040ff000000418ff */
[C---:B--2---:R-:W-:Y:S04]  /*2370*/  HMMA.16816.F32.BF16 R28, R156.reuse, R12, RZ ;  /* 0x0000000c9c1c723c */ /* 0x044fe800000418ff */
[----:B------:R2:W-:Y:S04]  /*2380*/  LDGSTS.E.BYPASS.LTC128B.128 [R136+0x7100], [R6.64], !P0 ;  /* 0x0710000006887fae */ /* 0x0005e8000c101d48 */
[----:B------:R-:W-:Y:S01]  /*2390*/  HMMA.16816.F32.BF16 R24, R156, R14, RZ ;  /* 0x0000000e9c18723c */ /* 0x000fe200000418ff */
[----:B------:R-:W-:-:S07]  /*23a0*/  ISETP.NE.U32.AND P0, PT, R0, 0x1, PT ;  /* 0x000000010000780c */ /* 0x000fce0003f05070 */
[----:B---3--:R-:W-:Y:S01]  /*23b0*/  HMMA.16816.F32.BF16 R12, R156, R56, RZ ;  /* 0x000000389c0c723c */ /* 0x008fe200000418ff */
[C---:B------:R-:W-:Y:S02]  /*23c0*/  ISETP.LT.OR P0, PT, R8.reuse, 0x41, P0 ;  /* 0x000000410800780c */ /* 0x040fe40000701670 */
[C---:B------:R-:W-:Y:S02]  /*23d0*/  ISETP.LT.OR P6, PT, R8.reuse, 0x41, !P6 ;  /* 0x000000410800780c */ /* 0x040fe400077c1670 */
[----:B------:R-:W-:-:S03]  /*23e0*/  ISETP.LT.OR P5, PT, R8, 0x41, !P5 ;  /* 0x000000410800780c */ /* 0x000fc60006fa1670 */
[C---:B------:R-:W-:Y:S06]  /*23f0*/  HMMA.16816.F32.BF16 R20, R156.reuse, R40, RZ ;  /* 0x000000289c14723c */ /* 0x040fec00000418ff */
[----:B------:R2:W-:Y:S02]  /*2400*/  LDGSTS.E.BYPASS.LTC128B.128 [R136+0x2100], [R4.64], !P0 ;  /* 0x0210000004887fae */ /* 0x0005e4000c101d48 */
[----:B------:R-:W-:Y:S02]  /*2410*/  HMMA.16816.F32.BF16 R16, R156, R42, RZ ;  /* 0x0000002a9c10723c */ /* 0x000fe400000418ff */
[----:B------:R2:W-:Y:S04]  /*2420*/  LDGSTS.E.BYPASS.LTC128B.128 [R136+0x5100], [R4.64+0x80], !P6 ;  /* 0x0510008004887fae */ /* 0x0005e8000f101d48 */
[----:B------:R2:W-:Y:S02]  /*2430*/  LDGSTS.E.BYPASS.LTC128B.128 [R136+0x8100], [R4.64+0x100], !P5 ;  /* 0x0810010004887fae */ /* 0x0005e4000e901d48 */
[C---:B----4-:R-:W-:Y:S02]  /*2440*/  HMMA.16816.F32.BF16 R104, R160.reuse, R48, R36 ;  /* 0x00000030a068723c */ /* 0x050fe40000041824 */
[----:B-1----:R-:W-:Y:S04]  /*2450*/  LDSM.16.M88.4 R8, [R229+0x800] ;  /* 0x00080000e508783b */ /* 0x002fe80000000200 */
[----:B------:R-:W-:Y:S02]  /*2460*/  LDSM.16.M88.4 R40, [R229+0x1800] ;  /* 0x00180000e528783b */ /* 0x000fe40000000200 */
[C---:B------:R-:W-:Y:S02]  /*2470*/  HMMA.16816.F32.BF16 R96, R160.reuse, R50, R32 ;  /* 0x00000032a060723c */ /* 0x040fe40000041820 */
[----:B------:R-:W-:Y:S04]  /*2480*/  LDSM.16.M88.4 R88, [R226] ;  /* 0x00000000e258783b */ /* 0x000fe80000000200 */
[----:B------:R-:W-:Y:S02]  /*2490*/  LDSM.16.M88.4 R92, [R229+0x2800] ;  /* 0x00280000e55c783b */ /* 0x000fe40000000200 */
[----:B-----5:R-:W-:Y:S02]  /*24a0*/  HMMA.16816.F32.BF16 R36, R160, R64, R12 ;  /* 0x00000040a024723c */ /* 0x020fe4000004180c */
[----:B------:R-:W1:Y:S04]  /*24b0*/  LDSM.16.M88.4 R12, [R229] ;  /* 0x00000000e50c783b */ /* 0x000e680000000200 */
[----:B------:R-:W-:Y:S02]  /*24c0*/  LDSM.16.M88.4 R100, [R229+0x2000] ;  /* 0x00200000e564783b */ /* 0x000fe40000000200 */
[----:B------:R-:W-:Y:S02]  /*24d0*/  HMMA.16816.F32.BF16 R32, R156, R58, RZ ;  /* 0x0000003a9c20723c */ /* 0x000fe400000418ff */
[----:B--2---:R-:W2:Y:S04]  /*24e0*/  LDSM.16.M88.4 R4, [R229+0x1000] ;  /* 0x00100000e504783b */ /* 0x004ea80000000200 */
[----:B------:R-:W-:Y:S02]  /*24f0*/  LDSM.16.M88.4 R112, [R242] ;  /* 0x00000000f270783b */ /* 0x000fe40000000200 */
[C---:B------:R-:W-:Y:S02]  /*2500*/  HMMA.16816.F32.BF16 R68, R160.reuse, R44, R28 ;  /* 0x0000002ca044723c */ /* 0x040fe4000004181c */
[----:B------:R-:W-:Y:S04]  /*2510*/  LDSM.16.M88.4 R120, [R226+0x3000] ;  /* 0x00300000e278783b */ /* 0x000fe80000000200 */
[----:B------:R-:W-:Y:S02]  /*2520*/  LDSM.16.M88.4 R116, [R225+0x6000] ;  /* 0x00600000e174783b */ /* 0x000fe40000000200 */
[C---:B------:R-:W-:Y:S02]  /*2530*/  HMMA.16816.F32.BF16 R84, R160.reuse, R46, R24 ;  /* 0x0000002ea054723c */ /* 0x040fe40000041818 */
[----:B------:R-:W-:Y:S04]  /*2540*/  LDSM.16.M88.4 R124, [R229+0x6000] ;  /* 0x00600000e57c783b */ /* 0x000fe80000000200 */
[----:B------:R-:W0:Y:S02]  /*2550*/  LDGDEPBAR ;  /* 0x00000000000079af */ /* 0x000e240000000000 */
[C---:B------:R-:W-:Y:S08]  /*2560*/  HMMA.16816.F32.BF16 R48, R160.reuse, R52, R20 ;  /* 0x00000034a030723c */ /* 0x040ff00000041814 */
[----:B------:R-:W-:Y:S08]  /*2570*/  HMMA.16816.F32.BF16 R44, R160, R54, R16 ;  /* 0x00000036a02c723c */ /* 0x000ff00000041810 */
[C---:B------:R-:W-:Y:S08]  /*2580*/  HMMA.16816.F32.BF16 R20, R156.reuse, R72, RZ ;  /* 0x000000489c14723c */ /* 0x040ff000000418ff */
[----:B------:R-:W-:Y:S08]  /*2590*/  HMMA.16816.F32.BF16 R16, R156, R74, RZ ;  /* 0x0000004a9c10723c */ /* 0x000ff000000418ff */
[----:B------:R-:W-:Y:S08]  /*25a0*/  HMMA.16816.F32.BF16 R32, R160, R66, R32 ;  /* 0x00000042a020723c */ /* 0x000ff00000041820 */
[C---:B------:R-:W-:Y:S08]  /*25b0*/  HMMA.16816.F32.BF16 R28, R156.reuse, R60, RZ ;  /* 0x0000003c9c1c723c */ /* 0x040ff000000418ff */
[----:B------:R-:W-:Y:S08]  /*25c0*/  HMMA.16816.F32.BF16 R24, R156, R62, RZ ;  /* 0x0000003e9c18723c */ /* 0x000ff000000418ff */
[C---:B-1----:R-:W-:Y:S01]  /*25d0*/  HMMA.16816.F32.BF16 R52, R168.reuse, R12, R104 ;  /* 0x0000000ca834723c */ /* 0x042fe20000041868 */
[----:B------:R-:W-:Y:S07]  /*25e0*/  LDSM.16.M88.4 R104, [R229+0x3800] ;  /* 0x00380000e568783b */ /* 0x000fee0000000200 */
[C---:B------:R-:W-:Y:S08]  /*25f0*/  HMMA.16816.F32.BF16 R68, R168.reuse, R8, R68 ;  /* 0x00000008a844723c */ /* 0x040ff00000041844 */
[----:B------:R-:W-:Y:S08]  /*2600*/  HMMA.16816.F32.BF16 R56, R168, R10, R84 ;  /* 0x0000000aa838723c */ /* 0x000ff00000041854 */
[C---:B------:R-:W-:Y:S01]  /*2610*/  HMMA.16816.F32.BF16 R76, R160.reuse, R108, R20 ;  /* 0x0000006ca04c723c */ /* 0x040fe20000041814 */
[----:B------:R-:W-:Y:S07]  /*2620*/  LDSM.16.M88.4 R20, [R226+0x1800] ;  /* 0x00180000e214783b */ /* 0x000fee0000000200 */
[----:B------:R-:W-:Y:S01]  /*2630*/  HMMA.16816.F32.BF16 R72, R160, R110, R16 ;  /* 0x0000006ea048723c */ /* 0x000fe20000041810 */
[----:B------:R-:W-:Y:S07]  /*2640*/  LDSM.16.M88.4 R108, [R226+0x3800] ;  /* 0x00380000e26c783b */ /* 0x000fee0000000200 */
[----:B------:R-:W-:Y:S01]  /*2650*/  HMMA.16816.F32.BF16 R8, R168, R42, R32 ;  /* 0x0000002aa808723c */ /* 0x000fe20000041820 */
[----:B------:R-:W1:Y:S07]  /*2660*/  LDSM.16.M88.4 R32, [R225+0x3000] ;  /* 0x00300000e120783b */ /* 0x000e6e0000000200 */
[C---:B------:R-:W-:Y:S01]  /*2670*/  HMMA.16816.F32.BF16 R64, R160.reuse, R80, R28 ;  /* 0x00000050a040723c */ /* 0x040fe2000004181c */
[----:B------:R-:W3:Y:S07]  /*2680*/  LDSM.16.M88.4 R28, [R226+0x800] ;  /* 0x00080000e21c783b */ /* 0x000eee0000000200 */
[----:B------:R-:W-:Y:S01]  /*2690*/  HMMA.16816.F32.BF16 R80, R160, R82, R24 ;  /* 0x00000052a050723c */ /* 0x000fe20000041818 */
[----:B------:R-:W4:Y:S07]  /*26a0*/  LDSM.16.M88.4 R24, [R226+0x1000] ;  /* 0x00100000e218783b */ /* 0x000f2e0000000200 */
[C---:B--2---:R-:W-:Y:S08]  /*26b0*/  HMMA.16816.F32.BF16 R48, R168.reuse, R4, R48 ;  /* 0x00000004a830723c */ /* 0x044ff00000041830 */
[----:B------:R-:W-:Y:S01]  /*26c0*/  HMMA.16816.F32.BF16 R16, R168, R6, R44 ;  /* 0x00000006a810723c */ /* 0x000fe2000004182c */
[----:B------:R-:W-:Y:S07]  /*26d0*/  LDSM.16.M88.4 R44, [R225+0x5000] ;  /* 0x00500000e12c783b */ /* 0x000fee0000000200 */
[----:B------:R-:W-:Y:S01]  /*26e0*/  HMMA.16816.F32.BF16 R4, R172, R88, R52 ;  /* 0x00000058ac04723c */ /* 0x000fe20000041834 */
[----:B------:R-:W-:Y:S07]  /*26f0*/  LDSM.16.M88.4 R52, [R225+0x5800] ;  /* 0x00580000e134783b */ /* 0x000fee0000000200 */
[C---:B------:R-:W-:Y:S08]  /*2700*/  HMMA.16816.F32.BF16 R60, R168.reuse, R14, R96 ;  /* 0x0000000ea83c723c */ /* 0x040ff00000041860 */
[C---:B------:R-:W-:Y:S08]  /*2710*/  HMMA.16816.F32.BF16 R12, R168.reuse, R40, R36 ;  /* 0x00000028a80c723c */ /* 0x040ff00000041824 */
[C---:B------:R-:W-:Y:S08]  /*2720*/  HMMA.16816.F32.BF16 R96, R168.reuse, R92, R76 ;  /* 0x0000005ca860723c */ /* 0x040ff0000004184c */
[C---:B------:R-:W-:Y:S01]  /*2730*/  HMMA.16816.F32.BF16 R72, R168.reuse, R94, R72 ;  /* 0x0000005ea848723c */ /* 0x040fe20000041848 */
[----:B------:R-:W2:Y:S07]  /*2740*/  LDSM.16.M88.4 R92, [R243] ;  /* 0x00000000f35c783b */ /* 0x000eae0000000200 */
[----:B------:R-:W-:Y:S01]  /*2750*/  HMMA.16816.F32.BF16 R40, R168, R100, R64 ;  /* 0x00000064a828723c */ /* 0x000fe20000041840 */
[----:B------:R-:W-:Y:S07]  /*2760*/  LDSM.16.M88.4 R64, [R226+0x2000] ;  /* 0x00200000e240783b */ /* 0x000fee0000000200 */
[----:B-1----:R-:W-:Y:S08]  /*2770*/  HMMA.16816.F32.BF16 R4, R176, R32, R4 ;  /* 0x00000020b004723c */ /* 0x002ff00000041804 */
[----:B------:R-:W-:Y:S08]  /*2780*/  HMMA.16816.F32.BF16 R100, R168, R102, R80 ;  /* 0x00000066a864723c */ /* 0x000ff00000041850 */
[C---:B------:R-:W-:Y:S01]  /*2790*/  HMMA.16816.F32.BF16 R36, R172.reuse, R90, R60 ;  /* 0x0000005aac24723c */ /* 0x040fe2000004183c */
[----:B------:R-:W-:Y:S07]  /*27a0*/  LDSM.16.M88.4 R60, [R229+0x3000] ;  /* 0x00300000e53c783b */ /* 0x000fee0000000200 */
[C---:B---3--:R-:W-:Y:S08]  /*27b0*/  HMMA.16816.F32.BF16 R80, R172.reuse, R30, R56 ;  /* 0x0000001eac50723c */ /* 0x048ff00000041838 */
[C---:B----4-:R-:W-:Y:S08]  /*27c0*/  HMMA.16816.F32.BF16 R56, R172.reuse, R24, R48 ;  /* 0x00000018ac38723c */ /* 0x050ff00000041830 */
[C---:B------:R-:W-:Y:S01]  /*27d0*/  HMMA.16816.F32.BF16 R24, R172.reuse, R26, R16 ;  /* 0x0000001aac18723c */ /* 0x040fe20000041810 */
[----:B------:R-:W1:Y:S07]  /*27e0*/  LDSM.16.M88.4 R16, [R225+0x3800] ;  /* 0x00380000e110783b */ /* 0x000e6e0000000200 */
[C---:B------:R-:W-:Y:S01]  /*27f0*/  HMMA.16816.F32.BF16 R88, R172.reuse, R20, R12 ;  /* 0x00000014ac58723c */ /* 0x040fe2000004180c */
[----:B------:R-:W-:Y:S07]  /*2800*/  LDSM.16.M88.4 R12, [R225+0x4000] ;  /* 0x00400000e10c783b */ /* 0x000fee0000000200 */
[C---:B------:R-:W-:Y:S01]  /*2810*/  HMMA.16816.F32.BF16 R84, R172.reuse, R22, R8 ;  /* 0x00000016ac54723c */ /* 0x040fe20000041808 */
[----:B------:R-:W3:Y:S07]  /*2820*/  LDSM.16.M88.4 R20, [R226+0x2800] ;  /* 0x00280000e214783b */ /* 0x000eee0000000200 */
[----:B------:R-:W-:Y:S08]  /*2830*/  HMMA.16816.F32.BF16 R68, R172, R28, R68 ;  /* 0x0000001cac44723c */ /* 0x000ff00000041844 */
[----:B--2---:R-:W-:Y:S08]  /*2840*/  HMMA.16816.F32.BF16 R4, R180, R92, R4 ;  /* 0x0000005cb404723c */ /* 0x004ff00000041804 */
[C---:B------:R-:W-:Y:S01]  /*2850*/  HMMA.16816.F32.BF16 R8, R176.reuse, R34, R36 ;  /* 0x00000022b008723c */ /* 0x040fe20000041824 */
[----:B------:R-:W2:Y:S07]  /*2860*/  LDSM.16.M88.4 R32, [R225+0x4800] ;  /* 0x00480000e120783b */ /* 0x000eae0000000200 */
[----:B-1----:R-:W-:Y:S08]  /*2870*/  HMMA.16816.F32.BF16 R28, R176, R16, R68 ;  /* 0x00000010b01c723c */ /* 0x002ff00000041844 */
[----:B------:R-:W-:Y:S08]  /*2880*/  HMMA.16816.F32.BF16 R4, R184, R60, R4 ;  /* 0x0000003cb804723c */ /* 0x000ff00000041804 */
[----:B---3--:R-:W-:Y:S08]  /*2890*/  HMMA.16816.F32.BF16 R36, R172, R22, R72 ;  /* 0x00000016ac24723c */ /* 0x008ff00000041848 */
[----:B------:R-:W-:Y:S08]  /*28a0*/  HMMA.16816.F32.BF16 R8, R180, R94, R8 ;  /* 0x0000005eb408723c */ /* 0x000ff00000041808 */
[C---:B------:R-:W-:Y:S08]  /*28b0*/  HMMA.16816.F32.BF16 R76, R172.reuse, R64, R40 ;  /* 0x00000040ac4c723c */ /* 0x040ff00000041828 */
[----:B------:R-:W-:Y:S01]  /*28c0*/  HMMA.16816.F32.BF16 R40, R172, R20, R96 ;  /* 0x00000014ac28723c */ /* 0x000fe20000041860 */
[----:B------:R-:W-:Y:S07]  /*28d0*/  LDSM.16.M88.4 R96, [R229+0x5800] ;  /* 0x00580000e560783b */ /* 0x000fee0000000200 */
[----:B------:R-:W-:Y:S08]  /*28e0*/  HMMA.16816.F32.BF16 R80, R176, R18, R80 ;  /* 0x00000012b050723c */ /* 0x000ff00000041850 */
[----:B------:R-:W-:Y:S01]  /*28f0*/  HMMA.16816.F32.BF16 R48, R172, R66, R100 ;  /* 0x00000042ac30723c */ /* 0x000fe20000041864 */
[----:B------:R-:W-:Y:S04]  /*2900*/  LDSM.16.M88.4 R64, [R240] ;  /* 0x00000000f040783b */ /* 0x000fe80000000200 */
[----:B------:R-:W-:Y:S03]  /*2910*/  LDSM.16.M88.4 R100, [R239] ;  /* 0x00000000ef64783b */ /* 0x000fe60000000200 */
[C---:B------:R-:W-:Y:S01]  /*2920*/  HMMA.16816.F32.BF16 R72, R176.reuse, R12, R56 ;  /* 0x0000000cb048723c */ /* 0x040fe20000041838 */
[----:B------:R-:W1:Y:S07]  /*2930*/  LDSM.16.M88.4 R56, [R241] ;  /* 0x00000000f138783b */ /* 0x000e6e0000000200 */
[----:B------:R-:W-:Y:S08]  /*2940*/  HMMA.16816.F32.BF16 R68, R176, R14, R24 ;  /* 0x0000000eb044723c */ /* 0x000ff00000041818 */
[----:B------:R-:W-:Y:S01]  /*2950*/  HMMA.16816.F32.BF16 R12, R180, R112, R28 ;  /* 0x00000070b40c723c */ /* 0x000fe2000004181c */
[----:B------:R-:W-:Y:S07]  /*2960*/  LDSM.16.M88.4 R28, [R229+0x5000] ;  /* 0x00500000e51c783b */ /* 0x000fee0000000200 */
[C---:B--2---:R-:W-:Y:S08]  /*2970*/  HMMA.16816.F32.BF16 R20, R176.reuse, R34, R84 ;  /* 0x00000022b014723c */ /* 0x044ff00000041854 */
[----:B------:R-:W-:Y:S01]  /*2980*/  HMMA.16816.F32.BF16 R84, R176, R54, R36 ;  /* 0x00000036b054723c */ /* 0x000fe20000041824 */
[----:B------:R-:W2:Y:S07]  /*2990*/  LDSM.16.M88.4 R36, [R238] ;  /* 0x00000000ee24783b */ /* 0x000eae0000000200 */
[----:B------:R-:W-:Y:S08]  /*29a0*/  HMMA.16816.F32.BF16 R4, R188, R120, R4 ;  /* 0x00000078bc04723c */ /* 0x000ff00000041804 */
[----:B------:R-:W-:Y:S08]  /*29b0*/  HMMA.16816.F32.BF16 R8, R184, R62, R8 ;  /* 0x0000003eb808723c */ /* 0x000ff00000041808 */
[C---:B------:R-:W-:Y:S01]  /*29c0*/  HMMA.16816.F32.BF16 R24, R176.reuse, R32, R88 ;  /* 0x00000020b018723c */ /* 0x040fe20000041858 */
[----:B------:R-:W-:Y:S07]  /*29d0*/  LDSM.16.M88.4 R32, [R229+0x4800] ;  /* 0x00480000e520783b */ /* 0x000fee0000000200 */
[----:B------:R-:W-:Y:S08]  /*29e0*/  HMMA.16816.F32.BF16 R88, R176, R52, R40 ;  /* 0x00000034b058723c */ /* 0x000ff00000041828 */
[----:B------:R-:W-:Y:S01]  /*29f0*/  HMMA.16816.F32.BF16 R40, R180, R114, R80 ;  /* 0x00000072b428723c */ /* 0x000fe20000041850 */
[----:B------:R-:W3:Y:S07]  /*2a00*/  LDSM.16.M88.4 R112, [R237] ;  /* 0x00000000ed70783b */ /* 0x000eee0000000200 */
[C---:B------:R-:W-:Y:S01]  /*2a10*/  HMMA.16816.F32.BF16 R16, R176.reuse, R44, R76 ;  /* 0x0000002cb010723c */ /* 0x040fe2000004184c */
[----:B------:R-:W4:Y:S07]  /*2a20*/  LDSM.16.M88.4 R76, [R229+0x4000] ;  /* 0x00400000e54c783b */ /* 0x000f2e0000000200 */
[----:B------:R-:W-:Y:S08]  /*2a30*/  HMMA.16816.F32.BF16 R92, R176, R46, R48 ;  /* 0x0000002eb05c723c */ /* 0x000ff00000041830 */
[----:B------:R-:W-:Y:S08]  /*2a40*/  HMMA.16816.F32.BF16 R12, R184, R104, R12 ;  /* 0x00000068b80c723c */ /* 0x000ff0000004180c */
[----:B------:R-:W-:Y:S08]  /*2a50*/  HMMA.16816.F32.BF16 R4, R192, R116, R4 ;  /* 0x00000074c004723c */ /* 0x000ff00000041804 */
[----:B------:R-:W-:Y:S01]  /*2a60*/  HMMA.16816.F32.BF16 R8, R188, R122, R8 ;  /* 0x0000007abc08723c */ /* 0x000fe20000041808 */
[----:B------:R-:W5:Y:S07]  /*2a70*/  LDSM.16.M88.4 R120, [R225+0x6800] ;  /* 0x00680000e178783b */ /* 0x000f6e0000000200 */
[C---:B-1----:R-:W-:Y:S01]  /*2a80*/  HMMA.16816.F32.BF16 R48, R180.reuse, R56, R72 ;  /* 0x00000038b430723c */ /* 0x042fe20000041848 */
[----:B------:R-:W-:Y:S07]  /*2a90*/  LDSM.16.M88.4 R72, [R226+0x4800] ;  /* 0x00480000e248783b */ /* 0x000fee0000000200 */
[C---:B------:R-:W-:Y:S08]  /*2aa0*/  HMMA.16816.F32.BF16 R52, R180.reuse, R66, R20 ;  /* 0x00000042b434723c */ /* 0x040ff00000041814 */
[C---:B------:R-:W-:Y:S08]  /*2ab0*/  HMMA.16816.F32.BF16 R44, R180.reuse, R100, R16 ;  /* 0x00000064b42c723c */ /* 0x040ff00000041810 */
[----:B--2---:R-:W-:Y:S08]  /*2ac0*/  HMMA.16816.F32.BF16 R20, R180, R36, R88 ;  /* 0x00000024b414723c */ /* 0x004ff00000041858 */
[----:B------:R-:W-:Y:S01]  /*2ad0*/  HMMA.16816.F32.BF16 R16, R184, R106, R40 ;  /* 0x0000006ab810723c */ /* 0x000fe20000041828 */
[----:B------:R-:W-:Y:S07]  /*2ae0*/  LDSM.16.M88.4 R104, [R226+0x6000] ;  /* 0x00600000e268783b */ /* 0x000fee0000000200 */
[C---:B------:R-:W-:Y:S01]  /*2af0*/  HMMA.16816.F32.BF16 R60, R180.reuse, R58, R68 ;  /* 0x0000003ab43c723c */ /* 0x040fe20000041844 */
[----:B------:R-:W-:Y:S07]  /*2b00*/  LDSM.16.M88.4 R68, [R225+0x7800] ;  /* 0x00780000e144783b */ /* 0x000fee0000000200 */
[C---:B------:R-:W-:Y:S01]  /*2b10*/  HMMA.16816.F32.BF16 R56, R180.reuse, R64, R24 ;  /* 0x00000040b438723c */ /* 0x040fe20000041818 */
[----:B------:R-:W1:Y:S07]  /*2b20*/  LDSM.16.M88.4 R64, [R226+0x4000] ;  /* 0x00400000e240783b */ /* 0x000e6e0000000200 */
[----:B------:R-:W-:Y:S01]  /*2b30*/  HMMA.16816.F32.BF16 R24, R180, R102, R92 ;  /* 0x00000066b418723c */ /* 0x000fe2000004185c */
[----:B------:R-:W-:Y:S04]  /*2b40*/  LDSM.16.M88.4 R100, [R236] ;  /* 0x00000000ec64783b */ /* 0x000fe80000000200 */
[----:B------:R-:W-:Y:S03]  /*2b50*/  LDSM.16.M88.4 R92, [R226+0x5800] ;  /* 0x00580000e25c783b */ /* 0x000fe60000000200 */
[----:B------:R-:W-:Y:S08]  /*2b60*/  HMMA.16816.F32.BF16 R12, R188, R108, R12 ;  /* 0x0000006cbc0c723c */ /* 0x000ff0000004180c */
[----:B---3--:R-:W-:Y:S08]  /*2b70*/  HMMA.16816.F32.BF16 R4, R196, R112, R4 ;  /* 0x00000070c404723c */ /* 0x008ff00000041804 */
[----:B------:R-:W-:Y:S08]  /*2b80*/  HMMA.16816.F32.BF16 R8, R192, R118, R8 ;  /* 0x00000076c008723c */ /* 0x000ff00000041808 */
[----:B------:R-:W-:Y:S01]  /*2b90*/  HMMA.16816.F32.BF16 R88, R180, R38, R84 ;  /* 0x00000026b458723c */ /* 0x000fe20000041854 */
[----:B------:R-:W2:Y:S07]  /*2ba0*/  LDSM.16.M88.4 R84, [R226+0x5000] ;  /* 0x00500000e254783b */ /* 0x000eae0000000200 */
[C---:B----4-:R-:W-:Y:S08]  /*2bb0*/  HMMA.16816.F32.BF16 R80, R184.reuse, R76, R48 ;  /* 0x0000004cb850723c */ /* 0x050ff00000041830 */
[----:B------:R-:W-:Y:S08]  /*2bc0*/  HMMA.16816.F32.BF16 R36, R184, R96, R20 ;  /* 0x00000060b824723c */ /* 0x000ff00000041814 */
[----:B------:R-:W-:Y:S08]  /*2bd0*/  HMMA.16816.F32.BF16 R20, R188, R110, R16 ;  /* 0x0000006ebc14723c */ /* 0x000ff00000041810 */
[C---:B------:R-:W-:Y:S01]  /*2be0*/  HMMA.16816.F32.BF16 R60, R184.reuse, R78, R60 ;  /* 0x0000004eb83c723c */ /* 0x040fe2000004183c */
[----:B------:R-:W-:Y:S07]  /*2bf0*/  LDSM.16.M88.4 R76, [R229+0x6800] ;  /* 0x00680000e54c783b */ /* 0x000fee0000000200 */
[C---:B------:R-:W-:Y:S08]  /*2c00*/  HMMA.16816.F32.BF16 R48, R184.reuse, R28, R44 ;  /* 0x0000001cb830723c */ /* 0x040ff0000004182c */
[----:B------:R-:W-:Y:S01]  /*2c10*/  HMMA.16816.F32.BF16 R40, R184, R30, R24 ;  /* 0x0000001eb828723c */ /* 0x000fe20000041818 */
[----:B------:R-:W3:Y:S07]  /*2c20*/  LDSM.16.M88.4 R28, [R225+0x7000] ;  /* 0x00700000e11c783b */ /* 0x000eee0000000200 */
[----:B-----5:R-:W-:Y:S08]  /*2c30*/  HMMA.16816.F32.BF16 R16, R192, R120, R12 ;  /* 0x00000078c010723c */ /* 0x020ff0000004180c */
[C---:B------:R-:W-:Y:S08]  /*2c40*/  HMMA.16816.F32.BF16 R56, R184.reuse, R32, R56 ;  /* 0x00000020b838723c */ /* 0x040ff00000041838 */
[----:B------:R-:W-:Y:S08]  /*2c50*/  HMMA.16816.F32.BF16 R52, R184, R34, R52 ;  /* 0x00000022b834723c */ /* 0x000ff00000041834 */
[----:B------:R-:W-:Y:S08]  /*2c60*/  HMMA.16816.F32.BF16 R4, R200, R124, R4 ;  /* 0x0000007cc804723c */ /* 0x000ff00000041804 */
[----:B------:R-:W-:Y:S08]  /*2c70*/  HMMA.16816.F32.BF16 R8, R196, R114, R8 ;  /* 0x00000072c408723c */ /* 0x000ff00000041808 */
[----:B-1----:R-:W-:Y:S08]  /*2c80*/  HMMA.16816.F32.BF16 R12, R188, R64, R80 ;  /* 0x00000040bc0c723c */ /* 0x002ff00000041850 */
[----:B------:R-:W-:Y:S08]  /*2c90*/  HMMA.16816.F32.BF16 R20, R192, R122, R20 ;  /* 0x0000007ac014723c */ /* 0x000ff00000041814 */
[C---:B------:R-:W-:Y:S08]  /*2ca0*/  HMMA.16816.F32.BF16 R32, R188.reuse, R66, R60 ;  /* 0x00000042bc20723c */ /* 0x040ff0000004183c */
[C---:B--2---:R-:W-:Y:S01]  /*2cb0*/  HMMA.16816.F32.BF16 R64, R188.reuse, R84, R48 ;  /* 0x00000054bc40723c */ /* 0x044fe20000041830 */
[----:B------:R-:W-:Y:S07]  /*2cc0*/  LDSM.16.M88.4 R48, [R225+0x8000] ;  /* 0x00800000e130783b */ /* 0x000fee0000000200 */
[----:B------:R-:W-:Y:S01]  /*2cd0*/  HMMA.16816.F32.BF16 R84, R188, R86, R40 ;  /* 0x00000056bc54723c */ /* 0x000fe20000041828 */
[----:B------:R-:W1:Y:S07]  /*2ce0*/  LDSM.16.M88.4 R40, [R235] ;  /* 0x00000000eb28783b */ /* 0x000e6e0000000200 */
[----:B------:R-:W-:Y:S08]  /*2cf0*/  HMMA.16816.F32.BF16 R16, R196, R100, R16 ;  /* 0x00000064c410723c */ /* 0x000ff00000041810 */
[C---:B------:R-:W-:Y:S08]  /*2d00*/  HMMA.16816.F32.BF16 R44, R188.reuse, R72, R56 ;  /* 0x00000048bc2c723c */ /* 0x040ff00000041838 */
[C---:B------:R-:W-:Y:S01]  /*2d10*/  HMMA.16816.F32.BF16 R60, R188.reuse, R74, R52 ;  /* 0x0000004abc3c723c */ /* 0x040fe20000041834 */
[----:B------:R-:W2:Y:S07]  /*2d20*/  LDSM.16.M88.4 R52, [R226+0x6800] ;  /* 0x00680000e234783b */ /* 0x000eae0000000200 */
[----:B------:R-:W-:Y:S08]  /*2d30*/  HMMA.16816.F32.BF16 R72, R188, R92, R36 ;  /* 0x0000005cbc48723c */ /* 0x000ff00000041824 */
[----:B------:R-:W-:Y:S08]  /*2d40*/  HMMA.16816.F32.BF16 R36, R204, R104, R4 ;  /* 0x00000068cc24723c */ /* 0x000ff00000041804 */
[----:B------:R-:W-:Y:S08]  /*2d50*/  HMMA.16816.F32.BF16 R4, R200, R126, R8 ;  /* 0x0000007ec804723c */ /* 0x000ff00000041808 */
[----:B---3--:R-:W-:Y:S08]  /*2d60*/  HMMA.16816.F32.BF16 R8, R192, R28, R12 ;  /* 0x0000001cc008723c */ /* 0x008ff0000004180c */
[----:B------:R-:W-:Y:S08]  /*2d70*/  HMMA.16816.F32.BF16 R20, R196, R102, R20 ;  /* 0x00000066c414723c */ /* 0x000ff00000041814 */
[----:B------:R-:W-:Y:S08]  /*2d80*/  HMMA.16816.F32.BF16 R24, R184, R98, R88 ;  /* 0x00000062b818723c */ /* 0x000ff00000041858 */
[----:B------:R-:W-:Y:S01]  /*2d90*/  HMMA.16816.F32.BF16 R32, R192, R30, R32 ;  /* 0x0000001ec020723c */ /* 0x000fe20000041820 */
[----:B------:R-:W3:Y:S07]  /*2da0*/  LDSM.16.M88.4 R28, [R229+0x7000] ;  /* 0x00700000e51c783b */ /* 0x000eee0000000200 */
[----:B------:R-:W-:Y:S01]  /*2db0*/  HMMA.16816.F32.BF16 R16, R200, R76, R16 ;  /* 0x0000004cc810723c */ /* 0x000fe20000041810 */
[----:B------:R-:W-:-:S07]  /*2dc0*/  FMUL.FTZ R0, R36, c[0x0][0x320] ;  /* 0x0000c80024007a20 */ /* 0x000fce0000410000 */
[----:B------:R-:W-:Y:S01]  /*2dd0*/  HMMA.16816.F32.BF16 R12, R204, R106, R4 ;  /* 0x0000006acc0c723c */ /* 0x000fe20000041804 */
[----:B------:R4:W2:Y:S07]  /*2de0*/  MUFU.TANH R91, R0 ;  /* 0x00000000005b7308 */ /* 0x0008ae0000002400 */
[----:B-1----:R-:W-:Y:S01]  /*2df0*/  HMMA.16816.F32.BF16 R8, R196, R40, R8 ;  /* 0x00000028c408723c */ /* 0x002fe20000041808 */
[----:B----4-:R-:W-:-:S07]  /*2e00*/  FMUL.FTZ R0, R37, c[0x0][0x320] ;  /* 0x0000c80025007a20 */ /* 0x010fce0000410000 */
[----:B------:R-:W-:Y:S01]  /*2e10*/  HMMA.16816.F32.BF16 R4, R200, R78, R20 ;  /* 0x0000004ec804723c */ /* 0x000fe20000041814 */
[----:B------:R1:W4:Y:S07]  /*2e20*/  MUFU.TANH R89, R0 ;  /* 0x0000000000597308 */ /* 0x00032e0000002400 */
[----:B------:R-:W-:Y:S01]  /*2e30*/  HMMA.16816.F32.BF16 R92, R188, R94, R24 ;  /* 0x0000005ebc5c723c */ /* 0x000fe20000041818 */
[----:B-1----:R-:W-:-:S07]  /*2e40*/  FMUL.FTZ R0, R38, c[0x0][0x320] ;  /* 0x0000c80026007a20 */ /* 0x002fce0000410000 */
[----:B------:R-:W-:Y:S01]  /*2e50*/  HMMA.16816.F32.BF16 R56, R192, R68, R44 ;  /* 0x00000044c038723c */ /* 0x000fe2000004182c */
[----:B------:R-:W-:Y:S01]  /*2e60*/  LDSM.16.M88.4 R44, [R226+0x7000] ;  /* 0x00700000e22c783b */ /* 0x000fe20000000200 */
[----:B------:R1:W1:Y:S06]  /*2e70*/  MUFU.TANH R96, R0 ;  /* 0x0000000000607308 */ /* 0x00026c0000002400 */
[----:B--2---:R-:W-:Y:S01]  /*2e80*/  HMMA.16816.F32.BF16 R24, R204, R52, R16 ;  /* 0x00000034cc18723c */ /* 0x004fe20000041810 */
[----:B-1----:R-:W-:Y:S02]  /*2e90*/  FMUL.FTZ R0, R39, c[0x0][0x320] ;  /* 0x0000c80027007a20 */ /* 0x002fe40000410000 */
[----:B------:R-:W1:Y:S02]  /*2ea0*/  LDSM.16.M88.4 R36, [R234] ;  /* 0x00000000ea24783b */ /* 0x000e640000000200 */
[----:B------:R2:W1:Y:S03]  /*2eb0*/  MUFU.TANH R90, R0 ;  /* 0x00000000005a7308 */ /* 0x0004660000002400 */
[----:B------:R-:W-:Y:S01]  /*2ec0*/  HMMA.16816.F32.BF16 R20, R196, R42, R32 ;  /* 0x0000002ac414723c */ /* 0x000fe20000041820 */
[----:B------:R-:W5:Y:S01]  /*2ed0*/  LDSM.16.M88.4 R40, [R229+0x7800] ;  /* 0x00780000e528783b */ /* 0x000f620000000200 */
[----:B--2---:R-:W-:-:S04]  /*2ee0*/  FMUL.FTZ R0, R12, c[0x0][0x320] ;  /* 0x0000c8000c007a20 */ /* 0x004fc80000410000 */
[----:B------:R2:W1:Y:S02]  /*2ef0*/  MUFU.TANH R82, R0 ;  /* 0x0000000000527308 */ /* 0x0004640000002400 */
[----:B---3--:R-:W-:Y:S01]  /*2f00*/  HMMA.16816.F32.BF16 R16, R200, R28, R8 ;  /* 0x0000001cc810723c */ /* 0x008fe20000041808 */
[----:B--2---:R-:W-:-:S05]  /*2f10*/  FMUL.FTZ R0, R13, c[0x0][0x320] ;  /* 0x0000c8000d007a20 */ /* 0x004fca0000410000 */
[----:B------:R2:W3:Y:S02]  /*2f20*/  MUFU.TANH R78, R0 ;  /* 0x00000000004e7308 */ /* 0x0004e40000002400 */
[----:B------:R-:W-:Y:S01]  /*2f30*/  HMMA.16816.F32.BF16 R4, R204, R54, R4 ;  /* 0x00000036cc04723c */ /* 0x000fe20000041804 */
[----:B--2---:R-:W-:-:S05]  /*2f40*/  FMUL.FTZ R0, R14, c[0x0][0x320] ;  /* 0x0000c8000e007a20 */ /* 0x004fca0000410000 */
[----:B------:R2:W1:Y:S02]  /*2f50*/  MUFU.TANH R88, R0 ;  /* 0x0000000000587308 */ /* 0x0004640000002400 */
[----:B--2---:R-:W-:-:S06]  /*2f60*/  FMUL.FTZ R0, R15, c[0x0][0x320] ;  /* 0x0000c8000f007a20 */ /* 0x004fcc0000410000 */
[----:B------:R2:W1:Y:S01]  /*2f70*/  MUFU.TANH R83, R0 ;  /* 0x0000000000537308 */ /* 0x0004620000002400 */
[----:B------:R-:W-:Y:S01]  /*2f80*/  HMMA.16816.F32.BF16 R8, R200, R30, R20 ;  /* 0x0000001ec808723c */ /* 0x000fe20000041814 */
[----:B------:R-:W3:Y:S01]  /*2f90*/  LDSM.16.M88.4 R28, [R233] ;  /* 0x00000000e91c783b */ /* 0x000ee20000000200 */
[----:B--2---:R-:W-:-:S05]  /*2fa0*/  FMUL.FTZ R0, R24, c[0x0][0x320] ;  /* 0x0000c80018007a20 */ /* 0x004fca0000410000 */
[----:B------:R2:W1:Y:S01]  /*2fb0*/  MUFU.TANH R77, R0 ;  /* 0x00000000004d7308 */ /* 0x0004620000002400 */
[----:B------:R-:W-:Y:S01]  /*2fc0*/  HMMA.16816.F32.BF16 R60, R192, R70, R60 ;  /* 0x00000046c03c723c */ /* 0x000fe2000004183c */
[----:B--2---:R-:W-:-:S06]  /*2fd0*/  FMUL.FTZ R0, R25, c[0x0][0x320] ;  /* 0x0000c80019007a20 */ /* 0x004fcc0000410000 */
[----:B------:R2:W2:Y:S01]  /*2fe0*/  MUFU.TANH R76, R0 ;  /* 0x00000000004c7308 */ /* 0x0004a20000002400 */
[----:B-1----:R-:W-:Y:S01]  /*2ff0*/  HMMA.16816.F32.BF16 R12, R196, R36, R56 ;  /* 0x00000024c40c723c */ /* 0x002fe20000041838 */
[----:B------:R-:W1:Y:S01]  /*3000*/  LDSM.16.M88.4 R56, [R225+0x8800] ;  /* 0x00880000e138783b */ /* 0x000e620000000200 */
[----:B--2---:R-:W-:-:S05]  /*3010*/  FMUL.FTZ R0, R26, c[0x0][0x320] ;  /* 0x0000c8001a007a20 */ /* 0x004fca0000410000 */
[----:B------:R2:W1:Y:S01]  /*3020*/  MUFU.TANH R81, R0 ;  /* 0x0000000000517308 */ /* 0x0004620000002400 */
[----:B------:R-:W-:Y:S01]  /*3030*/  HMMA.16816.F32.BF16 R64, R192, R48, R64 ;  /* 0x00000030c040723c */ /* 0x000fe20000041840 */
[----:B--2---:R-:W-:-:S07]  /*3040*/  FMUL.FTZ R0, R27, c[0x0][0x320] ;  /* 0x0000c8001b007a20 */ /* 0x004fce0000410000 */
[----:B------:R-:W-:Y:S01]  /*3050*/  HMMA.16816.F32.BF16 R24, R204, R44, R16 ;  /* 0x0000002ccc18723c */ /* 0x000fe20000041810 */
[----:B------:R2:W1:Y:S02]  /*3060*/  MUFU.TANH R80, R0 ;  /* 0x0000000000507308 */ /* 0x0004640000002400 */
[----:B--2---:R-:W-:-:S06]  /*3070*/  FMUL.FTZ R0, R4, c[0x0][0x320] ;  /* 0x0000c80004007a20 */ /* 0x004fcc0000410000 */
[----:B------:R2:W1:Y:S02]  /*3080*/  MUFU.TANH R69, R0 ;  /* 0x0000000000457308 */ /* 0x0004640000002400 */
[----:B--2---:R-:W-:-:S06]  /*3090*/  FMUL.FTZ R0, R5, c[0x0][0x320] ;  /* 0x0000c80005007a20 */ /* 0x004fcc0000410000 */
[----:B------:R2:W1:Y:S01]  /*30a0*/  MUFU.TANH R68, R0 ;  /* 0x0000000000447308 */ /* 0x0004620000002400 */
[----:B------:R-:W-:Y:S01]  /*30b0*/  HMMA.16816.F32.BF16 R20, R196, R38, R60 ;  /* 0x00000026c414723c */ /* 0x000fe2000004183c */
[----:B------:R-:W-:Y:S01]  /*30c0*/  LDSM.16.M88.4 R36, [R226+0x7800] ;  /* 0x00780000e224783b */ /* 0x000fe20000000200 */
[----:B--2---:R-:W-:-:S05]  /*30d0*/  FMUL.FTZ R0, R6, c[0x0][0x320] ;  /* 0x0000c80006007a20 */ /* 0x004fca0000410000 */
[----:B------:R2:W1:Y:S02]  /*30e0*/  MUFU.TANH R71, R0 ;  /* 0x0000000000477308 */ /* 0x0004640000002400 */
[----:B--2---:R-:W-:Y:S02]  /*30f0*/  FMUL.FTZ R0, R7, c[0x0][0x320] ;  /* 0x0000c80007007a20 */ /* 0x004fe40000410000 */
[----:B------:R-:W-:Y:S01]  /*3100*/  HMMA.16816.F32.BF16 R4, R204, R46, R8 ;  /* 0x0000002ecc04723c */ /* 0x000fe20000041808 */
[----:B------:R-:W2:Y:S03]  /*3110*/  LDSM.16.M88.4 R44, [R229+0x8000] ;  /* 0x00800000e52c783b */ /* 0x000ea60000000200 */
[----:B------:R1:W1:Y:S02]  /*3120*/  MUFU.TANH R70, R0 ;  /* 0x0000000000467308 */ /* 0x0002640000002400 */
[----:B-1----:R-:W-:-:S06]  /*3130*/  FMUL.FTZ R0, R24, c[0x0][0x320] ;  /* 0x0000c80018007a20 */ /* 0x002fcc0000410000 */
[----:B------:R1:W1:Y:S01]  /*3140*/  MUFU.TANH R62, R0 ;  /* 0x00000000003e7308 */ /* 0x0002620000002400 */
[----:B-----5:R-:W-:Y:S01]  /*3150*/  HMMA.16816.F32.BF16 R16, R200, R40, R12 ;  /* 0x00000028c810723c */ /* 0x020fe2000004180c */
[----:B-1----:R-:W-:-:S06]  /*3160*/  FMUL.FTZ R0, R25, c[0x0][0x320] ;  /* 0x0000c80019007a20 */ /* 0x002fcc0000410000 */
[----:B------:R1:W1:Y:S01]  /*3170*/  MUFU.TANH R61, R0 ;  /* 0x00000000003d7308 */ /* 0x0002620000002400 */
[----:B---3--:R-:W-:Y:S01]  /*3180*/  HMMA.16816.F32.BF16 R12, R196, R28, R64 ;  /* 0x0000001cc40c723c */ /* 0x008fe20000041840 */
[----:B-1----:R-:W-:-:S06]  /*3190*/  FMUL.FTZ R0, R26, c[0x0][0x320] ;  /* 0x0000c8001a007a20 */ /* 0x002fcc0000410000 */
[----:B------:R1:W3:Y:S01]  /*31a0*/  MUFU.TANH R65, R0 ;  /* 0x0000000000417308 */ /* 0x0002e20000002400 */
[----:B------:R-:W-:Y:S01]  /*31b0*/  HMMA.16816.F32.BF16 R32, R192, R50, R84 ;  /* 0x00000032c020723c */ /* 0x000fe20000041854 */
[----:B------:R-:W5:Y:S01]  /*31c0*/  LDSM.16.M88.4 R48, [R232] ;  /* 0x00000000e830783b */ /* 0x000f620000000200 */
[----:B-1----:R-:W-:-:S05]  /*31d0*/  FMUL.FTZ R0, R27, c[0x0][0x320] ;  /* 0x0000c8001b007a20 */ /* 0x002fca0000410000 */
[----:B------:R1:W1:Y:S01]  /*31e0*/  MUFU.TANH R64, R0 ;  /* 0x0000000000407308 */ /* 0x0002620000002400 */
[----:B------:R-:W-:Y:S01]  /*31f0*/  HMMA.16816.F32.BF16 R52, R192, R56, R72 ;  /* 0x00000038c034723c */ /* 0x000fe20000041848 */
[----:B-1----:R-:W-:-:S06]  /*3200*/  FMUL.FTZ R0, R4, c[0x0][0x320] ;  /* 0x0000c80004007a20 */ /* 0x002fcc0000410000 */
[----:B------:R1:W1:Y:S02]  /*3210*/  MUFU.TANH R57, R0 ;  /* 0x0000000000397308 */ /* 0x0002640000002400 */
[----:B-1----:R-:W-:-:S06]  /*3220*/  FMUL.FTZ R0, R5, c[0x0][0x320] ;  /* 0x0000c80005007a20 */ /* 0x002fcc0000410000 */
[----:B------:R1:W1:Y:S01]  /*3230*/  MUFU.TANH R56, R0 ;  /* 0x0000000000387308 */ /* 0x0002620000002400 */
[----:B------:R-:W-:Y:S01]  /*3240*/  HMMA.16816.F32.BF16 R24, R196, R30, R32 ;  /* 0x0000001ec418723c */ /* 0x000fe20000041820 */
[----:B------:R-:W2:Y:S04]  /*3250*/  LDSM.16.M88.4 R32, [R229+0x8800] ;  /* 0x00880000e520783b */ /* 0x000ea80000000200 */
[----:B------:R-:W2:Y:S01]  /*3260*/  LDSM.16.M88.4 R28, [R226+0x8800] ;  /* 0x00880000e21c783b */ /* 0x000ea20000000200 */
[----:B-1----:R-:W-:-:S04]  /*3270*/  FMUL.FTZ R0, R6, c[0x0][0x320] ;  /* 0x0000c80006007a20 */ /* 0x002fc80000410000 */
[----:B------:R1:W1:Y:S02]  /*3280*/  MUFU.TANH R63, R0 ;  /* 0x00000000003f7308 */ /* 0x0002640000002400 */
[----:B-1----:R-:W-:Y:S02]  /*3290*/  FMUL.FTZ R0, R7, c[0x0][0x320] ;  /* 0x0000c80007007a20 */ /* 0x002fe40000410000 */
[----:B------:R-:W-:Y:S08]  /*32a0*/  HMMA.16816.F32.BF16 R4, R192, R58, R92 ;  /* 0x0000003ac004723c */ /* 0x000ff0000004185c */
[C---:B------:R-:W-:Y:S01]  /*32b0*/  HMMA.16816.F32.BF16 R8, R200.reuse, R42, R20 ;  /* 0x0000002ac808723c */ /* 0x040fe20000041814 */
[----:B------:R-:W1:Y:S07]  /*32c0*/  LDSM.16.M88.4 R40, [R226+0x8000] ;  /* 0x00800000e228783b */ /* 0x000e6e0000000200 */
[----:B--2---:R-:W-:Y:S01]  /*32d0*/  HMMA.16816.F32.BF16 R24, R200, R46, R24 ;  /* 0x0000002ec818723c */ /* 0x004fe20000041818 */
[----:B------:R2:W1:Y:S01]  /*32e0*/  MUFU.TANH R60, R0 ;  /* 0x00000000003c7308 */ /* 0x0004620000002400 */
[----:B------:R-:W-:Y:S01]  /*32f0*/  ISETP.GT.AND P0, PT, R129, R134, PT ;  /* 0x000000868100720c */ /* 0x000fe20003f04270 */
[----:B------:R-:W-:-:S05]  /*3300*/  DEPBAR.LE SB0, 0x0 ;  /* 0x000080000000791a */ /* 0x000fca0000000000 */
[----:B------:R-:W-:Y:S08]  /*3310*/  HMMA.16816.F32.BF16 R20, R204, R36, R16 ;  /* 0x00000024cc14723c */ /* 0x000ff00000041810 */
[----:B------:R-:W-:Y:S08]  /*3320*/  HMMA.16816.F32.BF16 R16, R200, R44, R12 ;  /* 0x0000002cc810723c */ /* 0x000ff0000004180c */
[C---:B-----5:R-:W-:Y:S08]  /*3330*/  HMMA.16816.F32.BF16 R12, R196.reuse, R48, R52 ;  /* 0x00000030c40c723c */ /* 0x060ff00000041834 */
[----:B------:R-:W-:Y:S08]  /*3340*/  HMMA.16816.F32.BF16 R4, R196, R50, R4 ;  /* 0x00000032c404723c */ /* 0x000ff00000041804 */
[----:B------:R-:W-:Y:S08]  /*3350*/  HMMA.16816.F32.BF16 R8, R204, R38, R8 ;  /* 0x00000026cc08723c */ /* 0x000ff00000041808 */
[C---:B------:R-:W-:Y:S08]  /*3360*/  HMMA.16816.F32.BF16 R12, R200.reuse, R32, R12 ;  /* 0x00000020c80c723c */ /* 0x040ff0000004180c */
[----:B------:R-:W-:Y:S01]  /*3370*/  HMMA.16816.F32.BF16 R4, R200, R34, R4 ;  /* 0x00000022c804723c */ /* 0x000fe20000041804 */
[----:B------:R-:W-:-:S02]  /*3380*/  FMUL.FTZ R21, R21, c[0x0][0x320] ;  /* 0x0000c80015157a20 */ /* 0x000fc40000410000 */
[----:B------:R-:W-:Y:S02]  /*3390*/  FMUL.FTZ R22, R22, c[0x0][0x320] ;  /* 0x0000c80016167a20 */ /* 0x000fe40000410000 */
[----:B------:R-:W-:Y:S01]  /*33a0*/  FMUL.FTZ R23, R23, c[0x0][0x320] ;  /* 0x0000c80017177a20 */ /* 0x000fe20000410000 */
[----:B------:R-:W1:Y:S01]  /*33b0*/  MUFU.TANH R39, R21 ;  /* 0x0000001500277308 */ /* 0x000e620000002400 */
[----:B--2---:R-:W-:Y:S02]  /*33c0*/  FMUL.FTZ R0, R20, c[0x0][0x320] ;  /* 0x0000c80014007a20 */ /* 0x004fe40000410000 */
[----:B------:R-:W-:Y:S02]  /*33d0*/  FMUL.FTZ R8, R8, c[0x0][0x320] ;  /* 0x0000c80008087a20 */ /* 0x000fe40000410000 */
[----:B------:R-:W-:Y:S02]  /*33e0*/  FMUL.FTZ R9, R9, c[0x0][0x320] ;  /* 0x0000c80009097a20 */ /* 0x000fe40000410000 */
[----:B------:R-:W-:Y:S01]  /*33f0*/  FMUL.FTZ R10, R10, c[0x0][0x320] ;  /* 0x0000c8000a0a7a20 */ /* 0x000fe20000410000 */
[----:B------:R-:W2:Y:S01]  /*3400*/  MUFU.TANH R48, R22 ;  /* 0x0000001600307308 */ /* 0x000ea20000002400 */
[----:B------:R-:W-:-:S07]  /*3410*/  FMUL.FTZ R11, R11, c[0x0][0x320] ;  /* 0x0000c8000b0b7a20 */ /* 0x000fce0000410000 */
[----:B------:R1:W1:Y:S02]  /*3420*/  MUFU.TANH R45, R23 ;  /* 0x00000017002d7308 */ /* 0x0002640000002400 */
[C---:B------:R-:W-:Y:S06]  /*3430*/  HMMA.16816.F32.BF16 R4, R204.reuse, R30, R4 ;  /* 0x0000001ecc04723c */ /* 0x040fec0000041804 */
[----:B------:R-:W2:Y:S02]  /*3440*/  MUFU.TANH R37, R8 ;  /* 0x0000000800257308 */ /* 0x000ea40000002400 */
[C---:B-1----:R-:W-:Y:S06]  /*3450*/  HMMA.16816.F32.BF16 R20, R204.reuse, R40, R16 ;  /* 0x00000028cc14723c */ /* 0x042fec0000041810 */
[----:B------:R-:W1:Y:S02]  /*3460*/  MUFU.TANH R36, R9 ;  /* 0x0000000900247308 */ /* 0x000e640000002400 */
[C---:B------:R-:W-:Y:S06]  /*3470*/  HMMA.16816.F32.BF16 R16, R204.reuse, R42, R24 ;  /* 0x0000002acc10723c */ /* 0x040fec0000041818 */
[----:B------:R-:W1:Y:S08]  /*3480*/  MUFU.TANH R40, R10 ;  /* 0x0000000a00287308 */ /* 0x000e700000002400 */
[----:B------:R5:W1:Y:S02]  /*3490*/  MUFU.TANH R38, R11 ;  /* 0x0000000b00267308 */ /* 0x000a640000002400 */
[----:B-----5:R-:W-:Y:S01]  /*34a0*/  HMMA.16816.F32.BF16 R8, R204, R28, R12 ;  /* 0x0000001ccc08723c */ /* 0x020fe2000004180c */
[----:B------:R-:W-:-:S02]  /*34b0*/  FMUL.FTZ R21, R21, c[0x0][0x320] ;  /* 0x0000c80015157a20 */ /* 0x000fc40000410000 */
[----:B------:R-:W-:Y:S02]  /*34c0*/  FMUL.FTZ R20, R20, c[0x0][0x320] ;  /* 0x0000c80014147a20 */ /* 0x000fe40000410000 */
[----:B------:R-:W-:Y:S02]  /*34d0*/  FMUL.FTZ R22, R22, c[0x0][0x320] ;  /* 0x0000c80016167a20 */ /* 0x000fe40000410000 */
[----:B------:R-:W-:Y:S02]  /*34e0*/  FMUL.FTZ R23, R23, c[0x0][0x320] ;  /* 0x0000c80017177a20 */ /* 0x000fe40000410000 */
[----:B------:R-:W-:Y:S02]  /*34f0*/  FMUL.FTZ R16, R16, c[0x0][0x320] ;  /* 0x0000c80010107a20 */ /* 0x000fe40000410000 */
[----:B------:R-:W-:Y:S02]  /*3500*/  FMUL.FTZ R17, R17, c[0x0][0x320] ;  /* 0x0000c80011117a20 */ /* 0x000fe40000410000 */
        /* <DEDUP_REMOVED lines=9> */
[----:B------:R-:W-:Y:S01]  /*35a0*/  FMUL.FTZ R11, R11, c[0x0][0x320] ;  /* 0x0000c8000b0b7a20 */ /* 0x000fe20000410000 */
        /* <DEDUP_REMOVED lines=17> */
[----:B------:R-:W-:Y:S01]  /*36c0*/  BSSY B0, `(.L_x_837) ;  /* 0x0000024000007945 */ /* 0x000fe20003800000 */
[----:B------:R-:W-:Y:S06]  /*36d0*/  BAR.SYNC.DEFER_BLOCKING 0x0 ;  /* 0x0000000000007b1d */ /* 0x000fec0000010000 */
[----:B------:R-:W-:Y:S05]  /*36e0*/  @!P0 BRA `(.L_x_838) ;  /* 0x0000021000008947 */ /* 0x000fea0003800000 */
[----:B-1234-:R-:W-:Y:S01]  /*36f0*/  IADD3 R0, R135, -0x2, RZ ;  /* 0xfffffffe87007810 */ /* 0x01efe20007ffe0ff */
[C---:B------:R-:W-:Y:S01]  /*3700*/  IMAD.SHL.U32 R6, R132.reuse, 0x40, RZ ;  /* 0x0000004084067824 */ /* 0x040fe200078e00ff */
[----:B------:R-:W-:-:S02]  /*3710*/  SHF.L.U64.HI R7, R132, 0x6, R133 ;  /* 0x0000000684077819 */ /* 0x000fc40000010285 */
[----:B------:R-:W-:Y:S01]  /*3720*/  SHF.R.S32.HI R2, RZ, 0x1f, R0 ;  /* 0x0000001fff027819 */ /* 0x000fe20000011400 */
[----:B------:R-:W-:-:S04]  /*3730*/  IMAD.WIDE.U32 R4, R0, c[0x0][0x1e0], RZ ;  /* 0x0000780000047a25 */ /* 0x000fc800078e00ff */
[----:B------:R-:W-:-:S04]  /*3740*/  IMAD R2, R2, c[0x0][0x1e0], RZ ;  /* 0x0000780002027a24 */ /* 0x000fc800078e02ff */
[----:B------:R-:W-:-:S04]  /*3750*/  IMAD R0, R0, c[0x0][0x1e4], R2 ;  /* 0x0000790000007a24 */ /* 0x000fc800078e0202 */
[----:B------:R-:W-:Y:S02]  /*3760*/  IMAD.IADD R0, R5, 0x1, R0 ;  /* 0x0000000105007824 */ /* 0x000fe400078e0200 */
[----:B------:R-:W-:-:S04]  /*3770*/  IMAD.WIDE.U32 R4, R4, 0x60, R130 ;  /* 0x0000006004047825 */ /* 0x000fc800078e0082 */
[----:B------:R-:W-:Y:S01]  /*3780*/  IMAD R0, R0, 0x60, RZ ;  /* 0x0000006000007824 */ /* 0x000fe200078e02ff */
[----:B------:R-:W-:-:S03]  /*3790*/  LEA R2, P0, R4, c[0x0][0x1c8], 0x1 ;  /* 0x0000720004027a11 */ /* 0x000fc600078008ff */
[----:B------:R-:W-:Y:S01]  /*37a0*/  IMAD.IADD R0, R5, 0x1, R0 ;  /* 0x0000000105007824 */ /* 0x000fe200078e0200 */
[----:B------:R-:W-:-:S04]  /*37b0*/  IADD3 R10, P6, P5, R6, 0x80, R2 ;  /* 0x00000080060a7810 */ /* 0x000fc80007dde002 */
        /* <DEDUP_REMOVED lines=20> */
.L_x_838:
[----:B--234-:R-:W-:Y:S05]  /*3900*/  BSYNC B0 ;  /* 0x0000000000007941 */ /* 0x01cfea0003800000 */
.L_x_837:
[----:B-1----:R-:W2:Y:S04]  /*3910*/  LDL R0, [R1+0x68] ;  /* 0x0000680001007983 */ /* 0x002ea80000100800 */
[----:B------:R-:W3:Y:S01]  /*3920*/  LDL R5, [R1+0x24] ;  /* 0x0000240001057983 */ /* 0x000ee20000100800 */
[----:B------:R-:W-:-:S03]  /*3930*/  IMAD.MOV.U32 R98, RZ, RZ, R164 ;  /* 0x000000ffff627224 */ /* 0x000fc600078e00a4 */
[----:B------:R-:W-:Y:S04]  /*3940*/  STL [R1+0x80], R159 ;  /* 0x0000809f01007387 */ /* 0x000fe80000100800 */
[----:B------:R-:W-:Y:S04]  /*3950*/  STL [R1+0x7c], R158 ;  /* 0x00007c9e01007387 */ /* 0x000fe80000100800 */
[----:B------:R-:W-:Y:S04]  /*3960*/  STL [R1+0x78], R157 ;  /* 0x0000789d01007387 */ /* 0x000fe80000100800 */
[----:B------:R-:W-:Y:S04]  /*3970*/  STL [R1+0x74], R156 ;  /* 0x0000749c01007387 */ /* 0x000fe80000100800 */
[----:B------:R-:W0:Y:S01]  /*3980*/  LDGDEPBAR ;  /* 0x00000000000079af */ /* 0x000e220000000000 */
[----:B--2---:R-:W-:-:S04]  /*3990*/  IMAD.IADD R0, R0, 0x1, R98 ;  /* 0x0000000100007824 */ /* 0x004fc800078e0262 */
[----:B------:R-:W-:Y:S01]  /*39a0*/  @P1 IMAD.HI.U32 R2, R0, c[0x0][0x2c8], RZ ;  /* 0x0000b20000021a27 */ /* 0x000fe200078e00ff */
[----:B------:R1:W-:Y:S04]  /*39b0*/  STL [R1+0x14], R0 ;  /* 0x0000140001007387 */ /* 0x0003e80000100800 */
[----:B-1----:R-:W-:-:S05]  /*39c0*/  @P1 SHF.R.U32.HI R0, RZ, c[0x0][0x2cc], R2 ;  /* 0x0000b300ff001a19 */ /* 0x002fca0000011602 */
[----:B------:R-:W1:Y:S04]  /*39d0*/  SHFL.IDX PT, R2, R0, RZ, 0x1c1f ;  /* 0x001c1fff00027589 */ /* 0x000e6800000e0000 */
[----:B------:R2:W4:Y:S02]  /*39e0*/  SHFL.IDX PT, R4, R0, 0x1, 0x1c1f ;  /* 0x003c1f0000047f89 */ /* 0x00052400000e0000 */
[----:B--2---:R-:W-:-:S04]  /*39f0*/  IADD3 R0, R128, c[0x0][0x1d0], RZ ;  /* 0x0000740080007a10 */ /* 0x004fc80007ffe0ff */
[C---:B---3--:R-:W-:Y:S02]  /*3a00*/  IADD3 R3, -R5.reuse, 0x1, R0 ;  /* 0x0000000105037810 */ /* 0x048fe40007ffe100 */
[----:B------:R-:W-:Y:S02]  /*3a10*/  IADD3 R0, -R5, R0, RZ ;  /* 0x0000000005007210 */ /* 0x000fe40007ffe1ff */
[----:B------:R-:W-:-:S05]  /*3a20*/  IADD3 R3, R3, -c[0x0][0x168], RZ ;  /* 0x80005a0003037a10 */ /* 0x000fca0007ffe0ff */
[C---:B-1----:R-:W-:Y:S02]  /*3a30*/  IMAD.IADD R2, R3.reuse, 0x1, R2 ;  /* 0x0000000103027824 */ /* 0x042fe400078e0202 */
[----:B----4-:R-:W-:-:S03]  /*3a40*/  IMAD.IADD R3, R3, 0x1, R4 ;  /* 0x0000000103037824 */ /* 0x010fc600078e0204 */
[C---:B------:R-:W-:Y:S02]  /*3a50*/  IMNMX R2, R0.reuse, R2, PT ;  /* 0x0000000200027217 */ /* 0x040fe40003800200 */
[----:B------:R-:W-:Y:S02]  /*3a60*/  IMNMX R0, R0, R3, PT ;  /* 0x0000000300007217 */ /* 0x000fe40003800200 */
[C---:B------:R-:W-:Y:S02]  /*3a70*/  ISETP.GT.AND P6, PT, R2.reuse, RZ, PT ;  /* 0x000000ff0200720c */ /* 0x040fe40003fc4270 */
[C---:B------:R-:W-:Y:S02]  /*3a80*/  ISETP.GT.AND P5, PT, R2.reuse, 0x1, PT ;  /* 0x000000010200780c */ /* 0x040fe40003fa4270 */
[----:B------:R-:W-:Y:S02]  /*3a90*/  ISETP.GT.AND P0, PT, R2, 0x8, PT ;  /* 0x000000080200780c */ /* 0x000fe40003f04270 */
[----:B------:R-:W-:-:S02]  /*3aa0*/  FSEL R4, R91, -INF , P6 ;  /* 0xff8000005b047808 */ /* 0x000fc40003000000 */
[----:B------:R-:W-:Y:S02]  /*3ab0*/  FSEL R5, R89, -INF , P5 ;  /* 0xff80000059057808 */ /* 0x000fe40002800000 */
[C---:B------:R-:W-:Y:S02]  /*3ac0*/  ISETP.GT.AND P6, PT, R2.reuse, 0x9, PT ;  /* 0x000000090200780c */ /* 0x040fe40003fc4270 */
[----:B------:R-:W-:Y:S02]  /*3ad0*/  ISETP.GT.AND P5, PT, R2, 0x10, PT ;  /* 0x000000100200780c */ /* 0x000fe40003fa4270 */
[----:B------:R-:W-:Y:S02]  /*3ae0*/  FSEL R7, R82, -INF , P0 ;  /* 0xff80000052077808 */ /* 0x000fe40000000000 */
[----:B------:R-:W-:Y:S02]  /*3af0*/  FMNMX.FTZ R101, R4, R5, !PT ;  /* 0x0000000504657209 */ /* 0x000fe40007810000 */
[----:B------:R-:W-:-:S02]  /*3b00*/  ISETP.GT.AND P0, PT, R2, 0x11, PT ;  /* 0x000000110200780c */ /* 0x000fc40003f04270 */
[----:B------:R-:W-:Y:S02]  /*3b10*/  FSEL R8, R78, -INF , P6 ;  /* 0xff8000004e087808 */ /* 0x000fe40003000000 */
[----:B------:R-:W-:Y:S02]  /*3b20*/  FSEL R9, R77, -INF , P5 ;  /* 0xff8000004d097808 */ /* 0x000fe40002800000 */
[C---:B------:R-:W-:Y:S02]  /*3b30*/  ISETP.GT.AND P6, PT, R2.reuse, 0x18, PT ;  /* 0x000000180200780c */ /* 0x040fe40003fc4270 */
[----:B------:R-:W-:Y:S02]  /*3b40*/  ISETP.GT.AND P5, PT, R2, 0x19, PT ;  /* 0x000000190200780c */ /* 0x000fe40003fa4270 */
[----:B------:R-:W-:Y:S02]  /*3b50*/  FMNMX.FTZ R101, R7, R101, !PT ;  /* 0x0000006507657209 */ /* 0x000fe40007810000 */
[----:B------:R-:W-:-:S02]  /*3b60*/  FSEL R12, R76, -INF , P0 ;  /* 0xff8000004c0c7808 */ /* 0x000fc40000000000 */
[----:B------:R-:W-:Y:S02]  /*3b70*/  ISETP.GT.AND P0, PT, R2, 0x20, PT ;  /* 0x000000200200780c */ /* 0x000fe40003f04270 */
[----:B------:R-:W-:Y:S02]  /*3b80*/  FSEL R17, R69, -INF , P6 ;  /* 0xff80000045117808 */ /* 0x000fe40003000000 */
[----:B------:R-:W-:Y:S02]  /*3b90*/  FSEL R18, R68, -INF , P5 ;  /* 0xff80000044127808 */ /* 0x000fe40002800000 */
[C---:B------:R-:W-:Y:S02]  /*3ba0*/  ISETP.GT.AND P6, PT, R2.reuse, 0x21, PT ;  /* 0x000000210200780c */ /* 0x040fe40003fc4270 */
[----:B------:R-:W-:Y:S02]  /*3bb0*/  ISETP.GT.AND P5, PT, R2, 0x28, PT ;  /* 0x000000280200780c */ /* 0x000fe40003fa4270 */
[----:B------:R-:W-:-:S02]  /*3bc0*/  FMNMX.FTZ R101, R8, R101, !PT ;  /* 0x0000006508657209 */ /* 0x000fc40007810000 */
[----:B------:R-:W-:Y:S02]  /*3bd0*/  FSEL R76, R62, -INF , P0 ;  /* 0xff8000003e4c7808 */ /* 0x000fe40000000000 */
[C---:B------:R-:W-:Y:S02]  /*3be0*/  ISETP.GT.AND P0, PT, R2.reuse, 0x29, PT ;  /* 0x000000290200780c */ /* 0x040fe40003f04270 */
[----:B------:R-:W-:Y:S02]  /*3bf0*/  FSEL R78, R61, -INF , P6 ;  /* 0xff8000003d4e7808 */ /* 0x000fe40003000000 */
[----:B------:R-:W-:Y:S02]  /*3c00*/  FSEL R84, R57, -INF , P5 ;  /* 0xff80000039547808 */ /* 0x000fe40002800000 */
[C---:B------:R-:W-:Y:S02]  /*3c10*/  ISETP.GT.AND P6, PT, R2.reuse, 0x30, PT ;  /* 0x000000300200780c */ /* 0x040fe40003fc4270 */
[----:B------:R-:W-:-:S02]  /*3c20*/  ISETP.GT.AND P5, PT, R2, 0x31, PT ;  /* 0x000000310200780c */ /* 0x000fc40003fa4270 */
[----:B------:R-:W-:Y:S02]  /*3c30*/  FMNMX.FTZ R101, R9, R101, !PT ;  /* 0x0000006509657209 */ /* 0x000fe40007810000 */
[----:B------:R-:W-:Y:S02]  /*3c40*/  FSEL R79, R56, -INF , P0 ;  /* 0xff800000384f7808 */ /* 0x000fe40000000000 */
[----:B------:R-:W-:Y:S01]  /*3c50*/  ISETP.GT.AND P0, PT, R2, 0x38, PT ;  /* 0x000000380200780c */ /* 0x000fe20003f04270 */
[----:B------:R-:W-:Y:S01]  /*3c60*/  LDSM.16.MT88.4 R56, [R249] ;  /* 0x00000000f938783b */ /* 0x000fe20000004200 */
[----:B------:R-:W-:Y:S02]  /*3c70*/  FSEL R105, R44, -INF , P6 ;  /* 0xff8000002c697808 */ /* 0x000fe40003000000 */
[----:B------:R-:W-:Y:S02]  /*3c80*/  FSEL R85, R39, -INF , P5 ;  /* 0xff80000027557808 */ /* 0x000fe40002800000 */
[----:B------:R-:W-:-:S02]  /*3c90*/  FMNMX.FTZ R101, R12, R101, !PT ;  /* 0x000000650c657209 */ /* 0x000fc40007810000 */
[C---:B------:R-:W-:Y:S02]  /*3ca0*/  ISETP.GT.AND P6, PT, R2.reuse, 0x39, PT ;  /* 0x000000390200780c */ /* 0x040fe40003fc4270 */
[C---:B------:R-:W-:Y:S02]  /*3cb0*/  ISETP.GT.AND P5, PT, R2.reuse, 0x40, PT ;  /* 0x000000400200780c */ /* 0x040fe40003fa4270 */
[----:B------:R-:W-:Y:S02]  /*3cc0*/  FSEL R93, R37, -INF , P0 ;  /* 0xff800000255d7808 */ /* 0x000fe40000000000 */
[----:B------:R-:W-:Y:S02]  /*3cd0*/  FMNMX.FTZ R101, R17, R101, !PT ;  /* 0x0000006511657209 */ /* 0x000fe40007810000 */
[----:B------:R-:W-:Y:S02]  /*3ce0*/  ISETP.GT.AND P0, PT, R2, 0x41, PT ;  /* 0x000000410200780c */ /* 0x000fe40003f04270 */
[----:B------:R-:W-:-:S02]  /*3cf0*/  FSEL R86, R36, -INF , P6 ;  /* 0xff80000024567808 */ /* 0x000fc40003000000 */
[----:B------:R-:W-:Y:S02]  /*3d00*/  FSEL R92, R25, -INF , P5 ;  /* 0xff800000195c7808 */ /* 0x000fe40002800000 */
[C---:B------:R-:W-:Y:S02]  /*3d10*/  ISETP.GT.AND P6, PT, R2.reuse, 0x48, PT ;  /* 0x000000480200780c */ /* 0x040fe40003fc4270 */
[----:B------:R-:W-:Y:S02]  /*3d20*/  ISETP.GT.AND P5, PT, R2, 0x49, PT ;  /* 0x000000490200780c */ /* 0x000fe40003fa4270 */
[----:B------:R-:W-:Y:S02]  /*3d30*/  FMNMX.FTZ R101, R18, R101, !PT ;  /* 0x0000006512657209 */ /* 0x000fe40007810000 */
[----:B------:R-:W-:Y:S02]  /*3d40*/  FSEL R89, R24, -INF , P0 ;  /* 0xff80000018597808 */ /* 0x000fe40000000000 */
        /* <DEDUP_REMOVED lines=10> */
[C---:B------:R-:W-:Y:S02]  /*3df0*/  ISETP.GT.AND P6, PT, R0.reuse, RZ, PT ;  /* 0x000000ff0000720c */ /* 0x040fe40003fc4270 */
[----:B------:R-:W-:Y:S02]  /*3e00*/  ISETP.GT.AND P5, PT, R0, 0x1, PT ;  /* 0x000000010000780c */ /* 0x000fe40003fa4270 */
[----:B------:R-:W-:-:S02]  /*3e10*/  FMNMX.FTZ R101, R78, R101, !PT ;  /* 0x000000654e657209 */ /* 0x000fc40007810000 */
[----:B------:R-:W-:Y:S02]  /*3e20*/  FSEL R156, R13, -INF , P0 ;  /* 0xff8000000d9c7808 */ /* 0x000fe40000000000 */
[----:B------:R-:W-:Y:S02]  /*3e30*/  ISETP.GT.AND P0, PT, R0, 0x8, PT ;  /* 0x000000080000780c */ /* 0x000fe40003f04270 */
[----:B------:R-:W-:Y:S02]  /*3e40*/  FSEL R6, R96, -INF , P6 ;  /* 0xff80000060067808 */ /* 0x000fe40003000000 */
[----:B------:R-:W-:Y:S02]  /*3e50*/  FSEL R15, R90, -INF , P5 ;  /* 0xff8000005a0f7808 */ /* 0x000fe40002800000 */
[----:B------:R-:W-:Y:S02]  /*3e60*/  FMNMX.FTZ R101, R84, R101, !PT ;  /* 0x0000006554657209 */ /* 0x000fe40007810000 */
[----:B------:R-:W-:-:S02]  /*3e70*/  ISETP.GT.AND P5, PT, R0, 0x9, PT ;  /* 0x000000090000780c */ /* 0x000fc40003fa4270 */
[----:B------:R-:W-:Y:S02]  /*3e80*/  FSEL R14, R88, -INF , P0 ;  /* 0xff800000580e7808 */ /* 0x000fe40000000000 */
[----:B------:R-:W-:Y:S02]  /*3e90*/  FMNMX.FTZ R2, R6, R15, !PT ;  /* 0x0000000f06027209 */ /* 0x000fe40007810000 */
[----:B------:R-:W-:Y:S02]  /*3ea0*/  FMNMX.FTZ R101, R79, R101, !PT ;  /* 0x000000654f657209 */ /* 0x000fe40007810000 */
[----:B------:R-:W-:Y:S02]  /*3eb0*/  ISETP.GT.AND P0, PT, R0, 0x10, PT ;  /* 0x000000100000780c */ /* 0x000fe40003f04270 */
[----:B------:R-:W-:Y:S02]  /*3ec0*/  FSEL R13, R83, -INF , P5 ;  /* 0xff800000530d7808 */ /* 0x000fe40002800000 */
[----:B------:R-:W-:-:S02]  /*3ed0*/  FMNMX.FTZ R2, R14, R2, !PT ;  /* 0x000000020e027209 */ /* 0x000fc40007810000 */
[----:B------:R-:W-:Y:S02]  /*3ee0*/  FMNMX.FTZ R101, R105, R101, !PT ;  /* 0x0000006569657209 */ /* 0x000fe40007810000 */
[----:B------:R-:W-:Y:S02]  /*3ef0*/  ISETP.GT.AND P5, PT, R0, 0x11, PT ;  /* 0x000000110000780c */ /* 0x000fe40003fa4270 */
[----:B------:R-:W-:Y:S02]  /*3f00*/  FSEL R11, R81, -INF , P0 ;  /* 0xff800000510b7808 */ /* 0x000fe40000000000 */
[----:B------:R-:W-:Y:S02]  /*3f10*/  FMNMX.FTZ R2, R13, R2, !PT ;  /* 0x000000020d027209 */ /* 0x000fe40007810000 */
[----:B------:R-:W-:Y:S02]  /*3f20*/  FMNMX.FTZ R101, R85, R101, !PT ;  /* 0x0000006555657209 */ /* 0x000fe40007810000 */
[----:B------:R-:W-:-:S02]  /*3f30*/  MOV R83, R10 ;  /* 0x0000000a00537202 */ /* 0x000fc40000000f00 */
[----:B------:R-:W-:Y:S02]  /*3f40*/  ISETP.GT.AND P0, PT, R0, 0x18, PT ;  /* 0x000000180000780c */ /* 0x000fe40003f04270 */
[----:B------:R-:W-:Y:S01]  /*3f50*/  FSEL R10, R80, -INF , P5 ;  /* 0xff800000500a7808 */ /* 0x000fe20002800000 */
[----:B------:R-:W-:Y:S01]  /*3f60*/  IMAD.MOV.U32 R80, RZ, RZ, R19 ;  /* 0x000000ffff507224 */ /* 0x000fe200078e0013 */
        /* <DEDUP_REMOVED lines=10> */
[C---:B------:R-:W-:Y:S02]  /*4010*/  ISETP.GT.AND P5, PT, R0.reuse, 0x21, PT ;  /* 0x000000210000780c */ /* 0x040fe40003fa4270 */
[----:B------:R-:W-:Y:S02]  /*4020*/  FSEL R77, R65, -INF , P0 ;  /* 0xff800000414d7808 */ /* 0x000fe40000000000 */
[----:B------:R-:W-:Y:S02]  /*4030*/  FMNMX.FTZ R2, R19, R2, !PT ;  /* 0x0000000213027209 */ /* 0x000fe40007810000 */
[----:B------:R-:W-:Y:S02]  /*4040*/  FMNMX.FTZ R101, R89, R101, !PT ;  /* 0x0000006559657209 */ /* 0x000fe40007810000 */
[----:B------:R-:W-:Y:S02]  /*4050*/  ISETP.GT.AND P0, PT, R0, 0x28, PT ;  /* 0x000000280000780c */ /* 0x000fe40003f04270 */
[----:B------:R-:W-:-:S02]  /*4060*/  FSEL R71, R64, -INF , P5 ;  /* 0xff80000040477808 */ /* 0x000fc40002800000 */
[----:B------:R-:W-:Y:S01]  /*4070*/  FMNMX.FTZ R2, R77, R2, !PT ;  /* 0x000000024d027209 */ /* 0x000fe20007810000 */
[----:B------:R-:W-:Y:S01]  /*4080*/  LDSM.16.MT88.4 R64, [R227+0x3000] ;  /* 0x00300000e340783b */ /* 0x000fe20000004200 */
[----:B------:R-:W-:Y:S02]  /*4090*/  FMNMX.FTZ R101, R91, R101, !PT ;  /* 0x000000655b657209 */ /* 0x000fe40007810000 */
[----:B------:R-:W-:Y:S02]  /*40a0*/  ISETP.GT.AND P5, PT, R0, 0x29, PT ;  /* 0x000000290000780c */ /* 0x000fe40003fa4270 */
[----:B------:R-:W-:Y:S02]  /*40b0*/  FSEL R70, R63, -INF , P0 ;  /* 0xff8000003f467808 */ /* 0x000fe40000000000 */
[----:B------:R-:W-:Y:S02]  /*40c0*/  FMNMX.FTZ R2, R71, R2, !PT ;  /* 0x0000000247027209 */ /* 0x000fe40007810000 */
[----:B------:R-:W-:-:S02]  /*40d0*/  FMNMX.FTZ R101, R80, R101, !PT ;  /* 0x0000006550657209 */ /* 0x000fc40007810000 */
[----:B------:R-:W-:Y:S02]  /*40e0*/  ISETP.GT.AND P0, PT, R0, 0x30, PT ;  /* 0x000000300000780c */ /* 0x000fe40003f04270 */
        /* <DEDUP_REMOVED lines=10> */
[----:B------:R-:W-:Y:S01]  /*4190*/  FMNMX.FTZ R2, R215, R2, !PT ;  /* 0x00000002d7027209 */ /* 0x000fe20007810000 */
[----:B------:R-:W-:Y:S01]  /*41a0*/  LDSM.16.MT88.4 R44, [R227] ;  /* 0x00000000e32c783b */ /* 0x000fe20000004200 */
[----:B------:R-:W-:-:S02]  /*41b0*/  FMNMX.FTZ R101, R83, R101, !PT ;  /* 0x0000006553657209 */ /* 0x000fc40007810000 */
[----:B------:R-:W-:Y:S02]  /*41c0*/  ISETP.GT.AND P5, PT, R0, 0x39, PT ;  /* 0x000000390000780c */ /* 0x000fe40003fa4270 */
[----:B------:R-:W-:Y:S02]  /*41d0*/  FSEL R90, R40, -INF , P0 ;  /* 0xff800000285a7808 */ /* 0x000fe40000000000 */
[----:B------:R-:W-:Y:S01]  /*41e0*/  FMNMX.FTZ R2, R96, R2, !PT ;  /* 0x0000000260027209 */ /* 0x000fe20007810000 */
[----:B------:R-:W-:Y:S01]  /*41f0*/  LDSM.16.MT88.4 R40, [R227+0x800] ;  /* 0x00080000e328783b */ /* 0x000fe20000004200 */
[----:B------:R-:W-:Y:S02]  /*4200*/  FMNMX.FTZ R101, R156, R101, !PT ;  /* 0x000000659c657209 */ /* 0x000fe40007810000 */
[----:B------:R-:W-:Y:S02]  /*4210*/  ISETP.GT.AND P0, PT, R0, 0x40, PT ;  /* 0x000000400000780c */ /* 0x000fe40003f04270 */
[----:B------:R-:W-:Y:S01]  /*4220*/  FSEL R95, R38, -INF , P5 ;  /* 0xff800000265f7808 */ /* 0x000fe20002800000 */
[----:B------:R-:W1:Y:S01]  /*4230*/  SHFL.BFLY PT, R3, R101, 0x2, 0x1f ;  /* 0x0c401f0065037f89 */ /* 0x000e6200000e0000 */
[----:B------:R-:W-:-:S02]  /*4240*/  FMNMX.FTZ R2, R90, R2, !PT ;  /* 0x000000025a027209 */ /* 0x000fc40007810000 */
[C---:B------:R-:W-:Y:S01]  /*4250*/  ISETP.GT.AND P5, PT, R0.reuse, 0x41, PT ;  /* 0x000000410000780c */ /* 0x040fe20003fa4270 */
[----:B------:R-:W-:Y:S01]  /*4260*/  LDSM.16.MT88.4 R36, [R224+0x3000] ;  /* 0x00300000e024783b */ /* 0x000fe20000004200 */
[----:B------:R-:W-:Y:S02]  /*4270*/  FSEL R104, R33, -INF , P0 ;  /* 0xff80000021687808 */ /* 0x000fe40000000000 */
[----:B------:R-:W-:Y:S02]  /*4280*/  FMNMX.FTZ R2, R95, R2, !PT ;  /* 0x000000025f027209 */ /* 0x000fe40007810000 */
[----:B------:R-:W-:Y:S02]  /*4290*/  ISETP.GT.AND P0, PT, R0, 0x48, PT ;  /* 0x000000480000780c */ /* 0x000fe40003f04270 */
[----:B------:R-:W-:Y:S02]  /*42a0*/  FSEL R106, R32, -INF , P5 ;  /* 0xff800000206a7808 */ /* 0x000fe40002800000 */
[----:B------:R-:W-:Y:S01]  /*42b0*/  FMNMX.FTZ R2, R104, R2, !PT ;  /* 0x0000000268027209 */ /* 0x000fe20007810000 */
[----:B------:R-:W-:Y:S01]  /*42c0*/  LDSM.16.MT88.4 R32, [R230+0x800] ;  /* 0x00080000e620783b */ /* 0x000fe20000004200 */
[----:B------:R-:W-:-:S02]  /*42d0*/  ISETP.GT.AND P5, PT, R0, 0x49, PT ;  /* 0x000000490000780c */ /* 0x000fc40003fa4270 */
[----:B------:R-:W-:Y:S02]  /*42e0*/  FSEL R87, R29, -INF , P0 ;  /* 0xff8000001d577808 */ /* 0x000fe40000000000 */
[----:B------:R-:W-:Y:S02]  /*42f0*/  FMNMX.FTZ R2, R106, R2, !PT ;  /* 0x000000026a027209 */ /* 0x000fe40007810000 */
[----:B------:R-:W-:Y:S02]  /*4300*/  ISETP.GT.AND P0, PT, R0, 0x50, PT ;  /* 0x000000500000780c */ /* 0x000fe40003f04270 */
[----:B------:R-:W-:Y:S02]  /*4310*/  FSEL R99, R28, -INF , P5 ;  /* 0xff8000001c637808 */ /* 0x000fe40002800000 */
[----:B------:R-:W-:Y:S01]  /*4320*/  FMNMX.FTZ R2, R87, R2, !PT ;  /* 0x0000000257027209 */ /* 0x000fe20007810000 */
[----:B------:R-:W-:Y:S01]  /*4330*/  LDSM.16.MT88.4 R28, [R228] ;  /* 0x00000000e41c783b */ /* 0x000fe20000004200 */
[----:B------:R-:W-:-:S02]  /*4340*/  ISETP.GT.AND P5, PT, R0, 0x51, PT ;  /* 0x000000510000780c */ /* 0x000fc40003fa4270 */
[----:B------:R-:W-:Y:S02]  /*4350*/  FSEL R94, R27, -INF , P0 ;  /* 0xff8000001b5e7808 */ /* 0x000fe40000000000 */
[----:B------:R-:W-:Y:S02]  /*4360*/  FMNMX.FTZ R2, R99, R2, !PT ;  /* 0x0000000263027209 */ /* 0x000fe40007810000 */
[----:B------:R-:W-:Y:S02]  /*4370*/  ISETP.GT.AND P0, PT, R0, 0x58, PT ;  /* 0x000000580000780c */ /* 0x000fe40003f04270 */
[----:B------:R-:W-:Y:S02]  /*4380*/  FSEL R88, R26, -INF , P5 ;  /* 0xff8000001a587808 */ /* 0x000fe40002800000 */
[----:B------:R-:W-:Y:S01]  /*4390*/  FMNMX.FTZ R2, R94, R2, !PT ;  /* 0x000000025e027209 */ /* 0x000fe20007810000 */
[----:B------:R-:W-:Y:S01]  /*43a0*/  LDSM.16.MT88.4 R24, [R224+0x800] ;  /* 0x00080000e018783b */ /* 0x000fe20000004200 */
[----:B-1----:R-:W-:-:S02]  /*43b0*/  FMNMX.FTZ R101, R101, R3, !PT ;  /* 0x0000000365657209 */ /* 0x002fc40007810000 */
[----:B------:R-:W-:Y:S02]  /*43c0*/  ISETP.GT.AND P5, PT, R0, 0x59, PT ;  /* 0x000000590000780c */ /* 0x000fe40003fa4270 */
[----:B------:R-:W-:Y:S01]  /*43d0*/  FSEL R157, R23, -INF , P0 ;  /* 0xff800000179d7808 */ /* 0x000fe20000000000 */
[----:B------:R-:W1:Y:S01]  /*43e0*/  SHFL.BFLY PT, R0, R101, 0x1, 0x1f ;  /* 0x0c201f0065007f89 */ /* 0x000e6200000e0000 */
[----:B------:R-:W-:Y:S02]  /*43f0*/  FMNMX.FTZ R100, R88, R2, !PT ;  /* 0x0000000258647209 */ /* 0x000fe40007810000 */
[----:B------:R-:W-:Y:S02]  /*4400*/  FSEL R158, R22, -INF , P5 ;  /* 0xff800000169e7808 */ /* 0x000fe40002800000 */
[----:B------:R-:W-:-:S04]  /*4410*/  FMNMX.FTZ R100, R157, R100, !PT ;  /* 0x000000649d647209 */ /* 0x000fc80007810000 */
[----:B------:R-:W-:-:S05]  /*4420*/  FMNMX.FTZ R100, R158, R100, !PT ;  /* 0x000000649e647209 */ /* 0x000fca0007810000 */
[----:B------:R-:W2:Y:S01]  /*4430*/  SHFL.BFLY PT, R2, R100, 0x2, 0x1f ;  /* 0x0c401f0064027f89 */ /* 0x000ea200000e0000 */
[----:B-1----:R-:W-:-:S04]  /*4440*/  FMNMX.FTZ R101, R101, R0, !PT ;  /* 0x0000000065657209 */ /* 0x002fc80007810000 */
[C---:B------:R-:W-:Y:S01]  /*4450*/  FSETP.NEU.FTZ.AND P0, PT, R101.reuse, -INF , PT ;  /* 0xff8000006500780b */ /* 0x040fe20003f1d000 */
[----:B------:R-:W-:-:S05]  /*4460*/  FMUL.FTZ R0, R101, c[0x0][0x2d0] ;  /* 0x0000b40065007a20 */ /* 0x000fca0000410000 */
[----:B------:R-:W-:Y:S02]  /*4470*/  FSEL R0, R0, RZ, P0 ;  /* 0x000000ff00007208 */ /* 0x000fe40000000000 */
[----:B--2---:R-:W-:-:S03]  /*4480*/  FMNMX.FTZ R100, R100, R2, !PT ;  /* 0x0000000264647209 */ /* 0x004fc60007810000 */
[--C-:B------:R-:W-:Y:S02]  /*4490*/  FFMA.FTZ R2, R4, c[0x0][0x2d0], -R0.reuse ;  /* 0x0000b40004027a23 */ /* 0x100fe40000010800 */
[----:B------:R-:W1:Y:S02]  /*44a0*/  SHFL.BFLY PT, R3, R100, 0x1, 0x1f ;  /* 0x0c201f0064037f89 */ /* 0x000e6400000e0000 */
[----:B------:R2:W-:Y:S02]  /*44b0*/  MUFU.EX2 R63, R2 ;  /* 0x00000002003f7308 */ /* 0x0005e40000000800 */
[----:B--2---:R-:W-:-:S06]  /*44c0*/  FFMA.FTZ R2, R5, c[0x0][0x2d0], -R0 ;  /* 0x0000b40005027a23 */ /* 0x004fcc0000010800 */
[----:B------:R2:W3:Y:S01]  /*44d0*/  MUFU.EX2 R62, R2 ;  /* 0x00000002003e7308 */ /* 0x0004e20000000800 */
[----:B-1----:R-:W-:Y:S01]  /*44e0*/  FMNMX.FTZ R100, R100, R3, !PT ;  /* 0x0000000364647209 */ /* 0x002fe20007810000 */
[----:B------:R-:W-:-:S03]  /*44f0*/  FFMA.FTZ R3, R17, c[0x0][0x2d0], -R0 ;  /* 0x0000b40011037a23 */ /* 0x000fc60000010800 */
[----:B------:R-:W-:-:S03]  /*4500*/  FSETP.NEU.FTZ.AND P0, PT, R100, -INF , PT ;  /* 0xff8000006400780b */ /* 0x000fc60003f1d000 */
[----:B------:R1:W-:Y:S01]  /*4510*/  MUFU.EX2 R97, R3 ;  /* 0x0000000300617308 */ /* 0x0003e20000000800 */
[----:B--2---:R-:W-:-:S07]  /*4520*/  FFMA.FTZ R2, R7, c[0x0][0x2d0], -R0 ;  /* 0x0000b40007027a23 */ /* 0x004fce0000010800 */
[----:B------:R2:W-:Y:S01]  /*4530*/  MUFU.EX2 R68, R2 ;  /* 0x0000000200447308 */ /* 0x0005e20000000800 */
[----:B-1----:R-:W-:-:S07]  /*4540*/  FFMA.FTZ R3, R18, c[0x0][0x2d0], -R0 ;  /* 0x0000b40012037a23 */ /* 0x002fce0000010800 */
[----:B------:R-:W-:Y:S01]  /*4550*/  MUFU.EX2 R81, R3 ;  /* 0x0000000300517308 */ /* 0x000fe20000000800 */
[----:B--2---:R-:W-:Y:S01]  /*4560*/  FFMA.FTZ R2, R8, c[0x0][0x2d0], -R0 ;  /* 0x0000b40008027a23 */ /* 0x004fe20000010800 */
[----:B---3--:R-:W-:-:S06]  /*4570*/  F2FP.BF16.PACK_AB R8, R62, R63 ;  /* 0x0000003f3e08723e */ /* 0x008fcc00000010ff */
[----:B------:R1:W-:Y:S02]  /*4580*/  MUFU.EX2 R150, R2 ;  /* 0x0000000200967308 */ /* 0x0003e40000000800 */
[----:B-1----:R-:W-:-:S06]  /*4590*/  FFMA.FTZ R2, R9, c[0x0][0x2d0], -R0 ;  /* 0x0000b40009027a23 */ /* 0x002fcc0000010800 */
[----:B------:R1:W-:Y:S02]  /*45a0*/  MUFU.EX2 R151, R2 ;  /* 0x0000000200977308 */ /* 0x0003e40000000800 */
[----:B-1----:R-:W-:-:S06]  /*45b0*/  FFMA.FTZ R2, R12, c[0x0][0x2d0], -R0 ;  /* 0x0000b4000c027a23 */ /* 0x002fcc0000010800 */
[----:B------:R1:W-:Y:S02]  /*45c0*/  MUFU.EX2 R214, R2 ;  /* 0x0000000200d67308 */ /* 0x0003e40000000800 */
[----:B-1----:R-:W-:-:S05]  /*45d0*/  FMUL.FTZ R2, R100, c[0x0][0x2d0] ;  /* 0x0000b40064027a20 */ /* 0x002fca0000410000 */
[----:B------:R-:W-:-:S05]  /*45e0*/  FSEL R2, R2, RZ, P0 ;  /* 0x000000ff02027208 */ /* 0x000fca0000000000 */
[--C-:B------:R-:W-:Y:S02]  /*45f0*/  FFMA.FTZ R3, R6, c[0x0][0x2d0], -R2.reuse ;  /* 0x0000b40006037a23 */ /* 0x100fe40000010802 */
[----:B------:R-:W1:Y:S02]  /*4600*/  LDSM.16.MT88.4 R4, [R224] ;  /* 0x00000000e004783b */ /* 0x000e640000004200 */
[----:B------:R2:W-:Y:S02]  /*4610*/  MUFU.EX2 R61, R3 ;  /* 0x00000003003d7308 */ /* 0x0005e40000000800 */
[----:B--2---:R-:W-:-:S06]  /*4620*/  FFMA.FTZ R3, R15, c[0x0][0x2d0], -R2 ;  /* 0x0000b4000f037a23 */ /* 0x004fcc0000010802 */
        /* <DEDUP_REMOVED lines=9> */
[----:B--2---:R-:W-:Y:S01]  /*46c0*/  FFMA.FTZ R3, R10, c[0x0][0x2d0], -R2 ;  /* 0x0000b4000a037a23 */ /* 0x004fe20000010802 */
[----:B------:R-:W-:-:S05]  /*46d0*/  F2FP.BF16.PACK_AB R10, R150, R68 ;  /* 0x00000044960a723e */ /* 0x000fca00000010ff */
[----:B------:R2:W3:Y:S02]  /*46e0*/  MUFU.EX2 R149, R3 ;  /* 0x0000000300957308 */ /* 0x0004e40000000800 */
[C---:B-1----:R-:W-:Y:S07]  /*46f0*/  HMMA.16816.F32.BF16 R20, R8.reuse, R4, RZ ;  /* 0x000000040814723c */ /* 0x042fee00000418ff */
[----:B------:R-:W-:Y:S01]  /*4700*/  F2FP.BF16.PACK_AB R4, R214, R151 ;  /* 0x00000097d604723e */ /* 0x000fe200000010ff */
[----:B------:R-:W-:Y:S01]  /*4710*/  HMMA.16816.F32.BF16 R12, R8, R28, RZ ;  /* 0x0000001c080c723c */ /* 0x000fe200000418ff */
[----:B--2---:R-:W-:Y:S01]  /*4720*/  FFMA.FTZ R3, R16, c[0x0][0x2d0], -R2 ;  /* 0x0000b40010037a23 */ /* 0x004fe20000010802 */
[----:B---3--:R-:W-:-:S03]  /*4730*/  F2FP.BF16.PACK_AB R5, R149, R148 ;  /* 0x000000949505723e */ /* 0x008fc600000010ff */
[----:B------:R1:W-:Y:S03]  /*4740*/  MUFU.EX2 R159, R3 ;  /* 0x00000003009f7308 */ /* 0x0003e60000000800 */
[----:B------:R-:W-:Y:S01]  /*4750*/  HMMA.16816.F32.BF16 R28, R8, R30, RZ ;  /* 0x0000001e081c723c */ /* 0x000fe200000418ff */
[----:B-1----:R-:W-:-:S07]  /*4760*/  FFMA.FTZ R3, R19, c[0x0][0x2d0], -R2 ;  /* 0x0000b40013037a23 */ /* 0x002fce0000010802 */
[----:B------:R-:W-:Y:S01]  /*4770*/  HMMA.16816.F32.BF16 R16, R8, R6, RZ ;  /* 0x000000060810723c */ /* 0x000fe200000418ff */
[----:B------:R-:W1:Y:S06]  /*4780*/  MUFU.EX2 R212, R3 ;  /* 0x0000000300d47308 */ /* 0x000e6c0000000800 */
[----:B------:R-:W-:Y:S02]  /*4790*/  F2FP.BF16.PACK_AB R6, R81, R97 ;  /* 0x000000615106723e */ /* 0x000fe400000010ff */
[----:B-1----:R-:W-:Y:S01]  /*47a0*/  F2FP.BF16.PACK_AB R7, R212, R159 ;  /* 0x0000009fd407723e */ /* 0x002fe200000010ff */
[----:B------:R-:W-:-:S06]  /*47b0*/  FADD.FTZ R3, R63, R62 ;  /* 0x0000003e3f037221 */ /* 0x000fcc0000010000 */
[C---:B------:R-:W-:Y:S08]  /*47c0*/  HMMA.16816.F32.BF16 R52, R4.reuse, R24, R20 ;  /* 0x000000180434723c */ /* 0x040ff00000041814 */
[----:B------:R-:W-:Y:S08]  /*47d0*/  HMMA.16816.F32.BF16 R216, R4, R26, R16 ;  /* 0x0000001a04d8723c */ /* 0x000ff00000041810 */
[----:B------:R-:W-:Y:S08]  /*47e0*/  HMMA.16816.F32.BF16 R24, R8, R44, RZ ;  /* 0x0000002c0818723c */ /* 0x000ff000000418ff */
[----:B------:R-:W-:Y:S01]  /*47f0*/  IMAD.MOV.U32 R75, RZ, RZ, R52 ;  /* 0x000000ffff4b7224 */ /* 0x000fe200078e0034 */
[----:B------:R-:W-:Y:S01]  /*4800*/  MOV R74, R53 ;  /* 0x00000035004a7202 */ /* 0x000fe20000000f00 */
[----:B------:R-:W-:Y:S01]  /*4810*/  IMAD.MOV.U32 R73, RZ, RZ, R54 ;  /* 0x000000ffff497224 */ /* 0x000fe200078e0036 */
[----:B------:R-:W-:Y:S01]  /*4820*/  HMMA.16816.F32.BF16 R220, R4, R48, R12 ;  /* 0x0000003004dc723c */ /* 0x000fe2000004180c */
[----:B------:R-:W-:-:S02]  /*4830*/  IMAD.MOV.U32 R72, RZ, RZ, R55 ;  /* 0x000000ffff487224 */ /* 0x000fc400078e0037 */
[----:B------:R-:W1:Y:S05]  /*4840*/  LDSM.16.MT88.4 R52, [R228+0x3000] ;  /* 0x00300000e434783b */ /* 0x000e6a0000004200 */
[----:B------:R-:W-:Y:S01]  /*4850*/  HMMA.16816.F32.BF16 R152, R4, R50, R28 ;  /* 0x000000320498723c */ /* 0x000fe2000004181c */
[----:B------:R-:W2:Y:S07]  /*4860*/  LDSM.16.MT88.4 R48, [R224+0x3800] ;  /* 0x00380000e030783b */ /* 0x000eae0000004200 */
[C---:B------:R-:W-:Y:S01]  /*4870*/  HMMA.16816.F32.BF16 R20, R8.reuse, R46, RZ ;  /* 0x0000002e0814723c */ /* 0x040fe200000418ff */
[----:B------:R-:W3:Y:S07]  /*4880*/  LDSM.16.MT88.4 R44, [R228+0x3800] ;  /* 0x00380000e42c783b */ /* 0x000eee0000004200 */
[----:B------:R-:W-:Y:S08]  /*4890*/  HMMA.16816.F32.BF16 R16, R8, R56, RZ ;  /* 0x000000380810723c */ /* 0x000ff000000418ff */
[----:B------:R-:W-:Y:S08]  /*48a0*/  HMMA.16816.F32.BF16 R208, R4, R40, R24 ;  /* 0x0000002804d0723c */ /* 0x000ff00000041818 */
[C---:B------:R-:W-:Y:S08]  /*48b0*/  HMMA.16816.F32.BF16 R28, R8.reuse, R36, RZ ;  /* 0x00000024081c723c */ /* 0x040ff000000418ff */
[C---:B------:R-:W-:Y:S01]  /*48c0*/  HMMA.16816.F32.BF16 R24, R8.reuse, R38, RZ ;  /* 0x000000260818723c */ /* 0x040fe200000418ff */
[----:B------:R-:W4:Y:S07]  /*48d0*/  LDSM.16.MT88.4 R36, [R230+0x3000] ;  /* 0x00300000e624783b */ /* 0x000f2e0000004200 */
[----:B------:R-:W-:Y:S01]  /*48e0*/  HMMA.16816.F32.BF16 R12, R8, R58, RZ ;  /* 0x0000003a080c723c */ /* 0x000fe200000418ff */
[----:B------:R-:W3:Y:S07]  /*48f0*/  LDSM.16.MT88.4 R56, [R227+0x3800] ;  /* 0x00380000e338783b */ /* 0x000eee0000004200 */
[C---:B------:R-:W-:Y:S01]  /*4900*/  HMMA.16816.F32.BF16 R144, R4.reuse, R42, R20 ;  /* 0x0000002a0490723c */ /* 0x040fe20000041814 */
[----:B------:R-:W3:Y:S07]  /*4910*/  LDSM.16.MT88.4 R40, [R224+0x6000] ;  /* 0x00600000e028783b */ /* 0x000eee0000004200 */
[----:B------:R-:W-:Y:S08]  /*4920*/  HMMA.16816.F32.BF16 R164, R4, R32, R16 ;  /* 0x0000002004a4723c */ /* 0x000ff00000041810 */
[C---:B-1----:R-:W-:Y:S07]  /*4930*/  HMMA.16816.F32.BF16 R20, R8.reuse, R52, RZ ;  /* 0x000000340814723c */ /* 0x042fee00000418ff */
[----:B------:R-:W-:Y:S01]  /*4940*/  MOV R53, R106 ;  /* 0x0000006a00357202 */ /* 0x000fe20000000f00 */
[----:B------:R-:W-:Y:S01]  /*4950*/  HMMA.16816.F32.BF16 R16, R8, R54, RZ ;  /* 0x000000360810723c */ /* 0x000fe200000418ff */
[----:B------:R-:W-:-:S06]  /*4960*/  IMAD.MOV.U32 R52, RZ, RZ, R105 ;  /* 0x000000ffff347224 */ /* 0x000fcc00078e0069 */
[----:B------:R-:W-:Y:S01]  /*4970*/  IMAD.MOV.U32 R55, RZ, RZ, R104 ;  /* 0x000000ffff377224 */ /* 0x000fe200078e0068 */
[----:B--2---:R-:W-:Y:S01]  /*4980*/  HMMA.16816.F32.BF16 R136, R4, R48, R28 ;  /* 0x000000300488723c */ /* 0x004fe2000004181c */
[----:B------:R-:W1:Y:S01]  /*4990*/  LDSM.16.MT88.4 R28, [R230+0x3800] ;  /* 0x00380000e61c783b */ /* 0x000e620000004200 */
[----:B------:R-:W-:-:S05]  /*49a0*/  MOV R54, R99 ;  /* 0x0000006300367202 */ /* 0x000fca0000000f00 */
[----:B------:R-:W-:Y:S01]  /*49b0*/  IMAD.MOV.U32 R48, RZ, RZ, R82 ;  /* 0x000000ffff307224 */ /* 0x000fe200078e0052 */
[----:B------:R-:W-:Y:S01]  /*49c0*/  HMMA.16816.F32.BF16 R140, R4, R34, R12 ;  /* 0x00000022048c723c */ /* 0x000fe2000004180c */
[----:B------:R-:W2:Y:S01]  /*49d0*/  LDSM.16.MT88.4 R32, [R224+0x6800] ;  /* 0x00680000e020783b */ /* 0x000ea20000004200 */
[----:B------:R-:W-:Y:S01]  /*49e0*/  MOV R49, R213 ;  /* 0x000000d500317202 */ /* 0x000fe20000000f00 */
[----:B------:R-:W-:-:S05]  /*49f0*/  FADD.FTZ R213, R61, R60 ;  /* 0x0000003c3dd57221 */ /* 0x000fca0000010000 */
[----:B------:R-:W-:Y:S07]  /*4a00*/  HMMA.16816.F32.BF16 R12, R8, R64, RZ ;  /* 0x00000040080c723c */ /* 0x000fee00000418ff */
[----:B------:R-:W-:Y:S01]  /*4a10*/  MOV R65, R93 ;  /* 0x0000005d00417202 */ /* 0x000fe20000000f00 */
[----:B---3--:R-:W-:Y:S01]  /*4a20*/  HMMA.16816.F32.BF16 R124, R4, R44, R20 ;  /* 0x0000002c047c723c */ /* 0x008fe20000041814 */
[----:B------:R-:W-:-:S06]  /*4a30*/  IMAD.MOV.U32 R64, RZ, RZ, R97 ;  /* 0x000000ffff407224 */ /* 0x000fcc00078e0061 */
[----:B------:R-:W-:Y:S01]  /*4a40*/  IMAD.MOV.U32 R44, RZ, RZ, R135 ;  /* 0x000000ffff2c7224 */ /* 0x000fe200078e0087 */
[----:B------:R-:W-:Y:S01]  /*4a50*/  HMMA.16816.F32.BF16 R116, R4, R46, R16 ;  /* 0x0000002e0474723c */ /* 0x000fe20000041810 */
[----:B------:R-:W-:-:S06]  /*4a60*/  IMAD.MOV.U32 R45, RZ, RZ, R98 ;  /* 0x000000ffff2d7224 */ /* 0x000fcc00078e0062 */
[----:B------:R-:W-:Y:S01]  /*4a70*/  MOV R47, R134 ;  /* 0x00000086002f7202 */ /* 0x000fe20000000f00 */
[----:B----4-:R-:W-:Y:S01]  /*4a80*/  HMMA.16816.F32.BF16 R20, R8, R36, RZ ;  /* 0x000000240814723c */ /* 0x010fe200000418ff */
[----:B------:R-:W-:-:S07]  /*4a90*/  IMAD.MOV.U32 R46, RZ, RZ, R96 ;  /* 0x000000ffff2e7224 */ /* 0x000fce00078e0060 */
[----:B------:R-:W-:Y:S01]  /*4aa0*/  HMMA.16816.F32.BF16 R16, R8, R38, RZ ;  /* 0x000000260810723c */ /* 0x000fe200000418ff */
[----:B------:R-:W3:Y:S07]  /*4ab0*/  LDSM.16.MT88.4 R36, [R228+0x6000] ;  /* 0x00600000e424783b */ /* 0x000eee0000004200 */
[----:B------:R-:W-:Y:S07]  /*4ac0*/  HMMA.16816.F32.BF16 R132, R4, R56, R12 ;  /* 0x000000380484723c */ /* 0x000fee000004180c */
[----:B------:R-:W-:Y:S01]  /*4ad0*/  IMAD.MOV.U32 R57, RZ, RZ, R212 ;  /* 0x000000ffff397224 */ /* 0x000fe200078e00d4 */
[----:B------:R-:W-:Y:S01]  /*4ae0*/  HMMA.16816.F32.BF16 R12, R8, R40, RZ ;  /* 0x00000028080c723c */ /* 0x000fe200000418ff */
[----:B------:R-:W-:-:S02]  /*4af0*/  FADD.FTZ R212, R68, R3 ;  /* 0x0000000344d47221 */ /* 0x000fc40000010000 */
[----:B------:R-:W-:Y:S02]  /*4b00*/  FFMA.FTZ R3, R76, c[0x0][0x2d0], -R0 ;  /* 0x0000b4004c037a23 */ /* 0x000fe40000010800 */
[----:B------:R-:W-:Y:S02]  /*4b10*/  IMAD.MOV.U32 R56, RZ, RZ, R156 ;  /* 0x000000ffff387224 */ /* 0x000fe400078e009c */
[----:B------:R-:W-:Y:S01]  /*4b20*/  IMAD.MOV.U32 R41, RZ, RZ, R90 ;  /* 0x000000ffff297224 */ /* 0x000fe200078e005a */
[C---:B-1----:R-:W-:Y:S01]  /*4b30*/  HMMA.16816.F32.BF16 R128, R4.reuse, R28, R20 ;  /* 0x0000001c0480723c */ /* 0x042fe20000041814 */
[----:B------:R-:W1:Y:S01]  /*4b40*/  LDSM.16.MT88.4 R20, [R228+0x6800] ;  /* 0x00680000e414783b */ /* 0x000e620000004200 */
[----:B------:R4:W-:Y:S05]  /*4b50*/  MUFU.EX2 R76, R3 ;  /* 0x00000003004c7308 */ /* 0x0009ea0000000800 */
[----:B------:R-:W-:Y:S01]  /*4b60*/  IMAD.MOV.U32 R28, RZ, RZ, R75 ;  /* 0x000000ffff1c7224 */ /* 0x000fe200078e004b */
[----:B------:R-:W-:Y:S01]  /*4b70*/  HMMA.16816.F32.BF16 R120, R4, R50, R24 ;  /* 0x000000320478723c */ /* 0x000fe20000041818 */
[----:B------:R-:W-:-:S06]  /*4b80*/  IMAD.MOV.U32 R29, RZ, RZ, R74 ;  /* 0x000000ffff1d7224 */ /* 0x000fcc00078e004a */
[----:B------:R-:W-:Y:S01]  /*4b90*/  IMAD.MOV.U32 R51, RZ, RZ, R83 ;  /* 0x000000ffff337224 */ /* 0x000fe200078e0053 */
[----:B------:R-:W-:Y:S01]  /*4ba0*/  HMMA.16816.F32.BF16 R24, R8, R66, RZ ;  /* 0x000000420818723c */ /* 0x000fe200000418ff */
[----:B----4-:R-:W-:-:S04]  /*4bb0*/  FFMA.FTZ R3, R78, c[0x0][0x2d0], -R0 ;  /* 0x0000b4004e037a23 */ /* 0x010fc80000010800 */
[----:B------:R4:W1:Y:S02]  /*4bc0*/  MUFU.EX2 R78, R3 ;  /* 0x00000003004e7308 */ /* 0x0008640000000800 */
[----:B------:R-:W-:Y:S01]  /*4bd0*/  MOV R67, R95 ;  /* 0x0000005f00437202 */ /* 0x000fe20000000f00 */
[----:B--2---:R-:W-:Y:S01]  /*4be0*/  HMMA.16816.F32.BF16 R108, R4, R32, R12 ;  /* 0x00000020046c723c */ /* 0x004fe2000004180c */
[----:B------:R-:W-:-:S05]  /*4bf0*/  IMAD.MOV.U32 R66, RZ, RZ, R94 ;  /* 0x000000ffff427224 */ /* 0x000fca00078e005e */
[----:B------:R-:W-:Y:S01]  /*4c00*/  MOV R68, R66 ;  /* 0x0000004200447202 */ /* 0x000fe20000000f00 */
[----:B------:R-:W-:Y:S01]  /*4c10*/  IMAD.MOV.U32 R66, RZ, RZ, R44 ;  /* 0x000000ffff427224 */ /* 0x000fe200078e002c */
[----:B---3--:R-:W-:Y:S01]  /*4c20*/  HMMA.16816.F32.BF16 R12, R8, R36, RZ ;  /* 0x00000024080c723c */ /* 0x008fe200000418ff */
[----:B------:R-:W-:Y:S02]  /*4c30*/  IMAD.MOV.U32 R44, RZ, RZ, R52 ;  /* 0x000000ffff2c7224 */ /* 0x000fe400078e0034 */
[----:B----4-:R-:W-:-:S05]  /*4c40*/  FFMA.FTZ R3, R84, c[0x0][0x2d0], -R0 ;  /* 0x0000b40054037a23 */ /* 0x010fca0000010800 */
[C---:B------:R-:W-:Y:S07]  /*4c50*/  HMMA.16816.F32.BF16 R104, R4.reuse, R30, R16 ;  /* 0x0000001e0468723c */ /* 0x040fee0000041810 */
[----:B------:R-:W-:Y:S01]  /*4c60*/  MOV R30, R73 ;  /* 0x00000049001e7202 */ /* 0x000fe20000000f00 */
[----:B------:R-:W-:Y:S01]  /*4c70*/  HMMA.16816.F32.BF16 R112, R4, R58, R24 ;  /* 0x0000003a0470723c */ /* 0x000fe20000041818 */
[----:B------:R-:W2:Y:S01]  /*4c80*/  LDSM.16.MT88.4 R24, [R227+0x6000] ;  /* 0x00600000e318783b */ /* 0x000ea20000004200 */
[----:B------:R-:W-:-:S05]  /*4c90*/  IMAD.MOV.U32 R31, RZ, RZ, R72 ;  /* 0x000000ffff1f7224 */ /* 0x000fca00078e0048 */
[----:B------:R-:W-:Y:S01]  /*4ca0*/  MOV R59, R87 ;  /* 0x00000057003b7202 */ /* 0x000fe20000000f00 */
[----:B------:R-:W-:Y:S07]  /*4cb0*/  HMMA.16816.F32.BF16 R16, R8, R42, RZ ;  /* 0x0000002a0810723c */ /* 0x000fee00000418ff */
[----:B------:R-:W-:Y:S02]  /*4cc0*/  IMAD.MOV.U32 R42, RZ, RZ, R92 ;  /* 0x000000ffff2a7224 */ /* 0x000fe400078e005c */
[----:B-1----:R-:W-:Y:S01]  /*4cd0*/  HMMA.16816.F32.BF16 R92, R4, R20, R12 ;  /* 0x00000014045c723c */ /* 0x002fe2000004180c */
[----:B------:R-:W-:-:S06]  /*4ce0*/  IMAD.MOV.U32 R43, RZ, RZ, R88 ;  /* 0x000000ffff2b7224 */ /* 0x000fcc00078e0058 */
[----:B------:R-:W-:Y:S01]  /*4cf0*/  MOV R21, R89 ;  /* 0x0000005900157202 */ /* 0x000fe20000000f00 */
[----:B------:R-:W-:Y:S01]  /*4d00*/  HMMA.16816.F32.BF16 R12, R8, R38, RZ ;  /* 0x00000026080c723c */ /* 0x000fe200000418ff */
[----:B------:R-:W-:-:S07]  /*4d10*/  IMAD.MOV.U32 R20, RZ, RZ, R91 ;  /* 0x000000ffff147224 */ /* 0x000fce00078e005b */
[C---:B------:R-:W-:Y:S01]  /*4d20*/  HMMA.16816.F32.BF16 R96, R4.reuse, R34, R16 ;  /* 0x000000220460723c */ /* 0x040fe20000041810 */
[----:B------:R-:W1:Y:S11]  /*4d30*/  LDSM.16.MT88.4 R16, [R227+0x6800] ;  /* 0x00680000e310783b */ /* 0x000e760000004200 */
[----:B------:R-:W-:Y:S04]  /*4d40*/  @!UPT UIADD3 URZ, URZ, URZ, URZ ;  /* 0x0000003f3f3ff290 */ /* 0x000fe8000fffe03f */
[----:B------:R-:W-:Y:S07]  /*4d50*/  HMMA.16816.F32.BF16 R88, R4, R22, R12 ;  /* 0x000000160458723c */ /* 0x000fee000004180c */
[----:B------:R-:W-:Y:S01]  /*4d60*/  IMAD.MOV.U32 R23, RZ, RZ, R80 ;  /* 0x000000ffff177224 */ /* 0x000fe200078e0050 */
[----:B--2---:R-:W-:Y:S01]  /*4d70*/  HMMA.16816.F32.BF16 R12, R8, R24, RZ ;  /* 0x00000018080c723c */ /* 0x004fe200000418ff */
[----:B------:R-:W-:Y:S01]  /*4d80*/  MOV R22, R81 ;  /* 0x0000005100167202 */ /* 0x000fe20000000f00 */
[----:B------:R2:W-:Y:S05]  /*4d90*/  MUFU.EX2 R25, R3 ;  /* 0x0000000300197308 */ /* 0x0005ea0000000800 */
[----:B------:R-:W-:-:S02]  /*4da0*/  IMAD.MOV.U32 R24, RZ, RZ, R57 ;  /* 0x000000ffff187224 */ /* 0x000fc400078e0039 */
[----:B--2---:R-:W-:-:S04]  /*4db0*/  FFMA.FTZ R3, R79, c[0x0][0x2d0], -R0 ;  /* 0x0000b4004f037a23 */ /* 0x004fc80000010800 */
[----:B------:R2:W-:Y:S11]  /*4dc0*/  MUFU.EX2 R156, R3 ;  /* 0x00000003009c7308 */ /* 0x0005f60000000800 */
[----:B-1----:R-:W-:Y:S08]  /*4dd0*/  HMMA.16816.F32.BF16 R80, R4, R16, R12 ;  /* 0x000000100450723c */ /* 0x002ff0000004180c */
[----:B------:R-:W-:Y:S01]  /*4de0*/  HMMA.16816.F32.BF16 R12, R8, R26, RZ ;  /* 0x0000001a080c723c */ /* 0x000fe200000418ff */
[----:B--2---:R-:W-:-:S06]  /*4df0*/  FFMA.FTZ R3, R77, c[0x0][0x2d0], -R2 ;  /* 0x0000b4004d037a23 */ /* 0x004fcc0000010802 */
[----:B------:R-:W-:Y:S01]  /*4e00*/  MOV R27, R56 ;  /* 0x00000038001b7202 */ /* 0x000fe20000000f00 */
[----:B------:R-:W-:Y:S01]  /*4e10*/  IMAD.MOV.U32 R26, RZ, RZ, R59 ;  /* 0x000000ffff1a7224 */ /* 0x000fe200078e003b */
[----:B------:R1:W-:Y:S11]  /*4e20*/  MUFU.EX2 R77, R3 ;  /* 0x00000003004d7308 */ /* 0x0003f60000000800 */
[----:B------:R-:W-:Y:S04]  /*4e30*/  @!UPT UIADD3 URZ, URZ, URZ, URZ ;  /* 0x0000003f3f3ff290 */ /* 0x000fe8000fffe03f */
[----:B------:R-:W-:Y:S01]  /*4e40*/  HMMA.16816.F32.BF16 R72, R4, R18, R12 ;  /* 0x000000120448723c */ /* 0x000fe2000004180c */
[----:B------:R-:W2:Y:S01]  /*4e50*/  LDSM.16.MT88.4 R12, [R230+0x6000] ;  /* 0x00600000e60c783b */ /* 0x000ea20000004200 */
[----:B-1----:R-:W-:-:S04]  /*4e60*/  FFMA.FTZ R3, R71, c[0x0][0x2d0], -R2 ;  /* 0x0000b40047037a23 */ /* 0x002fc80000010802 */
[----:B------:R1:W3:Y:S02]  /*4e70*/  MUFU.EX2 R50, R3 ;  /* 0x0000000300327308 */ /* 0x0002e40000000800 */
[----:B-1----:R-:W-:-:S06]  /*4e80*/  FFMA.FTZ R3, R70, c[0x0][0x2d0], -R2 ;  /* 0x0000b40046037a23 */ /* 0x002fcc0000010802 */
[----:B------:R1:W-:Y:S01]  /*4e90*/  MUFU.EX2 R87, R3 ;  /* 0x0000000300577308 */ /* 0x0003e20000000800 */
[----:B--2---:R-:W-:Y:S01]  /*4ea0*/  HMMA.16816.F32.BF16 R16, R8, R12, RZ ;  /* 0x0000000c0810723c */ /* 0x004fe200000418ff */
[----:B-1----:R-:W-:-:S06]  /*4eb0*/  FFMA.FTZ R3, R69, c[0x0][0x2d0], -R2 ;  /* 0x0000b40045037a23 */ /* 0x002fcc0000010802 */
[----:B------:R1:W2:Y:S01]  /*4ec0*/  MUFU.EX2 R40, R3 ;  /* 0x0000000300287308 */ /* 0x0002a20000000800 */
[----:B------:R-:W-:Y:S01]  /*4ed0*/  HMMA.16816.F32.BF16 R8, R8, R14, RZ ;  /* 0x0000000e0808723c */ /* 0x000fe200000418ff */
[----:B------:R-:W4:Y:S01]  /*4ee0*/  LDSM.16.MT88.4 R12, [R230+0x6800] ;  /* 0x00680000e60c783b */ /* 0x000f220000004200 */
[----:B-1----:R-:W-:-:S05]  /*4ef0*/  MOV R3, R44 ;  /* 0x0000002c00037202 */ /* 0x002fca0000000f00 */
[----:B------:R-:W-:-:S09]  /*4f00*/  FFMA.FTZ R3, R3, c[0x0][0x2d0], -R0 ;  /* 0x0000b40003037a23 */ /* 0x000fd20000010800 */
[C---:B----4-:R-:W-:Y:S07]  /*4f10*/  HMMA.16816.F32.BF16 R36, R4.reuse, R12, R16 ;  /* 0x0000000c0424723c */ /* 0x050fee0000041810 */
[----:B------:R-:W-:Y:S01]  /*4f20*/  MOV R18, R23 ;  /* 0x0000001700127202 */ /* 0x000fe20000000f00 */
[----:B------:R-:W-:Y:S01]  /*4f30*/  HMMA.16816.F32.BF16 R12, R4, R14, R8 ;  /* 0x0000000e040c723c */ /* 0x000fe20000041808 */
[----:B------:R-:W1:Y:S01]  /*4f40*/  LDSM.16.MT88.4 R8, [R224+0x1000] ;  /* 0x00100000e008783b */ /* 0x000e620000004200 */
[----:B------:R-:W-:-:S02]  /*4f50*/  IMAD.MOV.U32 R23, RZ, RZ, R21 ;  /* 0x000000ffff177224 */ /* 0x000fc400078e0015 */
[----:B------:R-:W-:Y:S02]  /*4f60*/  IMAD.MOV.U32 R21, RZ, RZ, R43 ;  /* 0x000000ffff157224 */ /* 0x000fe400078e002b */
[----:B------:R-:W-:Y:S01]  /*4f70*/  IMAD.MOV.U32 R19, RZ, RZ, R41 ;  /* 0x000000ffff137224 */ /* 0x000fe200078e0029 */
[----:B------:R-:W-:Y:S01]  /*4f80*/  F2FP.BF16.PACK_AB R4, R78, R76 ;  /* 0x0000004c4e04723e */ /* 0x000fe200000010ff */
[----:B------:R-:W-:Y:S01]  /*4f90*/  IMAD.MOV.U32 R43, RZ, RZ, R46 ;  /* 0x000000ffff2b7224 */ /* 0x000fe200078e002e */
[----:B---3--:R-:W-:Y:S01]  /*4fa0*/  F2FP.BF16.PACK_AB R5, R50, R77 ;  /* 0x0000004d3205723e */ /* 0x008fe200000010ff */
[----:B------:R-:W-:Y:S01]  /*4fb0*/  IMAD.MOV.U32 R79, RZ, RZ, R23 ;  /* 0x000000ffff4f7224 */ /* 0x000fe200078e0017 */
[----:B------:R-:W-:Y:S02]  /*4fc0*/  F2FP.BF16.PACK_AB R6, R156, R25 ;  /* 0x000000199c06723e */ /* 0x000fe400000010ff */
[----:B--2---:R-:W-:Y:S02]  /*4fd0*/  F2FP.BF16.PACK_AB R7, R40, R87 ;  /* 0x000000572807723e */ /* 0x004fe400000010ff */
[----:B------:R-:W-:Y:S01]  /*4fe0*/  MOV R41, R47 ;  /* 0x0000002f00297202 */ /* 0x000fe20000000f00 */
[----:B------:R-:W-:Y:S01]  /*4ff0*/  IMAD.MOV.U32 R47, RZ, RZ, R55 ;  /* 0x000000ffff2f7224 */ /* 0x000fe200078e0037 */
[----:B------:R-:W-:-:S03]  /*5000*/  MOV R46, R54 ;  /* 0x00000036002e7202 */ /* 0x000fc60000000f00 */
[C---:B-1----:R-:W-:Y:S08]  /*5010*/  HMMA.16816.F32.BF16 R60, R4.reuse, R8, R28 ;  /* 0x00000008043c723c */ /* 0x042ff0000004181c */
[----:B------:R-:W-:Y:S01]  /*5020*/  HMMA.16816.F32.BF16 R32, R4, R10, R216 ;  /* 0x0000000a0420723c */ /* 0x000fe200000418d8 */
[----:B------:R-:W1:Y:S06]  /*5030*/  LDSM.16.MT88.4 R8, [R228+0x1000] ;  /* 0x00100000e408783b */ /* 0x000e6c0000004200 */
[----:B------:R-:W-:Y:S01]  /*5040*/  IMAD.MOV.U32 R219, RZ, RZ, R21 ;  /* 0x000000ffffdb7224 */ /* 0x000fe200078e0015 */
[----:B------:R-:W-:Y:S01]  /*5050*/  MOV R218, R68 ;  /* 0x0000004400da7202 */ /* 0x000fe20000000f00 */
[----:B------:R-:W-:-:S02]  /*5060*/  IMAD.MOV.U32 R216, RZ, RZ, R46 ;  /* 0x000000ffffd87224 */ /* 0x000fc400078e002e */
[----:B------:R-:W-:Y:S01]  /*5070*/  IMAD.MOV.U32 R217, RZ, RZ, R47 ;  /* 0x000000ffffd97224 */ /* 0x000fe200078e002f */
[C---:B-1----:R-:W-:Y:S07]  /*5080*/  HMMA.16816.F32.BF16 R56, R4.reuse, R8, R220 ;  /* 0x000000080438723c */ /* 0x042fee00000418dc */
[----:B------:R-:W-:Y:S01]  /*5090*/  MOV R221, R40 ;  /* 0x0000002800dd7202 */ /* 0x000fe20000000f00 */
[----:B------:R-:W-:Y:S01]  /*50a0*/  HMMA.16816.F32.BF16 R28, R4, R10, R152 ;  /* 0x0000000a041c723c */ /* 0x000fe20000041898 */
[----:B------:R-:W1:Y:S01]  /*50b0*/  LDSM.16.MT88.4 R8, [R227+0x1000] ;  /* 0x00100000e308783b */ /* 0x000e620000004200 */
[----:B------:R-:W-:-:S02]  /*50c0*/  IMAD.MOV.U32 R220, RZ, RZ, R41 ;  /* 0x000000ffffdc7224 */ /* 0x000fc400078e0029 */
[----:B------:R-:W-:Y:S02]  /*50d0*/  IMAD.MOV.U32 R222, RZ, RZ, R64 ;  /* 0x000000ffffde7224 */ /* 0x000fe400078e0040 */
[----:B------:R-:W-:Y:S02]  /*50e0*/  IMAD.MOV.U32 R223, RZ, RZ, R87 ;  /* 0x000000ffffdf7224 */ /* 0x000fe400078e0057 */
[----:B------:R-:W-:Y:S02]  /*50f0*/  IMAD.MOV.U32 R152, RZ, RZ, R22 ;  /* 0x000000ffff987224 */ /* 0x000fe400078e0016 */
[----:B------:R-:W-:Y:S01]  /*5100*/  IMAD.MOV.U32 R22, RZ, RZ, R20 ;  /* 0x000000ffff167224 */ /* 0x000fe200078e0014 */
[----:B------:R-:W-:Y:S01]  /*5110*/  MOV R20, R42 ;  /* 0x0000002a00147202 */ /* 0x000fe20000000f00 */
[----:B------:R-:W-:Y:S02]  /*5120*/  IMAD.MOV.U32 R42, RZ, RZ, R67 ;  /* 0x000000ffff2a7224 */ /* 0x000fe400078e0043 */
[----:B------:R-:W-:Y:S01]  /*5130*/  IMAD.MOV.U32 R67, RZ, RZ, R45 ;  /* 0x000000ffff437224 */ /* 0x000fe200078e002d */
[----:B------:R-:W-:Y:S01]  /*5140*/  MOV R45, R53 ;  /* 0x00000035002d7202 */ /* 0x000fe20000000f00 */
[----:B------:R-:W-:-:S03]  /*5150*/  IMAD.MOV.U32 R154, RZ, RZ, R66 ;  /* 0x000000ffff9a7224 */ /* 0x000fc600078e0042 */
[----:B------:R-:W-:Y:S01]  /*5160*/  MOV R155, R67 ;  /* 0x00000043009b7202 */ /* 0x000fe20000000f00 */
[----:B------:R-:W-:Y:S01]  /*5170*/  IMAD.MOV.U32 R153, RZ, RZ, R45 ;  /* 0x000000ffff997224 */ /* 0x000fe200078e002d */
[----:B-1----:R-:W-:Y:S07]  /*5180*/  HMMA.16816.F32.BF16 R52, R4, R8, R208 ;  /* 0x000000080434723c */ /* 0x002fee00000418d0 */
[----:B------:R-:W-:Y:S01]  /*5190*/  IMAD.MOV.U32 R211, RZ, RZ, R26 ;  /* 0x000000ffffd37224 */ /* 0x000fe200078e001a */
[----:B------:R-:W-:Y:S01]  /*51a0*/  MOV R209, R24 ;  /* 0x0000001800d17202 */ /* 0x000fe20000000f00 */
[----:B------:R-:W-:-:S02]  /*51b0*/  IMAD.MOV.U32 R210, RZ, RZ, R27 ;  /* 0x000000ffffd27224 */ /* 0x000fc400078e001b */
[----:B------:R-:W-:Y:S02]  /*51c0*/  IMAD.MOV.U32 R208, RZ, RZ, R25 ;  /* 0x000000ffffd07224 */ /* 0x000fe400078e0019 */
[----:B------:R-:W-:Y:S01]  /*51d0*/  HMMA.16816.F32.BF16 R24, R4, R10, R144 ;  /* 0x0000000a0418723c */ /* 0x000fe20000041890 */
[----:B------:R-:W1:Y:S06]  /*51e0*/  LDSM.16.MT88.4 R8, [R230+0x1000] ;  /* 0x00100000e608783b */ /* 0x000e6c0000004200 */
[----:B------:R-:W-:Y:S01]  /*51f0*/  IMAD.MOV.U32 R147, RZ, RZ, R50 ;  /* 0x000000ffff937224 */ /* 0x000fe200078e0032 */
[----:B------:R-:W-:Y:S01]  /*5200*/  MOV R146, R51 ;  /* 0x0000003300927202 */ /* 0x000fe20000000f00 */
[----:B------:R-:W-:-:S02]  /*5210*/  IMAD.MOV.U32 R145, RZ, RZ, R48 ;  /* 0x000000ffff917224 */ /* 0x000fc400078e0030 */
[----:B------:R-:W-:Y:S02]  /*5220*/  IMAD.MOV.U32 R144, RZ, RZ, R49 ;  /* 0x000000ffff907224 */ /* 0x000fe400078e0031 */
[C---:B-1----:R-:W-:Y:S07]  /*5230*/  HMMA.16816.F32.BF16 R48, R4.reuse, R8, R164 ;  /* 0x000000080430723c */ /* 0x042fee00000418a4 */
[----:B------:R-:W-:Y:S01]  /*5240*/  IMAD.MOV.U32 R166, RZ, RZ, R22 ;  /* 0x000000ffffa67224 */ /* 0x000fe200078e0016 */
[----:B------:R-:W-:Y:S01]  /*5250*/  MOV R164, R20 ;  /* 0x0000001400a47202 */ /* 0x000fe20000000f00 */
[----:B------:R-:W-:Y:S01]  /*5260*/  IMAD.MOV.U32 R165, RZ, RZ, R42 ;  /* 0x000000ffffa57224 */ /* 0x000fe200078e002a */
[----:B------:R-:W-:Y:S01]  /*5270*/  HMMA.16816.F32.BF16 R20, R4, R10, R140 ;  /* 0x0000000a0414723c */ /* 0x000fe2000004188c */
[----:B------:R-:W1:Y:S01]  /*5280*/  LDSM.16.MT88.4 R8, [R224+0x4000] ;  /* 0x00400000e008783b */ /* 0x000e620000004200 */
[----:B------:R-:W-:-:S05]  /*5290*/  MOV R167, R18 ;  /* 0x0000001200a77202 */ /* 0x000fca0000000f00 */
[----:B------:R-:W-:Y:S01]  /*52a0*/  IMAD.MOV.U32 R143, RZ, RZ, R19 ;  /* 0x000000ffff8f7224 */ /* 0x000fe200078e0013 */
[----:B------:R-:W-:Y:S01]  /*52b0*/  MOV R140, R65 ;  /* 0x00000041008c7202 */ /* 0x000fe20000000f00 */
[----:B------:R-:W-:Y:S02]  /*52c0*/  IMAD.MOV.U32 R142, RZ, RZ, R43 ;  /* 0x000000ffff8e7224 */ /* 0x000fe400078e002b */
[----:B------:R-:W-:Y:S01]  /*52d0*/  IMAD.MOV.U32 R141, RZ, RZ, R86 ;  /* 0x000000ffff8d7224 */ /* 0x000fe200078e0056 */
[C---:B-1----:R-:W-:Y:S07]  /*52e0*/  HMMA.16816.F32.BF16 R40, R4.reuse, R8, R136 ;  /* 0x000000080428723c */ /* 0x042fee0000041888 */
[----:B------:R-:W-:Y:S01]  /*52f0*/  MOV R139, R85 ;  /* 0x00000055008b7202 */ /* 0x000fe20000000f00 */
[----:B------:R-:W-:Y:S01]  /*5300*/  HMMA.16816.F32.BF16 R16, R4, R10, R120 ;  /* 0x0000000a0410723c */ /* 0x000fe20000041878 */
[----:B------:R-:W1:Y:S03]  /*5310*/  LDSM.16.MT88.4 R8, [R228+0x4000] ;  /* 0x00400000e408783b */ /* 0x000e660000004200 */
[----:B------:R-:W-:-:S02]  /*5320*/  IMAD.MOV.U32 R138, RZ, RZ, R139 ;  /* 0x000000ffff8a7224 */ /* 0x000fc400078e008b */
[----:B------:R-:W-:Y:S01]  /*5330*/  IMAD.MOV.U32 R139, RZ, RZ, R140 ;  /* 0x000000ffff8b7224 */ /* 0x000fe200078e008c */
[----:B------:R-:W-:Y:S01]  /*5340*/  MOV R140, R141 ;  /* 0x0000008d008c7202 */ /* 0x000fe20000000f00 */
[----:B------:R-:W-:Y:S02]  /*5350*/  IMAD.MOV.U32 R141, RZ, RZ, R142 ;  /* 0x000000ffff8d7224 */ /* 0x000fe400078e008e */
[----:B------:R-:W-:Y:S01]  /*5360*/  IMAD.MOV.U32 R142, RZ, RZ, R143 ;  /* 0x000000ffff8e7224 */ /* 0x000fe200078e008f */
[----:B------:R-:W-:Y:S01]  /*5370*/  MOV R143, R164 ;  /* 0x000000a4008f7202 */ /* 0x000fe20000000f00 */
[----:B------:R-:W-:Y:S02]  /*5380*/  IMAD.MOV.U32 R164, RZ, RZ, R166 ;  /* 0x000000ffffa47224 */ /* 0x000fe400078e00a6 */
[----:B------:R-:W-:Y:S01]  /*5390*/  IMAD.MOV.U32 R166, RZ, RZ, R167 ;  /* 0x000000ffffa67224 */ /* 0x000fe200078e00a7 */
[----:B------:R-:W-:Y:S01]  /*53a0*/  MOV R167, R144 ;  /* 0x0000009000a77202 */ /* 0x000fe20000000f00 */
        /* <DEDUP_REMOVED lines=9> */
[--C-:B------:R-:W-:Y:S01]  /*5440*/  FFMA.FTZ R79, R79, c[0x0][0x2d0], -R0.reuse ;  /* 0x0000b4004f4f7a23 */ /* 0x100fe20000010800 */
[----:B------:R2:W5:Y:S01]  /*5450*/  LDL.LU R159, [R1+0x80] ;  /* 0x00008000019f7983 */ /* 0x0005620000300800 */
[C---:B-1----:R-:W-:Y:S08]  /*5460*/  HMMA.16816.F32.BF16 R44, R4.reuse, R8, R124 ;  /* 0x00000008042c723c */ /* 0x042ff0000004187c */
[C---:B------:R-:W-:Y:S01]  /*5470*/  HMMA.16816.F32.BF16 R64, R4.reuse, R10, R116 ;  /* 0x0000000a0440723c */ /* 0x040fe20000041874 */
[----:B------:R-:W1:Y:S07]  /*5480*/  LDSM.16.MT88.4 R8, [R227+0x4000] ;  /* 0x00400000e308783b */ /* 0x000e6e0000004200 */
        /* <DEDUP_REMOVED lines=13> */
[----:B------:R-:W-:Y:S01]  /*5560*/  HMMA.16816.F32.BF16 R104, R4, R10, R72 ;  /* 0x0000000a0468723c */ /* 0x000fe20000041848 */
[----:B------:R-:W1:Y:S01]  /*5570*/  LDSM.16.MT88.4 R8, [R230+0x7000] ;  /* 0x00700000e608783b */ /* 0x000e620000004200 */
[----:B------:R3:W-:Y:S02]  /*5580*/  MUFU.EX2 R82, R3 ;  /* 0x0000000300527308 */ /* 0x0007e40000000800 */
[----:B---3--:R-:W-:-:S02]  /*5590*/  FFMA.FTZ R3, R138, c[0x0][0x2d0], -R0 ;  /* 0x0000b4008a037a23 */ /* 0x008fc40000010800 */
[----:B------:R-:W-:Y:S02]  /*55a0*/  IMAD.MOV.U32 R138, RZ, RZ, R139 ;  /* 0x000000ffff8a7224 */ /* 0x000fe400078e008b */
[----:B------:R-:W-:Y:S02]  /*55b0*/  IMAD.MOV.U32 R139, RZ, RZ, R140 ;  /* 0x000000ffff8b7224 */ /* 0x000fe400078e008c */
[----:B------:R3:W4:Y:S01]  /*55c0*/  MUFU.EX2 R81, R3 ;  /* 0x0000000300517308 */ /* 0x0007220000000800 */
[----:B------:R-:W-:Y:S01]  /*55d0*/  MOV R140, R141 ;  /* 0x0000008d008c7202 */ /* 0x000fe20000000f00 */
[----:B------:R-:W-:Y:S02]  /*55e0*/  IMAD.MOV.U32 R141, RZ, RZ, R142 ;  /* 0x000000ffff8d7224 */ /* 0x000fe400078e008e */
[----:B------:R-:W-:Y:S01]  /*55f0*/  IMAD.MOV.U32 R142, RZ, RZ, R143 ;  /* 0x000000ffff8e7224 */ /* 0x000fe200078e008f */
[----:B------:R-:W-:Y:S01]  /*5600*/  MOV R143, R164 ;  /* 0x000000a4008f7202 */ /* 0x000fe20000000f00 */
[----:B------:R-:W-:-:S02]  /*5610*/  IMAD.MOV.U32 R164, RZ, RZ, R166 ;  /* 0x000000ffffa47224 */ /* 0x000fc400078e00a6 */
[----:B------:R-:W-:Y:S01]  /*5620*/  IMAD.MOV.U32 R166, RZ, RZ, R167 ;  /* 0x000000ffffa67224 */ /* 0x000fe200078e00a7 */
[----:B------:R-:W-:Y:S01]  /*5630*/  MOV R167, R144 ;  /* 0x0000009000a77202 */ /* 0x000fe20000000f00 */
[----:B---3--:R-:W-:Y:S02]  /*5640*/  FFMA.FTZ R3, R138, c[0x0][0x2d0], -R0 ;  /* 0x0000b4008a037a23 */ /* 0x008fe40000010800 */
[----:B------:R-:W-:Y:S01]  /*5650*/  IMAD.MOV.U32 R138, RZ, RZ, R139 ;  /* 0x000000ffff8a7224 */ /* 0x000fe200078e008b */
[----:B------:R-:W-:Y:S01]  /*5660*/  MOV R139, R140 ;  /* 0x0000008c008b7202 */ /* 0x000fe20000000f00 */
[----:B------:R3:W-:Y:S01]  /*5670*/  MUFU.EX2 R89, R3 ;  /* 0x0000000300597308 */ /* 0x0007e20000000800 */
[----:B------:R-:W-:Y:S01]  /*5680*/  IMAD.MOV.U32 R140, RZ, RZ, R141 ;  /* 0x000000ffff8c7224 */ /* 0x000fe200078e008d */
[----:B-1----:R-:W-:Y:S01]  /*5690*/  HMMA.16816.F32.BF16 R36, R4, R8, R36 ;  /* 0x000000080424723c */ /* 0x002fe20000041824 */
[----:B------:R-:W-:Y:S01]  /*56a0*/  IMAD.MOV.U32 R141, RZ, RZ, R142 ;  /* 0x000000ffff8d7224 */ /* 0x000fe200078e008e */
[----:B------:R-:W-:Y:S01]  /*56b0*/  MOV R142, R143 ;  /* 0x0000008f008e7202 */ /* 0x000fe20000000f00 */
[----:B------:R-:W-:-:S02]  /*56c0*/  IMAD.MOV.U32 R144, RZ, RZ, R145 ;  /* 0x000000ffff907224 */ /* 0x000fc400078e0091 */
[----:B------:R-:W-:Y:S02]  /*56d0*/  IMAD.MOV.U32 R143, RZ, RZ, R164 ;  /* 0x000000ffff8f7224 */ /* 0x000fe400078e00a4 */
[----:B------:R-:W-:Y:S01]  /*56e0*/  IMAD.MOV.U32 R164, RZ, RZ, R166 ;  /* 0x000000ffffa47224 */ /* 0x000fe200078e00a6 */
[----:B------:R-:W-:Y:S01]  /*56f0*/  MOV R166, R167 ;  /* 0x000000a700a67202 */ /* 0x000fe20000000f00 */
[----:B------:R-:W-:Y:S01]  /*5700*/  HMMA.16816.F32.BF16 R92, R4, R10, R12 ;  /* 0x0000000a045c723c */ /* 0x000fe2000004180c */
[----:B---3--:R-:W-:Y:S01]  /*5710*/  FFMA.FTZ R3, R138, c[0x0][0x2d0], -R0 ;  /* 0x0000b4008a037a23 */ /* 0x008fe20000010800 */
[----:B------:R-:W1:Y:S01]  /*5720*/  LDSM.16.MT88.4 R8, [R224+0x1800] ;  /* 0x00180000e008783b */ /* 0x000e620000004200 */
[----:B------:R-:W-:Y:S02]  /*5730*/  IMAD.MOV.U32 R138, RZ, RZ, R139 ;  /* 0x000000ffff8a7224 */ /* 0x000fe400078e008b */
[----:B------:R3:W-:Y:S01]  /*5740*/  MUFU.EX2 R75, R3 ;  /* 0x00000003004b7308 */ /* 0x0007e20000000800 */
[----:B------:R-:W-:Y:S01]  /*5750*/  IMAD.MOV.U32 R139, RZ, RZ, R140 ;  /* 0x000000ffff8b7224 */ /* 0x000fe200078e008c */
[----:B------:R-:W-:Y:S01]  /*5760*/  MOV R140, R141 ;  /* 0x0000008d008c7202 */ /* 0x000fe20000000f00 */
[----:B------:R-:W-:-:S02]  /*5770*/  IMAD.MOV.U32 R167, RZ, RZ, R144 ;  /* 0x000000ffffa77224 */ /* 0x000fc400078e0090 */
[----:B------:R-:W-:Y:S02]  /*5780*/  IMAD.MOV.U32 R141, RZ, RZ, R142 ;  /* 0x000000ffff8d7224 */ /* 0x000fe400078e008e */
[----:B------:R-:W-:Y:S01]  /*5790*/  IMAD.MOV.U32 R142, RZ, RZ, R143 ;  /* 0x000000ffff8e7224 */ /* 0x000fe200078e008f */
[----:B------:R-:W-:Y:S01]  /*57a0*/  MOV R143, R164 ;  /* 0x000000a4008f7202 */ /* 0x000fe20000000f00 */
[----:B------:R-:W-:Y:S02]  /*57b0*/  IMAD.MOV.U32 R164, RZ, RZ, R166 ;  /* 0x000000ffffa47224 */ /* 0x000fe400078e00a6 */
[----:B---3--:R-:W-:-:S04]  /*57c0*/  FADD.FTZ R3, R102, R213 ;  /* 0x000000d566037221 */ /* 0x008fc80000010000 */
[----:B------:R-:W-:Y:S02]  /*57d0*/  FADD.FTZ R6, R103, R3 ;  /* 0x0000000367067221 */ /* 0x000fe40000010000 */
[----:B------:R-:W-:Y:S01]  /*57e0*/  FFMA.FTZ R3, R138, c[0x0][0x2d0], -R2 ;  /* 0x0000b4008a037a23 */ /* 0x000fe20000010802 */
[----:B------:R-:W-:Y:S01]  /*57f0*/  MOV R138, R139 ;  /* 0x0000008b008a7202 */ /* 0x000fe20000000f00 */
[----:B------:R-:W-:Y:S02]  /*5800*/  IMAD.MOV.U32 R145, RZ, RZ, R146 ;  /* 0x000000ffff917224 */ /* 0x000fe400078e0092 */
[----:B------:R-:W-:Y:S02]  /*5810*/  IMAD.MOV.U32 R166, RZ, RZ, R167 ;  /* 0x000000ffffa67224 */ /* 0x000fe400078e00a7 */
[----:B------:R-:W-:Y:S02]  /*5820*/  IMAD.MOV.U32 R139, RZ, RZ, R140 ;  /* 0x000000ffff8b7224 */ /* 0x000fe400078e008c */
[----:B------:R-:W-:Y:S01]  /*5830*/  IMAD.MOV.U32 R140, RZ, RZ, R141 ;  /* 0x000000ffff8c7224 */ /* 0x000fe200078e008d */
[----:B------:R-:W-:Y:S01]  /*5840*/  MOV R141, R142 ;  /* 0x0000008e008d7202 */ /* 0x000fe20000000f00 */
[----:B------:R-:W-:-:S02]  /*5850*/  IMAD.MOV.U32 R142, RZ, RZ, R143 ;  /* 0x000000ffff8e7224 */ /* 0x000fc400078e008f */
[----:B------:R-:W-:Y:S02]  /*5860*/  IMAD.MOV.U32 R144, RZ, RZ, R145 ;  /* 0x000000ffff907224 */ /* 0x000fe400078e0091 */
[----:B------:R-:W-:Y:S01]  /*5870*/  IMAD.MOV.U32 R143, RZ, RZ, R164 ;  /* 0x000000ffff8f7224 */ /* 0x000fe200078e00a4 */
[----:B------:R-:W-:Y:S01]  /*5880*/  MOV R164, R166 ;  /* 0x000000a600a47202 */ /* 0x000fe20000000f00 */
[----:B------:R-:W-:Y:S01]  /*5890*/  FFMA.FTZ R4, R215, c[0x0][0x2d0], -R2 ;  /* 0x0000b400d7047a23 */ /* 0x000fe20000010802 */
[----:B------:R3:W-:Y:S01]  /*58a0*/  MUFU.EX2 R166, R3 ;  /* 0x0000000300a67308 */ /* 0x0007e20000000800 */
[----:B------:R-:W-:Y:S02]  /*58b0*/  MOV R167, R144 ;  /* 0x0000009000a77202 */ /* 0x000fe40000000f00 */
[----:B------:R-:W-:Y:S01]  /*58c0*/  MOV R146, R147 ;  /* 0x0000009300927202 */ /* 0x000fe20000000f00 */
[----:B------:R-:W-:-:S04]  /*58d0*/  IMAD.MOV.U32 R147, RZ, RZ, R208 ;  /* 0x000000ffff937224 */ /* 0x000fc800078e00d0 */
[----:B------:R1:W-:Y:S01]  /*58e0*/  MUFU.EX2 R80, R4 ;  /* 0x0000000400507308 */ /* 0x0003e20000000800 */
[----:B------:R-:W-:Y:S02]  /*58f0*/  IMAD.MOV.U32 R208, RZ, RZ, R209 ;  /* 0x000000ffffd07224 */ /* 0x000fe400078e00d1 */
[----:B---3--:R-:W-:Y:S02]  /*5900*/  FFMA.FTZ R3, R138, c[0x0][0x2d0], -R2 ;  /* 0x0000b4008a037a23 */ /* 0x008fe40000010802 */
[----:B------:R-:W-:Y:S02]  /*5910*/  IMAD.MOV.U32 R138, RZ, RZ, R139 ;  /* 0x000000ffff8a7224 */ /* 0x000fe400078e008b */
[----:B------:R-:W-:Y:S01]  /*5920*/  IMAD.MOV.U32 R139, RZ, RZ, R140 ;  /* 0x000000ffff8b7224 */ /* 0x000fe200078e008c */
[----:B------:R-:W-:Y:S01]  /*5930*/  MOV R140, R141 ;  /* 0x0000008d008c7202 */ /* 0x000fe20000000f00 */
[----:B------:R-:W-:Y:S02]  /*5940*/  IMAD.MOV.U32 R141, RZ, RZ, R142 ;  /* 0x000000ffff8d7224 */ /* 0x000fe400078e008e */
[----:B-1----:R-:W-:-:S02]  /*5950*/  FFMA.FTZ R4, R165, c[0x0][0x2d0], -R2 ;  /* 0x0000b400a5047a23 */ /* 0x002fc40000010802 */
[----:B------:R-:W-:Y:S01]  /*5960*/  IMAD.MOV.U32 R142, RZ, RZ, R143 ;  /* 0x000000ffff8e7224 */ /* 0x000fe200078e008f */
[----:B------:R-:W-:Y:S01]  /*5970*/  MOV R143, R164 ;  /* 0x000000a4008f7202 */ /* 0x000fe20000000f00 */
[----:B------:R-:W-:Y:S01]  /*5980*/  IMAD.MOV.U32 R164, RZ, RZ, R167 ;  /* 0x000000ffffa47224 */ /* 0x000fe200078e00a7 */
[----:B------:R-:W-:Y:S01]  /*5990*/  MOV R209, R210 ;  /* 0x000000d200d17202 */ /* 0x000fe20000000f00 */
[----:B------:R-:W-:Y:S01]  /*59a0*/  MUFU.EX2 R167, R3 ;  /* 0x0000000300a77308 */ /* 0x000fe20000000800 */
[----:B------:R-:W-:Y:S01]  /*59b0*/  IMAD.MOV.U32 R210, RZ, RZ, R211 ;  /* 0x000000ffffd27224 */ /* 0x000fe200078e00d3 */
[----:B------:R-:W-:Y:S01]  /*59c0*/  MOV R145, R146 ;  /* 0x0000009200917202 */ /* 0x000fe20000000f00 */
[----:B------:R-:W-:Y:S01]  /*59d0*/  IMAD.MOV.U32 R211, RZ, RZ, R152 ;  /* 0x000000ffffd37224 */ /* 0x000fe200078e0098 */
[----:B------:R-:W-:Y:S01]  /*59e0*/  MOV R152, R153 ;  /* 0x0000009900987202 */ /* 0x000fe20000000f00 */
[----:B------:R-:W-:-:S03]  /*59f0*/  IMAD.MOV.U32 R146, RZ, RZ, R147 ;  /* 0x000000ffff927224 */ /* 0x000fc600078e0093 */
[----:B------:R4:W1:Y:S01]  /*5a00*/  MUFU.EX2 R165, R4 ;  /* 0x0000000400a57308 */ /* 0x0008620000000800 */
[----:B------:R-:W-:Y:S01]  /*5a10*/  IMAD.MOV.U32 R147, RZ, RZ, R208 ;  /* 0x000000ffff937224 */ /* 0x000fe200078e00d0 */
[----:B------:R-:W-:Y:S01]  /*5a20*/  MOV R208, R209 ;  /* 0x000000d100d07202 */ /* 0x000fe20000000f00 */
[----:B------:R-:W-:Y:S02]  /*5a30*/  IMAD.MOV.U32 R153, RZ, RZ, R158 ;  /* 0x000000ffff997224 */ /* 0x000fe400078e009e */
[----:B------:R-:W-:Y:S01]  /*5a40*/  IMAD.MOV.U32 R209, RZ, RZ, R210 ;  /* 0x000000ffffd17224 */ /* 0x000fe200078e00d2 */
[----:B------:R2:W5:Y:S01]  /*5a50*/  LDL.LU R158, [R1+0x7c] ;  /* 0x00007c00019e7983 */ /* 0x0005620000300800 */
[----:B------:R-:W-:Y:S01]  /*5a60*/  IMAD.MOV.U32 R210, RZ, RZ, R211 ;  /* 0x000000ffffd27224 */ /* 0x000fe200078e00d3 */
[----:B------:R-:W-:Y:S01]  /*5a70*/  MOV R211, R152 ;  /* 0x0000009800d37202 */ /* 0x000fe20000000f00 */
[----:B------:R-:W-:Y:S02]  /*5a80*/  IMAD.MOV.U32 R144, RZ, RZ, R145 ;  /* 0x000000ffff907224 */ /* 0x000fe400078e0091 */
[----:B------:R-:W-:Y:S01]  /*5a90*/  IMAD.MOV.U32 R145, RZ, RZ, R146 ;  /* 0x000000ffff917224 */ /* 0x000fe200078e0092 */
[----:B------:R-:W-:Y:S01]  /*5aa0*/  MOV R146, R147 ;  /* 0x0000009300927202 */ /* 0x000fe20000000f00 */
[----:B------:R-:W-:-:S02]  /*5ab0*/  FADD.FTZ R5, R150, R212 ;  /* 0x000000d496057221 */ /* 0x000fc40000010000 */
[----:B------:R-:W-:Y:S02]  /*5ac0*/  IMAD.MOV.U32 R152, RZ, RZ, R153 ;  /* 0x000000ffff987224 */ /* 0x000fe400078e0099 */
[----:B------:R-:W-:Y:S02]  /*5ad0*/  IMAD.MOV.U32 R153, RZ, RZ, R222 ;  /* 0x000000ffff997224 */ /* 0x000fe400078e00de */
[----:B------:R-:W-:Y:S01]  /*5ae0*/  IMAD.MOV.U32 R147, RZ, RZ, R208 ;  /* 0x000000ffff937224 */ /* 0x000fe200078e00d0 */
[----:B------:R-:W-:Y:S01]  /*5af0*/  MOV R222, R157 ;  /* 0x0000009d00de7202 */ /* 0x000fe20000000f00 */
[----:B------:R-:W-:Y:S01]  /*5b00*/  IMAD.MOV.U32 R208, RZ, RZ, R209 ;  /* 0x000000ffffd07224 */ /* 0x000fe200078e00d1 */
[----:B------:R-:W-:Y:S01]  /*5b10*/  MOV R209, R210 ;  /* 0x000000d200d17202 */ /* 0x000fe20000000f00 */
[----:B------:R-:W-:Y:S01]  /*5b20*/  FADD.FTZ R5, R151, R5 ;  /* 0x0000000597057221 */ /* 0x000fe20000010000 */
[----:B----4-:R-:W-:Y:S01]  /*5b30*/  F2FP.BF16.PACK_AB R4, R81, R82 ;  /* 0x000000525104723e */ /* 0x010fe200000010ff */
[----:B------:R-:W-:Y:S01]  /*5b40*/  IMAD.MOV.U32 R210, RZ, RZ, R211 ;  /* 0x000000ffffd27224 */ /* 0x000fe200078e00d3 */
[----:B-1----:R-:W-:Y:S01]  /*5b50*/  F2FP.BF16.PACK_AB R7, R165, R167 ;  /* 0x000000a7a507723e */ /* 0x002fe200000010ff */
[----:B------:R-:W-:Y:S01]  /*5b60*/  IMAD.MOV.U32 R211, RZ, RZ, R152 ;  /* 0x000000ffffd37224 */ /* 0x000fe200078e0098 */
[----:B------:R-:W-:Y:S01]  /*5b70*/  MOV R152, R153 ;  /* 0x0000009900987202 */ /* 0x000fe20000000f00 */
[----:B------:R-:W-:Y:S01]  /*5b80*/  FADD.FTZ R3, R148, R6 ;  /* 0x0000000694037221 */ /* 0x000fe20000010000 */
[----:B------:R-:W-:Y:S01]  /*5b90*/  F2FP.BF16.PACK_AB R6, R75, R89 ;  /* 0x000000594b06723e */ /* 0x000fe200000010ff */
[----:B------:R-:W-:Y:S01]  /*5ba0*/  FADD.FTZ R12, R214, R5 ;  /* 0x00000005d60c7221 */ /* 0x000fe20000010000 */
[----:B------:R-:W-:Y:S01]  /*5bb0*/  F2FP.BF16.PACK_AB R5, R166, R80 ;  /* 0x00000050a605723e */ /* 0x000fe200000010ff */
[----:B------:R-:W-:Y:S01]  /*5bc0*/  IMAD.MOV.U32 R153, RZ, RZ, R222 ;  /* 0x000000ffff997224 */ /* 0x000fe200078e00de */
[----:B------:R2:W5:Y:S01]  /*5bd0*/  LDL.LU R157, [R1+0x78] ;  /* 0x00007800019d7983 */ /* 0x0005620000300800 */
[--C-:B------:R-:W-:Y:S01]  /*5be0*/  FFMA.FTZ R83, R138, c[0x0][0x2d0], -R0.reuse ;  /* 0x0000b4008a537a23 */ /* 0x100fe20000010800 */
[----:B------:R-:W-:Y:S01]  /*5bf0*/  MOV R138, R144 ;  /* 0x00000090008a7202 */ /* 0x000fe20000000f00 */
[----:B------:R-:W-:-:S02]  /*5c00*/  FFMA.FTZ R14, R140, c[0x0][0x2d0], -R0 ;  /* 0x0000b4008c0e7a23 */ /* 0x000fc40000010800 */
[----:B------:R-:W-:Y:S02]  /*5c10*/  IMAD.MOV.U32 R144, RZ, RZ, R152 ;  /* 0x000000ffff907224 */ /* 0x000fe400078e0098 */
[--C-:B------:R-:W-:Y:S02]  /*5c20*/  FFMA.FTZ R15, R139, c[0x0][0x2d0], -R0.reuse ;  /* 0x0000b4008b0f7a23 */ /* 0x100fe40000010800 */
[----:B------:R-:W-:Y:S02]  /*5c30*/  IMAD.MOV.U32 R140, RZ, RZ, R147 ;  /* 0x000000ffff8c7224 */ /* 0x000fe400078e0093 */
[----:B------:R-:W-:Y:S01]  /*5c40*/  IMAD.MOV.U32 R152, RZ, RZ, R153 ;  /* 0x000000ffff987224 */ /* 0x000fe200078e0099 */
[----:B------:R-:W-:Y:S01]  /*5c50*/  MOV R153, R154 ;  /* 0x0000009a00997202 */ /* 0x000fe20000000f00 */
[----:B------:R-:W-:Y:S02]  /*5c60*/  IMAD.MOV.U32 R139, RZ, RZ, R145 ;  /* 0x000000ffff8b7224 */ /* 0x000fe400078e0091 */
[----:B------:R-:W-:-:S02]  /*5c70*/  FFMA.FTZ R88, R146, c[0x0][0x2d0], -R0 ;  /* 0x0000b40092587a23 */ /* 0x000fc40000010800 */
[----:B------:R-:W-:Y:S01]  /*5c80*/  IMAD.MOV.U32 R147, RZ, RZ, R155 ;  /* 0x000000ffff937224 */ /* 0x000fe200078e009b */
[----:B------:R-:W-:Y:S01]  /*5c90*/  MOV R155, R217 ;  /* 0x000000d9009b7202 */ /* 0x000fe20000000f00 */
[----:B------:R-:W-:Y:S01]  /*5ca0*/  IMAD.MOV.U32 R154, RZ, RZ, R216 ;  /* 0x000000ffff9a7224 */ /* 0x000fe200078e00d8 */
[----:B------:R-:W-:Y:S01]  /*5cb0*/  HMMA.16816.F32.BF16 R212, R4, R10, R32 ;  /* 0x0000000a04d4723c */ /* 0x000fe20000041820 */
[----:B------:R-:W-:Y:S02]  /*5cc0*/  IMAD.MOV.U32 R146, RZ, RZ, R218 ;  /* 0x000000ffff927224 */ /* 0x000fe400078e00da */
[----:B------:R-:W-:-:S05]  /*5cd0*/  IMAD.MOV.U32 R145, RZ, RZ, R219 ;  /* 0x000000ffff917224 */ /* 0x000fca00078e00db */
[----:B------:R-:W-:Y:S01]  /*5ce0*/  HMMA.16816.F32.BF16 R216, R4, R8, R60 ;  /* 0x0000000804d8723c */ /* 0x000fe2000004183c */
[----:B------:R-:W1:Y:S01]  /*5cf0*/  LDSM.16.MT88.4 R8, [R228+0x1800] ;  /* 0x00180000e408783b */ /* 0x000e620000004200 */
[----:B------:R-:W-:Y:S01]  /*5d00*/  IMAD.MOV.U32 R137, RZ, RZ, R164 ;  /* 0x000000ffff897224 */ /* 0x000fe200078e00a4 */
[----:B------:R-:W-:Y:S01]  /*5d10*/  MOV R164, R211 ;  /* 0x000000d300a47202 */ /* 0x000fe20000000f00 */
[--C-:B------:R-:W-:Y:S01]  /*5d20*/  FFMA.FTZ R74, R141, c[0x0][0x2d0], -R0.reuse ;  /* 0x0000b4008d4a7a23 */ /* 0x100fe20000010800 */
[----:B------:R-:W-:Y:S01]  /*5d30*/  MOV R141, R208 ;  /* 0x000000d0008d7202 */ /* 0x000fe20000000f00 */
[--C-:B------:R-:W-:Y:S02]  /*5d40*/  FFMA.FTZ R73, R142, c[0x0][0x2d0], -R0.reuse ;  /* 0x0000b4008e497a23 */ /* 0x100fe40000010800 */
[----:B------:R-:W-:Y:S02]  /*5d50*/  FFMA.FTZ R72, R143, c[0x0][0x2d0], -R0 ;  /* 0x0000b4008f487a23 */ /* 0x000fe40000010800 */
[----:B------:R-:W-:-:S02]  /*5d60*/  IMAD.MOV.U32 R61, RZ, RZ, R164 ;  /* 0x000000ffff3d7224 */ /* 0x000fc400078e00a4 */
[----:B------:R-:W-:Y:S02]  /*5d70*/  IMAD.MOV.U32 R142, RZ, RZ, R209 ;  /* 0x000000ffff8e7224 */ /* 0x000fe400078e00d1 */
[----:B------:R-:W-:Y:S02]  /*5d80*/  IMAD.MOV.U32 R143, RZ, RZ, R210 ;  /* 0x000000ffff8f7224 */ /* 0x000fe400078e00d2 */
[----:B------:R-:W-:Y:S02]  /*5d90*/  IMAD.MOV.U32 R164, RZ, RZ, R152 ;  /* 0x000000ffffa47224 */ /* 0x000fe400078e0098 */
[----:B------:R-:W-:Y:S02]  /*5da0*/  IMAD.MOV.U32 R62, RZ, RZ, R153 ;  /* 0x000000ffff3e7224 */ /* 0x000fe400078e0099 */
[----:B------:R-:W-:Y:S02]  /*5db0*/  IMAD.MOV.U32 R103, RZ, RZ, R154 ;  /* 0x000000ffff677224 */ /* 0x000fe400078e009a */
[----:B------:R-:W-:Y:S01]  /*5dc0*/  IMAD.MOV.U32 R0, RZ, RZ, R155 ;  /* 0x000000ffff007224 */ /* 0x000fe200078e009b */
[C---:B-1----:R-:W-:Y:S08]  /*5dd0*/  HMMA.16816.F32.BF16 R208, R4.reuse, R8, R56 ;  /* 0x0000000804d0723c */ /* 0x042ff00000041838 */
[----:B------:R-:W-:Y:S01]  /*5de0*/  HMMA.16816.F32.BF16 R152, R4, R10, R28 ;  /* 0x0000000a0498723c */ /* 0x000fe2000004181c */
[----:B------:R-:W1:Y:S01]  /*5df0*/  LDSM.16.MT88.4 R8, [R227+0x1800] ;  /* 0x00180000e308783b */ /* 0x000e620000004200 */
[----:B------:R-:W-:Y:S01]  /*5e00*/  FADD.FTZ R13, R149, R3 ;  /* 0x00000003950d7221 */ /* 0x000fe20000010000 */
[----:B------:R-:W-:Y:S01]  /*5e10*/  MOV R102, R142 ;  /* 0x0000008e00667202 */ /* 0x000fe20000000f00 */
[----:B------:R-:W-:-:S02]  /*5e20*/  IMAD.MOV.U32 R35, RZ, RZ, R140 ;  /* 0x000000ffff237224 */ /* 0x000fc400078e008c */
[----:B------:R-:W-:Y:S02]  /*5e30*/  IMAD.MOV.U32 R60, RZ, RZ, R141 ;  /* 0x000000ffff3c7224 */ /* 0x000fe400078e008d */
[----:B------:R-:W-:Y:S01]  /*5e40*/  IMAD.MOV.U32 R3, RZ, RZ, R143 ;  /* 0x000000ffff037224 */ /* 0x000fe200078e008f */
[C---:B-1----:R-:W-:Y:S08]  /*5e50*/  HMMA.16816.F32.BF16 R148, R4.reuse, R8, R52 ;  /* 0x000000080494723c */ /* 0x042ff00000041834 */
[----:B------:R-:W-:Y:S01]  /*5e60*/  HMMA.16816.F32.BF16 R140, R4, R10, R24 ;  /* 0x0000000a048c723c */ /* 0x000fe20000041818 */
[----:B------:R-:W1:Y:S01]  /*5e70*/  LDSM.16.MT88.4 R8, [R230+0x1800] ;  /* 0x00180000e608783b */ /* 0x000e620000004200 */
[----:B------:R-:W-:Y:S01]  /*5e80*/  MOV R34, R75 ;  /* 0x0000004b00227202 */ /* 0x000fe20000000f00 */
[----:B------:R-:W-:Y:S01]  /*5e90*/  IMAD.MOV.U32 R57, RZ, RZ, R138 ;  /* 0x000000ffff397224 */ /* 0x000fe200078e008a */
[----:B------:R-:W-:Y:S01]  /*5ea0*/  MOV R58, R137 ;  /* 0x00000089003a7202 */ /* 0x000fe20000000f00 */
[----:B------:R-:W-:Y:S01]  /*5eb0*/  IMAD.MOV.U32 R33, RZ, RZ, R139 ;  /* 0x000000ffff217224 */ /* 0x000fe200078e008b */
[----:B------:R-:W-:Y:S01]  /*5ec0*/  MOV R75, R144 ;  /* 0x00000090004b7202 */ /* 0x000fe20000000f00 */
[----:B------:R-:W-:Y:S01]  /*5ed0*/  IMAD.MOV.U32 R31, RZ, RZ, R145 ;  /* 0x000000ffff1f7224 */ /* 0x000fe200078e0091 */
[----:B------:R-:W-:Y:S01]  /*5ee0*/  MOV R29, R147 ;  /* 0x00000093001d7202 */ /* 0x000fe20000000f00 */
[----:B------:R-:W-:-:S02]  /*5ef0*/  IMAD.MOV.U32 R30, RZ, RZ, R146 ;  /* 0x000000ffff1e7224 */ /* 0x000fc400078e0092 */
[C---:B-1----:R-:W-:Y:S08]  /*5f00*/  HMMA.16816.F32.BF16 R144, R4.reuse, R8, R48 ;  /* 0x000000080490723c */ /* 0x042ff00000041830 */
[----:B------:R-:W-:Y:S01]  /*5f10*/  HMMA.16816.F32.BF16 R136, R4, R10, R20 ;  /* 0x0000000a0488723c */ /* 0x000fe20000041814 */
[----:B------:R-:W1:Y:S01]  /*5f20*/  LDSM.16.MT88.4 R8, [R224+0x4800] ;  /* 0x00480000e008783b */ /* 0x000e620000004200 */
[----:B------:R-:W-:-:S02]  /*5f30*/  MOV R63, R89 ;  /* 0x00000059003f7202 */ /* 0x000fc40000000f00 */
[----:B------:R-:W-:-:S04]  /*5f40*/  MOV R56, R88 ;  /* 0x0000005800387202 */ /* 0x000fc80000000f00 */
[C---:B-1----:R-:W-:Y:S08]  /*5f50*/  HMMA.16816.F32.BF16 R96, R4.reuse, R8, R40 ;  /* 0x000000080460723c */ /* 0x042ff00000041828 */
[----:B------:R-:W-:Y:S01]  /*5f60*/  HMMA.16816.F32.BF16 R88, R4, R10, R16 ;  /* 0x0000000a0458723c */ /* 0x000fe20000041810 */
[----:B------:R-:W1:Y:S01]  /*5f70*/  LDSM.16.MT88.4 R8, [R228+0x4800] ;  /* 0x00480000e408783b */ /* 0x000e620000004200 */
[----:B------:R-:W-:-:S05]  /*5f80*/  IMAD.MOV.U32 R59, RZ, RZ, R34 ;  /* 0x000000ffff3b7224 */ /* 0x000fca00078e0022 */
[----:B------:R-:W-:Y:S01]  /*5f90*/  IMAD.MOV.U32 R19, RZ, RZ, R33 ;  /* 0x000000ffff137224 */ /* 0x000fe200078e0021 */
[----:B------:R-:W-:Y:S01]  /*5fa0*/  MOV R18, R35 ;  /* 0x0000002300127202 */ /* 0x000fe20000000f00 */
[C---:B-1----:R-:W-:Y:S08]  /*5fb0*/  HMMA.16816.F32.BF16 R44, R4.reuse, R8, R44 ;  /* 0x00000008042c723c */ /* 0x042ff0000004182c */
[C---:B------:R-:W-:Y:S01]  /*5fc0*/  HMMA.16816.F32.BF16 R32, R4.reuse, R10, R64 ;  /* 0x0000000a0420723c */ /* 0x040fe20000041840 */
[----:B------:R-:W1:Y:S07]  /*5fd0*/  LDSM.16.MT88.4 R8, [R227+0x4800] ;  /* 0x00480000e308783b */ /* 0x000e6e0000004200 */
[C---:B-1----:R-:W-:Y:S08]  /*5fe0*/  HMMA.16816.F32.BF16 R132, R4.reuse, R8, R132 ;  /* 0x000000080484723c */ /* 0x042ff00000041884 */
[----:B------:R-:W-:Y:S01]  /*5ff0*/  HMMA.16816.F32.BF16 R68, R4, R10, R68 ;  /* 0x0000000a0444723c */ /* 0x000fe20000041844 */
[----:B------:R-:W1:Y:S01]  /*6000*/  LDSM.16.MT88.4 R8, [R230+0x4800] ;  /* 0x00480000e608783b */ /* 0x000e620000004200 */
[----:B------:R-:W-:Y:S01]  /*6010*/  IMAD.MOV.U32 R17, RZ, RZ, R60 ;  /* 0x000000ffff117224 */ /* 0x000fe200078e003c */
[----:B------:R-:W-:Y:S01]  /*6020*/  MOV R22, R62 ;  /* 0x0000003e00167202 */ /* 0x000fe20000000f00 */
[----:B------:R-:W-:-:S02]  /*6030*/  IMAD.MOV.U32 R23, RZ, RZ, R61 ;  /* 0x000000ffff177224 */ /* 0x000fc400078e003d */
[----:B------:R-:W-:Y:S02]  /*6040*/  IMAD.MOV.U32 R16, RZ, RZ, R63 ;  /* 0x000000ffff107224 */ /* 0x000fe400078e003f */
[C---:B-1----:R-:W-:Y:S08]  /*6050*/  HMMA.16816.F32.BF16 R60, R4.reuse, R8, R128 ;  /* 0x00000008043c723c */ /* 0x042ff00000041880 */
[----:B------:R-:W-:Y:S01]  /*6060*/  HMMA.16816.F32.BF16 R52, R4, R10, R84 ;  /* 0x0000000a0434723c */ /* 0x000fe20000041854 */
[----:B------:R-:W1:Y:S01]  /*6070*/  LDSM.16.MT88.4 R8, [R224+0x7800] ;  /* 0x00780000e008783b */ /* 0x000e620000004200 */
[----:B------:R-:W-:Y:S01]  /*6080*/  IMAD.MOV.U32 R131, RZ, RZ, R29 ;  /* 0x000000ffff837224 */ /* 0x000fe200078e001d */
[----:B------:R-:W-:Y:S01]  /*6090*/  MOV R21, R30 ;  /* 0x0000001e00157202 */ /* 0x000fe20000000f00 */
[----:B------:R-:W-:-:S04]  /*60a0*/  IMAD.MOV.U32 R20, RZ, RZ, R31 ;  /* 0x000000ffff147224 */ /* 0x000fc800078e001f */
[C---:B-1----:R-:W-:Y:S08]  /*60b0*/  HMMA.16816.F32.BF16 R40, R4.reuse, R8, R124 ;  /* 0x000000080428723c */ /* 0x042ff0000004187c */
[----:B------:R-:W-:Y:S01]  /*60c0*/  HMMA.16816.F32.BF16 R28, R4, R10, R112 ;  /* 0x0000000a041c723c */ /* 0x000fe20000041870 */
[----:B------:R-:W1:Y:S01]  /*60d0*/  LDSM.16.MT88.4 R8, [R228+0x7800] ;  /* 0x00780000e408783b */ /* 0x000e620000004200 */
[----:B------:R-:W-:Y:S01]  /*60e0*/  MOV R85, R74 ;  /* 0x0000004a00557202 */ /* 0x000fe20000000f00 */
[----:B------:R-:W-:Y:S01]  /*60f0*/  IMAD.MOV.U32 R86, RZ, RZ, R73 ;  /* 0x000000ffff567224 */ /* 0x000fe200078e0049 */
[----:B------:R-:W-:Y:S01]  /*6100*/  MOV R126, R75 ;  /* 0x0000004b007e7202 */ /* 0x000fe20000000f00 */
[----:B------:R-:W-:-:S03]  /*6110*/  IMAD.MOV.U32 R87, RZ, RZ, R72 ;  /* 0x000000ffff577224 */ /* 0x000fc600078e0048 */
[C---:B-1----:R-:W-:Y:S08]  /*6120*/  HMMA.16816.F32.BF16 R72, R4.reuse, R8, R120 ;  /* 0x000000080448723c */ /* 0x042ff00000041878 */
[----:B------:R-:W-:Y:S01]  /*6130*/  HMMA.16816.F32.BF16 R64, R4, R10, R108 ;  /* 0x0000000a0440723c */ /* 0x000fe2000004186c */
[----:B------:R-:W1:Y:S01]  /*6140*/  LDSM.16.MT88.4 R8, [R227+0x7800] ;  /* 0x00780000e308783b */ /* 0x000e620000004200 */
[----:B------:R-:W-:Y:S01]  /*6150*/  IMAD.MOV.U32 R128, RZ, RZ, R56 ;  /* 0x000000ffff807224 */ /* 0x000fe200078e0038 */
[----:B------:R-:W-:Y:S01]  /*6160*/  MOV R129, R57 ;  /* 0x0000003900817202 */ /* 0x000fe20000000f00 */
[----:B------:R-:W-:-:S02]  /*6170*/  IMAD.MOV.U32 R130, RZ, RZ, R58 ;  /* 0x000000ffff827224 */ /* 0x000fc400078e003a */
[----:B------:R-:W-:Y:S02]  /*6180*/  IMAD.MOV.U32 R84, RZ, RZ, R59 ;  /* 0x000000ffff547224 */ /* 0x000fe400078e003b */
[----:B------:R-:W-:Y:S01]  /*6190*/  FFMA.FTZ R0, R0, c[0x0][0x2d0], -R2 ;  /* 0x0000b40000007a23 */ /* 0x000fe20000010802 */
[C---:B-1----:R-:W-:Y:S08]  /*61a0*/  HMMA.16816.F32.BF16 R56, R4.reuse, R8, R116 ;  /* 0x000000080438723c */ /* 0x042ff00000041874 */
[----:B------:R-:W-:Y:S01]  /*61b0*/  HMMA.16816.F32.BF16 R48, R4, R10, R104 ;  /* 0x0000000a0430723c */ /* 0x000fe20000041868 */
[----:B------:R-:W1:Y:S01]  /*61c0*/  LDSM.16.MT88.4 R8, [R230+0x7800] ;  /* 0x00780000e608783b */ /* 0x000e620000004200 */
[----:B------:R-:W-:-:S02]  /*61d0*/  IMAD.MOV.U32 R127, RZ, RZ, R164 ;  /* 0x000000ffff7f7224 */ /* 0x000fc400078e00a4 */
[----:B------:R-:W-:Y:S02]  /*61e0*/  IMAD.MOV.U32 R125, RZ, RZ, R103 ;  /* 0x000000ffff7d7224 */ /* 0x000fe400078e0067 */
[----:B------:R3:W-:Y:S01]  /*61f0*/  MUFU.EX2 R103, R0 ;  /* 0x0000000000677308 */ /* 0x0007e20000000800 */
[----:B------:R-:W-:Y:S02]  /*6200*/  FFMA.FTZ R3, R3, c[0x0][0x2d0], -R2 ;  /* 0x0000b40003037a23 */ /* 0x000fe40000010802 */
[----:B---3--:R-:W-:Y:S01]  /*6210*/  FADD.FTZ R0, R126, R12 ;  /* 0x0000000c7e007221 */ /* 0x008fe20000010000 */
        /* <DEDUP_REMOVED lines=10> */
[C---:B-1----:R-:W-:Y:S01]  /*62c0*/  HMMA.16816.F32.BF16 R36, R4.reuse, R8, R36 ;  /* 0x000000080424723c */ /* 0x042fe20000041824 */
[----:B------:R-:W-:Y:S07]  /*62d0*/  MUFU.EX2 R107, R15 ;  /* 0x0000000f006b7308 */ /* 0x000fee0000000800 */
[----:B------:R-:W-:Y:S01]  /*62e0*/  HMMA.16816.F32.BF16 R24, R4, R10, R92 ;  /* 0x0000000a0418723c */ /* 0x000fe2000004185c */
[----:B------:R1:W-:Y:S01]  /*62f0*/  MUFU.EX2 R164, R14 ;  /* 0x0000000e00a47308 */ /* 0x0003e20000000800 */
[----:B------:R-:W-:Y:S05]  /*6300*/  LDSM.16.MT88.4 R8, [R227+0x2000] ;  /* 0x00200000e308783b */ /* 0x000fea0000004200 */
[----:B------:R-:W-:-:S02]  /*6310*/  FADD.FTZ R4, R102, R13 ;  /* 0x0000000d66047221 */ /* 0x000fc40000010000 */
[----:B------:R3:W4:Y:S02]  /*6320*/  MUFU.EX2 R102, R3 ;  /* 0x0000000300667308 */ /* 0x0007240000000800 */
[----:B------:R-:W-:Y:S01]  /*6330*/  FADD.FTZ R4, R19, R4 ;  /* 0x0000000413047221 */ /* 0x000fe20000010000 */
[----:B-1----:R-:W-:Y:S01]  /*6340*/  LDSM.16.MT88.4 R12, [R228+0x2000] ;  /* 0x00200000e40c783b */ /* 0x002fe20000004200 */
[----:B---3--:R-:W-:Y:S02]  /*6350*/  FADD.FTZ R3, R17, R0 ;  /* 0x0000000011037221 */ /* 0x008fe40000010000 */
[--C-:B------:R-:W-:Y:S02]  /*6360*/  FFMA.FTZ R0, R18, c[0x0][0x2d0], -R2.reuse ;  /* 0x0000b40012007a23 */ /* 0x100fe40000010802 */
[----:B------:R-:W1:Y:S02]  /*6370*/  LDSM.16.MT88.4 R16, [R224+0x2000] ;  /* 0x00200000e010783b */ /* 0x000e640000004200 */
[----:B------:R3:W-:Y:S08]  /*6380*/  MUFU.EX2 R104, R0 ;  /* 0x0000000000687308 */ /* 0x0007f00000000800 */
[----:B------:R-:W-:Y:S01]  /*6390*/  MUFU.EX2 R92, R83 ;  /* 0x00000053005c7308 */ /* 0x000fe20000000800 */
[----:B---3--:R-:W-:-:S07]  /*63a0*/  FFMA.FTZ R0, R125, c[0x0][0x2d0], -R2 ;  /* 0x0000b4007d007a23 */ /* 0x008fce0000010802 */
[----:B------:R-:W3:Y:S08]  /*63b0*/  MUFU.EX2 R106, R79 ;  /* 0x0000004f006a7308 */ /* 0x000ef00000000800 */
[----:B------:R-:W1:Y:S01]  /*63c0*/  MUFU.EX2 R105, R0 ;  /* 0x0000000000697308 */ /* 0x000e620000000800 */
[----:B------:R-:W-:Y:S01]  /*63d0*/  MOV R122, R128 ;  /* 0x00000080007a7202 */ /* 0x000fe20000000f00 */
[----:B------:R-:W-:-:S02]  /*63e0*/  IMAD.MOV.U32 R128, RZ, RZ, R129 ;  /* 0x000000ffff807224 */ /* 0x000fc400078e0081 */
[----:B------:R-:W-:Y:S01]  /*63f0*/  IMAD.MOV.U32 R129, RZ, RZ, R130 ;  /* 0x000000ffff817224 */ /* 0x000fe200078e0082 */
[----:B------:R-:W-:Y:S01]  /*6400*/  MOV R130, R131 ;  /* 0x0000008300827202 */ /* 0x000fe20000000f00 */
[----:B------:R-:W-:Y:S01]  /*6410*/  IMAD.MOV.U32 R131, RZ, RZ, R22 ;  /* 0x000000ffff837224 */ /* 0x000fe200078e0016 */
[----:B----4-:R-:W-:Y:S01]  /*6420*/  F2FP.BF16.PACK_AB R5, R102, R103 ;  /* 0x000000676605723e */ /* 0x010fe200000010ff */
[----:B------:R-:W-:Y:S01]  /*6430*/  FADD.FTZ R22, R77, R4 ;  /* 0x000000044d167221 */ /* 0x000fe20000010000 */
[----:B---3--:R-:W-:Y:S02]  /*6440*/  F2FP.BF16.PACK_AB R4, R106, R92 ;  /* 0x0000005c6a04723e */ /* 0x008fe400000010ff */
[----:B------:R-:W-:Y:S02]  /*6450*/  F2FP.BF16.PACK_AB R6, R164, R107 ;  /* 0x0000006ba406723e */ /* 0x000fe400000010ff */
[----:B-1----:R-:W-:Y:S01]  /*6460*/  F2FP.BF16.PACK_AB R7, R105, R104 ;  /* 0x000000686907723e */ /* 0x002fe200000010ff */
[----:B------:R-:W-:-:S02]  /*6470*/  FADD.FTZ R0, R76, R3 ;  /* 0x000000034c007221 */ /* 0x000fc40000010000 */
[--C-:B------:R-:W-:Y:S02]  /*6480*/  FFMA.FTZ R21, R21, c[0x0][0x2d0], -R2.reuse ;  /* 0x0000b40015157a23 */ /* 0x100fe40000010802 */
[--C-:B------:R-:W-:Y:S02]  /*6490*/  FFMA.FTZ R20, R20, c[0x0][0x2d0], -R2.reuse ;  /* 0x0000b40014147a23 */ /* 0x100fe40000010802 */
[--C-:B------:R-:W-:Y:S02]  /*64a0*/  FFMA.FTZ R3, R126, c[0x0][0x2d0], -R2.reuse ;  /* 0x0000b4007e037a23 */ /* 0x100fe40000010802 */
[----:B------:R-:W-:Y:S01]  /*64b0*/  FFMA.FTZ R23, R23, c[0x0][0x2d0], -R2 ;  /* 0x0000b40017177a23 */ /* 0x000fe20000010802 */
[----:B------:R-:W-:Y:S01]  /*64c0*/  MOV R113, R85 ;  /* 0x0000005500717202 */ /* 0x000fe20000000f00 */
[----:B------:R-:W-:Y:S01]  /*64d0*/  FADD.FTZ R2, R78, R0 ;  /* 0x000000004e027221 */ /* 0x000fe20000010000 */
[----:B------:R-:W-:Y:S01]  /*64e0*/  HMMA.16816.F32.BF16 R108, R4, R16, R216 ;  /* 0x00000010046c723c */ /* 0x000fe200000418d8 */
[----:B------:R-:W-:-:S02]  /*64f0*/  IMAD.MOV.U32 R112, RZ, RZ, R84 ;  /* 0x000000ffff707224 */ /* 0x000fc400078e0054 */
[----:B------:R-:W-:Y:S02]  /*6500*/  IMAD.MOV.U32 R114, RZ, RZ, R86 ;  /* 0x000000ffff727224 */ /* 0x000fe400078e0056 */
[----:B------:R-:W-:-:S03]  /*6510*/  IMAD.MOV.U32 R115, RZ, RZ, R87 ;  /* 0x000000ffff737224 */ /* 0x000fc600078e0057 */
[C---:B------:R-:W-:Y:S01]  /*6520*/  HMMA.16816.F32.BF16 R76, R4.reuse, R18, R212 ;  /* 0x00000012044c723c */ /* 0x040fe200000418d4 */
[----:B------:R-:W1:Y:S07]  /*6530*/  LDSM.16.MT88.4 R16, [R230+0x2000] ;  /* 0x00200000e610783b */ /* 0x000e6e0000004200 */
[C---:B------:R-:W-:Y:S08]  /*6540*/  HMMA.16816.F32.BF16 R116, R4.reuse, R12, R208 ;  /* 0x0000000c0474723c */ /* 0x040ff000000418d0 */
[C---:B------:R-:W-:Y:S01]  /*6550*/  HMMA.16816.F32.BF16 R84, R4.reuse, R14, R152 ;  /* 0x0000000e0454723c */ /* 0x040fe20000041898 */
[----:B------:R-:W3:Y:S07]  /*6560*/  LDSM.16.MT88.4 R12, [R224+0x5000] ;  /* 0x00500000e00c783b */ /* 0x000eee0000004200 */
[----:B------:R-:W-:Y:S01]  /*6570*/  HMMA.16816.F32.BF16 R140, R4, R10, R140 ;  /* 0x0000000a048c723c */ /* 0x000fe2000004188c */
[----:B------:R-:W-:-:S07]  /*6580*/  IMAD.MOV.U32 R123, RZ, RZ, R127 ;  /* 0x000000ffff7b7224 */ /* 0x000fce00078e007f */
[C---:B------:R-:W-:Y:S01]  /*6590*/  HMMA.16816.F32.BF16 R124, R4.reuse, R8, R148 ;  /* 0x00000008047c723c */ /* 0x040fe20000041894 */
[----:B------:R-:W4:Y:S01]  /*65a0*/  LDSM.16.MT88.4 R8, [R228+0x5000] ;  /* 0x00500000e408783b */ /* 0x000f220000004200 */
[----:B------:R-:W-:Y:S02]  /*65b0*/  IMAD.MOV.U32 R222, RZ, RZ, R156 ;  /* 0x000000ffffde7224 */ /* 0x000fe400078e009c */
[----:B------:R-:W-:Y:S01]  /*65c0*/  IMAD.MOV.U32 R95, RZ, RZ, R128 ;  /* 0x000000ffff5f7224 */ /* 0x000fe200078e0080 */
[----:B------:R-:W-:Y:S01]  /*65d0*/  MOV R128, R129 ;  /* 0x0000008100807202 */ /* 0x000fe20000000f00 */
[----:B------:R-:W-:Y:S01]  /*65e0*/  IMAD.MOV.U32 R129, RZ, RZ, R130 ;  /* 0x000000ffff817224 */ /* 0x000fe200078e0082 */
[----:B------:R-:W-:Y:S01]  /*65f0*/  MOV R0, R122 ;  /* 0x0000007a00007202 */ /* 0x000fe20000000f00 */
[----:B------:R-:W-:Y:S01]  /*6600*/  IMAD.MOV.U32 R121, RZ, RZ, R222 ;  /* 0x000000ffff797224 */ /* 0x000fe200078e00de */
[----:B------:R-:W-:Y:S01]  /*6610*/  MOV R130, R131 ;  /* 0x0000008300827202 */ /* 0x000fe20000000f00 */
[----:B------:R-:W-:Y:S01]  /*6620*/  IMAD.MOV.U32 R131, RZ, RZ, R220 ;  /* 0x000000ffff837224 */ /* 0x000fe200078e00dc */
[----:B------:R-:W-:Y:S01]  /*6630*/  MOV R122, R221 ;  /* 0x000000dd007a7202 */ /* 0x000fe20000000f00 */
[C---:B-1----:R-:W-:Y:S01]  /*6640*/  HMMA.16816.F32.BF16 R216, R4.reuse, R18, R136 ;  /* 0x0000001204d8723c */ /* 0x042fe20000041888 */
[----:B------:R-:W-:Y:S01]  /*6650*/  MOV R120, R223 ;  /* 0x000000df00787202 */ /* 0x000fe20000000f00 */
[----:B------:R-:W-:Y:S02]  /*6660*/  LDSM.16.MT88.4 R136, [R230+0x2800] ;  /* 0x00280000e688783b */ /* 0x000fe40000004200 */
[----:B------:R-:W-:Y:S01]  /*6670*/  MOV R153, R140 ;  /* 0x0000008c00997202 */ /* 0x000fe20000000f00 */
[----:B------:R-:W-:Y:S01]  /*6680*/  IMAD.MOV.U32 R152, RZ, RZ, R141 ;  /* 0x000000ffff987224 */ /* 0x000fe200078e008d */
[----:B------:R-:W-:Y:S01]  /*6690*/  MOV R94, R142 ;  /* 0x0000008e005e7202 */ /* 0x000fe20000000f00 */
[----:B------:R-:W-:Y:S01]  /*66a0*/  IMAD.MOV.U32 R93, RZ, RZ, R143 ;  /* 0x000000ffff5d7224 */ /* 0x000fe200078e008f */
[C---:B------:R-:W-:Y:S01]  /*66b0*/  HMMA.16816.F32.BF16 R220, R4.reuse, R16, R144 ;  /* 0x0000001004dc723c */ /* 0x040fe20000041890 */
[----:B------:R-:W1:Y:S04]  /*66c0*/  LDSM.16.MT88.4 R16, [R227+0x5000] ;  /* 0x00500000e310783b */ /* 0x000e680000004200 */
[----:B------:R2:W5:Y:S03]  /*66d0*/  LDL.LU R156, [R1+0x74] ;  /* 0x00007400019c7983 */ /* 0x0005660000300800 */
[C---:B---3--:R-:W-:Y:S08]  /*66e0*/  HMMA.16816.F32.BF16 R140, R4.reuse, R12, R96 ;  /* 0x0000000c048c723c */ /* 0x048ff00000041860 */
[C---:B------:R-:W-:Y:S01]  /*66f0*/  HMMA.16816.F32.BF16 R88, R4.reuse, R14, R88 ;  /* 0x0000000e0458723c */ /* 0x040fe20000041858 */
[----:B------:R-:W3:Y:S07]  /*6700*/  LDSM.16.MT88.4 R12, [R230+0x5000] ;  /* 0x00500000e60c783b */ /* 0x000eee0000004200 */
[C---:B----4-:R-:W-:Y:S08]  /*6710*/  HMMA.16816.F32.BF16 R148, R4.reuse, R8, R44 ;  /* 0x000000080494723c */ /* 0x050ff0000004182c */
[C---:B------:R-:W-:Y:S01]  /*6720*/  HMMA.16816.F32.BF16 R32, R4.reuse, R10, R32 ;  /* 0x0000000a0420723c */ /* 0x040fe20000041820 */
[----:B------:R-:W4:Y:S07]  /*6730*/  LDSM.16.MT88.4 R8, [R224+0x8000] ;  /* 0x00800000e008783b */ /* 0x000f2e0000004200 */
[C---:B-1----:R-:W-:Y:S08]  /*6740*/  HMMA.16816.F32.BF16 R44, R4.reuse, R16, R132 ;  /* 0x00000010042c723c */ /* 0x042ff00000041884 */
[C---:B------:R-:W-:Y:S08]  /*6750*/  HMMA.16816.F32.BF16 R68, R4.reuse, R18, R68 ;  /* 0x000000120444723c */ /* 0x040ff00000041844 */
[C---:B---3--:R-:W-:Y:S08]  /*6760*/  HMMA.16816.F32.BF16 R16, R4.reuse, R14, R52 ;  /* 0x0000000e0410723c */ /* 0x048ff00000041834 */
[C---:B------:R-:W-:Y:S01]  /*6770*/  HMMA.16816.F32.BF16 R60, R4.reuse, R12, R60 ;  /* 0x0000000c043c723c */ /* 0x040fe2000004183c */
[----:B------:R-:W1:Y:S07]  /*6780*/  LDSM.16.MT88.4 R12, [R227+0x8000] ;  /* 0x00800000e30c783b */ /* 0x000e6e0000004200 */
[----:B------:R-:W-:Y:S01]  /*6790*/  IMAD.MOV.U32 R98, RZ, RZ, R68 ;  /* 0x000000ffff627224 */ /* 0x000fe200078e0044 */
[----:B------:R-:W-:Y:S01]  /*67a0*/  MOV R97, R69 ;  /* 0x0000004500617202 */ /* 0x000fe20000000f00 */
[----:B------:R-:W-:Y:S01]  /*67b0*/  IMAD.MOV.U32 R96, RZ, RZ, R70 ;  /* 0x000000ffff607224 */ /* 0x000fe200078e0046 */
[----:B------:R-:W-:Y:S01]  /*67c0*/  MOV R83, R71 ;  /* 0x0000004700537202 */ /* 0x000fe20000000f00 */
[C---:B----4-:R-:W-:Y:S04]  /*67d0*/  HMMA.16816.F32.BF16 R212, R4.reuse, R10, R28 ;  /* 0x0000000a04d4723c */ /* 0x050fe8000004181c */
[----:B------:R-:W-:Y:S01]  /*67e0*/  IMAD.MOV.U32 R55, RZ, RZ, R16 ;  /* 0x000000ffff377224 */ /* 0x000fe200078e0010 */
[----:B------:R-:W-:Y:S01]  /*67f0*/  MOV R54, R17 ;  /* 0x0000001100367202 */ /* 0x000fe20000000f00 */
[----:B------:R-:W-:Y:S01]  /*6800*/  IMAD.MOV.U32 R53, RZ, RZ, R18 ;  /* 0x000000ffff357224 */ /* 0x000fe200078e0012 */
[----:B------:R-:W-:Y:S01]  /*6810*/  MOV R52, R19 ;  /* 0x0000001300347202 */ /* 0x000fe20000000f00 */
[----:B------:R-:W-:Y:S01]  /*6820*/  HMMA.16816.F32.BF16 R68, R4, R8, R40 ;  /* 0x000000080444723c */ /* 0x000fe20000041828 */
[----:B------:R-:W3:Y:S04]  /*6830*/  LDSM.16.MT88.4 R16, [R228+0x8000] ;  /* 0x00800000e410783b */ /* 0x000ee80000004200 */
[----:B------:R-:W4:Y:S01]  /*6840*/  LDSM.16.MT88.4 R8, [R230+0x8000] ;  /* 0x00800000e608783b */ /* 0x000f220000004200 */
[----:B------:R-:W-:Y:S01]  /*6850*/  IMAD.MOV.U32 R146, RZ, RZ, R0 ;  /* 0x000000ffff927224 */ /* 0x000fe200078e0000 */
[----:B------:R-:W-:Y:S01]  /*6860*/  MOV R0, R95 ;  /* 0x0000005f00007202 */ /* 0x000fe20000000f00 */
[----:B------:R-:W-:-:S04]  /*6870*/  IMAD.MOV.U32 R147, RZ, RZ, R120 ;  /* 0x000000ffff937224 */ /* 0x000fc800078e0078 */
[----:B------:R-:W-:-:S04]  /*6880*/  FADD.FTZ R0, R0, R22 ;  /* 0x0000001600007221 */ /* 0x000fc80000010000 */
[----:B------:R-:W-:Y:S01]  /*6890*/  FADD.FTZ R0, R147, R0 ;  /* 0x0000000093007221 */ /* 0x000fe20000010000 */
[C---:B-1----:R-:W-:Y:S01]  /*68a0*/  HMMA.16816.F32.BF16 R28, R4.reuse, R12, R56 ;  /* 0x0000000c041c723c */ /* 0x042fe20000041838 */
[----:B------:R-:W-:Y:S07]  /*68b0*/  LDSM.16.MT88.4 R56, [R227+0x5800] ;  /* 0x00580000e338783b */ /* 0x000fee0000004200 */
[C---:B------:R-:W-:Y:S08]  /*68c0*/  HMMA.16816.F32.BF16 R48, R4.reuse, R14, R48 ;  /* 0x0000000e0430723c */ /* 0x040ff00000041830 */
[C---:B---3--:R-:W-:Y:S08]  /*68d0*/  HMMA.16816.F32.BF16 R208, R4.reuse, R16, R72 ;  /* 0x0000001004d0723c */ /* 0x048ff00000041848 */
[C---:B------:R-:W-:Y:S08]  /*68e0*/  HMMA.16816.F32.BF16 R40, R4.reuse, R18, R64 ;  /* 0x000000120428723c */ /* 0x040ff00000041840 */
[C---:B----4-:R-:W-:Y:S08]  /*68f0*/  HMMA.16816.F32.BF16 R36, R4.reuse, R8, R36 ;  /* 0x000000080424723c */ /* 0x050ff00000041824 */
[----:B------:R-:W-:Y:S01]  /*6900*/  HMMA.16816.F32.BF16 R24, R4, R10, R24 ;  /* 0x0000000a0418723c */ /* 0x000fe20000041818 */
[----:B------:R1:W-:Y:S01]  /*6910*/  MUFU.EX2 R4, R3 ;  /* 0x0000000300047308 */ /* 0x0003e20000000800 */
[----:B------:R-:W-:Y:S01]  /*6920*/  MOV R154, R121 ;  /* 0x00000079009a7202 */ /* 0x000fe20000000f00 */
        /* <DEDUP_REMOVED lines=13> */
[----:B------:R-:W-:Y:S01]  /*6a00*/  LDSM.16.MT88.4 R64, [R230+0x5800] ;  /* 0x00580000e640783b */ /* 0x000fe20000004200 */
[----:B-1----:R-:W-:-:S03]  /*6a10*/  FADD.FTZ R3, R146, R2 ;  /* 0x0000000292037221 */ /* 0x002fc60000010000 */
[----:B------:R-:W1:Y:S01]  /*6a20*/  LDSM.16.MT88.4 R144, [R224+0x5800] ;  /* 0x00580000e090783b */ /* 0x000e620000004200 */
[----:B------:R-:W-:Y:S02]  /*6a30*/  FADD.FTZ R2, R155, R0 ;  /* 0x000000009b027221 */ /* 0x000fe40000010000 */
[----:B------:R-:W-:Y:S01]  /*6a40*/  FADD.FTZ R3, R154, R3 ;  /* 0x000000039a037221 */ /* 0x000fe20000010000 */
[----:B------:R-:W-:Y:S01]  /*6a50*/  MUFU.EX2 R8, R112 ;  /* 0x0000007000087308 */ /* 0x000fe20000000800 */
[----:B------:R-:W-:Y:S01]  /*6a60*/  FADD.FTZ R2, R80, R2 ;  /* 0x0000000250027221 */ /* 0x000fe20000010000 */
[----:B------:R-:W-:Y:S01]  /*6a70*/  MOV R93, R129 ;  /* 0x00000081005d7202 */ /* 0x000fe20000000f00 */
[----:B------:R-:W-:Y:S01]  /*6a80*/  FADD.FTZ R0, R82, R3 ;  /* 0x0000000352007221 */ /* 0x000fe20000010000 */
[----:B------:R-:W-:Y:S04]  /*6a90*/  LDSM.16.MT88.4 R72, [R224+0x8800] ;  /* 0x00880000e048783b */ /* 0x000fe80000004200 */
[----:B------:R-:W3:Y:S01]  /*6aa0*/  MUFU.EX2 R11, R113 ;  /* 0x00000071000b7308 */ /* 0x000ee20000000800 */
[----:B------:R-:W-:-:S07]  /*6ab0*/  FADD.FTZ R2, R166, R2 ;  /* 0x00000002a6027221 */ /* 0x000fce0000010000 */
[----:B------:R-:W-:Y:S01]  /*6ac0*/  MUFU.EX2 R10, R114 ;  /* 0x00000072000a7308 */ /* 0x000fe20000000800 */
[----:B------:R-:W-:-:S07]  /*6ad0*/  IMAD.MOV.U32 R94, RZ, RZ, R128 ;  /* 0x000000ffff5e7224 */ /* 0x000fce00078e0080 */
[----:B------:R-:W4:Y:S01]  /*6ae0*/  MUFU.EX2 R9, R115 ;  /* 0x0000007300097308 */ /* 0x000f220000000800 */
[----:B------:R-:W-:-:S07]  /*6af0*/  FADD.FTZ R0, R81, R0 ;  /* 0x0000000051007221 */ /* 0x000fce0000010000 */
[----:B------:R-:W-:Y:S08]  /*6b00*/  MUFU.EX2 R7, R21 ;  /* 0x0000001500077308 */ /* 0x000ff00000000800 */
[----:B------:R-:W1:Y:S08]  /*6b10*/  MUFU.EX2 R6, R20 ;  /* 0x0000001400067308 */ /* 0x000e700000000800 */
[----:B------:R-:W1:Y:S01]  /*6b20*/  MUFU.EX2 R5, R23 ;  /* 0x0000001700057308 */ /* 0x000e620000000800 */
[----:B------:R-:W-:Y:S01]  /*6b30*/  IMAD.MOV.U32 R15, RZ, RZ, R12 ;  /* 0x000000ffff0f7224 */ /* 0x000fe200078e000c */
[----:B------:R-:W-:Y:S01]  /*6b40*/  MOV R14, R13 ;  /* 0x0000000d000e7202 */ /* 0x000fe20000000f00 */
[----:B------:R-:W-:Y:S01]  /*6b50*/  FADD.FTZ R3, R167, R2 ;  /* 0x00000002a7037221 */ /* 0x000fe20000010000 */
[----:B---3--:R-:W-:Y:S01]  /*6b60*/  F2FP.BF16.PACK_AB R96, R11, R8 ;  /* 0x000000080b60723e */ /* 0x008fe200000010ff */
[----:B------:R-:W-:Y:S01]  /*6b70*/  FADD.FTZ R12, R93, R0 ;  /* 0x000000005d0c7221 */ /* 0x000fe20000010000 */
[----:B----4-:R-:W-:Y:S01]  /*6b80*/  F2FP.BF16.PACK_AB R98, R9, R10 ;  /* 0x0000000a0962723e */ /* 0x010fe200000010ff */
[----:B------:R-:W-:Y:S01]  /*6b90*/  @P1 IMAD.HI.U32 R13, R94, c[0x0][0x2c8], RZ ;  /* 0x0000b2005e0d1a27 */ /* 0x000fe200078e00ff */
[----:B------:R-:W3:Y:S03]  /*6ba0*/  LDSM.16.MT88.4 R112, [R224+0x2800] ;  /* 0x00280000e070783b */ /* 0x000ee60000004200 */
[----:B------:R-:W-:Y:S01]  /*6bb0*/  FADD.FTZ R3, R165, R3 ;  /* 0x00000003a5037221 */ /* 0x000fe20000010000 */
[----:B------:R-:W4:Y:S01]  /*6bc0*/  LDSM.16.MT88.4 R120, [R228+0x2800] ;  /* 0x00280000e478783b */ /* 0x000f220000004200 */
[----:B------:R-:W-:Y:S01]  /*6bd0*/  IMAD.MOV.U32 R0, RZ, RZ, R94 ;  /* 0x000000ffff007224 */ /* 0x000fe200078e005e */
[----:B------:R-:W-:Y:S01]  /*6be0*/  @P1 SHF.R.U32.HI R0, RZ, c[0x0][0x2cc], R13 ;  /* 0x0000b300ff001a19 */ /* 0x000fe2000001160d */
[----:B------:R-:W-:Y:S01]  /*6bf0*/  FADD.FTZ R2, R95, R12 ;  /* 0x0000000c5f027221 */ /* 0x000fe20000010000 */
[----:B------:R-:W-:Y:S01]  /*6c00*/  MOV R95, c[0x0][0x168] ;  /* 0x00005a00005f7a02 */ /* 0x000fe20000000f00 */
[----:B------:R-:W-:Y:S01]  /*6c10*/  FADD.FTZ R3, R103, R3 ;  /* 0x0000000367037221 */ /* 0x000fe20000010000 */
[----:B-1----:R-:W-:Y:S01]  /*6c20*/  F2FP.BF16.PACK_AB R97, R6, R7 ;  /* 0x000000070661723e */ /* 0x002fe200000010ff */
[----:B------:R-:W-:Y:S01]  /*6c30*/  FADD.FTZ R2, R92, R2 ;  /* 0x000000025c027221 */ /* 0x000fe20000010000 */
[----:B------:R-:W-:Y:S01]  /*6c40*/  F2FP.BF16.PACK_AB R99, R5, R4 ;  /* 0x000000040563723e */ /* 0x000fe200000010ff */
[----:B------:R-:W1:Y:S01]  /*6c50*/  LDSM.16.MT88.4 R128, [R227+0x2800] ;  /* 0x00280000e380783b */ /* 0x000e620000004200 */
[----:B------:R-:W-:Y:S01]  /*6c60*/  IADD3 R0, R0, c[0x0][0x1d0], -R95 ;  /* 0x0000740000007a10 */ /* 0x000fe20007ffe85f */
[----:B------:R-:W-:-:S02]  /*6c70*/  FADD.FTZ R3, R102, R3 ;  /* 0x0000000366037221 */ /* 0x000fc40000010000 */
[----:B------:R-:W-:Y:S01]  /*6c80*/  FADD.FTZ R2, R106, R2 ;  /* 0x000000026a027221 */ /* 0x000fe20000010000 */
[----:B------:R-:W-:Y:S01]  /*6c90*/  MOV R21, R54 ;  /* 0x0000003600157202 */ /* 0x000fe20000000f00 */
[----:B------:R-:W-:Y:S01]  /*6ca0*/  IMAD.MOV.U32 R20, RZ, RZ, R55 ;  /* 0x000000ffff147224 */ /* 0x000fe200078e0037 */
[----:B------:R-:W-:Y:S01]  /*6cb0*/  MOV R23, R52 ;  /* 0x0000003400177202 */ /* 0x000fe20000000f00 */
[C---:B------:R-:W-:Y:S01]  /*6cc0*/  HMMA.16816.F32.BF16 R140, R96.reuse, R144, R140 ;  /* 0x00000090608c723c */ /* 0x040fe2000004188c */
[----:B------:R-:W-:Y:S01]  /*6cd0*/  IMAD.HI R12, R0, 0x2aaaaaab, RZ ;  /* 0x2aaaaaab000c7827 */ /* 0x000fe200078e02ff */
[----:B------:R-:W1:Y:S03]  /*6ce0*/  LDSM.16.MT88.4 R152, [R228+0x5800] ;  /* 0x00580000e498783b */ /* 0x000e660000004200 */
[----:B------:R-:W-:Y:S01]  /*6cf0*/  FADD.FTZ R0, R104, R3 ;  /* 0x0000000368007221 */ /* 0x000fe20000010000 */
[----:B------:R-:W1:Y:S01]  /*6d00*/  LDSM.16.MT88.4 R80, [R228+0x8800] ;  /* 0x00880000e450783b */ /* 0x000e620000004200 */
[----:B------:R-:W-:Y:S01]  /*6d10*/  FADD.FTZ R2, R107, R2 ;  /* 0x000000026b027221 */ /* 0x000fe20000010000 */
[----:B------:R-:W-:Y:S02]  /*6d20*/  HMMA.16816.F32.BF16 R144, R96, R146, R88 ;  /* 0x000000926090723c */ /* 0x000fe40000041858 */
[----:B------:R-:W1:Y:S01]  /*6d30*/  LDSM.16.MT88.4 R88, [R227+0x8800] ;  /* 0x00880000e358783b */ /* 0x000e620000004200 */
[----:B------:R-:W-:-:S05]  /*6d40*/  FADD.FTZ R0, R105, R0 ;  /* 0x0000000069007221 */ /* 0x000fca0000010000 */
[----:B------:R-:W-:Y:S01]  /*6d50*/  HMMA.16816.F32.BF16 R52, R96, R56, R44 ;  /* 0x000000386034723c */ /* 0x000fe2000004182c */
[----:B------:R-:W-:Y:S01]  /*6d60*/  FADD.FTZ R2, R164, R2 ;  /* 0x00000002a4027221 */ /* 0x000fe20000010000 */
[----:B------:R-:W-:-:S06]  /*6d70*/  SHF.R.U32.HI R3, RZ, 0x1f, R12 ;  /* 0x0000001fff037819 */ /* 0x000fcc000001160c */
[----:B------:R-:W-:Y:S01]  /*6d80*/  HMMA.16816.F32.BF16 R56, R96, R58, R16 ;  /* 0x0000003a6038723c */ /* 0x000fe20000041810 */
[----:B------:R-:W1:Y:S01]  /*6d90*/  LDSM.16.MT88.4 R16, [R230+0x8800] ;  /* 0x00880000e610783b */ /* 0x000e620000004200 */
[----:B------:R-:W-:Y:S01]  /*6da0*/  FADD.FTZ R7, R7, R0 ;  /* 0x0000000007077221 */ /* 0x000fe20000010000 */
[----:B------:R-:W-:Y:S01]  /*6db0*/  LEA.HI.SX32 R3, R12, R3, 0x1c ;  /* 0x000000030c037211 */ /* 0x000fe200078fe2ff */
[----:B------:R-:W-:Y:S01]  /*6dc0*/  FADD.FTZ R8, R8, R2 ;  /* 0x0000000208087221 */ /* 0x000fe20000010000 */
[----:B------:R-:W-:Y:S01]  /*6dd0*/  IADD3 R13, R14, -0x2, RZ ;  /* 0xfffffffe0e0d7810 */ /* 0x000fe20007ffe0ff */
[----:B------:R-:W-:Y:S01]  /*6de0*/  FADD.FTZ R6, R6, R7 ;  /* 0x0000000706067221 */ /* 0x000fe20000010000 */
[----:B------:R-:W-:Y:S01]  /*6df0*/  IMNMX R0, R15, R3, !PT ;  /* 0x000000030f007217 */ /* 0x000fe20007800200 */
[----:B------:R-:W-:Y:S02]  /*6e00*/  FADD.FTZ R11, R11, R8 ;  /* 0x000000080b0b7221 */ /* 0x000fe40000010000 */
[----:B------:R-:W-:Y:S01]  /*6e10*/  FADD.FTZ R4, R4, R6 ;  /* 0x0000000604047221 */ /* 0x000fe20000010000 */
[----:B------:R-:W-:Y:S01]  /*6e20*/  STL [R1+0x8], R13 ;  /* 0x0000080d01007387 */ /* 0x000fe20000100800 */
[----:B------:R-:W-:Y:S01]  /*6e30*/  FADD.FTZ R10, R10, R11 ;  /* 0x0000000b0a0a7221 */ /* 0x000fe20000010000 */
[----:B------:R-:W-:-:S02]  /*6e40*/  ISETP.GE.AND P0, PT, R13, R0, PT ;  /* 0x000000000d00720c */ /* 0x000fc40003f06270 */
[----:B------:R2:W-:Y:S01]  /*6e50*/  STL [R1+0xc], R0 ;  /* 0x00000c0001007387 */ /* 0x0005e20000100800 */
[----:B------:R-:W-:Y:S01]  /*6e60*/  FADD.FTZ R2, R9, R10 ;  /* 0x0000000a09027221 */ /* 0x000fe20000010000 */
[----:B---3--:R-:W-:Y:S01]  /*6e70*/  HMMA.16816.F32.BF16 R108, R96, R112, R108 ;  /* 0x00000070606c723c */ /* 0x008fe2000004186c */
[----:B--2---:R-:W-:-:S05]  /*6e80*/  FADD.FTZ R0, R5, R4 ;  /* 0x0000000405007221 */ /* 0x004fca0000010000 */
[----:B------:R2:W-:Y:S04]  /*6e90*/  STL [R1+0x1c], R0 ;  /* 0x00001c0001007387 */ /* 0x0005e80000100800 */
[----:B------:R2:W-:Y:S01]  /*6ea0*/  STL [R1+0x18], R2 ;  /* 0x0000180201007387 */ /* 0x0005e20000100800 */
[C---:B----4-:R-:W-:Y:S08]  /*6eb0*/  HMMA.16816.F32.BF16 R116, R96.reuse, R120, R116 ;  /* 0x000000786074723c */ /* 0x050ff00000041874 */
[C---:B-1----:R-:W-:Y:S08]  /*6ec0*/  HMMA.16816.F32.BF16 R124, R96.reuse, R128, R124 ;  /* 0x00000080607c723c */ /* 0x042ff0000004187c */
        /* <DEDUP_REMOVED lines=18> */
[----:B--2---:R-:W2:Y:S01]  /*6ff0*/  LDL R15, [R1+0x14] ;  /* 0x00001400010f7983 */ /* 0x004ea20000100800 */
[----:B------:R-:W-:-:S02]  /*7000*/  MOV R104, R100 ;  /* 0x0000006400687202 */ /* 0x000fc40000000f00 */
[----:B------:R-:W-:Y:S02]  /*7010*/  MOV R103, R101 ;  /* 0x0000006500677202 */ /* 0x000fe40000000f00 */
[----:B------:R-:W-:Y:S01]  /*7020*/  MOV R218, R13 ;  /* 0x0000000d00da7202 */ /* 0x000fe20000000f00 */
[----:B--2---:R-:W-:-:S05]  /*7030*/  @P1 IMAD.HI.U32 R0, R15, c[0x0][0x2c8], RZ ;  /* 0x0000b2000f001a27 */ /* 0x004fca00078e00ff */
[----:B------:R-:W-:-:S05]  /*7040*/  @P1 SHF.R.U32.HI R0, RZ, c[0x0][0x2cc], R0 ;  /* 0x0000b300ff001a19 */ /* 0x000fca0000011600 */
[----:B------:R1:W-:Y:S02]  /*7050*/  @P1 STL [R1+0x10], R0 ;  /* 0x0000100001001387 */ /* 0x0003e40000100800 */
.L_x_840:
[----:B------:R-:W-:Y:S04]  /*7060*/  DEPBAR.LE SB0, 0x0 ;  /* 0x000080000000791a */ /* 0x000fe80000000000 */
[----:B------:R-:W-:Y:S01]  /*7070*/  WARPSYNC 0xffffffff ;  /* 0xffffffff00007948 */ /* 0x000fe20003800000 */
[----:B------:R-:W-:Y:S08]  /*7080*/  BAR.SYNC.DEFER_BLOCKING 0x0 ;  /* 0x0000000000007b1d */ /* 0x000ff00000010000 */
[----:B------:R-:W2:Y:S08]  /*7090*/  LDSM.16.M88.4 R8, [R225] ;  /* 0x00000000e108783b */ /* 0x000eb00000000200 */
[----:B------:R-:W3:Y:S04]  /*70a0*/  LDL R208, [R1+0x20] ;  /* 0x0000200001d07983 */ /* 0x000ee80000100800 */
[----:B------:R-:W4:Y:S08]  /*70b0*/  LDSM.16.M88.4 R16, [R225+0x800] ;  /* 0x00080000e110783b */ /* 0x000f300000000200 */
[----:B------:R-:W3:Y:S06]  /*70c0*/  LDL.64 R2, [R1+0x38] ;  /* 0x0000380001027983 */ /* 0x000eec0000100a00 */
[----:B------:R-:W3:Y:S04]  /*70d0*/  LDL R102, [R1+0x40] ;  /* 0x0000400001667983 */ /* 0x000ee80000100800 */
[----:B------:R-:W1:Y:S08]  /*70e0*/  LDSM.16.M88.4 R24, [R225+0x1000] ;  /* 0x00100000e118783b */ /* 0x000e700000000200 */
[----:B------:R-:W3:Y:S01]  /*70f0*/  LDL R209, [R1+0x4] ;  /* 0x0000040001d17983 */ /* 0x000ee20000100800 */
[C---:B--2--5:R-:W-:Y:S03]  /*7100*/  HMMA.16816.F32.BF16 R4, R156.reuse, R8, RZ ;  /* 0x000000089c04723c */ /* 0x064fe600000418ff */
[----:B------:R-:W2:Y:S05]  /*7110*/  LDSM.16.M88.4 R32, [R225+0x1800] ;  /* 0x00180000e120783b */ /* 0x000eaa0000000200 */
[C---:B------:R-:W-:Y:S03]  /*7120*/  HMMA.16816.F32.BF16 R8, R156.reuse, R10, RZ ;  /* 0x0000000a9c08723c */ /* 0x040fe600000418ff */
[----:B------:R-:W2:Y:S05]  /*7130*/  LDSM.16.M88.4 R40, [R225+0x2000] ;  /* 0x00200000e128783b */ /* 0x000eaa0000000200 */
[C---:B----4-:R-:W-:Y:S03]  /*7140*/  HMMA.16816.F32.BF16 R12, R156.reuse, R16, RZ ;  /* 0x000000109c0c723c */ /* 0x050fe600000418ff */
[----:B------:R-:W4:Y:S05]  /*7150*/  LDSM.16.M88.4 R48, [R225+0x2800] ;  /* 0x00280000e130783b */ /* 0x000f2a0000000200 */
[C---:B------:R-:W-:Y:S03]  /*7160*/  HMMA.16816.F32.BF16 R16, R156.reuse, R18, RZ ;  /* 0x000000129c10723c */ /* 0x040fe600000418ff */
[----:B------:R-:W4:Y:S05]  /*7170*/  LDSM.16.M88.4 R164, [R231] ;  /* 0x00000000e7a4783b */ /* 0x000f2a0000000200 */
[C---:B-1----:R-:W-:Y:S03]  /*7180*/  HMMA.16816.F32.BF16 R20, R156.reuse, R24, RZ ;  /* 0x000000189c14723c */ /* 0x042fe600000418ff */
[----:B------:R-:W3:Y:S04]  /*7190*/  LDL R213, [R1+0x10] ;  /* 0x0000100001d57983 */ /* 0x000ee80000100800 */
[----:B------:R-:W3:Y:S01]  /*71a0*/  LDL R212, [R1+0x24] ;  /* 0x0000240001d47983 */ /* 0x000ee20000100800 */
[C---:B------:R-:W-:Y:S08]  /*71b0*/  HMMA.16816.F32.BF16 R24, R156.reuse, R26, RZ ;  /* 0x0000001a9c18723c */ /* 0x040ff000000418ff */
[C---:B--2---:R-:W-:Y:S08]  /*71c0*/  HMMA.16816.F32.BF16 R28, R156.reuse, R32, RZ ;  /* 0x000000209c1c723c */ /* 0x044ff000000418ff */
[C---:B------:R-:W-:Y:S08]  /*71d0*/  HMMA.16816.F32.BF16 R32, R156.reuse, R34, RZ ;  /* 0x000000229c20723c */ /* 0x040ff000000418ff */
[C---:B------:R-:W-:Y:S08]  /*71e0*/  HMMA.16816.F32.BF16 R36, R156.reuse, R40, RZ ;  /* 0x000000289c24723c */ /* 0x040ff000000418ff */
[C---:B------:R-:W-:Y:S08]  /*71f0*/  HMMA.16816.F32.BF16 R40, R156.reuse, R42, RZ ;  /* 0x0000002a9c28723c */ /* 0x040ff000000418ff */
[C---:B----4-:R-:W-:Y:S08]  /*7200*/  HMMA.16816.F32.BF16 R44, R156.reuse, R48, RZ ;  /* 0x000000309c2c723c */ /* 0x050ff000000418ff */
[----:B------:R-:W-:Y:S08]  /*7210*/  HMMA.16816.F32.BF16 R48, R156, R50, RZ ;  /* 0x000000329c30723c */ /* 0x000ff000000418ff */
[C---:B------:R-:W-:Y:S08]  /*7220*/  HMMA.16816.F32.BF16 R4, R160.reuse, R164, R4 ;  /* 0x000000a4a004723c */ /* 0x040ff00000041804 */
[C---:B------:R-:W-:Y:S01]  /*7230*/  HMMA.16816.F32.BF16 R8, R160.reuse, R166, R8 ;  /* 0x000000a6a008723c */ /* 0x040fe20000041808 */
[----:B------:R-:W1:Y:S07]  /*7240*/  LDSM.16.M88.4 R164, [R248] ;  /* 0x00000000f8a4783b */ /* 0x000e6e0000000200 */
[C---:B-1----:R-:W-:Y:S08]  /*7250*/  HMMA.16816.F32.BF16 R12, R160.reuse, R164, R12 ;  /* 0x000000a4a00c723c */ /* 0x042ff0000004180c */
[C---:B------:R-:W-:Y:S01]  /*7260*/  HMMA.16816.F32.BF16 R16, R160.reuse, R166, R16 ;  /* 0x000000a6a010723c */ /* 0x040fe20000041810 */
[----:B------:R-:W1:Y:S07]  /*7270*/  LDSM.16.M88.4 R164, [R247] ;  /* 0x00000000f7a4783b */ /* 0x000e6e0000000200 */
[C---:B-1----:R-:W-:Y:S08]  /*7280*/  HMMA.16816.F32.BF16 R20, R160.reuse, R164, R20 ;  /* 0x000000a4a014723c */ /* 0x042ff00000041814 */
[C---:B------:R-:W-:Y:S01]  /*7290*/  HMMA.16816.F32.BF16 R24, R160.reuse, R166, R24 ;  /* 0x000000a6a018723c */ /* 0x040fe20000041818 */
[----:B------:R-:W1:Y:S07]  /*72a0*/  LDSM.16.M88.4 R164, [R246] ;  /* 0x00000000f6a4783b */ /* 0x000e6e0000000200 */
[C---:B-1----:R-:W-:Y:S08]  /*72b0*/  HMMA.16816.F32.BF16 R28, R160.reuse, R164, R28 ;  /* 0x000000a4a01c723c */ /* 0x042ff0000004181c */
[C---:B------:R-:W-:Y:S01]  /*72c0*/  HMMA.16816.F32.BF16 R32, R160.reuse, R166, R32 ;  /* 0x000000a6a020723c */ /* 0x040fe20000041820 */
[----:B------:R-:W1:Y:S02]  /*72d0*/  LDSM.16.M88.4 R164, [R245] ;  /* 0x00000000f5a4783b */ /* 0x000e640000000200 */
[----:B---3--:R-:W-:Y:S11]  /*72e0*/  ISETP.GT.AND P6, PT, R208, R218, PT ;  /* 0x000000dad000720c */ /* 0x008ff60003fc4270 */
[----:B------:R-:W-:Y:S02]  /*72f0*/  @!UPT UIADD3 URZ, URZ, URZ, URZ ;  /* 0x0000003f3f3ff290 */ /* 0x000fe4000fffe03f */
[----:B------:R-:W-:Y:S01]  /*7300*/  @!P6 SHF.R.S32.HI R0, RZ, 0x1f, R218 ;  /* 0x0000001fff00e819 */ /* 0x000fe200000114da */
[----:B------:R-:W-:Y:S04]  /*7310*/  @!P6 IMAD.WIDE.U32 R100, R218, c[0x0][0x208], RZ ;  /* 0x00008200da64ea25 */ /* 0x000fe800078e00ff */
[----:B------:R-:W-:Y:S02]  /*7320*/  @!P6 IMAD R0, R0, c[0x0][0x208], RZ ;  /* 0x000082000000ea24 */ /* 0x000fe400078e02ff */
[----:B------:R-:W-:Y:S02]  /*7330*/  @!P6 IMAD.MOV.U32 R3, RZ, RZ, R102 ;  /* 0x000000ffff03e224 */ /* 0x000fe400078e0066 */
[----:B------:R-:W-:Y:S01]  /*7340*/  @!P6 IMAD R0, R218, c[0x0][0x20c], R0 ;  /* 0x00008300da00ea24 */ /* 0x000fe200078e0200 */
[C---:B-1----:R-:W-:Y:S04]  /*7350*/  HMMA.16816.F32.BF16 R36, R160.reuse, R164, R36 ;  /* 0x000000a4a024723c */ /* 0x042fe80000041824 */
[----:B------:R-:W-:Y:S01]  /*7360*/  @!P6 IADD3 R0, R101, R0, RZ ;  /* 0x000000006500e210 */ /* 0x000fe20007ffe0ff */
[----:B------:R-:W-:Y:S03]  /*7370*/  @!P6 IMAD.WIDE.U32 R2, R100, 0x60, R2 ;  /* 0x000000606402e825 */ /* 0x000fe600078e0002 */
[C---:B------:R-:W-:Y:S01]  /*7380*/  HMMA.16816.F32.BF16 R40, R160.reuse, R166, R40 ;  /* 0x000000a6a028723c */ /* 0x040fe20000041828 */
[----:B------:R-:W1:Y:S03]  /*7390*/  LDSM.16.M88.4 R164, [R244] ;  /* 0x00000000f4a4783b */ /* 0x000e660000000200 */
[----:B------:R-:W-:Y:S05]  /*73a0*/  @!P6 IMAD R0, R0, 0x60, RZ ;  /* 0x000000600000e824 */ /* 0x000fea00078e02ff */
[----:B------:R-:W-:Y:S04]  /*73b0*/  @!P6 IADD3 R0, R3, R0, RZ ;  /* 0x000000000300e210 */ /* 0x000fe80007ffe0ff */
[C---:B------:R-:W-:Y:S01]  /*73c0*/  @!P6 SHF.L.U64.HI R100, R2.reuse, 0x1, R0 ;  /* 0x000000010264e819 */ /* 0x040fe20000010200 */
[----:B------:R-:W-:Y:S05]  /*73d0*/  @!P6 IMAD.SHL.U32 R0, R2, 0x2, RZ ;  /* 0x000000020200e824 */ /* 0x000fea00078e00ff */
[C---:B------:R-:W-:Y:S02]  /*73e0*/  @!P6 IADD3 R2, P0, R0.reuse, c[0x0][0x1f8], RZ ;  /* 0x00007e000002ea10 */ /* 0x040fe40007f1e0ff */
[----:B------:R-:W-:Y:S02]  /*73f0*/  @!P6 IADD3 R106, P5, R0, 0x80, RZ ;  /* 0x00000080006ae810 */ /* 0x000fe40007fbe0ff */
[----:B------:R-:W-:Y:S02]  /*7400*/  @!P6 IADD3.X R3, R100, c[0x0][0x1fc], RZ, P0, !PT ;  /* 0x00007f006403ea10 */ /* 0x000fe400007fe4ff */
[----:B------:R-:W-:Y:S03]  /*7410*/  @!P6 IADD3 R106, P0, R106, c[0x0][0x1f8], RZ ;  /* 0x00007e006a6aea10 */ /* 0x000fe60007f1e0ff */
[----:B------:R-:W-:Y:S01]  /*7420*/  @!PT LDS RZ, [RZ] ;  /* 0x00000000fffff984 */ /* 0x000fe20000000800 */
[----:B------:R-:W-:Y:S01]  /*7430*/  @!PT LDS RZ, [RZ] ;  /* 0x00000000fffff984 */ /* 0x000fe20000000800 */
[----:B------:R-:W-:Y:S01]  /*7440*/  @!PT LDS RZ, [RZ] ;  /* 0x00000000fffff984 */ /* 0x000fe20000000800 */
[----:B------:R2:W-:Y:S01]  /*7450*/  @!P6 LDGSTS.E.BYPASS.LTC128B.128 [R209+0x100], [R2.64], !P4 ;  /* 0x0010000002d1efae */ /* 0x0005e2000e101d48 */
[--C-:B------:R-:W-:Y:S02]  /*7460*/  @!P6 IADD3.X R107, RZ, c[0x0][0x1fc], R100.reuse, P0, P5 ;  /* 0x00007f00ff6bea10 */ /* 0x100fe400007ea464 */
[----:B------:R-:W-:Y:S05]  /*7470*/  @!P6 IADD3 R0, P5, R0, 0x100, RZ ;  /* 0x000001000000e810 */ /* 0x000fea0007fbe0ff */
[----:B------:R3:W-:Y:S01]  /*7480*/  @!P6 LDGSTS.E.BYPASS.LTC128B.128 [R209+0x3100], [R106.64], !P3 ;  /* 0x031000006ad1efae */ /* 0x0007e2000d901d48 */
[C---:B-1----:R-:W-:Y:S08]  /*7490*/  HMMA.16816.F32.BF16 R44, R160.reuse, R164, R44 ;  /* 0x000000a4a02c723c */ /* 0x042ff0000004182c */
[----:B------:R-:W-:Y:S04]  /*74a0*/  HMMA.16816.F32.BF16 R48, R160, R166, R48 ;  /* 0x000000a6a030723c */ /* 0x000fe80000041830 */
[----:B---3--:R-:W-:Y:S01]  /*74b0*/  @!P6 IADD3 R106, P0, R0, c[0x0][0x1f8], RZ ;  /* 0x00007e00006aea10 */ /* 0x008fe20007f1e0ff */
[----:B------:R-:W-:Y:S03]  /*74c0*/  @!P6 IMAD.MOV.U32 R0, RZ, RZ, 0x6 ;  /* 0x00000006ff00e424 */ /* 0x000fe600078e00ff */
[----:B------:R-:W-:Y:S04]  /*74d0*/  @!P6 IADD3.X R107, RZ, c[0x0][0x1fc], R100, P0, P5 ;  /* 0x00007f00ff6bea10 */ /* 0x000fe800007ea464 */
[----:B------:R-:W-:Y:S01]  /*74e0*/  @!P6 MOV R100, c[0x0][0x208] ;  /* 0x000082000064ea02 */ /* 0x000fe20000000f00 */
[----:B------:R1:W-:Y:S03]  /*74f0*/  @!P6 LDGSTS.E.BYPASS.LTC128B.128 [R209+0x6100], [R106.64], !P2 ;  /* 0x061000006ad1efae */ /* 0x0003e6000d101d48 */
[C---:B------:R-:W-:Y:S02]  /*7500*/  @!P6 SHF.L.U64.HI R0, R100.reuse, R0, c[0x0][0x20c] ;  /* 0x000083006400e619 */ /* 0x040fe40000010200 */
[----:B------:R-:W-:Y:S04]  /*7510*/  @!P6 SHF.L.U32 R100, R100, 0x6, RZ ;  /* 0x000000066464e819 */ /* 0x000fe800000006ff */
[----:B--2---:R-:W-:Y:S04]  /*7520*/  @!P6 IADD3 R2, P0, R2, R100, RZ ;  /* 0x000000640202e210 */ /* 0x004fe80007f1e0ff */
[----:B------:R-:W-:Y:S02]  /*7530*/  @!P6 IADD3.X R3, R3, R0, RZ, P0, !PT ;  /* 0x000000000303e210 */ /* 0x000fe400007fe4ff */
[----:B------:R-:W-:Y:S03]  /*7540*/  @!P6 IADD3 R100, P0, R100, R2, RZ ;  /* 0x000000026464e210 */ /* 0x000fe60007f1e0ff */
[----:B------:R2:W-:Y:S02]  /*7550*/  @!P6 LDGSTS.E.BYPASS.LTC128B.128 [R209+0x1100], [R2.64], !P4 ;  /* 0x0110000002d1efae */ /* 0x0005e4000e101d48 */
[----:B------:R-:W-:Y:S06]  /*7560*/  @!P6 IMAD.X R101, R0, 0x1, R3, P0 ;  /* 0x000000010065e824 */ /* 0x000fec00000e0603 */
[----:B------:R2:W-:Y:S08]  /*7570*/  @!P6 LDGSTS.E.BYPASS.LTC128B.128 [R209+0x4100], [R2.64+0x80], !P3 ;  /* 0x0410008002d1efae */ /* 0x0005f0000d901d48 */
[----:B------:R2:W-:Y:S08]  /*7580*/  @!P6 LDGSTS.E.BYPASS.LTC128B.128 [R209+0x7100], [R2.64+0x100], !P2 ;  /* 0x0710010002d1efae */ /* 0x0005f0000d101d48 */
[----:B------:R3:W-:Y:S08]  /*7590*/  @!P6 LDGSTS.E.BYPASS.LTC128B.128 [R209+0x2100], [R100.64], !P4 ;  /* 0x0210000064d1efae */ /* 0x0007f0000e101d48 */
[----:B------:R3:W-:Y:S08]  /*75a0*/  @!P6 LDGSTS.E.BYPASS.LTC128B.128 [R209+0x5100], [R100.64+0x80], !P3 ;  /* 0x0510008064d1efae */ /* 0x0007f0000d901d48 */
[----:B------:R3:W-:Y:S01]  /*75b0*/  @!P6 LDGSTS.E.BYPASS.LTC128B.128 [R209+0x8100], [R100.64+0x100], !P2 ;  /* 0x0810010064d1efae */ /* 0x0007e2000d101d48 */
[----:B--2---:R-:W-:Y:S07]  /*75c0*/  IMAD R3, R218, -0x60, RZ ;  /* 0xffffffa0da037824 */ /* 0x004fee00078e02ff */
[----:B------:R-:W2:Y:S01]  /*75d0*/  LDSM.16.M88.4 R164, [R229] ;  /* 0x00000000e5a4783b */ /* 0x000ea20000000200 */
[----:B------:R-:W-:Y:S04]  /*75e0*/  IADD3 R3, -R212, 0x1, R3 ;  /* 0x00000001d4037810 */ /* 0x000fe80007ffe103 */
[----:B------:R-:W-:Y:S03]  /*75f0*/  IADD3 R3, R3, c[0x0][0x1d0], RZ ;  /* 0x0000740003037a10 */ /* 0x000fe60007ffe0ff */
[----:B------:R-:W0:Y:S01]  /*7600*/  LDGDEPBAR ;  /* 0x00000000000079af */ /* 0x000e220000000000 */
[----:B------:R-:W-:Y:S07]  /*7610*/  IADD3 R3, R3, -c[0x0][0x168], RZ ;  /* 0x80005a0003037a10 */ /* 0x000fee0007ffe0ff */
[----:B------:R4:W3:Y:S01]  /*7620*/  LDL R2, [R1+0x14] ;  /* 0x0000140001027983 */ /* 0x0008e20000100800 */
[C---:B--2---:R-:W-:Y:S08]  /*7630*/  HMMA.16816.F32.BF16 R4, R168.reuse, R164, R4 ;  /* 0x000000a4a804723c */ /* 0x044ff00000041804 */
[C---:B------:R-:W-:Y:S01]  /*7640*/  HMMA.16816.F32.BF16 R8, R168.reuse, R166, R8 ;  /* 0x000000a6a808723c */ /* 0x040fe20000041808 */
[----:B------:R-:W2:Y:S07]  /*7650*/  LDSM.16.M88.4 R164, [R229+0x800] ;  /* 0x00080000e5a4783b */ /* 0x000eae0000000200 */
        /* <DEDUP_REMOVED lines=13> */
[----:B------:R-:W-:Y:S01]  /*7730*/  HMMA.16816.F32.BF16 R48, R168, R166, R48 ;  /* 0x000000a6a830723c */ /* 0x000fe20000041830 */
[----:B------:R-:W2:Y:S03]  /*7740*/  LDSM.16.M88.4 R164, [R226] ;  /* 0x00000000e2a4783b */ /* 0x000ea60000000200 */
[----:B---3--:R-:W-:Y:S05]  /*7750*/  @P1 MOV R2, R213 ;  /* 0x000000d500021202 */ /* 0x008fea0000000f00 */
[----:B------:R-:W3:Y:S04]  /*7760*/  LDL.LU R213, [R1+0x18] ;  /* 0x0000180001d57983 */ /* 0x000ee80000300800 */
[----:B------:R-:W1:Y:S01]  /*7770*/  SHFL.IDX PT, R0, R2, RZ, 0x1c1f ;  /* 0x001c1fff02007589 */ /* 0x000e6200000e0000 */
[C---:B--2---:R-:W-:Y:S08]  /*7780*/  HMMA.16816.F32.BF16 R4, R172.reuse, R164, R4 ;  /* 0x000000a4ac04723c */ /* 0x044ff00000041804 */
[C---:B------:R-:W-:Y:S01]  /*7790*/  HMMA.16816.F32.BF16 R8, R172.reuse, R166, R8 ;  /* 0x000000a6ac08723c */ /* 0x040fe20000041808 */
[----:B------:R-:W2:Y:S03]  /*77a0*/  LDSM.16.M88.4 R164, [R226+0x800] ;  /* 0x00080000e2a4783b */ /* 0x000ea60000000200 */
[----:B-1----:R-:W-:Y:S04]  /*77b0*/  IADD3 R0, R3, R0, RZ ;  /* 0x0000000003007210 */ /* 0x002fe80007ffe0ff */
[C---:B------:R-:W-:Y:S02]  /*77c0*/  ISETP.GT.AND P0, PT, R0.reuse, 0x8, PT ;  /* 0x000000080000780c */ /* 0x040fe40003f04270 */
[C---:B------:R-:W-:Y:S02]  /*77d0*/  ISETP.GT.AND P6, PT, R0.reuse, RZ, PT ;  /* 0x000000ff0000720c */ /* 0x040fe40003fc4270 */
[----:B------:R-:W-:Y:S01]  /*77e0*/  ISETP.GT.AND P5, PT, R0, 0x1, PT ;  /* 0x000000010000780c */ /* 0x000fe20003fa4270 */
[C---:B--2---:R-:W-:Y:S08]  /*77f0*/  HMMA.16816.F32.BF16 R12, R172.reuse, R164, R12 ;  /* 0x000000a4ac0c723c */ /* 0x044ff0000004180c */
[C---:B------:R-:W-:Y:S01]  /*7800*/  HMMA.16816.F32.BF16 R16, R172.reuse, R166, R16 ;  /* 0x000000a6ac10723c */ /* 0x040fe20000041810 */
[----:B------:R-:W1:Y:S07]  /*7810*/  LDSM.16.M88.4 R164, [R226+0x1000] ;  /* 0x00100000e2a4783b */ /* 0x000e6e0000000200 */
[C---:B-1----:R-:W-:Y:S08]  /*7820*/  HMMA.16816.F32.BF16 R20, R172.reuse, R164, R20 ;  /* 0x000000a4ac14723c */ /* 0x042ff00000041814 */
        /* <DEDUP_REMOVED lines=9> */
[----:B------:R-:W-:Y:S01]  /*78c0*/  HMMA.16816.F32.BF16 R48, R172, R166, R48 ;  /* 0x000000a6ac30723c */ /* 0x000fe20000041830 */
        /* <DEDUP_REMOVED lines=129> */
[----:B------:R-:W1:Y:S11]  /*80e0*/  LDSM.16.M88.4 R164, [R226+0x6800] ;  /* 0x00680000e2a4783b */ /* 0x000e760000000200 */
[----:B------:R-:W-:Y:S04]  /*80f0*/  @!UPT UIADD3 URZ, URZ, URZ, URZ ;  /* 0x0000003f3f3ff290 */ /* 0x000fe8000fffe03f */
        /* <DEDUP_REMOVED lines=9> */
[----:B------:R-:W2:Y:S01]  /*8190*/  MUFU.TANH R210, R5 ;  /* 0x0000000500d27308 */ /* 0x000ea20000002400 */
[C---:B-1----:R-:W-:Y:S09]  /*81a0*/  HMMA.16816.F32.BF16 R12, R204.reuse, R164, R12 ;  /* 0x000000a4cc0c723c */ /* 0x042ff2000004180c */
[----:B------:R-:W-:Y:S01]  /*81b0*/  MUFU.TANH R105, R6 ;  /* 0x0000000600697308 */ /* 0x000fe20000002400 */
[C---:B------:R-:W-:Y:S01]  /*81c0*/  HMMA.16816.F32.BF16 R16, R204.reuse, R166, R16 ;  /* 0x000000a6cc10723c */ /* 0x040fe20000041810 */
[----:B------:R-:W1:Y:S08]  /*81d0*/  LDSM.16.M88.4 R164, [R226+0x7000] ;  /* 0x00700000e2a4783b */ /* 0x000e700000000200 */
[----:B------:R3:W-:Y:S03]  /*81e0*/  MUFU.TANH R102, R7 ;  /* 0x0000000700667308 */ /* 0x0007e60000002400 */
[----:B--2---:R-:W-:Y:S02]  /*81f0*/  FSEL R210, R210, -INF , P5 ;  /* 0xff800000d2d27808 */ /* 0x004fe40002800000 */
[----:B------:R-:W-:Y:S05]  /*8200*/  ISETP.GT.AND P5, PT, R0, 0x10, PT ;  /* 0x000000100000780c */ /* 0x000fea0003fa4270 */
[----:B------:R-:W-:Y:S01]  /*8210*/  MUFU.TANH R11, R11 ;  /* 0x0000000b000b7308 */ /* 0x000fe20000002400 */
[----:B------:R-:W-:Y:S02]  /*8220*/  FMUL.FTZ R12, R12, c[0x0][0x320] ;  /* 0x0000c8000c0c7a20 */ /* 0x000fe40000410000 */
[----:B------:R-:W-:Y:S02]  /*8230*/  FMUL.FTZ R14, R14, c[0x0][0x320] ;  /* 0x0000c8000e0e7a20 */ /* 0x000fe40000410000 */
[----:B------:R-:W-:Y:S02]  /*8240*/  FMUL.FTZ R15, R15, c[0x0][0x320] ;  /* 0x0000c8000f0f7a20 */ /* 0x000fe40000410000 */
[----:B------:R-:W-:Y:S03]  /*8250*/  FMUL.FTZ R13, R13, c[0x0][0x320] ;  /* 0x0000c8000d0d7a20 */ /* 0x000fe60000410000 */
[----:B------:R-:W2:Y:S01]  /*8260*/  MUFU.TANH R211, R8 ;  /* 0x0000000800d37308 */ /* 0x000ea20000002400 */
[----:B------:R-:W-:Y:S02]  /*8270*/  FMUL.FTZ R16, R16, c[0x0][0x320] ;  /* 0x0000c80010107a20 */ /* 0x000fe40000410000 */
[----:B------:R-:W-:Y:S01]  /*8280*/  FMUL.FTZ R17, R17, c[0x0][0x320] ;  /* 0x0000c80011117a20 */ /* 0x000fe20000410000 */
[----:B---3--:R-:W-:Y:S01]  /*8290*/  LDSM.16.M88.4 R4, [R226+0x8800] ;  /* 0x00880000e204783b */ /* 0x008fe20000000200 */
[----:B------:R-:W-:Y:S02]  /*82a0*/  FMUL.FTZ R18, R18, c[0x0][0x320] ;  /* 0x0000c80012127a20 */ /* 0x000fe40000410000 */
[----:B------:R-:W-:Y:S03]  /*82b0*/  FMUL.FTZ R19, R19, c[0x0][0x320] ;  /* 0x0000c80013137a20 */ /* 0x000fe60000410000 */
[----:B------:R-:W3:Y:S01]  /*82c0*/  MUFU.TANH R12, R12 ;  /* 0x0000000c000c7308 */ /* 0x000ee20000002400 */
[C---:B-1----:R-:W-:Y:S09]  /*82d0*/  HMMA.16816.F32.BF16 R20, R204.reuse, R164, R20 ;  /* 0x000000a4cc14723c */ /* 0x042ff20000041814 */
[----:B------:R-:W-:Y:S03]  /*82e0*/  MUFU.TANH R16, R16 ;  /* 0x0000001000107308 */ /* 0x000fe60000002400 */
[----:B--2---:R-:W-:Y:S01]  /*82f0*/  FSEL R211, R211, -INF , P0 ;  /* 0xff800000d3d37808 */ /* 0x004fe20000000000 */
[C---:B------:R-:W-:Y:S01]  /*8300*/  HMMA.16816.F32.BF16 R24, R204.reuse, R166, R24 ;  /* 0x000000a6cc18723c */ /* 0x040fe20000041818 */
[----:B------:R-:W1:Y:S02]  /*8310*/  LDSM.16.M88.4 R164, [R226+0x7800] ;  /* 0x00780000e2a4783b */ /* 0x000e640000000200 */
[----:B------:R-:W-:Y:S03]  /*8320*/  ISETP.GT.AND P0, PT, R0, 0x11, PT ;  /* 0x000000110000780c */ /* 0x000fe60003f04270 */
[----:B------:R-:W2:Y:S01]  /*8330*/  MUFU.TANH R17, R17 ;  /* 0x0000001100117308 */ /* 0x000ea20000002400 */
[----:B---3--:R-:W-:Y:S02]  /*8340*/  FSEL R219, R12, -INF , P5 ;  /* 0xff8000000cdb7808 */ /* 0x008fe40002800000 */
[----:B------:R-:W-:Y:S07]  /*8350*/  ISETP.GT.AND P5, PT, R0, 0x19, PT ;  /* 0x000000190000780c */ /* 0x000fee0003fa4270 */
[----:B------:R-:W-:Y:S01]  /*8360*/  MUFU.TANH R10, R10 ;  /* 0x0000000a000a7308 */ /* 0x000fe20000002400 */
[----:B------:R-:W-:Y:S02]  /*8370*/  FMUL.FTZ R22, R22, c[0x0][0x320] ;  /* 0x0000c80016167a20 */ /* 0x000fe40000410000 */
[----:B------:R-:W-:Y:S02]  /*8380*/  FMUL.FTZ R23, R23, c[0x0][0x320] ;  /* 0x0000c80017177a20 */ /* 0x000fe40000410000 */
[----:B------:R-:W-:Y:S02]  /*8390*/  FMUL.FTZ R20, R20, c[0x0][0x320] ;  /* 0x0000c80014147a20 */ /* 0x000fe40000410000 */
[----:B------:R-:W-:Y:S03]  /*83a0*/  FMUL.FTZ R21, R21, c[0x0][0x320] ;  /* 0x0000c80015157a20 */ /* 0x000fe60000410000 */
[----:B------:R-:W-:Y:S01]  /*83b0*/  MUFU.TANH R22, R22 ;  /* 0x0000001600167308 */ /* 0x000fe20000002400 */
[----:B------:R-:W-:Y:S02]  /*83c0*/  FMUL.FTZ R27, R27, c[0x0][0x320] ;  /* 0x0000c8001b1b7a20 */ /* 0x000fe40000410000 */
[----:B------:R-:W-:Y:S01]  /*83d0*/  FMUL.FTZ R26, R26, c[0x0][0x320] ;  /* 0x0000c8001a1a7a20 */ /* 0x000fe20000410000 */
[----:B--2---:R-:W-:Y:S01]  /*83e0*/  FSEL R222, R17, -INF , P5 ;  /* 0xff80000011de7808 */ /* 0x004fe20002800000 */
[----:B------:R-:W-:Y:S01]  /*83f0*/  FMUL.FTZ R24, R24, c[0x0][0x320] ;  /* 0x0000c80018187a20 */ /* 0x000fe20000410000 */
[----:B------:R-:W-:Y:S01]  /*8400*/  ISETP.GT.AND P5, PT, R0, 0x28, PT ;  /* 0x000000280000780c */ /* 0x000fe20003fa4270 */
[----:B------:R-:W-:Y:S03]  /*8410*/  FMUL.FTZ R25, R25, c[0x0][0x320] ;  /* 0x0000c80019197a20 */ /* 0x000fe60000410000 */
[----:B------:R-:W-:Y:S01]  /*8420*/  MUFU.TANH R23, R23 ;  /* 0x0000001700177308 */ /* 0x000fe20000002400 */
[C---:B-1----:R-:W-:Y:S09]  /*8430*/  HMMA.16816.F32.BF16 R28, R204.reuse, R164, R28 ;  /* 0x000000a4cc1c723c */ /* 0x042ff2000004181c */
[----:B------:R-:W-:Y:S01]  /*8440*/  MUFU.TANH R27, R27 ;  /* 0x0000001b001b7308 */ /* 0x000fe20000002400 */
[C---:B------:R-:W-:Y:S01]  /*8450*/  HMMA.16816.F32.BF16 R32, R204.reuse, R166, R32 ;  /* 0x000000a6cc20723c */ /* 0x040fe20000041820 */
[----:B------:R-:W1:Y:S01]  /*8460*/  LDSM.16.M88.4 R164, [R226+0x8000] ;  /* 0x00800000e2a4783b */ /* 0x000e620000000200 */
[----:B------:R-:W-:Y:S07]  /*8470*/  DEPBAR.LE SB0, 0x0 ;  /* 0x000080000000791a */ /* 0x000fee0000000000 */
[----:B------:R-:W-:Y:S01]  /*8480*/  MUFU.TANH R14, R14 ;  /* 0x0000000e000e7308 */ /* 0x000fe20000002400 */
[----:B------:R-:W-:Y:S04]  /*8490*/  BAR.SYNC.DEFER_BLOCKING 0x0 ;  /* 0x0000000000007b1d */ /* 0x000fe80000010000 */
[----:B------:R-:W-:Y:S02]  /*84a0*/  FMUL.FTZ R30, R30, c[0x0][0x320] ;  /* 0x0000c8001e1e7a20 */ /* 0x000fe40000410000 */
[----:B------:R-:W-:Y:S02]  /*84b0*/  FMUL.FTZ R28, R28, c[0x0][0x320] ;  /* 0x0000c8001c1c7a20 */ /* 0x000fe40000410000 */
[----:B------:R-:W-:Y:S02]  /*84c0*/  FMUL.FTZ R29, R29, c[0x0][0x320] ;  /* 0x0000c8001d1d7a20 */ /* 0x000fe40000410000 */
[----:B------:R-:W-:Y:S04]  /*84d0*/  FMUL.FTZ R31, R31, c[0x0][0x320] ;  /* 0x0000c8001f1f7a20 */ /* 0x000fe80000410000 */
[----:B------:R-:W-:Y:S02]  /*84e0*/  FMUL.FTZ R35, R35, c[0x0][0x320] ;  /* 0x0000c80023237a20 */ /* 0x000fe40000410000 */
[----:B------:R-:W-:Y:S02]  /*84f0*/  FMUL.FTZ R32, R32, c[0x0][0x320] ;  /* 0x0000c80020207a20 */ /* 0x000fe40000410000 */
[----:B------:R-:W-:Y:S02]  /*8500*/  FMUL.FTZ R33, R33, c[0x0][0x320] ;  /* 0x0000c80021217a20 */ /* 0x000fe40000410000 */
[----:B------:R-:W-:Y:S04]  /*8510*/  FMUL.FTZ R34, R34, c[0x0][0x320] ;  /* 0x0000c80022227a20 */ /* 0x000fe80000410000 */
[----:B------:R-:W-:Y:S01]  /*8520*/  MUFU.TANH R33, R33 ;  /* 0x0000002100217308 */ /* 0x000fe20000002400 */
[C---:B-1----:R-:W-:Y:S09]  /*8530*/  HMMA.16816.F32.BF16 R36, R204.reuse, R164, R36 ;  /* 0x000000a4cc24723c */ /* 0x042ff20000041824 */
[----:B------:R-:W-:Y:S01]  /*8540*/  MUFU.TANH R35, R35 ;  /* 0x0000002300237308 */ /* 0x000fe20000002400 */
[C---:B------:R-:W-:Y:S09]  /*8550*/  HMMA.16816.F32.BF16 R40, R204.reuse, R166, R40 ;  /* 0x000000a6cc28723c */ /* 0x040ff20000041828 */
[----:B------:R-:W1:Y:S01]  /*8560*/  MUFU.TANH R9, R9 ;  /* 0x0000000900097308 */ /* 0x000e620000002400 */
[C---:B------:R-:W-:Y:S09]  /*8570*/  HMMA.16816.F32.BF16 R44, R204.reuse, R4, R44 ;  /* 0x00000004cc2c723c */ /* 0x040ff2000004182c */
[----:B------:R-:W2:Y:S01]  /*8580*/  MUFU.TANH R13, R13 ;  /* 0x0000000d000d7308 */ /* 0x000ea20000002400 */
[----:B------:R-:W-:Y:S03]  /*8590*/  HMMA.16816.F32.BF16 R48, R204, R6, R48 ;  /* 0x00000006cc30723c */ /* 0x000fe60000041830 */
[----:B------:R-:W-:Y:S01]  /*85a0*/  FSEL R5, R100, -INF , P6 ;  /* 0xff80000064057808 */ /* 0x000fe20003000000 */
[----:B------:R-:W-:Y:S01]  /*85b0*/  FMUL.FTZ R8, R37, c[0x0][0x320] ;  /* 0x0000c80025087a20 */ /* 0x000fe20000410000 */
[----:B------:R-:W-:Y:S01]  /*85c0*/  ISETP.GT.AND P6, PT, R0, 0x9, PT ;  /* 0x000000090000780c */ /* 0x000fe20003fc4270 */
[----:B------:R-:W-:Y:S01]  /*85d0*/  FMUL.FTZ R36, R36, c[0x0][0x320] ;  /* 0x0000c80024247a20 */ /* 0x000fe20000410000 */
[----:B------:R-:W-:Y:S02]  /*85e0*/  FMNMX.FTZ R101, R5, R103, !PT ;  /* 0x0000006705657209 */ /* 0x000fe40007810000 */
[----:B------:R-:W3:Y:S03]  /*85f0*/  MUFU.TANH R20, R20 ;  /* 0x0000001400147308 */ /* 0x000ee60000002400 */
[----:B------:R-:W-:Y:S01]  /*8600*/  FMNMX.FTZ R101, R210, R101, !PT ;  /* 0x00000065d2657209 */ /* 0x000fe20007810000 */
[----:B------:R-:W-:Y:S01]  /*8610*/  FMUL.FTZ R7, R40, c[0x0][0x320] ;  /* 0x0000c80028077a20 */ /* 0x000fe20000410000 */
[----:B-1----:R-:W-:Y:S01]  /*8620*/  FSEL R212, R9, -INF , P6 ;  /* 0xff80000009d47808 */ /* 0x002fe20003000000 */
[----:B------:R-:W-:Y:S01]  /*8630*/  FMUL.FTZ R6, R41, c[0x0][0x320] ;  /* 0x0000c80029067a20 */ /* 0x000fe20000410000 */
[----:B------:R-:W-:Y:S01]  /*8640*/  FMNMX.FTZ R101, R211, R101, !PT ;  /* 0x00000065d3657209 */ /* 0x000fe20007810000 */
[----:B------:R-:W-:Y:S01]  /*8650*/  FMUL.FTZ R4, R44, c[0x0][0x320] ;  /* 0x0000c8002c047a20 */ /* 0x000fe20000410000 */
[----:B------:R-:W-:Y:S01]  /*8660*/  ISETP.GT.AND P6, PT, R0, 0x18, PT ;  /* 0x000000180000780c */ /* 0x000fe20003fc4270 */
[----:B------:R-:W1:Y:S01]  /*8670*/  MUFU.TANH R21, R21 ;  /* 0x0000001500157308 */ /* 0x000e620000002400 */
[----:B------:R-:W-:Y:S01]  /*8680*/  FMNMX.FTZ R101, R212, R101, !PT ;  /* 0x00000065d4657209 */ /* 0x000fe20007810000 */
[----:B------:R-:W-:Y:S01]  /*8690*/  FMUL.FTZ R45, R45, c[0x0][0x320] ;  /* 0x0000c8002d2d7a20 */ /* 0x000fe20000410000 */
[----:B------:R-:W-:Y:S01]  /*86a0*/  FSEL R221, R16, -INF , P6 ;  /* 0xff80000010dd7808 */ /* 0x000fe20003000000 */
[----:B------:R-:W-:Y:S01]  /*86b0*/  FMUL.FTZ R42, R42, c[0x0][0x320] ;  /* 0x0000c8002a2a7a20 */ /* 0x000fe20000410000 */
[----:B--2---:R-:W-:Y:S01]  /*86c0*/  FSEL R220, R13, -INF , P0 ;  /* 0xff8000000ddc7808 */ /* 0x004fe20000000000 */
[----:B------:R-:W-:Y:S01]  /*86d0*/  FMUL.FTZ R48, R48, c[0x0][0x320] ;  /* 0x0000c80030307a20 */ /* 0x000fe20000410000 */
[----:B------:R-:W-:Y:S01]  /*86e0*/  FMNMX.FTZ R101, R219, R101, !PT ;  /* 0x00000065db657209 */ /* 0x000fe20007810000 */
[----:B------:R-:W-:Y:S01]  /*86f0*/  IMAD.MOV.U32 R40, RZ, RZ, R209 ;  /* 0x000000ffff287224 */ /* 0x000fe200078e00d1 */
[----:B------:R-:W-:Y:S01]  /*8700*/  ISETP.GT.AND P0, PT, R0, 0x20, PT ;  /* 0x000000200000780c */ /* 0x000fe20003f04270 */
[----:B------:R-:W2:Y:S01]  /*8710*/  MUFU.TANH R24, R24 ;  /* 0x0000001800187308 */ /* 0x000ea20000002400 */
[----:B------:R-:W-:Y:S01]  /*8720*/  FMNMX.FTZ R101, R220, R101, !PT ;  /* 0x00000065dc657209 */ /* 0x000fe20007810000 */
[----:B------:R-:W-:Y:S01]  /*8730*/  FMUL.FTZ R38, R38, c[0x0][0x320] ;  /* 0x0000c80026267a20 */ /* 0x000fe20000410000 */
[----:B------:R-:W-:Y:S01]  /*8740*/  ISETP.GT.AND P6, PT, R0, 0x21, PT ;  /* 0x000000210000780c */ /* 0x000fe20003fc4270 */
[----:B------:R-:W-:Y:S01]  /*8750*/  FMUL.FTZ R39, R39, c[0x0][0x320] ;  /* 0x0000c80027277a20 */ /* 0x000fe20000410000 */
[----:B------:R-:W-:Y:S01]  /*8760*/  FMNMX.FTZ R101, R221, R101, !PT ;  /* 0x00000065dd657209 */ /* 0x000fe20007810000 */
[----:B------:R-:W-:Y:S01]  /*8770*/  FMUL.FTZ R43, R43, c[0x0][0x320] ;  /* 0x0000c8002b2b7a20 */ /* 0x000fe20000410000 */
[----:B---3--:R-:W-:Y:S01]  /*8780*/  FSEL R20, R20, -INF , P0 ;  /* 0xff80000014147808 */ /* 0x008fe20000000000 */
[----:B------:R-:W-:Y:S01]  /*8790*/  FMUL.FTZ R51, R51, c[0x0][0x320] ;  /* 0x0000c80033337a20 */ /* 0x000fe20000410000 */
[----:B------:R-:W-:Y:S01]  /*87a0*/  FMNMX.FTZ R101, R222, R101, !PT ;  /* 0x00000065de657209 */ /* 0x000fe20007810000 */
[----:B------:R-:W3:Y:S01]  /*87b0*/  MUFU.TANH R25, R25 ;  /* 0x0000001900197308 */ /* 0x000ee20000002400 */
[----:B------:R-:W-:Y:S02]  /*87c0*/  ISETP.GT.AND P0, PT, R0, 0x29, PT ;  /* 0x000000290000780c */ /* 0x000fe40003f04270 */
[----:B------:R-:W-:Y:S02]  /*87d0*/  FMNMX.FTZ R101, R20, R101, !PT ;  /* 0x0000006514657209 */ /* 0x000fe40007810000 */
[----:B-1----:R-:W-:Y:S02]  /*87e0*/  FSEL R21, R21, -INF , P6 ;  /* 0xff80000015157808 */ /* 0x002fe40003000000 */
[----:B------:R-:W-:Y:S02]  /*87f0*/  ISETP.GT.AND P6, PT, R0, 0x30, PT ;  /* 0x000000300000780c */ /* 0x000fe40003fc4270 */
[----:B------:R-:W-:Y:S01]  /*8800*/  FMNMX.FTZ R101, R21, R101, !PT ;  /* 0x0000006515657209 */ /* 0x000fe20007810000 */
[----:B------:R-:W1:Y:S01]  /*8810*/  MUFU.TANH R28, R28 ;  /* 0x0000001c001c7308 */ /* 0x000e620000002400 */
[----:B--2---:R-:W-:Y:S02]  /*8820*/  FSEL R24, R24, -INF , P5 ;  /* 0xff80000018187808 */ /* 0x004fe40002800000 */
[----:B------:R-:W-:Y:S02]  /*8830*/  ISETP.GT.AND P5, PT, R0, 0x31, PT ;  /* 0x000000310000780c */ /* 0x000fe40003fa4270 */
[----:B------:R-:W-:Y:S05]  /*8840*/  FMNMX.FTZ R101, R24, R101, !PT ;  /* 0x0000006518657209 */ /* 0x000fea0007810000 */
[----:B------:R-:W2:Y:S01]  /*8850*/  MUFU.TANH R29, R29 ;  /* 0x0000001d001d7308 */ /* 0x000ea20000002400 */
[----:B---3--:R-:W-:Y:S02]  /*8860*/  FSEL R25, R25, -INF , P0 ;  /* 0xff80000019197808 */ /* 0x008fe40000000000 */
[----:B------:R-:W-:Y:S02]  /*8870*/  ISETP.GT.AND P0, PT, R0, 0x38, PT ;  /* 0x000000380000780c */ /* 0x000fe40003f04270 */
[----:B------:R-:W-:Y:S05]  /*8880*/  FMNMX.FTZ R101, R25, R101, !PT ;  /* 0x0000006519657209 */ /* 0x000fea0007810000 */
[----:B------:R-:W3:Y:S01]  /*8890*/  MUFU.TANH R32, R32 ;  /* 0x0000002000207308 */ /* 0x000ee20000002400 */
[----:B-1----:R-:W-:Y:S02]  /*88a0*/  FSEL R28, R28, -INF , P6 ;  /* 0xff8000001c1c7808 */ /* 0x002fe40003000000 */
[----:B------:R-:W-:Y:S02]  /*88b0*/  ISETP.GT.AND P6, PT, R0, 0x39, PT ;  /* 0x000000390000780c */ /* 0x000fe40003fc4270 */
[----:B------:R-:W-:Y:S05]  /*88c0*/  FMNMX.FTZ R101, R28, R101, !PT ;  /* 0x000000651c657209 */ /* 0x000fea0007810000 */
[----:B------:R-:W1:Y:S01]  /*88d0*/  MUFU.TANH R8, R8 ;  /* 0x0000000800087308 */ /* 0x000e620000002400 */
[----:B------:R-:W-:Y:S02]  /*88e0*/  FSEL R33, R33, -INF , P6 ;  /* 0xff80000021217808 */ /* 0x000fe40003000000 */
[C---:B------:R-:W-:Y:S02]  /*88f0*/  ISETP.GT.AND P6, PT, R0.reuse, 0x48, PT ;  /* 0x000000480000780c */ /* 0x040fe40003fc4270 */
[----:B--2---:R-:W-:Y:S02]  /*8900*/  FSEL R29, R29, -INF , P5 ;  /* 0xff8000001d1d7808 */ /* 0x004fe40002800000 */
[----:B------:R-:W-:Y:S02]  /*8910*/  ISETP.GT.AND P5, PT, R0, 0x40, PT ;  /* 0x000000400000780c */ /* 0x000fe40003fa4270 */
[----:B------:R-:W-:Y:S01]  /*8920*/  FMNMX.FTZ R101, R29, R101, !PT ;  /* 0x000000651d657209 */ /* 0x000fe20007810000 */
[----:B------:R-:W2:Y:S01]  /*8930*/  MUFU.TANH R36, R36 ;  /* 0x0000002400247308 */ /* 0x000ea20000002400 */
[----:B---3--:R-:W-:Y:S02]  /*8940*/  FSEL R32, R32, -INF , P0 ;  /* 0xff80000020207808 */ /* 0x008fe40000000000 */
[----:B------:R-:W-:Y:S02]  /*8950*/  ISETP.GT.AND P0, PT, R0, 0x41, PT ;  /* 0x000000410000780c */ /* 0x000fe40003f04270 */
[----:B------:R-:W-:Y:S05]  /*8960*/  FMNMX.FTZ R101, R32, R101, !PT ;  /* 0x0000006520657209 */ /* 0x000fea0007810000 */
[----:B------:R-:W3:Y:S01]  /*8970*/  MUFU.TANH R4, R4 ;  /* 0x0000000400047308 */ /* 0x000ee20000002400 */
[----:B------:R-:W-:Y:S02]  /*8980*/  FMNMX.FTZ R101, R33, R101, !PT ;  /* 0x0000006521657209 */ /* 0x000fe40007810000 */
[----:B-1----:R-:W-:Y:S02]  /*8990*/  FSEL R8, R8, -INF , P0 ;  /* 0xff80000008087808 */ /* 0x002fe40000000000 */
[----:B------:R-:W-:Y:S05]  /*89a0*/  ISETP.GT.AND P0, PT, R0, 0x50, PT ;  /* 0x000000500000780c */ /* 0x000fea0003f04270 */
[----:B------:R-:W1:Y:S01]  /*89b0*/  MUFU.TANH R7, R7 ;  /* 0x0000000700077308 */ /* 0x000e620000002400 */
[----:B--2---:R-:W-:Y:S02]  /*89c0*/  FSEL R36, R36, -INF , P5 ;  /* 0xff80000024247808 */ /* 0x004fe40002800000 */
[----:B------:R-:W-:Y:S02]  /*89d0*/  ISETP.GT.AND P5, PT, R0, 0x49, PT ;  /* 0x000000490000780c */ /* 0x000fe40003fa4270 */
[----:B------:R-:W-:Y:S05]  /*89e0*/  FMNMX.FTZ R101, R36, R101, !PT ;  /* 0x0000006524657209 */ /* 0x000fea0007810000 */
[----:B------:R-:W2:Y:S01]  /*89f0*/  MUFU.TANH R6, R6 ;  /* 0x0000000600067308 */ /* 0x000ea20000002400 */
[----:B------:R-:W-:Y:S02]  /*8a00*/  FMNMX.FTZ R101, R8, R101, !PT ;  /* 0x0000006508657209 */ /* 0x000fe40007810000 */
[----:B---3--:R-:W-:Y:S01]  /*8a10*/  FSEL R37, R4, -INF , P0 ;  /* 0xff80000004257808 */ /* 0x008fe20000000000 */
[----:B------:R-:W-:Y:S01]  /*8a20*/  FMUL.FTZ R4, R49, c[0x0][0x320] ;  /* 0x0000c80031047a20 */ /* 0x000fe20000410000 */
[----:B------:R-:W-:Y:S02]  /*8a30*/  ISETP.GT.AND P0, PT, R0, 0x59, PT ;  /* 0x000000590000780c */ /* 0x000fe40003f04270 */
[----:B------:R-:W-:Y:S03]  /*8a40*/  MOV R49, R37 ;  /* 0x0000002500317202 */ /* 0x000fe60000000f00 */
[----:B------:R-:W3:Y:S01]  /*8a50*/  MUFU.TANH R45, R45 ;  /* 0x0000002d002d7308 */ /* 0x000ee20000002400 */
[----:B------:R-:W-:Y:S02]  /*8a60*/  MOV R37, R208 ;  /* 0x000000d000257202 */ /* 0x000fe40000000f00 */
[----:B-1----:R-:W-:Y:S01]  /*8a70*/  FSEL R44, R7, -INF , P6 ;  /* 0xff800000072c7808 */ /* 0x002fe20003000000 */
[----:B------:R-:W-:Y:S01]  /*8a80*/  FMUL.FTZ R7, R46, c[0x0][0x320] ;  /* 0x0000c8002e077a20 */ /* 0x000fe20000410000 */
[----:B------:R-:W-:Y:S02]  /*8a90*/  ISETP.GT.AND P6, PT, R0, 0x51, PT ;  /* 0x000000510000780c */ /* 0x000fe40003fc4270 */
[----:B------:R-:W-:Y:S03]  /*8aa0*/  FMNMX.FTZ R101, R44, R101, !PT ;  /* 0x000000652c657209 */ /* 0x000fe60007810000 */
[----:B------:R-:W1:Y:S01]  /*8ab0*/  MUFU.TANH R48, R48 ;  /* 0x0000003000307308 */ /* 0x000e620000002400 */
[----:B--2---:R-:W-:Y:S02]  /*8ac0*/  FSEL R17, R6, -INF , P5 ;  /* 0xff80000006117808 */ /* 0x004fe40002800000 */
[----:B------:R-:W-:Y:S02]  /*8ad0*/  ISETP.GT.AND P5, PT, R0, 0x58, PT ;  /* 0x000000580000780c */ /* 0x000fe40003fa4270 */
[----:B------:R-:W2:Y:S01]  /*8ae0*/  SHFL.IDX PT, R0, R2, 0x1, 0x1c1f ;  /* 0x003c1f0002007f89 */ /* 0x000ea200000e0000 */
[----:B------:R-:W-:Y:S04]  /*8af0*/  FMNMX.FTZ R101, R17, R101, !PT ;  /* 0x0000006511657209 */ /* 0x000fe80007810000 */
[----:B------:R-:W4:Y:S01]  /*8b00*/  MUFU.TANH R4, R4 ;  /* 0x0000000400047308 */ /* 0x000f220000002400 */
[----:B------:R-:W-:Y:S02]  /*8b10*/  FMNMX.FTZ R101, R49, R101, !PT ;  /* 0x0000006531657209 */ /* 0x000fe40007810000 */
[----:B---3--:R-:W-:Y:S04]  /*8b20*/  FSEL R45, R45, -INF , P6 ;  /* 0xff8000002d2d7808 */ /* 0x008fe80003000000 */
[----:B------:R-:W-:Y:S03]  /*8b30*/  FMNMX.FTZ R101, R45, R101, !PT ;  /* 0x000000652d657209 */ /* 0x000fe60007810000 */
[----:B------:R-:W-:Y:S01]  /*8b40*/  MUFU.TANH R18, R18 ;  /* 0x0000001200127308 */ /* 0x000fe20000002400 */
[----:B-1----:R-:W-:Y:S04]  /*8b50*/  FSEL R48, R48, -INF , P5 ;  /* 0xff80000030307808 */ /* 0x002fe80002800000 */
[----:B------:R-:W-:Y:S05]  /*8b60*/  FMNMX.FTZ R101, R48, R101, !PT ;  /* 0x0000006530657209 */ /* 0x000fea0007810000 */
[----:B------:R-:W1:Y:S01]  /*8b70*/  MUFU.TANH R42, R42 ;  /* 0x0000002a002a7308 */ /* 0x000e620000002400 */
[----:B--2---:R-:W-:Y:S01]  /*8b80*/  IADD3 R0, R3, R0, RZ ;  /* 0x0000000003007210 */ /* 0x004fe20007ffe0ff */
[----:B------:R-:W-:Y:S01]  /*8b90*/  FMUL.FTZ R3, R50, c[0x0][0x320] ;  /* 0x0000c80032037a20 */ /* 0x000fe20000410000 */
[----:B----4-:R-:W-:Y:S02]  /*8ba0*/  FSEL R6, R4, -INF , P0 ;  /* 0xff80000004067808 */ /* 0x010fe40000000000 */
[----:B------:R-:W-:Y:S02]  /*8bb0*/  ISETP.GT.AND P0, PT, R0, RZ, PT ;  /* 0x000000ff0000720c */ /* 0x000fe40003f04270 */
[----:B------:R-:W-:Y:S02]  /*8bc0*/  FMNMX.FTZ R101, R6, R101, !PT ;  /* 0x0000006506657209 */ /* 0x000fe40007810000 */
[----:B------:R-:W-:Y:S01]  /*8bd0*/  FSEL R4, R105, -INF , P0 ;  /* 0xff80000069047808 */ /* 0x000fe20000000000 */
[----:B------:R-:W-:Y:S01]  /*8be0*/  IMAD.MOV.U32 R105, RZ, RZ, R6 ;  /* 0x000000ffff697224 */ /* 0x000fe200078e0006 */
[C---:B------:R-:W-:Y:S01]  /*8bf0*/  ISETP.GT.AND P6, PT, R0.reuse, 0x29, PT ;  /* 0x000000290000780c */ /* 0x040fe20003fc4270 */
[----:B------:R-:W-:Y:S01]  /*8c00*/  FMUL.FTZ R6, R47, c[0x0][0x320] ;  /* 0x0000c8002f067a20 */ /* 0x000fe20000410000 */
[----:B------:R-:W-:Y:S01]  /*8c10*/  ISETP.GT.AND P0, PT, R0, 0x8, PT ;  /* 0x000000080000780c */ /* 0x000fe20003f04270 */
[----:B------:R-:W2:Y:S01]  /*8c20*/  SHFL.BFLY PT, R2, R101, 0x2, 0x1f ;  /* 0x0c401f0065027f89 */ /* 0x000ea200000e0000 */
[----:B------:R-:W-:Y:S01]  /*8c30*/  FSEL R16, R27, -INF , P6 ;  /* 0xff8000001b107808 */ /* 0x000fe20003000000 */
[----:B------:R-:W-:Y:S01]  /*8c40*/  MUFU.TANH R15, R15 ;  /* 0x0000000f000f7308 */ /* 0x000fe20000002400 */
[----:B------:R-:W-:Y:S02]  /*8c50*/  FSEL R208, R10, -INF , P0 ;  /* 0xff8000000ad07808 */ /* 0x000fe40000000000 */
[C---:B------:R-:W-:Y:S02]  /*8c60*/  ISETP.GT.AND P6, PT, R0.reuse, 0x39, PT ;  /* 0x000000390000780c */ /* 0x040fe40003fc4270 */
[----:B------:R-:W-:Y:S02]  /*8c70*/  ISETP.GT.AND P0, PT, R0, 0x10, PT ;  /* 0x000000100000780c */ /* 0x000fe40003f04270 */
[----:B------:R-:W-:Y:S02]  /*8c80*/  FSEL R107, R35, -INF , P6 ;  /* 0xff800000236b7808 */ /* 0x000fe40003000000 */
[----:B------:R-:W-:Y:S01]  /*8c90*/  FSEL R215, R14, -INF , P0 ;  /* 0xff8000000ed77808 */ /* 0x000fe20000000000 */
[----:B------:R-:W3:Y:S01]  /*8ca0*/  MUFU.TANH R6, R6 ;  /* 0x0000000600067308 */ /* 0x000ee20000002400 */
[C---:B------:R-:W-:Y:S02]  /*8cb0*/  ISETP.GT.AND P6, PT, R0.reuse, 0x48, PT ;  /* 0x000000480000780c */ /* 0x040fe40003fc4270 */
[----:B------:R-:W-:Y:S02]  /*8cc0*/  ISETP.GT.AND P0, PT, R0, 0x18, PT ;  /* 0x000000180000780c */ /* 0x000fe40003f04270 */
[----:B-1----:R-:W-:Y:S02]  /*8cd0*/  FSEL R42, R42, -INF , P6 ;  /* 0xff8000002a2a7808 */ /* 0x002fe40003000000 */
[----:B------:R-:W-:Y:S02]  /*8ce0*/  ISETP.GT.AND P6, PT, R0, 0x51, PT ;  /* 0x000000510000780c */ /* 0x000fe40003fc4270 */
[----:B------:R-:W-:Y:S01]  /*8cf0*/  FSEL R216, R18, -INF , P0 ;  /* 0xff80000012d87808 */ /* 0x000fe20000000000 */
[----:B------:R-:W1:Y:S01]  /*8d00*/  MUFU.TANH R19, R19 ;  /* 0x0000001300137308 */ /* 0x000e620000002400 */
[C---:B------:R-:W-:Y:S02]  /*8d10*/  ISETP.GT.AND P0, PT, R0.reuse, 0x20, PT ;  /* 0x000000200000780c */ /* 0x040fe40003f04270 */
[----:B------:R-:W-:Y:S02]  /*8d20*/  ISETP.GT.AND P5, PT, R0, 0x1, PT ;  /* 0x000000010000780c */ /* 0x000fe40003fa4270 */
[----:B------:R-:W-:Y:S02]  /*8d30*/  FSEL R12, R22, -INF , P0 ;  /* 0xff800000160c7808 */ /* 0x000fe40000000000 */
[----:B------:R-:W-:Y:S02]  /*8d40*/  FSEL R167, R102, -INF , P5 ;  /* 0xff80000066a77808 */ /* 0x000fe40002800000 */
[----:B--2---:R-:W-:Y:S01]  /*8d50*/  FMNMX.FTZ R101, R101, R2, !PT ;  /* 0x0000000265657209 */ /* 0x004fe20007810000 */
[----:B------:R-:W2:Y:S01]  /*8d60*/  MUFU.TANH R26, R26 ;  /* 0x0000001a001a7308 */ /* 0x000ea20000002400 */
[----:B------:R-:W-:Y:S02]  /*8d70*/  FMNMX.FTZ R2, R4, R104, !PT ;  /* 0x0000006804027209 */ /* 0x000fe40007810000 */
[----:B------:R-:W-:Y:S02]  /*8d80*/  ISETP.GT.AND P5, PT, R0, 0x9, PT ;  /* 0x000000090000780c */ /* 0x000fe40003fa4270 */
[----:B---3--:R-:W-:Y:S02]  /*8d90*/  FSEL R22, R6, -INF , P6 ;  /* 0xff80000006167808 */ /* 0x008fe40003000000 */
[----:B------:R-:W3:Y:S01]  /*8da0*/  LDL.LU R6, [R1+0x1c] ;  /* 0x00001c0001067983 */ /* 0x000ee20000300800 */
[----:B------:R-:W-:Y:S02]  /*8db0*/  FMNMX.FTZ R2, R167, R2, !PT ;  /* 0x00000002a7027209 */ /* 0x000fe40007810000 */
[----:B------:R-:W-:Y:S01]  /*8dc0*/  FSEL R209, R11, -INF , P5 ;  /* 0xff8000000bd17808 */ /* 0x000fe20002800000 */
[----:B------:R-:W4:Y:S01]  /*8dd0*/  MUFU.TANH R30, R30 ;  /* 0x0000001e001e7308 */ /* 0x000f220000002400 */
[----:B------:R-:W-:Y:S01]  /*8de0*/  FMNMX.FTZ R2, R208, R2, !PT ;  /* 0x00000002d0027209 */ /* 0x000fe20007810000 */
[----:B------:R-:W-:Y:S01]  /*8df0*/  IMAD.MOV.U32 R11, RZ, RZ, R37 ;  /* 0x000000ffff0b7224 */ /* 0x000fe200078e0025 */
[C---:B------:R-:W-:Y:S02]  /*8e00*/  ISETP.GT.AND P5, PT, R0.reuse, 0x11, PT ;  /* 0x000000110000780c */ /* 0x040fe40003fa4270 */
[----:B------:R-:W-:Y:S02]  /*8e10*/  FMNMX.FTZ R2, R209, R2, !PT ;  /* 0x00000002d1027209 */ /* 0x000fe40007810000 */
[----:B------:R-:W-:Y:S02]  /*8e20*/  FSEL R214, R15, -INF , P5 ;  /* 0xff8000000fd67808 */ /* 0x000fe40002800000 */
[----:B------:R-:W-:Y:S01]  /*8e30*/  FMNMX.FTZ R2, R215, R2, !PT ;  /* 0x00000002d7027209 */ /* 0x000fe20007810000 */
[----:B------:R-:W4:Y:S01]  /*8e40*/  MUFU.TANH R31, R31 ;  /* 0x0000001f001f7308 */ /* 0x000f220000002400 */
[----:B------:R-:W-:Y:S02]  /*8e50*/  ISETP.GT.AND P5, PT, R0, 0x19, PT ;  /* 0x000000190000780c */ /* 0x000fe40003fa4270 */
[----:B------:R-:W-:Y:S02]  /*8e60*/  FMNMX.FTZ R2, R214, R2, !PT ;  /* 0x00000002d6027209 */ /* 0x000fe40007810000 */
[----:B-1----:R-:W-:Y:S02]  /*8e70*/  FSEL R217, R19, -INF , P5 ;  /* 0xff80000013d97808 */ /* 0x002fe40002800000 */
[----:B------:R-:W-:Y:S02]  /*8e80*/  FMNMX.FTZ R2, R216, R2, !PT ;  /* 0x00000002d8027209 */ /* 0x000fe40007810000 */
[----:B------:R-:W-:Y:S01]  /*8e90*/  ISETP.GT.AND P5, PT, R0, 0x21, PT ;  /* 0x000000210000780c */ /* 0x000fe20003fa4270 */
[----:B------:R-:W1:Y:S01]  /*8ea0*/  MUFU.TANH R34, R34 ;  /* 0x0000002200227308 */ /* 0x000e620000002400 */
[----:B------:R-:W-:Y:S02]  /*8eb0*/  FMNMX.FTZ R2, R217, R2, !PT ;  /* 0x00000002d9027209 */ /* 0x000fe40007810000 */
[----:B------:R-:W-:Y:S01]  /*8ec0*/  FSEL R223, R23, -INF , P5 ;  /* 0xff80000017df7808 */ /* 0x000fe20002800000 */
[----:B------:R-:W-:Y:S01]  /*8ed0*/  IMAD.MOV.U32 R23, RZ, RZ, R48 ;  /* 0x000000ffff177224 */ /* 0x000fe200078e0030 */
[----:B------:R-:W-:Y:S02]  /*8ee0*/  FMNMX.FTZ R2, R12, R2, !PT ;  /* 0x000000020c027209 */ /* 0x000fe40007810000 */
[----:B------:R-:W-:Y:S02]  /*8ef0*/  ISETP.GT.AND P0, PT, R0, 0x28, PT ;  /* 0x000000280000780c */ /* 0x000fe40003f04270 */
[----:B------:R-:W-:Y:S01]  /*8f00*/  FMNMX.FTZ R2, R223, R2, !PT ;  /* 0x00000002df027209 */ /* 0x000fe20007810000 */
[----:B------:R-:W1:Y:S01]  /*8f10*/  MUFU.TANH R38, R38 ;  /* 0x0000002600267308 */ /* 0x000e620000002400 */
[----:B--2---:R-:W-:Y:S02]  /*8f20*/  FSEL R9, R26, -INF , P0 ;  /* 0xff8000001a097808 */ /* 0x004fe40000000000 */
[----:B------:R-:W-:Y:S02]  /*8f30*/  ISETP.GT.AND P0, PT, R0, 0x30, PT ;  /* 0x000000300000780c */ /* 0x000fe40003f04270 */
[----:B------:R-:W-:Y:S02]  /*8f40*/  FMNMX.FTZ R2, R9, R2, !PT ;  /* 0x0000000209027209 */ /* 0x000fe40007810000 */
[----:B----4-:R-:W-:Y:S01]  /*8f50*/  FSEL R106, R30, -INF , P0 ;  /* 0xff8000001e6a7808 */ /* 0x010fe20000000000 */
[----:B------:R-:W-:Y:S01]  /*8f60*/  IMAD.MOV.U32 R30, RZ, RZ, R17 ;  /* 0x000000ffff1e7224 */ /* 0x000fe200078e0011 */
[----:B------:R-:W-:Y:S01]  /*8f70*/  FMNMX.FTZ R2, R16, R2, !PT ;  /* 0x0000000210027209 */ /* 0x000fe20007810000 */
[----:B------:R-:W2:Y:S01]  /*8f80*/  MUFU.TANH R39, R39 ;  /* 0x0000002700277308 */ /* 0x000ea20000002400 */
[----:B------:R-:W-:Y:S02]  /*8f90*/  ISETP.GT.AND P5, PT, R0, 0x31, PT ;  /* 0x000000310000780c */ /* 0x000fe40003fa4270 */
[----:B------:R-:W-:Y:S02]  /*8fa0*/  FMNMX.FTZ R2, R106, R2, !PT ;  /* 0x000000026a027209 */ /* 0x000fe40007810000 */
[----:B------:R-:W-:Y:S02]  /*8fb0*/  FSEL R13, R31, -INF , P5 ;  /* 0xff8000001f0d7808 */ /* 0x000fe40002800000 */
[----:B------:R-:W-:Y:S02]  /*8fc0*/  ISETP.GT.AND P0, PT, R0, 0x38, PT ;  /* 0x000000380000780c */ /* 0x000fe40003f04270 */
[----:B------:R-:W-:Y:S01]  /*8fd0*/  FMNMX.FTZ R2, R13, R2, !PT ;  /* 0x000000020d027209 */ /* 0x000fe20007810000 */
[----:B------:R-:W4:Y:S01]  /*8fe0*/  MUFU.TANH R43, R43 ;  /* 0x0000002b002b7308 */ /* 0x000f220000002400 */
[----:B-1----:R-:W-:Y:S01]  /*8ff0*/  FSEL R41, R34, -INF , P0 ;  /* 0xff80000022297808 */ /* 0x002fe20000000000 */
[----:B------:R-:W-:Y:S01]  /*9000*/  IMAD.MOV.U32 R34, RZ, RZ, R36 ;  /* 0x000000ffff227224 */ /* 0x000fe200078e0024 */
[----:B------:R-:W-:Y:S02]  /*9010*/  ISETP.GT.AND P5, PT, R0, 0x40, PT ;  /* 0x000000400000780c */ /* 0x000fe40003fa4270 */
[----:B------:R-:W-:Y:S02]  /*9020*/  FMNMX.FTZ R2, R41, R2, !PT ;  /* 0x0000000229027209 */ /* 0x000fe40007810000 */
[----:B------:R-:W-:Y:S02]  /*9030*/  FSEL R38, R38, -INF , P5 ;  /* 0xff80000026267808 */ /* 0x000fe40002800000 */
[----:B------:R-:W-:Y:S01]  /*9040*/  FMNMX.FTZ R2, R107, R2, !PT ;  /* 0x000000026b027209 */ /* 0x000fe20007810000 */
[----:B------:R-:W1:Y:S01]  /*9050*/  MUFU.TANH R7, R7 ;  /* 0x0000000700077308 */ /* 0x000e620000002400 */
[----:B------:R-:W-:Y:S02]  /*9060*/  ISETP.GT.AND P0, PT, R0, 0x41, PT ;  /* 0x000000410000780c */ /* 0x000fe40003f04270 */
[----:B------:R-:W-:Y:S02]  /*9070*/  FMNMX.FTZ R2, R38, R2, !PT ;  /* 0x0000000226027209 */ /* 0x000fe40007810000 */
[----:B--2---:R-:W-:Y:S02]  /*9080*/  FSEL R39, R39, -INF , P0 ;  /* 0xff80000027277808 */ /* 0x004fe40000000000 */
[C---:B------:R-:W-:Y:S02]  /*9090*/  ISETP.GT.AND P5, PT, R0.reuse, 0x49, PT ;  /* 0x000000490000780c */ /* 0x040fe40003fa4270 */
[----:B------:R-:W-:Y:S01]  /*90a0*/  ISETP.GT.AND P0, PT, R0, 0x50, PT ;  /* 0x000000500000780c */ /* 0x000fe20003f04270 */
[----:B------:R-:W2:Y:S01]  /*90b0*/  MUFU.TANH R3, R3 ;  /* 0x0000000300037308 */ /* 0x000ea20000002400 */
[----:B------:R-:W-:Y:S02]  /*90c0*/  FMNMX.FTZ R2, R39, R2, !PT ;  /* 0x0000000227027209 */ /* 0x000fe40007810000 */
[----:B------:R-:W-:Y:S02]  /*90d0*/  ISETP.GT.AND P6, PT, R218, R11, PT ;  /* 0x0000000bda00720c */ /* 0x000fe40003fc4270 */
[----:B----4-:R-:W-:Y:S01]  /*90e0*/  FSEL R18, R43, -INF , P5 ;  /* 0xff8000002b127808 */ /* 0x010fe20002800000 */
[----:B------:R-:W-:Y:S01]  /*90f0*/  IMAD.MOV.U32 R43, RZ, RZ, R12 ;  /* 0x000000ffff2b7224 */ /* 0x000fe200078e000c */
[C---:B------:R-:W-:Y:S02]  /*9100*/  ISETP.GT.AND P5, PT, R0.reuse, 0x58, PT ;  /* 0x000000580000780c */ /* 0x040fe40003fa4270 */
[----:B------:R-:W-:Y:S01]  /*9110*/  MOV R47, R105 ;  /* 0x00000069002f7202 */ /* 0x000fe20000000f00 */
[----:B------:R-:W4:Y:S01]  /*9120*/  MUFU.TANH R102, R51 ;  /* 0x0000003300667308 */ /* 0x000f220000002400 */
[----:B------:R-:W-:Y:S02]  /*9130*/  MOV R27, R49 ;  /* 0x00000031001b7202 */ /* 0x000fe40000000f00 */
[----:B------:R-:W-:Y:S02]  /*9140*/  MOV R31, R8 ;  /* 0x00000008001f7202 */ /* 0x000fe40000000f00 */
[----:B-1----:R-:W-:Y:S02]  /*9150*/  FSEL R19, R7, -INF , P0 ;  /* 0xff80000007137808 */ /* 0x002fe40000000000 */
[----:B------:R-:W-:Y:S02]  /*9160*/  ISETP.GT.AND P0, PT, R0, 0x59, PT ;  /* 0x000000590000780c */ /* 0x000fe40003f04270 */
[----:B------:R-:W-:Y:S02]  /*9170*/  FMNMX.FTZ R0, R42, R2, !PT ;  /* 0x000000022a007209 */ /* 0x000fe40007810000 */
[----:B------:R-:W1:Y:S01]  /*9180*/  SHFL.BFLY PT, R2, R101, 0x1, 0x1f ;  /* 0x0c201f0065027f89 */ /* 0x000e6200000e0000 */
[----:B------:R-:W-:Y:S02]  /*9190*/  MOV R35, R13 ;  /* 0x0000000d00237202 */ /* 0x000fe40000000f00 */
[----:B------:R-:W-:Y:S02]  /*91a0*/  FMNMX.FTZ R0, R18, R0, !PT ;  /* 0x0000000012007209 */ /* 0x000fe40007810000 */
[----:B--2---:R-:W-:Y:S02]  /*91b0*/  FSEL R46, R3, -INF , P5 ;  /* 0xff800000032e7808 */ /* 0x004fe40002800000 */
[----:B------:R-:W-:Y:S02]  /*91c0*/  FMNMX.FTZ R0, R19, R0, !PT ;  /* 0x0000000013007209 */ /* 0x000fe40007810000 */
[----:B------:R-:W-:Y:S02]  /*91d0*/  MOV R26, R45 ;  /* 0x0000002d001a7202 */ /* 0x000fe40000000f00 */
[----:B------:R-:W-:Y:S02]  /*91e0*/  FMNMX.FTZ R0, R22, R0, !PT ;  /* 0x0000000016007209 */ /* 0x000fe40007810000 */
[----:B----4-:R-:W-:Y:S02]  /*91f0*/  FSEL R102, R102, -INF , P0 ;  /* 0xff80000066667808 */ /* 0x010fe40000000000 */
[----:B------:R-:W-:Y:S02]  /*9200*/  FMNMX.FTZ R0, R46, R0, !PT ;  /* 0x000000002e007209 */ /* 0x000fe40007810000 */
[----:B------:R-:W-:Y:S02]  /*9210*/  MOV R51, R20 ;  /* 0x0000001400337202 */ /* 0x000fe40000000f00 */
[----:B------:R-:W-:Y:S02]  /*9220*/  FMNMX.FTZ R0, R102, R0, !PT ;  /* 0x0000000066007209 */ /* 0x000fe40007810000 */
[----:B------:R-:W-:Y:S02]  /*9230*/  MOV R50, R44 ;  /* 0x0000002c00327202 */ /* 0x000fe40000000f00 */
[----:B------:R-:W-:Y:S02]  /*9240*/  MOV R10, R33 ;  /* 0x00000021000a7202 */ /* 0x000fe40000000f00 */
[----:B-1----:R-:W-:Y:S02]  /*9250*/  FMNMX.FTZ R101, R101, R2, !PT ;  /* 0x0000000265657209 */ /* 0x002fe40007810000 */
[----:B------:R-:W1:Y:S01]  /*9260*/  SHFL.BFLY PT, R2, R0, 0x2, 0x1f ;  /* 0x0c401f0000027f89 */ /* 0x000e6200000e0000 */
[----:B------:R-:W-:Y:S02]  /*9270*/  MOV R105, R32 ;  /* 0x0000002000697202 */ /* 0x000fe40000000f00 */
[C---:B------:R-:W-:Y:S04]  /*9280*/  FSETP.NEU.FTZ.AND P0, PT, R101.reuse, -INF , PT ;  /* 0xff8000006500780b */ /* 0x040fe80003f1d000 */
[----:B------:R-:W-:Y:S02]  /*9290*/  FSEL R3, R101, RZ, P0 ;  /* 0x000000ff65037208 */ /* 0x000fe40000000000 */
[----:B-1----:R-:W-:Y:S03]  /*92a0*/  FMNMX.FTZ R0, R0, R2, !PT ;  /* 0x0000000200007209 */ /* 0x002fe60007810000 */
[----:B------:R-:W-:Y:S02]  /*92b0*/  FADD.FTZ R2, -R3, R103 ;  /* 0x0000006703027221 */ /* 0x000fe40000010100 */
[----:B------:R-:W-:Y:S01]  /*92c0*/  FMUL.FTZ R103, R101, c[0x0][0x2d0] ;  /* 0x0000b40065677a20 */ /* 0x000fe20000410000 */
[----:B------:R-:W1:Y:S04]  /*92d0*/  SHFL.BFLY PT, R3, R0, 0x1, 0x1f ;  /* 0x0c201f0000037f89 */ /* 0x000e6800000e0000 */
[----:B------:R-:W-:Y:S05]  /*92e0*/  FSEL R103, R103, RZ, P0 ;  /* 0x000000ff67677208 */ /* 0x000fea0000000000 */
[----:B------:R-:W-:Y:S04]  /*92f0*/  FFMA.FTZ R5, R5, c[0x0][0x2d0], -R103 ;  /* 0x0000b40005057a23 */ /* 0x000fe80000010867 */
[----:B------:R-:W-:Y:S01]  /*9300*/  MUFU.EX2 R166, R5 ;  /* 0x0000000500a67308 */ /* 0x000fe20000000800 */
[----:B-1----:R-:W-:Y:S01]  /*9310*/  FMNMX.FTZ R100, R0, R3, !PT ;  /* 0x0000000300647209 */ /* 0x002fe20007810000 */
[----:B------:R-:W-:Y:S03]  /*9320*/  FMUL.FTZ R0, R2, c[0x0][0x2d0] ;  /* 0x0000b40002007a20 */ /* 0x000fe60000410000 */
[C---:B------:R-:W-:Y:S05]  /*9330*/  FSETP.NEU.FTZ.AND P0, PT, R100.reuse, -INF , PT ;  /* 0xff8000006400780b */ /* 0x040fea0003f1d000 */
[----:B------:R1:W2:Y:S01]  /*9340*/  MUFU.EX2 R2, R0 ;  /* 0x0000000000027308 */ /* 0x0002a20000000800 */
[C---:B------:R-:W-:Y:S01]  /*9350*/  FMUL.FTZ R164, R100.reuse, c[0x0][0x2d0] ;  /* 0x0000b40064a47a20 */ /* 0x040fe20000410000 */
[----:B------:R-:W-:Y:S04]  /*9360*/  FSEL R3, R100, RZ, P0 ;  /* 0x000000ff64037208 */ /* 0x000fe80000000000 */
[----:B------:R-:W-:Y:S05]  /*9370*/  FSEL R164, R164, RZ, P0 ;  /* 0x000000ffa4a47208 */ /* 0x000fea0000000000 */
[----:B------:R-:W-:Y:S04]  /*9380*/  FFMA.FTZ R4, R4, c[0x0][0x2d0], -R164 ;  /* 0x0000b40004047a23 */ /* 0x000fe800000108a4 */
[----:B------:R4:W-:Y:S01]  /*9390*/  MUFU.EX2 R165, R4 ;  /* 0x0000000400a57308 */ /* 0x0009e20000000800 */
[----:B-1----:R-:W-:Y:S01]  /*93a0*/  FADD.FTZ R0, -R3, R104 ;  /* 0x0000006803007221 */ /* 0x002fe20000010100 */
[----:B------:R-:W-:Y:S01]  /*93b0*/  MOV R3, R16 ;  /* 0x0000001000037202 */ /* 0x000fe20000000f00 */
[----:B--2---:R-:W-:Y:S01]  /*93c0*/  FMUL.FTZ R5, R2, R109 ;  /* 0x0000006d02057220 */ /* 0x004fe20000410000 */
[----:B------:R-:W-:Y:S01]  /*93d0*/  MOV R109, R9 ;  /* 0x00000009006d7202 */ /* 0x000fe20000000f00 */
[----:B------:R-:W-:Y:S01]  /*93e0*/  FMUL.FTZ R0, R0, c[0x0][0x2d0] ;  /* 0x0000b40000007a20 */ /* 0x000fe20000410000 */
[----:B------:R-:W-:Y:S01]  /*93f0*/  MOV R104, R25 ;  /* 0x0000001900687202 */ /* 0x000fe20000000f00 */
[C---:B------:R-:W-:Y:S02]  /*9400*/  FMUL.FTZ R8, R2.reuse, R112 ;  /* 0x0000007002087220 */ /* 0x040fe40000410000 */
[C---:B------:R-:W-:Y:S01]  /*9410*/  FMUL.FTZ R9, R2.reuse, R113 ;  /* 0x0000007102097220 */ /* 0x040fe20000410000 */
[----:B------:R-:W-:Y:S01]  /*9420*/  MOV R113, R29 ;  /* 0x0000001d00717202 */ /* 0x000fe20000000f00 */
[----:B------:R-:W1:Y:S01]  /*9430*/  MUFU.EX2 R0, R0 ;  /* 0x0000000000007308 */ /* 0x000e620000000800 */
[C---:B------:R-:W-:Y:S02]  /*9440*/  FMUL.FTZ R13, R2.reuse, R117 ;  /* 0x00000075020d7220 */ /* 0x040fe40000410000 */
[C---:B------:R-:W-:Y:S01]  /*9450*/  FMUL.FTZ R16, R2.reuse, R120 ;  /* 0x0000007802107220 */ /* 0x040fe20000410000 */
[----:B------:R-:W-:Y:S01]  /*9460*/  MOV R120, R41 ;  /* 0x0000002900787202 */ /* 0x000fe20000000f00 */
[C---:B------:R-:W-:Y:S02]  /*9470*/  FMUL.FTZ R17, R2.reuse, R121 ;  /* 0x0000007902117220 */ /* 0x040fe40000410000 */
[----:B------:R-:W-:Y:S02]  /*9480*/  IMAD.MOV.U32 R121, RZ, RZ, R40 ;  /* 0x000000ffff797224 */ /* 0x000fe400078e0028 */
[----:B------:R-:W-:Y:S02]  /*9490*/  IMAD.MOV.U32 R112, RZ, RZ, R21 ;  /* 0x000000ffff707224 */ /* 0x000fe400078e0015 */
[----:B------:R-:W-:Y:S02]  /*94a0*/  IMAD.MOV.U32 R117, RZ, RZ, R28 ;  /* 0x000000ffff757224 */ /* 0x000fe400078e001c */
[C---:B------:R-:W-:Y:S02]  /*94b0*/  FFMA.FTZ R213, R2.reuse, R213, R166 ;  /* 0x000000d502d57223 */ /* 0x040fe400000100a6 */
[C---:B----4-:R-:W-:Y:S02]  /*94c0*/  FMUL.FTZ R4, R2.reuse, R108 ;  /* 0x0000006c02047220 */ /* 0x050fe40000410000 */
[C---:B------:R-:W-:Y:S01]  /*94d0*/  FMUL.FTZ R12, R2.reuse, R116 ;  /* 0x00000074020c7220 */ /* 0x040fe20000410000 */
[----:B------:R-:W-:Y:S01]  /*94e0*/  MOV R116, R24 ;  /* 0x0000001800747202 */ /* 0x000fe20000000f00 */
[C---:B------:R-:W-:Y:S02]  /*94f0*/  FMUL.FTZ R20, R2.reuse, R124 ;  /* 0x0000007c02147220 */ /* 0x040fe40000410000 */
[C---:B------:R-:W-:Y:S01]  /*9500*/  FMUL.FTZ R21, R2.reuse, R125 ;  /* 0x0000007d02157220 */ /* 0x040fe20000410000 */
[----:B------:R-:W-:Y:S01]  /*9510*/  MOV R125, R117 ;  /* 0x00000075007d7202 */ /* 0x000fe20000000f00 */
[----:B------:R-:W-:Y:S01]  /*9520*/  FMUL.FTZ R24, R2, R128 ;  /* 0x0000008002187220 */ /* 0x000fe20000410000 */
[----:B------:R-:W-:Y:S01]  /*9530*/  MOV R117, R109 ;  /* 0x0000006d00757202 */ /* 0x000fe20000000f00 */
[----:B-1----:R-:W-:Y:S01]  /*9540*/  FMUL.FTZ R11, R0, R115 ;  /* 0x00000073000b7220 */ /* 0x002fe20000410000 */
[----:B------:R-:W-:Y:S01]  /*9550*/  IADD3 R115, R218, -0x1, RZ ;  /* 0xffffffffda737810 */ /* 0x000fe20007ffe0ff */
[C---:B------:R-:W-:Y:S01]  /*9560*/  FMUL.FTZ R25, R2.reuse, R129 ;  /* 0x0000008102197220 */ /* 0x040fe20000410000 */
[----:B------:R-:W-:Y:S01]  /*9570*/  MOV R109, R51 ;  /* 0x00000033006d7202 */ /* 0x000fe20000000f00 */
        /* <DEDUP_REMOVED lines=8> */
[----:B------:R-:W-:Y:S01]  /*9600*/  IMAD.MOV.U32 R137, RZ, RZ, R19 ;  /* 0x000000ffff897224 */ /* 0x000fe200078e0013 */
[----:B------:R-:W-:Y:S01]  /*9610*/  MOV R124, R116 ;  /* 0x00000074007c7202 */ /* 0x000fe20000000f00 */
[C---:B------:R-:W-:Y:S02]  /*9620*/  FMUL.FTZ R36, R2.reuse, R140 ;  /* 0x0000008c02247220 */ /* 0x040fe40000410000 */
[C---:B------:R-:W-:Y:S01]  /*9630*/  FMUL.FTZ R37, R2.reuse, R141 ;  /* 0x0000008d02257220 */ /* 0x040fe20000410000 */
[----:B------:R-:W-:Y:S01]  /*9640*/  MOV R141, R10 ;  /* 0x0000000a008d7202 */ /* 0x000fe20000000f00 */
[----:B------:R-:W-:Y:S01]  /*9650*/  FMUL.FTZ R40, R2, R144 ;  /* 0x0000009002287220 */ /* 0x000fe20000410000 */
[----:B------:R-:W-:Y:S01]  /*9660*/  MOV R144, R18 ;  /* 0x0000001200907202 */ /* 0x000fe20000000f00 */
[----:B------:R-:W-:Y:S02]  /*9670*/  FMUL.FTZ R18, R0, R122 ;  /* 0x0000007a00127220 */ /* 0x000fe40000410000 */
[C---:B------:R-:W-:Y:S01]  /*9680*/  FMUL.FTZ R41, R2.reuse, R145 ;  /* 0x0000009102297220 */ /* 0x040fe20000410000 */
[----:B------:R-:W-:Y:S01]  /*9690*/  MOV R145, R42 ;  /* 0x0000002a00917202 */ /* 0x000fe20000000f00 */
[C---:B------:R-:W-:Y:S01]  /*96a0*/  FMUL.FTZ R44, R2.reuse, R148 ;  /* 0x00000094022c7220 */ /* 0x040fe20000410000 */
[----:B------:R-:W2:Y:S01]  /*96b0*/  LDL R122, [R1+0x28] ;  /* 0x00002800017a7983 */ /* 0x000ea20000100800 */
[C---:B------:R-:W-:Y:S01]  /*96c0*/  FMUL.FTZ R45, R2.reuse, R149 ;  /* 0x00000095022d7220 */ /* 0x040fe20000410000 */
[----:B------:R-:W-:Y:S01]  /*96d0*/  MOV R149, R50 ;  /* 0x0000003200957202 */ /* 0x000fe20000000f00 */
[C---:B------:R-:W-:Y:S02]  /*96e0*/  FMUL.FTZ R48, R2.reuse, R152 ;  /* 0x0000009802307220 */ /* 0x040fe40000410000 */
[----:B------:R-:W-:Y:S02]  /*96f0*/  IMAD.MOV.U32 R152, RZ, RZ, R47 ;  /* 0x000000ffff987224 */ /* 0x000fe400078e002f */
[----:B------:R-:W-:Y:S01]  /*9700*/  FMUL.FTZ R49, R2, R153 ;  /* 0x0000009902317220 */ /* 0x000fe20000410000 */
[----:B------:R-:W-:Y:S01]  /*9710*/  MOV R153, R23 ;  /* 0x0000001700997202 */ /* 0x000fe20000000f00 */
[----:B------:R-:W-:Y:S02]  /*9720*/  FMUL.FTZ R23, R0, R127 ;  /* 0x0000007f00177220 */ /* 0x000fe40000410000 */
        /* <DEDUP_REMOVED lines=12> */
[----:B------:R-:W-:Y:S02]  /*97f0*/  FMUL.FTZ R76, R2, R76 ;  /* 0x0000004c024c7220 */ /* 0x000fe40000410000 */
[----:B---3--:R-:W-:Y:S02]  /*9800*/  FFMA.FTZ R108, R0, R6, R165 ;  /* 0x00000006006c7223 */ /* 0x008fe400000100a5 */
        /* <DEDUP_REMOVED lines=11> */
[----:B------:R-:W-:Y:S01]  /*98c0*/  MOV R2, R30 ;  /* 0x0000001e00027202 */ /* 0x000fe20000000f00 */
[C---:B------:R-:W-:Y:S01]  /*98d0*/  FMUL.FTZ R6, R0.reuse, R110 ;  /* 0x0000006e00067220 */ /* 0x040fe20000410000 */
[----:B------:R-:W-:Y:S01]  /*98e0*/  MOV R110, R105 ;  /* 0x00000069006e7202 */ /* 0x000fe20000000f00 */
[C---:B------:R-:W-:Y:S01]  /*98f0*/  FMUL.FTZ R7, R0.reuse, R111 ;  /* 0x0000006f00077220 */ /* 0x040fe20000410000 */
[----:B------:R-:W-:Y:S01]  /*9900*/  MOV R111, R26 ;  /* 0x0000001a006f7202 */ /* 0x000fe20000000f00 */
[C---:B------:R-:W-:Y:S02]  /*9910*/  FMUL.FTZ R10, R0.reuse, R114 ;  /* 0x00000072000a7220 */ /* 0x040fe40000410000 */
[C---:B------:R-:W-:Y:S02]  /*9920*/  FMUL.FTZ R14, R0.reuse, R118 ;  /* 0x00000076000e7220 */ /* 0x040fe40000410000 */
[C---:B------:R-:W-:Y:S01]  /*9930*/  FMUL.FTZ R15, R0.reuse, R119 ;  /* 0x00000077000f7220 */ /* 0x040fe20000410000 */
[----:B------:R-:W-:Y:S01]  /*9940*/  MOV R119, R121 ;  /* 0x0000007900777202 */ /* 0x000fe20000000f00 */
[----:B------:R-:W-:Y:S01]  /*9950*/  IMAD.MOV.U32 R121, RZ, RZ, R113 ;  /* 0x000000ffff797224 */ /* 0x000fe200078e0071 */
[----:B------:R-:W-:Y:S01]  /*9960*/  MOV R113, R43 ;  /* 0x0000002b00717202 */ /* 0x000fe20000000f00 */
[----:B------:R-:W-:Y:S02]  /*9970*/  IMAD.MOV.U32 R133, RZ, RZ, R31 ;  /* 0x000000ffff857224 */ /* 0x000fe400078e001f */
        /* <DEDUP_REMOVED lines=8> */
[----:B------:R-:W-:Y:S01]  /*9a00*/  MOV R146, R141 ;  /* 0x0000008d00927202 */ /* 0x000fe20000000f00 */
        /* <DEDUP_REMOVED lines=29> */
[----:B------:R-:W-:Y:S01]  /*9be0*/  IMAD.MOV.U32 R140, RZ, RZ, R120 ;  /* 0x000000ffff8c7224 */ /* 0x000fe200078e0078 */
[----:B------:R-:W-:Y:S01]  /*9bf0*/  MOV R120, R112 ;  /* 0x0000007000787202 */ /* 0x000fe20000000f00 */
[----:B------:R-:W-:Y:S02]  /*9c00*/  IMAD.MOV.U32 R112, RZ, RZ, R35 ;  /* 0x000000ffff707224 */ /* 0x000fe400078e0023 */
[C---:B------:R-:W-:Y:S01]  /*9c10*/  FMUL.FTZ R35, R0.reuse, R139 ;  /* 0x0000008b00237220 */ /* 0x040fe20000410000 */
[----:B------:R-:W-:Y:S01]  /*9c20*/  MOV R154, R120 ;  /* 0x00000078009a7202 */ /* 0x000fe20000000f00 */
[----:B------:R-:W-:Y:S01]  /*9c30*/  IMAD.MOV.U32 R114, RZ, RZ, R27 ;  /* 0x000000ffff727224 */ /* 0x000fe200078e001b */
[----:B------:R-:W-:Y:S01]  /*9c40*/  MOV R126, R112 ;  /* 0x00000070007e7202 */ /* 0x000fe20000000f00 */
[C---:B------:R-:W-:Y:S02]  /*9c50*/  FMUL.FTZ R27, R0.reuse, R131 ;  /* 0x00000083001b7220 */ /* 0x040fe40000410000 */
[----:B------:R-:W-:Y:S02]  /*9c60*/  IMAD.MOV.U32 R148, RZ, RZ, R39 ;  /* 0x000000ffff947224 */ /* 0x000fe400078e0027 */
[----:B------:R-:W-:Y:S01]  /*9c70*/  FMUL.FTZ R39, R0, R143 ;  /* 0x0000008f00277220 */ /* 0x000fe20000410000 */
[----:B------:R-:W-:Y:S01]  /*9c80*/  @P6 SHF.R.S32.HI R0, RZ, 0x1f, R115 ;  /* 0x0000001fff006819 */ /* 0x000fe20000011473 */
[----:B------:R-:W-:Y:S01]  /*9c90*/  IMAD.MOV.U32 R118, RZ, RZ, R2 ;  /* 0x000000ffff767224 */ /* 0x000fe200078e0002 */
[----:B------:R-:W-:Y:S01]  /*9ca0*/  MOV R143, R110 ;  /* 0x0000006e008f7202 */ /* 0x000fe20000000f00 */
[----:B------:R-:W-:Y:S02]  /*9cb0*/  IMAD.MOV.U32 R116, RZ, RZ, R104 ;  /* 0x000000ffff747224 */ /* 0x000fe400078e0068 */
[----:B------:R-:W-:Y:S01]  /*9cc0*/  @P6 IMAD R0, R0, c[0x0][0x1e0], RZ ;  /* 0x0000780000006a24 */ /* 0x000fe200078e02ff */
[----:B------:R-:W-:Y:S01]  /*9cd0*/  MOV R139, R118 ;  /* 0x00000076008b7202 */ /* 0x000fe20000000f00 */
[C---:B------:R-:W-:Y:S01]  /*9ce0*/  @P6 IMAD.WIDE.U32 R104, R115.reuse, c[0x0][0x1e0], RZ ;  /* 0x0000780073686a25 */ /* 0x040fe200078e00ff */
[----:B------:R-:W-:Y:S03]  /*9cf0*/  MOV R141, R116 ;  /* 0x00000074008d7202 */ /* 0x000fe60000000f00 */
[----:B------:R-:W-:Y:S01]  /*9d00*/  @P6 IMAD R0, R115, c[0x0][0x1e4], R0 ;  /* 0x0000790073006a24 */ /* 0x000fe200078e0200 */
[----:B------:R-:W-:Y:S01]  /*9d10*/  MOV R115, R114 ;  /* 0x0000007200737202 */ /* 0x000fe20000000f00 */
[----:B------:R-:W-:Y:S01]  /*9d20*/  IMAD.MOV.U32 R127, RZ, RZ, R119 ;  /* 0x000000ffff7f7224 */ /* 0x000fe200078e0077 */
[----:B------:R-:W-:Y:S01]  /*9d30*/  MOV R114, R149 ;  /* 0x0000009500727202 */ /* 0x000fe20000000f00 */
[----:B------:R-:W-:Y:S01]  /*9d40*/  IMAD.MOV.U32 R123, RZ, RZ, R132 ;  /* 0x000000ffff7b7224 */ /* 0x000fe200078e0084 */
[----:B------:R-:W-:Y:S01]  /*9d50*/  MOV R149, R133 ;  /* 0x0000008500957202 */ /* 0x000fe20000000f00 */
[----:B------:R-:W-:Y:S01]  /*9d60*/  IMAD.MOV.U32 R133, RZ, RZ, R3 ;  /* 0x000000ffff857224 */ /* 0x000fe200078e0003 */
[----:B------:R-:W-:Y:S01]  /*9d70*/  @P6 IADD3 R0, R105, R0, RZ ;  /* 0x0000000069006210 */ /* 0x000fe20007ffe0ff */
[----:B------:R-:W2:Y:S01]  /*9d80*/  LDL.64 R2, [R1+0x30] ;  /* 0x0000300001027983 */ /* 0x000ea20000100a00 */
[----:B------:R-:W-:Y:S01]  /*9d90*/  IMAD.MOV.U32 R132, RZ, RZ, R107 ;  /* 0x000000ffff847224 */ /* 0x000fe200078e006b */
[----:B------:R-:W-:Y:S01]  /*9da0*/  MOV R119, R114 ;  /* 0x0000007200777202 */ /* 0x000fe20000000f00 */
[----:B------:R-:W-:Y:S01]  /*9db0*/  IMAD.MOV.U32 R134, RZ, RZ, R111 ;  /* 0x000000ffff867224 */ /* 0x000fe200078e006f */
[----:B------:R-:W-:Y:S01]  /*9dc0*/  MOV R131, R123 ;  /* 0x0000007b00837202 */ /* 0x000fe20000000f00 */
[----:B------:R-:W-:Y:S01]  /*9dd0*/  @P6 IMAD R0, R0, 0x60, RZ ;  /* 0x0000006000006824 */ /* 0x000fe200078e02ff */
[----:B------:R-:W-:Y:S01]  /*9de0*/  MOV R123, R113 ;  /* 0x00000071007b7202 */ /* 0x000fe20000000f00 */
[----:B------:R-:W-:Y:S01]  /*9df0*/  IMAD.MOV.U32 R130, RZ, RZ, R126 ;  /* 0x000000ffff827224 */ /* 0x000fe200078e007e */
[----:B------:R-:W-:Y:S01]  /*9e00*/  MOV R138, R115 ;  /* 0x00000073008a7202 */ /* 0x000fe20000000f00 */
[----:B------:R-:W-:Y:S01]  /*9e10*/  IMAD.MOV.U32 R126, RZ, RZ, R109 ;  /* 0x000000ffff7e7224 */ /* 0x000fe200078e006d */
[----:B------:R-:W-:Y:S01]  /*9e20*/  MOV R150, R133 ;  /* 0x0000008500967202 */ /* 0x000fe20000000f00 */
[----:B------:R-:W-:Y:S01]  /*9e30*/  IMAD.MOV.U32 R147, RZ, RZ, R140 ;  /* 0x000000ffff937224 */ /* 0x000fe200078e008c */
[----:B------:R-:W-:Y:S01]  /*9e40*/  MOV R140, R121 ;  /* 0x00000079008c7202 */ /* 0x000fe20000000f00 */
[----:B------:R-:W-:Y:S01]  /*9e50*/  FFMA.FTZ R112, R211, c[0x0][0x2d0], -R103 ;  /* 0x0000b400d3707a23 */ /* 0x000fe20000010867 */
[----:B------:R-:W-:Y:S01]  /*9e60*/  MOV R133, R125 ;  /* 0x0000007d00857202 */ /* 0x000fe20000000f00 */
[----:B------:R-:W-:Y:S02]  /*9e70*/  IMAD.MOV.U32 R142, RZ, RZ, R119 ;  /* 0x000000ffff8e7224 */ /* 0x000fe400078e0077 */
[----:B------:R-:W-:Y:S02]  /*9e80*/  IMAD.MOV.U32 R125, RZ, RZ, R117 ;  /* 0x000000ffff7d7224 */ /* 0x000fe400078e0075 */
[----:B------:R-:W-:Y:S01]  /*9e90*/  MUFU.EX2 R112, R112 ;  /* 0x0000007000707308 */ /* 0x000fe20000000800 */
[----:B------:R-:W-:Y:S02]  /*9ea0*/  IMAD.MOV.U32 R151, RZ, RZ, R124 ;  /* 0x000000ffff977224 */ /* 0x000fe400078e007c */
[----:B------:R-:W-:Y:S03]  /*9eb0*/  FFMA.FTZ R128, R128, c[0x0][0x2d0], -R164 ;  /* 0x0000b40080807a23 */ /* 0x000fe600000108a4 */
[----:B------:R-:W-:Y:S02]  /*9ec0*/  MOV R155, R151 ;  /* 0x00000097009b7202 */ /* 0x000fe40000000f00 */
[----:B------:R-:W-:Y:S01]  /*9ed0*/  MOV R151, R147 ;  /* 0x0000009300977202 */ /* 0x000fe20000000f00 */
[----:B------:R-:W-:Y:S01]  /*9ee0*/  IMAD.MOV.U32 R147, RZ, RZ, R143 ;  /* 0x000000ffff937224 */ /* 0x000fe200078e008f */
[----:B--2---:R-:W-:Y:S02]  /*9ef0*/  @P6 MOV R3, R122 ;  /* 0x0000007a00036202 */ /* 0x004fe40000000f00 */
[----:B------:R-:W-:Y:S02]  /*9f00*/  MOV R122, R149 ;  /* 0x00000095007a7202 */ /* 0x000fe40000000f00 */
[----:B------:R-:W-:Y:S01]  /*9f10*/  MOV R149, R129 ;  /* 0x0000008100957202 */ /* 0x000fe20000000f00 */
[----:B------:R-:W-:Y:S01]  /*9f20*/  @P6 IMAD.WIDE.U32 R2, R104, 0x60, R2 ;  /* 0x0000006068026825 */ /* 0x000fe200078e0002 */
[----:B------:R-:W-:Y:S02]  /*9f30*/  MOV R129, R106 ;  /* 0x0000006a00817202 */ /* 0x000fe40000000f00 */
[----:B------:R-:W-:Y:S02]  /*9f40*/  MOV R135, R122 ;  /* 0x0000007a00877202 */ /* 0x000fe40000000f00 */
[----:B------:R-:W-:Y:S02]  /*9f50*/  @P6 IADD3 R0, R3, R0, RZ ;  /* 0x0000000003006210 */ /* 0x000fe40007ffe0ff */
[----:B------:R-:W-:Y:S01]  /*9f60*/  MOV R143, R135 ;  /* 0x00000087008f7202 */ /* 0x000fe20000000f00 */
[----:B------:R-:W-:Y:S01]  /*9f70*/  IMAD.MOV.U32 R135, RZ, RZ, R130 ;  /* 0x000000ffff877224 */ /* 0x000fe200078e0082 */
[C---:B------:R-:W-:Y:S01]  /*9f80*/  @P6 SHF.L.U64.HI R104, R2.reuse, 0x1, R0 ;  /* 0x0000000102686819 */ /* 0x040fe20000010200 */
[----:B------:R-:W-:Y:S01]  /*9f90*/  @P6 IMAD.SHL.U32 R0, R2, 0x2, RZ ;  /* 0x0000000202006824 */ /* 0x000fe200078e00ff */
[----:B------:R-:W-:Y:S04]  /*9fa0*/  MOV R130, R125 ;  /* 0x0000007d00827202 */ /* 0x000fe80000000f00 */
[C---:B------:R-:W-:Y:S02]  /*9fb0*/  @P6 IADD3 R2, P0, R0.reuse, c[0x0][0x1c8], RZ ;  /* 0x0000720000026a10 */ /* 0x040fe40007f1e0ff */
[----:B------:R-:W-:Y:S02]  /*9fc0*/  @P6 IADD3 R106, P5, R0, 0x80, RZ ;  /* 0x00000080006a6810 */ /* 0x000fe40007fbe0ff */
[----:B------:R-:W-:Y:S02]  /*9fd0*/  @P6 IADD3.X R3, R104, c[0x0][0x1cc], RZ, P0, !PT ;  /* 0x0000730068036a10 */ /* 0x000fe400007fe4ff */
[----:B------:R-:W-:Y:S03]  /*9fe0*/  @P6 IADD3 R106, P0, R106, c[0x0][0x1c8], RZ ;  /* 0x000072006a6a6a10 */ /* 0x000fe60007f1e0ff */
[----:B------:R1:W-:Y:S01]  /*9ff0*/  @P6 LDGSTS.E.BYPASS.LTC128B.128 [R127+0xc100], [R2.64], !P4 ;  /* 0x0c100000027f6fae */ /* 0x0003e2000e101d48 */
[--C-:B------:R-:W-:Y:S02]  /*a000*/  @P6 IADD3.X R107, RZ, c[0x0][0x1cc], R104.reuse, P0, P5 ;  /* 0x00007300ff6b6a10 */ /* 0x100fe400007ea468 */
[----:B------:R-:W-:Y:S05]  /*a010*/  @P6 IADD3 R0, P5, R0, 0x100, RZ ;  /* 0x0000010000006810 */ /* 0x000fea0007fbe0ff */
[----:B------:R2:W-:Y:S02]  /*a020*/  @P6 LDGSTS.E.BYPASS.LTC128B.128 [R127+0xf100], [R106.64], !P3 ;  /* 0x0f1000006a7f6fae */ /* 0x0005e4000d901d48 */
[----:B--2---:R-:W-:Y:S01]  /*a030*/  @P6 IADD3 R106, P0, R0, c[0x0][0x1c8], RZ ;  /* 0x00007200006a6a10 */ /* 0x004fe20007f1e0ff */
[--C-:B------:R-:W-:Y:S03]  /*a040*/  FFMA.FTZ R0, R210, c[0x0][0x2d0], -R103.reuse ;  /* 0x0000b400d2007a23 */ /* 0x100fe60000010867 */
[----:B------:R-:W-:Y:S02]  /*a050*/  @P6 IADD3.X R107, RZ, c[0x0][0x1cc], R104, P0, P5 ;  /* 0x00007300ff6b6a10 */ /* 0x000fe400007ea468 */
[----:B------:R-:W-:Y:S01]  /*a060*/  @P6 MOV R104, 0x6 ;  /* 0x0000000600686802 */ /* 0x000fe20000000f00 */
[----:B------:R-:W2:Y:S02]  /*a070*/  MUFU.EX2 R0, R0 ;  /* 0x0000000000007308 */ /* 0x000ea40000000800 */
[----:B------:R3:W-:Y:S02]  /*a080*/  @P6 LDGSTS.E.BYPASS.LTC128B.128 [R127+0x12100], [R106.64], !P2 ;  /* 0x121000006a7f6fae */ /* 0x0007e4000d101d48 */
[----:B---3--:R-:W-:Y:S04]  /*a090*/  @P6 MOV R106, c[0x0][0x1e0] ;  /* 0x00007800006a6a02 */ /* 0x008fe80000000f00 */
[C---:B------:R-:W-:Y:S01]  /*a0a0*/  @P6 SHF.L.U64.HI R104, R106.reuse, R104, c[0x0][0x1e4] ;  /* 0x000079006a686619 */ /* 0x040fe20000010268 */
[----:B------:R-:W-:Y:S05]  /*a0b0*/  @P6 IMAD.SHL.U32 R106, R106, 0x40, RZ ;  /* 0x000000406a6a6824 */ /* 0x000fea00078e00ff */
[----:B-1----:R-:W-:Y:S04]  /*a0c0*/  @P6 IADD3 R2, P0, R2, R106, RZ ;  /* 0x0000006a02026210 */ /* 0x002fe80007f1e0ff */
[----:B------:R-:W-:Y:S02]  /*a0d0*/  @P6 IADD3.X R3, R104, R3, RZ, P0, !PT ;  /* 0x0000000368036210 */ /* 0x000fe400007fe4ff */
[----:B------:R-:W-:Y:S03]  /*a0e0*/  @P6 IADD3 R106, P0, R106, R2, RZ ;  /* 0x000000026a6a6210 */ /* 0x000fe60007f1e0ff */
[----:B------:R1:W-:Y:S01]  /*a0f0*/  @P6 LDGSTS.E.BYPASS.LTC128B.128 [R127+0xd100], [R2.64], !P4 ;  /* 0x0d100000027f6fae */ /* 0x0003e2000e101d48 */
[----:B------:R-:W-:Y:S02]  /*a100*/  @P6 IADD3.X R107, R104, R3, RZ, P0, !PT ;  /* 0x00000003686b6210 */ /* 0x000fe400007fe4ff */
[----:B--2---:R-:W-:Y:S01]  /*a110*/  F2FP.BF16.PACK_AB R104, R0, R166 ;  /* 0x000000a60068723e */ /* 0x004fe200000010ff */
[--C-:B------:R-:W-:Y:S04]  /*a120*/  FFMA.FTZ R166, R136, c[0x0][0x2d0], -R164.reuse ;  /* 0x0000b40088a67a23 */ /* 0x100fe800000108a4 */
[----:B------:R1:W-:Y:S02]  /*a130*/  @P6 LDGSTS.E.BYPASS.LTC128B.128 [R127+0x10100], [R2.64+0x80], !P3 ;  /* 0x10100080027f6fae */ /* 0x0003e4000d901d48 */
[----:B------:R-:W-:Y:S06]  /*a140*/  MUFU.EX2 R166, R166 ;  /* 0x000000a600a67308 */ /* 0x000fec0000000800 */
[----:B------:R1:W-:Y:S08]  /*a150*/  @P6 LDGSTS.E.BYPASS.LTC128B.128 [R127+0x13100], [R2.64+0x100], !P2 ;  /* 0x13100100027f6fae */ /* 0x0003f0000d101d48 */
[----:B------:R2:W-:Y:S08]  /*a160*/  @P6 LDGSTS.E.BYPASS.LTC128B.128 [R127+0xe100], [R106.64], !P4 ;  /* 0x0e1000006a7f6fae */ /* 0x0005f0000e101d48 */
[----:B------:R2:W-:Y:S08]  /*a170*/  @P6 LDGSTS.E.BYPASS.LTC128B.128 [R127+0x11100], [R106.64+0x80], !P3 ;  /* 0x111000806a7f6fae */ /* 0x0005f0000d901d48 */
[----:B------:R2:W-:Y:S01]  /*a180*/  @P6 LDGSTS.E.BYPASS.LTC128B.128 [R127+0x14100], [R106.64+0x100], !P2 ;  /* 0x141001006a7f6fae */ /* 0x0005e2000d101d48 */
[--C-:B-1----:R-:W-:Y:S02]  /*a190*/  FFMA.FTZ R2, R167, c[0x0][0x2d0], -R164.reuse ;  /* 0x0000b400a7027a23 */ /* 0x102fe400000108a4 */
[----:B------:R-:W-:Y:S05]  /*a1a0*/  FFMA.FTZ R3, R212, c[0x0][0x2d0], -R103 ;  /* 0x0000b400d4037a23 */ /* 0x000fea0000010867 */
[----:B------:R-:W0:Y:S01]  /*a1b0*/  LDGDEPBAR ;  /* 0x00000000000079af */ /* 0x000e220000000000 */
[----:B------:R-:W1:Y:S10]  /*a1c0*/  MUFU.EX2 R2, R2 ;  /* 0x0000000200027308 */ /* 0x000e740000000800 */
[----:B------:R3:W4:Y:S01]  /*a1d0*/  MUFU.EX2 R114, R3 ;  /* 0x0000000300727308 */ /* 0x0007220000000800 */
[----:B--2---:R-:W-:Y:S02]  /*a1e0*/  FADD.FTZ R106, R0, R213 ;  /* 0x000000d5006a7221 */ /* 0x004fe40000010000 */
[----:B------:R-:W-:Y:S02]  /*a1f0*/  FFMA.FTZ R0, R209, c[0x0][0x2d0], -R164 ;  /* 0x0000b400d1007a23 */ /* 0x000fe400000108a4 */
[----:B------:R-:W-:Y:S02]  /*a200*/  FADD.FTZ R115, R112, R106 ;  /* 0x0000006a70737221 */ /* 0x000fe40000010000 */
[C---:B-1----:R-:W-:Y:S03]  /*a210*/  FADD.FTZ R121, R2.reuse, R108 ;  /* 0x0000006c02797221 */ /* 0x042fe60000010000 */
[----:B------:R1:W-:Y:S01]  /*a220*/  MUFU.EX2 R113, R0 ;  /* 0x0000000000717308 */ /* 0x0003e20000000800 */
[----:B------:R-:W2:Y:S01]  /*a230*/  LDSM.16.MT88.4 R108, [R224] ;  /* 0x00000000e06c783b */ /* 0x000ea20000004200 */
[----:B------:R-:W-:Y:S01]  /*a240*/  F2FP.BF16.PACK_AB R105, R2, R165 ;  /* 0x000000a50269723e */ /* 0x000fe200000010ff */
[--C-:B------:R-:W-:Y:S02]  /*a250*/  FFMA.FTZ R2, R220, c[0x0][0x2d0], -R103.reuse ;  /* 0x0000b400dc027a23 */ /* 0x100fe40000010867 */
[--C-:B------:R-:W-:Y:S02]  /*a260*/  FFMA.FTZ R165, R153, c[0x0][0x2d0], -R103.reuse ;  /* 0x0000b40099a57a23 */ /* 0x100fe40000010867 */
[--C-:B---3--:R-:W-:Y:S01]  /*a270*/  FFMA.FTZ R3, R208, c[0x0][0x2d0], -R164.reuse ;  /* 0x0000b400d0037a23 */ /* 0x108fe200000108a4 */
[----:B----4-:R-:W-:Y:S02]  /*a280*/  F2FP.BF16.PACK_AB R106, R114, R112 ;  /* 0x00000070726a723e */ /* 0x010fe400000010ff */
[----:B------:R3:W-:Y:S01]  /*a290*/  MUFU.EX2 R119, R2 ;  /* 0x0000000200777308 */ /* 0x0007e20000000800 */
[--C-:B------:R-:W-:Y:S09]  /*a2a0*/  FFMA.FTZ R112, R216, c[0x0][0x2d0], -R164.reuse ;  /* 0x0000b400d8707a23 */ /* 0x100ff200000108a4 */
[----:B------:R-:W4:Y:S01]  /*a2b0*/  MUFU.EX2 R3, R3 ;  /* 0x0000000300037308 */ /* 0x000f220000000800 */
[----:B-1----:R-:W-:Y:S09]  /*a2c0*/  FFMA.FTZ R0, R219, c[0x0][0x2d0], -R103 ;  /* 0x0000b400db007a23 */ /* 0x002ff20000010867 */
[----:B------:R-:W-:Y:S01]  /*a2d0*/  MUFU.EX2 R120, R112 ;  /* 0x0000007000787308 */ /* 0x000fe20000000800 */
[--C-:B---3--:R-:W-:Y:S09]  /*a2e0*/  FFMA.FTZ R2, R215, c[0x0][0x2d0], -R164.reuse ;  /* 0x0000b400d7027a23 */ /* 0x108ff200000108a4 */
[----:B------:R1:W-:Y:S01]  /*a2f0*/  MUFU.EX2 R116, R2 ;  /* 0x0000000200747308 */ /* 0x0003e20000000800 */
[----:B----4-:R-:W-:Y:S01]  /*a300*/  F2FP.BF16.PACK_AB R107, R113, R3 ;  /* 0x00000003716b723e */ /* 0x010fe200000010ff */
[----:B------:R-:W-:Y:S04]  /*a310*/  FADD.FTZ R3, R3, R121 ;  /* 0x0000007903037221 */ /* 0x000fe80000010000 */
[----:B------:R-:W-:Y:S04]  /*a320*/  FADD.FTZ R122, R113, R3 ;  /* 0x00000003717a7221 */ /* 0x000fe80000010000 */
[----:B------:R-:W3:Y:S01]  /*a330*/  MUFU.EX2 R0, R0 ;  /* 0x0000000000007308 */ /* 0x000ee20000000800 */
[C---:B--2---:R-:W-:Y:S05]  /*a340*/  HMMA.16816.F32.BF16 R4, R104.reuse, R108, R4 ;  /* 0x0000006c6804723c */ /* 0x044fea0000041804 */
[--C-:B------:R-:W-:Y:S03]  /*a350*/  FFMA.FTZ R3, R130, c[0x0][0x2d0], -R164.reuse ;  /* 0x0000b40082037a23 */ /* 0x100fe600000108a4 */
[C---:B------:R-:W-:Y:S01]  /*a360*/  HMMA.16816.F32.BF16 R8, R104.reuse, R110, R8 ;  /* 0x0000006e6808723c */ /* 0x040fe20000041808 */
[----:B------:R-:W2:Y:S01]  /*a370*/  LDSM.16.MT88.4 R108, [R228] ;  /* 0x00000000e46c783b */ /* 0x000ea20000004200 */
[----:B------:R-:W-:Y:S02]  /*a380*/  MUFU.EX2 R130, R3 ;  /* 0x0000000300827308 */ /* 0x000fe40000000800 */
[--C-:B-1----:R-:W-:Y:S08]  /*a390*/  FFMA.FTZ R2, R214, c[0x0][0x2d0], -R164.reuse ;  /* 0x0000b400d6027a23 */ /* 0x102ff000000108a4 */
[----:B------:R1:W4:Y:S10]  /*a3a0*/  MUFU.EX2 R118, R2 ;  /* 0x0000000200767308 */ /* 0x0003340000000800 */
[----:B------:R-:W-:Y:S01]  /*a3b0*/  MUFU.EX2 R165, R165 ;  /* 0x000000a500a57308 */ /* 0x000fe20000000800 */
[--C-:B-1----:R-:W-:Y:S09]  /*a3c0*/  FFMA.FTZ R2, R221, c[0x0][0x2d0], -R103.reuse ;  /* 0x0000b400dd027a23 */ /* 0x102ff20000010867 */
[----:B------:R1:W-:Y:S01]  /*a3d0*/  MUFU.EX2 R117, R2 ;  /* 0x0000000200757308 */ /* 0x0003e20000000800 */
[C---:B--2---:R-:W-:Y:S08]  /*a3e0*/  HMMA.16816.F32.BF16 R12, R104.reuse, R108, R12 ;  /* 0x0000006c680c723c */ /* 0x044ff0000004180c */
[C---:B------:R-:W-:Y:S01]  /*a3f0*/  HMMA.16816.F32.BF16 R16, R104.reuse, R110, R16 ;  /* 0x0000006e6810723c */ /* 0x040fe20000041810 */
[----:B------:R-:W2:Y:S03]  /*a400*/  LDSM.16.MT88.4 R108, [R227] ;  /* 0x00000000e36c783b */ /* 0x000ea60000004200 */
[----:B-1----:R-:W-:Y:S01]  /*a410*/  FFMA.FTZ R2, R222, c[0x0][0x2d0], -R103 ;  /* 0x0000b400de027a23 */ /* 0x002fe20000010867 */
[----:B------:R-:W-:Y:S03]  /*a420*/  IADD3 R222, R218, -0x1, RZ ;  /* 0xffffffffdade7810 */ /* 0x000fe60007ffe0ff */
[----:B------:R1:W1:Y:S01]  /*a430*/  MUFU.EX2 R127, R2 ;  /* 0x00000002007f7308 */ /* 0x0002620000000800 */
[C---:B--2---:R-:W-:Y:S03]  /*a440*/  HMMA.16816.F32.BF16 R20, R104.reuse, R108, R20 ;  /* 0x0000006c6814723c */ /* 0x044fe60000041814 */
[----:B-1----:R-:W-:Y:S06]  /*a450*/  FFMA.FTZ R2, R217, c[0x0][0x2d0], -R164 ;  /* 0x0000b400d9027a23 */ /* 0x002fec00000108a4 */
[----:B------:R1:W2:Y:S01]  /*a460*/  MUFU.EX2 R124, R2 ;  /* 0x00000002007c7308 */ /* 0x0002a20000000800 */
[C---:B------:R-:W-:Y:S01]  /*a470*/  HMMA.16816.F32.BF16 R24, R104.reuse, R110, R24 ;  /* 0x0000006e6818723c */ /* 0x040fe20000041818 */
[----:B------:R-:W2:Y:S02]  /*a480*/  LDSM.16.MT88.4 R108, [R249] ;  /* 0x00000000f96c783b */ /* 0x000ea40000004200 */
[----:B-1----:R-:W-:Y:S06]  /*a490*/  FADD.FTZ R2, R114, R115 ;  /* 0x0000007372027221 */ /* 0x002fec0000010000 */
[----:B------:R-:W-:Y:S03]  /*a4a0*/  LDSM.16.MT88.4 R112, [R228+0x1000] ;  /* 0x00100000e470783b */ /* 0x000fe60000004200 */
[----:B---3--:R-:W-:Y:S02]  /*a4b0*/  FADD.FTZ R121, R0, R2 ;  /* 0x0000000200797221 */ /* 0x008fe40000010000 */
[----:B------:R-:W-:Y:S04]  /*a4c0*/  FADD.FTZ R2, R116, R122 ;  /* 0x0000007a74027221 */ /* 0x000fe80000010000 */
[----:B----4-:R-:W-:Y:S04]  /*a4d0*/  FADD.FTZ R2, R118, R2 ;  /* 0x0000000276027221 */ /* 0x010fe80000010000 */
[----:B------:R-:W-:Y:S01]  /*a4e0*/  FADD.FTZ R2, R120, R2 ;  /* 0x0000000278027221 */ /* 0x000fe20000010000 */
[C---:B--2---:R-:W-:Y:S08]  /*a4f0*/  HMMA.16816.F32.BF16 R28, R104.reuse, R108, R28 ;  /* 0x0000006c681c723c */ /* 0x044ff0000004181c */
        /* <DEDUP_REMOVED lines=25> */
[----:B------:R-:W1:Y:S06]  /*a690*/  LDSM.16.MT88.4 R108, [R224+0x800] ;  /* 0x00080000e06c783b */ /* 0x000e6c0000004200 */
[----:B------:R-:W-:Y:S01]  /*a6a0*/  F2FP.BF16.PACK_AB R104, R119, R0 ;  /* 0x000000007768723e */ /* 0x000fe200000010ff */
[--C-:B------:R-:W-:Y:S01]  /*a6b0*/  FFMA.FTZ R0, R126, c[0x0][0x2d0], -R103.reuse ;  /* 0x0000b4007e007a23 */ /* 0x100fe20000010867 */
[----:B------:R-:W-:Y:S03]  /*a6c0*/  F2FP.BF16.PACK_AB R105, R118, R116 ;  /* 0x000000747669723e */ /* 0x000fe600000010ff */
[----:B------:R-:W-:Y:S02]  /*a6d0*/  F2FP.BF16.PACK_AB R106, R127, R117 ;  /* 0x000000757f6a723e */ /* 0x000fe400000010ff */
[C---:B------:R-:W-:Y:S01]  /*a6e0*/  F2FP.BF16.PACK_AB R107, R124.reuse, R120 ;  /* 0x000000787c6b723e */ /* 0x040fe200000010ff */
[----:B------:R-:W-:Y:S01]  /*a6f0*/  FADD.FTZ R124, R124, R2 ;  /* 0x000000027c7c7221 */ /* 0x000fe20000010000 */
[----:B------:R-:W-:Y:S02]  /*a700*/  MOV R126, R123 ;  /* 0x0000007b007e7202 */ /* 0x000fe40000000f00 */
[----:B------:R2:W3:Y:S03]  /*a710*/  MUFU.EX2 R123, R0 ;  /* 0x00000000007b7308 */ /* 0x0004e60000000800 */
[C---:B-1----:R-:W-:Y:S03]  /*a720*/  HMMA.16816.F32.BF16 R4, R104.reuse, R108, R4 ;  /* 0x0000006c6804723c */ /* 0x042fe60000041804 */
[--C-:B--2---:R-:W-:Y:S02]  /*a730*/  FFMA.FTZ R0, R154, c[0x0][0x2d0], -R103.reuse ;  /* 0x0000b4009a007a23 */ /* 0x104fe40000010867 */
[----:B------:R-:W-:Y:S01]  /*a740*/  IMAD.MOV.U32 R154, RZ, RZ, R150 ;  /* 0x000000ffff9a7224 */ /* 0x000fe200078e0096 */
[----:B------:R-:W-:Y:S02]  /*a750*/  MOV R150, R146 ;  /* 0x0000009200967202 */ /* 0x000fe40000000f00 */
[C---:B------:R-:W-:Y:S01]  /*a760*/  HMMA.16816.F32.BF16 R8, R104.reuse, R110, R8 ;  /* 0x0000006e6808723c */ /* 0x040fe20000041808 */
[----:B------:R-:W1:Y:S03]  /*a770*/  LDSM.16.MT88.4 R108, [R228+0x800] ;  /* 0x00080000e46c783b */ /* 0x000e660000004200 */
[----:B------:R-:W-:Y:S02]  /*a780*/  MOV R146, R131 ;  /* 0x0000008300927202 */ /* 0x000fe40000000f00 */
[----:B------:R-:W-:Y:S02]  /*a790*/  MOV R131, R129 ;  /* 0x0000008100837202 */ /* 0x000fe40000000f00 */
[----:B------:R2:W4:Y:S04]  /*a7a0*/  MUFU.EX2 R129, R0 ;  /* 0x0000000000817308 */ /* 0x0005280000000800 */
[--C-:B--2---:R-:W-:Y:S06]  /*a7b0*/  FFMA.FTZ R0, R126, c[0x0][0x2d0], -R164.reuse ;  /* 0x0000b4007e007a23 */ /* 0x104fec00000108a4 */
[----:B------:R2:W-:Y:S01]  /*a7c0*/  MUFU.EX2 R125, R0 ;  /* 0x00000000007d7308 */ /* 0x0005e20000000800 */
[C---:B-1----:R-:W-:Y:S08]  /*a7d0*/  HMMA.16816.F32.BF16 R12, R104.reuse, R108, R12 ;  /* 0x0000006c680c723c */ /* 0x042ff0000004180c */
[C---:B------:R-:W-:Y:S01]  /*a7e0*/  HMMA.16816.F32.BF16 R16, R104.reuse, R110, R16 ;  /* 0x0000006e6810723c */ /* 0x040fe20000041810 */
[----:B------:R-:W1:Y:S03]  /*a7f0*/  LDSM.16.MT88.4 R108, [R227+0x800] ;  /* 0x00080000e36c783b */ /* 0x000e660000004200 */
[----:B--2---:R-:W-:Y:S05]  /*a800*/  FFMA.FTZ R0, R223, c[0x0][0x2d0], -R164 ;  /* 0x0000b400df007a23 */ /* 0x004fea00000108a4 */
[----:B------:R-:W2:Y:S01]  /*a810*/  LDL R223, [R1+0xc] ;  /* 0x00000c0001df7983 */ /* 0x000ea20000100800 */
[----:B------:R3:W-:Y:S02]  /*a820*/  MUFU.EX2 R126, R0 ;  /* 0x00000000007e7308 */ /* 0x0007e40000000800 */
[----:B---3--:R-:W-:Y:S01]  /*a830*/  FFMA.FTZ R0, R155, c[0x0][0x2d0], -R103 ;  /* 0x0000b4009b007a23 */ /* 0x008fe20000010867 */
[C---:B-1----:R-:W-:Y:S03]  /*a840*/  HMMA.16816.F32.BF16 R20, R104.reuse, R108, R20 ;  /* 0x0000006c6814723c */ /* 0x042fe60000041814 */
[----:B------:R-:W-:Y:S01]  /*a850*/  IMAD.MOV.U32 R155, RZ, RZ, R154 ;  /* 0x000000ffff9b7224 */ /* 0x000fe200078e009a */
[----:B------:R-:W-:Y:S02]  /*a860*/  MOV R154, R150 ;  /* 0x00000096009a7202 */ /* 0x000fe40000000f00 */
[----:B------:R-:W-:Y:S01]  /*a870*/  MOV R150, R147 ;  /* 0x0000009300967202 */ /* 0x000fe20000000f00 */
[----:B------:R-:W-:Y:S01]  /*a880*/  IMAD.MOV.U32 R147, RZ, RZ, R135 ;  /* 0x000000ffff937224 */ /* 0x000fe200078e0087 */
[C---:B------:R-:W-:Y:S01]  /*a890*/  HMMA.16816.F32.BF16 R24, R104.reuse, R110, R24 ;  /* 0x0000006e6818723c */ /* 0x040fe20000041818 */
[----:B------:R-:W1:Y:S03]  /*a8a0*/  LDSM.16.MT88.4 R108, [R230+0x800] ;  /* 0x00080000e66c783b */ /* 0x000e660000004200 */
[----:B------:R-:W-:Y:S02]  /*a8b0*/  MOV R135, R131 ;  /* 0x0000008300877202 */ /* 0x000fe40000000f00 */
[----:B------:R3:W1:Y:S02]  /*a8c0*/  MUFU.EX2 R131, R0 ;  /* 0x0000000000837308 */ /* 0x0006640000000800 */
[----:B---3--:R-:W-:Y:S08]  /*a8d0*/  FFMA.FTZ R0, R141, c[0x0][0x2d0], -R103 ;  /* 0x0000b4008d007a23 */ /* 0x008ff00000010867 */
[----:B------:R3:W3:Y:S01]  /*a8e0*/  MUFU.EX2 R141, R0 ;  /* 0x00000000008d7308 */ /* 0x0006e20000000800 */
[C---:B-1----:R-:W-:Y:S08]  /*a8f0*/  HMMA.16816.F32.BF16 R28, R104.reuse, R108, R28 ;  /* 0x0000006c681c723c */ /* 0x042ff0000004181c */
[C---:B------:R-:W-:Y:S01]  /*a900*/  HMMA.16816.F32.BF16 R32, R104.reuse, R110, R32 ;  /* 0x0000006e6820723c */ /* 0x040fe20000041820 */
[----:B------:R-:W1:Y:S03]  /*a910*/  LDSM.16.MT88.4 R108, [R224+0x3800] ;  /* 0x00380000e06c783b */ /* 0x000e660000004200 */
[----:B---3--:R-:W-:Y:S01]  /*a920*/  FFMA.FTZ R0, R155, c[0x0][0x2d0], -R164 ;  /* 0x0000b4009b007a23 */ /* 0x008fe200000108a4 */
[----:B------:R-:W-:Y:S01]  /*a930*/  MOV R155, R150 ;  /* 0x00000096009b7202 */ /* 0x000fe20000000f00 */
[----:B------:R-:W-:Y:S01]  /*a940*/  IMAD.MOV.U32 R150, RZ, RZ, R135 ;  /* 0x000000ffff967224 */ /* 0x000fe200078e0087 */
[----:B------:R-:W-:Y:S02]  /*a950*/  MOV R135, R140 ;  /* 0x0000008c00877202 */ /* 0x000fe40000000f00 */
[----:B------:R3:W-:Y:S03]  /*a960*/  MUFU.EX2 R140, R0 ;  /* 0x00000000008c7308 */ /* 0x0007e60000000800 */
[----:B---3--:R-:W-:Y:S01]  /*a970*/  FADD.FTZ R0, R119, R121 ;  /* 0x0000007977007221 */ /* 0x008fe20000010000 */
[C---:B-1----:R-:W-:Y:S03]  /*a980*/  HMMA.16816.F32.BF16 R36, R104.reuse, R108, R36 ;  /* 0x0000006c6824723c */ /* 0x042fe60000041824 */
[----:B------:R-:W-:Y:S02]  /*a990*/  FADD.FTZ R122, R117, R0 ;  /* 0x00000000757a7221 */ /* 0x000fe40000010000 */
[----:B------:R-:W-:Y:S01]  /*a9a0*/  LDSM.16.MT88.4 R116, [R228+0x1800] ;  /* 0x00180000e474783b */ /* 0x000fe20000004200 */
[--C-:B------:R-:W-:Y:S02]  /*a9b0*/  FFMA.FTZ R0, R133, c[0x0][0x2d0], -R103.reuse ;  /* 0x0000b40085007a23 */ /* 0x100fe40000010867 */
[C---:B------:R-:W-:Y:S02]  /*a9c0*/  HMMA.16816.F32.BF16 R40, R104.reuse, R110, R40 ;  /* 0x0000006e6828723c */ /* 0x040fe40000041828 */
[----:B------:R1:W3:Y:S02]  /*a9d0*/  MUFU.EX2 R133, R0 ;  /* 0x0000000000857308 */ /* 0x0002e40000000800 */
[----:B------:R-:W-:Y:S01]  /*a9e0*/  FADD.FTZ R122, R127, R122 ;  /* 0x0000007a7f7a7221 */ /* 0x000fe20000010000 */
[----:B------:R-:W3:Y:S03]  /*a9f0*/  LDSM.16.MT88.4 R108, [R228+0x3800] ;  /* 0x00380000e46c783b */ /* 0x000ee60000004200 */
[----:B------:R-:W-:Y:S04]  /*aa00*/  FADD.FTZ R2, R123, R122 ;  /* 0x0000007a7b027221 */ /* 0x000fe80000010000 */
[----:B----4-:R-:W-:Y:S04]  /*aa10*/  FADD.FTZ R2, R129, R2 ;  /* 0x0000000281027221 */ /* 0x010fe80000010000 */
[----:B------:R-:W-:Y:S04]  /*aa20*/  FADD.FTZ R2, R131, R2 ;  /* 0x0000000283027221 */ /* 0x000fe80000010000 */
[----:B------:R-:W-:Y:S02]  /*aa30*/  FADD.FTZ R2, R141, R2 ;  /* 0x000000028d027221 */ /* 0x000fe40000010000 */
[----:B-1----:R-:W-:Y:S02]  /*aa40*/  FFMA.FTZ R0, R135, c[0x0][0x2d0], -R103 ;  /* 0x0000b40087007a23 */ /* 0x002fe40000010867 */
[----:B---3--:R-:W-:Y:S02]  /*aa50*/  FADD.FTZ R2, R133, R2 ;  /* 0x0000000285027221 */ /* 0x008fe40000010000 */
[----:B------:R1:W3:Y:S01]  /*aa60*/  MUFU.EX2 R135, R0 ;  /* 0x0000000000877308 */ /* 0x0002e20000000800 */
[C---:B------:R-:W-:Y:S08]  /*aa70*/  HMMA.16816.F32.BF16 R44, R104.reuse, R108, R44 ;  /* 0x0000006c682c723c */ /* 0x040ff0000004182c */
[C---:B------:R-:W-:Y:S01]  /*aa80*/  HMMA.16816.F32.BF16 R48, R104.reuse, R110, R48 ;  /* 0x0000006e6830723c */ /* 0x040fe20000041830 */
[----:B------:R-:W4:Y:S03]  /*aa90*/  LDSM.16.MT88.4 R108, [R227+0x3800] ;  /* 0x00380000e36c783b */ /* 0x000f260000004200 */
[----:B-1----:R-:W-:Y:S01]  /*aaa0*/  FFMA.FTZ R0, R150, c[0x0][0x2d0], -R164 ;  /* 0x0000b40096007a23 */ /* 0x002fe200000108a4 */
[----:B------:R-:W-:Y:S01]  /*aab0*/  MOV R150, R132 ;  /* 0x0000008400967202 */ /* 0x000fe20000000f00 */
[----:B---3--:R-:W-:Y:S02]  /*aac0*/  FADD.FTZ R2, R135, R2 ;  /* 0x0000000287027221 */ /* 0x008fe40000010000 */
[----:B------:R1:W-:Y:S04]  /*aad0*/  MUFU.EX2 R132, R0 ;  /* 0x0000000000847308 */ /* 0x0003e80000000800 */
[----:B-1----:R-:W-:Y:S02]  /*aae0*/  FFMA.FTZ R0, R147, c[0x0][0x2d0], -R164 ;  /* 0x0000b40093007a23 */ /* 0x002fe400000108a4 */
[----:B------:R-:W-:Y:S01]  /*aaf0*/  IMAD.MOV.U32 R147, RZ, RZ, R146 ;  /* 0x000000ffff937224 */ /* 0x000fe200078e0092 */
[----:B------:R-:W-:Y:S02]  /*ab00*/  MOV R146, R143 ;  /* 0x0000008f00927202 */ /* 0x000fe40000000f00 */
[----:B------:R-:W-:Y:S01]  /*ab10*/  MOV R143, R142 ;  /* 0x0000008e008f7202 */ /* 0x000fe20000000f00 */
[----:B------:R-:W-:Y:S01]  /*ab20*/  IMAD.MOV.U32 R142, RZ, RZ, R139 ;  /* 0x000000ffff8e7224 */ /* 0x000fe200078e008b */
[----:B------:R-:W-:Y:S01]  /*ab30*/  MOV R139, R138 ;  /* 0x0000008a008b7202 */ /* 0x000fe20000000f00 */
[--C-:B------:R-:W-:Y:S01]  /*ab40*/  FFMA.FTZ R3, R146, c[0x0][0x2d0], -R103.reuse ;  /* 0x0000b40092037a23 */ /* 0x100fe20000010867 */
[C---:B----4-:R-:W-:Y:S03]  /*ab50*/  HMMA.16816.F32.BF16 R52, R104.reuse, R108, R52 ;  /* 0x0000006c6834723c */ /* 0x050fe60000041834 */
[----:B------:R-:W-:Y:S01]  /*ab60*/  MOV R138, R134 ;  /* 0x00000086008a7202 */ /* 0x000fe20000000f00 */
[--C-:B------:R-:W-:Y:S01]  /*ab70*/  FFMA.FTZ R120, R143, c[0x0][0x2d0], -R103.reuse ;  /* 0x0000b4008f787a23 */ /* 0x100fe20000010867 */
[----:B------:R1:W-:Y:S01]  /*ab80*/  MUFU.EX2 R134, R0 ;  /* 0x0000000000867308 */ /* 0x0003e20000000800 */
[--C-:B------:R-:W-:Y:S02]  /*ab90*/  FFMA.FTZ R121, R142, c[0x0][0x2d0], -R103.reuse ;  /* 0x0000b4008e797a23 */ /* 0x100fe40000010867 */
[C---:B------:R-:W-:Y:S01]  /*aba0*/  HMMA.16816.F32.BF16 R56, R104.reuse, R110, R56 ;  /* 0x0000006e6838723c */ /* 0x040fe20000041838 */
[----:B------:R-:W3:Y:S03]  /*abb0*/  LDSM.16.MT88.4 R108, [R230+0x3800] ;  /* 0x00380000e66c783b */ /* 0x000ee60000004200 */
[--C-:B------:R-:W-:Y:S02]  /*abc0*/  FFMA.FTZ R167, R139, c[0x0][0x2d0], -R103.reuse ;  /* 0x0000b4008ba77a23 */ /* 0x100fe40000010867 */
[--C-:B------:R-:W-:Y:S01]  /*abd0*/  FFMA.FTZ R208, R138, c[0x0][0x2d0], -R103.reuse ;  /* 0x0000b4008ad07a23 */ /* 0x100fe20000010867 */
[----:B------:R-:W-:Y:S10]  /*abe0*/  MUFU.EX2 R214, R120 ;  /* 0x0000007800d67308 */ /* 0x000ff40000000800 */
[----:B------:R-:W-:Y:S01]  /*abf0*/  MUFU.EX2 R211, R121 ;  /* 0x0000007900d37308 */ /* 0x000fe20000000800 */
[--C-:B-1----:R-:W-:Y:S09]  /*ac00*/  FFMA.FTZ R0, R155, c[0x0][0x2d0], -R103.reuse ;  /* 0x0000b4009b007a23 */ /* 0x102ff20000010867 */
[----:B------:R1:W4:Y:S10]  /*ac10*/  MUFU.EX2 R221, R0 ;  /* 0x0000000000dd7308 */ /* 0x0003340000000800 */
[----:B------:R2:W-:Y:S01]  /*ac20*/  MUFU.EX2 R215, R3 ;  /* 0x0000000300d77308 */ /* 0x0005e20000000800 */
[C---:B---3--:R-:W-:Y:S09]  /*ac30*/  HMMA.16816.F32.BF16 R60, R104.reuse, R108, R60 ;  /* 0x0000006c683c723c */ /* 0x048ff2000004183c */
[----:B------:R-:W-:Y:S01]  /*ac40*/  MUFU.EX2 R167, R167 ;  /* 0x000000a700a77308 */ /* 0x000fe20000000800 */
[C---:B------:R-:W-:Y:S01]  /*ac50*/  HMMA.16816.F32.BF16 R64, R104.reuse, R110, R64 ;  /* 0x0000006e6840723c */ /* 0x040fe20000041840 */
[----:B------:R-:W3:Y:S02]  /*ac60*/  LDSM.16.MT88.4 R108, [R224+0x6800] ;  /* 0x00680000e06c783b */ /* 0x000ee40000004200 */
[--C-:B-1----:R-:W-:Y:S02]  /*ac70*/  FFMA.FTZ R0, R154, c[0x0][0x2d0], -R103.reuse ;  /* 0x0000b4009a007a23 */ /* 0x102fe40000010867 */
[----:B----4-:R-:W-:Y:S04]  /*ac80*/  FADD.FTZ R2, R221, R2 ;  /* 0x00000002dd027221 */ /* 0x010fe80000010000 */
[----:B------:R1:W4:Y:S03]  /*ac90*/  MUFU.EX2 R220, R0 ;  /* 0x0000000000dc7308 */ /* 0x0003260000000800 */
[----:B--2---:R-:W-:Y:S02]  /*aca0*/  FFMA.FTZ R3, R137, c[0x0][0x2d0], -R164 ;  /* 0x0000b40089037a23 */ /* 0x004fe400000108a4 */
[----:B------:R-:W-:Y:S01]  /*acb0*/  LDSM.16.MT88.4 R136, [R230+0x2800] ;  /* 0x00280000e688783b */ /* 0x000fe20000004200 */
[----:B------:R-:W-:Y:S01]  /*acc0*/  ISETP.GT.AND P0, PT, R218, R223, PT ;  /* 0x000000dfda00720c */ /* 0x000fe20003f04270 */
[----:B------:R-:W-:Y:S03]  /*acd0*/  IMAD.MOV.U32 R218, RZ, RZ, R222 ;  /* 0x000000ffffda7224 */ /* 0x000fe600078e00de */
[----:B------:R-:W-:Y:S10]  /*ace0*/  MUFU.EX2 R208, R208 ;  /* 0x000000d000d07308 */ /* 0x000ff40000000800 */
[----:B------:R-:W-:Y:S01]  /*acf0*/  MUFU.EX2 R3, R3 ;  /* 0x0000000300037308 */ /* 0x000fe20000000800 */
[----:B-1----:R-:W-:Y:S02]  /*ad00*/  FFMA.FTZ R0, R151, c[0x0][0x2d0], -R164 ;  /* 0x0000b40097007a23 */ /* 0x002fe400000108a4 */
[----:B----4-:R-:W-:Y:S07]  /*ad10*/  FADD.FTZ R2, R220, R2 ;  /* 0x00000002dc027221 */ /* 0x010fee0000010000 */
[----:B------:R1:W-:Y:S01]  /*ad20*/  MUFU.EX2 R219, R0 ;  /* 0x0000000000db7308 */ /* 0x0003e20000000800 */
[C---:B---3--:R-:W-:Y:S08]  /*ad30*/  HMMA.16816.F32.BF16 R68, R104.reuse, R108, R68 ;  /* 0x0000006c6844723c */ /* 0x048ff00000041844 */
[C---:B------:R-:W-:Y:S01]  /*ad40*/  HMMA.16816.F32.BF16 R72, R104.reuse, R110, R72 ;  /* 0x0000006e6848723c */ /* 0x040fe20000041848 */
[----:B------:R-:W2:Y:S03]  /*ad50*/  LDSM.16.MT88.4 R108, [R228+0x6800] ;  /* 0x00680000e46c783b */ /* 0x000ea60000004200 */
[--C-:B-1----:R-:W-:Y:S04]  /*ad60*/  FFMA.FTZ R0, R150, c[0x0][0x2d0], -R164.reuse ;  /* 0x0000b40096007a23 */ /* 0x102fe800000108a4 */
[----:B------:R1:W-:Y:S01]  /*ad70*/  MUFU.EX2 R217, R0 ;  /* 0x0000000000d97308 */ /* 0x0003e20000000800 */
[C---:B--2---:R-:W-:Y:S03]  /*ad80*/  HMMA.16816.F32.BF16 R76, R104.reuse, R108, R76 ;  /* 0x0000006c684c723c */ /* 0x044fe6000004184c */
[--C-:B-1----:R-:W-:Y:S02]  /*ad90*/  FFMA.FTZ R0, R147, c[0x0][0x2d0], -R103.reuse ;  /* 0x0000b40093007a23 */ /* 0x102fe40000010867 */
[----:B------:R-:W-:Y:S02]  /*ada0*/  FFMA.FTZ R103, R152, c[0x0][0x2d0], -R103 ;  /* 0x0000b40098677a23 */ /* 0x000fe40000010867 */
[----:B------:R-:W-:Y:S01]  /*adb0*/  LDSM.16.MT88.4 R152, [R228+0x5800] ;  /* 0x00580000e498783b */ /* 0x000fe20000004200 */
[C---:B------:R-:W-:Y:S01]  /*adc0*/  HMMA.16816.F32.BF16 R80, R104.reuse, R110, R80 ;  /* 0x0000006e6850723c */ /* 0x040fe20000041850 */
[----:B------:R1:W2:Y:S06]  /*add0*/  MUFU.EX2 R216, R0 ;  /* 0x0000000000d87308 */ /* 0x0002ac0000000800 */
[----:B------:R-:W3:Y:S04]  /*ade0*/  LDSM.16.MT88.4 R108, [R227+0x6800] ;  /* 0x00680000e36c783b */ /* 0x000ee80000004200 */
[----:B------:R-:W-:Y:S01]  /*adf0*/  MUFU.EX2 R103, R103 ;  /* 0x0000006700677308 */ /* 0x000fe20000000800 */
[----:B-1----:R-:W-:Y:S02]  /*ae00*/  FFMA.FTZ R0, R149, c[0x0][0x2d0], -R164 ;  /* 0x0000b40095007a23 */ /* 0x002fe400000108a4 */
[----:B--2---:R-:W-:Y:S07]  /*ae10*/  FADD.FTZ R2, R216, R2 ;  /* 0x00000002d8027221 */ /* 0x004fee0000010000 */
[----:B------:R1:W2:Y:S01]  /*ae20*/  MUFU.EX2 R212, R0 ;  /* 0x0000000000d47308 */ /* 0x0002a20000000800 */
[----:B------:R-:W-:Y:S04]  /*ae30*/  FADD.FTZ R2, R215, R2 ;  /* 0x00000002d7027221 */ /* 0x000fe80000010000 */
[----:B------:R-:W-:Y:S04]  /*ae40*/  FADD.FTZ R2, R214, R2 ;  /* 0x00000002d6027221 */ /* 0x000fe80000010000 */
[----:B------:R-:W-:Y:S04]  /*ae50*/  FADD.FTZ R2, R211, R2 ;  /* 0x00000002d3027221 */ /* 0x000fe80000010000 */
[----:B------:R-:W-:Y:S01]  /*ae60*/  FADD.FTZ R2, R167, R2 ;  /* 0x00000002a7027221 */ /* 0x000fe20000010000 */
[C---:B---3--:R-:W-:Y:S03]  /*ae70*/  HMMA.16816.F32.BF16 R84, R104.reuse, R108, R84 ;  /* 0x0000006c6854723c */ /* 0x048fe60000041854 */
[--C-:B-1----:R-:W-:Y:S05]  /*ae80*/  FFMA.FTZ R0, R148, c[0x0][0x2d0], -R164.reuse ;  /* 0x0000b40094007a23 */ /* 0x102fea00000108a4 */
[C---:B------:R-:W-:Y:S01]  /*ae90*/  HMMA.16816.F32.BF16 R88, R104.reuse, R110, R88 ;  /* 0x0000006e6858723c */ /* 0x040fe20000041858 */
[----:B------:R-:W1:Y:S01]  /*aea0*/  LDSM.16.MT88.4 R108, [R230+0x6800] ;  /* 0x00680000e66c783b */ /* 0x000e620000004200 */
[----:B------:R3:W4:Y:S02]  /*aeb0*/  MUFU.EX2 R213, R0 ;  /* 0x0000000000d57308 */ /* 0x0007240000000800 */
[--C-:B---3--:R-:W-:Y:S08]  /*aec0*/  FFMA.FTZ R0, R145, c[0x0][0x2d0], -R164.reuse ;  /* 0x0000b40091007a23 */ /* 0x108ff000000108a4 */
[----:B------:R3:W2:Y:S01]  /*aed0*/  MUFU.EX2 R210, R0 ;  /* 0x0000000000d27308 */ /* 0x0006a20000000800 */
[C---:B-1----:R-:W-:Y:S08]  /*aee0*/  HMMA.16816.F32.BF16 R92, R104.reuse, R108, R92 ;  /* 0x0000006c685c723c */ /* 0x042ff0000004185c */
[----:B------:R-:W-:Y:S01]  /*aef0*/  HMMA.16816.F32.BF16 R96, R104, R110, R96 ;  /* 0x0000006e6860723c */ /* 0x000fe20000041860 */
[----:B------:R-:W1:Y:S03]  /*af00*/  LDSM.16.MT88.4 R108, [R224+0x1000] ;  /* 0x00100000e06c783b */ /* 0x000e660000004200 */
[--C-:B---3--:R-:W-:Y:S03]  /*af10*/  FFMA.FTZ R0, R144, c[0x0][0x2d0], -R164.reuse ;  /* 0x0000b40090007a23 */ /* 0x108fe600000108a4 */
[----:B------:R-:W-:Y:S01]  /*af20*/  F2FP.BF16.PACK_AB R104, R129, R123 ;  /* 0x0000007b8168723e */ /* 0x000fe200000010ff */
[----:B------:R-:W-:Y:S01]  /*af30*/  FFMA.FTZ R164, R102, c[0x0][0x2d0], -R164 ;  /* 0x0000b40066a47a23 */ /* 0x000fe200000108a4 */
[----:B------:R-:W-:Y:S01]  /*af40*/  F2FP.BF16.PACK_AB R105, R126, R125 ;  /* 0x0000007d7e69723e */ /* 0x000fe200000010ff */
[----:B------:R-:W-:Y:S01]  /*af50*/  LDSM.16.MT88.4 R120, [R227+0x2000] ;  /* 0x00200000e378783b */ /* 0x000fe20000004200 */
[----:B------:R-:W-:Y:S01]  /*af60*/  MUFU.EX2 R102, R128 ;  /* 0x0000008000667308 */ /* 0x000fe20000000800 */
[----:B------:R-:W-:Y:S02]  /*af70*/  F2FP.BF16.PACK_AB R106, R141, R131 ;  /* 0x000000838d6a723e */ /* 0x000fe400000010ff */
[----:B------:R-:W-:Y:S04]  /*af80*/  F2FP.BF16.PACK_AB R107, R140, R130 ;  /* 0x000000828c6b723e */ /* 0x000fe800000010ff */
[----:B------:R-:W-:Y:S03]  /*af90*/  LDSM.16.MT88.4 R144, [R224+0x5800] ;  /* 0x00580000e090783b */ /* 0x000fe60000004200 */
[----:B------:R3:W2:Y:S10]  /*afa0*/  MUFU.EX2 R209, R0 ;  /* 0x0000000000d17308 */ /* 0x0006b40000000800 */
[----:B------:R-:W2:Y:S01]  /*afb0*/  MUFU.EX2 R164, R164 ;  /* 0x000000a400a47308 */ /* 0x000ea20000000800 */
[C---:B-1----:R-:W-:Y:S03]  /*afc0*/  HMMA.16816.F32.BF16 R4, R104.reuse, R108, R4 ;  /* 0x0000006c6804723c */ /* 0x042fe60000041804 */
[----:B---3--:R-:W-:Y:S05]  /*afd0*/  FADD.FTZ R0, R125, R124 ;  /* 0x0000007c7d007221 */ /* 0x008fea0000010000 */
[C---:B------:R-:W-:Y:S01]  /*afe0*/  HMMA.16816.F32.BF16 R8, R104.reuse, R110, R8 ;  /* 0x0000006e6808723c */ /* 0x040fe20000041808 */
[----:B------:R-:W1:Y:S03]  /*aff0*/  LDSM.16.MT88.4 R108, [R227+0x1000] ;  /* 0x00100000e36c783b */ /* 0x000e660000004200 */
[----:B------:R-:W-:Y:S04]  /*b000*/  FADD.FTZ R0, R126, R0 ;  /* 0x000000007e007221 */ /* 0x000fe80000010000 */
[C---:B------:R-:W-:Y:S01]  /*b010*/  HMMA.16816.F32.BF16 R12, R104.reuse, R112, R12 ;  /* 0x00000070680c723c */ /* 0x040fe2000004180c */
[----:B------:R-:W-:Y:S03]  /*b020*/  LDSM.16.MT88.4 R124, [R228+0x5000] ;  /* 0x00500000e47c783b */ /* 0x000fe60000004200 */
[----:B------:R-:W-:Y:S04]  /*b030*/  FADD.FTZ R0, R130, R0 ;  /* 0x0000000082007221 */ /* 0x000fe80000010000 */
[C---:B------:R-:W-:Y:S01]  /*b040*/  HMMA.16816.F32.BF16 R16, R104.reuse, R114, R16 ;  /* 0x000000726810723c */ /* 0x040fe20000041810 */
[----:B------:R-:W3:Y:S03]  /*b050*/  LDSM.16.MT88.4 R112, [R230+0x1000] ;  /* 0x00100000e670783b */ /* 0x000ee60000004200 */
[----:B------:R-:W-:Y:S04]  /*b060*/  FADD.FTZ R0, R140, R0 ;  /* 0x000000008c007221 */ /* 0x000fe80000010000 */
[----:B------:R-:W-:Y:S01]  /*b070*/  FADD.FTZ R0, R132, R0 ;  /* 0x0000000084007221 */ /* 0x000fe20000010000 */
[----:B------:R-:W-:Y:S03]  /*b080*/  LDSM.16.MT88.4 R128, [R227+0x2800] ;  /* 0x00280000e380783b */ /* 0x000fe60000004200 */
[----:B------:R-:W-:Y:S04]  /*b090*/  FADD.FTZ R0, R134, R0 ;  /* 0x0000000086007221 */ /* 0x000fe80000010000 */
[----:B------:R-:W-:Y:S04]  /*b0a0*/  FADD.FTZ R0, R219, R0 ;  /* 0x00000000db007221 */ /* 0x000fe80000010000 */
[----:B------:R-:W-:Y:S04]  /*b0b0*/  FADD.FTZ R0, R217, R0 ;  /* 0x00000000d9007221 */ /* 0x000fe80000010000 */
[----:B--2---:R-:W-:Y:S01]  /*b0c0*/  FADD.FTZ R0, R212, R0 ;  /* 0x00000000d4007221 */ /* 0x004fe20000010000 */
[C---:B-1----:R-:W-:Y:S03]  /*b0d0*/  HMMA.16816.F32.BF16 R20, R104.reuse, R108, R20 ;  /* 0x0000006c6814723c */ /* 0x042fe60000041814 */
[----:B----4-:R-:W-:Y:S04]  /*b0e0*/  FADD.FTZ R0, R213, R0 ;  /* 0x00000000d5007221 */ /* 0x010fe80000010000 */
[----:B------:R-:W-:Y:S01]  /*b0f0*/  FADD.FTZ R0, R210, R0 ;  /* 0x00000000d2007221 */ /* 0x000fe20000010000 */
[C---:B------:R-:W-:Y:S01]  /*b100*/  HMMA.16816.F32.BF16 R24, R104.reuse, R110, R24 ;  /* 0x0000006e6818723c */ /* 0x040fe20000041818 */
[----:B------:R-:W1:Y:S03]  /*b110*/  LDSM.16.MT88.4 R108, [R224+0x4000] ;  /* 0x00400000e06c783b */ /* 0x000e660000004200 */
[----:B------:R-:W-:Y:S04]  /*b120*/  FADD.FTZ R0, R209, R0 ;  /* 0x00000000d1007221 */ /* 0x000fe80000010000 */
[C---:B---3--:R-:W-:Y:S08]  /*b130*/  HMMA.16816.F32.BF16 R28, R104.reuse, R112, R28 ;  /* 0x00000070681c723c */ /* 0x048ff0000004181c */
[C---:B------:R-:W-:Y:S01]  /*b140*/  HMMA.16816.F32.BF16 R32, R104.reuse, R114, R32 ;  /* 0x000000726820723c */ /* 0x040fe20000041820 */
[----:B------:R-:W2:Y:S07]  /*b150*/  LDSM.16.MT88.4 R112, [R228+0x4000] ;  /* 0x00400000e470783b */ /* 0x000eae0000004200 */
[C---:B-1----:R-:W-:Y:S08]  /*b160*/  HMMA.16816.F32.BF16 R36, R104.reuse, R108, R36 ;  /* 0x0000006c6824723c */ /* 0x042ff00000041824 */
[C---:B------:R-:W-:Y:S01]  /*b170*/  HMMA.16816.F32.BF16 R40, R104.reuse, R110, R40 ;  /* 0x0000006e6828723c */ /* 0x040fe20000041828 */
[----:B------:R-:W1:Y:S07]  /*b180*/  LDSM.16.MT88.4 R108, [R227+0x4000] ;  /* 0x00400000e36c783b */ /* 0x000e6e0000004200 */
[C---:B--2---:R-:W-:Y:S08]  /*b190*/  HMMA.16816.F32.BF16 R44, R104.reuse, R112, R44 ;  /* 0x00000070682c723c */ /* 0x044ff0000004182c */
        /* <DEDUP_REMOVED lines=18> */
[----:B------:R-:W-:Y:S01]  /*b2c0*/  HMMA.16816.F32.BF16 R96, R104, R114, R96 ;  /* 0x000000726860723c */ /* 0x000fe20000041860 */
[----:B------:R-:W2:Y:S06]  /*b2d0*/  LDSM.16.MT88.4 R112, [R227+0x1800] ;  /* 0x00180000e370783b */ /* 0x000eac0000004200 */
[----:B------:R-:W-:Y:S02]  /*b2e0*/  F2FP.BF16.PACK_AB R104, R135, R133 ;  /* 0x000000858768723e */ /* 0x000fe400000010ff */
[----:B------:R-:W-:Y:S03]  /*b2f0*/  F2FP.BF16.PACK_AB R105, R134, R132 ;  /* 0x000000848669723e */ /* 0x000fe600000010ff */
[----:B------:R-:W-:Y:S02]  /*b300*/  F2FP.BF16.PACK_AB R106, R220, R221 ;  /* 0x000000dddc6a723e */ /* 0x000fe400000010ff */
[----:B------:R-:W-:Y:S07]  /*b310*/  F2FP.BF16.PACK_AB R107, R217, R219 ;  /* 0x000000dbd96b723e */ /* 0x000fee00000010ff */
[C---:B-1----:R-:W-:Y:S08]  /*b320*/  HMMA.16816.F32.BF16 R4, R104.reuse, R108, R4 ;  /* 0x0000006c6804723c */ /* 0x042ff00000041804 */
[C---:B------:R-:W-:Y:S01]  /*b330*/  HMMA.16816.F32.BF16 R8, R104.reuse, R110, R8 ;  /* 0x0000006e6808723c */ /* 0x040fe20000041808 */
[----:B------:R-:W1:Y:S07]  /*b340*/  LDSM.16.MT88.4 R108, [R230+0x1800] ;  /* 0x00180000e66c783b */ /* 0x000e6e0000004200 */
[C---:B------:R-:W-:Y:S08]  /*b350*/  HMMA.16816.F32.BF16 R12, R104.reuse, R116, R12 ;  /* 0x00000074680c723c */ /* 0x040ff0000004180c */
[C---:B------:R-:W-:Y:S01]  /*b360*/  HMMA.16816.F32.BF16 R16, R104.reuse, R118, R16 ;  /* 0x000000766810723c */ /* 0x040fe20000041810 */
[----:B------:R-:W3:Y:S07]  /*b370*/  LDSM.16.MT88.4 R116, [R224+0x4800] ;  /* 0x00480000e074783b */ /* 0x000eee0000004200 */
[C---:B--2---:R-:W-:Y:S08]  /*b380*/  HMMA.16816.F32.BF16 R20, R104.reuse, R112, R20 ;  /* 0x000000706814723c */ /* 0x044ff00000041814 */
[C---:B------:R-:W-:Y:S01]  /*b390*/  HMMA.16816.F32.BF16 R24, R104.reuse, R114, R24 ;  /* 0x000000726818723c */ /* 0x040fe20000041818 */
[----:B------:R-:W2:Y:S07]  /*b3a0*/  LDSM.16.MT88.4 R112, [R228+0x4800] ;  /* 0x00480000e470783b */ /* 0x000eae0000004200 */
[C---:B-1----:R-:W-:Y:S08]  /*b3b0*/  HMMA.16816.F32.BF16 R28, R104.reuse, R108, R28 ;  /* 0x0000006c681c723c */ /* 0x042ff0000004181c */
[C---:B------:R-:W-:Y:S01]  /*b3c0*/  HMMA.16816.F32.BF16 R32, R104.reuse, R110, R32 ;  /* 0x0000006e6820723c */ /* 0x040fe20000041820 */
[----:B------:R-:W1:Y:S07]  /*b3d0*/  LDSM.16.MT88.4 R108, [R227+0x4800] ;  /* 0x00480000e36c783b */ /* 0x000e6e0000004200 */
[C---:B---3--:R-:W-:Y:S08]  /*b3e0*/  HMMA.16816.F32.BF16 R36, R104.reuse, R116, R36 ;  /* 0x000000746824723c */ /* 0x048ff00000041824 */
        /* <DEDUP_REMOVED lines=30> */
[C---:B---3--:R-:W-:Y:S08]  /*b5d0*/  HMMA.16816.F32.BF16 R12, R104.reuse, R116, R12 ;  /* 0x00000074680c723c */ /* 0x048ff0000004180c */
[C---:B------:R-:W-:Y:S01]  /*b5e0*/  HMMA.16816.F32.BF16 R16, R104.reuse, R118, R16 ;  /* 0x000000766810723c */ /* 0x040fe20000041810 */
[----:B------:R-:W3:Y:S07]  /*b5f0*/  LDSM.16.MT88.4 R116, [R227+0x5000] ;  /* 0x00500000e374783b */ /* 0x000eee0000004200 */
[C---:B------:R-:W-:Y:S08]  /*b600*/  HMMA.16816.F32.BF16 R20, R104.reuse, R120, R20 ;  /* 0x000000786814723c */ /* 0x040ff00000041814 */
[C---:B------:R-:W-:Y:S01]  /*b610*/  HMMA.16816.F32.BF16 R24, R104.reuse, R122, R24 ;  /* 0x0000007a6818723c */ /* 0x040fe20000041818 */
[----:B------:R-:W4:Y:S07]  /*b620*/  LDSM.16.MT88.4 R120, [R230+0x5000] ;  /* 0x00500000e678783b */ /* 0x000f2e0000004200 */
[C---:B--2---:R-:W-:Y:S08]  /*b630*/  HMMA.16816.F32.BF16 R28, R104.reuse, R112, R28 ;  /* 0x00000070681c723c */ /* 0x044ff0000004181c */
[C---:B------:R-:W-:Y:S01]  /*b640*/  HMMA.16816.F32.BF16 R32, R104.reuse, R114, R32 ;  /* 0x000000726820723c */ /* 0x040fe20000041820 */
[----:B------:R-:W-:Y:S07]  /*b650*/  LDSM.16.MT88.4 R112, [R228+0x8000] ;  /* 0x00800000e470783b */ /* 0x000fee0000004200 */
[C---:B-1----:R-:W-:Y:S08]  /*b660*/  HMMA.16816.F32.BF16 R36, R104.reuse, R108, R36 ;  /* 0x0000006c6824723c */ /* 0x042ff00000041824 */
        /* <DEDUP_REMOVED lines=9> */
[C---:B------:R-:W-:Y:S01]  /*b700*/  HMMA.16816.F32.BF16 R64, R104.reuse, R122, R64 ;  /* 0x0000007a6840723c */ /* 0x040fe20000041840 */
[----:B------:R-:W-:Y:S07]  /*b710*/  LDSM.16.MT88.4 R120, [R228+0x2800] ;  /* 0x00280000e478783b */ /* 0x000fee0000004200 */
[C---:B-1----:R-:W-:Y:S08]  /*b720*/  HMMA.16816.F32.BF16 R68, R104.reuse, R108, R68 ;  /* 0x0000006c6844723c */ /* 0x042ff00000041844 */
[C---:B------:R-:W-:Y:S08]  /*b730*/  HMMA.16816.F32.BF16 R72, R104.reuse, R110, R72 ;  /* 0x0000006e6848723c */ /* 0x040ff00000041848 */
[C---:B------:R-:W-:Y:S08]  /*b740*/  HMMA.16816.F32.BF16 R76, R104.reuse, R112, R76 ;  /* 0x00000070684c723c */ /* 0x040ff0000004184c */
[C---:B------:R-:W-:Y:S01]  /*b750*/  HMMA.16816.F32.BF16 R80, R104.reuse, R114, R80 ;  /* 0x000000726850723c */ /* 0x040fe20000041850 */
[----:B------:R-:W1:Y:S07]  /*b760*/  LDSM.16.MT88.4 R112, [R224+0x2800] ;  /* 0x00280000e070783b */ /* 0x000e6e0000004200 */
[C---:B--2---:R-:W-:Y:S08]  /*b770*/  HMMA.16816.F32.BF16 R84, R104.reuse, R124, R84 ;  /* 0x0000007c6854723c */ /* 0x044ff00000041854 */
[C---:B------:R-:W-:Y:S08]  /*b780*/  HMMA.16816.F32.BF16 R88, R104.reuse, R126, R88 ;  /* 0x0000007e6858723c */ /* 0x040ff00000041858 */
[C---:B---3--:R-:W-:Y:S08]  /*b790*/  HMMA.16816.F32.BF16 R92, R104.reuse, R116, R92 ;  /* 0x00000074685c723c */ /* 0x048ff0000004185c */
[----:B------:R-:W-:Y:S07]  /*b7a0*/  HMMA.16816.F32.BF16 R96, R104, R118, R96 ;  /* 0x000000766860723c */ /* 0x000fee0000041860 */
[----:B------:R-:W-:Y:S02]  /*b7b0*/  F2FP.BF16.PACK_AB R104, R208, R167 ;  /* 0x000000a7d068723e */ /* 0x000fe400000010ff */
[----:B------:R-:W-:Y:S03]  /*b7c0*/  F2FP.BF16.PACK_AB R105, R166, R3 ;  /* 0x00000003a669723e */ /* 0x000fe600000010ff */
[----:B------:R-:W-:Y:S01]  /*b7d0*/  F2FP.BF16.PACK_AB R106, R103, R165 ;  /* 0x000000a5676a723e */ /* 0x000fe200000010ff */
[----:B------:R-:W-:Y:S01]  /*b7e0*/  FADD.FTZ R3, R3, R0 ;  /* 0x0000000003037221 */ /* 0x000fe20000010000 */
[----:B------:R-:W-:Y:S01]  /*b7f0*/  F2FP.BF16.PACK_AB R107, R164, R102 ;  /* 0x00000066a46b723e */ /* 0x000fe200000010ff */
[----:B------:R-:W-:Y:S02]  /*b800*/  FADD.FTZ R0, R208, R2 ;  /* 0x00000002d0007221 */ /* 0x000fe40000010000 */
[----:B------:R-:W-:Y:S02]  /*b810*/  FADD.FTZ R3, R166, R3 ;  /* 0x00000003a6037221 */ /* 0x000fe40000010000 */
[----:B------:R-:W-:Y:S02]  /*b820*/  FADD.FTZ R2, R165, R0 ;  /* 0x00000000a5027221 */ /* 0x000fe40000010000 */
[C---:B-1----:R-:W-:Y:S01]  /*b830*/  HMMA.16816.F32.BF16 R108, R104.reuse, R112, R4 ;  /* 0x00000070686c723c */ /* 0x042fe20000041804 */
[----:B------:R-:W1:Y:S02]  /*b840*/  LDSM.16.MT88.4 R4, [R227+0x5800] ;  /* 0x00580000e304783b */ /* 0x000e640000004200 */
[----:B------:R-:W-:Y:S01]  /*b850*/  FADD.FTZ R2, R103, R2 ;  /* 0x0000000267027221 */ /* 0x000fe20000010000 */
[----:B------:R-:W-:Y:S01]  /*b860*/  MOV R103, R101 ;  /* 0x0000006500677202 */ /* 0x000fe20000000f00 */
[----:B------:R-:W-:Y:S03]  /*b870*/  FADD.FTZ R0, R102, R3 ;  /* 0x0000000366007221 */ /* 0x000fe60000010000 */
[C---:B------:R-:W-:Y:S01]  /*b880*/  HMMA.16816.F32.BF16 R112, R104.reuse, R114, R8 ;  /* 0x000000726870723c */ /* 0x040fe20000041808 */
[----:B------:R-:W2:Y:S03]  /*b890*/  LDSM.16.MT88.4 R8, [R230+0x5800] ;  /* 0x00580000e608783b */ /* 0x000ea60000004200 */
[----:B------:R-:W-:Y:S04]  /*b8a0*/  FADD.FTZ R0, R164, R0 ;  /* 0x00000000a4007221 */ /* 0x000fe80000010000 */
[C---:B------:R-:W-:Y:S01]  /*b8b0*/  HMMA.16816.F32.BF16 R116, R104.reuse, R120, R12 ;  /* 0x000000786874723c */ /* 0x040fe2000004180c */
[----:B------:R-:W3:Y:S07]  /*b8c0*/  LDSM.16.MT88.4 R12, [R224+0x8800] ;  /* 0x00880000e00c783b */ /* 0x000eee0000004200 */
[C---:B------:R-:W-:Y:S01]  /*b8d0*/  HMMA.16816.F32.BF16 R120, R104.reuse, R122, R16 ;  /* 0x0000007a6878723c */ /* 0x040fe20000041810 */
[----:B------:R-:W4:Y:S07]  /*b8e0*/  LDSM.16.MT88.4 R16, [R228+0x8800] ;  /* 0x00880000e410783b */ /* 0x000f2e0000004200 */
[C---:B------:R-:W-:Y:S01]  /*b8f0*/  HMMA.16816.F32.BF16 R124, R104.reuse, R128, R20 ;  /* 0x00000080687c723c */ /* 0x040fe20000041814 */
[----:B------:R-:W1:Y:S07]  /*b900*/  LDSM.16.MT88.4 R20, [R227+0x8800] ;  /* 0x00880000e314783b */ /* 0x000e6e0000004200 */
[C---:B------:R-:W-:Y:S01]  /*b910*/  HMMA.16816.F32.BF16 R128, R104.reuse, R130, R24 ;  /* 0x000000826880723c */ /* 0x040fe20000041818 */
[----:B------:R-:W1:Y:S07]  /*b920*/  LDSM.16.MT88.4 R24, [R230+0x8800] ;  /* 0x00880000e618783b */ /* 0x000e6e0000004200 */
[C---:B------:R-:W-:Y:S01]  /*b930*/  HMMA.16816.F32.BF16 R132, R104.reuse, R136, R28 ;  /* 0x000000886884723c */ /* 0x040fe2000004181c */
[----:B------:R1:W-:Y:S04]  /*b940*/  STL [R1+0x18], R2 ;  /* 0x0000180201007387 */ /* 0x0003e80000100800 */
[----:B------:R1:W-:Y:S03]  /*b950*/  STL [R1+0x8], R222 ;  /* 0x000008de01007387 */ /* 0x0003e60000100800 */
[C---:B------:R-:W-:Y:S01]  /*b960*/  HMMA.16816.F32.BF16 R136, R104.reuse, R138, R32 ;  /* 0x0000008a6888723c */ /* 0x040fe20000041820 */
[----:B------:R1:W-:Y:S07]  /*b970*/  STL [R1+0x1c], R0 ;  /* 0x00001c0001007387 */ /* 0x0003ee0000100800 */
[C---:B------:R-:W-:Y:S08]  /*b980*/  HMMA.16816.F32.BF16 R140, R104.reuse, R144, R36 ;  /* 0x00000090688c723c */ /* 0x040ff00000041824 */
[C---:B------:R-:W-:Y:S08]  /*b990*/  HMMA.16816.F32.BF16 R144, R104.reuse, R146, R40 ;  /* 0x000000926890723c */ /* 0x040ff00000041828 */
[C---:B------:R-:W-:Y:S08]  /*b9a0*/  HMMA.16816.F32.BF16 R148, R104.reuse, R152, R44 ;  /* 0x000000986894723c */ /* 0x040ff0000004182c */
[C---:B------:R-:W-:Y:S08]  /*b9b0*/  HMMA.16816.F32.BF16 R152, R104.reuse, R154, R48 ;  /* 0x0000009a6898723c */ /* 0x040ff00000041830 */
[C---:B-1----:R-:W-:Y:S08]  /*b9c0*/  HMMA.16816.F32.BF16 R52, R104.reuse, R4, R52 ;  /* 0x000000046834723c */ /* 0x042ff00000041834 */
[C---:B------:R-:W-:Y:S08]  /*b9d0*/  HMMA.16816.F32.BF16 R56, R104.reuse, R6, R56 ;  /* 0x000000066838723c */ /* 0x040ff00000041838 */
[C---:B--2---:R-:W-:Y:S08]  /*b9e0*/  HMMA.16816.F32.BF16 R60, R104.reuse, R8, R60 ;  /* 0x00000008683c723c */ /* 0x044ff0000004183c */
[C---:B------:R-:W-:Y:S08]  /*b9f0*/  HMMA.16816.F32.BF16 R64, R104.reuse, R10, R64 ;  /* 0x0000000a6840723c */ /* 0x040ff00000041840 */
[C---:B---3--:R-:W-:Y:S08]  /*ba00*/  HMMA.16816.F32.BF16 R68, R104.reuse, R12, R68 ;  /* 0x0000000c6844723c */ /* 0x048ff00000041844 */
[C---:B------:R-:W-:Y:S08]  /*ba10*/  HMMA.16816.F32.BF16 R72, R104.reuse, R14, R72 ;  /* 0x0000000e6848723c */ /* 0x040ff00000041848 */
[C---:B----4-:R-:W-:Y:S08]  /*ba20*/  HMMA.16816.F32.BF16 R76, R104.reuse, R16, R76 ;  /* 0x00000010684c723c */ /* 0x050ff0000004184c */
[C---:B------:R-:W-:Y:S08]  /*ba30*/  HMMA.16816.F32.BF16 R80, R104.reuse, R18, R80 ;  /* 0x000000126850723c */ /* 0x040ff00000041850 */
[C---:B------:R-:W-:Y:S08]  /*ba40*/  HMMA.16816.F32.BF16 R84, R104.reuse, R20, R84 ;  /* 0x000000146854723c */ /* 0x040ff00000041854 */
[C---:B------:R-:W-:Y:S08]  /*ba50*/  HMMA.16816.F32.BF16 R88, R104.reuse, R22, R88 ;  /* 0x000000166858723c */ /* 0x040ff00000041858 */
[C---:B------:R-:W-:Y:S08]  /*ba60*/  HMMA.16816.F32.BF16 R92, R104.reuse, R24, R92 ;  /* 0x00000018685c723c */ /* 0x040ff0000004185c */
[----:B------:R-:W-:Y:S07]  /*ba70*/  HMMA.16816.F32.BF16 R96, R104, R26, R96 ;  /* 0x0000001a6860723c */ /* 0x000fee0000041860 */
[----:B------:R-:W-:Y:S01]  /*ba80*/  MOV R104, R100 ;  /* 0x0000006400687202 */ /* 0x000fe20000000f00 */
[----:B------:R-:W-:-:S05]  /*ba90*/  @P0 BRA `(.L_x_840) ;  /* 0xffffb5c000000947 */ /* 0x000fca000383ffff */
.L_x_839:
[----:B--2---:R-:W2:Y:S04]  /*baa0*/  LDL R2, [R1+0x20] ;  /* 0x0000200001027983 */ /* 0x004ea80000100800 */
[----:B------:R-:W2:Y:S02]  /*bab0*/  LDL R0, [R1+0x8] ;  /* 0x0000080001007983 */ /* 0x000ea40000100800 */
[----:B--2---:R-:W-:-:S13]  /*bac0*/  ISETP.GE.AND P0, PT, R0, R2, PT ;  /* 0x000000020000720c */ /* 0x004fda0003f06270 */
[----:B------:R-:W-:Y:S05]  /*bad0*/  @!P0 BRA `(.L_x_841) ;  /* 0x000041b000008947 */ /* 0x000fea0003800000 */
[----:B------:R-:W-:Y:S02]  /*bae0*/  MOV R103, R100 ;  /* 0x0000006400677202 */ /* 0x000fe40000000f00 */
[----:B------:R-:W-:Y:S02]  /*baf0*/  MOV R102, R101 ;  /* 0x0000006500667202 */ /* 0x000fe40000000f00 */
.L_x_842:
[----:B-1----:R-:W2:Y:S01]  /*bb00*/  LDL.64 R2, [R1+0x38] ;  /* 0x0000380001027983 */ /* 0x002ea20000100a00 */
[----:B------:R-:W-:Y:S04]  /*bb10*/  DEPBAR.LE SB0, 0x0 ;  /* 0x000080000000791a */ /* 0x000fe80000000000 */
[----:B------:R-:W-:Y:S01]  /*bb20*/  WARPSYNC 0xffffffff ;  /* 0xffffffff00007948 */ /* 0x000fe20003800000 */
[----:B------:R-:W2:Y:S04]  /*bb30*/  LDL R22, [R1+0x40] ;  /* 0x0000400001167983 */ /* 0x000ea80000100800 */
[----:B------:R1:W-:Y:S04]  /*bb40*/  STL [R1+0xa4], R98 ;  /* 0x0000a46201007387 */ /* 0x0003e80000100800 */
[----:B------:R-:W-:Y:S08]  /*bb50*/  BAR.SYNC.DEFER_BLOCKING 0x0 ;  /* 0x0000000000007b1d */ /* 0x000ff00000010000 */
[----:B------:R-:W3:Y:S08]  /*bb60*/  LDSM.16.M88.4 R8, [R225] ;  /* 0x00000000e108783b */ /* 0x000ef00000000200 */
[----:B-1----:R-:W4:Y:S04]  /*bb70*/  LDL.LU R98, [R1+0x8] ;  /* 0x0000080001627983 */ /* 0x002f280000300800 */
[----:B------:R1:W-:Y:S04]  /*bb80*/  STL [R1+0xa0], R99 ;  /* 0x0000a06301007387 */ /* 0x0003e80000100800 */
[----:B-----5:R-:W-:Y:S04]  /*bb90*/  STL [R1+0x7c], R252 ;  /* 0x00007cfc01007387 */ /* 0x020fe80000100800 */
[----:B------:R1:W-:Y:S04]  /*bba0*/  STL [R1+0x78], R251 ;  /* 0x000078fb01007387 */ /* 0x0003e80000100800 */
[----:B------:R-:W-:Y:S04]  /*bbb0*/  STL [R1+0x74], R250 ;  /* 0x000074fa01007387 */ /* 0x000fe80000100800 */
[----:B------:R-:W1:Y:S08]  /*bbc0*/  LDSM.16.M88.4 R16, [R225+0x800] ;  /* 0x00080000e110783b */ /* 0x000e700000000200 */
[----:B------:R-:W2:Y:S01]  /*bbd0*/  LDSM.16.M88.4 R24, [R225+0x1000] ;  /* 0x00100000e118783b */ /* 0x000ea20000000200 */
[C---:B---3-5:R-:W-:Y:S07]  /*bbe0*/  HMMA.16816.F32.BF16 R4, R156.reuse, R8, RZ ;  /* 0x000000089c04723c */ /* 0x068fee00000418ff */
[----:B-1----:R-:W3:Y:S01]  /*bbf0*/  LDL R99, [R1+0x4] ;  /* 0x0000040001637983 */ /* 0x002ee20000100800 */
[----:B------:R-:W-:Y:S01]  /*bc00*/  MOV R251, 0x6 ;  /* 0x0000000600fb7802 */ /* 0x000fe20000000f00 */
[C---:B------:R-:W-:Y:S02]  /*bc10*/  HMMA.16816.F32.BF16 R8, R156.reuse, R10, RZ ;  /* 0x0000000a9c08723c */ /* 0x040fe400000418ff */
[----:B------:R-:W1:Y:S08]  /*bc20*/  LDSM.16.M88.4 R32, [R225+0x1800] ;  /* 0x00180000e120783b */ /* 0x000e700000000200 */
[----:B------:R-:W1:Y:S08]  /*bc30*/  LDSM.16.M88.4 R40, [R225+0x2000] ;  /* 0x00200000e128783b */ /* 0x000e700000000200 */
[----:B------:R-:W1:Y:S01]  /*bc40*/  LDSM.16.M88.4 R48, [R225+0x2800] ;  /* 0x00280000e130783b */ /* 0x000e620000000200 */
[C---:B------:R-:W-:Y:S07]  /*bc50*/  HMMA.16816.F32.BF16 R12, R156.reuse, R16, RZ ;  /* 0x000000109c0c723c */ /* 0x040fee00000418ff */
[----:B------:R-:W1:Y:S01]  /*bc60*/  LDSM.16.M88.4 R104, [R231] ;  /* 0x00000000e768783b */ /* 0x000e620000000200 */
[C---:B------:R-:W-:Y:S07]  /*bc70*/  HMMA.16816.F32.BF16 R16, R156.reuse, R18, RZ ;  /* 0x000000129c10723c */ /* 0x040fee00000418ff */
[----:B------:R-:W1:Y:S08]  /*bc80*/  LDSM.16.M88.4 R164, [R248] ;  /* 0x00000000f8a4783b */ /* 0x000e700000000200 */
[----:B------:R-:W1:Y:S08]  /*bc90*/  LDSM.16.M88.4 R208, [R247] ;  /* 0x00000000f7d0783b */ /* 0x000e700000000200 */
[----:B------:R-:W1:Y:S08]  /*bca0*/  LDSM.16.M88.4 R212, [R246] ;  /* 0x00000000f6d4783b */ /* 0x000e700000000200 */
[----:B------:R-:W1:Y:S08]  /*bcb0*/  LDSM.16.M88.4 R216, [R245] ;  /* 0x00000000f5d8783b */ /* 0x000e700000000200 */
[----:B------:R-:W1:Y:S08]  /*bcc0*/  LDSM.16.M88.4 R220, [R244] ;  /* 0x00000000f4dc783b */ /* 0x000e700000000200 */
[----:B------:R-:W-:Y:S04]  /*bcd0*/  STL [R1+0x80], R231 ;  /* 0x000080e701007387 */ /* 0x000fe80000100800 */
[----:B------:R-:W-:Y:S04]  /*bce0*/  STL [R1+0x84], R248 ;  /* 0x000084f801007387 */ /* 0x000fe80000100800 */
[----:B------:R-:W-:Y:S04]  /*bcf0*/  STL [R1+0x88], R247 ;  /* 0x000088f701007387 */ /* 0x000fe80000100800 */
[----:B------:R-:W-:Y:S04]  /*bd00*/  STL [R1+0x8c], R246 ;  /* 0x00008cf601007387 */ /* 0x000fe80000100800 */
[----:B------:R-:W-:Y:S04]  /*bd10*/  STL [R1+0x90], R245 ;  /* 0x000090f501007387 */ /* 0x000fe80000100800 */
[----:B------:R-:W-:Y:S04]  /*bd20*/  STL [R1+0x94], R244 ;  /* 0x000094f401007387 */ /* 0x000fe80000100800 */
[----:B------:R-:W-:Y:S04]  /*bd30*/  STL [R1+0x9c], R158 ;  /* 0x00009c9e01007387 */ /* 0x000fe80000100800 */
[----:B------:R-:W-:Y:S01]  /*bd40*/  STL [R1+0x98], R159 ;  /* 0x0000989f01007387 */ /* 0x000fe20000100800 */
[----:B--2---:R-:W-:Y:S02]  /*bd50*/  MOV R3, R22 ;  /* 0x0000001600037202 */ /* 0x004fe40000000f00 */
[----:B----4-:R-:W-:Y:S01]  /*bd60*/  SHF.R.S32.HI R0, RZ, 0x1f, R98 ;  /* 0x0000001fff007819 */ /* 0x010fe20000011462 */
[----:B------:R-:W-:Y:S04]  /*bd70*/  IMAD.WIDE.U32 R20, R98, c[0x0][0x208], RZ ;  /* 0x0000820062147a25 */ /* 0x000fe800078e00ff */
[----:B------:R-:W-:Y:S02]  /*bd80*/  IMAD R0, R0, c[0x0][0x208], RZ ;  /* 0x0000820000007a24 */ /* 0x000fe400078e02ff */
[----:B------:R-:W-:Y:S04]  /*bd90*/  IMAD.WIDE.U32 R2, R20, 0x60, R2 ;  /* 0x0000006014027825 */ /* 0x000fe800078e0002 */
[----:B------:R-:W-:Y:S05]  /*bda0*/  IMAD R0, R98, c[0x0][0x20c], R0 ;  /* 0x0000830062007a24 */ /* 0x000fea00078e0200 */
[----:B------:R-:W-:Y:S02]  /*bdb0*/  IADD3 R0, R21, R0, RZ ;  /* 0x0000000015007210 */ /* 0x000fe40007ffe0ff */
[C---:B------:R-:W-:Y:S03]  /*bdc0*/  HMMA.16816.F32.BF16 R20, R156.reuse, R24, RZ ;  /* 0x000000189c14723c */ /* 0x040fe600000418ff */
[----:B------:R-:W-:Y:S05]  /*bdd0*/  IMAD R0, R0, 0x60, RZ ;  /* 0x0000006000007824 */ /* 0x000fea00078e02ff */
[C---:B------:R-:W-:Y:S01]  /*bde0*/  HMMA.16816.F32.BF16 R24, R156.reuse, R26, RZ ;  /* 0x0000001a9c18723c */ /* 0x040fe200000418ff */
[----:B------:R-:W-:Y:S03]  /*bdf0*/  IADD3 R44, R3, R0, RZ ;  /* 0x00000000032c7210 */ /* 0x000fe60007ffe0ff */
[C---:B------:R-:W-:Y:S02]  /*be00*/  SHF.L.U32 R0, R2.reuse, 0x1, RZ ;  /* 0x0000000102007819 */ /* 0x040fe400000006ff */
[----:B------:R-:W-:Y:S02]  /*be10*/  SHF.L.U64.HI R44, R2, 0x1, R44 ;  /* 0x00000001022c7819 */ /* 0x000fe4000001022c */
[C---:B-1----:R-:W-:Y:S01]  /*be20*/  HMMA.16816.F32.BF16 R28, R156.reuse, R32, RZ ;  /* 0x000000209c1c723c */ /* 0x042fe200000418ff */
[C---:B------:R-:W-:Y:S03]  /*be30*/  IADD3 R2, P0, R0.reuse, c[0x0][0x1f8], RZ ;  /* 0x00007e0000027a10 */ /* 0x040fe60007f1e0ff */
[----:B------:R-:W-:Y:S02]  /*be40*/  IADD3 R36, P5, R0, 0x80, RZ ;  /* 0x0000008000247810 */ /* 0x000fe40007fbe0ff */
[----:B------:R-:W-:Y:S02]  /*be50*/  IADD3.X R3, R44, c[0x0][0x1fc], RZ, P0, !PT ;  /* 0x00007f002c037a10 */ /* 0x000fe400007fe4ff */
[C---:B------:R-:W-:Y:S01]  /*be60*/  HMMA.16816.F32.BF16 R32, R156.reuse, R34, RZ ;  /* 0x000000229c20723c */ /* 0x040fe200000418ff */
[----:B------:R-:W-:Y:S02]  /*be70*/  IADD3 R36, P1, R36, c[0x0][0x1f8], RZ ;  /* 0x00007e0024247a10 */ /* 0x000fe40007f3e0ff */
[----:B------:R-:W-:Y:S01]  /*be80*/  @!PT LDS RZ, [RZ] ;  /* 0x00000000fffff984 */ /* 0x000fe20000000800 */
[----:B------:R-:W-:Y:S01]  /*be90*/  @!PT LDS RZ, [RZ] ;  /* 0x00000000fffff984 */ /* 0x000fe20000000800 */
[----:B------:R-:W-:Y:S01]  /*bea0*/  @!PT LDS RZ, [RZ] ;  /* 0x00000000fffff984 */ /* 0x000fe20000000800 */
[----:B---3--:R1:W-:Y:S01]  /*beb0*/  LDGSTS.E.BYPASS.LTC128B.128 [R99+0x100], [R2.64], !P4 ;  /* 0x0010000002637fae */ /* 0x0083e2000e101d48 */
[----:B------:R-:W-:Y:S02]  /*bec0*/  IADD3 R0, P0, R0, 0x100, RZ ;  /* 0x0000010000007810 */ /* 0x000fe40007f1e0ff */
[--C-:B------:R-:W-:Y:S02]  /*bed0*/  IADD3.X R37, RZ, c[0x0][0x1fc], R44.reuse, P1, P5 ;  /* 0x00007f00ff257a10 */ /* 0x100fe40000fea42c */
[----:B------:R-:W-:Y:S03]  /*bee0*/  IADD3 R46, P1, R0, c[0x0][0x1f8], RZ ;  /* 0x00007e00002e7a10 */ /* 0x000fe60007f3e0ff */
[----:B------:R2:W-:Y:S01]  /*bef0*/  LDGSTS.E.BYPASS.LTC128B.128 [R99+0x3100], [R36.64], !P3 ;  /* 0x0310000024637fae */ /* 0x0005e2000d901d48 */
[----:B------:R-:W-:Y:S02]  /*bf00*/  IADD3.X R47, RZ, c[0x0][0x1fc], R44, P1, P0 ;  /* 0x00007f00ff2f7a10 */ /* 0x000fe40000fe042c */
[----:B------:R-:W-:Y:S04]  /*bf10*/  MOV R0, c[0x0][0x208] ;  /* 0x0000820000007a02 */ /* 0x000fe80000000f00 */
[C---:B------:R-:W-:Y:S01]  /*bf20*/  SHF.L.U32 R100, R0.reuse, 0x6, RZ ;  /* 0x0000000600647819 */ /* 0x040fe200000006ff */
[----:B------:R3:W-:Y:S01]  /*bf30*/  LDGSTS.E.BYPASS.LTC128B.128 [R99+0x6100], [R46.64], !P2 ;  /* 0x061000002e637fae */ /* 0x0007e2000d101d48 */
[----:B------:R-:W-:Y:S02]  /*bf40*/  SHF.L.U64.HI R0, R0, R251, c[0x0][0x20c] ;  /* 0x0000830000007619 */ /* 0x000fe400000102fb */
[----:B-1----:R-:W-:Y:S04]  /*bf50*/  IADD3 R2, P1, R2, R100, RZ ;  /* 0x0000006402027210 */ /* 0x002fe80007f3e0ff */
[----:B------:R-:W-:Y:S02]  /*bf60*/  IADD3.X R3, R3, R0, RZ, P1, !PT ;  /* 0x0000000003037210 */ /* 0x000fe40000ffe4ff */
[----:B------:R-:W-:Y:S01]  /*bf70*/  IADD3 R100, P0, R100, R2, RZ ;  /* 0x0000000264647210 */ /* 0x000fe20007f1e0ff */
[C---:B--2---:R-:W-:Y:S02]  /*bf80*/  HMMA.16816.F32.BF16 R36, R156.reuse, R40, RZ ;  /* 0x000000289c24723c */ /* 0x044fe400000418ff */
[----:B------:R1:W-:Y:S01]  /*bf90*/  LDGSTS.E.BYPASS.LTC128B.128 [R99+0x1100], [R2.64], !P4 ;  /* 0x0110000002637fae */ /* 0x0003e2000e101d48 */
[----:B------:R-:W-:Y:S05]  /*bfa0*/  IADD3.X R101, R0, R3, RZ, P0, !PT ;  /* 0x0000000300657210 */ /* 0x000fea00007fe4ff */
[C---:B------:R-:W-:Y:S02]  /*bfb0*/  HMMA.16816.F32.BF16 R40, R156.reuse, R42, RZ ;  /* 0x0000002a9c28723c */ /* 0x040fe400000418ff */
[----:B------:R1:W-:Y:S06]  /*bfc0*/  LDGSTS.E.BYPASS.LTC128B.128 [R99+0x4100], [R2.64+0x80], !P3 ;  /* 0x0410008002637fae */ /* 0x0003ec000d901d48 */
[C---:B---3--:R-:W-:Y:S02]  /*bfd0*/  HMMA.16816.F32.BF16 R44, R156.reuse, R48, RZ ;  /* 0x000000309c2c723c */ /* 0x048fe400000418ff */
[----:B------:R1:W-:Y:S06]  /*bfe0*/  LDGSTS.E.BYPASS.LTC128B.128 [R99+0x7100], [R2.64+0x100], !P2 ;  /* 0x0710010002637fae */ /* 0x0003ec000d101d48 */
[----:B------:R-:W-:Y:S02]  /*bff0*/  HMMA.16816.F32.BF16 R48, R156, R50, RZ ;  /* 0x000000329c30723c */ /* 0x000fe400000418ff */
[----:B------:R2:W-:Y:S06]  /*c000*/  LDGSTS.E.BYPASS.LTC128B.128 [R99+0x2100], [R100.64], !P4 ;  /* 0x0210000064637fae */ /* 0x0005ec000e101d48 */
[C---:B------:R-:W-:Y:S02]  /*c010*/  HMMA.16816.F32.BF16 R4, R160.reuse, R104, R4 ;  /* 0x00000068a004723c */ /* 0x040fe40000041804 */
[----:B------:R2:W-:Y:S06]  /*c020*/  LDGSTS.E.BYPASS.LTC128B.128 [R99+0x5100], [R100.64+0x80], !P3 ;  /* 0x0510008064637fae */ /* 0x0005ec000d901d48 */
[C---:B------:R-:W-:Y:S02]  /*c030*/  HMMA.16816.F32.BF16 R8, R160.reuse, R106, R8 ;  /* 0x0000006aa008723c */ /* 0x040fe40000041808 */
[----:B------:R2:W-:Y:S06]  /*c040*/  LDGSTS.E.BYPASS.LTC128B.128 [R99+0x8100], [R100.64+0x100], !P2 ;  /* 0x0810010064637fae */ /* 0x0005ec000d101d48 */
[C---:B------:R-:W-:Y:S02]  /*c050*/  HMMA.16816.F32.BF16 R12, R160.reuse, R164, R12 ;  /* 0x000000a4a00c723c */ /* 0x040fe4000004180c */
[----:B------:R-:W3:Y:S06]  /*c060*/  LDSM.16.M88.4 R104, [R229] ;  /* 0x00000000e568783b */ /* 0x000eec0000000200 */
[C---:B------:R-:W-:Y:S02]  /*c070*/  HMMA.16816.F32.BF16 R16, R160.reuse, R166, R16 ;  /* 0x000000a6a010723c */ /* 0x040fe40000041810 */
[----:B------:R-:W0:Y:S06]  /*c080*/  LDGDEPBAR ;  /* 0x00000000000079af */ /* 0x000e2c0000000000 */
[C---:B------:R-:W-:Y:S02]  /*c090*/  HMMA.16816.F32.BF16 R20, R160.reuse, R208, R20 ;  /* 0x000000d0a014723c */ /* 0x040fe40000041814 */
[----:B------:R-:W4:Y:S06]  /*c0a0*/  LDSM.16.M88.4 R164, [R229+0x800] ;  /* 0x00080000e5a4783b */ /* 0x000f2c0000000200 */
[C---:B------:R-:W-:Y:S02]  /*c0b0*/  HMMA.16816.F32.BF16 R24, R160.reuse, R210, R24 ;  /* 0x000000d2a018723c */ /* 0x040fe40000041818 */
[----:B------:R-:W1:Y:S06]  /*c0c0*/  LDSM.16.M88.4 R208, [R229+0x1000] ;  /* 0x00100000e5d0783b */ /* 0x000e6c0000000200 */
[C---:B------:R-:W-:Y:S08]  /*c0d0*/  HMMA.16816.F32.BF16 R28, R160.reuse, R212, R28 ;  /* 0x000000d4a01c723c */ /* 0x040ff0000004181c */
[C---:B------:R-:W-:Y:S01]  /*c0e0*/  HMMA.16816.F32.BF16 R32, R160.reuse, R214, R32 ;  /* 0x000000d6a020723c */ /* 0x040fe20000041820 */
[----:B------:R-:W1:Y:S07]  /*c0f0*/  LDSM.16.M88.4 R212, [R229+0x1800] ;  /* 0x00180000e5d4783b */ /* 0x000e6e0000000200 */
[C---:B------:R-:W-:Y:S08]  /*c100*/  HMMA.16816.F32.BF16 R36, R160.reuse, R216, R36 ;  /* 0x000000d8a024723c */ /* 0x040ff00000041824 */
[C---:B------:R-:W-:Y:S01]  /*c110*/  HMMA.16816.F32.BF16 R40, R160.reuse, R218, R40 ;  /* 0x000000daa028723c */ /* 0x040fe20000041828 */
[----:B------:R-:W1:Y:S07]  /*c120*/  LDSM.16.M88.4 R216, [R229+0x2000] ;  /* 0x00200000e5d8783b */ /* 0x000e6e0000000200 */
[C---:B------:R-:W-:Y:S08]  /*c130*/  HMMA.16816.F32.BF16 R44, R160.reuse, R220, R44 ;  /* 0x000000dca02c723c */ /* 0x040ff0000004182c */
[----:B------:R-:W-:Y:S01]  /*c140*/  HMMA.16816.F32.BF16 R48, R160, R222, R48 ;  /* 0x000000dea030723c */ /* 0x000fe20000041830 */
[----:B------:R-:W-:Y:S07]  /*c150*/  LDSM.16.M88.4 R220, [R226+0x800] ;  /* 0x00080000e2dc783b */ /* 0x000fee0000000200 */
[C---:B---3--:R-:W-:Y:S08]  /*c160*/  HMMA.16816.F32.BF16 R4, R168.reuse, R104, R4 ;  /* 0x00000068a804723c */ /* 0x048ff00000041804 */
[C---:B------:R-:W-:Y:S01]  /*c170*/  HMMA.16816.F32.BF16 R8, R168.reuse, R106, R8 ;  /* 0x0000006aa808723c */ /* 0x040fe20000041808 */
[----:B------:R-:W3:Y:S07]  /*c180*/  LDSM.16.M88.4 R104, [R229+0x2800] ;  /* 0x00280000e568783b */ /* 0x000eee0000000200 */
[C---:B----4-:R-:W-:Y:S08]  /*c190*/  HMMA.16816.F32.BF16 R12, R168.reuse, R164, R12 ;  /* 0x000000a4a80c723c */ /* 0x050ff0000004180c */
[C---:B------:R-:W-:Y:S01]  /*c1a0*/  HMMA.16816.F32.BF16 R16, R168.reuse, R166, R16 ;  /* 0x000000a6a810723c */ /* 0x040fe20000041810 */
[----:B------:R-:W4:Y:S07]  /*c1b0*/  LDSM.16.M88.4 R164, [R226] ;  /* 0x00000000e2a4783b */ /* 0x000f2e0000000200 */
[C---:B-1----:R-:W-:Y:S08]  /*c1c0*/  HMMA.16816.F32.BF16 R20, R168.reuse, R208, R20 ;  /* 0x000000d0a814723c */ /* 0x042ff00000041814 */
[C---:B------:R-:W-:Y:S01]  /*c1d0*/  HMMA.16816.F32.BF16 R24, R168.reuse, R210, R24 ;  /* 0x000000d2a818723c */ /* 0x040fe20000041818 */
[----:B------:R-:W1:Y:S07]  /*c1e0*/  LDSM.16.M88.4 R208, [R226+0x1000] ;  /* 0x00100000e2d0783b */ /* 0x000e6e0000000200 */
[C---:B------:R-:W-:Y:S08]  /*c1f0*/  HMMA.16816.F32.BF16 R28, R168.reuse, R212, R28 ;  /* 0x000000d4a81c723c */ /* 0x040ff0000004181c */
[C---:B------:R-:W-:Y:S01]  /*c200*/  HMMA.16816.F32.BF16 R32, R168.reuse, R214, R32 ;  /* 0x000000d6a820723c */ /* 0x040fe20000041820 */
[----:B------:R-:W1:Y:S07]  /*c210*/  LDSM.16.M88.4 R212, [R226+0x1800] ;  /* 0x00180000e2d4783b */ /* 0x000e6e0000000200 */
[C---:B------:R-:W-:Y:S08]  /*c220*/  HMMA.16816.F32.BF16 R36, R168.reuse, R216, R36 ;  /* 0x000000d8a824723c */ /* 0x040ff00000041824 */
[C---:B------:R-:W-:Y:S01]  /*c230*/  HMMA.16816.F32.BF16 R40, R168.reuse, R218, R40 ;  /* 0x000000daa828723c */ /* 0x040fe20000041828 */
[----:B------:R-:W1:Y:S07]  /*c240*/  LDSM.16.M88.4 R216, [R226+0x2000] ;  /* 0x00200000e2d8783b */ /* 0x000e6e0000000200 */
[C---:B---3--:R-:W-:Y:S08]  /*c250*/  HMMA.16816.F32.BF16 R44, R168.reuse, R104, R44 ;  /* 0x00000068a82c723c */ /* 0x048ff0000004182c */
[----:B------:R-:W-:Y:S01]  /*c260*/  HMMA.16816.F32.BF16 R48, R168, R106, R48 ;  /* 0x0000006aa830723c */ /* 0x000fe20000041830 */
[----:B------:R-:W3:Y:S07]  /*c270*/  LDSM.16.M88.4 R104, [R226+0x2800] ;  /* 0x00280000e268783b */ /* 0x000eee0000000200 */
[C---:B----4-:R-:W-:Y:S08]  /*c280*/  HMMA.16816.F32.BF16 R4, R172.reuse, R164, R4 ;  /* 0x000000a4ac04723c */ /* 0x050ff00000041804 */
[C---:B------:R-:W-:Y:S01]  /*c290*/  HMMA.16816.F32.BF16 R8, R172.reuse, R166, R8 ;  /* 0x000000a6ac08723c */ /* 0x040fe20000041808 */
[----:B------:R-:W4:Y:S07]  /*c2a0*/  LDSM.16.M88.4 R164, [R225+0x3000] ;  /* 0x00300000e1a4783b */ /* 0x000f2e0000000200 */
        /* <DEDUP_REMOVED lines=11> */
[----:B------:R-:W2:Y:S07]  /*c360*/  LDSM.16.M88.4 R216, [R225+0x4800] ;  /* 0x00480000e1d8783b */ /* 0x000eae0000000200 */
[C---:B---3--:R-:W-:Y:S08]  /*c370*/  HMMA.16816.F32.BF16 R44, R172.reuse, R104, R44 ;  /* 0x00000068ac2c723c */ /* 0x048ff0000004182c */
[----:B------:R-:W-:Y:S01]  /*c380*/  HMMA.16816.F32.BF16 R48, R172, R106, R48 ;  /* 0x0000006aac30723c */ /* 0x000fe20000041830 */
[----:B------:R-:W3:Y:S07]  /*c390*/  LDSM.16.M88.4 R104, [R225+0x5000] ;  /* 0x00500000e168783b */ /* 0x000eee0000000200 */
[C---:B----4-:R-:W-:Y:S08]  /*c3a0*/  HMMA.16816.F32.BF16 R4, R176.reuse, R164, R4 ;  /* 0x000000a4b004723c */ /* 0x050ff00000041804 */
        /* <DEDUP_REMOVED lines=8> */
[C---:B--2---:R-:W-:Y:S08]  /*c430*/  HMMA.16816.F32.BF16 R28, R176.reuse, R216, R28 ;  /* 0x000000d8b01c723c */ /* 0x044ff0000004181c */
[C---:B------:R-:W-:Y:S01]  /*c440*/  HMMA.16816.F32.BF16 R32, R176.reuse, R218, R32 ;  /* 0x000000dab020723c */ /* 0x040fe20000041820 */
[----:B------:R-:W-:Y:S07]  /*c450*/  LDSM.16.M88.4 R216, [R239] ;  /* 0x00000000efd8783b */ /* 0x000fee0000000200 */
[C---:B---3--:R-:W-:Y:S08]  /*c460*/  HMMA.16816.F32.BF16 R36, R176.reuse, R104, R36 ;  /* 0x00000068b024723c */ /* 0x048ff00000041824 */
[C---:B------:R-:W-:Y:S01]  /*c470*/  HMMA.16816.F32.BF16 R40, R176.reuse, R106, R40 ;  /* 0x0000006ab028723c */ /* 0x040fe20000041828 */
[----:B------:R-:W2:Y:S07]  /*c480*/  LDSM.16.M88.4 R104, [R240] ;  /* 0x00000000f068783b */ /* 0x000eae0000000200 */
[C---:B------:R-:W-:Y:S08]  /*c490*/  HMMA.16816.F32.BF16 R44, R176.reuse, R220, R44 ;  /* 0x000000dcb02c723c */ /* 0x040ff0000004182c */
[----:B------:R-:W-:Y:S01]  /*c4a0*/  HMMA.16816.F32.BF16 R48, R176, R222, R48 ;  /* 0x000000deb030723c */ /* 0x000fe20000041830 */
[----:B------:R-:W3:Y:S07]  /*c4b0*/  LDSM.16.M88.4 R220, [R238] ;  /* 0x00000000eedc783b */ /* 0x000eee0000000200 */
[C---:B----4-:R-:W-:Y:S08]  /*c4c0*/  HMMA.16816.F32.BF16 R4, R180.reuse, R164, R4 ;  /* 0x000000a4b404723c */ /* 0x050ff00000041804 */
[C---:B------:R-:W-:Y:S01]  /*c4d0*/  HMMA.16816.F32.BF16 R8, R180.reuse, R166, R8 ;  /* 0x000000a6b408723c */ /* 0x040fe20000041808 */
[----:B------:R-:W4:Y:S07]  /*c4e0*/  LDSM.16.M88.4 R164, [R229+0x3000] ;  /* 0x00300000e5a4783b */ /* 0x000f2e0000000200 */
        /* <DEDUP_REMOVED lines=11> */
[----:B------:R-:W2:Y:S07]  /*c5a0*/  LDSM.16.M88.4 R216, [R229+0x5000] ;  /* 0x00500000e5d8783b */ /* 0x000eae0000000200 */
[C---:B---3--:R-:W-:Y:S08]  /*c5b0*/  HMMA.16816.F32.BF16 R44, R180.reuse, R220, R44 ;  /* 0x000000dcb42c723c */ /* 0x048ff0000004182c */
[----:B------:R-:W-:Y:S01]  /*c5c0*/  HMMA.16816.F32.BF16 R48, R180, R222, R48 ;  /* 0x000000deb430723c */ /* 0x000fe20000041830 */
[----:B------:R-:W-:Y:S07]  /*c5d0*/  LDSM.16.M88.4 R220, [R226+0x4000] ;  /* 0x00400000e2dc783b */ /* 0x000fee0000000200 */
[C---:B----4-:R-:W-:Y:S08]  /*c5e0*/  HMMA.16816.F32.BF16 R4, R184.reuse, R164, R4 ;  /* 0x000000a4b804723c */ /* 0x050ff00000041804 */
[C---:B------:R-:W-:Y:S01]  /*c5f0*/  HMMA.16816.F32.BF16 R8, R184.reuse, R166, R8 ;  /* 0x000000a6b808723c */ /* 0x040fe20000041808 */
[----:B------:R-:W3:Y:S07]  /*c600*/  LDSM.16.M88.4 R164, [R229+0x5800] ;  /* 0x00580000e5a4783b */ /* 0x000eee0000000200 */
[C---:B-1----:R-:W-:Y:S08]  /*c610*/  HMMA.16816.F32.BF16 R12, R184.reuse, R208, R12 ;  /* 0x000000d0b80c723c */ /* 0x042ff0000004180c */
[C---:B------:R-:W-:Y:S01]  /*c620*/  HMMA.16816.F32.BF16 R16, R184.reuse, R210, R16 ;  /* 0x000000d2b810723c */ /* 0x040fe20000041810 */
        /* <DEDUP_REMOVED lines=18> */
[----:B------:R-:W3:Y:S07]  /*c750*/  LDSM.16.M88.4 R208, [R225+0x6800] ;  /* 0x00680000e1d0783b */ /* 0x000eee0000000200 */
[C---:B------:R-:W-:Y:S08]  /*c760*/  HMMA.16816.F32.BF16 R20, R188.reuse, R220, R20 ;  /* 0x000000dcbc14723c */ /* 0x040ff00000041814 */
[C---:B------:R-:W-:Y:S01]  /*c770*/  HMMA.16816.F32.BF16 R24, R188.reuse, R222, R24 ;  /* 0x000000debc18723c */ /* 0x040fe20000041818 */
[----:B------:R-:W3:Y:S07]  /*c780*/  LDSM.16.M88.4 R220, [R225+0x7000] ;  /* 0x00700000e1dc783b */ /* 0x000eee0000000200 */
[C---:B--2---:R-:W-:Y:S08]  /*c790*/  HMMA.16816.F32.BF16 R28, R188.reuse, R212, R28 ;  /* 0x000000d4bc1c723c */ /* 0x044ff0000004181c */
[C---:B------:R-:W-:Y:S01]  /*c7a0*/  HMMA.16816.F32.BF16 R32, R188.reuse, R214, R32 ;  /* 0x000000d6bc20723c */ /* 0x040fe20000041820 */
[----:B------:R-:W2:Y:S07]  /*c7b0*/  LDSM.16.M88.4 R212, [R225+0x7800] ;  /* 0x00780000e1d4783b */ /* 0x000eae0000000200 */
        /* <DEDUP_REMOVED lines=9> */
[C---:B---3--:R-:W-:Y:S08]  /*c850*/  HMMA.16816.F32.BF16 R12, R192.reuse, R208, R12 ;  /* 0x000000d0c00c723c */ /* 0x048ff0000004180c */
[C---:B------:R-:W-:Y:S01]  /*c860*/  HMMA.16816.F32.BF16 R16, R192.reuse, R210, R16 ;  /* 0x000000d2c010723c */ /* 0x040fe20000041810 */
[----:B------:R-:W3:Y:S07]  /*c870*/  LDSM.16.M88.4 R208, [R237] ;  /* 0x00000000edd0783b */ /* 0x000eee0000000200 */
[C---:B------:R-:W-:Y:S08]  /*c880*/  HMMA.16816.F32.BF16 R20, R192.reuse, R220, R20 ;  /* 0x000000dcc014723c */ /* 0x040ff00000041814 */
[C---:B------:R-:W-:Y:S01]  /*c890*/  HMMA.16816.F32.BF16 R24, R192.reuse, R222, R24 ;  /* 0x000000dec018723c */ /* 0x040fe20000041818 */
[----:B------:R-:W3:Y:S07]  /*c8a0*/  LDSM.16.M88.4 R220, [R235] ;  /* 0x00000000ebdc783b */ /* 0x000eee0000000200 */
[C---:B--2---:R-:W-:Y:S08]  /*c8b0*/  HMMA.16816.F32.BF16 R28, R192.reuse, R212, R28 ;  /* 0x000000d4c01c723c */ /* 0x044ff0000004181c */
[C---:B------:R-:W-:Y:S01]  /*c8c0*/  HMMA.16816.F32.BF16 R32, R192.reuse, R214, R32 ;  /* 0x000000d6c020723c */ /* 0x040fe20000041820 */
[----:B------:R-:W-:Y:S07]  /*c8d0*/  LDSM.16.M88.4 R212, [R229+0x6000] ;  /* 0x00600000e5d4783b */ /* 0x000fee0000000200 */
[C---:B-1----:R-:W-:Y:S08]  /*c8e0*/  HMMA.16816.F32.BF16 R36, R192.reuse, R104, R36 ;  /* 0x00000068c024723c */ /* 0x042ff00000041824 */
[C---:B------:R-:W-:Y:S01]  /*c8f0*/  HMMA.16816.F32.BF16 R40, R192.reuse, R106, R40 ;  /* 0x0000006ac028723c */ /* 0x040fe20000041828 */
[----:B------:R-:W1:Y:S07]  /*c900*/  LDSM.16.M88.4 R104, [R234] ;  /* 0x00000000ea68783b */ /* 0x000e6e0000000200 */
[C---:B----4-:R-:W-:Y:S08]  /*c910*/  HMMA.16816.F32.BF16 R44, R192.reuse, R164, R44 ;  /* 0x000000a4c02c723c */ /* 0x050ff0000004182c */
[----:B------:R-:W-:Y:S01]  /*c920*/  HMMA.16816.F32.BF16 R48, R192, R166, R48 ;  /* 0x000000a6c030723c */ /* 0x000fe20000041830 */
[----:B------:R-:W2:Y:S07]  /*c930*/  LDSM.16.M88.4 R164, [R233] ;  /* 0x00000000e9a4783b */ /* 0x000eae0000000200 */
[C---:B---3--:R-:W-:Y:S08]  /*c940*/  HMMA.16816.F32.BF16 R4, R196.reuse, R208, R4 ;  /* 0x000000d0c404723c */ /* 0x048ff00000041804 */
[C---:B------:R-:W-:Y:S01]  /*c950*/  HMMA.16816.F32.BF16 R8, R196.reuse, R210, R8 ;  /* 0x000000d2c408723c */ /* 0x040fe20000041808 */
[----:B------:R-:W3:Y:S07]  /*c960*/  LDSM.16.M88.4 R208, [R232] ;  /* 0x00000000e8d0783b */ /* 0x000eee0000000200 */
[C---:B------:R-:W-:Y:S08]  /*c970*/  HMMA.16816.F32.BF16 R12, R196.reuse, R216, R12 ;  /* 0x000000d8c40c723c */ /* 0x040ff0000004180c */
        /* <DEDUP_REMOVED lines=8> */
[C---:B--2---:R-:W-:Y:S08]  /*ca00*/  HMMA.16816.F32.BF16 R36, R196.reuse, R164, R36 ;  /* 0x000000a4c424723c */ /* 0x044ff00000041824 */
[C---:B------:R-:W-:Y:S01]  /*ca10*/  HMMA.16816.F32.BF16 R40, R196.reuse, R166, R40 ;  /* 0x000000a6c428723c */ /* 0x040fe20000041828 */
[----:B------:R-:W2:Y:S07]  /*ca20*/  LDSM.16.M88.4 R164, [R229+0x7800] ;  /* 0x00780000e5a4783b */ /* 0x000eae0000000200 */
[C---:B---3--:R-:W-:Y:S08]  /*ca30*/  HMMA.16816.F32.BF16 R44, R196.reuse, R208, R44 ;  /* 0x000000d0c42c723c */ /* 0x048ff0000004182c */
[----:B------:R-:W-:Y:S01]  /*ca40*/  HMMA.16816.F32.BF16 R48, R196, R210, R48 ;  /* 0x000000d2c430723c */ /* 0x000fe20000041830 */
[----:B------:R-:W3:Y:S07]  /*ca50*/  LDSM.16.M88.4 R208, [R229+0x8000] ;  /* 0x00800000e5d0783b */ /* 0x000eee0000000200 */
[C---:B------:R-:W-:Y:S08]  /*ca60*/  HMMA.16816.F32.BF16 R4, R200.reuse, R212, R4 ;  /* 0x000000d4c804723c */ /* 0x040ff00000041804 */
[C---:B------:R-:W-:Y:S01]  /*ca70*/  HMMA.16816.F32.BF16 R8, R200.reuse, R214, R8 ;  /* 0x000000d6c808723c */ /* 0x040fe20000041808 */
[----:B------:R-:W3:Y:S07]  /*ca80*/  LDSM.16.M88.4 R212, [R229+0x8800] ;  /* 0x00880000e5d4783b */ /* 0x000eee0000000200 */
[C---:B----4-:R-:W-:Y:S08]  /*ca90*/  HMMA.16816.F32.BF16 R12, R200.reuse, R216, R12 ;  /* 0x000000d8c80c723c */ /* 0x050ff0000004180c */
[C---:B------:R-:W-:Y:S08]  /*caa0*/  HMMA.16816.F32.BF16 R16, R200.reuse, R218, R16 ;  /* 0x000000dac810723c */ /* 0x040ff00000041810 */
[C---:B-1----:R-:W-:Y:S08]  /*cab0*/  HMMA.16816.F32.BF16 R20, R200.reuse, R104, R20 ;  /* 0x00000068c814723c */ /* 0x042ff00000041814 */
[C---:B------:R-:W-:Y:S01]  /*cac0*/  HMMA.16816.F32.BF16 R24, R200.reuse, R106, R24 ;  /* 0x0000006ac818723c */ /* 0x040fe20000041818 */
[----:B------:R-:W1:Y:S07]  /*cad0*/  LDSM.16.M88.4 R104, [R226+0x6800] ;  /* 0x00680000e268783b */ /* 0x000e6e0000000200 */
[C---:B--2---:R-:W-:Y:S08]  /*cae0*/  HMMA.16816.F32.BF16 R28, R200.reuse, R164, R28 ;  /* 0x000000a4c81c723c */ /* 0x044ff0000004181c */
[C---:B------:R-:W-:Y:S08]  /*caf0*/  HMMA.16816.F32.BF16 R32, R200.reuse, R166, R32 ;  /* 0x000000a6c820723c */ /* 0x040ff00000041820 */
[C---:B---3--:R-:W-:Y:S08]  /*cb00*/  HMMA.16816.F32.BF16 R36, R200.reuse, R208, R36 ;  /* 0x000000d0c824723c */ /* 0x048ff00000041824 */
[C---:B------:R-:W-:Y:S08]  /*cb10*/  HMMA.16816.F32.BF16 R40, R200.reuse, R210, R40 ;  /* 0x000000d2c828723c */ /* 0x040ff00000041828 */
[C---:B------:R-:W-:Y:S08]  /*cb20*/  HMMA.16816.F32.BF16 R44, R200.reuse, R212, R44 ;  /* 0x000000d4c82c723c */ /* 0x040ff0000004182c */
        /* <DEDUP_REMOVED lines=8> */
[----:B------:R-:W1:Y:S03]  /*cbb0*/  MUFU.TANH R164, R4 ;  /* 0x0000000400a47308 */ /* 0x000e660000002400 */
[----:B------:R-:W-:Y:S02]  /*cbc0*/  FMUL.FTZ R7, R7, c[0x0][0x320] ;  /* 0x0000c80007077a20 */ /* 0x000fe40000410000 */
[----:B------:R-:W-:Y:S02]  /*cbd0*/  FMUL.FTZ R8, R8, c[0x0][0x320] ;  /* 0x0000c80008087a20 */ /* 0x000fe40000410000 */
[----:B------:R-:W-:Y:S02]  /*cbe0*/  FMUL.FTZ R9, R9, c[0x0][0x320] ;  /* 0x0000c80009097a20 */ /* 0x000fe40000410000 */
[----:B------:R-:W-:Y:S01]  /*cbf0*/  FMUL.FTZ R10, R10, c[0x0][0x320] ;  /* 0x0000c8000a0a7a20 */ /* 0x000fe20000410000 */
[----:B------:R-:W2:Y:S01]  /*cc00*/  MUFU.TANH R167, R5 ;  /* 0x0000000500a77308 */ /* 0x000ea20000002400 */
[----:B------:R-:W-:Y:S02]  /*cc10*/  FMUL.FTZ R11, R11, c[0x0][0x320] ;  /* 0x0000c8000b0b7a20 */ /* 0x000fe40000410000 */
[----:B------:R-:W-:Y:S02]  /*cc20*/  FMUL.FTZ R12, R12, c[0x0][0x320] ;  /* 0x0000c8000c0c7a20 */ /* 0x000fe40000410000 */
[----:B------:R-:W-:Y:S02]  /*cc30*/  FMUL.FTZ R13, R13, c[0x0][0x320] ;  /* 0x0000c8000d0d7a20 */ /* 0x000fe40000410000 */
[----:B------:R-:W-:Y:S02]  /*cc40*/  FMUL.FTZ R14, R14, c[0x0][0x320] ;  /* 0x0000c8000e0e7a20 */ /* 0x000fe40000410000 */
[----:B------:R-:W-:Y:S01]  /*cc50*/  FMUL.FTZ R16, R16, c[0x0][0x320] ;  /* 0x0000c80010107a20 */ /* 0x000fe20000410000 */
[----:B------:R-:W3:Y:S01]  /*cc60*/  MUFU.TANH R210, R6 ;  /* 0x0000000600d27308 */ /* 0x000ee20000002400 */
[----:B------:R-:W-:Y:S02]  /*cc70*/  FMUL.FTZ R15, R15, c[0x0][0x320] ;  /* 0x0000c8000f0f7a20 */ /* 0x000fe40000410000 */
[----:B------:R-:W-:Y:S01]  /*cc80*/  FMUL.FTZ R17, R17, c[0x0][0x320] ;  /* 0x0000c80011117a20 */ /* 0x000fe20000410000 */
[----:B-1----:R-:W-:Y:S01]  /*cc90*/  FMNMX.FTZ R0, R164, R102, !PT ;  /* 0x00000066a4007209 */ /* 0x002fe20007810000 */
[----:B------:R-:W-:Y:S02]  /*cca0*/  FMUL.FTZ R18, R18, c[0x0][0x320] ;  /* 0x0000c80012127a20 */ /* 0x000fe40000410000 */
[----:B------:R-:W-:Y:S03]  /*ccb0*/  FMUL.FTZ R19, R19, c[0x0][0x320] ;  /* 0x0000c80013137a20 */ /* 0x000fe60000410000 */
[----:B------:R1:W4:Y:S01]  /*ccc0*/  MUFU.TANH R211, R7 ;  /* 0x0000000700d37308 */ /* 0x0003220000002400 */
[----:B--2---:R-:W-:Y:S09]  /*ccd0*/  FMNMX.FTZ R0, R167, R0, !PT ;  /* 0x00000000a7007209 */ /* 0x004ff20007810000 */
[----:B------:R-:W2:Y:S01]  /*cce0*/  MUFU.TANH R165, R8 ;  /* 0x0000000800a57308 */ /* 0x000ea20000002400 */
[----:B---3--:R-:W-:Y:S09]  /*ccf0*/  FMNMX.FTZ R2, R210, R103, !PT ;  /* 0x00000067d2027209 */ /* 0x008ff20007810000 */
[----:B------:R-:W3:Y:S01]  /*cd00*/  MUFU.TANH R166, R9 ;  /* 0x0000000900a67308 */ /* 0x000ee20000002400 */
[----:B-1----:R-:W1:Y:S01]  /*cd10*/  LDSM.16.M88.4 R4, [R226+0x7000] ;  /* 0x00700000e204783b */ /* 0x002e620000000200 */
[----:B----4-:R-:W-:Y:S08]  /*cd20*/  FMNMX.FTZ R2, R211, R2, !PT ;  /* 0x00000002d3027209 */ /* 0x010ff00007810000 */
[----:B------:R-:W4:Y:S01]  /*cd30*/  MUFU.TANH R208, R10 ;  /* 0x0000000a00d07308 */ /* 0x000f220000002400 */
[----:B--2---:R-:W-:Y:S09]  /*cd40*/  FMNMX.FTZ R0, R165, R0, !PT ;  /* 0x00000000a5007209 */ /* 0x004ff20007810000 */
[----:B------:R2:W1:Y:S01]  /*cd50*/  MUFU.TANH R209, R11 ;  /* 0x0000000b00d17308 */ /* 0x0004620000002400 */
[----:B---3--:R-:W-:Y:S09]  /*cd60*/  FMNMX.FTZ R0, R166, R0, !PT ;  /* 0x00000000a6007209 */ /* 0x008ff20007810000 */
[----:B------:R-:W3:Y:S01]  /*cd70*/  MUFU.TANH R106, R12 ;  /* 0x0000000c006a7308 */ /* 0x000ee20000002400 */
[----:B----4-:R-:W-:Y:S09]  /*cd80*/  FMNMX.FTZ R2, R208, R2, !PT ;  /* 0x00000002d0027209 */ /* 0x010ff20007810000 */
[----:B------:R-:W4:Y:S01]  /*cd90*/  MUFU.TANH R107, R13 ;  /* 0x0000000d006b7308 */ /* 0x000f220000002400 */
[C---:B-1----:R-:W-:Y:S01]  /*cda0*/  HMMA.16816.F32.BF16 R20, R204.reuse, R4, R20 ;  /* 0x00000004cc14723c */ /* 0x042fe20000041814 */
[----:B--2---:R-:W1:Y:S02]  /*cdb0*/  LDSM.16.M88.4 R8, [R226+0x7800] ;  /* 0x00780000e208783b */ /* 0x004e640000000200 */
[----:B------:R-:W-:Y:S06]  /*cdc0*/  FMNMX.FTZ R2, R209, R2, !PT ;  /* 0x00000002d1027209 */ /* 0x000fec0007810000 */
[----:B------:R-:W2:Y:S01]  /*cdd0*/  MUFU.TANH R212, R14 ;  /* 0x0000000e00d47308 */ /* 0x000ea20000002400 */
[C---:B------:R-:W-:Y:S01]  /*cde0*/  HMMA.16816.F32.BF16 R24, R204.reuse, R6, R24 ;  /* 0x00000006cc18723c */ /* 0x040fe20000041818 */
[----:B------:R-:W1:Y:S02]  /*cdf0*/  LDSM.16.M88.4 R4, [R226+0x8000] ;  /* 0x00800000e204783b */ /* 0x000e640000000200 */
[----:B---3--:R-:W-:Y:S06]  /*ce00*/  FMNMX.FTZ R0, R106, R0, !PT ;  /* 0x000000006a007209 */ /* 0x008fec0007810000 */
[----:B------:R-:W3:Y:S03]  /*ce10*/  MUFU.TANH R214, R16 ;  /* 0x0000001000d67308 */ /* 0x000ee60000002400 */
[----:B----4-:R-:W-:Y:S02]  /*ce20*/  FMNMX.FTZ R0, R107, R0, !PT ;  /* 0x000000006b007209 */ /* 0x010fe40007810000 */
[----:B------:R-:W-:Y:S05]  /*ce30*/  FMUL.FTZ R23, R23, c[0x0][0x320] ;  /* 0x0000c80017177a20 */ /* 0x000fea0000410000 */
[----:B------:R-:W4:Y:S01]  /*ce40*/  MUFU.TANH R213, R15 ;  /* 0x0000000f00d57308 */ /* 0x000f220000002400 */
[----:B------:R-:W-:Y:S02]  /*ce50*/  FMUL.FTZ R20, R20, c[0x0][0x320] ;  /* 0x0000c80014147a20 */ /* 0x000fe40000410000 */
[----:B------:R-:W-:Y:S01]  /*ce60*/  FMUL.FTZ R21, R21, c[0x0][0x320] ;  /* 0x0000c80015157a20 */ /* 0x000fe20000410000 */
[----:B--2---:R-:W-:Y:S01]  /*ce70*/  FMNMX.FTZ R2, R212, R2, !PT ;  /* 0x00000002d4027209 */ /* 0x004fe20007810000 */
[----:B------:R-:W-:Y:S02]  /*ce80*/  FMUL.FTZ R22, R22, c[0x0][0x320] ;  /* 0x0000c80016167a20 */ /* 0x000fe40000410000 */
[----:B------:R-:W-:Y:S02]  /*ce90*/  FMUL.FTZ R26, R26, c[0x0][0x320] ;  /* 0x0000c8001a1a7a20 */ /* 0x000fe40000410000 */
[----:B------:R-:W-:Y:S01]  /*cea0*/  FMUL.FTZ R24, R24, c[0x0][0x320] ;  /* 0x0000c80018187a20 */ /* 0x000fe20000410000 */
[----:B------:R-:W-:Y:S01]  /*ceb0*/  MUFU.TANH R222, R23 ;  /* 0x0000001700de7308 */ /* 0x000fe20000002400 */
[----:B------:R-:W-:Y:S02]  /*cec0*/  FMUL.FTZ R25, R25, c[0x0][0x320] ;  /* 0x0000c80019197a20 */ /* 0x000fe40000410000 */
[----:B------:R-:W-:Y:S01]  /*ced0*/  FMUL.FTZ R27, R27, c[0x0][0x320] ;  /* 0x0000c8001b1b7a20 */ /* 0x000fe20000410000 */
[----:B---3--:R-:W-:Y:S01]  /*cee0*/  FMNMX.FTZ R0, R214, R0, !PT ;  /* 0x00000000d6007209 */ /* 0x008fe20007810000 */
[C---:B-1----:R-:W-:Y:S05]  /*cef0*/  HMMA.16816.F32.BF16 R28, R204.reuse, R8, R28 ;  /* 0x00000008cc1c723c */ /* 0x042fea000004181c */
[----:B------:R-:W-:Y:S03]  /*cf00*/  MUFU.TANH R231, R27 ;  /* 0x0000001b00e77308 */ /* 0x000fe60000002400 */
[C---:B------:R-:W-:Y:S01]  /*cf10*/  HMMA.16816.F32.BF16 R32, R204.reuse, R10, R32 ;  /* 0x0000000acc20723c */ /* 0x040fe20000041820 */
[----:B------:R-:W1:Y:S01]  /*cf20*/  LDSM.16.M88.4 R8, [R226+0x8800] ;  /* 0x00880000e208783b */ /* 0x000e620000000200 */
[----:B------:R-:W-:Y:S04]  /*cf30*/  DEPBAR.LE SB0, 0x0 ;  /* 0x000080000000791a */ /* 0x000fe80000000000 */
[----:B----4-:R-:W-:Y:S01]  /*cf40*/  FMNMX.FTZ R2, R213, R2, !PT ;  /* 0x00000002d5027209 */ /* 0x010fe20007810000 */
[----:B------:R-:W2:Y:S01]  /*cf50*/  MUFU.TANH R216, R18 ;  /* 0x0000001200d87308 */ /* 0x000ea20000002400 */
[C---:B------:R-:W-:Y:S01]  /*cf60*/  HMMA.16816.F32.BF16 R36, R204.reuse, R4, R36 ;  /* 0x00000004cc24723c */ /* 0x040fe20000041824 */
[----:B------:R-:W3:Y:S08]  /*cf70*/  LDL R5, [R1+0x28] ;  /* 0x0000280001057983 */ /* 0x000ef00000100800 */
[----:B------:R-:W-:Y:S01]  /*cf80*/  MUFU.TANH R218, R20 ;  /* 0x0000001400da7308 */ /* 0x000fe20000002400 */
[C---:B------:R-:W-:Y:S01]  /*cf90*/  HMMA.16816.F32.BF16 R40, R204.reuse, R6, R40 ;  /* 0x00000006cc28723c */ /* 0x040fe20000041828 */
[----:B------:R-:W4:Y:S02]  /*cfa0*/  LDL R6, [R1+0x20] ;  /* 0x0000200001067983 */ /* 0x000f240000100800 */
[----:B------:R-:W-:Y:S02]  /*cfb0*/  FMUL.FTZ R28, R28, c[0x0][0x320] ;  /* 0x0000c8001c1c7a20 */ /* 0x000fe40000410000 */
[----:B------:R-:W-:Y:S02]  /*cfc0*/  FMUL.FTZ R29, R29, c[0x0][0x320] ;  /* 0x0000c8001d1d7a20 */ /* 0x000fe40000410000 */
[----:B------:R-:W-:Y:S02]  /*cfd0*/  FMUL.FTZ R30, R30, c[0x0][0x320] ;  /* 0x0000c8001e1e7a20 */ /* 0x000fe40000410000 */
[----:B------:R-:W-:Y:S01]  /*cfe0*/  MUFU.TANH R246, R28 ;  /* 0x0000001c00f67308 */ /* 0x000fe20000002400 */
[----:B------:R-:W-:Y:S02]  /*cff0*/  BAR.SYNC.DEFER_BLOCKING 0x0 ;  /* 0x0000000000007b1d */ /* 0x000fe40000010000 */
[----:B------:R-:W-:Y:S01]  /*d000*/  FMUL.FTZ R31, R31, c[0x0][0x320] ;  /* 0x0000c8001f1f7a20 */ /* 0x000fe20000410000 */
[----:B--2---:R-:W-:Y:S01]  /*d010*/  FMNMX.FTZ R2, R216, R2, !PT ;  /* 0x00000002d8027209 */ /* 0x004fe20007810000 */
[----:B------:R-:W-:Y:S02]  /*d020*/  FMUL.FTZ R36, R36, c[0x0][0x320] ;  /* 0x0000c80024247a20 */ /* 0x000fe40000410000 */
[----:B------:R-:W-:Y:S02]  /*d030*/  FMUL.FTZ R37, R37, c[0x0][0x320] ;  /* 0x0000c80025257a20 */ /* 0x000fe40000410000 */
[----:B------:R-:W-:Y:S02]  /*d040*/  FMUL.FTZ R38, R38, c[0x0][0x320] ;  /* 0x0000c80026267a20 */ /* 0x000fe40000410000 */
[----:B------:R-:W-:Y:S02]  /*d050*/  FMUL.FTZ R39, R39, c[0x0][0x320] ;  /* 0x0000c80027277a20 */ /* 0x000fe40000410000 */
[----:B------:R-:W-:Y:S01]  /*d060*/  FMUL.FTZ R33, R33, c[0x0][0x320] ;  /* 0x0000c80021217a20 */ /* 0x000fe20000410000 */
[C---:B-1----:R-:W-:Y:S03]  /*d070*/  HMMA.16816.F32.BF16 R44, R204.reuse, R8, R44 ;  /* 0x00000008cc2c723c */ /* 0x042fe6000004182c */
[----:B------:R-:W-:Y:S02]  /*d080*/  FMUL.FTZ R43, R43, c[0x0][0x320] ;  /* 0x0000c8002b2b7a20 */ /* 0x000fe40000410000 */
[----:B------:R-:W-:Y:S02]  /*d090*/  FMUL.FTZ R42, R42, c[0x0][0x320] ;  /* 0x0000c8002a2a7a20 */ /* 0x000fe40000410000 */
[----:B------:R-:W-:Y:S01]  /*d0a0*/  FMUL.FTZ R40, R40, c[0x0][0x320] ;  /* 0x0000c80028287a20 */ /* 0x000fe20000410000 */
[----:B------:R-:W-:Y:S04]  /*d0b0*/  HMMA.16816.F32.BF16 R48, R204, R10, R48 ;  /* 0x0000000acc30723c */ /* 0x000fe80000041830 */
[----:B------:R-:W-:Y:S01]  /*d0c0*/  FMUL.FTZ R35, R35, c[0x0][0x320] ;  /* 0x0000c80023237a20 */ /* 0x000fe20000410000 */
[----:B------:R-:W2:Y:S01]  /*d0d0*/  LDL.64 R8, [R1+0x30] ;  /* 0x0000300001087983 */ /* 0x000ea20000100a00 */
[----:B------:R-:W1:Y:S01]  /*d0e0*/  MUFU.TANH R215, R17 ;  /* 0x0000001100d77308 */ /* 0x000e620000002400 */
[----:B------:R-:W-:Y:S02]  /*d0f0*/  FMUL.FTZ R32, R32, c[0x0][0x320] ;  /* 0x0000c80020207a20 */ /* 0x000fe40000410000 */
[----:B------:R-:W-:Y:S03]  /*d100*/  FMUL.FTZ R34, R34, c[0x0][0x320] ;  /* 0x0000c80022227a20 */ /* 0x000fe60000410000 */
[----:B------:R-:W-:Y:S04]  /*d110*/  FMUL.FTZ R41, R41, c[0x0][0x320] ;  /* 0x0000c80029297a20 */ /* 0x000fe80000410000 */
[----:B------:R-:W1:Y:S01]  /*d120*/  MUFU.TANH R219, R21 ;  /* 0x0000001500db7308 */ /* 0x000e620000002400 */
[----:B------:R-:W-:Y:S02]  /*d130*/  FMUL.FTZ R44, R44, c[0x0][0x320] ;  /* 0x0000c8002c2c7a20 */ /* 0x000fe40000410000 */
[----:B------:R-:W-:Y:S02]  /*d140*/  FMUL.FTZ R45, R45, c[0x0][0x320] ;  /* 0x0000c8002d2d7a20 */ /* 0x000fe40000410000 */
[----:B------:R-:W-:Y:S02]  /*d150*/  FMUL.FTZ R46, R46, c[0x0][0x320] ;  /* 0x0000c8002e2e7a20 */ /* 0x000fe40000410000 */
[----:B------:R-:W-:Y:S02]  /*d160*/  FMUL.FTZ R47, R47, c[0x0][0x320] ;  /* 0x0000c8002f2f7a20 */ /* 0x000fe40000410000 */
[----:B------:R-:W-:Y:S01]  /*d170*/  FMUL.FTZ R48, R48, c[0x0][0x320] ;  /* 0x0000c80030307a20 */ /* 0x000fe20000410000 */
[----:B------:R-:W1:Y:S01]  /*d180*/  MUFU.TANH R217, R19 ;  /* 0x0000001300d97308 */ /* 0x000e620000002400 */
[----:B------:R-:W-:Y:S02]  /*d190*/  FMUL.FTZ R49, R49, c[0x0][0x320] ;  /* 0x0000c80031317a20 */ /* 0x000fe40000410000 */
[----:B------:R-:W-:Y:S01]  /*d1a0*/  FMUL.FTZ R50, R50, c[0x0][0x320] ;  /* 0x0000c80032327a20 */ /* 0x000fe20000410000 */
[----:B-1----:R-:W-:Y:S04]  /*d1b0*/  FMNMX.FTZ R0, R215, R0, !PT ;  /* 0x00000000d7007209 */ /* 0x002fe80007810000 */
[----:B------:R-:W-:Y:S02]  /*d1c0*/  FMNMX.FTZ R0, R218, R0, !PT ;  /* 0x00000000da007209 */ /* 0x000fe40007810000 */
[----:B------:R-:W1:Y:S02]  /*d1d0*/  MUFU.TANH R220, R22 ;  /* 0x0000001600dc7308 */ /* 0x000e640000002400 */
[----:B------:R-:W-:Y:S08]  /*d1e0*/  FMNMX.FTZ R0, R219, R0, !PT ;  /* 0x00000000db007209 */ /* 0x000ff00007810000 */
[----:B------:R-:W1:Y:S01]  /*d1f0*/  MUFU.TANH R221, R24 ;  /* 0x0000001800dd7308 */ /* 0x000e620000002400 */
[----:B------:R-:W-:Y:S09]  /*d200*/  FMNMX.FTZ R2, R217, R2, !PT ;  /* 0x00000002d9027209 */ /* 0x000ff20007810000 */
[----:B------:R1:W-:Y:S02]  /*d210*/  MUFU.TANH R244, R33 ;  /* 0x0000002100f47308 */ /* 0x0003e40000002400 */
[----:B-1----:R-:W-:Y:S04]  /*d220*/  FMNMX.FTZ R2, R220, R2, !PT ;  /* 0x00000002dc027209 */ /* 0x002fe80007810000 */
[----:B------:R-:W-:Y:S04]  /*d230*/  FMNMX.FTZ R2, R222, R2, !PT ;  /* 0x00000002de027209 */ /* 0x000fe80007810000 */
[----:B------:R-:W1:Y:S01]  /*d240*/  MUFU.TANH R223, R25 ;  /* 0x0000001900df7308 */ /* 0x000e620000002400 */
[----:B------:R-:W-:Y:S09]  /*d250*/  FMNMX.FTZ R0, R221, R0, !PT ;  /* 0x00000000dd007209 */ /* 0x000ff20007810000 */
[----:B------:R-:W1:Y:S01]  /*d260*/  MUFU.TANH R21, R26 ;  /* 0x0000001a00157308 */ /* 0x000e620000002400 */
[----:B------:R-:W-:Y:S09]  /*d270*/  MOV R33, R246 ;  /* 0x000000f600217202 */ /* 0x000ff20000000f00 */
[----:B------:R-:W-:Y:S01]  /*d280*/  MUFU.TANH R252, R35 ;  /* 0x0000002300fc7308 */ /* 0x000fe20000002400 */
[----:B-1----:R-:W-:Y:S04]  /*d290*/  FMNMX.FTZ R0, R223, R0, !PT ;  /* 0x00000000df007209 */ /* 0x002fe80007810000 */
[----:B------:R-:W-:Y:S05]  /*d2a0*/  FMNMX.FTZ R0, R33, R0, !PT ;  /* 0x0000000021007209 */ /* 0x000fea0007810000 */
[----:B------:R1:W-:Y:S01]  /*d2b0*/  MUFU.TANH R35, R48 ;  /* 0x0000003000237308 */ /* 0x0003e20000002400 */
[----:B------:R-:W-:Y:S09]  /*d2c0*/  FMNMX.FTZ R2, R21, R2, !PT ;  /* 0x0000000215027209 */ /* 0x000ff20007810000 */
[----:B------:R-:W1:Y:S10]  /*d2d0*/  MUFU.TANH R16, R29 ;  /* 0x0000001d00107308 */ /* 0x000e740000002400 */
[----:B------:R-:W1:Y:S02]  /*d2e0*/  MUFU.TANH R247, R30 ;  /* 0x0000001e00f77308 */ /* 0x000e640000002400 */
[----:B-1----:R-:W-:Y:S04]  /*d2f0*/  MOV R48, R231 ;  /* 0x000000e700307202 */ /* 0x002fe80000000f00 */
[----:B------:R-:W-:Y:S04]  /*d300*/  FMNMX.FTZ R2, R48, R2, !PT ;  /* 0x0000000230027209 */ /* 0x000fe80007810000 */
[----:B------:R1:W1:Y:S01]  /*d310*/  MUFU.TANH R17, R32 ;  /* 0x0000002000117308 */ /* 0x0002620000002400 */
[----:B------:R-:W-:Y:S09]  /*d320*/  FMNMX.FTZ R0, R16, R0, !PT ;  /* 0x0000000010007209 */ /* 0x000ff20007810000 */
[----:B------:R-:W1:Y:S10]  /*d330*/  MUFU.TANH R248, R31 ;  /* 0x0000001f00f87308 */ /* 0x000e740000002400 */
[----:B------:R1:W-:Y:S02]  /*d340*/  MUFU.TANH R13, R43 ;  /* 0x0000002b000d7308 */ /* 0x0003e40000002400 */
[----:B-1----:R-:W-:Y:S02]  /*d350*/  MOV R32, R247 ;  /* 0x000000f700207202 */ /* 0x002fe40000000f00 */
[----:B------:R-:W-:Y:S02]  /*d360*/  FMNMX.FTZ R0, R17, R0, !PT ;  /* 0x0000000011007209 */ /* 0x000fe40007810000 */
[----:B------:R-:W-:Y:S04]  /*d370*/  FMNMX.FTZ R2, R32, R2, !PT ;  /* 0x0000000220027209 */ /* 0x000fe80007810000 */
[----:B------:R1:W1:Y:S10]  /*d380*/  MUFU.TANH R250, R34 ;  /* 0x0000002200fa7308 */ /* 0x0002740000002400 */
[----:B------:R-:W1:Y:S01]  /*d390*/  MUFU.TANH R18, R36 ;  /* 0x0000002400127308 */ /* 0x000e620000002400 */
[----:B------:R-:W-:Y:S04]  /*d3a0*/  MOV R43, R244 ;  /* 0x000000f4002b7202 */ /* 0x000fe80000000f00 */
[----:B------:R-:W-:Y:S05]  /*d3b0*/  FMNMX.FTZ R0, R43, R0, !PT ;  /* 0x000000002b007209 */ /* 0x000fea0007810000 */
[----:B------:R-:W1:Y:S02]  /*d3c0*/  MUFU.TANH R245, R37 ;  /* 0x0000002500f57308 */ /* 0x000e640000002400 */
[----:B-1----:R-:W-:Y:S04]  /*d3d0*/  MOV R34, R248 ;  /* 0x000000f800227202 */ /* 0x002fe80000000f00 */
[----:B------:R-:W-:Y:S04]  /*d3e0*/  FMNMX.FTZ R2, R34, R2, !PT ;  /* 0x0000000222027209 */ /* 0x000fe80007810000 */
[----:B------:R1:W-:Y:S01]  /*d3f0*/  MUFU.TANH R14, R42 ;  /* 0x0000002a000e7308 */ /* 0x0003e20000002400 */
[----:B------:R-:W-:Y:S02]  /*d400*/  FMNMX.FTZ R2, R250, R2, !PT ;  /* 0x00000002fa027209 */ /* 0x000fe40007810000 */
[----:B------:R-:W-:Y:S02]  /*d410*/  FMNMX.FTZ R0, R18, R0, !PT ;  /* 0x0000000012007209 */ /* 0x000fe40007810000 */
[----:B------:R-:W-:Y:S05]  /*d420*/  FMNMX.FTZ R3, R252, R2, !PT ;  /* 0x00000002fc037209 */ /* 0x000fea0007810000 */
[----:B------:R-:W1:Y:S10]  /*d430*/  MUFU.TANH R19, R40 ;  /* 0x0000002800137308 */ /* 0x000e740000002400 */
[----:B------:R-:W1:Y:S02]  /*d440*/  MUFU.TANH R22, R38 ;  /* 0x0000002600167308 */ /* 0x000e640000002400 */
[----:B-1----:R-:W-:Y:S04]  /*d450*/  MOV R42, R245 ;  /* 0x000000f5002a7202 */ /* 0x002fe80000000f00 */
[----:B------:R-:W-:Y:S01]  /*d460*/  FMNMX.FTZ R2, R42, R0, !PT ;  /* 0x000000002a027209 */ /* 0x000fe20007810000 */
[----:B------:R-:W-:Y:S03]  /*d470*/  FMUL.FTZ R0, R51, c[0x0][0x320] ;  /* 0x0000c80033007a20 */ /* 0x000fe60000410000 */
[----:B------:R-:W1:Y:S01]  /*d480*/  MUFU.TANH R15, R41 ;  /* 0x00000029000f7308 */ /* 0x000e620000002400 */
[----:B------:R-:W-:Y:S02]  /*d490*/  MOV R51, R250 ;  /* 0x000000fa00337202 */ /* 0x000fe40000000f00 */
[----:B------:R-:W-:Y:S07]  /*d4a0*/  FMNMX.FTZ R2, R19, R2, !PT ;  /* 0x0000000213027209 */ /* 0x000fee0007810000 */
[----:B------:R1:W-:Y:S01]  /*d4b0*/  MUFU.TANH R104, R0 ;  /* 0x0000000000687308 */ /* 0x0003e20000002400 */
[----:B------:R-:W-:Y:S09]  /*d4c0*/  FMNMX.FTZ R3, R22, R3, !PT ;  /* 0x0000000316037209 */ /* 0x000ff20007810000 */
[----:B------:R-:W3:Y:S10]  /*d4d0*/  MUFU.TANH R20, R39 ;  /* 0x0000002700147308 */ /* 0x000ef40000002400 */
[----:B------:R-:W4:Y:S01]  /*d4e0*/  MUFU.TANH R41, R44 ;  /* 0x0000002c00297308 */ /* 0x000f220000002400 */
[----:B-1----:R-:W-:Y:S09]  /*d4f0*/  FMNMX.FTZ R0, R15, R2, !PT ;  /* 0x000000020f007209 */ /* 0x002ff20007810000 */
[----:B------:R-:W1:Y:S01]  /*d500*/  MUFU.TANH R40, R45 ;  /* 0x0000002d00287308 */ /* 0x000e620000002400 */
[----:B---3--:R-:W-:Y:S04]  /*d510*/  FMNMX.FTZ R3, R20, R3, !PT ;  /* 0x0000000314037209 */ /* 0x008fe80007810000 */
[----:B------:R-:W-:Y:S05]  /*d520*/  FMNMX.FTZ R2, R14, R3, !PT ;  /* 0x000000030e027209 */ /* 0x000fea0007810000 */
[----:B------:R-:W3:Y:S01]  /*d530*/  MUFU.TANH R159, R46 ;  /* 0x0000002e009f7308 */ /* 0x000ee20000002400 */
[----:B------:R-:W-:Y:S02]  /*d540*/  FMNMX.FTZ R2, R13, R2, !PT ;  /* 0x000000020d027209 */ /* 0x000fe40007810000 */
[----:B----4-:R-:W-:Y:S02]  /*d550*/  FMNMX.FTZ R0, R41, R0, !PT ;  /* 0x0000000029007209 */ /* 0x010fe40007810000 */
[C---:B------:R-:W-:Y:S02]  /*d560*/  ISETP.GT.AND P0, PT, R98.reuse, R6, PT ;  /* 0x000000066200720c */ /* 0x040fe40003f04270 */
[----:B------:R-:W-:Y:S03]  /*d570*/  IADD3 R98, R98, -0x1, RZ ;  /* 0xffffffff62627810 */ /* 0x000fe60007ffe0ff */
[----:B------:R-:W4:Y:S02]  /*d580*/  MUFU.TANH R158, R49 ;  /* 0x00000031009e7308 */ /* 0x000f240000002400 */
[----:B------:R-:W-:Y:S01]  /*d590*/  STL [R1+0x8], R98 ;  /* 0x0000086201007387 */ /* 0x000fe20000100800 */
[----:B-1----:R-:W-:Y:S04]  /*d5a0*/  FMNMX.FTZ R0, R40, R0, !PT ;  /* 0x0000000028007209 */ /* 0x002fe80007810000 */
[----:B------:R-:W-:Y:S01]  /*d5b0*/  FMNMX.FTZ R101, R35, R0, !PT ;  /* 0x0000000023657209 */ /* 0x000fe20007810000 */
[----:B------:R-:W-:Y:S02]  /*d5c0*/  @P0 IMAD.WIDE.U32 R6, R98, c[0x0][0x1e0], RZ ;  /* 0x0000780062060a25 */ /* 0x000fe400078e00ff */
[----:B------:R-:W1:Y:S01]  /*d5d0*/  MUFU.TANH R244, R47 ;  /* 0x0000002f00f47308 */ /* 0x000e620000002400 */
[----:B---3--:R-:W-:Y:S09]  /*d5e0*/  FMNMX.FTZ R2, R159, R2, !PT ;  /* 0x000000029f027209 */ /* 0x008ff20007810000 */
[----:B------:R-:W3:Y:S01]  /*d5f0*/  MUFU.TANH R105, R50 ;  /* 0x0000003200697308 */ /* 0x000ee20000002400 */
[----:B----4-:R-:W-:Y:S02]  /*d600*/  FMNMX.FTZ R101, R158, R101, !PT ;  /* 0x000000659e657209 */ /* 0x010fe40007810000 */
[----:B------:R-:W-:Y:S03]  /*d610*/  MOV R49, R21 ;  /* 0x0000001500317202 */ /* 0x000fe60000000f00 */
[----:B------:R-:W4:Y:S01]  /*d620*/  SHFL.BFLY PT, R3, R101, 0x2, 0x1f ;  /* 0x0c401f0065037f89 */ /* 0x000f2200000e0000 */
[----:B-1----:R-:W-:Y:S04]  /*d630*/  FMNMX.FTZ R0, R244, R2, !PT ;  /* 0x00000002f4007209 */ /* 0x002fe80007810000 */
[----:B---3--:R-:W-:Y:S02]  /*d640*/  FMNMX.FTZ R0, R105, R0, !PT ;  /* 0x0000000069007209 */ /* 0x008fe40007810000 */
[----:B------:R-:W-:Y:S02]  /*d650*/  MOV R50, R17 ;  /* 0x0000001100327202 */ /* 0x000fe40000000f00 */
[----:B------:R-:W-:Y:S05]  /*d660*/  FMNMX.FTZ R0, R104, R0, !PT ;  /* 0x0000000068007209 */ /* 0x000fea0007810000 */
[----:B------:R-:W1:Y:S01]  /*d670*/  SHFL.BFLY PT, R2, R0, 0x2, 0x1f ;  /* 0x0c401f0000027f89 */ /* 0x000e6200000e0000 */
[----:B----4-:R-:W-:Y:S07]  /*d680*/  FMNMX.FTZ R101, R101, R3, !PT ;  /* 0x0000000365657209 */ /* 0x010fee0007810000 */
[----:B------:R-:W3:Y:S01]  /*d690*/  SHFL.BFLY PT, R4, R101, 0x1, 0x1f ;  /* 0x0c201f0065047f89 */ /* 0x000ee200000e0000 */
[----:B-1----:R-:W-:Y:S07]  /*d6a0*/  FMNMX.FTZ R0, R0, R2, !PT ;  /* 0x0000000200007209 */ /* 0x002fee0007810000 */
[----:B------:R-:W1:Y:S01]  /*d6b0*/  SHFL.BFLY PT, R3, R0, 0x1, 0x1f ;  /* 0x0c201f0000037f89 */ /* 0x000e6200000e0000 */
[----:B---3--:R-:W-:Y:S05]  /*d6c0*/  FMNMX.FTZ R101, R101, R4, !PT ;  /* 0x0000000465657209 */ /* 0x008fea0007810000 */
[----:B------:R-:W-:Y:S01]  /*d6d0*/  FADD.FTZ R2, -R101, R102 ;  /* 0x0000006665027221 */ /* 0x000fe20000010100 */
[----:B------:R-:W-:Y:S02]  /*d6e0*/  MOV R102, R32 ;  /* 0x0000002000667202 */ /* 0x000fe40000000f00 */
[----:B-1----:R-:W-:Y:S01]  /*d6f0*/  FMNMX.FTZ R100, R0, R3, !PT ;  /* 0x0000000300647209 */ /* 0x002fe20007810000 */
[----:B------:R-:W-:Y:S01]  /*d700*/  FMUL.FTZ R0, R2, c[0x0][0x2d0] ;  /* 0x0000b40002007a20 */ /* 0x000fe20000410000 */
[----:B------:R-:W-:Y:S03]  /*d710*/  @P0 SHF.R.S32.HI R3, RZ, 0x1f, R98 ;  /* 0x0000001fff030819 */ /* 0x000fe60000011462 */
[----:B------:R1:W3:Y:S02]  /*d720*/  MUFU.EX2 R2, R0 ;  /* 0x0000000000027308 */ /* 0x0002e40000000800 */
[----:B------:R-:W-:Y:S04]  /*d730*/  @P0 IMAD R3, R3, c[0x0][0x1e0], RZ ;  /* 0x0000780003030a24 */ /* 0x000fe800078e02ff */
[----:B------:R-:W-:Y:S02]  /*d740*/  @P0 IMAD R3, R98, c[0x0][0x1e4], R3 ;  /* 0x0000790062030a24 */ /* 0x000fe400078e0203 */
[----:B------:R-:W3:Y:S03]  /*d750*/  LDL.LU R98, [R1+0xa4] ;  /* 0x0000a40001627983 */ /* 0x000ee60000300800 */
[----:B------:R-:W-:Y:S05]  /*d760*/  @P0 IADD3 R3, R7, R3, RZ ;  /* 0x0000000307030210 */ /* 0x000fea0007ffe0ff */
[----:B------:R-:W-:Y:S02]  /*d770*/  @P0 IMAD R3, R3, 0x60, RZ ;  /* 0x0000006003030824 */ /* 0x000fe400078e02ff */
[----:B-1----:R-:W-:Y:S02]  /*d780*/  FADD.FTZ R0, -R100, R103 ;  /* 0x0000006764007221 */ /* 0x002fe40000010100 */
[----:B------:R-:W-:Y:S02]  /*d790*/  FMUL.FTZ R103, R101, c[0x0][0x2d0] ;  /* 0x0000b40065677a20 */ /* 0x000fe40000410000 */
[----:B------:R-:W-:Y:S02]  /*d7a0*/  FMUL.FTZ R0, R0, c[0x0][0x2d0] ;  /* 0x0000b40000007a20 */ /* 0x000fe40000410000 */
[--C-:B------:R-:W-:Y:S01]  /*d7b0*/  FFMA.FTZ R4, R164, c[0x0][0x2d0], -R103.reuse ;  /* 0x0000b400a4047a23 */ /* 0x100fe20000010867 */
[----:B------:R-:W-:Y:S01]  /*d7c0*/  MOV R164, R22 ;  /* 0x0000001600a47202 */ /* 0x000fe20000000f00 */
[--C-:B------:R-:W-:Y:S01]  /*d7d0*/  FFMA.FTZ R7, R167, c[0x0][0x2d0], -R103.reuse ;  /* 0x0000b400a7077a23 */ /* 0x100fe20000010867 */
[----:B------:R-:W-:Y:S01]  /*d7e0*/  MOV R167, R14 ;  /* 0x0000000e00a77202 */ /* 0x000fe20000000f00 */
[----:B------:R1:W-:Y:S01]  /*d7f0*/  MUFU.EX2 R245, R4 ;  /* 0x0000000400f57308 */ /* 0x0003e20000000800 */
[----:B--2---:R-:W-:Y:S01]  /*d800*/  FFMA.FTZ R9, R166, c[0x0][0x2d0], -R103 ;  /* 0x0000b400a6097a23 */ /* 0x004fe20000010867 */
[----:B------:R-:W-:Y:S01]  /*d810*/  MOV R166, R13 ;  /* 0x0000000d00a67202 */ /* 0x000fe20000000f00 */
[C---:B---3--:R-:W-:Y:S02]  /*d820*/  FMUL.FTZ R17, R2.reuse, R121 ;  /* 0x0000007902117220 */ /* 0x048fe40000410000 */
[C---:B------:R-:W-:Y:S02]  /*d830*/  FMUL.FTZ R24, R2.reuse, R128 ;  /* 0x0000008002187220 */ /* 0x040fe40000410000 */
[C---:B------:R-:W-:Y:S01]  /*d840*/  FMUL.FTZ R25, R2.reuse, R129 ;  /* 0x0000008102197220 */ /* 0x040fe20000410000 */
[----:B------:R-:W-:Y:S01]  /*d850*/  MOV R129, R42 ;  /* 0x0000002a00817202 */ /* 0x000fe20000000f00 */
[C---:B------:R-:W-:Y:S01]  /*d860*/  FMUL.FTZ R32, R2.reuse, R136 ;  /* 0x0000008802207220 */ /* 0x040fe20000410000 */
[----:B------:R2:W-:Y:S01]  /*d870*/  MUFU.EX2 R247, R7 ;  /* 0x0000000700f77308 */ /* 0x0005e20000000800 */
[----:B------:R-:W-:Y:S01]  /*d880*/  MOV R136, R33 ;  /* 0x0000002100887202 */ /* 0x000fe20000000f00 */
[C---:B------:R-:W-:Y:S01]  /*d890*/  FMUL.FTZ R33, R2.reuse, R137 ;  /* 0x0000008902217220 */ /* 0x040fe20000410000 */
[----:B------:R-:W-:Y:S01]  /*d8a0*/  MOV R137, R43 ;  /* 0x0000002b00897202 */ /* 0x000fe20000000f00 */
[C---:B------:R-:W-:Y:S02]  /*d8b0*/  FMUL.FTZ R52, R2.reuse, R52 ;  /* 0x0000003402347220 */ /* 0x040fe40000410000 */
[C---:B------:R-:W-:Y:S02]  /*d8c0*/  FMUL.FTZ R53, R2.reuse, R53 ;  /* 0x0000003502357220 */ /* 0x040fe40000410000 */
[C---:B------:R-:W-:Y:S02]  /*d8d0*/  FMUL.FTZ R56, R2.reuse, R56 ;  /* 0x0000003802387220 */ /* 0x040fe40000410000 */
[----:B------:R-:W3:Y:S01]  /*d8e0*/  MUFU.EX2 R0, R0 ;  /* 0x0000000000007308 */ /* 0x000ee20000000800 */
[C---:B------:R-:W-:Y:S02]  /*d8f0*/  FMUL.FTZ R57, R2.reuse, R57 ;  /* 0x0000003902397220 */ /* 0x040fe40000410000 */
[C---:B------:R-:W-:Y:S01]  /*d900*/  FMUL.FTZ R60, R2.reuse, R60 ;  /* 0x0000003c023c7220 */ /* 0x040fe20000410000 */
[----:B-1----:R-:W-:Y:S01]  /*d910*/  @P0 MOV R4, R8 ;  /* 0x0000000800040202 */ /* 0x002fe20000000f00 */
[C---:B------:R-:W-:Y:S02]  /*d920*/  FMUL.FTZ R61, R2.reuse, R61 ;  /* 0x0000003d023d7220 */ /* 0x040fe40000410000 */
[----:B------:R-:W-:Y:S02]  /*d930*/  FMUL.FTZ R64, R2, R64 ;  /* 0x0000004002407220 */ /* 0x000fe40000410000 */
[----:B------:R-:W-:Y:S04]  /*d940*/  @P0 IMAD.WIDE.U32 R4, R6, 0x60, R4 ;  /* 0x0000006006040825 */ /* 0x000fe800078e0004 */
[C---:B------:R-:W-:Y:S01]  /*d950*/  FMUL.FTZ R65, R2.reuse, R65 ;  /* 0x0000004102417220 */ /* 0x040fe20000410000 */
[----:B------:R-:W-:Y:S01]  /*d960*/  @P0 IADD3 R6, R5, R3, RZ ;  /* 0x0000000305060210 */ /* 0x000fe20007ffe0ff */
[--C-:B------:R-:W-:Y:S01]  /*d970*/  FFMA.FTZ R5, R165, c[0x0][0x2d0], -R103.reuse ;  /* 0x0000b400a5057a23 */ /* 0x100fe20000010867 */
[----:B--2---:R-:W-:Y:S01]  /*d980*/  @P0 MOV R7, c[0x0][0x1e0] ;  /* 0x0000780000070a02 */ /* 0x004fe20000000f00 */
[----:B------:R-:W-:Y:S01]  /*d990*/  FMUL.FTZ R68, R2, R68 ;  /* 0x0000004402447220 */ /* 0x000fe20000410000 */
[----:B------:R-:W-:Y:S01]  /*d9a0*/  @P0 SHF.L.U32 R3, R4, 0x1, RZ ;  /* 0x0000000104030819 */ /* 0x000fe200000006ff */
[----:B------:R1:W-:Y:S01]  /*d9b0*/  MUFU.EX2 R231, R5 ;  /* 0x0000000500e77308 */ /* 0x0003e20000000800 */
[----:B------:R-:W-:Y:S01]  /*d9c0*/  @P0 SHF.L.U64.HI R12, R7, R251, c[0x0][0x1e4] ;  /* 0x00007900070c0619 */ /* 0x000fe200000102fb */
[----:B------:R-:W-:Y:S01]  /*d9d0*/  FMUL.FTZ R69, R2, R69 ;  /* 0x0000004502457220 */ /* 0x000fe20000410000 */
[----:B------:R-:W-:Y:S01]  /*d9e0*/  @P0 SHF.L.U64.HI R6, R4, 0x1, R6 ;  /* 0x0000000104060819 */ /* 0x000fe20000010206 */
[----:B------:R-:W-:Y:S01]  /*d9f0*/  FMUL.FTZ R72, R2, R72 ;  /* 0x0000004802487220 */ /* 0x000fe20000410000 */
[C---:B------:R-:W-:Y:S01]  /*da00*/  @P0 IADD3 R4, P6, R3.reuse, c[0x0][0x1c8], RZ ;  /* 0x0000720003040a10 */ /* 0x040fe20007fde0ff */
[C---:B---3--:R-:W-:Y:S01]  /*da10*/  FMUL.FTZ R26, R0.reuse, R130 ;  /* 0x00000082001a7220 */ /* 0x048fe20000410000 */
[----:B------:R-:W-:Y:S01]  /*da20*/  @P0 IADD3 R10, P5, R3, 0x80, RZ ;  /* 0x00000080030a0810 */ /* 0x000fe20007fbe0ff */
[----:B------:R-:W-:Y:S01]  /*da30*/  FMUL.FTZ R27, R0, R131 ;  /* 0x00000083001b7220 */ /* 0x000fe20000410000 */
[----:B------:R-:W-:Y:S01]  /*da40*/  @P0 SHF.L.U32 R7, R7, 0x6, RZ ;  /* 0x0000000607070819 */ /* 0x000fe200000006ff */
[----:B------:R2:W-:Y:S01]  /*da50*/  MUFU.EX2 R251, R9 ;  /* 0x0000000900fb7308 */ /* 0x0005e20000000800 */
[----:B------:R-:W-:Y:S01]  /*da60*/  @P0 IADD3 R10, P1, R10, c[0x0][0x1c8], RZ ;  /* 0x000072000a0a0a10 */ /* 0x000fe20007f3e0ff */
[C---:B------:R-:W-:Y:S01]  /*da70*/  FMUL.FTZ R42, R0.reuse, R146 ;  /* 0x00000092002a7220 */ /* 0x040fe20000410000 */
[----:B------:R-:W-:Y:S01]  /*da80*/  MOV R165, R20 ;  /* 0x0000001400a57202 */ /* 0x000fe20000000f00 */
[C---:B------:R-:W-:Y:S01]  /*da90*/  FMUL.FTZ R43, R0.reuse, R147 ;  /* 0x00000093002b7220 */ /* 0x040fe20000410000 */
[--C-:B------:R-:W-:Y:S01]  /*daa0*/  @P0 IADD3.X R11, RZ, c[0x0][0x1cc], R6.reuse, P1, P5 ;  /* 0x00007300ff0b0a10 */ /* 0x100fe20000fea406 */
[----:B------:R-:W-:Y:S01]  /*dab0*/  FMUL.FTZ R54, R0, R54 ;  /* 0x0000003600367220 */ /* 0x000fe20000410000 */
[----:B------:R-:W-:Y:S01]  /*dac0*/  MOV R146, R102 ;  /* 0x0000006600927202 */ /* 0x000fe20000000f00 */
[----:B------:R-:W-:Y:S01]  /*dad0*/  FFMA.FTZ R102, R106, c[0x0][0x2d0], -R103 ;  /* 0x0000b4006a667a23 */ /* 0x000fe20000010867 */
[----:B------:R-:W-:Y:S01]  /*dae0*/  MOV R147, R48 ;  /* 0x0000003000937202 */ /* 0x000fe20000000f00 */
[C---:B------:R-:W-:Y:S01]  /*daf0*/  FMUL.FTZ R48, R2.reuse, R152 ;  /* 0x0000009802307220 */ /* 0x040fe20000410000 */
[----:B------:R-:W-:Y:S01]  /*db00*/  MOV R152, R49 ;  /* 0x0000003100987202 */ /* 0x000fe20000000f00 */
[----:B------:R-:W-:Y:S01]  /*db10*/  FMUL.FTZ R49, R2, R153 ;  /* 0x0000009902317220 */ /* 0x000fe20000410000 */
[----:B-1----:R-:W-:Y:S01]  /*db20*/  @P0 IADD3.X R5, R6, c[0x0][0x1cc], RZ, P6, !PT ;  /* 0x0000730006050a10 */ /* 0x002fe200037fe4ff */
[C---:B------:R-:W-:Y:S01]  /*db30*/  FMUL.FTZ R55, R0.reuse, R55 ;  /* 0x0000003700377220 */ /* 0x040fe20000410000 */
[----:B------:R-:W-:Y:S01]  /*db40*/  @P0 IADD3 R3, P6, R3, 0x100, RZ ;  /* 0x0000010003030810 */ /* 0x000fe20007fde0ff */
[----:B------:R-:W-:Y:S02]  /*db50*/  FMUL.FTZ R58, R0, R58 ;  /* 0x0000003a003a7220 */ /* 0x000fe40000410000 */
[----:B------:R1:W-:Y:S01]  /*db60*/  @P0 LDGSTS.E.BYPASS.LTC128B.128 [R99+0xc100], [R4.64], !P4 ;  /* 0x0c10000004630fae */ /* 0x0003e2000e101d48 */
[----:B------:R-:W-:Y:S01]  /*db70*/  @P0 IADD3 R8, P5, R3, c[0x0][0x1c8], RZ ;  /* 0x0000720003080a10 */ /* 0x000fe20007fbe0ff */
[----:B------:R-:W-:Y:S02]  /*db80*/  FMUL.FTZ R3, R100, c[0x0][0x2d0] ;  /* 0x0000b40064037a20 */ /* 0x000fe40000410000 */
[----:B------:R-:W-:Y:S02]  /*db90*/  FMUL.FTZ R59, R0, R59 ;  /* 0x0000003b003b7220 */ /* 0x000fe40000410000 */
[--C-:B--2---:R-:W-:Y:S01]  /*dba0*/  FFMA.FTZ R9, R210, c[0x0][0x2d0], -R3.reuse ;  /* 0x0000b400d2097a23 */ /* 0x104fe20000010803 */
[----:B------:R-:W-:Y:S01]  /*dbb0*/  MOV R210, R19 ;  /* 0x0000001300d27202 */ /* 0x000fe20000000f00 */
[----:B------:R2:W-:Y:S01]  /*dbc0*/  @P0 LDGSTS.E.BYPASS.LTC128B.128 [R99+0xf100], [R10.64], !P3 ;  /* 0x0f1000000a630fae */ /* 0x0005e2000d901d48 */
[C---:B------:R-:W-:Y:S01]  /*dbd0*/  FMUL.FTZ R19, R0.reuse, R123 ;  /* 0x0000007b00137220 */ /* 0x040fe20000410000 */
[----:B------:R3:W-:Y:S01]  /*dbe0*/  MUFU.EX2 R246, R9 ;  /* 0x0000000900f67308 */ /* 0x0007e20000000800 */
[----:B------:R-:W-:Y:S01]  /*dbf0*/  MOV R128, R210 ;  /* 0x000000d200807202 */ /* 0x000fe20000000f00 */
[----:B------:R-:W-:Y:S01]  /*dc00*/  FMUL.FTZ R62, R0, R62 ;  /* 0x0000003e003e7220 */ /* 0x000fe20000410000 */
[----:B------:R-:W-:Y:S01]  /*dc10*/  MOV R210, R41 ;  /* 0x0000002900d27202 */ /* 0x000fe20000000f00 */
[----:B------:R-:W-:Y:S02]  /*dc20*/  FMUL.FTZ R41, R2, R145 ;  /* 0x0000009102297220 */ /* 0x000fe40000410000 */
[C---:B------:R-:W-:Y:S02]  /*dc30*/  FMUL.FTZ R63, R0.reuse, R63 ;  /* 0x0000003f003f7220 */ /* 0x040fe40000410000 */
[C---:B------:R-:W-:Y:S02]  /*dc40*/  FMUL.FTZ R66, R0.reuse, R66 ;  /* 0x0000004200427220 */ /* 0x040fe40000410000 */
[C---:B------:R-:W-:Y:S02]  /*dc50*/  FMUL.FTZ R67, R0.reuse, R67 ;  /* 0x0000004300437220 */ /* 0x040fe40000410000 */
[C---:B------:R-:W-:Y:S02]  /*dc60*/  FMUL.FTZ R70, R0.reuse, R70 ;  /* 0x0000004600467220 */ /* 0x040fe40000410000 */
[----:B------:R-:W-:Y:S02]  /*dc70*/  FMUL.FTZ R71, R0, R71 ;  /* 0x0000004700477220 */ /* 0x000fe40000410000 */
[----:B------:R-:W-:Y:S01]  /*dc80*/  FMUL.FTZ R73, R2, R73 ;  /* 0x0000004902497220 */ /* 0x000fe20000410000 */
[----:B-1----:R-:W-:Y:S01]  /*dc90*/  @P0 IADD3 R4, P1, R4, R7, RZ ;  /* 0x0000000704040210 */ /* 0x002fe20007f3e0ff */
[C---:B------:R-:W-:Y:S02]  /*dca0*/  FMUL.FTZ R74, R0.reuse, R74 ;  /* 0x0000004a004a7220 */ /* 0x040fe40000410000 */
[----:B------:R-:W-:Y:S01]  /*dcb0*/  FMUL.FTZ R75, R0, R75 ;  /* 0x0000004b004b7220 */ /* 0x000fe20000410000 */
[----:B------:R-:W-:Y:S01]  /*dcc0*/  @P0 IADD3.X R5, R5, R12, RZ, P1, !PT ;  /* 0x0000000c05050210 */ /* 0x000fe20000ffe4ff */
[----:B------:R-:W-:Y:S01]  /*dcd0*/  FMUL.FTZ R76, R2, R76 ;  /* 0x0000004c024c7220 */ /* 0x000fe20000410000 */
[----:B---3--:R-:W-:Y:S01]  /*dce0*/  @P0 IADD3.X R9, RZ, c[0x0][0x1cc], R6, P5, P6 ;  /* 0x00007300ff090a10 */ /* 0x008fe20002fec406 */
[--C-:B--2---:R-:W-:Y:S01]  /*dcf0*/  FFMA.FTZ R10, R211, c[0x0][0x2d0], -R3.reuse ;  /* 0x0000b400d30a7a23 */ /* 0x104fe20000010803 */
[----:B------:R-:W-:Y:S01]  /*dd00*/  @P0 IADD3 R6, P5, R7, R4, RZ ;  /* 0x0000000407060210 */ /* 0x000fe20007fbe0ff */
[----:B------:R-:W-:Y:S01]  /*dd10*/  FMUL.FTZ R11, R0, R115 ;  /* 0x00000073000b7220 */ /* 0x000fe20000410000 */
[----:B------:R-:W-:Y:S01]  /*dd20*/  MOV R211, R15 ;  /* 0x0000000f00d37202 */ /* 0x000fe20000000f00 */
[----:B------:R1:W-:Y:S01]  /*dd30*/  @P0 LDGSTS.E.BYPASS.LTC128B.128 [R99+0x12100], [R8.64], !P2 ;  /* 0x1210000008630fae */ /* 0x0003e2000d101d48 */
[----:B------:R-:W-:Y:S01]  /*dd40*/  @P0 IADD3.X R7, R12, R5, RZ, P5, !PT ;  /* 0x000000050c070210 */ /* 0x000fe20002ffe4ff */
[----:B------:R2:W3:Y:S01]  /*dd50*/  MUFU.EX2 R248, R10 ;  /* 0x0000000a00f87308 */ /* 0x0004e20000000800 */
[----:B------:R-:W-:Y:S02]  /*dd60*/  FMUL.FTZ R77, R2, R77 ;  /* 0x0000004d024d7220 */ /* 0x000fe40000410000 */
[C---:B------:R-:W-:Y:S02]  /*dd70*/  FMUL.FTZ R78, R0.reuse, R78 ;  /* 0x0000004e004e7220 */ /* 0x040fe40000410000 */
[----:B------:R-:W-:Y:S01]  /*dd80*/  FMUL.FTZ R79, R0, R79 ;  /* 0x0000004f004f7220 */ /* 0x000fe20000410000 */
[----:B------:R3:W-:Y:S01]  /*dd90*/  @P0 LDGSTS.E.BYPASS.LTC128B.128 [R99+0xd100], [R4.64], !P4 ;  /* 0x0d10000004630fae */ /* 0x0007e2000e101d48 */
        /* <DEDUP_REMOVED lines=9> */
[----:B------:R3:W-:Y:S01]  /*de30*/  @P0 LDGSTS.E.BYPASS.LTC128B.128 [R99+0x13100], [R4.64+0x100], !P2 ;  /* 0x1310010004630fae */ /* 0x0007e2000d101d48 */
[C---:B------:R-:W-:Y:S02]  /*de40*/  FMUL.FTZ R88, R2.reuse, R88 ;  /* 0x0000005802587220 */ /* 0x040fe40000410000 */
[C---:B-1----:R-:W-:Y:S02]  /*de50*/  FMUL.FTZ R8, R2.reuse, R112 ;  /* 0x0000007002087220 */ /* 0x042fe40000410000 */
[----:B------:R-:W-:Y:S02]  /*de60*/  FMUL.FTZ R9, R2, R113 ;  /* 0x0000007102097220 */ /* 0x000fe40000410000 */
[----:B--2---:R-:W-:Y:S01]  /*de70*/  FMUL.FTZ R10, R0, R114 ;  /* 0x00000072000a7220 */ /* 0x004fe20000410000 */
[----:B------:R1:W-:Y:S01]  /*de80*/  @P0 LDGSTS.E.BYPASS.LTC128B.128 [R99+0xe100], [R6.64], !P4 ;  /* 0x0e10000006630fae */ /* 0x0003e2000e101d48 */
[----:B------:R-:W-:Y:S02]  /*de90*/  FMUL.FTZ R89, R2, R89 ;  /* 0x0000005902597220 */ /* 0x000fe40000410000 */
[C---:B------:R-:W-:Y:S02]  /*dea0*/  FMUL.FTZ R90, R0.reuse, R90 ;  /* 0x0000005a005a7220 */ /* 0x040fe40000410000 */
[----:B------:R-:W-:Y:S02]  /*deb0*/  FMUL.FTZ R91, R0, R91 ;  /* 0x0000005b005b7220 */ /* 0x000fe40000410000 */
[C---:B------:R-:W-:Y:S01]  /*dec0*/  FMUL.FTZ R92, R2.reuse, R92 ;  /* 0x0000005c025c7220 */ /* 0x040fe20000410000 */
[----:B------:R1:W-:Y:S01]  /*ded0*/  @P0 LDGSTS.E.BYPASS.LTC128B.128 [R99+0x11100], [R6.64+0x80], !P3 ;  /* 0x1110008006630fae */ /* 0x0003e2000d901d48 */
[----:B------:R-:W-:Y:S02]  /*dee0*/  FMUL.FTZ R93, R2, R93 ;  /* 0x0000005d025d7220 */ /* 0x000fe40000410000 */
[C---:B------:R-:W-:Y:S02]  /*def0*/  FMUL.FTZ R94, R0.reuse, R94 ;  /* 0x0000005e005e7220 */ /* 0x040fe40000410000 */
[----:B------:R-:W-:Y:S02]  /*df00*/  FMUL.FTZ R95, R0, R95 ;  /* 0x0000005f005f7220 */ /* 0x000fe40000410000 */
[C---:B------:R-:W-:Y:S01]  /*df10*/  FMUL.FTZ R96, R2.reuse, R96 ;  /* 0x0000006002607220 */ /* 0x040fe20000410000 */
[----:B------:R1:W-:Y:S01]  /*df20*/  @P0 LDGSTS.E.BYPASS.LTC128B.128 [R99+0x14100], [R6.64+0x100], !P2 ;  /* 0x1410010006630fae */ /* 0x0003e2000d101d48 */
[----:B------:R-:W-:Y:S02]  /*df30*/  FMUL.FTZ R97, R2, R97 ;  /* 0x0000006102617220 */ /* 0x000fe40000410000 */
[--C-:B---3--:R-:W-:Y:S01]  /*df40*/  FFMA.FTZ R4, R208, c[0x0][0x2d0], -R3.reuse ;  /* 0x0000b400d0047a23 */ /* 0x108fe20000010803 */
[----:B------:R-:W-:Y:S01]  /*df50*/  MOV R208, R252 ;  /* 0x000000fc00d07202 */ /* 0x000fe20000000f00 */
[----:B------:R-:W-:Y:S01]  /*df60*/  FMUL.FTZ R5, R2, R109 ;  /* 0x0000006d02057220 */ /* 0x000fe20000410000 */
[----:B------:R-:W-:Y:S01]  /*df70*/  F2FP.BF16.PACK_AB R109, R248, R246 ;  /* 0x000000f6f86d723e */ /* 0x000fe200000010ff */
[----:B------:R2:W-:Y:S01]  /*df80*/  MUFU.EX2 R252, R4 ;  /* 0x0000000400fc7308 */ /* 0x0005e20000000800 */
[----:B------:R-:W3:Y:S01]  /*df90*/  LDSM.16.MT88.4 R12, [R224] ;  /* 0x00000000e00c783b */ /* 0x000ee20000004200 */
[----:B------:R-:W-:Y:S02]  /*dfa0*/  MOV R131, R208 ;  /* 0x000000d000837202 */ /* 0x000fe40000000f00 */
[----:B------:R-:W-:Y:S02]  /*dfb0*/  MOV R208, R165 ;  /* 0x000000a500d07202 */ /* 0x000fe40000000f00 */
[----:B------:R-:W-:Y:S01]  /*dfc0*/  MOV R165, R40 ;  /* 0x0000002800a57202 */ /* 0x000fe20000000f00 */
[----:B------:R-:W-:Y:S02]  /*dfd0*/  FMUL.FTZ R40, R2, R144 ;  /* 0x0000009002287220 */ /* 0x000fe40000410000 */
[----:B------:R-:W3:Y:S08]  /*dfe0*/  LDSM.16.MT88.4 R20, [R228] ;  /* 0x00000000e414783b */ /* 0x000ef00000004200 */
[----:B------:R-:W3:Y:S01]  /*dff0*/  LDSM.16.MT88.4 R28, [R227] ;  /* 0x00000000e31c783b */ /* 0x000ee20000004200 */
[C---:B-1----:R-:W-:Y:S01]  /*e000*/  FMUL.FTZ R6, R0.reuse, R110 ;  /* 0x0000006e00067220 */ /* 0x042fe20000410000 */
[----:B------:R-:W-:Y:S01]  /*e010*/  F2FP.BF16.PACK_AB R110, R251, R231 ;  /* 0x000000e7fb6e723e */ /* 0x000fe200000010ff */
[C---:B------:R-:W-:Y:S02]  /*e020*/  FMUL.FTZ R7, R0.reuse, R111 ;  /* 0x0000006f00077220 */ /* 0x040fe40000410000 */
[----:B--2---:R-:W-:Y:S01]  /*e030*/  FFMA.FTZ R4, R209, c[0x0][0x2d0], -R3 ;  /* 0x0000b400d1047a23 */ /* 0x004fe20000010803 */
[----:B------:R-:W-:Y:S01]  /*e040*/  MOV R209, R18 ;  /* 0x0000001200d17202 */ /* 0x000fe20000000f00 */
[C---:B------:R-:W-:Y:S01]  /*e050*/  FMUL.FTZ R18, R0.reuse, R122 ;  /* 0x0000007a00127220 */ /* 0x040fe20000410000 */
[----:B------:R-:W1:Y:S01]  /*e060*/  LDSM.16.MT88.4 R36, [R249] ;  /* 0x00000000f924783b */ /* 0x000e620000004200 */
[----:B------:R-:W2:Y:S01]  /*e070*/  MUFU.EX2 R250, R4 ;  /* 0x0000000400fa7308 */ /* 0x000ea20000000800 */
[----:B------:R-:W-:Y:S02]  /*e080*/  MOV R130, R209 ;  /* 0x000000d100827202 */ /* 0x000fe40000000f00 */
[----:B------:R-:W-:Y:S02]  /*e090*/  MOV R209, R164 ;  /* 0x000000a400d17202 */ /* 0x000fe40000000f00 */
[----:B------:R-:W-:Y:S01]  /*e0a0*/  MOV R164, R35 ;  /* 0x0000002300a47202 */ /* 0x000fe20000000f00 */
[C---:B------:R-:W-:Y:S01]  /*e0b0*/  FMUL.FTZ R35, R0.reuse, R139 ;  /* 0x0000008b00237220 */ /* 0x040fe20000410000 */
[----:B------:R-:W1:Y:S01]  /*e0c0*/  LDSM.16.MT88.4 R44, [R224+0x3000] ;  /* 0x00300000e02c783b */ /* 0x000e620000004200 */
[----:B------:R-:W-:Y:S01]  /*e0d0*/  MOV R139, R50 ;  /* 0x00000032008b7202 */ /* 0x000fe20000000f00 */
[----:B------:R-:W-:Y:S06]  /*e0e0*/  FMUL.FTZ R50, R0, R154 ;  /* 0x0000009a00327220 */ /* 0x000fec0000410000 */
[----:B------:R-:W4:Y:S04]  /*e0f0*/  LDL.LU R99, [R1+0xa0] ;  /* 0x0000a00001637983 */ /* 0x000f280000300800 */
[----:B------:R-:W1:Y:S01]  /*e100*/  LDSM.16.MT88.4 R112, [R228+0x3000] ;  /* 0x00300000e470783b */ /* 0x000e620000004200 */
[----:B--2---:R-:W-:Y:S01]  /*e110*/  F2FP.BF16.PACK_AB R111, R250, R252 ;  /* 0x000000fcfa6f723e */ /* 0x004fe200000010ff */
[C---:B------:R-:W-:Y:S01]  /*e120*/  FMUL.FTZ R4, R2.reuse, R108 ;  /* 0x0000006c02047220 */ /* 0x040fe20000410000 */
[----:B------:R-:W-:Y:S05]  /*e130*/  F2FP.BF16.PACK_AB R108, R247, R245 ;  /* 0x000000f5f76c723e */ /* 0x000fea00000010ff */
[----:B------:R-:W2:Y:S04]  /*e140*/  LDL.LU R106, [R1+0x18] ;  /* 0x00001800016a7983 */ /* 0x000ea80000300800 */
[----:B------:R-:W0:Y:S01]  /*e150*/  LDGDEPBAR ;  /* 0x00000000000079af */ /* 0x000e220000000000 */
[C---:B---3--:R-:W-:Y:S07]  /*e160*/  HMMA.16816.F32.BF16 R4, R108.reuse, R12, R4 ;  /* 0x0000000c6c04723c */ /* 0x048fee0000041804 */
[C---:B------:R-:W-:Y:S01]  /*e170*/  FMUL.FTZ R13, R2.reuse, R117 ;  /* 0x00000075020d7220 */ /* 0x040fe20000410000 */
[C---:B------:R-:W-:Y:S04]  /*e180*/  HMMA.16816.F32.BF16 R8, R108.reuse, R14, R8 ;  /* 0x0000000e6c08723c */ /* 0x040fe80000041808 */
[C---:B------:R-:W-:Y:S01]  /*e190*/  FMUL.FTZ R12, R2.reuse, R116 ;  /* 0x00000074020c7220 */ /* 0x040fe20000410000 */
[----:B------:R-:W-:Y:S01]  /*e1a0*/  MOV R116, R16 ;  /* 0x0000001000747202 */ /* 0x000fe20000000f00 */
[----:B------:R-:W-:Y:S02]  /*e1b0*/  FMUL.FTZ R16, R2, R120 ;  /* 0x0000007802107220 */ /* 0x000fe40000410000 */
[C---:B------:R-:W-:Y:S01]  /*e1c0*/  FMUL.FTZ R14, R0.reuse, R118 ;  /* 0x00000076000e7220 */ /* 0x040fe20000410000 */
[----:B------:R-:W-:Y:S03]  /*e1d0*/  LDSM.16.MT88.4 R120, [R230+0x3000] ;  /* 0x00300000e678783b */ /* 0x000fe60000004200 */
[----:B------:R-:W-:Y:S07]  /*e1e0*/  FMUL.FTZ R15, R0, R119 ;  /* 0x00000077000f7220 */ /* 0x000fee0000410000 */
[C---:B------:R-:W-:Y:S07]  /*e1f0*/  HMMA.16816.F32.BF16 R12, R108.reuse, R20, R12 ;  /* 0x000000146c0c723c */ /* 0x040fee000004180c */
[C---:B------:R-:W-:Y:S01]  /*e200*/  FMUL.FTZ R20, R2.reuse, R124 ;  /* 0x0000007c02147220 */ /* 0x040fe20000410000 */
[C---:B------:R-:W-:Y:S04]  /*e210*/  HMMA.16816.F32.BF16 R16, R108.reuse, R22, R16 ;  /* 0x000000166c10723c */ /* 0x040fe80000041810 */
[----:B------:R-:W-:Y:S03]  /*e220*/  FMUL.FTZ R21, R2, R125 ;  /* 0x0000007d02157220 */ /* 0x000fe60000410000 */
[C---:B------:R-:W-:Y:S02]  /*e230*/  FMUL.FTZ R22, R0.reuse, R126 ;  /* 0x0000007e00167220 */ /* 0x040fe40000410000 */
[C---:B------:R-:W-:Y:S02]  /*e240*/  FMUL.FTZ R23, R0.reuse, R127 ;  /* 0x0000007f00177220 */ /* 0x040fe40000410000 */
[----:B------:R-:W-:Y:S05]  /*e250*/  LDSM.16.MT88.4 R124, [R227+0x800] ;  /* 0x00080000e37c783b */ /* 0x000fea0000004200 */
[C---:B------:R-:W-:Y:S03]  /*e260*/  HMMA.16816.F32.BF16 R20, R108.reuse, R28, R20 ;  /* 0x0000001c6c14723c */ /* 0x040fe60000041814 */
[----:B------:R-:W-:Y:S04]  /*e270*/  FMUL.FTZ R98, R0, R98 ;  /* 0x0000006200627220 */ /* 0x000fe80000410000 */
[C---:B------:R-:W-:Y:S01]  /*e280*/  FMUL.FTZ R28, R2.reuse, R132 ;  /* 0x00000084021c7220 */ /* 0x040fe20000410000 */
[C---:B------:R-:W-:Y:S04]  /*e290*/  HMMA.16816.F32.BF16 R24, R108.reuse, R30, R24 ;  /* 0x0000001e6c18723c */ /* 0x040fe80000041818 */
[----:B------:R-:W-:Y:S01]  /*e2a0*/  FMUL.FTZ R29, R2, R133 ;  /* 0x00000085021d7220 */ /* 0x000fe20000410000 */
[----:B------:R-:W-:Y:S02]  /*e2b0*/  MOV R132, R221 ;  /* 0x000000dd00847202 */ /* 0x000fe40000000f00 */
[C---:B------:R-:W-:Y:S01]  /*e2c0*/  FMUL.FTZ R30, R0.reuse, R134 ;  /* 0x00000086001e7220 */ /* 0x040fe20000410000 */
[----:B------:R-:W-:Y:S01]  /*e2d0*/  MOV R134, R51 ;  /* 0x0000003300867202 */ /* 0x000fe20000000f00 */
[C---:B------:R-:W-:Y:S03]  /*e2e0*/  FMUL.FTZ R31, R0.reuse, R135 ;  /* 0x00000087001f7220 */ /* 0x040fe60000410000 */
[----:B------:R-:W-:Y:S01]  /*e2f0*/  MOV R51, R34 ;  /* 0x0000002200337202 */ /* 0x000fe20000000f00 */
[C---:B------:R-:W-:Y:S01]  /*e300*/  FMUL.FTZ R34, R0.reuse, R138 ;  /* 0x0000008a00227220 */ /* 0x040fe20000410000 */
[----:B------:R-:W-:Y:S02]  /*e310*/  MOV R138, R116 ;  /* 0x00000074008a7202 */ /* 0x000fe40000000f00 */
[C---:B-1----:R-:W-:Y:S01]  /*e320*/  HMMA.16816.F32.BF16 R28, R108.reuse, R36, R28 ;  /* 0x000000246c1c723c */ /* 0x042fe2000004181c */
[----:B------:R-:W1:Y:S02]  /*e330*/  LDSM.16.MT88.4 R116, [R227+0x3000] ;  /* 0x00300000e374783b */ /* 0x000e640000004200 */
[----:B------:R-:W-:Y:S01]  /*e340*/  MOV R145, R51 ;  /* 0x0000003300917202 */ /* 0x000fe20000000f00 */
[----:B------:R-:W-:Y:S03]  /*e350*/  FMUL.FTZ R51, R0, R155 ;  /* 0x0000009b00337220 */ /* 0x000fe60000410000 */
[C---:B------:R-:W-:Y:S01]  /*e360*/  FMUL.FTZ R36, R2.reuse, R140 ;  /* 0x0000008c02247220 */ /* 0x040fe20000410000 */
[C---:B------:R-:W-:Y:S04]  /*e370*/  HMMA.16816.F32.BF16 R32, R108.reuse, R38, R32 ;  /* 0x000000266c20723c */ /* 0x040fe80000041820 */
[----:B------:R-:W-:Y:S03]  /*e380*/  FMUL.FTZ R37, R2, R141 ;  /* 0x0000008d02257220 */ /* 0x000fe60000410000 */
[C---:B------:R-:W-:Y:S02]  /*e390*/  FMUL.FTZ R38, R0.reuse, R142 ;  /* 0x0000008e00267220 */ /* 0x040fe40000410000 */
[----:B------:R-:W-:Y:S07]  /*e3a0*/  FMUL.FTZ R39, R0, R143 ;  /* 0x0000008f00277220 */ /* 0x000fee0000410000 */
[C---:B------:R-:W-:Y:S07]  /*e3b0*/  HMMA.16816.F32.BF16 R36, R108.reuse, R44, R36 ;  /* 0x0000002c6c24723c */ /* 0x040fee0000041824 */
[C---:B------:R-:W-:Y:S01]  /*e3c0*/  FMUL.FTZ R44, R2.reuse, R148 ;  /* 0x00000094022c7220 */ /* 0x040fe20000410000 */
[C---:B------:R-:W-:Y:S01]  /*e3d0*/  HMMA.16816.F32.BF16 R40, R108.reuse, R46, R40 ;  /* 0x0000002e6c28723c */ /* 0x040fe20000041828 */
[----:B------:R3:W-:Y:S03]  /*e3e0*/  MUFU.EX2 R148, R102 ;  /* 0x0000006600947308 */ /* 0x0007e60000000800 */
[----:B------:R-:W-:Y:S03]  /*e3f0*/  FMUL.FTZ R45, R2, R149 ;  /* 0x00000095022d7220 */ /* 0x000fe60000410000 */
[C---:B------:R-:W-:Y:S02]  /*e400*/  FMUL.FTZ R47, R0.reuse, R151 ;  /* 0x00000097002f7220 */ /* 0x040fe40000410000 */
[----:B------:R-:W-:Y:S07]  /*e410*/  FMUL.FTZ R46, R0, R150 ;  /* 0x00000096002e7220 */ /* 0x000fee0000410000 */
[C---:B------:R-:W-:Y:S08]  /*e420*/  HMMA.16816.F32.BF16 R44, R108.reuse, R112, R44 ;  /* 0x000000706c2c723c */ /* 0x040ff0000004182c */
[C---:B------:R-:W-:Y:S01]  /*e430*/  HMMA.16816.F32.BF16 R48, R108.reuse, R114, R48 ;  /* 0x000000726c30723c */ /* 0x040fe20000041830 */
[----:B------:R-:W1:Y:S03]  /*e440*/  LDSM.16.MT88.4 R112, [R224+0x6000] ;  /* 0x00600000e070783b */ /* 0x000e660000004200 */
[----:B---3--:R-:W-:Y:S04]  /*e450*/  FFMA.FTZ R102, R107, c[0x0][0x2d0], -R103 ;  /* 0x0000b4006b667a23 */ /* 0x008fe80000010867 */
[C---:B-1----:R-:W-:Y:S01]  /*e460*/  HMMA.16816.F32.BF16 R52, R108.reuse, R116, R52 ;  /* 0x000000746c34723c */ /* 0x042fe20000041834 */
[----:B------:R1:W3:Y:S07]  /*e470*/  MUFU.EX2 R142, R102 ;  /* 0x00000066008e7308 */ /* 0x0002ee0000000800 */
[C---:B------:R-:W-:Y:S01]  /*e480*/  HMMA.16816.F32.BF16 R56, R108.reuse, R118, R56 ;  /* 0x000000766c38723c */ /* 0x040fe20000041838 */
[----:B------:R-:W3:Y:S07]  /*e490*/  LDSM.16.MT88.4 R116, [R228+0x6000] ;  /* 0x00600000e474783b */ /* 0x000eee0000004200 */
[C---:B------:R-:W-:Y:S08]  /*e4a0*/  HMMA.16816.F32.BF16 R60, R108.reuse, R120, R60 ;  /* 0x000000786c3c723c */ /* 0x040ff0000004183c */
[C---:B------:R-:W-:Y:S01]  /*e4b0*/  HMMA.16816.F32.BF16 R64, R108.reuse, R122, R64 ;  /* 0x0000007a6c40723c */ /* 0x040fe20000041840 */
[----:B------:R-:W3:Y:S03]  /*e4c0*/  LDSM.16.MT88.4 R120, [R227+0x6000] ;  /* 0x00600000e378783b */ /* 0x000ee60000004200 */
[--C-:B-1----:R-:W-:Y:S04]  /*e4d0*/  FFMA.FTZ R102, R212, c[0x0][0x2d0], -R3.reuse ;  /* 0x0000b400d4667a23 */ /* 0x102fe80000010803 */
[----:B------:R1:W-:Y:S01]  /*e4e0*/  MUFU.EX2 R143, R102 ;  /* 0x00000066008f7308 */ /* 0x0003e20000000800 */
[C---:B------:R-:W-:Y:S08]  /*e4f0*/  HMMA.16816.F32.BF16 R68, R108.reuse, R112, R68 ;  /* 0x000000706c44723c */ /* 0x040ff00000041844 */
[C---:B------:R-:W-:Y:S01]  /*e500*/  HMMA.16816.F32.BF16 R72, R108.reuse, R114, R72 ;  /* 0x000000726c48723c */ /* 0x040fe20000041848 */
[----:B------:R-:W3:Y:S07]  /*e510*/  LDSM.16.MT88.4 R112, [R230+0x6000] ;  /* 0x00600000e670783b */ /* 0x000eee0000004200 */
[C---:B---3--:R-:W-:Y:S04]  /*e520*/  HMMA.16816.F32.BF16 R76, R108.reuse, R116, R76 ;  /* 0x000000746c4c723c */ /* 0x048fe8000004184c */
[----:B-1----:R-:W-:Y:S04]  /*e530*/  FFMA.FTZ R102, R213, c[0x0][0x2d0], -R3 ;  /* 0x0000b400d5667a23 */ /* 0x002fe80000010803 */
[C---:B------:R-:W-:Y:S01]  /*e540*/  HMMA.16816.F32.BF16 R80, R108.reuse, R118, R80 ;  /* 0x000000766c50723c */ /* 0x040fe20000041850 */
[----:B------:R-:W1:Y:S01]  /*e550*/  LDSM.16.MT88.4 R116, [R224+0x800] ;  /* 0x00080000e074783b */ /* 0x000e620000004200 */
[----:B------:R3:W1:Y:S06]  /*e560*/  MUFU.EX2 R141, R102 ;  /* 0x00000066008d7308 */ /* 0x00066c0000000800 */
[C---:B------:R-:W-:Y:S08]  /*e570*/  HMMA.16816.F32.BF16 R84, R108.reuse, R120, R84 ;  /* 0x000000786c54723c */ /* 0x040ff00000041854 */
[C---:B------:R-:W-:Y:S01]  /*e580*/  HMMA.16816.F32.BF16 R88, R108.reuse, R122, R88 ;  /* 0x0000007a6c58723c */ /* 0x040fe20000041858 */
[----:B------:R-:W1:Y:S07]  /*e590*/  LDSM.16.MT88.4 R120, [R228+0x800] ;  /* 0x00080000e478783b */ /* 0x000e6e0000004200 */
[C---:B------:R-:W-:Y:S04]  /*e5a0*/  HMMA.16816.F32.BF16 R92, R108.reuse, R112, R92 ;  /* 0x000000706c5c723c */ /* 0x040fe8000004185c */
[--C-:B---3--:R-:W-:Y:S04]  /*e5b0*/  FFMA.FTZ R102, R214, c[0x0][0x2d0], -R103.reuse ;  /* 0x0000b400d6667a23 */ /* 0x108fe80000010867 */
[----:B------:R3:W-:Y:S04]  /*e5c0*/  MUFU.EX2 R140, R102 ;  /* 0x00000066008c7308 */ /* 0x0007e80000000800 */
[----:B---3--:R-:W-:Y:S06]  /*e5d0*/  FFMA.FTZ R102, R215, c[0x0][0x2d0], -R103 ;  /* 0x0000b400d7667a23 */ /* 0x008fec0000010867 */
[----:B------:R3:W1:Y:S02]  /*e5e0*/  MUFU.EX2 R151, R102 ;  /* 0x0000006600977308 */ /* 0x0006640000000800 */
[----:B---3--:R-:W-:Y:S02]  /*e5f0*/  FFMA.FTZ R102, R216, c[0x0][0x2d0], -R3 ;  /* 0x0000b400d8667a23 */ /* 0x008fe40000010803 */
[----:B----4-:R-:W-:Y:S06]  /*e600*/  FMUL.FTZ R99, R0, R99 ;  /* 0x0000006300637220 */ /* 0x010fec0000410000 */
[----:B------:R3:W-:Y:S01]  /*e610*/  MUFU.EX2 R144, R102 ;  /* 0x0000006600907308 */ /* 0x0007e20000000800 */
[----:B------:R-:W-:Y:S01]  /*e620*/  HMMA.16816.F32.BF16 R96, R108, R114, R96 ;  /* 0x000000726c60723c */ /* 0x000fe20000041860 */
[----:B------:R-:W4:Y:S02]  /*e630*/  LDSM.16.MT88.4 R112, [R230+0x800] ;  /* 0x00080000e670783b */ /* 0x000f240000004200 */
[----:B--2---:R-:W-:Y:S04]  /*e640*/  FFMA.FTZ R2, R2, R106, R245 ;  /* 0x0000006a02027223 */ /* 0x004fe800000100f5 */
[----:B------:R-:W-:Y:S02]  /*e650*/  F2FP.BF16.PACK_AB R108, R142, R148 ;  /* 0x000000948e6c723e */ /* 0x000fe400000010ff */
[----:B-1----:R-:W-:Y:S03]  /*e660*/  F2FP.BF16.PACK_AB R109, R141, R143 ;  /* 0x0000008f8d6d723e */ /* 0x002fe600000010ff */
[----:B------:R-:W-:Y:S01]  /*e670*/  F2FP.BF16.PACK_AB R110, R151, R140 ;  /* 0x0000008c976e723e */ /* 0x000fe200000010ff */
[----:B------:R-:W-:Y:S04]  /*e680*/  FADD.FTZ R2, R247, R2 ;  /* 0x00000002f7027221 */ /* 0x000fe80000010000 */
[----:B------:R-:W-:Y:S02]  /*e690*/  FADD.FTZ R2, R231, R2 ;  /* 0x00000002e7027221 */ /* 0x000fe40000010000 */
[----:B---3--:R-:W-:Y:S02]  /*e6a0*/  FFMA.FTZ R102, R217, c[0x0][0x2d0], -R3 ;  /* 0x0000b400d9667a23 */ /* 0x008fe40000010803 */
[----:B------:R-:W-:Y:S02]  /*e6b0*/  FADD.FTZ R2, R251, R2 ;  /* 0x00000002fb027221 */ /* 0x000fe40000010000 */
[----:B------:R1:W2:Y:S02]  /*e6c0*/  MUFU.EX2 R150, R102 ;  /* 0x0000006600967308 */ /* 0x0002a40000000800 */
[--C-:B-1----:R-:W-:Y:S01]  /*e6d0*/  FFMA.FTZ R102, R218, c[0x0][0x2d0], -R103.reuse ;  /* 0x0000b400da667a23 */ /* 0x102fe20000010867 */
[----:B--2---:R-:W-:Y:S07]  /*e6e0*/  F2FP.BF16.PACK_AB R111, R150, R144 ;  /* 0x00000090966f723e */ /* 0x004fee00000010ff */
[----:B------:R1:W-:Y:S01]  /*e6f0*/  MUFU.EX2 R149, R102 ;  /* 0x0000006600957308 */ /* 0x0003e20000000800 */
[C---:B------:R-:W-:Y:S08]  /*e700*/  HMMA.16816.F32.BF16 R4, R108.reuse, R116, R4 ;  /* 0x000000746c04723c */ /* 0x040ff00000041804 */
[C---:B------:R-:W-:Y:S01]  /*e710*/  HMMA.16816.F32.BF16 R8, R108.reuse, R118, R8 ;  /* 0x000000766c08723c */ /* 0x040fe20000041808 */
[----:B------:R-:W2:Y:S07]  /*e720*/  LDSM.16.MT88.4 R116, [R224+0x3800] ;  /* 0x00380000e074783b */ /* 0x000eae0000004200 */
[C---:B------:R-:W-:Y:S04]  /*e730*/  HMMA.16816.F32.BF16 R12, R108.reuse, R120, R12 ;  /* 0x000000786c0c723c */ /* 0x040fe8000004180c */
[----:B-1----:R-:W-:Y:S04]  /*e740*/  FFMA.FTZ R102, R219, c[0x0][0x2d0], -R103 ;  /* 0x0000b400db667a23 */ /* 0x002fe80000010867 */
[C---:B------:R-:W-:Y:S01]  /*e750*/  HMMA.16816.F32.BF16 R16, R108.reuse, R122, R16 ;  /* 0x0000007a6c10723c */ /* 0x040fe20000041810 */
[----:B------:R1:W3:Y:S01]  /*e760*/  MUFU.EX2 R135, R102 ;  /* 0x0000006600877308 */ /* 0x0002e20000000800 */
[----:B------:R-:W3:Y:S06]  /*e770*/  LDSM.16.MT88.4 R120, [R228+0x3800] ;  /* 0x00380000e478783b */ /* 0x000eec0000004200 */
[C---:B------:R-:W-:Y:S08]  /*e780*/  HMMA.16816.F32.BF16 R20, R108.reuse, R124, R20 ;  /* 0x0000007c6c14723c */ /* 0x040ff00000041814 */
[C---:B------:R-:W-:Y:S01]  /*e790*/  HMMA.16816.F32.BF16 R24, R108.reuse, R126, R24 ;  /* 0x0000007e6c18723c */ /* 0x040fe20000041818 */
[----:B------:R-:W3:Y:S07]  /*e7a0*/  LDSM.16.MT88.4 R124, [R227+0x3800] ;  /* 0x00380000e37c783b */ /* 0x000eee0000004200 */
[C---:B----4-:R-:W-:Y:S04]  /*e7b0*/  HMMA.16816.F32.BF16 R28, R108.reuse, R112, R28 ;  /* 0x000000706c1c723c */ /* 0x050fe8000004181c */
[--C-:B-1----:R-:W-:Y:S04]  /*e7c0*/  FFMA.FTZ R102, R220, c[0x0][0x2d0], -R3.reuse ;  /* 0x0000b400dc667a23 */ /* 0x102fe80000010803 */
[C---:B------:R-:W-:Y:S01]  /*e7d0*/  HMMA.16816.F32.BF16 R32, R108.reuse, R114, R32 ;  /* 0x000000726c20723c */ /* 0x040fe20000041820 */
[----:B------:R1:W-:Y:S01]  /*e7e0*/  MUFU.EX2 R221, R102 ;  /* 0x0000006600dd7308 */ /* 0x0003e20000000800 */
[----:B------:R-:W4:Y:S06]  /*e7f0*/  LDSM.16.MT88.4 R112, [R230+0x3800] ;  /* 0x00380000e670783b */ /* 0x000f2c0000004200 */
[C---:B--2---:R-:W-:Y:S08]  /*e800*/  HMMA.16816.F32.BF16 R36, R108.reuse, R116, R36 ;  /* 0x000000746c24723c */ /* 0x044ff00000041824 */
[C---:B------:R-:W-:Y:S01]  /*e810*/  HMMA.16816.F32.BF16 R40, R108.reuse, R118, R40 ;  /* 0x000000766c28723c */ /* 0x040fe20000041828 */
[----:B------:R-:W2:Y:S07]  /*e820*/  LDSM.16.MT88.4 R116, [R224+0x6800] ;  /* 0x00680000e074783b */ /* 0x000eae0000004200 */
[C---:B---3--:R-:W-:Y:S04]  /*e830*/  HMMA.16816.F32.BF16 R44, R108.reuse, R120, R44 ;  /* 0x000000786c2c723c */ /* 0x048fe8000004182c */
        /* <DEDUP_REMOVED lines=19> */
[----:B------:R-:W2:Y:S06]  /*e970*/  LDSM.16.MT88.4 R120, [R228+0x1000] ;  /* 0x00100000e478783b */ /* 0x000eac0000004200 */
[C---:B------:R-:W-:Y:S08]  /*e980*/  HMMA.16816.F32.BF16 R84, R108.reuse, R124, R84 ;  /* 0x0000007c6c54723c */ /* 0x040ff00000041854 */
[C---:B------:R-:W-:Y:S01]  /*e990*/  HMMA.16816.F32.BF16 R88, R108.reuse, R126, R88 ;  /* 0x0000007e6c58723c */ /* 0x040fe20000041858 */
[----:B------:R-:W2:Y:S07]  /*e9a0*/  LDSM.16.MT88.4 R124, [R227+0x1000] ;  /* 0x00100000e37c783b */ /* 0x000eae0000004200 */
[C---:B----4-:R-:W-:Y:S04]  /*e9b0*/  HMMA.16816.F32.BF16 R92, R108.reuse, R112, R92 ;  /* 0x000000706c5c723c */ /* 0x050fe8000004185c */
[--C-:B-1----:R-:W-:Y:S02]  /*e9c0*/  FFMA.FTZ R102, R152, c[0x0][0x2d0], -R3.reuse ;  /* 0x0000b40098667a23 */ /* 0x102fe40000010803 */
[----:B------:R-:W-:Y:S02]  /*e9d0*/  LDSM.16.MT88.4 R152, [R228+0x5800] ;  /* 0x00580000e498783b */ /* 0x000fe40000004200 */
[----:B------:R-:W-:Y:S01]  /*e9e0*/  HMMA.16816.F32.BF16 R96, R108, R114, R96 ;  /* 0x000000726c60723c */ /* 0x000fe20000041860 */
[----:B------:R1:W-:Y:S05]  /*e9f0*/  MUFU.EX2 R219, R102 ;  /* 0x0000006600db7308 */ /* 0x0003ea0000000800 */
[----:B------:R-:W4:Y:S01]  /*ea00*/  LDSM.16.MT88.4 R112, [R230+0x1000] ;  /* 0x00100000e670783b */ /* 0x000f220000004200 */
[----:B------:R-:W-:Y:S02]  /*ea10*/  F2FP.BF16.PACK_AB R108, R135, R149 ;  /* 0x00000095876c723e */ /* 0x000fe400000010ff */
[----:B------:R-:W-:Y:S03]  /*ea20*/  F2FP.BF16.PACK_AB R109, R220, R221 ;  /* 0x000000dddc6d723e */ /* 0x000fe600000010ff */
[----:B---3--:R-:W-:Y:S01]  /*ea30*/  F2FP.BF16.PACK_AB R110, R133, R132 ;  /* 0x00000084856e723e */ /* 0x008fe200000010ff */
[----:B-1----:R-:W-:Y:S04]  /*ea40*/  FFMA.FTZ R102, R147, c[0x0][0x2d0], -R3 ;  /* 0x0000b40093667a23 */ /* 0x002fe80000010803 */
[----:B------:R1:W3:Y:S02]  /*ea50*/  MUFU.EX2 R218, R102 ;  /* 0x0000006600da7308 */ /* 0x0002e40000000800 */
[--C-:B-1----:R-:W-:Y:S01]  /*ea60*/  FFMA.FTZ R102, R136, c[0x0][0x2d0], -R103.reuse ;  /* 0x0000b40088667a23 */ /* 0x102fe20000010867 */
[----:B------:R-:W-:Y:S02]  /*ea70*/  MOV R136, R134 ;  /* 0x0000008600887202 */ /* 0x000fe40000000f00 */
[----:B---3--:R-:W-:Y:S05]  /*ea80*/  F2FP.BF16.PACK_AB R111, R218, R219 ;  /* 0x000000dbda6f723e */ /* 0x008fea00000010ff */
[----:B------:R1:W-:Y:S02]  /*ea90*/  MUFU.EX2 R134, R102 ;  /* 0x0000006600867308 */ /* 0x0003e40000000800 */
[C---:B--2---:R-:W-:Y:S08]  /*eaa0*/  HMMA.16816.F32.BF16 R4, R108.reuse, R116, R4 ;  /* 0x000000746c04723c */ /* 0x044ff00000041804 */
        /* <DEDUP_REMOVED lines=43> */
[--C-:B-1----:R-:W-:Y:S04]  /*ed60*/  FFMA.FTZ R102, R136, c[0x0][0x2d0], -R3.reuse ;  /* 0x0000b40088667a23 */ /* 0x102fe80000010803 */
[----:B------:R-:W-:Y:S01]  /*ed70*/  HMMA.16816.F32.BF16 R96, R108, R114, R96 ;  /* 0x000000726c60723c */ /* 0x000fe20000041860 */
[----:B------:R1:W-:Y:S01]  /*ed80*/  MUFU.EX2 R214, R102 ;  /* 0x0000006600d67308 */ /* 0x0003e20000000800 */
[----:B------:R-:W4:Y:S05]  /*ed90*/  LDSM.16.MT88.4 R112, [R230+0x1800] ;  /* 0x00180000e670783b */ /* 0x000f2a0000004200 */
[----:B------:R-:W-:Y:S02]  /*eda0*/  F2FP.BF16.PACK_AB R108, R138, R134 ;  /* 0x000000868a6c723e */ /* 0x000fe400000010ff */
[----:B------:R-:W-:Y:S03]  /*edb0*/  F2FP.BF16.PACK_AB R109, R216, R217 ;  /* 0x000000d9d86d723e */ /* 0x000fe600000010ff */
[----:B---3--:R-:W-:Y:S01]  /*edc0*/  F2FP.BF16.PACK_AB R110, R137, R139 ;  /* 0x0000008b896e723e */ /* 0x008fe200000010ff */
[----:B-1----:R-:W-:Y:S04]  /*edd0*/  FFMA.FTZ R102, R131, c[0x0][0x2d0], -R3 ;  /* 0x0000b40083667a23 */ /* 0x002fe80000010803 */
[----:B------:R1:W3:Y:S02]  /*ede0*/  MUFU.EX2 R213, R102 ;  /* 0x0000006600d57308 */ /* 0x0002e40000000800 */
[--C-:B-1----:R-:W-:Y:S01]  /*edf0*/  FFMA.FTZ R102, R130, c[0x0][0x2d0], -R103.reuse ;  /* 0x0000b40082667a23 */ /* 0x102fe20000010867 */
[----:B---3--:R-:W-:Y:S07]  /*ee00*/  F2FP.BF16.PACK_AB R111, R213, R214 ;  /* 0x000000d6d56f723e */ /* 0x008fee00000010ff */
[----:B------:R1:W-:Y:S01]  /*ee10*/  MUFU.EX2 R136, R102 ;  /* 0x0000006600887308 */ /* 0x0003e20000000800 */
[C---:B--2---:R-:W-:Y:S08]  /*ee20*/  HMMA.16816.F32.BF16 R4, R108.reuse, R116, R4 ;  /* 0x000000746c04723c */ /* 0x044ff00000041804 */
[C---:B------:R-:W-:Y:S01]  /*ee30*/  HMMA.16816.F32.BF16 R8, R108.reuse, R118, R8 ;  /* 0x000000766c08723c */ /* 0x040fe20000041808 */
[----:B------:R-:W2:Y:S07]  /*ee40*/  LDSM.16.MT88.4 R116, [R224+0x4800] ;  /* 0x00480000e074783b */ /* 0x000eae0000004200 */
[C---:B------:R-:W-:Y:S04]  /*ee50*/  HMMA.16816.F32.BF16 R12, R108.reuse, R120, R12 ;  /* 0x000000786c0c723c */ /* 0x040fe8000004180c */
[----:B-1----:R-:W-:Y:S04]  /*ee60*/  FFMA.FTZ R102, R129, c[0x0][0x2d0], -R103 ;  /* 0x0000b40081667a23 */ /* 0x002fe80000010867 */
[C---:B------:R-:W-:Y:S01]  /*ee70*/  HMMA.16816.F32.BF16 R16, R108.reuse, R122, R16 ;  /* 0x0000007a6c10723c */ /* 0x040fe20000041810 */
[----:B------:R1:W-:Y:S01]  /*ee80*/  MUFU.EX2 R130, R102 ;  /* 0x0000006600827308 */ /* 0x0003e20000000800 */
        /* <DEDUP_REMOVED lines=21> */
[--C-:B-1----:R-:W-:Y:S02]  /*efe0*/  FFMA.FTZ R102, R128, c[0x0][0x2d0], -R103.reuse ;  /* 0x0000b40080667a23 */ /* 0x102fe40000010867 */
[----:B------:R-:W-:Y:S02]  /*eff0*/  FFMA.FTZ R128, R165, c[0x0][0x2d0], -R103 ;  /* 0x0000b400a5807a23 */ /* 0x000fe40000010867 */
[C---:B------:R-:W-:Y:S01]  /*f000*/  HMMA.16816.F32.BF16 R64, R108.reuse, R114, R64 ;  /* 0x000000726c40723c */ /* 0x040fe20000041840 */
[----:B------:R1:W-:Y:S01]  /*f010*/  MUFU.EX2 R223, R102 ;  /* 0x0000006600df7308 */ /* 0x0003e20000000800 */
[----:B------:R-:W4:Y:S02]  /*f020*/  LDSM.16.MT88.4 R112, [R230+0x7800] ;  /* 0x00780000e670783b */ /* 0x000f240000004200 */
[----:B------:R-:W-:Y:S04]  /*f030*/  FFMA.FTZ R165, R244, c[0x0][0x2d0], -R3 ;  /* 0x0000b400f4a57a23 */ /* 0x000fe80000010803 */
[C---:B--2---:R-:W-:Y:S03]  /*f040*/  HMMA.16816.F32.BF16 R68, R108.reuse, R116, R68 ;  /* 0x000000746c44723c */ /* 0x044fe60000041844 */
[----:B------:R-:W-:Y:S05]  /*f050*/  MUFU.EX2 R212, R128 ;  /* 0x0000008000d47308 */ /* 0x000fea0000000800 */
[C---:B------:R-:W-:Y:S01]  /*f060*/  HMMA.16816.F32.BF16 R72, R108.reuse, R118, R72 ;  /* 0x000000766c48723c */ /* 0x040fe20000041848 */
[----:B------:R-:W2:Y:S04]  /*f070*/  LDSM.16.MT88.4 R116, [R224+0x2000] ;  /* 0x00200000e074783b */ /* 0x000ea80000004200 */
[----:B------:R-:W-:Y:S03]  /*f080*/  MUFU.EX2 R165, R165 ;  /* 0x000000a500a57308 */ /* 0x000fe60000000800 */
[C---:B---3--:R-:W-:Y:S04]  /*f090*/  HMMA.16816.F32.BF16 R76, R108.reuse, R120, R76 ;  /* 0x000000786c4c723c */ /* 0x048fe8000004184c */
[--C-:B-1----:R-:W-:Y:S02]  /*f0a0*/  FFMA.FTZ R102, R211, c[0x0][0x2d0], -R103.reuse ;  /* 0x0000b400d3667a23 */ /* 0x102fe40000010867 */
[----:B------:R-:W-:Y:S02]  /*f0b0*/  FFMA.FTZ R211, R164, c[0x0][0x2d0], -R103 ;  /* 0x0000b400a4d37a23 */ /* 0x000fe40000010867 */
[C---:B------:R-:W-:Y:S01]  /*f0c0*/  HMMA.16816.F32.BF16 R80, R108.reuse, R122, R80 ;  /* 0x0000007a6c50723c */ /* 0x040fe20000041850 */
[----:B------:R1:W3:Y:S01]  /*f0d0*/  MUFU.EX2 R222, R102 ;  /* 0x0000006600de7308 */ /* 0x0002e20000000800 */
[----:B------:R-:W2:Y:S02]  /*f0e0*/  LDSM.16.MT88.4 R120, [R228+0x2000] ;  /* 0x00200000e478783b */ /* 0x000ea40000004200 */
[--C-:B------:R-:W-:Y:S04]  /*f0f0*/  FFMA.FTZ R164, R159, c[0x0][0x2d0], -R3.reuse ;  /* 0x0000b4009fa47a23 */ /* 0x100fe80000010803 */
[C---:B------:R-:W-:Y:S03]  /*f100*/  HMMA.16816.F32.BF16 R84, R108.reuse, R124, R84 ;  /* 0x0000007c6c54723c */ /* 0x040fe60000041854 */
[----:B------:R-:W-:Y:S05]  /*f110*/  MUFU.EX2 R164, R164 ;  /* 0x000000a400a47308 */ /* 0x000fea0000000800 */
[C---:B------:R-:W-:Y:S01]  /*f120*/  HMMA.16816.F32.BF16 R88, R108.reuse, R126, R88 ;  /* 0x0000007e6c58723c */ /* 0x040fe20000041858 */
[----:B------:R-:W2:Y:S04]  /*f130*/  LDSM.16.MT88.4 R124, [R227+0x2000] ;  /* 0x00200000e37c783b */ /* 0x000ea80000004200 */
[----:B------:R-:W-:Y:S03]  /*f140*/  MUFU.EX2 R211, R211 ;  /* 0x000000d300d37308 */ /* 0x000fe60000000800 */
[C---:B----4-:R-:W-:Y:S04]  /*f150*/  HMMA.16816.F32.BF16 R92, R108.reuse, R112, R92 ;  /* 0x000000706c5c723c */ /* 0x050fe8000004185c */
[--C-:B-1----:R-:W-:Y:S01]  /*f160*/  FFMA.FTZ R102, R167, c[0x0][0x2d0], -R3.reuse ;  /* 0x0000b400a7667a23 */ /* 0x102fe20000010803 */
[----:B---3--:R-:W-:Y:S03]  /*f170*/  F2FP.BF16.PACK_AB R106, R222, R223 ;  /* 0x000000dfde6a723e */ /* 0x008fe600000010ff */
[----:B------:R-:W-:Y:S01]  /*f180*/  HMMA.16816.F32.BF16 R96, R108, R114, R96 ;  /* 0x000000726c60723c */ /* 0x000fe20000041860 */
[----:B------:R1:W-:Y:S01]  /*f190*/  MUFU.EX2 R167, R102 ;  /* 0x0000006600a77308 */ /* 0x0003e20000000800 */
[----:B------:R-:W3:Y:S08]  /*f1a0*/  LDSM.16.MT88.4 R108, [R230+0x2000] ;  /* 0x00200000e66c783b */ /* 0x000ef00000004200 */
[----:B------:R-:W4:Y:S02]  /*f1b0*/  LDSM.16.MT88.4 R112, [R224+0x5000] ;  /* 0x00500000e070783b */ /* 0x000f240000004200 */
[----:B-1----:R-:W-:Y:S04]  /*f1c0*/  FFMA.FTZ R102, R166, c[0x0][0x2d0], -R3 ;  /* 0x0000b400a6667a23 */ /* 0x002fe80000010803 */
[----:B------:R1:W1:Y:S02]  /*f1d0*/  MUFU.EX2 R166, R102 ;  /* 0x0000006600a67308 */ /* 0x0002640000000800 */
[--C-:B-1----:R-:W-:Y:S01]  /*f1e0*/  FFMA.FTZ R102, R210, c[0x0][0x2d0], -R103.reuse ;  /* 0x0000b400d2667a23 */ /* 0x102fe20000010867 */
[----:B------:R-:W-:Y:S01]  /*f1f0*/  F2FP.BF16.PACK_AB R107, R166, R167 ;  /* 0x000000a7a66b723e */ /* 0x000fe200000010ff */
[----:B------:R-:W-:Y:S02]  /*f200*/  FFMA.FTZ R210, R158, c[0x0][0x2d0], -R103 ;  /* 0x0000b4009ed27a23 */ /* 0x000fe40000010867 */
[----:B------:R1:W5:Y:S01]  /*f210*/  LDL.LU R158, [R1+0x9c] ;  /* 0x00009c00019e7983 */ /* 0x0003620000300800 */
[--C-:B------:R-:W-:Y:S01]  /*f220*/  FFMA.FTZ R103, R105, c[0x0][0x2d0], -R3.reuse ;  /* 0x0000b40069677a23 */ /* 0x100fe20000010803 */
[----:B------:R-:W-:Y:S01]  /*f230*/  F2FP.BF16.PACK_AB R105, R208, R209 ;  /* 0x000000d1d069723e */ /* 0x000fe200000010ff */
[----:B------:R-:W-:Y:S01]  /*f240*/  FFMA.FTZ R3, R104, c[0x0][0x2d0], -R3 ;  /* 0x0000b40068037a23 */ /* 0x000fe20000010803 */
[----:B------:R1:W5:Y:S01]  /*f250*/  LDL.LU R159, [R1+0x98] ;  /* 0x00009800019f7983 */ /* 0x0003620000300800 */
[----:B------:R-:W-:Y:S01]  /*f260*/  F2FP.BF16.PACK_AB R104, R130, R136 ;  /* 0x000000888268723e */ /* 0x000fe200000010ff */
[----:B------:R-:W-:Y:S02]  /*f270*/  MUFU.EX2 R210, R210 ;  /* 0x000000d200d27308 */ /* 0x000fe40000000800 */
[----:B------:R1:W5:Y:S04]  /*f280*/  LDL.LU R244, [R1+0x94] ;  /* 0x0000940001f47983 */ /* 0x0003680000300800 */
[C---:B--2---:R-:W-:Y:S01]  /*f290*/  HMMA.16816.F32.BF16 R4, R104.reuse, R116, R4 ;  /* 0x000000746804723c */ /* 0x044fe20000041804 */
[----:B------:R1:W5:Y:S03]  /*f2a0*/  LDL.LU R245, [R1+0x90] ;  /* 0x0000900001f57983 */ /* 0x0003660000300800 */
[----:B------:R-:W3:Y:S01]  /*f2b0*/  MUFU.EX2 R215, R102 ;  /* 0x0000006600d77308 */ /* 0x000ee20000000800 */
[----:B------:R-:W2:Y:S03]  /*f2c0*/  LDL.LU R129, [R1+0x1c] ;  /* 0x00001c0001817983 */ /* 0x000ea60000300800 */
[C---:B------:R-:W-:Y:S01]  /*f2d0*/  HMMA.16816.F32.BF16 R8, R104.reuse, R118, R8 ;  /* 0x000000766808723c */ /* 0x040fe20000041808 */
[----:B------:R-:W1:Y:S05]  /*f2e0*/  LDSM.16.MT88.4 R116, [R228+0x5000] ;  /* 0x00500000e474783b */ /* 0x000e6a0000004200 */
[----:B------:R3:W-:Y:S02]  /*f2f0*/  MUFU.EX2 R102, R3 ;  /* 0x0000000300667308 */ /* 0x0007e40000000800 */
[C---:B------:R-:W-:Y:S08]  /*f300*/  HMMA.16816.F32.BF16 R12, R104.reuse, R120, R12 ;  /* 0x00000078680c723c */ /* 0x040ff0000004180c */
[C---:B------:R-:W-:Y:S01]  /*f310*/  HMMA.16816.F32.BF16 R16, R104.reuse, R122, R16 ;  /* 0x0000007a6810723c */ /* 0x040fe20000041810 */
[----:B------:R-:W1:Y:S01]  /*f320*/  LDSM.16.MT88.4 R120, [R227+0x5000] ;  /* 0x00500000e378783b */ /* 0x000e620000004200 */
[----:B------:R-:W1:Y:S06]  /*f330*/  MUFU.EX2 R103, R103 ;  /* 0x0000006700677308 */ /* 0x000e6c0000000800 */
[C---:B------:R-:W-:Y:S04]  /*f340*/  HMMA.16816.F32.BF16 R20, R104.reuse, R124, R20 ;  /* 0x0000007c6814723c */ /* 0x040fe80000041814 */
[----:B---3--:R-:W-:Y:S04]  /*f350*/  MOV R3, R130 ;  /* 0x0000008200037202 */ /* 0x008fe80000000f00 */
[C---:B------:R-:W-:Y:S01]  /*f360*/  HMMA.16816.F32.BF16 R24, R104.reuse, R126, R24 ;  /* 0x0000007e6818723c */ /* 0x040fe20000041818 */
[----:B------:R-:W3:Y:S07]  /*f370*/  LDSM.16.MT88.4 R124, [R230+0x5000] ;  /* 0x00500000e67c783b */ /* 0x000eee0000004200 */
[C---:B------:R-:W-:Y:S08]  /*f380*/  HMMA.16816.F32.BF16 R28, R104.reuse, R108, R28 ;  /* 0x0000006c681c723c */ /* 0x040ff0000004181c */
[C---:B------:R-:W-:Y:S01]  /*f390*/  HMMA.16816.F32.BF16 R32, R104.reuse, R110, R32 ;  /* 0x0000006e6820723c */ /* 0x040fe20000041820 */
[----:B------:R-:W3:Y:S07]  /*f3a0*/  LDSM.16.MT88.4 R108, [R224+0x8000] ;  /* 0x00800000e06c783b */ /* 0x000eee0000004200 */
[C---:B----4-:R-:W-:Y:S08]  /*f3b0*/  HMMA.16816.F32.BF16 R36, R104.reuse, R112, R36 ;  /* 0x000000706824723c */ /* 0x050ff00000041824 */
[C---:B------:R-:W-:Y:S01]  /*f3c0*/  HMMA.16816.F32.BF16 R40, R104.reuse, R114, R40 ;  /* 0x000000726828723c */ /* 0x040fe20000041828 */
[----:B------:R-:W4:Y:S07]  /*f3d0*/  LDSM.16.MT88.4 R112, [R228+0x8000] ;  /* 0x00800000e470783b */ /* 0x000f2e0000004200 */
[C---:B-1----:R-:W-:Y:S08]  /*f3e0*/  HMMA.16816.F32.BF16 R44, R104.reuse, R116, R44 ;  /* 0x00000074682c723c */ /* 0x042ff0000004182c */
[C---:B------:R-:W-:Y:S01]  /*f3f0*/  HMMA.16816.F32.BF16 R48, R104.reuse, R118, R48 ;  /* 0x000000766830723c */ /* 0x040fe20000041830 */
[----:B------:R-:W1:Y:S07]  /*f400*/  LDSM.16.MT88.4 R116, [R227+0x8000] ;  /* 0x00800000e374783b */ /* 0x000e6e0000004200 */
[C---:B------:R-:W-:Y:S08]  /*f410*/  HMMA.16816.F32.BF16 R52, R104.reuse, R120, R52 ;  /* 0x000000786834723c */ /* 0x040ff00000041834 */
[C---:B------:R-:W-:Y:S01]  /*f420*/  HMMA.16816.F32.BF16 R56, R104.reuse, R122, R56 ;  /* 0x0000007a6838723c */ /* 0x040fe20000041838 */
[----:B------:R-:W1:Y:S07]  /*f430*/  LDSM.16.MT88.4 R120, [R230+0x8000] ;  /* 0x00800000e678783b */ /* 0x000e6e0000004200 */
[C---:B---3--:R-:W-:Y:S08]  /*f440*/  HMMA.16816.F32.BF16 R60, R104.reuse, R124, R60 ;  /* 0x0000007c683c723c */ /* 0x048ff0000004183c */
[C---:B------:R-:W-:Y:S01]  /*f450*/  HMMA.16816.F32.BF16 R64, R104.reuse, R126, R64 ;  /* 0x0000007e6840723c */ /* 0x040fe20000041840 */
[----:B------:R-:W-:Y:S07]  /*f460*/  LDSM.16.MT88.4 R124, [R228+0x2800] ;  /* 0x00280000e47c783b */ /* 0x000fee0000004200 */
[C---:B------:R-:W-:Y:S08]  /*f470*/  HMMA.16816.F32.BF16 R68, R104.reuse, R108, R68 ;  /* 0x0000006c6844723c */ /* 0x040ff00000041844 */
[C---:B------:R-:W-:Y:S08]  /*f480*/  HMMA.16816.F32.BF16 R72, R104.reuse, R110, R72 ;  /* 0x0000006e6848723c */ /* 0x040ff00000041848 */
[C---:B----4-:R-:W-:Y:S08]  /*f490*/  HMMA.16816.F32.BF16 R76, R104.reuse, R112, R76 ;  /* 0x00000070684c723c */ /* 0x050ff0000004184c */
[C---:B------:R-:W-:Y:S01]  /*f4a0*/  HMMA.16816.F32.BF16 R80, R104.reuse, R114, R80 ;  /* 0x000000726850723c */ /* 0x040fe20000041850 */
[----:B------:R-:W3:Y:S07]  /*f4b0*/  LDSM.16.MT88.4 R112, [R224+0x2800] ;  /* 0x00280000e070783b */ /* 0x000eee0000004200 */
[C---:B-1----:R-:W-:Y:S08]  /*f4c0*/  HMMA.16816.F32.BF16 R84, R104.reuse, R116, R84 ;  /* 0x000000746854723c */ /* 0x042ff00000041854 */
[C---:B------:R-:W-:Y:S08]  /*f4d0*/  HMMA.16816.F32.BF16 R88, R104.reuse, R118, R88 ;  /* 0x000000766858723c */ /* 0x040ff00000041858 */
[C---:B------:R-:W-:Y:S07]  /*f4e0*/  HMMA.16816.F32.BF16 R92, R104.reuse, R120, R92 ;  /* 0x00000078685c723c */ /* 0x040fee000004185c */
[----:B------:R-:W-:Y:S01]  /*f4f0*/  MOV R120, R139 ;  /* 0x0000008b00787202 */ /* 0x000fe20000000f00 */
[----:B------:R-:W-:Y:S04]  /*f500*/  HMMA.16816.F32.BF16 R96, R104, R122, R96 ;  /* 0x0000007a6860723c */ /* 0x000fe80000041860 */
[----:B------:R-:W-:Y:S03]  /*f510*/  MOV R121, R138 ;  /* 0x0000008a00797202 */ /* 0x000fe60000000f00 */
[----:B------:R-:W-:Y:S02]  /*f520*/  F2FP.BF16.PACK_AB R104, R212, R215 ;  /* 0x000000d7d468723e */ /* 0x000fe400000010ff */
[----:B------:R-:W-:Y:S03]  /*f530*/  F2FP.BF16.PACK_AB R105, R165, R164 ;  /* 0x000000a4a569723e */ /* 0x000fe600000010ff */
[----:B------:R-:W-:Y:S02]  /*f540*/  F2FP.BF16.PACK_AB R106, R210, R211 ;  /* 0x000000d3d26a723e */ /* 0x000fe400000010ff */
[----:B------:R-:W-:Y:S02]  /*f550*/  F2FP.BF16.PACK_AB R107, R102, R103 ;  /* 0x00000067666b723e */ /* 0x000fe400000010ff */
[----:B------:R-:W-:Y:S02]  /*f560*/  MOV R122, R137 ;  /* 0x00000089007a7202 */ /* 0x000fe40000000f00 */
[----:B------:R-:W-:Y:S02]  /*f570*/  MOV R123, R136 ;  /* 0x00000088007b7202 */ /* 0x000fe40000000f00 */
[----:B------:R-:W-:Y:S01]  /*f580*/  LDSM.16.MT88.4 R136, [R230+0x2800] ;  /* 0x00280000e688783b */ /* 0x000fe20000004200 */
[C---:B---3--:R-:W-:Y:S07]  /*f590*/  HMMA.16816.F32.BF16 R108, R104.reuse, R112, R4 ;  /* 0x00000070686c723c */ /* 0x048fee0000041804 */
[----:B------:R-:W-:Y:S01]  /*f5a0*/  LDSM.16.MT88.4 R4, [R227+0x5800] ;  /* 0x00580000e304783b */ /* 0x000fe20000004200 */
[C---:B------:R-:W-:Y:S07]  /*f5b0*/  HMMA.16816.F32.BF16 R112, R104.reuse, R114, R8 ;  /* 0x000000726870723c */ /* 0x040fee0000041808 */
[----:B------:R-:W-:Y:S01]  /*f5c0*/  MOV R11, R144 ;  /* 0x00000090000b7202 */ /* 0x000fe20000000f00 */
[C---:B------:R-:W-:Y:S01]  /*f5d0*/  HMMA.16816.F32.BF16 R116, R104.reuse, R124, R12 ;  /* 0x0000007c6874723c */ /* 0x040fe2000004180c */
[----:B------:R-:W-:Y:S06]  /*f5e0*/  LDSM.16.MT88.4 R144, [R224+0x5800] ;  /* 0x00580000e090783b */ /* 0x000fec0000004200 */
[----:B------:R-:W-:Y:S02]  /*f5f0*/  MOV R12, R122 ;  /* 0x0000007a000c7202 */ /* 0x000fe40000000f00 */
[----:B------:R-:W-:Y:S03]  /*f600*/  MOV R13, R123 ;  /* 0x0000007b000d7202 */ /* 0x000fe60000000f00 */
[----:B------:R-:W-:Y:S02]  /*f610*/  MOV R14, R120 ;  /* 0x00000078000e7202 */ /* 0x000fe40000000f00 */
[----:B------:R-:W-:Y:S02]  /*f620*/  MOV R15, R121 ;  /* 0x00000079000f7202 */ /* 0x000fe40000000f00 */
[C---:B------:R-:W-:Y:S03]  /*f630*/  HMMA.16816.F32.BF16 R120, R104.reuse, R126, R16 ;  /* 0x0000007e6878723c */ /* 0x040fe60000041810 */
[----:B------:R-:W-:Y:S02]  /*f640*/  MOV R125, R11 ;  /* 0x0000000b007d7202 */ /* 0x000fe40000000f00 */
[----:B------:R-:W-:Y:S02]  /*f650*/  LDSM.16.MT88.4 R8, [R230+0x5800] ;  /* 0x00580000e608783b */ /* 0x000fe40000004200 */
[----:B------:R-:W-:Y:S01]  /*f660*/  MOV R19, R125 ;  /* 0x0000007d00137202 */ /* 0x000fe20000000f00 */
[----:B--2---:R-:W-:Y:S05]  /*f670*/  FFMA.FTZ R0, R0, R129, R246 ;  /* 0x0000008100007223 */ /* 0x004fea00000100f6 */
[----:B------:R1:W5:Y:S01]  /*f680*/  LDL.LU R246, [R1+0x8c] ;  /* 0x00008c0001f67983 */ /* 0x0003620000300800 */
[----:B------:R-:W-:Y:S03]  /*f690*/  FADD.FTZ R0, R248, R0 ;  /* 0x00000000f8007221 */ /* 0x000fe60000010000 */
[----:B------:R1:W5:Y:S01]  /*f6a0*/  LDL.LU R247, [R1+0x88] ;  /* 0x0000880001f77983 */ /* 0x0003620000300800 */
[----:B------:R-:W-:Y:S03]  /*f6b0*/  FADD.FTZ R0, R252, R0 ;  /* 0x00000000fc007221 */ /* 0x000fe60000010000 */
[----:B------:R1:W5:Y:S01]  /*f6c0*/  LDL.LU R248, [R1+0x84] ;  /* 0x0000840001f87983 */ /* 0x0003620000300800 */
[----:B------:R-:W-:Y:S03]  /*f6d0*/  FADD.FTZ R0, R250, R0 ;  /* 0x00000000fa007221 */ /* 0x000fe60000010000 */
[----:B------:R1:W5:Y:S04]  /*f6e0*/  LDL.LU R231, [R1+0x80] ;  /* 0x0000800001e77983 */ /* 0x0003680000300800 */
[----:B------:R1:W5:Y:S04]  /*f6f0*/  LDL.LU R252, [R1+0x7c] ;  /* 0x00007c0001fc7983 */ /* 0x0003680000300800 */
[----:B------:R1:W5:Y:S04]  /*f700*/  LDL.LU R251, [R1+0x78] ;  /* 0x0000780001fb7983 */ /* 0x0003680000300800 */
[----:B------:R1:W5:Y:S04]  /*f710*/  LDL.LU R250, [R1+0x74] ;  /* 0x0000740001fa7983 */ /* 0x0003680000300800 */
[----:B------:R-:W2:Y:S02]  /*f720*/  LDSM.16.MT88.4 R128, [R227+0x2800] ;  /* 0x00280000e380783b */ /* 0x000ea40000004200 */
[C---:B--2---:R-:W-:Y:S07]  /*f730*/  HMMA.16816.F32.BF16 R124, R104.reuse, R128, R20 ;  /* 0x00000080687c723c */ /* 0x044fee0000041814 */
[----:B------:R-:W-:Y:S01]  /*f740*/  MOV R22, R12 ;  /* 0x0000000c00167202 */ /* 0x000fe20000000f00 */
[C---:B------:R-:W-:Y:S04]  /*f750*/  HMMA.16816.F32.BF16 R128, R104.reuse, R130, R24 ;  /* 0x000000826880723c */ /* 0x040fe80000041818 */
[----:B------:R-:W-:Y:S02]  /*f760*/  MOV R23, R13 ;  /* 0x0000000d00177202 */ /* 0x000fe40000000f00 */
[----:B------:R-:W-:Y:S02]  /*f770*/  MOV R21, R14 ;  /* 0x0000000e00157202 */ /* 0x000fe40000000f00 */
[----:B------:R-:W-:Y:S04]  /*f780*/  MOV R24, R135 ;  /* 0x0000008700187202 */ /* 0x000fe80000000f00 */
[----:B------:R-:W-:Y:S02]  /*f790*/  MOV R27, R134 ;  /* 0x00000086001b7202 */ /* 0x000fe40000000f00 */
[----:B------:R-:W-:Y:S02]  /*f7a0*/  MOV R26, R133 ;  /* 0x00000085001a7202 */ /* 0x000fe40000000f00 */
[----:B------:R-:W-:Y:S02]  /*f7b0*/  MOV R25, R132 ;  /* 0x0000008400197202 */ /* 0x000fe40000000f00 */
[C---:B------:R-:W-:Y:S03]  /*f7c0*/  HMMA.16816.F32.BF16 R132, R104.reuse, R136, R28 ;  /* 0x000000886884723c */ /* 0x040fe6000004181c */
[----:B------:R-:W-:Y:S02]  /*f7d0*/  MOV R20, R15 ;  /* 0x0000000f00147202 */ /* 0x000fe40000000f00 */
[----:B------:R-:W2:Y:S02]  /*f7e0*/  LDSM.16.MT88.4 R12, [R224+0x8800] ;  /* 0x00880000e00c783b */ /* 0x000ea40000004200 */
[----:B------:R-:W-:Y:S01]  /*f7f0*/  MOV R28, R19 ;  /* 0x00000013001c7202 */ /* 0x000fe20000000f00 */
[C---:B------:R-:W-:Y:S04]  /*f800*/  HMMA.16816.F32.BF16 R136, R104.reuse, R138, R32 ;  /* 0x0000008a6888723c */ /* 0x040fe80000041820 */
[----:B------:R-:W-:Y:S01]  /*f810*/  MOV R29, R151 ;  /* 0x00000097001d7202 */ /* 0x000fe20000000f00 */
[----:B------:R-:W3:Y:S01]  /*f820*/  LDSM.16.MT88.4 R16, [R228+0x8800] ;  /* 0x00880000e410783b */ /* 0x000ee20000004200 */
[----:B------:R-:W-:Y:S02]  /*f830*/  MOV R30, R150 ;  /* 0x00000096001e7202 */ /* 0x000fe40000000f00 */
[----:B------:R-:W-:Y:S04]  /*f840*/  MOV R32, R143 ;  /* 0x0000008f00207202 */ /* 0x000fe80000000f00 */
[----:B------:R-:W-:Y:S01]  /*f850*/  MOV R33, R142 ;  /* 0x0000008e00217202 */ /* 0x000fe20000000f00 */
[----:B------:R-:W-:Y:S01]  /*f860*/  FADD.FTZ R0, R32, R0 ;  /* 0x0000000020007221 */ /* 0x000fe20000010000 */
[----:B------:R-:W-:Y:S02]  /*f870*/  MOV R34, R141 ;  /* 0x0000008d00227202 */ /* 0x000fe40000000f00 */
[----:B------:R-:W-:Y:S02]  /*f880*/  MOV R35, R140 ;  /* 0x0000008c00237202 */ /* 0x000fe40000000f00 */
[C---:B------:R-:W-:Y:S03]  /*f890*/  HMMA.16816.F32.BF16 R140, R104.reuse, R144, R36 ;  /* 0x00000090688c723c */ /* 0x040fe60000041824 */
[----:B------:R-:W-:Y:S01]  /*f8a0*/  MOV R31, R149 ;  /* 0x00000095001f7202 */ /* 0x000fe20000000f00 */
[----:B------:R-:W-:Y:S03]  /*f8b0*/  FADD.FTZ R0, R34, R0 ;  /* 0x0000000022007221 */ /* 0x000fe60000010000 */
        /* <DEDUP_REMOVED lines=13> */
[C---:B------:R-:W-:Y:S01]  /*f990*/  HMMA.16816.F32.BF16 R56, R104.reuse, R6, R56 ;  /* 0x000000066838723c */ /* 0x040fe20000041838 */
[----:B------:R-:W4:Y:S03]  /*f9a0*/  LDSM.16.MT88.4 R4, [R227+0x8800] ;  /* 0x00880000e304783b */ /* 0x000f260000004200 */
[----:B------:R-:W-:Y:S02]  /*f9b0*/  FADD.FTZ R0, R219, R0 ;  /* 0x00000000db007221 */ /* 0x000fe40000010000 */
[----:B------:R-:W-:Y:S02]  /*f9c0*/  FADD.FTZ R2, R31, R2 ;  /* 0x000000021f027221 */ /* 0x000fe40000010000 */
[C---:B------:R-:W-:Y:S04]  /*f9d0*/  HMMA.16816.F32.BF16 R60, R104.reuse, R8, R60 ;  /* 0x00000008683c723c */ /* 0x040fe8000004183c */
[----:B------:R-:W-:Y:S02]  /*f9e0*/  FADD.FTZ R2, R24, R2 ;  /* 0x0000000218027221 */ /* 0x000fe40000010000 */
[----:B------:R-:W-:Y:S02]  /*f9f0*/  FADD.FTZ R0, R218, R0 ;  /* 0x00000000da007221 */ /* 0x000fe40000010000 */
[C---:B------:R-:W-:Y:S01]  /*fa00*/  HMMA.16816.F32.BF16 R64, R104.reuse, R10, R64 ;  /* 0x0000000a6840723c */ /* 0x040fe20000041840 */
[----:B------:R-:W1:Y:S03]  /*fa10*/  LDSM.16.MT88.4 R8, [R230+0x8800] ;  /* 0x00880000e608783b */ /* 0x000e660000004200 */
[----:B------:R-:W-:Y:S02]  /*fa20*/  FADD.FTZ R2, R25, R2 ;  /* 0x0000000219027221 */ /* 0x000fe40000010000 */
[----:B------:R-:W-:Y:S02]  /*fa30*/  FADD.FTZ R0, R217, R0 ;  /* 0x00000000d9007221 */ /* 0x000fe40000010000 */
[C---:B--2---:R-:W-:Y:S04]  /*fa40*/  HMMA.16816.F32.BF16 R68, R104.reuse, R12, R68 ;  /* 0x0000000c6844723c */ /* 0x044fe80000041844 */
[----:B------:R-:W-:Y:S02]  /*fa50*/  FADD.FTZ R2, R26, R2 ;  /* 0x000000021a027221 */ /* 0x000fe40000010000 */
[----:B------:R-:W-:Y:S02]  /*fa60*/  FADD.FTZ R0, R216, R0 ;  /* 0x00000000d8007221 */ /* 0x000fe40000010000 */
[C---:B------:R-:W-:Y:S04]  /*fa70*/  HMMA.16816.F32.BF16 R72, R104.reuse, R14, R72 ;  /* 0x0000000e6848723c */ /* 0x040fe80000041848 */
[----:B------:R-:W-:Y:S02]  /*fa80*/  FADD.FTZ R2, R27, R2 ;  /* 0x000000021b027221 */ /* 0x000fe40000010000 */
[----:B------:R-:W-:Y:S02]  /*fa90*/  FADD.FTZ R0, R214, R0 ;  /* 0x00000000d6007221 */ /* 0x000fe40000010000 */
[C---:B---3--:R-:W-:Y:S04]  /*faa0*/  HMMA.16816.F32.BF16 R76, R104.reuse, R16, R76 ;  /* 0x00000010684c723c */ /* 0x048fe8000004184c */
[----:B------:R-:W-:Y:S02]  /*fab0*/  FADD.FTZ R2, R20, R2 ;  /* 0x0000000214027221 */ /* 0x000fe40000010000 */
[----:B------:R-:W-:Y:S02]  /*fac0*/  FADD.FTZ R0, R213, R0 ;  /* 0x00000000d5007221 */ /* 0x000fe40000010000 */
[C---:B------:R-:W-:Y:S04]  /*fad0*/  HMMA.16816.F32.BF16 R80, R104.reuse, R18, R80 ;  /* 0x000000126850723c */ /* 0x040fe80000041850 */
[----:B------:R-:W-:Y:S02]  /*fae0*/  FADD.FTZ R2, R21, R2 ;  /* 0x0000000215027221 */ /* 0x000fe40000010000 */
[----:B------:R-:W-:Y:S02]  /*faf0*/  FADD.FTZ R0, R209, R0 ;  /* 0x00000000d1007221 */ /* 0x000fe40000010000 */
[C---:B----4-:R-:W-:Y:S04]  /*fb00*/  HMMA.16816.F32.BF16 R84, R104.reuse, R4, R84 ;  /* 0x000000046854723c */ /* 0x050fe80000041854 */
[----:B------:R-:W-:Y:S02]  /*fb10*/  FADD.FTZ R2, R22, R2 ;  /* 0x0000000216027221 */ /* 0x000fe40000010000 */
[----:B------:R-:W-:Y:S02]  /*fb20*/  FADD.FTZ R0, R208, R0 ;  /* 0x00000000d0007221 */ /* 0x000fe40000010000 */
[----:B------:R-:W-:Y:S01]  /*fb30*/  FADD.FTZ R2, R23, R2 ;  /* 0x0000000217027221 */ /* 0x000fe20000010000 */
[C---:B------:R-:W-:Y:S03]  /*fb40*/  HMMA.16816.F32.BF16 R88, R104.reuse, R6, R88 ;  /* 0x000000066858723c */ /* 0x040fe60000041858 */
[----:B------:R-:W-:Y:S02]  /*fb50*/  FADD.FTZ R2, R3, R2 ;  /* 0x0000000203027221 */ /* 0x000fe40000010000 */
[----:B------:R-:W-:Y:S02]  /*fb60*/  FADD.FTZ R0, R167, R0 ;  /* 0x00000000a7007221 */ /* 0x000fe40000010000 */
[----:B------:R-:W-:Y:S01]  /*fb70*/  FADD.FTZ R2, R223, R2 ;  /* 0x00000002df027221 */ /* 0x000fe20000010000 */
[C---:B-1----:R-:W-:Y:S04]  /*fb80*/  HMMA.16816.F32.BF16 R92, R104.reuse, R8, R92 ;  /* 0x00000008685c723c */ /* 0x042fe8000004185c */
        /* <DEDUP_REMOVED lines=16> */
.L_x_841:
[----:B------:R-:W-:Y:S02]  /*fc90*/  MOV R7, 0x1f ;  /* 0x0000001f00077802 */ /* 0x000fe40000000f00 */
[----:B------:R-:W-:Y:S01]  /*fca0*/  MOV R6, 0xffffffff ;  /* 0xffffffff00067802 */ /* 0x000fe20000000f00 */
[----:B------:R-:W-:Y:S05]  /*fcb0*/  BRA.DIV ~URZ, `(.L_x_843) ;  /* 0x000023327f007947 */ /* 0x000fea000b800000 */
[----:B-1----:R-:W2:Y:S04]  /*fcc0*/  LDL R2, [R1+0x18] ;  /* 0x0000180001027983 */ /* 0x002ea80000100800 */
[----:B--2---:R1:W2:Y:S02]  /*fcd0*/  SHFL.BFLY PT, R0, R2, 0x2, 0x1f ;  /* 0x0c401f0002007f89 */ /* 0x0042a400000e0000 */
.L_x_857:
[----:B-1----:R-:W3:Y:S02]  /*fce0*/  LDL.LU R2, [R1+0x18] ;  /* 0x0000180001027983 */ /* 0x002ee40000300800 */
[----:B--23--:R-:W-:Y:S01]  /*fcf0*/  FADD.FTZ R0, R0, R2 ;  /* 0x0000000200007221 */ /* 0x00cfe20000010000 */
[----:B------:R-:W-:Y:S05]  /*fd00*/  BRA.DIV ~URZ, `(.L_x_844) ;  /* 0x000023427f007947 */ /* 0x000fea000b800000 */
[----:B------:R-:W2:Y:S04]  /*fd10*/  LDL.LU R5, [R1+0x1c] ;  /* 0x00001c0001057983 */ /* 0x000ea80000300800 */
[----:B------:R-:W1:Y:S02]  /*fd20*/  SHFL.BFLY PT, R2, R0, 0x1, 0x1f ;  /* 0x0c201f0000027f89 */ /* 0x000e6400000e0000 */
[----:B-1----:R-:W-:-:S02]  /*fd30*/  FADD.FTZ R0, R0, R2 ;  /* 0x0000000200007221 */ /* 0x002fc40000010000 */
[----:B--2---:R-:W1:Y:S02]  /*fd40*/  SHFL.BFLY PT, R4, R5, 0x2, 0x1f ;  /* 0x0c401f0005047f89 */ /* 0x004e6400000e0000 */
[----:B-1----:R-:W-:-:S05]  /*fd50*/  FADD.FTZ R4, R4, R5 ;  /* 0x0000000504047221 */ /* 0x002fca0000010000 */
[----:B------:R1:W2:Y:S02]  /*fd60*/  SHFL.BFLY PT, R3, R4, 0x1, 0x1f ;  /* 0x0c201f0004037f89 */ /* 0x0002a400000e0000 */
.L_x_858:
[----:B------:R-:W-:Y:S01]  /*fd70*/  FSETP.NE.FTZ.AND P1, PT, R0, RZ, PT ;  /* 0x000000ff0000720b */ /* 0x000fe20003f35000 */
[----:B--2---:R-:W-:Y:S01]  /*fd80*/  FADD.FTZ R3, R3, R4 ;  /* 0x0000000403037221 */ /* 0x004fe20000010000 */
[----:B------:R-:W-:Y:S02]  /*fd90*/  MOV R2, RZ ;  /* 0x000000ff00027202 */ /* 0x000fe40000000f00 */
[----:B------:R-:W-:Y:S02]  /*fda0*/  MOV R16, 0xff800000 ;  /* 0xff80000000107802 */ /* 0x000fe40000000f00 */
[----:B------:R-:W-:Y:S02]  /*fdb0*/  FSETP.NE.FTZ.AND P0, PT, R3, RZ, PT ;  /* 0x000000ff0300720b */ /* 0x000fe40003f15000 */
[----:B------:R-:W-:-:S05]  /*fdc0*/  MOV R15, 0xff800000 ;  /* 0xff800000000f7802 */ /* 0x000fca0000000f00 */
[----:B------:R-:W2:Y:S01]  /*fdd0*/  @P1 MUFU.RCP R2, R0 ;  /* 0x0000000000021308 */ /* 0x000ea20000001000 */
[----:B-1----:R-:W-:-:S05]  /*fde0*/  @P1 MOV R4, 0x3f317218 ;  /* 0x3f31721800041802 */ /* 0x002fca0000000f00 */
[----:B------:R-:W-:Y:S02]  /*fdf0*/  @P1 FMUL.FTZ R4, R4, c[0x0][0x2d0] ;  /* 0x0000b40004041a20 */ /* 0x000fe40000410000 */
[----:B------:R1:W3:Y:S01]  /*fe00*/  @P1 MUFU.LG2 R5, R0 ;  /* 0x0000000000051308 */ /* 0x0002e20000000c00 */
[C---:B--2---:R-:W-:Y:S02]  /*fe10*/  FMUL.FTZ R108, R2.reuse, R108 ;  /* 0x0000006c026c7220 */ /* 0x044fe40000410000 */
[C---:B------:R-:W-:Y:S02]  /*fe20*/  FMUL.FTZ R109, R2.reuse, R109 ;  /* 0x0000006d026d7220 */ /* 0x040fe40000410000 */
[C---:B------:R-:W-:Y:S02]  /*fe30*/  FMUL.FTZ R112, R2.reuse, R112 ;  /* 0x0000007002707220 */ /* 0x040fe40000410000 */
[C---:B------:R-:W-:Y:S01]  /*fe40*/  FMUL.FTZ R113, R2.reuse, R113 ;  /* 0x0000007102717220 */ /* 0x040fe20000410000 */
[----:B-1----:R-:W-:Y:S01]  /*fe50*/  MOV R0, RZ ;  /* 0x000000ff00007202 */ /* 0x002fe20000000f00 */
[----:B------:R-:W-:-:S02]  /*fe60*/  FMUL.FTZ R116, R2, R116 ;  /* 0x0000007402747220 */ /* 0x000fc40000410000 */
[C---:B------:R-:W-:Y:S02]  /*fe70*/  FMUL.FTZ R117, R2.reuse, R117 ;  /* 0x0000007502757220 */ /* 0x040fe40000410000 */
[C---:B------:R-:W-:Y:S01]  /*fe80*/  FMUL.FTZ R120, R2.reuse, R120 ;  /* 0x0000007802787220 */ /* 0x040fe20000410000 */
[----:B------:R-:W1:Y:S01]  /*fe90*/  @P0 MUFU.RCP R0, R3 ;  /* 0x0000000300000308 */ /* 0x000e620000001000 */
        /* <DEDUP_REMOVED lines=40> */
[----:B------:R-:W-:Y:S02]  /*10120*/  FMUL.FTZ R97, R2, R97 ;  /* 0x0000006102617220 */ /* 0x000fe40000410000 */
[----:B------:R2:W4:Y:S01]  /*10130*/  @P0 MUFU.LG2 R2, R3 ;  /* 0x0000000300020308 */ /* 0x0005220000000c00 */
[----:B---3--:R-:W-:Y:S02]  /*10140*/  @P1 FMUL.FTZ R5, R5, 0.69314718246459960938 ;  /* 0x3f31721805051820 */ /* 0x008fe40000410000 */
[----:B-1----:R-:W-:Y:S02]  /*10150*/  FMUL.FTZ R110, R0, R110 ;  /* 0x0000006e006e7220 */ /* 0x002fe40000410000 */
[----:B------:R-:W-:Y:S01]  /*10160*/  @P1 FFMA.FTZ R16, R4, R101, R5 ;  /* 0x0000006504101223 */ /* 0x000fe20000010005 */
[----:B------:R-:W-:Y:S01]  /*10170*/  MOV R4, 0x1 ;  /* 0x0000000100047802 */ /* 0x000fe20000000f00 */
[C---:B------:R-:W-:Y:S02]  /*10180*/  FMUL.FTZ R111, R0.reuse, R111 ;  /* 0x0000006f006f7220 */ /* 0x040fe40000410000 */
[----:B------:R-:W-:-:S02]  /*10190*/  FMUL.FTZ R114, R0, R114 ;  /* 0x0000007200727220 */ /* 0x000fc40000410000 */
[C---:B------:R-:W-:Y:S02]  /*101a0*/  FMUL.FTZ R115, R0.reuse, R115 ;  /* 0x0000007300737220 */ /* 0x040fe40000410000 */
[C---:B------:R-:W-:Y:S02]  /*101b0*/  FMUL.FTZ R118, R0.reuse, R118 ;  /* 0x0000007600767220 */ /* 0x040fe40000410000 */
[----:B------:R-:W-:Y:S01]  /*101c0*/  FMUL.FTZ R119, R0, R119 ;  /* 0x0000007700777220 */ /* 0x000fe20000410000 */
[----:B--2---:R-:W-:Y:S01]  /*101d0*/  @P0 MOV R3, 0x3f317218 ;  /* 0x3f31721800030802 */ /* 0x004fe20000000f00 */
[----:B----4-:R-:W-:Y:S02]  /*101e0*/  @P0 FMUL.FTZ R2, R2, 0.69314718246459960938 ;  /* 0x3f31721802020820 */ /* 0x010fe40000410000 */
[----:B------:R-:W-:Y:S02]  /*101f0*/  FMUL.FTZ R122, R0, R122 ;  /* 0x0000007a007a7220 */ /* 0x000fe40000410000 */
[----:B------:R-:W-:-:S02]  /*10200*/  @P0 FMUL.FTZ R3, R3, c[0x0][0x2d0] ;  /* 0x0000b40003030a20 */ /* 0x000fc40000410000 */
        /* <DEDUP_REMOVED lines=41> */
[----:B------:R-:W-:Y:S01]  /*104a0*/  PRMT R0, R4, 0x7610, R0 ;  /* 0x0000761004007816 */ /* 0x000fe20000000000 */
[----:B------:R-:W-:-:S02]  /*104b0*/  @P0 FFMA.FTZ R15, R3, R100, R2 ;  /* 0x00000064030f0223 */ /* 0x000fc40000010002 */
.L_x_836:
[----:B--2---:R2:W5:Y:S01]  /*104c0*/  LDL R7, [R1+0x5c] ;  /* 0x00005c0001077983 */ /* 0x0045620000100800 */
        /* <DEDUP_REMOVED lines=17> */
[----:B------:R2:W-:Y:S02]  /*105e0*/  STL [R1+0x5c], R7 ;  /* 0x00005c0701007387 */ /* 0x0005e40000100800 */
.L_x_846:
[----:B--2---:R-:W-:Y:S05]  /*105f0*/  BSYNC B0 ;  /* 0x0000000000007941 */ /* 0x004fea0003800000 */
.L_x_845:
[----:B------:R-:W-:Y:S01]  /*10600*/  PRMT R0, R0, 0x9910, RZ ;  /* 0x0000991000007816 */ /* 0x000fe200000000ff */
[----:B------:R-:W-:Y:S01]  /*10610*/  BSSY B1, `(.L_x_847) ;  /* 0x000018a000017945 */ /* 0x000fe20003800000 */
[----:B-----5:R-:W-:Y:S01]  /*10620*/  IMAD.MOV.U32 R57, RZ, RZ, R7 ;  /* 0x000000ffff397224 */ /* 0x020fe200078e0007 */
[----:B------:R-:W-:Y:S01]  /*10630*/  MOV R101, 0x1f ;  /* 0x0000001f00657802 */ /* 0x000fe20000000f00 */
[----:B------:R-:W-:Y:S01]  /*10640*/  IMAD.MOV.U32 R106, RZ, RZ, RZ ;  /* 0x000000ffff6a7224 */ /* 0x000fe200078e00ff */
[----:B------:R-:W-:Y:S01]  /*10650*/  ISETP.NE.AND P0, PT, R0, RZ, PT ;  /* 0x000000ff0000720c */ /* 0x000fe20003f05270 */
[----:B------:R-:W-:-:S12]  /*10660*/  IMAD.MOV.U32 R100, RZ, RZ, -0x1 ;  /* 0xffffffffff647424 */ /* 0x000fd800078e00ff */
[----:B------:R-:W-:Y:S05]  /*10670*/  @!P0 BRA `(.L_x_848) ;  /* 0x0000157000008947 */ /* 0x000fea0003800000 */
[----:B------:R-:W-:Y:S01]  /*10680*/  WARPSYNC 0xffffffff ;  /* 0xffffffff00007948 */ /* 0x000fe20003800000 */
[----:B------:R-:W-:Y:S06]  /*10690*/  BAR.SYNC.DEFER_BLOCKING 0x1, 0x100 ;  /* 0x0044000000007b1d */ /* 0x000fec0000010000 */
[----:B------:R-:W-:Y:S05]  /*106a0*/  BRA.CONV ~URZ, `(.L_x_849) ;  /* 0x000000537f007947 */ /* 0x000fea000b800000 */
[----:B------:R-:W-:Y:S02]  /*106b0*/  SHF.R.S32.HI R0, RZ, 0x1f, R6 ;  /* 0x0000001fff007819 */ /* 0x000fe40000011406 */
[----:B------:R-:W-:Y:S02]  /*106c0*/  MOV R2, 0x10700 ;  /* 0x0001070000027802 */ /* 0x000fe40000000f00 */
[----:B------:R-:W-:-:S04]  /*106d0*/  LEA.HI R0, R0, R6, RZ, 0x7 ;  /* 0x0000000600007211 */ /* 0x000fc800078f38ff */
[----:B------:R-:W-:Y:S02]  /*106e0*/  SHF.R.S32.HI R0, RZ, 0x7, R0 ;  /* 0x00000007ff007819 */ /* 0x000fe40000011400 */
[----:B-1----:R-:W-:Y:S05]  /*106f0*/  CALL.REL.NOINC `($__internal_17_$__cuda_sm70_shflsync_idx_p) ;  /* 0x00001af000007944 */ /* 0x002fea0003c00000 */
.L_x_849:
[----:B------:R-:W3:Y:S04]  /*10700*/  LDL R8, [R1+0x68] ;  /* 0x0000680001087983 */ /* 0x000ee80000100800 */
[----:B------:R-:W4:Y:S04]  /*10710*/  LDL.LU R5, [R1+0x44] ;  /* 0x0000440001057983 */ /* 0x000f280000300800 */
[----:B-1----:R-:W5:Y:S04]  /*10720*/  LDL.LU R11, [R1+0x48] ;  /* 0x00004800010b7983 */ /* 0x002f680000300800 */
[----:B--2---:R-:W2:Y:S04]  /*10730*/  LDL.LU R17, [R1+0x4c] ;  /* 0x00004c0001117983 */ /* 0x004ea80000300800 */
[----:B------:R-:W3:Y:S01]  /*10740*/  LDL.LU R19, [R1+0x58] ;  /* 0x0000580001137983 */ /* 0x000ee20000300800 */
[----:B------:R-:W-:-:S03]  /*10750*/  IMAD.MOV.U32 R3, RZ, RZ, 0x1 ;  /* 0x00000001ff037424 */ /* 0x000fc600078e00ff */
[----:B------:R-:W2:Y:S02]  /*10760*/  LDL R18, [R1+0x6c] ;  /* 0x00006c0001127983 */ /* 0x000ea40000100800 */
[----:B------:R-:W-:Y:S02]  /*10770*/  ISETP.NE.AND P1, PT, R3, c[0x0][0x4e8], PT ;  /* 0x00013a0003007a0c */ /* 0x000fe40003f25270 */
[----:B------:R-:W2:Y:S04]  /*10780*/  LDL R107, [R1+0x24] ;  /* 0x00002400016b7983 */ /* 0x000ea80000100800 */
[----:B------:R-:W1:Y:S01]  /*10790*/  S2R R20, SR_TID.X ;  /* 0x0000000000147919 */ /* 0x000e620000002100 */
[----:B------:R-:W-:Y:S02]  /*107a0*/  ULDC UR5, c[0x0][0x4e8] ;  /* 0x00013a0000057ab9 */ /* 0x000fe40000000800 */
[----:B------:R-:W-:-:S02]  /*107b0*/  ULDC UR4, c[0x0][0x388] ;  /* 0x0000e20000047ab9 */ /* 0x000fc40000000800 */
[----:B------:R-:W-:Y:S01]  /*107c0*/  UIMAD UR4, UR5, UR4, URZ ;  /* 0x00000004050472a4 */ /* 0x000fe2000f8e023f */
[----:B------:R-:W-:Y:S01]  /*107d0*/  BSSY B0, `(.L_x_850) ;  /* 0x00000dd000007945 */ /* 0x000fe20003800000 */
[----:B----4-:R-:W-:Y:S01]  /*107e0*/  SHF.R.S32.HI R0, RZ, 0x1f, R5 ;  /* 0x0000001fff007819 */ /* 0x010fe20000011405 */
[----:B------:R-:W-:-:S04]  /*107f0*/  IMAD.WIDE.U32 R6, R5, c[0x0][0x4d0], RZ ;  /* 0x0001340005067a25 */ /* 0x000fc800078e00ff */
[C---:B------:R-:W-:Y:S02]  /*10800*/  IMAD R2, R0.reuse, c[0x0][0x4d0], RZ ;  /* 0x0001340000027a24 */ /* 0x040fe400078e02ff */
[----:B------:R-:W-:Y:S02]  /*10810*/  IMAD R4, R0, c[0x0][0x438], RZ ;  /* 0x00010e0000047a24 */ /* 0x000fe400078e02ff */
[----:B------:R-:W-:Y:S01]  /*10820*/  IMAD R3, R5, c[0x0][0x4d4], R2 ;  /* 0x0001350005037a24 */ /* 0x000fe200078e0202 */
[----:B-----5:R-:W-:Y:S01]  /*10830*/  SHF.R.S32.HI R2, RZ, 0x1f, R11 ;  /* 0x0000001fff027819 */ /* 0x020fe2000001140b */
[----:B---3--:R-:W-:Y:S02]  /*10840*/  IMAD.IADD R0, R8, 0x1, R19 ;  /* 0x0000000108007824 */ /* 0x008fe400078e0213 */
[----:B------:R-:W-:Y:S02]  /*10850*/  IMAD.IADD R7, R7, 0x1, R3 ;  /* 0x0000000107077824 */ /* 0x000fe400078e0203 */
[----:B------:R-:W-:-:S02]  /*10860*/  IMAD R9, R2, c[0x0][0x4d8], RZ ;  /* 0x0001360002097a24 */ /* 0x000fc400078e02ff */
[----:B------:R-:W-:-:S04]  /*10870*/  @P1 IMAD.HI.U32 R10, R0, c[0x0][0x4ec], RZ ;  /* 0x00013b00000a1a27 */ /* 0x000fc800078e00ff */
[----:B------:R-:W-:Y:S02]  /*10880*/  IMAD R8, R5, c[0x0][0x43c], R4 ;  /* 0x00010f0005087a24 */ /* 0x000fe400078e0204 */
[----:B------:R-:W-:Y:S01]  /*10890*/  IMAD.MOV.U32 R3, RZ, RZ, R0 ;  /* 0x000000ffff037224 */ /* 0x000fe200078e0000 */
[----:B------:R-:W-:Y:S01]  /*108a0*/  @P1 SHF.R.U32.HI R3, RZ, c[0x0][0x4f0], R10 ;  /* 0x00013c00ff031a19 */ /* 0x000fe2000001160a */
[C---:B------:R-:W-:Y:S02]  /*108b0*/  IMAD R9, R11.reuse, c[0x0][0x4dc], R9 ;  /* 0x000137000b097a24 */ /* 0x040fe400078e0209 */
[----:B------:R-:W-:-:S04]  /*108c0*/  IMAD.WIDE.U32 R6, R11, c[0x0][0x4d8], R6 ;  /* 0x000136000b067a25 */ /* 0x000fc800078e0006 */
[----:B------:R-:W-:-:S04]  /*108d0*/  IMAD.WIDE.U32 R4, R5, c[0x0][0x438], RZ ;  /* 0x00010e0005047a25 */ /* 0x000fc800078e00ff */
[----:B------:R-:W-:Y:S01]  /*108e0*/  IMAD.IADD R7, R7, 0x1, R9 ;  /* 0x0000000107077824 */ /* 0x000fe200078e0209 */
[----:B--2---:R-:W-:Y:S01]  /*108f0*/  SHF.R.S32.HI R9, RZ, 0x1f, R17 ;  /* 0x0000001fff097819 */ /* 0x004fe20000011411 */
[----:B------:R-:W-:Y:S02]  /*10900*/  IMAD.IADD R5, R5, 0x1, R8 ;  /* 0x0000000105057824 */ /* 0x000fe400078e0208 */
[----:B------:R-:W-:Y:S02]  /*10910*/  IMAD.MOV R8, RZ, RZ, -R3 ;  /* 0x000000ffff087224 */ /* 0x000fe400078e0a03 */
[----:B------:R-:W-:Y:S02]  /*10920*/  IMAD R2, R2, c[0x0][0x440], RZ ;  /* 0x0001100002027a24 */ /* 0x000fe400078e02ff */
[----:B------:R-:W-:Y:S02]  /*10930*/  IMAD R10, R9, c[0x0][0x4e0], RZ ;  /* 0x00013800090a7a24 */ /* 0x000fe400078e02ff */
[----:B------:R-:W-:-:S02]  /*10940*/  IMAD R8, R8, c[0x0][0x4e8], R0 ;  /* 0x00013a0008087a24 */ /* 0x000fc400078e0200 */
[----:B------:R-:W-:Y:S01]  /*10950*/  IMAD.WIDE.U32 R6, R17, c[0x0][0x4e0], R6 ;  /* 0x0001380011067a25 */ /* 0x000fe200078e0006 */
[----:B------:R-:W-:-:S03]  /*10960*/  SHF.R.S32.HI R12, RZ, 0x1f, R3 ;  /* 0x0000001fff0c7819 */ /* 0x000fc60000011403 */
[C---:B------:R-:W-:Y:S02]  /*10970*/  IMAD R14, R11.reuse, c[0x0][0x444], R2 ;  /* 0x000111000b0e7a24 */ /* 0x040fe400078e0202 */
[----:B------:R-:W-:Y:S01]  /*10980*/  IMAD.WIDE.U32 R4, R11, c[0x0][0x440], R4 ;  /* 0x000110000b047a25 */ /* 0x000fe200078e0004 */
[----:B------:R-:W-:Y:S02]  /*10990*/  SHF.R.S32.HI R13, RZ, 0x1f, R8 ;  /* 0x0000001fff0d7819 */ /* 0x000fe40000011408 */
[----:B------:R-:W-:Y:S01]  /*109a0*/  IADD3 R6, P0, R3, R6, RZ ;  /* 0x0000000603067210 */ /* 0x000fe20007f1e0ff */
[----:B------:R-:W-:Y:S02]  /*109b0*/  IMAD R11, R17, c[0x0][0x4e4], R10 ;  /* 0x00013900110b7a24 */ /* 0x000fe400078e020a */
[----:B------:R-:W-:-:S03]  /*109c0*/  @P1 IMAD.HI.U32 R10, R0, c[0x0][0x4ec], RZ ;  /* 0x00013b00000a1a27 */ /* 0x000fc600078e00ff */
[----:B------:R-:W-:Y:S01]  /*109d0*/  IADD3.X R7, R12, R7, R11, P0, !PT ;  /* 0x000000070c077210 */ /* 0x000fe200007fe40b */
[----:B------:R-:W-:Y:S02]  /*109e0*/  IMAD R9, R9, c[0x0][0x448], RZ ;  /* 0x0001120009097a24 */ /* 0x000fe400078e02ff */
[----:B------:R-:W-:Y:S01]  /*109f0*/  IMAD.MOV.U32 R2, RZ, RZ, R0 ;  /* 0x000000ffff027224 */ /* 0x000fe200078e0000 */
[----:B------:R-:W-:Y:S01]  /*10a00*/  @P1 SHF.R.U32.HI R2, RZ, c[0x0][0x4f0], R10 ;  /* 0x00013c00ff021a19 */ /* 0x000fe2000001160a */
[----:B------:R-:W-:Y:S02]  /*10a10*/  IMAD.IADD R5, R5, 0x1, R14 ;  /* 0x0000000105057824 */ /* 0x000fe400078e020e */
[----:B------:R-:W-:Y:S02]  /*10a20*/  IMAD R3, R13, c[0x0][0x4c8], RZ ;  /* 0x000132000d037a24 */ /* 0x000fe400078e02ff */
[C---:B------:R-:W-:Y:S02]  /*10a30*/  IMAD R10, R17.reuse, c[0x0][0x44c], R9 ;  /* 0x00011300110a7a24 */ /* 0x040fe400078e0209 */
[----:B------:R-:W-:Y:S01]  /*10a40*/  IMAD.WIDE.U32 R4, R17, c[0x0][0x448], R4 ;  /* 0x0001120011047a25 */ /* 0x000fe200078e0004 */
[----:B-1----:R-:W-:-:S03]  /*10a50*/  SHF.R.S32.HI R17, RZ, 0x1f, R20 ;  /* 0x0000001fff117819 */ /* 0x002fc60000011414 */
[C---:B------:R-:W-:Y:S02]  /*10a60*/  IMAD R9, R8.reuse, c[0x0][0x4cc], R3 ;  /* 0x0001330008097a24 */ /* 0x040fe400078e0203 */
[----:B------:R-:W-:Y:S01]  /*10a70*/  IMAD.WIDE.U32 R6, R8, c[0x0][0x4c8], R6 ;  /* 0x0001320008067a25 */ /* 0x000fe200078e0006 */
[----:B------:R-:W-:-:S03]  /*10a80*/  SHF.R.S32.HI R8, RZ, 0x1f, R2 ;  /* 0x0000001fff087819 */ /* 0x000fc60000011402 */
[----:B------:R-:W-:Y:S02]  /*10a90*/  IMAD.MOV R3, RZ, RZ, -R2 ;  /* 0x000000ffff037224 */ /* 0x000fe400078e0a02 */
[----:B------:R-:W-:Y:S01]  /*10aa0*/  IMAD.IADD R5, R5, 0x1, R10 ;  /* 0x0000000105057824 */ /* 0x000fe200078e020a */
[----:B------:R-:W-:Y:S01]  /*10ab0*/  LEA R10, P0, R6, c[0x0][0x4a8], 0x2 ;  /* 0x00012a00060a7a11 */ /* 0x000fe200078010ff */
[----:B------:R-:W-:Y:S01]  /*10ac0*/  IMAD.IADD R9, R7, 0x1, R9 ;  /* 0x0000000107097824 */ /* 0x000fe200078e0209 */
[----:B------:R-:W-:Y:S01]  /*10ad0*/  LEA.HI R17, R17, R20, RZ, 0x5 ;  /* 0x0000001411117211 */ /* 0x000fe200078f28ff */
[----:B------:R-:W-:Y:S02]  /*10ae0*/  IMAD R7, R3, c[0x0][0x4e8], R0 ;  /* 0x00013a0003077a24 */ /* 0x000fe400078e0200 */
[----:B------:R-:W-:Y:S01]  /*10af0*/  IMAD R0, R8, c[0x0][0x430], RZ ;  /* 0x00010c0008007a24 */ /* 0x000fe200078e02ff */
[----:B------:R-:W-:Y:S02]  /*10b00*/  LEA.HI.X R6, R6, c[0x0][0x4ac], R9, 0x2, P0 ;  /* 0x00012b0006067a11 */ /* 0x000fe400000f1409 */
[----:B------:R-:W-:Y:S01]  /*10b10*/  LOP3.LUT R17, R17, 0xffffffe0, RZ, 0xc0, !PT ;  /* 0xffffffe011117812 */ /* 0x000fe200078ec0ff */
[----:B------:R-:W-:-:S02]  /*10b20*/  IMAD R0, R2, c[0x0][0x434], R0 ;  /* 0x00010d0002007a24 */ /* 0x000fc400078e0200 */
[----:B------:R-:W-:Y:S01]  /*10b30*/  IMAD.WIDE.U32 R2, R2, c[0x0][0x430], R4 ;  /* 0x00010c0002027a25 */ /* 0x000fe200078e0004 */
[----:B------:R-:W-:Y:S04]  /*10b40*/  SHFL.IDX PT, R8, R10, RZ, 0x1c1f ;  /* 0x001c1fff0a087589 */ /* 0x000fe800000e0000 */
[----:B------:R-:W1:Y:S01]  /*10b50*/  SHFL.IDX PT, R9, R6, RZ, 0x1c1f ;  /* 0x001c1fff06097589 */ /* 0x000e6200000e0000 */
[----:B------:R-:W-:Y:S02]  /*10b60*/  IMAD.IADD R17, R20, 0x1, -R17 ;  /* 0x0000000114117824 */ /* 0x000fe400078e0a11 */
[----:B------:R-:W-:Y:S01]  /*10b70*/  IMAD.IADD R3, R3, 0x1, R0 ;  /* 0x0000000103037824 */ /* 0x000fe200078e0200 */
[----:B------:R-:W-:Y:S01]  /*10b80*/  SHFL.IDX PT, R4, R10, 0x1, 0x1c1f ;  /* 0x003c1f000a047f89 */ /* 0x000fe200000e0000 */
[----:B------:R-:W-:-:S03]  /*10b90*/  IMAD.IADD R0, R18, 0x1, R19 ;  /* 0x0000000112007824 */ /* 0x000fc600078e0213 */
[----:B------:R2:W3:Y:S01]  /*10ba0*/  SHFL.IDX PT, R5, R6, 0x1, 0x1c1f ;  /* 0x003c1f0006057f89 */ /* 0x0004e200000e0000 */
[----:B------:R-:W-:Y:S01]  /*10bb0*/  LOP3.LUT P3, RZ, R17, 0x3, RZ, 0xc0, !PT ;  /* 0x0000000311ff7812 */ /* 0x000fe2000786c0ff */
[----:B------:R-:W-:-:S03]  /*10bc0*/  IMAD.WIDE.U32 R2, R7, c[0x0][0x428], R2 ;  /* 0x00010a0007027a25 */ /* 0x000fc600078e0002 */
[C---:B------:R-:W-:Y:S02]  /*10bd0*/  ISETP.GE.OR P4, PT, R0.reuse, UR4, P3 ;  /* 0x0000000400007c0c */ /* 0x040fe40009f86670 */
[----:B------:R-:W-:Y:S02]  /*10be0*/  ISETP.GE.AND P1, PT, R0, UR4, PT ;  /* 0x0000000400007c0c */ /* 0x000fe4000bf26270 */
[----:B--2---:R-:W-:-:S05]  /*10bf0*/  SHF.R.S32.HI R6, RZ, 0x1f, R7 ;  /* 0x0000001fff067819 */ /* 0x004fca0000011407 */
[----:B------:R-:W-:Y:S01]  /*10c00*/  IMAD R10, R6, c[0x0][0x428], RZ ;  /* 0x00010a00060a7a24 */ /* 0x000fe200078e02ff */
[----:B------:R-:W-:-:S03]  /*10c10*/  IADD3 R6, R0, 0x8, RZ ;  /* 0x0000000800067810 */ /* 0x000fc60007ffe0ff */
[----:B------:R-:W-:Y:S01]  /*10c20*/  IMAD R10, R7, c[0x0][0x42c], R10 ;  /* 0x00010b00070a7a24 */ /* 0x000fe200078e020a */
[----:B------:R-:W-:Y:S02]  /*10c30*/  ISETP.GE.OR P3, PT, R6, UR4, P3 ;  /* 0x0000000406007c0c */ /* 0x000fe40009f66670 */
[----:B------:R-:W-:Y:S01]  /*10c40*/  LEA R37, P2, R2, c[0x0][0x400], 0x2 ;  /* 0x0001000002257a11 */ /* 0x000fe200078410ff */
[----:B------:R-:W-:Y:S01]  /*10c50*/  IMAD.IADD R3, R3, 0x1, R10 ;  /* 0x0000000103037824 */ /* 0x000fe200078e020a */
[----:B-1----:R1:W-:Y:S01]  /*10c60*/  @!P4 ST.E [R8.64], R16 ;  /* 0x000000100800c985 */ /* 0x0023e2000c101908 */
[----:B------:R-:W-:-:S03]  /*10c70*/  ISETP.GE.AND P0, PT, R6, UR4, PT ;  /* 0x0000000406007c0c */ /* 0x000fc6000bf06270 */
[----:B------:R-:W-:Y:S02]  /*10c80*/  LEA.HI.X R32, R2, c[0x0][0x404], R3, 0x2, P2 ;  /* 0x0001010002207a11 */ /* 0x000fe400010f1403 */
[C---:B------:R-:W-:Y:S01]  /*10c90*/  IADD3 R25, R107.reuse, 0x8, RZ ;  /* 0x000000086b197810 */ /* 0x040fe20007ffe0ff */
[----:B------:R-:W2:Y:S01]  /*10ca0*/  SHFL.IDX PT, R2, R37, RZ, 0x1c1f ;  /* 0x001c1fff25027589 */ /* 0x000ea200000e0000 */
[C---:B------:R-:W-:Y:S02]  /*10cb0*/  IADD3 R24, R107.reuse, 0x10, RZ ;  /* 0x000000106b187810 */ /* 0x040fe40007ffe0ff */
[C---:B------:R-:W-:Y:S01]  /*10cc0*/  IADD3 R23, R107.reuse, 0x18, RZ ;  /* 0x000000186b177810 */ /* 0x040fe20007ffe0ff */
[----:B---3--:R3:W-:Y:S01]  /*10cd0*/  @!P3 ST.E [R4.64], R15 ;  /* 0x0000000f0400b985 */ /* 0x0087e2000c101908 */
[C---:B------:R-:W-:Y:S02]  /*10ce0*/  IADD3 R22, R107.reuse, 0x20, RZ ;  /* 0x000000206b167810 */ /* 0x040fe40007ffe0ff */
[C---:B------:R-:W-:Y:S01]  /*10cf0*/  IADD3 R21, R107.reuse, 0x28, RZ ;  /* 0x000000286b157810 */ /* 0x040fe20007ffe0ff */
[----:B------:R4:W2:Y:S01]  /*10d00*/  SHFL.IDX PT, R3, R32, RZ, 0x1c1f ;  /* 0x001c1fff20037589 */ /* 0x0008a200000e0000 */
[----:B------:R-:W-:-:S02]  /*10d10*/  IADD3 R20, R107, 0x30, RZ ;  /* 0x000000306b147810 */ /* 0x000fc40007ffe0ff */
[C---:B------:R-:W-:Y:S02]  /*10d20*/  IADD3 R19, R107.reuse, 0x38, RZ ;  /* 0x000000386b137810 */ /* 0x040fe40007ffe0ff */
        /* <DEDUP_REMOVED lines=9> */
[C---:B---3--:R-:W-:Y:S02]  /*10dc0*/  IADD3 R15, R107.reuse, 0x58, RZ ;  /* 0x000000586b0f7810 */ /* 0x048fe40007ffe0ff */
        /* <DEDUP_REMOVED lines=30> */
[----:B--2-4-:R-:W-:Y:S02]  /*10fb0*/  ISETP.GE.AND P5, PT, R107, c[0x0][0x3c8], PT ;  /* 0x0000f2006b007a0c */ /* 0x014fe40003fa6270 */
[----:B------:R-:W-:Y:S02]  /*10fc0*/  ISETP.GE.AND P1, PT, R25, c[0x0][0x3c8], PT ;  /* 0x0000f20019007a0c */ /* 0x000fe40003f26270 */
[----:B------:R-:W-:-:S02]  /*10fd0*/  ISETP.GE.AND P4, PT, R24, c[0x0][0x3c8], PT ;  /* 0x0000f20018007a0c */ /* 0x000fc40003f86270 */
[----:B------:R-:W-:-:S07]  /*10fe0*/  ISETP.GE.AND P2, PT, R23, c[0x0][0x3c8], PT ;  /* 0x0000f20017007a0c */ /* 0x000fce0003f46270 */
[----:B------:R-:W-:Y:S02]  /*10ff0*/  @!P5 IMAD.WIDE R28, R107, 0x4, R2 ;  /* 0x000000046b1cd825 */ /* 0x000fe400078e0202 */
[----:B------:R-:W-:-:S03]  /*11000*/  @!P1 LEA R26, P3, R25, R2, 0x2 ;  /* 0x00000002191a9211 */ /* 0x000fc600078610ff */
[----:B------:R1:W-:Y:S01]  /*11010*/  @!P5 ST.E.64 [R28.64], R108 ;  /* 0x0000006c1c00d985 */ /* 0x0003e2000c101b08 */
[----:B------:R-:W-:Y:S02]  /*11020*/  @!P1 LEA.HI.X R27, R25, R3, R33, 0x2, P3 ;  /* 0x00000003191b9211 */ /* 0x000fe400018f1421 */
[----:B------:R-:W-:-:S03]  /*11030*/  ISETP.GE.AND P5, PT, R22, c[0x0][0x3c8], PT ;  /* 0x0000f20016007a0c */ /* 0x000fc60003fa6270 */
[----:B------:R2:W-:Y:S01]  /*11040*/  @!P1 ST.E.64 [R26.64], R112 ;  /* 0x000000701a009985 */ /* 0x0005e2000c101b08 */
[----:B------:R-:W-:Y:S02]  /*11050*/  ISETP.GE.AND P1, PT, R21, c[0x0][0x3c8], PT ;  /* 0x0000f20015007a0c */ /* 0x000fe40003f26270 */
[----:B-1----:R-:W-:-:S04]  /*11060*/  @!P4 LEA R28, P3, R24, R2, 0x2 ;  /* 0x00000002181cc211 */ /* 0x002fc800078610ff */
[----:B------:R-:W-:Y:S02]  /*11070*/  @!P4 LEA.HI.X R29, R24, R3, R34, 0x2, P3 ;  /* 0x00000003181dc211 */ /* 0x000fe400018f1422 */
[----:B--2---:R-:W-:-:S03]  /*11080*/  @!P2 LEA R26, P3, R23, R2, 0x2 ;  /* 0x00000002171aa211 */ /* 0x004fc600078610ff */
        /* <DEDUP_REMOVED lines=60> */
[----:B-1----:R-:W-:-:S04]  /*11450*/  @!P3 LEA R28, P4, R8, R2, 0x2 ;  /* 0x00000002081cb211 */ /* 0x002fc800078810ff */
[-C--:B------:R-:W-:Y:S02]  /*11460*/  @!P3 LEA.HI.X R29, R8, R3.reuse, R52, 0x2, P4 ;  /* 0x00000003081db211 */ /* 0x080fe400020f1434 */
[-C--:B--2---:R-:W-:Y:S02]  /*11470*/  @!P2 LEA R26, P1, R7, R2.reuse, 0x2 ;  /* 0x00000002071aa211 */ /* 0x084fe400078210ff */
[----:B------:R-:W-:Y:S01]  /*11480*/  ISETP.GE.AND P4, PT, R5, c[0x0][0x3c8], PT ;  /* 0x0000f20005007a0c */ /* 0x000fe20003f86270 */
[----:B------:R1:W-:Y:S01]  /*11490*/  @!P3 ST.E.64 [R28.64], R76 ;  /* 0x0000004c1c00b985 */ /* 0x0003e2000c101b08 */
[----:B------:R-:W-:Y:S02]  /*114a0*/  @!P2 LEA.HI.X R27, R7, R3, R51, 0x2, P1 ;  /* 0x00000003071ba211 */ /* 0x000fe400008f1433 */
[----:B------:R-:W-:Y:S02]  /*114b0*/  ISETP.GE.AND P3, PT, R4, c[0x0][0x3c8], PT ;  /* 0x0000f20004007a0c */ /* 0x000fe40003f66270 */
[----:B------:R-:W-:Y:S01]  /*114c0*/  @!P5 LEA R30, P1, R6, R2, 0x2 ;  /* 0x00000002061ed211 */ /* 0x000fe200078210ff */
[----:B------:R2:W-:Y:S01]  /*114d0*/  @!P2 ST.E.64 [R26.64], R80 ;  /* 0x000000501a00a985 */ /* 0x0005e2000c101b08 */
[----:B------:R-:W-:-:S02]  /*114e0*/  ISETP.GE.AND P2, PT, R0, c[0x0][0x3c8], PT ;  /* 0x0000f20000007a0c */ /* 0x000fc40003f46270 */
[----:B------:R-:W-:-:S05]  /*114f0*/  @!P5 LEA.HI.X R31, R6, R3, R53, 0x2, P1 ;  /* 0x00000003061fd211 */ /* 0x000fca00008f1435 */
[----:B------:R3:W-:Y:S01]  /*11500*/  @!P5 ST.E.64 [R30.64], R84 ;  /* 0x000000541e00d985 */ /* 0x0007e2000c101b08 */
[----:B-1----:R-:W-:-:S04]  /*11510*/  @!P4 LEA R28, P1, R5, R2, 0x2 ;  /* 0x00000002051cc211 */ /* 0x002fc800078210ff */
[----:B------:R-:W-:Y:S02]  /*11520*/  @!P4 LEA.HI.X R29, R5, R3, R54, 0x2, P1 ;  /* 0x00000003051dc211 */ /* 0x000fe400008f1436 */
[----:B--2---:R-:W-:-:S03]  /*11530*/  @!P3 LEA R26, P1, R4, R2, 0x2 ;  /* 0x00000002041ab211 */ /* 0x004fc600078210ff */
[----:B------:R3:W-:Y:S01]  /*11540*/  @!P4 ST.E.64 [R28.64], R88 ;  /* 0x000000581c00c985 */ /* 0x0007e2000c101b08 */
[----:B------:R-:W-:Y:S02]  /*11550*/  @!P3 LEA.HI.X R27, R4, R3, R55, 0x2, P1 ;  /* 0x00000003041bb211 */ /* 0x000fe400008f1437 */
[----:B------:R-:W-:-:S03]  /*11560*/  @!P2 LEA R2, P1, R0, R2, 0x2 ;  /* 0x000000020002a211 */ /* 0x000fc600078210ff */
[----:B------:R3:W-:Y:S01]  /*11570*/  @!P3 ST.E.64 [R26.64], R92 ;  /* 0x0000005c1a00b985 */ /* 0x0007e2000c101b08 */
[----:B------:R-:W-:-:S05]  /*11580*/  @!P2 LEA.HI.X R3, R0, R3, R56, 0x2, P1 ;  /* 0x000000030003a211 */ /* 0x000fca00008f1438 */
[----:B------:R3:W-:Y:S04]  /*11590*/  @!P2 ST.E.64 [R2.64], R96 ;  /* 0x000000600200a985 */ /* 0x0007e8000c101b08 */
.L_x_851:
[----:B--2-4-:R-:W-:Y:S05]  /*115a0*/  BSYNC B0 ;  /* 0x0000000000007941 */ /* 0x014fea0003800000 */
.L_x_850:
[----:B---3--:R1:W2:Y:S04]  /*115b0*/  SHFL.IDX PT, R3, R32, 0x1, 0x1c1f ;  /* 0x003c1f0020037f89 */ /* 0x0082a800000e0000 */
[----:B------:R1:W3:Y:S01]  /*115c0*/  SHFL.IDX PT, R2, R37, 0x1, 0x1c1f ;  /* 0x003c1f0025027f89 */ /* 0x0002e200000e0000 */
[----:B------:R-:W-:Y:S05]  /*115d0*/  @P0 BRA `(.L_x_852) ;  /* 0x000008d000000947 */ /* 0x000fea0003800000 */
[----:B------:R-:W-:Y:S02]  /*115e0*/  ISETP.GE.AND P1, PT, R25, c[0x0][0x3c8], PT ;  /* 0x0000f20019007a0c */ /* 0x000fe40003f26270 */
[----:B------:R-:W-:Y:S02]  /*115f0*/  ISETP.GE.AND P4, PT, R107, c[0x0][0x3c8], PT ;  /* 0x0000f2006b007a0c */ /* 0x000fe40003f86270 */
[----:B------:R-:W-:Y:S02]  /*11600*/  ISETP.GE.AND P0, PT, R24, c[0x0][0x3c8], PT ;  /* 0x0000f20018007a0c */ /* 0x000fe40003f06270 */
[----:B------:R-:W-:-:S02]  /*11610*/  ISETP.GE.AND P3, PT, R23, c[0x0][0x3c8], PT ;  /* 0x0000f20017007a0c */ /* 0x000fc40003f66270 */
[----:B------:R-:W-:-:S05]  /*11620*/  ISETP.GE.AND P2, PT, R22, c[0x0][0x3c8], PT ;  /* 0x0000f20016007a0c */ /* 0x000fca0003f46270 */
[----:B---3--:R-:W-:Y:S02]  /*11630*/  @!P1 LEA R28, P5, R25, R2, 0x2 ;  /* 0x00000002191c9211 */ /* 0x008fe400078a10ff */
[----:B--2---:R-:W-:Y:S02]  /*11640*/  @!P4 IMAD.WIDE R26, R107, 0x4, R2 ;  /* 0x000000046b1ac825 */ /* 0x004fe400078e0202 */
[----:B------:R-:W-:-:S03]  /*11650*/  @!P1 LEA.HI.X R29, R25, R3, R33, 0x2, P5 ;  /* 0x00000003191d9211 */ /* 0x000fc600028f1421 */
[----:B------:R2:W-:Y:S01]  /*11660*/  @!P4 ST.E.64 [R26.64], R110 ;  /* 0x0000006e1a00c985 */ /* 0x0005e2000c101b08 */
[----:B------:R-:W-:-:S03]  /*11670*/  ISETP.GE.AND P4, PT, R21, c[0x0][0x3c8], PT ;  /* 0x0000f20015007a0c */ /* 0x000fc60003f86270 */
[----:B------:R3:W-:Y:S01]  /*11680*/  @!P1 ST.E.64 [R28.64], R114 ;  /* 0x000000721c009985 */ /* 0x0007e2000c101b08 */
[CC--:B--2---:R-:W-:Y:S02]  /*11690*/  @!P0 LEA R26, P5, R24.reuse, R2.reuse, 0x2 ;  /* 0x00000002181a8211 */ /* 0x0c4fe400078a10ff */
[CC--:B---3--:R-:W-:Y:S02]  /*116a0*/  @!P3 LEA R28, P1, R23.reuse, R2.reuse, 0x2 ;  /* 0x00000002171cb211 */ /* 0x0c8fe400078210ff */
[-C--:B------:R-:W-:Y:S02]  /*116b0*/  @!P0 LEA.HI.X R27, R24, R3.reuse, R34, 0x2, P5 ;  /* 0x00000003181b8211 */ /* 0x080fe400028f1422 */
[----:B------:R-:W-:Y:S02]  /*116c0*/  @!P3 LEA.HI.X R29, R23, R3, R36, 0x2, P1 ;  /* 0x00000003171db211 */ /* 0x000fe400008f1424 */
[----:B------:R-:W-:Y:S01]  /*116d0*/  ISETP.GE.AND P1, PT, R20, c[0x0][0x3c8], PT ;  /* 0x0000f20014007a0c */ /* 0x000fe20003f26270 */
[----:B------:R2:W-:Y:S01]  /*116e0*/  @!P0 ST.E.64 [R26.64], R118 ;  /* 0x000000761a008985 */ /* 0x0005e2000c101b08 */
[----:B------:R-:W-:-:S02]  /*116f0*/  @!P2 LEA R30, P5, R22, R2, 0x2 ;  /* 0x00000002161ea211 */ /* 0x000fc400078a10ff */
[----:B------:R-:W-:Y:S01]  /*11700*/  ISETP.GE.AND P0, PT, R19, c[0x0][0x3c8], PT ;  /* 0x0000f20013007a0c */ /* 0x000fe20003f06270 */
[----:B------:R-:W-:Y:S01]  /*11710*/  @!P3 ST.E.64 [R28.64], R122 ;  /* 0x0000007a1c00b985 */ /* 0x000fe2000c101b08 */
[----:B------:R-:W-:Y:S02]  /*11720*/  @!P2 LEA.HI.X R31, R22, R3, R35, 0x2, P5 ;  /* 0x00000003161fa211 */ /* 0x000fe400028f1423 */
[----:B------:R-:W-:-:S03]  /*11730*/  ISETP.GE.AND P3, PT, R18, c[0x0][0x3c8], PT ;  /* 0x0000f20012007a0c */ /* 0x000fc60003f66270 */
[----:B------:R-:W-:Y:S01]  /*11740*/  @!P2 ST.E.64 [R30.64], R126 ;  /* 0x0000007e1e00a985 */ /* 0x000fe2000c101b08 */
[----:B------:R-:W-:Y:S02]  /*11750*/  ISETP.GE.AND P2, PT, R17, c[0x0][0x3c8], PT ;  /* 0x0000f20011007a0c */ /* 0x000fe40003f46270 */
[----:B--2---:R-:W-:-:S04]  /*11760*/  @!P4 LEA R26, P5, R21, R2, 0x2 ;  /* 0x00000002151ac211 */ /* 0x004fc800078a10ff */
[----:B------:R-:W-:Y:S02]  /*11770*/  @!P4 LEA.HI.X R27, R21, R3, R38, 0x2, P5 ;  /* 0x00000003151bc211 */ /* 0x000fe400028f1426 */
[----:B------:R-:W-:-:S03]  /*11780*/  @!P1 LEA R24, P5, R20, R2, 0x2 ;  /* 0x0000000214189211 */ /* 0x000fc600078a10ff */
[----:B------:R-:W-:Y:S01]  /*11790*/  @!P4 ST.E.64 [R26.64], R130 ;  /* 0x000000821a00c985 */ /* 0x000fe2000c101b08 */
[-C--:B------:R-:W-:Y:S02]  /*117a0*/  @!P1 LEA.HI.X R25, R20, R3.reuse, R39, 0x2, P5 ;  /* 0x0000000314199211 */ /* 0x080fe400028f1427 */
[CC--:B------:R-:W-:Y:S02]  /*117b0*/  @!P0 LEA R20, P5, R19.reuse, R2.reuse, 0x2 ;  /* 0x0000000213148211 */ /* 0x0c0fe400078a10ff */
[----:B------:R-:W-:Y:S01]  /*117c0*/  ISETP.GE.AND P4, PT, R14, c[0x0][0x3c8], PT ;  /* 0x0000f2000e007a0c */ /* 0x000fe20003f86270 */
[----:B------:R-:W-:Y:S01]  /*117d0*/  @!P1 ST.E.64 [R24.64], R134 ;  /* 0x0000008618009985 */ /* 0x000fe2000c101b08 */
[----:B------:R-:W-:Y:S02]  /*117e0*/  @!P0 LEA.HI.X R21, R19, R3, R40, 0x2, P5 ;  /* 0x0000000313158211 */ /* 0x000fe400028f1428 */
[----:B------:R-:W-:Y:S02]  /*117f0*/  @!P3 LEA R22, P5, R18, R2, 0x2 ;  /* 0x000000021216b211 */ /* 0x000fe400078a10ff */
[----:B------:R-:W-:Y:S01]  /*11800*/  ISETP.GE.AND P1, PT, R16, c[0x0][0x3c8], PT ;  /* 0x0000f20010007a0c */ /* 0x000fe20003f26270 */
[----:B------:R2:W-:Y:S01]  /*11810*/  @!P0 ST.E.64 [R20.64], R138 ;  /* 0x0000008a14008985 */ /* 0x0005e2000c101b08 */
[----:B------:R-:W-:-:S02]  /*11820*/  ISETP.GE.AND P0, PT, R15, c[0x0][0x3c8], PT ;  /* 0x0000f2000f007a0c */ /* 0x000fc40003f06270 */
[----:B------:R-:W-:-:S05]  /*11830*/  @!P3 LEA.HI.X R23, R18, R3, R41, 0x2, P5 ;  /* 0x000000031217b211 */ /* 0x000fca00028f1429 */
[----:B------:R3:W-:Y:S01]  /*11840*/  @!P3 ST.E.64 [R22.64], R142 ;  /* 0x0000008e1600b985 */ /* 0x0007e2000c101b08 */
[----:B------:R-:W-:Y:S02]  /*11850*/  ISETP.GE.AND P3, PT, R13, c[0x0][0x3c8], PT ;  /* 0x0000f2000d007a0c */ /* 0x000fe40003f66270 */
[----:B--2---:R-:W-:-:S04]  /*11860*/  @!P2 LEA R20, P5, R17, R2, 0x2 ;  /* 0x000000021114a211 */ /* 0x004fc800078a10ff */
[----:B------:R-:W-:Y:S02]  /*11870*/  @!P2 LEA.HI.X R21, R17, R3, R42, 0x2, P5 ;  /* 0x000000031115a211 */ /* 0x000fe400028f142a */
[----:B------:R-:W-:-:S03]  /*11880*/  @!P1 LEA R18, P5, R16, R2, 0x2 ;  /* 0x0000000210129211 */ /* 0x000fc600078a10ff */
[----:B------:R2:W-:Y:S01]  /*11890*/  @!P2 ST.E.64 [R20.64], R146 ;  /* 0x000000921400a985 */ /* 0x0005e2000c101b08 */
[----:B------:R-:W-:Y:S02]  /*118a0*/  @!P1 LEA.HI.X R19, R16, R3, R43, 0x2, P5 ;  /* 0x0000000310139211 */ /* 0x000fe400028f142b */
[----:B---3--:R-:W-:-:S03]  /*118b0*/  @!P4 LEA R22, P5, R14, R2, 0x2 ;  /* 0x000000020e16c211 */ /* 0x008fc600078a10ff */
[----:B------:R3:W-:Y:S01]  /*118c0*/  @!P1 ST.E.64 [R18.64], R150 ;  /* 0x0000009612009985 */ /* 0x0007e2000c101b08 */
[----:B------:R-:W-:Y:S02]  /*118d0*/  ISETP.GE.AND P1, PT, R11, c[0x0][0x3c8], PT ;  /* 0x0000f2000b007a0c */ /* 0x000fe40003f26270 */
[----:B------:R-:W-:Y:S02]  /*118e0*/  @!P4 LEA.HI.X R23, R14, R3, R44, 0x2, P5 ;  /* 0x000000030e17c211 */ /* 0x000fe400028f142c */
[----:B--2---:R-:W-:-:S04]  /*118f0*/  @!P0 LEA R20, P2, R15, R2, 0x2 ;  /* 0x000000020f148211 */ /* 0x004fc800078410ff */
[-C--:B------:R-:W-:Y:S02]  /*11900*/  @!P0 LEA.HI.X R21, R15, R3.reuse, R45, 0x2, P2 ;  /* 0x000000030f158211 */ /* 0x080fe400010f142d */
[----:B------:R-:W-:Y:S02]  /*11910*/  ISETP.GE.AND P2, PT, R12, c[0x0][0x3c8], PT ;  /* 0x0000f2000c007a0c */ /* 0x000fe40003f46270 */
[C---:B---3--:R-:W-:Y:S01]  /*11920*/  @!P3 LEA R18, P5, R13.reuse, R2, 0x2 ;  /* 0x000000020d12b211 */ /* 0x048fe200078a10ff */
[----:B------:R-:W-:Y:S01]  /*11930*/  @!P0 ST.E.64 [R20.64], R154 ;  /* 0x0000009a14008985 */ /* 0x000fe2000c101b08 */
[----:B------:R-:W-:Y:S02]  /*11940*/  ISETP.GE.AND P0, PT, R10, c[0x0][0x3c8], PT ;  /* 0x0000f2000a007a0c */ /* 0x000fe40003f06270 */
[----:B------:R-:W-:Y:S01]  /*11950*/  @!P3 LEA.HI.X R19, R13, R3, R46, 0x2, P5 ;  /* 0x000000030d13b211 */ /* 0x000fe200028f142e */
[----:B------:R-:W-:Y:S04]  /*11960*/  @!P4 ST.E.64 [R22.64], R104 ;  /* 0x000000681600c985 */ /* 0x000fe8000c101b08 */
[----:B------:R-:W-:Y:S01]  /*11970*/  @!P3 ST.E.64 [R18.64], R58 ;  /* 0x0000003a1200b985 */ /* 0x000fe2000c101b08 */
[----:B------:R-:W-:-:S02]  /*11980*/  ISETP.GE.AND P3, PT, R7, c[0x0][0x3c8], PT ;  /* 0x0000f20007007a0c */ /* 0x000fc40003f66270 */
[----:B------:R-:W-:-:S04]  /*11990*/  @!P2 LEA R16, P5, R12, R2, 0x2 ;  /* 0x000000020c10a211 */ /* 0x000fc800078a10ff */
[-C--:B------:R-:W-:Y:S02]  /*119a0*/  @!P2 LEA.HI.X R17, R12, R3.reuse, R47, 0x2, P5 ;  /* 0x000000030c11a211 */ /* 0x080fe400028f142f */
[CC--:B------:R-:W-:Y:S02]  /*119b0*/  @!P1 LEA R14, P5, R11.reuse, R2.reuse, 0x2 ;  /* 0x000000020b0e9211 */ /* 0x0c0fe400078a10ff */
[C---:B------:R-:W-:Y:S01]  /*119c0*/  @!P0 LEA R12, P4, R10.reuse, R2, 0x2 ;  /* 0x000000020a0c8211 */ /* 0x040fe200078810ff */
[----:B------:R-:W-:Y:S01]  /*119d0*/  @!P2 ST.E.64 [R16.64], R62 ;  /* 0x0000003e1000a985 */ /* 0x000fe2000c101b08 */
[-C--:B------:R-:W-:Y:S02]  /*119e0*/  @!P1 LEA.HI.X R15, R11, R3.reuse, R48, 0x2, P5 ;  /* 0x000000030b0f9211 */ /* 0x080fe400028f1430 */
[----:B------:R-:W-:Y:S02]  /*119f0*/  ISETP.GE.AND P5, PT, R9, c[0x0][0x3c8], PT ;  /* 0x0000f20009007a0c */ /* 0x000fe40003fa6270 */
[----:B------:R-:W-:Y:S01]  /*11a00*/  @!P0 LEA.HI.X R13, R10, R3, R49, 0x2, P4 ;  /* 0x000000030a0d8211 */ /* 0x000fe200020f1431 */
[----:B------:R2:W-:Y:S01]  /*11a10*/  @!P1 ST.E.64 [R14.64], R66 ;  /* 0x000000420e009985 */ /* 0x0005e2000c101b08 */
[----:B------:R-:W-:-:S02]  /*11a20*/  ISETP.GE.AND P4, PT, R8, c[0x0][0x3c8], PT ;  /* 0x0000f20008007a0c */ /* 0x000fc40003f86270 */
[----:B------:R-:W-:Y:S01]  /*11a30*/  ISETP.GE.AND P2, PT, R6, c[0x0][0x3c8], PT ;  /* 0x0000f20006007a0c */ /* 0x000fe20003f46270 */
[----:B------:R3:W-:Y:S06]  /*11a40*/  @!P0 ST.E.64 [R12.64], R70 ;  /* 0x000000460c008985 */ /* 0x0007ec000c101b08 */
[----:B------:R-:W-:-:S04]  /*11a50*/  @!P5 LEA R10, P1, R9, R2, 0x2 ;  /* 0x00000002090ad211 */ /* 0x000fc800078210ff */
[----:B------:R-:W-:Y:S02]  /*11a60*/  @!P5 LEA.HI.X R11, R9, R3, R50, 0x2, P1 ;  /* 0x00000003090bd211 */ /* 0x000fe400008f1432 */
[----:B------:R-:W-:-:S03]  /*11a70*/  ISETP.GE.AND P1, PT, R5, c[0x0][0x3c8], PT ;  /* 0x0000f20005007a0c */ /* 0x000fc60003f26270 */
[----:B------:R4:W-:Y:S01]  /*11a80*/  @!P5 ST.E.64 [R10.64], R74 ;  /* 0x0000004a0a00d985 */ /* 0x0009e2000c101b08 */
[CC--:B--2---:R-:W-:Y:S02]  /*11a90*/  @!P4 LEA R14, P0, R8.reuse, R2.reuse, 0x2 ;  /* 0x00000002080ec211 */ /* 0x0c4fe400078010ff */
[CC--:B---3--:R-:W-:Y:S02]  /*11aa0*/  @!P3 LEA R12, P5, R7.reuse, R2.reuse, 0x2 ;  /* 0x00000002070cb211 */ /* 0x0c8fe400078a10ff */
[-C--:B------:R-:W-:Y:S02]  /*11ab0*/  @!P4 LEA.HI.X R15, R8, R3.reuse, R52, 0x2, P0 ;  /* 0x00000003080fc211 */ /* 0x080fe400000f1434 */
[----:B------:R-:W-:Y:S02]  /*11ac0*/  ISETP.GE.AND P0, PT, R4, c[0x0][0x3c8], PT ;  /* 0x0000f20004007a0c */ /* 0x000fe40003f06270 */
[----:B------:R-:W-:Y:S01]  /*11ad0*/  @!P3 LEA.HI.X R13, R7, R3, R51, 0x2, P5 ;  /* 0x00000003070db211 */ /* 0x000fe200028f1433 */
[----:B------:R2:W-:Y:S04]  /*11ae0*/  @!P4 ST.E.64 [R14.64], R78 ;  /* 0x0000004e0e00c985 */ /* 0x0005e8000c101b08 */
[----:B------:R2:W-:Y:S01]  /*11af0*/  @!P3 ST.E.64 [R12.64], R82 ;  /* 0x000000520c00b985 */ /* 0x0005e2000c101b08 */
[----:B----4-:R-:W-:-:S04]  /*11b00*/  @!P2 LEA R10, P5, R6, R2, 0x2 ;  /* 0x00000002060aa211 */ /* 0x010fc800078a10ff */
[----:B------:R-:W-:Y:S02]  /*11b10*/  @!P2 LEA.HI.X R11, R6, R3, R53, 0x2, P5 ;  /* 0x00000003060ba211 */ /* 0x000fe400028f1435 */
[----:B------:R-:W-:-:S03]  /*11b20*/  @!P1 LEA R8, P5, R5, R2, 0x2 ;  /* 0x0000000205089211 */ /* 0x000fc600078a10ff */
[----:B------:R2:W-:Y:S01]  /*11b30*/  @!P2 ST.E.64 [R10.64], R86 ;  /* 0x000000560a00a985 */ /* 0x0005e2000c101b08 */
[----:B------:R-:W-:Y:S02]  /*11b40*/  @!P1 LEA.HI.X R9, R5, R3, R54, 0x2, P5 ;  /* 0x0000000305099211 */ /* 0x000fe400028f1436 */
[----:B------:R-:W-:-:S03]  /*11b50*/  @!P0 LEA R6, P5, R4, R2, 0x2 ;  /* 0x0000000204068211 */ /* 0x000fc600078a10ff */
[----:B------:R2:W-:Y:S01]  /*11b60*/  @!P1 ST.E.64 [R8.64], R90 ;  /* 0x0000005a08009985 */ /* 0x0005e2000c101b08 */
[----:B------:R-:W-:-:S05]  /*11b70*/  @!P0 LEA.HI.X R7, R4, R3, R55, 0x2, P5 ;  /* 0x0000000304078211 */ /* 0x000fca00028f1437 */
[----:B------:R2:W-:Y:S01]  /*11b80*/  @!P0 ST.E.64 [R6.64], R94 ;  /* 0x0000005e06008985 */ /* 0x0005e2000c101b08 */
[----:B------:R-:W-:-:S13]  /*11b90*/  ISETP.GE.AND P0, PT, R0, c[0x0][0x3c8], PT ;  /* 0x0000f20000007a0c */ /* 0x000fda0003f06270 */
[----:B------:R-:W-:Y:S05]  /*11ba0*/  @P0 BRA `(.L_x_852) ;  /* 0x0000030000000947 */ /* 0x000fea0003800000 */
[----:B------:R-:W-:-:S04]  /*11bb0*/  LEA R2, P0, R0, R2, 0x2 ;  /* 0x0000000200027211 */ /* 0x000fc800078010ff */
[----:B------:R-:W-:-:S05]  /*11bc0*/  LEA.HI.X R3, R0, R3, R56, 0x2, P0 ;  /* 0x0000000300037211 */ /* 0x000fca00000f1438 */
[----:B------:R3:W-:Y:S01]  /*11bd0*/  ST.E.64 [R2.64], R98 ;  /* 0x0000006202007985 */ /* 0x0007e2000c101b08 */
[----:B------:R-:W-:Y:S05]  /*11be0*/  BRA `(.L_x_852) ;  /* 0x000002c000007947 */ /* 0x000fea0003800000 */
.L_x_848:
[----:B------:R-:W2:Y:S02]  /*11bf0*/  S2R R4, SR_TID.X ;  /* 0x0000000000047919 */ /* 0x000ea40000002100 */
[----:B--2---:R-:W-:-:S13]  /*11c00*/  ISETP.GT.AND P0, PT, R4, 0x7f, PT ;  /* 0x0000007f0400780c */ /* 0x004fda0003f04270 */
[----:B------:R-:W-:Y:S05]  /*11c10*/  @P0 BRA `(.L_x_852) ;  /* 0x0000029000000947 */ /* 0x000fea0003800000 */
[----:B------:R-:W2:Y:S01]  /*11c20*/  LDL.LU R3, [R1+0x58] ;  /* 0x0000580001037983 */ /* 0x000ea20000300800 */
[----:B------:R-:W-:-:S05]  /*11c30*/  MOV R2, c[0x0][0x4e8] ;  /* 0x00013a0000027a02 */ /* 0x000fca0000000f00 */
[----:B------:R-:W-:Y:S01]  /*11c40*/  IMAD R0, R2, c[0x0][0x388], RZ ;  /* 0x0000e20002007a24 */ /* 0x000fe200078e02ff */
[----:B--2---:R-:W-:-:S04]  /*11c50*/  IADD3 R4, R3, R4, RZ ;  /* 0x0000000403047210 */ /* 0x004fc80007ffe0ff */
[----:B------:R-:W-:-:S13]  /*11c60*/  ISETP.GE.AND P0, PT, R4, R0, PT ;  /* 0x000000000400720c */ /* 0x000fda0003f06270 */
[----:B------:R-:W-:Y:S05]  /*11c70*/  @P0 BRA `(.L_x_852) ;  /* 0x0000023000000947 */ /* 0x000fea0003800000 */
[----:B------:R-:W2:Y:S04]  /*11c80*/  LDL.LU R3, [R1+0x44] ;  /* 0x0000440001037983 */ /* 0x000ea80000300800 */
[----:B------:R-:W3:Y:S04]  /*11c90*/  LDL.LU R9, [R1+0x48] ;  /* 0x0000480001097983 */ /* 0x000ee80000300800 */
[----:B------:R-:W4:Y:S01]  /*11ca0*/  LDL.LU R8, [R1+0x4c] ;  /* 0x00004c0001087983 */ /* 0x000f220000300800 */
[----:B------:R-:W-:-:S13]  /*11cb0*/  ISETP.NE.AND P0, PT, R2, 0x1, PT ;  /* 0x000000010200780c */ /* 0x000fda0003f05270 */
[----:B------:R-:W-:Y:S01]  /*11cc0*/  @P0 IMAD.HI.U32 R7, R4, c[0x0][0x4ec], RZ ;  /* 0x00013b0004070a27 */ /* 0x000fe200078e00ff */
[----:B--2---:R-:W-:Y:S02]  /*11cd0*/  SHF.R.S32.HI R0, RZ, 0x1f, R3 ;  /* 0x0000001fff007819 */ /* 0x004fe40000011403 */
[----:B---3--:R-:W-:-:S03]  /*11ce0*/  SHF.R.S32.HI R6, RZ, 0x1f, R9 ;  /* 0x0000001fff067819 */ /* 0x008fc60000011409 */
[----:B------:R-:W-:-:S04]  /*11cf0*/  IMAD R0, R0, c[0x0][0x4d0], RZ ;  /* 0x0001340000007a24 */ /* 0x000fc800078e02ff */
[C---:B------:R-:W-:Y:S01]  /*11d00*/  IMAD R5, R3.reuse, c[0x0][0x4d4], R0 ;  /* 0x0001350003057a24 */ /* 0x040fe200078e0200 */
[----:B------:R-:W-:Y:S01]  /*11d10*/  MOV R0, R4 ;  /* 0x0000000400007202 */ /* 0x000fe20000000f00 */
[----:B------:R-:W-:Y:S01]  /*11d20*/  IMAD.WIDE.U32 R2, R3, c[0x0][0x4d0], RZ ;  /* 0x0001340003027a25 */ /* 0x000fe200078e00ff */
[----:B------:R-:W-:-:S03]  /*11d30*/  @P0 SHF.R.U32.HI R0, RZ, c[0x0][0x4f0], R7 ;  /* 0x00013c00ff000a19 */ /* 0x000fc60000011607 */
[----:B------:R-:W-:Y:S01]  /*11d40*/  IMAD R6, R6, c[0x0][0x4d8], RZ ;  /* 0x0001360006067a24 */ /* 0x000fe200078e02ff */
[----:B------:R-:W-:Y:S02]  /*11d50*/  IADD3 R3, R3, R5, RZ ;  /* 0x0000000503037210 */ /* 0x000fe40007ffe0ff */
[----:B----4-:R-:W-:Y:S01]  /*11d60*/  SHF.R.S32.HI R5, RZ, 0x1f, R8 ;  /* 0x0000001fff057819 */ /* 0x010fe20000011408 */
[C---:B------:R-:W-:Y:S01]  /*11d70*/  IMAD R7, R9.reuse, c[0x0][0x4dc], R6 ;  /* 0x0001370009077a24 */ /* 0x040fe200078e0206 */
[----:B------:R-:W-:Y:S01]  /*11d80*/  IADD3 R6, -R0, RZ, RZ ;  /* 0x000000ff00067210 */ /* 0x000fe20007ffe1ff */
[----:B------:R-:W-:-:S04]  /*11d90*/  IMAD.WIDE.U32 R2, R9, c[0x0][0x4d8], R2 ;  /* 0x0001360009027a25 */ /* 0x000fc800078e0002 */
[----:B------:R-:W-:Y:S01]  /*11da0*/  IMAD R5, R5, c[0x0][0x4e0], RZ ;  /* 0x0001380005057a24 */ /* 0x000fe200078e02ff */
[----:B------:R-:W-:Y:S01]  /*11db0*/  IADD3 R3, R3, R7, RZ ;  /* 0x0000000703037210 */ /* 0x000fe20007ffe0ff */
[----:B------:R-:W-:Y:S01]  /*11dc0*/  IMAD R4, R6, c[0x0][0x4e8], R4 ;  /* 0x00013a0006047a24 */ /* 0x000fe200078e0204 */
[----:B------:R-:W-:Y:S01]  /*11dd0*/  SHF.R.S32.HI R7, RZ, 0x1f, R0 ;  /* 0x0000001fff077819 */ /* 0x000fe20000011400 */
[C---:B------:R-:W-:Y:S02]  /*11de0*/  IMAD R6, R8.reuse, c[0x0][0x4e4], R5 ;  /* 0x0001390008067a24 */ /* 0x040fe400078e0205 */
[----:B------:R-:W-:Y:S01]  /*11df0*/  IMAD.WIDE.U32 R2, R8, c[0x0][0x4e0], R2 ;  /* 0x0001380008027a25 */ /* 0x000fe200078e0002 */
[----:B------:R-:W-:-:S04]  /*11e00*/  SHF.R.S32.HI R5, RZ, 0x1f, R4 ;  /* 0x0000001fff057819 */ /* 0x000fc80000011404 */
[----:B------:R-:W-:Y:S01]  /*11e10*/  IADD3 R2, P0, R0, R2, RZ ;  /* 0x0000000200027210 */ /* 0x000fe20007f1e0ff */
[----:B------:R-:W-:-:S03]  /*11e20*/  IMAD R0, R5, c[0x0][0x4c8], RZ ;  /* 0x0001320005007a24 */ /* 0x000fc600078e02ff */
[----:B------:R-:W-:Y:S01]  /*11e30*/  IADD3.X R3, R7, R3, R6, P0, !PT ;  /* 0x0000000307037210 */ /* 0x000fe200007fe406 */
[----:B------:R-:W-:-:S04]  /*11e40*/  IMAD R0, R4, c[0x0][0x4cc], R0 ;  /* 0x0001330004007a24 */ /* 0x000fc800078e0200 */
[----:B------:R-:W-:-:S05]  /*11e50*/  IMAD.WIDE.U32 R2, R4, c[0x0][0x4c8], R2 ;  /* 0x0001320004027a25 */ /* 0x000fca00078e0002 */
[----:B------:R-:W-:Y:S02]  /*11e60*/  IADD3 R0, R3, R0, RZ ;  /* 0x0000000003007210 */ /* 0x000fe40007ffe0ff */
[----:B------:R-:W-:-:S04]  /*11e70*/  LEA R4, P0, R2, c[0x0][0x4a8], 0x2 ;  /* 0x00012a0002047a11 */ /* 0x000fc800078010ff */
[----:B------:R-:W-:Y:S02]  /*11e80*/  LEA.HI.X R5, R2, c[0x0][0x4ac], R0, 0x2, P0 ;  /* 0x00012b0002057a11 */ /* 0x000fe400000f1400 */
[----:B------:R-:W-:-:S05]  /*11e90*/  MOV R0, 0xff800000 ;  /* 0xff80000000007802 */ /* 0x000fca0000000f00 */
[----:B------:R2:W-:Y:S02]  /*11ea0*/  STG.E [R4.64], R0 ;  /* 0x0000000004007986 */ /* 0x0005e4000c101908 */
.L_x_852:
[----:B------:R-:W-:Y:S05]  /*11eb0*/  BSYNC B1 ;  /* 0x0000000000017941 */ /* 0x000fea0003800000 */
.L_x_847:
[----:B------:R-:W-:-:S13]  /*11ec0*/  ISETP.NE.AND P0, PT, RZ, UR6, PT ;  /* 0x00000006ff007c0c */ /* 0x000fda000bf05270 */
[----:B------:R-:W-:Y:S01]  /*11ed0*/  @P0 WARPSYNC 0xffffffff ;  /* 0xffffffff00000948 */ /* 0x000fe20003800000 */
[----:B------:R-:W-:Y:S06]  /*11ee0*/  @P0 BAR.SYNC.DEFER_BLOCKING 0x5, 0x100 ;  /* 0x0144000000000b1d */ /* 0x000fec0000010000 */
[----:B--2---:R-:W2:Y:S04]  /*11ef0*/  @P0 LDS R0, [0x15100] ;  /* 0x01510000ff000984 */ /* 0x004ea80000000800 */
[----:B--2---:R2:W-:Y:S04]  /*11f00*/  @P0 STL [R1+0x5c], R0 ;  /* 0x00005c0001000387 */ /* 0x0045e80000100800 */
[----:B------:R-:W-:Y:S06]  /*11f10*/  @P0 BAR.ARV 0x4, 0x100 ;  /* 0x0104000000000b1d */ /* 0x000fec0000002000 */
[----:B------:R-:W-:Y:S05]  /*11f20*/  @P0 BRA `(.L_x_853) ;  /* 0x0000007000000947 */ /* 0x000fea0003800000 */
[----:B------:R-:W-:Y:S05]  /*11f30*/  BRA.DIV ~URZ, `(.L_x_854) ;  /* 0x000002227f007947 */ /* 0x000fea000b800000 */
[----:B--2---:R2:W4:Y:S02]  /*11f40*/  SHFL.IDX PT, R0, R57, RZ, 0x1f ;  /* 0x00001fff39007589 */ /* 0x00452400000e0000 */
.L_x_859:
[----:B------:R-:W-:Y:S01]  /*11f50*/  WARPSYNC 0xffffffff ;  /* 0xffffffff00007948 */ /* 0x000fe20003800000 */
[----:B------:R-:W-:Y:S06]  /*11f60*/  BAR.SYNC.DEFER_BLOCKING 0x4, 0x100 ;  /* 0x0104000000007b1d */ /* 0x000fec0000010000 */
[----:B----4-:R4:W-:Y:S04]  /*11f70*/  STL [R1+0x5c], R0 ;  /* 0x00005c0001007387 */ /* 0x0109e80000100800 */
[----:B------:R4:W-:Y:S04]  /*11f80*/  @!P6 STS [0x15100], R57 ;  /* 0x01510039ff00e388 */ /* 0x0009e80000000800 */
[----:B------:R-:W-:Y:S06]  /*11f90*/  BAR.ARV 0x5, 0x100 ;  /* 0x0144000000007b1d */ /* 0x000fec0000002000 */
.L_x_853:
[----:B--2-4-:R-:W2:Y:S02]  /*11fa0*/  LDL R0, [R1+0x5c] ;  /* 0x00005c0001007983 */ /* 0x014ea40000100800 */
[----:B--2---:R-:W-:-:S13]  /*11fb0*/  ISETP.GE.AND P0, PT, R0, c[0x0][0x538], PT ;  /* 0x00014e0000007a0c */ /* 0x004fda0003f06270 */
[----:B-1-3--:R-:W-:Y:S01]  /*11fc0*/  @P0 CALL.REL.NOINC `(.L_x_855) ;  /* 0x0000001000000944 */ /* 0x00afe20003c00000 */
[----:B------:R-:W-:Y:S05]  /*11fd0*/  BRA `(.L_x_856) ;  /* 0xfffee87000007947 */ /* 0x000fea000383ffff */
.L_x_855:
[----:B------:R-:W-:Y:S05]  /*11fe0*/  EXIT ;  /* 0x000000000000794d */ /* 0x000fea0003800000 */
.L_x_843:
[----:B-1----:R1:W5:Y:S01]  /*11ff0*/  LDL R2, [R1+0x18] ;  /* 0x0000180001027983 */ /* 0x0023620000100800 */
[----:B------:R-:W-:Y:S02]  /*12000*/  MOV R5, 0x2 ;  /* 0x0000000200057802 */ /* 0x000fe40000000f00 */
[----:B------:R-:W-:Y:S02]  /*12010*/  MOV R3, 0x12030 ;  /* 0x0001203000037802 */ /* 0x000fe40000000f00 */
[----:B-1---5:R-:W-:Y:S05]  /*12020*/  CALL.REL.NOINC `($__internal_16_$__cuda_sm70_shflsync_bfly_p) ;  /* 0x0000017000007944 */ /* 0x022fea0003c00000 */
[----:B------:R-:W-:Y:S01]  /*12030*/  MOV R0, R5 ;  /* 0x0000000500007202 */ /* 0x000fe20000000f00 */
[----:B------:R-:W-:Y:S05]  /*12040*/  BRA `(.L_x_857) ;  /* 0xffffdc9000007947 */ /* 0x000fea000383ffff */
.L_x_844:
[----:B------:R-:W-:Y:S01]  /*12050*/  IMAD.MOV.U32 R2, RZ, RZ, R0 ;  /* 0x000000ffff027224 */ /* 0x000fe200078e0000 */
[----:B------:R-:W-:Y:S02]  /*12060*/  MOV R5, 0x1 ;  /* 0x0000000100057802 */ /* 0x000fe40000000f00 */
[----:B------:R-:W-:Y:S02]  /*12070*/  MOV R3, 0x12090 ;  /* 0x0001209000037802 */ /* 0x000fe40000000f00 */
[----:B-----5:R-:W-:Y:S05]  /*12080*/  CALL.REL.NOINC `($__internal_16_$__cuda_sm70_shflsync_bfly_p) ;  /* 0x0000011000007944 */ /* 0x020fea0003c00000 */
[----:B------:R1:W5:Y:S01]  /*12090*/  LDL R2, [R1+0x1c] ;  /* 0x00001c0001027983 */ /* 0x0003620000100800 */
[----:B------:R-:W-:Y:S01]  /*120a0*/  FADD.FTZ R0, R0, R5 ;  /* 0x0000000500007221 */ /* 0x000fe20000010000 */
[----:B------:R-:W-:Y:S02]  /*120b0*/  MOV R5, 0x2 ;  /* 0x0000000200057802 */ /* 0x000fe40000000f00 */
[----:B------:R-:W-:-:S02]  /*120c0*/  MOV R3, 0x120e0 ;  /* 0x000120e000037802 */ /* 0x000fc40000000f00 */
[----:B-1---5:R-:W-:Y:S05]  /*120d0*/  CALL.REL.NOINC `($__internal_16_$__cuda_sm70_shflsync_bfly_p) ;  /* 0x000000c000007944 */ /* 0x022fea0003c00000 */
[----:B------:R-:W2:Y:S01]  /*120e0*/  LDL.LU R2, [R1+0x1c] ;  /* 0x00001c0001027983 */ /* 0x000ea20000300800 */
[----:B------:R-:W-:Y:S01]  /*120f0*/  MOV R3, 0x12140 ;  /* 0x0001214000037802 */ /* 0x000fe20000000f00 */
[----:B--2---:R-:W-:Y:S01]  /*12100*/  FADD.FTZ R4, R2, R5 ;  /* 0x0000000502047221 */ /* 0x004fe20000010000 */
[----:B------:R-:W-:-:S04]  /*12110*/  MOV R5, 0x1 ;  /* 0x0000000100057802 */ /* 0x000fc80000000f00 */
[----:B------:R-:W-:Y:S02]  /*12120*/  MOV R2, R4 ;  /* 0x0000000400027202 */ /* 0x000fe40000000f00 */
[----:B------:R-:W-:Y:S05]  /*12130*/  CALL.REL.NOINC `($__internal_16_$__cuda_sm70_shflsync_bfly_p) ;  /* 0x0000006000007944 */ /* 0x000fea0003c00000 */
[----:B------:R-:W-:Y:S01]  /*12140*/  MOV R3, R5 ;  /* 0x0000000500037202 */ /* 0x000fe20000000f00 */
[----:B------:R-:W-:Y:S05]  /*12150*/  BRA `(.L_x_858) ;  /* 0xffffdc1000007947 */ /* 0x000fea000383ffff */
.L_x_854:
[----:B--2---:R-:W-:Y:S02]  /*12160*/  MOV R0, R57 ;  /* 0x0000003900007202 */ /* 0x004fe40000000f00 */
[----:B---3--:R-:W-:Y:S02]  /*12170*/  MOV R2, 0x12190 ;  /* 0x0001219000027802 */ /* 0x008fe40000000f00 */
[----:B-1----:R-:W-:Y:S05]  /*12180*/  CALL.REL.NOINC `($__internal_17_$__cuda_sm70_shflsync_idx_p) ;  /* 0x0000006000007944 */ /* 0x002fea0003c00000 */
[----:B-12---:R-:W-:Y:S05]  /*12190*/  BRA `(.L_x_859) ;  /* 0xfffffdb000007947 */ /* 0x006fea000383ffff */
        .weak           $__internal_16_$__cuda_sm70_shflsync_bfly_p
        .type           $__internal_16_$__cuda_sm70_shflsync_bfly_p,@function
        .size           $__internal_16_$__cuda_sm70_shflsync_bfly_p,($__internal_17_$__cuda_sm70_shflsync_idx_p - $__internal_16_$__cuda_sm70_shflsync_bfly_p)
$__internal_16_$__cuda_sm70_shflsync_bfly_p:
[----:B------:R-:W-:Y:S04]  /*121a0*/  WARPSYNC R6 ;  /* 0x0000000600007348 */ /* 0x000fe80003800000 */
[----:B------:R1:W2:Y:S02]  /*121b0*/  SHFL.BFLY PT, R5, R2, R5, R7 ;  /* 0x0c00000502057389 */ /* 0x0002a400000e0007 */
[----:B-1----:R-:W-:Y:S02]  /*121c0*/  MOV R2, R3 ;  /* 0x0000000300027202 */ /* 0x002fe40000000f00 */
[----:B------:R-:W-:-:S04]  /*121d0*/  MOV R3, 0x0 ;  /* 0x0000000000037802 */ /* 0x000fc80000000f00 */
[----:B--2---:R-:W-:Y:S05]  /*121e0*/  RET.REL.NODEC R2 `(_ZN7cutlass13device_kernelIN5flash19enable_sm80_to_sm89INS1_16FlashAttnFwdSm80INS1_25CollectiveMainloopFwdSm80ILi8ELi1ELb1EN4cute5tupleIJNS5_1CILi128EEENS7_ILi96EEENS7_ILi192EEEEEELi192ENS_10bfloat16_tEfNS_4arch4Sm80ELb1ELb0ELb1ELb0ELb0ELb0ELb1ELb1EEENS1_21CollectiveEpilogueFwdINS6_IJS8_SA_S9_EEENS6_IJNS7_ILi1EEESI_SI_EEESC_SE_Li256ELb0ELb1ELb1ELb0EEENS1_30DynamicPersistentTileSchedulerILi256ELi256ELb1ELb1ELb0EEEEEEEEEvNT_6ParamsE) ;  /* 0xfffede1002007950 */ /* 0x004fea0003c3ffff */
        .weak           $__internal_17_$__cuda_sm70_shflsync_idx_p
        .type           $__internal_17_$__cuda_sm70_shflsync_idx_p,@function
        .size           $__internal_17_$__cuda_sm70_shflsync_idx_p,(.L_x_4941 - $__internal_17_$__cuda_sm70_shflsync_idx_p)
$__internal_17_$__cuda_sm70_shflsync_idx_p:
[----:B------:R-:W-:Y:S01]  /*121f0*/  MOV R3, 0x0 ;  /* 0x0000000000037802 */ /* 0x000fe20000000f00 */
[----:B------:R-:W-:Y:S04]  /*12200*/  WARPSYNC R100 ;  /* 0x0000006400007348 */ /* 0x000fe80003800000 */
[----:B------:R1:W2:Y:S01]  /*12210*/  SHFL.IDX PT, R0, R0, R106, R101 ;  /* 0x0000006a00007389 */ /* 0x0002a200000e0065 */
[----:B------:R-:W-:Y:S05]  /*12220*/  RET.REL.NODEC R2 `(_ZN7cutlass13device_kernelIN5flash19enable_sm80_to_sm89INS1_16FlashAttnFwdSm80INS1_25CollectiveMainloopFwdSm80ILi8ELi1ELb1EN4cute5tupleIJNS5_1CILi128EEENS7_ILi96EEENS7_ILi192EEEEEELi192ENS_10bfloat16_tEfNS_4arch4Sm80ELb1ELb0ELb1ELb0ELb0ELb0ELb1ELb1EEENS1_21CollectiveEpilogueFwdINS6_IJS8_SA_S9_EEENS6_IJNS7_ILi1EEESI_SI_EEESC_SE_Li256ELb0ELb1ELb1ELb0EEENS1_30DynamicPersistentTileSchedulerILi256ELi256ELb1ELb1ELb0EEEEEEEEEvNT_6ParamsE) ;  /* 0xfffeddd002007950 */ /* 0x000fea0003c3ffff */
.L_x_860:
        /* <DEDUP_REMOVED lines=13> */
.L_x_4941:


//--------------------- .text._ZN7cutlass13device_kernelIN5flash19enable_sm80_to_sm89INS1_16FlashAttnFwdSm80INS1_25CollectiveMainloopFwdSm80ILi8ELi1ELb0EN4cute5tupleIJNS5_1CILi128EEENS7_ILi64EEENS7_ILi192EEEEEELi192ENS_10bfloat16_tEfNS_4arch4Sm80ELb1ELb0ELb1ELb1ELb0ELb0ELb1ELb1EEENS1_21CollectiveEpilogueFwdINS6_IJS8_SA_S9_EEENS6_IJNS7_ILi1EEESI_SI_EEESC_SE_Li256ELb1ELb1ELb1ELb0EEENS1_36VarlenDynamicPersistentTileSchedulerILi128ELi64ELi256ELi256ELb1ELb1ELb0ELb1ELb1ELb1EEEEEEEEEvNT_6ParamsE --------------------------
	.section	.text._ZN7cutlass13device_kernelIN5flash19enable_sm80_to_sm89INS1_16FlashAttnFwdSm80INS1_25CollectiveMainloopFwdSm80ILi8ELi1ELb0EN4cute5tupleIJNS5_1CILi128EEENS7_ILi64EEENS7_ILi192EEEEEELi192ENS_10bfloat16_tEfNS_4arch4Sm80ELb1ELb0ELb1ELb1ELb0ELb0ELb1ELb1EEENS1_21CollectiveEpilogueFwdINS6_IJS8_SA_S9_EEENS6_IJNS7_ILi1EEESI_SI_EEESC_SE_Li256ELb1ELb1ELb1ELb0EEENS1_36VarlenDynamicPersistentTileSchedulerILi128ELi64ELi256ELi256ELb1ELb1ELb0ELb1ELb1ELb1EEEEEEEEEvNT_6ParamsE,"ax",@progbits
	.sectioninfo	@"SHI_REGISTERS=255"
	.align	128
.text._ZN7cutlass13device_kernelIN5flash19enable_sm80_to_sm89INS1_16FlashAttnFwdSm80INS1_25CollectiveMainloopFwdSm80ILi8ELi1ELb0EN4cute5tupleIJNS5_1CILi128EEENS7_ILi64EEENS7_ILi192EEEEEELi192ENS_10bfloat16_tEfNS_4arch4Sm80ELb1ELb0ELb1ELb1ELb0ELb0ELb1ELb1EEENS1_21CollectiveEpilogueFwdINS6_IJS8_SA_S9_EEENS6_IJNS7_ILi1EEESI_SI_EEESC_SE_Li256ELb1ELb1ELb1ELb0EEENS1_36VarlenDynamicPersistentTileSchedulerILi128ELi64ELi256ELi256ELb1ELb1ELb0ELb1ELb1ELb1EEEEEEEEEvNT_6ParamsE:
        .type           _ZN7cutlass13device_kernelIN5flash19enable_sm80_to_sm89INS1_16FlashAttnFwdSm80INS1_25CollectiveMainloopFwdSm80ILi8ELi1ELb0EN4cute5tupleIJNS5_1CILi128EEENS7_ILi64EEENS7_ILi192EEEEEELi192ENS_10bfloat16_tEfNS_4arch4Sm80ELb1ELb0ELb1ELb1ELb0ELb0ELb1ELb1EEENS1_21CollectiveEpilogueFwdINS6_IJS8_SA_S9_EEENS6_IJNS7_ILi1EEESI_SI_EEESC_SE_Li256ELb1ELb1ELb1ELb0EEENS1_36VarlenDynamicPersistentTileSchedulerILi128ELi64ELi256ELi256ELb1ELb1ELb0ELb1ELb1ELb1EEEEEEEEEvNT_6ParamsE,@function
        .size           _ZN7cutlass13device_kernelIN5flash19enable_sm80_to_sm89INS1_16FlashAttnFwdSm80INS1_25CollectiveMainloopFwdSm80ILi8ELi1ELb0EN4cute5tupleIJNS5_1CILi128EEENS7_ILi64EEENS7_ILi192EEEEEELi192ENS_10bfloat16_tEfNS_4arch4Sm80ELb1ELb0ELb1ELb1ELb0ELb0ELb1ELb1EEENS1_21CollectiveEpilogueFwdINS6_IJS8_SA_S9_EEENS6_IJNS7_ILi1EEESI_SI_EEESC_SE_Li256ELb1ELb1ELb1ELb0EEENS1_36VarlenDynamicPersistentTileSchedulerILi128ELi64ELi256ELi256ELb1ELb1ELb0ELb1ELb1ELb1EEEEEEEEEvNT_6ParamsE,(.L_x_4944 - _ZN7cutlass13device_kernelIN5flash19enable_sm80_to_sm89INS1_16FlashAttnFwdSm80INS1_25CollectiveMainloopFwdSm80ILi8ELi1ELb0EN4cute5tupleIJNS5_1CILi128EEENS7_ILi64EEENS7_ILi192EEEEEELi192ENS_10bfloat16_tEfNS_4arch4Sm80ELb1ELb0ELb1ELb1ELb0ELb0ELb1ELb1EEENS1_21CollectiveEpilogueFwdINS6_IJS8_SA_S9_EEENS6_IJNS7_ILi1EEESI_SI_EEESC_SE_Li256ELb1ELb1ELb1ELb0EEENS1_36VarlenDynamicPersistentTileSchedulerILi128ELi64ELi256ELi256ELb1ELb1ELb0ELb1ELb1ELb1EEEEEEEEEvNT_6ParamsE)
        .other          _ZN7cutlass13device_kernelIN5flash19enable_sm80_to_sm89INS1_16FlashAttnFwdSm80INS1_25CollectiveMainloopFwdSm80ILi8ELi1ELb0EN4cute5tupleIJNS5_1CILi128EEENS7_ILi64EEENS7_ILi192EEEEEELi192ENS_10bfloat16_tEfNS_4arch4Sm80ELb1ELb0ELb1ELb1ELb0ELb0ELb1ELb1EEENS1_21CollectiveEpilogueFwdINS6_IJS8_SA_S9_EEENS6_IJNS7_ILi1EEESI_SI_EEESC_SE_Li256ELb1ELb1ELb1ELb0EEENS1_36VarlenDynamicPersistentTileSchedulerILi128ELi64ELi256ELi256ELb1ELb1ELb0ELb1ELb1ELb1EEEEEEEEEvNT_6ParamsE,@"STO_CUDA_ENTRY STV_DEFAULT"
_ZN7cutlass13device_kernelIN5flash19enable_sm80_to_sm89INS1_16FlashAttnFwdSm80INS1_25CollectiveMainloopFwdSm80ILi8ELi1ELb0EN4cute5tupleIJNS5_1CILi128EEENS7_ILi64EEENS7_ILi192EEEEEELi192ENS_10bfloat16_tEfNS_4arch4Sm80ELb1ELb0ELb1ELb1ELb0ELb0ELb1ELb1EEENS1_21CollectiveEpilogueFwdINS6_IJS8_SA_S9_EEENS6_IJNS7_ILi1EEESI_SI_EEESC_SE_Li256ELb1ELb1ELb1ELb0EEENS1_36VarlenDynamicPersistentTileSchedulerILi128ELi64ELi256ELi256ELb1ELb1ELb0ELb1ELb1ELb1EEEEEEEEEvNT_6ParamsE:
        /* <DEDUP_REMOVED lines=52> */
.L_x_866:
        /* <DEDUP_REMOVED lines=16> */
.L_x_963:
        /* <DEDUP_REMOVED lines=16> */
.L_x_964:
[----:B---3--:R-:W-:-:S05]  /*0540*/  IMAD R0, R0, c[0x0][0x538], RZ ;  /* 0x00014e0000007a24 */ /* 0x008fca00078e02ff */
[----:B------:R-:W-:-:S04]  /*0550*/  IADD3 R7, R0, R7, RZ ;  /* 0x0000000700077210 */ /* 0x000fc80007ffe0ff */
[----:B------:R-:W-:-:S13]  /*0560*/  ISETP.GT.AND P0, PT, R7, UR4, PT ;  /* 0x0000000407007c0c */ /* 0x000fda000bf04270 */
[----:B-12---:R-:W-:Y:S05]  /*0570*/  @!P0 BRA `(.L_x_866) ;  /* 0xfffffdc000008947 */ /* 0x006fea000383ffff */
.L_x_862:
[----:B--2---:R-:W-:-:S05]  /*0580*/  IADD3 R232, -R0, R7, RZ ;  /* 0x0000000700e87210 */ /* 0x004fca0007ffe1ff */
[----:B------:R-:W-:-:S05]  /*0590*/  IMAD R0, R4, c[0x0][0x538], R232 ;  /* 0x00014e0004007a24 */ /* 0x000fca00078e02e8 */
[----:B------:R-:W-:Y:S01]  /*05a0*/  ISETP.GT.AND P0, PT, R0, UR4, PT ;  /* 0x0000000400007c0c */ /* 0x000fe2000bf04270 */
[----:B------:R-:W-:-:S12]  /*05b0*/  BRA.DIV ~URZ, `(.L_x_867) ;  /* 0x000107127f007947 */ /* 0x000fd8000b800000 */
[----:B------:R-:W-:-:S04]  /*05c0*/  VOTE.ANY R10, PT, !P0 ;  /* 0x00000000000a7806 */ /* 0x000fc800040e0100 */
.L_x_965:
[----:B------:R-:W1:Y:S02]  /*05d0*/  POPC R7, R10 ;  /* 0x0000000a00077309 */ /* 0x000e640000000000 */
[----:B-1----:R-:W-:Y:S01]  /*05e0*/  IADD3 R235, R7, R6, RZ ;  /* 0x0000000607eb7210 */ /* 0x002fe20007ffe0ff */
[----:B------:R-:W-:Y:S05]  /*05f0*/  BRA.DIV ~URZ, `(.L_x_868) ;  /* 0x000107227f007947 */ /* 0x000fea000b800000 */
[----:B------:R1:W2:Y:S01]  /*0600*/  SHFL.IDX PT, R233, R9, R7, 0x1f ;  /* 0x00001f0709e97589 */ /* 0x0002a200000e0000 */
[----:B------:R-:W-:-:S03]  /*0610*/  MOV R6, RZ ;  /* 0x000000ff00067202 */ /* 0x000fc60000000f00 */
[----:B------:R1:W3:Y:S04]  /*0620*/  SHFL.IDX PT, R9, R8, R7, 0x1f ;  /* 0x00001f0708097589 */ /* 0x0002e800000e0000 */
.L_x_966:
[----:B------:R-:W-:Y:S01]  /*0630*/  ISETP.NE.AND P0, PT, R10, RZ, PT ;  /* 0x000000ff0a00720c */ /* 0x000fe20003f05270 */
[----:B------:R-:W-:-:S12]  /*0640*/  BSSY B0, `(.L_x_869) ;  /* 0x0000005000007945 */ /* 0x000fd80003800000 */
[----:B------:R-:W-:Y:S05]  /*0650*/  @!P0 BRA `(.L_x_870) ;  /* 0x0000003000008947 */ /* 0x000fea0003800000 */
[----:B------:R-:W-:Y:S01]  /*0660*/  IADD3 R3, R7, -0x1, RZ ;  /* 0xffffffff07037810 */ /* 0x000fe20007ffe0ff */
[----:B------:R-:W-:Y:S05]  /*0670*/  BRA.DIV ~URZ, `(.L_x_871) ;  /* 0x000107827f007947 */ /* 0x000fea000b800000 */
[----:B------:R4:W1:Y:S02]  /*0680*/  SHFL.IDX PT, R6, R4, R3, 0x1f ;  /* 0x00001f0304067589 */ /* 0x00086400000e0000 */
.L_x_870:
[----:B------:R-:W-:Y:S05]  /*0690*/  BSYNC B0 ;  /* 0x0000000000007941 */ /* 0x000fea0003800000 */
.L_x_869:
        /* <DEDUP_REMOVED lines=67> */
.L_x_873:
        /* <DEDUP_REMOVED lines=68> */
.L_x_874:
[----:B------:R-:W-:Y:S05]  /*0f10*/  BSYNC B0 ;  /* 0x0000000000007941 */ /* 0x000fea0003800000 */
.L_x_872:
[----:B------:R-:W-:-:S04]  /*0f20*/  LOP3.LUT R0, RZ, R0, RZ, 0x33, !PT ;  /* 0x00000000ff007212 */ /* 0x000fc800078e33ff */
[----:B------:R-:W-:Y:S01]  /*0f30*/  IADD3 R233, R0, R233, RZ ;  /* 0x000000e900e97210 */ /* 0x000fe20007ffe0ff */
[----:B------:R-:W-:Y:S05]  /*0f40*/  BRA `(.L_x_875) ;  /* 0x0000004000007947 */ /* 0x000fea0003800000 */
.L_x_863:
[----:B--2---:R-:W-:Y:S01]  /*0f50*/  IMAD.MOV.U32 R233, RZ, RZ, RZ ;  /* 0x000000ffffe97224 */ /* 0x004fe200078e00ff */
[----:B------:R-:W-:Y:S01]  /*0f60*/  MOV R234, RZ ;  /* 0x000000ff00ea7202 */ /* 0x000fe20000000f00 */
[----:B------:R-:W-:Y:S01]  /*0f70*/  IMAD.U32 R232, RZ, RZ, UR4 ;  /* 0x00000004ffe87e24 */ /* 0x000fe2000f8e00ff */
[----:B------:R-:W-:Y:S02]  /*0f80*/  MOV R235, c[0x0][0x53c] ;  /* 0x00014f0000eb7a02 */ /* 0x000fe40000000f00 */
.L_x_875:
[----:B------:R-:W-:Y:S01]  /*0f90*/  ISETP.NE.AND P0, PT, R12, RZ, PT ;  /* 0x000000ff0c00720c */ /* 0x000fe20003f05270 */
[----:B------:R-:W-:-:S12]  /*0fa0*/  WARPSYNC 0xffffffff ;  /* 0xffffffff00007948 */ /* 0x000fd80003800000 */
[----:B------:R1:W-:Y:S04]  /*0fb0*/  @!P0 STS.128 [0x18100], R232 ;  /* 0x018100e8ff008388 */ /* 0x0003e80000000c00 */
[----:B------:R-:W-:Y:S06]  /*0fc0*/  BAR.ARV 0x5, 0x100 ;  /* 0x0144000000007b1d */ /* 0x000fec0000002000 */
.L_x_861:
        /* <DEDUP_REMOVED lines=70> */
[----:B------:R-:W-:Y:S01]  /*1430*/  IADD3 R238, R236, 0x40, RZ ;  /* 0x00000040ecee7810 */ /* 0x000fe20007ffe0ff */
[----:B------:R-:W-:Y:S01]  /*1440*/  IMAD.MOV.U32 R13, RZ, RZ, 0x20 ;  /* 0x00000020ff0d7424 */ /* 0x000fe200078e00ff */
[----:B------:R-:W-:Y:S01]  /*1450*/  LOP3.LUT R3, R3, 0xfffffe00, RZ, 0xc0, !PT ;  /* 0xfffffe0003037812 */ /* 0x000fe200078ec0ff */
[----:B------:R-:W-:Y:S01]  /*1460*/  IMAD.IADD R8, R5, 0x1, R2 ;  /* 0x0000000105087824 */ /* 0x000fe200078e0202 */
[----:B------:R-:W-:-:S02]  /*1470*/  LOP3.LUT R0, R0, 0x1ffffffe, RZ, 0xc0, !PT ;  /* 0x1ffffffe00007812 */ /* 0x000fc400078ec0ff */
        /* <DEDUP_REMOVED lines=9> */
[----:B------:R-:W-:Y:S01]  /*1510*/  IMAD R9, R9, 0x8, R16 ;  /* 0x0000000809097824 */ /* 0x000fe200078e0210 */
[----:B------:R-:W-:-:S02]  /*1520*/  SHF.R.S32.HI R7, RZ, 0x1f, R238 ;  /* 0x0000001fff077819 */ /* 0x000fc400000114ee */
[----:B------:R-:W-:Y:S02]  /*1530*/  SHF.R.S32.HI R6, RZ, 0x1f, R239 ;  /* 0x0000001fff067819 */ /* 0x000fe400000114ef */
[C---:B------:R-:W-:Y:S01]  /*1540*/  LOP3.LUT P6, RZ, R11.reuse, 0x2, RZ, 0xc0, !PT ;  /* 0x000000020bff7812 */ /* 0x040fe200078cc0ff */
[----:B------:R2:W-:Y:S01]  /*1550*/  STL [R1+0x14], R7 ;  /* 0x0000140701007387 */ /* 0x0005e20000100800 */
[----:B------:R-:W-:Y:S01]  /*1560*/  LOP3.LUT P5, RZ, R11, 0x4, RZ, 0xc0, !PT ;  /* 0x000000040bff7812 */ /* 0x000fe200078ac0ff */
[----:B------:R-:W-:Y:S01]  /*1570*/  IMAD.MOV.U32 R11, RZ, RZ, 0x40 ;  /* 0x00000040ff0b7424 */ /* 0x000fe200078e00ff */
[----:B------:R-:W-:Y:S01]  /*1580*/  LOP3.LUT P3, RZ, R10, 0x4, RZ, 0xc0, !PT ;  /* 0x000000040aff7812 */ /* 0x000fe2000786c0ff */
[----:B------:R3:W-:Y:S01]  /*1590*/  STL [R1+0x10], R6 ;  /* 0x0000100601007387 */ /* 0x0007e20000100800 */
[----:B------:R-:W-:Y:S02]  /*15a0*/  LEA R184, R0, 0x6100, 0x1 ;  /* 0x0000610000b87811 */ /* 0x000fe400078e08ff */
[C---:B------:R-:W-:Y:S01]  /*15b0*/  SEL R2, R11.reuse, 0xffffffc0, !P3 ;  /* 0xffffffc00b027807 */ /* 0x040fe20005800000 */
[----:B------:R4:W-:Y:S01]  /*15c0*/  STL [R1+0x4], R9 ;  /* 0x0000040901007387 */ /* 0x0009e20000100800 */
        /* <DEDUP_REMOVED lines=19> */
[----:B----4-:R-:W-:Y:S01]  /*1700*/  IADD3 R9, R229, 0xb8, RZ ;  /* 0x000000b8e5097810 */ /* 0x010fe20007ffe0ff */
        /* <DEDUP_REMOVED lines=33> */
.L_x_962:
        /* <DEDUP_REMOVED lines=12> */
[C---:B------:R-:W-:Y:S02]  /*19e0*/  @P2 LEA R2, P0, R243.reuse, c[0x0][0x370], 0x2 ;  /* 0x0000dc00f3022a11 */ /* 0x040fe400078010ff */
[C---:B------:R-:W-:Y:S01]  /*19f0*/  LEA R4, P4, R243.reuse, c[0x0][0x348], 0x2 ;  /* 0x0000d200f3047a11 */ /* 0x040fe200078810ff */
[----:B------:R1:W-:Y:S01]  /*1a00*/  STL [R1+0xc], R18 ;  /* 0x00000c1201007387 */ /* 0x0003e20000100800 */
[----:B------:R-:W-:Y:S02]  /*1a10*/  @P2 LEA.HI.X R3, R243, c[0x0][0x374], R18, 0x2, P0 ;  /* 0x0000dd00f3032a11 */ /* 0x000fe400000f1412 */
[----:B------:R-:W-:-:S03]  /*1a20*/  ISETP.NE.U32.AND P0, PT, RZ, c[0x0][0x350], PT ;  /* 0x0000d400ff007a0c */ /* 0x000fc60003f05070 */
[----:B------:R2:W5:Y:S01]  /*1a30*/  @P2 LDG.E R9, [R2.64] ;  /* 0x0000000602092981 */ /* 0x000562000c1e1900 */
[----:B------:R-:W-:Y:S02]  /*1a40*/  ISETP.NE.AND.EX P0, PT, RZ, c[0x0][0x354], PT, P0 ;  /* 0x0000d500ff007a0c */ /* 0x000fe40003f05300 */
[C---:B------:R-:W-:Y:S02]  /*1a50*/  @P5 LEA R6, P2, R243.reuse, c[0x0][0x360], 0x2 ;  /* 0x0000d800f3065a11 */ /* 0x040fe400078410ff */
[C-C-:B------:R-:W-:Y:S02]  /*1a60*/  LEA.HI.X R5, R243.reuse, c[0x0][0x34c], R18.reuse, 0x2, P4 ;  /* 0x0000d300f3057a11 */ /* 0x140fe400020f1412 */
[----:B------:R-:W-:-:S03]  /*1a70*/  @P5 LEA.HI.X R7, R243, c[0x0][0x364], R18, 0x2, P2 ;  /* 0x0000d900f3075a11 */ /* 0x000fc600010f1412 */
[----:B------:R1:W5:Y:S04]  /*1a80*/  @P1 LDG.E R8, [R4.64] ;  /* 0x0000000604081981 */ /* 0x000368000c1e1900 */
[----:B------:R1:W5:Y:S01]  /*1a90*/  @P5 LDG.E R231, [R6.64] ;  /* 0x0000000606e75981 */ /* 0x000362000c1e1900 */
[----:B--2---:R-:W-:-:S04]  /*1aa0*/  LEA R2, P3, R243, c[0x0][0x350], 0x2 ;  /* 0x0000d400f3027a11 */ /* 0x004fc800078610ff */
[----:B------:R-:W-:-:S05]  /*1ab0*/  LEA.HI.X R3, R243, c[0x0][0x354], R18, 0x2, P3 ;  /* 0x0000d500f3037a11 */ /* 0x000fca00018f1412 */
[----:B------:R1:W5:Y:S01]  /*1ac0*/  @P0 LDG.E R10, [R2.64] ;  /* 0x00000006020a0981 */ /* 0x000362000c1e1900 */
[----:B------:R-:W-:-:S05]  /*1ad0*/  LOP3.LUT R19, R234, 0xffff, RZ, 0xc0, !PT ;  /* 0x0000ffffea137812 */ /* 0x000fca00078ec0ff */
[----:B------:R1:W-:Y:S01]  /*1ae0*/  STL [R1], R19 ;  /* 0x0000001301007387 */ /* 0x0003e20000100800 */
[----:B------:R-:W-:Y:S01]  /*1af0*/  YIELD ;  /* 0x0000000000007946 */ /* 0x000fe20003800000 */
[----:B------:R-:W-:Y:S05]  /*1b00*/  @P5 BRA `(.L_x_876) ;  /* 0x0000005000005947 */ /* 0x000fea0003800000 */
[----:B-----5:R-:W-:Y:S01]  /*1b10*/  MOV R231, c[0x0][0x168] ;  /* 0x00005a0000e77a02 */ /* 0x020fe20000000f00 */
[----:B------:R-:W-:Y:S05]  /*1b20*/  @!P1 BRA `(.L_x_876) ;  /* 0x0000003000009947 */ /* 0x000fea0003800000 */
[----:B-1----:R-:W2:Y:S04]  /*1b30*/  LDG.E R6, [R4.64] ;  /* 0x0000000604067981 */ /* 0x002ea8000c1e1900 */
[----:B------:R-:W2:Y:S02]  /*1b40*/  LDG.E R0, [R4.64+0x4] ;  /* 0x0000040604007981 */ /* 0x000ea4000c1e1900 */
[----:B--2---:R-:W-:Y:S02]  /*1b50*/  IADD3 R231, -R6, R0, RZ ;  /* 0x0000000006e77210 */ /* 0x004fe40007ffe1ff */
.L_x_876:
[----:B------:R-:W-:-:S04]  /*1b60*/  ISETP.NE.U32.AND P2, PT, RZ, c[0x0][0x368], PT ;  /* 0x0000da00ff007a0c */ /* 0x000fc80003f45070 */
[----:B------:R-:W-:-:S13]  /*1b70*/  ISETP.NE.AND.EX P2, PT, RZ, c[0x0][0x36c], PT, P2 ;  /* 0x0000db00ff007a0c */ /* 0x000fda0003f45320 */
[----:B------:R-:W-:Y:S05]  /*1b80*/  @!P2 BRA `(.L_x_877) ;  /* 0x000000400000a947 */ /* 0x000fea0003800000 */
[----:B-1----:R-:W-:-:S04]  /*1b90*/  LEA R2, P2, R243, c[0x0][0x368], 0x2 ;  /* 0x0000da00f3027a11 */ /* 0x002fc800078410ff */
[----:B------:R-:W-:-:S05]  /*1ba0*/  LEA.HI.X R3, R243, c[0x0][0x36c], R18, 0x2, P2 ;  /* 0x0000db00f3037a11 */ /* 0x000fca00010f1412 */
[----:B------:R1:W5:Y:S01]  /*1bb0*/  LDG.E R0, [R2.64] ;  /* 0x0000000602007981 */ /* 0x000362000c1e1900 */
[----:B------:R-:W-:Y:S05]  /*1bc0*/  BRA `(.L_x_878) ;  /* 0x0000005000007947 */ /* 0x000fea0003800000 */
.L_x_877:
[----:B------:R-:W-:Y:S01]  /*1bd0*/  MOV R0, c[0x0][0x1d0] ;  /* 0x0000740000007a02 */ /* 0x000fe20000000f00 */
[----:B------:R-:W-:Y:S05]  /*1be0*/  @!P0 BRA `(.L_x_878) ;  /* 0x0000003000008947 */ /* 0x000fea0003800000 */
[----:B-1----:R-:W2:Y:S04]  /*1bf0*/  LDG.E R4, [R2.64] ;  /* 0x0000000602047981 */ /* 0x002ea8000c1e1900 */
[----:B------:R-:W2:Y:S02]  /*1c00*/  LDG.E R0, [R2.64+0x4] ;  /* 0x0000040602007981 */ /* 0x000ea4000c1e1900 */
[----:B--2---:R-:W-:Y:S02]  /*1c10*/  IADD3 R0, -R4, R0, RZ ;  /* 0x0000000004007210 */ /* 0x004fe40007ffe1ff */
.L_x_878:
[----:B-1----:R-:W-:Y:S01]  /*1c20*/  IMAD.MOV.U32 R2, RZ, RZ, c[0x0][0x2c4] ;  /* 0x0000b100ff027624 */ /* 0x002fe200078e00ff */
[----:B------:R-:W-:Y:S01]  /*1c30*/  BSSY B0, `(.L_x_879) ;  /* 0x000003c000007945 */ /* 0x000fe20003800000 */
[----:B------:R-:W-:-:S02]  /*1c40*/  IMAD.SHL.U32 R233, R233, 0x80, RZ ;  /* 0x00000080e9e97824 */ /* 0x000fc400078e00ff */
[--C-:B-----5:R-:W-:Y:S01]  /*1c50*/  IMAD.IADD R230, R0, 0x1, -R9.reuse ;  /* 0x0000000100e67824 */ /* 0x120fe200078e0a09 */
[----:B------:R-:W-:Y:S01]  /*1c60*/  ISETP.NE.AND P2, PT, R2, 0x1, PT ;  /* 0x000000010200780c */ /* 0x000fe20003f45270 */
[----:B------:R-:W-:Y:S01]  /*1c70*/  IMAD.IADD R12, R10, 0x1, R9 ;  /* 0x000000010a0c7824 */ /* 0x000fe200078e0209 */
[----:B------:R-:W-:Y:S02]  /*1c80*/  IADD3 R2, R233, 0x7f, RZ ;  /* 0x0000007fe9027810 */ /* 0x000fe40007ffe0ff */
[----:B------:R-:W-:-:S03]  /*1c90*/  IADD3 R3, R230, 0x40, -R231 ;  /* 0x00000040e6037810 */ /* 0x000fc60007ffe8e7 */
[----:B------:R-:W-:-:S06]  /*1ca0*/  IMAD.MOV.U32 R0, RZ, RZ, R2 ;  /* 0x000000ffff007224 */ /* 0x000fcc00078e0002 */
[----:B------:R-:W-:Y:S01]  /*1cb0*/  @P2 IMAD.HI.U32 R4, R2, c[0x0][0x2c8], RZ ;  /* 0x0000b20002042a27 */ /* 0x000fe200078e00ff */
[----:B------:R-:W-:-:S04]  /*1cc0*/  IADD3 R2, R230, 0x3f, RZ ;  /* 0x0000003fe6027810 */ /* 0x000fc80007ffe0ff */
[----:B------:R-:W-:-:S05]  /*1cd0*/  @P2 SHF.R.U32.HI R0, RZ, c[0x0][0x2cc], R4 ;  /* 0x0000b300ff002a19 */ /* 0x000fca0000011604 */
[----:B------:R-:W-:Y:S01]  /*1ce0*/  IMAD.IADD R0, R3, 0x1, R0 ;  /* 0x0000000103007824 */ /* 0x000fe200078e0200 */
[----:B------:R-:W-:-:S04]  /*1cf0*/  SHF.R.S32.HI R3, RZ, 0x1f, R2 ;  /* 0x0000001fff037819 */ /* 0x000fc80000011402 */
[----:B------:R-:W-:Y:S02]  /*1d00*/  SHF.R.S32.HI R4, RZ, 0x1f, R0 ;  /* 0x0000001fff047819 */ /* 0x000fe40000011400 */
[----:B------:R-:W-:Y:S02]  /*1d10*/  LEA.HI R2, R3, R2, RZ, 0x6 ;  /* 0x0000000203027211 */ /* 0x000fe400078f30ff */
[----:B------:R-:W-:Y:S02]  /*1d20*/  LEA.HI R0, R4, R0, RZ, 0x6 ;  /* 0x0000000004007211 */ /* 0x000fe400078f30ff */
[----:B------:R-:W-:Y:S02]  /*1d30*/  SHF.R.S32.HI R2, RZ, 0x6, R2 ;  /* 0x00000006ff027819 */ /* 0x000fe40000011402 */
[----:B------:R-:W-:Y:S02]  /*1d40*/  SHF.R.S32.HI R0, RZ, 0x6, R0 ;  /* 0x00000006ff007819 */ /* 0x000fe40000011400 */
[----:B------:R-:W-:-:S02]  /*1d50*/  LOP3.LUT R3, R234, 0xff000000, RZ, 0xc0, !PT ;  /* 0xff000000ea037812 */ /* 0x000fc400078ec0ff */
[----:B------:R-:W-:Y:S01]  /*1d60*/  IMNMX R6, R2, R0, PT ;  /* 0x0000000002067217 */ /* 0x000fe20003800200 */
[----:B------:R-:W-:Y:S01]  /*1d70*/  IMAD.MOV.U32 R2, RZ, RZ, RZ ;  /* 0x000000ffff027224 */ /* 0x000fe200078e00ff */
[----:B------:R-:W-:Y:S02]  /*1d80*/  LOP3.LUT R4, R234, 0xff0000, RZ, 0xc0, !PT ;  /* 0x00ff0000ea047812 */ /* 0x000fe400078ec0ff */
[----:B------:R-:W-:Y:S02]  /*1d90*/  SHF.R.U32.HI R0, RZ, 0x8, R3 ;  /* 0x00000008ff007819 */ /* 0x000fe40000011603 */
[----:B------:R-:W-:Y:S02]  /*1da0*/  ISETP.GE.AND P3, PT, R6, 0x1, PT ;  /* 0x000000010600780c */ /* 0x000fe40003f66270 */
[----:B------:R-:W-:-:S04]  /*1db0*/  LEA.HI R0, R4, R0, RZ, 0x10 ;  /* 0x0000000004007211 */ /* 0x000fc800078f80ff */
        /* <DEDUP_REMOVED lines=35> */
.L_x_880:
[----:B------:R-:W-:Y:S05]  /*1ff0*/  BSYNC B0 ;  /* 0x0000000000007941 */ /* 0x000fea0003800000 */
.L_x_879:
        /* <DEDUP_REMOVED lines=62> */
[----:B------:R-:W-:Y:S01]  /*23e0*/  SHF.R.S32.HI R6, RZ, 0x1f, R12 ;  /* 0x0000001fff067819 */ /* 0x000fe2000001140c */
[----:B------:R-:W5:Y:S01]  /*23f0*/  S2R R7, SR_TID.X ;  /* 0x0000000000077919 */ /* 0x000f620000002100 */
[----:B------:R-:W-:Y:S01]  /*2400*/  ISETP.GE.AND P5, PT, R236, c[0x0][0x1d4], PT ;  /* 0x00007500ec007a0c */ /* 0x000fe20003fa6270 */
[----:B------:R-:W-:Y:S01]  /*2410*/  IMAD R0, R0, c[0x0][0x178], RZ ;  /* 0x00005e0000007a24 */ /* 0x000fe200078e02ff */
[----:B------:R-:W-:Y:S02]  /*2420*/  ISETP.GE.AND P6, PT, R239, c[0x0][0x198], PT ;  /* 0x00006600ef007a0c */ /* 0x000fe40003fc6270 */
[----:B------:R-:W-:Y:S01]  /*2430*/  IADD3 R68, R17, -0x1, RZ ;  /* 0xffffffff11447810 */ /* 0x000fe20007ffe0ff */
[----:B------:R-:W-:-:S02]  /*2440*/  IMAD R0, R8, c[0x0][0x17c], R0 ;  /* 0x00005f0008007a24 */ /* 0x000fc400078e0200 */
[----:B---3--:R-:W-:Y:S01]  /*2450*/  IMAD.WIDE.U32 R2, R8, c[0x0][0x178], RZ ;  /* 0x00005e0008027a25 */ /* 0x008fe200078e00ff */
[----:B------:R-:W-:Y:S02]  /*2460*/  SEL R8, R18, RZ, !P1 ;  /* 0x000000ff12087207 */ /* 0x000fe40004800000 */
[----:B-----5:R-:W-:Y:S01]  /*2470*/  SHF.R.S32.HI R16, RZ, 0x1f, R7 ;  /* 0x0000001fff107819 */ /* 0x020fe20000011407 */
[----:B------:R-:W-:Y:S02]  /*2480*/  IMAD.IADD R3, R3, 0x1, R0 ;  /* 0x0000000103037824 */ /* 0x000fe400078e0200 */
[----:B------:R-:W-:Y:S01]  /*2490*/  IMAD R9, R8, c[0x0][0x1c0], RZ ;  /* 0x0000700008097a24 */ /* 0x000fe200078e02ff */
[----:B------:R-:W-:-:S04]  /*24a0*/  LEA.HI R16, R16, R7, RZ, 0x3 ;  /* 0x0000000710107211 */ /* 0x000fc800078f18ff */
[----:B------:R-:W-:Y:S01]  /*24b0*/  SHF.R.S32.HI R16, RZ, 0x3, R16 ;  /* 0x00000003ff107819 */ /* 0x000fe20000011410 */
[----:B--2---:R-:W-:Y:S02]  /*24c0*/  IMAD.IADD R10, R4, 0x1, R233 ;  /* 0x00000001040a7824 */ /* 0x004fe400078e02e9 */
[----:B-1----:R-:W-:Y:S01]  /*24d0*/  IMAD.WIDE.U32 R4, R19, c[0x0][0x1b8], R2 ;  /* 0x00006e0013047a25 */ /* 0x002fe200078e0002 */
[----:B------:R-:W-:Y:S02]  /*24e0*/  IADD3 R2, P4, R16, R12, RZ ;  /* 0x0000000c10027210 */ /* 0x000fe40007f9e0ff */
[----:B------:R-:W-:Y:S01]  /*24f0*/  MOV R0, R10 ;  /* 0x0000000a00007202 */ /* 0x000fe20000000f00 */
[----:B------:R-:W-:Y:S01]  /*2500*/  @P2 IMAD.HI.U32 R7, R10, c[0x0][0x2c8], RZ ;  /* 0x0000b2000a072a27 */ /* 0x000fe200078e00ff */
[----:B------:R-:W-:Y:S02]  /*2510*/  SEL R3, R243, RZ, !P1 ;  /* 0x000000fff3037207 */ /* 0x000fe40004800000 */
[----:B------:R-:W-:Y:S01]  /*2520*/  LEA.HI.X.SX32 R8, R16, R6, 0x1, P4 ;  /* 0x0000000610087211 */ /* 0x000fe200020f0eff */
[----:B------:R-:W-:Y:S01]  /*2530*/  IMAD R5, R19, c[0x0][0x1bc], R5 ;  /* 0x00006f0013057a24 */ /* 0x000fe200078e0205 */
[----:B------:R-:W-:Y:S01]  /*2540*/  @P2 SHF.R.U32.HI R0, RZ, c[0x0][0x2cc], R7 ;  /* 0x0000b300ff002a19 */ /* 0x000fe20000011607 */
[C---:B------:R-:W-:Y:S01]  /*2550*/  IMAD R12, R3.reuse, c[0x0][0x1c4], R9 ;  /* 0x00007100030c7a24 */ /* 0x040fe200078e0209 */
[----:B------:R-:W-:Y:S01]  /*2560*/  ISETP.GE.AND P4, PT, R238, c[0x0][0x1d4], PT ;  /* 0x00007500ee007a0c */ /* 0x000fe20003f86270 */
[----:B------:R-:W-:Y:S01]  /*2570*/  IMAD.WIDE.U32 R4, R3, c[0x0][0x1c0], R4 ;  /* 0x0000700003047a25 */ /* 0x000fe200078e0004 */
[----:B------:R-:W-:-:S03]  /*2580*/  SHF.R.S32.HI R11, RZ, 0x1f, R0 ;  /* 0x0000001fff0b7819 */ /* 0x000fc60000011400 */
[C---:B------:R-:W-:Y:S02]  /*2590*/  IMAD R15, R8.reuse, c[0x0][0x1e0], RZ ;  /* 0x00007800080f7a24 */ /* 0x040fe400078e02ff */
[----:B------:R-:W-:Y:S02]  /*25a0*/  IMAD R14, R8, c[0x0][0x208], RZ ;  /* 0x00008200080e7a24 */ /* 0x000fe400078e02ff */
[----:B------:R-:W-:Y:S02]  /*25b0*/  IMAD.IADD R3, R5, 0x1, R12 ;  /* 0x0000000105037824 */ /* 0x000fe400078e020c */
[----:B------:R-:W-:-:S04]  /*25c0*/  IMAD.WIDE.U32 R6, R2, c[0x0][0x1e0], R236 ;  /* 0x0000780002067a25 */ /* 0x000fc800078e00ec */
[----:B------:R-:W-:-:S04]  /*25d0*/  IMAD.WIDE.U32 R8, R2, c[0x0][0x208], R236 ;  /* 0x0000820002087a25 */ /* 0x000fc800078e00ec */
[C---:B------:R-:W-:Y:S02]  /*25e0*/  IMAD R12, R2.reuse, c[0x0][0x1e4], R15 ;  /* 0x00007900020c7a24 */ /* 0x040fe400078e020f */
[----:B------:R-:W-:Y:S02]  /*25f0*/  IMAD R14, R2, c[0x0][0x20c], R14 ;  /* 0x00008300020e7a24 */ /* 0x000fe400078e020e */
[----:B------:R-:W-:Y:S01]  /*2600*/  IMAD R5, R11, c[0x0][0x1b0], RZ ;  /* 0x00006c000b057a24 */ /* 0x000fe200078e02ff */
[C---:B------:R-:W-:Y:S01]  /*2610*/  IADD3 R11, -R0.reuse, RZ, RZ ;  /* 0x000000ff000b7210 */ /* 0x040fe20007ffe1ff */
[----:B------:R-:W-:Y:S01]  /*2620*/  IMAD.MOV.U32 R2, RZ, RZ, R4 ;  /* 0x000000ffff027224 */ /* 0x000fe200078e0004 */
[----:B------:R-:W-:Y:S01]  /*2630*/  IADD3 R7, R7, R12, RZ ;  /* 0x0000000c07077210 */ /* 0x000fe20007ffe0ff */
[C---:B------:R-:W-:Y:S01]  /*2640*/  IMAD R4, R0.reuse, c[0x0][0x1b4], R5 ;  /* 0x00006d0000047a24 */ /* 0x040fe200078e0205 */
[----:B------:R-:W-:Y:S01]  /*2650*/  SEL R12, RZ, 0x1, P5 ;  /* 0x00000001ff0c7807 */ /* 0x000fe20002800000 */
[----:B------:R-:W-:-:S04]  /*2660*/  IMAD.WIDE.U32 R2, R0, c[0x0][0x1b0], R2 ;  /* 0x00006c0000027a25 */ /* 0x000fc800078e0002 */
[----:B------:R-:W-:Y:S01]  /*2670*/  IMAD R0, R11, c[0x0][0x2c4], R10 ;  /* 0x0000b1000b007a24 */ /* 0x000fe200078e020a */
[----:B------:R-:W-:Y:S01]  /*2680*/  IADD3 R3, R3, R4, RZ ;  /* 0x0000000403037210 */ /* 0x000fe20007ffe0ff */
[----:B------:R-:W-:Y:S01]  /*2690*/  IMAD.MOV.U32 R4, RZ, RZ, R8 ;  /* 0x000000ffff047224 */ /* 0x000fe200078e0008 */
[----:B------:R-:W-:Y:S01]  /*26a0*/  SEL R8, RZ, 0xffffffff, P4 ;  /* 0xffffffffff087807 */ /* 0x000fe20002000000 */
[----:B------:R-:W-:Y:S01]  /*26b0*/  IMAD.IADD R5, R9, 0x1, R14 ;  /* 0x0000000109057824 */ /* 0x000fe200078e020e */
[----:B------:R-:W-:Y:S02]  /*26c0*/  SHF.R.S32.HI R10, RZ, 0x1f, R0 ;  /* 0x0000001fff0a7819 */ /* 0x000fe40000011400 */
[----:B------:R-:W-:Y:S01]  /*26d0*/  SHF.L.U32 R11, R8, 0x1, RZ ;  /* 0x00000001080b7819 */ /* 0x000fe200000006ff */
[----:B------:R-:W-:-:S03]  /*26e0*/  IMAD.WIDE.U32 R8, R19, c[0x0][0x1e8], R6 ;  /* 0x00007a0013087a25 */ /* 0x000fc600078e0006 */
[----:B------:R-:W-:Y:S01]  /*26f0*/  LOP3.LUT R15, R11, 0x2, R12, 0xe2, !PT ;  /* 0x000000020b0f7812 */ /* 0x000fe200078ee20c */
[----:B------:R-:W-:Y:S02]  /*2700*/  IMAD R10, R10, c[0x0][0x1a8], RZ ;  /* 0x00006a000a0a7a24 */ /* 0x000fe400078e02ff */
[----:B------:R-:W-:-:S04]  /*2710*/  IMAD.WIDE.U32 R6, R0, c[0x0][0x1a8], R2 ;  /* 0x00006a0000067a25 */ /* 0x000fc800078e0002 */
[----:B------:R-:W-:Y:S01]  /*2720*/  IMAD R10, R0, c[0x0][0x1ac], R10 ;  /* 0x00006b00000a7a24 */ /* 0x000fe200078e020a */
[----:B----4-:R-:W-:Y:S01]  /*2730*/  @P3 SHF.R.S32.HI R0, RZ, 0x1f, R13 ;  /* 0x0000001fff003819 */ /* 0x010fe2000001140d */
[----:B------:R-:W-:Y:S01]  /*2740*/  @!P3 IMAD.MOV.U32 R0, RZ, RZ, R18 ;  /* 0x000000ffff00b224 */ /* 0x000fe200078e0012 */
[C---:B------:R-:W-:Y:S01]  /*2750*/  LEA R14, P1, R6.reuse, c[0x0][0x160], 0x1 ;  /* 0x00005800060e7a11 */ /* 0x040fe200078208ff */
[----:B------:R-:W-:Y:S01]  /*2760*/  IMAD.IADD R7, R7, 0x1, R10 ;  /* 0x0000000107077824 */ /* 0x000fe200078e020a */
[----:B------:R-:W-:Y:S01]  /*2770*/  @!P3 MOV R13, R243 ;  /* 0x000000f3000db202 */ /* 0x000fe20000000f00 */
[C---:B------:R-:W-:Y:S01]  /*2780*/  IMAD.WIDE.U32 R2, R19.reuse, c[0x0][0x210], R4 ;  /* 0x0000840013027a25 */ /* 0x040fe200078e0004 */
[----:B------:R-:W-:Y:S02]  /*2790*/  MOV R4, R8 ;  /* 0x0000000800047202 */ /* 0x000fe40000000f00 */
[----:B------:R-:W-:Y:S01]  /*27a0*/  LEA.HI.X R11, R6, c[0x0][0x164], R7, 0x1, P1 ;  /* 0x00005900060b7a11 */ /* 0x000fe200008f0c07 */
[C---:B------:R-:W-:Y:S01]  /*27b0*/  IMAD R5, R19.reuse, c[0x0][0x1ec], R9 ;  /* 0x00007b0013057a24 */ /* 0x040fe200078e0209 */
[----:B------:R-:W-:Y:S01]  /*27c0*/  SEL R6, R0, RZ, !P0 ;  /* 0x000000ff00067207 */ /* 0x000fe20004000000 */
[----:B------:R-:W-:Y:S01]  /*27d0*/  IMAD R3, R19, c[0x0][0x214], R3 ;  /* 0x0000850013037a24 */ /* 0x000fe200078e0203 */
[----:B------:R-:W-:Y:S01]  /*27e0*/  SEL R0, R13, RZ, !P0 ;  /* 0x000000ff0d007207 */ /* 0x000fe20004000000 */
[----:B------:R-:W-:Y:S01]  /*27f0*/  IMAD.IADD R9, R16, 0x1, R233 ;  /* 0x0000000110097824 */ /* 0x000fe200078e02e9 */
[----:B------:R-:W-:Y:S01]  /*2800*/  ISETP.GE.AND P3, PT, R239, c[0x0][0x1d4], PT ;  /* 0x00007500ef007a0c */ /* 0x000fe20003f66270 */
[----:B------:R-:W-:Y:S01]  /*2810*/  IMAD R8, R6, c[0x0][0x1f0], RZ ;  /* 0x00007c0006087a24 */ /* 0x000fe200078e02ff */
[----:B------:R-:W-:Y:S01]  /*2820*/  ISETP.GE.AND P1, PT, R236, c[0x0][0x198], PT ;  /* 0x00006600ec007a0c */ /* 0x000fe20003f26270 */
[----:B------:R-:W-:Y:S01]  /*2830*/  IMAD R7, R6, c[0x0][0x218], RZ ;  /* 0x0000860006077a24 */ /* 0x000fe200078e02ff */
[----:B------:R-:W-:Y:S01]  /*2840*/  ISETP.GE.AND P0, PT, R238, c[0x0][0x198], PT ;  /* 0x00006600ee007a0c */ /* 0x000fe20003f06270 */
[C---:B------:R-:W-:Y:S01]  /*2850*/  IMAD R8, R0.reuse, c[0x0][0x1f4], R8 ;  /* 0x00007d0000087a24 */ /* 0x040fe200078e0208 */
[----:B------:R-:W-:Y:S01]  /*2860*/  SEL R6, RZ, 0x4, P3 ;  /* 0x00000004ff067807 */ /* 0x000fe20001800000 */
[C---:B------:R-:W-:Y:S01]  /*2870*/  IMAD R7, R0.reuse, c[0x0][0x21c], R7 ;  /* 0x0000870000077a24 */ /* 0x040fe200078e0207 */
[----:B------:R-:W-:Y:S01]  /*2880*/  P2R R13, PR, RZ, 0x2 ;  /* 0x00000002ff0d7803 */ /* 0x000fe20000000000 */
[----:B------:R-:W-:Y:S01]  /*2890*/  IMAD.WIDE.U32 R220, R0, c[0x0][0x1f0], R4 ;  /* 0x00007c0000dc7a25 */ /* 0x000fe200078e0004 */
[----:B------:R-:W-:-:S02]  /*28a0*/  P2R R12, PR, RZ, 0x1 ;  /* 0x00000001ff0c7803 */ /* 0x000fc40000000000 */
[----:B------:R-:W-:Y:S01]  /*28b0*/  LOP3.LUT R15, R15, R6, RZ, 0xfc, !PT ;  /* 0x000000060f0f7212 */ /* 0x000fe200078efcff */
[----:B------:R-:W-:Y:S01]  /*28c0*/  IMAD.WIDE.U32 R222, R0, c[0x0][0x218], R2 ;  /* 0x0000860000de7a25 */ /* 0x000fe200078e0002 */
[----:B------:R-:W-:-:S04]  /*28d0*/  IADD3 R219, R221, R8, RZ ;  /* 0x00000008dddb7210 */ /* 0x000fc80007ffe0ff */
[----:B------:R-:W-:Y:S01]  /*28e0*/  IADD3 R224, R223, R7, RZ ;  /* 0x00000007dfe07210 */ /* 0x000fe20007ffe0ff */
[----:B------:R-:W-:Y:S05]  /*28f0*/  BRA.DIV ~URZ, `(.L_x_882) ;  /* 0x0000e5627f007947 */ /* 0x000fea000b800000 */
[----:B------:R1:W2:Y:S02]  /*2900*/  SHFL.IDX PT, R8, R11, RZ, 0x181f ;  /* 0x00181fff0b087589 */ /* 0x0002a400000e0000 */
.L_x_967:
[----:B------:R-:W-:Y:S05]  /*2910*/  BRA.DIV ~URZ, `(.L_x_883) ;  /* 0x0000e5b27f007947 */ /* 0x000fea000b800000 */
[----:B------:R3:W4:Y:S02]  /*2920*/  SHFL.IDX PT, R0, R14, RZ, 0x181f ;  /* 0x00181fff0e007589 */ /* 0x00072400000e0000 */
.L_x_968:
[----:B------:R-:W-:Y:S01]  /*2930*/  IMAD R10, R231, c[0x0][0x2c4], RZ ;  /* 0x0000b100e70a7a24 */ /* 0x000fe200078e02ff */
[----:B------:R-:W-:Y:S04]  /*2940*/  BSSY B0, `(.L_x_884) ;  /* 0x0000013000007945 */ /* 0x000fe80003800000 */
[----:B------:R-:W-:-:S13]  /*2950*/  ISETP.GE.AND P0, PT, R9, R10, PT ;  /* 0x0000000a0900720c */ /* 0x000fda0003f06270 */
[----:B------:R-:W-:Y:S05]  /*2960*/  @P0 BRA `(.L_x_885) ;  /* 0x0000010000000947 */ /* 0x000fea0003800000 */
[----:B------:R-:W5:Y:S04]  /*2970*/  LDL R2, [R1+0x14] ;  /* 0x0000140001027983 */ /* 0x000f680000100800 */
[----:B---3--:R-:W3:Y:S01]  /*2980*/  LDL R16, [R1+0x10] ;  /* 0x0000100001107983 */ /* 0x008ee20000100800 */
[----:B----4-:R-:W-:Y:S02]  /*2990*/  LEA R6, P0, R236, R0, 0x1 ;  /* 0x00000000ec067211 */ /* 0x010fe400078008ff */
[----:B------:R-:W-:Y:S02]  /*29a0*/  ISETP.NE.AND P1, PT, R12, RZ, PT ;  /* 0x000000ff0c00720c */ /* 0x000fe40003f25270 */
[----:B--2---:R-:W-:Y:S02]  /*29b0*/  LEA.HI.X R7, R236, R8, R237, 0x1, P0 ;  /* 0x00000008ec077211 */ /* 0x004fe400000f0ced */
[----:B------:R-:W-:-:S04]  /*29c0*/  LEA R4, P0, R238, R0, 0x1 ;  /* 0x00000000ee047211 */ /* 0x000fc800078008ff */
[----:B-----5:R-:W-:Y:S02]  /*29d0*/  LEA.HI.X R5, R238, R8, R2, 0x1, P0 ;  /* 0x00000008ee057211 */ /* 0x020fe400000f0c02 */
[----:B------:R-:W-:-:S04]  /*29e0*/  LEA R2, P0, R239, R0, 0x1 ;  /* 0x00000000ef027211 */ /* 0x000fc800078008ff */
[----:B---3--:R-:W-:Y:S02]  /*29f0*/  LEA.HI.X R3, R239, R8, R16, 0x1, P0 ;  /* 0x00000008ef037211 */ /* 0x008fe400000f0c10 */
[----:B------:R-:W-:-:S13]  /*2a00*/  ISETP.NE.AND P0, PT, R13, RZ, PT ;  /* 0x000000ff0d00720c */ /* 0x000fda0003f05270 */
[----:B------:R-:W-:Y:S01]  /*2a10*/  @!PT LDS RZ, [RZ] ;  /* 0x00000000fffff984 */ /* 0x000fe20000000800 */
[----:B------:R-:W-:Y:S01]  /*2a20*/  @!PT LDS RZ, [RZ] ;  /* 0x00000000fffff984 */ /* 0x000fe20000000800 */
[----:B------:R-:W-:Y:S01]  /*2a30*/  @!PT LDS RZ, [RZ] ;  /* 0x00000000fffff984 */ /* 0x000fe20000000800 */
[----:B------:R2:W-:Y:S04]  /*2a40*/  LDGSTS.E.BYPASS.LTC128B.128 [R207+0xc100], [R6.64], !P0 ;  /* 0x0c10000006cf7fae */ /* 0x0005e8000c101d46 */
[----:B------:R2:W-:Y:S04]  /*2a50*/  LDGSTS.E.BYPASS.LTC128B.128 [R207+0x10100], [R4.64], !P1 ;  /* 0x1010000004cf7fae */ /* 0x0005e8000c901d46 */
[----:B------:R2:W-:Y:S02]  /*2a60*/  LDGSTS.E.BYPASS.LTC128B.128 [R207+0x14100], [R2.64], !P6 ;  /* 0x1410000002cf7fae */ /* 0x0005e4000f101d46 */
.L_x_885:
[----:B------:R-:W-:Y:S05]  /*2a70*/  BSYNC B0 ;  /* 0x0000000000007941 */ /* 0x000fea0003800000 */
.L_x_884:
[----:B------:R-:W-:Y:S05]  /*2a80*/  BRA.DIV ~URZ, `(.L_x_886) ;  /* 0x0000e4a27f007947 */ /* 0x000fea000b800000 */
[----:B--2---:R2:W1:Y:S04]  /*2a90*/  SHFL.IDX PT, R8, R11, 0x1, 0x181f ;  /* 0x00381f000b087f89 */ /* 0x00446800000e0000 */
[----:B----4-:R2:W4:Y:S02]  /*2aa0*/  SHFL.IDX PT, R0, R14, 0x1, 0x181f ;  /* 0x00381f000e007f89 */ /* 0x01052400000e0000 */
.L_x_969:
[----:B------:R-:W-:Y:S01]  /*2ab0*/  IADD3 R2, R9, 0x20, RZ ;  /* 0x0000002009027810 */ /* 0x000fe20007ffe0ff */
[----:B------:R-:W-:Y:S03]  /*2ac0*/  BSSY B0, `(.L_x_887) ;  /* 0x0000013000007945 */ /* 0x000fe60003800000 */
[----:B------:R-:W-:-:S13]  /*2ad0*/  ISETP.GE.AND P0, PT, R2, R10, PT ;  /* 0x0000000a0200720c */ /* 0x000fda0003f06270 */
[----:B------:R-:W-:Y:S05]  /*2ae0*/  @P0 BRA `(.L_x_888) ;  /* 0x0000010000000947 */ /* 0x000fea0003800000 */
[----:B------:R-:W5:Y:S04]  /*2af0*/  LDL R3, [R1+0x14] ;  /* 0x0000140001037983 */ /* 0x000f680000100800 */
[----:B--2---:R-:W2:Y:S01]  /*2b00*/  LDL R16, [R1+0x10] ;  /* 0x0000100001107983 */ /* 0x004ea20000100800 */
[----:B----4-:R-:W-:Y:S02]  /*2b10*/  LEA R6, P0, R236, R0, 0x1 ;  /* 0x00000000ec067211 */ /* 0x010fe400078008ff */
[----:B------:R-:W-:Y:S02]  /*2b20*/  ISETP.NE.AND P1, PT, R12, RZ, PT ;  /* 0x000000ff0c00720c */ /* 0x000fe40003f25270 */
[----:B-1----:R-:W-:Y:S02]  /*2b30*/  LEA.HI.X R7, R236, R8, R237, 0x1, P0 ;  /* 0x00000008ec077211 */ /* 0x002fe400000f0ced */
[----:B------:R-:W-:-:S04]  /*2b40*/  LEA R4, P0, R238, R0, 0x1 ;  /* 0x00000000ee047211 */ /* 0x000fc800078008ff */
[----:B-----5:R-:W-:Y:S02]  /*2b50*/  LEA.HI.X R5, R238, R8, R3, 0x1, P0 ;  /* 0x00000008ee057211 */ /* 0x020fe400000f0c03 */
[----:B------:R-:W-:-:S04]  /*2b60*/  LEA R2, P0, R239, R0, 0x1 ;  /* 0x00000000ef027211 */ /* 0x000fc800078008ff */
[----:B--2---:R-:W-:Y:S02]  /*2b70*/  LEA.HI.X R3, R239, R8, R16, 0x1, P0 ;  /* 0x00000008ef037211 */ /* 0x004fe400000f0c10 */
[----:B------:R-:W-:-:S13]  /*2b80*/  ISETP.NE.AND P0, PT, R13, RZ, PT ;  /* 0x000000ff0d00720c */ /* 0x000fda0003f05270 */
[----:B------:R-:W-:Y:S01]  /*2b90*/  @!PT LDS RZ, [RZ] ;  /* 0x00000000fffff984 */ /* 0x000fe20000000800 */
[----:B------:R-:W-:Y:S01]  /*2ba0*/  @!PT LDS RZ, [RZ] ;  /* 0x00000000fffff984 */ /* 0x000fe20000000800 */
[----:B------:R-:W-:Y:S01]  /*2bb0*/  @!PT LDS RZ, [RZ] ;  /* 0x00000000fffff984 */ /* 0x000fe20000000800 */
[----:B------:R1:W-:Y:S04]  /*2bc0*/  LDGSTS.E.BYPASS.LTC128B.128 [R207+0xd100], [R6.64], !P0 ;  /* 0x0d10000006cf7fae */ /* 0x0003e8000c101d46 */
[----:B------:R1:W-:Y:S04]  /*2bd0*/  LDGSTS.E.BYPASS.LTC128B.128 [R207+0x11100], [R4.64], !P1 ;  /* 0x1110000004cf7fae */ /* 0x0003e8000c901d46 */
[----:B------:R1:W-:Y:S02]  /*2be0*/  LDGSTS.E.BYPASS.LTC128B.128 [R207+0x15100], [R2.64], !P6 ;  /* 0x1510000002cf7fae */ /* 0x0003e4000f101d46 */
.L_x_888:
[----:B------:R-:W-:Y:S05]  /*2bf0*/  BSYNC B0 ;  /* 0x0000000000007941 */ /* 0x000fea0003800000 */
.L_x_887:
[----:B------:R-:W-:Y:S05]  /*2c00*/  BRA.DIV ~URZ, `(.L_x_889) ;  /* 0x0000e3e27f007947 */ /* 0x000fea000b800000 */
[----:B-1----:R1:W2:Y:S02]  /*2c10*/  SHFL.IDX PT, R8, R11, 0x2, 0x181f ;  /* 0x00581f000b087f89 */ /* 0x0022a400000e0000 */
.L_x_970:
[----:B------:R-:W-:Y:S05]  /*2c20*/  BRA.DIV ~URZ, `(.L_x_890) ;  /* 0x0000e4327f007947 */ /* 0x000fea000b800000 */
[----:B----4-:R4:W1:Y:S02]  /*2c30*/  SHFL.IDX PT, R0, R14, 0x2, 0x181f ;  /* 0x00581f000e007f89 */ /* 0x01086400000e0000 */
.L_x_971:
[----:B------:R-:W-:Y:S01]  /*2c40*/  IADD3 R2, R9, 0x40, RZ ;  /* 0x0000004009027810 */ /* 0x000fe20007ffe0ff */
[----:B------:R-:W-:Y:S03]  /*2c50*/  BSSY B0, `(.L_x_891) ;  /* 0x0000013000007945 */ /* 0x000fe60003800000 */
[----:B------:R-:W-:-:S13]  /*2c60*/  ISETP.GE.AND P0, PT, R2, R10, PT ;  /* 0x0000000a0200720c */ /* 0x000fda0003f06270 */
[----:B------:R-:W-:Y:S05]  /*2c70*/  @P0 BRA `(.L_x_892) ;  /* 0x0000010000000947 */ /* 0x000fea0003800000 */
[----:B------:R-:W5:Y:S04]  /*2c80*/  LDL R3, [R1+0x14] ;  /* 0x0000140001037983 */ /* 0x000f680000100800 */
[----:B---3--:R-:W3:Y:S01]  /*2c90*/  LDL R16, [R1+0x10] ;  /* 0x0000100001107983 */ /* 0x008ee20000100800 */
[----:B-1----:R-:W-:Y:S02]  /*2ca0*/  LEA R6, P0, R236, R0, 0x1 ;  /* 0x00000000ec067211 */ /* 0x002fe400078008ff */
        /* <DEDUP_REMOVED lines=13> */
.L_x_892:
[----:B------:R-:W-:Y:S05]  /*2d80*/  BSYNC B0 ;  /* 0x0000000000007941 */ /* 0x000fea0003800000 */
.L_x_891:
[----:B------:R-:W-:Y:S05]  /*2d90*/  BRA.DIV ~URZ, `(.L_x_893) ;  /* 0x0000e3227f007947 */ /* 0x000fea000b800000 */
[----:B-1----:R1:W3:Y:S04]  /*2da0*/  SHFL.IDX PT, R6, R11, 0x3, 0x181f ;  /* 0x00781f000b067f89 */ /* 0x0022e800000e0000 */
[----:B------:R1:W4:Y:S02]  /*2db0*/  SHFL.IDX PT, R0, R14, 0x3, 0x181f ;  /* 0x00781f000e007f89 */ /* 0x00032400000e0000 */
.L_x_972:
[----:B--2---:R-:W2:Y:S04]  /*2dc0*/  LDL R8, [R1+0x14] ;  /* 0x0000140001087983 */ /* 0x004ea80000100800 */
[----:B----4-:R-:W4:Y:S01]  /*2dd0*/  LDL R16, [R1+0x10] ;  /* 0x0000100001107983 */ /* 0x010f220000100800 */
[----:B------:R-:W-:Y:S01]  /*2de0*/  IADD3 R2, R9, 0x60, RZ ;  /* 0x0000006009027810 */ /* 0x000fe20007ffe0ff */
[----:B------:R-:W-:Y:S01]  /*2df0*/  IMAD R100, R68, -0x40, R230 ;  /* 0xffffffc044647824 */ /* 0x000fe200078e02e6 */
[----:B-1-3--:R-:W-:Y:S01]  /*2e00*/  P2R R14, PR, RZ, 0x4 ;  /* 0x00000004ff0e7803 */ /* 0x00afe20000000000 */
[----:B------:R-:W1:Y:S01]  /*2e10*/  S2R R7, SR_TID.X ;  /* 0x0000000000077919 */ /* 0x000e620000002100 */
[----:B------:R-:W-:-:S02]  /*2e20*/  ISETP.GE.AND P1, PT, R2, R10, PT ;  /* 0x0000000a0200720c */ /* 0x000fc40003f26270 */
[----:B------:R-:W-:Y:S01]  /*2e30*/  ISETP.NE.AND P2, PT, R12, RZ, PT ;  /* 0x000000ff0c00720c */ /* 0x000fe20003f45270 */
[----:B------:R3:W5:Y:S10]  /*2e40*/  LDL R208, [R1+0x8] ;  /* 0x0000080001d07983 */ /* 0x0007740000100800 */
[----:B------:R-:W-:-:S04]  /*2e50*/  @!P1 LEA R4, P0, R236, R0, 0x1 ;  /* 0x00000000ec049211 */ /* 0x000fc800078008ff */
[----:B------:R-:W-:Y:S02]  /*2e60*/  @!P1 LEA.HI.X R5, R236, R6, R237, 0x1, P0 ;  /* 0x00000006ec059211 */ /* 0x000fe400000f0ced */
[----:B------:R-:W-:Y:S02]  /*2e70*/  @!P1 LEA R2, P0, R238, R0, 0x1 ;  /* 0x00000000ee029211 */ /* 0x000fe400078008ff */
[----:B-1----:R-:W-:-:S04]  /*2e80*/  SHF.R.S32.HI R11, RZ, 0x1f, R7 ;  /* 0x0000001fff0b7819 */ /* 0x002fc80000011407 */
[----:B------:R-:W-:Y:S02]  /*2e90*/  LEA.HI R11, R11, R7, RZ, 0x3 ;  /* 0x000000070b0b7211 */ /* 0x000fe400078f18ff */
[----:B------:R-:W-:Y:S02]  /*2ea0*/  SHF.R.S32.HI R7, RZ, 0x1f, R68 ;  /* 0x0000001fff077819 */ /* 0x000fe40000011444 */
[----:B------:R-:W-:Y:S02]  /*2eb0*/  SHF.R.S32.HI R11, RZ, 0x3, R11 ;  /* 0x00000003ff0b7819 */ /* 0x000fe4000001140b */
[----:B--2---:R-:W-:Y:S01]  /*2ec0*/  @!P1 LEA.HI.X R3, R238, R6, R8, 0x1, P0 ;  /* 0x00000006ee039211 */ /* 0x004fe200000f0c08 */
[----:B------:R-:W-:Y:S01]  /*2ed0*/  IMAD R8, R7, c[0x0][0x1e0], RZ ;  /* 0x0000780007087a24 */ /* 0x000fe200078e02ff */
[----:B------:R-:W-:-:S13]  /*2ee0*/  ISETP.NE.AND P0, PT, R13, RZ, PT ;  /* 0x000000ff0d00720c */ /* 0x000fda0003f05270 */
[----:B------:R-:W-:Y:S01]  /*2ef0*/  @!PT LDS RZ, [RZ] ;  /* 0x00000000fffff984 */ /* 0x000fe20000000800 */
[----:B------:R-:W-:Y:S01]  /*2f00*/  @!PT LDS RZ, [RZ] ;  /* 0x00000000fffff984 */ /* 0x000fe20000000800 */
[----:B------:R-:W-:Y:S01]  /*2f10*/  @!PT LDS RZ, [RZ] ;  /* 0x00000000fffff984 */ /* 0x000fe20000000800 */
[----:B------:R1:W-:Y:S04]  /*2f20*/  @!P1 LDGSTS.E.BYPASS.LTC128B.128 [R207+0xf100], [R4.64], !P0 ;  /* 0x0f10000004cf9fae */ /* 0x0003e8000c101d46 */
[----:B------:R2:W-:Y:S01]  /*2f30*/  @!P1 LDGSTS.E.BYPASS.LTC128B.128 [R207+0x13100], [R2.64], !P2 ;  /* 0x1310000002cf9fae */ /* 0x0005e2000d101d46 */
[----:B-1----:R-:W-:Y:S01]  /*2f40*/  IMAD.IADD R4, R230, 0x1, -R11 ;  /* 0x00000001e6047824 */ /* 0x002fe200078e0a0b */
[----:B--2---:R-:W-:-:S03]  /*2f50*/  @!P1 LEA R2, P0, R239, R0, 0x1 ;  /* 0x00000000ef029211 */ /* 0x004fc600078008ff */
[C---:B------:R-:W-:Y:S02]  /*2f60*/  IMAD R0, R68.reuse, -0x40, R4 ;  /* 0xffffffc044007824 */ /* 0x040fe400078e0204 */
[----:B------:R-:W-:Y:S01]  /*2f70*/  IMAD.WIDE.U32 R4, R68, c[0x0][0x1e0], RZ ;  /* 0x0000780044047a25 */ /* 0x000fe200078e00ff */
[----:B----4-:R-:W-:Y:S02]  /*2f80*/  @!P1 LEA.HI.X R3, R239, R6, R16, 0x1, P0 ;  /* 0x00000006ef039211 */ /* 0x010fe400000f0c10 */
[----:B------:R-:W-:Y:S01]  /*2f90*/  ISETP.GE.AND P0, PT, R0, 0x1, PT ;  /* 0x000000010000780c */ /* 0x000fe20003f06270 */
[----:B------:R-:W-:Y:S02]  /*2fa0*/  IMAD R6, R68, c[0x0][0x1e4], R8 ;  /* 0x0000790044067a24 */ /* 0x000fe400078e0208 */
[----:B------:R1:W-:Y:S01]  /*2fb0*/  @!P1 LDGSTS.E.BYPASS.LTC128B.128 [R207+0x17100], [R2.64], !P6 ;  /* 0x1710000002cf9fae */ /* 0x0003e2000f101d46 */
[----:B------:R-:W-:Y:S02]  /*2fc0*/  ISETP.GE.AND P6, PT, R0, 0x21, PT ;  /* 0x000000210000780c */ /* 0x000fe40003fc6270 */
[----:B------:R-:W-:Y:S01]  /*2fd0*/  LEA R0, P1, R4, R220, 0x6 ;  /* 0x000000dc04007211 */ /* 0x000fe200078230ff */
[----:B------:R-:W0:Y:S01]  /*2fe0*/  LDGDEPBAR ;  /* 0x00000000000079af */ /* 0x000e220000000000 */
[----:B------:R-:W-:Y:S03]  /*2ff0*/  WARPSYNC 0xffffffff ;  /* 0xffffffff00007948 */ /* 0x000fe60003800000 */
[----:B------:R-:W-:Y:S01]  /*3000*/  BAR.SYNC.DEFER_BLOCKING 0x0 ;  /* 0x0000000000007b1d */ /* 0x000fe20000010000 */
[----:B-1----:R-:W-:Y:S01]  /*3010*/  IMAD.IADD R2, R5, 0x1, R6 ;  /* 0x0000000105027824 */ /* 0x002fe200078e0206 */
[----:B------:R-:W-:-:S04]  /*3020*/  MOV R3, 0x20 ;  /* 0x0000002000037802 */ /* 0x000fc80000000f00 */
[----:B------:R-:W-:Y:S01]  /*3030*/  LEA.HI.X R2, R4, R219, R2, 0x6, P1 ;  /* 0x000000db04027211 */ /* 0x000fe200008f3402 */
[----:B------:R-:W-:Y:S01]  /*3040*/  IMAD.WIDE.U32 R8, R3, c[0x0][0x1e0], RZ ;  /* 0x0000780003087a25 */ /* 0x000fe200078e00ff */
[----:B------:R-:W-:-:S03]  /*3050*/  @P0 LEA R4, P1, R0, c[0x0][0x1c8], 0x1 ;  /* 0x0000720000040a11 */ /* 0x000fc600078208ff */
[----:B------:R-:W-:Y:S01]  /*3060*/  IMAD R3, R3, c[0x0][0x1e4], RZ ;  /* 0x0000790003037a24 */ /* 0x000fe200078e02ff */
[C---:B------:R-:W-:Y:S02]  /*3070*/  @P0 LEA.HI.X R5, R0.reuse, c[0x0][0x1cc], R2, 0x1, P1 ;  /* 0x0000730000050a11 */ /* 0x040fe400008f0c02 */
[----:B------:R-:W-:-:S03]  /*3080*/  @P6 IADD3 R0, P1, R0, R8, RZ ;  /* 0x0000000800006210 */ /* 0x000fc60007f3e0ff */
[----:B------:R-:W-:Y:S01]  /*3090*/  @!PT LDS RZ, [RZ] ;  /* 0x00000000fffff984 */ /* 0x000fe20000000800 */
[----:B------:R-:W-:Y:S01]  /*30a0*/  @!PT LDS RZ, [RZ] ;  /* 0x00000000fffff984 */ /* 0x000fe20000000800 */
[----:B------:R-:W-:Y:S01]  /*30b0*/  @!PT LDS RZ, [RZ] ;  /* 0x00000000fffff984 */ /* 0x000fe20000000800 */
[----:B------:R1:W-:Y:S01]  /*30c0*/  @P0 LDGSTS.E.BYPASS.LTC128B.128 [R207+0x6100], [R4.64], !P5 ;  /* 0x0610000004cf0fae */ /* 0x0003e2000e901d46 */
[----:B------:R-:W-:Y:S02]  /*30d0*/  @P6 IADD3.X R3, R2, R9, R3, P1, !PT ;  /* 0x0000000902036210 */ /* 0x000fe40000ffe403 */
[C---:B------:R-:W-:Y:S01]  /*30e0*/  @P6 LEA R2, P1, R0.reuse, c[0x0][0x1c8], 0x1 ;  /* 0x0000720000026a11 */ /* 0x040fe200078208ff */
[----:B------:R1:W-:Y:S03]  /*30f0*/  @P0 LDGSTS.E.BYPASS.LTC128B.128 [R207+0x8100], [R4.64+0x80], !P4 ;  /* 0x0810008004cf0fae */ /* 0x0003e6000e101d46 */
[----:B------:R-:W-:Y:S01]  /*3100*/  @P6 LEA.HI.X R3, R0, c[0x0][0x1cc], R3, 0x1, P1 ;  /* 0x0000730000036a11 */ /* 0x000fe200008f0c03 */
[----:B------:R1:W-:Y:S01]  /*3110*/  @P0 LDGSTS.E.BYPASS.LTC128B.128 [R207+0xa100], [R4.64+0x100], !P3 ;  /* 0x0a10010004cf0fae */ /* 0x0003e2000d901d46 */
[----:B------:R-:W-:-:S03]  /*3120*/  IMAD R0, R7, c[0x0][0x208], RZ ;  /* 0x0000820007007a24 */ /* 0x000fc600078e02ff */
[----:B------:R2:W-:Y:S01]  /*3130*/  @P6 LDGSTS.E.BYPASS.LTC128B.128 [R207+0x7100], [R2.64], !P5 ;  /* 0x0710000002cf6fae */ /* 0x0005e2000e901d46 */
[----:B------:R-:W-:-:S03]  /*3140*/  IMAD R6, R68, c[0x0][0x20c], R0 ;  /* 0x0000830044067a24 */ /* 0x000fc600078e0200 */
[----:B------:R2:W-:Y:S04]  /*3150*/  @P6 LDGSTS.E.BYPASS.LTC128B.128 [R207+0x9100], [R2.64+0x80], !P4 ;  /* 0x0910008002cf6fae */ /* 0x0005e8000e101d46 */
[----:B------:R2:W-:Y:S04]  /*3160*/  @P6 LDGSTS.E.BYPASS.LTC128B.128 [R207+0xb100], [R2.64+0x100], !P3 ;  /* 0x0b10010002cf6fae */ /* 0x0005e8000d901d46 */
[----:B------:R-:W0:Y:S01]  /*3170*/  LDGDEPBAR ;  /* 0x00000000000079af */ /* 0x000e220000000000 */
[----:B-1----:R-:W-:-:S05]  /*3180*/  IMAD.WIDE.U32 R4, R68, c[0x0][0x208], RZ ;  /* 0x0000820044047a25 */ /* 0x002fca00078e00ff */
[----:B------:R-:W-:Y:S02]  /*3190*/  LEA R0, P1, R4, R222, 0x6 ;  /* 0x000000de04007211 */ /* 0x000fe400078230ff */
[----:B--2---:R-:W-:Y:S01]  /*31a0*/  IADD3 R3, R5, R6, RZ ;  /* 0x0000000605037210 */ /* 0x004fe20007ffe0ff */
[----:B------:R-:W-:-:S04]  /*31b0*/  DEPBAR.LE SB0, 0x1 ;  /* 0x000080400000791a */ /* 0x000fc80000000000 */
[----:B------:R-:W-:-:S04]  /*31c0*/  DEPBAR.LE SB0, 0x0 ;  /* 0x000080000000791a */ /* 0x000fc80000000000 */
[----:B------:R-:W-:Y:S01]  /*31d0*/  BAR.SYNC.DEFER_BLOCKING 0x0 ;  /* 0x0000000000007b1d */ /* 0x000fe20000010000 */
[----:B------:R-:W-:Y:S01]  /*31e0*/  LEA R2, P0, R0, c[0x0][0x1f8], 0x1 ;  /* 0x00007e0000027a11 */ /* 0x000fe200078008ff */
[----:B------:R-:W-:Y:S01]  /*31f0*/  IMAD.MOV.U32 R5, RZ, RZ, c[0x0][0x208] ;  /* 0x00008200ff057624 */ /* 0x000fe200078e00ff */
[----:B------:R-:W-:Y:S02]  /*3200*/  LEA.HI.X R3, R4, R224, R3, 0x6, P1 ;  /* 0x000000e004037211 */ /* 0x000fe400008f3403 */
[----:B------:R-:W-:Y:S02]  /*3210*/  LOP3.LUT R4, R15, 0x1, RZ, 0xc0, !PT ;  /* 0x000000010f047812 */ /* 0x000fe400078ec0ff */
[----:B------:R-:W-:Y:S01]  /*3220*/  LEA.HI.X R3, R0, c[0x0][0x1fc], R3, 0x1, P0 ;  /* 0x00007f0000037a11 */ /* 0x000fe200000f0c03 */
[----:B------:R-:W-:Y:S01]  /*3230*/  IMAD.IADD R0, R100, 0x1, -R11 ;  /* 0x0000000164007824 */ /* 0x000fe200078e0a0b */
[----:B------:R-:W-:Y:S02]  /*3240*/  MOV R6, c[0x0][0x20c] ;  /* 0x0000830000067a02 */ /* 0x000fe40000000f00 */
[----:B------:R-:W-:-:S02]  /*3250*/  LEA R12, P0, R5, R2, 0x6 ;  /* 0x00000002050c7211 */ /* 0x000fc400078030ff */
[----:B------:R-:W-:Y:S02]  /*3260*/  ISETP.NE.U32.AND P6, PT, R4, 0x1, PT ;  /* 0x000000010400780c */ /* 0x000fe40003fc5070 */
[----:B------:R-:W-:Y:S02]  /*3270*/  LEA.HI.X R13, R5, R3, R6, 0x6, P0 ;  /* 0x00000003050d7211 */ /* 0x000fe400000f3406 */
[----:B------:R-:W-:Y:S01]  /*3280*/  ISETP.LT.OR P0, PT, R0, 0x1, P6 ;  /* 0x000000010000780c */ /* 0x000fe20003701670 */
[----:B------:R-:W-:Y:S04]  /*3290*/  LDSM.16.M88.4 R8, [R191] ;  /* 0x00000000bf08783b */ /* 0x000fe80000000200 */
[----:B------:R-:W1:Y:S01]  /*32a0*/  LDSM.16.M88.4 R20, [R184] ;  /* 0x00000000b814783b */ /* 0x000e620000000200 */
[----:B------:R-:W-:-:S03]  /*32b0*/  LOP3.LUT P1, RZ, R15, 0x2, RZ, 0xc0, !PT ;  /* 0x000000020fff7812 */ /* 0x000fc6000782c0ff */
[----:B------:R-:W2:Y:S04]  /*32c0*/  LDSM.16.M88.4 R16, [R184+0x800] ;  /* 0x00080000b810783b */ /* 0x000ea80000000200 */
[----:B------:R-:W4:Y:S04]  /*32d0*/  LDSM.16.M88.4 R24, [R184+0x1000] ;  /* 0x00100000b818783b */ /* 0x000f280000000200 */
[----:B------:R-:W1:Y:S04]  /*32e0*/  LDSM.16.M88.4 R32, [R184+0x1800] ;  /* 0x00180000b820783b */ /* 0x000e680000000200 */
[----:B------:R-:W-:Y:S04]  /*32f0*/  LDSM.16.M88.4 R4, [R192] ;  /* 0x00000000c004783b */ /* 0x000fe80000000200 */
[----:B------:R-:W2:Y:S04]  /*3300*/  LDSM.16.M88.4 R48, [R195] ;  /* 0x00000000c330783b */ /* 0x000ea80000000200 */
[----:B------:R-:W2:Y:S04]  /*3310*/  LDSM.16.M88.4 R56, [R206] ;  /* 0x00000000ce38783b */ /* 0x000ea80000000200 */
[----:B------:R-:W2:Y:S04]  /*3320*/  LDSM.16.M88.4 R60, [R205] ;  /* 0x00000000cd3c783b */ /* 0x000ea80000000200 */
[----:B------:R-:W2:Y:S04]  /*3330*/  LDSM.16.M88.4 R76, [R204] ;  /* 0x00000000cc4c783b */ /* 0x000ea80000000200 */
        /* <DEDUP_REMOVED lines=11> */
[C---:B-1----:R-:W-:Y:S08]  /*33f0*/  HMMA.16816.F32.BF16 R28, R8.reuse, R20, RZ ;  /* 0x00000014081c723c */ /* 0x042ff000000418ff */
[C---:B------:R-:W-:Y:S02]  /*3400*/  HMMA.16816.F32.BF16 R36, R8.reuse, R22, RZ ;  /* 0x000000160824723c */ /* 0x040fe400000418ff */
[----:B------:R3:W-:Y:S04]  /*3410*/  LDGSTS.E.BYPASS.LTC128B.128 [R207+0x4100], [R2.64+0x100], !P2 ;  /* 0x0410010002cf7fae */ /* 0x0007e8000d101d46 */
[----:B------:R1:W-:Y:S02]  /*3420*/  LDGSTS.E.BYPASS.LTC128B.128 [R207+0x1100], [R12.64], !P6 ;  /* 0x011000000ccf7fae */ /* 0x0003e4000f101d46 */
[C---:B--2---:R-:W-:Y:S02]  /*3430*/  HMMA.16816.F32.BF16 R40, R8.reuse, R16, RZ ;  /* 0x000000100828723c */ /* 0x044fe400000418ff */
[----:B------:R1:W-:Y:S04]  /*3440*/  LDGSTS.E.BYPASS.LTC128B.128 [R207+0x3100], [R12.64+0x80], !P1 ;  /* 0x031000800ccf7fae */ /* 0x0003e8000c901d46 */
[----:B------:R1:W-:Y:S02]  /*3450*/  LDGSTS.E.BYPASS.LTC128B.128 [R207+0x5100], [R12.64+0x100], !P0 ;  /* 0x051001000ccf7fae */ /* 0x0003e4000c101d46 */
[C---:B------:R-:W-:Y:S02]  /*3460*/  HMMA.16816.F32.BF16 R16, R8.reuse, R18, RZ ;  /* 0x000000120810723c */ /* 0x040fe400000418ff */
[----:B------:R-:W-:Y:S04]  /*3470*/  LDSM.16.M88.4 R20, [R194] ;  /* 0x00000000c214783b */ /* 0x000fe80000000200 */
[----:B------:R-:W2:Y:S02]  /*3480*/  LDSM.16.M88.4 R64, [R190] ;  /* 0x00000000be40783b */ /* 0x000ea40000000200 */
[----:B----4-:R-:W-:Y:S02]  /*3490*/  HMMA.16816.F32.BF16 R44, R8, R24, RZ ;  /* 0x00000018082c723c */ /* 0x010fe400000418ff */
[----:B------:R-:W4:Y:S01]  /*34a0*/  LDSM.16.M88.4 R72, [R190+0x800] ;  /* 0x00080000be48783b */ /* 0x000f220000000200 */
[----:B------:R-:W-:-:S03]  /*34b0*/  ISETP.NE.AND P2, PT, R14, RZ, PT ;  /* 0x000000ff0e00720c */ /* 0x000fc60003f45270 */
[----:B------:R-:W2:Y:S02]  /*34c0*/  LDSM.16.M88.4 R84, [R190+0x1000] ;  /* 0x00100000be54783b */ /* 0x000ea40000000200 */
[C---:B------:R-:W-:Y:S02]  /*34d0*/  HMMA.16816.F32.BF16 R24, R8.reuse, R26, RZ ;  /* 0x0000001a0818723c */ /* 0x040fe400000418ff */
[----:B------:R-:W-:Y:S04]  /*34e0*/  LDSM.16.M88.4 R80, [R187+0x800] ;  /* 0x00080000bb50783b */ /* 0x000fe80000000200 */
[----:B------:R-:W-:Y:S02]  /*34f0*/  LDSM.16.M88.4 R92, [R187+0x1000] ;  /* 0x00100000bb5c783b */ /* 0x000fe40000000200 */
[C---:B------:R-:W-:Y:S02]  /*3500*/  HMMA.16816.F32.BF16 R52, R8.reuse, R32, RZ ;  /* 0x000000200834723c */ /* 0x040fe400000418ff */
[----:B------:R-:W-:Y:S04]  /*3510*/  LDSM.16.M88.4 R88, [R184+0x3000] ;  /* 0x00300000b858783b */ /* 0x000fe80000000200 */
[----:B------:R-:W0:Y:S02]  /*3520*/  LDGDEPBAR ;  /* 0x00000000000079af */ /* 0x000e240000000000 */
[----:B-1----:R-:W-:Y:S08]  /*3530*/  HMMA.16816.F32.BF16 R12, R8, R34, RZ ;  /* 0x00000022080c723c */ /* 0x002ff000000418ff */
[C---:B------:R-:W-:Y:S08]  /*3540*/  HMMA.16816.F32.BF16 R8, R4.reuse, R48, R28 ;  /* 0x000000300408723c */ /* 0x040ff0000004181c */
[C---:B------:R-:W-:Y:S01]  /*3550*/  HMMA.16816.F32.BF16 R28, R4.reuse, R50, R36 ;  /* 0x00000032041c723c */ /* 0x040fe20000041824 */
[----:B------:R-:W1:Y:S07]  /*3560*/  LDSM.16.M88.4 R48, [R190+0x1800] ;  /* 0x00180000be30783b */ /* 0x000e6e0000000200 */
[C---:B------:R-:W-:Y:S08]  /*3570*/  HMMA.16816.F32.BF16 R32, R4.reuse, R56, R40 ;  /* 0x000000380420723c */ /* 0x040ff00000041828 */
[C---:B------:R-:W-:Y:S01]  /*3580*/  HMMA.16816.F32.BF16 R36, R4.reuse, R58, R16 ;  /* 0x0000003a0424723c */ /* 0x040fe20000041810 */
[----:B------:R-:W-:Y:S04]  /*3590*/  LDSM.16.M88.4 R16, [R193] ;  /* 0x00000000c110783b */ /* 0x000fe80000000200 */
[----:B------:R-:W1:Y:S03]  /*35a0*/  LDSM.16.M88.4 R56, [R187] ;  /* 0x00000000bb38783b */ /* 0x000e660000000200 */
[C---:B------:R-:W-:Y:S08]  /*35b0*/  HMMA.16816.F32.BF16 R40, R4.reuse, R60, R44 ;  /* 0x0000003c0428723c */ /* 0x040ff0000004182c */
[C---:B------:R-:W-:Y:S01]  /*35c0*/  HMMA.16816.F32.BF16 R44, R4.reuse, R62, R24 ;  /* 0x0000003e042c723c */ /* 0x040fe20000041818 */
[----:B------:R-:W1:Y:S07]  /*35d0*/  LDSM.16.M88.4 R60, [R187+0x1800] ;  /* 0x00180000bb3c783b */ /* 0x000e6e0000000200 */
[C---:B------:R-:W-:Y:S08]  /*35e0*/  HMMA.16816.F32.BF16 R52, R4.reuse, R76, R52 ;  /* 0x0000004c0434723c */ /* 0x040ff00000041834 */
[----:B------:R-:W-:Y:S01]  /*35f0*/  HMMA.16816.F32.BF16 R24, R4, R78, R12 ;  /* 0x0000004e0418723c */ /* 0x000fe2000004180c */
[----:B------:R-:W-:Y:S04]  /*3600*/  LDSM.16.M88.4 R12, [R191+0x4000] ;  /* 0x00400000bf0c783b */ /* 0x000fe80000000200 */
[----:B------:R-:W-:Y:S03]  /*3610*/  LDSM.16.M88.4 R76, [R184+0x2800] ;  /* 0x00280000b84c783b */ /* 0x000fe60000000200 */
[C---:B--2---:R-:W-:Y:S08]  /*3620*/  HMMA.16816.F32.BF16 R8, R20.reuse, R64, R8 ;  /* 0x000000401408723c */ /* 0x044ff00000041808 */
[C---:B------:R-:W-:Y:S01]  /*3630*/  HMMA.16816.F32.BF16 R4, R20.reuse, R66, R28 ;  /* 0x000000421404723c */ /* 0x040fe2000004181c */
[----:B------:R-:W-:Y:S07]  /*3640*/  LDSM.16.M88.4 R64, [R203] ;  /* 0x00000000cb40783b */ /* 0x000fee0000000200 */
[C---:B----4-:R-:W-:Y:S08]  /*3650*/  HMMA.16816.F32.BF16 R32, R20.reuse, R72, R32 ;  /* 0x000000481420723c */ /* 0x050ff00000041820 */
[C---:B------:R-:W-:Y:S01]  /*3660*/  HMMA.16816.F32.BF16 R36, R20.reuse, R74, R36 ;  /* 0x0000004a1424723c */ /* 0x040fe20000041824 */
[----:B------:R-:W2:Y:S07]  /*3670*/  LDSM.16.M88.4 R72, [R184+0x2000] ;  /* 0x00200000b848783b */ /* 0x000eae0000000200 */
[C---:B------:R-:W-:Y:S08]  /*3680*/  HMMA.16816.F32.BF16 R40, R20.reuse, R84, R40 ;  /* 0x000000541428723c */ /* 0x040ff00000041828 */
[C---:B------:R-:W-:Y:S01]  /*3690*/  HMMA.16816.F32.BF16 R44, R20.reuse, R86, R44 ;  /* 0x00000056142c723c */ /* 0x040fe2000004182c */
[----:B------:R-:W-:Y:S07]  /*36a0*/  LDSM.16.M88.4 R84, [R190+0x2800] ;  /* 0x00280000be54783b */ /* 0x000fee0000000200 */
[C---:B-1----:R-:W-:Y:S08]  /*36b0*/  HMMA.16816.F32.BF16 R52, R20.reuse, R48, R52 ;  /* 0x000000301434723c */ /* 0x042ff00000041834 */
[----:B------:R-:W-:Y:S08]  /*36c0*/  HMMA.16816.F32.BF16 R28, R20, R50, R24 ;  /* 0x00000032141c723c */ /* 0x000ff00000041818 */
[C---:B------:R-:W-:Y:S01]  /*36d0*/  HMMA.16816.F32.BF16 R24, R16.reuse, R56, R8 ;  /* 0x000000381018723c */ /* 0x040fe20000041808 */
[----:B------:R-:W-:Y:S07]  /*36e0*/  LDSM.16.M88.4 R8, [R192+0x4000] ;  /* 0x00400000c008783b */ /* 0x000fee0000000200 */
[C---:B------:R-:W-:Y:S01]  /*36f0*/  HMMA.16816.F32.BF16 R20, R16.reuse, R58, R4 ;  /* 0x0000003a1014723c */ /* 0x040fe20000041804 */
[----:B------:R-:W1:Y:S07]  /*3700*/  LDSM.16.M88.4 R56, [R184+0x3800] ;  /* 0x00380000b838783b */ /* 0x000e6e0000000200 */
[C---:B------:R-:W-:Y:S08]  /*3710*/  HMMA.16816.F32.BF16 R4, R16.reuse, R80, R32 ;  /* 0x000000501004723c */ /* 0x040ff00000041820 */
[C---:B------:R-:W-:Y:S01]  /*3720*/  HMMA.16816.F32.BF16 R36, R16.reuse, R82, R36 ;  /* 0x000000521024723c */ /* 0x040fe20000041824 */
[----:B------:R-:W4:Y:S07]  /*3730*/  LDSM.16.M88.4 R80, [R202] ;  /* 0x00000000ca50783b */ /* 0x000f2e0000000200 */
[C---:B------:R-:W-:Y:S08]  /*3740*/  HMMA.16816.F32.BF16 R40, R16.reuse, R92, R40 ;  /* 0x0000005c1028723c */ /* 0x040ff00000041828 */
[C---:B------:R-:W-:Y:S01]  /*3750*/  HMMA.16816.F32.BF16 R44, R16.reuse, R94, R44 ;  /* 0x0000005e102c723c */ /* 0x040fe2000004182c */
[----:B------:R-:W1:Y:S07]  /*3760*/  LDSM.16.M88.4 R92, [R201] ;  /* 0x00000000c95c783b */ /* 0x000e6e0000000200 */
[C---:B------:R-:W-:Y:S08]  /*3770*/  HMMA.16816.F32.BF16 R52, R16.reuse, R60, R52 ;  /* 0x0000003c1034723c */ /* 0x040ff00000041834 */
[----:B------:R-:W-:Y:S01]  /*3780*/  HMMA.16816.F32.BF16 R32, R16, R62, R28 ;  /* 0x0000003e1020723c */ /* 0x000fe2000004181c */
[----:B------:R-:W1:Y:S07]  /*3790*/  LDSM.16.M88.4 R60, [R200] ;  /* 0x00000000c83c783b */ /* 0x000e6e0000000200 */
[C---:B--2---:R-:W-:Y:S08]  /*37a0*/  HMMA.16816.F32.BF16 R28, R12.reuse, R72, R24 ;  /* 0x000000480c1c723c */ /* 0x044ff00000041818 */
[C---:B------:R-:W-:Y:S01]  /*37b0*/  HMMA.16816.F32.BF16 R24, R12.reuse, R74, R20 ;  /* 0x0000004a0c18723c */ /* 0x040fe20000041814 */
[----:B------:R-:W-:Y:S07]  /*37c0*/  LDSM.16.M88.4 R72, [R187+0x2000] ;  /* 0x00200000bb48783b */ /* 0x000fee0000000200 */
[C---:B------:R-:W-:Y:S01]  /*37d0*/  HMMA.16816.F32.BF16 R20, R12.reuse, R76, R4 ;  /* 0x0000004c0c14723c */ /* 0x040fe20000041804 */
[----:B------:R-:W-:Y:S07]  /*37e0*/  LDSM.16.M88.4 R4, [R194+0x4000] ;  /* 0x00400000c204783b */ /* 0x000fee0000000200 */
[C---:B------:R-:W-:Y:S01]  /*37f0*/  HMMA.16816.F32.BF16 R16, R12.reuse, R78, R36 ;  /* 0x0000004e0c10723c */ /* 0x040fe20000041824 */
[----:B------:R-:W2:Y:S07]  /*3800*/  LDSM.16.M88.4 R76, [R190+0x2000] ;  /* 0x00200000be4c783b */ /* 0x000eae0000000200 */
[C---:B------:R-:W-:Y:S08]  /*3810*/  HMMA.16816.F32.BF16 R40, R12.reuse, R88, R40 ;  /* 0x000000580c28723c */ /* 0x040ff00000041828 */
[C---:B------:R-:W-:Y:S01]  /*3820*/  HMMA.16816.F32.BF16 R48, R12.reuse, R90, R44 ;  /* 0x0000005a0c30723c */ /* 0x040fe2000004182c */
[----:B------:R-:W2:Y:S07]  /*3830*/  LDSM.16.M88.4 R88, [R190+0x3000] ;  /* 0x00300000be58783b */ /* 0x000eae0000000200 */
[C---:B-1----:R-:W-:Y:S08]  /*3840*/  HMMA.16816.F32.BF16 R44, R12.reuse, R56, R52 ;  /* 0x000000380c2c723c */ /* 0x042ff00000041834 */
[----:B------:R-:W-:Y:S08]  /*3850*/  HMMA.16816.F32.BF16 R36, R12, R58, R32 ;  /* 0x0000003a0c24723c */ /* 0x000ff00000041820 */
[C---:B------:R-:W-:Y:S08]  /*3860*/  HMMA.16816.F32.BF16 R32, R8.reuse, R64, R28 ;  /* 0x000000400820723c */ /* 0x040ff0000004181c */
[C---:B------:R-:W-:Y:S01]  /*3870*/  HMMA.16816.F32.BF16 R28, R8.reuse, R66, R24 ;  /* 0x00000042081c723c */ /* 0x040fe20000041818 */
[----:B------:R-:W1:Y:S07]  /*3880*/  LDSM.16.M88.4 R64, [R190+0x3800] ;  /* 0x00380000be40783b */ /* 0x000e6e0000000200 */
[C---:B----4-:R-:W-:Y:S01]  /*3890*/  HMMA.16816.F32.BF16 R24, R8.reuse, R80, R20 ;  /* 0x000000500818723c */ /* 0x050fe20000041814 */
[----:B------:R-:W4:Y:S07]  /*38a0*/  LDSM.16.M88.4 R20, [R193+0x4000] ;  /* 0x00400000c114783b */ /* 0x000f2e0000000200 */
[C---:B------:R-:W-:Y:S01]  /*38b0*/  HMMA.16816.F32.BF16 R16, R8.reuse, R82, R16 ;  /* 0x000000520810723c */ /* 0x040fe20000041810 */
[----:B------:R-:W1:Y:S07]  /*38c0*/  LDSM.16.M88.4 R80, [R187+0x2800] ;  /* 0x00280000bb50783b */ /* 0x000e6e0000000200 */
[C---:B------:R-:W-:Y:S01]  /*38d0*/  HMMA.16816.F32.BF16 R12, R8.reuse, R92, R40 ;  /* 0x0000005c080c723c */ /* 0x040fe20000041828 */
[----:B------:R-:W-:Y:S07]  /*38e0*/  LDSM.16.M88.4 R40, [R187+0x3000] ;  /* 0x00300000bb28783b */ /* 0x000fee0000000200 */
[C---:B------:R-:W-:Y:S08]  /*38f0*/  HMMA.16816.F32.BF16 R56, R8.reuse, R94, R48 ;  /* 0x0000005e0838723c */ /* 0x040ff00000041830 */
[C---:B------:R-:W-:Y:S08]  /*3900*/  HMMA.16816.F32.BF16 R48, R8.reuse, R60, R44 ;  /* 0x0000003c0830723c */ /* 0x040ff0000004182c */
        /* <DEDUP_REMOVED lines=8> */
[C---:B------:R-:W-:Y:S01]  /*3990*/  HMMA.16816.F32.BF16 R8, R4.reuse, R90, R56 ;  /* 0x0000005a0408723c */ /* 0x040fe20000041838 */
[----:B------:R-:W2:Y:S04]  /*39a0*/  LDSM.16.M88.4 R88, [R187+0x3800] ;  /* 0x00380000bb58783b */ /* 0x000ea80000000200 */
[----:B------:R-:W-:Y:S03]  /*39b0*/  LDSM.16.M88.4 R56, [R187+0x4000] ;  /* 0x00400000bb38783b */ /* 0x000fe60000000200 */
[C---:B------:R-:W-:Y:S01]  /*39c0*/  HMMA.16816.F32.BF16 R28, R4.reuse, R78, R28 ;  /* 0x0000004e041c723c */ /* 0x040fe2000004181c */
[----:B------:R-:W-:Y:S07]  /*39d0*/  LDSM.16.M88.4 R76, [R184+0x5800] ;  /* 0x00580000b84c783b */ /* 0x000fee0000000200 */
[C---:B-1----:R-:W-:Y:S08]  /*39e0*/  HMMA.16816.F32.BF16 R48, R4.reuse, R64, R48 ;  /* 0x000000400430723c */ /* 0x042ff00000041830 */
[----:B------:R-:W-:Y:S01]  /*39f0*/  HMMA.16816.F32.BF16 R96, R4, R66, R44 ;  /* 0x000000420460723c */ /* 0x000fe2000004182c */
[----:B------:R-:W-:Y:S04]  /*3a00*/  LDSM.16.M88.4 R64, [R198] ;  /* 0x00000000c640783b */ /* 0x000fe80000000200 */
[----:B------:R-:W-:Y:S03]  /*3a10*/  LDSM.16.M88.4 R44, [R184+0x5000] ;  /* 0x00500000b82c783b */ /* 0x000fe60000000200 */
[C---:B----4-:R-:W-:Y:S01]  /*3a20*/  HMMA.16816.F32.BF16 R4, R20.reuse, R72, R36 ;  /* 0x000000481404723c */ /* 0x050fe20000041824 */
[----:B------:R-:W1:Y:S07]  /*3a30*/  LDSM.16.M88.4 R36, [R199] ;  /* 0x00000000c724783b */ /* 0x000e6e0000000200 */
[C---:B------:R-:W-:Y:S08]  /*3a40*/  HMMA.16816.F32.BF16 R28, R20.reuse, R74, R28 ;  /* 0x0000004a141c723c */ /* 0x040ff0000004181c */
[----:B------:R-:W-:Y:S01]  /*3a50*/  HMMA.16816.F32.BF16 R72, R20, R82, R52 ;  /* 0x000000521448723c */ /* 0x000fe20000041834 */
[----:B------:R-:W4:Y:S07]  /*3a60*/  LDSM.16.M88.4 R52, [R184+0x4800] ;  /* 0x00480000b834783b */ /* 0x000f2e0000000200 */
[----:B--2---:R-:W-:Y:S08]  /*3a70*/  HMMA.16816.F32.BF16 R4, R16, R60, R4 ;  /* 0x0000003c1004723c */ /* 0x004ff00000041804 */
[C---:B------:R-:W-:Y:S08]  /*3a80*/  HMMA.16816.F32.BF16 R32, R20.reuse, R80, R32 ;  /* 0x000000501420723c */ /* 0x040ff00000041820 */
[C---:B------:R-:W-:Y:S01]  /*3a90*/  HMMA.16816.F32.BF16 R80, R20.reuse, R42, R8 ;  /* 0x0000002a1450723c */ /* 0x040fe20000041808 */
[----:B------:R-:W-:Y:S07]  /*3aa0*/  LDSM.16.M88.4 R8, [R194+0x8000] ;  /* 0x00800000c208783b */ /* 0x000fee0000000200 */
[----:B------:R-:W-:Y:S01]  /*3ab0*/  HMMA.16816.F32.BF16 R92, R20, R88, R48 ;  /* 0x00000058145c723c */ /* 0x000fe20000041830 */
[----:B------:R-:W2:Y:S07]  /*3ac0*/  LDSM.16.M88.4 R48, [R190+0x4000] ;  /* 0x00400000be30783b */ /* 0x000eae0000000200 */
[----:B------:R-:W-:Y:S01]  /*3ad0*/  HMMA.16816.F32.BF16 R28, R16, R62, R28 ;  /* 0x0000003e101c723c */ /* 0x000fe2000004181c */
[----:B------:R-:W-:Y:S07]  /*3ae0*/  LDSM.16.M88.4 R60, [R190+0x4800] ;  /* 0x00480000be3c783b */ /* 0x000fee0000000200 */
[----:B------:R-:W-:Y:S08]  /*3af0*/  HMMA.16816.F32.BF16 R84, R20, R40, R24 ;  /* 0x000000281454723c */ /* 0x000ff00000041818 */
[C---:B-1----:R-:W-:Y:S01]  /*3b00*/  HMMA.16816.F32.BF16 R24, R12.reuse, R36, R4 ;  /* 0x000000240c18723c */ /* 0x042fe20000041804 */
[----:B------:R-:W1:Y:S07]  /*3b10*/  LDSM.16.M88.4 R4, [R193+0x8000] ;  /* 0x00800000c104783b */ /* 0x000e6e0000000200 */
[----:B------:R-:W-:Y:S08]  /*3b20*/  HMMA.16816.F32.BF16 R28, R12, R38, R28 ;  /* 0x000000260c1c723c */ /* 0x000ff0000004181c */
[----:B----4-:R-:W-:Y:S08]  /*3b30*/  HMMA.16816.F32.BF16 R32, R16, R52, R32 ;  /* 0x000000341020723c */ /* 0x010ff00000041820 */
[----:B--2---:R-:W-:Y:S08]  /*3b40*/  HMMA.16816.F32.BF16 R24, R8, R48, R24 ;  /* 0x000000300818723c */ /* 0x004ff00000041818 */
[----:B------:R-:W-:Y:S01]  /*3b50*/  HMMA.16816.F32.BF16 R40, R16, R54, R72 ;  /* 0x000000361028723c */ /* 0x000fe20000041848 */
[----:B------:R-:W2:Y:S04]  /*3b60*/  LDSM.16.M88.4 R72, [R197] ;  /* 0x00000000c548783b */ /* 0x000ea80000000200 */
[----:B------:R-:W4:Y:S03]  /*3b70*/  LDSM.16.M88.4 R52, [R187+0x4800] ;  /* 0x00480000bb34783b */ /* 0x000f260000000200 */
        /* <DEDUP_REMOVED lines=13> */
[----:B---3--:R-:W-:-:S07]  /*3c50*/  FMUL.FTZ R0, R49, c[0x0][0x320] ;  /* 0x0000c80031007a20 */ /* 0x008fce0000410000 */
[----:B------:R-:W-:Y:S01]  /*3c60*/  HMMA.16816.F32.BF16 R20, R8, R62, R32 ;  /* 0x0000003e0814723c */ /* 0x000fe20000041820 */
[----:B------:R-:W2:Y:S07]  /*3c70*/  LDSM.16.M88.4 R60, [R196] ;  /* 0x00000000c43c783b */ /* 0x000eae0000000200 */
[----:B------:R-:W-:Y:S01]  /*3c80*/  HMMA.16816.F32.BF16 R64, R16, R76, R92 ;  /* 0x0000004c1040723c */ /* 0x000fe2000004185c */
[----:B------:R3:W1:Y:S07]  /*3c90*/  MUFU.TANH R76, R0 ;  /* 0x00000000004c7308 */ /* 0x00066e0000002400 */
[----:B----4-:R-:W-:Y:S01]  /*3ca0*/  HMMA.16816.F32.BF16 R36, R4, R52, R36 ;  /* 0x000000340424723c */ /* 0x010fe20000041824 */
[----:B---3--:R-:W-:-:S04]  /*3cb0*/  FMUL.FTZ R0, R50, c[0x0][0x320] ;  /* 0x0000c80032007a20 */ /* 0x008fc80000410000 */
        /* <DEDUP_REMOVED lines=103> */
.L_x_895:
[----:B--234-:R-:W-:Y:S05]  /*4330*/  BSYNC B0 ;  /* 0x0000000000007941 */ /* 0x01cfea0003800000 */
.L_x_894:
[----:B-1----:R-:W2:Y:S01]  /*4340*/  LDL R0, [R1+0x4] ;  /* 0x0000040001007983 */ /* 0x002ea20000100800 */
[----:B------:R-:W-:-:S03]  /*4350*/  IMAD.IADD R3, R100, 0x1, -R229 ;  /* 0x0000000164037824 */ /* 0x000fc600078e0ae5 */
[----:B------:R-:W-:Y:S04]  /*4360*/  LDSM.16.MT88.4 R28, [R185] ;  /* 0x00000000b91c783b */ /* 0x000fe80000004200 */
[----:B------:R-:W-:Y:S04]  /*4370*/  LDSM.16.MT88.4 R32, [R189+0x2000] ;  /* 0x00200000bd20783b */ /* 0x000fe80000004200 */
[----:B------:R-:W0:Y:S01]  /*4380*/  LDGDEPBAR ;  /* 0x00000000000079af */ /* 0x000e220000000000 */
[----:B--2---:R-:W-:-:S04]  /*4390*/  IMAD.IADD R0, R0, 0x1, R233 ;  /* 0x0000000100007824 */ /* 0x004fc800078e02e9 */
[----:B------:R-:W-:-:S05]  /*43a0*/  @P2 IMAD.HI.U32 R2, R0, c[0x0][0x2c8], RZ ;  /* 0x0000b20000022a27 */ /* 0x000fca00078e00ff */
[----:B------:R-:W-:-:S05]  /*43b0*/  @P2 SHF.R.U32.HI R0, RZ, c[0x0][0x2cc], R2 ;  /* 0x0000b300ff002a19 */ /* 0x000fca0000011602 */
[----:B------:R-:W1:Y:S04]  /*43c0*/  SHFL.IDX PT, R2, R0, RZ, 0x1c1f ;  /* 0x001c1fff00027589 */ /* 0x000e6800000e0000 */
[----:B------:R2:W3:Y:S02]  /*43d0*/  SHFL.IDX PT, R4, R0, 0x1, 0x1c1f ;  /* 0x003c1f0000047f89 */ /* 0x0004e400000e0000 */
[----:B--2---:R-:W-:-:S04]  /*43e0*/  IMAD.MOV.U32 R0, RZ, RZ, -0x40 ;  /* 0xffffffc0ff007424 */ /* 0x004fc800078e00ff */
[----:B------:R-:W-:-:S05]  /*43f0*/  IMAD R0, R68, R0, 0x1 ;  /* 0x0000000144007424 */ /* 0x000fca00078e0200 */
[----:B------:R-:W-:-:S05]  /*4400*/  IADD3 R0, -R229, R0, R230 ;  /* 0x00000000e5007210 */ /* 0x000fca0007ffe1e6 */
[----:B------:R-:W-:-:S04]  /*4410*/  IMAD.IADD R0, R0, 0x1, -R231 ;  /* 0x0000000100007824 */ /* 0x000fc800078e0ae7 */
[C---:B-1----:R-:W-:Y:S02]  /*4420*/  IMAD.IADD R2, R0.reuse, 0x1, R2 ;  /* 0x0000000100027824 */ /* 0x042fe400078e0202 */
[----:B---3--:R-:W-:-:S03]  /*4430*/  IMAD.IADD R0, R0, 0x1, R4 ;  /* 0x0000000100007824 */ /* 0x008fc600078e0204 */
[C---:B------:R-:W-:Y:S02]  /*4440*/  IMNMX R2, R3.reuse, R2, PT ;  /* 0x0000000203027217 */ /* 0x040fe40003800200 */
[----:B------:R-:W-:Y:S02]  /*4450*/  IMNMX R0, R3, R0, PT ;  /* 0x0000000003007217 */ /* 0x000fe40003800200 */
[C---:B------:R-:W-:Y:S02]  /*4460*/  ISETP.GT.AND P0, PT, R2.reuse, RZ, PT ;  /* 0x000000ff0200720c */ /* 0x040fe40003f04270 */
[C---:B------:R-:W-:Y:S02]  /*4470*/  ISETP.GT.AND P6, PT, R2.reuse, 0x1, PT ;  /* 0x000000010200780c */ /* 0x040fe40003fc4270 */
[----:B------:R-:W-:Y:S02]  /*4480*/  ISETP.GT.AND P1, PT, R2, 0x8, PT ;  /* 0x000000080200780c */ /* 0x000fe40003f24270 */
[----:B------:R-:W-:-:S02]  /*4490*/  FSEL R6, R80, -INF , P0 ;  /* 0xff80000050067808 */ /* 0x000fc40000000000 */
[----:B------:R-:W-:Y:S02]  /*44a0*/  ISETP.GT.AND P0, PT, R2, 0x9, PT ;  /* 0x000000090200780c */ /* 0x000fe40003f04270 */
[----:B------:R-:W-:Y:S02]  /*44b0*/  FSEL R7, R76, -INF , P6 ;  /* 0xff8000004c077808 */ /* 0x000fe40003000000 */
[----:B------:R-:W-:Y:S02]  /*44c0*/  FSEL R11, R70, -INF , P1 ;  /* 0xff800000460b7808 */ /* 0x000fe40000800000 */
        /* <DEDUP_REMOVED lines=9> */
[----:B------:R-:W-:Y:S02]  /*4560*/  FMNMX.FTZ R3, R6, R7, !PT ;  /* 0x0000000706037209 */ /* 0x000fe40007810000 */
[C---:B------:R-:W-:Y:S02]  /*4570*/  ISETP.GT.AND P0, PT, R2.reuse, 0x21, PT ;  /* 0x000000210200780c */ /* 0x040fe40003f04270 */
[----:B------:R-:W-:Y:S02]  /*4580*/  FSEL R43, R43, -INF , P6 ;  /* 0xff8000002b2b7808 */ /* 0x000fe40003000000 */
[----:B------:R-:W-:Y:S02]  /*4590*/  FSEL R102, R25, -INF , P1 ;  /* 0xff80000019667808 */ /* 0x000fe40000800000 */
[C---:B------:R-:W-:Y:S02]  /*45a0*/  ISETP.GT.AND P6, PT, R2.reuse, 0x28, PT ;  /* 0x000000280200780c */ /* 0x040fe40003fc4270 */
[----:B------:R-:W-:-:S02]  /*45b0*/  ISETP.GT.AND P1, PT, R2, 0x29, PT ;  /* 0x000000290200780c */ /* 0x000fc40003f24270 */
[----:B------:R-:W-:Y:S02]  /*45c0*/  FMNMX.FTZ R3, R11, R3, !PT ;  /* 0x000000030b037209 */ /* 0x000fe40007810000 */
[----:B------:R-:W-:Y:S02]  /*45d0*/  FSEL R116, R24, -INF , P0 ;  /* 0xff80000018747808 */ /* 0x000fe40000000000 */
[----:B------:R-:W-:Y:S02]  /*45e0*/  ISETP.GT.AND P0, PT, R2, 0x30, PT ;  /* 0x000000300200780c */ /* 0x000fe40003f04270 */
[----:B------:R-:W-:Y:S02]  /*45f0*/  FSEL R124, R18, -INF , P6 ;  /* 0xff800000127c7808 */ /* 0x000fe40003000000 */
[----:B------:R-:W-:Y:S02]  /*4600*/  FSEL R125, R17, -INF , P1 ;  /* 0xff800000117d7808 */ /* 0x000fe40000800000 */
[----:B------:R-:W-:-:S02]  /*4610*/  ISETP.GT.AND P6, PT, R2, 0x31, PT ;  /* 0x000000310200780c */ /* 0x000fc40003fc4270 */
[----:B------:R-:W-:Y:S02]  /*4620*/  ISETP.GT.AND P1, PT, R2, 0x38, PT ;  /* 0x000000380200780c */ /* 0x000fe40003f24270 */
[----:B------:R-:W-:Y:S02]  /*4630*/  FMNMX.FTZ R3, R12, R3, !PT ;  /* 0x000000030c037209 */ /* 0x000fe40007810000 */
[----:B------:R-:W-:Y:S02]  /*4640*/  FSEL R127, R16, -INF , P0 ;  /* 0xff800000107f7808 */ /* 0x000fe40000000000 */
[----:B------:R-:W-:Y:S02]  /*4650*/  ISETP.GT.AND P0, PT, R2, 0x39, PT ;  /* 0x000000390200780c */ /* 0x000fe40003f04270 */
[----:B------:R-:W-:Y:S02]  /*4660*/  FSEL R228, R10, -INF , P6 ;  /* 0xff8000000ae47808 */ /* 0x000fe40003000000 */
[----:B------:R-:W-:-:S02]  /*4670*/  FSEL R240, R9, -INF , P1 ;  /* 0xff80000009f07808 */ /* 0x000fc40000800000 */
[C---:B------:R-:W-:Y:S02]  /*4680*/  ISETP.GT.AND P6, PT, R0.reuse, RZ, PT ;  /* 0x000000ff0000720c */ /* 0x040fe40003fc4270 */
[----:B------:R-:W-:Y:S02]  /*4690*/  ISETP.GT.AND P1, PT, R0, 0x1, PT ;  /* 0x000000010000780c */ /* 0x000fe40003f24270 */
[----:B------:R-:W-:Y:S02]  /*46a0*/  FMNMX.FTZ R3, R37, R3, !PT ;  /* 0x0000000325037209 */ /* 0x000fe40007810000 */
[----:B------:R-:W-:Y:S02]  /*46b0*/  FSEL R241, R8, -INF , P0 ;  /* 0xff80000008f17808 */ /* 0x000fe40000000000 */
[----:B------:R-:W-:Y:S02]  /*46c0*/  ISETP.GT.AND P0, PT, R0, 0x8, PT ;  /* 0x000000080000780c */ /* 0x000fe40003f04270 */
[----:B------:R-:W-:-:S02]  /*46d0*/  FSEL R8, R73, -INF , P6 ;  /* 0xff80000049087808 */ /* 0x000fc40003000000 */
[----:B------:R-:W-:Y:S02]  /*46e0*/  FSEL R10, R72, -INF , P1 ;  /* 0xff800000480a7808 */ /* 0x000fe40000800000 */
        /* <DEDUP_REMOVED lines=31> */
[----:B------:R-:W-:Y:S01]  /*48e0*/  FMNMX.FTZ R2, R103, R2, !PT ;  /* 0x0000000267027209 */ /* 0x000fe20007810000 */
[----:B------:R-:W-:Y:S01]  /*48f0*/  LDSM.16.MT88.4 R24, [R186] ;  /* 0x00000000ba18783b */ /* 0x000fe20000004200 */
        /* <DEDUP_REMOVED lines=10> */
[----:B------:R-:W-:Y:S01]  /*49a0*/  FSEL R126, R20, -INF , P0 ;  /* 0xff800000147e7808 */ /* 0x000fe20000000000 */
[----:B------:R-:W1:Y:S01]  /*49b0*/  SHFL.BFLY PT, R5, R3, 0x2, 0x1f ;  /* 0x0c401f0003057f89 */ /* 0x000e6200000e0000 */
[----:B------:R-:W-:Y:S02]  /*49c0*/  FMNMX.FTZ R2, R117, R2, !PT ;  /* 0x0000000275027209 */ /* 0x000fe40007810000 */
[----:B------:R-:W-:Y:S01]  /*49d0*/  ISETP.GT.AND P0, PT, R0, 0x38, PT ;  /* 0x000000380000780c */ /* 0x000fe20003f04270 */
[----:B------:R-:W-:Y:S01]  /*49e0*/  LDSM.16.MT88.4 R20, [R189] ;  /* 0x00000000bd14783b */ /* 0x000fe20000004200 */
[----:B------:R-:W-:Y:S02]  /*49f0*/  FSEL R227, R19, -INF , P1 ;  /* 0xff80000013e37808 */ /* 0x000fe40000800000 */
[----:B------:R-:W-:Y:S01]  /*4a00*/  FMNMX.FTZ R2, R126, R2, !PT ;  /* 0x000000027e027209 */ /* 0x000fe20007810000 */
[----:B------:R-:W-:Y:S01]  /*4a10*/  LDSM.16.MT88.4 R16, [R188] ;  /* 0x00000000bc10783b */ /* 0x000fe20000004200 */
[----:B------:R-:W-:-:S02]  /*4a20*/  ISETP.GT.AND P1, PT, R0, 0x39, PT ;  /* 0x000000390000780c */ /* 0x000fc40003f24270 */
[----:B------:R-:W-:Y:S02]  /*4a30*/  FSEL R226, R15, -INF , P0 ;  /* 0xff8000000fe27808 */ /* 0x000fe40000000000 */
[----:B------:R-:W-:Y:S02]  /*4a40*/  FMNMX.FTZ R2, R227, R2, !PT ;  /* 0x00000002e3027209 */ /* 0x000fe40007810000 */
[----:B------:R-:W-:Y:S02]  /*4a50*/  FSEL R234, R14, -INF , P1 ;  /* 0xff8000000eea7808 */ /* 0x000fe40000800000 */
[----:B------:R-:W-:-:S04]  /*4a60*/  FMNMX.FTZ R2, R226, R2, !PT ;  /* 0x00000002e2027209 */ /* 0x000fc80007810000 */
[----:B------:R-:W-:Y:S02]  /*4a70*/  FMNMX.FTZ R2, R234, R2, !PT ;  /* 0x00000002ea027209 */ /* 0x000fe40007810000 */
[----:B-1----:R-:W-:-:S03]  /*4a80*/  FMNMX.FTZ R0, R3, R5, !PT ;  /* 0x0000000503007209 */ /* 0x002fc60007810000 */
[----:B------:R-:W1:Y:S04]  /*4a90*/  SHFL.BFLY PT, R4, R2, 0x2, 0x1f ;  /* 0x0c401f0002047f89 */ /* 0x000e6800000e0000 */
[----:B------:R-:W2:Y:S01]  /*4aa0*/  SHFL.BFLY PT, R5, R0, 0x1, 0x1f ;  /* 0x0c201f0000057f89 */ /* 0x000ea200000e0000 */
[----:B-1----:R-:W-:Y:S02]  /*4ab0*/  FMNMX.FTZ R3, R2, R4, !PT ;  /* 0x0000000402037209 */ /* 0x002fe40007810000 */
[----:B--2---:R-:W-:-:S03]  /*4ac0*/  FMNMX.FTZ R101, R0, R5, !PT ;  /* 0x0000000500657209 */ /* 0x004fc60007810000 */
[----:B------:R-:W1:Y:S01]  /*4ad0*/  SHFL.BFLY PT, R4, R3, 0x1, 0x1f ;  /* 0x0c201f0003047f89 */ /* 0x000e6200000e0000 */
[C---:B------:R-:W-:Y:S01]  /*4ae0*/  FSETP.NEU.FTZ.AND P0, PT, R101.reuse, -INF , PT ;  /* 0xff8000006500780b */ /* 0x040fe20003f1d000 */
[----:B------:R-:W-:-:S05]  /*4af0*/  FMUL.FTZ R2, R101, c[0x0][0x2d0] ;  /* 0x0000b40065027a20 */ /* 0x000fca0000410000 */
[----:B------:R-:W-:-:S05]  /*4b00*/  FSEL R2, R2, RZ, P0 ;  /* 0x000000ff02027208 */ /* 0x000fca0000000000 */
[----:B------:R-:W-:-:S04]  /*4b10*/  FFMA.FTZ R0, R6, c[0x0][0x2d0], -R2 ;  /* 0x0000b40006007a23 */ /* 0x000fc80000010802 */
[----:B------:R2:W-:Y:S01]  /*4b20*/  MUFU.EX2 R213, R0 ;  /* 0x0000000000d57308 */ /* 0x0005e20000000800 */
[----:B-1----:R-:W-:Y:S01]  /*4b30*/  FMNMX.FTZ R100, R3, R4, !PT ;  /* 0x0000000403647209 */ /* 0x002fe20007810000 */
[----:B------:R-:W-:-:S03]  /*4b40*/  FFMA.FTZ R3, R11, c[0x0][0x2d0], -R2 ;  /* 0x0000b4000b037a23 */ /* 0x000fc60000010802 */
[----:B------:R-:W-:-:S03]  /*4b50*/  FSETP.NEU.FTZ.AND P0, PT, R100, -INF , PT ;  /* 0xff8000006400780b */ /* 0x000fc60003f1d000 */
[----:B------:R1:W-:Y:S01]  /*4b60*/  MUFU.EX2 R211, R3 ;  /* 0x0000000300d37308 */ /* 0x0003e20000000800 */
[----:B--2---:R-:W-:-:S07]  /*4b70*/  FFMA.FTZ R0, R7, c[0x0][0x2d0], -R2 ;  /* 0x0000b40007007a23 */ /* 0x004fce0000010802 */
[----:B------:R2:W3:Y:S01]  /*4b80*/  MUFU.EX2 R214, R0 ;  /* 0x0000000000d67308 */ /* 0x0004e20000000800 */
[----:B-1----:R-:W-:-:S07]  /*4b90*/  FFMA.FTZ R3, R12, c[0x0][0x2d0], -R2 ;  /* 0x0000b4000c037a23 */ /* 0x002fce0000010802 */
[----:B------:R1:W4:Y:S01]  /*4ba0*/  MUFU.EX2 R210, R3 ;  /* 0x0000000300d27308 */ /* 0x0003220000000800 */
[----:B--2---:R-:W-:Y:S01]  /*4bb0*/  FMUL.FTZ R0, R100, c[0x0][0x2d0] ;  /* 0x0000b40064007a20 */ /* 0x004fe20000410000 */
[----:B---3--:R-:W-:-:S04]  /*4bc0*/  F2FP.BF16.PACK_AB R4, R214, R213 ;  /* 0x000000d5d604723e */ /* 0x008fc800000010ff */
[----:B------:R-:W-:-:S05]  /*4bd0*/  FSEL R0, R0, RZ, P0 ;  /* 0x000000ff00007208 */ /* 0x000fca0000000000 */
[----:B-1----:R-:W-:Y:S01]  /*4be0*/  FFMA.FTZ R3, R8, c[0x0][0x2d0], -R0 ;  /* 0x0000b40008037a23 */ /* 0x002fe20000010800 */
[----:B----4-:R-:W-:-:S03]  /*4bf0*/  F2FP.BF16.PACK_AB R6, R210, R211 ;  /* 0x000000d3d206723e */ /* 0x010fc600000010ff */
[----:B------:R1:W-:Y:S02]  /*4c00*/  MUFU.EX2 R212, R3 ;  /* 0x0000000300d47308 */ /* 0x0003e40000000800 */
[----:B-1----:R-:W-:-:S06]  /*4c10*/  FFMA.FTZ R3, R10, c[0x0][0x2d0], -R0 ;  /* 0x0000b4000a037a23 */ /* 0x002fcc0000010800 */
[----:B------:R1:W2:Y:S02]  /*4c20*/  MUFU.EX2 R252, R3 ;  /* 0x0000000300fc7308 */ /* 0x0002a40000000800 */
[--C-:B-1----:R-:W-:Y:S01]  /*4c30*/  FFMA.FTZ R3, R9, c[0x0][0x2d0], -R0.reuse ;  /* 0x0000b40009037a23 */ /* 0x102fe20000010800 */
[----:B--2---:R-:W-:Y:S01]  /*4c40*/  F2FP.BF16.PACK_AB R5, R252, R212 ;  /* 0x000000d4fc05723e */ /* 0x004fe200000010ff */
[----:B------:R-:W-:Y:S04]  /*4c50*/  LDSM.16.MT88.4 R8, [R186+0x2000] ;  /* 0x00200000ba08783b */ /* 0x000fe80000004200 */
[----:B------:R1:W-:Y:S02]  /*4c60*/  MUFU.EX2 R251, R3 ;  /* 0x0000000300fb7308 */ /* 0x0003e40000000800 */
[----:B-1----:R-:W-:-:S02]  /*4c70*/  FFMA.FTZ R3, R13, c[0x0][0x2d0], -R0 ;  /* 0x0000b4000d037a23 */ /* 0x002fc40000010800 */
        /* <DEDUP_REMOVED lines=12> */
[----:B------:R-:W3:Y:S07]  /*4d40*/  LDSM.16.MT88.4 R16, [R186+0x4000] ;  /* 0x00400000ba10783b */ /* 0x000eee0000004200 */
[----:B------:R-:W-:Y:S01]  /*4d50*/  HMMA.16816.F32.BF16 R104, R4, R20, RZ ;  /* 0x000000140468723c */ /* 0x000fe200000418ff */
[----:B--2---:R-:W-:-:S04]  /*4d60*/  FFMA.FTZ R3, R40, c[0x0][0x2d0], -R2 ;  /* 0x0000b40028037a23 */ /* 0x004fc80000010802 */
[----:B------:R2:W-:Y:S03]  /*4d70*/  MUFU.EX2 R247, R3 ;  /* 0x0000000300f77308 */ /* 0x0005e60000000800 */
[C---:B------:R-:W-:Y:S01]  /*4d80*/  HMMA.16816.F32.BF16 R88, R4.reuse, R22, RZ ;  /* 0x000000160458723c */ /* 0x040fe200000418ff */
[----:B------:R-:W3:Y:S07]  /*4d90*/  LDSM.16.MT88.4 R20, [R185+0x4000] ;  /* 0x00400000b914783b */ /* 0x000eee0000004200 */
[----:B-1----:R-:W-:Y:S01]  /*4da0*/  HMMA.16816.F32.BF16 R68, R4, R12, RZ ;  /* 0x0000000c0444723c */ /* 0x002fe200000418ff */
[----:B--2---:R-:W-:-:S07]  /*4db0*/  FFMA.FTZ R3, R43, c[0x0][0x2d0], -R2 ;  /* 0x0000b4002b037a23 */ /* 0x004fce0000010802 */
[C---:B------:R-:W-:Y:S01]  /*4dc0*/  HMMA.16816.F32.BF16 R64, R4.reuse, R14, RZ ;  /* 0x0000000e0440723c */ /* 0x040fe200000418ff */
[----:B------:R-:W1:Y:S01]  /*4dd0*/  LDSM.16.MT88.4 R12, [R189+0x4000] ;  /* 0x00400000bd0c783b */ /* 0x000e620000004200 */
[----:B------:R2:W-:Y:S06]  /*4de0*/  MUFU.EX2 R250, R3 ;  /* 0x0000000300fa7308 */ /* 0x0005ec0000000800 */
[C---:B------:R-:W-:Y:S08]  /*4df0*/  HMMA.16816.F32.BF16 R60, R4.reuse, R8, RZ ;  /* 0x00000008043c723c */ /* 0x040ff000000418ff */
[----:B------:R-:W-:Y:S01]  /*4e00*/  HMMA.16816.F32.BF16 R52, R4, R10, RZ ;  /* 0x0000000a0434723c */ /* 0x000fe200000418ff */
[----:B------:R-:W1:Y:S01]  /*4e10*/  LDSM.16.MT88.4 R8, [R188+0x4000] ;  /* 0x00400000bc08783b */ /* 0x000e620000004200 */
[----:B--2---:R-:W-:-:S04]  /*4e20*/  FFMA.FTZ R3, R36, c[0x0][0x2d0], -R0 ;  /* 0x0000b40024037a23 */ /* 0x004fc80000010800 */
[----:B------:R2:W-:Y:S02]  /*4e30*/  MUFU.EX2 R242, R3 ;  /* 0x0000000300f27308 */ /* 0x0005e40000000800 */
[C---:B------:R-:W-:Y:S08]  /*4e40*/  HMMA.16816.F32.BF16 R76, R4.reuse, R24, RZ ;  /* 0x00000018044c723c */ /* 0x040ff000000418ff */
[----:B------:R-:W-:Y:S01]  /*4e50*/  HMMA.16816.F32.BF16 R92, R4, R26, RZ ;  /* 0x0000001a045c723c */ /* 0x000fe200000418ff */
[----:B------:R-:W1:Y:S01]  /*4e60*/  LDSM.16.MT88.4 R24, [R189+0x800] ;  /* 0x00080000bd18783b */ /* 0x000e620000004200 */
[----:B--2---:R-:W-:-:S06]  /*4e70*/  FFMA.FTZ R3, R41, c[0x0][0x2d0], -R0 ;  /* 0x0000b40029037a23 */ /* 0x004fcc0000010800 */
[C---:B---3--:R-:W-:Y:S01]  /*4e80*/  HMMA.16816.F32.BF16 R44, R4.reuse, R28, RZ ;  /* 0x0000001c042c723c */ /* 0x048fe200000418ff */
[----:B------:R2:W3:Y:S07]  /*4e90*/  MUFU.EX2 R245, R3 ;  /* 0x0000000300f57308 */ /* 0x0004ee0000000800 */
[C---:B------:R-:W-:Y:S01]  /*4ea0*/  HMMA.16816.F32.BF16 R108, R4.reuse, R30, RZ ;  /* 0x0000001e046c723c */ /* 0x040fe200000418ff */
[----:B------:R-:W1:Y:S07]  /*4eb0*/  LDSM.16.MT88.4 R28, [R186+0x800] ;  /* 0x00080000ba1c783b */ /* 0x000e6e0000004200 */
[----:B------:R-:W-:Y:S01]  /*4ec0*/  HMMA.16816.F32.BF16 R56, R4, R32, RZ ;  /* 0x000000200438723c */ /* 0x000fe200000418ff */
[----:B--2---:R-:W-:-:S04]  /*4ed0*/  FFMA.FTZ R3, R39, c[0x0][0x2d0], -R0 ;  /* 0x0000b40027037a23 */ /* 0x004fc80000010800 */
[----:B------:R2:W-:Y:S03]  /*4ee0*/  MUFU.EX2 R244, R3 ;  /* 0x0000000300f47308 */ /* 0x0005e60000000800 */
[C---:B------:R-:W-:Y:S01]  /*4ef0*/  HMMA.16816.F32.BF16 R48, R4.reuse, R34, RZ ;  /* 0x000000220430723c */ /* 0x040fe200000418ff */
[----:B------:R-:W3:Y:S07]  /*4f00*/  LDSM.16.MT88.4 R32, [R185+0x800] ;  /* 0x00080000b920783b */ /* 0x000eee0000004200 */
[----:B------:R-:W-:Y:S01]  /*4f10*/  HMMA.16816.F32.BF16 R36, R4, R16, RZ ;  /* 0x000000100424723c */ /* 0x000fe200000418ff */
[----:B--2---:R-:W-:-:S07]  /*4f20*/  FFMA.FTZ R3, R42, c[0x0][0x2d0], -R0 ;  /* 0x0000b4002a037a23 */ /* 0x004fce0000010800 */
[C---:B------:R-:W-:Y:S01]  /*4f30*/  HMMA.16816.F32.BF16 R128, R4.reuse, R18, RZ ;  /* 0x000000120480723c */ /* 0x040fe200000418ff */
[----:B------:R-:W2:Y:S01]  /*4f40*/  LDSM.16.MT88.4 R16, [R185+0x2800] ;  /* 0x00280000b910783b */ /* 0x000ea20000004200 */
[----:B------:R1:W1:Y:S06]  /*4f50*/  MUFU.EX2 R246, R3 ;  /* 0x0000000300f67308 */ /* 0x00026c0000000800 */
[C---:B------:R-:W-:Y:S08]  /*4f60*/  HMMA.16816.F32.BF16 R112, R4.reuse, R20, RZ ;  /* 0x000000140470723c */ /* 0x040ff000000418ff */
[----:B------:R-:W-:Y:S01]  /*4f70*/  HMMA.16816.F32.BF16 R120, R4, R22, RZ ;  /* 0x000000160478723c */ /* 0x000fe200000418ff */
[----:B------:R-:W2:Y:S01]  /*4f80*/  LDSM.16.MT88.4 R20, [R188+0x800] ;  /* 0x00080000bc14783b */ /* 0x000ea20000004200 */
[----:B-1----:R-:W-:-:S04]  /*4f90*/  FFMA.FTZ R3, R102, c[0x0][0x2d0], -R2 ;  /* 0x0000b40066037a23 */ /* 0x002fc80000010802 */
[----:B------:R1:W-:Y:S02]  /*4fa0*/  MUFU.EX2 R218, R3 ;  /* 0x0000000300da7308 */ /* 0x0003e40000000800 */
[C---:B------:R-:W-:Y:S08]  /*4fb0*/  HMMA.16816.F32.BF16 R132, R4.reuse, R12, RZ ;  /* 0x0000000c0484723c */ /* 0x040ff000000418ff */
[----:B------:R-:W-:Y:S01]  /*4fc0*/  HMMA.16816.F32.BF16 R144, R4, R14, RZ ;  /* 0x0000000e0490723c */ /* 0x000fe200000418ff */
[----:B------:R-:W2:Y:S01]  /*4fd0*/  LDSM.16.MT88.4 R12, [R186+0x2800] ;  /* 0x00280000ba0c783b */ /* 0x000ea20000004200 */
[----:B-1----:R-:W-:-:S06]  /*4fe0*/  FFMA.FTZ R3, R116, c[0x0][0x2d0], -R2 ;  /* 0x0000b40074037a23 */ /* 0x002fcc0000010802 */
[C---:B------:R-:W-:Y:S01]  /*4ff0*/  HMMA.16816.F32.BF16 R148, R4.reuse, R8, RZ ;  /* 0x000000080494723c */ /* 0x040fe200000418ff */
[----:B------:R-:W-:Y:S01]  /*5000*/  IMAD.MOV.U32 R116, RZ, RZ, R214 ;  /* 0x000000ffff747224 */ /* 0x000fe200078e00d6 */
[----:B------:R1:W1:Y:S06]  /*5010*/  MUFU.EX2 R217, R3 ;  /* 0x0000000300d97308 */ /* 0x00026c0000000800 */
[----:B------:R-:W-:Y:S01]  /*5020*/  HMMA.16816.F32.BF16 R140, R4, R10, RZ ;  /* 0x0000000a048c723c */ /* 0x000fe200000418ff */
[----:B------:R-:W2:Y:S06]  /*5030*/  LDSM.16.MT88.4 R8, [R189+0x2800] ;  /* 0x00280000bd08783b */ /* 0x000eac0000004200 */
[----:B----4-:R-:W-:-:S02]  /*5040*/  F2FP.BF16.PACK_AB R4, R249, R248 ;  /* 0x000000f8f904723e */ /* 0x010fc400000010ff */
[----:B---3--:R-:W-:Y:S01]  /*5050*/  F2FP.BF16.PACK_AB R5, R245, R242 ;  /* 0x000000f2f505723e */ /* 0x008fe200000010ff */
[--C-:B-1----:R-:W-:Y:S01]  /*5060*/  FFMA.FTZ R3, R124, c[0x0][0x2d0], -R2.reuse ;  /* 0x0000b4007c037a23 */ /* 0x102fe20000010802 */
[----:B------:R-:W-:Y:S01]  /*5070*/  F2FP.BF16.PACK_AB R6, R250, R247 ;  /* 0x000000f7fa06723e */ /* 0x000fe200000010ff */
[----:B------:R-:W-:Y:S01]  /*5080*/  IMAD.MOV.U32 R124, RZ, RZ, R209 ;  /* 0x000000ffff7c7224 */ /* 0x000fe200078e00d1 */
[----:B------:R-:W-:Y:S01]  /*5090*/  F2FP.BF16.PACK_AB R7, R246, R244 ;  /* 0x000000f4f607723e */ /* 0x000fe200000010ff */
[----:B------:R1:W-:Y:S06]  /*50a0*/  MUFU.EX2 R216, R3 ;  /* 0x0000000300d87308 */ /* 0x0003ec0000000800 */
[C---:B------:R-:W-:Y:S08]  /*50b0*/  HMMA.16816.F32.BF16 R172, R4.reuse, R24, R104 ;  /* 0x0000001804ac723c */ /* 0x040ff00000041868 */
[----:B------:R-:W-:Y:S01]  /*50c0*/  HMMA.16816.F32.BF16 R164, R4, R26, R88 ;  /* 0x0000001a04a4723c */ /* 0x000fe20000041858 */
[----:B------:R-:W3:Y:S01]  /*50d0*/  LDSM.16.MT88.4 R24, [R185+0x4800] ;  /* 0x00480000b918783b */ /* 0x000ee20000004200 */
[----:B-1----:R-:W-:-:S02]  /*50e0*/  FFMA.FTZ R3, R125, c[0x0][0x2d0], -R2 ;  /* 0x0000b4007d037a23 */ /* 0x002fc40000010802 */
[----:B-----5:R-:W-:Y:S02]  /*50f0*/  IMAD.MOV.U32 R125, RZ, RZ, R208 ;  /* 0x000000ffff7d7224 */ /* 0x020fe400078e00d0 */
[----:B------:R1:W-:Y:S02]  /*5100*/  MUFU.EX2 R215, R3 ;  /* 0x0000000300d77308 */ /* 0x0003e40000000800 */
[C---:B------:R-:W-:Y:S08]  /*5110*/  HMMA.16816.F32.BF16 R176, R4.reuse, R28, R76 ;  /* 0x0000001c04b0723c */ /* 0x040ff0000004184c */
[----:B------:R-:W-:Y:S01]  /*5120*/  HMMA.16816.F32.BF16 R180, R4, R30, R92 ;  /* 0x0000001e04b4723c */ /* 0x000fe2000004185c */
[----:B------:R-:W4:Y:S01]  /*5130*/  LDSM.16.MT88.4 R28, [R188+0x2800] ;  /* 0x00280000bc1c783b */ /* 0x000f220000004200 */
[----:B-1----:R-:W-:-:S06]  /*5140*/  FFMA.FTZ R3, R103, c[0x0][0x2d0], -R0 ;  /* 0x0000b40067037a23 */ /* 0x002fcc0000010800 */
[C---:B------:R-:W-:Y:S01]  /*5150*/  HMMA.16816.F32.BF16 R168, R4.reuse, R34, R96 ;  /* 0x0000002204a8723c */ /* 0x040fe20000041860 */
[----:B------:R1:W-:Y:S07]  /*5160*/  MUFU.EX2 R214, R3 ;  /* 0x0000000300d67308 */ /* 0x0003ee0000000800 */
[C---:B--2---:R-:W-:Y:S08]  /*5170*/  HMMA.16816.F32.BF16 R136, R4.reuse, R16, R68 ;  /* 0x000000100488723c */ /* 0x044ff00000041844 */
[----:B------:R-:W-:Y:S01]  /*5180*/  HMMA.16816.F32.BF16 R96, R4, R18, R64 ;  /* 0x000000120460723c */ /* 0x000fe20000041840 */
[----:B------:R-:W2:Y:S01]  /*5190*/  LDSM.16.MT88.4 R16, [R186+0x4800] ;  /* 0x00480000ba10783b */ /* 0x000ea20000004200 */
[----:B-1----:R-:W-:-:S06]  /*51a0*/  FFMA.FTZ R3, R118, c[0x0][0x2d0], -R0 ;  /* 0x0000b40076037a23 */ /* 0x002fcc0000010800 */
[C---:B------:R-:W-:Y:S08]  /*51b0*/  HMMA.16816.F32.BF16 R160, R4.reuse, R20, R72 ;  /* 0x0000001404a0723c */ /* 0x040ff00000041848 */
[C---:B------:R-:W-:Y:S08]  /*51c0*/  HMMA.16816.F32.BF16 R92, R4.reuse, R12, R60 ;  /* 0x0000000c045c723c */ /* 0x040ff0000004183c */
[C---:B------:R-:W-:Y:S01]  /*51d0*/  HMMA.16816.F32.BF16 R88, R4.reuse, R14, R52 ;  /* 0x0000000e0458723c */ /* 0x040fe20000041834 */
[----:B------:R-:W1:Y:S07]  /*51e0*/  LDSM.16.MT88.4 R12, [R189+0x4800] ;  /* 0x00480000bd0c783b */ /* 0x000e6e0000004200 */
[C---:B------:R-:W-:Y:S08]  /*51f0*/  HMMA.16816.F32.BF16 R76, R4.reuse, R8, R56 ;  /* 0x00000008044c723c */ /* 0x040ff00000041838 */
[C---:B------:R-:W-:Y:S01]  /*5200*/  HMMA.16816.F32.BF16 R72, R4.reuse, R10, R48 ;  /* 0x0000000a0448723c */ /* 0x040fe20000041830 */
[----:B------:R-:W1:Y:S07]  /*5210*/  LDSM.16.MT88.4 R8, [R188+0x4800] ;  /* 0x00480000bc08783b */ /* 0x000e6e0000004200 */
[C---:B---3--:R-:W-:Y:S08]  /*5220*/  HMMA.16816.F32.BF16 R56, R4.reuse, R24, R112 ;  /* 0x000000180438723c */ /* 0x048ff00000041870 */
[C---:B------:R-:W-:Y:S01]  /*5230*/  HMMA.16816.F32.BF16 R48, R4.reuse, R26, R120 ;  /* 0x0000001a0430723c */ /* 0x040fe20000041878 */
[----:B------:R-:W3:Y:S07]  /*5240*/  LDSM.16.MT88.4 R24, [R185+0x1000] ;  /* 0x00100000b918783b */ /* 0x000eee0000004200 */
[C---:B----4-:R-:W-:Y:S07]  /*5250*/  HMMA.16816.F32.BF16 R40, R4.reuse, R30, R108 ;  /* 0x0000001e0428723c */ /* 0x050fee000004186c */
[----:B------:R-:W-:Y:S01]  /*5260*/  IMAD.MOV.U32 R111, RZ, RZ, R213 ;  /* 0x000000ffff6f7224 */ /* 0x000fe200078e00d5 */
[----:B------:R-:W-:Y:S01]  /*5270*/  HMMA.16816.F32.BF16 R152, R4, R22, R84 ;  /* 0x000000160498723c */ /* 0x000fe20000041854 */
[----:B------:R4:W1:Y:S01]  /*5280*/  MUFU.EX2 R213, R3 ;  /* 0x0000000300d57308 */ /* 0x0008620000000800 */
[----:B------:R-:W-:Y:S01]  /*5290*/  IMAD.MOV.U32 R110, RZ, RZ, R212 ;  /* 0x000000ffff6e7224 */ /* 0x000fe200078e00d4 */
[----:B------:R-:W3:Y:S01]  /*52a0*/  LDSM.16.MT88.4 R20, [R189+0x1000] ;  /* 0x00100000bd14783b */ /* 0x000ee20000004200 */
[----:B------:R-:W-:-:S02]  /*52b0*/  IMAD.MOV.U32 R109, RZ, RZ, R211 ;  /* 0x000000ffff6d7224 */ /* 0x000fc400078e00d3 */
[----:B------:R-:W-:Y:S02]  /*52c0*/  IMAD.MOV.U32 R108, RZ, RZ, R210 ;  /* 0x000000ffff6c7224 */ /* 0x000fe400078e00d2 */
[C---:B------:R-:W-:Y:S01]  /*52d0*/  HMMA.16816.F32.BF16 R156, R4.reuse, R32, R80 ;  /* 0x00000020049c723c */ /* 0x040fe20000041850 */
[----:B------:R-:W3:Y:S07]  /*52e0*/  LDSM.16.MT88.4 R32, [R186+0x1000] ;  /* 0x00100000ba20783b */ /* 0x000eee0000004200 */
[----:B--2---:R-:W-:Y:S01]  /*52f0*/  HMMA.16816.F32.BF16 R68, R4, R16, R36 ;  /* 0x000000100444723c */ /* 0x004fe20000041824 */
[----:B----4-:R-:W-:-:S04]  /*5300*/  FFMA.FTZ R3, R119, c[0x0][0x2d0], -R0 ;  /* 0x0000b40077037a23 */ /* 0x010fc80000010800 */
[----:B------:R2:W-:Y:S03]  /*5310*/  MUFU.EX2 R212, R3 ;  /* 0x0000000300d47308 */ /* 0x0005e60000000800 */
[C---:B------:R-:W-:Y:S01]  /*5320*/  HMMA.16816.F32.BF16 R80, R4.reuse, R18, R128 ;  /* 0x000000120450723c */ /* 0x040fe20000041880 */
[----:B------:R-:W4:Y:S07]  /*5330*/  LDSM.16.MT88.4 R16, [R188+0x1000] ;  /* 0x00100000bc10783b */ /* 0x000f2e0000004200 */
[----:B------:R-:W-:Y:S01]  /*5340*/  HMMA.16816.F32.BF16 R44, R4, R28, R44 ;  /* 0x0000001c042c723c */ /* 0x000fe2000004182c */
[----:B------:R-:W-:Y:S01]  /*5350*/  LDSM.16.MT88.4 R28, [R188+0x3000] ;  /* 0x00300000bc1c783b */ /* 0x000fe20000004200 */
[----:B--2---:R-:W-:-:S06]  /*5360*/  FFMA.FTZ R3, R117, c[0x0][0x2d0], -R0 ;  /* 0x0000b40075037a23 */ /* 0x004fcc0000010800 */
[C---:B-1----:R-:W-:Y:S01]  /*5370*/  HMMA.16816.F32.BF16 R84, R4.reuse, R12, R132 ;  /* 0x0000000c0454723c */ /* 0x042fe20000041884 */
[----:B------:R1:W2:Y:S01]  /*5380*/  MUFU.EX2 R103, R3 ;  /* 0x0000000300677308 */ /* 0x0002a20000000800 */
[----:B------:R-:W-:Y:S06]  /*5390*/  LDSM.16.MT88.4 R132, [R188+0x1800] ;  /* 0x00180000bc84783b */ /* 0x000fec0000004200 */
[C---:B------:R-:W-:Y:S01]  /*53a0*/  HMMA.16816.F32.BF16 R64, R4.reuse, R14, R144 ;  /* 0x0000000e0440723c */ /* 0x040fe20000041890 */
[----:B------:R-:W4:Y:S07]  /*53b0*/  LDSM.16.MT88.4 R12, [R185+0x3000] ;  /* 0x00300000b90c783b */ /* 0x000f2e0000004200 */
[----:B------:R-:W-:Y:S01]  /*53c0*/  HMMA.16816.F32.BF16 R52, R4, R8, R148 ;  /* 0x000000080434723c */ /* 0x000fe20000041894 */
[----:B-1----:R-:W-:-:S04]  /*53d0*/  FFMA.FTZ R3, R127, c[0x0][0x2d0], -R2 ;  /* 0x0000b4007f037a23 */ /* 0x002fc80000010802 */
[----:B------:R1:W-:Y:S03]  /*53e0*/  MUFU.EX2 R102, R3 ;  /* 0x0000000300667308 */ /* 0x0003e60000000800 */
[----:B------:R-:W-:Y:S01]  /*53f0*/  HMMA.16816.F32.BF16 R36, R4, R10, R140 ;  /* 0x0000000a0424723c */ /* 0x000fe2000004188c */
[----:B------:R-:W-:Y:S06]  /*5400*/  LDSM.16.MT88.4 R8, [R186+0x3000] ;  /* 0x00300000ba08783b */ /* 0x000fec0000004200 */
[----:B------:R-:W-:-:S02]  /*5410*/  F2FP.BF16.PACK_AB R4, R217, R218 ;  /* 0x000000dad904723e */ /* 0x000fc400000010ff */
[----:B------:R-:W-:Y:S02]  /*5420*/  F2FP.BF16.PACK_AB R5, R213, R214 ;  /* 0x000000d6d505723e */ /* 0x000fe400000010ff */
[----:B------:R-:W-:Y:S02]  /*5430*/  F2FP.BF16.PACK_AB R6, R215, R216 ;  /* 0x000000d8d706723e */ /* 0x000fe400000010ff */
[----:B--2---:R-:W-:Y:S01]  /*5440*/  F2FP.BF16.PACK_AB R7, R103, R212 ;  /* 0x000000d46707723e */ /* 0x004fe200000010ff */
[----:B-1----:R-:W-:Y:S02]  /*5450*/  FFMA.FTZ R3, R228, c[0x0][0x2d0], -R2 ;  /* 0x0000b400e4037a23 */ /* 0x002fe40000010802 */
[----:B------:R-:W-:-:S04]  /*5460*/  IMAD.MOV.U32 R228, RZ, RZ, R124 ;  /* 0x000000ffffe47224 */ /* 0x000fc800078e007c */
[C---:B---3--:R-:W-:Y:S08]  /*5470*/  HMMA.16816.F32.BF16 R104, R4.reuse, R24, R156 ;  /* 0x000000180468723c */ /* 0x048ff0000004189c */
[C---:B------:R-:W-:Y:S01]  /*5480*/  HMMA.16816.F32.BF16 R60, R4.reuse, R26, R168 ;  /* 0x0000001a043c723c */ /* 0x040fe200000418a8 */
[----:B------:R-:W1:Y:S07]  /*5490*/  LDSM.16.MT88.4 R24, [R189+0x3000] ;  /* 0x00300000bd18783b */ /* 0x000e6e0000004200 */
[C---:B------:R-:W-:Y:S08]  /*54a0*/  HMMA.16816.F32.BF16 R120, R4.reuse, R20, R172 ;  /* 0x000000140478723c */ /* 0x040ff000000418ac */
[C---:B------:R-:W-:Y:S01]  /*54b0*/  HMMA.16816.F32.BF16 R128, R4.reuse, R22, R164 ;  /* 0x000000160480723c */ /* 0x040fe200000418a4 */
[----:B------:R-:W2:Y:S07]  /*54c0*/  LDSM.16.MT88.4 R20, [R185+0x5000] ;  /* 0x00500000b914783b */ /* 0x000eae0000004200 */
[C---:B------:R-:W-:Y:S08]  /*54d0*/  HMMA.16816.F32.BF16 R112, R4.reuse, R32, R176 ;  /* 0x000000200470723c */ /* 0x040ff000000418b0 */
[C---:B------:R-:W-:Y:S08]  /*54e0*/  HMMA.16816.F32.BF16 R32, R4.reuse, R34, R180 ;  /* 0x000000220420723c */ /* 0x040ff000000418b4 */
[C---:B----4-:R-:W-:Y:S08]  /*54f0*/  HMMA.16816.F32.BF16 R208, R4.reuse, R16, R160 ;  /* 0x0000001004d0723c */ /* 0x050ff000000418a0 */
[C---:B------:R-:W-:Y:S01]  /*5500*/  HMMA.16816.F32.BF16 R180, R4.reuse, R18, R152 ;  /* 0x0000001204b4723c */ /* 0x040fe20000041898 */
[----:B------:R-:W3:Y:S07]  /*5510*/  LDSM.16.MT88.4 R16, [R186+0x5000] ;  /* 0x00500000ba10783b */ /* 0x000eee0000004200 */
[C---:B------:R-:W-:Y:S08]  /*5520*/  HMMA.16816.F32.BF16 R172, R4.reuse, R12, R136 ;  /* 0x0000000c04ac723c */ /* 0x040ff00000041888 */
[C---:B------:R-:W-:Y:S01]  /*5530*/  HMMA.16816.F32.BF16 R176, R4.reuse, R14, R96 ;  /* 0x0000000e04b0723c */ /* 0x040fe20000041860 */
[----:B------:R-:W4:Y:S07]  /*5540*/  LDSM.16.MT88.4 R12, [R189+0x5000] ;  /* 0x00500000bd0c783b */ /* 0x000f2e0000004200 */
[C---:B-1----:R-:W-:Y:S01]  /*5550*/  HMMA.16816.F32.BF16 R156, R4.reuse, R26, R72 ;  /* 0x0000001a049c723c */ /* 0x042fe20000041848 */
[----:B------:R1:W1:Y:S01]  /*5560*/  MUFU.EX2 R26, R3 ;  /* 0x00000003001a7308 */ /* 0x0002620000000800 */
[----:B------:R-:W-:Y:S05]  /*5570*/  LDSM.16.MT88.4 R72, [R185+0x5800] ;  /* 0x00580000b948783b */ /* 0x000fea0000004200 */
[----:B------:R-:W-:Y:S01]  /*5580*/  IMAD.MOV.U32 R27, RZ, RZ, R125 ;  /* 0x000000ffff1b7224 */ /* 0x000fe200078e007d */
[C---:B------:R-:W-:Y:S08]  /*5590*/  HMMA.16816.F32.BF16 R168, R4.reuse, R8, R92 ;  /* 0x0000000804a8723c */ /* 0x040ff0000004185c */
[C---:B------:R-:W-:Y:S01]  /*55a0*/  HMMA.16816.F32.BF16 R164, R4.reuse, R10, R88 ;  /* 0x0000000a04a4723c */ /* 0x040fe20000041858 */
[--C-:B-1----:R-:W-:Y:S01]  /*55b0*/  FFMA.FTZ R3, R240, c[0x0][0x2d0], -R2.reuse ;  /* 0x0000b400f0037a23 */ /* 0x102fe20000010802 */
[----:B------:R-:W1:Y:S01]  /*55c0*/  LDSM.16.MT88.4 R8, [R188+0x5000] ;  /* 0x00500000bc08783b */ /* 0x000e620000004200 */
[----:B------:R-:W-:Y:S01]  /*55d0*/  FFMA.FTZ R2, R241, c[0x0][0x2d0], -R2 ;  /* 0x0000b400f1027a23 */ /* 0x000fe20000010802 */
[----:B------:R-:W-:Y:S01]  /*55e0*/  F2FP.BF16.PACK_AB R96, R26, R102 ;  /* 0x000000661a60723e */ /* 0x000fe200000010ff */
[----:B------:R-:W-:Y:S01]  /*55f0*/  IMAD.MOV.U32 R241, RZ, RZ, R110 ;  /* 0x000000fffff17224 */ /* 0x000fe200078e006e */
[----:B------:R-:W-:Y:S01]  /*5600*/  LDSM.16.MT88.4 R88, [R189+0x5800] ;  /* 0x00580000bd58783b */ /* 0x000fe20000004200 */
[----:B------:R-:W-:Y:S01]  /*5610*/  IMAD.MOV.U32 R240, RZ, RZ, R108 ;  /* 0x000000fffff07224 */ /* 0x000fe200078e006c */
[C---:B------:R-:W-:Y:S01]  /*5620*/  HMMA.16816.F32.BF16 R160, R4.reuse, R24, R76 ;  /* 0x0000001804a0723c */ /* 0x040fe2000004184c */
[----:B------:R3:W-:Y:S07]  /*5630*/  MUFU.EX2 R24, R2 ;  /* 0x0000000200187308 */ /* 0x0007ee0000000800 */
[C---:B--2---:R-:W-:Y:S01]  /*5640*/  HMMA.16816.F32.BF16 R136, R4.reuse, R20, R56 ;  /* 0x000000140488723c */ /* 0x044fe20000041838 */
[----:B------:R2:W2:Y:S01]  /*5650*/  MUFU.EX2 R25, R3 ;  /* 0x0000000300197308 */ /* 0x0004a20000000800 */
[----:B------:R-:W-:Y:S06]  /*5660*/  LDSM.16.MT88.4 R56, [R189+0x3800] ;  /* 0x00380000bd38783b */ /* 0x000fec0000004200 */
[----:B------:R-:W-:Y:S01]  /*5670*/  HMMA.16816.F32.BF16 R152, R4, R28, R44 ;  /* 0x0000001c0498723c */ /* 0x000fe2000004182c */
[----:B---3--:R-:W-:-:S02]  /*5680*/  FFMA.FTZ R2, R126, c[0x0][0x2d0], -R0 ;  /* 0x0000b4007e027a23 */ /* 0x008fc40000010800 */
[----:B------:R-:W3:Y:S02]  /*5690*/  LDSM.16.MT88.4 R124, [R189+0x1800] ;  /* 0x00180000bd7c783b */ /* 0x000ee40000004200 */
[----:B------:R1:W-:Y:S03]  /*56a0*/  MUFU.EX2 R21, R2 ;  /* 0x0000000200157308 */ /* 0x0003e60000000800 */
[----:B------:R-:W-:Y:S01]  /*56b0*/  HMMA.16816.F32.BF16 R140, R4, R30, R40 ;  /* 0x0000001e048c723c */ /* 0x000fe20000041828 */
[----:B--2---:R-:W-:Y:S01]  /*56c0*/  IMAD.MOV.U32 R3, RZ, RZ, R109 ;  /* 0x000000ffff037224 */ /* 0x004fe200078e006d */
[----:B------:R-:W-:Y:S01]  /*56d0*/  LDSM.16.MT88.4 R40, [R185+0x3800] ;  /* 0x00380000b928783b */ /* 0x000fe20000004200 */
[----:B------:R-:W-:-:S05]  /*56e0*/  F2FP.BF16.PACK_AB R98, R24, R25 ;  /* 0x000000191862723e */ /* 0x000fca00000010ff */
[----:B------:R-:W-:Y:S01]  /*56f0*/  HMMA.16816.F32.BF16 R28, R4, R22, R48 ;  /* 0x00000016041c723c */ /* 0x000fe20000041830 */
[----:B------:R-:W-:Y:S01]  /*5700*/  LDSM.16.MT88.4 R48, [R186+0x3800] ;  /* 0x00380000ba30783b */ /* 0x000fe20000004200 */
[----:B-1----:R-:W-:-:S05]  /*5710*/  FFMA.FTZ R2, R227, c[0x0][0x2d0], -R0 ;  /* 0x0000b400e3027a23 */ /* 0x002fca0000010800 */
[----:B------:R-:W-:Y:S01]  /*5720*/  IMAD.MOV.U32 R23, RZ, RZ, R111 ;  /* 0x000000ffff177224 */ /* 0x000fe200078e006f */
[C---:B------:R-:W-:Y:S01]  /*5730*/  HMMA.16816.F32.BF16 R76, R4.reuse, R16, R68 ;  /* 0x00000010044c723c */ /* 0x040fe20000041844 */
[----:B------:R1:W2:Y:S01]  /*5740*/  MUFU.EX2 R20, R2 ;  /* 0x0000000200147308 */ /* 0x0002a20000000800 */
[----:B------:R-:W-:Y:S01]  /*5750*/  IMAD.MOV.U32 R22, RZ, RZ, R116 ;  /* 0x000000ffff167224 */ /* 0x000fe200078e0074 */
[----:B------:R-:W3:Y:S04]  /*5760*/  LDSM.16.MT88.4 R108, [R185+0x1800] ;  /* 0x00180000b96c783b */ /* 0x000ee80000004200 */
[----:B------:R-:W-:Y:S01]  /*5770*/  LDSM.16.MT88.4 R116, [R186+0x1800] ;  /* 0x00180000ba74783b */ /* 0x000fe20000004200 */
[C---:B------:R-:W-:Y:S03]  /*5780*/  HMMA.16816.F32.BF16 R92, R4.reuse, R18, R80 ;  /* 0x00000012045c723c */ /* 0x040fe60000041850 */
[----:B------:R-:W3:Y:S05]  /*5790*/  LDSM.16.MT88.4 R80, [R186+0x5800] ;  /* 0x00580000ba50783b */ /* 0x000eea0000004200 */
[----:B----4-:R-:W-:Y:S01]  /*57a0*/  HMMA.16816.F32.BF16 R84, R4, R12, R84 ;  /* 0x0000000c0454723c */ /* 0x010fe20000041854 */
[--C-:B-1----:R-:W-:Y:S01]  /*57b0*/  FFMA.FTZ R2, R226, c[0x0][0x2d0], -R0.reuse ;  /* 0x0000b400e2027a23 */ /* 0x102fe20000010800 */
[----:B--2---:R-:W-:Y:S01]  /*57c0*/  F2FP.BF16.PACK_AB R97, R20, R21 ;  /* 0x000000151461723e */ /* 0x004fe200000010ff */
[----:B------:R-:W-:-:S02]  /*57d0*/  FFMA.FTZ R0, R234, c[0x0][0x2d0], -R0 ;  /* 0x0000b400ea007a23 */ /* 0x000fc40000010800 */
[----:B------:R1:W-:Y:S03]  /*57e0*/  MUFU.EX2 R17, R2 ;  /* 0x0000000200117308 */ /* 0x0003e60000000800 */
[C---:B------:R-:W-:Y:S01]  /*57f0*/  HMMA.16816.F32.BF16 R12, R4.reuse, R14, R64 ;  /* 0x0000000e040c723c */ /* 0x040fe20000041840 */
[----:B------:R-:W2:Y:S04]  /*5800*/  LDSM.16.MT88.4 R64, [R188+0x3800] ;  /* 0x00380000bc40783b */ /* 0x000ea80000004200 */
[----:B------:R4:W4:Y:S03]  /*5810*/  MUFU.EX2 R16, R0 ;  /* 0x0000000000107308 */ /* 0x0009260000000800 */
[----:B------:R-:W-:Y:S01]  /*5820*/  HMMA.16816.F32.BF16 R148, R4, R8, R52 ;  /* 0x000000080494723c */ /* 0x000fe20000041834 */
[----:B-1----:R-:W-:-:S07]  /*5830*/  FADD.FTZ R2, R23, R22 ;  /* 0x0000001617027221 */ /* 0x002fce0000010000 */
[----:B------:R-:W-:Y:S01]  /*5840*/  HMMA.16816.F32.BF16 R144, R4, R10, R36 ;  /* 0x0000000a0490723c */ /* 0x000fe20000041824 */
[----:B------:R-:W-:Y:S01]  /*5850*/  FADD.FTZ R2, R3, R2 ;  /* 0x0000000203027221 */ /* 0x000fe20000010000 */
[----:B------:R-:W1:Y:S01]  /*5860*/  LDSM.16.MT88.4 R8, [R188+0x5800] ;  /* 0x00580000bc08783b */ /* 0x000e620000004200 */
[----:B----4-:R-:W-:Y:S01]  /*5870*/  FADD.FTZ R0, R241, R252 ;  /* 0x000000fcf1007221 */ /* 0x010fe20000010000 */
[----:B------:R-:W-:Y:S01]  /*5880*/  F2FP.BF16.PACK_AB R99, R16, R17 ;  /* 0x000000111063723e */ /* 0x000fe200000010ff */
[----:B------:R-:W-:Y:S02]  /*5890*/  FADD.FTZ R2, R240, R2 ;  /* 0x00000002f0027221 */ /* 0x000fe40000010000 */
[----:B------:R-:W-:Y:S02]  /*58a0*/  FADD.FTZ R0, R251, R0 ;  /* 0x00000000fb007221 */ /* 0x000fe40000010000 */
[----:B------:R-:W-:Y:S02]  /*58b0*/  FADD.FTZ R2, R248, R2 ;  /* 0x00000002f8027221 */ /* 0x000fe40000010000 */
[----:B------:R-:W-:Y:S01]  /*58c0*/  FADD.FTZ R0, R228, R0 ;  /* 0x00000000e4007221 */ /* 0x000fe20000010000 */
[----:B---3--:R-:W-:Y:S01]  /*58d0*/  HMMA.16816.F32.BF16 R120, R96, R124, R120 ;  /* 0x0000007c6078723c */ /* 0x008fe20000041878 */
[----:B------:R-:W-:-:S02]  /*58e0*/  FADD.FTZ R3, R249, R2 ;  /* 0x00000002f9037221 */ /* 0x000fc40000010000 */
[----:B------:R-:W-:Y:S02]  /*58f0*/  FADD.FTZ R0, R242, R0 ;  /* 0x00000000f2007221 */ /* 0x000fe40000010000 */
[----:B------:R-:W-:Y:S02]  /*5900*/  FADD.FTZ R3, R247, R3 ;  /* 0x00000003f7037221 */ /* 0x000fe40000010000 */
[----:B------:R-:W-:Y:S01]  /*5910*/  FADD.FTZ R2, R245, R0 ;  /* 0x00000000f5027221 */ /* 0x000fe20000010000 */
[----:B------:R-:W-:Y:S01]  /*5920*/  HMMA.16816.F32.BF16 R124, R96, R126, R128 ;  /* 0x0000007e607c723c */ /* 0x000fe20000041880 */
[----:B------:R-:W-:-:S04]  /*5930*/  @P2 IMAD.HI.U32 R4, R233, c[0x0][0x2c8], RZ ;  /* 0x0000b200e9042a27 */ /* 0x000fc800078e00ff */
[----:B------:R-:W-:Y:S02]  /*5940*/  FADD.FTZ R2, R244, R2 ;  /* 0x00000002f4027221 */ /* 0x000fe40000010000 */
[----:B------:R-:W-:Y:S01]  /*5950*/  IMAD.MOV.U32 R0, RZ, RZ, R233 ;  /* 0x000000ffff007224 */ /* 0x000fe200078e00e9 */
[----:B------:R-:W-:Y:S01]  /*5960*/  @P2 SHF.R.U32.HI R0, RZ, c[0x0][0x2cc], R4 ;  /* 0x0000b300ff002a19 */ /* 0x000fe20000011604 */
[----:B------:R-:W-:Y:S01]  /*5970*/  FADD.FTZ R3, R250, R3 ;  /* 0x00000003fa037221 */ /* 0x000fe20000010000 */
[C---:B------:R-:W-:Y:S01]  /*5980*/  HMMA.16816.F32.BF16 R128, R96.reuse, R132, R208 ;  /* 0x000000846080723c */ /* 0x040fe200000418d0 */
[----:B------:R-:W-:Y:S01]  /*5990*/  FADD.FTZ R2, R246, R2 ;  /* 0x00000002f6027221 */ /* 0x000fe20000010000 */
[----:B------:R-:W-:Y:S01]  /*59a0*/  IADD3 R0, R0, R230, -R231 ;  /* 0x000000e600007210 */ /* 0x000fe20007ffe8e7 */
[----:B------:R-:W-:Y:S02]  /*59b0*/  FADD.FTZ R3, R218, R3 ;  /* 0x00000003da037221 */ /* 0x000fe40000010000 */
[----:B------:R-:W-:Y:S01]  /*59c0*/  FADD.FTZ R2, R214, R2 ;  /* 0x00000002d6027221 */ /* 0x000fe20000010000 */
[----:B------:R-:W-:Y:S01]  /*59d0*/  SHF.R.S32.HI R4, RZ, 0x1f, R0 ;  /* 0x0000001fff047819 */ /* 0x000fe20000011400 */
[----:B------:R-:W-:Y:S01]  /*59e0*/  FADD.FTZ R3, R217, R3 ;  /* 0x00000003d9037221 */ /* 0x000fe20000010000 */
[----:B------:R-:W-:Y:S01]  /*59f0*/  IADD3 R208, R27, -0x2, RZ ;  /* 0xfffffffe1bd07810 */ /* 0x000fe20007ffe0ff */
[----:B------:R-:W-:Y:S01]  /*5a00*/  FADD.FTZ R2, R213, R2 ;  /* 0x00000002d5027221 */ /* 0x000fe20000010000 */
[----:B------:R-:W-:Y:S01]  /*5a10*/  LEA.HI R4, R4, R0, RZ, 0x6 ;  /* 0x0000000004047211 */ /* 0x000fe200078f30ff */
[----:B------:R-:W-:Y:S01]  /*5a20*/  FADD.FTZ R3, R216, R3 ;  /* 0x00000003d8037221 */ /* 0x000fe20000010000 */
[----:B------:R-:W-:Y:S01]  /*5a30*/  HMMA.16816.F32.BF16 R104, R96, R108, R104 ;  /* 0x0000006c6068723c */ /* 0x000fe20000041868 */
[----:B------:R-:W-:-:S02]  /*5a40*/  FADD.FTZ R0, R212, R2 ;  /* 0x00000002d4007221 */ /* 0x000fc40000010000 */
[----:B------:R-:W-:Y:S01]  /*5a50*/  FADD.FTZ R2, R215, R3 ;  /* 0x00000003d7027221 */ /* 0x000fe20000010000 */
[----:B------:R-:W-:Y:S01]  /*5a60*/  SHF.R.S32.HI R3, RZ, 0x6, R4 ;  /* 0x00000006ff037819 */ /* 0x000fe20000011404 */
[----:B------:R-:W-:Y:S02]  /*5a70*/  FADD.FTZ R0, R103, R0 ;  /* 0x0000000067007221 */ /* 0x000fe40000010000 */
[----:B------:R-:W-:Y:S01]  /*5a80*/  FADD.FTZ R2, R102, R2 ;  /* 0x0000000266027221 */ /* 0x000fe20000010000 */
[----:B------:R-:W-:Y:S01]  /*5a90*/  IMNMX R228, R225, R3, !PT ;  /* 0x00000003e1e47217 */ /* 0x000fe20007800200 */
[----:B------:R-:W-:Y:S01]  /*5aa0*/  FADD.FTZ R0, R21, R0 ;  /* 0x0000000015007221 */ /* 0x000fe20000010000 */
[----:B------:R-:W-:Y:S01]  /*5ab0*/  HMMA.16816.F32.BF16 R108, R96, R110, R60 ;  /* 0x0000006e606c723c */ /* 0x000fe2000004183c */
[----:B------:R-:W-:Y:S01]  /*5ac0*/  FADD.FTZ R2, R26, R2 ;  /* 0x000000021a027221 */ /* 0x000fe20000010000 */
[----:B------:R-:W-:Y:S01]  /*5ad0*/  ISETP.GE.AND P0, PT, R208, R228, PT ;  /* 0x000000e4d000720c */ /* 0x000fe20003f06270 */
[----:B------:R-:W-:-:S02]  /*5ae0*/  FADD.FTZ R0, R20, R0 ;  /* 0x0000000014007221 */ /* 0x000fc40000010000 */
[----:B------:R-:W-:Y:S02]  /*5af0*/  FADD.FTZ R2, R25, R2 ;  /* 0x0000000219027221 */ /* 0x000fe40000010000 */
[----:B------:R-:W-:Y:S01]  /*5b00*/  FADD.FTZ R0, R17, R0 ;  /* 0x0000000011007221 */ /* 0x000fe20000010000 */
[----:B------:R-:W-:Y:S01]  /*5b10*/  HMMA.16816.F32.BF16 R76, R96, R80, R76 ;  /* 0x00000050604c723c */ /* 0x000fe2000004184c */
[----:B------:R-:W-:Y:S02]  /*5b20*/  FADD.FTZ R226, R24, R2 ;  /* 0x0000000218e27221 */ /* 0x000fe40000010000 */
[----:B------:R-:W-:-:S05]  /*5b30*/  FADD.FTZ R227, R16, R0 ;  /* 0x0000000010e37221 */ /* 0x000fca0000010000 */
[C---:B------:R-:W-:Y:S08]  /*5b40*/  HMMA.16816.F32.BF16 R112, R96.reuse, R116, R112 ;  /* 0x000000746070723c */ /* 0x040ff00000041870 */
[C---:B------:R-:W-:Y:S08]  /*5b50*/  HMMA.16816.F32.BF16 R36, R96.reuse, R40, R172 ;  /* 0x000000286024723c */ /* 0x040ff000000418ac */
[C---:B------:R-:W-:Y:S08]  /*5b60*/  HMMA.16816.F32.BF16 R44, R96.reuse, R48, R168 ;  /* 0x00000030602c723c */ /* 0x040ff000000418a8 */
[C---:B------:R-:W-:Y:S08]  /*5b70*/  HMMA.16816.F32.BF16 R52, R96.reuse, R56, R160 ;  /* 0x000000386034723c */ /* 0x040ff000000418a0 */
        /* <DEDUP_REMOVED lines=12> */
[C---:B-1----:R-:W-:Y:S08]  /*5c40*/  HMMA.16816.F32.BF16 R92, R96.reuse, R8, R148 ;  /* 0x00000008605c723c */ /* 0x042ff00000041894 */
[----:B------:R-:W-:Y:S01]  /*5c50*/  HMMA.16816.F32.BF16 R96, R96, R10, R144 ;  /* 0x0000000a6060723c */ /* 0x000fe20000041890 */
[----:B------:R-:W-:Y:S01]  /*5c60*/  @!UPT UIADD3 URZ, URZ, URZ, URZ ;  /* 0x0000003f3f3ff290 */ /* 0x000fe2000fffe03f */
[----:B------:R-:W-:Y:S11]  /*5c70*/  @!P0 BRA `(.L_x_896) ;  /* 0x000032d000008947 */ /* 0x000ff60003800000 */
[----:B------:R-:W-:Y:S02]  /*5c80*/  MOV R102, R100 ;  /* 0x0000006400667202 */ /* 0x000fe40000000f00 */
[----:B------:R-:W-:-:S02]  /*5c90*/  MOV R3, R101 ;  /* 0x0000006500037202 */ /* 0x000fc40000000f00 */
[----:B------:R-:W-:-:S07]  /*5ca0*/  MOV R180, R208 ;  /* 0x000000d000b47202 */ /* 0x000fce0000000f00 */
.L_x_897:
[----:B------:R-:W-:Y:S04]  /*5cb0*/  DEPBAR.LE SB0, 0x0 ;  /* 0x000080000000791a */ /* 0x000fe80000000000 */
[----:B------:R-:W-:Y:S01]  /*5cc0*/  WARPSYNC 0xffffffff ;  /* 0xffffffff00007948 */ /* 0x000fe20003800000 */
[----:B------:R-:W-:Y:S01]  /*5cd0*/  BAR.SYNC.DEFER_BLOCKING 0x0 ;  /* 0x0000000000007b1d */ /* 0x000fe20000010000 */
[----:B------:R-:W-:Y:S02]  /*5ce0*/  ISETP.GT.AND P6, PT, R225, R180, PT ;  /* 0x000000b4e100720c */ /* 0x000fe40003fc4270 */
[C---:B------:R-:W-:Y:S11]  /*5cf0*/  IADD3 R208, R180.reuse, -0x1, RZ ;  /* 0xffffffffb4d07810 */ /* 0x040ff60007ffe0ff */
[----:B------:R-:W-:Y:S01]  /*5d00*/  @!P6 SHF.R.S32.HI R0, RZ, 0x1f, R180 ;  /* 0x0000001fff00e819 */ /* 0x000fe200000114b4 */
[----:B------:R-:W-:Y:S01]  /*5d10*/  @!P6 IMAD.WIDE.U32 R4, R180, c[0x0][0x208], RZ ;  /* 0x00008200b404ea25 */ /* 0x000fe200078e00ff */
[----:B------:R-:W-:Y:S03]  /*5d20*/  @!P6 MOV R6, c[0x0][0x208] ;  /* 0x000082000006ea02 */ /* 0x000fe60000000f00 */
[----:B------:R-:W-:Y:S04]  /*5d30*/  @!P6 IMAD R0, R0, c[0x0][0x208], RZ ;  /* 0x000082000000ea24 */ /* 0x000fe800078e02ff */
[----:B------:R-:W-:Y:S01]  /*5d40*/  @!P6 IMAD R0, R180, c[0x0][0x20c], R0 ;  /* 0x00008300b400ea24 */ /* 0x000fe200078e0200 */
[----:B------:R-:W-:Y:S04]  /*5d50*/  LDSM.16.M88.4 R32, [R191] ;  /* 0x00000000bf20783b */ /* 0x000fe80000000200 */
[----:B------:R-:W-:Y:S02]  /*5d60*/  @!P6 IADD3 R2, R5, R0, RZ ;  /* 0x000000000502e210 */ /* 0x000fe40007ffe0ff */
[C---:B------:R-:W-:Y:S02]  /*5d70*/  @!P6 SHF.L.U32 R0, R4.reuse, 0x6, RZ ;  /* 0x000000060400e819 */ /* 0x040fe400000006ff */
[----:B------:R-:W1:Y:S01]  /*5d80*/  LDSM.16.M88.4 R8, [R184] ;  /* 0x00000000b808783b */ /* 0x000e620000000200 */
[----:B------:R-:W-:Y:S02]  /*5d90*/  @!P6 SHF.L.U64.HI R2, R4, 0x6, R2 ;  /* 0x000000060402e819 */ /* 0x000fe40000010202 */
[----:B------:R-:W-:Y:S02]  /*5da0*/  @!P6 IADD3 R4, P0, R0, R222, RZ ;  /* 0x000000de0004e210 */ /* 0x000fe40007f1e0ff */
[----:B------:R-:W-:Y:S02]  /*5db0*/  @!P6 MOV R5, c[0x0][0x20c] ;  /* 0x000083000005ea02 */ /* 0x000fe40000000f00 */
[C---:B------:R-:W-:Y:S01]  /*5dc0*/  @!P6 LEA R12, P1, R6.reuse, R0, 0x5 ;  /* 0x00000000060ce211 */ /* 0x040fe200078228ff */
[----:B------:R-:W2:Y:S03]  /*5dd0*/  LDSM.16.M88.4 R16, [R184+0x800] ;  /* 0x00080000b810783b */ /* 0x000ea60000000200 */
[----:B------:R-:W-:Y:S02]  /*5de0*/  @!P6 LEA.HI.X R13, R6, R2, R5, 0x5, P1 ;  /* 0x00000002060de211 */ /* 0x000fe400008f2c05 */
[-C--:B------:R-:W-:Y:S02]  /*5df0*/  @!P6 IADD3.X R5, R2, R224.reuse, RZ, P0, !PT ;  /* 0x000000e00205e210 */ /* 0x080fe400007fe4ff */
[----:B------:R-:W-:Y:S01]  /*5e00*/  @!P6 LEA R162, P0, R4, c[0x0][0x1f8], 0x1 ;  /* 0x00007e0004a2ea11 */ /* 0x000fe200078008ff */
[----:B------:R-:W3:Y:S01]  /*5e10*/  LDSM.16.M88.4 R24, [R184+0x1000] ;  /* 0x00100000b818783b */ /* 0x000ee20000000200 */
[----:B------:R-:W-:Y:S02]  /*5e20*/  @!P6 IADD3 R14, P1, R222, 0x40, RZ ;  /* 0x00000040de0ee810 */ /* 0x000fe40007f3e0ff */
[----:B------:R-:W-:Y:S02]  /*5e30*/  @!P6 LEA.HI.X R163, R4, c[0x0][0x1fc], R5, 0x1, P0 ;  /* 0x00007f0004a3ea11 */ /* 0x000fe400000f0c05 */
[----:B------:R-:W-:Y:S02]  /*5e40*/  @!P6 IADD3.X R21, RZ, R224, RZ, P1, !PT ;  /* 0x000000e0ff15e210 */ /* 0x000fe40000ffe4ff */
[----:B------:R-:W-:Y:S01]  /*5e50*/  @!P6 IADD3 R15, P1, R0, R14, RZ ;  /* 0x0000000e000fe210 */ /* 0x000fe20007f3e0ff */
[----:B------:R-:W4:Y:S01]  /*5e60*/  LDSM.16.M88.4 R136, [R184+0x1800] ;  /* 0x00180000b888783b */ /* 0x000f220000000200 */
[----:B------:R-:W-:Y:S02]  /*5e70*/  @!P6 IADD3 R20, P0, R222, 0x80, RZ ;  /* 0x00000080de14e810 */ /* 0x000fe40007f1e0ff */
[----:B------:R-:W-:Y:S02]  /*5e80*/  @!P6 IADD3.X R28, R2, R21, RZ, P1, !PT ;  /* 0x00000015021ce210 */ /* 0x000fe40000ffe4ff */
[C---:B------:R-:W-:Y:S02]  /*5e90*/  @!P6 LEA R164, P1, R15.reuse, c[0x0][0x1f8], 0x1 ;  /* 0x00007e000fa4ea11 */ /* 0x040fe400078208ff */
[----:B------:R-:W-:Y:S01]  /*5ea0*/  @!P6 IADD3.X R23, RZ, R224, RZ, P0, !PT ;  /* 0x000000e0ff17e210 */ /* 0x000fe200007fe4ff */
[----:B------:R-:W-:Y:S01]  /*5eb0*/  LDSM.16.M88.4 R140, [R192] ;  /* 0x00000000c08c783b */ /* 0x000fe20000000200 */
[----:B------:R-:W-:Y:S02]  /*5ec0*/  @!P6 IADD3 R22, P0, R0, R20, RZ ;  /* 0x000000140016e210 */ /* 0x000fe40007f1e0ff */
[----:B------:R-:W-:Y:S02]  /*5ed0*/  @!P6 LEA.HI.X R165, R15, c[0x0][0x1fc], R28, 0x1, P1 ;  /* 0x00007f000fa5ea11 */ /* 0x000fe400008f0c1c */
[----:B------:R-:W-:Y:S02]  /*5ee0*/  @!P6 IADD3 R29, P1, R12, R14, RZ ;  /* 0x0000000e0c1de210 */ /* 0x000fe40007f3e0ff */
[----:B------:R-:W-:Y:S01]  /*5ef0*/  @!P6 IADD3.X R14, R2, R23, RZ, P0, !PT ;  /* 0x00000017020ee210 */ /* 0x000fe200007fe4ff */
[C---:B-1----:R-:W-:Y:S01]  /*5f00*/  HMMA.16816.F32.BF16 R4, R32.reuse, R8, RZ ;  /* 0x000000082004723c */ /* 0x042fe200000418ff */
[----:B------:R-:W1:Y:S02]  /*5f10*/  LDSM.16.M88.4 R144, [R195] ;  /* 0x00000000c390783b */ /* 0x000e640000000200 */
[----:B------:R-:W-:Y:S02]  /*5f20*/  @!P6 IADD3 R2, P0, R12, R20, RZ ;  /* 0x000000140c02e210 */ /* 0x000fe40007f1e0ff */
[C---:B------:R-:W-:Y:S02]  /*5f30*/  @!P6 IADD3.X R21, R13.reuse, R21, RZ, P1, !PT ;  /* 0x000000150d15e210 */ /* 0x040fe40000ffe4ff */
[C---:B------:R-:W-:Y:S01]  /*5f40*/  @!P6 IADD3.X R23, R13.reuse, R23, RZ, P0, !PT ;  /* 0x000000170d17e210 */ /* 0x040fe200007fe4ff */
[C---:B------:R-:W-:Y:S01]  /*5f50*/  HMMA.16816.F32.BF16 R8, R32.reuse, R10, RZ ;  /* 0x0000000a2008723c */ /* 0x040fe200000418ff */
[----:B------:R-:W5:Y:S03]  /*5f60*/  LDSM.16.M88.4 R148, [R206] ;  /* 0x00000000ce94783b */ /* 0x000f660000000200 */
[----:B------:R-:W-:Y:S02]  /*5f70*/  @!P6 LEA R160, P0, R22, c[0x0][0x1f8], 0x1 ;  /* 0x00007e0016a0ea11 */ /* 0x000fe400078008ff */
[----:B------:R-:W-:Y:S02]  /*5f80*/  @!P6 IADD3 R0, P1, R12, R222, RZ ;  /* 0x000000de0c00e210 */ /* 0x000fe40007f3e0ff */
[----:B------:R-:W-:Y:S01]  /*5f90*/  @!P6 LEA.HI.X R161, R22, c[0x0][0x1fc], R14, 0x1, P0 ;  /* 0x00007f0016a1ea11 */ /* 0x000fe200000f0c0e */
[----:B------:R-:W1:Y:S03]  /*5fa0*/  LDSM.16.M88.4 R152, [R205] ;  /* 0x00000000cd98783b */ /* 0x000e660000000200 */
[----:B------:R-:W-:Y:S02]  /*5fb0*/  @!P6 IADD3.X R13, R13, R224, RZ, P1, !PT ;  /* 0x000000e00d0de210 */ /* 0x000fe40000ffe4ff */
[----:B------:R-:W-:Y:S02]  /*5fc0*/  @!P6 LEA R100, P1, R0, c[0x0][0x1f8], 0x1 ;  /* 0x00007e000064ea11 */ /* 0x000fe400078208ff */
[----:B------:R-:W-:Y:S01]  /*5fd0*/  @!P6 LEA R28, P0, R2, c[0x0][0x1f8], 0x1 ;  /* 0x00007e00021cea11 */ /* 0x000fe200078008ff */
[----:B------:R-:W1:Y:S01]  /*5fe0*/  LDSM.16.M88.4 R156, [R204] ;  /* 0x00000000cc9c783b */ /* 0x000e620000000200 */
[----:B------:R-:W-:Y:S02]  /*5ff0*/  @!P6 LEA.HI.X R101, R0, c[0x0][0x1fc], R13, 0x1, P1 ;  /* 0x00007f000065ea11 */ /* 0x000fe400008f0c0d */
[C---:B--2---:R-:W-:Y:S01]  /*6000*/  HMMA.16816.F32.BF16 R12, R32.reuse, R16, RZ ;  /* 0x00000010200c723c */ /* 0x044fe200000418ff */
[C---:B------:R-:W-:Y:S04]  /*6010*/  @!P6 LEA R30, P1, R29.reuse, c[0x0][0x1f8], 0x1 ;  /* 0x00007e001d1eea11 */ /* 0x040fe800078208ff */
[----:B------:R-:W-:Y:S01]  /*6020*/  @!PT LDS RZ, [RZ] ;  /* 0x00000000fffff984 */ /* 0x000fe20000000800 */
[----:B------:R-:W-:Y:S01]  /*6030*/  @!PT LDS RZ, [RZ] ;  /* 0x00000000fffff984 */ /* 0x000fe20000000800 */
[----:B------:R-:W-:Y:S01]  /*6040*/  @!PT LDS RZ, [RZ] ;  /* 0x00000000fffff984 */ /* 0x000fe20000000800 */
[----:B------:R2:W-:Y:S01]  /*6050*/  @!P6 LDGSTS.E.BYPASS.LTC128B.128 [R207+0x100], [R162.64], !P5 ;  /* 0x00100000a2cfefae */ /* 0x0005e2000e901d46 */
[----:B------:R-:W-:Y:S02]  /*6060*/  @!P6 LEA.HI.X R31, R29, c[0x0][0x1fc], R21, 0x1, P1 ;  /* 0x00007f001d1fea11 */ /* 0x000fe400008f0c15 */
[C---:B------:R-:W-:Y:S01]  /*6070*/  HMMA.16816.F32.BF16 R16, R32.reuse, R18, RZ ;  /* 0x000000122010723c */ /* 0x040fe200000418ff */
[----:B------:R-:W-:Y:S04]  /*6080*/  @!P6 LEA.HI.X R29, R2, c[0x0][0x1fc], R23, 0x1, P0 ;  /* 0x00007f00021dea11 */ /* 0x000fe800000f0c17 */
[----:B------:R1:W-:Y:S03]  /*6090*/  @!P6 LDGSTS.E.BYPASS.LTC128B.128 [R207+0x2100], [R164.64], !P4 ;  /* 0x02100000a4cfefae */ /* 0x0003e6000e101d46 */
[C---:B---3--:R-:W-:Y:S05]  /*60a0*/  HMMA.16816.F32.BF16 R20, R32.reuse, R24, RZ ;  /* 0x000000182014723c */ /* 0x048fea00000418ff */
[----:B------:R2:W-:Y:S03]  /*60b0*/  @!P6 LDGSTS.E.BYPASS.LTC128B.128 [R207+0x4100], [R160.64], !P3 ;  /* 0x04100000a0cfefae */ /* 0x0005e6000d901d46 */
[C---:B------:R-:W-:Y:S05]  /*60c0*/  HMMA.16816.F32.BF16 R24, R32.reuse, R26, RZ ;  /* 0x0000001a2018723c */ /* 0x040fea00000418ff */
[----:B------:R3:W-:Y:S08]  /*60d0*/  @!P6 LDGSTS.E.BYPASS.LTC128B.128 [R207+0x1100], [R100.64], !P5 ;  /* 0x0110000064cfefae */ /* 0x0007f0000e901d46 */
[----:B------:R4:W-:Y:S08]  /*60e0*/  @!P6 LDGSTS.E.BYPASS.LTC128B.128 [R207+0x3100], [R30.64], !P4 ;  /* 0x031000001ecfefae */ /* 0x0009f0000e101d46 */
[----:B------:R4:W-:Y:S08]  /*60f0*/  @!P6 LDGSTS.E.BYPASS.LTC128B.128 [R207+0x5100], [R28.64], !P3 ;  /* 0x051000001ccfefae */ /* 0x0009f0000d901d46 */
[----:B--2---:R-:W-:Y:S08]  /*6100*/  LDSM.16.M88.4 R160, [R194] ;  /* 0x00000000c2a0783b */ /* 0x004ff00000000200 */
[----:B------:R-:W0:Y:S08]  /*6110*/  LDGDEPBAR ;  /* 0x00000000000079af */ /* 0x000e300000000000 */
[----:B-1----:R-:W1:Y:S01]  /*6120*/  LDSM.16.M88.4 R164, [R190] ;  /* 0x00000000bea4783b */ /* 0x002e620000000200 */
[C---:B----4-:R-:W-:Y:S07]  /*6130*/  HMMA.16816.F32.BF16 R28, R32.reuse, R136, RZ ;  /* 0x00000088201c723c */ /* 0x050fee00000418ff */
[----:B------:R-:W2:Y:S01]  /*6140*/  LDSM.16.M88.4 R168, [R190+0x800] ;  /* 0x00080000bea8783b */ /* 0x000ea20000000200 */
[----:B------:R-:W-:Y:S07]  /*6150*/  HMMA.16816.F32.BF16 R32, R32, R138, RZ ;  /* 0x0000008a2020723c */ /* 0x000fee00000418ff */
[----:B------:R-:W4:Y:S01]  /*6160*/  LDSM.16.M88.4 R136, [R190+0x1000] ;  /* 0x00100000be88783b */ /* 0x000f220000000200 */
[C---:B------:R-:W-:Y:S07]  /*6170*/  HMMA.16816.F32.BF16 R4, R140.reuse, R144, R4 ;  /* 0x000000908c04723c */ /* 0x040fee0000041804 */
[----:B------:R-:W-:Y:S01]  /*6180*/  LDSM.16.M88.4 R172, [R191+0x4000] ;  /* 0x00400000bfac783b */ /* 0x000fe20000000200 */
[C---:B------:R-:W-:Y:S07]  /*6190*/  HMMA.16816.F32.BF16 R8, R140.reuse, R146, R8 ;  /* 0x000000928c08723c */ /* 0x040fee0000041808 */
[----:B------:R-:W1:Y:S01]  /*61a0*/  LDSM.16.M88.4 R144, [R190+0x1800] ;  /* 0x00180000be90783b */ /* 0x000e620000000200 */
[C---:B-----5:R-:W-:Y:S07]  /*61b0*/  HMMA.16816.F32.BF16 R12, R140.reuse, R148, R12 ;  /* 0x000000948c0c723c */ /* 0x060fee000004180c */
[----:B------:R-:W-:Y:S01]  /*61c0*/  LDSM.16.M88.4 R176, [R184+0x2000] ;  /* 0x00200000b8b0783b */ /* 0x000fe20000000200 */
[C---:B------:R-:W-:Y:S07]  /*61d0*/  HMMA.16816.F32.BF16 R16, R140.reuse, R150, R16 ;  /* 0x000000968c10723c */ /* 0x040fee0000041810 */
[----:B------:R-:W-:Y:S01]  /*61e0*/  LDSM.16.M88.4 R148, [R193] ;  /* 0x00000000c194783b */ /* 0x000fe20000000200 */
[C---:B------:R-:W-:Y:S07]  /*61f0*/  HMMA.16816.F32.BF16 R20, R140.reuse, R152, R20 ;  /* 0x000000988c14723c */ /* 0x040fee0000041814 */
[----:B------:R-:W5:Y:S01]  /*6200*/  LDL R181, [R1+0x4] ;  /* 0x0000040001b57983 */ /* 0x000f620000100800 */
[C---:B------:R-:W-:Y:S03]  /*6210*/  HMMA.16816.F32.BF16 R24, R140.reuse, R154, R24 ;  /* 0x0000009a8c18723c */ /* 0x040fe60000041818 */
[----:B------:R-:W3:Y:S05]  /*6220*/  LDSM.16.M88.4 R152, [R187] ;  /* 0x00000000bb98783b */ /* 0x000eea0000000200 */
[C---:B------:R-:W-:Y:S08]  /*6230*/  HMMA.16816.F32.BF16 R28, R140.reuse, R156, R28 ;  /* 0x0000009c8c1c723c */ /* 0x040ff0000004181c */
[----:B------:R-:W-:Y:S01]  /*6240*/  HMMA.16816.F32.BF16 R32, R140, R158, R32 ;  /* 0x0000009e8c20723c */ /* 0x000fe20000041820 */
[----:B------:R-:W3:Y:S07]  /*6250*/  LDSM.16.M88.4 R140, [R187+0x800] ;  /* 0x00080000bb8c783b */ /* 0x000eee0000000200 */
[C---:B-1----:R-:W-:Y:S01]  /*6260*/  HMMA.16816.F32.BF16 R4, R160.reuse, R164, R4 ;  /* 0x000000a4a004723c */ /* 0x042fe20000041804 */
[----:B------:R-:W1:Y:S07]  /*6270*/  LDSM.16.M88.4 R156, [R187+0x1000] ;  /* 0x00100000bb9c783b */ /* 0x000e6e0000000200 */
[C---:B------:R-:W-:Y:S01]  /*6280*/  HMMA.16816.F32.BF16 R8, R160.reuse, R166, R8 ;  /* 0x000000a6a008723c */ /* 0x040fe20000041808 */
[----:B------:R-:W1:Y:S07]  /*6290*/  LDSM.16.M88.4 R164, [R187+0x1800] ;  /* 0x00180000bba4783b */ /* 0x000e6e0000000200 */
[C---:B--2---:R-:W-:Y:S08]  /*62a0*/  HMMA.16816.F32.BF16 R12, R160.reuse, R168, R12 ;  /* 0x000000a8a00c723c */ /* 0x044ff0000004180c */
[C---:B------:R-:W-:Y:S01]  /*62b0*/  HMMA.16816.F32.BF16 R16, R160.reuse, R170, R16 ;  /* 0x000000aaa010723c */ /* 0x040fe20000041810 */
[----:B------:R-:W-:Y:S07]  /*62c0*/  LDSM.16.M88.4 R168, [R191+0x8000] ;  /* 0x00800000bfa8783b */ /* 0x000fee0000000200 */
[C---:B----4-:R-:W-:Y:S08]  /*62d0*/  HMMA.16816.F32.BF16 R20, R160.reuse, R136, R20 ;  /* 0x00000088a014723c */ /* 0x050ff00000041814 */
[C---:B------:R-:W-:Y:S01]  /*62e0*/  HMMA.16816.F32.BF16 R24, R160.reuse, R138, R24 ;  /* 0x0000008aa018723c */ /* 0x040fe20000041818 */
[----:B------:R-:W2:Y:S07]  /*62f0*/  LDSM.16.M88.4 R136, [R184+0x2800] ;  /* 0x00280000b888783b */ /* 0x000eae0000000200 */
[C---:B------:R-:W-:Y:S08]  /*6300*/  HMMA.16816.F32.BF16 R28, R160.reuse, R144, R28 ;  /* 0x00000090a01c723c */ /* 0x040ff0000004181c */
[----:B------:R-:W-:Y:S01]  /*6310*/  HMMA.16816.F32.BF16 R32, R160, R146, R32 ;  /* 0x00000092a020723c */ /* 0x000fe20000041820 */
[----:B------:R-:W4:Y:S07]  /*6320*/  LDSM.16.M88.4 R144, [R184+0x3000] ;  /* 0x00300000b890783b */ /* 0x000f2e0000000200 */
[C---:B---3--:R-:W-:Y:S01]  /*6330*/  HMMA.16816.F32.BF16 R4, R148.reuse, R152, R4 ;  /* 0x000000989404723c */ /* 0x048fe20000041804 */
[----:B------:R-:W-:Y:S07]  /*6340*/  LDSM.16.M88.4 R160, [R201] ;  /* 0x00000000c9a0783b */ /* 0x000fee0000000200 */
[C---:B------:R-:W-:Y:S01]  /*6350*/  HMMA.16816.F32.BF16 R8, R148.reuse, R154, R8 ;  /* 0x0000009a9408723c */ /* 0x040fe20000041808 */
[----:B------:R-:W-:Y:S07]  /*6360*/  LDSM.16.M88.4 R152, [R203] ;  /* 0x00000000cb98783b */ /* 0x000fee0000000200 */
[C---:B------:R-:W-:Y:S08]  /*6370*/  HMMA.16816.F32.BF16 R12, R148.reuse, R140, R12 ;  /* 0x0000008c940c723c */ /* 0x040ff0000004180c */
[C---:B------:R-:W-:Y:S01]  /*6380*/  HMMA.16816.F32.BF16 R16, R148.reuse, R142, R16 ;  /* 0x0000008e9410723c */ /* 0x040fe20000041810 */
[----:B------:R-:W3:Y:S07]  /*6390*/  LDSM.16.M88.4 R140, [R184+0x3800] ;  /* 0x00380000b88c783b */ /* 0x000eee0000000200 */
[C---:B-1----:R-:W-:Y:S08]  /*63a0*/  HMMA.16816.F32.BF16 R20, R148.reuse, R156, R20 ;  /* 0x0000009c9414723c */ /* 0x042ff00000041814 */
[C---:B------:R-:W-:Y:S01]  /*63b0*/  HMMA.16816.F32.BF16 R24, R148.reuse, R158, R24 ;  /* 0x0000009e9418723c */ /* 0x040fe20000041818 */
[----:B------:R-:W-:Y:S07]  /*63c0*/  LDSM.16.M88.4 R156, [R202] ;  /* 0x00000000ca9c783b */ /* 0x000fee0000000200 */
[C---:B------:R-:W-:Y:S08]  /*63d0*/  HMMA.16816.F32.BF16 R28, R148.reuse, R164, R28 ;  /* 0x000000a4941c723c */ /* 0x040ff0000004181c */
[----:B------:R-:W-:Y:S01]  /*63e0*/  HMMA.16816.F32.BF16 R32, R148, R166, R32 ;  /* 0x000000a69420723c */ /* 0x000fe20000041820 */
[----:B------:R-:W1:Y:S07]  /*63f0*/  LDSM.16.M88.4 R148, [R192+0x4000] ;  /* 0x00400000c094783b */ /* 0x000e6e0000000200 */
[C---:B------:R-:W-:Y:S01]  /*6400*/  HMMA.16816.F32.BF16 R4, R172.reuse, R176, R4 ;  /* 0x000000b0ac04723c */ /* 0x040fe20000041804 */
[----:B------:R-:W-:Y:S07]  /*6410*/  LDSM.16.M88.4 R164, [R190+0x2000] ;  /* 0x00200000bea4783b */ /* 0x000fee0000000200 */
[C---:B------:R-:W-:Y:S01]  /*6420*/  HMMA.16816.F32.BF16 R8, R172.reuse, R178, R8 ;  /* 0x000000b2ac08723c */ /* 0x040fe20000041808 */
[----:B------:R-:W-:Y:S07]  /*6430*/  LDSM.16.M88.4 R176, [R184+0x4800] ;  /* 0x00480000b8b0783b */ /* 0x000fee0000000200 */
[C---:B--2---:R-:W-:Y:S08]  /*6440*/  HMMA.16816.F32.BF16 R12, R172.reuse, R136, R12 ;  /* 0x00000088ac0c723c */ /* 0x044ff0000004180c */
[C---:B------:R-:W-:Y:S01]  /*6450*/  HMMA.16816.F32.BF16 R16, R172.reuse, R138, R16 ;  /* 0x0000008aac10723c */ /* 0x040fe20000041810 */
[----:B------:R-:W2:Y:S07]  /*6460*/  LDSM.16.M88.4 R136, [R200] ;  /* 0x00000000c888783b */ /* 0x000eae0000000200 */
[C---:B----4-:R-:W-:Y:S08]  /*6470*/  HMMA.16816.F32.BF16 R20, R172.reuse, R144, R20 ;  /* 0x00000090ac14723c */ /* 0x050ff00000041814 */
[C---:B------:R-:W-:Y:S01]  /*6480*/  HMMA.16816.F32.BF16 R24, R172.reuse, R146, R24 ;  /* 0x00000092ac18723c */ /* 0x040fe20000041818 */
[----:B------:R-:W4:Y:S07]  /*6490*/  LDSM.16.M88.4 R144, [R194+0x4000] ;  /* 0x00400000c290783b */ /* 0x000f2e0000000200 */
[C---:B---3--:R-:W-:Y:S08]  /*64a0*/  HMMA.16816.F32.BF16 R28, R172.reuse, R140, R28 ;  /* 0x0000008cac1c723c */ /* 0x048ff0000004181c */
[----:B------:R-:W-:Y:S01]  /*64b0*/  HMMA.16816.F32.BF16 R32, R172, R142, R32 ;  /* 0x0000008eac20723c */ /* 0x000fe20000041820 */
[----:B------:R-:W3:Y:S07]  /*64c0*/  LDSM.16.M88.4 R140, [R190+0x2800] ;  /* 0x00280000be8c783b */ /* 0x000eee0000000200 */
[C---:B-1----:R-:W-:Y:S01]  /*64d0*/  HMMA.16816.F32.BF16 R4, R148.reuse, R152, R4 ;  /* 0x000000989404723c */ /* 0x042fe20000041804 */
[----:B------:R-:W-:Y:S07]  /*64e0*/  LDSM.16.M88.4 R172, [R184+0x4000] ;  /* 0x00400000b8ac783b */ /* 0x000fee0000000200 */
[C---:B------:R-:W-:Y:S01]  /*64f0*/  HMMA.16816.F32.BF16 R8, R148.reuse, R154, R8 ;  /* 0x0000009a9408723c */ /* 0x040fe20000041808 */
[----:B------:R-:W1:Y:S07]  /*6500*/  LDSM.16.M88.4 R152, [R190+0x3000] ;  /* 0x00300000be98783b */ /* 0x000e6e0000000200 */
[C---:B------:R-:W-:Y:S08]  /*6510*/  HMMA.16816.F32.BF16 R12, R148.reuse, R156, R12 ;  /* 0x0000009c940c723c */ /* 0x040ff0000004180c */
[C---:B------:R-:W-:Y:S01]  /*6520*/  HMMA.16816.F32.BF16 R16, R148.reuse, R158, R16 ;  /* 0x0000009e9410723c */ /* 0x040fe20000041810 */
[----:B------:R-:W-:Y:S07]  /*6530*/  LDSM.16.M88.4 R156, [R187+0x2000] ;  /* 0x00200000bb9c783b */ /* 0x000fee0000000200 */
[C---:B------:R-:W-:Y:S08]  /*6540*/  HMMA.16816.F32.BF16 R20, R148.reuse, R160, R20 ;  /* 0x000000a09414723c */ /* 0x040ff00000041814 */
[C---:B------:R-:W-:Y:S01]  /*6550*/  HMMA.16816.F32.BF16 R24, R148.reuse, R162, R24 ;  /* 0x000000a29418723c */ /* 0x040fe20000041818 */
[----:B------:R-:W-:Y:S07]  /*6560*/  LDSM.16.M88.4 R160, [R187+0x2800] ;  /* 0x00280000bba0783b */ /* 0x000fee0000000200 */
[C---:B--2---:R-:W-:Y:S08]  /*6570*/  HMMA.16816.F32.BF16 R28, R148.reuse, R136, R28 ;  /* 0x00000088941c723c */ /* 0x044ff0000004181c */
[----:B------:R-:W-:Y:S01]  /*6580*/  HMMA.16816.F32.BF16 R32, R148, R138, R32 ;  /* 0x0000008a9420723c */ /* 0x000fe20000041820 */
[----:B------:R-:W2:Y:S07]  /*6590*/  LDSM.16.M88.4 R136, [R190+0x3800] ;  /* 0x00380000be88783b */ /* 0x000eae0000000200 */
[C---:B----4-:R-:W-:Y:S01]  /*65a0*/  HMMA.16816.F32.BF16 R4, R144.reuse, R164, R4 ;  /* 0x000000a49004723c */ /* 0x050fe20000041804 */
[----:B------:R-:W4:Y:S07]  /*65b0*/  LDSM.16.M88.4 R148, [R193+0x4000] ;  /* 0x00400000c194783b */ /* 0x000f2e0000000200 */
[C---:B------:R-:W-:Y:S01]  /*65c0*/  HMMA.16816.F32.BF16 R8, R144.reuse, R166, R8 ;  /* 0x000000a69008723c */ /* 0x040fe20000041808 */
[----:B------:R-:W4:Y:S07]  /*65d0*/  LDSM.16.M88.4 R164, [R187+0x3000] ;  /* 0x00300000bba4783b */ /* 0x000f2e0000000200 */
[C---:B---3--:R-:W-:Y:S08]  /*65e0*/  HMMA.16816.F32.BF16 R12, R144.reuse, R140, R12 ;  /* 0x0000008c900c723c */ /* 0x048ff0000004180c */
[C---:B------:R-:W-:Y:S01]  /*65f0*/  HMMA.16816.F32.BF16 R16, R144.reuse, R142, R16 ;  /* 0x0000008e9010723c */ /* 0x040fe20000041810 */
[----:B------:R-:W3:Y:S07]  /*6600*/  LDSM.16.M88.4 R140, [R187+0x3800] ;  /* 0x00380000bb8c783b */ /* 0x000eee0000000200 */
[C---:B-1----:R-:W-:Y:S08]  /*6610*/  HMMA.16816.F32.BF16 R20, R144.reuse, R152, R20 ;  /* 0x000000989014723c */ /* 0x042ff00000041814 */
[C---:B------:R-:W-:Y:S01]  /*6620*/  HMMA.16816.F32.BF16 R24, R144.reuse, R154, R24 ;  /* 0x0000009a9018723c */ /* 0x040fe20000041818 */
[----:B------:R-:W-:Y:S07]  /*6630*/  LDSM.16.M88.4 R152, [R192+0x8000] ;  /* 0x00800000c098783b */ /* 0x000fee0000000200 */
[C---:B--2---:R-:W-:Y:S08]  /*6640*/  HMMA.16816.F32.BF16 R28, R144.reuse, R136, R28 ;  /* 0x00000088901c723c */ /* 0x044ff0000004181c */
[----:B------:R-:W-:Y:S01]  /*6650*/  HMMA.16816.F32.BF16 R32, R144, R138, R32 ;  /* 0x0000008a9020723c */ /* 0x000fe20000041820 */
[----:B------:R-:W1:Y:S07]  /*6660*/  LDSM.16.M88.4 R136, [R184+0x5000] ;  /* 0x00500000b888783b */ /* 0x000e6e0000000200 */
[C---:B----4-:R-:W-:Y:S01]  /*6670*/  HMMA.16816.F32.BF16 R4, R148.reuse, R156, R4 ;  /* 0x0000009c9404723c */ /* 0x050fe20000041804 */
[----:B------:R-:W2:Y:S07]  /*6680*/  LDSM.16.M88.4 R144, [R184+0x5800] ;  /* 0x00580000b890783b */ /* 0x000eae0000000200 */
[C---:B------:R-:W-:Y:S01]  /*6690*/  HMMA.16816.F32.BF16 R8, R148.reuse, R158, R8 ;  /* 0x0000009e9408723c */ /* 0x040fe20000041808 */
[----:B------:R-:W4:Y:S07]  /*66a0*/  LDSM.16.M88.4 R156, [R199] ;  /* 0x00000000c79c783b */ /* 0x000f2e0000000200 */
[C---:B------:R-:W-:Y:S08]  /*66b0*/  HMMA.16816.F32.BF16 R12, R148.reuse, R160, R12 ;  /* 0x000000a0940c723c */ /* 0x040ff0000004180c */
[C---:B------:R-:W-:Y:S01]  /*66c0*/  HMMA.16816.F32.BF16 R16, R148.reuse, R162, R16 ;  /* 0x000000a29410723c */ /* 0x040fe20000041810 */
[----:B------:R-:W1:Y:S07]  /*66d0*/  LDSM.16.M88.4 R160, [R198] ;  /* 0x00000000c6a0783b */ /* 0x000e6e0000000200 */
[C---:B------:R-:W-:Y:S08]  /*66e0*/  HMMA.16816.F32.BF16 R20, R148.reuse, R164, R20 ;  /* 0x000000a49414723c */ /* 0x040ff00000041814 */
[C---:B------:R-:W-:Y:S01]  /*66f0*/  HMMA.16816.F32.BF16 R24, R148.reuse, R166, R24 ;  /* 0x000000a69418723c */ /* 0x040fe20000041818 */
[----:B------:R-:W-:Y:S07]  /*6700*/  LDSM.16.M88.4 R164, [R194+0x8000] ;  /* 0x00800000c2a4783b */ /* 0x000fee0000000200 */
[C---:B---3--:R-:W-:Y:S08]  /*6710*/  HMMA.16816.F32.BF16 R28, R148.reuse, R140, R28 ;  /* 0x0000008c941c723c */ /* 0x048ff0000004181c */
[----:B------:R-:W-:Y:S01]  /*6720*/  HMMA.16816.F32.BF16 R32, R148, R142, R32 ;  /* 0x0000008e9420723c */ /* 0x000fe20000041820 */
[----:B------:R-:W3:Y:S07]  /*6730*/  LDSM.16.M88.4 R140, [R197] ;  /* 0x00000000c58c783b */ /* 0x000eee0000000200 */
[C---:B------:R-:W-:Y:S01]  /*6740*/  HMMA.16816.F32.BF16 R4, R168.reuse, R172, R4 ;  /* 0x000000aca804723c */ /* 0x040fe20000041804 */
[----:B------:R-:W2:Y:S07]  /*6750*/  LDSM.16.M88.4 R148, [R196] ;  /* 0x00000000c494783b */ /* 0x000eae0000000200 */
[C---:B------:R-:W-:Y:S01]  /*6760*/  HMMA.16816.F32.BF16 R8, R168.reuse, R174, R8 ;  /* 0x000000aea808723c */ /* 0x040fe20000041808 */
[----:B------:R-:W3:Y:S07]  /*6770*/  LDSM.16.M88.4 R172, [R190+0x4000] ;  /* 0x00400000beac783b */ /* 0x000eee0000000200 */
[C---:B------:R-:W-:Y:S08]  /*6780*/  HMMA.16816.F32.BF16 R12, R168.reuse, R176, R12 ;  /* 0x000000b0a80c723c */ /* 0x040ff0000004180c */
[C---:B------:R-:W-:Y:S01]  /*6790*/  HMMA.16816.F32.BF16 R16, R168.reuse, R178, R16 ;  /* 0x000000b2a810723c */ /* 0x040fe20000041810 */
[----:B------:R-:W-:Y:S07]  /*67a0*/  LDSM.16.M88.4 R176, [R187+0x4000] ;  /* 0x00400000bbb0783b */ /* 0x000fee0000000200 */
[C---:B-1----:R-:W-:Y:S08]  /*67b0*/  HMMA.16816.F32.BF16 R20, R168.reuse, R136, R20 ;  /* 0x00000088a814723c */ /* 0x042ff00000041814 */
[C---:B------:R-:W-:Y:S01]  /*67c0*/  HMMA.16816.F32.BF16 R24, R168.reuse, R138, R24 ;  /* 0x0000008aa818723c */ /* 0x040fe20000041818 */
[----:B------:R-:W1:Y:S07]  /*67d0*/  LDSM.16.M88.4 R136, [R190+0x4800] ;  /* 0x00480000be88783b */ /* 0x000e6e0000000200 */
[C---:B--2---:R-:W-:Y:S08]  /*67e0*/  HMMA.16816.F32.BF16 R28, R168.reuse, R144, R28 ;  /* 0x00000090a81c723c */ /* 0x044ff0000004181c */
[----:B------:R-:W-:Y:S01]  /*67f0*/  HMMA.16816.F32.BF16 R32, R168, R146, R32 ;  /* 0x00000092a820723c */ /* 0x000fe20000041820 */
[----:B------:R-:W2:Y:S07]  /*6800*/  LDSM.16.M88.4 R144, [R190+0x5000] ;  /* 0x00500000be90783b */ /* 0x000eae0000000200 */
[C---:B----4-:R-:W-:Y:S01]  /*6810*/  HMMA.16816.F32.BF16 R4, R152.reuse, R156, R4 ;  /* 0x0000009c9804723c */ /* 0x050fe20000041804 */
[----:B------:R-:W-:Y:S07]  /*6820*/  LDSM.16.M88.4 R168, [R193+0x8000] ;  /* 0x00800000c1a8783b */ /* 0x000fee0000000200 */
[C---:B------:R-:W-:Y:S01]  /*6830*/  HMMA.16816.F32.BF16 R8, R152.reuse, R158, R8 ;  /* 0x0000009e9808723c */ /* 0x040fe20000041808 */
[----:B------:R-:W4:Y:S07]  /*6840*/  LDSM.16.M88.4 R156, [R190+0x5800] ;  /* 0x00580000be9c783b */ /* 0x000f2e0000000200 */
[C---:B------:R-:W-:Y:S08]  /*6850*/  HMMA.16816.F32.BF16 R12, R152.reuse, R160, R12 ;  /* 0x000000a0980c723c */ /* 0x040ff0000004180c */
        /* <DEDUP_REMOVED lines=8> */
[C---:B------:R-:W-:Y:S01]  /*68e0*/  HMMA.16816.F32.BF16 R16, R164.reuse, R138, R16 ;  /* 0x0000008aa410723c */ /* 0x040fe20000041810 */
[----:B------:R-:W1:Y:S07]  /*68f0*/  LDSM.16.M88.4 R136, [R187+0x4800] ;  /* 0x00480000bb88783b */ /* 0x000e6e0000000200 */
[C---:B--2---:R-:W-:Y:S08]  /*6900*/  HMMA.16816.F32.BF16 R20, R164.reuse, R144, R20 ;  /* 0x00000090a414723c */ /* 0x044ff00000041814 */
[C---:B------:R-:W-:Y:S08]  /*6910*/  HMMA.16816.F32.BF16 R24, R164.reuse, R146, R24 ;  /* 0x00000092a418723c */ /* 0x040ff00000041818 */
[C---:B----4-:R-:W-:Y:S08]  /*6920*/  HMMA.16816.F32.BF16 R28, R164.reuse, R156, R28 ;  /* 0x0000009ca41c723c */ /* 0x050ff0000004181c */
[----:B------:R-:W-:Y:S08]  /*6930*/  HMMA.16816.F32.BF16 R32, R164, R158, R32 ;  /* 0x0000009ea420723c */ /* 0x000ff00000041820 */
[C---:B------:R-:W-:Y:S08]  /*6940*/  HMMA.16816.F32.BF16 R4, R168.reuse, R176, R4 ;  /* 0x000000b0a804723c */ /* 0x040ff00000041804 */
[C---:B------:R-:W-:Y:S08]  /*6950*/  HMMA.16816.F32.BF16 R8, R168.reuse, R178, R8 ;  /* 0x000000b2a808723c */ /* 0x040ff00000041808 */
[C---:B-1----:R-:W-:Y:S08]  /*6960*/  HMMA.16816.F32.BF16 R12, R168.reuse, R136, R12 ;  /* 0x00000088a80c723c */ /* 0x042ff0000004180c */
[C---:B------:R-:W-:Y:S04]  /*6970*/  HMMA.16816.F32.BF16 R16, R168.reuse, R138, R16 ;  /* 0x0000008aa810723c */ /* 0x040fe80000041810 */
[----:B------:R-:W-:Y:S04]  /*6980*/  FMUL.FTZ R0, R4, c[0x0][0x320] ;  /* 0x0000c80004007a20 */ /* 0x000fe80000410000 */
[----:B------:R1:W2:Y:S01]  /*6990*/  MUFU.TANH R147, R0 ;  /* 0x0000000000937308 */ /* 0x0002a20000002400 */
[----:B------:R-:W-:Y:S09]  /*69a0*/  FMUL.FTZ R2, R11, c[0x0][0x320] ;  /* 0x0000c8000b027a20 */ /* 0x000ff20000410000 */
[----:B------:R-:W-:Y:S01]  /*69b0*/  MUFU.TANH R140, R2 ;  /* 0x00000002008c7308 */ /* 0x000fe20000002400 */
[----:B-1----:R-:W-:Y:S09]  /*69c0*/  FMUL.FTZ R0, R5, c[0x0][0x320] ;  /* 0x0000c80005007a20 */ /* 0x002ff20000410000 */
[----:B------:R1:W3:Y:S02]  /*69d0*/  MUFU.TANH R146, R0 ;  /* 0x0000000000927308 */ /* 0x0002e40000002400 */
[----:B-1----:R-:W-:Y:S08]  /*69e0*/  FMUL.FTZ R0, R6, c[0x0][0x320] ;  /* 0x0000c80006007a20 */ /* 0x002ff00000410000 */
[----:B------:R1:W-:Y:S02]  /*69f0*/  MUFU.TANH R145, R0 ;  /* 0x0000000000917308 */ /* 0x0003e40000002400 */
[----:B-1----:R-:W-:Y:S02]  /*6a00*/  FMUL.FTZ R0, R7, c[0x0][0x320] ;  /* 0x0000c80007007a20 */ /* 0x002fe40000410000 */
[----:B------:R-:W1:Y:S06]  /*6a10*/  LDSM.16.M88.4 R4, [R187+0x5000] ;  /* 0x00500000bb04783b */ /* 0x000e6c0000000200 */
[----:B------:R4:W1:Y:S02]  /*6a20*/  MUFU.TANH R144, R0 ;  /* 0x0000000000907308 */ /* 0x0008640000002400 */
[----:B----4-:R-:W-:Y:S08]  /*6a30*/  FMUL.FTZ R0, R8, c[0x0][0x320] ;  /* 0x0000c80008007a20 */ /* 0x010ff00000410000 */
[----:B------:R4:W-:Y:S01]  /*6a40*/  MUFU.TANH R143, R0 ;  /* 0x00000000008f7308 */ /* 0x0009e20000002400 */
[C---:B-1----:R-:W-:Y:S07]  /*6a50*/  HMMA.16816.F32.BF16 R20, R168.reuse, R4, R20 ;  /* 0x00000004a814723c */ /* 0x042fee0000041814 */
[----:B------:R-:W-:Y:S01]  /*6a60*/  MOV R5, 0xffffffc0 ;  /* 0xffffffc000057802 */ /* 0x000fe20000000f00 */
[C---:B------:R-:W-:Y:S04]  /*6a70*/  HMMA.16816.F32.BF16 R24, R168.reuse, R6, R24 ;  /* 0x00000006a818723c */ /* 0x040fe80000041818 */
[----:B----4-:R-:W-:Y:S04]  /*6a80*/  FMUL.FTZ R0, R9, c[0x0][0x320] ;  /* 0x0000c80009007a20 */ /* 0x010fe80000410000 */
[----:B------:R1:W-:Y:S08]  /*6a90*/  MUFU.TANH R142, R0 ;  /* 0x00000000008e7308 */ /* 0x0003f00000002400 */
[----:B------:R-:W-:Y:S04]  /*6aa0*/  FMUL.FTZ R4, R21, c[0x0][0x320] ;  /* 0x0000c80015047a20 */ /* 0x000fe80000410000 */
[----:B------:R-:W-:Y:S01]  /*6ab0*/  MUFU.TANH R6, R4 ;  /* 0x0000000400067308 */ /* 0x000fe20000002400 */
[----:B-1----:R-:W-:Y:S02]  /*6ac0*/  FMUL.FTZ R0, R10, c[0x0][0x320] ;  /* 0x0000c8000a007a20 */ /* 0x002fe40000410000 */
[----:B------:R-:W1:Y:S01]  /*6ad0*/  LDSM.16.M88.4 R8, [R187+0x5800] ;  /* 0x00580000bb08783b */ /* 0x000e620000000200 */
[----:B------:R-:W-:Y:S06]  /*6ae0*/  DEPBAR.LE SB0, 0x0 ;  /* 0x000080000000791a */ /* 0x000fec0000000000 */
[----:B------:R4:W1:Y:S01]  /*6af0*/  MUFU.TANH R141, R0 ;  /* 0x00000000008d7308 */ /* 0x0008620000002400 */
[----:B------:R-:W-:Y:S01]  /*6b00*/  BAR.SYNC.DEFER_BLOCKING 0x0 ;  /* 0x0000000000007b1d */ /* 0x000fe20000010000 */
[----:B----4-:R-:W-:Y:S08]  /*6b10*/  FMUL.FTZ R0, R12, c[0x0][0x320] ;  /* 0x0000c8000c007a20 */ /* 0x010ff00000410000 */
[----:B------:R4:W-:Y:S01]  /*6b20*/  MUFU.TANH R137, R0 ;  /* 0x0000000000897308 */ /* 0x0009e20000002400 */
[C---:B-1----:R-:W-:Y:S08]  /*6b30*/  HMMA.16816.F32.BF16 R28, R168.reuse, R8, R28 ;  /* 0x00000008a81c723c */ /* 0x042ff0000004181c */
[----:B------:R-:W-:Y:S04]  /*6b40*/  HMMA.16816.F32.BF16 R32, R168, R10, R32 ;  /* 0x0000000aa820723c */ /* 0x000fe80000041820 */
[----:B----4-:R-:W-:Y:S04]  /*6b50*/  FMUL.FTZ R0, R13, c[0x0][0x320] ;  /* 0x0000c8000d007a20 */ /* 0x010fe80000410000 */
[----:B------:R1:W4:Y:S04]  /*6b60*/  MUFU.TANH R136, R0 ;  /* 0x0000000000887308 */ /* 0x0003280000002400 */
[----:B-1----:R-:W-:Y:S06]  /*6b70*/  FMUL.FTZ R0, R14, c[0x0][0x320] ;  /* 0x0000c8000e007a20 */ /* 0x002fec0000410000 */
[----:B------:R1:W-:Y:S02]  /*6b80*/  MUFU.TANH R103, R0 ;  /* 0x0000000000677308 */ /* 0x0003e40000002400 */
[----:B-1----:R-:W-:Y:S08]  /*6b90*/  FMUL.FTZ R0, R15, c[0x0][0x320] ;  /* 0x0000c8000f007a20 */ /* 0x002ff00000410000 */
[----:B------:R1:W-:Y:S02]  /*6ba0*/  MUFU.TANH R101, R0 ;  /* 0x0000000000657308 */ /* 0x0003e40000002400 */
[----:B-1----:R-:W-:Y:S08]  /*6bb0*/  FMUL.FTZ R0, R16, c[0x0][0x320] ;  /* 0x0000c80010007a20 */ /* 0x002ff00000410000 */
[----:B------:R1:W1:Y:S02]  /*6bc0*/  MUFU.TANH R13, R0 ;  /* 0x00000000000d7308 */ /* 0x0002640000002400 */
[----:B-1----:R-:W-:Y:S08]  /*6bd0*/  FMUL.FTZ R0, R17, c[0x0][0x320] ;  /* 0x0000c80011007a20 */ /* 0x002ff00000410000 */
[----:B------:R1:W-:Y:S02]  /*6be0*/  MUFU.TANH R100, R0 ;  /* 0x0000000000647308 */ /* 0x0003e40000002400 */
[----:B-1----:R-:W-:Y:S08]  /*6bf0*/  FMUL.FTZ R0, R18, c[0x0][0x320] ;  /* 0x0000c80012007a20 */ /* 0x002ff00000410000 */
[----:B------:R1:W-:Y:S02]  /*6c00*/  MUFU.TANH R17, R0 ;  /* 0x0000000000117308 */ /* 0x0003e40000002400 */
[----:B-1----:R-:W-:Y:S08]  /*6c10*/  FMUL.FTZ R0, R19, c[0x0][0x320] ;  /* 0x0000c80013007a20 */ /* 0x002ff00000410000 */
[----:B------:R1:W1:Y:S02]  /*6c20*/  MUFU.TANH R16, R0 ;  /* 0x0000000000107308 */ /* 0x0002640000002400 */
[----:B-1----:R-:W-:Y:S08]  /*6c30*/  FMUL.FTZ R0, R20, c[0x0][0x320] ;  /* 0x0000c80014007a20 */ /* 0x002ff00000410000 */
[----:B------:R5:W-:Y:S02]  /*6c40*/  MUFU.TANH R18, R0 ;  /* 0x0000000000127308 */ /* 0x000be40000002400 */
[----:B-----5:R-:W-:Y:S05]  /*6c50*/  IADD3 R0, R181, R233, RZ ;  /* 0x000000e9b5007210 */ /* 0x020fea0007ffe0ff */
[----:B------:R-:W-:Y:S05]  /*6c60*/  @P2 IMAD.HI.U32 R2, R0, c[0x0][0x2c8], RZ ;  /* 0x0000b20000022a27 */ /* 0x000fea00078e00ff */
[----:B------:R-:W-:Y:S01]  /*6c70*/  @P2 SHF.R.U32.HI R0, RZ, c[0x0][0x2cc], R2 ;  /* 0x0000b300ff002a19 */ /* 0x000fe20000011602 */
[----:B------:R-:W-:Y:S04]  /*6c80*/  FMUL.FTZ R2, R22, c[0x0][0x320] ;  /* 0x0000c80016027a20 */ /* 0x000fe80000410000 */
[----:B------:R1:W-:Y:S01]  /*6c90*/  MUFU.TANH R138, R2 ;  /* 0x00000002008a7308 */ /* 0x0003e20000002400 */
[----:B------:R-:W-:Y:S08]  /*6ca0*/  SHFL.IDX PT, R4, R0, 0x1, 0x1c1f ;  /* 0x003c1f0000047f89 */ /* 0x000ff000000e0000 */
[----:B-1----:R1:W5:Y:S02]  /*6cb0*/  SHFL.IDX PT, R2, R0, RZ, 0x1c1f ;  /* 0x001c1fff00027589 */ /* 0x00236400000e0000 */
[----:B-1----:R-:W-:Y:S04]  /*6cc0*/  FMUL.FTZ R0, R23, c[0x0][0x320] ;  /* 0x0000c80017007a20 */ /* 0x002fe80000410000 */
[----:B------:R1:W-:Y:S02]  /*6cd0*/  MUFU.TANH R19, R0 ;  /* 0x0000000000137308 */ /* 0x0003e40000002400 */
[----:B-1----:R-:W-:Y:S02]  /*6ce0*/  IMAD R0, R180, R5, 0x1 ;  /* 0x00000001b4007424 */ /* 0x002fe400078e0205 */
[----:B------:R-:W-:Y:S03]  /*6cf0*/  FMUL.FTZ R5, R24, c[0x0][0x320] ;  /* 0x0000c80018057a20 */ /* 0x000fe60000410000 */
[----:B------:R-:W-:Y:S03]  /*6d00*/  IADD3 R0, R230, R0, -R229 ;  /* 0x00000000e6007210 */ /* 0x000fe60007ffe8e5 */
[----:B------:R1:W1:Y:S01]  /*6d10*/  MUFU.TANH R12, R5 ;  /* 0x00000005000c7308 */ /* 0x0002620000002400 */
[----:B------:R-:W-:Y:S04]  /*6d20*/  IADD3 R0, R0, -R231, RZ ;  /* 0x800000e700007210 */ /* 0x000fe80007ffe0ff */
[C---:B-----5:R-:W-:Y:S02]  /*6d30*/  IADD3 R2, R0.reuse, R2, RZ ;  /* 0x0000000200027210 */ /* 0x060fe40007ffe0ff */
[----:B------:R-:W-:Y:S01]  /*6d40*/  IADD3 R0, R0, R4, RZ ;  /* 0x0000000400007210 */ /* 0x000fe20007ffe0ff */
[----:B------:R-:W-:Y:S01]  /*6d50*/  FMUL.FTZ R4, R26, c[0x0][0x320] ;  /* 0x0000c8001a047a20 */ /* 0x000fe20000410000 */
[C---:B------:R-:W-:Y:S02]  /*6d60*/  ISETP.GT.AND P6, PT, R2.reuse, RZ, PT ;  /* 0x000000ff0200720c */ /* 0x040fe40003fc4270 */
[----:B------:R-:W-:Y:S01]  /*6d70*/  ISETP.GT.AND P1, PT, R2, 0x1, PT ;  /* 0x000000010200780c */ /* 0x000fe20003f24270 */
[----:B------:R5:W-:Y:S01]  /*6d80*/  MUFU.TANH R15, R4 ;  /* 0x00000004000f7308 */ /* 0x000be20000002400 */
[----:B--2---:R-:W-:Y:S02]  /*6d90*/  FSEL R20, R147, -INF , P6 ;  /* 0xff80000093147808 */ /* 0x004fe40003000000 */
[C---:B------:R-:W-:Y:S02]  /*6da0*/  ISETP.GT.AND P6, PT, R0.reuse, 0x1, PT ;  /* 0x000000010000780c */ /* 0x040fe40003fc4270 */
[----:B------:R-:W-:Y:S02]  /*6db0*/  ISETP.GT.AND P0, PT, R0, RZ, PT ;  /* 0x000000ff0000720c */ /* 0x000fe40003f04270 */
[----:B---3--:R-:W-:Y:S02]  /*6dc0*/  FSEL R21, R146, -INF , P1 ;  /* 0xff80000092157808 */ /* 0x008fe40000800000 */
[----:B------:R-:W-:Y:S01]  /*6dd0*/  ISETP.GT.AND P1, PT, R2, 0x8, PT ;  /* 0x000000080200780c */ /* 0x000fe20003f24270 */
[----:B-1----:R-:W-:Y:S01]  /*6de0*/  FMUL.FTZ R5, R25, c[0x0][0x320] ;  /* 0x0000c80019057a20 */ /* 0x002fe20000410000 */
[----:B------:R-:W-:Y:S02]  /*6df0*/  FSEL R25, R144, -INF , P6 ;  /* 0xff80000090197808 */ /* 0x000fe40003000000 */
[----:B------:R-:W-:Y:S01]  /*6e00*/  ISETP.GT.AND P6, PT, R0, 0x8, PT ;  /* 0x000000080000780c */ /* 0x000fe20003fc4270 */
[----:B------:R1:W2:Y:S01]  /*6e10*/  MUFU.TANH R8, R5 ;  /* 0x0000000500087308 */ /* 0x0002a20000002400 */
[----:B------:R-:W-:Y:S02]  /*6e20*/  FSEL R24, R145, -INF , P0 ;  /* 0xff80000091187808 */ /* 0x000fe40000000000 */
[----:B------:R-:W-:Y:S02]  /*6e30*/  FSEL R26, R141, -INF , P6 ;  /* 0xff8000008d1a7808 */ /* 0x000fe40003000000 */
[C---:B------:R-:W-:Y:S02]  /*6e40*/  ISETP.GT.AND P6, PT, R2.reuse, 0x11, PT ;  /* 0x000000110200780c */ /* 0x040fe40003fc4270 */
[----:B------:R-:W-:Y:S02]  /*6e50*/  ISETP.GT.AND P0, PT, R2, 0x9, PT ;  /* 0x000000090200780c */ /* 0x000fe40003f04270 */
[----:B----4-:R-:W-:Y:S01]  /*6e60*/  FSEL R141, R136, -INF , P6 ;  /* 0xff800000888d7808 */ /* 0x010fe20003000000 */
[----:B-----5:R-:W-:Y:S01]  /*6e70*/  FMUL.FTZ R4, R28, c[0x0][0x320] ;  /* 0x0000c8001c047a20 */ /* 0x020fe20000410000 */
[----:B------:R-:W-:Y:S02]  /*6e80*/  ISETP.GT.AND P6, PT, R2, 0x18, PT ;  /* 0x000000180200780c */ /* 0x000fe40003fc4270 */
[----:B------:R-:W-:Y:S01]  /*6e90*/  FSEL R22, R143, -INF , P1 ;  /* 0xff8000008f167808 */ /* 0x000fe20000800000 */
[----:B------:R3:W4:Y:S01]  /*6ea0*/  MUFU.TANH R7, R4 ;  /* 0x0000000400077308 */ /* 0x0007220000002400 */
[----:B------:R-:W-:Y:S02]  /*6eb0*/  FSEL R23, R142, -INF , P0 ;  /* 0xff8000008e177808 */ /* 0x000fe40000000000 */
[----:B------:R-:W-:Y:S02]  /*6ec0*/  ISETP.GT.AND P1, PT, R0, 0x9, PT ;  /* 0x000000090000780c */ /* 0x000fe40003f24270 */
[----:B------:R-:W-:Y:S02]  /*6ed0*/  ISETP.GT.AND P0, PT, R2, 0x10, PT ;  /* 0x000000100200780c */ /* 0x000fe40003f04270 */
[----:B------:R-:W-:Y:S02]  /*6ee0*/  FSEL R142, R13, -INF , P6 ;  /* 0xff8000000d8e7808 */ /* 0x000fe40003000000 */
[----:B------:R-:W-:Y:S01]  /*6ef0*/  ISETP.GT.AND P6, PT, R0, 0x19, PT ;  /* 0x000000190000780c */ /* 0x000fe20003fc4270 */
[----:B-1----:R-:W-:Y:S01]  /*6f00*/  FMUL.FTZ R5, R27, c[0x0][0x320] ;  /* 0x0000c8001b057a20 */ /* 0x002fe20000410000 */
[----:B------:R-:W-:Y:S02]  /*6f10*/  FSEL R27, R140, -INF , P1 ;  /* 0xff8000008c1b7808 */ /* 0x000fe40000800000 */
[----:B------:R-:W-:Y:S01]  /*6f20*/  FSEL R140, R137, -INF , P0 ;  /* 0xff800000898c7808 */ /* 0x000fe20000000000 */
[----:B------:R1:W-:Y:S01]  /*6f30*/  MUFU.TANH R14, R5 ;  /* 0x00000005000e7308 */ /* 0x0003e20000002400 */
[C---:B------:R-:W-:Y:S02]  /*6f40*/  ISETP.GT.AND P0, PT, R0.reuse, 0x11, PT ;  /* 0x000000110000780c */ /* 0x040fe40003f04270 */
[C---:B------:R-:W-:Y:S02]  /*6f50*/  ISETP.GT.AND P1, PT, R0.reuse, 0x10, PT ;  /* 0x000000100000780c */ /* 0x040fe40003f24270 */
[----:B------:R-:W-:Y:S02]  /*6f60*/  FSEL R147, R101, -INF , P0 ;  /* 0xff80000065937808 */ /* 0x000fe40000000000 */
[----:B------:R-:W-:Y:S02]  /*6f70*/  ISETP.GT.AND P0, PT, R0, 0x18, PT ;  /* 0x000000180000780c */ /* 0x000fe40003f04270 */
[----:B------:R-:W-:Y:S02]  /*6f80*/  FSEL R149, R16, -INF , P6 ;  /* 0xff80000010957808 */ /* 0x000fe40003000000 */
[----:B------:R-:W-:Y:S02]  /*6f90*/  FSEL R148, R17, -INF , P0 ;  /* 0xff80000011947808 */ /* 0x000fe40000000000 */
[----:B------:R-:W-:Y:S02]  /*6fa0*/  ISETP.GT.AND P0, PT, R2, 0x21, PT ;  /* 0x000000210200780c */ /* 0x000fe40003f04270 */
[----:B---3--:R-:W-:Y:S02]  /*6fb0*/  FMNMX.FTZ R4, R20, R3, !PT ;  /* 0x0000000314047209 */ /* 0x008fe40007810000 */
[----:B------:R-:W-:Y:S01]  /*6fc0*/  FSEL R154, R6, -INF , P0 ;  /* 0xff800000069a7808 */ /* 0x000fe20000000000 */
[----:B------:R-:W-:Y:S01]  /*6fd0*/  FMUL.FTZ R6, R33, c[0x0][0x320] ;  /* 0x0000c80021067a20 */ /* 0x000fe20000410000 */
[----:B------:R-:W-:Y:S02]  /*6fe0*/  FMNMX.FTZ R4, R21, R4, !PT ;  /* 0x0000000415047209 */ /* 0x000fe40007810000 */
[----:B------:R-:W-:Y:S01]  /*6ff0*/  ISETP.GT.AND P6, PT, R2, 0x28, PT ;  /* 0x000000280200780c */ /* 0x000fe20003fc4270 */
[----:B------:R3:W-:Y:S01]  /*7000*/  MUFU.TANH R11, R6 ;  /* 0x00000006000b7308 */ /* 0x0007e20000002400 */
[----:B------:R-:W-:Y:S01]  /*7010*/  FMNMX.FTZ R4, R22, R4, !PT ;  /* 0x0000000416047209 */ /* 0x000fe20007810000 */
[----:B-1----:R-:W-:Y:S01]  /*7020*/  FMUL.FTZ R5, R29, c[0x0][0x320] ;  /* 0x0000c8001d057a20 */ /* 0x002fe20000410000 */
[----:B------:R-:W-:Y:S02]  /*7030*/  FSEL R146, R103, -INF , P1 ;  /* 0xff80000067927808 */ /* 0x000fe40000800000 */
[----:B------:R-:W-:Y:S02]  /*7040*/  FMNMX.FTZ R4, R23, R4, !PT ;  /* 0x0000000417047209 */ /* 0x000fe40007810000 */
[----:B------:R-:W-:Y:S02]  /*7050*/  ISETP.GT.AND P1, PT, R2, 0x19, PT ;  /* 0x000000190200780c */ /* 0x000fe40003f24270 */
[----:B------:R-:W-:Y:S01]  /*7060*/  FMNMX.FTZ R4, R140, R4, !PT ;  /* 0x000000048c047209 */ /* 0x000fe20007810000 */
[----:B------:R1:W5:Y:S01]  /*7070*/  MUFU.TANH R13, R5 ;  /* 0x00000005000d7308 */ /* 0x0003620000002400 */
[----:B------:R-:W-:Y:S02]  /*7080*/  FSEL R155, R12, -INF , P6 ;  /* 0xff8000000c9b7808 */ /* 0x000fe40003000000 */
[----:B------:R-:W-:Y:S02]  /*7090*/  FMNMX.FTZ R4, R141, R4, !PT ;  /* 0x000000048d047209 */ /* 0x000fe40007810000 */
[----:B------:R-:W-:Y:S02]  /*70a0*/  FSEL R143, R100, -INF , P1 ;  /* 0xff800000648f7808 */ /* 0x000fe40000800000 */
[----:B------:R-:W-:Y:S02]  /*70b0*/  FMNMX.FTZ R4, R142, R4, !PT ;  /* 0x000000048e047209 */ /* 0x000fe40007810000 */
[----:B------:R-:W-:Y:S02]  /*70c0*/  ISETP.GT.AND P1, PT, R2, 0x20, PT ;  /* 0x000000200200780c */ /* 0x000fe40003f24270 */
[----:B------:R-:W-:Y:S02]  /*70d0*/  FMNMX.FTZ R4, R143, R4, !PT ;  /* 0x000000048f047209 */ /* 0x000fe40007810000 */
[----:B------:R-:W-:Y:S01]  /*70e0*/  FSEL R150, R18, -INF , P1 ;  /* 0xff80000012967808 */ /* 0x000fe20000800000 */
[----:B---3--:R-:W-:Y:S01]  /*70f0*/  FMUL.FTZ R6, R30, c[0x0][0x320] ;  /* 0x0000c8001e067a20 */ /* 0x008fe20000410000 */
[----:B------:R-:W-:Y:S02]  /*7100*/  ISETP.GT.AND P1, PT, R2, 0x29, PT ;  /* 0x000000290200780c */ /* 0x000fe40003f24270 */
[----:B------:R-:W-:Y:S01]  /*7110*/  FMNMX.FTZ R4, R150, R4, !PT ;  /* 0x0000000496047209 */ /* 0x000fe20007810000 */
[----:B------:R3:W-:Y:S01]  /*7120*/  MUFU.TANH R12, R6 ;  /* 0x00000006000c7308 */ /* 0x0007e20000002400 */
[----:B------:R-:W-:Y:S02]  /*7130*/  ISETP.GT.AND P0, PT, R2, 0x30, PT ;  /* 0x000000300200780c */ /* 0x000fe40003f04270 */
[----:B--2---:R-:W-:Y:S01]  /*7140*/  FSEL R156, R8, -INF , P1 ;  /* 0xff800000089c7808 */ /* 0x004fe20000800000 */
[----:B------:R-:W-:Y:S01]  /*7150*/  FMUL.FTZ R8, R35, c[0x0][0x320] ;  /* 0x0000c80023087a20 */ /* 0x000fe20000410000 */
[----:B------:R-:W-:Y:S01]  /*7160*/  ISETP.GT.AND P1, PT, R2, 0x38, PT ;  /* 0x000000380200780c */ /* 0x000fe20003f24270 */
[----:B-1----:R-:W-:Y:S01]  /*7170*/  FMUL.FTZ R5, R32, c[0x0][0x320] ;  /* 0x0000c80020057a20 */ /* 0x002fe20000410000 */
[----:B------:R-:W-:Y:S02]  /*7180*/  FMNMX.FTZ R4, R154, R4, !PT ;  /* 0x000000049a047209 */ /* 0x000fe40007810000 */
[----:B----4-:R-:W-:Y:S01]  /*7190*/  FSEL R162, R7, -INF , P0 ;  /* 0xff80000007a27808 */ /* 0x010fe20000000000 */
[----:B------:R1:W2:Y:S01]  /*71a0*/  MUFU.TANH R9, R5 ;  /* 0x0000000500097308 */ /* 0x0002a20000002400 */
[----:B------:R-:W-:Y:S01]  /*71b0*/  FMUL.FTZ R7, R34, c[0x0][0x320] ;  /* 0x0000c80022077a20 */ /* 0x000fe20000410000 */
[C---:B------:R-:W-:Y:S02]  /*71c0*/  ISETP.GT.AND P6, PT, R2.reuse, 0x31, PT ;  /* 0x000000310200780c */ /* 0x040fe40003fc4270 */
[----:B------:R-:W-:Y:S02]  /*71d0*/  ISETP.GT.AND P0, PT, R2, 0x39, PT ;  /* 0x000000390200780c */ /* 0x000fe40003f04270 */
[----:B------:R-:W-:Y:S02]  /*71e0*/  FMNMX.FTZ R2, R155, R4, !PT ;  /* 0x000000049b027209 */ /* 0x000fe40007810000 */
[----:B-----5:R-:W-:Y:S02]  /*71f0*/  FSEL R158, R13, -INF , P6 ;  /* 0xff8000000d9e7808 */ /* 0x020fe40003000000 */
[----:B------:R-:W-:Y:S01]  /*7200*/  FMNMX.FTZ R2, R156, R2, !PT ;  /* 0x000000029c027209 */ /* 0x000fe20007810000 */
[----:B------:R-:W-:Y:S01]  /*7210*/  MUFU.TANH R8, R8 ;  /* 0x0000000800087308 */ /* 0x000fe20000002400 */
[----:B------:R-:W-:Y:S01]  /*7220*/  FSEL R161, R11, -INF , P0 ;  /* 0xff8000000ba17808 */ /* 0x000fe20000000000 */
[----:B---3--:R-:W-:Y:S01]  /*7230*/  FMUL.FTZ R6, R31, c[0x0][0x320] ;  /* 0x0000c8001f067a20 */ /* 0x008fe20000410000 */
[----:B------:R-:W-:Y:S02]  /*7240*/  FMNMX.FTZ R2, R162, R2, !PT ;  /* 0x00000002a2027209 */ /* 0x000fe40007810000 */
[----:B------:R-:W-:Y:S02]  /*7250*/  ISETP.GT.AND P0, PT, R0, 0x21, PT ;  /* 0x000000210000780c */ /* 0x000fe40003f04270 */
[----:B------:R-:W-:Y:S03]  /*7260*/  FMNMX.FTZ R2, R158, R2, !PT ;  /* 0x000000029e027209 */ /* 0x000fe60007810000 */
[----:B------:R-:W3:Y:S01]  /*7270*/  MUFU.TANH R10, R6 ;  /* 0x00000006000a7308 */ /* 0x000ee20000002400 */
[----:B------:R-:W-:Y:S02]  /*7280*/  ISETP.GT.AND P6, PT, R180, R225, PT ;  /* 0x000000e1b400720c */ /* 0x000fe40003fc4270 */
[----:B-1----:R-:W-:Y:S02]  /*7290*/  FMNMX.FTZ R5, R24, R102, !PT ;  /* 0x0000006618057209 */ /* 0x002fe40007810000 */
[----:B--2---:R-:W-:Y:S02]  /*72a0*/  FSEL R160, R9, -INF , P1 ;  /* 0xff80000009a07808 */ /* 0x004fe40000800000 */
[----:B------:R-:W-:Y:S02]  /*72b0*/  FMNMX.FTZ R5, R25, R5, !PT ;  /* 0x0000000519057209 */ /* 0x000fe40007810000 */
[----:B------:R-:W-:Y:S01]  /*72c0*/  ISETP.GT.AND P1, PT, R0, 0x20, PT ;  /* 0x000000200000780c */ /* 0x000fe20003f24270 */
[----:B------:R1:W2:Y:S01]  /*72d0*/  MUFU.TANH R9, R7 ;  /* 0x0000000700097308 */ /* 0x0002a20000002400 */
[----:B------:R-:W-:Y:S02]  /*72e0*/  FMNMX.FTZ R5, R26, R5, !PT ;  /* 0x000000051a057209 */ /* 0x000fe40007810000 */
[----:B------:R-:W-:Y:S02]  /*72f0*/  FMNMX.FTZ R2, R160, R2, !PT ;  /* 0x00000002a0027209 */ /* 0x000fe40007810000 */
[----:B------:R-:W-:Y:S02]  /*7300*/  FMNMX.FTZ R5, R27, R5, !PT ;  /* 0x000000051b057209 */ /* 0x000fe40007810000 */
[----:B------:R-:W-:Y:S02]  /*7310*/  FSEL R151, R138, -INF , P1 ;  /* 0xff8000008a977808 */ /* 0x000fe40000800000 */
[----:B------:R-:W-:Y:S02]  /*7320*/  FMNMX.FTZ R4, R146, R5, !PT ;  /* 0x0000000592047209 */ /* 0x000fe40007810000 */
[----:B------:R-:W-:Y:S02]  /*7330*/  FMNMX.FTZ R2, R161, R2, !PT ;  /* 0x00000002a1027209 */ /* 0x000fe40007810000 */
[----:B------:R-:W-:Y:S02]  /*7340*/  FMNMX.FTZ R4, R147, R4, !PT ;  /* 0x0000000493047209 */ /* 0x000fe40007810000 */
[----:B------:R-:W-:Y:S02]  /*7350*/  FSEL R152, R19, -INF , P0 ;  /* 0xff80000013987808 */ /* 0x000fe40000000000 */
[----:B------:R-:W-:Y:S02]  /*7360*/  FMNMX.FTZ R4, R148, R4, !PT ;  /* 0x0000000494047209 */ /* 0x000fe40007810000 */
[C---:B------:R-:W-:Y:S02]  /*7370*/  ISETP.GT.AND P1, PT, R0.reuse, 0x28, PT ;  /* 0x000000280000780c */ /* 0x040fe40003f24270 */
[----:B------:R-:W-:Y:S02]  /*7380*/  FMNMX.FTZ R4, R149, R4, !PT ;  /* 0x0000000495047209 */ /* 0x000fe40007810000 */
[----:B------:R-:W-:Y:S01]  /*7390*/  FSEL R153, R15, -INF , P1 ;  /* 0xff8000000f997808 */ /* 0x000fe20000800000 */
[----:B-1----:R-:W1:Y:S01]  /*73a0*/  SHFL.BFLY PT, R7, R2, 0x2, 0x1f ;  /* 0x0c401f0002077f89 */ /* 0x002e6200000e0000 */
[----:B------:R-:W-:Y:S02]  /*73b0*/  FMNMX.FTZ R4, R151, R4, !PT ;  /* 0x0000000497047209 */ /* 0x000fe40007810000 */
[----:B------:R-:W-:Y:S02]  /*73c0*/  ISETP.GT.AND P0, PT, R0, 0x29, PT ;  /* 0x000000290000780c */ /* 0x000fe40003f04270 */
[----:B------:R-:W-:Y:S02]  /*73d0*/  FMNMX.FTZ R4, R152, R4, !PT ;  /* 0x0000000498047209 */ /* 0x000fe40007810000 */
[----:B------:R-:W-:Y:S02]  /*73e0*/  FSEL R157, R14, -INF , P0 ;  /* 0xff8000000e9d7808 */ /* 0x000fe40000000000 */
[----:B------:R-:W-:Y:S02]  /*73f0*/  FMNMX.FTZ R4, R153, R4, !PT ;  /* 0x0000000499047209 */ /* 0x000fe40007810000 */
[----:B------:R-:W-:Y:S02]  /*7400*/  ISETP.GT.AND P1, PT, R0, 0x30, PT ;  /* 0x000000300000780c */ /* 0x000fe40003f24270 */
[----:B------:R-:W-:Y:S02]  /*7410*/  FMNMX.FTZ R4, R157, R4, !PT ;  /* 0x000000049d047209 */ /* 0x000fe40007810000 */
[----:B------:R-:W-:Y:S02]  /*7420*/  FSEL R159, R12, -INF , P1 ;  /* 0xff8000000c9f7808 */ /* 0x000fe40000800000 */
[C---:B------:R-:W-:Y:S02]  /*7430*/  ISETP.GT.AND P0, PT, R0.reuse, 0x31, PT ;  /* 0x000000310000780c */ /* 0x040fe40003f04270 */
[----:B------:R-:W-:Y:S02]  /*7440*/  @P6 SHF.R.S32.HI R6, RZ, 0x1f, R208 ;  /* 0x0000001fff066819 */ /* 0x000fe400000114d0 */
[----:B------:R-:W-:Y:S02]  /*7450*/  ISETP.GT.AND P1, PT, R0, 0x38, PT ;  /* 0x000000380000780c */ /* 0x000fe40003f24270 */
[----:B---3--:R-:W-:Y:S01]  /*7460*/  FSEL R209, R10, -INF , P0 ;  /* 0xff8000000ad17808 */ /* 0x008fe20000000000 */
[----:B------:R-:W-:Y:S01]  /*7470*/  @P6 IMAD R6, R6, c[0x0][0x1e0], RZ ;  /* 0x0000780006066a24 */ /* 0x000fe200078e02ff */
[----:B------:R-:W-:Y:S02]  /*7480*/  ISETP.GT.AND P0, PT, R0, 0x39, PT ;  /* 0x000000390000780c */ /* 0x000fe40003f04270 */
[----:B------:R-:W-:Y:S01]  /*7490*/  FMNMX.FTZ R0, R159, R4, !PT ;  /* 0x000000049f007209 */ /* 0x000fe20007810000 */
[C---:B------:R-:W-:Y:S01]  /*74a0*/  @P6 IMAD.WIDE.U32 R4, R208.reuse, c[0x0][0x1e0], RZ ;  /* 0x00007800d0046a25 */ /* 0x040fe200078e00ff */
[----:B--2---:R-:W-:Y:S02]  /*74b0*/  FSEL R210, R9, -INF , P1 ;  /* 0xff80000009d27808 */ /* 0x004fe40000800000 */
[----:B------:R-:W-:Y:S01]  /*74c0*/  FMNMX.FTZ R0, R209, R0, !PT ;  /* 0x00000000d1007209 */ /* 0x000fe20007810000 */
[----:B------:R-:W-:Y:S01]  /*74d0*/  @P6 IMAD R6, R208, c[0x0][0x1e4], R6 ;  /* 0x00007900d0066a24 */ /* 0x000fe200078e0206 */
[----:B------:R-:W-:Y:S02]  /*74e0*/  FSEL R103, R8, -INF , P0 ;  /* 0xff80000008677808 */ /* 0x000fe40000000000 */
[----:B------:R-:W-:Y:S02]  /*74f0*/  FMNMX.FTZ R0, R210, R0, !PT ;  /* 0x00000000d2007209 */ /* 0x000fe40007810000 */
[----:B-1----:R-:W-:Y:S02]  /*7500*/  FMNMX.FTZ R9, R2, R7, !PT ;  /* 0x0000000702097209 */ /* 0x002fe40007810000 */
[----:B------:R-:W-:Y:S02]  /*7510*/  @P6 IADD3 R2, R5, R6, RZ ;  /* 0x0000000605026210 */ /* 0x000fe40007ffe0ff */
[----:B------:R-:W-:Y:S01]  /*7520*/  FMNMX.FTZ R0, R103, R0, !PT ;  /* 0x0000000067007209 */ /* 0x000fe20007810000 */
[----:B------:R-:W-:Y:S01]  /*7530*/  SHFL.BFLY PT, R17, R9, 0x1, 0x1f ;  /* 0x0c201f0009117f89 */ /* 0x000fe200000e0000 */
[C---:B------:R-:W-:Y:S02]  /*7540*/  @P6 SHF.L.U32 R5, R4.reuse, 0x6, RZ ;  /* 0x0000000604056819 */ /* 0x040fe400000006ff */
[----:B------:R-:W-:Y:S02]  /*7550*/  @P6 SHF.L.U64.HI R4, R4, 0x6, R2 ;  /* 0x0000000604046819 */ /* 0x000fe40000010202 */
[C---:B------:R-:W-:Y:S02]  /*7560*/  @P6 IADD3 R8, P1, R5.reuse, R220, RZ ;  /* 0x000000dc05086210 */ /* 0x040fe40007f3e0ff */
[----:B------:R-:W-:Y:S01]  /*7570*/  @P6 MOV R6, c[0x0][0x1e0] ;  /* 0x0000780000066a02 */ /* 0x000fe20000000f00 */
[----:B------:R-:W1:Y:S01]  /*7580*/  SHFL.BFLY PT, R2, R0, 0x2, 0x1f ;  /* 0x0c401f0000027f89 */ /* 0x000e6200000e0000 */
[----:B------:R-:W-:Y:S02]  /*7590*/  @P6 IADD3.X R11, R4, R219, RZ, P1, !PT ;  /* 0x000000db040b6210 */ /* 0x000fe40000ffe4ff */
[----:B------:R-:W-:Y:S02]  /*75a0*/  @P6 LEA R18, P1, R8, c[0x0][0x1c8], 0x1 ;  /* 0x0000720008126a11 */ /* 0x000fe400078208ff */
[----:B------:R-:W-:Y:S02]  /*75b0*/  @P6 MOV R10, c[0x0][0x1e4] ;  /* 0x00007900000a6a02 */ /* 0x000fe40000000f00 */
[----:B------:R-:W-:Y:S02]  /*75c0*/  @P6 LEA R7, P0, R6, R5, 0x5 ;  /* 0x0000000506076211 */ /* 0x000fe400078028ff */
[----:B------:R-:W-:Y:S02]  /*75d0*/  @P6 LEA.HI.X R19, R8, c[0x0][0x1cc], R11, 0x1, P1 ;  /* 0x0000730008136a11 */ /* 0x000fe400008f0c0b */
[----:B------:R-:W-:Y:S02]  /*75e0*/  @P6 IADD3 R11, P1, R220, 0x80, RZ ;  /* 0x00000080dc0b6810 */ /* 0x000fe40007f3e0ff */
[----:B------:R-:W-:Y:S01]  /*75f0*/  @P6 LEA.HI.X R6, R6, R4, R10, 0x5, P0 ;  /* 0x0000000406066211 */ /* 0x000fe200000f2c0a */
[----:B------:R2:W-:Y:S01]  /*7600*/  @P6 LDGSTS.E.BYPASS.LTC128B.128 [R207+0x6100], [R18.64], !P5 ;  /* 0x0610000012cf6fae */ /* 0x0005e2000e901d46 */
[----:B------:R-:W-:Y:S02]  /*7610*/  @P6 IADD3 R10, P0, R220, 0x40, RZ ;  /* 0x00000040dc0a6810 */ /* 0x000fe40007f1e0ff */
[-C--:B------:R-:W-:Y:S02]  /*7620*/  @P6 IADD3.X R13, RZ, R219.reuse, RZ, P1, !PT ;  /* 0x000000dbff0d6210 */ /* 0x080fe40000ffe4ff */
[----:B------:R-:W-:Y:S02]  /*7630*/  @P6 IADD3.X R12, RZ, R219, RZ, P0, !PT ;  /* 0x000000dbff0c6210 */ /* 0x000fe400007fe4ff */
[C---:B------:R-:W-:Y:S02]  /*7640*/  @P6 IADD3 R8, P0, R5.reuse, R10, RZ ;  /* 0x0000000a05086210 */ /* 0x040fe40007f1e0ff */
[----:B------:R-:W-:Y:S02]  /*7650*/  @P6 IADD3 R5, P1, R5, R11, RZ ;  /* 0x0000000b05056210 */ /* 0x000fe40007f3e0ff */
[----:B-1----:R-:W-:Y:S02]  /*7660*/  FMNMX.FTZ R0, R0, R2, !PT ;  /* 0x0000000200007209 */ /* 0x002fe40007810000 */
[----:B------:R-:W-:Y:S02]  /*7670*/  @P6 IADD3.X R15, R4, R12, RZ, P0, !PT ;  /* 0x0000000c040f6210 */ /* 0x000fe400007fe4ff */
[----:B------:R-:W-:Y:S01]  /*7680*/  @P6 LEA R16, P0, R8, c[0x0][0x1c8], 0x1 ;  /* 0x0000720008106a11 */ /* 0x000fe200078008ff */
[----:B------:R-:W1:Y:S01]  /*7690*/  SHFL.BFLY PT, R2, R0, 0x1, 0x1f ;  /* 0x0c201f0000027f89 */ /* 0x000e6200000e0000 */
[----:B------:R-:W-:Y:S02]  /*76a0*/  @P6 IADD3.X R4, R4, R13, RZ, P1, !PT ;  /* 0x0000000d04046210 */ /* 0x000fe40000ffe4ff */
[----:B------:R-:W-:Y:S02]  /*76b0*/  @P6 LEA R14, P1, R5, c[0x0][0x1c8], 0x1 ;  /* 0x00007200050e6a11 */ /* 0x000fe400078208ff */
[----:B------:R-:W-:Y:S02]  /*76c0*/  FMNMX.FTZ R101, R9, R17, !PT ;  /* 0x0000001109657209 */ /* 0x000fe40007810000 */
[----:B------:R-:W-:Y:S02]  /*76d0*/  @P6 LEA.HI.X R17, R8, c[0x0][0x1cc], R15, 0x1, P0 ;  /* 0x0000730008116a11 */ /* 0x000fe400000f0c0f */
[----:B------:R-:W-:Y:S01]  /*76e0*/  @P6 LEA.HI.X R15, R5, c[0x0][0x1cc], R4, 0x1, P1 ;  /* 0x00007300050f6a11 */ /* 0x000fe200008f0c04 */
[----:B------:R-:W-:Y:S01]  /*76f0*/  FMUL.FTZ R8, R101, c[0x0][0x2d0] ;  /* 0x0000b40065087a20 */ /* 0x000fe20000410000 */
[----:B------:R-:W-:Y:S01]  /*7700*/  @P6 IADD3 R4, P0, R7, R10, RZ ;  /* 0x0000000a07046210 */ /* 0x000fe20007f1e0ff */
[----:B------:R3:W-:Y:S01]  /*7710*/  @P6 LDGSTS.E.BYPASS.LTC128B.128 [R207+0x8100], [R16.64], !P4 ;  /* 0x0810000010cf6fae */ /* 0x0007e2000e101d46 */
[----:B------:R-:W-:Y:S02]  /*7720*/  FSETP.NEU.FTZ.AND P1, PT, R101, -INF , PT ;  /* 0xff8000006500780b */ /* 0x000fe40003f3d000 */
[----:B------:R-:W-:Y:S02]  /*7730*/  @P6 IADD3.X R10, R6, R12, RZ, P0, !PT ;  /* 0x0000000c060a6210 */ /* 0x000fe400007fe4ff */
[C---:B------:R-:W-:Y:S02]  /*7740*/  @P6 IADD3 R5, P0, R7.reuse, R11, RZ ;  /* 0x0000000b07056210 */ /* 0x040fe40007f1e0ff */
[----:B------:R-:W-:Y:S01]  /*7750*/  FSEL R144, R8, RZ, P1 ;  /* 0x000000ff08907208 */ /* 0x000fe20000800000 */
[----:B------:R4:W-:Y:S01]  /*7760*/  @P6 LDGSTS.E.BYPASS.LTC128B.128 [R207+0xa100], [R14.64], !P3 ;  /* 0x0a1000000ecf6fae */ /* 0x0009e2000d901d46 */
[----:B------:R-:W-:Y:S02]  /*7770*/  @P6 IADD3.X R11, R6, R13, RZ, P0, !PT ;  /* 0x0000000d060b6210 */ /* 0x000fe400007fe4ff */
[----:B------:R-:W-:Y:S01]  /*7780*/  @P6 IADD3 R7, P0, R7, R220, RZ ;  /* 0x000000dc07076210 */ /* 0x000fe20007f1e0ff */
[--C-:B------:R-:W-:Y:S01]  /*7790*/  FFMA.FTZ R8, R20, c[0x0][0x2d0], -R144.reuse ;  /* 0x0000b40014087a23 */ /* 0x100fe20000010890 */
[----:B-1----:R-:W-:Y:S01]  /*77a0*/  FMNMX.FTZ R100, R0, R2, !PT ;  /* 0x0000000200647209 */ /* 0x002fe20007810000 */
[--C-:B------:R-:W-:Y:S01]  /*77b0*/  FFMA.FTZ R0, R22, c[0x0][0x2d0], -R144.reuse ;  /* 0x0000b40016007a23 */ /* 0x100fe20000010890 */
[----:B------:R-:W-:Y:S01]  /*77c0*/  @P6 IADD3.X R9, R6, R219, RZ, P0, !PT ;  /* 0x000000db06096210 */ /* 0x000fe200007fe4ff */
[----:B------:R1:W-:Y:S01]  /*77d0*/  MUFU.EX2 R217, R8 ;  /* 0x0000000800d97308 */ /* 0x0003e20000000800 */
[----:B------:R-:W-:Y:S01]  /*77e0*/  @P6 LEA R6, P0, R7, c[0x0][0x1c8], 0x1 ;  /* 0x0000720007066a11 */ /* 0x000fe200078008ff */
[--C-:B------:R-:W-:Y:S03]  /*77f0*/  FFMA.FTZ R2, R23, c[0x0][0x2d0], -R144.reuse ;  /* 0x0000b40017027a23 */ /* 0x100fe60000010890 */
[----:B------:R-:W-:Y:S01]  /*7800*/  @P6 LEA.HI.X R7, R7, c[0x0][0x1cc], R9, 0x1, P0 ;  /* 0x0000730007076a11 */ /* 0x000fe200000f0c09 */
[----:B------:R-:W-:Y:S04]  /*7810*/  FFMA.FTZ R9, R21, c[0x0][0x2d0], -R144 ;  /* 0x0000b40015097a23 */ /* 0x000fe80000010890 */
[----:B------:R5:W2:Y:S01]  /*7820*/  MUFU.EX2 R218, R9 ;  /* 0x0000000900da7308 */ /* 0x000aa20000000800 */
[----:B------:R2:W-:Y:S09]  /*7830*/  @P6 LDGSTS.E.BYPASS.LTC128B.128 [R207+0x7100], [R6.64], !P5 ;  /* 0x0710000006cf6fae */ /* 0x0005f2000e901d46 */
[----:B------:R3:W-:Y:S01]  /*7840*/  MUFU.EX2 R216, R0 ;  /* 0x0000000000d87308 */ /* 0x0007e20000000800 */
[C---:B-1----:R-:W-:Y:S09]  /*7850*/  @P6 LEA R8, P0, R4.reuse, c[0x0][0x1c8], 0x1 ;  /* 0x0000720004086a11 */ /* 0x042ff200078008ff */
[----:B------:R1:W1:Y:S01]  /*7860*/  MUFU.EX2 R215, R2 ;  /* 0x0000000200d77308 */ /* 0x0002620000000800 */
[----:B-----5:R-:W-:Y:S02]  /*7870*/  @P6 LEA.HI.X R9, R4, c[0x0][0x1cc], R10, 0x1, P0 ;  /* 0x0000730004096a11 */ /* 0x020fe400000f0c0a */
[C---:B------:R-:W-:Y:S02]  /*7880*/  @P6 LEA R4, P0, R5.reuse, c[0x0][0x1c8], 0x1 ;  /* 0x0000720005046a11 */ /* 0x040fe400078008ff */
[----:B--2---:R-:W-:Y:S01]  /*7890*/  F2FP.BF16.PACK_AB R136, R218, R217 ;  /* 0x000000d9da88723e */ /* 0x004fe200000010ff */
[----:B------:R2:W-:Y:S01]  /*78a0*/  @P6 LDGSTS.E.BYPASS.LTC128B.128 [R207+0x9100], [R8.64], !P4 ;  /* 0x0910000008cf6fae */ /* 0x0005e2000e101d46 */
[----:B------:R-:W-:Y:S02]  /*78b0*/  @P6 LEA.HI.X R5, R5, c[0x0][0x1cc], R11, 0x1, P0 ;  /* 0x0000730005056a11 */ /* 0x000fe400000f0c0b */
[C---:B------:R-:W-:Y:S01]  /*78c0*/  FSETP.NEU.FTZ.AND P0, PT, R100.reuse, -INF , PT ;  /* 0xff8000006400780b */ /* 0x040fe20003f1d000 */
[----:B---3--:R-:W-:Y:S04]  /*78d0*/  FMUL.FTZ R0, R100, c[0x0][0x2d0] ;  /* 0x0000b40064007a20 */ /* 0x008fe80000410000 */
[----:B------:R3:W-:Y:S01]  /*78e0*/  @P6 LDGSTS.E.BYPASS.LTC128B.128 [R207+0xb100], [R4.64], !P3 ;  /* 0x0b10000004cf6fae */ /* 0x0007e2000d901d46 */
[----:B------:R-:W-:Y:S05]  /*78f0*/  FSEL R145, R0, RZ, P0 ;  /* 0x000000ff00917208 */ /* 0x000fea0000000000 */
[--C-:B------:R-:W-:Y:S02]  /*7900*/  FFMA.FTZ R0, R24, c[0x0][0x2d0], -R145.reuse ;  /* 0x0000b40018007a23 */ /* 0x100fe40000010891 */
[----:B----4-:R-:W4:Y:S01]  /*7910*/  LDSM.16.MT88.4 R12, [R185] ;  /* 0x00000000b90c783b */ /* 0x010f220000004200 */
[--C-:B-1----:R-:W-:Y:S01]  /*7920*/  FFMA.FTZ R2, R27, c[0x0][0x2d0], -R145.reuse ;  /* 0x0000b4001b027a23 */ /* 0x102fe20000010891 */
[----:B------:R-:W-:Y:S01]  /*7930*/  F2FP.BF16.PACK_AB R138, R215, R216 ;  /* 0x000000d8d78a723e */ /* 0x000fe200000010ff */
[----:B------:R1:W-:Y:S05]  /*7940*/  MUFU.EX2 R212, R0 ;  /* 0x0000000000d47308 */ /* 0x0003ea0000000800 */
[----:B------:R-:W5:Y:S05]  /*7950*/  LDSM.16.MT88.4 R20, [R186] ;  /* 0x00000000ba14783b */ /* 0x000f6a0000004200 */
[----:B------:R2:W-:Y:S03]  /*7960*/  MUFU.EX2 R211, R2 ;  /* 0x0000000200d37308 */ /* 0x0005e60000000800 */
[----:B------:R-:W3:Y:S08]  /*7970*/  LDSM.16.MT88.4 R28, [R189] ;  /* 0x00000000bd1c783b */ /* 0x000ef00000004200 */
[----:B------:R-:W0:Y:S01]  /*7980*/  LDGDEPBAR ;  /* 0x00000000000079af */ /* 0x000e220000000000 */
[--C-:B-1----:R-:W-:Y:S04]  /*7990*/  FFMA.FTZ R0, R25, c[0x0][0x2d0], -R145.reuse ;  /* 0x0000b40019007a23 */ /* 0x102fe80000010891 */
[----:B------:R1:W1:Y:S01]  /*79a0*/  MUFU.EX2 R214, R0 ;  /* 0x0000000000d67308 */ /* 0x0002620000000800 */
[----:B--2---:R-:W-:Y:S02]  /*79b0*/  FSEL R2, R100, RZ, P0 ;  /* 0x000000ff64027208 */ /* 0x004fe40000000000 */
[----:B------:R-:W-:Y:S02]  /*79c0*/  ISETP.GT.AND P0, PT, R180, R228, PT ;  /* 0x000000e4b400720c */ /* 0x000fe40003f04270 */
[----:B------:R-:W-:Y:S01]  /*79d0*/  MOV R180, R208 ;  /* 0x000000d000b47202 */ /* 0x000fe20000000f00 */
[----:B-1----:R-:W-:Y:S01]  /*79e0*/  FFMA.FTZ R0, R26, c[0x0][0x2d0], -R145 ;  /* 0x0000b4001a007a23 */ /* 0x002fe20000010891 */
[----:B------:R-:W-:Y:S03]  /*79f0*/  F2FP.BF16.PACK_AB R137, R214, R212 ;  /* 0x000000d4d689723e */ /* 0x000fe600000010ff */
[----:B------:R1:W2:Y:S02]  /*7a00*/  MUFU.EX2 R213, R0 ;  /* 0x0000000000d57308 */ /* 0x0002a40000000800 */
[----:B-1----:R-:W-:Y:S02]  /*7a10*/  FSEL R0, R101, RZ, P1 ;  /* 0x000000ff65007208 */ /* 0x002fe40000800000 */
[----:B--2---:R-:W-:Y:S03]  /*7a20*/  F2FP.BF16.PACK_AB R139, R211, R213 ;  /* 0x000000d5d38b723e */ /* 0x004fe600000010ff */
[----:B------:R-:W-:Y:S04]  /*7a30*/  FADD.FTZ R0, -R0, R3 ;  /* 0x0000000300007221 */ /* 0x000fe80000010100 */
[----:B------:R-:W-:Y:S04]  /*7a40*/  FMUL.FTZ R0, R0, c[0x0][0x2d0] ;  /* 0x0000b40000007a20 */ /* 0x000fe80000410000 */
[----:B------:R1:W3:Y:S02]  /*7a50*/  MUFU.EX2 R3, R0 ;  /* 0x0000000000037308 */ /* 0x0002e40000000800 */
[----:B-1----:R-:W-:Y:S02]  /*7a60*/  FADD.FTZ R0, -R2, R102 ;  /* 0x0000006602007221 */ /* 0x002fe40000010100 */
[--C-:B------:R-:W-:Y:S02]  /*7a70*/  FFMA.FTZ R2, R140, c[0x0][0x2d0], -R144.reuse ;  /* 0x0000b4008c027a23 */ /* 0x100fe40000010890 */
[----:B------:R-:W-:Y:S04]  /*7a80*/  FMUL.FTZ R0, R0, c[0x0][0x2d0] ;  /* 0x0000b40000007a20 */ /* 0x000fe80000410000 */
[----:B------:R1:W-:Y:S01]  /*7a90*/  MUFU.EX2 R183, R2 ;  /* 0x0000000200b77308 */ /* 0x0003e20000000800 */
[C---:B---3--:R-:W-:Y:S02]  /*7aa0*/  FMUL.FTZ R4, R3.reuse, R104 ;  /* 0x0000006803047220 */ /* 0x048fe40000410000 */
        /* <DEDUP_REMOVED lines=11> */
[----:B------:R-:W-:Y:S02]  /*7b60*/  FMUL.FTZ R37, R3, R37 ;  /* 0x0000002503257220 */ /* 0x000fe40000410000 */
[--C-:B-1----:R-:W-:Y:S02]  /*7b70*/  FFMA.FTZ R2, R141, c[0x0][0x2d0], -R144.reuse ;  /* 0x0000b4008d027a23 */ /* 0x102fe40000010890 */
[C---:B------:R-:W-:Y:S02]  /*7b80*/  FMUL.FTZ R40, R3.reuse, R40 ;  /* 0x0000002803287220 */ /* 0x040fe40000410000 */
[----:B------:R1:W3:Y:S01]  /*7b90*/  MUFU.EX2 R182, R2 ;  /* 0x0000000200b67308 */ /* 0x0002e20000000800 */
[C---:B------:R-:W-:Y:S02]  /*7ba0*/  FMUL.FTZ R41, R3.reuse, R41 ;  /* 0x0000002903297220 */ /* 0x040fe40000410000 */
[C---:B------:R-:W-:Y:S02]  /*7bb0*/  FMUL.FTZ R44, R3.reuse, R44 ;  /* 0x0000002c032c7220 */ /* 0x040fe40000410000 */
[C---:B--2---:R-:W-:Y:S02]  /*7bc0*/  FMUL.FTZ R6, R0.reuse, R106 ;  /* 0x0000006a00067220 */ /* 0x044fe40000410000 */
[C---:B------:R-:W-:Y:S02]  /*7bd0*/  FMUL.FTZ R7, R0.reuse, R107 ;  /* 0x0000006b00077220 */ /* 0x040fe40000410000 */
[----:B------:R-:W2:Y:S01]  /*7be0*/  LDSM.16.MT88.4 R104, [R188] ;  /* 0x00000000bc68783b */ /* 0x000ea20000004200 */
[C---:B------:R-:W-:Y:S02]  /*7bf0*/  FMUL.FTZ R10, R0.reuse, R110 ;  /* 0x0000006e000a7220 */ /* 0x040fe40000410000 */
[C---:B------:R-:W-:Y:S02]  /*7c00*/  FMUL.FTZ R11, R0.reuse, R111 ;  /* 0x0000006f000b7220 */ /* 0x040fe40000410000 */
[C---:B----4-:R-:W-:Y:S03]  /*7c10*/  HMMA.16816.F32.BF16 R4, R136.reuse, R12, R4 ;  /* 0x0000000c8804723c */ /* 0x050fe60000041804 */
[----:B------:R-:W4:Y:S02]  /*7c20*/  LDSM.16.MT88.4 R108, [R185+0x2000] ;  /* 0x00200000b96c783b */ /* 0x000f240000004200 */
[----:B------:R-:W-:Y:S02]  /*7c30*/  FMUL.FTZ R18, R0, R118 ;  /* 0x0000007600127220 */ /* 0x000fe40000410000 */
[C---:B------:R-:W-:Y:S01]  /*7c40*/  FMUL.FTZ R12, R3.reuse, R112 ;  /* 0x00000070030c7220 */ /* 0x040fe20000410000 */
[C---:B------:R-:W-:Y:S04]  /*7c50*/  HMMA.16816.F32.BF16 R8, R136.reuse, R14, R8 ;  /* 0x0000000e8808723c */ /* 0x040fe80000041808 */
[--C-:B-1----:R-:W-:Y:S02]  /*7c60*/  FFMA.FTZ R2, R142, c[0x0][0x2d0], -R144.reuse ;  /* 0x0000b4008e027a23 */ /* 0x102fe40000010890 */
[C---:B------:R-:W-:Y:S02]  /*7c70*/  FMUL.FTZ R13, R3.reuse, R113 ;  /* 0x00000071030d7220 */ /* 0x040fe40000410000 */
[----:B------:R1:W-:Y:S01]  /*7c80*/  MUFU.EX2 R181, R2 ;  /* 0x0000000200b57308 */ /* 0x0003e20000000800 */
[C---:B------:R-:W-:Y:S03]  /*7c90*/  FMUL.FTZ R14, R0.reuse, R114 ;  /* 0x00000072000e7220 */ /* 0x040fe60000410000 */
[C---:B------:R-:W-:Y:S02]  /*7ca0*/  FMUL.FTZ R15, R0.reuse, R115 ;  /* 0x00000073000f7220 */ /* 0x040fe40000410000 */
[----:B------:R-:W2:Y:S01]  /*7cb0*/  LDSM.16.MT88.4 R112, [R186+0x2000] ;  /* 0x00200000ba70783b */ /* 0x000ea20000004200 */
[C---:B------:R-:W-:Y:S02]  /*7cc0*/  FMUL.FTZ R19, R0.reuse, R119 ;  /* 0x0000007700137220 */ /* 0x040fe40000410000 */
[C---:B------:R-:W-:Y:S02]  /*7cd0*/  FMUL.FTZ R26, R0.reuse, R126 ;  /* 0x0000007e001a7220 */ /* 0x040fe40000410000 */
[C---:B-----5:R-:W-:Y:S03]  /*7ce0*/  HMMA.16816.F32.BF16 R12, R136.reuse, R20, R12 ;  /* 0x00000014880c723c */ /* 0x060fe6000004180c */
[----:B------:R-:W-:Y:S01]  /*7cf0*/  LDSM.16.MT88.4 R116, [R185+0x800] ;  /* 0x00080000b974783b */ /* 0x000fe20000004200 */
[C---:B------:R-:W-:Y:S02]  /*7d00*/  FMUL.FTZ R27, R0.reuse, R127 ;  /* 0x0000007f001b7220 */ /* 0x040fe40000410000 */
[C---:B------:R-:W-:Y:S02]  /*7d10*/  FMUL.FTZ R34, R0.reuse, R134 ;  /* 0x0000008600227220 */ /* 0x040fe40000410000 */
        /* <DEDUP_REMOVED lines=13> */
[C---:B------:R-:W-:Y:S02]  /*7df0*/  FMUL.FTZ R39, R0.reuse, R39 ;  /* 0x0000002700277220 */ /* 0x040fe40000410000 */
[C---:B------:R-:W-:Y:S01]  /*7e00*/  FMUL.FTZ R28, R3.reuse, R128 ;  /* 0x00000080031c7220 */ /* 0x040fe20000410000 */
[C---:B------:R-:W-:Y:S04]  /*7e10*/  HMMA.16816.F32.BF16 R24, R136.reuse, R30, R24 ;  /* 0x0000001e8818723c */ /* 0x040fe80000041818 */
[C---:B------:R-:W-:Y:S01]  /*7e20*/  FMUL.FTZ R29, R3.reuse, R129 ;  /* 0x00000081031d7220 */ /* 0x040fe20000410000 */
[----:B------:R-:W-:Y:S01]  /*7e30*/  LDSM.16.MT88.4 R140, [R189+0x2800] ;  /* 0x00280000bd8c783b */ /* 0x000fe20000004200 */
        /* <DEDUP_REMOVED lines=8> */
[C---:B------:R-:W-:Y:S02]  /*7ec0*/  FMUL.FTZ R45, R3.reuse, R45 ;  /* 0x0000002d032d7220 */ /* 0x040fe40000410000 */
[C---:B------:R-:W-:Y:S02]  /*7ed0*/  FMUL.FTZ R46, R0.reuse, R46 ;  /* 0x0000002e002e7220 */ /* 0x040fe40000410000 */
[C---:B------:R-:W-:Y:S01]  /*7ee0*/  FMUL.FTZ R47, R0.reuse, R47 ;  /* 0x0000002f002f7220 */ /* 0x040fe20000410000 */
[C---:B------:R-:W-:Y:S01]  /*7ef0*/  HMMA.16816.F32.BF16 R32, R136.reuse, R106, R32 ;  /* 0x0000006a8820723c */ /* 0x040fe20000041820 */
[----:B------:R-:W2:Y:S03]  /*7f00*/  LDSM.16.MT88.4 R104, [R189+0x2000] ;  /* 0x00200000bd68783b */ /* 0x000ea60000004200 */
[C---:B------:R-:W-:Y:S02]  /*7f10*/  FMUL.FTZ R48, R3.reuse, R48 ;  /* 0x0000003003307220 */ /* 0x040fe40000410000 */
[----:B------:R-:W-:Y:S02]  /*7f20*/  FMUL.FTZ R49, R3, R49 ;  /* 0x0000003103317220 */ /* 0x000fe40000410000 */
[C---:B----4-:R-:W-:Y:S04]  /*7f30*/  HMMA.16816.F32.BF16 R36, R136.reuse, R108, R36 ;  /* 0x0000006c8824723c */ /* 0x050fe80000041824 */
[C---:B------:R-:W-:Y:S02]  /*7f40*/  FMUL.FTZ R50, R0.reuse, R50 ;  /* 0x0000003200327220 */ /* 0x040fe40000410000 */
[C---:B------:R-:W-:Y:S02]  /*7f50*/  FMUL.FTZ R51, R0.reuse, R51 ;  /* 0x0000003300337220 */ /* 0x040fe40000410000 */
[C---:B------:R-:W-:Y:S01]  /*7f60*/  HMMA.16816.F32.BF16 R40, R136.reuse, R110, R40 ;  /* 0x0000006e8828723c */ /* 0x040fe20000041828 */
[----:B------:R-:W4:Y:S03]  /*7f70*/  LDSM.16.MT88.4 R108, [R188+0x2000] ;  /* 0x00200000bc6c783b */ /* 0x000f260000004200 */
[--C-:B-1----:R-:W-:Y:S02]  /*7f80*/  FFMA.FTZ R2, R147, c[0x0][0x2d0], -R145.reuse ;  /* 0x0000b40093027a23 */ /* 0x102fe40000010891 */
[C---:B------:R-:W-:Y:S02]  /*7f90*/  FMUL.FTZ R52, R3.reuse, R52 ;  /* 0x0000003403347220 */ /* 0x040fe40000410000 */
[C---:B------:R-:W-:Y:S01]  /*7fa0*/  HMMA.16816.F32.BF16 R44, R136.reuse, R112, R44 ;  /* 0x00000070882c723c */ /* 0x040fe2000004182c */
[----:B------:R1:W5:Y:S03]  /*7fb0*/  MUFU.EX2 R177, R2 ;  /* 0x0000000200b17308 */ /* 0x0003660000000800 */
[C---:B------:R-:W-:Y:S02]  /*7fc0*/  FMUL.FTZ R53, R3.reuse, R53 ;  /* 0x0000003503357220 */ /* 0x040fe40000410000 */
[C---:B------:R-:W-:Y:S02]  /*7fd0*/  FMUL.FTZ R54, R0.reuse, R54 ;  /* 0x0000003600367220 */ /* 0x040fe40000410000 */
[C---:B------:R-:W-:Y:S01]  /*7fe0*/  HMMA.16816.F32.BF16 R48, R136.reuse, R114, R48 ;  /* 0x000000728830723c */ /* 0x040fe20000041830 */
[----:B------:R-:W3:Y:S03]  /*7ff0*/  LDSM.16.MT88.4 R112, [R185+0x4000] ;  /* 0x00400000b970783b */ /* 0x000ee60000004200 */
[C---:B------:R-:W-:Y:S02]  /*8000*/  FMUL.FTZ R55, R0.reuse, R55 ;  /* 0x0000003700377220 */ /* 0x040fe40000410000 */
[C---:B------:R-:W-:Y:S02]  /*8010*/  FMUL.FTZ R56, R3.reuse, R56 ;  /* 0x0000003803387220 */ /* 0x040fe40000410000 */
[C---:B------:R-:W-:Y:S03]  /*8020*/  FMUL.FTZ R57, R3.reuse, R57 ;  /* 0x0000003903397220 */ /* 0x040fe60000410000 */
[C---:B--2---:R-:W-:Y:S03]  /*8030*/  HMMA.16816.F32.BF16 R52, R136.reuse, R104, R52 ;  /* 0x000000688834723c */ /* 0x044fe60000041834 */
[C---:B------:R-:W-:Y:S02]  /*8040*/  FMUL.FTZ R58, R0.reuse, R58 ;  /* 0x0000003a003a7220 */ /* 0x040fe40000410000 */
[----:B------:R-:W-:Y:S02]  /*8050*/  FMUL.FTZ R59, R0, R59 ;  /* 0x0000003b003b7220 */ /* 0x000fe40000410000 */
[--C-:B-1----:R-:W-:Y:S02]  /*8060*/  FFMA.FTZ R2, R148, c[0x0][0x2d0], -R145.reuse ;  /* 0x0000b40094027a23 */ /* 0x102fe40000010891 */
[C---:B------:R-:W-:Y:S02]  /*8070*/  FMUL.FTZ R60, R3.reuse, R60 ;  /* 0x0000003c033c7220 */ /* 0x040fe40000410000 */
[----:B------:R1:W-:Y:S01]  /*8080*/  MUFU.EX2 R176, R2 ;  /* 0x0000000200b07308 */ /* 0x0003e20000000800 */
[C---:B------:R-:W-:Y:S01]  /*8090*/  HMMA.16816.F32.BF16 R56, R136.reuse, R106, R56 ;  /* 0x0000006a8838723c */ /* 0x040fe20000041838 */
[----:B------:R-:W2:Y:S02]  /*80a0*/  LDSM.16.MT88.4 R104, [R186+0x4000] ;  /* 0x00400000ba68783b */ /* 0x000ea40000004200 */
[C---:B------:R-:W-:Y:S02]  /*80b0*/  FMUL.FTZ R61, R3.reuse, R61 ;  /* 0x0000003d033d7220 */ /* 0x040fe40000410000 */
[C---:B------:R-:W-:Y:S02]  /*80c0*/  FMUL.FTZ R62, R0.reuse, R62 ;  /* 0x0000003e003e7220 */ /* 0x040fe40000410000 */
[C---:B------:R-:W-:Y:S02]  /*80d0*/  FMUL.FTZ R63, R0.reuse, R63 ;  /* 0x0000003f003f7220 */ /* 0x040fe40000410000 */
[C---:B------:R-:W-:Y:S03]  /*80e0*/  FMUL.FTZ R64, R3.reuse, R64 ;  /* 0x0000004003407220 */ /* 0x040fe60000410000 */
[C---:B------:R-:W-:Y:S02]  /*80f0*/  FMUL.FTZ R65, R3.reuse, R65 ;  /* 0x0000004103417220 */ /* 0x040fe40000410000 */
[C---:B----4-:R-:W-:Y:S03]  /*8100*/  HMMA.16816.F32.BF16 R60, R136.reuse, R108, R60 ;  /* 0x0000006c883c723c */ /* 0x050fe6000004183c */
[C---:B------:R-:W-:Y:S02]  /*8110*/  FMUL.FTZ R66, R0.reuse, R66 ;  /* 0x0000004200427220 */ /* 0x040fe40000410000 */
[C---:B------:R-:W-:Y:S02]  /*8120*/  FMUL.FTZ R67, R0.reuse, R67 ;  /* 0x0000004300437220 */ /* 0x040fe40000410000 */
[----:B------:R-:W-:Y:S02]  /*8130*/  FMUL.FTZ R68, R3, R68 ;  /* 0x0000004403447220 */ /* 0x000fe40000410000 */
[--C-:B-1----:R-:W-:Y:S03]  /*8140*/  FFMA.FTZ R2, R149, c[0x0][0x2d0], -R145.reuse ;  /* 0x0000b40095027a23 */ /* 0x102fe60000010891 */
[C---:B------:R-:W-:Y:S01]  /*8150*/  HMMA.16816.F32.BF16 R64, R136.reuse, R110, R64 ;  /* 0x0000006e8840723c */ /* 0x040fe20000041840 */
[----:B------:R-:W1:Y:S01]  /*8160*/  LDSM.16.MT88.4 R108, [R189+0x4000] ;  /* 0x00400000bd6c783b */ /* 0x000e620000004200 */
[----:B------:R4:W1:Y:S01]  /*8170*/  MUFU.EX2 R175, R2 ;  /* 0x0000000200af7308 */ /* 0x0008620000000800 */
[C---:B------:R-:W-:Y:S02]  /*8180*/  FMUL.FTZ R69, R3.reuse, R69 ;  /* 0x0000004503457220 */ /* 0x040fe40000410000 */
[C---:B------:R-:W-:Y:S02]  /*8190*/  FMUL.FTZ R70, R0.reuse, R70 ;  /* 0x0000004600467220 */ /* 0x040fe40000410000 */
[C---:B------:R-:W-:Y:S02]  /*81a0*/  FMUL.FTZ R71, R0.reuse, R71 ;  /* 0x0000004700477220 */ /* 0x040fe40000410000 */
[C---:B------:R-:W-:Y:S03]  /*81b0*/  FMUL.FTZ R72, R3.reuse, R72 ;  /* 0x0000004803487220 */ /* 0x040fe60000410000 */
[C---:B------:R-:W-:Y:S02]  /*81c0*/  FMUL.FTZ R73, R3.reuse, R73 ;  /* 0x0000004903497220 */ /* 0x040fe40000410000 */
[C---:B---3--:R-:W-:Y:S03]  /*81d0*/  HMMA.16816.F32.BF16 R68, R136.reuse, R112, R68 ;  /* 0x000000708844723c */ /* 0x048fe60000041844 */
[C---:B------:R-:W-:Y:S02]  /*81e0*/  FMUL.FTZ R74, R0.reuse, R74 ;  /* 0x0000004a004a7220 */ /* 0x040fe40000410000 */
[C---:B------:R-:W-:Y:S02]  /*81f0*/  FMUL.FTZ R75, R0.reuse, R75 ;  /* 0x0000004b004b7220 */ /* 0x040fe40000410000 */
[C---:B------:R-:W-:Y:S02]  /*8200*/  FMUL.FTZ R76, R3.reuse, R76 ;  /* 0x0000004c034c7220 */ /* 0x040fe40000410000 */
[C---:B------:R-:W-:Y:S03]  /*8210*/  FMUL.FTZ R77, R3.reuse, R77 ;  /* 0x0000004d034d7220 */ /* 0x040fe60000410000 */
[C---:B------:R-:W-:Y:S01]  /*8220*/  HMMA.16816.F32.BF16 R72, R136.reuse, R114, R72 ;  /* 0x000000728848723c */ /* 0x040fe20000041848 */
[----:B------:R-:W3:Y:S02]  /*8230*/  LDSM.16.MT88.4 R112, [R188+0x4000] ;  /* 0x00400000bc70783b */ /* 0x000ee40000004200 */
[C---:B------:R-:W-:Y:S02]  /*8240*/  FMUL.FTZ R78, R0.reuse, R78 ;  /* 0x0000004e004e7220 */ /* 0x040fe40000410000 */
[----:B------:R-:W-:Y:S02]  /*8250*/  FMUL.FTZ R79, R0, R79 ;  /* 0x0000004f004f7220 */ /* 0x000fe40000410000 */
[--C-:B----4-:R-:W-:Y:S02]  /*8260*/  FFMA.FTZ R2, R150, c[0x0][0x2d0], -R144.reuse ;  /* 0x0000b40096027a23 */ /* 0x110fe40000010890 */
[C---:B------:R-:W-:Y:S02]  /*8270*/  FMUL.FTZ R80, R3.reuse, R80 ;  /* 0x0000005003507220 */ /* 0x040fe40000410000 */
[----:B------:R4:W-:Y:S01]  /*8280*/  MUFU.EX2 R174, R2 ;  /* 0x0000000200ae7308 */ /* 0x0009e20000000800 */
[C---:B--2---:R-:W-:Y:S03]  /*8290*/  HMMA.16816.F32.BF16 R76, R136.reuse, R104, R76 ;  /* 0x00000068884c723c */ /* 0x044fe6000004184c */
[C---:B------:R-:W-:Y:S02]  /*82a0*/  FMUL.FTZ R81, R3.reuse, R81 ;  /* 0x0000005103517220 */ /* 0x040fe40000410000 */
[C---:B------:R-:W-:Y:S02]  /*82b0*/  FMUL.FTZ R82, R0.reuse, R82 ;  /* 0x0000005200527220 */ /* 0x040fe40000410000 */
[----:B------:R-:W-:Y:S01]  /*82c0*/  FMUL.FTZ R83, R0, R83 ;  /* 0x0000005300537220 */ /* 0x000fe20000410000 */
[----:B------:R-:W-:Y:S01]  /*82d0*/  F2FP.BF16.PACK_AB R104, R182, R183 ;  /* 0x000000b7b668723e */ /* 0x000fe200000010ff */
[C---:B------:R-:W-:Y:S03]  /*82e0*/  FMUL.FTZ R84, R3.reuse, R84 ;  /* 0x0000005403547220 */ /* 0x040fe60000410000 */
[----:B------:R-:W-:Y:S01]  /*82f0*/  FMUL.FTZ R85, R3, R85 ;  /* 0x0000005503557220 */ /* 0x000fe20000410000 */
[----:B-----5:R-:W-:Y:S01]  /*8300*/  F2FP.BF16.PACK_AB R105, R177, R178 ;  /* 0x000000b2b169723e */ /* 0x020fe200000010ff */
[C---:B------:R-:W-:Y:S03]  /*8310*/  HMMA.16816.F32.BF16 R80, R136.reuse, R106, R80 ;  /* 0x0000006a8850723c */ /* 0x040fe60000041850 */
[C---:B------:R-:W-:Y:S02]  /*8320*/  FMUL.FTZ R86, R0.reuse, R86 ;  /* 0x0000005600567220 */ /* 0x040fe40000410000 */
[----:B------:R-:W-:Y:S02]  /*8330*/  FMUL.FTZ R87, R0, R87 ;  /* 0x0000005700577220 */ /* 0x000fe40000410000 */
[----:B------:R-:W-:Y:S01]  /*8340*/  FMUL.FTZ R88, R3, R88 ;  /* 0x0000005803587220 */ /* 0x000fe20000410000 */
[----:B------:R-:W-:Y:S01]  /*8350*/  F2FP.BF16.PACK_AB R106, R179, R181 ;  /* 0x000000b5b36a723e */ /* 0x000fe200000010ff */
[--C-:B----4-:R-:W-:Y:S03]  /*8360*/  FFMA.FTZ R2, R154, c[0x0][0x2d0], -R144.reuse ;  /* 0x0000b4009a027a23 */ /* 0x110fe60000010890 */
[C---:B-1----:R-:W-:Y:S01]  /*8370*/  HMMA.16816.F32.BF16 R84, R136.reuse, R108, R84 ;  /* 0x0000006c8854723c */ /* 0x042fe20000041854 */
[----:B------:R1:W-:Y:S02]  /*8380*/  MUFU.EX2 R173, R2 ;  /* 0x0000000200ad7308 */ /* 0x0003e40000000800 */
[----:B------:R-:W-:Y:S01]  /*8390*/  FMUL.FTZ R89, R3, R89 ;  /* 0x0000005903597220 */ /* 0x000fe20000410000 */
[----:B------:R-:W-:Y:S01]  /*83a0*/  F2FP.BF16.PACK_AB R107, R175, R176 ;  /* 0x000000b0af6b723e */ /* 0x000fe200000010ff */
[C---:B------:R-:W-:Y:S02]  /*83b0*/  FMUL.FTZ R90, R0.reuse, R90 ;  /* 0x0000005a005a7220 */ /* 0x040fe40000410000 */
[C---:B------:R-:W-:Y:S02]  /*83c0*/  FMUL.FTZ R91, R0.reuse, R91 ;  /* 0x0000005b005b7220 */ /* 0x040fe40000410000 */
[C---:B------:R-:W-:Y:S03]  /*83d0*/  FMUL.FTZ R92, R3.reuse, R92 ;  /* 0x0000005c035c7220 */ /* 0x040fe60000410000 */
[C---:B------:R-:W-:Y:S02]  /*83e0*/  FMUL.FTZ R93, R3.reuse, R93 ;  /* 0x0000005d035d7220 */ /* 0x040fe40000410000 */
[C---:B------:R-:W-:Y:S01]  /*83f0*/  HMMA.16816.F32.BF16 R88, R136.reuse, R110, R88 ;  /* 0x0000006e8858723c */ /* 0x040fe20000041858 */
[----:B------:R-:W2:Y:S02]  /*8400*/  LDSM.16.MT88.4 R108, [R189+0x800] ;  /* 0x00080000bd6c783b */ /* 0x000ea40000004200 */
[C---:B------:R-:W-:Y:S02]  /*8410*/  FMUL.FTZ R94, R0.reuse, R94 ;  /* 0x0000005e005e7220 */ /* 0x040fe40000410000 */
[C---:B------:R-:W-:Y:S02]  /*8420*/  FMUL.FTZ R95, R0.reuse, R95 ;  /* 0x0000005f005f7220 */ /* 0x040fe40000410000 */
[C---:B------:R-:W-:Y:S02]  /*8430*/  FMUL.FTZ R96, R3.reuse, R96 ;  /* 0x0000006003607220 */ /* 0x040fe40000410000 */
[----:B------:R-:W-:Y:S03]  /*8440*/  FMUL.FTZ R97, R3, R97 ;  /* 0x0000006103617220 */ /* 0x000fe60000410000 */
[C---:B---3--:R-:W-:Y:S03]  /*8450*/  HMMA.16816.F32.BF16 R92, R136.reuse, R112, R92 ;  /* 0x00000070885c723c */ /* 0x048fe6000004185c */
[C---:B------:R-:W-:Y:S02]  /*8460*/  FMUL.FTZ R98, R0.reuse, R98 ;  /* 0x0000006200627220 */ /* 0x040fe40000410000 */
[C---:B------:R-:W-:Y:S02]  /*8470*/  FMUL.FTZ R99, R0.reuse, R99 ;  /* 0x0000006300637220 */ /* 0x040fe40000410000 */
[----:B-1----:R-:W-:Y:S02]  /*8480*/  FFMA.FTZ R2, R155, c[0x0][0x2d0], -R144 ;  /* 0x0000b4009b027a23 */ /* 0x002fe40000010890 */
[----:B------:R-:W-:Y:S02]  /*8490*/  FFMA.FTZ R0, R0, R227, R212 ;  /* 0x000000e300007223 */ /* 0x000fe400000100d4 */
[----:B------:R1:W-:Y:S01]  /*84a0*/  MUFU.EX2 R172, R2 ;  /* 0x0000000200ac7308 */ /* 0x0003e20000000800 */
[----:B------:R-:W-:Y:S01]  /*84b0*/  HMMA.16816.F32.BF16 R96, R136, R114, R96 ;  /* 0x000000728860723c */ /* 0x000fe20000041860 */
[----:B------:R-:W3:Y:S02]  /*84c0*/  LDSM.16.MT88.4 R112, [R188+0x2800] ;  /* 0x00280000bc70783b */ /* 0x000ee40000004200 */
[----:B------:R-:W-:Y:S04]  /*84d0*/  FADD.FTZ R0, R214, R0 ;  /* 0x00000000d6007221 */ /* 0x000fe80000010000 */
[----:B------:R-:W-:Y:S01]  /*84e0*/  FADD.FTZ R0, R213, R0 ;  /* 0x00000000d5007221 */ /* 0x000fe20000010000 */
[C---:B------:R-:W-:Y:S01]  /*84f0*/  HMMA.16816.F32.BF16 R4, R104.reuse, R116, R4 ;  /* 0x000000746804723c */ /* 0x040fe20000041804 */
[----:B------:R-:W-:Y:S04]  /*8500*/  LDSM.16.MT88.4 R136, [R189+0x3000] ;  /* 0x00300000bd88783b */ /* 0x000fe80000004200 */
[----:B------:R-:W-:Y:S03]  /*8510*/  FADD.FTZ R0, R211, R0 ;  /* 0x00000000d3007221 */ /* 0x000fe60000010000 */
[C---:B------:R-:W-:Y:S01]  /*8520*/  HMMA.16816.F32.BF16 R8, R104.reuse, R118, R8 ;  /* 0x000000766808723c */ /* 0x040fe20000041808 */
[----:B------:R-:W-:Y:S03]  /*8530*/  LDSM.16.MT88.4 R116, [R186+0x4800] ;  /* 0x00480000ba74783b */ /* 0x000fe60000004200 */
[----:B------:R-:W-:Y:S02]  /*8540*/  FADD.FTZ R0, R178, R0 ;  /* 0x00000000b2007221 */ /* 0x000fe40000010000 */
[----:B-1----:R-:W-:Y:S02]  /*8550*/  FFMA.FTZ R2, R156, c[0x0][0x2d0], -R144 ;  /* 0x0000b4009c027a23 */ /* 0x002fe40000010890 */
[C---:B------:R-:W-:Y:S02]  /*8560*/  HMMA.16816.F32.BF16 R12, R104.reuse, R120, R12 ;  /* 0x00000078680c723c */ /* 0x040fe4000004180c */
[----:B------:R1:W-:Y:S02]  /*8570*/  MUFU.EX2 R171, R2 ;  /* 0x0000000200ab7308 */ /* 0x0003e40000000800 */
[----:B------:R-:W-:Y:S04]  /*8580*/  FADD.FTZ R0, R177, R0 ;  /* 0x00000000b1007221 */ /* 0x000fe80000010000 */
[C---:B------:R-:W-:Y:S01]  /*8590*/  HMMA.16816.F32.BF16 R16, R104.reuse, R122, R16 ;  /* 0x0000007a6810723c */ /* 0x040fe20000041810 */
[----:B------:R-:W-:Y:S03]  /*85a0*/  LDSM.16.MT88.4 R120, [R189+0x4800] ;  /* 0x00480000bd78783b */ /* 0x000fe60000004200 */
[----:B------:R-:W-:Y:S04]  /*85b0*/  FADD.FTZ R0, R176, R0 ;  /* 0x00000000b0007221 */ /* 0x000fe80000010000 */
[C---:B--2---:R-:W-:Y:S04]  /*85c0*/  HMMA.16816.F32.BF16 R20, R104.reuse, R108, R20 ;  /* 0x0000006c6814723c */ /* 0x044fe80000041814 */
[----:B------:R-:W-:Y:S04]  /*85d0*/  FADD.FTZ R0, R175, R0 ;  /* 0x00000000af007221 */ /* 0x000fe80000010000 */
[C---:B------:R-:W-:Y:S01]  /*85e0*/  HMMA.16816.F32.BF16 R24, R104.reuse, R110, R24 ;  /* 0x0000006e6818723c */ /* 0x040fe20000041818 */
[----:B------:R-:W2:Y:S03]  /*85f0*/  LDSM.16.MT88.4 R108, [R185+0x4800] ;  /* 0x00480000b96c783b */ /* 0x000ea60000004200 */
[--C-:B-1----:R-:W-:Y:S04]  /*8600*/  FFMA.FTZ R2, R151, c[0x0][0x2d0], -R145.reuse ;  /* 0x0000b40097027a23 */ /* 0x102fe80000010891 */
[C---:B------:R-:W-:Y:S01]  /*8610*/  HMMA.16816.F32.BF16 R28, R104.reuse, R124, R28 ;  /* 0x0000007c681c723c */ /* 0x040fe2000004181c */
[----:B------:R-:W-:Y:S01]  /*8620*/  LDSM.16.MT88.4 R148, [R189+0x3800] ;  /* 0x00380000bd94783b */ /* 0x000fe20000004200 */
[----:B------:R1:W4:Y:S06]  /*8630*/  MUFU.EX2 R170, R2 ;  /* 0x0000000200aa7308 */ /* 0x00032c0000000800 */
[C---:B------:R-:W-:Y:S01]  /*8640*/  HMMA.16816.F32.BF16 R32, R104.reuse, R126, R32 ;  /* 0x0000007e6820723c */ /* 0x040fe20000041820 */
[----:B------:R-:W-:Y:S07]  /*8650*/  LDSM.16.MT88.4 R124, [R186+0x1000] ;  /* 0x00100000ba7c783b */ /* 0x000fee0000004200 */
[C---:B------:R-:W-:Y:S08]  /*8660*/  HMMA.16816.F32.BF16 R36, R104.reuse, R128, R36 ;  /* 0x000000806824723c */ /* 0x040ff00000041824 */
[C---:B------:R-:W-:Y:S01]  /*8670*/  HMMA.16816.F32.BF16 R40, R104.reuse, R130, R40 ;  /* 0x000000826828723c */ /* 0x040fe20000041828 */
[----:B------:R-:W-:Y:S03]  /*8680*/  LDSM.16.MT88.4 R128, [R188+0x1000] ;  /* 0x00100000bc80783b */ /* 0x000fe60000004200 */
[--C-:B-1----:R-:W-:Y:S02]  /*8690*/  FFMA.FTZ R2, R152, c[0x0][0x2d0], -R145.reuse ;  /* 0x0000b40098027a23 */ /* 0x102fe40000010891 */
[----:B----4-:R-:W-:Y:S02]  /*86a0*/  FADD.FTZ R0, R170, R0 ;  /* 0x00000000aa007221 */ /* 0x010fe40000010000 */
[C---:B------:R-:W-:Y:S01]  /*86b0*/  HMMA.16816.F32.BF16 R44, R104.reuse, R132, R44 ;  /* 0x00000084682c723c */ /* 0x040fe2000004182c */
[----:B------:R1:W4:Y:S07]  /*86c0*/  MUFU.EX2 R169, R2 ;  /* 0x0000000200a97308 */ /* 0x00032e0000000800 */
[C---:B------:R-:W-:Y:S01]  /*86d0*/  HMMA.16816.F32.BF16 R48, R104.reuse, R134, R48 ;  /* 0x000000866830723c */ /* 0x040fe20000041830 */
[----:B------:R-:W-:Y:S07]  /*86e0*/  LDSM.16.MT88.4 R132, [R186+0x3000] ;  /* 0x00300000ba84783b */ /* 0x000fee0000004200 */
[C---:B------:R-:W-:Y:S08]  /*86f0*/  HMMA.16816.F32.BF16 R52, R104.reuse, R140, R52 ;  /* 0x0000008c6834723c */ /* 0x040ff00000041834 */
[C---:B------:R-:W-:Y:S01]  /*8700*/  HMMA.16816.F32.BF16 R56, R104.reuse, R142, R56 ;  /* 0x0000008e6838723c */ /* 0x040fe20000041838 */
[----:B------:R-:W-:Y:S03]  /*8710*/  LDSM.16.MT88.4 R140, [R185+0x3800] ;  /* 0x00380000b98c783b */ /* 0x000fe60000004200 */
[--C-:B-1----:R-:W-:Y:S02]  /*8720*/  FFMA.FTZ R2, R153, c[0x0][0x2d0], -R145.reuse ;  /* 0x0000b40099027a23 */ /* 0x102fe40000010891 */
[----:B----4-:R-:W-:Y:S02]  /*8730*/  FADD.FTZ R0, R169, R0 ;  /* 0x00000000a9007221 */ /* 0x010fe40000010000 */
[C---:B---3--:R-:W-:Y:S01]  /*8740*/  HMMA.16816.F32.BF16 R60, R104.reuse, R112, R60 ;  /* 0x00000070683c723c */ /* 0x048fe2000004183c */
[----:B------:R-:W-:Y:S01]  /*8750*/  LDSM.16.MT88.4 R152, [R188+0x3800] ;  /* 0x00380000bc98783b */ /* 0x000fe20000004200 */
[----:B------:R1:W3:Y:S06]  /*8760*/  MUFU.EX2 R168, R2 ;  /* 0x0000000200a87308 */ /* 0x0002ec0000000800 */
[C---:B------:R-:W-:Y:S01]  /*8770*/  HMMA.16816.F32.BF16 R64, R104.reuse, R114, R64 ;  /* 0x000000726840723c */ /* 0x040fe20000041840 */
[----:B------:R-:W4:Y:S07]  /*8780*/  LDSM.16.MT88.4 R112, [R188+0x4800] ;  /* 0x00480000bc70783b */ /* 0x000f2e0000004200 */
[C---:B--2---:R-:W-:Y:S08]  /*8790*/  HMMA.16816.F32.BF16 R68, R104.reuse, R108, R68 ;  /* 0x0000006c6844723c */ /* 0x044ff00000041844 */
[C---:B------:R-:W-:Y:S01]  /*87a0*/  HMMA.16816.F32.BF16 R72, R104.reuse, R110, R72 ;  /* 0x0000006e6848723c */ /* 0x040fe20000041848 */
[----:B------:R-:W2:Y:S03]  /*87b0*/  LDSM.16.MT88.4 R108, [R185+0x1000] ;  /* 0x00100000b96c783b */ /* 0x000ea60000004200 */
[--C-:B-1----:R-:W-:Y:S02]  /*87c0*/  FFMA.FTZ R2, R157, c[0x0][0x2d0], -R145.reuse ;  /* 0x0000b4009d027a23 */ /* 0x102fe40000010891 */
[----:B---3--:R-:W-:Y:S02]  /*87d0*/  FADD.FTZ R0, R168, R0 ;  /* 0x00000000a8007221 */ /* 0x008fe40000010000 */
[C---:B------:R-:W-:Y:S01]  /*87e0*/  HMMA.16816.F32.BF16 R76, R104.reuse, R116, R76 ;  /* 0x00000074684c723c */ /* 0x040fe2000004184c */
[----:B------:R1:W3:Y:S07]  /*87f0*/  MUFU.EX2 R167, R2 ;  /* 0x0000000200a77308 */ /* 0x0002ee0000000800 */
[C---:B------:R-:W-:Y:S01]  /*8800*/  HMMA.16816.F32.BF16 R80, R104.reuse, R118, R80 ;  /* 0x000000766850723c */ /* 0x040fe20000041850 */
[----:B------:R-:W5:Y:S07]  /*8810*/  LDSM.16.MT88.4 R116, [R189+0x1000] ;  /* 0x00100000bd74783b */ /* 0x000f6e0000004200 */
[C---:B------:R-:W-:Y:S08]  /*8820*/  HMMA.16816.F32.BF16 R84, R104.reuse, R120, R84 ;  /* 0x000000786854723c */ /* 0x040ff00000041854 */
[C---:B------:R-:W-:Y:S01]  /*8830*/  HMMA.16816.F32.BF16 R88, R104.reuse, R122, R88 ;  /* 0x0000007a6858723c */ /* 0x040fe20000041858 */
[----:B------:R-:W5:Y:S03]  /*8840*/  LDSM.16.MT88.4 R120, [R185+0x3000] ;  /* 0x00300000b978783b */ /* 0x000f660000004200 */
[----:B-1----:R-:W-:Y:S02]  /*8850*/  FFMA.FTZ R2, R162, c[0x0][0x2d0], -R144 ;  /* 0x0000b400a2027a23 */ /* 0x002fe40000010890 */
[----:B---3--:R-:W-:Y:S02]  /*8860*/  FADD.FTZ R0, R167, R0 ;  /* 0x00000000a7007221 */ /* 0x008fe40000010000 */
[C---:B----4-:R-:W-:Y:S01]  /*8870*/  HMMA.16816.F32.BF16 R92, R104.reuse, R112, R92 ;  /* 0x00000070685c723c */ /* 0x050fe2000004185c */
[----:B------:R1:W-:Y:S07]  /*8880*/  MUFU.EX2 R166, R2 ;  /* 0x0000000200a67308 */ /* 0x0003ee0000000800 */
[----:B------:R-:W-:Y:S01]  /*8890*/  HMMA.16816.F32.BF16 R96, R104, R114, R96 ;  /* 0x000000726860723c */ /* 0x000fe20000041860 */
[----:B------:R-:W-:Y:S06]  /*88a0*/  LDSM.16.MT88.4 R112, [R185+0x5000] ;  /* 0x00500000b970783b */ /* 0x000fec0000004200 */
[----:B------:R-:W-:Y:S02]  /*88b0*/  F2FP.BF16.PACK_AB R104, R173, R174 ;  /* 0x000000aead68723e */ /* 0x000fe400000010ff */
[----:B------:R-:W-:Y:S03]  /*88c0*/  F2FP.BF16.PACK_AB R106, R171, R172 ;  /* 0x000000acab6a723e */ /* 0x000fe600000010ff */
[----:B------:R-:W-:Y:S02]  /*88d0*/  F2FP.BF16.PACK_AB R105, R169, R170 ;  /* 0x000000aaa969723e */ /* 0x000fe400000010ff */
[----:B------:R-:W-:Y:S01]  /*88e0*/  F2FP.BF16.PACK_AB R107, R167, R168 ;  /* 0x000000a8a76b723e */ /* 0x000fe200000010ff */
[--C-:B-1----:R-:W-:Y:S06]  /*88f0*/  FFMA.FTZ R2, R158, c[0x0][0x2d0], -R144.reuse ;  /* 0x0000b4009e027a23 */ /* 0x102fec0000010890 */
[C---:B--2---:R-:W-:Y:S01]  /*8900*/  HMMA.16816.F32.BF16 R4, R104.reuse, R108, R4 ;  /* 0x0000006c6804723c */ /* 0x044fe20000041804 */
[----:B------:R1:W2:Y:S07]  /*8910*/  MUFU.EX2 R165, R2 ;  /* 0x0000000200a57308 */ /* 0x0002ae0000000800 */
[C---:B------:R-:W-:Y:S01]  /*8920*/  HMMA.16816.F32.BF16 R8, R104.reuse, R110, R8 ;  /* 0x0000006e6808723c */ /* 0x040fe20000041808 */
[----:B------:R-:W3:Y:S07]  /*8930*/  LDSM.16.MT88.4 R108, [R188+0x3000] ;  /* 0x00300000bc6c783b */ /* 0x000eee0000004200 */
[C---:B------:R-:W-:Y:S08]  /*8940*/  HMMA.16816.F32.BF16 R12, R104.reuse, R124, R12 ;  /* 0x0000007c680c723c */ /* 0x040ff0000004180c */
[C---:B------:R-:W-:Y:S01]  /*8950*/  HMMA.16816.F32.BF16 R16, R104.reuse, R126, R16 ;  /* 0x0000007e6810723c */ /* 0x040fe20000041810 */
[----:B------:R-:W-:Y:S03]  /*8960*/  LDSM.16.MT88.4 R124, [R189+0x1800] ;  /* 0x00180000bd7c783b */ /* 0x000fe60000004200 */
[--C-:B-1----:R-:W-:Y:S02]  /*8970*/  FFMA.FTZ R2, R160, c[0x0][0x2d0], -R144.reuse ;  /* 0x0000b400a0027a23 */ /* 0x102fe40000010890 */
[----:B------:R-:W-:Y:S02]  /*8980*/  FFMA.FTZ R144, R161, c[0x0][0x2d0], -R144 ;  /* 0x0000b400a1907a23 */ /* 0x000fe40000010890 */
[C---:B-----5:R-:W-:Y:S01]  /*8990*/  HMMA.16816.F32.BF16 R20, R104.reuse, R116, R20 ;  /* 0x000000746814723c */ /* 0x060fe20000041814 */
[----:B------:R1:W-:Y:S07]  /*89a0*/  MUFU.EX2 R164, R2 ;  /* 0x0000000200a47308 */ /* 0x0003ee0000000800 */
[C---:B------:R-:W-:Y:S01]  /*89b0*/  HMMA.16816.F32.BF16 R24, R104.reuse, R118, R24 ;  /* 0x000000766818723c */ /* 0x040fe20000041818 */
[----:B------:R-:W4:Y:S02]  /*89c0*/  LDSM.16.MT88.4 R116, [R186+0x5000] ;  /* 0x00500000ba74783b */ /* 0x000f240000004200 */
[----:B------:R-:W5:Y:S05]  /*89d0*/  MUFU.EX2 R163, R144 ;  /* 0x0000009000a37308 */ /* 0x000f6a0000000800 */
[C---:B------:R-:W-:Y:S08]  /*89e0*/  HMMA.16816.F32.BF16 R28, R104.reuse, R128, R28 ;  /* 0x00000080681c723c */ /* 0x040ff0000004181c */
[C---:B------:R-:W-:Y:S04]  /*89f0*/  HMMA.16816.F32.BF16 R32, R104.reuse, R130, R32 ;  /* 0x000000826820723c */ /* 0x040fe80000041820 */
[--C-:B-1----:R-:W-:Y:S02]  /*8a00*/  FFMA.FTZ R2, R159, c[0x0][0x2d0], -R145.reuse ;  /* 0x0000b4009f027a23 */ /* 0x102fe40000010891 */
[----:B------:R-:W-:Y:S02]  /*8a10*/  LDSM.16.MT88.4 R156, [R185+0x5800] ;  /* 0x00580000b99c783b */ /* 0x000fe40000004200 */
[C---:B------:R-:W-:Y:S01]  /*8a20*/  HMMA.16816.F32.BF16 R36, R104.reuse, R120, R36 ;  /* 0x000000786824723c */ /* 0x040fe20000041824 */
[----:B------:R1:W-:Y:S07]  /*8a30*/  MUFU.EX2 R162, R2 ;  /* 0x0000000200a27308 */ /* 0x0003ee0000000800 */
[C---:B------:R-:W-:Y:S01]  /*8a40*/  HMMA.16816.F32.BF16 R40, R104.reuse, R122, R40 ;  /* 0x0000007a6828723c */ /* 0x040fe20000041828 */
[----:B------:R-:W4:Y:S07]  /*8a50*/  LDSM.16.MT88.4 R120, [R189+0x5000] ;  /* 0x00500000bd78783b */ /* 0x000f2e0000004200 */
[C---:B------:R-:W-:Y:S08]  /*8a60*/  HMMA.16816.F32.BF16 R44, R104.reuse, R132, R44 ;  /* 0x00000084682c723c */ /* 0x040ff0000004182c */
[C---:B------:R-:W-:Y:S01]  /*8a70*/  HMMA.16816.F32.BF16 R48, R104.reuse, R134, R48 ;  /* 0x000000866830723c */ /* 0x040fe20000041830 */
[----:B------:R-:W-:Y:S03]  /*8a80*/  LDSM.16.MT88.4 R132, [R188+0x1800] ;  /* 0x00180000bc84783b */ /* 0x000fe60000004200 */
[--C-:B-1----:R-:W-:Y:S04]  /*8a90*/  FFMA.FTZ R2, R209, c[0x0][0x2d0], -R145.reuse ;  /* 0x0000b400d1027a23 */ /* 0x102fe80000010891 */
[C---:B------:R-:W-:Y:S01]  /*8aa0*/  HMMA.16816.F32.BF16 R52, R104.reuse, R136, R52 ;  /* 0x000000886834723c */ /* 0x040fe20000041834 */
[----:B------:R1:W1:Y:S06]  /*8ab0*/  MUFU.EX2 R161, R2 ;  /* 0x0000000200a17308 */ /* 0x00026c0000000800 */
[----:B--2---:R-:W-:Y:S01]  /*8ac0*/  F2FP.BF16.PACK_AB R136, R165, R166 ;  /* 0x000000a6a588723e */ /* 0x004fe200000010ff */
[C---:B------:R-:W-:Y:S07]  /*8ad0*/  HMMA.16816.F32.BF16 R56, R104.reuse, R138, R56 ;  /* 0x0000008a6838723c */ /* 0x040fee0000041838 */
[----:B-----5:R-:W-:Y:S01]  /*8ae0*/  F2FP.BF16.PACK_AB R138, R163, R164 ;  /* 0x000000a4a38a723e */ /* 0x020fe200000010ff */
[C---:B---3--:R-:W-:Y:S08]  /*8af0*/  HMMA.16816.F32.BF16 R60, R104.reuse, R108, R60 ;  /* 0x0000006c683c723c */ /* 0x048ff0000004183c */
[C---:B------:R-:W-:Y:S01]  /*8b00*/  HMMA.16816.F32.BF16 R64, R104.reuse, R110, R64 ;  /* 0x0000006e6840723c */ /* 0x040fe20000041840 */
[----:B------:R-:W2:Y:S03]  /*8b10*/  LDSM.16.MT88.4 R108, [R188+0x5000] ;  /* 0x00500000bc6c783b */ /* 0x000ea60000004200 */
[--C-:B-1----:R-:W-:Y:S01]  /*8b20*/  FFMA.FTZ R2, R210, c[0x0][0x2d0], -R145.reuse ;  /* 0x0000b400d2027a23 */ /* 0x102fe20000010891 */
[----:B------:R-:W-:Y:S01]  /*8b30*/  F2FP.BF16.PACK_AB R137, R161, R162 ;  /* 0x000000a2a189723e */ /* 0x000fe200000010ff */
[----:B------:R-:W-:Y:S02]  /*8b40*/  FFMA.FTZ R145, R103, c[0x0][0x2d0], -R145 ;  /* 0x0000b40067917a23 */ /* 0x000fe40000010891 */
[C---:B------:R-:W-:Y:S01]  /*8b50*/  HMMA.16816.F32.BF16 R68, R104.reuse, R112, R68 ;  /* 0x000000706844723c */ /* 0x040fe20000041844 */
[----:B------:R1:W-:Y:S07]  /*8b60*/  MUFU.EX2 R160, R2 ;  /* 0x0000000200a07308 */ /* 0x0003ee0000000800 */
[C---:B------:R-:W-:Y:S01]  /*8b70*/  HMMA.16816.F32.BF16 R72, R104.reuse, R114, R72 ;  /* 0x000000726848723c */ /* 0x040fe20000041848 */
[----:B------:R-:W3:Y:S02]  /*8b80*/  LDSM.16.MT88.4 R112, [R185+0x1800] ;  /* 0x00180000b970783b */ /* 0x000ee40000004200 */
[----:B------:R5:W2:Y:S05]  /*8b90*/  MUFU.EX2 R102, R145 ;  /* 0x0000009100667308 */ /* 0x000aaa0000000800 */
[C---:B----4-:R-:W-:Y:S08]  /*8ba0*/  HMMA.16816.F32.BF16 R76, R104.reuse, R116, R76 ;  /* 0x00000074684c723c */ /* 0x050ff0000004184c */
[C---:B------:R-:W-:Y:S01]  /*8bb0*/  HMMA.16816.F32.BF16 R80, R104.reuse, R118, R80 ;  /* 0x000000766850723c */ /* 0x040fe20000041850 */
[----:B------:R-:W4:Y:S03]  /*8bc0*/  LDSM.16.MT88.4 R116, [R186+0x1800] ;  /* 0x00180000ba74783b */ /* 0x000f260000004200 */
[----:B-1----:R-:W-:Y:S02]  /*8bd0*/  FFMA.FTZ R2, R3, R226, R217 ;  /* 0x000000e203027223 */ /* 0x002fe400000100d9 */
[----:B------:R-:W-:Y:S02]  /*8be0*/  FADD.FTZ R3, R162, R0 ;  /* 0x00000000a2037221 */ /* 0x000fe40000010000 */
[C---:B------:R-:W-:Y:S01]  /*8bf0*/  HMMA.16816.F32.BF16 R84, R104.reuse, R120, R84 ;  /* 0x000000786854723c */ /* 0x040fe20000041854 */
[----:B-----5:R-:W1:Y:S03]  /*8c00*/  LDSM.16.MT88.4 R144, [R186+0x3800] ;  /* 0x00380000ba90783b */ /* 0x020e660000004200 */
[----:B--2---:R-:W-:Y:S01]  /*8c10*/  F2FP.BF16.PACK_AB R139, R102, R160 ;  /* 0x000000a0668b723e */ /* 0x004fe200000010ff */
[----:B------:R-:W-:Y:S02]  /*8c20*/  FADD.FTZ R2, R218, R2 ;  /* 0x00000002da027221 */ /* 0x000fe40000010000 */
[----:B------:R-:W-:Y:S01]  /*8c30*/  FADD.FTZ R3, R161, R3 ;  /* 0x00000003a1037221 */ /* 0x000fe20000010000 */
[C---:B------:R-:W-:Y:S04]  /*8c40*/  HMMA.16816.F32.BF16 R88, R104.reuse, R122, R88 ;  /* 0x0000007a6858723c */ /* 0x040fe80000041858 */
[----:B------:R-:W-:Y:S04]  /*8c50*/  FADD.FTZ R2, R216, R2 ;  /* 0x00000002d8027221 */ /* 0x000fe80000010000 */
[C---:B------:R-:W-:Y:S04]  /*8c60*/  HMMA.16816.F32.BF16 R92, R104.reuse, R108, R92 ;  /* 0x0000006c685c723c */ /* 0x040fe8000004185c */
[----:B------:R-:W-:Y:S04]  /*8c70*/  FADD.FTZ R2, R215, R2 ;  /* 0x00000002d7027221 */ /* 0x000fe80000010000 */
[----:B------:R-:W-:Y:S04]  /*8c80*/  HMMA.16816.F32.BF16 R96, R104, R110, R96 ;  /* 0x0000006e6860723c */ /* 0x000fe80000041860 */
[----:B------:R-:W-:Y:S04]  /*8c90*/  FADD.FTZ R2, R183, R2 ;  /* 0x00000002b7027221 */ /* 0x000fe80000010000 */
[C---:B---3--:R-:W-:Y:S01]  /*8ca0*/  HMMA.16816.F32.BF16 R104, R136.reuse, R112, R4 ;  /* 0x000000708868723c */ /* 0x048fe20000041804 */
[----:B------:R-:W2:Y:S04]  /*8cb0*/  LDSM.16.MT88.4 R4, [R186+0x5800] ;  /* 0x00580000ba04783b */ /* 0x000ea80000004200 */
[----:B------:R-:W-:Y:S03]  /*8cc0*/  FADD.FTZ R2, R182, R2 ;  /* 0x00000002b6027221 */ /* 0x000fe60000010000 */
[C---:B------:R-:W-:Y:S01]  /*8cd0*/  HMMA.16816.F32.BF16 R108, R136.reuse, R114, R8 ;  /* 0x00000072886c723c */ /* 0x040fe20000041808 */
[----:B------:R-:W3:Y:S03]  /*8ce0*/  LDSM.16.MT88.4 R8, [R189+0x5800] ;  /* 0x00580000bd08783b */ /* 0x000ee60000004200 */
[----:B------:R-:W-:Y:S04]  /*8cf0*/  FADD.FTZ R2, R181, R2 ;  /* 0x00000002b5027221 */ /* 0x000fe80000010000 */
[C---:B----4-:R-:W-:Y:S01]  /*8d00*/  HMMA.16816.F32.BF16 R112, R136.reuse, R116, R12 ;  /* 0x000000748870723c */ /* 0x050fe2000004180c */
[----:B------:R-:W4:Y:S03]  /*8d10*/  LDSM.16.MT88.4 R12, [R188+0x5800] ;  /* 0x00580000bc0c783b */ /* 0x000f260000004200 */
[----:B------:R-:W-:Y:S04]  /*8d20*/  FADD.FTZ R2, R179, R2 ;  /* 0x00000002b3027221 */ /* 0x000fe80000010000 */
[C---:B------:R-:W-:Y:S04]  /*8d30*/  HMMA.16816.F32.BF16 R116, R136.reuse, R118, R16 ;  /* 0x000000768874723c */ /* 0x040fe80000041810 */
        /* <DEDUP_REMOVED lines=12> */
[----:B------:R-:W-:Y:S02]  /*8e00*/  FADD.FTZ R2, R164, R0 ;  /* 0x00000000a4027221 */ /* 0x000fe40000010000 */
[----:B------:R-:W-:Y:S01]  /*8e10*/  FADD.FTZ R0, R160, R3 ;  /* 0x00000003a0007221 */ /* 0x000fe20000010000 */
[----:B------:R-:W-:Y:S01]  /*8e20*/  MOV R3, R101 ;  /* 0x0000006500037202 */ /* 0x000fe20000000f00 */
[C---:B-1----:R-:W-:Y:S04]  /*8e30*/  HMMA.16816.F32.BF16 R44, R136.reuse, R144, R44 ;  /* 0x00000090882c723c */ /* 0x042fe8000004182c */
[----:B------:R-:W-:Y:S02]  /*8e40*/  FADD.FTZ R226, R163, R2 ;  /* 0x00000002a3e27221 */ /* 0x000fe40000010000 */
[----:B------:R-:W-:Y:S01]  /*8e50*/  FADD.FTZ R227, R102, R0 ;  /* 0x0000000066e37221 */ /* 0x000fe20000010000 */
[----:B------:R-:W-:Y:S01]  /*8e60*/  MOV R102, R100 ;  /* 0x0000006400667202 */ /* 0x000fe20000000f00 */
        /* <DEDUP_REMOVED lines=11> */
[C---:B----4-:R-:W-:Y:S08]  /*8f20*/  HMMA.16816.F32.BF16 R92, R136.reuse, R12, R92 ;  /* 0x0000000c885c723c */ /* 0x050ff0000004185c */
[----:B------:R-:W-:Y:S01]  /*8f30*/  HMMA.16816.F32.BF16 R96, R136, R14, R96 ;  /* 0x0000000e8860723c */ /* 0x000fe20000041860 */
[----:B------:R-:W-:-:S07]  /*8f40*/  @P0 BRA `(.L_x_897) ;  /* 0xffffcd6000000947 */ /* 0x000fce000383ffff */
.L_x_896:
[----:B------:R-:W-:-:S13]  /*8f50*/  ISETP.GE.AND P0, PT, R208, R225, PT ;  /* 0x000000e1d000720c */ /* 0x000fda0003f06270 */
[----:B------:R-:W-:Y:S05]  /*8f60*/  @!P0 BRA `(.L_x_898) ;  /* 0x00002d7000008947 */ /* 0x000fea0003800000 */
[----:B------:R-:W-:Y:S02]  /*8f70*/  MOV R103, R100 ;  /* 0x0000006400677202 */ /* 0x000fe40000000f00 */
[----:B------:R-:W-:Y:S02]  /*8f80*/  MOV R102, R101 ;  /* 0x0000006500667202 */ /* 0x000fe40000000f00 */
.L_x_899:
[----:B------:R-:W-:Y:S04]  /*8f90*/  DEPBAR.LE SB0, 0x0 ;  /* 0x000080000000791a */ /* 0x000fe80000000000 */
[----:B------:R-:W-:Y:S01]  /*8fa0*/  WARPSYNC 0xffffffff ;  /* 0xffffffff00007948 */ /* 0x000fe20003800000 */
[----:B------:R-:W-:Y:S01]  /*8fb0*/  BAR.SYNC.DEFER_BLOCKING 0x0 ;  /* 0x0000000000007b1d */ /* 0x000fe20000010000 */
[----:B------:R-:W-:Y:S01]  /*8fc0*/  SHF.R.S32.HI R0, RZ, 0x1f, R208 ;  /* 0x0000001fff007819 */ /* 0x000fe200000114d0 */
[----:B------:R-:W-:Y:S01]  /*8fd0*/  IMAD.WIDE.U32 R2, R208, c[0x0][0x208], RZ ;  /* 0x00008200d0027a25 */ /* 0x000fe200078e00ff */
[----:B------:R-:W-:Y:S02]  /*8fe0*/  MOV R16, c[0x0][0x20c] ;  /* 0x0000830000107a02 */ /* 0x000fe40000000f00 */
        /* <DEDUP_REMOVED lines=8> */
[----:B------:R-:W-:Y:S02]  /*9070*/  MOV R3, c[0x0][0x208] ;  /* 0x0000820000037a02 */ /* 0x000fe40000000f00 */
[----:B------:R-:W-:Y:S02]  /*9080*/  SHF.L.U64.HI R0, R2, 0x6, R0 ;  /* 0x0000000602007819 */ /* 0x000fe40000010200 */
[----:B------:R-:W-:Y:S02]  /*9090*/  LEA R2, P1, R3, R4, 0x5 ;  /* 0x0000000403027211 */ /* 0x000fe400078228ff */
[----:B------:R-:W-:Y:S01]  /*90a0*/  LEA R30, P6, R7, c[0x0][0x1f8], 0x1 ;  /* 0x00007e00071e7a11 */ /* 0x000fe200078c08ff */
[----:B------:R-:W-:Y:S01]  /*90b0*/  LDSM.16.M88.4 R32, [R191] ;  /* 0x00000000bf20783b */ /* 0x000fe20000000200 */
[----:B------:R-:W-:Y:S02]  /*90c0*/  LEA.HI.X R3, R3, R0, R16, 0x5, P1 ;  /* 0x0000000003037211 */ /* 0x000fe400008f2c10 */
[----:B------:R-:W-:Y:S02]  /*90d0*/  IADD3.X R14, R0, R224, RZ, P2, !PT ;  /* 0x000000e0000e7210 */ /* 0x000fe400017fe4ff */
[----:B------:R-:W-:Y:S02]  /*90e0*/  LEA R28, P2, R12, c[0x0][0x1f8], 0x1 ;  /* 0x00007e000c1c7a11 */ /* 0x000fe400078408ff */
[----:B------:R-:W-:Y:S01]  /*90f0*/  LEA.HI.X R31, R7, c[0x0][0x1fc], R14, 0x1, P6 ;  /* 0x00007f00071f7a11 */ /* 0x000fe200030f0c0e */
[----:B------:R-:W1:Y:S01]  /*9100*/  LDSM.16.M88.4 R8, [R184] ;  /* 0x00000000b808783b */ /* 0x000e620000000200 */
[----:B------:R-:W-:Y:S02]  /*9110*/  IADD3.X R15, R0, R13, RZ, P0, !PT ;  /* 0x0000000d000f7210 */ /* 0x000fe400007fe4ff */
[----:B------:R-:W-:Y:S02]  /*9120*/  IADD3 R6, P0, R222, 0x80, RZ ;  /* 0x00000080de067810 */ /* 0x000fe40007f1e0ff */
[----:B------:R-:W-:Y:S02]  /*9130*/  LEA.HI.X R29, R12, c[0x0][0x1fc], R15, 0x1, P2 ;  /* 0x00007f000c1d7a11 */ /* 0x000fe400010f0c0f */
[----:B------:R-:W-:Y:S01]  /*9140*/  IADD3 R4, P6, R4, R6, RZ ;  /* 0x0000000604047210 */ /* 0x000fe20007fde0ff */
[----:B------:R-:W2:Y:S01]  /*9150*/  LDSM.16.M88.4 R16, [R184+0x800] ;  /* 0x00080000b810783b */ /* 0x000ea20000000200 */
[----:B------:R-:W-:Y:S02]  /*9160*/  IADD3.X R7, RZ, R224, RZ, P0, !PT ;  /* 0x000000e0ff077210 */ /* 0x000fe400007fe4ff */
[----:B------:R-:W-:Y:S02]  /*9170*/  IADD3 R5, P2, R2, R5, RZ ;  /* 0x0000000502057210 */ /* 0x000fe40007f5e0ff */
[----:B------:R-:W-:Y:S02]  /*9180*/  IADD3.X R21, R0, R7, RZ, P6, !PT ;  /* 0x0000000700157210 */ /* 0x000fe400037fe4ff */
[----:B------:R-:W-:Y:S01]  /*9190*/  LEA R12, P6, R4, c[0x0][0x1f8], 0x1 ;  /* 0x00007e00040c7a11 */ /* 0x000fe200078c08ff */
[----:B------:R-:W3:Y:S01]  /*91a0*/  LDSM.16.M88.4 R24, [R184+0x1000] ;  /* 0x00100000b818783b */ /* 0x000ee20000000200 */
[C---:B------:R-:W-:Y:S02]  /*91b0*/  IADD3 R6, P0, R2.reuse, R6, RZ ;  /* 0x0000000602067210 */ /* 0x040fe40007f1e0ff */
[----:B------:R-:W-:Y:S02]  /*91c0*/  IADD3 R2, P1, R2, R222, RZ ;  /* 0x000000de02027210 */ /* 0x000fe40007f3e0ff */
[C---:B------:R-:W-:Y:S02]  /*91d0*/  IADD3.X R15, R3.reuse, R13, RZ, P2, !PT ;  /* 0x0000000d030f7210 */ /* 0x040fe400017fe4ff */
[----:B------:R-:W-:Y:S01]  /*91e0*/  LEA.HI.X R13, R4, c[0x0][0x1fc], R21, 0x1, P6 ;  /* 0x00007f00040d7a11 */ /* 0x000fe200030f0c15 */
[----:B------:R-:W4:Y:S01]  /*91f0*/  LDSM.16.M88.4 R136, [R184+0x1800] ;  /* 0x00180000b888783b */ /* 0x000f220000000200 */
[C---:B------:R-:W-:Y:S02]  /*9200*/  LEA R22, P2, R2.reuse, c[0x0][0x1f8], 0x1 ;  /* 0x00007e0002167a11 */ /* 0x040fe400078408ff */
[C---:B------:R-:W-:Y:S02]  /*9210*/  IADD3.X R0, R3.reuse, R7, RZ, P0, !PT ;  /* 0x0000000703007210 */ /* 0x040fe400007fe4ff */
[----:B------:R-:W-:Y:S02]  /*9220*/  IADD3.X R3, R3, R224, RZ, P1, !PT ;  /* 0x000000e003037210 */ /* 0x000fe40000ffe4ff */
[C---:B------:R-:W-:Y:S01]  /*9230*/  LEA R20, P1, R5.reuse, c[0x0][0x1f8], 0x1 ;  /* 0x00007e0005147a11 */ /* 0x040fe200078208ff */
[----:B------:R-:W-:Y:S01]  /*9240*/  LDSM.16.M88.4 R140, [R192] ;  /* 0x00000000c08c783b */ /* 0x000fe20000000200 */
[----:B------:R-:W-:Y:S02]  /*9250*/  LEA.HI.X R23, R2, c[0x0][0x1fc], R3, 0x1, P2 ;  /* 0x00007f0002177a11 */ /* 0x000fe400010f0c03 */
[----:B------:R-:W-:Y:S02]  /*9260*/  LEA.HI.X R21, R5, c[0x0][0x1fc], R15, 0x1, P1 ;  /* 0x00007f0005157a11 */ /* 0x000fe400008f0c0f */
[C---:B------:R-:W-:Y:S03]  /*9270*/  LEA R14, P0, R6.reuse, c[0x0][0x1f8], 0x1 ;  /* 0x00007e00060e7a11 */ /* 0x040fe600078008ff */
[----:B------:R-:W5:Y:S01]  /*9280*/  LDSM.16.M88.4 R144, [R195] ;  /* 0x00000000c390783b */ /* 0x000f620000000200 */
[----:B------:R-:W-:Y:S02]  /*9290*/  LEA.HI.X R15, R6, c[0x0][0x1fc], R0, 0x1, P0 ;  /* 0x00007f00060f7a11 */ /* 0x000fe400000f0c00 */
[C---:B-1----:R-:W-:Y:S03]  /*92a0*/  HMMA.16816.F32.BF16 R4, R32.reuse, R8, RZ ;  /* 0x000000082004723c */ /* 0x042fe600000418ff */
[C---:B------:R-:W-:Y:S02]  /*92b0*/  ISETP.GT.AND P0, PT, R208.reuse, R225, PT ;  /* 0x000000e1d000720c */ /* 0x040fe40003f04270 */
[----:B------:R-:W1:Y:S01]  /*92c0*/  LDSM.16.M88.4 R148, [R206] ;  /* 0x00000000ce94783b */ /* 0x000e620000000200 */
[----:B------:R-:W-:Y:S02]  /*92d0*/  IADD3 R208, R208, -0x1, RZ ;  /* 0xffffffffd0d07810 */ /* 0x000fe40007ffe0ff */
[C---:B------:R-:W-:Y:S05]  /*92e0*/  HMMA.16816.F32.BF16 R8, R32.reuse, R10, RZ ;  /* 0x0000000a2008723c */ /* 0x040fea00000418ff */
[----:B------:R-:W1:Y:S08]  /*92f0*/  LDSM.16.M88.4 R152, [R205] ;  /* 0x00000000cd98783b */ /* 0x000e700000000200 */
[----:B------:R-:W1:Y:S08]  /*9300*/  LDSM.16.M88.4 R156, [R204] ;  /* 0x00000000cc9c783b */ /* 0x000e700000000200 */
[----:B------:R-:W-:Y:S01]  /*9310*/  @!PT LDS RZ, [RZ] ;  /* 0x00000000fffff984 */ /* 0x000fe20000000800 */
[----:B------:R-:W-:Y:S01]  /*9320*/  @!PT LDS RZ, [RZ] ;  /* 0x00000000fffff984 */ /* 0x000fe20000000800 */
[----:B------:R-:W-:Y:S01]  /*9330*/  @!PT LDS RZ, [RZ] ;  /* 0x00000000fffff984 */ /* 0x000fe20000000800 */
[----:B------:R4:W-:Y:S08]  /*9340*/  LDGSTS.E.BYPASS.LTC128B.128 [R207+0x100], [R30.64], !P5 ;  /* 0x001000001ecf7fae */ /* 0x0009f0000e901d46 */
[----:B------:R4:W-:Y:S08]  /*9350*/  LDGSTS.E.BYPASS.LTC128B.128 [R207+0x2100], [R28.64], !P4 ;  /* 0x021000001ccf7fae */ /* 0x0009f0000e101d46 */
[----:B------:R2:W-:Y:S08]  /*9360*/  LDGSTS.E.BYPASS.LTC128B.128 [R207+0x4100], [R12.64], !P3 ;  /* 0x041000000ccf7fae */ /* 0x0005f0000d901d46 */
[----:B------:R3:W-:Y:S08]  /*9370*/  LDGSTS.E.BYPASS.LTC128B.128 [R207+0x1100], [R22.64], !P5 ;  /* 0x0110000016cf7fae */ /* 0x0007f0000e901d46 */
[----:B------:R3:W-:Y:S08]  /*9380*/  LDGSTS.E.BYPASS.LTC128B.128 [R207+0x3100], [R20.64], !P4 ;  /* 0x0310000014cf7fae */ /* 0x0007f0000e101d46 */
[----:B------:R2:W-:Y:S08]  /*9390*/  LDGSTS.E.BYPASS.LTC128B.128 [R207+0x5100], [R14.64], !P3 ;  /* 0x051000000ecf7fae */ /* 0x0005f0000d901d46 */
[----:B------:R-:W-:Y:S08]  /*93a0*/  LDSM.16.M88.4 R160, [R194] ;  /* 0x00000000c2a0783b */ /* 0x000ff00000000200 */
[----:B------:R-:W0:Y:S08]  /*93b0*/  LDGDEPBAR ;  /* 0x00000000000079af */ /* 0x000e300000000000 */
[----:B------:R-:W1:Y:S01]  /*93c0*/  LDSM.16.M88.4 R164, [R190] ;  /* 0x00000000bea4783b */ /* 0x000e620000000200 */
[C---:B--2---:R-:W-:Y:S07]  /*93d0*/  HMMA.16816.F32.BF16 R12, R32.reuse, R16, RZ ;  /* 0x00000010200c723c */ /* 0x044fee00000418ff */
[----:B------:R-:W-:Y:S01]  /*93e0*/  LDSM.16.M88.4 R168, [R190+0x1000] ;  /* 0x00100000bea8783b */ /* 0x000fe20000000200 */
[C---:B------:R-:W-:Y:S07]  /*93f0*/  HMMA.16816.F32.BF16 R16, R32.reuse, R18, RZ ;  /* 0x000000122010723c */ /* 0x040fee00000418ff */
[----:B------:R-:W-:Y:S01]  /*9400*/  LDSM.16.M88.4 R172, [R190+0x1800] ;  /* 0x00180000beac783b */ /* 0x000fe20000000200 */
[C---:B---3--:R-:W-:Y:S07]  /*9410*/  HMMA.16816.F32.BF16 R20, R32.reuse, R24, RZ ;  /* 0x000000182014723c */ /* 0x048fee00000418ff */
[----:B------:R-:W-:Y:S01]  /*9420*/  LDSM.16.M88.4 R176, [R193] ;  /* 0x00000000c1b0783b */ /* 0x000fe20000000200 */
[C---:B------:R-:W-:Y:S07]  /*9430*/  HMMA.16816.F32.BF16 R24, R32.reuse, R26, RZ ;  /* 0x0000001a2018723c */ /* 0x040fee00000418ff */
[----:B------:R-:W-:Y:S01]  /*9440*/  LDSM.16.M88.4 R180, [R187] ;  /* 0x00000000bbb4783b */ /* 0x000fe20000000200 */
[C---:B----4-:R-:W-:Y:S08]  /*9450*/  HMMA.16816.F32.BF16 R28, R32.reuse, R136, RZ ;  /* 0x00000088201c723c */ /* 0x050ff000000418ff */
[----:B------:R-:W-:Y:S01]  /*9460*/  HMMA.16816.F32.BF16 R32, R32, R138, RZ ;  /* 0x0000008a2020723c */ /* 0x000fe200000418ff */
[----:B------:R-:W2:Y:S07]  /*9470*/  LDSM.16.M88.4 R136, [R190+0x800] ;  /* 0x00080000be88783b */ /* 0x000eae0000000200 */
[C---:B-----5:R-:W-:Y:S08]  /*9480*/  HMMA.16816.F32.BF16 R4, R140.reuse, R144, R4 ;  /* 0x000000908c04723c */ /* 0x060ff00000041804 */
[C---:B------:R-:W-:Y:S01]  /*9490*/  HMMA.16816.F32.BF16 R8, R140.reuse, R146, R8 ;  /* 0x000000928c08723c */ /* 0x040fe20000041808 */
[----:B------:R-:W-:Y:S07]  /*94a0*/  LDSM.16.M88.4 R144, [R187+0x1000] ;  /* 0x00100000bb90783b */ /* 0x000fee0000000200 */
        /* <DEDUP_REMOVED lines=10> */
[----:B------:R-:W3:Y:S07]  /*9550*/  LDSM.16.M88.4 R156, [R184+0x2000] ;  /* 0x00200000b89c783b */ /* 0x000eee0000000200 */
        /* <DEDUP_REMOVED lines=62> */
[----:B------:R-:W2:Y:S07]  /*9940*/  LDSM.16.M88.4 R156, [R184+0x5800] ;  /* 0x00580000b89c783b */ /* 0x000eae0000000200 */
[C---:B-----5:R-:W-:Y:S01]  /*9950*/  HMMA.16816.F32.BF16 R4, R160.reuse, R164, R4 ;  /* 0x000000a4a004723c */ /* 0x060fe20000041804 */
[----:B------:R-:W5:Y:S07]  /*9960*/  LDSM.16.M88.4 R176, [R192+0x8000] ;  /* 0x00800000c0b0783b */ /* 0x000f6e0000000200 */
        /* <DEDUP_REMOVED lines=64> */
[----:B------:R-:W-:Y:S01]  /*9d70*/  @P0 IMAD.WIDE.U32 R6, R208, c[0x0][0x1e0], RZ ;  /* 0x00007800d0060a25 */ /* 0x000fe200078e00ff */
[----:B------:R1:W-:Y:S04]  /*9d80*/  MUFU.TANH R142, R0 ;  /* 0x00000000008e7308 */ /* 0x0003e80000002400 */
        /* <DEDUP_REMOVED lines=92> */
[----:B--2---:R-:W-:Y:S02]  /*a350*/  FMNMX.FTZ R101, R4, R5, !PT ;  /* 0x0000000504657209 */ /* 0x004fe40007810000 */
[----:B------:R-:W-:Y:S02]  /*a360*/  @P0 SHF.R.S32.HI R4, RZ, 0x1f, R208 ;  /* 0x0000001fff040819 */ /* 0x000fe400000114d0 */
[----:B------:R-:W-:Y:S01]  /*a370*/  @P0 MOV R5, c[0x0][0x1e0] ;  /* 0x0000780000050a02 */ /* 0x000fe20000000f00 */
[----:B------:R-:W-:Y:S01]  /*a380*/  FADD.FTZ R2, -R101, R102 ;  /* 0x0000006665027221 */ /* 0x000fe20000010100 */
[----:B-1----:R-:W-:Y:S03]  /*a390*/  FMNMX.FTZ R100, R0, R3, !PT ;  /* 0x0000000300647209 */ /* 0x002fe60007810000 */
[----:B------:R-:W-:Y:S02]  /*a3a0*/  FMUL.FTZ R0, R2, c[0x0][0x2d0] ;  /* 0x0000b40002007a20 */ /* 0x000fe40000410000 */
[----:B------:R-:W-:Y:S01]  /*a3b0*/  @P0 IMAD R3, R4, c[0x0][0x1e0], RZ ;  /* 0x0000780004030a24 */ /* 0x000fe200078e02ff */
[----:B------:R-:W-:Y:S01]  /*a3c0*/  @P0 SHF.L.U32 R4, R6, 0x6, RZ ;  /* 0x0000000606040819 */ /* 0x000fe200000006ff */
[----:B------:R1:W2:Y:S02]  /*a3d0*/  MUFU.EX2 R2, R0 ;  /* 0x0000000000027308 */ /* 0x0002a40000000800 */
[----:B------:R-:W-:Y:S05]  /*a3e0*/  @P0 IMAD R3, R208, c[0x0][0x1e4], R3 ;  /* 0x00007900d0030a24 */ /* 0x000fea00078e0203 */
[----:B------:R-:W-:Y:S02]  /*a3f0*/  @P0 IADD3 R3, R7, R3, RZ ;  /* 0x0000000307030210 */ /* 0x000fe40007ffe0ff */
[----:B------:R-:W-:Y:S02]  /*a400*/  @P0 IADD3 R7, P6, R4, R220, RZ ;  /* 0x000000dc04070210 */ /* 0x000fe40007fde0ff */
[----:B------:R-:W-:Y:S02]  /*a410*/  @P0 SHF.L.U64.HI R3, R6, 0x6, R3 ;  /* 0x0000000606030819 */ /* 0x000fe40000010203 */
[----:B------:R-:W-:Y:S02]  /*a420*/  @P0 LEA R6, P1, R5, R4, 0x5 ;  /* 0x0000000405060211 */ /* 0x000fe400078228ff */
[----:B------:R-:W-:Y:S02]  /*a430*/  @P0 LEA R18, P2, R7, c[0x0][0x1c8], 0x1 ;  /* 0x0000720007120a11 */ /* 0x000fe400078408ff */
[----:B------:R-:W-:Y:S02]  /*a440*/  @P0 LEA.HI.X R5, R5, R3, R8, 0x5, P1 ;  /* 0x0000000305050211 */ /* 0x000fe400008f2c08 */
[----:B------:R-:W-:Y:S01]  /*a450*/  @P0 IADD3 R10, P1, R220, 0x40, RZ ;  /* 0x00000040dc0a0810 */ /* 0x000fe20007f3e0ff */
[----:B-1----:R-:W-:Y:S02]  /*a460*/  FADD.FTZ R0, -R100, R103 ;  /* 0x0000006764007221 */ /* 0x002fe40000010100 */
[----:B------:R-:W-:Y:S02]  /*a470*/  FMUL.FTZ R103, R101, c[0x0][0x2d0] ;  /* 0x0000b40065677a20 */ /* 0x000fe40000410000 */
[----:B------:R-:W-:Y:S02]  /*a480*/  FMUL.FTZ R0, R0, c[0x0][0x2d0] ;  /* 0x0000b40000007a20 */ /* 0x000fe40000410000 */
[--C-:B------:R-:W-:Y:S02]  /*a490*/  FFMA.FTZ R9, R140, c[0x0][0x2d0], -R103.reuse ;  /* 0x0000b4008c097a23 */ /* 0x100fe40000010867 */
[--C-:B------:R-:W-:Y:S02]  /*a4a0*/  FFMA.FTZ R11, R141, c[0x0][0x2d0], -R103.reuse ;  /* 0x0000b4008d0b7a23 */ /* 0x100fe40000010867 */
[----:B------:R1:W-:Y:S01]  /*a4b0*/  MUFU.EX2 R214, R9 ;  /* 0x0000000900d67308 */ /* 0x0003e20000000800 */
[--C-:B------:R-:W-:Y:S02]  /*a4c0*/  FFMA.FTZ R15, R143, c[0x0][0x2d0], -R103.reuse ;  /* 0x0000b4008f0f7a23 */ /* 0x100fe40000010867 */
[----:B------:R-:W-:Y:S02]  /*a4d0*/  FFMA.FTZ R102, R138, c[0x0][0x2d0], -R103 ;  /* 0x0000b4008a667a23 */ /* 0x000fe40000010867 */
[C---:B--2---:R-:W-:Y:S02]  /*a4e0*/  FMUL.FTZ R24, R2.reuse, R124 ;  /* 0x0000007c02187220 */ /* 0x044fe40000410000 */
        /* <DEDUP_REMOVED lines=8> */
[----:B------:R3:W-:Y:S01]  /*a570*/  MUFU.EX2 R212, R15 ;  /* 0x0000000f00d47308 */ /* 0x0007e20000000800 */
[C---:B------:R-:W-:Y:S02]  /*a580*/  FMUL.FTZ R44, R2.reuse, R44 ;  /* 0x0000002c022c7220 */ /* 0x040fe40000410000 */
[C---:B------:R-:W-:Y:S01]  /*a590*/  FMUL.FTZ R45, R2.reuse, R45 ;  /* 0x0000002d022d7220 */ /* 0x040fe20000410000 */
[----:B-1----:R-:W-:Y:S01]  /*a5a0*/  @P0 IADD3.X R9, R3, R219, RZ, P6, !PT ;  /* 0x000000db03090210 */ /* 0x002fe200037fe4ff */
[C---:B------:R-:W-:Y:S02]  /*a5b0*/  FMUL.FTZ R48, R2.reuse, R48 ;  /* 0x0000003002307220 */ /* 0x040fe40000410000 */
[C---:B------:R-:W-:Y:S01]  /*a5c0*/  FMUL.FTZ R49, R2.reuse, R49 ;  /* 0x0000003102317220 */ /* 0x040fe20000410000 */
[----:B------:R-:W-:Y:S01]  /*a5d0*/  @P0 LEA.HI.X R19, R7, c[0x0][0x1cc], R9, 0x1, P2 ;  /* 0x0000730007130a11 */ /* 0x000fe200010f0c09 */
[----:B------:R-:W-:Y:S01]  /*a5e0*/  FMUL.FTZ R52, R2, R52 ;  /* 0x0000003402347220 */ /* 0x000fe20000410000 */
[----:B------:R-:W-:Y:S01]  /*a5f0*/  @P0 IADD3 R8, P2, R220, 0x80, RZ ;  /* 0x00000080dc080810 */ /* 0x000fe20007f5e0ff */
[----:B------:R1:W-:Y:S01]  /*a600*/  MUFU.EX2 R210, R102 ;  /* 0x0000006600d27308 */ /* 0x0003e20000000800 */
[----:B------:R-:W-:Y:S01]  /*a610*/  @P0 IADD3 R9, P6, R4, R10, RZ ;  /* 0x0000000a04090210 */ /* 0x000fe20007fde0ff */
[----:B------:R4:W-:Y:S01]  /*a620*/  @P0 LDGSTS.E.BYPASS.LTC128B.128 [R207+0x6100], [R18.64], !P5 ;  /* 0x0610000012cf0fae */ /* 0x0009e2000e901d46 */
[----:B------:R-:W-:Y:S01]  /*a630*/  @P0 IADD3.X R7, RZ, R219, RZ, P1, !PT ;  /* 0x000000dbff070210 */ /* 0x000fe20000ffe4ff */
[C---:B------:R-:W-:Y:S01]  /*a640*/  FMUL.FTZ R53, R2.reuse, R53 ;  /* 0x0000003502357220 */ /* 0x040fe20000410000 */
[----:B--2---:R-:W-:Y:S01]  /*a650*/  @P0 IADD3.X R11, RZ, R219, RZ, P2, !PT ;  /* 0x000000dbff0b0210 */ /* 0x004fe200017fe4ff */
[C---:B------:R-:W-:Y:S01]  /*a660*/  FMUL.FTZ R56, R2.reuse, R56 ;  /* 0x0000003802387220 */ /* 0x040fe20000410000 */
[----:B------:R-:W-:Y:S01]  /*a670*/  @P0 LEA R14, P2, R9, c[0x0][0x1c8], 0x1 ;  /* 0x00007200090e0a11 */ /* 0x000fe200078408ff */
[----:B------:R-:W-:Y:S01]  /*a680*/  FMUL.FTZ R57, R2, R57 ;  /* 0x0000003902397220 */ /* 0x000fe20000410000 */
[----:B------:R-:W-:Y:S01]  /*a690*/  @P0 IADD3.X R13, R3, R7, RZ, P6, !PT ;  /* 0x00000007030d0210 */ /* 0x000fe200037fe4ff */
[----:B------:R-:W4:Y:S01]  /*a6a0*/  MUFU.EX2 R0, R0 ;  /* 0x0000000000007308 */ /* 0x000f220000000800 */
[----:B------:R-:W-:Y:S01]  /*a6b0*/  @P0 IADD3 R4, P1, R4, R8, RZ ;  /* 0x0000000804040210 */ /* 0x000fe20007f3e0ff */
[C---:B------:R-:W-:Y:S01]  /*a6c0*/  FMUL.FTZ R60, R2.reuse, R60 ;  /* 0x0000003c023c7220 */ /* 0x040fe20000410000 */
[----:B---3--:R-:W-:Y:S01]  /*a6d0*/  @P0 LEA.HI.X R15, R9, c[0x0][0x1cc], R13, 0x1, P2 ;  /* 0x00007300090f0a11 */ /* 0x008fe200010f0c0d */
[----:B------:R-:W-:Y:S01]  /*a6e0*/  FMUL.FTZ R61, R2, R61 ;  /* 0x0000003d023d7220 */ /* 0x000fe20000410000 */
[----:B------:R-:W-:Y:S01]  /*a6f0*/  @P0 LEA R12, P6, R4, c[0x0][0x1c8], 0x1 ;  /* 0x00007200040c0a11 */ /* 0x000fe200078c08ff */
[----:B------:R-:W-:Y:S01]  /*a700*/  FMUL.FTZ R64, R2, R64 ;  /* 0x0000004002407220 */ /* 0x000fe20000410000 */
[----:B------:R-:W-:Y:S01]  /*a710*/  @P0 IADD3.X R3, R3, R11, RZ, P1, !PT ;  /* 0x0000000b03030210 */ /* 0x000fe20000ffe4ff */
[----:B------:R2:W-:Y:S01]  /*a720*/  @P0 LDGSTS.E.BYPASS.LTC128B.128 [R207+0x8100], [R14.64], !P4 ;  /* 0x081000000ecf0fae */ /* 0x0005e2000e101d46 */
[----:B------:R-:W-:Y:S01]  /*a730*/  @P0 IADD3 R9, P2, R6, R220, RZ ;  /* 0x000000dc06090210 */ /* 0x000fe20007f5e0ff */
[----:B------:R-:W-:Y:S01]  /*a740*/  FMUL.FTZ R65, R2, R65 ;  /* 0x0000004102417220 */ /* 0x000fe20000410000 */
[----:B------:R-:W-:Y:S01]  /*a750*/  @P0 LEA.HI.X R13, R4, c[0x0][0x1cc], R3, 0x1, P6 ;  /* 0x00007300040d0a11 */ /* 0x000fe200030f0c03 */
[--C-:B------:R-:W-:Y:S01]  /*a760*/  FFMA.FTZ R3, R142, c[0x0][0x2d0], -R103.reuse ;  /* 0x0000b4008e037a23 */ /* 0x100fe20000010867 */
[C---:B------:R-:W-:Y:S01]  /*a770*/  @P0 IADD3 R16, P6, R6.reuse, R10, RZ ;  /* 0x0000000a06100210 */ /* 0x040fe20007fde0ff */
[----:B-1----:R-:W-:Y:S01]  /*a780*/  FFMA.FTZ R102, R139, c[0x0][0x2d0], -R103 ;  /* 0x0000b4008b667a23 */ /* 0x002fe20000010867 */
[----:B------:R-:W-:Y:S01]  /*a790*/  @P0 IADD3 R10, P1, R6, R8, RZ ;  /* 0x00000008060a0210 */ /* 0x000fe20007f3e0ff */
[----:B------:R2:W-:Y:S01]  /*a7a0*/  @P0 LDGSTS.E.BYPASS.LTC128B.128 [R207+0xa100], [R12.64], !P3 ;  /* 0x0a1000000ccf0fae */ /* 0x0005e2000d901d46 */
[----:B------:R-:W-:Y:S01]  /*a7b0*/  @P0 IADD3.X R7, R5, R7, RZ, P6, !PT ;  /* 0x0000000705070210 */ /* 0x000fe200037fe4ff */
[----:B------:R1:W3:Y:S01]  /*a7c0*/  MUFU.EX2 R211, R3 ;  /* 0x0000000300d37308 */ /* 0x0002e20000000800 */
[----:B------:R-:W-:Y:S01]  /*a7d0*/  @P0 LEA R8, P6, R9, c[0x0][0x1c8], 0x1 ;  /* 0x0000720009080a11 */ /* 0x000fe200078c08ff */
[C---:B------:R-:W-:Y:S01]  /*a7e0*/  FMUL.FTZ R68, R2.reuse, R68 ;  /* 0x0000004402447220 */ /* 0x040fe20000410000 */
[C---:B------:R-:W-:Y:S01]  /*a7f0*/  @P0 IADD3.X R17, R5.reuse, R11, RZ, P1, !PT ;  /* 0x0000000b05110210 */ /* 0x040fe20000ffe4ff */
[----:B------:R-:W-:Y:S01]  /*a800*/  FMUL.FTZ R69, R2, R69 ;  /* 0x0000004502457220 */ /* 0x000fe20000410000 */
[----:B------:R-:W-:Y:S01]  /*a810*/  @P0 IADD3.X R5, R5, R219, RZ, P2, !PT ;  /* 0x000000db05050210 */ /* 0x000fe200017fe4ff */
[----:B----4-:R-:W-:Y:S01]  /*a820*/  FMUL.FTZ R18, R0, R118 ;  /* 0x0000007600127220 */ /* 0x010fe20000410000 */
[----:B------:R-:W-:Y:S01]  /*a830*/  @P0 LEA R6, P2, R16, c[0x0][0x1c8], 0x1 ;  /* 0x0000720010060a11 */ /* 0x000fe200078408ff */
[----:B------:R-:W-:Y:S01]  /*a840*/  FMUL.FTZ R19, R0, R119 ;  /* 0x0000007700137220 */ /* 0x000fe20000410000 */
[----:B------:R-:W-:Y:S01]  /*a850*/  @P0 LEA.HI.X R9, R9, c[0x0][0x1cc], R5, 0x1, P6 ;  /* 0x0000730009090a11 */ /* 0x000fe200030f0c05 */
[----:B------:R4:W-:Y:S01]  /*a860*/  MUFU.EX2 R209, R102 ;  /* 0x0000006600d17308 */ /* 0x0009e20000000800 */
[----:B------:R-:W-:Y:S01]  /*a870*/  @P0 LEA.HI.X R7, R16, c[0x0][0x1cc], R7, 0x1, P2 ;  /* 0x0000730010070a11 */ /* 0x000fe200010f0c07 */
[----:B------:R-:W-:Y:S01]  /*a880*/  FMUL.FTZ R16, R2, R116 ;  /* 0x0000007402107220 */ /* 0x000fe20000410000 */
[----:B------:R-:W-:Y:S01]  /*a890*/  @P0 LEA R4, P1, R10, c[0x0][0x1c8], 0x1 ;  /* 0x000072000a040a11 */ /* 0x000fe200078208ff */
[----:B------:R5:W-:Y:S01]  /*a8a0*/  @P0 LDGSTS.E.BYPASS.LTC128B.128 [R207+0x7100], [R8.64], !P5 ;  /* 0x0710000008cf0fae */ /* 0x000be2000e901d46 */
[----:B------:R-:W-:Y:S02]  /*a8b0*/  FMUL.FTZ R26, R0, R126 ;  /* 0x0000007e001a7220 */ /* 0x000fe40000410000 */
[----:B------:R-:W-:Y:S01]  /*a8c0*/  @P0 LEA.HI.X R5, R10, c[0x0][0x1cc], R17, 0x1, P1 ;  /* 0x000073000a050a11 */ /* 0x000fe200008f0c11 */
[----:B------:R-:W-:Y:S02]  /*a8d0*/  FMUL.FTZ R17, R2, R117 ;  /* 0x0000007502117220 */ /* 0x000fe40000410000 */
[C---:B------:R-:W-:Y:S02]  /*a8e0*/  FMUL.FTZ R27, R0.reuse, R127 ;  /* 0x0000007f001b7220 */ /* 0x040fe40000410000 */
[----:B------:R3:W-:Y:S01]  /*a8f0*/  @P0 LDGSTS.E.BYPASS.LTC128B.128 [R207+0x9100], [R6.64], !P4 ;  /* 0x0910000006cf0fae */ /* 0x0007e2000e101d46 */
[----:B------:R-:W-:Y:S02]  /*a900*/  FMUL.FTZ R34, R0, R134 ;  /* 0x0000008600227220 */ /* 0x000fe40000410000 */
[----:B-1----:R-:W-:Y:S02]  /*a910*/  FMUL.FTZ R3, R100, c[0x0][0x2d0] ;  /* 0x0000b40064037a20 */ /* 0x002fe40000410000 */
[----:B------:R-:W-:Y:S02]  /*a920*/  FMUL.FTZ R35, R0, R135 ;  /* 0x0000008700237220 */ /* 0x000fe40000410000 */
[--C-:B------:R-:W-:Y:S01]  /*a930*/  FFMA.FTZ R11, R147, c[0x0][0x2d0], -R3.reuse ;  /* 0x0000b400930b7a23 */ /* 0x100fe20000010803 */
[----:B------:R1:W-:Y:S01]  /*a940*/  @P0 LDGSTS.E.BYPASS.LTC128B.128 [R207+0xb100], [R4.64], !P3 ;  /* 0x0b10000004cf0fae */ /* 0x0003e2000d901d46 */
[--C-:B------:R-:W-:Y:S02]  /*a950*/  FFMA.FTZ R10, R146, c[0x0][0x2d0], -R3.reuse ;  /* 0x0000b400920a7a23 */ /* 0x100fe40000010803 */
[----:B------:R1:W-:Y:S01]  /*a960*/  MUFU.EX2 R177, R11 ;  /* 0x0000000b00b17308 */ /* 0x0003e20000000800 */
[--C-:B----4-:R-:W-:Y:S02]  /*a970*/  FFMA.FTZ R102, R148, c[0x0][0x2d0], -R3.reuse ;  /* 0x0000b40094667a23 */ /* 0x110fe40000010803 */
[C---:B------:R-:W-:Y:S02]  /*a980*/  FMUL.FTZ R38, R0.reuse, R38 ;  /* 0x0000002600267220 */ /* 0x040fe40000410000 */
[----:B--2---:R-:W2:Y:S01]  /*a990*/  LDSM.16.MT88.4 R12, [R185] ;  /* 0x00000000b90c783b */ /* 0x004ea20000004200 */
[----:B------:R-:W-:Y:S02]  /*a9a0*/  FMUL.FTZ R39, R0, R39 ;  /* 0x0000002700277220 */ /* 0x000fe40000410000 */
[--C-:B-----5:R-:W-:Y:S02]  /*a9b0*/  FFMA.FTZ R8, R144, c[0x0][0x2d0], -R3.reuse ;  /* 0x0000b40090087a23 */ /* 0x120fe40000010803 */
[----:B------:R-:W4:Y:S01]  /*a9c0*/  MUFU.EX2 R176, R10 ;  /* 0x0000000a00b07308 */ /* 0x000f220000000800 */
[----:B------:R-:W-:Y:S02]  /*a9d0*/  FMUL.FTZ R9, R2, R109 ;  /* 0x0000006d02097220 */ /* 0x000fe40000410000 */
[----:B------:R-:W5:Y:S01]  /*a9e0*/  LDSM.16.MT88.4 R20, [R186] ;  /* 0x00000000ba14783b */ /* 0x000f620000004200 */
[C---:B------:R-:W-:Y:S02]  /*a9f0*/  FMUL.FTZ R42, R0.reuse, R42 ;  /* 0x0000002a002a7220 */ /* 0x040fe40000410000 */
[C---:B---3--:R-:W-:Y:S01]  /*aa00*/  FMUL.FTZ R6, R0.reuse, R106 ;  /* 0x0000006a00067220 */ /* 0x048fe20000410000 */
[----:B------:R-:W-:Y:S01]  /*aa10*/  F2FP.BF16.PACK_AB R106, R211, R212 ;  /* 0x000000d4d36a723e */ /* 0x000fe200000010ff */
[C---:B------:R-:W-:Y:S02]  /*aa20*/  FMUL.FTZ R7, R0.reuse, R107 ;  /* 0x0000006b00077220 */ /* 0x040fe40000410000 */
[----:B------:R3:W-:Y:S01]  /*aa30*/  MUFU.EX2 R175, R8 ;  /* 0x0000000800af7308 */ /* 0x0007e20000000800 */
[----:B------:R-:W2:Y:S01]  /*aa40*/  LDSM.16.MT88.4 R28, [R189] ;  /* 0x00000000bd1c783b */ /* 0x000ea20000004200 */
[----:B------:R-:W-:Y:S02]  /*aa50*/  FMUL.FTZ R43, R0, R43 ;  /* 0x0000002b002b7220 */ /* 0x000fe40000410000 */
[--C-:B-1----:R-:W-:Y:S02]  /*aa60*/  FFMA.FTZ R4, R145, c[0x0][0x2d0], -R3.reuse ;  /* 0x0000b40091047a23 */ /* 0x102fe40000010803 */
[----:B------:R-:W-:Y:S02]  /*aa70*/  FMUL.FTZ R5, R2, R105 ;  /* 0x0000006902057220 */ /* 0x000fe40000410000 */
[C---:B------:R-:W-:Y:S01]  /*aa80*/  FMUL.FTZ R11, R0.reuse, R111 ;  /* 0x0000006f000b7220 */ /* 0x040fe20000410000 */
[----:B------:R-:W-:Y:S01]  /*aa90*/  LDSM.16.MT88.4 R116, [R186+0x2000] ;  /* 0x00200000ba74783b */ /* 0x000fe20000004200 */
[----:B------:R-:W1:Y:S01]  /*aaa0*/  MUFU.EX2 R174, R4 ;  /* 0x0000000400ae7308 */ /* 0x000e620000000800 */
[C---:B------:R-:W-:Y:S02]  /*aab0*/  FMUL.FTZ R46, R0.reuse, R46 ;  /* 0x0000002e002e7220 */ /* 0x040fe40000410000 */
[----:B------:R-:W-:Y:S01]  /*aac0*/  FMUL.FTZ R47, R0, R47 ;  /* 0x0000002f002f7220 */ /* 0x000fe20000410000 */
[----:B----4-:R-:W-:Y:S01]  /*aad0*/  F2FP.BF16.PACK_AB R105, R176, R177 ;  /* 0x000000b1b069723e */ /* 0x010fe200000010ff */
[C---:B------:R-:W-:Y:S02]  /*aae0*/  FMUL.FTZ R10, R0.reuse, R110 ;  /* 0x0000006e000a7220 */ /* 0x040fe40000410000 */
[----:B------:R-:W-:Y:S01]  /*aaf0*/  LDSM.16.MT88.4 R124, [R188+0x800] ;  /* 0x00080000bc7c783b */ /* 0x000fe20000004200 */
[C---:B------:R-:W-:Y:S02]  /*ab00*/  FMUL.FTZ R50, R0.reuse, R50 ;  /* 0x0000003200327220 */ /* 0x040fe40000410000 */
[----:B------:R4:W4:Y:S01]  /*ab10*/  MUFU.EX2 R173, R102 ;  /* 0x0000006600ad7308 */ /* 0x0009220000000800 */
[C---:B------:R-:W-:Y:S02]  /*ab20*/  FMUL.FTZ R51, R0.reuse, R51 ;  /* 0x0000003300337220 */ /* 0x040fe40000410000 */
[----:B------:R-:W-:Y:S02]  /*ab30*/  FMUL.FTZ R54, R0, R54 ;  /* 0x0000003600367220 */ /* 0x000fe40000410000 */
[----:B---3--:R-:W-:Y:S01]  /*ab40*/  FMUL.FTZ R8, R2, R108 ;  /* 0x0000006c02087220 */ /* 0x008fe20000410000 */
[----:B------:R-:W-:Y:S01]  /*ab50*/  LDSM.16.MT88.4 R132, [R186+0x2800] ;  /* 0x00280000ba84783b */ /* 0x000fe20000004200 */
[C---:B------:R-:W-:Y:S02]  /*ab60*/  FMUL.FTZ R55, R0.reuse, R55 ;  /* 0x0000003700377220 */ /* 0x040fe40000410000 */
[C---:B------:R-:W-:Y:S02]  /*ab70*/  FMUL.FTZ R58, R0.reuse, R58 ;  /* 0x0000003a003a7220 */ /* 0x040fe40000410000 */
[C---:B------:R-:W-:Y:S02]  /*ab80*/  FMUL.FTZ R59, R0.reuse, R59 ;  /* 0x0000003b003b7220 */ /* 0x040fe40000410000 */
[----:B------:R-:W-:Y:S01]  /*ab90*/  FMUL.FTZ R62, R0, R62 ;  /* 0x0000003e003e7220 */ /* 0x000fe20000410000 */
[----:B-1----:R-:W-:Y:S01]  /*aba0*/  F2FP.BF16.PACK_AB R107, R174, R175 ;  /* 0x000000afae6b723e */ /* 0x002fe200000010ff */
[----:B------:R-:W-:Y:S01]  /*abb0*/  FMUL.FTZ R4, R2, R104 ;  /* 0x0000006802047220 */ /* 0x000fe20000410000 */
[----:B------:R-:W-:Y:S01]  /*abc0*/  F2FP.BF16.PACK_AB R104, R213, R214 ;  /* 0x000000d6d568723e */ /* 0x000fe200000010ff */
[----:B------:R-:W1:Y:S01]  /*abd0*/  LDSM.16.MT88.4 R108, [R188] ;  /* 0x00000000bc6c783b */ /* 0x000e620000004200 */
[C---:B------:R-:W-:Y:S02]  /*abe0*/  FMUL.FTZ R63, R0.reuse, R63 ;  /* 0x0000003f003f7220 */ /* 0x040fe40000410000 */
[C---:B------:R-:W-:Y:S02]  /*abf0*/  FMUL.FTZ R66, R0.reuse, R66 ;  /* 0x0000004200427220 */ /* 0x040fe40000410000 */
[----:B------:R-:W-:Y:S01]  /*ac00*/  FMUL.FTZ R67, R0, R67 ;  /* 0x0000004300437220 */ /* 0x000fe20000410000 */
[C---:B--2---:R-:W-:Y:S02]  /*ac10*/  HMMA.16816.F32.BF16 R4, R104.reuse, R12, R4 ;  /* 0x0000000c6804723c */ /* 0x044fe40000041804 */
[----:B------:R-:W-:Y:S03]  /*ac20*/  LDSM.16.MT88.4 R140, [R189+0x2800] ;  /* 0x00280000bd8c783b */ /* 0x000fe60000004200 */
[----:B----4-:R-:W-:Y:S02]  /*ac30*/  FFMA.FTZ R102, R149, c[0x0][0x2d0], -R3 ;  /* 0x0000b40095667a23 */ /* 0x010fe40000010803 */
[C---:B------:R-:W-:Y:S01]  /*ac40*/  FMUL.FTZ R12, R2.reuse, R112 ;  /* 0x00000070020c7220 */ /* 0x040fe20000410000 */
[C---:B------:R-:W-:Y:S01]  /*ac50*/  HMMA.16816.F32.BF16 R8, R104.reuse, R14, R8 ;  /* 0x0000000e6808723c */ /* 0x040fe20000041808 */
[----:B------:R2:W3:Y:S01]  /*ac60*/  MUFU.EX2 R172, R102 ;  /* 0x0000006600ac7308 */ /* 0x0004e20000000800 */
[----:B------:R-:W-:Y:S02]  /*ac70*/  LDSM.16.MT88.4 R144, [R186+0x3800] ;  /* 0x00380000ba90783b */ /* 0x000fe40000004200 */
[----:B------:R-:W-:Y:S02]  /*ac80*/  FMUL.FTZ R13, R2, R113 ;  /* 0x00000071020d7220 */ /* 0x000fe40000410000 */
[C---:B------:R-:W-:Y:S02]  /*ac90*/  FMUL.FTZ R70, R0.reuse, R70 ;  /* 0x0000004600467220 */ /* 0x040fe40000410000 */
[C---:B------:R-:W-:Y:S02]  /*aca0*/  FMUL.FTZ R14, R0.reuse, R114 ;  /* 0x00000072000e7220 */ /* 0x040fe40000410000 */
[----:B------:R-:W0:Y:S02]  /*acb0*/  LDGDEPBAR ;  /* 0x00000000000079af */ /* 0x000e240000000000 */
[C---:B------:R-:W-:Y:S02]  /*acc0*/  FMUL.FTZ R15, R0.reuse, R115 ;  /* 0x00000073000f7220 */ /* 0x040fe40000410000 */
[----:B------:R-:W-:Y:S02]  /*acd0*/  FMUL.FTZ R71, R0, R71 ;  /* 0x0000004700477220 */ /* 0x000fe40000410000 */
[C---:B------:R-:W-:Y:S02]  /*ace0*/  FMUL.FTZ R72, R2.reuse, R72 ;  /* 0x0000004802487220 */ /* 0x040fe40000410000 */
[----:B------:R-:W4:Y:S01]  /*acf0*/  LDSM.16.MT88.4 R112, [R185+0x2000] ;  /* 0x00200000b970783b */ /* 0x000f220000004200 */
[C---:B-----5:R-:W-:Y:S03]  /*ad00*/  HMMA.16816.F32.BF16 R12, R104.reuse, R20, R12 ;  /* 0x00000014680c723c */ /* 0x060fe6000004180c */
[----:B------:R-:W-:Y:S02]  /*ad10*/  FMUL.FTZ R73, R2, R73 ;  /* 0x0000004902497220 */ /* 0x000fe40000410000 */
[----:B------:R-:W-:Y:S02]  /*ad20*/  FMUL.FTZ R74, R0, R74 ;  /* 0x0000004a004a7220 */ /* 0x000fe40000410000 */
[C---:B------:R-:W-:Y:S01]  /*ad30*/  FMUL.FTZ R20, R2.reuse, R120 ;  /* 0x0000007802147220 */ /* 0x040fe20000410000 */
[C---:B------:R-:W-:Y:S04]  /*ad40*/  HMMA.16816.F32.BF16 R16, R104.reuse, R22, R16 ;  /* 0x000000166810723c */ /* 0x040fe80000041810 */
[----:B------:R-:W-:Y:S02]  /*ad50*/  FMUL.FTZ R21, R2, R121 ;  /* 0x0000007902157220 */ /* 0x000fe40000410000 */
[--C-:B--2---:R-:W-:Y:S02]  /*ad60*/  FFMA.FTZ R102, R150, c[0x0][0x2d0], -R103.reuse ;  /* 0x0000b40096667a23 */ /* 0x104fe40000010867 */
[C---:B------:R-:W-:Y:S02]  /*ad70*/  FMUL.FTZ R22, R0.reuse, R122 ;  /* 0x0000007a00167220 */ /* 0x040fe40000410000 */
[----:B------:R2:W5:Y:S02]  /*ad80*/  MUFU.EX2 R183, R102 ;  /* 0x0000006600b77308 */ /* 0x0005640000000800 */
[C---:B------:R-:W-:Y:S02]  /*ad90*/  FMUL.FTZ R23, R0.reuse, R123 ;  /* 0x0000007b00177220 */ /* 0x040fe40000410000 */
[----:B------:R-:W-:Y:S01]  /*ada0*/  LDSM.16.MT88.4 R120, [R189+0x800] ;  /* 0x00080000bd78783b */ /* 0x000fe20000004200 */
[----:B------:R-:W-:Y:S02]  /*adb0*/  FMUL.FTZ R75, R0, R75 ;  /* 0x0000004b004b7220 */ /* 0x000fe40000410000 */
[C---:B------:R-:W-:Y:S02]  /*adc0*/  FMUL.FTZ R76, R2.reuse, R76 ;  /* 0x0000004c024c7220 */ /* 0x040fe40000410000 */
[C---:B------:R-:W-:Y:S03]  /*add0*/  HMMA.16816.F32.BF16 R20, R104.reuse, R28, R20 ;  /* 0x0000001c6814723c */ /* 0x040fe60000041814 */
[----:B------:R-:W-:Y:S02]  /*ade0*/  FMUL.FTZ R77, R2, R77 ;  /* 0x0000004d024d7220 */ /* 0x000fe40000410000 */
        /* <DEDUP_REMOVED lines=8> */
[----:B--2---:R-:W-:Y:S02]  /*ae70*/  FFMA.FTZ R102, R151, c[0x0][0x2d0], -R103 ;  /* 0x0000b40097667a23 */ /* 0x004fe40000010867 */
[C---:B------:R-:W-:Y:S02]  /*ae80*/  FMUL.FTZ R80, R2.reuse, R80 ;  /* 0x0000005002507220 */ /* 0x040fe40000410000 */
[C---:B-1----:R-:W-:Y:S01]  /*ae90*/  HMMA.16816.F32.BF16 R28, R104.reuse, R108, R28 ;  /* 0x0000006c681c723c */ /* 0x042fe2000004181c */
[----:B------:R1:W-:Y:S02]  /*aea0*/  MUFU.EX2 R182, R102 ;  /* 0x0000006600b67308 */ /* 0x0003e40000000800 */
[----:B------:R-:W-:Y:S01]  /*aeb0*/  LDSM.16.MT88.4 R148, [R189+0x3800] ;  /* 0x00380000bd94783b */ /* 0x000fe20000004200 */
[----:B------:R-:W-:Y:S02]  /*aec0*/  FMUL.FTZ R81, R2, R81 ;  /* 0x0000005102517220 */ /* 0x000fe40000410000 */
[C---:B------:R-:W-:Y:S02]  /*aed0*/  FMUL.FTZ R82, R0.reuse, R82 ;  /* 0x0000005200527220 */ /* 0x040fe40000410000 */
[C---:B------:R-:W-:Y:S03]  /*aee0*/  HMMA.16816.F32.BF16 R32, R104.reuse, R110, R32 ;  /* 0x0000006e6820723c */ /* 0x040fe60000041820 */
[----:B------:R-:W2:Y:S01]  /*aef0*/  LDSM.16.MT88.4 R108, [R189+0x2000] ;  /* 0x00200000bd6c783b */ /* 0x000ea20000004200 */
[----:B------:R-:W-:Y:S02]  /*af00*/  FMUL.FTZ R83, R0, R83 ;  /* 0x0000005300537220 */ /* 0x000fe40000410000 */
[C---:B------:R-:W-:Y:S02]  /*af10*/  FMUL.FTZ R84, R2.reuse, R84 ;  /* 0x0000005402547220 */ /* 0x040fe40000410000 */
[C---:B----4-:R-:W-:Y:S04]  /*af20*/  HMMA.16816.F32.BF16 R36, R104.reuse, R112, R36 ;  /* 0x000000706824723c */ /* 0x050fe80000041824 */
[----:B------:R-:W-:Y:S02]  /*af30*/  FMUL.FTZ R85, R2, R85 ;  /* 0x0000005502557220 */ /* 0x000fe40000410000 */
[----:B------:R-:W-:Y:S02]  /*af40*/  FMUL.FTZ R86, R0, R86 ;  /* 0x0000005600567220 */ /* 0x000fe40000410000 */
[C---:B------:R-:W-:Y:S01]  /*af50*/  HMMA.16816.F32.BF16 R40, R104.reuse, R114, R40 ;  /* 0x000000726828723c */ /* 0x040fe20000041828 */
[----:B------:R-:W4:Y:S03]  /*af60*/  LDSM.16.MT88.4 R112, [R188+0x2000] ;  /* 0x00200000bc70783b */ /* 0x000f260000004200 */
[--C-:B-1----:R-:W-:Y:S02]  /*af70*/  FFMA.FTZ R102, R152, c[0x0][0x2d0], -R3.reuse ;  /* 0x0000b40098667a23 */ /* 0x102fe40000010803 */
[----:B------:R-:W-:Y:S02]  /*af80*/  FMUL.FTZ R87, R0, R87 ;  /* 0x0000005700577220 */ /* 0x000fe40000410000 */
[C---:B------:R-:W-:Y:S01]  /*af90*/  HMMA.16816.F32.BF16 R44, R104.reuse, R116, R44 ;  /* 0x00000074682c723c */ /* 0x040fe2000004182c */
[----:B------:R1:W1:Y:S03]  /*afa0*/  MUFU.EX2 R171, R102 ;  /* 0x0000006600ab7308 */ /* 0x0002660000000800 */
[C---:B------:R-:W-:Y:S02]  /*afb0*/  FMUL.FTZ R88, R2.reuse, R88 ;  /* 0x0000005802587220 */ /* 0x040fe40000410000 */
[----:B------:R-:W-:Y:S02]  /*afc0*/  FMUL.FTZ R89, R2, R89 ;  /* 0x0000005902597220 */ /* 0x000fe40000410000 */
[C---:B------:R-:W-:Y:S01]  /*afd0*/  HMMA.16816.F32.BF16 R48, R104.reuse, R118, R48 ;  /* 0x000000766830723c */ /* 0x040fe20000041830 */
[----:B------:R-:W3:Y:S03]  /*afe0*/  LDSM.16.MT88.4 R116, [R185+0x4000] ;  /* 0x00400000b974783b */ /* 0x000ee60000004200 */
[C---:B------:R-:W-:Y:S02]  /*aff0*/  FMUL.FTZ R90, R0.reuse, R90 ;  /* 0x0000005a005a7220 */ /* 0x040fe40000410000 */
[----:B------:R-:W-:Y:S02]  /*b000*/  FMUL.FTZ R91, R0, R91 ;  /* 0x0000005b005b7220 */ /* 0x000fe40000410000 */
[C---:B------:R-:W-:Y:S01]  /*b010*/  FMUL.FTZ R92, R2.reuse, R92 ;  /* 0x0000005c025c7220 */ /* 0x040fe20000410000 */
[C---:B--2---:R-:W-:Y:S03]  /*b020*/  HMMA.16816.F32.BF16 R52, R104.reuse, R108, R52 ;  /* 0x0000006c6834723c */ /* 0x044fe60000041834 */
[----:B------:R-:W-:Y:S02]  /*b030*/  FMUL.FTZ R93, R2, R93 ;  /* 0x0000005d025d7220 */ /* 0x000fe40000410000 */
[C---:B------:R-:W-:Y:S02]  /*b040*/  FMUL.FTZ R94, R0.reuse, R94 ;  /* 0x0000005e005e7220 */ /* 0x040fe40000410000 */
[----:B-1----:R-:W-:Y:S01]  /*b050*/  FFMA.FTZ R102, R153, c[0x0][0x2d0], -R3 ;  /* 0x0000b40099667a23 */ /* 0x002fe20000010803 */
[C---:B------:R-:W-:Y:S01]  /*b060*/  HMMA.16816.F32.BF16 R56, R104.reuse, R110, R56 ;  /* 0x0000006e6838723c */ /* 0x040fe20000041838 */
[----:B------:R-:W1:Y:S02]  /*b070*/  LDSM.16.MT88.4 R108, [R186+0x4000] ;  /* 0x00400000ba6c783b */ /* 0x000e640000004200 */
[----:B------:R2:W1:Y:S01]  /*b080*/  MUFU.EX2 R170, R102 ;  /* 0x0000006600aa7308 */ /* 0x0004620000000800 */
[----:B------:R-:W-:Y:S02]  /*b090*/  FMUL.FTZ R95, R0, R95 ;  /* 0x0000005f005f7220 */ /* 0x000fe40000410000 */
[C---:B------:R-:W-:Y:S02]  /*b0a0*/  FMUL.FTZ R96, R2.reuse, R96 ;  /* 0x0000006002607220 */ /* 0x040fe40000410000 */
[C---:B----4-:R-:W-:Y:S04]  /*b0b0*/  HMMA.16816.F32.BF16 R60, R104.reuse, R112, R60 ;  /* 0x00000070683c723c */ /* 0x050fe8000004183c */
[----:B------:R-:W-:Y:S02]  /*b0c0*/  FMUL.FTZ R97, R2, R97 ;  /* 0x0000006102617220 */ /* 0x000fe40000410000 */
[C---:B------:R-:W-:Y:S02]  /*b0d0*/  FMUL.FTZ R98, R0.reuse, R98 ;  /* 0x0000006200627220 */ /* 0x040fe40000410000 */
[C---:B------:R-:W-:Y:S01]  /*b0e0*/  HMMA.16816.F32.BF16 R64, R104.reuse, R114, R64 ;  /* 0x000000726840723c */ /* 0x040fe20000041840 */
[----:B------:R-:W4:Y:S03]  /*b0f0*/  LDSM.16.MT88.4 R112, [R189+0x4000] ;  /* 0x00400000bd70783b */ /* 0x000f260000004200 */
[----:B------:R-:W-:Y:S02]  /*b100*/  FMUL.FTZ R99, R0, R99 ;  /* 0x0000006300637220 */ /* 0x000fe40000410000 */
[----:B------:R-:W-:Y:S02]  /*b110*/  FFMA.FTZ R2, R2, R226, R214 ;  /* 0x000000e202027223 */ /* 0x000fe400000100d6 */
[C---:B---3--:R-:W-:Y:S04]  /*b120*/  HMMA.16816.F32.BF16 R68, R104.reuse, R116, R68 ;  /* 0x000000746844723c */ /* 0x048fe80000041844 */
[----:B--2---:R-:W-:Y:S02]  /*b130*/  FFMA.FTZ R102, R154, c[0x0][0x2d0], -R103 ;  /* 0x0000b4009a667a23 */ /* 0x004fe40000010867 */
[----:B------:R-:W-:Y:S02]  /*b140*/  FFMA.FTZ R0, R0, R227, R177 ;  /* 0x000000e300007223 */ /* 0x000fe400000100b1 */
[C---:B------:R-:W-:Y:S01]  /*b150*/  HMMA.16816.F32.BF16 R72, R104.reuse, R118, R72 ;  /* 0x000000766848723c */ /* 0x040fe20000041848 */
[----:B------:R-:W2:Y:S01]  /*b160*/  LDSM.16.MT88.4 R116, [R188+0x4000] ;  /* 0x00400000bc74783b */ /* 0x000ea20000004200 */
[----:B------:R3:W2:Y:S02]  /*b170*/  MUFU.EX2 R181, R102 ;  /* 0x0000006600b57308 */ /* 0x0006a40000000800 */
[----:B------:R-:W-:Y:S02]  /*b180*/  FADD.FTZ R2, R213, R2 ;  /* 0x00000002d5027221 */ /* 0x000fe40000010000 */
[----:B------:R-:W-:Y:S02]  /*b190*/  FADD.FTZ R0, R176, R0 ;  /* 0x00000000b0007221 */ /* 0x000fe40000010000 */
[----:B------:R-:W-:Y:S01]  /*b1a0*/  FADD.FTZ R2, R212, R2 ;  /* 0x00000002d4027221 */ /* 0x000fe20000010000 */
[C---:B-1----:R-:W-:Y:S03]  /*b1b0*/  HMMA.16816.F32.BF16 R76, R104.reuse, R108, R76 ;  /* 0x0000006c684c723c */ /* 0x042fe6000004184c */
[----:B------:R-:W-:Y:S02]  /*b1c0*/  FADD.FTZ R0, R175, R0 ;  /* 0x00000000af007221 */ /* 0x000fe40000010000 */
[----:B------:R-:W-:Y:S02]  /*b1d0*/  FADD.FTZ R2, R211, R2 ;  /* 0x00000002d3027221 */ /* 0x000fe40000010000 */
[----:B------:R-:W-:Y:S01]  /*b1e0*/  FADD.FTZ R0, R174, R0 ;  /* 0x00000000ae007221 */ /* 0x000fe20000010000 */
[C---:B------:R-:W-:Y:S01]  /*b1f0*/  HMMA.16816.F32.BF16 R80, R104.reuse, R110, R80 ;  /* 0x0000006e6850723c */ /* 0x040fe20000041850 */
[----:B------:R-:W1:Y:S03]  /*b200*/  LDSM.16.MT88.4 R108, [R185+0x800] ;  /* 0x00080000b96c783b */ /* 0x000e660000004200 */
[----:B------:R-:W-:Y:S02]  /*b210*/  FADD.FTZ R2, R210, R2 ;  /* 0x00000002d2027221 */ /* 0x000fe40000010000 */
[----:B------:R-:W-:Y:S02]  /*b220*/  FADD.FTZ R0, R173, R0 ;  /* 0x00000000ad007221 */ /* 0x000fe40000010000 */
[C---:B----4-:R-:W-:Y:S04]  /*b230*/  HMMA.16816.F32.BF16 R84, R104.reuse, R112, R84 ;  /* 0x000000706854723c */ /* 0x050fe80000041854 */
[----:B---3--:R-:W-:Y:S02]  /*b240*/  FFMA.FTZ R102, R155, c[0x0][0x2d0], -R103 ;  /* 0x0000b4009b667a23 */ /* 0x008fe40000010867 */
[----:B------:R-:W-:Y:S01]  /*b250*/  LDSM.16.MT88.4 R152, [R188+0x3800] ;  /* 0x00380000bc98783b */ /* 0x000fe20000004200 */
[----:B------:R-:W-:Y:S01]  /*b260*/  FADD.FTZ R2, R209, R2 ;  /* 0x00000002d1027221 */ /* 0x000fe20000010000 */
[C---:B------:R-:W-:Y:S01]  /*b270*/  HMMA.16816.F32.BF16 R88, R104.reuse, R114, R88 ;  /* 0x000000726858723c */ /* 0x040fe20000041858 */
[----:B------:R3:W4:Y:S03]  /*b280*/  MUFU.EX2 R180, R102 ;  /* 0x0000006600b47308 */ /* 0x0007260000000800 */
[----:B------:R-:W-:Y:S02]  /*b290*/  FADD.FTZ R0, R172, R0 ;  /* 0x00000000ac007221 */ /* 0x000fe40000010000 */
[----:B------:R-:W1:Y:S01]  /*b2a0*/  LDSM.16.MT88.4 R112, [R186+0x800] ;  /* 0x00080000ba70783b */ /* 0x000e620000004200 */
[----:B-----5:R-:W-:Y:S01]  /*b2b0*/  FADD.FTZ R2, R183, R2 ;  /* 0x00000002b7027221 */ /* 0x020fe20000010000 */
[C---:B--2---:R-:W-:Y:S04]  /*b2c0*/  HMMA.16816.F32.BF16 R92, R104.reuse, R116, R92 ;  /* 0x00000074685c723c */ /* 0x044fe8000004185c */
[----:B------:R-:W-:Y:S02]  /*b2d0*/  FADD.FTZ R0, R171, R0 ;  /* 0x00000000ab007221 */ /* 0x000fe40000010000 */
[----:B------:R-:W-:Y:S02]  /*b2e0*/  FADD.FTZ R2, R182, R2 ;  /* 0x00000002b6027221 */ /* 0x000fe40000010000 */
[----:B------:R-:W-:Y:S01]  /*b2f0*/  HMMA.16816.F32.BF16 R96, R104, R118, R96 ;  /* 0x000000766860723c */ /* 0x000fe20000041860 */
[----:B------:R-:W2:Y:S03]  /*b300*/  LDSM.16.MT88.4 R116, [R188+0x2800] ;  /* 0x00280000bc74783b */ /* 0x000ea60000004200 */
[----:B------:R-:W-:Y:S02]  /*b310*/  FADD.FTZ R0, R170, R0 ;  /* 0x00000000aa007221 */ /* 0x000fe40000010000 */
[----:B------:R-:W-:Y:S01]  /*b320*/  FADD.FTZ R2, R181, R2 ;  /* 0x00000002b5027221 */ /* 0x000fe20000010000 */
[----:B------:R-:W-:Y:S02]  /*b330*/  F2FP.BF16.PACK_AB R104, R209, R210 ;  /* 0x000000d2d168723e */ /* 0x000fe400000010ff */
[----:B------:R-:W-:Y:S03]  /*b340*/  F2FP.BF16.PACK_AB R105, R172, R173 ;  /* 0x000000adac69723e */ /* 0x000fe600000010ff */
[----:B------:R-:W-:Y:S01]  /*b350*/  F2FP.BF16.PACK_AB R106, R182, R183 ;  /* 0x000000b7b66a723e */ /* 0x000fe200000010ff */
[--C-:B---3--:R-:W-:Y:S01]  /*b360*/  FFMA.FTZ R102, R156, c[0x0][0x2d0], -R3.reuse ;  /* 0x0000b4009c667a23 */ /* 0x108fe20000010803 */
[----:B------:R-:W-:Y:S01]  /*b370*/  F2FP.BF16.PACK_AB R107, R170, R171 ;  /* 0x000000abaa6b723e */ /* 0x000fe200000010ff */
[----:B----4-:R-:W-:Y:S02]  /*b380*/  FADD.FTZ R2, R180, R2 ;  /* 0x00000002b4027221 */ /* 0x010fe40000010000 */
[----:B------:R3:W4:Y:S04]  /*b390*/  MUFU.EX2 R165, R102 ;  /* 0x0000006600a57308 */ /* 0x0007280000000800 */
[C---:B-1----:R-:W-:Y:S08]  /*b3a0*/  HMMA.16816.F32.BF16 R4, R104.reuse, R108, R4 ;  /* 0x0000006c6804723c */ /* 0x042ff00000041804 */
[C---:B------:R-:W-:Y:S01]  /*b3b0*/  HMMA.16816.F32.BF16 R8, R104.reuse, R110, R8 ;  /* 0x0000006e6808723c */ /* 0x040fe20000041808 */
[----:B------:R-:W1:Y:S07]  /*b3c0*/  LDSM.16.MT88.4 R108, [R185+0x4800] ;  /* 0x00480000b96c783b */ /* 0x000e6e0000004200 */
[C---:B------:R-:W-:Y:S04]  /*b3d0*/  HMMA.16816.F32.BF16 R12, R104.reuse, R112, R12 ;  /* 0x00000070680c723c */ /* 0x040fe8000004180c */
[----:B---3--:R-:W-:Y:S02]  /*b3e0*/  FFMA.FTZ R102, R157, c[0x0][0x2d0], -R3 ;  /* 0x0000b4009d667a23 */ /* 0x008fe40000010803 */
[----:B----4-:R-:W-:Y:S02]  /*b3f0*/  FADD.FTZ R0, R165, R0 ;  /* 0x00000000a5007221 */ /* 0x010fe40000010000 */
[C---:B------:R-:W-:Y:S01]  /*b400*/  HMMA.16816.F32.BF16 R16, R104.reuse, R114, R16 ;  /* 0x000000726810723c */ /* 0x040fe20000041810 */
[----:B------:R-:W3:Y:S01]  /*b410*/  LDSM.16.MT88.4 R112, [R186+0x4800] ;  /* 0x00480000ba70783b */ /* 0x000ee20000004200 */
[----:B------:R4:W5:Y:S06]  /*b420*/  MUFU.EX2 R164, R102 ;  /* 0x0000006600a47308 */ /* 0x00096c0000000800 */
[C---:B------:R-:W-:Y:S08]  /*b430*/  HMMA.16816.F32.BF16 R20, R104.reuse, R120, R20 ;  /* 0x000000786814723c */ /* 0x040ff00000041814 */
[C---:B------:R-:W-:Y:S01]  /*b440*/  HMMA.16816.F32.BF16 R24, R104.reuse, R122, R24 ;  /* 0x0000007a6818723c */ /* 0x040fe20000041818 */
[----:B------:R-:W-:Y:S07]  /*b450*/  LDSM.16.MT88.4 R120, [R188+0x4800] ;  /* 0x00480000bc78783b */ /* 0x000fee0000004200 */
[C---:B------:R-:W-:Y:S04]  /*b460*/  HMMA.16816.F32.BF16 R28, R104.reuse, R124, R28 ;  /* 0x0000007c681c723c */ /* 0x040fe8000004181c */
[--C-:B----4-:R-:W-:Y:S02]  /*b470*/  FFMA.FTZ R102, R158, c[0x0][0x2d0], -R103.reuse ;  /* 0x0000b4009e667a23 */ /* 0x110fe40000010867 */
[----:B-----5:R-:W-:Y:S02]  /*b480*/  FADD.FTZ R0, R164, R0 ;  /* 0x00000000a4007221 */ /* 0x020fe40000010000 */
[C---:B------:R-:W-:Y:S01]  /*b490*/  HMMA.16816.F32.BF16 R32, R104.reuse, R126, R32 ;  /* 0x0000007e6820723c */ /* 0x040fe20000041820 */
[----:B------:R-:W-:Y:S01]  /*b4a0*/  LDSM.16.MT88.4 R124, [R186+0x1000] ;  /* 0x00100000ba7c783b */ /* 0x000fe20000004200 */
[----:B------:R4:W5:Y:S06]  /*b4b0*/  MUFU.EX2 R179, R102 ;  /* 0x0000006600b37308 */ /* 0x00096c0000000800 */
[C---:B------:R-:W-:Y:S08]  /*b4c0*/  HMMA.16816.F32.BF16 R36, R104.reuse, R128, R36 ;  /* 0x000000806824723c */ /* 0x040ff00000041824 */
[C---:B------:R-:W-:Y:S01]  /*b4d0*/  HMMA.16816.F32.BF16 R40, R104.reuse, R130, R40 ;  /* 0x000000826828723c */ /* 0x040fe20000041828 */
[----:B------:R-:W-:Y:S07]  /*b4e0*/  LDSM.16.MT88.4 R128, [R188+0x1000] ;  /* 0x00100000bc80783b */ /* 0x000fee0000004200 */
[C---:B------:R-:W-:Y:S04]  /*b4f0*/  HMMA.16816.F32.BF16 R44, R104.reuse, R132, R44 ;  /* 0x00000084682c723c */ /* 0x040fe8000004182c */
[----:B----4-:R-:W-:Y:S02]  /*b500*/  FFMA.FTZ R102, R159, c[0x0][0x2d0], -R103 ;  /* 0x0000b4009f667a23 */ /* 0x010fe40000010867 */
[----:B------:R-:W-:Y:S01]  /*b510*/  LDSM.16.MT88.4 R156, [R185+0x5800] ;  /* 0x00580000b99c783b */ /* 0x000fe20000004200 */
[----:B-----5:R-:W-:Y:S01]  /*b520*/  FADD.FTZ R2, R179, R2 ;  /* 0x00000002b3027221 */ /* 0x020fe20000010000 */
[C---:B------:R-:W-:Y:S01]  /*b530*/  HMMA.16816.F32.BF16 R48, R104.reuse, R134, R48 ;  /* 0x000000866830723c */ /* 0x040fe20000041830 */
[----:B------:R4:W5:Y:S05]  /*b540*/  MUFU.EX2 R178, R102 ;  /* 0x0000006600b27308 */ /* 0x00096a0000000800 */
[----:B------:R-:W-:Y:S02]  /*b550*/  LDSM.16.MT88.4 R132, [R188+0x1800] ;  /* 0x00180000bc84783b */ /* 0x000fe40000004200 */
[C---:B------:R-:W-:Y:S08]  /*b560*/  HMMA.16816.F32.BF16 R52, R104.reuse, R140, R52 ;  /* 0x0000008c6834723c */ /* 0x040ff00000041834 */
[C---:B------:R-:W-:Y:S01]  /*b570*/  HMMA.16816.F32.BF16 R56, R104.reuse, R142, R56 ;  /* 0x0000008e6838723c */ /* 0x040fe20000041838 */
[----:B------:R-:W-:Y:S07]  /*b580*/  LDSM.16.MT88.4 R140, [R185+0x3800] ;  /* 0x00380000b98c783b */ /* 0x000fee0000004200 */
[C---:B--2---:R-:W-:Y:S04]  /*b590*/  HMMA.16816.F32.BF16 R60, R104.reuse, R116, R60 ;  /* 0x00000074683c723c */ /* 0x044fe8000004183c */
[--C-:B----4-:R-:W-:Y:S02]  /*b5a0*/  FFMA.FTZ R102, R160, c[0x0][0x2d0], -R3.reuse ;  /* 0x0000b400a0667a23 */ /* 0x110fe40000010803 */
[----:B-----5:R-:W-:Y:S02]  /*b5b0*/  FADD.FTZ R2, R178, R2 ;  /* 0x00000002b2027221 */ /* 0x020fe40000010000 */
[C---:B------:R-:W-:Y:S01]  /*b5c0*/  HMMA.16816.F32.BF16 R64, R104.reuse, R118, R64 ;  /* 0x000000766840723c */ /* 0x040fe20000041840 */
[----:B------:R-:W2:Y:S01]  /*b5d0*/  LDSM.16.MT88.4 R116, [R189+0x4800] ;  /* 0x00480000bd74783b */ /* 0x000ea20000004200 */
[----:B------:R4:W5:Y:S06]  /*b5e0*/  MUFU.EX2 R163, R102 ;  /* 0x0000006600a37308 */ /* 0x00096c0000000800 */
[C---:B-1----:R-:W-:Y:S08]  /*b5f0*/  HMMA.16816.F32.BF16 R68, R104.reuse, R108, R68 ;  /* 0x0000006c6844723c */ /* 0x042ff00000041844 */
[C---:B------:R-:W-:Y:S01]  /*b600*/  HMMA.16816.F32.BF16 R72, R104.reuse, R110, R72 ;  /* 0x0000006e6848723c */ /* 0x040fe20000041848 */
[----:B------:R-:W1:Y:S07]  /*b610*/  LDSM.16.MT88.4 R108, [R185+0x1000] ;  /* 0x00100000b96c783b */ /* 0x000e6e0000004200 */
[C---:B---3--:R-:W-:Y:S04]  /*b620*/  HMMA.16816.F32.BF16 R76, R104.reuse, R112, R76 ;  /* 0x00000070684c723c */ /* 0x048fe8000004184c */
[----:B----4-:R-:W-:Y:S02]  /*b630*/  FFMA.FTZ R102, R161, c[0x0][0x2d0], -R3 ;  /* 0x0000b400a1667a23 */ /* 0x010fe40000010803 */
[----:B-----5:R-:W-:Y:S02]  /*b640*/  FADD.FTZ R0, R163, R0 ;  /* 0x00000000a3007221 */ /* 0x020fe40000010000 */
[C---:B------:R-:W-:Y:S01]  /*b650*/  HMMA.16816.F32.BF16 R80, R104.reuse, R114, R80 ;  /* 0x000000726850723c */ /* 0x040fe20000041850 */
[----:B------:R-:W3:Y:S01]  /*b660*/  LDSM.16.MT88.4 R112, [R189+0x1000] ;  /* 0x00100000bd70783b */ /* 0x000ee20000004200 */
[----:B------:R4:W5:Y:S06]  /*b670*/  MUFU.EX2 R162, R102 ;  /* 0x0000006600a27308 */ /* 0x00096c0000000800 */
[C---:B--2---:R-:W-:Y:S08]  /*b680*/  HMMA.16816.F32.BF16 R84, R104.reuse, R116, R84 ;  /* 0x000000746854723c */ /* 0x044ff00000041854 */
[C---:B------:R-:W-:Y:S01]  /*b690*/  HMMA.16816.F32.BF16 R88, R104.reuse, R118, R88 ;  /* 0x000000766858723c */ /* 0x040fe20000041858 */
[----:B------:R-:W2:Y:S07]  /*b6a0*/  LDSM.16.MT88.4 R116, [R185+0x3000] ;  /* 0x00300000b974783b */ /* 0x000eae0000004200 */
[C---:B------:R-:W-:Y:S04]  /*b6b0*/  HMMA.16816.F32.BF16 R92, R104.reuse, R120, R92 ;  /* 0x00000078685c723c */ /* 0x040fe8000004185c */
[--C-:B----4-:R-:W-:Y:S04]  /*b6c0*/  FFMA.FTZ R102, R166, c[0x0][0x2d0], -R103.reuse ;  /* 0x0000b400a6667a23 */ /* 0x110fe80000010867 */
[----:B------:R-:W-:Y:S01]  /*b6d0*/  HMMA.16816.F32.BF16 R96, R104, R122, R96 ;  /* 0x0000007a6860723c */ /* 0x000fe20000041860 */
[----:B------:R4:W-:Y:S01]  /*b6e0*/  MUFU.EX2 R169, R102 ;  /* 0x0000006600a97308 */ /* 0x0009e20000000800 */
[----:B------:R-:W2:Y:S05]  /*b6f0*/  LDSM.16.MT88.4 R120, [R186+0x3000] ;  /* 0x00300000ba78783b */ /* 0x000eaa0000004200 */
[----:B------:R-:W-:Y:S02]  /*b700*/  F2FP.BF16.PACK_AB R104, R180, R181 ;  /* 0x000000b5b468723e */ /* 0x000fe400000010ff */
[----:B------:R-:W-:Y:S03]  /*b710*/  F2FP.BF16.PACK_AB R105, R164, R165 ;  /* 0x000000a5a469723e */ /* 0x000fe600000010ff */
[----:B------:R-:W-:Y:S02]  /*b720*/  F2FP.BF16.PACK_AB R106, R178, R179 ;  /* 0x000000b3b26a723e */ /* 0x000fe400000010ff */
[----:B-----5:R-:W-:Y:S07]  /*b730*/  F2FP.BF16.PACK_AB R107, R162, R163 ;  /* 0x000000a3a26b723e */ /* 0x020fee00000010ff */
[C---:B-1----:R-:W-:Y:S03]  /*b740*/  HMMA.16816.F32.BF16 R4, R104.reuse, R108, R4 ;  /* 0x0000006c6804723c */ /* 0x042fe60000041804 */
[----:B----4-:R-:W-:Y:S05]  /*b750*/  FFMA.FTZ R102, R167, c[0x0][0x2d0], -R103 ;  /* 0x0000b400a7667a23 */ /* 0x010fea0000010867 */
[C---:B------:R-:W-:Y:S01]  /*b760*/  HMMA.16816.F32.BF16 R8, R104.reuse, R110, R8 ;  /* 0x0000006e6808723c */ /* 0x040fe20000041808 */
[----:B------:R-:W1:Y:S01]  /*b770*/  LDSM.16.MT88.4 R108, [R189+0x3000] ;  /* 0x00300000bd6c783b */ /* 0x000e620000004200 */
[----:B------:R4:W5:Y:S06]  /*b780*/  MUFU.EX2 R168, R102 ;  /* 0x0000006600a87308 */ /* 0x00096c0000000800 */
[C---:B------:R-:W-:Y:S08]  /*b790*/  HMMA.16816.F32.BF16 R12, R104.reuse, R124, R12 ;  /* 0x0000007c680c723c */ /* 0x040ff0000004180c */
[C---:B------:R-:W-:Y:S01]  /*b7a0*/  HMMA.16816.F32.BF16 R16, R104.reuse, R126, R16 ;  /* 0x0000007e6810723c */ /* 0x040fe20000041810 */
[----:B------:R-:W-:Y:S07]  /*b7b0*/  LDSM.16.MT88.4 R124, [R189+0x1800] ;  /* 0x00180000bd7c783b */ /* 0x000fee0000004200 */
[C---:B---3--:R-:W-:Y:S04]  /*b7c0*/  HMMA.16816.F32.BF16 R20, R104.reuse, R112, R20 ;  /* 0x000000706814723c */ /* 0x048fe80000041814 */
[--C-:B----4-:R-:W-:Y:S04]  /*b7d0*/  FFMA.FTZ R102, R215, c[0x0][0x2d0], -R3.reuse ;  /* 0x0000b400d7667a23 */ /* 0x110fe80000010803 */
[C---:B------:R-:W-:Y:S01]  /*b7e0*/  HMMA.16816.F32.BF16 R24, R104.reuse, R114, R24 ;  /* 0x000000726818723c */ /* 0x040fe20000041818 */
[----:B------:R3:W-:Y:S01]  /*b7f0*/  MUFU.EX2 R161, R102 ;  /* 0x0000006600a17308 */ /* 0x0007e20000000800 */
[----:B------:R-:W4:Y:S06]  /*b800*/  LDSM.16.MT88.4 R112, [R188+0x3000] ;  /* 0x00300000bc70783b */ /* 0x000f2c0000004200 */
[C---:B------:R-:W-:Y:S08]  /*b810*/  HMMA.16816.F32.BF16 R28, R104.reuse, R128, R28 ;  /* 0x00000080681c723c */ /* 0x040ff0000004181c */
[C---:B------:R-:W-:Y:S08]  /*b820*/  HMMA.16816.F32.BF16 R32, R104.reuse, R130, R32 ;  /* 0x000000826820723c */ /* 0x040ff00000041820 */
[C---:B--2---:R-:W-:Y:S04]  /*b830*/  HMMA.16816.F32.BF16 R36, R104.reuse, R116, R36 ;  /* 0x000000746824723c */ /* 0x044fe80000041824 */
[----:B---3--:R-:W-:Y:S04]  /*b840*/  FFMA.FTZ R102, R216, c[0x0][0x2d0], -R3 ;  /* 0x0000b400d8667a23 */ /* 0x008fe80000010803 */
[C---:B------:R-:W-:Y:S01]  /*b850*/  HMMA.16816.F32.BF16 R40, R104.reuse, R118, R40 ;  /* 0x000000766828723c */ /* 0x040fe20000041828 */
[----:B------:R2:W3:Y:S01]  /*b860*/  MUFU.EX2 R160, R102 ;  /* 0x0000006600a07308 */ /* 0x0004e20000000800 */
[----:B------:R-:W3:Y:S06]  /*b870*/  LDSM.16.MT88.4 R116, [R185+0x5000] ;  /* 0x00500000b974783b */ /* 0x000eec0000004200 */
[C---:B------:R-:W-:Y:S08]  /*b880*/  HMMA.16816.F32.BF16 R44, R104.reuse, R120, R44 ;  /* 0x00000078682c723c */ /* 0x040ff0000004182c */
[C---:B------:R-:W-:Y:S01]  /*b890*/  HMMA.16816.F32.BF16 R48, R104.reuse, R122, R48 ;  /* 0x0000007a6830723c */ /* 0x040fe20000041830 */
[----:B------:R-:W5:Y:S07]  /*b8a0*/  LDSM.16.MT88.4 R120, [R186+0x5000] ;  /* 0x00500000ba78783b */ /* 0x000f6e0000004200 */
[C---:B-1----:R-:W-:Y:S04]  /*b8b0*/  HMMA.16816.F32.BF16 R52, R104.reuse, R108, R52 ;  /* 0x0000006c6834723c */ /* 0x042fe80000041834 */
[--C-:B--2---:R-:W-:Y:S04]  /*b8c0*/  FFMA.FTZ R102, R217, c[0x0][0x2d0], -R103.reuse ;  /* 0x0000b400d9667a23 */ /* 0x104fe80000010867 */
[C---:B------:R-:W-:Y:S01]  /*b8d0*/  HMMA.16816.F32.BF16 R56, R104.reuse, R110, R56 ;  /* 0x0000006e6838723c */ /* 0x040fe20000041838 */
[----:B------:R1:W-:Y:S01]  /*b8e0*/  MUFU.EX2 R167, R102 ;  /* 0x0000006600a77308 */ /* 0x0003e20000000800 */
[----:B------:R-:W2:Y:S06]  /*b8f0*/  LDSM.16.MT88.4 R108, [R189+0x5000] ;  /* 0x00500000bd6c783b */ /* 0x000eac0000004200 */
[C---:B----4-:R-:W-:Y:S08]  /*b900*/  HMMA.16816.F32.BF16 R60, R104.reuse, R112, R60 ;  /* 0x00000070683c723c */ /* 0x050ff0000004183c */
[C---:B------:R-:W-:Y:S01]  /*b910*/  HMMA.16816.F32.BF16 R64, R104.reuse, R114, R64 ;  /* 0x000000726840723c */ /* 0x040fe20000041840 */
[----:B------:R-:W4:Y:S07]  /*b920*/  LDSM.16.MT88.4 R112, [R188+0x5000] ;  /* 0x00500000bc70783b */ /* 0x000f2e0000004200 */
[C---:B---3--:R-:W-:Y:S04]  /*b930*/  HMMA.16816.F32.BF16 R68, R104.reuse, R116, R68 ;  /* 0x000000746844723c */ /* 0x048fe80000041844 */
[----:B-1----:R-:W-:Y:S04]  /*b940*/  FFMA.FTZ R102, R218, c[0x0][0x2d0], -R103 ;  /* 0x0000b400da667a23 */ /* 0x002fe80000010867 */
[C---:B------:R-:W-:Y:S01]  /*b950*/  HMMA.16816.F32.BF16 R72, R104.reuse, R118, R72 ;  /* 0x000000766848723c */ /* 0x040fe20000041848 */
[----:B------:R1:W3:Y:S01]  /*b960*/  MUFU.EX2 R166, R102 ;  /* 0x0000006600a67308 */ /* 0x0002e20000000800 */
[----:B------:R-:W4:Y:S06]  /*b970*/  LDSM.16.MT88.4 R116, [R185+0x1800] ;  /* 0x00180000b974783b */ /* 0x000f2c0000004200 */
[C---:B-----5:R-:W-:Y:S08]  /*b980*/  HMMA.16816.F32.BF16 R76, R104.reuse, R120, R76 ;  /* 0x00000078684c723c */ /* 0x060ff0000004184c */
[C---:B------:R-:W-:Y:S01]  /*b990*/  HMMA.16816.F32.BF16 R80, R104.reuse, R122, R80 ;  /* 0x0000007a6850723c */ /* 0x040fe20000041850 */
[----:B------:R-:W5:Y:S07]  /*b9a0*/  LDSM.16.MT88.4 R120, [R186+0x1800] ;  /* 0x00180000ba78783b */ /* 0x000f6e0000004200 */
[C---:B--2---:R-:W-:Y:S04]  /*b9b0*/  HMMA.16816.F32.BF16 R84, R104.reuse, R108, R84 ;  /* 0x0000006c6854723c */ /* 0x044fe80000041854 */
[--C-:B-1----:R-:W-:Y:S01]  /*b9c0*/  FFMA.FTZ R102, R136, c[0x0][0x2d0], -R3.reuse ;  /* 0x0000b40088667a23 */ /* 0x102fe20000010803 */
[----:B------:R-:W-:Y:S01]  /*b9d0*/  F2FP.BF16.PACK_AB R136, R168, R169 ;  /* 0x000000a9a888723e */ /* 0x000fe200000010ff */
[----:B------:R-:W-:Y:S01]  /*b9e0*/  FFMA.FTZ R3, R137, c[0x0][0x2d0], -R3 ;  /* 0x0000b40089037a23 */ /* 0x000fe20000010803 */
[----:B------:R-:W-:Y:S01]  /*b9f0*/  F2FP.BF16.PACK_AB R137, R160, R161 ;  /* 0x000000a1a089723e */ /* 0x000fe200000010ff */
[C---:B------:R-:W-:Y:S01]  /*ba00*/  HMMA.16816.F32.BF16 R88, R104.reuse, R110, R88 ;  /* 0x0000006e6858723c */ /* 0x040fe20000041858 */
[----:B------:R-:W-:Y:S03]  /*ba10*/  MUFU.EX2 R103, R102 ;  /* 0x0000006600677308 */ /* 0x000fe60000000800 */
[----:B---3--:R-:W-:Y:S04]  /*ba20*/  F2FP.BF16.PACK_AB R138, R166, R167 ;  /* 0x000000a7a68a723e */ /* 0x008fe800000010ff */
[C---:B----4-:R-:W-:Y:S03]  /*ba30*/  HMMA.16816.F32.BF16 R92, R104.reuse, R112, R92 ;  /* 0x00000070685c723c */ /* 0x050fe6000004185c */
[----:B------:R-:W1:Y:S05]  /*ba40*/  MUFU.EX2 R102, R3 ;  /* 0x0000000300667308 */ /* 0x000e6a0000000800 */
[----:B------:R-:W-:Y:S04]  /*ba50*/  HMMA.16816.F32.BF16 R96, R104, R114, R96 ;  /* 0x000000726860723c */ /* 0x000fe80000041860 */
[----:B-1----:R-:W-:Y:S01]  /*ba60*/  F2FP.BF16.PACK_AB R139, R102, R103 ;  /* 0x00000067668b723e */ /* 0x002fe200000010ff */
[----:B------:R-:W-:Y:S02]  /*ba70*/  FADD.FTZ R3, R162, R0 ;  /* 0x00000000a2037221 */ /* 0x000fe40000010000 */
[----:B------:R-:W-:Y:S02]  /*ba80*/  FADD.FTZ R0, R169, R2 ;  /* 0x00000002a9007221 */ /* 0x000fe40000010000 */
[----:B------:R-:W-:Y:S02]  /*ba90*/  FADD.FTZ R3, R161, R3 ;  /* 0x00000003a1037221 */ /* 0x000fe40000010000 */
[C---:B------:R-:W-:Y:S01]  /*baa0*/  HMMA.16816.F32.BF16 R104, R136.reuse, R116, R4 ;  /* 0x000000748868723c */ /* 0x040fe20000041804 */
[----:B------:R-:W1:Y:S04]  /*bab0*/  LDSM.16.MT88.4 R4, [R186+0x5800] ;  /* 0x00580000ba04783b */ /* 0x000e680000004200 */
[----:B------:R-:W-:Y:S02]  /*bac0*/  FADD.FTZ R0, R168, R0 ;  /* 0x00000000a8007221 */ /* 0x000fe40000010000 */
[----:B------:R-:W-:Y:S01]  /*bad0*/  FADD.FTZ R3, R160, R3 ;  /* 0x00000003a0037221 */ /* 0x000fe20000010000 */
[C---:B------:R-:W-:Y:S01]  /*bae0*/  HMMA.16816.F32.BF16 R108, R136.reuse, R118, R8 ;  /* 0x00000076886c723c */ /* 0x040fe20000041808 */
[----:B------:R-:W2:Y:S03]  /*baf0*/  LDSM.16.MT88.4 R8, [R189+0x5800] ;  /* 0x00580000bd08783b */ /* 0x000ea60000004200 */
[----:B------:R-:W-:Y:S02]  /*bb00*/  FADD.FTZ R2, R167, R0 ;  /* 0x00000000a7027221 */ /* 0x000fe40000010000 */
[----:B------:R-:W-:Y:S01]  /*bb10*/  FADD.FTZ R0, R103, R3 ;  /* 0x0000000367007221 */ /* 0x000fe20000010000 */
[----:B------:R-:W-:Y:S01]  /*bb20*/  MOV R103, R100 ;  /* 0x0000006400677202 */ /* 0x000fe20000000f00 */
[C---:B-----5:R-:W-:Y:S01]  /*bb30*/  HMMA.16816.F32.BF16 R112, R136.reuse, R120, R12 ;  /* 0x000000788870723c */ /* 0x060fe2000004180c */
[----:B------:R-:W3:Y:S03]  /*bb40*/  LDSM.16.MT88.4 R12, [R188+0x5800] ;  /* 0x00580000bc0c783b */ /* 0x000ee60000004200 */
        /* <DEDUP_REMOVED lines=23> */
[----:B------:R-:W-:Y:S01]  /*bcc0*/  HMMA.16816.F32.BF16 R96, R136, R14, R96 ;  /* 0x0000000e8860723c */ /* 0x000fe20000041860 */
[----:B------:R-:W-:-:S07]  /*bcd0*/  @P0 BRA `(.L_x_899) ;  /* 0xffffd2b000000947 */ /* 0x000fce000383ffff */
.L_x_898:
[----:B------:R-:W-:Y:S07]  /*bce0*/  @!UPT UIADD3 URZ, URZ, URZ, URZ ;  /* 0x0000003f3f3ff290 */ /* 0x000fee000fffe03f */
[----:B------:R-:W-:Y:S02]  /*bcf0*/  MOV R7, 0x1f ;  /* 0x0000001f00077802 */ /* 0x000fe40000000f00 */
[----:B------:R-:W-:Y:S01]  /*bd00*/  MOV R6, 0xffffffff ;  /* 0xffffffff00067802 */ /* 0x000fe20000000f00 */
[----:B------:R-:W-:Y:S06]  /*bd10*/  BRA.DIV ~URZ, `(.L_x_900) ;  /* 0x000054627f007947 */ /* 0x000fec000b800000 */
[----:B------:R1:W2:Y:S02]  /*bd20*/  SHFL.BFLY PT, R0, R226, 0x2, 0x1f ;  /* 0x0c401f00e2007f89 */ /* 0x0002a400000e0000 */
.L_x_973:
[----:B--2---:R-:W-:Y:S01]  /*bd30*/  FADD.FTZ R0, R0, R226 ;  /* 0x000000e200007221 */ /* 0x004fe20000010000 */
[----:B------:R-:W-:Y:S05]  /*bd40*/  BRA.DIV ~URZ, `(.L_x_901) ;  /* 0x000054927f007947 */ /* 0x000fea000b800000 */
[----:B------:R-:W2:Y:S04]  /*bd50*/  SHFL.BFLY PT, R2, R227, 0x2, 0x1f ;  /* 0x0c401f00e3027f89 */ /* 0x000ea800000e0000 */
[----:B------:R-:W3:Y:S01]  /*bd60*/  SHFL.BFLY PT, R5, R0, 0x1, 0x1f ;  /* 0x0c201f0000057f89 */ /* 0x000ee200000e0000 */
[----:B--2---:R-:W-:-:S02]  /*bd70*/  FADD.FTZ R4, R2, R227 ;  /* 0x000000e302047221 */ /* 0x004fc40000010000 */
[----:B---3--:R-:W-:-:S03]  /*bd80*/  FADD.FTZ R0, R0, R5 ;  /* 0x0000000500007221 */ /* 0x008fc60000010000 */
[----:B------:R2:W3:Y:S04]  /*bd90*/  SHFL.BFLY PT, R3, R4, 0x1, 0x1f ;  /* 0x0c201f0004037f89 */ /* 0x0004e800000e0000 */
.L_x_974:
[----:B------:R-:W-:Y:S01]  /*bda0*/  FSETP.NE.FTZ.AND P1, PT, R0, RZ, PT ;  /* 0x000000ff0000720b */ /* 0x000fe20003f35000 */
[----:B---3--:R-:W-:Y:S01]  /*bdb0*/  FADD.FTZ R3, R3, R4 ;  /* 0x0000000403037221 */ /* 0x008fe20000010000 */
[----:B------:R-:W-:Y:S02]  /*bdc0*/  MOV R2, RZ ;  /* 0x000000ff00027202 */ /* 0x000fe40000000f00 */
[----:B------:R-:W-:Y:S02]  /*bdd0*/  MOV R21, 0xff800000 ;  /* 0xff80000000157802 */ /* 0x000fe40000000f00 */
[----:B------:R-:W-:Y:S02]  /*bde0*/  FSETP.NE.FTZ.AND P0, PT, R3, RZ, PT ;  /* 0x000000ff0300720b */ /* 0x000fe40003f15000 */
[----:B------:R-:W-:-:S05]  /*bdf0*/  MOV R20, 0xff800000 ;  /* 0xff80000000147802 */ /* 0x000fca0000000f00 */
[----:B------:R-:W3:Y:S01]  /*be00*/  @P1 MUFU.RCP R2, R0 ;  /* 0x0000000000021308 */ /* 0x000ee20000001000 */
[----:B--2---:R-:W-:-:S05]  /*be10*/  @P1 MOV R4, 0x3f317218 ;  /* 0x3f31721800041802 */ /* 0x004fca0000000f00 */
[----:B------:R-:W-:Y:S02]  /*be20*/  @P1 FMUL.FTZ R4, R4, c[0x0][0x2d0] ;  /* 0x0000b40004041a20 */ /* 0x000fe40000410000 */
[----:B------:R2:W4:Y:S01]  /*be30*/  @P1 MUFU.LG2 R5, R0 ;  /* 0x0000000000051308 */ /* 0x0005220000000c00 */
[C---:B---3--:R-:W-:Y:S02]  /*be40*/  FMUL.FTZ R144, R2.reuse, R104 ;  /* 0x0000006802907220 */ /* 0x048fe40000410000 */
[C---:B------:R-:W-:Y:S02]  /*be50*/  FMUL.FTZ R145, R2.reuse, R105 ;  /* 0x0000006902917220 */ /* 0x040fe40000410000 */
[C---:B------:R-:W-:Y:S02]  /*be60*/  FMUL.FTZ R102, R2.reuse, R108 ;  /* 0x0000006c02667220 */ /* 0x040fe40000410000 */
[C---:B------:R-:W-:Y:S01]  /*be70*/  FMUL.FTZ R103, R2.reuse, R109 ;  /* 0x0000006d02677220 */ /* 0x040fe20000410000 */
[----:B--2---:R-:W-:Y:S01]  /*be80*/  MOV R0, RZ ;  /* 0x000000ff00007202 */ /* 0x004fe20000000f00 */
[----:B------:R-:W-:-:S02]  /*be90*/  FMUL.FTZ R146, R2, R68 ;  /* 0x0000004402927220 */ /* 0x000fc40000410000 */
[C---:B------:R-:W-:Y:S02]  /*bea0*/  FMUL.FTZ R147, R2.reuse, R69 ;  /* 0x0000004502937220 */ /* 0x040fe40000410000 */
[C---:B------:R-:W-:Y:S01]  /*beb0*/  FMUL.FTZ R104, R2.reuse, R112 ;  /* 0x0000007002687220 */ /* 0x040fe20000410000 */
[----:B------:R-:W2:Y:S01]  /*bec0*/  @P0 MUFU.RCP R0, R3 ;  /* 0x0000000300000308 */ /* 0x000ea20000001000 */
        /* <DEDUP_REMOVED lines=41> */
[----:B------:R3:W5:Y:S01]  /*c160*/  @P0 MUFU.LG2 R2, R3 ;  /* 0x0000000300020308 */ /* 0x0007620000000c00 */
[----:B----4-:R-:W-:Y:S02]  /*c170*/  @P1 FMUL.FTZ R5, R5, 0.69314718246459960938 ;  /* 0x3f31721805051820 */ /* 0x010fe40000410000 */
[----:B--2---:R-:W-:Y:S02]  /*c180*/  FMUL.FTZ R92, R0, R122 ;  /* 0x0000007a005c7220 */ /* 0x004fe40000410000 */
[----:B------:R-:W-:Y:S01]  /*c190*/  @P1 FFMA.FTZ R21, R4, R101, R5 ;  /* 0x0000006504151223 */ /* 0x000fe20000010005 */
[----:B------:R-:W-:Y:S01]  /*c1a0*/  MOV R4, 0x1 ;  /* 0x0000000100047802 */ /* 0x000fe20000000f00 */
[C---:B------:R-:W-:Y:S02]  /*c1b0*/  FMUL.FTZ R93, R0.reuse, R123 ;  /* 0x0000007b005d7220 */ /* 0x040fe40000410000 */
[----:B------:R-:W-:-:S02]  /*c1c0*/  FMUL.FTZ R160, R0, R106 ;  /* 0x0000006a00a07220 */ /* 0x000fc40000410000 */
[C---:B------:R-:W-:Y:S02]  /*c1d0*/  FMUL.FTZ R161, R0.reuse, R107 ;  /* 0x0000006b00a17220 */ /* 0x040fe40000410000 */
[C---:B------:R-:W-:Y:S02]  /*c1e0*/  FMUL.FTZ R84, R0.reuse, R126 ;  /* 0x0000007e00547220 */ /* 0x040fe40000410000 */
[C---:B------:R-:W-:Y:S01]  /*c1f0*/  FMUL.FTZ R85, R0.reuse, R127 ;  /* 0x0000007f00557220 */ /* 0x040fe20000410000 */
[----:B---3--:R-:W-:Y:S01]  /*c200*/  @P0 MOV R3, 0x3f317218 ;  /* 0x3f31721800030802 */ /* 0x008fe20000000f00 */
[C---:B------:R-:W-:Y:S02]  /*c210*/  FMUL.FTZ R122, R0.reuse, R66 ;  /* 0x00000042007a7220 */ /* 0x040fe40000410000 */
[----:B------:R-:W-:Y:S02]  /*c220*/  FMUL.FTZ R123, R0, R67 ;  /* 0x00000043007b7220 */ /* 0x000fe40000410000 */
[----:B-----5:R-:W-:-:S02]  /*c230*/  @P0 FMUL.FTZ R2, R2, 0.69314718246459960938 ;  /* 0x3f31721802020820 */ /* 0x020fc40000410000 */
        /* <DEDUP_REMOVED lines=43> */
.L_x_881:
        /* <DEDUP_REMOVED lines=17> */
.L_x_903:
[----:B------:R-:W-:Y:S05]  /*c600*/  BSYNC B0 ;  /* 0x0000000000007941 */ /* 0x000fea0003800000 */
.L_x_902:
        /* <DEDUP_REMOVED lines=18> */
[----:B------:R-:W-:Y:S01]  /*c730*/  F2FP.BF16.PACK_AB R4, R153, R152 ;  /* 0x000000989904723e */ /* 0x000fe200000010ff */
        /* <DEDUP_REMOVED lines=67> */
[----:B----4-:R-:W2:Y:S01]  /*cb70*/  LDL R8, [R1+0xc] ;  /* 0x00000c0001087983 */ /* 0x010ea20000100800 */
[----:B------:R-:W-:-:S03]  /*cb80*/  F2FP.BF16.PACK_AB R2, R71, R70 ;  /* 0x000000464702723e */ /* 0x000fc600000010ff */
[----:B------:R1:W-:Y:S04]  /*cb90*/  STS [R12+0x8000], R0 ;  /* 0x008000000c007388 */ /* 0x0003e80000000800 */
[----:B------:R3:W-:Y:S04]  /*cba0*/  STS [R12+0x8400], R4 ;  /* 0x008400040c007388 */ /* 0x0007e80000000800 */
[----:B------:R4:W-:Y:S04]  /*cbb0*/  STS [R9+0x8000], R3 ;  /* 0x0080000309007388 */ /* 0x0009e80000000800 */
[----:B------:R4:W-:Y:S01]  /*cbc0*/  STS [R9+0x8400], R2 ;  /* 0x0084000209007388 */ /* 0x0009e20000000800 */
[----:B-1----:R-:W-:-:S02]  /*cbd0*/  F2FP.BF16.PACK_AB R0, R77, R76 ;  /* 0x0000004c4d00723e */ /* 0x002fc400000010ff */
[----:B---3--:R-:W-:-:S03]  /*cbe0*/  F2FP.BF16.PACK_AB R4, R83, R82 ;  /* 0x000000525304723e */ /* 0x008fc600000010ff */
[----:B------:R1:W-:Y:S01]  /*cbf0*/  STS [R11+0x8000], R0 ;  /* 0x008000000b007388 */ /* 0x0003e20000000800 */
[----:B----4-:R-:W-:-:S03]  /*cc00*/  F2FP.BF16.PACK_AB R3, R149, R148 ;  /* 0x000000949503723e */ /* 0x010fc600000010ff */
[----:B------:R3:W-:Y:S01]  /*cc10*/  STS [R11+0x8400], R4 ;  /* 0x008400040b007388 */ /* 0x0007e20000000800 */
[----:B------:R-:W-:-:S03]  /*cc20*/  F2FP.BF16.PACK_AB R2, R79, R78 ;  /* 0x0000004e4f02723e */ /* 0x000fc600000010ff */
[----:B------:R4:W-:Y:S04]  /*cc30*/  STS [R7+0x8000], R3 ;  /* 0x0080000307007388 */ /* 0x0009e80000000800 */
[----:B------:R4:W-:Y:S01]  /*cc40*/  STS [R7+0x8400], R2 ;  /* 0x0084000207007388 */ /* 0x0009e20000000800 */
[----:B------:R-:W-:Y:S02]  /*cc50*/  ISETP.NE.U32.AND P2, PT, RZ, c[0x0][0x508], PT ;  /* 0x00014200ff007a0c */ /* 0x000fe40003f45070 */
[----:B------:R-:W-:Y:S01]  /*cc60*/  ISETP.NE.U32.AND P1, PT, RZ, c[0x0][0x500], PT ;  /* 0x00014000ff007a0c */ /* 0x000fe20003f25070 */
[----:B------:R-:W2:Y:S01]  /*cc70*/  LDL.LU R9, [R1+0x18] ;  /* 0x0000180001097983 */ /* 0x000ea20000300800 */
[----:B------:R-:W-:Y:S01]  /*cc80*/  ISETP.NE.AND.EX P2, PT, RZ, c[0x0][0x50c], PT, P2 ;  /* 0x00014300ff007a0c */ /* 0x000fe20003f45320 */
[----:B------:R-:W-:Y:S01]  /*cc90*/  IMAD.MOV.U32 R12, RZ, RZ, c[0x0][0x388] ;  /* 0x0000e200ff0c7624 */ /* 0x000fe200078e00ff */
[----:B------:R-:W-:-:S02]  /*cca0*/  ISETP.NE.AND.EX P1, PT, RZ, c[0x0][0x504], PT, P1 ;  /* 0x00014100ff007a0c */ /* 0x000fc40003f25310 */
[----:B-1----:R-:W-:-:S05]  /*ccb0*/  F2FP.BF16.PACK_AB R0, R89, R88 ;  /* 0x000000585900723e */ /* 0x002fca00000010ff */
[----:B------:R1:W-:Y:S04]  /*ccc0*/  STS [R6+0x8000], R0 ;  /* 0x0080000006007388 */ /* 0x0003e80000000800 */
[----:B---3--:R-:W-:Y:S02]  /*ccd0*/  @P2 LEA R4, P0, R243, c[0x0][0x508], 0x2 ;  /* 0x00014200f3042a11 */ /* 0x008fe400078010ff */
[----:B----4-:R-:W-:Y:S02]  /*cce0*/  F2FP.BF16.PACK_AB R3, R75, R74 ;  /* 0x0000004a4b03723e */ /* 0x010fe400000010ff */
[----:B------:R-:W-:-:S03]  /*ccf0*/  F2FP.BF16.PACK_AB R2, R81, R80 ;  /* 0x000000505102723e */ /* 0x000fc600000010ff */
[----:B------:R3:W-:Y:S04]  /*cd00*/  STS [R6+0x8400], R3 ;  /* 0x0084000306007388 */ /* 0x0007e80000000800 */
[----:B------:R4:W-:Y:S01]  /*cd10*/  STS [R5+0x8000], R2 ;  /* 0x0080000205007388 */ /* 0x0009e20000000800 */
[----:B-1----:R-:W-:-:S05]  /*cd20*/  F2FP.BF16.PACK_AB R0, R63, R62 ;  /* 0x0000003e3f00723e */ /* 0x002fca00000010ff */
[----:B------:R1:W-:Y:S01]  /*cd30*/  STS [R5+0x8400], R0 ;  /* 0x0084000005007388 */ /* 0x0003e20000000800 */
[----:B---3--:R-:W-:Y:S01]  /*cd40*/  F2FP.BF16.PACK_AB R3, R57, R56 ;  /* 0x000000383903723e */ /* 0x008fe200000010ff */
[----:B------:R-:W-:Y:S02]  /*cd50*/  IMAD.MOV.U32 R6, RZ, RZ, 0x4 ;  /* 0x00000004ff067424 */ /* 0x000fe400078e00ff */
[----:B----4-:R-:W-:Y:S02]  /*cd60*/  IMAD.MOV.U32 R2, RZ, RZ, RZ ;  /* 0x000000ffff027224 */ /* 0x010fe400078e00ff */
[----:B------:R-:W-:Y:S01]  /*cd70*/  STS [R10+0x8000], R3 ;  /* 0x008000030a007388 */ /* 0x000fe20000000800 */
[----:B------:R-:W-:Y:S01]  /*cd80*/  IMAD.WIDE R6, R243, R6, c[0x0][0x500] ;  /* 0x00014000f3067625 */ /* 0x000fe200078e0206 */
[----:B-1----:R-:W-:-:S05]  /*cd90*/  F2FP.BF16.PACK_AB R0, R59, R58 ;  /* 0x0000003a3b00723e */ /* 0x002fca00000010ff */
[----:B------:R1:W-:Y:S04]  /*cda0*/  STS [R10+0x8400], R0 ;  /* 0x008400000a007388 */ /* 0x0003e80000000800 */
[----:B------:R-:W-:Y:S06]  /*cdb0*/  BAR.SYNC.DEFER_BLOCKING 0x1, 0x100 ;  /* 0x0044000000007b1d */ /* 0x000fec0000010000 */
[----:B------:R3:W5:Y:S01]  /*cdc0*/  @P1 LDG.E R2, [R6.64] ;  /* 0x0000000606021981 */ /* 0x000762000c1e1900 */
[----:B--2---:R-:W-:-:S05]  /*cdd0*/  @P2 LEA.HI.X R5, R243, c[0x0][0x50c], R8, 0x2, P0 ;  /* 0x00014300f3052a11 */ /* 0x004fca00000f1408 */
[----:B------:R3:W5:Y:S01]  /*cde0*/  @P2 LDG.E R12, [R4.64] ;  /* 0x00000006040c2981 */ /* 0x000762000c1e1900 */
[----:B------:R-:W-:-:S04]  /*cdf0*/  ISETP.NE.AND P0, PT, R9, RZ, PT ;  /* 0x000000ff0900720c */ /* 0x000fc80003f05270 */
[----:B-1----:R-:W-:Y:S01]  /*ce00*/  SEL R0, R9, c[0x0][0x3d4], P0 ;  /* 0x0000f50009007a07 */ /* 0x002fe20000000000 */
[----:B------:R-:W-:Y:S05]  /*ce10*/  @P2 BRA `(.L_x_906) ;  /* 0x0000004000002947 */ /* 0x000fea0003800000 */
[----:B---3--:R-:W-:Y:S05]  /*ce20*/  @!P1 BRA `(.L_x_906) ;  /* 0x0000003000009947 */ /* 0x008fea0003800000 */
[----:B-----5:R1:W2:Y:S04]  /*ce30*/  LDG.E R12, [R6.64] ;  /* 0x00000006060c7981 */ /* 0x0202a8000c1e1900 */
[----:B-1----:R-:W2:Y:S02]  /*ce40*/  LDG.E R6, [R6.64+0x4] ;  /* 0x0000040606067981 */ /* 0x002ea4000c1e1900 */
[----:B--2---:R-:W-:Y:S02]  /*ce50*/  IADD3 R12, -R12, R6, RZ ;  /* 0x000000060c0c7210 */ /* 0x004fe40007ffe1ff */
.L_x_906:
[----:B---3--:R-:W2:Y:S04]  /*ce60*/  LDL R3, [R1+0x4] ;  /* 0x0000040001037983 */ /* 0x008ea80000100800 */
[----:B------:R-:W3:Y:S04]  /*ce70*/  LDL R22, [R1] ;  /* 0x0000000001167983 */ /* 0x000ee80000100800 */
[----:B------:R-:W4:Y:S04]  /*ce80*/  LDL R13, [R1+0x1c] ;  /* 0x00001c00010d7983 */ /* 0x000f280000100800 */
[----:B------:R-:W4:Y:S01]  /*ce90*/  LDL R23, [R1+0x48] ;  /* 0x0000480001177983 */ /* 0x000f220000100800 */
[----:B------:R-:W-:Y:S01]  /*cea0*/  IMAD.MOV.U32 R10, RZ, RZ, 0x368 ;  /* 0x00000368ff0a7424 */ /* 0x000fe200078e00ff */
[----:B------:R-:W-:-:S04]  /*ceb0*/  ISETP.GT.AND P3, PT, R0, 0x1, PT ;  /* 0x000000010000780c */ /* 0x000fc80003f64270 */
[----:B------:R-:W-:-:S04]  /*cec0*/  SEL R10, R10, 0x328, P3 ;  /* 0x000003280a0a7807 */ /* 0x000fc80001800000 */
[----:B------:R-:W1:Y:S08]  /*ced0*/  LDC.64 R6, c[0x0][R10+0x170] ;  /* 0x00005c000a067b82 */ /* 0x000e700000000a00 */
[----:B------:R-:W3:Y:S08]  /*cee0*/  LDC.64 R14, c[0x0][R10+0x168] ;  /* 0x00005a000a0e7b82 */ /* 0x000ef00000000a00 */
[----:B------:R1:W2:Y:S08]  /*cef0*/  LDC.64 R18, c[0x0][R10+0x178] ;  /* 0x00005e000a127b82 */ /* 0x0002b00000000a00 */
[----:B------:R1:W2:Y:S01]  /*cf00*/  LDC.64 R16, c[0x0][R10+0x160] ;  /* 0x000058000a107b82 */ /* 0x0002a20000000a00 */
[----:B------:R-:W-:Y:S01]  /*cf10*/  ISETP.NE.U32.AND P0, PT, RZ, c[0x0][0x500], PT ;  /* 0x00014000ff007a0c */ /* 0x000fe20003f05070 */
[----:B------:R-:W-:-:S03]  /*cf20*/  IMAD.MOV.U32 R0, RZ, RZ, c[0x0][0x4e8] ;  /* 0x00013a00ff007624 */ /* 0x000fc600078e00ff */
[----:B------:R-:W-:Y:S02]  /*cf30*/  ISETP.NE.AND.EX P0, PT, RZ, c[0x0][0x504], PT, P0 ;  /* 0x00014100ff007a0c */ /* 0x000fe40003f05300 */
[----:B------:R-:W-:Y:S02]  /*cf40*/  ISETP.NE.AND P2, PT, R0, 0x1, PT ;  /* 0x000000010000780c */ /* 0x000fe40003f45270 */
[----:B------:R-:W-:Y:S02]  /*cf50*/  SEL R0, R243, RZ, !P0 ;  /* 0x000000fff3007207 */ /* 0x000fe40004000000 */
[----:B------:R-:W-:Y:S01]  /*cf60*/  SEL R5, R8, RZ, !P0 ;  /* 0x000000ff08057207 */ /* 0x000fe20004000000 */
[----:B------:R-:W2:Y:S02]  /*cf70*/  S2R R24, SR_TID.X ;  /* 0x0000000000187919 */ /* 0x000ea40000002100 */
[----:B-1----:R-:W-:-:S04]  /*cf80*/  IMAD R4, R7, R0, RZ ;  /* 0x0000000007047224 */ /* 0x002fc800078e02ff */
[C---:B------:R-:W-:Y:S02]  /*cf90*/  IMAD R11, R6.reuse, R5, R4 ;  /* 0x00000005060b7224 */ /* 0x040fe400078e0204 */
[----:B------:R-:W-:-:S04]  /*cfa0*/  IMAD.WIDE.U32 R6, R6, R0, RZ ;  /* 0x0000000006067225 */ /* 0x000fc800078e00ff */
[----:B--2---:R-:W-:-:S04]  /*cfb0*/  IMAD.IADD R3, R3, 0x1, R233 ;  /* 0x0000000103037824 */ /* 0x004fc800078e02e9 */
[----:B------:R-:W-:-:S04]  /*cfc0*/  @P2 IMAD.HI.U32 R5, R3, c[0x0][0x4ec], RZ ;  /* 0x00013b0003052a27 */ /* 0x000fc800078e00ff */
[----:B------:R-:W-:Y:S01]  /*cfd0*/  IMAD.MOV.U32 R4, RZ, RZ, R3 ;  /* 0x000000ffff047224 */ /* 0x000fe200078e0003 */
[----:B------:R-:W-:Y:S01]  /*cfe0*/  @P2 SHF.R.U32.HI R4, RZ, c[0x0][0x4f0], R5 ;  /* 0x00013c00ff042a19 */ /* 0x000fe20000011605 */
[----:B---3--:R-:W-:Y:S01]  /*cff0*/  IMAD.WIDE.U32 R8, R14, R22, RZ ;  /* 0x000000160e087225 */ /* 0x008fe200078e00ff */
[----:B----4-:R-:W-:-:S03]  /*d000*/  SEL R5, R13, RZ, P3 ;  /* 0x000000ff0d057207 */ /* 0x010fc60001800000 */
[----:B------:R-:W-:Y:S02]  /*d010*/  IMAD R10, R15, R22, RZ ;  /* 0x000000160f0a7224 */ /* 0x000fe400078e02ff */
        /* <DEDUP_REMOVED lines=20> */
[----:B------:R-:W-:Y:S01]  /*d160*/  SHF.R.S32.HI R15, RZ, 0x1f, R24 ;  /* 0x0000001fff0f7819 */ /* 0x000fe20000011418 */
[----:B------:R-:W-:Y:S01]  /*d170*/  IMAD.IADD R5, R5, 0x1, R7 ;  /* 0x0000000105057824 */ /* 0x000fe200078e0207 */
[C---:B------:R-:W-:Y:S02]  /*d180*/  LEA R8, P0, R4.reuse, R8, 0x2 ;  /* 0x0000000804087211 */ /* 0x040fe400078010ff */
[----:B------:R-:W-:Y:S02]  /*d190*/  SEL R9, R9, c[0x0][0x454], P3 ;  /* 0x0001150009097a07 */ /* 0x000fe40001800000 */
[----:B------:R-:W-:Y:S02]  /*d1a0*/  LEA.HI R15, R15, R24, RZ, 0x5 ;  /* 0x000000180f0f7211 */ /* 0x000fe400078f28ff */
[----:B------:R-:W-:Y:S02]  /*d1b0*/  LEA.HI.X R4, R4, R9, R5, 0x2, P0 ;  /* 0x0000000904047211 */ /* 0x000fe400000f1405 */
[----:B------:R-:W-:Y:S01]  /*d1c0*/  LOP3.LUT R15, R15, 0xffffffe0, RZ, 0xc0, !PT ;  /* 0xffffffe00f0f7812 */ /* 0x000fe200078ec0ff */
[----:B------:R-:W-:Y:S01]  /*d1d0*/  SHFL.IDX PT, R10, R8, RZ, 0x1c1f ;  /* 0x001c1fff080a7589 */ /* 0x000fe200000e0000 */
[----:B------:R-:W-:-:S03]  /*d1e0*/  IMAD.IADD R5, R23, 0x1, R233 ;  /* 0x0000000117057824 */ /* 0x000fc600078e02e9 */
[----:B------:R-:W1:Y:S01]  /*d1f0*/  SHFL.IDX PT, R11, R4, RZ, 0x1c1f ;  /* 0x001c1fff040b7589 */ /* 0x000e6200000e0000 */
[----:B------:R-:W-:-:S03]  /*d200*/  IMAD.IADD R15, R24, 0x1, -R15 ;  /* 0x00000001180f7824 */ /* 0x000fc600078e0a0f */
        /* <DEDUP_REMOVED lines=62> */
.L_x_975:
[----:B------:R-:W-:Y:S05]  /*d5f0*/  BRA.DIV ~URZ, `(.L_x_909) ;  /* 0x00003d527f007947 */ /* 0x000fea000b800000 */
[----:B------:R3:W4:Y:S02]  /*d600*/  SHFL.IDX PT, R0, R13, RZ, 0x181f ;  /* 0x00181fff0d007589 */ /* 0x00072400000e0000 */
.L_x_976:
[----:B------:R-:W-:Y:S01]  /*d610*/  ISETP.GE.AND P0, PT, R11, R4, PT ;  /* 0x000000040b00720c */ /* 0x000fe20003f06270 */
[----:B------:R-:W-:-:S12]  /*d620*/  BSSY B0, `(.L_x_910) ;  /* 0x0000010000007945 */ /* 0x000fd80003800000 */
[----:B------:R-:W-:Y:S05]  /*d630*/  @P0 BRA `(.L_x_911) ;  /* 0x000000e000000947 */ /* 0x000fea0003800000 */
[----:B------:R-:W5:Y:S04]  /*d640*/  LDL R14, [R1+0x14] ;  /* 0x00001400010e7983 */ /* 0x000f680000100800 */
[----:B---3--:R-:W3:Y:S01]  /*d650*/  LDL R5, [R1+0x10] ;  /* 0x0000100001057983 */ /* 0x008ee20000100800 */
        /* <DEDUP_REMOVED lines=12> */
.L_x_911:
[----:B------:R-:W-:Y:S05]  /*d720*/  BSYNC B0 ;  /* 0x0000000000007941 */ /* 0x000fea0003800000 */
.L_x_910:
[----:B------:R-:W-:Y:S05]  /*d730*/  BRA.DIV ~URZ, `(.L_x_912) ;  /* 0x00003c727f007947 */ /* 0x000fea000b800000 */
[----:B--2---:R2:W1:Y:S04]  /*d740*/  SHFL.IDX PT, R10, R12, 0x1, 0x181f ;  /* 0x00381f000c0a7f89 */ /* 0x00446800000e0000 */
[----:B----4-:R2:W4:Y:S02]  /*d750*/  SHFL.IDX PT, R0, R13, 0x1, 0x181f ;  /* 0x00381f000d007f89 */ /* 0x01052400000e0000 */
.L_x_977:
[----:B------:R-:W-:Y:S01]  /*d760*/  IADD3 R2, R11, 0x20, RZ ;  /* 0x000000200b027810 */ /* 0x000fe20007ffe0ff */
[----:B------:R-:W-:Y:S03]  /*d770*/  BSSY B0, `(.L_x_913) ;  /* 0x0000011000007945 */ /* 0x000fe60003800000 */
[----:B------:R-:W-:-:S13]  /*d780*/  ISETP.GE.AND P0, PT, R2, R4, PT ;  /* 0x000000040200720c */ /* 0x000fda0003f06270 */
[----:B------:R-:W-:Y:S05]  /*d790*/  @P0 BRA `(.L_x_914) ;  /* 0x000000e000000947 */ /* 0x000fea0003800000 */
[----:B------:R-:W5:Y:S04]  /*d7a0*/  LDL R14, [R1+0x14] ;  /* 0x00001400010e7983 */ /* 0x000f680000100800 */
[----:B--2---:R-:W2:Y:S01]  /*d7b0*/  LDL R5, [R1+0x10] ;  /* 0x0000100001057983 */ /* 0x004ea20000100800 */
        /* <DEDUP_REMOVED lines=12> */
.L_x_914:
[----:B------:R-:W-:Y:S05]  /*d880*/  BSYNC B0 ;  /* 0x0000000000007941 */ /* 0x000fea0003800000 */
.L_x_913:
[----:B------:R-:W-:Y:S05]  /*d890*/  BRA.DIV ~URZ, `(.L_x_915) ;  /* 0x00003bd27f007947 */ /* 0x000fea000b800000 */
[----:B-1----:R1:W2:Y:S02]  /*d8a0*/  SHFL.IDX PT, R10, R12, 0x2, 0x181f ;  /* 0x00581f000c0a7f89 */ /* 0x0022a400000e0000 */
.L_x_978:
[----:B------:R-:W-:Y:S05]  /*d8b0*/  BRA.DIV ~URZ, `(.L_x_916) ;  /* 0x00003c227f007947 */ /* 0x000fea000b800000 */
[----:B----4-:R4:W1:Y:S02]  /*d8c0*/  SHFL.IDX PT, R0, R13, 0x2, 0x181f ;  /* 0x00581f000d007f89 */ /* 0x01086400000e0000 */
.L_x_979:
[----:B------:R-:W-:Y:S01]  /*d8d0*/  IADD3 R2, R11, 0x40, RZ ;  /* 0x000000400b027810 */ /* 0x000fe20007ffe0ff */
[----:B------:R-:W-:Y:S03]  /*d8e0*/  BSSY B0, `(.L_x_917) ;  /* 0x0000011000007945 */ /* 0x000fe60003800000 */
[----:B------:R-:W-:-:S13]  /*d8f0*/  ISETP.GE.AND P0, PT, R2, R4, PT ;  /* 0x000000040200720c */ /* 0x000fda0003f06270 */
[----:B------:R-:W-:Y:S05]  /*d900*/  @P0 BRA `(.L_x_918) ;  /* 0x000000e000000947 */ /* 0x000fea0003800000 */
[----:B------:R-:W5:Y:S04]  /*d910*/  LDL R14, [R1+0x14] ;  /* 0x00001400010e7983 */ /* 0x000f680000100800 */
[----:B---3--:R-:W3:Y:S01]  /*d920*/  LDL R5, [R1+0x10] ;  /* 0x0000100001057983 */ /* 0x008ee20000100800 */
        /* <DEDUP_REMOVED lines=12> */
.L_x_918:
[----:B------:R-:W-:Y:S05]  /*d9f0*/  BSYNC B0 ;  /* 0x0000000000007941 */ /* 0x000fea0003800000 */
.L_x_917:
[----:B------:R-:W-:Y:S05]  /*da00*/  BRA.DIV ~URZ, `(.L_x_919) ;  /* 0x00003b327f007947 */ /* 0x000fea000b800000 */
[----:B-1----:R1:W3:Y:S04]  /*da10*/  SHFL.IDX PT, R6, R12, 0x3, 0x181f ;  /* 0x00781f000c067f89 */ /* 0x0022e800000e0000 */
[----:B------:R1:W4:Y:S02]  /*da20*/  SHFL.IDX PT, R0, R13, 0x3, 0x181f ;  /* 0x00781f000d007f89 */ /* 0x00032400000e0000 */
.L_x_980:
        /* <DEDUP_REMOVED lines=14> */
[----:B------:R-:W4:Y:S01]  /*db10*/  LDL R7, [R1+0x10] ;  /* 0x0000100001077983 */ /* 0x000f220000100800 */
[----:B---3--:R-:W-:-:S04]  /*db20*/  LEA R2, P0, R239, R0, 0x1 ;  /* 0x00000000ef027211 */ /* 0x008fc800078008ff */
[----:B----4-:R-:W-:-:S05]  /*db30*/  LEA.HI.X R3, R239, R6, R7, 0x1, P0 ;  /* 0x00000006ef037211 */ /* 0x010fca00000f0c07 */
[----:B------:R3:W-:Y:S01]  /*db40*/  ST.E.128 [R2.64], R60 ;  /* 0x0000003c02007985 */ /* 0x0007e2000c101d06 */
[----:B------:R-:W-:Y:S05]  /*db50*/  BRA `(.L_x_920) ;  /* 0x00001f4000007947 */ /* 0x000fea0003800000 */
.L_x_907:
        /* <DEDUP_REMOVED lines=34> */
.L_x_981:
[----:B------:R-:W-:Y:S05]  /*dd80*/  BRA.DIV ~URZ, `(.L_x_922) ;  /* 0x000038e27f007947 */ /* 0x000fea000b800000 */
[----:B------:R3:W4:Y:S02]  /*dd90*/  SHFL.IDX PT, R0, R33, RZ, 0x1c1f ;  /* 0x001c1fff21007589 */ /* 0x00072400000e0000 */
.L_x_982:
        /* <DEDUP_REMOVED lines=48> */
[----:B------:R-:W-:Y:S02]  /*e0a0*/  ISETP.GE.AND P6, PT, R16, c[0x0][0x3c8], PT ;  /* 0x0000f20010007a0c */ /* 0x000fe40003fc6270 */
[C---:B------:R-:W-:Y:S02]  /*e0b0*/  IADD3 R87, R229.reuse, 0xb0, RZ ;  /* 0x000000b0e5577810 */ /* 0x040fe40007ffe0ff */
[C---:B------:R-:W-:Y:S01]  /*e0c0*/  IADD3 R5, R229.reuse, 0xb8, RZ ;  /* 0x000000b8e5057810 */ /* 0x040fe20007ffe0ff */
[----:B----4-:R-:W-:Y:S01]  /*e0d0*/  @!P4 IMAD.MOV.U32 R6, RZ, RZ, R0 ;  /* 0x000000ffff06c224 */ /* 0x010fe200078e0000 */
[----:B------:R-:W-:Y:S01]  /*e0e0*/  IADD3 R90, R229, 0xb0, RZ ;  /* 0x000000b0e55a7810 */ /* 0x000fe20007ffe0ff */
[----:B--2---:R-:W-:Y:S01]  /*e0f0*/  @!P4 IMAD.MOV.U32 R7, RZ, RZ, R4 ;  /* 0x000000ffff07c224 */ /* 0x004fe200078e0004 */
[----:B------:R-:W-:-:S02]  /*e100*/  @!P2 LEA R2, P3, R13, R0, 0x2 ;  /* 0x000000000d02a211 */ /* 0x000fc400078610ff */
[C---:B------:R-:W-:Y:S01]  /*e110*/  IADD3 R55, R229.reuse, 0xb8, RZ ;  /* 0x000000b8e5377810 */ /* 0x040fe20007ffe0ff */
[----:B------:R-:W-:Y:S01]  /*e120*/  @!P4 IMAD.WIDE R6, R229, 0x4, R6 ;  /* 0x00000004e506c825 */ /* 0x000fe200078e0206 */
[----:B------:R-:W-:Y:S02]  /*e130*/  @!P2 LEA.HI.X R3, R13, R4, R35, 0x2, P3 ;  /* 0x000000040d03a211 */ /* 0x000fe400018f1423 */
[----:B------:R-:W-:Y:S02]  /*e140*/  SHF.R.S32.HI R90, RZ, 0x1f, R90 ;  /* 0x0000001fff5a7819 */ /* 0x000fe4000001145a */
[----:B------:R2:W-:Y:S01]  /*e150*/  @!P4 ST.E.64 [R6.64], R144 ;  /* 0x000000900600c985 */ /* 0x0005e2000c101b06 */
[----:B------:R-:W-:-:S03]  /*e160*/  SHF.R.S32.HI R55, RZ, 0x1f, R55 ;  /* 0x0000001fff377819 */ /* 0x000fc60000011437 */
        /* <DEDUP_REMOVED lines=45> */
[----:B------:R-:W-:Y:S02]  /*e440*/  @!P2 LEA.HI.X R3, R25, R4, R46, 0x2, P3 ;  /* 0x000000041903a211 */ /* 0x000fe400018f142e */
[----:B------:R-:W-:Y:S01]  /*e450*/  ISETP.GE.AND P4, PT, R28, c[0x0][0x3c8], PT ;  /* 0x0000f2001c007a0c */ /* 0x000fe20003f86270 */
[----:B------:R2:W-:Y:S01]  /*e460*/  @!P6 ST.E.64 [R6.64], R140 ;  /* 0x0000008c0600e985 */ /* 0x0005e2000c101b06 */
[----:B------:R-:W-:-:S03]  /*e470*/  ISETP.GE.AND P6, PT, R29, c[0x0][0x3c8], PT ;  /* 0x0000f2001d007a0c */ /* 0x000fc60003fc6270 */
[----:B------:R4:W-:Y:S01]  /*e480*/  @!P2 ST.E.64 [R2.64], R142 ;  /* 0x0000008e0200a985 */ /* 0x0009e2000c101b06 */
[CC--:B--2---:R-:W-:Y:S02]  /*e490*/  @!P5 LEA R6, P3, R26.reuse, R0.reuse, 0x2 ;  /* 0x000000001a06d211 */ /* 0x0c4fe400078610ff */
[C---:B----4-:R-:W-:Y:S02]  /*e4a0*/  @!P1 LEA R2, P2, R27.reuse, R0, 0x2 ;  /* 0x000000001b029211 */ /* 0x050fe400078410ff */
[-C--:B------:R-:W-:Y:S02]  /*e4b0*/  @!P5 LEA.HI.X R7, R26, R4.reuse, R47, 0x2, P3 ;  /* 0x000000041a07d211 */ /* 0x080fe400018f142f */
[----:B------:R-:W-:Y:S02]  /*e4c0*/  ISETP.GE.AND P3, PT, R30, c[0x0][0x3c8], PT ;  /* 0x0000f2001e007a0c */ /* 0x000fe40003f66270 */
[----:B------:R-:W-:Y:S01]  /*e4d0*/  @!P1 LEA.HI.X R3, R27, R4, R48, 0x2, P2 ;  /* 0x000000041b039211 */ /* 0x000fe200010f1430 */
[----:B------:R2:W-:Y:S01]  /*e4e0*/  @!P5 ST.E.64 [R6.64], R60 ;  /* 0x0000003c0600d985 */ /* 0x0005e2000c101b06 */
[----:B------:R-:W-:-:S03]  /*e4f0*/  @!P6 LEA R8, P2, R29, R0, 0x2 ;  /* 0x000000001d08e211 */ /* 0x000fc600078410ff */
[----:B------:R4:W-:Y:S01]  /*e500*/  @!P1 ST.E.64 [R2.64], R64 ;  /* 0x0000004002009985 */ /* 0x0009e2000c101b06 */
[----:B------:R-:W-:Y:S02]  /*e510*/  ISETP.GE.AND P1, PT, R31, c[0x0][0x3c8], PT ;  /* 0x0000f2001f007a0c */ /* 0x000fe40003f26270 */
[----:B------:R-:W-:-:S05]  /*e520*/  @!P6 LEA.HI.X R9, R29, R4, R50, 0x2, P2 ;  /* 0x000000041d09e211 */ /* 0x000fca00010f1432 */
[----:B------:R-:W-:Y:S01]  /*e530*/  @!P6 ST.E.64 [R8.64], R146 ;  /* 0x000000920800e985 */ /* 0x000fe2000c101b06 */
[----:B------:R-:W-:Y:S02]  /*e540*/  ISETP.GE.AND P6, PT, R32, c[0x0][0x3c8], PT ;  /* 0x0000f20020007a0c */ /* 0x000fe40003fc6270 */
[-C--:B--2---:R-:W-:Y:S02]  /*e550*/  @!P3 LEA R6, P2, R30, R0.reuse, 0x2 ;  /* 0x000000001e06b211 */ /* 0x084fe400078410ff */
[----:B----4-:R-:W-:Y:S02]  /*e560*/  @!P4 LEA R2, P5, R28, R0, 0x2 ;  /* 0x000000001c02c211 */ /* 0x010fe400078a10ff */
[-C--:B------:R-:W-:Y:S02]  /*e570*/  @!P3 LEA.HI.X R7, R30, R4.reuse, R51, 0x2, P2 ;  /* 0x000000041e07b211 */ /* 0x080fe400010f1433 */
[----:B------:R-:W-:Y:S02]  /*e580*/  @!P4 LEA.HI.X R3, R28, R4, R49, 0x2, P5 ;  /* 0x000000041c03c211 */ /* 0x000fe400028f1431 */
[----:B------:R-:W-:-:S03]  /*e590*/  ISETP.GE.AND P5, PT, R91, c[0x0][0x3c8], PT ;  /* 0x0000f2005b007a0c */ /* 0x000fc60003fa6270 */
[----:B------:R2:W-:Y:S01]  /*e5a0*/  @!P4 ST.E.64 [R2.64], R68 ;  /* 0x000000440200c985 */ /* 0x0005e2000c101b06 */
[----:B------:R-:W-:-:S03]  /*e5b0*/  ISETP.GE.AND P4, PT, R87, c[0x0][0x3c8], PT ;  /* 0x0000f20057007a0c */ /* 0x000fc60003f86270 */
[----:B------:R4:W-:Y:S01]  /*e5c0*/  @!P3 ST.E.64 [R6.64], R72 ;  /* 0x000000480600b985 */ /* 0x0009e2000c101b06 */
[----:B------:R-:W-:Y:S02]  /*e5d0*/  ISETP.GE.AND P3, PT, R5, c[0x0][0x3c8], PT ;  /* 0x0000f20005007a0c */ /* 0x000fe40003f66270 */
[----:B--2---:R-:W-:-:S04]  /*e5e0*/  @!P1 LEA R2, P2, R31, R0, 0x2 ;  /* 0x000000001f029211 */ /* 0x004fc800078410ff */
[----:B------:R-:W-:Y:S02]  /*e5f0*/  @!P1 LEA.HI.X R3, R31, R4, R52, 0x2, P2 ;  /* 0x000000041f039211 */ /* 0x000fe400010f1434 */
[----:B------:R-:W-:-:S03]  /*e600*/  @!P6 LEA R10, P2, R32, R0, 0x2 ;  /* 0x00000000200ae211 */ /* 0x000fc600078410ff */
[----:B------:R2:W-:Y:S01]  /*e610*/  @!P1 ST.E.64 [R2.64], R76 ;  /* 0x0000004c02009985 */ /* 0x0005e2000c101b06 */
[----:B------:R-:W-:Y:S02]  /*e620*/  @!P5 LEA R8, P1, R91, R0, 0x2 ;  /* 0x000000005b08d211 */ /* 0x000fe400078210ff */
[----:B------:R-:W-:Y:S02]  /*e630*/  @!P6 LEA.HI.X R11, R32, R4, R54, 0x2, P2 ;  /* 0x00000004200be211 */ /* 0x000fe400010f1436 */
[----:B----4-:R-:W-:Y:S02]  /*e640*/  @!P4 LEA R6, P2, R87, R0, 0x2 ;  /* 0x000000005706c211 */ /* 0x010fe400078410ff */
        /* <DEDUP_REMOVED lines=8> */
.L_x_924:
[----:B------:R-:W-:Y:S05]  /*e6d0*/  BSYNC B0 ;  /* 0x0000000000007941 */ /* 0x000fea0003800000 */
.L_x_923:
[----:B------:R-:W-:Y:S05]  /*e6e0*/  BRA.DIV ~URZ, `(.L_x_925) ;  /* 0x00002fe27f007947 */ /* 0x000fea000b800000 */
[----:B--2---:R2:W1:Y:S04]  /*e6f0*/  SHFL.IDX PT, R4, R12, 0x1, 0x1c1f ;  /* 0x003c1f000c047f89 */ /* 0x00446800000e0000 */
[----:B----4-:R2:W4:Y:S02]  /*e700*/  SHFL.IDX PT, R0, R33, 0x1, 0x1c1f ;  /* 0x003c1f0021007f89 */ /* 0x01052400000e0000 */
.L_x_983:
        /* <DEDUP_REMOVED lines=8> */
[CC--:B----4-:R-:W-:Y:S02]  /*e790*/  @!P2 LEA R10, P6, R14.reuse, R0.reuse, 0x2 ;  /* 0x000000000e0aa211 */ /* 0x0d0fe400078c10ff */
[----:B-12---:R-:W-:Y:S02]  /*e7a0*/  @!P3 LEA R12, P0, R13, R0, 0x2 ;  /* 0x000000000d0cb211 */ /* 0x006fe400078010ff */
[----:B------:R-:W-:Y:S01]  /*e7b0*/  @!P2 LEA.HI.X R11, R14, R4, R34, 0x2, P6 ;  /* 0x000000040e0ba211 */ /* 0x000fe200030f1422 */
[----:B------:R-:W-:Y:S01]  /*e7c0*/  @!P4 IMAD.MOV.U32 R14, RZ, RZ, R0 ;  /* 0x000000ffff0ec224 */ /* 0x000fe200078e0000 */
[----:B------:R-:W-:-:S02]  /*e7d0*/  @!P1 LEA R8, P6, R15, R0, 0x2 ;  /* 0x000000000f089211 */ /* 0x000fc400078c10ff */
[-C--:B------:R-:W-:Y:S02]  /*e7e0*/  @!P3 LEA.HI.X R13, R13, R4.reuse, R35, 0x2, P0 ;  /* 0x000000040d0db211 */ /* 0x080fe400000f1423 */
[----:B------:R-:W-:Y:S01]  /*e7f0*/  @!P1 LEA.HI.X R9, R15, R4, R36, 0x2, P6 ;  /* 0x000000040f099211 */ /* 0x000fe200030f1424 */
[----:B------:R-:W-:Y:S01]  /*e800*/  @!P4 IMAD.MOV.U32 R15, RZ, RZ, R4 ;  /* 0x000000ffff0fc224 */ /* 0x000fe200078e0004 */
[----:B------:R-:W-:Y:S02]  /*e810*/  ISETP.GE.AND P0, PT, R17, c[0x0][0x3c8], PT ;  /* 0x0000f20011007a0c */ /* 0x000fe40003f06270 */
[C---:B------:R-:W-:Y:S01]  /*e820*/  @!P5 LEA R6, P6, R16.reuse, R0, 0x2 ;  /* 0x000000001006d211 */ /* 0x040fe200078c10ff */
[C---:B------:R-:W-:Y:S01]  /*e830*/  @!P4 IMAD.WIDE R14, R229.reuse, 0x4, R14 ;  /* 0x00000004e50ec825 */ /* 0x040fe200078e020e */
[----:B---3--:R-:W-:Y:S02]  /*e840*/  IADD3 R33, R229, 0xb0, RZ ;  /* 0x000000b0e5217810 */ /* 0x008fe40007ffe0ff */
[----:B------:R-:W-:-:S02]  /*e850*/  @!P5 LEA.HI.X R7, R16, R4, R37, 0x2, P6 ;  /* 0x000000041007d211 */ /* 0x000fc400030f1425 */
[----:B------:R-:W-:Y:S01]  /*e860*/  @!P4 ST.E.64 [R14.64], R160 ;  /* 0x000000a00e00c985 */ /* 0x000fe2000c101b06 */
[----:B------:R-:W-:Y:S02]  /*e870*/  ISETP.GE.AND P4, PT, R18, c[0x0][0x3c8], PT ;  /* 0x0000f20012007a0c */ /* 0x000fe40003f86270 */
[----:B------:R-:W-:Y:S01]  /*e880*/  SHF.R.S32.HI R33, RZ, 0x1f, R33 ;  /* 0x0000001fff217819 */ /* 0x000fe20000011421 */
[----:B------:R-:W-:Y:S01]  /*e890*/  @!P3 ST.E.64 [R12.64], R154 ;  /* 0x0000009a0c00b985 */ /* 0x000fe2000c101b06 */
[----:B------:R-:W-:Y:S02]  /*e8a0*/  @!P0 LEA R2, P6, R17, R0, 0x2 ;  /* 0x0000000011028211 */ /* 0x000fe400078c10ff */
[----:B------:R-:W-:Y:S01]  /*e8b0*/  ISETP.GE.AND P3, PT, R19, c[0x0][0x3c8], PT ;  /* 0x0000f20013007a0c */ /* 0x000fe20003f66270 */
[----:B------:R-:W-:Y:S01]  /*e8c0*/  @!P2 ST.E.64 [R10.64], R150 ;  /* 0x000000960a00a985 */ /* 0x000fe2000c101b06 */
[----:B------:R-:W-:Y:S02]  /*e8d0*/  ISETP.GE.AND P2, PT, R21, c[0x0][0x3c8], PT ;  /* 0x0000f20015007a0c */ /* 0x000fe40003f46270 */
[----:B------:R-:W-:Y:S01]  /*e8e0*/  @!P0 LEA.HI.X R3, R17, R4, R38, 0x2, P6 ;  /* 0x0000000411038211 */ /* 0x000fe200030f1426 */
[----:B------:R-:W-:Y:S01]  /*e8f0*/  @!P1 ST.E.64 [R8.64], R106 ;  /* 0x0000006a08009985 */ /* 0x000fe2000c101b06 */
[----:B------:R-:W-:-:S03]  /*e900*/  ISETP.GE.AND P1, PT, R20, c[0x0][0x3c8], PT ;  /* 0x0000f20014007a0c */ /* 0x000fc60003f26270 */
[----:B------:R1:W-:Y:S01]  /*e910*/  @!P5 ST.E.64 [R6.64], R92 ;  /* 0x0000005c0600d985 */ /* 0x0003e2000c101b06 */
[----:B------:R-:W-:-:S03]  /*e920*/  ISETP.GE.AND P5, PT, R22, c[0x0][0x3c8], PT ;  /* 0x0000f20016007a0c */ /* 0x000fc60003fa6270 */
[----:B------:R2:W-:Y:S01]  /*e930*/  @!P0 ST.E.64 [R2.64], R84 ;  /* 0x0000005402008985 */ /* 0x0005e2000c101b06 */
        /* <DEDUP_REMOVED lines=72> */
.L_x_905:
[----:B------:R-:W2:Y:S04]  /*edc0*/  LDL.LU R7, [R1+0x18] ;  /* 0x0000180001077983 */ /* 0x000ea80000300800 */
[----:B------:R-:W3:Y:S01]  /*edd0*/  LDL R6, [R1+0xc] ;  /* 0x00000c0001067983 */ /* 0x000ee20000100800 */
[----:B------:R-:W-:Y:S01]  /*ede0*/  ISETP.NE.U32.AND P1, PT, RZ, c[0x0][0x508], PT ;  /* 0x00014200ff007a0c */ /* 0x000fe20003f25070 */
[----:B------:R-:W-:Y:S01]  /*edf0*/  IMAD.MOV.U32 R4, RZ, RZ, 0x4 ;  /* 0x00000004ff047424 */ /* 0x000fe200078e00ff */
[----:B------:R-:W-:Y:S01]  /*ee00*/  ISETP.NE.U32.AND P2, PT, RZ, c[0x0][0x500], PT ;  /* 0x00014000ff007a0c */ /* 0x000fe20003f45070 */
[----:B------:R-:W-:Y:S01]  /*ee10*/  IMAD.MOV.U32 R0, RZ, RZ, RZ ;  /* 0x000000ffff007224 */ /* 0x000fe200078e00ff */
[----:B------:R-:W-:Y:S01]  /*ee20*/  ISETP.NE.AND.EX P1, PT, RZ, c[0x0][0x50c], PT, P1 ;  /* 0x00014300ff007a0c */ /* 0x000fe20003f25310 */
[----:B------:R-:W-:Y:S01]  /*ee30*/  IMAD.MOV.U32 R18, RZ, RZ, c[0x0][0x388] ;  /* 0x0000e200ff127624 */ /* 0x000fe200078e00ff */
[----:B------:R-:W-:Y:S01]  /*ee40*/  ISETP.NE.AND.EX P2, PT, RZ, c[0x0][0x504], PT, P2 ;  /* 0x00014100ff007a0c */ /* 0x000fe20003f45320 */
[----:B-1----:R-:W-:-:S10]  /*ee50*/  IMAD.WIDE R4, R243, R4, c[0x0][0x500] ;  /* 0x00014000f3047625 */ /* 0x002fd400078e0204 */
[C---:B------:R-:W-:Y:S02]  /*ee60*/  @P1 LEA R2, P0, R243.reuse, c[0x0][0x508], 0x2 ;  /* 0x00014200f3021a11 */ /* 0x040fe400078010ff */
[----:B------:R1:W5:Y:S02]  /*ee70*/  @P2 LDG.E R0, [R4.64] ;  /* 0x0000000604002981 */ /* 0x000364000c1e1900 */
[----:B---3--:R-:W-:-:S05]  /*ee80*/  @P1 LEA.HI.X R3, R243, c[0x0][0x50c], R6, 0x2, P0 ;  /* 0x00014300f3031a11 */ /* 0x008fca00000f1406 */
[----:B------:R1:W5:Y:S01]  /*ee90*/  @P1 LDG.E R18, [R2.64] ;  /* 0x0000000602121981 */ /* 0x000362000c1e1900 */
[----:B--2---:R-:W-:-:S04]  /*eea0*/  ISETP.NE.AND P0, PT, R7, RZ, PT ;  /* 0x000000ff0700720c */ /* 0x004fc80003f05270 */
[----:B------:R-:W-:Y:S01]  /*eeb0*/  SEL R17, R7, c[0x0][0x3d4], P0 ;  /* 0x0000f50007117a07 */ /* 0x000fe20000000000 */
[----:B------:R-:W-:Y:S05]  /*eec0*/  @P1 BRA `(.L_x_926) ;  /* 0x0000004000001947 */ /* 0x000fea0003800000 */
[----:B------:R-:W-:Y:S05]  /*eed0*/  @!P2 BRA `(.L_x_926) ;  /* 0x000000300000a947 */ /* 0x000fea0003800000 */
[----:B-1----:R1:W2:Y:S04]  /*eee0*/  LDG.E R2, [R4.64] ;  /* 0x0000000604027981 */ /* 0x0022a8000c1e1900 */
[----:B-1----:R-:W2:Y:S02]  /*eef0*/  LDG.E R4, [R4.64+0x4] ;  /* 0x0000040604047981 */ /* 0x002ea4000c1e1900 */
[----:B--2--5:R-:W-:Y:S02]  /*ef00*/  IADD3 R18, -R2, R4, RZ ;  /* 0x0000000402127210 */ /* 0x024fe40007ffe1ff */
.L_x_926:
        /* <DEDUP_REMOVED lines=8> */
[----:B------:R-:W-:-:S04]  /*ef90*/  IADD3 R9, R233, R3, RZ ;  /* 0x00000003e9097210 */ /* 0x000fc80007ffe0ff */
[----:B------:R-:W-:-:S13]  /*efa0*/  ISETP.GE.AND P0, PT, R9, R2, PT ;  /* 0x000000020900720c */ /* 0x000fda0003f06270 */
[----:B------:R-:W-:Y:S05]  /*efb0*/  @P0 BRA `(.L_x_928) ;  /* 0x000002d000000947 */ /* 0x000fea0003800000 */
[----:B------:R-:W2:Y:S04]  /*efc0*/  LDL R4, [R1] ;  /* 0x0000000001047983 */ /* 0x000ea80000100800 */
[----:B------:R-:W3:Y:S01]  /*efd0*/  LDL.LU R21, [R1+0x1c] ;  /* 0x00001c0001157983 */ /* 0x000ee20000300800 */
[----:B------:R-:W-:Y:S01]  /*efe0*/  IMAD.MOV.U32 R2, RZ, RZ, 0x368 ;  /* 0x00000368ff027424 */ /* 0x000fe200078e00ff */
[----:B------:R-:W-:-:S04]  /*eff0*/  ISETP.GT.AND P2, PT, R17, 0x1, PT ;  /* 0x000000011100780c */ /* 0x000fc80003f44270 */
[----:B------:R-:W-:-:S04]  /*f000*/  SEL R2, R2, 0x328, P2 ;  /* 0x0000032802027807 */ /* 0x000fc80001000000 */
[----:B------:R1:W4:Y:S08]  /*f010*/  LDC.64 R10, c[0x0][R2+0x170] ;  /* 0x00005c00020a7b82 */ /* 0x0003300000000a00 */
[----:B------:R1:W2:Y:S08]  /*f020*/  LDC.64 R6, c[0x0][R2+0x168] ;  /* 0x00005a0002067b82 */ /* 0x0002b00000000a00 */
[----:B------:R1:W5:Y:S08]  /*f030*/  LDC.64 R14, c[0x0][R2+0x178] ;  /* 0x00005e00020e7b82 */ /* 0x0003700000000a00 */
[----:B------:R1:W2:Y:S02]  /*f040*/  LDC.64 R12, c[0x0][R2+0x160] ;  /* 0x00005800020c7b82 */ /* 0x0002a40000000a00 */
[----:B-1----:R-:W-:-:S02]  /*f050*/  IMAD.MOV.U32 R2, RZ, RZ, c[0x0][0x4e8] ;  /* 0x00013a00ff027624 */ /* 0x002fc400078e00ff */
[----:B----4-:R-:W-:-:S03]  /*f060*/  IMAD R3, R11, R8, RZ ;  /* 0x000000080b037224 */ /* 0x010fc600078e02ff */
[----:B------:R-:W-:Y:S02]  /*f070*/  ISETP.NE.AND P0, PT, R2, 0x1, PT ;  /* 0x000000010200780c */ /* 0x000fe40003f05270 */
[----:B------:R-:W-:-:S11]  /*f080*/  MOV R2, R9 ;  /* 0x0000000900027202 */ /* 0x000fd60000000f00 */
[----:B------:R-:W-:-:S05]  /*f090*/  @P0 IMAD.HI.U32 R19, R9, c[0x0][0x4ec], RZ ;  /* 0x00013b0009130a27 */ /* 0x000fca00078e00ff */
[----:B------:R-:W-:Y:S01]  /*f0a0*/  @P0 SHF.R.U32.HI R2, RZ, c[0x0][0x4f0], R19 ;  /* 0x00013c00ff020a19 */ /* 0x000fe20000011613 */
[-C--:B--2---:R-:W-:Y:S02]  /*f0b0*/  IMAD R11, R7, R4.reuse, RZ ;  /* 0x00000004070b7224 */ /* 0x084fe400078e02ff */
[----:B------:R-:W-:-:S04]  /*f0c0*/  IMAD.WIDE.U32 R6, R6, R4, RZ ;  /* 0x0000000406067225 */ /* 0x000fc800078e00ff */
[----:B------:R-:W-:-:S04]  /*f0d0*/  IMAD.WIDE.U32 R4, R10, R8, RZ ;  /* 0x000000080a047225 */ /* 0x000fc800078e00ff */
[----:B------:R-:W-:Y:S01]  /*f0e0*/  IMAD R10, R10, R20, R3 ;  /* 0x000000140a0a7224 */ /* 0x000fe200078e0203 */
[----:B---3--:R-:W-:Y:S01]  /*f0f0*/  SEL R3, R21, RZ, P2 ;  /* 0x000000ff15037207 */ /* 0x008fe20001000000 */
[----:B------:R-:W-:Y:S01]  /*f100*/  IMAD.IADD R11, R7, 0x1, R11 ;  /* 0x00000001070b7824 */ /* 0x000fe200078e020b */
[----:B------:R-:W-:Y:S01]  /*f110*/  IADD3 R19, P1, P0, R4, R6, R0 ;  /* 0x0000000604137210 */ /* 0x000fe2000783e000 */
[----:B------:R-:W-:Y:S01]  /*f120*/  IMAD.MOV R6, RZ, RZ, -R2 ;  /* 0x000000ffff067224 */ /* 0x000fe200078e0a02 */
[----:B------:R-:W-:Y:S01]  /*f130*/  IADD3 R7, R5, R10, RZ ;  /* 0x0000000a05077210 */ /* 0x000fe20007ffe0ff */
        /* <DEDUP_REMOVED lines=21> */
.L_x_928:
[----:B------:R-:W-:Y:S05]  /*f290*/  BSYNC B0 ;  /* 0x0000000000007941 */ /* 0x000fea0003800000 */
.L_x_927:
[----:B------:R-:W-:-:S13]  /*f2a0*/  ISETP.GT.AND P0, PT, R17, 0x1, PT ;  /* 0x000000011100780c */ /* 0x000fda0003f04270 */
[----:B------:R-:W-:Y:S05]  /*f2b0*/  @P0 BRA `(.L_x_920) ;  /* 0x000007e000000947 */ /* 0x000fea0003800000 */
[----:B-1----:R-:W2:Y:S04]  /*f2c0*/  LDL.LU R2, [R1] ;  /* 0x0000000001027983 */ /* 0x002ea80000300800 */
[----:B------:R-:W3:Y:S01]  /*f2d0*/  LDL R5, [R1+0x40] ;  /* 0x0000400001057983 */ /* 0x000ee20000100800 */
[----:B------:R-:W-:-:S03]  /*f2e0*/  IMAD R4, R16, c[0x0][0x3a0], RZ ;  /* 0x0000e80010047a24 */ /* 0x000fc600078e02ff */
[----:B------:R-:W1:Y:S02]  /*f2f0*/  S2R R10, SR_TID.X ;  /* 0x00000000000a7919 */ /* 0x000e640000002100 */
[----:B-1----:R-:W-:-:S04]  /*f300*/  SHF.R.S32.HI R9, RZ, 0x1f, R10 ;  /* 0x0000001fff097819 */ /* 0x002fc8000001140a */
[----:B------:R-:W-:-:S04]  /*f310*/  LEA.HI R9, R9, R10, RZ, 0x3 ;  /* 0x0000000a09097211 */ /* 0x000fc800078f18ff */
[----:B------:R-:W-:-:S04]  /*f320*/  SHF.R.S32.HI R9, RZ, 0x3, R9 ;  /* 0x00000003ff097819 */ /* 0x000fc80000011409 */
[----:B------:R-:W-:Y:S02]  /*f330*/  IADD3 R11, R9, R233, RZ ;  /* 0x000000e9090b7210 */ /* 0x000fe40007ffe0ff */
[----:B--2---:R-:W-:Y:S02]  /*f340*/  MOV R7, R2 ;  /* 0x0000000200077202 */ /* 0x004fe40000000f00 */
[----:B------:R-:W-:-:S04]  /*f350*/  MOV R2, c[0x0][0x4e8] ;  /* 0x00013a0000027a02 */ /* 0x000fc80000000f00 */
[----:B------:R-:W-:Y:S01]  /*f360*/  ISETP.NE.AND P0, PT, R2, 0x1, PT ;  /* 0x000000010200780c */ /* 0x000fe20003f05270 */
[----:B------:R-:W-:-:S04]  /*f370*/  IMAD.WIDE.U32 R2, R0, c[0x0][0x3a0], RZ ;  /* 0x0000e80000027a25 */ /* 0x000fc800078e00ff */
[----:B------:R-:W-:Y:S01]  /*f380*/  IMAD R0, R0, c[0x0][0x3a4], R4 ;  /* 0x0000e90000007a24 */ /* 0x000fe200078e0204 */
[----:B---3--:R-:W-:Y:S01]  /*f390*/  IADD3 R4, R5, R233, RZ ;  /* 0x000000e905047210 */ /* 0x008fe20007ffe0ff */
[----:B------:R-:W-:-:S03]  /*f3a0*/  IMAD R5, R20, c[0x0][0x3f0], RZ ;  /* 0x0000fc0014057a24 */ /* 0x000fc600078e02ff */
[----:B------:R-:W-:Y:S02]  /*f3b0*/  IADD3 R3, R3, R0, RZ ;  /* 0x0000000003037210 */ /* 0x000fe40007ffe0ff */
[----:B------:R-:W-:Y:S01]  /*f3c0*/  MOV R0, R4 ;  /* 0x0000000400007202 */ /* 0x000fe20000000f00 */
[----:B------:R-:W-:-:S04]  /*f3d0*/  @P0 IMAD.HI.U32 R6, R4, c[0x0][0x4ec], RZ ;  /* 0x00013b0004060a27 */ /* 0x000fc800078e00ff */
[----:B------:R-:W-:Y:S01]  /*f3e0*/  IMAD.WIDE.U32 R2, R7, c[0x0][0x3e8], R2 ;  /* 0x0000fa0007027a25 */ /* 0x000fe200078e0002 */
[----:B------:R-:W-:-:S03]  /*f3f0*/  @P0 SHF.R.U32.HI R0, RZ, c[0x0][0x4f0], R6 ;  /* 0x00013c00ff000a19 */ /* 0x000fc60000011606 */
[----:B------:R-:W-:Y:S01]  /*f400*/  IMAD R3, R7, c[0x0][0x3ec], R3 ;  /* 0x0000fb0007037a24 */ /* 0x000fe200078e0203 */
[----:B------:R-:W-:Y:S01]  /*f410*/  SHF.R.S32.HI R6, RZ, 0x1f, R0 ;  /* 0x0000001fff067819 */ /* 0x000fe20000011400 */
[----:B------:R-:W-:Y:S01]  /*f420*/  IMAD R7, R8, c[0x0][0x3f4], R5 ;  /* 0x0000fd0008077a24 */ /* 0x000fe200078e0205 */
[----:B------:R-:W-:Y:S01]  /*f430*/  IADD3 R5, -R0, RZ, RZ ;  /* 0x000000ff00057210 */ /* 0x000fe20007ffe1ff */
[----:B------:R-:W-:-:S04]  /*f440*/  IMAD.WIDE.U32 R2, R8, c[0x0][0x3f0], R2 ;  /* 0x0000fc0008027a25 */ /* 0x000fc800078e0002 */
[----:B------:R-:W-:Y:S01]  /*f450*/  IMAD R6, R6, c[0x0][0x3e0], RZ ;  /* 0x0000f80006067a24 */ /* 0x000fe200078e02ff */
[----:B------:R-:W-:Y:S01]  /*f460*/  IADD3 R3, R3, R7, RZ ;  /* 0x0000000703037210 */ /* 0x000fe20007ffe0ff */
        /* <DEDUP_REMOVED lines=13> */
.L_x_984:
[----:B------:R-:W-:Y:S05]  /*f540*/  BRA.DIV ~URZ, `(.L_x_930) ;  /* 0x000022b27f007947 */ /* 0x000fea000b800000 */
[----:B------:R3:W4:Y:S02]  /*f550*/  SHFL.IDX PT, R0, R12, RZ, 0x181f ;  /* 0x00181fff0c007589 */ /* 0x00072400000e0000 */
.L_x_985:
[----:B------:R-:W-:Y:S01]  /*f560*/  IMAD R10, R18, c[0x0][0x4e8], RZ ;  /* 0x00013a00120a7a24 */ /* 0x000fe200078e02ff */
[----:B------:R-:W-:Y:S04]  /*f570*/  BSSY B0, `(.L_x_931) ;  /* 0x0000011000007945 */ /* 0x000fe80003800000 */
[----:B------:R-:W-:-:S13]  /*f580*/  ISETP.GE.AND P0, PT, R11, R10, PT ;  /* 0x0000000a0b00720c */ /* 0x000fda0003f06270 */
        /* <DEDUP_REMOVED lines=15> */
.L_x_932:
[----:B------:R-:W-:Y:S05]  /*f680*/  BSYNC B0 ;  /* 0x0000000000007941 */ /* 0x000fea0003800000 */
.L_x_931:
[----:B------:R-:W-:Y:S05]  /*f690*/  BRA.DIV ~URZ, `(.L_x_933) ;  /* 0x000021c27f007947 */ /* 0x000fea000b800000 */
[----:B--2---:R2:W1:Y:S04]  /*f6a0*/  SHFL.IDX PT, R8, R9, 0x1, 0x181f ;  /* 0x00381f0009087f89 */ /* 0x00446800000e0000 */
[----:B----4-:R2:W4:Y:S02]  /*f6b0*/  SHFL.IDX PT, R0, R12, 0x1, 0x181f ;  /* 0x00381f000c007f89 */ /* 0x01052400000e0000 */
.L_x_986:
        /* <DEDUP_REMOVED lines=18> */
.L_x_935:
[----:B------:R-:W-:Y:S05]  /*f7e0*/  BSYNC B0 ;  /* 0x0000000000007941 */ /* 0x000fea0003800000 */
.L_x_934:
[----:B------:R-:W-:Y:S05]  /*f7f0*/  BRA.DIV ~URZ, `(.L_x_936) ;  /* 0x000021227f007947 */ /* 0x000fea000b800000 */
[----:B-1----:R1:W2:Y:S02]  /*f800*/  SHFL.IDX PT, R8, R9, 0x2, 0x181f ;  /* 0x00581f0009087f89 */ /* 0x0022a400000e0000 */
.L_x_987:
[----:B------:R-:W-:Y:S05]  /*f810*/  BRA.DIV ~URZ, `(.L_x_937) ;  /* 0x000021727f007947 */ /* 0x000fea000b800000 */
[----:B----4-:R4:W1:Y:S02]  /*f820*/  SHFL.IDX PT, R0, R12, 0x2, 0x181f ;  /* 0x00581f000c007f89 */ /* 0x01086400000e0000 */
.L_x_988:
        /* <DEDUP_REMOVED lines=18> */
.L_x_939:
[----:B------:R-:W-:Y:S05]  /*f950*/  BSYNC B0 ;  /* 0x0000000000007941 */ /* 0x000fea0003800000 */
.L_x_938:
[----:B------:R-:W-:Y:S05]  /*f960*/  BRA.DIV ~URZ, `(.L_x_940) ;  /* 0x000020827f007947 */ /* 0x000fea000b800000 */
[----:B--2---:R2:W3:Y:S04]  /*f970*/  SHFL.IDX PT, R8, R9, 0x3, 0x181f ;  /* 0x00781f0009087f89 */ /* 0x0044e800000e0000 */
[----:B-1----:R2:W1:Y:S02]  /*f980*/  SHFL.IDX PT, R0, R12, 0x3, 0x181f ;  /* 0x00781f000c007f89 */ /* 0x00246400000e0000 */
.L_x_989:
[----:B------:R-:W-:-:S04]  /*f990*/  IADD3 R11, R11, 0x60, RZ ;  /* 0x000000600b0b7810 */ /* 0x000fc80007ffe0ff */
[----:B------:R-:W-:-:S13]  /*f9a0*/  ISETP.GE.AND P0, PT, R11, R10, PT ;  /* 0x0000000a0b00720c */ /* 0x000fda0003f06270 */
[----:B------:R-:W-:Y:S05]  /*f9b0*/  @P0 BRA `(.L_x_920) ;  /* 0x000000e000000947 */ /* 0x000fea0003800000 */
[----:B--234-:R-:W2:Y:S04]  /*f9c0*/  LDL R12, [R1+0x14] ;  /* 0x00001400010c7983 */ /* 0x01cea80000100800 */
[----:B------:R-:W3:Y:S01]  /*f9d0*/  LDL R9, [R1+0x10] ;  /* 0x0000100001097983 */ /* 0x000ee20000100800 */
        /* <DEDUP_REMOVED lines=12> */
.L_x_920:
[----:B------:R-:W-:Y:S05]  /*faa0*/  BSYNC B1 ;  /* 0x0000000000017941 */ /* 0x000fea0003800000 */
.L_x_904:
        /* <DEDUP_REMOVED lines=8> */
[----:B--2---:R-:W-:Y:S01]  /*fb30*/  IMAD.MOV.U32 R7, RZ, RZ, RZ ;  /* 0x000000ffff077224 */ /* 0x004fe200078e00ff */
[----:B----4-:R-:W-:-:S04]  /*fb40*/  LOP3.LUT R14, R0, 0x1f, RZ, 0xc0, !PT ;  /* 0x0000001f000e7812 */ /* 0x010fc800078ec0ff */
[----:B------:R-:W-:Y:S01]  /*fb50*/  ISETP.NE.AND P5, PT, R14, 0x1f, PT ;  /* 0x0000001f0e00780c */ /* 0x000fe20003fa5270 */
[----:B------:R-:W-:Y:S10]  /*fb60*/  BRA.DIV ~URZ, `(.L_x_942) ;  /* 0x00001f427f007947 */ /* 0x000ff4000b800000 */
[----:B------:R2:W4:Y:S02]  /*fb70*/  SHFL.IDX PT, R9, R86, RZ, 0x1f ;  /* 0x00001fff56097589 */ /* 0x00052400000e0000 */
.L_x_990:
[----:B------:R-:W-:Y:S05]  /*fb80*/  BRA.DIV ~URZ, `(.L_x_943) ;  /* 0x00001f927f007947 */ /* 0x000fea000b800000 */
[----:B---3--:R3:W2:Y:S02]  /*fb90*/  SHFL.IDX PT, R8, R86, 0x1, 0x1f ;  /* 0x00201f0056087f89 */ /* 0x0086a400000e0000 */
.L_x_991:
        /* <DEDUP_REMOVED lines=18> */
.L_x_992:
        /* <DEDUP_REMOVED lines=16> */
.L_x_993:
[----:B---3--:R-:W-:Y:S01]  /*fdc0*/  IMAD R0, R0, c[0x0][0x538], RZ ;  /* 0x00014e0000007a24 */ /* 0x008fe200078e02ff */
[----:B------:R-:W-:Y:S04]  /*fdd0*/  BSSY B1, `(.L_x_946) ;  /* 0x00000c5000017945 */ /* 0x000fe80003800000 */
[----:B--2---:R-:W-:-:S04]  /*fde0*/  IADD3 R8, R0, R8, RZ ;  /* 0x0000000800087210 */ /* 0x004fc80007ffe0ff */
[----:B----4-:R-:W-:-:S13]  /*fdf0*/  ISETP.GT.AND P6, PT, R8, R9, PT ;  /* 0x000000090800720c */ /* 0x010fda0003fc4270 */
[----:B------:R-:W-:Y:S05]  /*fe00*/  @P6 BRA `(.L_x_947) ;  /* 0x0000024000006947 */ /* 0x000fea0003800000 */
.L_x_951:
        /* <DEDUP_REMOVED lines=16> */
.L_x_994:
        /* <DEDUP_REMOVED lines=16> */
.L_x_995:
[----:B--2---:R-:W-:-:S05]  /*10010*/  IMAD R0, R0, c[0x0][0x538], RZ ;  /* 0x00014e0000007a24 */ /* 0x004fca00078e02ff */
[----:B------:R-:W-:-:S04]  /*10020*/  IADD3 R8, R0, R8, RZ ;  /* 0x0000000800087210 */ /* 0x000fc80007ffe0ff */
[----:B------:R-:W-:-:S13]  /*10030*/  ISETP.GT.AND P6, PT, R8, R9, PT ;  /* 0x000000090800720c */ /* 0x000fda0003fc4270 */
[----:B-1----:R-:W-:Y:S05]  /*10040*/  @!P6 BRA `(.L_x_951) ;  /* 0xfffffdc00000e947 */ /* 0x002fea000383ffff */
.L_x_947:
[----:B------:R-:W-:-:S05]  /*10050*/  IADD3 R11, -R0, R8, RZ ;  /* 0x00000008000b7210 */ /* 0x000fca0007ffe1ff */
[----:B------:R-:W-:-:S05]  /*10060*/  IMAD R0, R4, c[0x0][0x538], R11 ;  /* 0x00014e0004007a24 */ /* 0x000fca00078e020b */
[----:B------:R-:W-:Y:S01]  /*10070*/  ISETP.GT.AND P0, PT, R0, R9, PT ;  /* 0x000000090000720c */ /* 0x000fe20003f04270 */
[----:B------:R-:W-:-:S12]  /*10080*/  BRA.DIV ~URZ, `(.L_x_952) ;  /* 0x00001ed27f007947 */ /* 0x000fd8000b800000 */
[----:B------:R-:W-:-:S04]  /*10090*/  VOTE.ANY R12, PT, !P0 ;  /* 0x00000000000c7806 */ /* 0x000fc800040e0100 */
.L_x_996:
[----:B------:R-:W2:Y:S02]  /*100a0*/  POPC R8, R12 ;  /* 0x0000000c00087309 */ /* 0x000ea40000000000 */
[----:B--2---:R-:W-:Y:S01]  /*100b0*/  IADD3 R235, R8, R235, RZ ;  /* 0x000000eb08eb7210 */ /* 0x004fe20007ffe0ff */
[----:B------:R-:W-:Y:S05]  /*100c0*/  BRA.DIV ~URZ, `(.L_x_953) ;  /* 0x00001ee27f007947 */ /* 0x000fea000b800000 */
[----:B------:R2:W3:Y:S04]  /*100d0*/  SHFL.IDX PT, R10, R6, R8, 0x1f ;  /* 0x00001f08060a7589 */ /* 0x0004e800000e0000 */
[----:B------:R2:W4:Y:S02]  /*100e0*/  SHFL.IDX PT, R7, R7, R8, 0x1f ;  /* 0x00001f0807077589 */ /* 0x00052400000e0000 */
.L_x_997:
[----:B------:R-:W-:Y:S01]  /*100f0*/  ISETP.NE.AND P0, PT, R12, RZ, PT ;  /* 0x000000ff0c00720c */ /* 0x000fe20003f05270 */
[----:B------:R-:W-:-:S12]  /*10100*/  BSSY B0, `(.L_x_954) ;  /* 0x0000005000007945 */ /* 0x000fd80003800000 */
[----:B------:R-:W-:Y:S05]  /*10110*/  @!P0 BRA `(.L_x_955) ;  /* 0x0000003000008947 */ /* 0x000fea0003800000 */
[----:B------:R-:W-:Y:S01]  /*10120*/  IADD3 R3, R8, -0x1, RZ ;  /* 0xffffffff08037810 */ /* 0x000fe20007ffe0ff */
[----:B------:R-:W-:Y:S05]  /*10130*/  BRA.DIV ~URZ, `(.L_x_956) ;  /* 0x00001f427f007947 */ /* 0x000fea000b800000 */
[----:B------:R1:W2:Y:S02]  /*10140*/  SHFL.IDX PT, R13, R4, R3, 0x1f ;  /* 0x00001f03040d7589 */ /* 0x0002a400000e0000 */
.L_x_955:
[----:B------:R-:W-:Y:S05]  /*10150*/  BSYNC B0 ;  /* 0x0000000000007941 */ /* 0x000fea0003800000 */
.L_x_954:
        /* <DEDUP_REMOVED lines=66> */
.L_x_958:
        /* <DEDUP_REMOVED lines=66> */
.L_x_959:
[----:B------:R-:W-:Y:S05]  /*109a0*/  BSYNC B0 ;  /* 0x0000000000007941 */ /* 0x000fea0003800000 */
.L_x_957:
[----:B------:R-:W-:-:S04]  /*109b0*/  LOP3.LUT R2, RZ, R2, RZ, 0x33, !PT ;  /* 0x00000002ff027212 */ /* 0x000fc800078e33ff */
[----:B------:R-:W-:Y:S01]  /*109c0*/  IADD3 R233, R2, R10, RZ ;  /* 0x0000000a02e97210 */ /* 0x000fe20007ffe0ff */
[----:B------:R-:W-:Y:S05]  /*109d0*/  BRA `(.L_x_960) ;  /* 0x0000004000007947 */ /* 0x000fea0003800000 */
.L_x_948:
[----:B------:R-:W-:Y:S01]  /*109e0*/  IMAD.MOV.U32 R232, RZ, RZ, R9 ;  /* 0x000000ffffe87224 */ /* 0x000fe200078e0009 */
[----:B------:R-:W-:Y:S01]  /*109f0*/  MOV R234, RZ ;  /* 0x000000ff00ea7202 */ /* 0x000fe20000000f00 */
[----:B------:R-:W-:Y:S01]  /*10a00*/  IMAD.MOV.U32 R233, RZ, RZ, RZ ;  /* 0x000000ffffe97224 */ /* 0x000fe200078e00ff */
[----:B------:R-:W-:Y:S02]  /*10a10*/  MOV R235, c[0x0][0x53c] ;  /* 0x00014f0000eb7a02 */ /* 0x000fe40000000f00 */
.L_x_960:
[----:B------:R-:W-:Y:S05]  /*10a20*/  BSYNC B1 ;  /* 0x0000000000017941 */ /* 0x000fea0003800000 */
.L_x_946:
[----:B------:R-:W-:Y:S01]  /*10a30*/  WARPSYNC 0xffffffff ;  /* 0xffffffff00007948 */ /* 0x000fe20003800000 */
[----:B------:R-:W-:Y:S01]  /*10a40*/  BAR.SYNC.DEFER_BLOCKING 0x4, 0x100 ;  /* 0x0104000000007b1d */ /* 0x000fe20000010000 */
[----:B------:R-:W-:-:S13]  /*10a50*/  ISETP.NE.AND P0, PT, R14, RZ, PT ;  /* 0x000000ff0e00720c */ /* 0x000fda0003f05270 */
[----:B------:R2:W-:Y:S04]  /*10a60*/  @!P0 STS.128 [0x18100], R232 ;  /* 0x018100e8ff008388 */ /* 0x0005e80000000c00 */
[----:B------:R-:W-:Y:S06]  /*10a70*/  BAR.ARV 0x5, 0x100 ;  /* 0x0144000000007b1d */ /* 0x000fec0000002000 */
.L_x_941:
[----:B-1----:R-:W-:-:S13]  /*10a80*/  ISETP.GE.AND P0, PT, R235, c[0x0][0x53c], PT ;  /* 0x00014f00eb007a0c */ /* 0x002fda0003f06270 */
[----:B--23--:R-:W-:Y:S01]  /*10a90*/  @P0 CALL.REL.NOINC `(.L_x_961) ;  /* 0x0000001000000944 */ /* 0x00cfe20003c00000 */
[----:B------:R-:W-:Y:S05]  /*10aa0*/  BRA `(.L_x_962) ;  /* 0xffff0e7000007947 */ /* 0x000fea000383ffff */
.L_x_961:
[----:B------:R-:W-:Y:S05]  /*10ab0*/  EXIT ;  /* 0x000000000000794d */ /* 0x000fea0003800000 */
.L_x_864:
[----:B------:R-:W-:Y:S01]  /*10ac0*/  IMAD.MOV.U32 R0, RZ, RZ, R5 ;  /* 0x000000ffff007224 */ /* 0x000fe200078e0005 */
[----:B------:R-:W-:Y:S02]  /*10ad0*/  MOV R2, 0x1 ;  /* 0x0000000100027802 */ /* 0x000fe40000000f00 */
[----:B------:R-:W-:Y:S02]  /*10ae0*/  MOV R3, 0x10b00 ;  /* 0x00010b0000037802 */ /* 0x000fe40000000f00 */
[----:B--2---:R-:W-:Y:S05]  /*10af0*/  CALL.REL.NOINC `($__internal_20_$__cuda_sm70_shflsync_up_p) ;  /* 0x0000168000007944 */ /* 0x004fea0003c00000 */
[----:B------:R-:W-:Y:S01]  /*10b00*/  MOV R0, R4 ;  /* 0x0000000400007202 */ /* 0x000fe20000000f00 */
[----:B------:R-:W-:Y:S05]  /*10b10*/  BRA `(.L_x_963) ;  /* 0xfffef92000007947 */ /* 0x000fea000383ffff */
.L_x_865:
[----:B------:R-:W-:Y:S01]  /*10b20*/  IMAD.MOV.U32 R0, RZ, RZ, R5 ;  /* 0x000000ffff007224 */ /* 0x000fe200078e0005 */
[----:B------:R-:W-:Y:S02]  /*10b30*/  MOV R2, 0x2 ;  /* 0x0000000200027802 */ /* 0x000fe40000000f00 */
[----:B------:R-:W-:Y:S02]  /*10b40*/  MOV R3, 0x10b60 ;  /* 0x00010b6000037802 */ /* 0x000fe40000000f00 */
[----:B--2---:R-:W-:Y:S05]  /*10b50*/  CALL.REL.NOINC `($__internal_20_$__cuda_sm70_shflsync_up_p) ;  /* 0x0000162000007944 */ /* 0x004fea0003c00000 */
[----:B------:R-:W-:Y:S01]  /*10b60*/  SEL R0, R4, RZ, P4 ;  /* 0x000000ff04007207 */ /* 0x000fe20002000000 */
[----:B------:R-:W-:Y:S01]  /*10b70*/  IMAD.MOV.U32 R2, RZ, RZ, 0x4 ;  /* 0x00000004ff027424 */ /* 0x000fe200078e00ff */
[----:B------:R-:W-:-:S03]  /*10b80*/  MOV R3, 0x10bb0 ;  /* 0x00010bb000037802 */ /* 0x000fc60000000f00 */
[----:B------:R-:W-:Y:S02]  /*10b90*/  IMAD.IADD R0, R5, 0x1, R0 ;  /* 0x0000000105007824 */ /* 0x000fe400078e0200 */
[----:B------:R-:W-:Y:S05]  /*10ba0*/  CALL.REL.NOINC `($__internal_20_$__cuda_sm70_shflsync_up_p) ;  /* 0x000015d000007944 */ /* 0x000fea0003c00000 */
        /* <DEDUP_REMOVED lines=13> */
[----:B------:R-:W-:Y:S01]  /*10c80*/  IMAD.IADD R4, R0, 0x1, R4 ;  /* 0x0000000100047824 */ /* 0x000fe200078e0204 */
[----:B------:R-:W-:-:S03]  /*10c90*/  MOV R0, 0x1f ;  /* 0x0000001f00007802 */ /* 0x000fc60000000f00 */
[----:B------:R-:W-:Y:S02]  /*10ca0*/  IMAD.MOV.U32 R5, RZ, RZ, R4 ;  /* 0x000000ffff057224 */ /* 0x000fe400078e0004 */
[----:B------:R-:W-:Y:S05]  /*10cb0*/  CALL.REL.NOINC `($__internal_19_$__cuda_sm70_shflsync_idx_p) ;  /* 0x0000147000007944 */ /* 0x000fea0003c00000 */
[----:B------:R-:W-:Y:S05]  /*10cc0*/  BRA `(.L_x_964) ;  /* 0xfffef87000007947 */ /* 0x000fea000383ffff */
.L_x_867:
[----:B------:R-:W-:Y:S02]  /*10cd0*/  SEL R0, RZ, 0x1, P0 ;  /* 0x00000001ff007807 */ /* 0x000fe40000000000 */
[----:B------:R-:W-:Y:S02]  /*10ce0*/  MOV R2, 0x10d00 ;  /* 0x00010d0000027802 */ /* 0x000fe40000000f00 */
[----:B------:R-:W-:Y:S05]  /*10cf0*/  CALL.REL.NOINC `($__internal_21_$__cuda_sm70_votesync_ballot) ;  /* 0x000014f000007944 */ /* 0x000fea0003c00000 */
[----:B------:R-:W-:Y:S01]  /*10d00*/  MOV R10, R0 ;  /* 0x00000000000a7202 */ /* 0x000fe20000000f00 */
[----:B------:R-:W-:Y:S05]  /*10d10*/  BRA `(.L_x_965) ;  /* 0xfffef8b000007947 */ /* 0x000fea000383ffff */
.L_x_868:
[----:B------:R-:W-:Y:S01]  /*10d20*/  IMAD.MOV.U32 R5, RZ, RZ, R9 ;  /* 0x000000ffff057224 */ /* 0x000fe200078e0009 */
[----:B------:R-:W-:Y:S01]  /*10d30*/  MOV R3, R7 ;  /* 0x0000000700037202 */ /* 0x000fe20000000f00 */
[----:B------:R-:W-:Y:S01]  /*10d40*/  IMAD.MOV.U32 R0, RZ, RZ, 0x1f ;  /* 0x0000001fff007424 */ /* 0x000fe200078e00ff */
[----:B------:R-:W-:Y:S02]  /*10d50*/  MOV R2, 0x10d70 ;  /* 0x00010d7000027802 */ /* 0x000fe40000000f00 */
[----:B------:R-:W-:Y:S05]  /*10d60*/  CALL.REL.NOINC `($__internal_19_$__cuda_sm70_shflsync_idx_p) ;  /* 0x000013c000007944 */ /* 0x000fea0003c00000 */
[----:B------:R-:W-:Y:S01]  /*10d70*/  IMAD.MOV.U32 R233, RZ, RZ, R0 ;  /* 0x000000ffffe97224 */ /* 0x000fe200078e0000 */
[----:B------:R-:W-:Y:S01]  /*10d80*/  MOV R5, R8 ;  /* 0x0000000800057202 */ /* 0x000fe20000000f00 */
[----:B------:R-:W-:Y:S01]  /*10d90*/  IMAD.MOV.U32 R6, RZ, RZ, RZ ;  /* 0x000000ffff067224 */ /* 0x000fe200078e00ff */
[----:B------:R-:W-:Y:S01]  /*10da0*/  MOV R3, R7 ;  /* 0x0000000700037202 */ /* 0x000fe20000000f00 */
[----:B------:R-:W-:Y:S01]  /*10db0*/  IMAD.MOV.U32 R0, RZ, RZ, 0x1f ;  /* 0x0000001fff007424 */ /* 0x000fe200078e00ff */
[----:B------:R-:W-:-:S02]  /*10dc0*/  MOV R2, 0x10de0 ;  /* 0x00010de000027802 */ /* 0x000fc40000000f00 */
[----:B------:R-:W-:Y:S05]  /*10dd0*/  CALL.REL.NOINC `($__internal_19_$__cuda_sm70_shflsync_idx_p) ;  /* 0x0000135000007944 */ /* 0x000fea0003c00000 */
[----:B------:R-:W-:Y:S01]  /*10de0*/  MOV R9, R0 ;  /* 0x0000000000097202 */ /* 0x000fe20000000f00 */
[----:B------:R-:W-:Y:S05]  /*10df0*/  BRA `(.L_x_966) ;  /* 0xfffef83000007947 */ /* 0x000fea000383ffff */
.L_x_871:
[----:B------:R-:W-:Y:S01]  /*10e00*/  IMAD.MOV.U32 R5, RZ, RZ, R4 ;  /* 0x000000ffff057224 */ /* 0x000fe200078e0004 */
[----:B------:R-:W-:-:S02]  /*10e10*/  MOV R0, 0x1f ;  /* 0x0000001f00007802 */ /* 0x000fc40000000f00 */
[----:B------:R-:W-:Y:S02]  /*10e20*/  MOV R2, 0x10e40 ;  /* 0x00010e4000027802 */ /* 0x000fe40000000f00 */
[----:B-123--:R-:W-:Y:S05]  /*10e30*/  CALL.REL.NOINC `($__internal_19_$__cuda_sm70_shflsync_idx_p) ;  /* 0x000012f000007944 */ /* 0x00efea0003c00000 */
[----:B------:R-:W-:Y:S01]  /*10e40*/  MOV R6, R0 ;  /* 0x0000000000067202 */ /* 0x000fe20000000f00 */
[----:B------:R-:W-:Y:S05]  /*10e50*/  BRA `(.L_x_870) ;  /* 0xfffef83000007947 */ /* 0x000fea000383ffff */
.L_x_882:
[----:B------:R-:W-:Y:S01]  /*10e60*/  IMAD.MOV.U32 R5, RZ, RZ, R11 ;  /* 0x000000ffff057224 */ /* 0x000fe200078e000b */
[----:B------:R-:W-:Y:S01]  /*10e70*/  MOV R3, RZ ;  /* 0x000000ff00037202 */ /* 0x000fe20000000f00 */
[----:B------:R-:W-:Y:S01]  /*10e80*/  IMAD.MOV.U32 R0, RZ, RZ, 0x181f ;  /* 0x0000181fff007424 */ /* 0x000fe200078e00ff */
[----:B------:R-:W-:Y:S02]  /*10e90*/  MOV R2, 0x10eb0 ;  /* 0x00010eb000027802 */ /* 0x000fe40000000f00 */
[----:B------:R-:W-:Y:S05]  /*10ea0*/  CALL.REL.NOINC `($__internal_19_$__cuda_sm70_shflsync_idx_p) ;  /* 0x0000128000007944 */ /* 0x000fea0003c00000 */
[----:B------:R-:W-:Y:S01]  /*10eb0*/  MOV R8, R0 ;  /* 0x0000000000087202 */ /* 0x000fe20000000f00 */
[----:B------:R-:W-:Y:S05]  /*10ec0*/  BRA `(.L_x_967) ;  /* 0xffff1a4000007947 */ /* 0x000fea000383ffff */
.L_x_883:
[----:B------:R-:W-:Y:S01]  /*10ed0*/  IMAD.MOV.U32 R5, RZ, RZ, R14 ;  /* 0x000000ffff057224 */ /* 0x000fe200078e000e */
[----:B------:R-:W-:Y:S01]  /*10ee0*/  MOV R3, RZ ;  /* 0x000000ff00037202 */ /* 0x000fe20000000f00 */
[----:B------:R-:W-:Y:S01]  /*10ef0*/  IMAD.MOV.U32 R0, RZ, RZ, 0x181f ;  /* 0x0000181fff007424 */ /* 0x000fe200078e00ff */
[----:B------:R-:W-:Y:S02]  /*10f00*/  MOV R2, 0x10f20 ;  /* 0x00010f2000027802 */ /* 0x000fe40000000f00 */
[----:B-12---:R-:W-:Y:S05]  /*10f10*/  CALL.REL.NOINC `($__internal_19_$__cuda_sm70_shflsync_idx_p) ;  /* 0x0000121000007944 */ /* 0x006fea0003c00000 */
[----:B------:R-:W-:Y:S05]  /*10f20*/  BRA `(.L_x_968) ;  /* 0xffff1a0000007947 */ /* 0x000fea000383ffff */
.L_x_886:
[----:B--2---:R-:W-:Y:S01]  /*10f30*/  IMAD.MOV.U32 R5, RZ, RZ, R11 ;  /* 0x000000ffff057224 */ /* 0x004fe200078e000b */
[----:B------:R-:W-:Y:S01]  /*10f40*/  MOV R3, 0x1 ;  /* 0x0000000100037802 */ /* 0x000fe20000000f00 */
[----:B----4-:R-:W-:Y:S01]  /*10f50*/  IMAD.MOV.U32 R0, RZ, RZ, 0x181f ;  /* 0x0000181fff007424 */ /* 0x010fe200078e00ff */
[----:B------:R-:W-:-:S02]  /*10f60*/  MOV R2, 0x10f80 ;  /* 0x00010f8000027802 */ /* 0x000fc40000000f00 */
[----:B-1-3--:R-:W-:Y:S05]  /*10f70*/  CALL.REL.NOINC `($__internal_19_$__cuda_sm70_shflsync_idx_p) ;  /* 0x000011b000007944 */ /* 0x00afea0003c00000 */
[----:B------:R-:W-:Y:S01]  /*10f80*/  IMAD.MOV.U32 R8, RZ, RZ, R0 ;  /* 0x000000ffff087224 */ /* 0x000fe200078e0000 */
[----:B------:R-:W-:Y:S01]  /*10f90*/  MOV R3, 0x1 ;  /* 0x0000000100037802 */ /* 0x000fe20000000f00 */
[----:B------:R-:W-:Y:S01]  /*10fa0*/  IMAD.MOV.U32 R5, RZ, RZ, R14 ;  /* 0x000000ffff057224 */ /* 0x000fe200078e000e */
[----:B------:R-:W-:-:S02]  /*10fb0*/  MOV R0, 0x181f ;  /* 0x0000181f00007802 */ /* 0x000fc40000000f00 */
[----:B------:R-:W-:Y:S02]  /*10fc0*/  MOV R2, 0x10fe0 ;  /* 0x00010fe000027802 */ /* 0x000fe40000000f00 */
[----:B------:R-:W-:Y:S05]  /*10fd0*/  CALL.REL.NOINC `($__internal_19_$__cuda_sm70_shflsync_idx_p) ;  /* 0x0000115000007944 */ /* 0x000fea0003c00000 */
[----:B------:R-:W-:Y:S05]  /*10fe0*/  BRA `(.L_x_969) ;  /* 0xffff1ac000007947 */ /* 0x000fea000383ffff */
.L_x_889:
[----:B-1----:R-:W-:Y:S01]  /*10ff0*/  IMAD.MOV.U32 R5, RZ, RZ, R11 ;  /* 0x000000ffff057224 */ /* 0x002fe200078e000b */
[----:B------:R-:W-:Y:S01]  /*11000*/  MOV R3, 0x2 ;  /* 0x0000000200037802 */ /* 0x000fe20000000f00 */
[----:B----4-:R-:W-:Y:S01]  /*11010*/  IMAD.MOV.U32 R0, RZ, RZ, 0x181f ;  /* 0x0000181fff007424 */ /* 0x010fe200078e00ff */
[----:B------:R-:W-:Y:S02]  /*11020*/  MOV R2, 0x11040 ;  /* 0x0001104000027802 */ /* 0x000fe40000000f00 */
[----:B--23--:R-:W-:Y:S05]  /*11030*/  CALL.REL.NOINC `($__internal_19_$__cuda_sm70_shflsync_idx_p) ;  /* 0x000010f000007944 */ /* 0x00cfea0003c00000 */
[----:B------:R-:W-:Y:S01]  /*11040*/  MOV R8, R0 ;  /* 0x0000000000087202 */ /* 0x000fe20000000f00 */
[----:B------:R-:W-:Y:S05]  /*11050*/  BRA `(.L_x_970) ;  /* 0xffff1bc000007947 */ /* 0x000fea000383ffff */
.L_x_890:
[----:B------:R-:W-:Y:S01]  /*11060*/  IMAD.MOV.U32 R5, RZ, RZ, R14 ;  /* 0x000000ffff057224 */ /* 0x000fe200078e000e */
[----:B------:R-:W-:Y:S01]  /*11070*/  MOV R3, 0x2 ;  /* 0x0000000200037802 */ /* 0x000fe20000000f00 */
[----:B----4-:R-:W-:Y:S01]  /*11080*/  IMAD.MOV.U32 R0, RZ, RZ, 0x181f ;  /* 0x0000181fff007424 */ /* 0x010fe200078e00ff */
[----:B------:R-:W-:Y:S02]  /*11090*/  MOV R2, 0x110b0 ;  /* 0x000110b000027802 */ /* 0x000fe40000000f00 */
[----:B-123--:R-:W-:Y:S05]  /*110a0*/  CALL.REL.NOINC `($__internal_19_$__cuda_sm70_shflsync_idx_p) ;  /* 0x0000108000007944 */ /* 0x00efea0003c00000 */
[----:B------:R-:W-:Y:S05]  /*110b0*/  BRA `(.L_x_971) ;  /* 0xffff1b8000007947 */ /* 0x000fea000383ffff */
.L_x_893:
[----:B-1----:R-:W-:Y:S01]  /*110c0*/  IMAD.MOV.U32 R5, RZ, RZ, R11 ;  /* 0x000000ffff057224 */ /* 0x002fe200078e000b */
[----:B------:R-:W-:Y:S01]  /*110d0*/  MOV R3, 0x3 ;  /* 0x0000000300037802 */ /* 0x000fe20000000f00 */
[----:B------:R-:W-:Y:S01]  /*110e0*/  IMAD.MOV.U32 R0, RZ, RZ, 0x181f ;  /* 0x0000181fff007424 */ /* 0x000fe200078e00ff */
[----:B------:R-:W-:-:S02]  /*110f0*/  MOV R2, 0x11110 ;  /* 0x0001111000027802 */ /* 0x000fc40000000f00 */
[----:B--234-:R-:W-:Y:S05]  /*11100*/  CALL.REL.NOINC `($__internal_19_$__cuda_sm70_shflsync_idx_p) ;  /* 0x0000102000007944 */ /* 0x01cfea0003c00000 */
[----:B------:R-:W-:Y:S01]  /*11110*/  IMAD.MOV.U32 R6, RZ, RZ, R0 ;  /* 0x000000ffff067224 */ /* 0x000fe200078e0000 */
[----:B------:R-:W-:Y:S01]  /*11120*/  MOV R3, 0x3 ;  /* 0x0000000300037802 */ /* 0x000fe20000000f00 */
[----:B------:R-:W-:Y:S01]  /*11130*/  IMAD.MOV.U32 R5, RZ, RZ, R14 ;  /* 0x000000ffff057224 */ /* 0x000fe200078e000e */
[----:B------:R-:W-:-:S02]  /*11140*/  MOV R0, 0x181f ;  /* 0x0000181f00007802 */ /* 0x000fc40000000f00 */
[----:B------:R-:W-:Y:S02]  /*11150*/  MOV R2, 0x11170 ;  /* 0x0001117000027802 */ /* 0x000fe40000000f00 */
[----:B------:R-:W-:Y:S05]  /*11160*/  CALL.REL.NOINC `($__internal_19_$__cuda_sm70_shflsync_idx_p) ;  /* 0x00000fc000007944 */ /* 0x000fea0003c00000 */
[----:B------:R-:W-:Y:S05]  /*11170*/  BRA `(.L_x_972) ;  /* 0xffff1c4000007947 */ /* 0x000fea000383ffff */
.L_x_900:
[----:B------:R-:W-:Y:S01]  /*11180*/  IMAD.MOV.U32 R2, RZ, RZ, R226 ;  /* 0x000000ffff027224 */ /* 0x000fe200078e00e2 */
[----:B------:R-:W-:Y:S02]  /*11190*/  MOV R5, 0x2 ;  /* 0x0000000200057802 */ /* 0x000fe40000000f00 */
[----:B------:R-:W-:Y:S02]  /*111a0*/  MOV R3, 0x111c0 ;  /* 0x000111c000037802 */ /* 0x000fe40000000f00 */
[----:B------:R-:W-:Y:S05]  /*111b0*/  CALL.REL.NOINC `($__internal_18_$__cuda_sm70_shflsync_bfly_p) ;  /* 0x00000f2000007944 */ /* 0x000fea0003c00000 */
[----:B------:R-:W-:Y:S01]  /*111c0*/  MOV R0, R5 ;  /* 0x0000000500007202 */ /* 0x000fe20000000f00 */
[----:B------:R-:W-:Y:S05]  /*111d0*/  BRA `(.L_x_973) ;  /* 0xffffab5000007947 */ /* 0x000fea000383ffff */
.L_x_901:
[----:B------:R-:W-:Y:S01]  /*111e0*/  IMAD.MOV.U32 R2, RZ, RZ, R0 ;  /* 0x000000ffff027224 */ /* 0x000fe200078e0000 */
[----:B------:R-:W-:Y:S02]  /*111f0*/  MOV R5, 0x1 ;  /* 0x0000000100057802 */ /* 0x000fe40000000f00 */
[----:B------:R-:W-:Y:S02]  /*11200*/  MOV R3, 0x11220 ;  /* 0x0001122000037802 */ /* 0x000fe40000000f00 */
[----:B-1----:R-:W-:Y:S05]  /*11210*/  CALL.REL.NOINC `($__internal_18_$__cuda_sm70_shflsync_bfly_p) ;  /* 0x00000ec000007944 */ /* 0x002fea0003c00000 */
[----:B------:R-:W-:Y:S01]  /*11220*/  FADD.FTZ R0, R0, R5 ;  /* 0x0000000500007221 */ /* 0x000fe20000010000 */
[----:B------:R-:W-:Y:S02]  /*11230*/  MOV R2, R227 ;  /* 0x000000e300027202 */ /* 0x000fe40000000f00 */
[----:B------:R-:W-:-:S02]  /*11240*/  MOV R5, 0x2 ;  /* 0x0000000200057802 */ /* 0x000fc40000000f00 */
[----:B------:R-:W-:Y:S02]  /*11250*/  MOV R3, 0x11270 ;  /* 0x0001127000037802 */ /* 0x000fe40000000f00 */
[----:B------:R-:W-:Y:S05]  /*11260*/  CALL.REL.NOINC `($__internal_18_$__cuda_sm70_shflsync_bfly_p) ;  /* 0x00000e7000007944 */ /* 0x000fea0003c00000 */
[----:B------:R-:W-:Y:S01]  /*11270*/  FADD.FTZ R4, R227, R5 ;  /* 0x00000005e3047221 */ /* 0x000fe20000010000 */
[----:B------:R-:W-:Y:S02]  /*11280*/  MOV R5, 0x1 ;  /* 0x0000000100057802 */ /* 0x000fe40000000f00 */
[----:B------:R-:W-:Y:S02]  /*11290*/  MOV R3, 0x112c0 ;  /* 0x000112c000037802 */ /* 0x000fe40000000f00 */
[----:B------:R-:W-:Y:S02]  /*112a0*/  MOV R2, R4 ;  /* 0x0000000400027202 */ /* 0x000fe40000000f00 */
[----:B------:R-:W-:Y:S05]  /*112b0*/  CALL.REL.NOINC `($__internal_18_$__cuda_sm70_shflsync_bfly_p) ;  /* 0x00000e2000007944 */ /* 0x000fea0003c00000 */
[----:B------:R-:W-:Y:S01]  /*112c0*/  MOV R3, R5 ;  /* 0x0000000500037202 */ /* 0x000fe20000000f00 */
[----:B------:R-:W-:Y:S05]  /*112d0*/  BRA `(.L_x_974) ;  /* 0xffffaac000007947 */ /* 0x000fea000383ffff */
.L_x_908:
[----:B-1-34-:R-:W-:Y:S01]  /*112e0*/  IMAD.MOV.U32 R5, RZ, RZ, R12 ;  /* 0x000000ffff057224 */ /* 0x01afe200078e000c */
[----:B------:R-:W-:Y:S01]  /*112f0*/  MOV R3, RZ ;  /* 0x000000ff00037202 */ /* 0x000fe20000000f00 */
[----:B------:R-:W-:Y:S01]  /*11300*/  IMAD.MOV.U32 R0, RZ, RZ, 0x181f ;  /* 0x0000181fff007424 */ /* 0x000fe200078e00ff */
[----:B------:R-:W-:Y:S02]  /*11310*/  MOV R2, 0x11330 ;  /* 0x0001133000027802 */ /* 0x000fe40000000f00 */
[----:B------:R-:W-:Y:S05]  /*11320*/  CALL.REL.NOINC `($__internal_19_$__cuda_sm70_shflsync_idx_p) ;  /* 0x00000e0000007944 */ /* 0x000fea0003c00000 */
[----:B------:R-:W-:Y:S01]  /*11330*/  MOV R10, R0 ;  /* 0x00000000000a7202 */ /* 0x000fe20000000f00 */
[----:B------:R-:W-:Y:S05]  /*11340*/  BRA `(.L_x_975) ;  /* 0xffffc2a000007947 */ /* 0x000fea000383ffff */
.L_x_909:
[----:B------:R-:W-:Y:S01]  /*11350*/  IMAD.MOV.U32 R5, RZ, RZ, R13 ;  /* 0x000000ffff057224 */ /* 0x000fe200078e000d */
[----:B------:R-:W-:Y:S01]  /*11360*/  MOV R3, RZ ;  /* 0x000000ff00037202 */ /* 0x000fe20000000f00 */
[----:B------:R-:W-:Y:S01]  /*11370*/  IMAD.MOV.U32 R0, RZ, RZ, 0x181f ;  /* 0x0000181fff007424 */ /* 0x000fe200078e00ff */
[----:B------:R-:W-:-:S02]  /*11380*/  MOV R2, 0x113a0 ;  /* 0x000113a000027802 */ /* 0x000fc40000000f00 */
[----:B-12---:R-:W-:Y:S05]  /*11390*/  CALL.REL.NOINC `($__internal_19_$__cuda_sm70_shflsync_idx_p) ;  /* 0x00000d9000007944 */ /* 0x006fea0003c00000 */
[----:B------:R-:W-:Y:S05]  /*113a0*/  BRA `(.L_x_976) ;  /* 0xffffc26000007947 */ /* 0x000fea000383ffff */
.L_x_912:
[----:B------:R-:W-:Y:S01]  /*113b0*/  IMAD.MOV.U32 R5, RZ, RZ, R12 ;  /* 0x000000ffff057224 */ /* 0x000fe200078e000c */
[----:B--2---:R-:W-:Y:S01]  /*113c0*/  MOV R3, 0x1 ;  /* 0x0000000100037802 */ /* 0x004fe20000000f00 */
        /* <DEDUP_REMOVED lines=10> */
.L_x_915:
[----:B------:R-:W-:Y:S01]  /*11470*/  IMAD.MOV.U32 R5, RZ, RZ, R12 ;  /* 0x000000ffff057224 */ /* 0x000fe200078e000c */
[----:B-1----:R-:W-:Y:S01]  /*11480*/  MOV R3, 0x2 ;  /* 0x0000000200037802 */ /* 0x002fe20000000f00 */
[----:B----4-:R-:W-:Y:S01]  /*11490*/  IMAD.MOV.U32 R0, RZ, RZ, 0x181f ;  /* 0x0000181fff007424 */ /* 0x010fe200078e00ff */
[----:B------:R-:W-:Y:S02]  /*114a0*/  MOV R2, 0x114c0 ;  /* 0x000114c000027802 */ /* 0x000fe40000000f00 */
[----:B--23--:R-:W-:Y:S05]  /*114b0*/  CALL.REL.NOINC `($__internal_19_$__cuda_sm70_shflsync_idx_p) ;  /* 0x00000c7000007944 */ /* 0x00cfea0003c00000 */
[----:B------:R-:W-:Y:S01]  /*114c0*/  MOV R10, R0 ;  /* 0x00000000000a7202 */ /* 0x000fe20000000f00 */
[----:B------:R-:W-:Y:S05]  /*114d0*/  BRA `(.L_x_978) ;  /* 0xffffc3d000007947 */ /* 0x000fea000383ffff */
.L_x_916:
[----:B------:R-:W-:Y:S01]  /*114e0*/  IMAD.MOV.U32 R5, RZ, RZ, R13 ;  /* 0x000000ffff057224 */ /* 0x000fe200078e000d */
[----:B------:R-:W-:Y:S01]  /*114f0*/  MOV R3, 0x2 ;  /* 0x0000000200037802 */ /* 0x000fe20000000f00 */
[----:B----4-:R-:W-:Y:S01]  /*11500*/  IMAD.MOV.U32 R0, RZ, RZ, 0x181f ;  /* 0x0000181fff007424 */ /* 0x010fe200078e00ff */
[----:B------:R-:W-:Y:S02]  /*11510*/  MOV R2, 0x11530 ;  /* 0x0001153000027802 */ /* 0x000fe40000000f00 */
[----:B-123--:R-:W-:Y:S05]  /*11520*/  CALL.REL.NOINC `($__internal_19_$__cuda_sm70_shflsync_idx_p) ;  /* 0x00000c0000007944 */ /* 0x00efea0003c00000 */
[----:B------:R-:W-:Y:S05]  /*11530*/  BRA `(.L_x_979) ;  /* 0xffffc39000007947 */ /* 0x000fea000383ffff */
.L_x_919:
[----:B------:R-:W-:Y:S01]  /*11540*/  IMAD.MOV.U32 R5, RZ, RZ, R12 ;  /* 0x000000ffff057224 */ /* 0x000fe200078e000c */
[----:B-1----:R-:W-:Y:S01]  /*11550*/  MOV R3, 0x3 ;  /* 0x0000000300037802 */ /* 0x002fe20000000f00 */
        /* <DEDUP_REMOVED lines=10> */
.L_x_921:
[----:B------:R-:W-:Y:S01]  /*11600*/  IMAD.MOV.U32 R5, RZ, RZ, R12 ;  /* 0x000000ffff057224 */ /* 0x000fe200078e000c */
[----:B------:R-:W-:Y:S01]  /*11610*/  MOV R3, RZ ;  /* 0x000000ff00037202 */ /* 0x000fe20000000f00 */
[----:B------:R-:W-:Y:S01]  /*11620*/  IMAD.MOV.U32 R0, RZ, RZ, 0x1c1f ;  /* 0x00001c1fff007424 */ /* 0x000fe200078e00ff */
[----:B------:R-:W-:Y:S02]  /*11630*/  MOV R2, 0x11650 ;  /* 0x0001165000027802 */ /* 0x000fe40000000f00 */
[----:B------:R-:W-:Y:S05]  /*11640*/  CALL.REL.NOINC `($__internal_19_$__cuda_sm70_shflsync_idx_p) ;  /* 0x00000ae000007944 */ /* 0x000fea0003c00000 */
[----:B------:R-:W-:Y:S01]  /*11650*/  MOV R4, R0 ;  /* 0x0000000000047202 */ /* 0x000fe20000000f00 */
[----:B------:R-:W-:Y:S05]  /*11660*/  BRA `(.L_x_981) ;  /* 0xffffc71000007947 */ /* 0x000fea000383ffff */
.L_x_922:
[----:B------:R-:W-:Y:S01]  /*11670*/  IMAD.MOV.U32 R5, RZ, RZ, R33 ;  /* 0x000000ffff057224 */ /* 0x000fe200078e0021 */
[----:B------:R-:W-:Y:S01]  /*11680*/  MOV R3, RZ ;  /* 0x000000ff00037202 */ /* 0x000fe20000000f00 */
[----:B------:R-:W-:Y:S01]  /*11690*/  IMAD.MOV.U32 R0, RZ, RZ, 0x1c1f ;  /* 0x00001c1fff007424 */ /* 0x000fe200078e00ff */
[----:B------:R-:W-:Y:S02]  /*116a0*/  MOV R2, 0x116c0 ;  /* 0x000116c000027802 */ /* 0x000fe40000000f00 */
[----:B-12---:R-:W-:Y:S05]  /*116b0*/  CALL.REL.NOINC `($__internal_19_$__cuda_sm70_shflsync_idx_p) ;  /* 0x00000a7000007944 */ /* 0x006fea0003c00000 */
[----:B------:R-:W-:Y:S05]  /*116c0*/  BRA `(.L_x_982) ;  /* 0xffffc6d000007947 */ /* 0x000fea000383ffff */
.L_x_925:
[----:B------:R-:W-:Y:S01]  /*116d0*/  IMAD.MOV.U32 R5, RZ, RZ, R12 ;  /* 0x000000ffff057224 */ /* 0x000fe200078e000c */
[----:B----4-:R-:W-:Y:S01]  /*116e0*/  MOV R3, 0x1 ;  /* 0x0000000100037802 */ /* 0x010fe20000000f00 */
[----:B------:R-:W-:Y:S01]  /*116f0*/  IMAD.MOV.U32 R0, RZ, RZ, 0x1c1f ;  /* 0x00001c1fff007424 */ /* 0x000fe200078e00ff */
[----:B------:R-:W-:-:S02]  /*11700*/  MOV R2, 0x11720 ;  /* 0x0001172000027802 */ /* 0x000fc40000000f00 */
[----:B-123--:R-:W-:Y:S05]  /*11710*/  CALL.REL.NOINC `($__internal_19_$__cuda_sm70_shflsync_idx_p) ;  /* 0x00000a1000007944 */ /* 0x00efea0003c00000 */
[----:B------:R-:W-:Y:S01]  /*11720*/  IMAD.MOV.U32 R4, RZ, RZ, R0 ;  /* 0x000000ffff047224 */ /* 0x000fe200078e0000 */
[----:B------:R-:W-:Y:S01]  /*11730*/  MOV R3, 0x1 ;  /* 0x0000000100037802 */ /* 0x000fe20000000f00 */
[----:B------:R-:W-:Y:S01]  /*11740*/  IMAD.MOV.U32 R5, RZ, RZ, R33 ;  /* 0x000000ffff057224 */ /* 0x000fe200078e0021 */
[----:B------:R-:W-:-:S02]  /*11750*/  MOV R0, 0x1c1f ;  /* 0x00001c1f00007802 */ /* 0x000fc40000000f00 */
[----:B------:R-:W-:Y:S02]  /*11760*/  MOV R2, 0x11780 ;  /* 0x0001178000027802 */ /* 0x000fe40000000f00 */
[----:B------:R-:W-:Y:S05]  /*11770*/  CALL.REL.NOINC `($__internal_19_$__cuda_sm70_shflsync_idx_p) ;  /* 0x000009b000007944 */ /* 0x000fea0003c00000 */
[----:B------:R-:W-:Y:S05]  /*11780*/  BRA `(.L_x_983) ;  /* 0xffffcf8000007947 */ /* 0x000fea000383ffff */
.L_x_929:
[----:B------:R-:W-:Y:S01]  /*11790*/  IMAD.MOV.U32 R5, RZ, RZ, R9 ;  /* 0x000000ffff057224 */ /* 0x000fe200078e0009 */
[----:B------:R-:W-:Y:S01]  /*117a0*/  MOV R3, RZ ;  /* 0x000000ff00037202 */ /* 0x000fe20000000f00 */
[----:B------:R-:W-:Y:S01]  /*117b0*/  IMAD.MOV.U32 R0, RZ, RZ, 0x181f ;  /* 0x0000181fff007424 */ /* 0x000fe200078e00ff */
[----:B------:R-:W-:Y:S02]  /*117c0*/  MOV R2, 0x117e0 ;  /* 0x000117e000027802 */ /* 0x000fe40000000f00 */
[----:B------:R-:W-:Y:S05]  /*117d0*/  CALL.REL.NOINC `($__internal_19_$__cuda_sm70_shflsync_idx_p) ;  /* 0x0000095000007944 */ /* 0x000fea0003c00000 */
[----:B------:R-:W-:Y:S01]  /*117e0*/  MOV R8, R0 ;  /* 0x0000000000087202 */ /* 0x000fe20000000f00 */
[----:B------:R-:W-:Y:S05]  /*117f0*/  BRA `(.L_x_984) ;  /* 0xffffdd4000007947 */ /* 0x000fea000383ffff */
.L_x_930:
[----:B------:R-:W-:Y:S01]  /*11800*/  IMAD.MOV.U32 R5, RZ, RZ, R12 ;  /* 0x000000ffff057224 */ /* 0x000fe200078e000c */
[----:B------:R-:W-:Y:S01]  /*11810*/  MOV R3, RZ ;  /* 0x000000ff00037202 */ /* 0x000fe20000000f00 */
[----:B------:R-:W-:Y:S01]  /*11820*/  IMAD.MOV.U32 R0, RZ, RZ, 0x181f ;  /* 0x0000181fff007424 */ /* 0x000fe200078e00ff */
[----:B------:R-:W-:Y:S02]  /*11830*/  MOV R2, 0x11850 ;  /* 0x0001185000027802 */ /* 0x000fe40000000f00 */
[----:B-12---:R-:W-:Y:S05]  /*11840*/  CALL.REL.NOINC `($__internal_19_$__cuda_sm70_shflsync_idx_p) ;  /* 0x000008e000007944 */ /* 0x006fea0003c00000 */
[----:B------:R-:W-:Y:S05]  /*11850*/  BRA `(.L_x_985) ;  /* 0xffffdd0000007947 */ /* 0x000fea000383ffff */
.L_x_933:
        /* <DEDUP_REMOVED lines=12> */
.L_x_936:
[----:B-1----:R-:W-:Y:S01]  /*11920*/  IMAD.MOV.U32 R5, RZ, RZ, R9 ;  /* 0x000000ffff057224 */ /* 0x002fe200078e0009 */
[----:B------:R-:W-:Y:S01]  /*11930*/  MOV R3, 0x2 ;  /* 0x0000000200037802 */ /* 0x000fe20000000f00 */
[----:B----4-:R-:W-:Y:S01]  /*11940*/  IMAD.MOV.U32 R0, RZ, RZ, 0x181f ;  /* 0x0000181fff007424 */ /* 0x010fe200078e00ff */
[----:B------:R-:W-:Y:S02]  /*11950*/  MOV R2, 0x11970 ;  /* 0x0001197000027802 */ /* 0x000fe40000000f00 */
[----:B--23--:R-:W-:Y:S05]  /*11960*/  CALL.REL.NOINC `($__internal_19_$__cuda_sm70_shflsync_idx_p) ;  /* 0x000007c000007944 */ /* 0x00cfea0003c00000 */
[----:B------:R-:W-:Y:S01]  /*11970*/  MOV R8, R0 ;  /* 0x0000000000087202 */ /* 0x000fe20000000f00 */
[----:B------:R-:W-:Y:S05]  /*11980*/  BRA `(.L_x_987) ;  /* 0xffffde8000007947 */ /* 0x000fea000383ffff */
.L_x_937:
[----:B------:R-:W-:Y:S01]  /*11990*/  IMAD.MOV.U32 R5, RZ, RZ, R12 ;  /* 0x000000ffff057224 */ /* 0x000fe200078e000c */
[----:B------:R-:W-:Y:S01]  /*119a0*/  MOV R3, 0x2 ;  /* 0x0000000200037802 */ /* 0x000fe20000000f00 */
[----:B----4-:R-:W-:Y:S01]  /*119b0*/  IMAD.MOV.U32 R0, RZ, RZ, 0x181f ;  /* 0x0000181fff007424 */ /* 0x010fe200078e00ff */
[----:B------:R-:W-:Y:S02]  /*119c0*/  MOV R2, 0x119e0 ;  /* 0x000119e000027802 */ /* 0x000fe40000000f00 */
[----:B-123--:R-:W-:Y:S05]  /*119d0*/  CALL.REL.NOINC `($__internal_19_$__cuda_sm70_shflsync_idx_p) ;  /* 0x0000075000007944 */ /* 0x00efea0003c00000 */
[----:B------:R-:W-:Y:S05]  /*119e0*/  BRA `(.L_x_988) ;  /* 0xffffde4000007947 */ /* 0x000fea000383ffff */
.L_x_940:
        /* <DEDUP_REMOVED lines=12> */
.L_x_942:
[----:B---3--:R-:W-:Y:S01]  /*11ab0*/  IMAD.MOV.U32 R5, RZ, RZ, R86 ;  /* 0x000000ffff057224 */ /* 0x008fe200078e0056 */
[----:B------:R-:W-:Y:S01]  /*11ac0*/  MOV R3, RZ ;  /* 0x000000ff00037202 */ /* 0x000fe20000000f00 */
[----:B------:R-:W-:Y:S01]  /*11ad0*/  IMAD.MOV.U32 R0, RZ, RZ, 0x1f ;  /* 0x0000001fff007424 */ /* 0x000fe200078e00ff */
[----:B------:R-:W-:Y:S02]  /*11ae0*/  MOV R2, 0x11b00 ;  /* 0x00011b0000027802 */ /* 0x000fe40000000f00 */
[----:B-1----:R-:W-:Y:S05]  /*11af0*/  CALL.REL.NOINC `($__internal_19_$__cuda_sm70_shflsync_idx_p) ;  /* 0x0000063000007944 */ /* 0x002fea0003c00000 */
[----:B------:R-:W-:Y:S01]  /*11b00*/  MOV R9, R0 ;  /* 0x0000000000097202 */ /* 0x000fe20000000f00 */
[----:B------:R-:W-:Y:S05]  /*11b10*/  BRA `(.L_x_990) ;  /* 0xffffe06000007947 */ /* 0x000fea000383ffff */
.L_x_943:
[----:B---3--:R-:W-:Y:S01]  /*11b20*/  IMAD.MOV.U32 R5, RZ, RZ, R86 ;  /* 0x000000ffff057224 */ /* 0x008fe200078e0056 */
[----:B------:R-:W-:Y:S01]  /*11b30*/  MOV R3, 0x1 ;  /* 0x0000000100037802 */ /* 0x000fe20000000f00 */
[----:B------:R-:W-:Y:S01]  /*11b40*/  IMAD.MOV.U32 R0, RZ, RZ, 0x1f ;  /* 0x0000001fff007424 */ /* 0x000fe200078e00ff */
[----:B------:R-:W-:Y:S02]  /*11b50*/  MOV R2, 0x11b70 ;  /* 0x00011b7000027802 */ /* 0x000fe40000000f00 */
[----:B-12-4-:R-:W-:Y:S05]  /*11b60*/  CALL.REL.NOINC `($__internal_19_$__cuda_sm70_shflsync_idx_p) ;  /* 0x000005c000007944 */ /* 0x016fea0003c00000 */
[----:B------:R-:W-:Y:S01]  /*11b70*/  MOV R8, R0 ;  /* 0x0000000000087202 */ /* 0x000fe20000000f00 */
[----:B------:R-:W-:Y:S05]  /*11b80*/  BRA `(.L_x_991) ;  /* 0xffffe01000007947 */ /* 0x000fea000383ffff */
.L_x_944:
[----:B------:R-:W-:Y:S02]  /*11b90*/  MOV R2, 0x1 ;  /* 0x0000000100027802 */ /* 0x000fe40000000f00 */
[----:B------:R-:W-:-:S02]  /*11ba0*/  MOV R3, 0x11bc0 ;  /* 0x00011bc000037802 */ /* 0x000fc40000000f00 */
[----:B--234-:R-:W-:Y:S05]  /*11bb0*/  CALL.REL.NOINC `($__internal_20_$__cuda_sm70_shflsync_up_p) ;  /* 0x000005c000007944 */ /* 0x01cfea0003c00000 */
[----:B------:R-:W-:Y:S05]  /*11bc0*/  BRA `(.L_x_992) ;  /* 0xffffe0f000007947 */ /* 0x000fea000383ffff */
.L_x_945:
[----:B------:R-:W-:Y:S02]  /*11bd0*/  MOV R2, 0x2 ;  /* 0x0000000200027802 */ /* 0x000fe40000000f00 */
[----:B------:R-:W-:-:S02]  /*11be0*/  MOV R3, 0x11c00 ;  /* 0x00011c0000037802 */ /* 0x000fc40000000f00 */
[----:B--2-4-:R-:W-:Y:S05]  /*11bf0*/  CALL.REL.NOINC `($__internal_20_$__cuda_sm70_shflsync_up_p) ;  /* 0x0000058000007944 */ /* 0x014fea0003c00000 */
[----:B------:R-:W-:Y:S01]  /*11c00*/  SEL R3, R4, RZ, P1 ;  /* 0x000000ff04037207 */ /* 0x000fe20000800000 */
[----:B------:R-:W-:-:S04]  /*11c10*/  IMAD.MOV.U32 R2, RZ, RZ, 0x4 ;  /* 0x00000004ff027424 */ /* 0x000fc800078e00ff */
[----:B------:R-:W-:Y:S01]  /*11c20*/  IMAD.IADD R0, R0, 0x1, R3 ;  /* 0x0000000100007824 */ /* 0x000fe200078e0203 */
[----:B------:R-:W-:Y:S02]  /*11c30*/  MOV R3, 0x11c50 ;  /* 0x00011c5000037802 */ /* 0x000fe40000000f00 */
        /* <DEDUP_REMOVED lines=19> */
.L_x_949:
[----:B------:R-:W-:Y:S02]  /*11d70*/  MOV R2, 0x1 ;  /* 0x0000000100027802 */ /* 0x000fe40000000f00 */
[----:B------:R-:W-:Y:S02]  /*11d80*/  MOV R3, 0x11da0 ;  /* 0x00011da000037802 */ /* 0x000fe40000000f00 */
[----:B------:R-:W-:Y:S05]  /*11d90*/  CALL.REL.NOINC `($__internal_20_$__cuda_sm70_shflsync_up_p) ;  /* 0x000003e000007944 */ /* 0x000fea0003c00000 */
[----:B------:R-:W-:Y:S01]  /*11da0*/  MOV R2, R4 ;  /* 0x0000000400027202 */ /* 0x000fe20000000f00 */
[----:B------:R-:W-:Y:S05]  /*11db0*/  BRA `(.L_x_994) ;  /* 0xffffe15000007947 */ /* 0x000fea000383ffff */
.L_x_950:
[----:B------:R-:W-:Y:S02]  /*11dc0*/  MOV R2, 0x2 ;  /* 0x0000000200027802 */ /* 0x000fe40000000f00 */
        /* <DEDUP_REMOVED lines=25> */
.L_x_952:
[----:B------:R-:W-:Y:S02]  /*11f60*/  SEL R0, RZ, 0x1, P0 ;  /* 0x00000001ff007807 */ /* 0x000fe40000000000 */
[----:B------:R-:W-:Y:S02]  /*11f70*/  MOV R2, 0x11f90 ;  /* 0x00011f9000027802 */ /* 0x000fe40000000f00 */
[----:B-1----:R-:W-:Y:S05]  /*11f80*/  CALL.REL.NOINC `($__internal_21_$__cuda_sm70_votesync_ballot) ;  /* 0x0000026000007944 */ /* 0x002fea0003c00000 */
[----:B------:R-:W-:Y:S01]  /*11f90*/  MOV R12, R0 ;  /* 0x00000000000c7202 */ /* 0x000fe20000000f00 */
[----:B------:R-:W-:Y:S05]  /*11fa0*/  BRA `(.L_x_996) ;  /* 0xffffe0f000007947 */ /* 0x000fea000383ffff */
.L_x_953:
[----:B------:R-:W-:Y:S01]  /*11fb0*/  IMAD.MOV.U32 R5, RZ, RZ, R6 ;  /* 0x000000ffff057224 */ /* 0x000fe200078e0006 */
[----:B------:R-:W-:Y:S01]  /*11fc0*/  MOV R3, R8 ;  /* 0x0000000800037202 */ /* 0x000fe20000000f00 */
[----:B------:R-:W-:Y:S01]  /*11fd0*/  IMAD.MOV.U32 R0, RZ, RZ, 0x1f ;  /* 0x0000001fff007424 */ /* 0x000fe200078e00ff */
[----:B------:R-:W-:Y:S02]  /*11fe0*/  MOV R2, 0x12000 ;  /* 0x0001200000027802 */ /* 0x000fe40000000f00 */
[----:B-1----:R-:W-:Y:S05]  /*11ff0*/  CALL.REL.NOINC `($__internal_19_$__cuda_sm70_shflsync_idx_p) ;  /* 0x0000013000007944 */ /* 0x002fea0003c00000 */
[----:B------:R-:W-:Y:S01]  /*12000*/  IMAD.MOV.U32 R10, RZ, RZ, R0 ;  /* 0x000000ffff0a7224 */ /* 0x000fe200078e0000 */
[----:B------:R-:W-:Y:S01]  /*12010*/  MOV R3, R8 ;  /* 0x0000000800037202 */ /* 0x000fe20000000f00 */
[----:B------:R-:W-:Y:S01]  /*12020*/  IMAD.MOV.U32 R5, RZ, RZ, R7 ;  /* 0x000000ffff057224 */ /* 0x000fe200078e0007 */
[----:B------:R-:W-:Y:S02]  /*12030*/  MOV R0, 0x1f ;  /* 0x0000001f00007802 */ /* 0x000fe40000000f00 */
[----:B------:R-:W-:-:S02]  /*12040*/  MOV R2, 0x12060 ;  /* 0x0001206000027802 */ /* 0x000fc40000000f00 */
[----:B------:R-:W-:Y:S05]  /*12050*/  CALL.REL.NOINC `($__internal_19_$__cuda_sm70_shflsync_idx_p) ;  /* 0x000000d000007944 */ /* 0x000fea0003c00000 */
[----:B------:R-:W-:Y:S01]  /*12060*/  MOV R7, R0 ;  /* 0x0000000000077202 */ /* 0x000fe20000000f00 */
[----:B------:R-:W-:Y:S05]  /*12070*/  BRA `(.L_x_997) ;  /* 0xffffe07000007947 */ /* 0x000fea000383ffff */
.L_x_956:
[----:B------:R-:W-:Y:S01]  /*12080*/  IMAD.MOV.U32 R5, RZ, RZ, R4 ;  /* 0x000000ffff057224 */ /* 0x000fe200078e0004 */
[----:B------:R-:W-:-:S02]  /*12090*/  MOV R0, 0x1f ;  /* 0x0000001f00007802 */ /* 0x000fc40000000f00 */
[----:B------:R-:W-:Y:S02]  /*120a0*/  MOV R2, 0x120c0 ;  /* 0x000120c000027802 */ /* 0x000fe40000000f00 */
[----:B-1234-:R-:W-:Y:S05]  /*120b0*/  CALL.REL.NOINC `($__internal_19_$__cuda_sm70_shflsync_idx_p) ;  /* 0x0000007000007944 */ /* 0x01efea0003c00000 */
[----:B------:R-:W-:Y:S01]  /*120c0*/  MOV R13, R0 ;  /* 0x00000000000d7202 */ /* 0x000fe20000000f00 */
[----:B------:R-:W-:Y:S05]  /*120d0*/  BRA `(.L_x_955) ;  /* 0xffffe07000007947 */ /* 0x000fea000383ffff */
        .weak           $__internal_18_$__cuda_sm70_shflsync_bfly_p
        .type           $__internal_18_$__cuda_sm70_shflsync_bfly_p,@function
        .size           $__internal_18_$__cuda_sm70_shflsync_bfly_p,($__internal_19_$__cuda_sm70_shflsync_idx_p - $__internal_18_$__cuda_sm70_shflsync_bfly_p)
$__internal_18_$__cuda_sm70_shflsync_bfly_p:
[----:B------:R-:W-:Y:S04]  /*120e0*/  WARPSYNC R6 ;  /* 0x0000000600007348 */ /* 0x000fe80003800000 */
[----:B------:R1:W2:Y:S02]  /*120f0*/  SHFL.BFLY PT, R5, R2, R5, R7 ;  /* 0x0c00000502057389 */ /* 0x0002a400000e0007 */
[----:B-1----:R-:W-:Y:S02]  /*12100*/  MOV R2, R3 ;  /* 0x0000000300027202 */ /* 0x002fe40000000f00 */
[----:B------:R-:W-:-:S04]  /*12110*/  MOV R3, 0x0 ;  /* 0x0000000000037802 */ /* 0x000fc80000000f00 */
[----:B--2---:R-:W-:Y:S05]  /*12120*/  RET.REL.NODEC R2 `(_ZN7cutlass13device_kernelIN5flash19enable_sm80_to_sm89INS1_16FlashAttnFwdSm80INS1_25CollectiveMainloopFwdSm80ILi8ELi1ELb0EN4cute5tupleIJNS5_1CILi128EEENS7_ILi64EEENS7_ILi192EEEEEELi192ENS_10bfloat16_tEfNS_4arch4Sm80ELb1ELb0ELb1ELb1ELb0ELb0ELb1ELb1EEENS1_21CollectiveEpilogueFwdINS6_IJS8_SA_S9_EEENS6_IJNS7_ILi1EEESI_SI_EEESC_SE_Li256ELb1ELb1ELb1ELb0EEENS1_36VarlenDynamicPersistentTileSchedulerILi128ELi64ELi256ELi256ELb1ELb1ELb0ELb1ELb1ELb1EEEEEEEEEvNT_6ParamsE) ;  /* 0xfffeded002007950 */ /* 0x004fea0003c3ffff */
        .weak           $__internal_19_$__cuda_sm70_shflsync_idx_p
        .type           $__internal_19_$__cuda_sm70_shflsync_idx_p,@function
        .size           $__internal_19_$__cuda_sm70_shflsync_idx_p,($__internal_20_$__cuda_sm70_shflsync_up_p - $__internal_19_$__cuda_sm70_shflsync_idx_p)
$__internal_19_$__cuda_sm70_shflsync_idx_p:
[----:B------:R-:W-:-:S04]  /*12130*/  MOV R87, 0xffffffff ;  /* 0xffffffff00577802 */ /* 0x000fc80000000f00 */
[----:B------:R-:W-:Y:S04]  /*12140*/  WARPSYNC R87 ;  /* 0x0000005700007348 */ /* 0x000fe80003800000 */
[----:B------:R1:W2:Y:S02]  /*12150*/  SHFL.IDX PT, R0, R5, R3, R0 ;  /* 0x0000000305007389 */ /* 0x0002a400000e0000 */
[----:B-1----:R-:W-:-:S04]  /*12160*/  MOV R3, 0x0 ;  /* 0x0000000000037802 */ /* 0x002fc80000000f00 */
[----:B--2---:R-:W-:Y:S05]  /*12170*/  RET.REL.NODEC R2 `(_ZN7cutlass13device_kernelIN5flash19enable_sm80_to_sm89INS1_16FlashAttnFwdSm80INS1_25CollectiveMainloopFwdSm80ILi8ELi1ELb0EN4cute5tupleIJNS5_1CILi128EEENS7_ILi64EEENS7_ILi192EEEEEELi192ENS_10bfloat16_tEfNS_4arch4Sm80ELb1ELb0ELb1ELb1ELb0ELb0ELb1ELb1EEENS1_21CollectiveEpilogueFwdINS6_IJS8_SA_S9_EEENS6_IJNS7_ILi1EEESI_SI_EEESC_SE_Li256ELb1ELb1ELb1ELb0EEENS1_36VarlenDynamicPersistentTileSchedulerILi128ELi64ELi256ELi256ELb1ELb1ELb0ELb1ELb1ELb1EEEEEEEEEvNT_6ParamsE) ;  /* 0xfffede8002007950 */ /* 0x004fea0003c3ffff */
        .weak           $__internal_20_$__cuda_sm70_shflsync_up_p
        .type           $__internal_20_$__cuda_sm70_shflsync_up_p,@function
        .size           $__internal_20_$__cuda_sm70_shflsync_up_p,($__internal_21_$__cuda_sm70_votesync_ballot - $__internal_20_$__cuda_sm70_shflsync_up_p)
$__internal_20_$__cuda_sm70_shflsync_up_p:
[----:B------:R-:W-:Y:S02]  /*12180*/  IMAD.MOV.U32 R4, RZ, RZ, RZ ;  /* 0x000000ffff047224 */ /* 0x000fe400078e00ff */
[----:B------:R-:W-:-:S04]  /*12190*/  IMAD.MOV.U32 R10, RZ, RZ, -0x1 ;  /* 0xffffffffff0a7424 */ /* 0x000fc800078e00ff */
[----:B------:R-:W-:Y:S04]  /*121a0*/  WARPSYNC R10 ;  /* 0x0000000a00007348 */ /* 0x000fe80003800000 */
[----:B------:R1:W2:Y:S02]  /*121b0*/  SHFL.UP PT, R4, R0, R2, R4 ;  /* 0x0400000200047389 */ /* 0x0002a400000e0004 */
[----:B-1----:R-:W-:Y:S02]  /*121c0*/  MOV R2, R3 ;  /* 0x0000000300027202 */ /* 0x002fe40000000f00 */
[----:B------:R-:W-:-:S04]  /*121d0*/  MOV R3, 0x0 ;  /* 0x0000000000037802 */ /* 0x000fc80000000f00 */
[----:B--2---:R-:W-:Y:S05]  /*121e0*/  RET.REL.NODEC R2 `(_ZN7cutlass13device_kernelIN5flash19enable_sm80_to_sm89INS1_16FlashAttnFwdSm80INS1_25CollectiveMainloopFwdSm80ILi8ELi1ELb0EN4cute5tupleIJNS5_1CILi128EEENS7_ILi64EEENS7_ILi192EEEEEELi192ENS_10bfloat16_tEfNS_4arch4Sm80ELb1ELb0ELb1ELb1ELb0ELb0ELb1ELb1EEENS1_21CollectiveEpilogueFwdINS6_IJS8_SA_S9_EEENS6_IJNS7_ILi1EEESI_SI_EEESC_SE_Li256ELb1ELb1ELb1ELb0EEENS1_36VarlenDynamicPersistentTileSchedulerILi128ELi64ELi256ELi256ELb1ELb1ELb0ELb1ELb1ELb1EEEEEEEEEvNT_6ParamsE) ;  /* 0xfffede1002007950 */ /* 0x004fea0003c3ffff */
        .weak           $__internal_21_$__cuda_sm70_votesync_ballot
        .type           $__internal_21_$__cuda_sm70_votesync_ballot,@function
        .size           $__internal_21_$__cuda_sm70_votesync_ballot,(.L_x_4944 - $__internal_21_$__cuda_sm70_votesync_ballot)
$__internal_21_$__cuda_sm70_votesync_ballot:
[----:B------:R-:W-:Y:S01]  /*121f0*/  ISETP.NE.U32.AND P0, PT, R0, 0x1, PT ;  /* 0x000000010000780c */ /* 0x000fe20003f05070 */
[----:B------:R-:W-:-:S04]  /*12200*/  IMAD.MOV.U32 R3, RZ, RZ, -0x1 ;  /* 0xffffffffff037424 */ /* 0x000fc800078e00ff */
[----:B------:R-:W-:Y:S08]  /*12210*/  WARPSYNC R3 ;  /* 0x0000000300007348 */ /* 0x000ff00003800000 */
[----:B------:R-:W-:-:S04]  /*12220*/  VOTE.ANY R0, PT, !P0 ;  /* 0x0000000000007806 */ /* 0x000fc800040e0100 */
[----:B------:R-:W-:Y:S01]  /*12230*/  LOP3.LUT R0, R0, R3, RZ, 0xc0, !PT ;  /* 0x0000000300007212 */ /* 0x000fe200078ec0ff */
[----:B------:R-:W-:-:S04]  /*12240*/  IMAD.MOV.U32 R3, RZ, RZ, 0x0 ;  /* 0x00000000ff037424 */ /* 0x000fc800078e00ff */
[----:B------:R-:W-:Y:S05]  /*12250*/  RET.REL.NODEC R2 `(_ZN7cutlass13device_kernelIN5flash19enable_sm80_to_sm89INS1_16FlashAttnFwdSm80INS1_25CollectiveMainloopFwdSm80ILi8ELi1ELb0EN4cute5tupleIJNS5_1CILi128EEENS7_ILi64EEENS7_ILi192EEEEEELi192ENS_10bfloat16_tEfNS_4arch4Sm80ELb1ELb0ELb1ELb1ELb0ELb0ELb1ELb1EEENS1_21CollectiveEpilogueFwdINS6_IJS8_SA_S9_EEENS6_IJNS7_ILi1EEESI_SI_EEESC_SE_Li256ELb1ELb1ELb1ELb0EEENS1_36VarlenDynamicPersistentTileSchedulerILi128ELi64ELi256ELi256ELb1ELb1ELb0ELb1ELb1ELb1EEEEEEEEEvNT_6ParamsE) ;  /* 0xfffedda002007950 */ /* 0x000fea0003c3ffff */
.L_x_998:
        /* <DEDUP_REMOVED lines=10> */
.L_x_4944:


//--------------------- .text._ZN7cutlass13device_kernelIN5flash19enable_sm80_to_sm89INS1_16FlashAttnFwdSm80INS1_25CollectiveMainloopFwdSm80ILi8ELi1ELb0EN4cute5tupleIJNS5_1CILi128EEENS7_ILi64EEENS7_ILi192EEEEEELi192ENS_10bfloat16_tEfNS_4arch4Sm80ELb1ELb0ELb1ELb1ELb0ELb1ELb1ELb1EEENS1_21CollectiveEpilogueFwdINS6_IJS8_SA_S9_EEENS6_IJNS7_ILi1EEESI_SI_EEESC_SE_Li256ELb1ELb1ELb1ELb0EEENS1_36VarlenDynamicPersistentTileSchedulerILi128ELi64ELi256ELi256ELb1ELb1ELb0ELb1ELb1ELb1EEEEEEEEEvNT_6ParamsE --------------------------
	.section	.text._ZN7cutlass13device_kernelIN5flash19enable_sm80_to_sm89INS1_16FlashAttnFwdSm80INS1_25CollectiveMainloopFwdSm80ILi8ELi1ELb0EN4cute5tupleIJNS5_1CILi128EEENS7_ILi64EEENS7_ILi192EEEEEELi192ENS_10bfloat16_tEfNS_4arch4Sm80ELb1ELb0ELb1ELb1ELb0ELb1ELb1ELb1EEENS1_21CollectiveEpilogueFwdINS6_IJS8_SA_S9_EEENS6_IJNS7_ILi1EEESI_SI_EEESC_SE_Li256ELb1ELb1ELb1ELb0EEENS1_36VarlenDynamicPersistentTileSchedulerILi128ELi64ELi256ELi256ELb1ELb1ELb0ELb1ELb1ELb1EEEEEEEEEvNT_6ParamsE,"ax",@progbits
	.sectioninfo	@"SHI_REGISTERS=255"
	.align	128
.text._ZN7cutlass13device_kernelIN5flash19enable_sm80_to_sm89INS1_16FlashAttnFwdSm80INS1_25CollectiveMainloopFwdSm80ILi8ELi1ELb0EN4cute5tupleIJNS5_1CILi128EEENS7_ILi64EEENS7_ILi192EEEEEELi192ENS_10bfloat16_tEfNS_4arch4Sm80ELb1ELb0ELb1ELb1ELb0ELb1ELb1ELb1EEENS1_21CollectiveEpilogueFwdINS6_IJS8_SA_S9_EEENS6_IJNS7_ILi1EEESI_SI_EEESC_SE_Li256ELb1ELb1ELb1ELb0EEENS1_36VarlenDynamicPersistentTileSchedulerILi128ELi64ELi256ELi256ELb1ELb1ELb0ELb1ELb1ELb1EEEEEEEEEvNT_6ParamsE:
        .type           _ZN7cutlass13device_kernelIN5flash19enable_sm80_to_sm89INS1_16FlashAttnFwdSm80INS1_25CollectiveMainloopFwdSm80ILi8ELi1ELb0EN4cute5tupleIJNS5_1CILi128EEENS7_ILi64EEENS7_ILi192EEEEEELi192ENS_10bfloat16_tEfNS_4arch4Sm80ELb1ELb0ELb1ELb1ELb0ELb1ELb1ELb1EEENS1_21CollectiveEpilogueFwdINS6_IJS8_SA_S9_EEENS6_IJNS7_ILi1EEESI_SI_EEESC_SE_Li256ELb1ELb1ELb1ELb0EEENS1_36VarlenDynamicPersistentTileSchedulerILi128ELi64ELi256ELi256ELb1ELb1ELb0ELb1ELb1ELb1EEEEEEEEEvNT_6ParamsE,@function
        .size           _ZN7cutlass13device_kernelIN5flash19enable_sm80_to_sm89INS1_16FlashAttnFwdSm80INS1_25CollectiveMainloopFwdSm80ILi8ELi1ELb0EN4cute5tupleIJNS5_1CILi128EEENS7_ILi64EEENS7_ILi192EEEEEELi192ENS_10bfloat16_tEfNS_4arch4Sm80ELb1ELb0ELb1ELb1ELb0ELb1ELb1ELb1EEENS1_21CollectiveEpilogueFwdINS6_IJS8_SA_S9_EEENS6_IJNS7_ILi1EEESI_SI_EEESC_SE_Li256ELb1ELb1ELb1ELb0EEENS1_36VarlenDynamicPersistentTileSchedulerILi128ELi64ELi256ELi256ELb1ELb1ELb0ELb1ELb1ELb1EEEEEEEEEvNT_6ParamsE,(.L_x_4949 - _ZN7cutlass13device_kernelIN5flash19enable_sm80_to_sm89INS1_16FlashAttnFwdSm80INS1_25CollectiveMainloopFwdSm80ILi8ELi1ELb0EN4cute5tupleIJNS5_1CILi128EEENS7_ILi64EEENS7_ILi192EEEEEELi192ENS_10bfloat16_tEfNS_4arch4Sm80ELb1ELb0ELb1ELb1ELb0ELb1ELb1ELb1EEENS1_21CollectiveEpilogueFwdINS6_IJS8_SA_S9_EEENS6_IJNS7_ILi1EEESI_SI_EEESC_SE_Li256ELb1ELb1ELb1ELb0EEENS1_36VarlenDynamicPersistentTileSchedulerILi128ELi64ELi256ELi256ELb1ELb1ELb0ELb1ELb1ELb1EEEEEEEEEvNT_6ParamsE)
        .other          _ZN7cutlass13device_kernelIN5flash19enable_sm80_to_sm89INS1_16FlashAttnFwdSm80INS1_25CollectiveMainloopFwdSm80ILi8ELi1ELb0EN4cute5tupleIJNS5_1CILi128EEENS7_ILi64EEENS7_ILi192EEEEEELi192ENS_10bfloat16_tEfNS_4arch4Sm80ELb1ELb0ELb1ELb1ELb0ELb1ELb1ELb1EEENS1_21CollectiveEpilogueFwdINS6_IJS8_SA_S9_EEENS6_IJNS7_ILi1EEESI_SI_EEESC_SE_Li256ELb1ELb1ELb1ELb0EEENS1_36VarlenDynamicPersistentTileSchedulerILi128ELi64ELi256ELi256ELb1ELb1ELb0ELb1ELb1ELb1EEEEEEEEEvNT_6ParamsE,@"STO_CUDA_ENTRY STV_DEFAULT"
_ZN7cutlass13device_kernelIN5flash19enable_sm80_to_sm89INS1_16FlashAttnFwdSm80INS1_25CollectiveMainloopFwdSm80ILi8ELi1ELb0EN4cute5tupleIJNS5_1CILi128EEENS7_ILi64EEENS7_ILi192EEEEEELi192ENS_10bfloat16_tEfNS_4arch4Sm80ELb1ELb0ELb1ELb1ELb0ELb1ELb1ELb1EEENS1_21CollectiveEpilogueFwdINS6_IJS8_SA_S9_EEENS6_IJNS7_ILi1EEESI_SI_EEESC_SE_Li256ELb1ELb1ELb1ELb0EEENS1_36VarlenDynamicPersistentTileSchedulerILi128ELi64ELi256ELi256ELb1ELb1ELb0ELb1ELb1ELb1EEEEEEEEEvNT_6ParamsE:
        /* <DEDUP_REMOVED lines=53> */
.L_x_1004:
        /* <DEDUP_REMOVED lines=17> */
.L_x_1173:
        /* <DEDUP_REMOVED lines=16> */
.L_x_1174:
[----:B---3--:R-:W-:-:S05]  /*0560*/  IMAD R0, R0, c[0x0][0x538], RZ ;  /* 0x00014e0000007a24 */ /* 0x008fca00078e02ff */
[----:B------:R-:W-:-:S04]  /*0570*/  IADD3 R7, R0, R7, RZ ;  /* 0x0000000700077210 */ /* 0x000fc80007ffe0ff */
[----:B------:R-:W-:-:S13]  /*0580*/  ISETP.GT.AND P0, PT, R7, UR4, PT ;  /* 0x0000000407007c0c */ /* 0x000fda000bf04270 */
[----:B-12---:R-:W-:Y:S05]  /*0590*/  @!P0 BRA `(.L_x_1004) ;  /* 0xfffffdb000008947 */ /* 0x006fea000383ffff */
.L_x_1000:
[----:B------:R-:W-:-:S05]  /*05a0*/  IADD3 R11, -R0, R7, RZ ;  /* 0x00000007000b7210 */ /* 0x000fca0007ffe1ff */
[----:B------:R-:W-:-:S05]  /*05b0*/  IMAD R0, R4, c[0x0][0x538], R11 ;  /* 0x00014e0004007a24 */ /* 0x000fca00078e020b */
[----:B------:R-:W-:Y:S01]  /*05c0*/  ISETP.GT.AND P0, PT, R0, UR4, PT ;  /* 0x0000000400007c0c */ /* 0x000fe2000bf04270 */
[----:B------:R-:W-:-:S12]  /*05d0*/  BRA.DIV ~URZ, `(.L_x_1005) ;  /* 0x0001ce627f007947 */ /* 0x000fd8000b800000 */
[----:B------:R-:W-:-:S04]  /*05e0*/  VOTE.ANY R7, PT, !P0 ;  /* 0x0000000000077806 */ /* 0x000fc800040e0100 */
.L_x_1175:
[----:B------:R-:W1:Y:S02]  /*05f0*/  POPC R0, R7 ;  /* 0x0000000700007309 */ /* 0x000e640000000000 */
[----:B-12---:R-:W-:Y:S01]  /*0600*/  IADD3 R251, R0, R6, RZ ;  /* 0x0000000600fb7210 */ /* 0x006fe20007ffe0ff */
[----:B------:R-:W-:Y:S05]  /*0610*/  BRA.DIV ~URZ, `(.L_x_1006) ;  /* 0x0001ce727f007947 */ /* 0x000fea000b800000 */
[----:B------:R1:W2:Y:S01]  /*0620*/  SHFL.IDX PT, R12, R10, R0, 0x1f ;  /* 0x00001f000a0c7589 */ /* 0x0002a200000e0000 */
[----:B------:R-:W-:-:S03]  /*0630*/  MOV R6, RZ ;  /* 0x000000ff00067202 */ /* 0x000fc60000000f00 */
[----:B------:R1:W3:Y:S04]  /*0640*/  SHFL.IDX PT, R10, R8, R0, 0x1f ;  /* 0x00001f00080a7589 */ /* 0x0002e800000e0000 */
.L_x_1176:
[----:B------:R-:W-:Y:S01]  /*0650*/  ISETP.NE.AND P0, PT, R7, RZ, PT ;  /* 0x000000ff0700720c */ /* 0x000fe20003f05270 */
[----:B------:R-:W-:-:S12]  /*0660*/  BSSY B0, `(.L_x_1007) ;  /* 0x0000005000007945 */ /* 0x000fd80003800000 */
[----:B------:R-:W-:Y:S05]  /*0670*/  @!P0 BRA `(.L_x_1008) ;  /* 0x0000003000008947 */ /* 0x000fea0003800000 */
[----:B------:R-:W-:Y:S01]  /*0680*/  IADD3 R5, R0, -0x1, RZ ;  /* 0xffffffff00057810 */ /* 0x000fe20007ffe0ff */
[----:B------:R-:W-:Y:S05]  /*0690*/  BRA.DIV ~URZ, `(.L_x_1009) ;  /* 0x0001ced27f007947 */ /* 0x000fea000b800000 */
[----:B------:R4:W1:Y:S02]  /*06a0*/  SHFL.IDX PT, R6, R4, R5, 0x1f ;  /* 0x00001f0504067589 */ /* 0x00086400000e0000 */
.L_x_1008:
[----:B------:R-:W-:Y:S05]  /*06b0*/  BSYNC B0 ;  /* 0x0000000000007941 */ /* 0x000fea0003800000 */
.L_x_1007:
[----:B---3--:R-:W-:Y:S01]  /*06c0*/  ISETP.NE.AND P0, PT, R10, 0x1, PT ;  /* 0x000000010a00780c */ /* 0x008fe20003f05270 */
[----:B-1----:R-:W-:Y:S01]  /*06d0*/  IMAD R248, R6, c[0x0][0x538], R11 ;  /* 0x00014e0006f87a24 */ /* 0x002fe200078e020b */
[----:B------:R-:W-:Y:S04]  /*06e0*/  BSSY B0, `(.L_x_1010) ;  /* 0x0000085000007945 */ /* 0x000fe80003800000 */
[----:B------:R-:W-:-:S07]  /*06f0*/  IADD3 R9, -R248, UR4, RZ ;  /* 0x00000004f8097c10 */ /* 0x000fce000fffe1ff */
[----:B------:R-:W-:Y:S05]  /*0700*/  @!P0 BRA `(.L_x_1011) ;  /* 0x000003e000008947 */ /* 0x000fea0003800000 */
[-C--:B--2---:R-:W-:Y:S02]  /*0710*/  IABS R0, R12.reuse ;  /* 0x0000000c00007213 */ /* 0x084fe40000000000 */
[----:B------:R-:W-:-:S03]  /*0720*/  IABS R6, R12 ;  /* 0x0000000c00067213 */ /* 0x000fc60000000000 */
[----:B----4-:R-:W-:Y:S01]  /*0730*/  IMAD.MOV.U32 R5, RZ, RZ, R0 ;  /* 0x000000ffff057224 */ /* 0x010fe200078e0000 */
        /* <DEDUP_REMOVED lines=59> */
.L_x_1011:
[----:B------:R-:W-:-:S04]  /*0af0*/  IMAD.MOV.U32 R2, RZ, RZ, 0x4 ;  /* 0x00000004ff027424 */ /* 0x000fc800078e00ff */
[----:B------:R-:W-:-:S05]  /*0b00*/  IMAD.WIDE R2, R251, R2, c[0x0][0x590] ;  /* 0x00016400fb027625 */ /* 0x000fca00078e0202 */
        /* <DEDUP_REMOVED lines=12> */
[----:B----4-:R-:W-:Y:S01]  /*0bd0*/  IMAD R4, R2, R6, RZ ;  /* 0x0000000602047224 */ /* 0x010fe200078e02ff */
        /* <DEDUP_REMOVED lines=53> */
.L_x_1012:
[----:B------:R-:W-:Y:S05]  /*0f30*/  BSYNC B0 ;  /* 0x0000000000007941 */ /* 0x000fea0003800000 */
.L_x_1010:
[----:B------:R-:W-:-:S04]  /*0f40*/  LOP3.LUT R0, RZ, R0, RZ, 0x33, !PT ;  /* 0x00000000ff007212 */ /* 0x000fc800078e33ff */
[----:B------:R-:W-:Y:S01]  /*0f50*/  IADD3 R249, R0, R12, RZ ;  /* 0x0000000c00f97210 */ /* 0x000fe20007ffe0ff */
[----:B------:R-:W-:Y:S05]  /*0f60*/  BRA `(.L_x_1013) ;  /* 0x0000004000007947 */ /* 0x000fea0003800000 */
.L_x_1001:
[----:B--2---:R-:W-:Y:S01]  /*0f70*/  IMAD.MOV.U32 R249, RZ, RZ, RZ ;  /* 0x000000fffff97224 */ /* 0x004fe200078e00ff */
[----:B------:R-:W-:Y:S01]  /*0f80*/  MOV R250, RZ ;  /* 0x000000ff00fa7202 */ /* 0x000fe20000000f00 */
[----:B------:R-:W-:Y:S01]  /*0f90*/  IMAD.U32 R248, RZ, RZ, UR4 ;  /* 0x00000004fff87e24 */ /* 0x000fe2000f8e00ff */
[----:B------:R-:W-:Y:S02]  /*0fa0*/  MOV R251, c[0x0][0x53c] ;  /* 0x00014f0000fb7a02 */ /* 0x000fe40000000f00 */
.L_x_1013:
[----:B------:R-:W-:Y:S01]  /*0fb0*/  ISETP.NE.AND P0, PT, R13, RZ, PT ;  /* 0x000000ff0d00720c */ /* 0x000fe20003f05270 */
[----:B------:R-:W-:-:S12]  /*0fc0*/  WARPSYNC 0xffffffff ;  /* 0xffffffff00007948 */ /* 0x000fd80003800000 */
[----:B------:R1:W-:Y:S04]  /*0fd0*/  @!P0 STS.128 [0x18100], R248 ;  /* 0x018100f8ff008388 */ /* 0x0003e80000000c00 */
[----:B------:R-:W-:Y:S06]  /*0fe0*/  BAR.ARV 0x5, 0x100 ;  /* 0x0144000000007b1d */ /* 0x000fec0000002000 */
.L_x_999:
[----:B-12---:R-:W-:-:S13]  /*0ff0*/  ISETP.GE.AND P0, PT, R251, c[0x0][0x53c], PT ;  /* 0x00014f00fb007a0c */ /* 0x006fda0003f06270 */
[----:B------:R-:W-:Y:S05]  /*1000*/  @P0 EXIT ;  /* 0x000000000000094d */ /* 0x000fea0003800000 */
[----:B------:R-:W1:Y:S02]  /*1010*/  S2R R18, SR_TID.X ;  /* 0x0000000000127919 */ /* 0x000e640000002100 */
[----:B-1----:R-:W-:-:S04]  /*1020*/  SHF.R.S32.HI R13, RZ, 0x1f, R18 ;  /* 0x0000001fff0d7819 */ /* 0x002fc80000011412 */
[CC--:B------:R-:W-:Y:S02]  /*1030*/  LEA.HI R0, R13.reuse, R18.reuse, RZ, 0x4 ;  /* 0x000000120d007211 */ /* 0x0c0fe400078f20ff */
[-C--:B------:R-:W-:Y:S02]  /*1040*/  LEA.HI R10, R13, R18.reuse, RZ, 0x3 ;  /* 0x000000120d0a7211 */ /* 0x080fe400078f18ff */
[----:B------:R-:W-:Y:S02]  /*1050*/  LOP3.LUT R2, R0, 0xfffffff0, RZ, 0xc0, !PT ;  /* 0xfffffff000027812 */ /* 0x000fe400078ec0ff */
[----:B------:R-:W-:Y:S02]  /*1060*/  SHF.R.S32.HI R19, RZ, 0x3, R10 ;  /* 0x00000003ff137819 */ /* 0x000fe4000001140a */
[----:B------:R-:W-:Y:S01]  /*1070*/  LOP3.LUT R3, R10, 0xfffffff8, RZ, 0xc0, !PT ;  /* 0xfffffff80a037812 */ /* 0x000fe200078ec0ff */
[C---:B------:R-:W-:Y:S01]  /*1080*/  IMAD.IADD R2, R18.reuse, 0x1, -R2 ;  /* 0x0000000112027824 */ /* 0x040fe200078e0a02 */
[----:B------:R-:W-:Y:S01]  /*1090*/  SHF.R.S32.HI R4, RZ, 0x4, R0 ;  /* 0x00000004ff047819 */ /* 0x000fe20000011400 */
[----:B------:R-:W-:Y:S01]  /*10a0*/  IMAD.SHL.U32 R5, R19, 0x40, RZ ;  /* 0x0000004013057824 */ /* 0x000fe200078e00ff */
[----:B------:R-:W-:Y:S01]  /*10b0*/  LEA.HI R14, R13, R18, RZ, 0x2 ;  /* 0x000000120d0e7211 */ /* 0x000fe200078f10ff */
[----:B------:R-:W-:Y:S01]  /*10c0*/  IMAD.IADD R9, R18, 0x1, -R3 ;  /* 0x0000000112097824 */ /* 0x000fe200078e0a03 */
[----:B------:R-:W-:-:S02]  /*10d0*/  LEA.HI R0, R0, R4, RZ, 0x1 ;  /* 0x0000000400007211 */ /* 0x000fc400078f08ff */
[----:B------:R-:W-:Y:S01]  /*10e0*/  SHF.R.S32.HI R6, RZ, 0x1f, R2 ;  /* 0x0000001fff067819 */ /* 0x000fe20000011402 */
[C---:B------:R-:W-:Y:S01]  /*10f0*/  IMAD.SHL.U32 R242, R9.reuse, 0x8, RZ ;  /* 0x0000000809f27824 */ /* 0x040fe200078e00ff */
[----:B------:R-:W-:Y:S01]  /*1100*/  LOP3.LUT R3, R0, 0xfffffffe, RZ, 0xc0, !PT ;  /* 0xfffffffe00037812 */ /* 0x000fe200078ec0ff */
[----:B------:R-:W-:Y:S01]  /*1110*/  IMAD.SHL.U32 R8, R9, 0x40, RZ ;  /* 0x0000004009087824 */ /* 0x000fe200078e00ff */
[----:B------:R-:W-:Y:S02]  /*1120*/  LOP3.LUT R0, R5, 0x1c0, RZ, 0xc0, !PT ;  /* 0x000001c005007812 */ /* 0x000fe400078ec0ff */
[----:B------:R-:W-:Y:S01]  /*1130*/  LEA.HI R11, R6, R2, RZ, 0x3 ;  /* 0x00000002060b7211 */ /* 0x000fe200078f18ff */
[----:B------:R-:W-:Y:S01]  /*1140*/  IMAD.IADD R12, R4, 0x1, -R3 ;  /* 0x00000001040c7824 */ /* 0x000fe200078e0a03 */
[----:B------:R-:W-:Y:S02]  /*1150*/  SHF.R.U32.HI R7, RZ, 0x3, R0 ;  /* 0x00000003ff077819 */ /* 0x000fe40000011600 */
[----:B------:R-:W-:-:S02]  /*1160*/  LOP3.LUT R6, R0, 0x38, R242, 0xf8, !PT ;  /* 0x0000003800067812 */ /* 0x000fc400078ef8f2 */
[----:B------:R-:W-:Y:S02]  /*1170*/  LOP3.LUT R5, R11, 0xfffffff8, RZ, 0xc0, !PT ;  /* 0xfffffff80b057812 */ /* 0x000fe400078ec0ff */
[----:B------:R-:W-:Y:S02]  /*1180*/  LOP3.LUT R0, R8, 0x1c0, RZ, 0xc0, !PT ;  /* 0x000001c008007812 */ /* 0x000fe400078ec0ff */
[----:B------:R-:W-:Y:S01]  /*1190*/  LOP3.LUT R8, R6, R7, RZ, 0x3c, !PT ;  /* 0x0000000706087212 */ /* 0x000fe200078e3cff */
[----:B------:R-:W-:Y:S01]  /*11a0*/  IMAD.IADD R6, R2, 0x1, -R5 ;  /* 0x0000000102067824 */ /* 0x000fe200078e0a05 */
[----:B------:R-:W-:Y:S02]  /*11b0*/  LOP3.LUT R2, R0, 0x8, R10, 0xf8, !PT ;  /* 0x0000000800027812 */ /* 0x000fe400078ef80a */
[----:B------:R-:W-:Y:S02]  /*11c0*/  SHF.R.U32.HI R0, RZ, 0x3, R0 ;  /* 0x00000003ff007819 */ /* 0x000fe40000011600 */
[----:B------:R-:W-:-:S02]  /*11d0*/  LEA.HI R3, R13, R18, RZ, 0x5 ;  /* 0x000000120d037211 */ /* 0x000fc400078f28ff */
[--C-:B------:R-:W-:Y:S02]  /*11e0*/  SHF.R.S32.HI R239, RZ, 0x2, R14.reuse ;  /* 0x00000002ffef7819 */ /* 0x100fe4000001140e */
[----:B------:R-:W-:Y:S02]  /*11f0*/  SHF.R.S32.HI R4, RZ, 0x1f, R14 ;  /* 0x0000001fff047819 */ /* 0x000fe4000001140e */
[----:B------:R-:W-:Y:S02]  /*1200*/  LOP3.LUT R15, R2, R0, RZ, 0x3c, !PT ;  /* 0x00000000020f7212 */ /* 0x000fe400078e3cff */
[----:B------:R-:W-:Y:S02]  /*1210*/  LOP3.LUT R0, R3, 0xffffffe0, RZ, 0xc0, !PT ;  /* 0xffffffe003007812 */ /* 0x000fe400078ec0ff */
[--C-:B------:R-:W-:Y:S02]  /*1220*/  SHF.R.S32.HI R7, RZ, 0x5, R3.reuse ;  /* 0x00000005ff077819 */ /* 0x100fe40000011403 */
[----:B------:R-:W-:Y:S01]  /*1230*/  LEA.HI R2, R4, R239, RZ, 0x3 ;  /* 0x000000ef04027211 */ /* 0x000fe200078f18ff */
[----:B------:R-:W-:Y:S01]  /*1240*/  IMAD.IADD R17, R18, 0x1, -R0 ;  /* 0x0000000112117824 */ /* 0x000fe200078e0a00 */
[----:B------:R-:W-:-:S02]  /*1250*/  SHF.R.S32.HI R3, RZ, 0x1f, R3 ;  /* 0x0000001fff037819 */ /* 0x000fc40000011403 */
[----:B------:R-:W-:Y:S01]  /*1260*/  LEA.HI R4, R13, R18, RZ, 0x6 ;  /* 0x000000120d047211 */ /* 0x000fe200078f30ff */
[----:B------:R-:W-:Y:S01]  /*1270*/  IMAD.MOV.U32 R13, RZ, RZ, 0x20 ;  /* 0x00000020ff0d7424 */ /* 0x000fe200078e00ff */
[----:B------:R-:W-:Y:S02]  /*1280*/  LOP3.LUT R2, R2, 0xfffffff8, RZ, 0xc0, !PT ;  /* 0xfffffff802027812 */ /* 0x000fe400078ec0ff */
[----:B------:R-:W-:Y:S01]  /*1290*/  LEA.HI R0, R3, R7, RZ, 0x3 ;  /* 0x0000000703007211 */ /* 0x000fe200078f18ff */
[----:B------:R-:W-:Y:S01]  /*12a0*/  IMAD.SHL.U32 R4, R4, 0x8, RZ ;  /* 0x0000000804047824 */ /* 0x000fe200078e00ff */
[----:B------:R-:W-:Y:S01]  /*12b0*/  SHF.R.S32.HI R10, RZ, 0x1f, R17 ;  /* 0x0000001fff0a7819 */ /* 0x000fe20000011411 */
[----:B------:R-:W-:Y:S01]  /*12c0*/  IMAD.IADD R3, R239, 0x1, -R2 ;  /* 0x00000001ef037824 */ /* 0x000fe200078e0a02 */
[----:B------:R-:W-:Y:S02]  /*12d0*/  LOP3.LUT R0, R0, 0xffffff8, RZ, 0xc0, !PT ;  /* 0x0ffffff800007812 */ /* 0x000fe400078ec0ff */
[----:B------:R-:W-:-:S02]  /*12e0*/  LEA.HI R10, R10, R17, RZ, 0x2 ;  /* 0x000000110a0a7211 */ /* 0x000fc400078f10ff */
[----:B------:R-:W-:Y:S01]  /*12f0*/  LOP3.LUT R212, R8, 0x7ffffe00, R4, 0xf8, !PT ;  /* 0x7ffffe0008d47812 */ /* 0x000fe200078ef804 */
[----:B------:R-:W-:Y:S01]  /*1300*/  IMAD.IADD R5, R7, 0x1, -R0 ;  /* 0x0000000107057824 */ /* 0x000fe200078e0a00 */
[----:B------:R-:W-:Y:S01]  /*1310*/  LOP3.LUT R2, R3, 0x1, RZ, 0xc0, !PT ;  /* 0x0000000103027812 */ /* 0x000fe200078ec0ff */
[----:B------:R-:W-:Y:S01]  /*1320*/  IMAD.SHL.U32 R0, R6, 0x40, RZ ;  /* 0x0000004006007824 */ /* 0x000fe200078e00ff */
[----:B------:R-:W-:Y:S01]  /*1330*/  SHF.R.S32.HI R4, RZ, 0x2, R10 ;  /* 0x00000002ff047819 */ /* 0x000fe2000001140a */
[----:B------:R-:W-:Y:S01]  /*1340*/  IMAD.SHL.U32 R212, R212, 0x2, RZ ;  /* 0x00000002d4d47824 */ /* 0x000fe200078e00ff */
[----:B------:R-:W-:Y:S01]  /*1350*/  ISETP.NE.U32.AND P0, PT, R2, 0x1, PT ;  /* 0x000000010200780c */ /* 0x000fe20003f05070 */
[----:B------:R-:W-:Y:S01]  /*1360*/  IMAD.SHL.U32 R2, R12, 0x8, RZ ;  /* 0x000000080c027824 */ /* 0x000fe200078e00ff */
[----:B------:R-:W-:Y:S01]  /*1370*/  LOP3.LUT R0, R0, 0x1c0, RZ, 0xc0, !PT ;  /* 0x000001c000007812 */ /* 0x000fe200078ec0ff */
[----:B------:R-:W-:Y:S01]  /*1380*/  IMAD R16, R5, 0x10, R4 ;  /* 0x0000001005107824 */ /* 0x000fe200078e0204 */
[----:B------:R-:W-:-:S02]  /*1390*/  LOP3.LUT R5, R14, 0xfffffffc, RZ, 0xc0, !PT ;  /* 0xfffffffc0e057812 */ /* 0x000fc400078ec0ff */
[----:B------:R-:W-:Y:S02]  /*13a0*/  LOP3.LUT R4, R0, 0x8, R2, 0xf8, !PT ;  /* 0x0000000800047812 */ /* 0x000fe400078ef802 */
[----:B------:R-:W-:Y:S01]  /*13b0*/  SHF.R.U32.HI R2, RZ, 0x3, R0 ;  /* 0x00000003ff027819 */ /* 0x000fe20000011600 */
[C---:B------:R-:W-:Y:S01]  /*13c0*/  IMAD.SHL.U32 R0, R3.reuse, 0x40, RZ ;  /* 0x0000004003007824 */ /* 0x040fe200078e00ff */
[----:B------:R-:W-:Y:S01]  /*13d0*/  R2P PR, R3, 0x6 ;  /* 0x0000000603007804 */ /* 0x000fe20000000000 */
[----:B------:R-:W-:Y:S01]  /*13e0*/  IMAD.IADD R18, R18, 0x1, -R5 ;  /* 0x0000000112127824 */ /* 0x000fe200078e0a05 */
[C---:B------:R-:W-:Y:S01]  /*13f0*/  LOP3.LUT P6, RZ, R6.reuse, 0x2, RZ, 0xc0, !PT ;  /* 0x0000000206ff7812 */ /* 0x040fe200078cc0ff */
[----:B------:R-:W-:Y:S01]  /*1400*/  STL [R1+0x4c], R16 ;  /* 0x00004c1001007387 */ /* 0x000fe20000100800 */
[----:B------:R-:W-:Y:S01]  /*1410*/  LOP3.LUT P5, RZ, R6, 0x4, RZ, 0xc0, !PT ;  /* 0x0000000406ff7812 */ /* 0x000fe200078ac0ff */
[----:B------:R-:W-:Y:S01]  /*1420*/  IMAD.SHL.U32 R102, R18, 0x8, RZ ;  /* 0x0000000812667824 */ /* 0x000fe200078e00ff */
[----:B------:R-:W-:Y:S01]  /*1430*/  LOP3.LUT R6, R4, R2, RZ, 0x3c, !PT ;  /* 0x0000000204067212 */ /* 0x000fe200078e3cff */
[----:B------:R-:W-:Y:S01]  /*1440*/  IMAD.SHL.U32 R2, R11, 0x40, RZ ;  /* 0x000000400b027824 */ /* 0x000fe200078e00ff */
[----:B------:R-:W-:Y:S01]  /*1450*/  LOP3.LUT R8, R0, 0x1c0, RZ, 0xc0, !PT ;  /* 0x000001c000087812 */ /* 0x000fe200078ec0ff */
[----:B------:R-:W-:Y:S01]  /*1460*/  IMAD.SHL.U32 R0, R7, 0x400, RZ ;  /* 0x0000040007007824 */ /* 0x000fe200078e00ff */
[----:B------:R-:W-:Y:S01]  /*1470*/  IADD3 R14, R239, 0x40, RZ ;  /* 0x00000040ef0e7810 */ /* 0x000fe20007ffe0ff */
[----:B------:R-:W-:Y:S01]  /*1480*/  IMAD.SHL.U32 R7, R7, 0x200, RZ ;  /* 0x0000020007077824 */ /* 0x000fe200078e00ff */
[----:B------:R-:W-:Y:S01]  /*1490*/  SHF.R.U32.HI R3, RZ, 0x3, R8 ;  /* 0x00000003ff037819 */ /* 0x000fe20000011608 */
[----:B------:R-:W-:Y:S01]  /*14a0*/  IMAD R11, R18, 0x2, R0 ;  /* 0x00000002120b7824 */ /* 0x000fe200078e0200 */
[----:B------:R-:W-:Y:S01]  /*14b0*/  LOP3.LUT R4, R8, 0x18, R102, 0xf8, !PT ;  /* 0x0000001808047812 */ /* 0x000fe200078ef866 */
[----:B------:R1:W-:Y:S01]  /*14c0*/  STL [R1+0x14], R8 ;  /* 0x0000140801007387 */ /* 0x0003e20000100800 */
[----:B------:R-:W-:Y:S01]  /*14d0*/  LOP3.LUT R5, R2, 0xfffffe00, RZ, 0xc0, !PT ;  /* 0xfffffe0002057812 */ /* 0x000fe200078ec0ff */
[----:B------:R-:W-:Y:S01]  /*14e0*/  IMAD R2, R12, 0x200, R15 ;  /* 0x000002000c027824 */ /* 0x000fe200078e020f */
[----:B------:R-:W-:Y:S01]  /*14f0*/  LOP3.LUT R234, R7, R4, R3, 0xf6, !PT ;  /* 0x0000000407ea7212 */ /* 0x000fe200078ef603 */
[----:B------:R-:W-:Y:S01]  /*1500*/  IMAD.MOV.U32 R12, RZ, RZ, 0x40 ;  /* 0x00000040ff0c7424 */ /* 0x000fe200078e00ff */
[-C--:B------:R-:W-:Y:S01]  /*1510*/  IADD3 R4, R6, R5.reuse, R0 ;  /* 0x0000000506047210 */ /* 0x080fe20007ffe000 */
[C---:B------:R-:W-:Y:S01]  /*1520*/  IMAD R0, R9.reuse, 0x20, R19 ;  /* 0x0000002009007824 */ /* 0x040fe200078e0213 */
[----:B------:R-:W-:Y:S01]  /*1530*/  LOP3.LUT P4, RZ, R9, 0x2, RZ, 0xc0, !PT ;  /* 0x0000000209ff7812 */ /* 0x000fe2000788c0ff */
[----:B------:R-:W-:Y:S01]  /*1540*/  IMAD.SHL.U32 R142, R18, 0x4, RZ ;  /* 0x00000004128e7824 */ /* 0x000fe200078e00ff */
[----:B------:R-:W-:-:S02]  /*1550*/  LOP3.LUT R5, R6, R5, RZ, 0xfc, !PT ;  /* 0x0000000506057212 */ /* 0x000fc400078efcff */
[----:B------:R2:W-:Y:S01]  /*1560*/  STL [R1+0x44], R0 ;  /* 0x0000440001007387 */ /* 0x0005e20000100800 */
[----:B------:R-:W-:Y:S02]  /*1570*/  SHF.R.S32.HI R7, RZ, 0x1f, R14 ;  /* 0x0000001fff077819 */ /* 0x000fe4000001140e */
[----:B------:R-:W-:Y:S02]  /*1580*/  LEA R149, R2, 0x6100, 0x1 ;  /* 0x0000610002957811 */ /* 0x000fe400078e08ff */
[----:B------:R-:W-:Y:S02]  /*1590*/  LOP3.LUT P3, RZ, R9, 0x4, RZ, 0xc0, !PT ;  /* 0x0000000409ff7812 */ /* 0x000fe4000786c0ff */
[C---:B------:R-:W-:Y:S02]  /*15a0*/  IADD3 R200, R149.reuse, 0x20, RZ ;  /* 0x0000002095c87810 */ /* 0x040fe40007ffe0ff */
[----:B------:R-:W-:Y:S02]  /*15b0*/  @P4 IADD3 R200, R149, -0x20, RZ ;  /* 0xffffffe095c84810 */ /* 0x000fe40007ffe0ff */
[----:B------:R-:W-:-:S02]  /*15c0*/  LEA R196, R4, 0xc100, 0x1 ;  /* 0x0000c10004c47811 */ /* 0x000fc400078e08ff */
[----:B------:R-:W-:Y:S02]  /*15d0*/  LEA R150, R5, 0x100, 0x1 ;  /* 0x0000010005967811 */ /* 0x000fe400078e08ff */
[----:B-1----:R-:W-:Y:S02]  /*15e0*/  LOP3.LUT R8, R3, R8, RZ, 0xfc, !PT ;  /* 0x0000000803087212 */ /* 0x002fe400078efcff */
[----:B------:R-:W-:Y:S02]  /*15f0*/  LEA.HI R3, R18, R18, RZ, 0x1 ;  /* 0x0000001212037211 */ /* 0x000fe400078f08ff */
[C---:B------:R-:W-:Y:S01]  /*1600*/  IADD3 R145, R142.reuse, 0x20, RZ ;  /* 0x000000208e917810 */ /* 0x040fe20007ffe0ff */
[----:B------:R-:W-:Y:S01]  /*1610*/  IMAD.IADD R11, R11, 0x1, R8 ;  /* 0x000000010b0b7824 */ /* 0x000fe200078e0208 */
[----:B------:R-:W-:Y:S02]  /*1620*/  LOP3.LUT R6, R3, 0x1ffffffe, RZ, 0xc0, !PT ;  /* 0x1ffffffe03067812 */ /* 0x000fe400078ec0ff */
[----:B------:R-:W-:Y:S01]  /*1630*/  LEA.HI R3, R7, R14, RZ, 0x3 ;  /* 0x0000000e07037211 */ /* 0x000fe200078f18ff */
[----:B------:R-:W-:Y:S01]  /*1640*/  IMAD.IADD R107, R142, 0x1, R145 ;  /* 0x000000018e6b7824 */ /* 0x000fe200078e0291 */
[----:B------:R-:W-:Y:S01]  /*1650*/  LOP3.LUT R7, R10, 0x7ffffffc, RZ, 0xc0, !PT ;  /* 0x7ffffffc0a077812 */ /* 0x000fe200078ec0ff */
[----:B--2---:R-:W-:Y:S01]  /*1660*/  IMAD.SHL.U32 R0, R14, 0x40, RZ ;  /* 0x000000400e007824 */ /* 0x004fe200078e00ff */
[----:B------:R-:W-:Y:S01]  /*1670*/  IADD3 R144, R142, 0x40, RZ ;  /* 0x000000408e907810 */ /* 0x000fe20007ffe0ff */
[----:B------:R-:W-:Y:S01]  /*1680*/  IMAD.IADD R6, R18, 0x1, -R6 ;  /* 0x0000000112067824 */ /* 0x000fe200078e0a06 */
[----:B------:R-:W-:Y:S01]  /*1690*/  LEA R234, R234, 0x100, 0x1 ;  /* 0x00000100eaea7811 */ /* 0x000fe200078e08ff */
[----:B------:R-:W-:Y:S01]  /*16a0*/  IMAD.SHL.U32 R3, R3, 0x40, RZ ;  /* 0x0000004003037824 */ /* 0x000fe200078e00ff */
[----:B------:R-:W-:Y:S01]  /*16b0*/  LOP3.LUT R8, R0, 0x1c0, RZ, 0xc0, !PT ;  /* 0x000001c000087812 */ /* 0x000fe200078ec0ff */
[----:B------:R-:W-:Y:S01]  /*16c0*/  IMAD R2, R6, 0x8, R16 ;  /* 0x0000000806027824 */ /* 0x000fe200078e0210 */
[----:B------:R-:W-:Y:S01]  /*16d0*/  SEL R0, R12, 0xffffffc0, !P3 ;  /* 0xffffffc00c007807 */ /* 0x000fe20005800000 */
[----:B------:R-:W-:Y:S01]  /*16e0*/  IMAD.IADD R241, R17, 0x1, -R7 ;  /* 0x0000000111f17824 */ /* 0x000fe200078e0a07 */
[----:B------:R-:W-:Y:S01]  /*16f0*/  SHF.R.U32.HI R8, RZ, 0x3, R8 ;  /* 0x00000003ff087819 */ /* 0x000fe20000011608 */
[----:B------:R-:W-:Y:S01]  /*1700*/  IMAD.IADD R106, R142, 0x1, R144 ;  /* 0x000000018e6a7824 */ /* 0x000fe200078e0290 */
[----:B------:R-:W-:Y:S01]  /*1710*/  SEL R8, R13, 0xffffffe0, !P1 ;  /* 0xffffffe00d087807 */ /* 0x000fe20004800000 */
[----:B------:R-:W-:Y:S01]  /*1720*/  IMAD.IADD R195, R149, 0x1, R0 ;  /* 0x0000000195c37824 */ /* 0x000fe200078e0200 */
[----:B------:R-:W-:Y:S01]  /*1730*/  LEA R6, R11, 0x80, 0x1 ;  /* 0x000000800b067811 */ /* 0x000fe200078e08ff */
[----:B------:R-:W-:Y:S01]  /*1740*/  IMAD.IADD R192, R0, 0x1, R200 ;  /* 0x0000000100c07824 */ /* 0x000fe200078e02c8 */
[----:B------:R-:W-:Y:S01]  /*1750*/  SEL R7, R12, 0xffffffc0, !P2 ;  /* 0xffffffc00c077807 */ /* 0x000fe20005000000 */
[----:B------:R-:W-:Y:S01]  /*1760*/  IMAD.SHL.U32 R241, R241, 0x2, RZ ;  /* 0x00000002f1f17824 */ /* 0x000fe200078e00ff */
[----:B------:R-:W-:Y:S01]  /*1770*/  LOP3.LUT R3, R3, 0xfffffe00, RZ, 0xc0, !PT ;  /* 0xfffffe0003037812 */ /* 0x000fe200078ec0ff */
[C---:B------:R-:W-:Y:S01]  /*1780*/  IMAD.IADD R10, R6.reuse, 0x1, R8 ;  /* 0x00000001060a7824 */ /* 0x040fe200078e0208 */
[C---:B------:R-:W-:Y:S01]  /*1790*/  IADD3 R9, R6.reuse, -0x10, RZ ;  /* 0xfffffff006097810 */ /* 0x040fe20007ffe0ff */
[C-C-:B------:R-:W-:Y:S01]  /*17a0*/  IMAD.IADD R0, R6.reuse, 0x1, R7.reuse ;  /* 0x0000000106007824 */ /* 0x140fe200078e0207 */
[----:B------:R-:W-:Y:S01]  /*17b0*/  @P0 IADD3 R9, R6, 0x10, RZ ;  /* 0x0000001006090810 */ /* 0x000fe20007ffe0ff */
[----:B------:R1:W-:Y:S01]  /*17c0*/  STL [R1+0x40], R3 ;  /* 0x0000400301007387 */ /* 0x0003e20000100800 */
[----:B------:R-:W-:Y:S01]  /*17d0*/  IADD3 R148, R142, 0x10, RZ ;  /* 0x000000108e947810 */ /* 0x000fe20007ffe0ff */
[----:B------:R-:W-:Y:S01]  /*17e0*/  IMAD.IADD R235, R234, 0x1, R7 ;  /* 0x00000001eaeb7824 */ /* 0x000fe200078e0207 */
[C---:B------:R-:W-:Y:S01]  /*17f0*/  IADD3 R147, R142.reuse, 0x30, RZ ;  /* 0x000000308e937810 */ /* 0x040fe20007ffe0ff */
[----:B------:R2:W-:Y:S01]  /*1800*/  STL [R1+0x10], R2 ;  /* 0x0000100201007387 */ /* 0x0005e20000100800 */
[----:B------:R-:W-:-:S02]  /*1810*/  IADD3 R146, R142, 0x50, RZ ;  /* 0x000000508e927810 */ /* 0x000fc40007ffe0ff */
[C---:B------:R-:W-:Y:S01]  /*1820*/  IADD3 R211, R200.reuse, 0x800, RZ ;  /* 0x00000800c8d37810 */ /* 0x040fe20007ffe0ff */
        /* <DEDUP_REMOVED lines=8> */
[C---:B------:R-:W-:Y:S02]  /*18b0*/  IADD3 R205, R200.reuse, 0x3800, RZ ;  /* 0x00003800c8cd7810 */ /* 0x040fe40007ffe0ff */
[C---:B------:R-:W-:Y:S02]  /*18c0*/  IADD3 R204, R200.reuse, 0x4000, RZ ;  /* 0x00004000c8cc7810 */ /* 0x040fe40007ffe0ff */
[C---:B------:R-:W-:Y:S02]  /*18d0*/  IADD3 R203, R200.reuse, 0x4800, RZ ;  /* 0x00004800c8cb7810 */ /* 0x040fe40007ffe0ff */
[----:B-1----:R-:W-:Y:S02]  /*18e0*/  SEL R3, R13, 0xffffffe0, !P6 ;  /* 0xffffffe00d037807 */ /* 0x002fe40007000000 */
[----:B------:R-:W-:Y:S02]  /*18f0*/  IADD3 R202, R200, 0x5000, RZ ;  /* 0x00005000c8ca7810 */ /* 0x000fe40007ffe0ff */
[----:B--2---:R-:W-:Y:S01]  /*1900*/  SEL R2, R12, 0xffffffc0, !P5 ;  /* 0xffffffc00c027807 */ /* 0x004fe20006800000 */
[----:B------:R-:W-:Y:S01]  /*1910*/  IMAD.IADD R197, R196, 0x1, R3 ;  /* 0x00000001c4c57824 */ /* 0x000fe200078e0203 */
[----:B------:R-:W-:Y:S01]  /*1920*/  IADD3 R201, R200, 0x5800, RZ ;  /* 0x00005800c8c97810 */ /* 0x000fe20007ffe0ff */
[----:B------:R-:W-:-:S02]  /*1930*/  IMAD.IADD R151, R3, 0x1, R150 ;  /* 0x0000000103977824 */ /* 0x000fc400078e0296 */
[C---:B------:R-:W-:Y:S02]  /*1940*/  IMAD.IADD R3, R7.reuse, 0x1, R9 ;  /* 0x0000000107037824 */ /* 0x040fe400078e0209 */
[----:B------:R-:W-:Y:S02]  /*1950*/  IMAD.IADD R199, R196, 0x1, R2 ;  /* 0x00000001c4c77824 */ /* 0x000fe400078e0202 */
[----:B---3--:R-:W-:Y:S02]  /*1960*/  IMAD.IADD R0, R7, 0x1, R10 ;  /* 0x0000000107007824 */ /* 0x008fe400078e020a */
[C---:B------:R-:W-:Y:S02]  /*1970*/  IMAD.IADD R194, R2.reuse, 0x1, R150 ;  /* 0x0000000102c27824 */ /* 0x040fe400078e0296 */
[----:B------:R-:W-:Y:S01]  /*1980*/  IMAD.IADD R198, R197, 0x1, R2 ;  /* 0x00000001c5c67824 */ /* 0x000fe200078e0202 */
[----:B------:R1:W-:Y:S01]  /*1990*/  STL [R1+0x38], R0 ;  /* 0x0000380001007387 */ /* 0x0003e20000100800 */
[----:B------:R-:W-:-:S02]  /*19a0*/  IMAD.IADD R193, R2, 0x1, R151 ;  /* 0x0000000102c17824 */ /* 0x000fc400078e0297 */
[----:B-1----:R-:W-:-:S05]  /*19b0*/  IMAD.IADD R0, R8, 0x1, R9 ;  /* 0x0000000108007824 */ /* 0x002fca00078e0209 */
[----:B------:R1:W-:Y:S04]  /*19c0*/  STL [R1+0x28], R0 ;  /* 0x0000280001007387 */ /* 0x0003e80000100800 */
[----:B------:R2:W-:Y:S01]  /*19d0*/  STL [R1+0x34], R3 ;  /* 0x0000340301007387 */ /* 0x0005e20000100800 */
[----:B-1----:R-:W-:-:S05]  /*19e0*/  IMAD.IADD R0, R7, 0x1, R0 ;  /* 0x0000000107007824 */ /* 0x002fca00078e0200 */
[----:B------:R2:W-:Y:S02]  /*19f0*/  STL [R1+0x30], R0 ;  /* 0x0000300001007387 */ /* 0x0005e40000100800 */
.L_x_1172:
[----:B------:R-:W-:-:S04]  /*1a00*/  IMAD.MOV.U32 R13, RZ, RZ, 0x4 ;  /* 0x00000004ff0d7424 */ /* 0x000fc800078e00ff */
[----:B--2---:R-:W-:-:S05]  /*1a10*/  IMAD.WIDE R2, R251, R13, c[0x0][0x588] ;  /* 0x00016200fb027625 */ /* 0x004fca00078e020d */
[----:B------:R-:W2:Y:S01]  /*1a20*/  LDG.E R14, [R2.64] ;  /* 0x00000006020e7981 */ /* 0x000ea2000c1e1900 */
[----:B------:R-:W-:Y:S01]  /*1a30*/  ISETP.NE.U32.AND P4, PT, RZ, c[0x0][0x360], PT ;  /* 0x0000d800ff007a0c */ /* 0x000fe20003f85070 */
[----:B------:R-:W-:Y:S01]  /*1a40*/  CS2R R132, SRZ ;  /* 0x0000000000847805 */ /* 0x000fe2000001ff00 */
        /* <DEDUP_REMOVED lines=8> */
[----:B------:R-:W-:Y:S01]  /*1ad0*/  IMAD.MOV.U32 R12, RZ, RZ, RZ ;  /* 0x000000ffff0c7224 */ /* 0x000fe200078e00ff */
[----:B--2---:R-:W-:Y:S01]  /*1ae0*/  SHF.R.S32.HI R168, RZ, 0x1f, R14 ;  /* 0x0000001fffa87819 */ /* 0x004fe2000001140e */
[----:B------:R1:W-:Y:S01]  /*1af0*/  STL [R1], R14 ;  /* 0x0000000e01007387 */ /* 0x0003e20000100800 */
[C---:B------:R-:W-:Y:S02]  /*1b00*/  @P4 LEA R2, P0, R14.reuse, c[0x0][0x360], 0x2 ;  /* 0x0000d8000e024a11 */ /* 0x040fe400078010ff */
[----:B------:R-:W-:-:S02]  /*1b10*/  @P2 LEA R4, P1, R14, c[0x0][0x370], 0x2 ;  /* 0x0000dc000e042a11 */ /* 0x000fc400078210ff */
[C-C-:B------:R-:W-:Y:S02]  /*1b20*/  @P4 LEA.HI.X R3, R14.reuse, c[0x0][0x364], R168.reuse, 0x2, P0 ;  /* 0x0000d9000e034a11 */ /* 0x140fe400000f14a8 */
[----:B------:R-:W-:-:S03]  /*1b30*/  @P2 LEA.HI.X R5, R14, c[0x0][0x374], R168, 0x2, P1 ;  /* 0x0000dd000e052a11 */ /* 0x000fc600008f14a8 */
[----:B------:R2:W3:Y:S01]  /*1b40*/  @P4 LDG.E R0, [R2.64] ;  /* 0x0000000602004981 */ /* 0x0004e2000c1e1900 */
[----:B------:R-:W-:-:S03]  /*1b50*/  ISETP.NE.U32.AND P0, PT, RZ, c[0x0][0x350], PT ;  /* 0x0000d400ff007a0c */ /* 0x000fc60003f05070 */
[----:B------:R4:W5:Y:S01]  /*1b60*/  @P2 LDG.E R133, [R4.64] ;  /* 0x0000000604852981 */ /* 0x000962000c1e1900 */
[----:B------:R-:W-:Y:S02]  /*1b70*/  ISETP.NE.AND.EX P6, PT, RZ, c[0x0][0x354], PT, P0 ;  /* 0x0000d500ff007a0c */ /* 0x000fe40003fc5300 */
[----:B------:R-:W-:-:S04]  /*1b80*/  LEA R6, P2, R14, c[0x0][0x348], 0x2 ;  /* 0x0000d2000e067a11 */ /* 0x000fc800078410ff */
[----:B------:R-:W-:-:S05]  /*1b90*/  LEA.HI.X R7, R14, c[0x0][0x34c], R168, 0x2, P2 ;  /* 0x0000d3000e077a11 */ /* 0x000fca00010f14a8 */
[----:B------:R1:W5:Y:S01]  /*1ba0*/  @P3 LDG.E R185, [R6.64] ;  /* 0x0000000606b93981 */ /* 0x000362000c1e1900 */
[C---:B--2---:R-:W-:Y:S02]  /*1bb0*/  LEA R2, P0, R14.reuse, c[0x0][0x358], 0x2 ;  /* 0x0000d6000e027a11 */ /* 0x044fe400078010ff */
[C---:B----4-:R-:W-:Y:S02]  /*1bc0*/  LEA R4, P1, R14.reuse, c[0x0][0x350], 0x2 ;  /* 0x0000d4000e047a11 */ /* 0x050fe400078210ff */
[C-C-:B------:R-:W-:Y:S02]  /*1bd0*/  LEA.HI.X R3, R14.reuse, c[0x0][0x35c], R168.reuse, 0x2, P0 ;  /* 0x0000d7000e037a11 */ /* 0x140fe400000f14a8 */
[----:B------:R-:W-:-:S03]  /*1be0*/  LEA.HI.X R5, R14, c[0x0][0x354], R168, 0x2, P1 ;  /* 0x0000d5000e057a11 */ /* 0x000fc600008f14a8 */
[----:B------:R1:W5:Y:S04]  /*1bf0*/  @P5 LDG.E R12, [R2.64] ;  /* 0x00000006020c5981 */ /* 0x000368000c1e1900 */
[----:B------:R1:W5:Y:S01]  /*1c00*/  @P6 LDG.E R132, [R4.64] ;  /* 0x0000000604846981 */ /* 0x000362000c1e1900 */
[----:B------:R-:W-:-:S05]  /*1c10*/  LOP3.LUT R20, R250, 0xffff, RZ, 0xc0, !PT ;  /* 0x0000fffffa147812 */ /* 0x000fca00078ec0ff */
[----:B------:R1:W-:Y:S01]  /*1c20*/  STL [R1+0xc], R20 ;  /* 0x00000c1401007387 */ /* 0x0003e20000100800 */
[----:B------:R-:W-:Y:S03]  /*1c30*/  YIELD ;  /* 0x0000000000007946 */ /* 0x000fe60003800000 */
[----:B---3--:R1:W-:Y:S01]  /*1c40*/  @P4 STL [R1+0x8], R0 ;  /* 0x0000080001004387 */ /* 0x0083e20000100800 */
[----:B------:R-:W-:Y:S05]  /*1c50*/  @P4 BRA `(.L_x_1014) ;  /* 0x0000007000004947 */ /* 0x000fea0003800000 */
[----:B-1----:R-:W-:-:S05]  /*1c60*/  MOV R0, c[0x0][0x168] ;  /* 0x00005a0000007a02 */ /* 0x002fca0000000f00 */
[----:B------:R1:W-:Y:S01]  /*1c70*/  STL [R1+0x8], R0 ;  /* 0x0000080001007387 */ /* 0x0003e20000100800 */
[----:B------:R-:W-:Y:S05]  /*1c80*/  @!P3 BRA `(.L_x_1014) ;  /* 0x000000400000b947 */ /* 0x000fea0003800000 */
[----:B------:R-:W2:Y:S04]  /*1c90*/  LDG.E R8, [R6.64] ;  /* 0x0000000606087981 */ /* 0x000ea8000c1e1900 */
[----:B-1----:R-:W2:Y:S02]  /*1ca0*/  LDG.E R0, [R6.64+0x4] ;  /* 0x0000040606007981 */ /* 0x002ea4000c1e1900 */
[----:B--2---:R-:W-:-:S05]  /*1cb0*/  IADD3 R0, -R8, R0, RZ ;  /* 0x0000000008007210 */ /* 0x004fca0007ffe1ff */
[----:B------:R1:W-:Y:S02]  /*1cc0*/  STL [R1+0x8], R0 ;  /* 0x0000080001007387 */ /* 0x0003e40000100800 */
.L_x_1014:
[----:B------:R-:W-:-:S04]  /*1cd0*/  ISETP.NE.U32.AND P0, PT, RZ, c[0x0][0x368], PT ;  /* 0x0000da00ff007a0c */ /* 0x000fc80003f05070 */
[----:B------:R-:W-:-:S13]  /*1ce0*/  ISETP.NE.AND.EX P0, PT, RZ, c[0x0][0x36c], PT, P0 ;  /* 0x0000db00ff007a0c */ /* 0x000fda0003f05300 */
[----:B------:R-:W-:Y:S05]  /*1cf0*/  @!P0 BRA `(.L_x_1015) ;  /* 0x0000004000008947 */ /* 0x000fea0003800000 */
[----:B-1----:R-:W-:-:S04]  /*1d00*/  LEA R6, P0, R14, c[0x0][0x368], 0x2 ;  /* 0x0000da000e067a11 */ /* 0x002fc800078010ff */
[----:B------:R-:W-:-:S05]  /*1d10*/  LEA.HI.X R7, R14, c[0x0][0x36c], R168, 0x2, P0 ;  /* 0x0000db000e077a11 */ /* 0x000fca00000f14a8 */
[----:B------:R1:W5:Y:S01]  /*1d20*/  LDG.E R6, [R6.64] ;  /* 0x0000000606067981 */ /* 0x000362000c1e1900 */
[----:B------:R-:W-:Y:S05]  /*1d30*/  BRA `(.L_x_1016) ;  /* 0x0000005000007947 */ /* 0x000fea0003800000 */
.L_x_1015:
[----:B-1----:R-:W-:Y:S01]  /*1d40*/  MOV R6, c[0x0][0x1d0] ;  /* 0x0000740000067a02 */ /* 0x002fe20000000f00 */
[----:B------:R-:W-:Y:S05]  /*1d50*/  @!P6 BRA `(.L_x_1016) ;  /* 0x000000300000e947 */ /* 0x000fea0003800000 */
[----:B------:R-:W2:Y:S04]  /*1d60*/  LDG.E R6, [R4.64] ;  /* 0x0000000604067981 */ /* 0x000ea8000c1e1900 */
[----:B------:R-:W2:Y:S02]  /*1d70*/  LDG.E R0, [R4.64+0x4] ;  /* 0x0000040604007981 */ /* 0x000ea4000c1e1900 */
[----:B--2---:R-:W-:Y:S02]  /*1d80*/  IADD3 R6, -R6, R0, RZ ;  /* 0x0000000006067210 */ /* 0x004fe40007ffe1ff */
.L_x_1016:
[----:B------:R2:W3:Y:S04]  /*1d90*/  @P5 LDG.E R5, [R2.64] ;  /* 0x0000000602055981 */ /* 0x0004e8000c1e1900 */
[----:B------:R2:W3:Y:S04]  /*1da0*/  @P5 LDG.E R4, [R2.64+0x4] ;  /* 0x0000040602045981 */ /* 0x0004e8000c1e1900 */
[----:B-1----:R-:W4:Y:S01]  /*1db0*/  LDL R7, [R1+0x8] ;  /* 0x0000080001077983 */ /* 0x002f220000100800 */
[----:B------:R-:W-:-:S04]  /*1dc0*/  ISETP.NE.U32.AND P0, PT, RZ, c[0x0][0x378], PT ;  /* 0x0000de00ff007a0c */ /* 0x000fc80003f05070 */
[----:B------:R-:W-:Y:S01]  /*1dd0*/  ISETP.NE.AND.EX P1, PT, RZ, c[0x0][0x37c], PT, P0 ;  /* 0x0000df00ff007a0c */ /* 0x000fe20003f25300 */
[----:B------:R-:W-:Y:S02]  /*1de0*/  IMAD.MOV.U32 R0, RZ, RZ, c[0x0][0x2c4] ;  /* 0x0000b100ff007624 */ /* 0x000fe400078e00ff */
[----:B------:R-:W-:Y:S02]  /*1df0*/  IMAD.SHL.U32 R249, R249, 0x80, RZ ;  /* 0x00000080f9f97824 */ /* 0x000fe400078e00ff */
[----:B-----5:R-:W-:-:S08]  /*1e00*/  IMAD.MOV.U32 R131, RZ, RZ, R6 ;  /* 0x000000ffff837224 */ /* 0x020fd000078e0006 */
[----:B--2---:R-:W-:-:S04]  /*1e10*/  @P1 LEA R2, P0, R14, c[0x0][0x378], 0x2 ;  /* 0x0000de000e021a11 */ /* 0x004fc800078010ff */
[----:B------:R-:W-:Y:S02]  /*1e20*/  @P1 LEA.HI.X R3, R14, c[0x0][0x37c], R168, 0x2, P0 ;  /* 0x0000df000e031a11 */ /* 0x000fe400000f14a8 */
[----:B------:R-:W-:Y:S01]  /*1e30*/  ISETP.NE.AND P0, PT, R0, 0x1, PT ;  /* 0x000000010000780c */ /* 0x000fe20003f05270 */
[----:B------:R-:W-:Y:S01]  /*1e40*/  IMAD.MOV.U32 R76, RZ, RZ, c[0x0][0x228] ;  /* 0x00008a00ff4c7624 */ /* 0x000fe200078e00ff */
[----:B------:R-:W-:Y:S01]  /*1e50*/  IADD3 R0, R249, 0x7f, RZ ;  /* 0x0000007ff9007810 */ /* 0x000fe20007ffe0ff */
[----:B------:R-:W-:Y:S01]  /*1e60*/  IMAD.IADD R8, R6, 0x1, -R133 ;  /* 0x0000000106087824 */ /* 0x000fe200078e0a85 */
[----:B------:R1:W5:Y:S09]  /*1e70*/  @P1 LDG.E R131, [R2.64] ;  /* 0x0000000602831981 */ /* 0x000372000c1e1900 */
[----:B-1----:R-:W-:-:S05]  /*1e80*/  @P0 IMAD.HI.U32 R2, R0, c[0x0][0x2c8], RZ ;  /* 0x0000b20000020a27 */ /* 0x002fca00078e00ff */
[----:B------:R-:W-:Y:S01]  /*1e90*/  @P0 SHF.R.U32.HI R0, RZ, c[0x0][0x2cc], R2 ;  /* 0x0000b300ff000a19 */ /* 0x000fe20000011602 */
[----:B------:R-:W-:Y:S01]  /*1ea0*/  BSSY B0, `(.L_x_1017) ;  /* 0x0000037000007945 */ /* 0x000fe20003800000 */
[----:B---3--:R-:W-:-:S04]  /*1eb0*/  @P5 IMAD.IADD R76, R4, 0x1, -R5 ;  /* 0x00000001044c5824 */ /* 0x008fc800078e0a05 */
[----:B------:R-:W-:-:S05]  /*1ec0*/  IMAD.IADD R3, R8, 0x1, R76 ;  /* 0x0000000108037824 */ /* 0x000fca00078e024c */
[C---:B----4-:R-:W-:Y:S01]  /*1ed0*/  IADD3 R140, R3.reuse, 0x40, -R7 ;  /* 0x00000040038c7810 */ /* 0x050fe20007ffe807 */
[----:B------:R1:W-:Y:S01]  /*1ee0*/  STL [R1+0x4], R3 ;  /* 0x0000040301007387 */ /* 0x0003e20000100800 */
[----:B------:R-:W-:-:S03]  /*1ef0*/  IADD3 R2, R3, 0x3f, RZ ;  /* 0x0000003f03027810 */ /* 0x000fc60007ffe0ff */
[----:B------:R-:W-:Y:S01]  /*1f00*/  IMAD.IADD R0, R140, 0x1, R0 ;  /* 0x000000018c007824 */ /* 0x000fe200078e0200 */
[----:B------:R-:W-:Y:S02]  /*1f10*/  LOP3.LUT R7, R250, 0xff0000, RZ, 0xc0, !PT ;  /* 0x00ff0000fa077812 */ /* 0x000fe400078ec0ff */
[----:B------:R-:W-:Y:S02]  /*1f20*/  SHF.R.S32.HI R4, RZ, 0x1f, R2 ;  /* 0x0000001fff047819 */ /* 0x000fe40000011402 */
[----:B------:R-:W-:Y:S02]  /*1f30*/  SHF.R.S32.HI R5, RZ, 0x1f, R0 ;  /* 0x0000001fff057819 */ /* 0x000fe40000011400 */
[----:B------:R-:W-:Y:S02]  /*1f40*/  LEA.HI R2, R4, R2, RZ, 0x6 ;  /* 0x0000000204027211 */ /* 0x000fe400078f30ff */
[----:B------:R-:W-:Y:S02]  /*1f50*/  LEA.HI R0, R5, R0, RZ, 0x6 ;  /* 0x0000000005007211 */ /* 0x000fe400078f30ff */
[----:B-1----:R-:W-:-:S04]  /*1f60*/  LOP3.LUT R3, R250, 0xff000000, RZ, 0xc0, !PT ;  /* 0xff000000fa037812 */ /* 0x002fc800078ec0ff */
[----:B------:R-:W-:-:S04]  /*1f70*/  SHF.R.U32.HI R3, RZ, 0x8, R3 ;  /* 0x00000008ff037819 */ /* 0x000fc80000011603 */
[----:B------:R-:W-:-:S04]  /*1f80*/  LEA.HI R3, R7, R3, RZ, 0x10 ;  /* 0x0000000307037211 */ /* 0x000fc800078f80ff */
[----:B------:R-:W-:Y:S02]  /*1f90*/  SHF.R.U32.HI R9, RZ, 0x10, R3 ;  /* 0x00000010ff097819 */ /* 0x000fe40000011603 */
[----:B------:R-:W-:Y:S02]  /*1fa0*/  LOP3.LUT R15, R3, 0xff, RZ, 0xc0, !PT ;  /* 0x000000ff030f7812 */ /* 0x000fe400078ec0ff */
[----:B------:R-:W-:Y:S02]  /*1fb0*/  SHF.R.S32.HI R139, RZ, 0x6, R2 ;  /* 0x00000006ff8b7819 */ /* 0x000fe40000011402 */
[----:B------:R-:W-:Y:S01]  /*1fc0*/  SHF.R.S32.HI R0, RZ, 0x6, R0 ;  /* 0x00000006ff007819 */ /* 0x000fe20000011400 */
[----:B------:R1:W-:Y:S03]  /*1fd0*/  STL [R1+0x1c], R9 ;  /* 0x00001c0901007387 */ /* 0x0003e60000100800 */
[----:B------:R-:W-:Y:S01]  /*1fe0*/  IMNMX R7, R139, R0, PT ;  /* 0x000000008b077217 */ /* 0x000fe20003800200 */
[----:B------:R1:W-:Y:S03]  /*1ff0*/  STL [R1+0x20], R15 ;  /* 0x0000200f01007387 */ /* 0x0003e60000100800 */
[----:B------:R-:W-:-:S02]  /*2000*/  ISETP.GE.AND P0, PT, R7, 0x1, PT ;  /* 0x000000010700780c */ /* 0x000fc40003f06270 */
[----:B------:R-:W-:Y:S01]  /*2010*/  ISETP.NE.AND P1, PT, R9, RZ, PT ;  /* 0x000000ff0900720c */ /* 0x000fe20003f25270 */
[----:B------:R-:W-:-:S03]  /*2020*/  IMAD.MOV.U32 R0, RZ, RZ, RZ ;  /* 0x000000ffff007224 */ /* 0x000fc600078e00ff */
[----:B------:R-:W-:-:S07]  /*2030*/  SEL R130, R9, c[0x0][0x338], P1 ;  /* 0x0000ce0009827a07 */ /* 0x000fce0000800000 */
[----:B------:R-:W-:Y:S05]  /*2040*/  @!P0 BRA `(.L_x_1018) ;  /* 0x000001c000008947 */ /* 0x000fea0003800000 */
[----:B------:R-:W-:Y:S01]  /*2050*/  IABS R2, R130 ;  /* 0x0000008200027213 */ /* 0x000fe20000000000 */
[----:B------:R-:W-:Y:S01]  /*2060*/  IMAD.MOV.U32 R4, RZ, RZ, RZ ;  /* 0x000000ffff047224 */ /* 0x000fe200078e00ff */
[----:B-1----:R-:W-:Y:S02]  /*2070*/  IADD3 R9, R130, -0x1, R7 ;  /* 0xffffffff82097810 */ /* 0x002fe40007ffe007 */
        /* <DEDUP_REMOVED lines=25> */
.L_x_1018:
[----:B------:R-:W-:Y:S05]  /*2210*/  BSYNC B0 ;  /* 0x0000000000007941 */ /* 0x000fea0003800000 */
.L_x_1017:
[----:B------:R-:W2:Y:S01]  /*2220*/  LDL R27, [R1+0x14] ;  /* 0x00001400011b7983 */ /* 0x000ea20000100800 */
[----:B------:R-:W-:Y:S01]  /*2230*/  IMAD R2, R15, R0, RZ ;  /* 0x000000000f027224 */ /* 0x000fe200078e02ff */
[----:B------:R-:W-:Y:S02]  /*2240*/  IADD3 R134, R242, 0x40, RZ ;  /* 0x00000040f2867810 */ /* 0x000fe40007ffe0ff */
[----:B------:R-:W3:Y:S01]  /*2250*/  S2R R4, SR_TID.X ;  /* 0x0000000000047919 */ /* 0x000ee20000002100 */
[----:B------:R-:W-:Y:S01]  /*2260*/  IMAD.IADD R0, R2, 0x1, R0 ;  /* 0x0000000102007824 */ /* 0x000fe200078e0200 */
[----:B------:R-:W-:Y:S01]  /*2270*/  IADD3 R135, R242, 0x80, RZ ;  /* 0x00000080f2877810 */ /* 0x000fe20007ffe0ff */
        /* <DEDUP_REMOVED lines=11> */
[----:B---3--:R-:W-:Y:S02]  /*2330*/  SHF.R.S32.HI R3, RZ, 0x1f, R4 ;  /* 0x0000001fff037819 */ /* 0x008fe40000011404 */
[----:B------:R-:W-:Y:S02]  /*2340*/  @P0 SHF.R.S32.HI R0, RZ, 0x6, R2 ;  /* 0x00000006ff000819 */ /* 0x000fe40000011402 */
[----:B------:R-:W-:Y:S02]  /*2350*/  LEA.HI R2, R3, R4, RZ, 0x5 ;  /* 0x0000000403027211 */ /* 0x000fe400078f28ff */
[----:B------:R-:W-:Y:S02]  /*2360*/  ISETP.GT.AND P0, PT, R0, R125, PT ;  /* 0x0000007d0000720c */ /* 0x000fe40003f04270 */
[----:B------:R-:W-:-:S05]  /*2370*/  SHF.R.S32.HI R2, RZ, 0x5, R2 ;  /* 0x00000005ff027819 */ /* 0x000fca0000011402 */
[----:B------:R-:W-:Y:S01]  /*2380*/  IMAD.SHL.U32 R184, R2, 0x200, RZ ;  /* 0x0000020002b87824 */ /* 0x000fe200078e00ff */
[----:B--2---:R-:W-:-:S05]  /*2390*/  SHF.R.U32.HI R169, RZ, 0x3, R27 ;  /* 0x00000003ffa97819 */ /* 0x004fca000001161b */
[----:B------:R-:W-:Y:S05]  /*23a0*/  @!P0 BRA `(.L_x_1019) ;  /* 0x00004e8000008947 */ /* 0x000fea0003800000 */
[----:B------:R-:W-:Y:S02]  /*23b0*/  ISETP.NE.U32.AND P0, PT, RZ, c[0x0][0x340], PT ;  /* 0x0000d000ff007a0c */ /* 0x000fe40003f05070 */
[----:B------:R-:W-:Y:S02]  /*23c0*/  SHF.R.S32.HI R5, RZ, 0x1f, R4 ;  /* 0x0000001fff057819 */ /* 0x000fe40000011404 */
[----:B------:R-:W-:Y:S02]  /*23d0*/  ISETP.NE.AND.EX P2, PT, RZ, c[0x0][0x344], PT, P0 ;  /* 0x0000d100ff007a0c */ /* 0x000fe40003f45300 */
[----:B------:R-:W-:-:S04]  /*23e0*/  LEA.HI R5, R5, R4, RZ, 0x3 ;  /* 0x0000000405057211 */ /* 0x000fc800078f18ff */
[----:B------:R-:W-:-:S07]  /*23f0*/  SHF.R.S32.HI R5, RZ, 0x3, R5 ;  /* 0x00000003ff057819 */ /* 0x000fce0000011405 */
[----:B------:R-:W-:-:S05]  /*2400*/  @P2 IMAD.WIDE R2, R14, R13, c[0x0][0x340] ;  /* 0x0000d0000e022625 */ /* 0x000fca00078e020d */
[----:B------:R2:W3:Y:S01]  /*2410*/  @P2 LDG.E R8, [R2.64] ;  /* 0x0000000602082981 */ /* 0x0004e2000c1e1900 */
[----:B------:R-:W-:Y:S01]  /*2420*/  IADD3 R124, P0, R5, R12, RZ ;  /* 0x0000000c057c7210 */ /* 0x000fe20007f1e0ff */
[----:B------:R-:W-:Y:S01]  /*2430*/  IMAD.MOV.U32 R13, RZ, RZ, c[0x0][0x238] ;  /* 0x00008e00ff0d7624 */ /* 0x000fe200078e00ff */
[----:B------:R-:W-:Y:S01]  /*2440*/  SHF.R.S32.HI R243, RZ, 0x1f, R242 ;  /* 0x0000001ffff37819 */ /* 0x000fe200000114f2 */
[----:B------:R-:W-:Y:S01]  /*2450*/  IMAD.MOV.U32 R138, RZ, RZ, 0x6 ;  /* 0x00000006ff8a7424 */ /* 0x000fe200078e00ff */
[----:B------:R-:W-:Y:S01]  /*2460*/  IADD3 R57, R0, -0x1, RZ ;  /* 0xffffffff00397810 */ /* 0x000fe20007ffe0ff */
[----:B------:R-:W-:Y:S01]  /*2470*/  IMAD.SHL.U32 R156, R13, 0x40, RZ ;  /* 0x000000400d9c7824 */ /* 0x000fe200078e00ff */
[----:B------:R-:W-:Y:S01]  /*2480*/  IADD3 R100, -R5, R76, RZ ;  /* 0x0000004c05647210 */ /* 0x000fe20007ffe1ff */
[----:B------:R-:W-:Y:S01]  /*2490*/  IMAD.SHL.U32 R157, R13, 0x20, RZ ;  /* 0x000000200d9d7824 */ /* 0x000fe200078e00ff */
[----:B------:R-:W-:Y:S01]  /*24a0*/  SEL R10, R168, RZ, !P5 ;  /* 0x000000ffa80a7207 */ /* 0x000fe20006800000 */
[----:B------:R-:W-:Y:S01]  /*24b0*/  IMAD.WIDE.U32 R158, R239, c[0x0][0x1e0], RZ ;  /* 0x00007800ef9e7a25 */ /* 0x000fe200078e00ff */
[----:B------:R-:W-:-:S02]  /*24c0*/  SEL R11, R14, RZ, !P5 ;  /* 0x000000ff0e0b7207 */ /* 0x000fc40006800000 */
[----:B------:R-:W-:Y:S01]  /*24d0*/  SHF.L.U64.HI R152, R13, R138, c[0x0][0x23c] ;  /* 0x00008f000d987619 */ /* 0x000fe2000001028a */
[----:B------:R-:W-:Y:S01]  /*24e0*/  IMAD R7, R57, -0x40, R100 ;  /* 0xffffffc039077824 */ /* 0x000fe200078e0264 */
[----:B------:R-:W-:Y:S01]  /*24f0*/  ISETP.GE.AND P5, PT, R242, c[0x0][0x1d4], PT ;  /* 0x00007500f2007a0c */ /* 0x000fe20003fa6270 */
[----:B------:R-:W-:Y:S01]  /*2500*/  IMAD R0, R10, c[0x0][0x248], RZ ;  /* 0x000092000a007a24 */ /* 0x000fe200078e02ff */
[----:B------:R-:W-:Y:S01]  /*2510*/  ISETP.GE.AND P4, PT, R134, c[0x0][0x1d4], PT ;  /* 0x0000750086007a0c */ /* 0x000fe20003f86270 */
[----:B------:R-:W-:Y:S01]  /*2520*/  IMAD.MOV.U32 R160, RZ, RZ, c[0x0][0x27c] ;  /* 0x00009f00ffa07624 */ /* 0x000fe200078e00ff */
[----:B------:R-:W-:Y:S02]  /*2530*/  ISETP.GE.AND P1, PT, R7, 0x1, PT ;  /* 0x000000010700780c */ /* 0x000fe40003f26270 */
[----:B------:R-:W-:Y:S02]  /*2540*/  ISETP.GE.AND P3, PT, R135, c[0x0][0x1d4], PT ;  /* 0x0000750087007a0c */ /* 0x000fe40003f66270 */
[----:B------:R-:W-:-:S02]  /*2550*/  MOV R141, 0x5 ;  /* 0x00000005008d7802 */ /* 0x000fc40000000f00 */
[----:B--2---:R-:W-:Y:S02]  /*2560*/  SHF.R.S32.HI R2, RZ, 0x1f, R5 ;  /* 0x0000001fff027819 */ /* 0x004fe40000011405 */
[----:B------:R-:W-:Y:S02]  /*2570*/  SHF.L.U64.HI R141, R13, R141, c[0x0][0x23c] ;  /* 0x00008f000d8d7619 */ /* 0x000fe4000001028d */
[----:B------:R-:W-:Y:S01]  /*2580*/  LEA.HI.X.SX32 R127, R12, R2, 0x1, P0 ;  /* 0x000000020c7f7211 */ /* 0x000fe200000f0eff */
[----:B------:R-:W-:Y:S01]  /*2590*/  IMAD.WIDE.U32 R2, R124, c[0x0][0x238], R242 ;  /* 0x00008e007c027a25 */ /* 0x000fe200078e00f2 */
[----:B------:R-:W-:Y:S02]  /*25a0*/  SHF.R.S32.HI R103, RZ, 0x1f, R102 ;  /* 0x0000001fff677819 */ /* 0x000fe40000011466 */
[----:B------:R-:W-:Y:S01]  /*25b0*/  SHF.R.S32.HI R143, RZ, 0x1f, R142 ;  /* 0x0000001fff8f7819 */ /* 0x000fe2000001148e */
[----:B------:R-:W-:Y:S01]  /*25c0*/  IMAD R4, R127, c[0x0][0x238], RZ ;  /* 0x00008e007f047a24 */ /* 0x000fe200078e02ff */
[----:B-----5:R-:W-:-:S03]  /*25d0*/  SHF.R.S32.HI R23, RZ, 0x1f, R131 ;  /* 0x0000001fff177819 */ /* 0x020fc60000011483 */
[----:B------:R-:W-:-:S04]  /*25e0*/  IMAD R4, R124, c[0x0][0x23c], R4 ;  /* 0x00008f007c047a24 */ /* 0x000fc800078e0204 */
[----:B------:R-:W-:Y:S02]  /*25f0*/  IMAD.IADD R3, R3, 0x1, R4 ;  /* 0x0000000103037824 */ /* 0x000fe400078e0204 */
[----:B------:R-:W-:Y:S02]  /*2600*/  IMAD R4, R11, c[0x0][0x24c], R0 ;  /* 0x000093000b047a24 */ /* 0x000fe400078e0200 */
[----:B------:R-:W-:-:S04]  /*2610*/  IMAD.WIDE.U32 R2, R20, c[0x0][0x240], R2 ;  /* 0x0000900014027a25 */ /* 0x000fc800078e0002 */
[----:B------:R-:W-:Y:S02]  /*2620*/  IMAD R3, R20, c[0x0][0x244], R3 ;  /* 0x0000910014037a24 */ /* 0x000fe400078e0203 */
[----:B------:R-:W-:Y:S02]  /*2630*/  IMAD R0, R152, R57, RZ ;  /* 0x0000003998007224 */ /* 0x000fe400078e02ff */
[----:B------:R-:W-:Y:S01]  /*2640*/  IMAD.WIDE.U32 R94, R11, c[0x0][0x248], R2 ;  /* 0x000092000b5e7a25 */ /* 0x000fe200078e0002 */
[----:B------:R-:W-:-:S03]  /*2650*/  SHF.R.S32.HI R2, RZ, 0x1f, R57 ;  /* 0x0000001fff027819 */ /* 0x000fc60000011439 */
[----:B------:R-:W-:Y:S02]  /*2660*/  IMAD.IADD R85, R95, 0x1, R4 ;  /* 0x000000015f557824 */ /* 0x000fe400078e0204 */
[----:B------:R-:W-:Y:S02]  /*2670*/  IMAD.MOV.U32 R84, RZ, RZ, R94 ;  /* 0x000000ffff547224 */ /* 0x000fe400078e005e */
[----:B------:R-:W-:Y:S01]  /*2680*/  IMAD R2, R2, R156, R0 ;  /* 0x0000009c02027224 */ /* 0x000fe200078e0200 */
[----:B------:R-:W-:Y:S01]  /*2690*/  IADD3 R0, R6, R132, RZ ;  /* 0x0000008406007210 */ /* 0x000fe20007ffe0ff */
[----:B------:R-:W-:-:S03]  /*26a0*/  IMAD.WIDE.U32 R4, R57, R156, R84 ;  /* 0x0000009c39047225 */ /* 0x000fc600078e0054 */
[----:B------:R-:W-:Y:S01]  /*26b0*/  SHF.R.S32.HI R12, RZ, 0x1f, R0 ;  /* 0x0000001fff0c7819 */ /* 0x000fe20000011400 */
[----:B-1----:R-:W-:Y:S01]  /*26c0*/  IMAD.IADD R9, R5, 0x1, R2 ;  /* 0x0000000105097824 */ /* 0x002fe200078e0202 */
[----:B------:R-:W-:-:S03]  /*26d0*/  @P1 LEA R2, P0, R4, c[0x0][0x220], 0x1 ;  /* 0x0000880004021a11 */ /* 0x000fc600078008ff */
[----:B------:R-:W-:Y:S01]  /*26e0*/  IMAD R5, R12, c[0x0][0x1e0], RZ ;  /* 0x000078000c057a24 */ /* 0x000fe200078e02ff */
[----:B------:R-:W-:Y:S02]  /*26f0*/  @P1 LEA.HI.X R3, R4, c[0x0][0x224], R9, 0x1, P0 ;  /* 0x0000890004031a11 */ /* 0x000fe400000f0c09 */
[----:B------:R-:W-:Y:S01]  /*2700*/  ISETP.GT.AND P0, PT, R7, 0x20, PT ;  /* 0x000000200700780c */ /* 0x000fe20003f04270 */
[C---:B------:R-:W-:Y:S02]  /*2710*/  IMAD.WIDE.U32 R6, R0.reuse, c[0x0][0x1e0], RZ ;  /* 0x0000780000067a25 */ /* 0x040fe400078e00ff */
[----:B------:R-:W-:Y:S01]  /*2720*/  @!PT LDS RZ, [RZ] ;  /* 0x00000000fffff984 */ /* 0x000fe20000000800 */
[----:B------:R-:W-:Y:S01]  /*2730*/  @!PT LDS RZ, [RZ] ;  /* 0x00000000fffff984 */ /* 0x000fe20000000800 */
[----:B------:R-:W-:Y:S01]  /*2740*/  @!PT LDS RZ, [RZ] ;  /* 0x00000000fffff984 */ /* 0x000fe20000000800 */
[----:B------:R1:W-:Y:S02]  /*2750*/  @P1 LDGSTS.E.BYPASS.LTC128B.128 [R212+0x6100], [R2.64], !P5 ;  /* 0x0610000002d41fae */ /* 0x0003e4000e901d46 */
[----:B------:R-:W-:Y:S02]  /*2760*/  IMAD R5, R0, c[0x0][0x1e4], R5 ;  /* 0x0000790000057a24 */ /* 0x000fe400078e0205 */
[----:B------:R1:W-:Y:S02]  /*2770*/  @P1 LDGSTS.E.BYPASS.LTC128B.128 [R212+0x8100], [R2.64+0x80], !P4 ;  /* 0x0810008002d41fae */ /* 0x0003e4000e101d46 */
[----:B------:R-:W-:Y:S01]  /*2780*/  IMAD.IADD R5, R7, 0x1, R5 ;  /* 0x0000000107057824 */ /* 0x000fe200078e0205 */
[----:B------:R-:W-:Y:S01]  /*2790*/  SHF.R.S32.HI R7, RZ, 0x1f, R239 ;  /* 0x0000001fff077819 */ /* 0x000fe200000114ef */
[----:B------:R1:W-:Y:S02]  /*27a0*/  @P1 LDGSTS.E.BYPASS.LTC128B.128 [R212+0xa100], [R2.64+0x100], !P3 ;  /* 0x0a10010002d41fae */ /* 0x0003e4000d901d46 */
[----:B-1----:R-:W-:-:S02]  /*27b0*/  @P0 IADD3 R3, P1, R157, R4, RZ ;  /* 0x000000049d030210 */ /* 0x002fc40007f3e0ff */
[----:B------:R-:W-:-:S03]  /*27c0*/  MOV R4, R6 ;  /* 0x0000000600047202 */ /* 0x000fc60000000f00 */
[----:B------:R-:W-:Y:S01]  /*27d0*/  @P0 IMAD.X R6, R9, 0x1, R141, P1 ;  /* 0x0000000109060824 */ /* 0x000fe200008e068d */
[----:B------:R-:W-:Y:S01]  /*27e0*/  @P0 LEA R2, P1, R3, c[0x0][0x220], 0x1 ;  /* 0x0000880003020a11 */ /* 0x000fe200078208ff */
[----:B------:R-:W-:-:S03]  /*27f0*/  IMAD.WIDE.U32 R4, R20, c[0x0][0x1e8], R4 ;  /* 0x00007a0014047a25 */ /* 0x000fc600078e0004 */
[----:B------:R-:W-:Y:S01]  /*2800*/  @P0 LEA.HI.X R3, R3, c[0x0][0x224], R6, 0x1, P1 ;  /* 0x0000890003030a11 */ /* 0x000fe200008f0c06 */
[----:B------:R-:W-:-:S04]  /*2810*/  IMAD R5, R20, c[0x0][0x1ec], R5 ;  /* 0x00007b0014057a24 */ /* 0x000fc800078e0205 */
[----:B------:R1:W-:Y:S04]  /*2820*/  @P0 LDGSTS.E.BYPASS.LTC128B.128 [R212+0x7100], [R2.64], !P5 ;  /* 0x0710000002d40fae */ /* 0x0003e8000e901d46 */
[----:B------:R1:W-:Y:S04]  /*2830*/  @P0 LDGSTS.E.BYPASS.LTC128B.128 [R212+0x9100], [R2.64+0x80], !P4 ;  /* 0x0910008002d40fae */ /* 0x0003e8000e101d46 */
[----:B------:R1:W-:Y:S04]  /*2840*/  @P0 LDGSTS.E.BYPASS.LTC128B.128 [R212+0xb100], [R2.64+0x100], !P3 ;  /* 0x0b10010002d40fae */ /* 0x0003e8000d901d46 */
[----:B------:R-:W0:Y:S01]  /*2850*/  LDGDEPBAR ;  /* 0x00000000000079af */ /* 0x000e220000000000 */
[----:B------:R-:W-:Y:S01]  /*2860*/  WARPSYNC 0xffffffff ;  /* 0xffffffff00007948 */ /* 0x000fe20003800000 */
[----:B-1----:R-:W-:-:S04]  /*2870*/  IMAD R2, R7, c[0x0][0x1e0], RZ ;  /* 0x0000780007027a24 */ /* 0x002fc800078e02ff */
[----:B------:R-:W-:-:S05]  /*2880*/  IMAD R2, R239, c[0x0][0x1e4], R2 ;  /* 0x00007900ef027a24 */ /* 0x000fca00078e0202 */
[----:B------:R-:W-:Y:S02]  /*2890*/  IADD3 R126, R159, R2, RZ ;  /* 0x000000029f7e7210 */ /* 0x000fe40007ffe0ff */
[----:B---3--:R-:W-:Y:S01]  /*28a0*/  @P2 SHF.R.S32.HI R6, RZ, 0x1f, R8 ;  /* 0x0000001fff062819 */ /* 0x008fe20000011408 */
[----:B------:R-:W-:Y:S01]  /*28b0*/  @!P2 IMAD.MOV.U32 R6, RZ, RZ, R168 ;  /* 0x000000ffff06a224 */ /* 0x000fe200078e00a8 */
[----:B------:R-:W-:Y:S02]  /*28c0*/  @!P2 MOV R8, R14 ;  /* 0x0000000e0008a202 */ /* 0x000fe40000000f00 */
[----:B------:R-:W-:Y:S02]  /*28d0*/  ISETP.GE.AND P2, PT, R102, c[0x0][0x27c], PT ;  /* 0x00009f0066007a0c */ /* 0x000fe40003f46270 */
[----:B------:R-:W-:Y:S02]  /*28e0*/  SEL R19, R6, RZ, !P6 ;  /* 0x000000ff06137207 */ /* 0x000fe40007000000 */
[----:B------:R-:W-:-:S03]  /*28f0*/  SEL R18, R8, RZ, !P6 ;  /* 0x000000ff08127207 */ /* 0x000fc60007000000 */
[----:B------:R-:W-:Y:S02]  /*2900*/  IMAD R3, R19, c[0x0][0x1f0], RZ ;  /* 0x00007c0013037a24 */ /* 0x000fe400078e02ff */
[----:B------:R-:W-:-:S04]  /*2910*/  IMAD.WIDE.U32 R72, R18, c[0x0][0x1f0], R4 ;  /* 0x00007c0012487a25 */ /* 0x000fc800078e0004 */
[----:B------:R-:W-:Y:S02]  /*2920*/  IMAD R3, R18, c[0x0][0x1f4], R3 ;  /* 0x00007d0012037a24 */ /* 0x000fe400078e0203 */
[----:B------:R-:W-:Y:S02]  /*2930*/  IMAD.SHL.U32 R4, R160, 0x2, RZ ;  /* 0x00000002a0047824 */ /* 0x000fe400078e00ff */
[----:B------:R-:W-:Y:S02]  /*2940*/  IMAD.IADD R74, R73, 0x1, R3 ;  /* 0x00000001494a7824 */ /* 0x000fe400078e0203 */
[----:B------:R-:W-:Y:S01]  /*2950*/  IADD3 R129, P0, R239, R0, RZ ;  /* 0x00000000ef817210 */ /* 0x000fe20007f1e0ff */
[----:B------:R-:W-:Y:S01]  /*2960*/  IMAD.WIDE.U32 R2, R20, c[0x0][0x260], R242 ;  /* 0x0000980014027a25 */ /* 0x000fe200078e00f2 */
[----:B------:R-:W-:Y:S01]  /*2970*/  ISETP.GE.AND P1, PT, R160, 0x1, PT ;  /* 0x00000001a000780c */ /* 0x000fe20003f26270 */
[----:B------:R-:W-:Y:S01]  /*2980*/  BAR.SYNC.DEFER_BLOCKING 0x0 ;  /* 0x0000000000007b1d */ /* 0x000fe20000010000 */
[----:B------:R-:W-:Y:S01]  /*2990*/  ISETP.GE.AND P1, PT, R107, c[0x0][0x27c], PT ;  /* 0x00009f006b007a0c */ /* 0x000fe20003f26270 */
[----:B------:R-:W-:Y:S01]  /*29a0*/  IMAD R0, R10, c[0x0][0x268], RZ ;  /* 0x00009a000a007a24 */ /* 0x000fe200078e02ff */
[----:B------:R-:W-:Y:S01]  /*29b0*/  IADD3 R17, -R4, c[0x0][0x1d4], RZ ;  /* 0x0000750004117a10 */ /* 0x000fe20007ffe1ff */
[----:B------:R-:W-:Y:S01]  /*29c0*/  IMAD.X R128, R12, 0x1, R7, P0 ;  /* 0x000000010c807824 */ /* 0x000fe200000e0607 */
[----:B------:R-:W-:Y:S01]  /*29d0*/  ISETP.GE.AND P0, PT, R106, c[0x0][0x27c], PT ;  /* 0x00009f006a007a0c */ /* 0x000fe20003f06270 */
[----:B------:R-:W-:Y:S01]  /*29e0*/  IMAD R3, R20, c[0x0][0x264], R3 ;  /* 0x0000990014037a24 */ /* 0x000fe200078e0203 */
[CC--:B------:R-:W-:Y:S01]  /*29f0*/  SEL R16, R4.reuse, R17.reuse, !P2 ;  /* 0x0000001104107207 */ /* 0x0c0fe20005000000 */
[----:B------:R-:W-:Y:S01]  /*2a00*/  IMAD R26, R11, c[0x0][0x26c], R0 ;  /* 0x00009b000b1a7a24 */ /* 0x000fe200078e0200 */
[CC--:B------:R-:W-:Y:S01]  /*2a10*/  SEL R14, R4.reuse, R17.reuse, !P1 ;  /* 0x00000011040e7207 */ /* 0x0c0fe20004800000 */
[----:B------:R-:W-:Y:S01]  /*2a20*/  IMAD R0, R7, c[0x0][0x280], RZ ;  /* 0x0000a00007007a24 */ /* 0x000fe200078e02ff */
[----:B------:R-:W-:Y:S01]  /*2a30*/  SEL R17, R4, R17, !P0 ;  /* 0x0000001104117207 */ /* 0x000fe20004000000 */
[----:B------:R-:W-:Y:S01]  /*2a40*/  IMAD.WIDE.U32 R78, R11, c[0x0][0x268], R2 ;  /* 0x00009a000b4e7a25 */ /* 0x000fe200078e0002 */
[----:B------:R-:W-:Y:S01]  /*2a50*/  SEL R15, RZ, c[0x0][0x27c], !P2 ;  /* 0x00009f00ff0f7a07 */ /* 0x000fe20005000000 */
[----:B------:R-:W-:-:S02]  /*2a60*/  ULDC.U8 UR4, c[0x0][0x298] ;  /* 0x0000a60000047ab9 */ /* 0x000fc40000000000 */
[----:B------:R-:W-:Y:S01]  /*2a70*/  IMAD.WIDE.U32 R2, R20, c[0x0][0x210], R102 ;  /* 0x0000840014027a25 */ /* 0x000fe200078e0066 */
[----:B------:R-:W-:-:S03]  /*2a80*/  ISETP.NE.AND P6, PT, RZ, UR4, PT ;  /* 0x00000004ff007c0c */ /* 0x000fc6000bfc5270 */
[----:B------:R-:W-:Y:S02]  /*2a90*/  IMAD R8, R7, c[0x0][0x290], RZ ;  /* 0x0000a40007087a24 */ /* 0x000fe400078e02ff */
[----:B------:R-:W-:-:S04]  /*2aa0*/  IMAD.WIDE.U32 R4, R239, c[0x0][0x280], R142 ;  /* 0x0000a000ef047a25 */ /* 0x000fc800078e008e */
[C---:B------:R-:W-:Y:S02]  /*2ab0*/  IMAD R0, R239.reuse, c[0x0][0x284], R0 ;  /* 0x0000a100ef007a24 */ /* 0x040fe400078e0200 */
[----:B------:R-:W-:-:S04]  /*2ac0*/  IMAD.WIDE.U32 R12, R239, c[0x0][0x280], R102 ;  /* 0x0000a000ef0c7a25 */ /* 0x000fc800078e0066 */
[----:B------:R-:W-:Y:S01]  /*2ad0*/  IMAD R11, R20, c[0x0][0x214], R3 ;  /* 0x00008500140b7a24 */ /* 0x000fe200078e0203 */
[----:B------:R-:W-:Y:S01]  /*2ae0*/  SHF.R.S32.HI R20, RZ, 0x1f, R16 ;  /* 0x0000001fff147819 */ /* 0x000fe20000011410 */
[----:B------:R-:W-:Y:S02]  /*2af0*/  IMAD.MOV.U32 R10, RZ, RZ, R2 ;  /* 0x000000ffff0a7224 */ /* 0x000fe400078e0002 */
[----:B------:R-:W-:Y:S01]  /*2b00*/  IMAD.WIDE.U32 R6, R239, c[0x0][0x290], R142 ;  /* 0x0000a400ef067a25 */ /* 0x000fe200078e008e */
[----:B------:R-:W-:-:S03]  /*2b10*/  LEA.HI R22, R20, R16, RZ, 0x4 ;  /* 0x0000001014167211 */ /* 0x000fc600078f20ff */
[C---:B------:R-:W-:Y:S02]  /*2b20*/  IMAD R8, R239.reuse, c[0x0][0x294], R8 ;  /* 0x0000a500ef087a24 */ /* 0x040fe400078e0208 */
[----:B------:R-:W-:-:S04]  /*2b30*/  IMAD.WIDE.U32 R2, R239, c[0x0][0x290], R102 ;  /* 0x0000a400ef027a25 */ /* 0x000fc800078e0066 */
[----:B------:R-:W-:Y:S02]  /*2b40*/  IMAD.IADD R9, R5, 0x1, R0 ;  /* 0x0000000105097824 */ /* 0x000fe400078e0200 */
[----:B------:R-:W-:Y:S01]  /*2b50*/  IMAD.IADD R5, R0, 0x1, R13 ;  /* 0x0000000100057824 */ /* 0x000fe200078e020d */
[----:B------:R-:W-:Y:S01]  /*2b60*/  SHF.R.S32.HI R13, RZ, 0x1f, R14 ;  /* 0x0000001fff0d7819 */ /* 0x000fe2000001140e */
[----:B------:R-:W-:Y:S02]  /*2b70*/  IMAD.IADD R0, R102, 0x1, R15 ;  /* 0x0000000166007824 */ /* 0x000fe400078e020f */
[----:B------:R-:W-:Y:S01]  /*2b80*/  IMAD.IADD R7, R7, 0x1, R8 ;  /* 0x0000000107077824 */ /* 0x000fe200078e0208 */
[----:B------:R-:W-:Y:S01]  /*2b90*/  LEA.HI R20, R13, R14, RZ, 0x4 ;  /* 0x0000000e0d147211 */ /* 0x000fe200078f20ff */
[----:B------:R-:W-:Y:S01]  /*2ba0*/  IMAD.IADD R3, R8, 0x1, R3 ;  /* 0x0000000108037824 */ /* 0x000fe200078e0203 */
[----:B------:R-:W-:Y:S01]  /*2bb0*/  SEL R13, RZ, c[0x0][0x27c], !P0 ;  /* 0x00009f00ff0d7a07 */ /* 0x000fe20004000000 */
[----:B------:R-:W-:-:S02]  /*2bc0*/  IMAD.MOV.U32 R8, RZ, RZ, R4 ;  /* 0x000000ffff087224 */ /* 0x000fc400078e0004 */
[----:B------:R-:W-:Y:S01]  /*2bd0*/  IMAD.MOV.U32 R4, RZ, RZ, R12 ;  /* 0x000000ffff047224 */ /* 0x000fe200078e000c */
[----:B------:R-:W-:Y:S01]  /*2be0*/  SHF.R.S32.HI R12, RZ, 0x1f, R0 ;  /* 0x0000001fff0c7819 */ /* 0x000fe20000011400 */
[----:B------:R-:W-:Y:S02]  /*2bf0*/  IMAD R14, R19, c[0x0][0x218], RZ ;  /* 0x00008600130e7a24 */ /* 0x000fe400078e02ff */
[----:B------:R-:W-:Y:S01]  /*2c00*/  IMAD.IADD R13, R106, 0x1, R13 ;  /* 0x000000016a0d7824 */ /* 0x000fe200078e020d */
[-C--:B------:R-:W-:Y:S01]  /*2c10*/  LEA.HI R15, R12, R0.reuse, RZ, 0x3 ;  /* 0x000000000c0f7211 */ /* 0x080fe200078f18ff */
[----:B------:R-:W-:Y:S01]  /*2c20*/  IMAD R25, R18, c[0x0][0x21c], R14 ;  /* 0x0000870012197a24 */ /* 0x000fe200078e020e */
[----:B------:R-:W-:Y:S01]  /*2c30*/  LEA.HI R21, R12, R0, RZ, 0x6 ;  /* 0x000000000c157211 */ /* 0x000fe200078f30ff */
[----:B------:R-:W-:Y:S01]  /*2c40*/  IMAD.WIDE.U32 R96, R18, c[0x0][0x218], R10 ;  /* 0x0000860012607a25 */ /* 0x000fe200078e000a */
[----:B------:R-:W-:Y:S02]  /*2c50*/  SEL R0, RZ, c[0x0][0x27c], !P1 ;  /* 0x00009f00ff007a07 */ /* 0x000fe40004800000 */
[----:B------:R-:W-:Y:S01]  /*2c60*/  SHF.R.S32.HI R12, RZ, 0x1f, R17 ;  /* 0x0000001fff0c7819 */ /* 0x000fe20000011411 */
[----:B------:R-:W-:Y:S01]  /*2c70*/  IMAD.SHL.U32 R11, R21, 0x40, RZ ;  /* 0x00000040150b7824 */ /* 0x000fe200078e00ff */
[----:B------:R-:W-:Y:S01]  /*2c80*/  SHF.R.S32.HI R10, RZ, 0x1f, R13 ;  /* 0x0000001fff0a7819 */ /* 0x000fe2000001140d */
[----:B------:R-:W-:Y:S01]  /*2c90*/  IMAD.IADD R0, R107, 0x1, R0 ;  /* 0x000000016b007824 */ /* 0x000fe200078e0200 */
[----:B------:R-:W-:Y:S01]  /*2ca0*/  LEA.HI R19, R12, R17, RZ, 0x4 ;  /* 0x000000110c137211 */ /* 0x000fe200078f20ff */
[----:B------:R-:W-:Y:S01]  /*2cb0*/  IMAD.MOV.U32 R153, RZ, RZ, c[0x0][0x1e0] ;  /* 0x00007800ff997624 */ /* 0x000fe200078e00ff */
[----:B------:R-:W-:Y:S01]  /*2cc0*/  LOP3.LUT R17, R11, 0x7ffff000, RZ, 0xc0, !PT ;  /* 0x7ffff0000b117812 */ /* 0x000fe200078ec0ff */
[----:B------:R-:W-:Y:S01]  /*2cd0*/  IMAD.MOV.U32 R154, RZ, RZ, c[0x0][0x280] ;  /* 0x0000a000ff9a7624 */ /* 0x000fe200078e00ff */
[----:B------:R-:W-:Y:S01]  /*2ce0*/  SHF.R.S32.HI R12, RZ, 0x1f, R0 ;  /* 0x0000001fff0c7819 */ /* 0x000fe20000011400 */
[----:B------:R-:W-:Y:S01]  /*2cf0*/  IMAD.MOV.U32 R155, RZ, RZ, c[0x0][0x290] ;  /* 0x0000a400ff9b7624 */ /* 0x000fe200078e00ff */
[----:B------:R-:W-:Y:S01]  /*2d00*/  LEA.HI R18, R10, R13, RZ, 0x6 ;  /* 0x0000000d0a127211 */ /* 0x000fe200078f30ff */
[----:B------:R-:W-:Y:S01]  /*2d10*/  IMAD.WIDE.U32 R92, R131, c[0x0][0x280], R8 ;  /* 0x0000a000835c7a25 */ /* 0x000fe200078e0008 */
[----:B------:R-:W-:-:S02]  /*2d20*/  LEA.HI R14, R12, R0, RZ, 0x3 ;  /* 0x000000000c0e7211 */ /* 0x000fc400078f18ff */
[----:B------:R-:W-:Y:S01]  /*2d30*/  LEA.HI R0, R12, R0, RZ, 0x6 ;  /* 0x000000000c007211 */ /* 0x000fe200078f30ff */
[----:B------:R-:W-:Y:S01]  /*2d40*/  IMAD.WIDE.U32 R90, R131, c[0x0][0x290], R6 ;  /* 0x0000a400835a7a25 */ /* 0x000fe200078e0006 */
[C---:B------:R-:W-:Y:S02]  /*2d50*/  LOP3.LUT R11, R27.reuse, 0x38, R14, 0xf8, !PT ;  /* 0x000000381b0b7812 */ /* 0x040fe400078ef80e */
[----:B------:R-:W-:Y:S01]  /*2d60*/  LEA.HI R12, R10, R13, RZ, 0x3 ;  /* 0x0000000d0a0c7211 */ /* 0x000fe200078f18ff */
[----:B------:R-:W-:Y:S01]  /*2d70*/  IMAD.SHL.U32 R0, R0, 0x40, RZ ;  /* 0x0000004000007824 */ /* 0x000fe200078e00ff */
[----:B------:R-:W-:Y:S01]  /*2d80*/  LOP3.LUT R16, R27, 0x38, R15, 0xf8, !PT ;  /* 0x000000381b107812 */ /* 0x000fe200078ef80f */
[C---:B------:R-:W-:Y:S01]  /*2d90*/  IMAD.WIDE.U32 R88, R131.reuse, c[0x0][0x280], R4 ;  /* 0x0000a00083587a25 */ /* 0x040fe200078e0004 */
[----:B------:R-:W-:Y:S02]  /*2da0*/  SHF.R.S32.HI R13, RZ, 0x4, R20 ;  /* 0x00000004ff0d7819 */ /* 0x000fe40000011414 */
[----:B------:R-:W-:Y:S01]  /*2db0*/  LOP3.LUT R10, R0, 0x7ffff000, RZ, 0xc0, !PT ;  /* 0x7ffff000000a7812 */ /* 0x000fe200078ec0ff */
[----:B------:R-:W-:Y:S01]  /*2dc0*/  IMAD.WIDE.U32 R86, R131, c[0x0][0x290], R2 ;  /* 0x0000a40083567a25 */ /* 0x000fe200078e0002 */
[----:B------:R-:W-:-:S02]  /*2dd0*/  LOP3.LUT R0, R11, R169, RZ, 0x3c, !PT ;  /* 0x000000a90b007212 */ /* 0x000fc400078e3cff */
[----:B------:R-:W-:Y:S01]  /*2de0*/  SHF.R.S32.HI R11, RZ, 0x4, R22 ;  /* 0x00000004ff0b7819 */ /* 0x000fe20000011416 */
[----:B------:R-:W-:Y:S01]  /*2df0*/  IMAD.IADD R82, R79, 0x1, R26 ;  /* 0x000000014f527824 */ /* 0x000fe200078e021a */
[----:B------:R-:W-:Y:S01]  /*2e00*/  LOP3.LUT R16, R16, R169, RZ, 0x3c, !PT ;  /* 0x000000a910107212 */ /* 0x000fe200078e3cff */
[----:B------:R-:W-:Y:S01]  /*2e10*/  IMAD.IADD R121, R97, 0x1, R25 ;  /* 0x0000000161797824 */ /* 0x000fe200078e0219 */
[--C-:B------:R-:W-:Y:S02]  /*2e20*/  IADD3 R22, R0, R10, R184.reuse ;  /* 0x0000000a00167210 */ /* 0x100fe40007ffe0b8 */
[----:B------:R-:W-:Y:S02]  /*2e30*/  SHF.R.S32.HI R0, RZ, 0x4, R19 ;  /* 0x00000004ff007819 */ /* 0x000fe40000011413 */
[----:B------:R-:W-:Y:S01]  /*2e40*/  IADD3 R24, R16, R17, R184 ;  /* 0x0000001110187210 */ /* 0x000fe20007ffe0b8 */
[----:B------:R-:W-:Y:S01]  /*2e50*/  IMAD.SHL.U32 R16, R18, 0x40, RZ ;  /* 0x0000004012107824 */ /* 0x000fe200078e00ff */
[----:B------:R-:W-:Y:S01]  /*2e60*/  LEA.HI.SX32 R11, R15, R11, 0x1d ;  /* 0x0000000b0f0b7211 */ /* 0x000fe200078feaff */
[----:B------:R-:W-:Y:S01]  /*2e70*/  IMAD.SHL.U32 R116, R22, 0x2, RZ ;  /* 0x0000000216747824 */ /* 0x000fe200078e00ff */
[----:B------:R-:W-:Y:S01]  /*2e80*/  LEA.HI.SX32 R10, R14, R13, 0x1d ;  /* 0x0000000d0e0a7211 */ /* 0x000fe200078feaff */
[----:B------:R-:W-:Y:S01]  /*2e90*/  IMAD.SHL.U32 R117, R24, 0x2, RZ ;  /* 0x0000000218757824 */ /* 0x000fe200078e00ff */
[----:B------:R-:W-:Y:S01]  /*2ea0*/  LEA.HI.SX32 R0, R12, R0, 0x1d ;  /* 0x000000000c007211 */ /* 0x000fe200078feaff */
[----:B------:R-:W-:Y:S01]  /*2eb0*/  IMAD.SHL.U32 R80, R11, 0x8, RZ ;  /* 0x000000080b507824 */ /* 0x000fe200078e00ff */
[----:B------:R-:W-:Y:S01]  /*2ec0*/  SHF.R.S32.HI R13, RZ, 0x1f, R11 ;  /* 0x0000001fff0d7819 */ /* 0x000fe2000001140b */
[----:B------:R-:W-:Y:S01]  /*2ed0*/  IMAD.SHL.U32 R77, R10, 0x8, RZ ;  /* 0x000000080a4d7824 */ /* 0x000fe200078e00ff */
[----:B------:R-:W-:Y:S01]  /*2ee0*/  SHF.R.S32.HI R17, RZ, 0x1f, R0 ;  /* 0x0000001fff117819 */ /* 0x000fe20000011400 */
[----:B------:R-:W-:Y:S01]  /*2ef0*/  IMAD.SHL.U32 R81, R0, 0x8, RZ ;  /* 0x0000000800517824 */ /* 0x000fe200078e00ff */
[----:B------:R-:W-:-:S02]  /*2f00*/  LOP3.LUT R21, R16, 0x7ffff000, RZ, 0xc0, !PT ;  /* 0x7ffff00010157812 */ /* 0x000fc400078ec0ff */
[----:B------:R-:W-:Y:S02]  /*2f10*/  SHF.R.S32.HI R16, RZ, 0x1f, R10 ;  /* 0x0000001fff107819 */ /* 0x000fe4000001140a */
[----:B------:R-:W-:Y:S02]  /*2f20*/  LEA.HI R19, R13, R11, RZ, 0x3 ;  /* 0x0000000b0d137211 */ /* 0x000fe400078f18ff */
[----:B------:R-:W-:Y:S02]  /*2f30*/  LOP3.LUT R18, R27, 0x38, R12, 0xf8, !PT ;  /* 0x000000381b127812 */ /* 0x000fe400078ef80c */
[----:B------:R-:W-:Y:S02]  /*2f40*/  LEA.HI R11, R17, R0, RZ, 0x3 ;  /* 0x00000000110b7211 */ /* 0x000fe400078f18ff */
[----:B------:R-:W-:Y:S02]  /*2f50*/  LOP3.LUT R0, R27, 0x38, R77, 0xf8, !PT ;  /* 0x000000381b007812 */ /* 0x000fe400078ef84d */
[----:B------:R-:W-:-:S02]  /*2f60*/  LEA.HI R16, R16, R10, RZ, 0x3 ;  /* 0x0000000a10107211 */ /* 0x000fc400078f18ff */
[-C--:B------:R-:W-:Y:S01]  /*2f70*/  LOP3.LUT R20, R18, R169.reuse, RZ, 0x3c, !PT ;  /* 0x000000a912147212 */ /* 0x080fe200078e3cff */
[----:B------:R-:W-:Y:S01]  /*2f80*/  IMAD.SHL.U32 R18, R19, 0x200, RZ ;  /* 0x0000020013127824 */ /* 0x000fe200078e00ff */
[C---:B------:R-:W-:Y:S01]  /*2f90*/  LOP3.LUT R10, R27.reuse, 0x38, R80, 0xf8, !PT ;  /* 0x000000381b0a7812 */ /* 0x040fe200078ef850 */
[----:B------:R-:W-:Y:S01]  /*2fa0*/  IMAD.SHL.U32 R16, R16, 0x200, RZ ;  /* 0x0000020010107824 */ /* 0x000fe200078e00ff */
[----:B------:R-:W-:Y:S02]  /*2fb0*/  LOP3.LUT R13, R27, 0x38, R81, 0xf8, !PT ;  /* 0x000000381b0d7812 */ /* 0x000fe400078ef851 */
[-C--:B------:R-:W-:Y:S01]  /*2fc0*/  LOP3.LUT R17, R0, R169.reuse, RZ, 0x3c, !PT ;  /* 0x000000a900117212 */ /* 0x080fe200078e3cff */
[----:B------:R-:W-:Y:S01]  /*2fd0*/  IMAD.SHL.U32 R0, R11, 0x200, RZ ;  /* 0x000002000b007824 */ /* 0x000fe200078e00ff */
[-C--:B------:R-:W-:Y:S02]  /*2fe0*/  LOP3.LUT R19, R10, R169.reuse, RZ, 0x3c, !PT ;  /* 0x000000a90a137212 */ /* 0x080fe400078e3cff */
        /* <DEDUP_REMOVED lines=10> */
[C---:B------:R-:W-:Y:S01]  /*3090*/  IMAD R10, R131.reuse, c[0x0][0x284], R0 ;  /* 0x0000a100830a7a24 */ /* 0x040fe200078e0200 */
[----:B------:R-:W-:Y:S01]  /*30a0*/  IADD3 R123, P1, P0, R72, R158, R102 ;  /* 0x0000009e487b7210 */ /* 0x000fe2000783e066 */
[----:B------:R-:W-:Y:S01]  /*30b0*/  IMAD R0, R131, c[0x0][0x294], R11 ;  /* 0x0000a50083007a24 */ /* 0x000fe200078e020b */
[----:B------:R-:W-:Y:S01]  /*30c0*/  LOP3.LUT R99, R15, 0xfffffff8, RZ, 0xc0, !PT ;  /* 0xfffffff80f637812 */ /* 0x000fe200078ec0ff */
[----:B------:R-:W-:Y:S01]  /*30d0*/  IMAD.IADD R120, R93, 0x1, R10 ;  /* 0x000000015d787824 */ /* 0x000fe200078e020a */
[----:B------:R-:W-:Y:S01]  /*30e0*/  LOP3.LUT R98, R14, 0xfffffff8, RZ, 0xc0, !PT ;  /* 0xfffffff80e627812 */ /* 0x000fe200078ec0ff */
[----:B------:R-:W-:Y:S01]  /*30f0*/  IMAD.IADD R118, R10, 0x1, R89 ;  /* 0x000000010a767824 */ /* 0x000fe200078e0259 */
[----:B------:R-:W-:Y:S01]  /*3100*/  LOP3.LUT R83, R12, 0xfffffff8, RZ, 0xc0, !PT ;  /* 0xfffffff80c537812 */ /* 0x000fe200078ec0ff */
[----:B------:R-:W-:Y:S01]  /*3110*/  IMAD.IADD R119, R91, 0x1, R0 ;  /* 0x000000015b777824 */ /* 0x000fe200078e0200 */
[CC--:B------:R-:W-:Y:S01]  /*3120*/  SHF.L.U64.HI R136, R153.reuse, R138.reuse, c[0x0][0x1e4] ;  /* 0x0000790099887619 */ /* 0x0c0fe2000001028a */
[----:B------:R-:W-:Y:S01]  /*3130*/  IMAD.SHL.U32 R153, R153, 0x40, RZ ;  /* 0x0000004099997824 */ /* 0x000fe200078e00ff */
[CC--:B------:R-:W-:Y:S01]  /*3140*/  SHF.L.U64.HI R137, R154.reuse, R138.reuse, c[0x0][0x284] ;  /* 0x0000a1009a897619 */ /* 0x0c0fe2000001028a */
[----:B------:R-:W-:Y:S01]  /*3150*/  IMAD.SHL.U32 R154, R154, 0x40, RZ ;  /* 0x000000409a9a7824 */ /* 0x000fe200078e00ff */
[C---:B------:R-:W-:Y:S01]  /*3160*/  SHF.L.U64.HI R138, R155.reuse, R138, c[0x0][0x294] ;  /* 0x0000a5009b8a7619 */ /* 0x040fe2000001028a */
[----:B------:R-:W-:Y:S01]  /*3170*/  IMAD.SHL.U32 R155, R155, 0x40, RZ ;  /* 0x000000409b9b7824 */ /* 0x000fe200078e00ff */
[----:B------:R-:W-:Y:S01]  /*3180*/  IADD3.X R122, R74, R126, R103, P1, P0 ;  /* 0x0000007e4a7a7210 */ /* 0x000fe20000fe0467 */
[----:B------:R-:W-:Y:S01]  /*3190*/  IMAD.IADD R109, R0, 0x1, R87 ;  /* 0x00000001006d7824 */ /* 0x000fe200078e0257 */
[----:B------:R-:W-:Y:S01]  /*31a0*/  SHF.R.S32.HI R115, RZ, 0x1f, R99 ;  /* 0x0000001fff737819 */ /* 0x000fe20000011463 */
[----:B------:R-:W-:Y:S01]  /*31b0*/  IMAD.SHL.U32 R108, R20, 0x2, RZ ;  /* 0x00000002146c7824 */ /* 0x000fe200078e00ff */
[----:B------:R-:W-:Y:S01]  /*31c0*/  SHF.R.S32.HI R114, RZ, 0x1f, R98 ;  /* 0x0000001fff727819 */ /* 0x000fe20000011462 */
[----:B------:R-:W-:Y:S01]  /*31d0*/  IMAD.SHL.U32 R105, R18, 0x2, RZ ;  /* 0x0000000212697824 */ /* 0x000fe200078e00ff */
[----:B------:R-:W-:Y:S01]  /*31e0*/  SHF.R.S32.HI R113, RZ, 0x1f, R83 ;  /* 0x0000001fff717819 */ /* 0x000fe20000011453 */
[----:B------:R-:W-:Y:S01]  /*31f0*/  IMAD.SHL.U32 R104, R16, 0x2, RZ ;  /* 0x0000000210687824 */ /* 0x000fe200078e00ff */
[----:B------:R-:W-:Y:S01]  /*3200*/  SHF.R.S32.HI R112, RZ, 0x1f, R80 ;  /* 0x0000001fff707819 */ /* 0x000fe20000011450 */
[----:B------:R-:W-:Y:S01]  /*3210*/  IMAD.SHL.U32 R101, R13, 0x2, RZ ;  /* 0x000000020d657824 */ /* 0x000fe200078e00ff */
[----:B------:R-:W-:-:S02]  /*3220*/  SHF.R.S32.HI R111, RZ, 0x1f, R77 ;  /* 0x0000001fff6f7819 */ /* 0x000fc4000001144d */
[----:B------:R-:W-:Y:S02]  /*3230*/  SHF.R.S32.HI R110, RZ, 0x1f, R81 ;  /* 0x0000001fff6e7819 */ /* 0x000fe40000011451 */
.L_x_1044:
        /* <DEDUP_REMOVED lines=85> */
.L_x_1024:
[----:B------:R-:W-:Y:S05]  /*3790*/  BSYNC B0 ;  /* 0x0000000000007941 */ /* 0x000fea0003800000 */
.L_x_1023:
        /* <DEDUP_REMOVED lines=89> */
.L_x_1027:
[----:B------:R-:W-:Y:S05]  /*3d30*/  BSYNC B0 ;  /* 0x0000000000007941 */ /* 0x000fea0003800000 */
.L_x_1026:
        /* <DEDUP_REMOVED lines=56> */
.L_x_1029:
[----:B------:R-:W-:Y:S05]  /*40c0*/  BSYNC B0 ;  /* 0x0000000000007941 */ /* 0x000fea0003800000 */
.L_x_1028:
        /* <DEDUP_REMOVED lines=56> */
.L_x_1031:
[----:B------:R-:W-:Y:S05]  /*4450*/  BSYNC B0 ;  /* 0x0000000000007941 */ /* 0x000fea0003800000 */
.L_x_1030:
        /* <DEDUP_REMOVED lines=57> */
.L_x_1033:
[----:B------:R-:W-:Y:S05]  /*47f0*/  BSYNC B0 ;  /* 0x0000000000007941 */ /* 0x000fea0003800000 */
.L_x_1032:
        /* <DEDUP_REMOVED lines=57> */
.L_x_1035:
[----:B------:R-:W-:Y:S05]  /*4b90*/  BSYNC B0 ;  /* 0x0000000000007941 */ /* 0x000fea0003800000 */
.L_x_1034:
        /* <DEDUP_REMOVED lines=57> */
.L_x_1022:
        /* <DEDUP_REMOVED lines=47> */
.L_x_1037:
[----:B------:R-:W-:Y:S05]  /*5220*/  BSYNC B0 ;  /* 0x0000000000007941 */ /* 0x000fea0003800000 */
.L_x_1036:
        /* <DEDUP_REMOVED lines=149> */
.L_x_1039:
[----:B------:R-:W-:Y:S05]  /*5b80*/  BSYNC B0 ;  /* 0x0000000000007941 */ /* 0x000fea0003800000 */
.L_x_1038:
        /* <DEDUP_REMOVED lines=115> */
.L_x_1041:
[----:B------:R-:W-:Y:S05]  /*62c0*/  BSYNC B0 ;  /* 0x0000000000007941 */ /* 0x000fea0003800000 */
.L_x_1040:
[----:B------:R-:W-:Y:S11]  /*62d0*/  ISETP.GE.AND P0, PT, R106, c[0x0][0x1d4], PT ;  /* 0x000075006a007a0c */ /* 0x000ff60003f06270 */
[----:B------:R-:W-:Y:S02]  /*62e0*/  @!UPT UIADD3 URZ, URZ, URZ, URZ ;  /* 0x0000003f3f3ff290 */ /* 0x000fe4000fffe03f */
[----:B------:R-:W-:-:S05]  /*62f0*/  @P0 BRA `(.L_x_1025) ;  /* 0x000008a000000947 */ /* 0x000fca0003800000 */
[----:B------:R-:W-:Y:S01]  /*6300*/  IADD3 R9, P1, P0, R72, R65, R83 ;  /* 0x0000004148097210 */ /* 0x000fe2000783e053 */
[----:B-1----:R-:W1:Y:S03]  /*6310*/  LDS.128 R12, [R101+0x6100] ;  /* 0x00610000650c7984 */ /* 0x002e660000000c00 */
[----:B------:R-:W-:Y:S02]  /*6320*/  IADD3.X R10, R74, R64, R113, P1, P0 ;  /* 0x000000404a0a7210 */ /* 0x000fe40000fe0471 */
[----:B------:R-:W-:Y:S02]  /*6330*/  ISETP.GE.AND P0, PT, R106, c[0x0][0x27c], PT ;  /* 0x00009f006a007a0c */ /* 0x000fe40003f06270 */
[C---:B------:R-:W-:Y:S01]  /*6340*/  LEA R44, P1, R9.reuse, c[0x0][0x1c8], 0x1 ;  /* 0x00007200092c7a11 */ /* 0x040fe200078208ff */
[----:B------:R-:W2:Y:S03]  /*6350*/  LDS.128 R36, [R108+0x6100] ;  /* 0x006100006c247984 */ /* 0x000ea60000000c00 */
        /* <DEDUP_REMOVED lines=10> */
[--C-:B------:R-:W-:Y:S02]  /*6400*/  @!P0 SHF.R.U32.HI R3, RZ, 0x10, R53.reuse ;  /* 0x00000010ff038819 */ /* 0x100fe40000011635 */
[----:B------:R-:W-:Y:S02]  /*6410*/  @!P0 SHF.R.U64 R6, R52, 0x10, R53 ;  /* 0x0000001034068819 */ /* 0x000fe40000001235 */
[C---:B------:R-:W-:Y:S02]  /*6420*/  @!P0 PRMT R24, R43.reuse, 0x5410, R3 ;  /* 0x000054102b188816 */ /* 0x040fe40000000003 */
[----:B------:R-:W-:Y:S01]  /*6430*/  @!P0 PRMT R6, R43, 0x5432, R6 ;  /* 0x000054322b068816 */ /* 0x000fe20000000006 */
[----:B-1----:R-:W-:Y:S01]  /*6440*/  @!P0 IMAD.U32 R3, R13, 0x10000, RZ ;  /* 0x000100000d038824 */ /* 0x002fe200078e00ff */
[----:B------:R-:W-:Y:S01]  /*6450*/  @!P0 SHF.R.U32.HI R7, RZ, 0x10, R55 ;  /* 0x00000010ff078819 */ /* 0x000fe20000011637 */
[----:B------:R-:W-:Y:S01]  /*6460*/  @!P0 IMAD.U32 R22, R24, 0x10000, RZ ;  /* 0x0001000018168824 */ /* 0x000fe200078e00ff */
[C---:B------:R-:W-:Y:S01]  /*6470*/  @!P0 LOP3.LUT R20, R6.reuse, 0xffff0000, RZ, 0xc0, !PT ;  /* 0xffff000006148812 */ /* 0x040fe200078ec0ff */
[----:B------:R-:W-:Y:S01]  /*6480*/  @!P0 IMAD.U32 R18, R6, 0x10000, RZ ;  /* 0x0001000006128824 */ /* 0x000fe200078e00ff */
[----:B------:R-:W-:Y:S01]  /*6490*/  @!P0 PRMT R16, R56, 0x5410, R7 ;  /* 0x0000541038108816 */ /* 0x000fe20000000007 */
[----:B------:R-:W-:Y:S01]  /*64a0*/  @!P0 FMUL.FTZ R7, R3, R22 ;  /* 0x0000001603078220 */ /* 0x000fe20000410000 */
[----:B------:R-:W-:Y:S01]  /*64b0*/  @!P0 PRMT R10, R26, 0x5410, R5 ;  /* 0x000054101a0a8816 */ /* 0x000fe20000000005 */
[----:B--2---:R-:W-:Y:S01]  /*64c0*/  @!P0 IMAD.U32 R23, R37, 0x10000, RZ ;  /* 0x0001000025178824 */ /* 0x004fe200078e00ff */
[C---:B------:R-:W-:Y:S01]  /*64d0*/  @!P0 SHF.L.U32 R19, R36.reuse, 0x10, RZ ;  /* 0x0000001024138819 */ /* 0x040fe200000006ff */
[-C--:B------:R-:W-:Y:S01]  /*64e0*/  @!P0 FMUL.FTZ R3, R3, R0.reuse ;  /* 0x0000000003038220 */ /* 0x080fe20000410000 */
[----:B------:R-:W-:Y:S01]  /*64f0*/  @!P0 LOP3.LUT R21, R36, 0xffff0000, RZ, 0xc0, !PT ;  /* 0xffff000024158812 */ /* 0x000fe200078ec0ff */
[----:B------:R-:W-:Y:S01]  /*6500*/  @!P0 FFMA.FTZ R49, R23, R0, -R7 ;  /* 0x0000000017318223 */ /* 0x000fe20000010807 */
[----:B------:R-:W-:Y:S01]  /*6510*/  @!P0 LOP3.LUT R25, R37, 0xffff0000, RZ, 0xc0, !PT ;  /* 0xffff000025198812 */ /* 0x000fe200078ec0ff */
[----:B------:R-:W-:Y:S01]  /*6520*/  @!P0 IMAD.U32 R0, R12, 0x10000, RZ ;  /* 0x000100000c008824 */ /* 0x000fe200078e00ff */
[----:B------:R-:W-:Y:S01]  /*6530*/  @!P0 LOP3.LUT R29, R38, 0xffff0000, RZ, 0xc0, !PT ;  /* 0xffff0000261d8812 */ /* 0x000fe200078ec0ff */
[----:B------:R-:W-:Y:S01]  /*6540*/  @!P0 IMAD.U32 R6, R2, 0x10000, RZ ;  /* 0x0001000002068824 */ /* 0x000fe200078e00ff */
[C---:B------:R-:W-:Y:S01]  /*6550*/  @!P0 SHF.L.U32 R31, R39.reuse, 0x10, RZ ;  /* 0x00000010271f8819 */ /* 0x040fe200000006ff */
[----:B------:R-:W-:Y:S01]  /*6560*/  @!P0 IMAD.U32 R27, R38, 0x10000, RZ ;  /* 0x00010000261b8824 */ /* 0x000fe200078e00ff */
[----:B------:R-:W-:Y:S02]  /*6570*/  @!P0 LOP3.LUT R33, R39, 0xffff0000, RZ, 0xc0, !PT ;  /* 0xffff000027218812 */ /* 0x000fe400078ec0ff */
[----:B------:R-:W-:Y:S01]  /*6580*/  @!P0 LOP3.LUT R5, R2, 0xffff0000, RZ, 0xc0, !PT ;  /* 0xffff000002058812 */ /* 0x000fe200078ec0ff */
[----:B------:R-:W-:Y:S01]  /*6590*/  @!P0 FMUL.FTZ R2, R0, R18 ;  /* 0x0000001200028220 */ /* 0x000fe20000410000 */
[----:B------:R-:W-:Y:S01]  /*65a0*/  @!P0 SHF.L.U32 R30, R16, 0x10, RZ ;  /* 0x00000010101e8819 */ /* 0x000fe200000006ff */
[-C--:B------:R-:W-:Y:S01]  /*65b0*/  @!P0 FMUL.FTZ R0, R0, R6.reuse ;  /* 0x0000000600008220 */ /* 0x080fe20000410000 */
[----:B------:R-:W-:Y:S01]  /*65c0*/  @!P0 LOP3.LUT R24, R24, 0xffff0000, RZ, 0xc0, !PT ;  /* 0xffff000018188812 */ /* 0x000fe200078ec0ff */
[----:B------:R-:W-:Y:S01]  /*65d0*/  @!P0 FFMA.FTZ R48, R19, R6, -R2 ;  /* 0x0000000613308223 */ /* 0x000fe20000010802 */
[----:B------:R-:W-:Y:S01]  /*65e0*/  @!P0 LOP3.LUT R6, R14, 0xffff0000, RZ, 0xc0, !PT ;  /* 0xffff00000e068812 */ /* 0x000fe200078ec0ff */
[----:B------:R-:W-:Y:S01]  /*65f0*/  @!P0 FFMA.FTZ R0, R18, R19, R0 ;  /* 0x0000001312008223 */ /* 0x000fe20000010000 */
[----:B------:R-:W-:Y:S02]  /*6600*/  @!P0 LOP3.LUT R9, R15, 0xffff0000, RZ, 0xc0, !PT ;  /* 0xffff00000f098812 */ /* 0x000fe400078ec0ff */
[----:B------:R-:W-:Y:S02]  /*6610*/  @!P0 LOP3.LUT R32, R16, 0xffff0000, RZ, 0xc0, !PT ;  /* 0xffff000010208812 */ /* 0x000fe400078ec0ff */
[----:B------:R-:W-:Y:S02]  /*6620*/  @!P0 LOP3.LUT R16, R10, 0xffff0000, RZ, 0xc0, !PT ;  /* 0xffff00000a108812 */ /* 0x000fe400078ec0ff */
[----:B------:R-:W-:Y:S01]  /*6630*/  @!P0 SHF.R.U64 R8, R54, 0x10, R55 ;  /* 0x0000001036088819 */ /* 0x000fe20000001237 */
[----:B------:R-:W-:Y:S03]  /*6640*/  @!P0 FMUL.FTZ R34, R9, R32 ;  /* 0x0000002009228220 */ /* 0x000fe60000410000 */
[----:B------:R-:W-:Y:S01]  /*6650*/  @!P0 PRMT R17, R56, 0x5432, R8 ;  /* 0x0000543238118816 */ /* 0x000fe20000000008 */
[----:B------:R-:W-:Y:S01]  /*6660*/  @!P0 FFMA.FTZ R34, R33, R16, -R34 ;  /* 0x0000001021228223 */ /* 0x000fe20000010822 */
[----:B------:R-:W-:Y:S02]  /*6670*/  @!P0 PRMT R8, R26, 0x5432, R4 ;  /* 0x000054321a088816 */ /* 0x000fe40000000004 */
[C---:B------:R-:W-:Y:S01]  /*6680*/  @!P0 LOP3.LUT R28, R17.reuse, 0xffff0000, RZ, 0xc0, !PT ;  /* 0xffff0000111c8812 */ /* 0x040fe200078ec0ff */
[----:B------:R-:W-:Y:S01]  /*6690*/  @!P0 IMAD.U32 R26, R17, 0x10000, RZ ;  /* 0x00010000111a8824 */ /* 0x000fe200078e00ff */
[----:B------:R-:W-:Y:S01]  /*66a0*/  @!P0 LOP3.LUT R4, R12, 0xffff0000, RZ, 0xc0, !PT ;  /* 0xffff00000c048812 */ /* 0x000fe200078ec0ff */
[----:B------:R-:W-:Y:S02]  /*66b0*/  @!P0 IMAD.U32 R17, R10, 0x10000, RZ ;  /* 0x000100000a118824 */ /* 0x000fe400078e00ff */
[C---:B------:R-:W-:Y:S01]  /*66c0*/  @!P0 IMAD.U32 R10, R8.reuse, 0x10000, RZ ;  /* 0x00010000080a8824 */ /* 0x040fe200078e00ff */
[----:B------:R-:W-:Y:S01]  /*66d0*/  @!P0 LOP3.LUT R8, R8, 0xffff0000, RZ, 0xc0, !PT ;  /* 0xffff000008088812 */ /* 0x000fe200078ec0ff */
[C---:B------:R-:W-:Y:S02]  /*66e0*/  @!P0 FMUL.FTZ R7, R4.reuse, R20 ;  /* 0x0000001404078220 */ /* 0x040fe40000410000 */
[-C--:B------:R-:W-:Y:S01]  /*66f0*/  @!P0 FMUL.FTZ R2, R4, R5.reuse ;  /* 0x0000000504028220 */ /* 0x080fe20000410000 */
[----:B------:R-:W-:Y:S01]  /*6700*/  @!P0 LOP3.LUT R4, R13, 0xffff0000, RZ, 0xc0, !PT ;  /* 0xffff00000d048812 */ /* 0x000fe200078ec0ff */
[----:B------:R-:W-:Y:S02]  /*6710*/  @!P0 FFMA.FTZ R47, R21, R5, -R7 ;  /* 0x00000005152f8223 */ /* 0x000fe40000010807 */
[----:B------:R-:W-:Y:S02]  /*6720*/  @!P0 IMAD.U32 R5, R14, 0x10000, RZ ;  /* 0x000100000e058824 */ /* 0x000fe400078e00ff */
[----:B------:R-:W-:Y:S02]  /*6730*/  @!P0 IMAD.U32 R7, R15, 0x10000, RZ ;  /* 0x000100000f078824 */ /* 0x000fe400078e00ff */
        /* <DEDUP_REMOVED lines=18> */
[----:B------:R-:W-:Y:S02]  /*6860*/  @!P0 FMUL.FTZ R5, R5, R10 ;  /* 0x0000000a05058220 */ /* 0x000fe40000410000 */
[----:B------:R-:W-:Y:S02]  /*6870*/  @!P0 FFMA.FTZ R3, R22, R23, R3 ;  /* 0x0000001716038223 */ /* 0x000fe40000010003 */
[----:B------:R-:W-:Y:S01]  /*6880*/  @!P0 FMUL.FTZ R6, R6, R8 ;  /* 0x0000000806068220 */ /* 0x000fe20000410000 */
[----:B------:R1:W-:Y:S01]  /*6890*/  STG.E.128 [R44.64], R36 ;  /* 0x000000242c007986 */ /* 0x0003e2000c101d06 */
        /* <DEDUP_REMOVED lines=22> */
.L_x_1021:
[----:B------:R-:W-:Y:S05]  /*6a00*/  IMAD R0, R57, -0x40, R76 ;  /* 0xffffffc039007824 */ /* 0x000fea00078e024c */
[----:B------:R-:W-:Y:S04]  /*6a10*/  IMNMX R0, R0, 0x40, PT ;  /* 0x0000004000007817 */ /* 0x000fe80003800200 */
[----:B------:R-:W-:Y:S11]  /*6a20*/  ISETP.GE.AND P0, PT, R239, R0, PT ;  /* 0x00000000ef00720c */ /* 0x000ff60003f06270 */
[----:B------:R-:W-:Y:S02]  /*6a30*/  @!UPT UIADD3 URZ, URZ, URZ, URZ ;  /* 0x0000003f3f3ff290 */ /* 0x000fe4000fffe03f */
[----:B------:R-:W-:-:S05]  /*6a40*/  @P0 BRA `(.L_x_1025) ;  /* 0x0000015000000947 */ /* 0x000fca0003800000 */
[C---:B------:R-:W-:Y:S02]  /*6a50*/  ISETP.GE.AND P0, PT, R102.reuse, c[0x0][0x1d4], PT ;  /* 0x0000750066007a0c */ /* 0x040fe40003f06270 */
        /* <DEDUP_REMOVED lines=20> */
.L_x_1025:
[----:B------:R-:W-:Y:S05]  /*6ba0*/  BSYNC B1 ;  /* 0x0000000000017941 */ /* 0x000fea0003800000 */
.L_x_1020:
        /* <DEDUP_REMOVED lines=77> */
.L_x_1043:
[----:B-1----:R-:W-:Y:S05]  /*7080*/  BSYNC B0 ;  /* 0x0000000000007941 */ /* 0x002fea0003800000 */
.L_x_1042:
        /* <DEDUP_REMOVED lines=26> */
.L_x_1019:
[----:B------:R-:W-:Y:S01]  /*7230*/  IMAD.MOV.U32 R0, RZ, RZ, c[0x0][0x2c4] ;  /* 0x0000b100ff007624 */ /* 0x000fe200078e00ff */
[----:B------:R-:W-:Y:S01]  /*7240*/  LOP3.LUT R240, R240, 0xfffffffd, RZ, 0xc0, !PT ;  /* 0xfffffffdf0f07812 */ /* 0x000fe200078ec0ff */
[----:B------:R-:W-:Y:S01]  /*7250*/  BSSY B0, `(.L_x_1045) ;  /* 0x000002b000007945 */ /* 0x000fe20003800000 */
[----:B------:R-:W-:-:S02]  /*7260*/  IMAD.IADD R10, R132, 0x1, R133 ;  /* 0x00000001840a7824 */ /* 0x000fc400078e0285 */
[----:B------:R-:W-:Y:S02]  /*7270*/  ISETP.NE.AND P3, PT, R0, 0x1, PT ;  /* 0x000000010000780c */ /* 0x000fe40003f65270 */
[----:B------:R-:W-:-:S11]  /*7280*/  IADD3 R0, R249, 0x7f, RZ ;  /* 0x0000007ff9007810 */ /* 0x000fd60007ffe0ff */
[----:B-1----:R-:W-:Y:S01]  /*7290*/  @P3 IMAD.HI.U32 R2, R0, c[0x0][0x2c8], RZ ;  /* 0x0000b20000023a27 */ /* 0x002fe200078e00ff */
[----:B------:R-:W-:-:S04]  /*72a0*/  @P3 LOP3.LUT R240, R240, 0x2, RZ, 0xfc, !PT ;  /* 0x00000002f0f03812 */ /* 0x000fc800078efcff */
[----:B------:R-:W-:-:S05]  /*72b0*/  @P3 SHF.R.U32.HI R0, RZ, c[0x0][0x2cc], R2 ;  /* 0x0000b300ff003a19 */ /* 0x000fca0000011602 */
[----:B------:R-:W-:-:S05]  /*72c0*/  IMAD.IADD R0, R140, 0x1, R0 ;  /* 0x000000018c007824 */ /* 0x000fca00078e0200 */
[----:B------:R-:W-:-:S04]  /*72d0*/  SHF.R.S32.HI R2, RZ, 0x1f, R0 ;  /* 0x0000001fff027819 */ /* 0x000fc80000011400 */
[----:B------:R-:W-:-:S04]  /*72e0*/  LEA.HI R0, R2, R0, RZ, 0x6 ;  /* 0x0000000002007211 */ /* 0x000fc800078f30ff */
[----:B------:R-:W-:-:S04]  /*72f0*/  SHF.R.S32.HI R0, RZ, 0x6, R0 ;  /* 0x00000006ff007819 */ /* 0x000fc80000011400 */
[----:B------:R-:W-:Y:S01]  /*7300*/  IMNMX R6, R139, R0, PT ;  /* 0x000000008b067217 */ /* 0x000fe20003800200 */
[----:B------:R-:W-:-:S03]  /*7310*/  IMAD.MOV.U32 R0, RZ, RZ, RZ ;  /* 0x000000ffff007224 */ /* 0x000fc600078e00ff */
[----:B------:R-:W-:-:S13]  /*7320*/  ISETP.GE.AND P0, PT, R6, 0x1, PT ;  /* 0x000000010600780c */ /* 0x000fda0003f06270 */
[----:B------:R-:W-:Y:S05]  /*7330*/  @!P0 BRA `(.L_x_1046) ;  /* 0x000001c000008947 */ /* 0x000fea0003800000 */
[----:B------:R-:W-:Y:S01]  /*7340*/  IABS R2, R130 ;  /* 0x0000008200027213 */ /* 0x000fe20000000000 */
        /* <DEDUP_REMOVED lines=27> */
.L_x_1046:
[----:B------:R-:W-:Y:S05]  /*7500*/  BSYNC B0 ;  /* 0x0000000000007941 */ /* 0x000fea0003800000 */
.L_x_1045:
        /* <DEDUP_REMOVED lines=53> */
[----:B------:R-:W-:-:S04]  /*7860*/  IMNMX R18, R6, R2, PT ;  /* 0x0000000206127217 */ /* 0x000fc80003800200 */
[----:B------:R-:W-:Y:S01]  /*7870*/  ISETP.GT.AND P0, PT, R18, R238, PT ;  /* 0x000000ee1200720c */ /* 0x000fe20003f04270 */
[----:B------:R1:W-:-:S12]  /*7880*/  STL [R1+0x18], R18 ;  /* 0x0000181201007387 */ /* 0x0003d80000100800 */
[----:B------:R-:W-:Y:S05]  /*7890*/  @!P0 BRA `(.L_x_1047) ;  /* 0x000113a000008947 */ /* 0x000fea0003800000 */
[----:B------:R-:W2:Y:S04]  /*78a0*/  LDL R19, [R1] ;  /* 0x0000000001137983 */ /* 0x000ea80000100800 */
[----:B------:R-:W3:Y:S04]  /*78b0*/  LDL R7, [R1+0x44] ;  /* 0x0000440001077983 */ /* 0x000ee80000100800 */
[----:B------:R-:W4:Y:S01]  /*78c0*/  LDL R20, [R1+0xc] ;  /* 0x00000c0001147983 */ /* 0x000f220000100800 */
[----:B------:R-:W-:-:S04]  /*78d0*/  ISETP.NE.U32.AND P0, PT, RZ, c[0x0][0x340], PT ;  /* 0x0000d000ff007a0c */ /* 0x000fc80003f05070 */
[----:B------:R-:W-:-:S13]  /*78e0*/  ISETP.NE.AND.EX P1, PT, RZ, c[0x0][0x344], PT, P0 ;  /* 0x0000d100ff007a0c */ /* 0x000fda0003f25300 */
[----:B------:R-:W-:Y:S01]  /*78f0*/  @P1 IMAD.MOV.U32 R2, RZ, RZ, 0x4 ;  /* 0x00000004ff021424 */ /* 0x000fe200078e00ff */
[----:B------:R-:W1:Y:S01]  /*7900*/  S2R R4, SR_TID.X ;  /* 0x0000000000047919 */ /* 0x000e620000002100 */
[----:B------:R-:W-:Y:S02]  /*7910*/  SHF.R.S32.HI R0, RZ, 0x1f, R185 ;  /* 0x0000001fff007819 */ /* 0x000fe400000114b9 */
[----:B------:R-:W-:-:S03]  /*7920*/  ISETP.NE.U32.AND P2, PT, RZ, c[0x0][0x348], PT ;  /* 0x0000d200ff007a0c */ /* 0x000fc60003f45070 */
[----:B------:R-:W-:-:S04]  /*7930*/  IMAD R0, R0, c[0x0][0x178], RZ ;  /* 0x00005e0000007a24 */ /* 0x000fc800078e02ff */
[----:B------:R-:W-:Y:S01]  /*7940*/  IMAD R0, R185, c[0x0][0x17c], R0 ;  /* 0x00005f00b9007a24 */ /* 0x000fe200078e0200 */
[----:B-1----:R-:W-:-:S04]  /*7950*/  SHF.R.S32.HI R17, RZ, 0x1f, R4 ;  /* 0x0000001fff117819 */ /* 0x002fc80000011404 */
[----:B------:R-:W-:Y:S01]  /*7960*/  LEA.HI R17, R17, R4, RZ, 0x3 ;  /* 0x0000000411117211 */ /* 0x000fe200078f18ff */
[----:B--2---:R-:W-:-:S05]  /*7970*/  @P1 IMAD.WIDE R2, R19, R2, c[0x0][0x340] ;  /* 0x0000d00013021625 */ /* 0x004fca00078e0202 */
[----:B------:R1:W2:Y:S01]  /*7980*/  @P1 LDG.E R14, [R2.64] ;  /* 0x00000006020e1981 */ /* 0x0002a2000c1e1900 */
[----:B------:R-:W-:Y:S01]  /*7990*/  SHF.R.S32.HI R17, RZ, 0x3, R17 ;  /* 0x00000003ff117819 */ /* 0x000fe20000011411 */
[----:B------:R-:W-:Y:S01]  /*79a0*/  IMAD.WIDE.U32 R4, R185, c[0x0][0x178], RZ ;  /* 0x00005e00b9047a25 */ /* 0x000fe200078e00ff */
[----:B---3--:R-:W-:-:S03]  /*79b0*/  IADD3 R12, R7, R249, RZ ;  /* 0x000000f9070c7210 */ /* 0x008fc60007ffe0ff */
[----:B------:R-:W-:Y:S02]  /*79c0*/  IMAD.IADD R5, R5, 0x1, R0 ;  /* 0x0000000105057824 */ /* 0x000fe400078e0200 */
[----:B------:R-:W-:-:S04]  /*79d0*/  @P3 IMAD.HI.U32 R9, R12, c[0x0][0x2c8], RZ ;  /* 0x0000b2000c093a27 */ /* 0x000fc800078e00ff */
[----:B----4-:R-:W-:Y:S01]  /*79e0*/  IMAD.WIDE.U32 R4, R20, c[0x0][0x1b8], R4 ;  /* 0x00006e0014047a25 */ /* 0x010fe200078e0004 */
[----:B-1----:R-:W-:Y:S02]  /*79f0*/  SHF.R.S32.HI R3, RZ, 0x1f, R17 ;  /* 0x0000001fff037819 */ /* 0x002fe40000011411 */
[----:B------:R-:W-:-:S04]  /*7a00*/  IADD3 R2, P0, R17, R10, RZ ;  /* 0x0000000a11027210 */ /* 0x000fc80007f1e0ff */
[----:B------:R-:W-:Y:S02]  /*7a10*/  LEA.HI.X.SX32 R8, R10, R3, 0x1, P0 ;  /* 0x000000030a087211 */ /* 0x000fe400000f0eff */
[----:B------:R-:W-:-:S04]  /*7a20*/  ISETP.NE.AND.EX P0, PT, RZ, c[0x0][0x34c], PT, P2 ;  /* 0x0000d300ff007a0c */ /* 0x000fc80003f05320 */
[----:B------:R-:W-:Y:S01]  /*7a30*/  SEL R6, R168, RZ, !P0 ;  /* 0x000000ffa8067207 */ /* 0x000fe20004000000 */
[----:B------:R-:W-:Y:S01]  /*7a40*/  IMAD R5, R20, c[0x0][0x1bc], R5 ;  /* 0x00006f0014057a24 */ /* 0x000fe200078e0205 */
[----:B------:R-:W-:Y:S01]  /*7a50*/  SEL R3, R19, RZ, !P0 ;  /* 0x000000ff13037207 */ /* 0x000fe20004000000 */
[----:B------:R-:W-:Y:S02]  /*7a60*/  IMAD.MOV.U32 R0, RZ, RZ, R12 ;  /* 0x000000ffff007224 */ /* 0x000fe400078e000c */
[----:B------:R-:W-:Y:S01]  /*7a70*/  IMAD R6, R6, c[0x0][0x1c0], RZ ;  /* 0x0000700006067a24 */ /* 0x000fe200078e02ff */
[----:B------:R-:W-:Y:S01]  /*7a80*/  @P3 SHF.R.U32.HI R0, RZ, c[0x0][0x2cc], R9 ;  /* 0x0000b300ff003a19 */ /* 0x000fe20000011609 */
[----:B------:R-:W-:Y:S01]  /*7a90*/  IMAD.WIDE.U32 R4, R3, c[0x0][0x1c0], R4 ;  /* 0x0000700003047a25 */ /* 0x000fe200078e0004 */
[----:B------:R-:W-:-:S03]  /*7aa0*/  SHF.R.S32.HI R7, RZ, 0x1f, R242 ;  /* 0x0000001fff077819 */ /* 0x000fc600000114f2 */
[----:B------:R-:W-:Y:S01]  /*7ab0*/  IMAD R10, R3, c[0x0][0x1c4], R6 ;  /* 0x00007100030a7a24 */ /* 0x000fe200078e0206 */
[----:B------:R-:W-:Y:S01]  /*7ac0*/  SHF.R.S32.HI R13, RZ, 0x1f, R0 ;  /* 0x0000001fff0d7819 */ /* 0x000fe20000011400 */
[----:B------:R-:W-:Y:S02]  /*7ad0*/  IMAD.MOV.U32 R6, RZ, RZ, R242 ;  /* 0x000000ffff067224 */ /* 0x000fe400078e00f2 */
[C---:B------:R-:W-:Y:S02]  /*7ae0*/  IMAD R16, R8.reuse, c[0x0][0x1e0], RZ ;  /* 0x0000780008107a24 */ /* 0x040fe400078e02ff */
[----:B------:R-:W-:Y:S01]  /*7af0*/  IMAD R15, R8, c[0x0][0x208], RZ ;  /* 0x00008200080f7a24 */ /* 0x000fe200078e02ff */
[----:B------:R-:W-:Y:S01]  /*7b00*/  IADD3 R3, R5, R10, RZ ;  /* 0x0000000a05037210 */ /* 0x000fe20007ffe0ff */
[----:B------:R-:W-:-:S04]  /*7b10*/  IMAD.WIDE.U32 R8, R2, c[0x0][0x1e0], R6 ;  /* 0x0000780002087a25 */ /* 0x000fc800078e0006 */
[----:B------:R-:W-:-:S04]  /*7b20*/  IMAD.WIDE.U32 R10, R2, c[0x0][0x208], R6 ;  /* 0x00008200020a7a25 */ /* 0x000fc800078e0006 */
[C---:B------:R-:W-:Y:S02]  /*7b30*/  IMAD R16, R2.reuse, c[0x0][0x1e4], R16 ;  /* 0x0000790002107a24 */ /* 0x040fe400078e0210 */
[----:B------:R-:W-:Y:S02]  /*7b40*/  IMAD R15, R2, c[0x0][0x20c], R15 ;  /* 0x00008300020f7a24 */ /* 0x000fe400078e020f */
[----:B------:R-:W-:Y:S01]  /*7b50*/  IMAD.MOV.U32 R2, RZ, RZ, R4 ;  /* 0x000000ffff027224 */ /* 0x000fe200078e0004 */
[C---:B------:R-:W-:Y:S01]  /*7b60*/  IADD3 R4, -R0.reuse, RZ, RZ ;  /* 0x000000ff00047210 */ /* 0x040fe20007ffe1ff */
[----:B------:R-:W-:Y:S02]  /*7b70*/  IMAD R5, R13, c[0x0][0x1b0], RZ ;  /* 0x00006c000d057a24 */ /* 0x000fe400078e02ff */
[----:B------:R-:W-:-:S04]  /*7b80*/  IMAD.WIDE.U32 R2, R0, c[0x0][0x1b0], R2 ;  /* 0x00006c0000027a25 */ /* 0x000fc800078e0002 */
[----:B------:R-:W-:Y:S02]  /*7b90*/  IMAD R13, R0, c[0x0][0x1b4], R5 ;  /* 0x00006d00000d7a24 */ /* 0x000fe400078e0205 */
[----:B------:R-:W-:Y:S02]  /*7ba0*/  IMAD R0, R4, c[0x0][0x2c4], R12 ;  /* 0x0000b10004007a24 */ /* 0x000fe400078e020c */
[----:B------:R-:W-:Y:S01]  /*7bb0*/  IMAD.IADD R5, R9, 0x1, R16 ;  /* 0x0000000109057824 */ /* 0x000fe200078e0210 */
[----:B------:R-:W-:Y:S02]  /*7bc0*/  IADD3 R9, R11, R15, RZ ;  /* 0x0000000f0b097210 */ /* 0x000fe40007ffe0ff */
[----:B------:R-:W-:Y:S02]  /*7bd0*/  SHF.R.S32.HI R11, RZ, 0x1f, R0 ;  /* 0x0000001fff0b7819 */ /* 0x000fe40000011400 */
[----:B------:R-:W-:Y:S02]  /*7be0*/  ISETP.GE.AND P0, PT, R242, c[0x0][0x1d4], PT ;  /* 0x00007500f2007a0c */ /* 0x000fe40003f06270 */
[----:B------:R-:W-:Y:S01]  /*7bf0*/  ISETP.GE.AND P6, PT, R134, c[0x0][0x1d4], PT ;  /* 0x0000750086007a0c */ /* 0x000fe20003fc6270 */
[----:B------:R-:W-:Y:S01]  /*7c00*/  IMAD.IADD R3, R3, 0x1, R13 ;  /* 0x0000000103037824 */ /* 0x000fe200078e020d */
[----:B------:R-:W-:Y:S01]  /*7c10*/  MOV R4, R8 ;  /* 0x0000000800047202 */ /* 0x000fe20000000f00 */
[----:B------:R-:W-:Y:S01]  /*7c20*/  IMAD R12, R11, c[0x0][0x1a8], RZ ;  /* 0x00006a000b0c7a24 */ /* 0x000fe200078e02ff */
[----:B------:R-:W-:Y:S01]  /*7c30*/  SEL R13, RZ, 0xffffffff, P6 ;  /* 0xffffffffff0d7807 */ /* 0x000fe20003000000 */
[----:B------:R-:W-:Y:S01]  /*7c40*/  IMAD.MOV.U32 R8, RZ, RZ, R10 ;  /* 0x000000ffff087224 */ /* 0x000fe200078e000a */
[----:B------:R-:W-:Y:S01]  /*7c50*/  LOP3.LUT R240, R240, 0xfffffffe, RZ, 0xc0, !PT ;  /* 0xfffffffef0f07812 */ /* 0x000fe200078ec0ff */
[C---:B------:R-:W-:Y:S01]  /*7c60*/  IMAD R12, R0.reuse, c[0x0][0x1ac], R12 ;  /* 0x00006b00000c7a24 */ /* 0x040fe200078e020c */
[----:B------:R-:W-:Y:S01]  /*7c70*/  SEL R15, RZ, 0x1, P0 ;  /* 0x00000001ff0f7807 */ /* 0x000fe20000000000 */
[----:B------:R-:W-:Y:S01]  /*7c80*/  IMAD.WIDE.U32 R2, R0, c[0x0][0x1a8], R2 ;  /* 0x00006a0000027a25 */ /* 0x000fe200078e0002 */
[----:B------:R-:W-:-:S03]  /*7c90*/  SHF.L.U32 R13, R13, 0x1, RZ ;  /* 0x000000010d0d7819 */ /* 0x000fc600000006ff */
[----:B------:R-:W-:Y:S01]  /*7ca0*/  IMAD.WIDE.U32 R10, R20, c[0x0][0x1e8], R4 ;  /* 0x00007a00140a7a25 */ /* 0x000fe200078e0004 */
[----:B------:R-:W-:-:S03]  /*7cb0*/  @P0 LOP3.LUT R240, R240, 0x1, RZ, 0xfc, !PT ;  /* 0x00000001f0f00812 */ /* 0x000fc600078efcff */
[----:B------:R-:W-:Y:S01]  /*7cc0*/  IMAD.WIDE.U32 R4, R20, c[0x0][0x210], R8 ;  /* 0x0000840014047a25 */ /* 0x000fe200078e0008 */
[----:B------:R-:W-:Y:S02]  /*7cd0*/  LOP3.LUT R8, R13, 0x2, R15, 0xe2, !PT ;  /* 0x000000020d087812 */ /* 0x000fe400078ee20f */
[----:B------:R-:W-:Y:S01]  /*7ce0*/  LEA R15, P0, R2, c[0x0][0x160], 0x1 ;  /* 0x00005800020f7a11 */ /* 0x000fe200078008ff */
[----:B------:R-:W-:Y:S01]  /*7cf0*/  IMAD.IADD R3, R3, 0x1, R12 ;  /* 0x0000000103037824 */ /* 0x000fe200078e020c */
[----:B------:R-:W-:-:S04]  /*7d00*/  ISETP.NE.U32.AND P2, PT, RZ, c[0x0][0x350], PT ;  /* 0x0000d400ff007a0c */ /* 0x000fc80003f45070 */
[----:B------:R-:W-:Y:S02]  /*7d10*/  LEA.HI.X R13, R2, c[0x0][0x164], R3, 0x1, P0 ;  /* 0x00005900020d7a11 */ /* 0x000fe400000f0c03 */
[----:B------:R-:W-:Y:S01]  /*7d20*/  ISETP.NE.AND.EX P0, PT, RZ, c[0x0][0x354], PT, P2 ;  /* 0x0000d500ff007a0c */ /* 0x000fe20003f05320 */
[C---:B------:R-:W-:Y:S02]  /*7d30*/  IMAD R11, R20.reuse, c[0x0][0x1ec], R11 ;  /* 0x00007b00140b7a24 */ /* 0x040fe400078e020b */
[----:B------:R-:W-:Y:S01]  /*7d40*/  IMAD R5, R20, c[0x0][0x214], R5 ;  /* 0x0000850014057a24 */ /* 0x000fe200078e0205 */
[----:B------:R-:W-:-:S04]  /*7d50*/  ISETP.GE.AND P5, PT, R135, c[0x0][0x1d4], PT ;  /* 0x0000750087007a0c */ /* 0x000fc80003fa6270 */
[----:B------:R-:W-:Y:S02]  /*7d60*/  SEL R3, RZ, 0x4, P5 ;  /* 0x00000004ff037807 */ /* 0x000fe40002800000 */
[----:B------:R-:W-:Y:S02]  /*7d70*/  ISETP.GE.AND P3, PT, R242, c[0x0][0x198], PT ;  /* 0x00006600f2007a0c */ /* 0x000fe40003f66270 */
[----:B------:R-:W-:Y:S02]  /*7d80*/  ISETP.GE.AND P2, PT, R134, c[0x0][0x198], PT ;  /* 0x0000660086007a0c */ /* 0x000fe40003f46270 */
[----:B------:R-:W-:Y:S02]  /*7d90*/  ISETP.GE.AND P4, PT, R135, c[0x0][0x198], PT ;  /* 0x0000660087007a0c */ /* 0x000fe40003f86270 */
[----:B------:R-:W-:Y:S02]  /*7da0*/  LOP3.LUT R105, R8, R3, RZ, 0xfc, !PT ;  /* 0x0000000308697212 */ /* 0x000fe400078efcff */
[----:B------:R-:W-:-:S02]  /*7db0*/  IADD3 R101, R18, -0x1, RZ ;  /* 0xffffffff12657810 */ /* 0x000fc40007ffe0ff */
[----:B--2---:R-:W-:Y:S02]  /*7dc0*/  @P1 SHF.R.S32.HI R0, RZ, 0x1f, R14 ;  /* 0x0000001fff001819 */ /* 0x004fe4000001140e */
[----:B------:R-:W-:Y:S01]  /*7dd0*/  @!P1 MOV R0, R168 ;  /* 0x000000a800009202 */ /* 0x000fe20000000f00 */
[----:B------:R-:W-:-:S03]  /*7de0*/  @!P1 IMAD.MOV.U32 R14, RZ, RZ, R19 ;  /* 0x000000ffff0e9224 */ /* 0x000fc600078e0013 */
[----:B------:R-:W-:Y:S02]  /*7df0*/  SEL R2, R0, RZ, !P0 ;  /* 0x000000ff00027207 */ /* 0x000fe40004000000 */
[----:B------:R-:W-:-:S03]  /*7e00*/  SEL R0, R14, RZ, !P0 ;  /* 0x000000ff0e007207 */ /* 0x000fc60004000000 */
[C---:B------:R-:W-:Y:S02]  /*7e10*/  IMAD R12, R2.reuse, c[0x0][0x1f0], RZ ;  /* 0x00007c00020c7a24 */ /* 0x040fe400078e02ff */
[----:B------:R-:W-:Y:S02]  /*7e20*/  IMAD R9, R2, c[0x0][0x218], RZ ;  /* 0x0000860002097a24 */ /* 0x000fe400078e02ff */
[----:B------:R-:W-:-:S04]  /*7e30*/  IMAD.WIDE.U32 R226, R0, c[0x0][0x1f0], R10 ;  /* 0x00007c0000e27a25 */ /* 0x000fc800078e000a */
[----:B------:R-:W-:-:S04]  /*7e40*/  IMAD.WIDE.U32 R230, R0, c[0x0][0x218], R4 ;  /* 0x0000860000e67a25 */ /* 0x000fc800078e0004 */
[C---:B------:R-:W-:Y:S02]  /*7e50*/  IMAD R2, R0.reuse, c[0x0][0x1f4], R12 ;  /* 0x00007d0000027a24 */ /* 0x040fe400078e020c */
[----:B------:R-:W-:Y:S01]  /*7e60*/  IMAD R0, R0, c[0x0][0x21c], R9 ;  /* 0x0000870000007a24 */ /* 0x000fe200078e0209 */
[----:B------:R-:W-:Y:S01]  /*7e70*/  IADD3 R11, R17, R249, RZ ;  /* 0x000000f9110b7210 */ /* 0x000fe20007ffe0ff */
[----:B------:R-:W-:-:S03]  /*7e80*/  IMAD.IADD R232, R227, 0x1, R2 ;  /* 0x00000001e3e87824 */ /* 0x000fc600078e0202 */
[----:B------:R-:W-:Y:S01]  /*7e90*/  IADD3 R233, R231, R0, RZ ;  /* 0x00000000e7e97210 */ /* 0x000fe20007ffe0ff */
[----:B------:R-:W-:Y:S05]  /*7ea0*/  BRA.DIV ~URZ, `(.L_x_1048) ;  /* 0x000157227f007947 */ /* 0x000fea000b800000 */
[----:B------:R1:W2:Y:S02]  /*7eb0*/  SHFL.IDX PT, R10, R13, RZ, 0x181f ;  /* 0x00181fff0d0a7589 */ /* 0x0002a400000e0000 */
.L_x_1177:
[----:B------:R-:W-:Y:S05]  /*7ec0*/  BRA.DIV ~URZ, `(.L_x_1049) ;  /* 0x000157727f007947 */ /* 0x000fea000b800000 */
[----:B------:R3:W4:Y:S02]  /*7ed0*/  SHFL.IDX PT, R0, R15, RZ, 0x181f ;  /* 0x00181fff0f007589 */ /* 0x00072400000e0000 */
.L_x_1178:
[----:B---3--:R-:W3:Y:S01]  /*7ee0*/  LDL R2, [R1+0x8] ;  /* 0x0000080001027983 */ /* 0x008ee20000100800 */
[----:B------:R-:W-:Y:S01]  /*7ef0*/  BSSY B0, `(.L_x_1050) ;  /* 0x0000012000007945 */ /* 0x000fe20003800000 */
[----:B------:R-:W-:Y:S02]  /*7f00*/  SHF.R.S32.HI R12, RZ, 0x1f, R134 ;  /* 0x0000001fff0c7819 */ /* 0x000fe40000011486 */
[----:B------:R-:W-:Y:S01]  /*7f10*/  SHF.R.S32.HI R14, RZ, 0x1f, R135 ;  /* 0x0000001fff0e7819 */ /* 0x000fe20000011487 */
[----:B---3--:R-:W-:-:S05]  /*7f20*/  IMAD R30, R2, c[0x0][0x2c4], RZ ;  /* 0x0000b100021e7a24 */ /* 0x008fca00078e02ff */
        /* <DEDUP_REMOVED lines=14> */
.L_x_1051:
[----:B------:R-:W-:Y:S05]  /*8010*/  BSYNC B0 ;  /* 0x0000000000007941 */ /* 0x000fea0003800000 */
.L_x_1050:
[----:B------:R-:W-:Y:S05]  /*8020*/  BRA.DIV ~URZ, `(.L_x_1052) ;  /* 0x000156827f007947 */ /* 0x000fea000b800000 */
[----:B--2---:R2:W3:Y:S04]  /*8030*/  SHFL.IDX PT, R10, R13, 0x1, 0x181f ;  /* 0x00381f000d0a7f89 */ /* 0x0044e800000e0000 */
[----:B----4-:R2:W4:Y:S02]  /*8040*/  SHFL.IDX PT, R0, R15, 0x1, 0x181f ;  /* 0x00381f000f007f89 */ /* 0x01052400000e0000 */
.L_x_1179:
[----:B------:R-:W-:Y:S01]  /*8050*/  IADD3 R2, R11, 0x20, RZ ;  /* 0x000000200b027810 */ /* 0x000fe20007ffe0ff */
[----:B------:R-:W-:Y:S03]  /*8060*/  BSSY B0, `(.L_x_1053) ;  /* 0x000000f000007945 */ /* 0x000fe60003800000 */
[----:B------:R-:W-:-:S13]  /*8070*/  ISETP.GE.AND P0, PT, R2, R30, PT ;  /* 0x0000001e0200720c */ /* 0x000fda0003f06270 */
[----:B------:R-:W-:Y:S05]  /*8080*/  @P0 BRA `(.L_x_1054) ;  /* 0x000000c000000947 */ /* 0x000fea0003800000 */
[----:B----4-:R-:W-:-:S04]  /*8090*/  LEA R8, P0, R242, R0, 0x1 ;  /* 0x00000000f2087211 */ /* 0x010fc800078008ff */
[----:B---3--:R-:W-:Y:S02]  /*80a0*/  LEA.HI.X R9, R242, R10, R7, 0x1, P0 ;  /* 0x0000000af2097211 */ /* 0x008fe400000f0c07 */
        /* <DEDUP_REMOVED lines=10> */
.L_x_1054:
[----:B------:R-:W-:Y:S05]  /*8150*/  BSYNC B0 ;  /* 0x0000000000007941 */ /* 0x000fea0003800000 */
.L_x_1053:
[----:B------:R-:W-:Y:S05]  /*8160*/  BRA.DIV ~URZ, `(.L_x_1055) ;  /* 0x000156127f007947 */ /* 0x000fea000b800000 */
[----:B---3--:R3:W1:Y:S02]  /*8170*/  SHFL.IDX PT, R10, R13, 0x2, 0x181f ;  /* 0x00581f000d0a7f89 */ /* 0x00866400000e0000 */
.L_x_1180:
[----:B------:R-:W-:Y:S05]  /*8180*/  BRA.DIV ~URZ, `(.L_x_1056) ;  /* 0x000156627f007947 */ /* 0x000fea000b800000 */
[----:B----4-:R4:W2:Y:S02]  /*8190*/  SHFL.IDX PT, R0, R15, 0x2, 0x181f ;  /* 0x00581f000f007f89 */ /* 0x0108a400000e0000 */
.L_x_1181:
[----:B------:R-:W-:Y:S01]  /*81a0*/  IADD3 R2, R11, 0x40, RZ ;  /* 0x000000400b027810 */ /* 0x000fe20007ffe0ff */
[----:B------:R-:W-:Y:S03]  /*81b0*/  BSSY B0, `(.L_x_1057) ;  /* 0x000000f000007945 */ /* 0x000fe60003800000 */
[----:B------:R-:W-:-:S13]  /*81c0*/  ISETP.GE.AND P0, PT, R2, R30, PT ;  /* 0x0000001e0200720c */ /* 0x000fda0003f06270 */
[----:B------:R-:W-:Y:S05]  /*81d0*/  @P0 BRA `(.L_x_1058) ;  /* 0x000000c000000947 */ /* 0x000fea0003800000 */
[----:B--2---:R-:W-:-:S04]  /*81e0*/  LEA R8, P0, R242, R0, 0x1 ;  /* 0x00000000f2087211 */ /* 0x004fc800078008ff */
        /* <DEDUP_REMOVED lines=11> */
.L_x_1058:
[----:B------:R-:W-:Y:S05]  /*82a0*/  BSYNC B0 ;  /* 0x0000000000007941 */ /* 0x000fea0003800000 */
.L_x_1057:
[----:B------:R-:W-:Y:S05]  /*82b0*/  BRA.DIV ~URZ, `(.L_x_1059) ;  /* 0x000155a27f007947 */ /* 0x000fea000b800000 */
[----:B-1----:R1:W3:Y:S04]  /*82c0*/  SHFL.IDX PT, R8, R13, 0x3, 0x181f ;  /* 0x00781f000d087f89 */ /* 0x0022e800000e0000 */
[----:B--2---:R1:W2:Y:S02]  /*82d0*/  SHFL.IDX PT, R0, R15, 0x3, 0x181f ;  /* 0x00781f000f007f89 */ /* 0x0042a400000e0000 */
.L_x_1182:
[----:B----4-:R-:W4:Y:S01]  /*82e0*/  LDL R126, [R1+0x4] ;  /* 0x00000400017e7983 */ /* 0x010f220000100800 */
[----:B------:R-:W-:Y:S01]  /*82f0*/  IADD3 R2, R11, 0x60, RZ ;  /* 0x000000600b027810 */ /* 0x000fe20007ffe0ff */
[----:B------:R-:W-:Y:S01]  /*8300*/  IMAD.MOV.U32 R10, RZ, RZ, c[0x0][0x2c4] ;  /* 0x0000b100ff0a7624 */ /* 0x000fe200078e00ff */
[----:B------:R-:W-:Y:S01]  /*8310*/  SHF.R.S32.HI R108, RZ, 0x1f, R101 ;  /* 0x0000001fff6c7819 */ /* 0x000fe20000011465 */
[----:B------:R-:W1:Y:S01]  /*8320*/  S2R R9, SR_TID.X ;  /* 0x0000000000097919 */ /* 0x000e620000002100 */
[----:B------:R-:W-:-:S03]  /*8330*/  ISETP.GE.AND P0, PT, R2, R30, PT ;  /* 0x0000001e0200720c */ /* 0x000fc60003f06270 */
[----:B------:R-:W-:-:S04]  /*8340*/  IMAD R6, R108, c[0x0][0x1e0], RZ ;  /* 0x000078006c067a24 */ /* 0x000fc800078e02ff */
[----:B------:R-:W-:-:S06]  /*8350*/  IMAD R6, R101, c[0x0][0x1e4], R6 ;  /* 0x0000790065067a24 */ /* 0x000fcc00078e0206 */
[----:B--2---:R-:W-:-:S04]  /*8360*/  @!P0 LEA R4, P1, R242, R0, 0x1 ;  /* 0x00000000f2048211 */ /* 0x004fc800078208ff */
[----:B---3--:R-:W-:Y:S02]  /*8370*/  @!P0 LEA.HI.X R5, R242, R8, R7, 0x1, P1 ;  /* 0x00000008f2058211 */ /* 0x008fe400008f0c07 */
[----:B------:R-:W-:-:S03]  /*8380*/  @!P0 LEA R2, P1, R134, R0, 0x1 ;  /* 0x0000000086028211 */ /* 0x000fc600078208ff */
[----:B------:R-:W-:Y:S01]  /*8390*/  @!PT LDS RZ, [RZ] ;  /* 0x00000000fffff984 */ /* 0x000fe20000000800 */
[----:B------:R-:W-:Y:S01]  /*83a0*/  @!PT LDS RZ, [RZ] ;  /* 0x00000000fffff984 */ /* 0x000fe20000000800 */
[----:B------:R-:W-:Y:S01]  /*83b0*/  @!PT LDS RZ, [RZ] ;  /* 0x00000000fffff984 */ /* 0x000fe20000000800 */
[----:B------:R4:W-:Y:S01]  /*83c0*/  @!P0 LDGSTS.E.BYPASS.LTC128B.128 [R212+0xf100], [R4.64], !P3 ;  /* 0x0f10000004d48fae */ /* 0x0009e2000d901d46 */
[----:B-1----:R-:W-:Y:S02]  /*83d0*/  SHF.R.S32.HI R109, RZ, 0x1f, R9 ;  /* 0x0000001fff6d7819 */ /* 0x002fe40000011409 */
[----:B------:R-:W-:Y:S02]  /*83e0*/  @!P0 LEA.HI.X R3, R134, R8, R12, 0x1, P1 ;  /* 0x0000000886038211 */ /* 0x000fe400008f0c0c */
[----:B------:R-:W-:Y:S02]  /*83f0*/  LEA.HI R109, R109, R9, RZ, 0x3 ;  /* 0x000000096d6d7211 */ /* 0x000fe400078f18ff */
[----:B------:R-:W-:Y:S01]  /*8400*/  LOP3.LUT P3, RZ, R240, 0x1, RZ, 0xc0, !PT ;  /* 0x00000001f0ff7812 */ /* 0x000fe2000786c0ff */
[----:B------:R1:W-:Y:S01]  /*8410*/  @!P0 LDGSTS.E.BYPASS.LTC128B.128 [R212+0x13100], [R2.64], !P2 ;  /* 0x1310000002d48fae */ /* 0x0003e2000d101d46 */
[----:B------:R-:W-:Y:S02]  /*8420*/  SHF.R.S32.HI R109, RZ, 0x3, R109 ;  /* 0x00000003ff6d7819 */ /* 0x000fe4000001146d */
[----:B-1----:R-:W-:-:S04]  /*8430*/  @!P0 LEA R2, P1, R135, R0, 0x1 ;  /* 0x0000000087028211 */ /* 0x002fc800078208ff */
[----:B------:R-:W-:-:S05]  /*8440*/  @!P0 LEA.HI.X R3, R135, R8, R14, 0x1, P1 ;  /* 0x0000000887038211 */ /* 0x000fca00008f0c0e */
[----:B------:R1:W-:Y:S01]  /*8450*/  @!P0 LDGSTS.E.BYPASS.LTC128B.128 [R212+0x17100], [R2.64], !P4 ;  /* 0x1710000002d48fae */ /* 0x0003e2000e101d46 */
[----:B------:R-:W-:-:S03]  /*8460*/  ISETP.NE.AND P4, PT, R10, 0x1, PT ;  /* 0x000000010a00780c */ /* 0x000fc60003f85270 */
[----:B------:R-:W0:Y:S01]  /*8470*/  LDGDEPBAR ;  /* 0x00000000000079af */ /* 0x000e220000000000 */
[----:B------:R-:W-:Y:S01]  /*8480*/  WARPSYNC 0xffffffff ;  /* 0xffffffff00007948 */ /* 0x000fe20003800000 */
[----:B-1----:R-:W-:Y:S02]  /*8490*/  IMAD.MOV.U32 R3, RZ, RZ, 0x20 ;  /* 0x00000020ff037424 */ /* 0x002fe400078e00ff */
[----:B------:R-:W-:Y:S01]  /*84a0*/  BAR.SYNC.DEFER_BLOCKING 0x0 ;  /* 0x0000000000007b1d */ /* 0x000fe20000010000 */
[----:B----4-:R-:W-:-:S04]  /*84b0*/  IMAD.IADD R4, R126, 0x1, -R109 ;  /* 0x000000017e047824 */ /* 0x010fc800078e0a6d */
[C---:B------:R-:W-:Y:S02]  /*84c0*/  IMAD R0, R101.reuse, -0x40, R4 ;  /* 0xffffffc065007824 */ /* 0x040fe400078e0204 */
[----:B------:R-:W-:-:S03]  /*84d0*/  IMAD.WIDE.U32 R4, R101, c[0x0][0x1e0], RZ ;  /* 0x0000780065047a25 */ /* 0x000fc600078e00ff */
[C---:B------:R-:W-:Y:S01]  /*84e0*/  ISETP.GE.AND P1, PT, R0.reuse, 0x1, PT ;  /* 0x000000010000780c */ /* 0x040fe20003f26270 */
[----:B------:R-:W-:Y:S01]  /*84f0*/  IMAD.IADD R2, R5, 0x1, R6 ;  /* 0x0000000105027824 */ /* 0x000fe200078e0206 */
[----:B------:R-:W-:Y:S01]  /*8500*/  ISETP.GE.AND P0, PT, R0, 0x21, PT ;  /* 0x000000210000780c */ /* 0x000fe20003f06270 */
[----:B------:R-:W-:Y:S01]  /*8510*/  IMAD.WIDE.U32 R6, R3, c[0x0][0x1e0], RZ ;  /* 0x0000780003067a25 */ /* 0x000fe200078e00ff */
[----:B------:R-:W-:-:S03]  /*8520*/  LEA R0, P2, R4, R226, 0x6 ;  /* 0x000000e204007211 */ /* 0x000fc600078430ff */
[----:B------:R-:W-:Y:S01]  /*8530*/  IMAD R3, R3, c[0x0][0x1e4], RZ ;  /* 0x0000790003037a24 */ /* 0x000fe200078e02ff */
[----:B------:R-:W-:-:S05]  /*8540*/  LEA.HI.X R2, R4, R232, R2, 0x6, P2 ;  /* 0x000000e804027211 */ /* 0x000fca00010f3402 */
[----:B------:R-:W-:-:S04]  /*8550*/  @P1 LEA R4, P2, R0, c[0x0][0x1c8], 0x1 ;  /* 0x0000720000041a11 */ /* 0x000fc800078408ff */
        /* <DEDUP_REMOVED lines=19> */
.L_x_1060:
        /* <DEDUP_REMOVED lines=8> */
[----:B------:R-:W-:Y:S01]  /*8710*/  IMAD R2, R0, c[0x0][0x280], RZ ;  /* 0x0000a00000027a24 */ /* 0x000fe200078e02ff */
[----:B------:R-:W-:Y:S01]  /*8720*/  LOP3.LUT R110, R110, 0xfffffffc, RZ, 0xc0, !PT ;  /* 0xfffffffc6e6e7812 */ /* 0x000fe200078ec0ff */
[----:B------:R-:W-:-:S02]  /*8730*/  IMAD R0, R0, c[0x0][0x290], RZ ;  /* 0x0000a40000007a24 */ /* 0x000fc400078e02ff */
[C---:B------:R-:W-:Y:S01]  /*8740*/  IMAD R7, R131.reuse, c[0x0][0x284], R2 ;  /* 0x0000a10083077a24 */ /* 0x040fe200078e0202 */
[----:B------:R-:W-:Y:S01]  /*8750*/  IADD3 R110, -R110, R9, RZ ;  /* 0x000000096e6e7210 */ /* 0x000fe20007ffe1ff */
[C---:B------:R-:W-:Y:S02]  /*8760*/  IMAD R6, R131.reuse, c[0x0][0x294], R0 ;  /* 0x0000a50083067a24 */ /* 0x040fe400078e0200 */
[----:B------:R-:W-:Y:S01]  /*8770*/  IMAD.WIDE.U32 R2, R131, c[0x0][0x290], RZ ;  /* 0x0000a40083027a25 */ /* 0x000fe200078e00ff */
[----:B------:R-:W-:-:S03]  /*8780*/  IADD3 R7, R7, R5, RZ ;  /* 0x0000000507077210 */ /* 0x000fc60007ffe0ff */
[----:B------:R-:W-:Y:S02]  /*8790*/  IMAD R0, R110, 0x40, R26 ;  /* 0x000000406e007824 */ /* 0x000fe400078e021a */
[----:B------:R-:W-:Y:S01]  /*87a0*/  IMAD.IADD R6, R6, 0x1, R3 ;  /* 0x0000000106067824 */ /* 0x000fe200078e0203 */
[----:B------:R-:W-:Y:S05]  /*87b0*/  @!P0 BRA `(.L_x_1062) ;  /* 0x0000368000008947 */ /* 0x000fea0003800000 */
[----:B------:R-:W-:Y:S01]  /*87c0*/  @P4 IMAD.HI.U32 R3, R0, c[0x0][0x2c8], RZ ;  /* 0x0000b20000034a27 */ /* 0x000fe200078e00ff */
[----:B------:R-:W-:Y:S01]  /*87d0*/  BSSY B0, `(.L_x_1063) ;  /* 0x0000068000007945 */ /* 0x000fe20003800000 */
[----:B------:R-:W-:Y:S01]  /*87e0*/  SHF.R.S32.HI R46, RZ, 0x1f, R145 ;  /* 0x0000001fff2e7819 */ /* 0x000fe20000011491 */
[----:B------:R-:W-:Y:S01]  /*87f0*/  CS2R R66, SRZ ;  /* 0x0000000000427805 */ /* 0x000fe2000001ff00 */
[----:B------:R-:W-:Y:S01]  /*8800*/  IMAD.MOV.U32 R5, RZ, RZ, R7 ;  /* 0x000000ffff057224 */ /* 0x000fe200078e0007 */
[----:B------:R-:W-:Y:S01]  /*8810*/  @P4 SHF.R.U32.HI R0, RZ, c[0x0][0x2cc], R3 ;  /* 0x0000b300ff004a19 */ /* 0x000fe20000011603 */
[----:B------:R-:W-:Y:S01]  /*8820*/  IMAD.MOV.U32 R7, RZ, RZ, R6 ;  /* 0x000000ffff077224 */ /* 0x000fe200078e0006 */
[----:B------:R-:W-:Y:S01]  /*8830*/  SHF.R.S32.HI R47, RZ, 0x1f, R147 ;  /* 0x0000001fff2f7819 */ /* 0x000fe20000011493 */
[----:B------:R-:W-:Y:S01]  /*8840*/  IMAD.MOV.U32 R6, RZ, RZ, R2 ;  /* 0x000000ffff067224 */ /* 0x000fe200078e0002 */
[----:B------:R-:W-:Y:S01]  /*8850*/  SHF.R.S32.HI R3, RZ, 0x1f, R0 ;  /* 0x0000001fff037819 */ /* 0x000fe20000011400 */
[----:B------:R-:W-:Y:S01]  /*8860*/  IMAD.WIDE.U32 R4, R0, c[0x0][0x280], R4 ;  /* 0x0000a00000047a25 */ /* 0x000fe200078e0004 */
[----:B------:R-:W-:Y:S01]  /*8870*/  SHF.R.S32.HI R52, RZ, 0x1f, R144 ;  /* 0x0000001fff347819 */ /* 0x000fe20000011490 */
[----:B------:R-:W-:Y:S01]  /*8880*/  CS2R R42, SRZ ;  /* 0x00000000002a7805 */ /* 0x000fe2000001ff00 */
[----:B------:R-:W-:Y:S01]  /*8890*/  SHF.R.S32.HI R53, RZ, 0x1f, R146 ;  /* 0x0000001fff357819 */ /* 0x000fe20000011492 */
[C---:B------:R-:W-:Y:S01]  /*88a0*/  IMAD R8, R3.reuse, c[0x0][0x280], RZ ;  /* 0x0000a00003087a24 */ /* 0x040fe200078e02ff */
[----:B------:R-:W-:Y:S01]  /*88b0*/  LEA R39, P0, R4, c[0x0][0x270], 0x1 ;  /* 0x00009c0004277a11 */ /* 0x000fe200078008ff */
[----:B------:R-:W-:Y:S01]  /*88c0*/  IMAD R9, R3, c[0x0][0x290], RZ ;  /* 0x0000a40003097a24 */ /* 0x000fe200078e02ff */
[----:B------:R-:W-:Y:S01]  /*88d0*/  SHF.R.S32.HI R38, RZ, 0x1f, R148 ;  /* 0x0000001fff267819 */ /* 0x000fe20000011494 */
[C---:B------:R-:W-:Y:S01]  /*88e0*/  IMAD R8, R0.reuse, c[0x0][0x284], R8 ;  /* 0x0000a10000087a24 */ /* 0x040fe200078e0208 */
[----:B------:R-:W-:Y:S01]  /*88f0*/  CS2R R34, SRZ ;  /* 0x0000000000227805 */ /* 0x000fe2000001ff00 */
[----:B------:R-:W-:Y:S01]  /*8900*/  IMAD.WIDE.U32 R2, R0, c[0x0][0x290], R6 ;  /* 0x0000a40000027a25 */ /* 0x000fe200078e0006 */
[----:B------:R-:W-:Y:S01]  /*8910*/  CS2R R28, SRZ ;  /* 0x00000000001c7805 */ /* 0x000fe2000001ff00 */
[----:B------:R-:W-:Y:S01]  /*8920*/  CS2R R22, SRZ ;  /* 0x0000000000167805 */ /* 0x000fe2000001ff00 */
[----:B------:R-:W-:Y:S01]  /*8930*/  CS2R R12, SRZ ;  /* 0x00000000000c7805 */ /* 0x000fe2000001ff00 */
[----:B------:R-:W-:Y:S01]  /*8940*/  IMAD.IADD R5, R5, 0x1, R8 ;  /* 0x0000000105057824 */ /* 0x000fe200078e0208 */
[----:B------:R-:W-:Y:S01]  /*8950*/  LEA R40, P1, R2, c[0x0][0x288], 0x1 ;  /* 0x0000a20002287a11 */ /* 0x000fe200078208ff */
[----:B------:R-:W-:Y:S01]  /*8960*/  IMAD R0, R0, c[0x0][0x294], R9 ;  /* 0x0000a50000007a24 */ /* 0x000fe200078e0209 */
[----:B------:R-:W-:Y:S01]  /*8970*/  CS2R R10, SRZ ;  /* 0x00000000000a7805 */ /* 0x000fe2000001ff00 */
[----:B------:R-:W-:Y:S01]  /*8980*/  CS2R R44, SRZ ;  /* 0x00000000002c7805 */ /* 0x000fe2000001ff00 */
[----:B------:R-:W-:Y:S01]  /*8990*/  LEA.HI.X R31, R4, c[0x0][0x274], R5, 0x1, P0 ;  /* 0x00009d00041f7a11 */ /* 0x000fe200000f0c05 */
[----:B------:R-:W-:Y:S01]  /*89a0*/  IMAD.IADD R0, R3, 0x1, R0 ;  /* 0x0000000103007824 */ /* 0x000fe200078e0200 */
[----:B------:R-:W-:Y:S01]  /*89b0*/  ISETP.GE.AND P0, PT, R26, R30, PT ;  /* 0x0000001e1a00720c */ /* 0x000fe20003f06270 */
[----:B------:R1:W2:Y:S01]  /*89c0*/  SHFL.IDX PT, R4, R39, RZ, 0x1c1f ;  /* 0x001c1fff27047589 */ /* 0x0002a200000e0000 */
[----:B------:R-:W-:Y:S01]  /*89d0*/  CS2R R36, SRZ ;  /* 0x0000000000247805 */ /* 0x000fe2000001ff00 */
[----:B------:R-:W-:Y:S01]  /*89e0*/  CS2R R32, SRZ ;  /* 0x0000000000207805 */ /* 0x000fe2000001ff00 */
[----:B------:R-:W-:Y:S01]  /*89f0*/  LEA.HI.X R27, R2, c[0x0][0x28c], R0, 0x1, P1 ;  /* 0x0000a300021b7a11 */ /* 0x000fe200008f0c00 */
[----:B------:R1:W3:Y:S01]  /*8a00*/  SHFL.IDX PT, R5, R31, RZ, 0x1c1f ;  /* 0x001c1fff1f057589 */ /* 0x0002e200000e0000 */
[----:B------:R-:W-:Y:S01]  /*8a10*/  CS2R R24, SRZ ;  /* 0x0000000000187805 */ /* 0x000fe2000001ff00 */
[----:B------:R-:W-:Y:S01]  /*8a20*/  CS2R R8, SRZ ;  /* 0x0000000000087805 */ /* 0x000fe2000001ff00 */
[----:B------:R-:W-:Y:S01]  /*8a30*/  CS2R R6, SRZ ;  /* 0x0000000000067805 */ /* 0x000fe2000001ff00 */
[----:B------:R1:W4:Y:S04]  /*8a40*/  SHFL.IDX PT, R2, R40, RZ, 0x1c1f ;  /* 0x001c1fff28027589 */ /* 0x00032800000e0000 */
[----:B------:R1:W1:Y:S01]  /*8a50*/  SHFL.IDX PT, R3, R27, RZ, 0x1c1f ;  /* 0x001c1fff1b037589 */ /* 0x00026200000e0000 */
[----:B------:R-:W-:Y:S05]  /*8a60*/  @P0 BRA `(.L_x_1064) ;  /* 0x000003e000000947 */ /* 0x000fea0003800000 */
[----:B------:R-:W-:Y:S01]  /*8a70*/  ISETP.GE.AND P0, PT, R148, c[0x0][0x27c], PT ;  /* 0x00009f0094007a0c */ /* 0x000fe20003f06270 */
[----:B------:R-:W-:Y:S01]  /*8a80*/  CS2R R12, SRZ ;  /* 0x00000000000c7805 */ /* 0x000fe2000001ff00 */
[----:B------:R-:W-:Y:S01]  /*8a90*/  ISETP.GE.AND P2, PT, R145, c[0x0][0x27c], PT ;  /* 0x00009f0091007a0c */ /* 0x000fe20003f46270 */
[----:B------:R-:W-:-:S10]  /*8aa0*/  CS2R R8, SRZ ;  /* 0x0000000000087805 */ /* 0x000fd4000001ff00 */
[C---:B------:R-:W-:Y:S01]  /*8ab0*/  @!P0 IMAD.SHL.U32 R0, R148.reuse, 0x2, RZ ;  /* 0x0000000294008824 */ /* 0x040fe200078e00ff */
[----:B------:R-:W-:-:S04]  /*8ac0*/  @!P0 SHF.L.U64.HI R7, R148, 0x1, R38 ;  /* 0x0000000194078819 */ /* 0x000fc80000010226 */
[----:B--2---:R-:W-:-:S05]  /*8ad0*/  @!P0 IADD3 R10, P1, R4, R0, RZ ;  /* 0x00000000040a8210 */ /* 0x004fca0007f3e0ff */
[----:B---3--:R-:W-:Y:S01]  /*8ae0*/  @!P0 IMAD.X R11, R5, 0x1, R7, P1 ;  /* 0x00000001050b8824 */ /* 0x008fe200008e0607 */
[----:B----4-:R-:W-:Y:S01]  /*8af0*/  @!P0 IADD3 R6, P1, R2, R0, RZ ;  /* 0x0000000002068210 */ /* 0x010fe20007f3e0ff */
[----:B------:R-:W-:-:S03]  /*8b00*/  @!P2 IMAD.SHL.U32 R14, R145, 0x2, RZ ;  /* 0x00000002910ea824 */ /* 0x000fc600078e00ff */
[----:B------:R2:W5:Y:S01]  /*8b10*/  @!P0 LD.E.64 R12, [R10.64] ;  /* 0x000000060a0c8980 */ /* 0x000562000c101b00 */
[----:B-1----:R-:W-:Y:S01]  /*8b20*/  @!P0 IMAD.X R7, R3, 0x1, R7, P1 ;  /* 0x0000000103078824 */ /* 0x002fe200008e0607 */
[----:B------:R-:W-:-:S04]  /*8b30*/  @!P2 SHF.L.U64.HI R0, R145, 0x1, R46 ;  /* 0x000000019100a819 */ /* 0x000fc8000001022e */
[----:B------:R1:W5:Y:S01]  /*8b40*/  @!P0 LD.E.64 R8, [R6.64] ;  /* 0x0000000606088980 */ /* 0x000362000c101b00 */
[----:B------:R-:W-:Y:S01]  /*8b50*/  ISETP.GE.AND P0, PT, R147, c[0x0][0x27c], PT ;  /* 0x00009f0093007a0c */ /* 0x000fe20003f06270 */
[----:B------:R-:W-:Y:S01]  /*8b60*/  CS2R R22, SRZ ;  /* 0x0000000000167805 */ /* 0x000fe2000001ff00 */
[----:B------:R-:W-:Y:S01]  /*8b70*/  CS2R R24, SRZ ;  /* 0x0000000000187805 */ /* 0x000fe2000001ff00 */
[----:B--2---:R-:W-:-:S05]  /*8b80*/  @!P2 IADD3 R10, P1, R4, R14, RZ ;  /* 0x0000000e040aa210 */ /* 0x004fca0007f3e0ff */
[----:B------:R-:W-:Y:S01]  /*8b90*/  @!P2 IMAD.X R11, R5, 0x1, R0, P1 ;  /* 0x00000001050ba824 */ /* 0x000fe200008e0600 */
[----:B-1----:R-:W-:-:S04]  /*8ba0*/  @!P2 IADD3 R6, P1, R2, R14, RZ ;  /* 0x0000000e0206a210 */ /* 0x002fc80007f3e0ff */
[----:B------:R-:W-:Y:S01]  /*8bb0*/  @!P0 IMAD.SHL.U32 R14, R147, 0x2, RZ ;  /* 0x00000002930e8824 */ /* 0x000fe200078e00ff */
[----:B------:R1:W5:Y:S01]  /*8bc0*/  @!P2 LD.E.64 R22, [R10.64] ;  /* 0x000000060a16a980 */ /* 0x000362000c101b00 */
[----:B------:R-:W-:Y:S01]  /*8bd0*/  @!P2 IMAD.X R7, R3, 0x1, R0, P1 ;  /* 0x000000010307a824 */ /* 0x000fe200008e0600 */
[----:B------:R-:W-:Y:S02]  /*8be0*/  ISETP.GE.AND P1, PT, R144, c[0x0][0x27c], PT ;  /* 0x00009f0090007a0c */ /* 0x000fe40003f26270 */
[----:B------:R-:W-:Y:S02]  /*8bf0*/  @!P0 SHF.L.U64.HI R0, R147, 0x1, R47 ;  /* 0x0000000193008819 */ /* 0x000fe4000001022f */
[----:B------:R2:W5:Y:S01]  /*8c00*/  @!P2 LD.E.64 R24, [R6.64] ;  /* 0x000000060618a980 */ /* 0x000562000c101b00 */
[----:B------:R-:W-:Y:S01]  /*8c10*/  CS2R R28, SRZ ;  /* 0x00000000001c7805 */ /* 0x000fe2000001ff00 */
[----:B------:R-:W-:Y:S01]  /*8c20*/  CS2R R32, SRZ ;  /* 0x0000000000207805 */ /* 0x000fe2000001ff00 */
[----:B-1----:R-:W-:-:S05]  /*8c30*/  @!P0 IADD3 R10, P2, R4, R14, RZ ;  /* 0x0000000e040a8210 */ /* 0x002fca0007f5e0ff */
[----:B------:R-:W-:Y:S01]  /*8c40*/  @!P0 IMAD.X R11, R5, 0x1, R0, P2 ;  /* 0x00000001050b8824 */ /* 0x000fe200010e0600 */
[----:B--2---:R-:W-:Y:S01]  /*8c50*/  @!P0 IADD3 R6, P2, R2, R14, RZ ;  /* 0x0000000e02068210 */ /* 0x004fe20007f5e0ff */
[----:B------:R-:W-:-:S03]  /*8c60*/  @!P1 IMAD.SHL.U32 R14, R144, 0x2, RZ ;  /* 0x00000002900e9824 */ /* 0x000fc600078e00ff */
[----:B------:R1:W5:Y:S01]  /*8c70*/  @!P0 LD.E.64 R28, [R10.64] ;  /* 0x000000060a1c8980 */ /* 0x000362000c101b00 */
[----:B------:R-:W-:Y:S01]  /*8c80*/  @!P0 IMAD.X R7, R3, 0x1, R0, P2 ;  /* 0x0000000103078824 */ /* 0x000fe200010e0600 */
[-C--:B------:R-:W-:Y:S02]  /*8c90*/  @!P1 IADD3 R16, P3, R4, R14.reuse, RZ ;  /* 0x0000000e04109210 */ /* 0x080fe40007f7e0ff */
[----:B------:R-:W-:Y:S02]  /*8ca0*/  @!P1 SHF.L.U64.HI R0, R144, 0x1, R52 ;  /* 0x0000000190009819 */ /* 0x000fe40000010234 */
[----:B------:R2:W5:Y:S01]  /*8cb0*/  @!P0 LD.E.64 R32, [R6.64] ;  /* 0x0000000606208980 */ /* 0x000562000c101b00 */
[----:B------:R-:W-:Y:S02]  /*8cc0*/  @!P1 IADD3 R14, P0, R2, R14, RZ ;  /* 0x0000000e020e9210 */ /* 0x000fe40007f1e0ff */
[----:B------:R-:W-:-:S03]  /*8cd0*/  ISETP.GE.AND P2, PT, R142, c[0x0][0x27c], PT ;  /* 0x00009f008e007a0c */ /* 0x000fc60003f46270 */
[--C-:B------:R-:W-:Y:S01]  /*8ce0*/  @!P1 IMAD.X R15, R3, 0x1, R0.reuse, P0 ;  /* 0x00000001030f9824 */ /* 0x100fe200000e0600 */
[----:B------:R-:W-:Y:S01]  /*8cf0*/  ISETP.GE.AND P0, PT, R146, c[0x0][0x27c], PT ;  /* 0x00009f0092007a0c */ /* 0x000fe20003f06270 */
[----:B------:R-:W-:-:S08]  /*8d00*/  @!P1 IMAD.X R17, R5, 0x1, R0, P3 ;  /* 0x0000000105119824 */ /* 0x000fd000018e0600 */
[----:B------:R-:W-:Y:S01]  /*8d10*/  @!P2 IMAD.WIDE R20, R142, 0x2, R4 ;  /* 0x000000028e14a825 */ /* 0x000fe200078e0204 */
[----:B-1----:R-:W-:-:S03]  /*8d20*/  CS2R R10, SRZ ;  /* 0x00000000000a7805 */ /* 0x002fc6000001ff00 */
[----:B------:R-:W-:Y:S01]  /*8d30*/  @!P2 IMAD.WIDE R18, R142, 0x2, R2 ;  /* 0x000000028e12a825 */ /* 0x000fe200078e0202 */
[----:B--2---:R-:W-:-:S03]  /*8d40*/  CS2R R6, SRZ ;  /* 0x0000000000067805 */ /* 0x004fc6000001ff00 */
[----:B------:R-:W-:Y:S01]  /*8d50*/  @!P0 IMAD.SHL.U32 R0, R146, 0x2, RZ ;  /* 0x0000000292008824 */ /* 0x000fe200078e00ff */
[----:B------:R1:W5:Y:S04]  /*8d60*/  @!P2 LD.E.64 R10, [R20.64] ;  /* 0x00000006140aa980 */ /* 0x000368000c101b00 */
[----:B------:R2:W5:Y:S01]  /*8d70*/  @!P2 LD.E.64 R6, [R18.64] ;  /* 0x000000061206a980 */ /* 0x000562000c101b00 */
[----:B------:R-:W-:Y:S01]  /*8d80*/  @!P0 IADD3 R4, P2, R4, R0, RZ ;  /* 0x0000000004048210 */ /* 0x000fe20007f5e0ff */
[----:B------:R-:W-:Y:S01]  /*8d90*/  CS2R R34, SRZ ;  /* 0x0000000000227805 */ /* 0x000fe2000001ff00 */
[----:B------:R-:W-:Y:S01]  /*8da0*/  CS2R R36, SRZ ;  /* 0x0000000000247805 */ /* 0x000fe2000001ff00 */
[----:B------:R-:W-:Y:S01]  /*8db0*/  CS2R R42, SRZ ;  /* 0x00000000002a7805 */ /* 0x000fe2000001ff00 */
[----:B------:R-:W-:-:S03]  /*8dc0*/  CS2R R44, SRZ ;  /* 0x00000000002c7805 */ /* 0x000fc6000001ff00 */
[----:B------:R1:W5:Y:S04]  /*8dd0*/  @!P1 LD.E.64 R34, [R16.64] ;  /* 0x0000000610229980 */ /* 0x000368000c101b00 */
[----:B------:R1:W5:Y:S01]  /*8de0*/  @!P1 LD.E.64 R36, [R14.64] ;  /* 0x000000060e249980 */ /* 0x000362000c101b00 */
[----:B--2---:R-:W-:-:S05]  /*8df0*/  @!P0 SHF.L.U64.HI R18, R146, 0x1, R53 ;  /* 0x0000000192128819 */ /* 0x004fca0000010235 */
[----:B------:R-:W-:Y:S01]  /*8e00*/  @!P0 IMAD.X R5, R5, 0x1, R18, P2 ;  /* 0x0000000105058824 */ /* 0x000fe200010e0612 */
[----:B------:R-:W-:-:S04]  /*8e10*/  @!P0 IADD3 R2, P2, R2, R0, RZ ;  /* 0x0000000002028210 */ /* 0x000fc80007f5e0ff */
[----:B------:R1:W5:Y:S01]  /*8e20*/  @!P0 LD.E.64 R42, [R4.64] ;  /* 0x00000006042a8980 */ /* 0x000362000c101b00 */
[----:B------:R-:W-:-:S05]  /*8e30*/  @!P0 IMAD.X R3, R3, 0x1, R18, P2 ;  /* 0x0000000103038824 */ /* 0x000fca00010e0612 */
[----:B------:R1:W5:Y:S03]  /*8e40*/  @!P0 LD.E.64 R44, [R2.64] ;  /* 0x00000006022c8980 */ /* 0x000366000c101b00 */
.L_x_1064:
[----:B------:R-:W-:Y:S05]  /*8e50*/  BSYNC B0 ;  /* 0x0000000000007941 */ /* 0x000fea0003800000 */
.L_x_1063:
[----:B------:R-:W-:Y:S01]  /*8e60*/  IADD3 R0, R26, 0x40, RZ ;  /* 0x000000401a007810 */ /* 0x000fe20007ffe0ff */
[----:B-1--45:R-:W-:Y:S01]  /*8e70*/  IMAD.MOV.U32 R2, RZ, RZ, R34 ;  /* 0x000000ffff027224 */ /* 0x032fe200078e0022 */
[----:B------:R-:W-:Y:S01]  /*8e80*/  MOV R14, R6 ;  /* 0x00000006000e7202 */ /* 0x000fe20000000f00 */
[----:B--2---:R-:W-:Y:S01]  /*8e90*/  IMAD.MOV.U32 R4, RZ, RZ, R42 ;  /* 0x000000ffff047224 */ /* 0x004fe200078e002a */
[----:B------:R-:W-:Y:S01]  /*8ea0*/  ISETP.GE.AND P0, PT, R0, R30, PT ;  /* 0x0000001e0000720c */ /* 0x000fe20003f06270 */
[----:B------:R-:W-:Y:S01]  /*8eb0*/  IMAD.MOV.U32 R0, RZ, RZ, R35 ;  /* 0x000000ffff007224 */ /* 0x000fe200078e0023 */
[----:B---3--:R1:W2:Y:S01]  /*8ec0*/  SHFL.IDX PT, R5, R31, 0x1, 0x1c1f ;  /* 0x003c1f001f057f89 */ /* 0x0082a200000e0000 */
        /* <DEDUP_REMOVED lines=38> */
[----:B------:R3:W4:Y:S01]  /*9130*/  SHFL.IDX PT, R2, R40, 0x1, 0x1c1f ;  /* 0x003c1f0028027f89 */ /* 0x00072200000e0000 */
[----:B------:R-:W-:Y:S01]  /*9140*/  CS2R R56, SRZ ;  /* 0x0000000000387805 */ /* 0x000fe2000001ff00 */
[----:B------:R-:W-:Y:S01]  /*9150*/  CS2R R50, SRZ ;  /* 0x0000000000327805 */ /* 0x000fe2000001ff00 */
[----:B-1----:R-:W-:Y:S01]  /*9160*/  PRMT R31, R0, 0x5410, R14 ;  /* 0x00005410001f7816 */ /* 0x002fe2000000000e */
[----:B------:R1:W2:Y:S04]  /*9170*/  SHFL.IDX PT, R4, R39, 0x1, 0x1c1f ;  /* 0x003c1f0027047f89 */ /* 0x0002a800000e0000 */
[----:B------:R2:W4:Y:S01]  /*9180*/  SHFL.IDX PT, R3, R27, 0x1, 0x1c1f ;  /* 0x003c1f001b037f89 */ /* 0x00052200000e0000 */
[----:B---3--:R-:W-:Y:S01]  /*9190*/  CS2R R40, SRZ ;  /* 0x0000000000287805 */ /* 0x008fe2000001ff00 */
[----:B-1----:R-:W-:Y:S01]  /*91a0*/  PRMT R39, R15, 0x5410, R16 ;  /* 0x000054100f277816 */ /* 0x002fe20000000010 */
[----:B--2---:R-:W-:Y:S01]  /*91b0*/  CS2R R26, SRZ ;  /* 0x00000000001a7805 */ /* 0x004fe2000001ff00 */
[----:B------:R-:W-:Y:S05]  /*91c0*/  @P0 BRA `(.L_x_1066) ;  /* 0x000003e000000947 */ /* 0x000fea0003800000 */
[----:B----4-:R-:W-:Y:S01]  /*91d0*/  ISETP.GE.AND P0, PT, R148, c[0x0][0x27c], PT ;  /* 0x00009f0094007a0c */ /* 0x010fe20003f06270 */
[----:B------:R-:W-:Y:S01]  /*91e0*/  CS2R R48, SRZ ;  /* 0x0000000000307805 */ /* 0x000fe2000001ff00 */
[----:B------:R-:W-:Y:S01]  /*91f0*/  ISETP.GE.AND P2, PT, R145, c[0x0][0x27c], PT ;  /* 0x00009f0091007a0c */ /* 0x000fe20003f46270 */
[----:B------:R-:W-:-:S10]  /*9200*/  CS2R R50, SRZ ;  /* 0x0000000000327805 */ /* 0x000fd4000001ff00 */
[C---:B------:R-:W-:Y:S01]  /*9210*/  @!P0 IMAD.SHL.U32 R0, R148.reuse, 0x2, RZ ;  /* 0x0000000294008824 */ /* 0x040fe200078e00ff */
[----:B------:R-:W-:-:S04]  /*9220*/  @!P0 SHF.L.U64.HI R15, R148, 0x1, R38 ;  /* 0x00000001940f8819 */ /* 0x000fc80000010226 */
[----:B------:R-:W-:-:S05]  /*9230*/  @!P0 IADD3 R16, P1, R4, R0, RZ ;  /* 0x0000000004108210 */ /* 0x000fca0007f3e0ff */
        /* <DEDUP_REMOVED lines=8> */
[----:B------:R-:W-:Y:S01]  /*92c0*/  CS2R R56, SRZ ;  /* 0x0000000000387805 */ /* 0x000fe2000001ff00 */
[----:B-1----:R-:W-:Y:S02]  /*92d0*/  @!P2 IADD3 R16, P1, R4, R0, RZ ;  /* 0x000000000410a210 */ /* 0x002fe40007f3e0ff */
[----:B--2---:R-:W-:-:S05]  /*92e0*/  @!P2 SHF.L.U64.HI R15, R145, 0x1, R46 ;  /* 0x00000001910fa819 */ /* 0x004fca000001022e */
[--C-:B------:R-:W-:Y:S01]  /*92f0*/  @!P2 IMAD.X R17, R5, 0x1, R15.reuse, P1 ;  /* 0x000000010511a824 */ /* 0x100fe200008e060f */
[----:B------:R-:W-:Y:S02]  /*9300*/  @!P2 IADD3 R14, P1, R2, R0, RZ ;  /* 0x00000000020ea210 */ /* 0x000fe40007f3e0ff */
[----:B------:R-:W-:Y:S02]  /*9310*/  @!P0 IMAD.SHL.U32 R0, R147, 0x2, RZ ;  /* 0x0000000293008824 */ /* 0x000fe400078e00ff */
[----:B------:R1:W5:Y:S01]  /*9320*/  @!P2 LD.E.64 R54, [R16.64] ;  /* 0x000000061036a980 */ /* 0x000362000c101b00 */
[----:B------:R-:W-:Y:S01]  /*9330*/  @!P2 IMAD.X R15, R3, 0x1, R15, P1 ;  /* 0x00000001030fa824 */ /* 0x000fe200008e060f */
[----:B------:R-:W-:-:S04]  /*9340*/  ISETP.GE.AND P1, PT, R144, c[0x0][0x27c], PT ;  /* 0x00009f0090007a0c */ /* 0x000fc80003f26270 */
[----:B------:R2:W5:Y:S01]  /*9350*/  @!P2 LD.E.64 R56, [R14.64] ;  /* 0x000000060e38a980 */ /* 0x000562000c101b00 */
[----:B------:R-:W-:Y:S01]  /*9360*/  CS2R R58, SRZ ;  /* 0x00000000003a7805 */ /* 0x000fe2000001ff00 */
[----:B------:R-:W-:Y:S01]  /*9370*/  CS2R R60, SRZ ;  /* 0x00000000003c7805 */ /* 0x000fe2000001ff00 */
[----:B-1----:R-:W-:Y:S02]  /*9380*/  @!P0 IADD3 R16, P2, R4, R0, RZ ;  /* 0x0000000004108210 */ /* 0x002fe40007f5e0ff */
[----:B--2---:R-:W-:-:S05]  /*9390*/  @!P0 SHF.L.U64.HI R15, R147, 0x1, R47 ;  /* 0x00000001930f8819 */ /* 0x004fca000001022f */
[----:B------:R-:W-:Y:S01]  /*93a0*/  @!P0 IMAD.X R17, R5, 0x1, R15, P2 ;  /* 0x0000000105118824 */ /* 0x000fe200010e060f */
[----:B------:R-:W-:Y:S01]  /*93b0*/  @!P0 IADD3 R14, P2, R2, R0, RZ ;  /* 0x00000000020e8210 */ /* 0x000fe20007f5e0ff */
        /* <DEDUP_REMOVED lines=8> */
[----:B--2---:R-:W-:-:S05]  /*9440*/  @!P1 IADD3 R14, P0, R2, R18, RZ ;  /* 0x00000012020e9210 */ /* 0x004fca0007f1e0ff */
[----:B------:R-:W-:Y:S01]  /*9450*/  @!P1 IMAD.X R15, R3, 0x1, R0, P0 ;  /* 0x00000001030f9824 */ /* 0x000fe200000e0600 */
[----:B------:R-:W-:Y:S02]  /*9460*/  ISETP.GE.AND P0, PT, R146, c[0x0][0x27c], PT ;  /* 0x00009f0092007a0c */ /* 0x000fe40003f06270 */
[----:B-1----:R-:W-:Y:S02]  /*9470*/  @!P1 IADD3 R16, P3, R4, R18, RZ ;  /* 0x0000001204109210 */ /* 0x002fe40007f7e0ff */
[----:B------:R-:W-:-:S04]  /*9480*/  @!P2 IMAD.WIDE R20, R142, 0x2, R4 ;  /* 0x000000028e14a825 */ /* 0x000fc800078e0204 */
[----:B------:R-:W-:Y:S01]  /*9490*/  @!P1 IMAD.X R17, R5, 0x1, R0, P3 ;  /* 0x0000000105119824 */ /* 0x000fe200018e0600 */
[----:B------:R1:W5:Y:S01]  /*94a0*/  @!P2 LD.E.64 R26, [R20.64] ;  /* 0x00000006141aa980 */ /* 0x000362000c101b00 */
[----:B------:R-:W-:-:S04]  /*94b0*/  @!P2 IMAD.WIDE R18, R142, 0x2, R2 ;  /* 0x000000028e12a825 */ /* 0x000fc800078e0202 */
[----:B------:R-:W-:Y:S01]  /*94c0*/  @!P0 IMAD.SHL.U32 R0, R146, 0x2, RZ ;  /* 0x0000000292008824 */ /* 0x000fe200078e00ff */
[----:B------:R2:W5:Y:S04]  /*94d0*/  @!P2 LD.E.64 R40, [R18.64] ;  /* 0x000000061228a980 */ /* 0x000568000c101b00 */
[----:B------:R-:W-:Y:S01]  /*94e0*/  @!P0 IADD3 R4, P2, R4, R0, RZ ;  /* 0x0000000004048210 */ /* 0x000fe20007f5e0ff */
[----:B------:R-:W-:Y:S01]  /*94f0*/  CS2R R62, SRZ ;  /* 0x00000000003e7805 */ /* 0x000fe2000001ff00 */
[----:B------:R-:W-:Y:S01]  /*9500*/  CS2R R66, SRZ ;  /* 0x0000000000427805 */ /* 0x000fe2000001ff00 */
[----:B------:R-:W-:-:S04]  /*9510*/  CS2R R64, SRZ ;  /* 0x0000000000407805 */ /* 0x000fc8000001ff00 */
[----:B------:R3:W5:Y:S01]  /*9520*/  @!P1 LD.E.64 R62, [R14.64] ;  /* 0x000000060e3e9980 */ /* 0x000762000c101b00 */
[----:B--2---:R-:W-:-:S05]  /*9530*/  @!P0 SHF.L.U64.HI R18, R146, 0x1, R53 ;  /* 0x0000000192128819 */ /* 0x004fca0000010235 */
[----:B------:R-:W-:Y:S01]  /*9540*/  @!P0 IMAD.X R5, R5, 0x1, R18, P2 ;  /* 0x0000000105058824 */ /* 0x000fe200010e0612 */
[----:B------:R-:W-:Y:S01]  /*9550*/  @!P0 IADD3 R2, P2, R2, R0, RZ ;  /* 0x0000000002028210 */ /* 0x000fe20007f5e0ff */
[----:B-1----:R-:W-:-:S03]  /*9560*/  CS2R R20, SRZ ;  /* 0x0000000000147805 */ /* 0x002fc6000001ff00 */
[----:B------:R3:W5:Y:S01]  /*9570*/  @!P0 LD.E.64 R66, [R4.64] ;  /* 0x0000000604428980 */ /* 0x000762000c101b00 */
[----:B------:R-:W-:-:S03]  /*9580*/  @!P0 IMAD.X R3, R3, 0x1, R18, P2 ;  /* 0x0000000103038824 */ /* 0x000fc600010e0612 */
[----:B------:R3:W5:Y:S04]  /*9590*/  @!P1 LD.E.64 R20, [R16.64] ;  /* 0x0000000610149980 */ /* 0x000768000c101b00 */
[----:B------:R3:W5:Y:S02]  /*95a0*/  @!P0 LD.E.64 R64, [R2.64] ;  /* 0x0000000602408980 */ /* 0x000764000c101b00 */
.L_x_1066:
[----:B----4-:R-:W-:Y:S05]  /*95b0*/  BSYNC B0 ;  /* 0x0000000000007941 */ /* 0x010fea0003800000 */
.L_x_1065:
[----:B-----5:R-:W-:Y:S01]  /*95c0*/  IMAD.MOV.U32 R0, RZ, RZ, R66 ;  /* 0x000000ffff007224 */ /* 0x020fe200078e0042 */
[----:B------:R-:W-:-:S04]  /*95d0*/  DEPBAR.LE SB0, 0x1 ;  /* 0x000080400000791a */ /* 0x000fc80000000000 */
[----:B---3--:R-:W-:Y:S01]  /*95e0*/  IMAD.MOV.U32 R4, RZ, RZ, R67 ;  /* 0x000000ffff047224 */ /* 0x008fe200078e0043 */
        /* <DEDUP_REMOVED lines=54> */
[----:B------:R-:W-:Y:S02]  /*9950*/  PRMT R10, R31, 0x5432, R4 ;  /* 0x000054321f0a7816 */ /* 0x000fe40000000004 */
[----:B------:R-:W-:Y:S02]  /*9960*/  LOP3.LUT R31, R0, 0xffff0000, RZ, 0xc0, !PT ;  /* 0xffff0000001f7812 */ /* 0x000fe400078ec0ff */
        /* <DEDUP_REMOVED lines=37> */
.L_x_1070:
[----:B------:R-:W-:Y:S05]  /*9bc0*/  BSYNC B0 ;  /* 0x0000000000007941 */ /* 0x000fea0003800000 */
.L_x_1069:
        /* <DEDUP_REMOVED lines=8> */
[C---:B------:R-:W-:Y:S02]  /*9c50*/  PRMT R0, R39.reuse, 0x5410, R2 ;  /* 0x0000541027007816 */ /* 0x040fe40000000002 */
        /* <DEDUP_REMOVED lines=40> */
.L_x_1072:
[----:B------:R-:W-:Y:S05]  /*9ee0*/  BSYNC B0 ;  /* 0x0000000000007941 */ /* 0x000fea0003800000 */
.L_x_1071:
        /* <DEDUP_REMOVED lines=49> */
.L_x_1074:
[----:B------:R-:W-:Y:S05]  /*a200*/  BSYNC B0 ;  /* 0x0000000000007941 */ /* 0x000fea0003800000 */
.L_x_1073:
        /* <DEDUP_REMOVED lines=49> */
.L_x_1076:
[----:B------:R-:W-:Y:S05]  /*a520*/  BSYNC B0 ;  /* 0x0000000000007941 */ /* 0x000fea0003800000 */
.L_x_1075:
        /* <DEDUP_REMOVED lines=49> */
.L_x_1078:
[----:B------:R-:W-:Y:S05]  /*a840*/  BSYNC B0 ;  /* 0x0000000000007941 */ /* 0x000fea0003800000 */
.L_x_1077:
        /* <DEDUP_REMOVED lines=48> */
.L_x_1068:
[----:B------:R-:W-:Y:S05]  /*ab50*/  BSYNC B1 ;  /* 0x0000000000017941 */ /* 0x000fea0003800000 */
.L_x_1067:
[----:B------:R-:W-:-:S04]  /*ab60*/  IADD3 R0, R239, 0x40, RZ ;  /* 0x00000040ef007810 */ /* 0x000fc80007ffe0ff */
        /* <DEDUP_REMOVED lines=51> */
.L_x_1081:
[----:B------:R-:W-:Y:S05]  /*aea0*/  BSYNC B0 ;  /* 0x0000000000007941 */ /* 0x000fea0003800000 */
.L_x_1080:
        /* <DEDUP_REMOVED lines=49> */
.L_x_1083:
[----:B------:R-:W-:Y:S05]  /*b1c0*/  BSYNC B0 ;  /* 0x0000000000007941 */ /* 0x000fea0003800000 */
.L_x_1082:
        /* <DEDUP_REMOVED lines=49> */
.L_x_1085:
[----:B------:R-:W-:Y:S05]  /*b4e0*/  BSYNC B0 ;  /* 0x0000000000007941 */ /* 0x000fea0003800000 */
.L_x_1084:
        /* <DEDUP_REMOVED lines=49> */
.L_x_1087:
[----:B------:R-:W-:Y:S05]  /*b800*/  BSYNC B0 ;  /* 0x0000000000007941 */ /* 0x000fea0003800000 */
.L_x_1086:
        /* <DEDUP_REMOVED lines=49> */
.L_x_1089:
[----:B------:R-:W-:Y:S05]  /*bb20*/  BSYNC B0 ;  /* 0x0000000000007941 */ /* 0x000fea0003800000 */
.L_x_1088:
        /* <DEDUP_REMOVED lines=49> */
.L_x_1062:
[----:B------:R-:W-:Y:S01]  /*be40*/  @P4 IMAD.HI.U32 R3, R0, c[0x0][0x2c8], RZ ;  /* 0x0000b20000034a27 */ /* 0x000fe200078e00ff */
[----:B------:R-:W-:Y:S01]  /*be50*/  SHF.R.S32.HI R84, RZ, 0x1f, R106 ;  /* 0x0000001fff547819 */ /* 0x000fe2000001146a */
[----:B------:R-:W-:Y:S01]  /*be60*/  BSSY B0, `(.L_x_1090) ;  /* 0x000004c000007945 */ /* 0x000fe20003800000 */
[----:B------:R-:W-:Y:S01]  /*be70*/  SHF.R.S32.HI R80, RZ, 0x1f, R107 ;  /* 0x0000001fff507819 */ /* 0x000fe2000001146b */
[----:B------:R-:W-:Y:S01]  /*be80*/  IMAD.MOV.U32 R5, RZ, RZ, R7 ;  /* 0x000000ffff057224 */ /* 0x000fe200078e0007 */
[----:B------:R-:W-:Y:S01]  /*be90*/  @P4 SHF.R.U32.HI R0, RZ, c[0x0][0x2cc], R3 ;  /* 0x0000b300ff004a19 */ /* 0x000fe20000011603 */
[----:B------:R-:W-:Y:S01]  /*bea0*/  IMAD.MOV.U32 R7, RZ, RZ, R6 ;  /* 0x000000ffff077224 */ /* 0x000fe200078e0006 */
[----:B------:R-:W-:Y:S01]  /*beb0*/  LEA.HI R85, R84, R106, RZ, 0x3 ;  /* 0x0000006a54557211 */ /* 0x000fe200078f18ff */
[----:B------:R-:W-:Y:S01]  /*bec0*/  IMAD.MOV.U32 R6, RZ, RZ, R2 ;  /* 0x000000ffff067224 */ /* 0x000fe200078e0002 */
[----:B------:R-:W-:Y:S01]  /*bed0*/  SHF.R.S32.HI R3, RZ, 0x1f, R0 ;  /* 0x0000001fff037819 */ /* 0x000fe20000011400 */
[----:B------:R-:W-:Y:S01]  /*bee0*/  IMAD.WIDE.U32 R4, R0, c[0x0][0x280], R4 ;  /* 0x0000a00000047a25 */ /* 0x000fe200078e0004 */
[----:B------:R-:W-:Y:S01]  /*bef0*/  LEA.HI R81, R80, R107, RZ, 0x3 ;  /* 0x0000006b50517211 */ /* 0x000fe200078f18ff */
[----:B------:R-:W-:Y:S01]  /*bf00*/  CS2R R74, SRZ ;  /* 0x00000000004a7805 */ /* 0x000fe2000001ff00 */
[----:B------:R-:W-:Y:S01]  /*bf10*/  SHF.R.S32.HI R29, RZ, 0x1f, R102 ;  /* 0x0000001fff1d7819 */ /* 0x000fe20000011466 */
[C---:B------:R-:W-:Y:S01]  /*bf20*/  IMAD R8, R3.reuse, c[0x0][0x280], RZ ;  /* 0x0000a00003087a24 */ /* 0x040fe200078e02ff */
[----:B------:R-:W-:Y:S01]  /*bf30*/  LEA R31, P0, R4, c[0x0][0x270], 0x1 ;  /* 0x00009c00041f7a11 */ /* 0x000fe200078008ff */
[----:B------:R-:W-:Y:S01]  /*bf40*/  IMAD R9, R3, c[0x0][0x290], RZ ;  /* 0x0000a40003097a24 */ /* 0x000fe200078e02ff */
[----:B------:R-:W-:Y:S01]  /*bf50*/  CS2R R46, SRZ ;  /* 0x00000000002e7805 */ /* 0x000fe2000001ff00 */
[C---:B------:R-:W-:Y:S01]  /*bf60*/  IMAD R8, R0.reuse, c[0x0][0x284], R8 ;  /* 0x0000a10000087a24 */ /* 0x040fe200078e0208 */
[----:B------:R-:W-:Y:S01]  /*bf70*/  CS2R R44, SRZ ;  /* 0x00000000002c7805 */ /* 0x000fe2000001ff00 */
[----:B------:R-:W-:Y:S01]  /*bf80*/  IMAD.WIDE.U32 R2, R0, c[0x0][0x290], R6 ;  /* 0x0000a40000027a25 */ /* 0x000fe200078e0006 */
[----:B------:R1:W2:Y:S01]  /*bf90*/  SHFL.IDX PT, R20, R31, RZ, 0x1c1f ;  /* 0x001c1fff1f147589 */ /* 0x0002a200000e0000 */
        /* <DEDUP_REMOVED lines=10> */
[----:B------:R-:W-:Y:S01]  /*c040*/  CS2R R42, SRZ ;  /* 0x00000000002a7805 */ /* 0x000fe2000001ff00 */
[----:B------:R-:W-:Y:S01]  /*c050*/  CS2R R40, SRZ ;  /* 0x0000000000287805 */ /* 0x000fe2000001ff00 */
[----:B------:R1:W3:Y:S01]  /*c060*/  SHFL.IDX PT, R21, R28, RZ, 0x1c1f ;  /* 0x001c1fff1c157589 */ /* 0x0002e200000e0000 */
[----:B------:R-:W-:Y:S01]  /*c070*/  LEA.HI.X R27, R2, c[0x0][0x28c], R0, 0x1, P1 ;  /* 0x0000a300021b7a11 */ /* 0x000fe200008f0c00 */
[----:B------:R-:W-:Y:S01]  /*c080*/  CS2R R10, SRZ ;  /* 0x00000000000a7805 */ /* 0x000fe2000001ff00 */
[----:B------:R-:W-:Y:S01]  /*c090*/  CS2R R8, SRZ ;  /* 0x0000000000087805 */ /* 0x000fe2000001ff00 */
[----:B------:R1:W4:Y:S01]  /*c0a0*/  SHFL.IDX PT, R2, R32, RZ, 0x1c1f ;  /* 0x001c1fff20027589 */ /* 0x00032200000e0000 */
[----:B------:R-:W-:Y:S01]  /*c0b0*/  CS2R R6, SRZ ;  /* 0x0000000000067805 */ /* 0x000fe2000001ff00 */
[----:B------:R-:W-:Y:S01]  /*c0c0*/  CS2R R4, SRZ ;  /* 0x0000000000047805 */ /* 0x000fe2000001ff00 */
[----:B------:R-:W-:Y:S01]  /*c0d0*/  SHF.R.S32.HI R77, RZ, 0x3, R85 ;  /* 0x00000003ff4d7819 */ /* 0x000fe20000011455 */
[----:B------:R1:W1:Y:S01]  /*c0e0*/  SHFL.IDX PT, R3, R27, RZ, 0x1c1f ;  /* 0x001c1fff1b037589 */ /* 0x00026200000e0000 */
[----:B------:R-:W-:Y:S01]  /*c0f0*/  SHF.R.S32.HI R59, RZ, 0x3, R81 ;  /* 0x00000003ff3b7819 */ /* 0x000fe20000011451 */
[----:B------:R-:W-:Y:S05]  /*c100*/  @P0 BRA `(.L_x_1091) ;  /* 0x0000021000000947 */ /* 0x000fea0003800000 */
[----:B------:R-:W-:Y:S01]  /*c110*/  ISETP.GE.AND P0, PT, R102, c[0x0][0x27c], PT ;  /* 0x00009f0066007a0c */ /* 0x000fe20003f06270 */
[----:B------:R-:W-:Y:S01]  /*c120*/  CS2R R18, SRZ ;  /* 0x0000000000127805 */ /* 0x000fe2000001ff00 */
[----:B------:R-:W-:Y:S01]  /*c130*/  ISETP.GE.AND P2, PT, R107, c[0x0][0x27c], PT ;  /* 0x00009f006b007a0c */ /* 0x000fe20003f46270 */
[----:B------:R-:W-:Y:S01]  /*c140*/  CS2R R16, SRZ ;  /* 0x0000000000107805 */ /* 0x000fe2000001ff00 */
[----:B------:R-:W-:Y:S01]  /*c150*/  CS2R R10, SRZ ;  /* 0x00000000000a7805 */ /* 0x000fe2000001ff00 */
[----:B------:R-:W-:Y:S01]  /*c160*/  CS2R R8, SRZ ;  /* 0x0000000000087805 */ /* 0x000fe2000001ff00 */
[----:B------:R-:W-:Y:S01]  /*c170*/  CS2R R46, SRZ ;  /* 0x00000000002e7805 */ /* 0x000fe2000001ff00 */
[----:B------:R-:W-:-:S06]  /*c180*/  CS2R R44, SRZ ;  /* 0x00000000002c7805 */ /* 0x000fcc000001ff00 */
[C---:B------:R-:W-:Y:S01]  /*c190*/  @!P0 IMAD.SHL.U32 R4, R102.reuse, 0x2, RZ ;  /* 0x0000000266048824 */ /* 0x040fe200078e00ff */
[----:B------:R-:W-:-:S04]  /*c1a0*/  @!P0 SHF.L.U64.HI R0, R102, 0x1, R29 ;  /* 0x0000000166008819 */ /* 0x000fc8000001021d */
[-C--:B--2---:R-:W-:Y:S02]  /*c1b0*/  @!P0 IADD3 R24, P1, R20, R4.reuse, RZ ;  /* 0x0000000414188210 */ /* 0x084fe40007f3e0ff */
[----:B----4-:R-:W-:Y:S02]  /*c1c0*/  @!P0 IADD3 R22, P3, R2, R4, RZ ;  /* 0x0000000402168210 */ /* 0x010fe40007f7e0ff */
[----:B---3--:R-:W-:Y:S02]  /*c1d0*/  @!P0 IADD3.X R25, R21, R0, RZ, P1, !PT ;  /* 0x0000000015198210 */ /* 0x008fe40000ffe4ff */
[----:B------:R-:W-:Y:S01]  /*c1e0*/  ISETP.GE.AND P1, PT, R106, c[0x0][0x27c], PT ;  /* 0x00009f006a007a0c */ /* 0x000fe20003f26270 */
[----:B-1----:R-:W-:Y:S01]  /*c1f0*/  @!P0 IMAD.X R23, R3, 0x1, R0, P3 ;  /* 0x0000000103178824 */ /* 0x002fe200018e0600 */
[----:B------:R-:W-:-:S05]  /*c200*/  @!P2 SHF.L.U32 R4, R59, 0x3, RZ ;  /* 0x000000033b04a819 */ /* 0x000fca00000006ff */
[----:B------:R-:W-:-:S04]  /*c210*/  @!P2 IMAD.WIDE R12, R4, 0x2, R20 ;  /* 0x00000002040ca825 */ /* 0x000fc800078e0214 */
[----:B------:R-:W-:Y:S01]  /*c220*/  @!P2 IMAD.WIDE R6, R4, 0x2, R2 ;  /* 0x000000020406a825 */ /* 0x000fe200078e0202 */
[----:B------:R1:W5:Y:S03]  /*c230*/  @!P2 LD.E.128 R16, [R12.64] ;  /* 0x000000060c10a980 */ /* 0x000366000c101d00 */
[----:B------:R-:W-:Y:S01]  /*c240*/  @!P1 IMAD.SHL.U32 R0, R77, 0x8, RZ ;  /* 0x000000084d009824 */ /* 0x000fe200078e00ff */
[----:B------:R2:W5:Y:S03]  /*c250*/  @!P2 LD.E.128 R8, [R6.64] ;  /* 0x000000060608a980 */ /* 0x000566000c101d00 */
[C---:B------:R-:W-:Y:S01]  /*c260*/  @!P1 IMAD.WIDE R4, R0.reuse, 0x2, R20 ;  /* 0x0000000200049825 */ /* 0x040fe200078e0214 */
[----:B------:R-:W-:Y:S01]  /*c270*/  CS2R R42, SRZ ;  /* 0x00000000002a7805 */ /* 0x000fe2000001ff00 */
[----:B------:R-:W-:Y:S01]  /*c280*/  CS2R R40, SRZ ;  /* 0x0000000000287805 */ /* 0x000fe2000001ff00 */
[----:B------:R-:W-:Y:S01]  /*c290*/  CS2R R14, SRZ ;  /* 0x00000000000e7805 */ /* 0x000fe2000001ff00 */
[----:B------:R-:W-:Y:S01]  /*c2a0*/  @!P1 IMAD.WIDE R2, R0, 0x2, R2 ;  /* 0x0000000200029825 */ /* 0x000fe200078e0202 */
[----:B------:R3:W5:Y:S04]  /*c2b0*/  @!P1 LD.E.128 R44, [R4.64] ;  /* 0x00000006042c9980 */ /* 0x000768000c101d00 */
[----:B------:R4:W5:Y:S01]  /*c2c0*/  @!P1 LD.E.128 R40, [R2.64] ;  /* 0x0000000602289980 */ /* 0x000962000c101d00 */
[----:B-1----:R-:W-:Y:S01]  /*c2d0*/  CS2R R12, SRZ ;  /* 0x00000000000c7805 */ /* 0x002fe2000001ff00 */
[----:B--2---:R-:W-:-:S05]  /*c2e0*/  CS2R R6, SRZ ;  /* 0x0000000000067805 */ /* 0x004fca000001ff00 */
[----:B------:R4:W5:Y:S01]  /*c2f0*/  @!P0 LD.E.128 R12, [R24.64] ;  /* 0x00000006180c8980 */ /* 0x000962000c101d00 */
[----:B---3--:R-:W-:-:S06]  /*c300*/  CS2R R4, SRZ ;  /* 0x0000000000047805 */ /* 0x008fcc000001ff00 */
[----:B------:R4:W5:Y:S02]  /*c310*/  @!P0 LD.E.128 R4, [R22.64] ;  /* 0x0000000616048980 */ /* 0x000964000c101d00 */
.L_x_1091:
[----:B------:R-:W-:Y:S05]  /*c320*/  BSYNC B0 ;  /* 0x0000000000007941 */ /* 0x000fea0003800000 */
.L_x_1090:
[----:B------:R-:W-:Y:S01]  /*c330*/  IADD3 R0, R26, 0x40, RZ ;  /* 0x000000401a007810 */ /* 0x000fe20007ffe0ff */
[----:B----45:R-:W-:Y:S01]  /*c340*/  IMAD.MOV.U32 R2, RZ, RZ, R44 ;  /* 0x000000ffff027224 */ /* 0x030fe200078e002c */
[----:B------:R-:W-:Y:S01]  /*c350*/  MOV R23, R7 ;  /* 0x0000000700177202 */ /* 0x000fe20000000f00 */
[----:B--2---:R-:W-:Y:S01]  /*c360*/  IMAD.MOV.U32 R20, RZ, RZ, R46 ;  /* 0x000000ffff147224 */ /* 0x004fe200078e002e */
[----:B------:R-:W-:Y:S01]  /*c370*/  ISETP.GE.AND P0, PT, R0, R30, PT ;  /* 0x0000001e0000720c */ /* 0x000fe20003f06270 */
[----:B------:R-:W-:Y:S01]  /*c380*/  IMAD.MOV.U32 R0, RZ, RZ, R45 ;  /* 0x000000ffff007224 */ /* 0x000fe200078e002d */
[----:B---3--:R-:W2:Y:S01]  /*c390*/  SHFL.IDX PT, R21, R28, 0x1, 0x1c1f ;  /* 0x003c1f001c157f89 */ /* 0x008ea200000e0000 */
[----:B-1----:R-:W-:Y:S01]  /*c3a0*/  IMAD.MOV.U32 R3, RZ, RZ, R47 ;  /* 0x000000ffff037224 */ /* 0x002fe200078e002f */
        /* <DEDUP_REMOVED lines=37> */
[----:B------:R-:W1:Y:S01]  /*c600*/  SHFL.IDX PT, R2, R32, 0x1, 0x1c1f ;  /* 0x003c1f0020027f89 */ /* 0x000e6200000e0000 */
        /* <DEDUP_REMOVED lines=21> */
[----:B------:R-:W-:Y:S02]  /*c760*/  @!P0 SHF.L.U64.HI R23, R102, 0x1, R29 ;  /* 0x0000000166178819 */ /* 0x000fe4000001021d */
[----:B------:R-:W-:Y:S02]  /*c770*/  @!P2 SHF.L.U32 R26, R59, 0x3, RZ ;  /* 0x000000033b1aa819 */ /* 0x000fe400000006ff */
[-C--:B------:R-:W-:Y:S02]  /*c780*/  @!P0 IADD3 R24, P1, R20, R0.reuse, RZ ;  /* 0x0000000014188210 */ /* 0x080fe40007f3e0ff */
[----:B-1----:R-:W-:Y:S01]  /*c790*/  @!P0 IADD3 R22, P3, R2, R0, RZ ;  /* 0x0000000002168210 */ /* 0x002fe20007f7e0ff */
[----:B------:R-:W-:Y:S01]  /*c7a0*/  @!P2 IMAD.WIDE R28, R26, 0x2, R20 ;  /* 0x000000021a1ca825 */ /* 0x000fe200078e0214 */
[----:B------:R-:W-:Y:S02]  /*c7b0*/  @!P0 IADD3.X R25, R21, R23, RZ, P1, !PT ;  /* 0x0000001715198210 */ /* 0x000fe40000ffe4ff */
[----:B------:R-:W-:Y:S01]  /*c7c0*/  ISETP.GE.AND P1, PT, R106, c[0x0][0x27c], PT ;  /* 0x00009f006a007a0c */ /* 0x000fe20003f26270 */
[----:B------:R-:W-:Y:S01]  /*c7d0*/  @!P0 IMAD.X R23, R3, 0x1, R23, P3 ;  /* 0x0000000103178824 */ /* 0x000fe200018e0617 */
[----:B------:R-:W-:Y:S01]  /*c7e0*/  CS2R R70, SRZ ;  /* 0x0000000000467805 */ /* 0x000fe2000001ff00 */
[----:B------:R-:W-:Y:S01]  /*c7f0*/  @!P2 IMAD.WIDE R26, R26, 0x2, R2 ;  /* 0x000000021a1aa825 */ /* 0x000fe200078e0202 */
[----:B------:R-:W-:Y:S01]  /*c800*/  CS2R R68, SRZ ;  /* 0x0000000000447805 */ /* 0x000fe2000001ff00 */
[----:B------:R-:W-:Y:S01]  /*c810*/  CS2R R50, SRZ ;  /* 0x0000000000327805 */ /* 0x000fe2000001ff00 */
[----:B------:R-:W-:Y:S01]  /*c820*/  CS2R R48, SRZ ;  /* 0x0000000000307805 */ /* 0x000fe2000001ff00 */
[----:B------:R-:W-:Y:S01]  /*c830*/  CS2R R54, SRZ ;  /* 0x0000000000367805 */ /* 0x000fe2000001ff00 */
[----:B------:R-:W-:Y:S01]  /*c840*/  CS2R R52, SRZ ;  /* 0x0000000000347805 */ /* 0x000fe2000001ff00 */
[----:B------:R1:W5:Y:S04]  /*c850*/  @!P2 LD.E.128 R60, [R28.64] ;  /* 0x000000061c3ca980 */ /* 0x000368000c101d00 */
[----:B------:R-:W-:Y:S01]  /*c860*/  @!P1 IMAD.SHL.U32 R0, R77, 0x8, RZ ;  /* 0x000000084d009824 */ /* 0x000fe200078e00ff */
[----:B------:R1:W5:Y:S03]  /*c870*/  @!P2 LD.E.128 R64, [R26.64] ;  /* 0x000000061a40a980 */ /* 0x000366000c101d00 */
[C---:B------:R-:W-:Y:S01]  /*c880*/  @!P1 IMAD.WIDE R20, R0.reuse, 0x2, R20 ;  /* 0x0000000200149825 */ /* 0x040fe200078e0214 */
[----:B------:R1:W5:Y:S03]  /*c890*/  @!P0 LD.E.128 R48, [R24.64] ;  /* 0x0000000618308980 */ /* 0x000366000c101d00 */
[----:B------:R-:W-:Y:S01]  /*c8a0*/  @!P1 IMAD.WIDE R2, R0, 0x2, R2 ;  /* 0x0000000200029825 */ /* 0x000fe200078e0202 */
[----:B------:R1:W5:Y:S04]  /*c8b0*/  @!P1 LD.E.128 R72, [R20.64] ;  /* 0x0000000614489980 */ /* 0x000368000c101d00 */
[----:B------:R1:W5:Y:S04]  /*c8c0*/  @!P1 LD.E.128 R68, [R2.64] ;  /* 0x0000000602449980 */ /* 0x000368000c101d00 */
[----:B------:R1:W5:Y:S02]  /*c8d0*/  @!P0 LD.E.128 R52, [R22.64] ;  /* 0x0000000616348980 */ /* 0x000364000c101d00 */
.L_x_1093:
[----:B--2-4-:R-:W-:Y:S05]  /*c8e0*/  BSYNC B0 ;  /* 0x0000000000007941 */ /* 0x014fea0003800000 */
.L_x_1092:
        /* <DEDUP_REMOVED lines=157> */
.L_x_1097:
[----:B------:R-:W-:Y:S05]  /*d2c0*/  BSYNC B0 ;  /* 0x0000000000007941 */ /* 0x000fea0003800000 */
.L_x_1096:
        /* <DEDUP_REMOVED lines=113> */
.L_x_1099:
[----:B------:R-:W-:Y:S05]  /*d9e0*/  BSYNC B0 ;  /* 0x0000000000007941 */ /* 0x000fea0003800000 */
.L_x_1098:
[----:B------:R-:W-:-:S13]  /*d9f0*/  ISETP.GE.AND P0, PT, R106, c[0x0][0x27c], PT ;  /* 0x00009f006a007a0c */ /* 0x000fda0003f06270 */
        /* <DEDUP_REMOVED lines=111> */
.L_x_1095:
[----:B------:R-:W-:Y:S05]  /*e0f0*/  BSYNC B1 ;  /* 0x0000000000017941 */ /* 0x000fea0003800000 */
.L_x_1094:
[----:B------:R-:W-:-:S04]  /*e100*/  IADD3 R0, R239, 0x40, RZ ;  /* 0x00000040ef007810 */ /* 0x000fc80007ffe0ff */
[----:B------:R-:W-:-:S13]  /*e110*/  ISETP.GE.AND P0, PT, R0, R76, PT ;  /* 0x0000004c0000720c */ /* 0x000fda0003f06270 */
[----:B------:R-:W-:Y:S05]  /*e120*/  @P0 BRA `(.L_x_1079) ;  /* 0x0000158000000947 */ /* 0x000fea0003800000 */
[----:B------:R3:W5:Y:S01]  /*e130*/  LDL R35, [R1+0x40] ;  /* 0x0000400001237983 */ /* 0x0007620000100800 */
[----:B------:R-:W-:Y:S01]  /*e140*/  ISETP.GE.AND P0, PT, R102, c[0x0][0x27c], PT ;  /* 0x00009f0066007a0c */ /* 0x000fe20003f06270 */
[----:B------:R-:W-:Y:S01]  /*e150*/  BSSY B0, `(.L_x_1100) ;  /* 0x0000073000007945 */ /* 0x000fe20003800000 */
[C---:B------:R-:W-:Y:S02]  /*e160*/  IADD3 R36, R239.reuse, 0x40, RZ ;  /* 0x00000040ef247810 */ /* 0x040fe40007ffe0ff */
[----:B------:R-:W-:-:S03]  /*e170*/  IADD3 R37, R239, 0x40, RZ ;  /* 0x00000040ef257810 */ /* 0x000fc60007ffe0ff */
[----:B------:R-:W-:Y:S02]  /*e180*/  IMAD.SHL.U32 R36, R36, 0x40, RZ ;  /* 0x0000004024247824 */ /* 0x000fe400078e00ff */
[----:B------:R-:W-:-:S03]  /*e190*/  IMAD.SHL.U32 R37, R37, 0x40, RZ ;  /* 0x0000004025257824 */ /* 0x000fc600078e00ff */
[----:B------:R-:W-:Y:S02]  /*e1a0*/  LOP3.LUT R36, R36, 0x1c0, RZ, 0xc0, !PT ;  /* 0x000001c024247812 */ /* 0x000fe400078ec0ff */
[----:B------:R-:W-:Y:S02]  /*e1b0*/  LOP3.LUT R37, R37, 0x1c0, RZ, 0xc0, !PT ;  /* 0x000001c025257812 */ /* 0x000fe400078ec0ff */
[----:B------:R-:W-:Y:S01]  /*e1c0*/  SHF.R.U32.HI R36, RZ, 0x3, R36 ;  /* 0x00000003ff247819 */ /* 0x000fe20000011624 */
[----:B------:R-:W-:Y:S05]  /*e1d0*/  @P0 BRA `(.L_x_1101) ;  /* 0x000006a000000947 */ /* 0x000fea0003800000 */
[----:B------:R-:W-:Y:S01]  /*e1e0*/  IMAD.MOV.U32 R3, RZ, RZ, c[0x0][0x27c] ;  /* 0x00009f00ff037624 */ /* 0x000fe200078e00ff */
[----:B------:R-:W-:Y:S02]  /*e1f0*/  LOP3.LUT R0, R37, 0x38, R102, 0xf8, !PT ;  /* 0x0000003825007812 */ /* 0x000fe400078ef866 */
[----:B--2---:R-:W-:Y:S02]  /*e200*/  SHF.R.U64 R13, R52, 0x10, R53 ;  /* 0x00000010340d7819 */ /* 0x004fe40000001235 */
[----:B------:R-:W-:-:S02]  /*e210*/  LEA.HI R3, R3, R110, RZ, 0x1d ;  /* 0x0000006e03037211 */ /* 0x000fc400078fe8ff */
[----:B-----5:R-:W-:Y:S02]  /*e220*/  LOP3.LUT R0, R35, R0, R36, 0xf6, !PT ;  /* 0x0000000023007212 */ /* 0x020fe400078ef624 */
[----:B------:R-:W-:Y:S01]  /*e230*/  SHF.R.S32.HI R4, RZ, 0x1f, R3 ;  /* 0x0000001fff047819 */ /* 0x000fe20000011403 */
[----:B------:R-:W-:Y:S01]  /*e240*/  IMAD.SHL.U32 R2, R3, 0x8, RZ ;  /* 0x0000000803027824 */ /* 0x000fe200078e00ff */
[----:B------:R-:W-:Y:S02]  /*e250*/  LEA R29, R0, 0xc100, 0x1 ;  /* 0x0000c100001d7811 */ /* 0x000fe400078e08ff */
[----:B------:R-:W-:Y:S02]  /*e260*/  LEA.HI R3, R4, R3, RZ, 0x3 ;  /* 0x0000000304037211 */ /* 0x000fe400078f18ff */
[----:B------:R-:W-:Y:S01]  /*e270*/  LOP3.LUT R2, R37, 0x38, R2, 0xf8, !PT ;  /* 0x0000003825027812 */ /* 0x000fe200078ef802 */
[----:B------:R-:W2:Y:S01]  /*e280*/  LDS.128 R8, [R29] ;  /* 0x000000001d087984 */ /* 0x000ea20000000c00 */
[----:B------:R-:W-:Y:S01]  /*e290*/  PRMT R16, R90, 0x5432, R13 ;  /* 0x000054325a107816 */ /* 0x000fe2000000000d */
[----:B------:R-:W-:Y:S01]  /*e2a0*/  IMAD.SHL.U32 R3, R3, 0x400, RZ ;  /* 0x0000040003037824 */ /* 0x000fe200078e00ff */
[----:B------:R-:W-:-:S02]  /*e2b0*/  LOP3.LUT R2, R2, R36, RZ, 0x3c, !PT ;  /* 0x0000002402027212 */ /* 0x000fc400078e3cff */
[--C-:B------:R-:W-:Y:S02]  /*e2c0*/  SHF.R.U64 R14, R54, 0x10, R55.reuse ;  /* 0x00000010360e7819 */ /* 0x100fe40000001237 */
[----:B------:R-:W-:Y:S02]  /*e2d0*/  LOP3.LUT R0, R3, 0x7fffe000, RZ, 0xc0, !PT ;  /* 0x7fffe00003007812 */ /* 0x000fe400078ec0ff */
[----:B------:R-:W-:Y:S02]  /*e2e0*/  SHF.R.U32.HI R19, RZ, 0x10, R55 ;  /* 0x00000010ff137819 */ /* 0x000fe40000011637 */
[----:B------:R-:W-:Y:S02]  /*e2f0*/  IADD3 R0, R2, R0, R35 ;  /* 0x0000000002007210 */ /* 0x000fe40007ffe023 */
[----:B------:R-:W-:Y:S02]  /*e300*/  SHF.R.U64 R3, R50, 0x10, R51 ;  /* 0x0000001032037819 */ /* 0x000fe40000001233 */
[----:B------:R-:W-:Y:S01]  /*e310*/  SHF.R.U32.HI R15, RZ, 0x10, R53 ;  /* 0x00000010ff0f7819 */ /* 0x000fe20000011635 */
[----:B------:R-:W-:Y:S01]  /*e320*/  IMAD.SHL.U32 R28, R0, 0x2, RZ ;  /* 0x00000002001c7824 */ /* 0x000fe200078e00ff */
[----:B------:R-:W-:-:S02]  /*e330*/  SHF.R.U64 R0, R48, 0x10, R49 ;  /* 0x0000001030007819 */ /* 0x000fc40000001231 */
[----:B------:R-:W-:Y:S02]  /*e340*/  SHF.L.U32 R30, R16, 0x10, RZ ;  /* 0x00000010101e7819 */ /* 0x000fe400000006ff */
[----:B------:R-:W4:Y:S01]  /*e350*/  LDS.128 R4, [R28+0xc100] ;  /* 0x00c100001c047984 */ /* 0x000f220000000c00 */
[----:B------:R-:W-:Y:S02]  /*e360*/  PRMT R18, R92, 0x5432, R0 ;  /* 0x000054325c127816 */ /* 0x000fe40000000000 */
[----:B------:R-:W-:Y:S02]  /*e370*/  SHF.R.U32.HI R2, RZ, 0x10, R49 ;  /* 0x00000010ff027819 */ /* 0x000fe40000011631 */
[----:B------:R-:W-:Y:S01]  /*e380*/  SHF.R.U32.HI R12, RZ, 0x10, R51 ;  /* 0x00000010ff0c7819 */ /* 0x000fe20000011633 */
[----:B------:R-:W-:Y:S01]  /*e390*/  IMAD.U32 R31, R18, 0x10000, RZ ;  /* 0x00010000121f7824 */ /* 0x000fe200078e00ff */
[C---:B------:R-:W-:Y:S02]  /*e3a0*/  PRMT R23, R91.reuse, 0x5432, R14 ;  /* 0x000054325b177816 */ /* 0x040fe4000000000e */
[----:B------:R-:W-:-:S02]  /*e3b0*/  PRMT R22, R91, 0x5410, R19 ;  /* 0x000054105b167816 */ /* 0x000fc40000000013 */
[C---:B------:R-:W-:Y:S02]  /*e3c0*/  PRMT R25, R93.reuse, 0x5432, R3 ;  /* 0x000054325d197816 */ /* 0x040fe40000000003 */
        /* <DEDUP_REMOVED lines=10> */
[----:B------:R-:W-:Y:S01]  /*e470*/  SHF.L.U32 R32, R22, 0x10, RZ ;  /* 0x0000001016207819 */ /* 0x000fe200000006ff */
[----:B------:R-:W-:Y:S01]  /*e480*/  IMAD.U32 R12, R11, 0x10000, RZ ;  /* 0x000100000b0c7824 */ /* 0x000fe200078e00ff */
[----:B------:R-:W-:-:S02]  /*e490*/  LOP3.LUT R34, R16, 0xffff0000, RZ, 0xc0, !PT ;  /* 0xffff000010227812 */ /* 0x000fc400078ec0ff */
[----:B------:R-:W-:Y:S02]  /*e4a0*/  LOP3.LUT R15, R15, 0xffff0000, RZ, 0xc0, !PT ;  /* 0xffff00000f0f7812 */ /* 0x000fe400078ec0ff */
[----:B------:R-:W-:Y:S01]  /*e4b0*/  LOP3.LUT R11, R11, 0xffff0000, RZ, 0xc0, !PT ;  /* 0xffff00000b0b7812 */ /* 0x000fe200078ec0ff */
[C---:B----4-:R-:W-:Y:S01]  /*e4c0*/  IMAD.U32 R10, R4.reuse, 0x10000, RZ ;  /* 0x00010000040a7824 */ /* 0x050fe200078e00ff */
[----:B------:R-:W-:Y:S01]  /*e4d0*/  LOP3.LUT R9, R4, 0xffff0000, RZ, 0xc0, !PT ;  /* 0xffff000004097812 */ /* 0x000fe200078ec0ff */
[C---:B------:R-:W-:Y:S01]  /*e4e0*/  IMAD.U32 R4, R6.reuse, 0x10000, RZ ;  /* 0x0001000006047824 */ /* 0x040fe200078e00ff */
[----:B------:R-:W-:Y:S01]  /*e4f0*/  LOP3.LUT R3, R6, 0xffff0000, RZ, 0xc0, !PT ;  /* 0xffff000006037812 */ /* 0x000fe200078ec0ff */
[C---:B------:R-:W-:Y:S01]  /*e500*/  FMUL.FTZ R27, R10.reuse, R30 ;  /* 0x0000001e0a1b7220 */ /* 0x040fe20000410000 */
[----:B------:R-:W-:Y:S01]  /*e510*/  LOP3.LUT R0, R7, 0xffff0000, RZ, 0xc0, !PT ;  /* 0xffff000007007812 */ /* 0x000fe200078ec0ff */
[-C--:B------:R-:W-:Y:S02]  /*e520*/  FMUL.FTZ R6, R10, R31.reuse ;  /* 0x0000001f0a067220 */ /* 0x080fe40000410000 */
[C---:B------:R-:W-:Y:S01]  /*e530*/  IMAD.U32 R8, R5.reuse, 0x10000, RZ ;  /* 0x0001000005087824 */ /* 0x040fe200078e00ff */
[----:B------:R-:W-:Y:S01]  /*e540*/  LOP3.LUT R5, R5, 0xffff0000, RZ, 0xc0, !PT ;  /* 0xffff000005057812 */ /* 0x000fe200078ec0ff */
[----:B------:R-:W-:-:S02]  /*e550*/  FFMA.FTZ R31, R21, R31, -R27 ;  /* 0x0000001f151f7223 */ /* 0x000fc4000001081b */
[----:B------:R-:W-:Y:S02]  /*e560*/  IMAD.U32 R2, R7, 0x10000, RZ ;  /* 0x0001000007027824 */ /* 0x000fe400078e00ff */
[C---:B------:R-:W-:Y:S01]  /*e570*/  IMAD.U32 R27, R17.reuse, 0x10000, RZ ;  /* 0x00010000111b7824 */ /* 0x040fe200078e00ff */
[----:B------:R-:W-:Y:S01]  /*e580*/  LOP3.LUT R17, R17, 0xffff0000, RZ, 0xc0, !PT ;  /* 0xffff000011117812 */ /* 0x000fe200078ec0ff */
[----:B------:R-:W-:Y:S02]  /*e590*/  FFMA.FTZ R30, R21, R30, R6 ;  /* 0x0000001e151e7223 */ /* 0x000fe40000010006 */
[----:B------:R-:W-:Y:S02]  /*e5a0*/  IMAD.U32 R21, R24, 0x10000, RZ ;  /* 0x0001000018157824 */ /* 0x000fe400078e00ff */
[C---:B------:R-:W-:Y:S02]  /*e5b0*/  FMUL.FTZ R10, R8.reuse, R33 ;  /* 0x00000021080a7220 */ /* 0x040fe40000410000 */
[----:B------:R-:W-:-:S02]  /*e5c0*/  FMUL.FTZ R7, R8, R27 ;  /* 0x0000001b08077220 */ /* 0x000fc40000410000 */
[CC--:B------:R-:W-:Y:S02]  /*e5d0*/  FMUL.FTZ R6, R2.reuse, R32.reuse ;  /* 0x0000002002067220 */ /* 0x0c0fe40000410000 */
[----:B------:R-:W-:Y:S02]  /*e5e0*/  FMUL.FTZ R2, R2, R21 ;  /* 0x0000001502027220 */ /* 0x000fe40000410000 */
[C---:B------:R-:W-:Y:S02]  /*e5f0*/  FFMA.FTZ R27, R19.reuse, R27, -R10 ;  /* 0x0000001b131b7223 */ /* 0x040fe4000001080a */
[----:B------:R-:W-:Y:S01]  /*e600*/  FFMA.FTZ R19, R19, R33, R7 ;  /* 0x0000002113137223 */ /* 0x000fe20000010007 */
[----:B------:R-:W-:Y:S01]  /*e610*/  LOP3.LUT R7, R18, 0xffff0000, RZ, 0xc0, !PT ;  /* 0xffff000012077812 */ /* 0x000fe200078ec0ff */
[----:B------:R-:W-:Y:S02]  /*e620*/  FFMA.FTZ R16, R12, R32, R2 ;  /* 0x000000200c107223 */ /* 0x000fe40000010002 */
[----:B------:R-:W-:-:S02]  /*e630*/  FMUL.FTZ R2, R9, R34 ;  /* 0x0000002209027220 */ /* 0x000fc40000410000 */
        /* <DEDUP_REMOVED lines=36> */
.L_x_1101:
[----:B------:R-:W-:Y:S05]  /*e880*/  BSYNC B0 ;  /* 0x0000000000007941 */ /* 0x000fea0003800000 */
.L_x_1100:
[----:B------:R-:W-:Y:S01]  /*e890*/  ISETP.GE.AND P0, PT, R107, c[0x0][0x27c], PT ;  /* 0x00009f006b007a0c */ /* 0x000fe20003f06270 */
[----:B------:R-:W-:-:S12]  /*e8a0*/  BSSY B0, `(.L_x_1102) ;  /* 0x0000070000007945 */ /* 0x000fd80003800000 */
[----:B------:R-:W-:Y:S05]  /*e8b0*/  @P0 BRA `(.L_x_1103) ;  /* 0x000006e000000947 */ /* 0x000fea0003800000 */
[----:B------:R-:W-:Y:S01]  /*e8c0*/  IMAD.MOV.U32 R0, RZ, RZ, c[0x0][0x27c] ;  /* 0x00009f00ff007624 */ /* 0x000fe200078e00ff */
[----:B------:R-:W-:Y:S02]  /*e8d0*/  LEA.HI R3, R80, R107, RZ, 0x6 ;  /* 0x0000006b50037211 */ /* 0x000fe400078f30ff */
[----:B------:R-:W-:Y:S02]  /*e8e0*/  LOP3.LUT R2, R37, 0x38, R81, 0xf8, !PT ;  /* 0x0000003825027812 */ /* 0x000fe400078ef851 */
[----:B------:R-:W-:Y:S01]  /*e8f0*/  LEA.HI R0, R0, R59, RZ, 0x1d ;  /* 0x0000003b00007211 */ /* 0x000fe200078fe8ff */
[----:B--2---:R-:W-:Y:S01]  /*e900*/  IMAD.SHL.U32 R5, R3, 0x80, RZ ;  /* 0x0000008003057824 */ /* 0x004fe200078e00ff */
[----:B------:R-:W-:Y:S02]  /*e910*/  LOP3.LUT R2, R2, R36, RZ, 0x3c, !PT ;  /* 0x0000002402027212 */ /* 0x000fe400078e3cff */
[----:B------:R-:W-:Y:S01]  /*e920*/  SHF.R.S32.HI R3, RZ, 0x1f, R0 ;  /* 0x0000001fff037819 */ /* 0x000fe20000011400 */
[----:B------:R-:W-:Y:S01]  /*e930*/  IMAD.SHL.U32 R4, R0, 0x8, RZ ;  /* 0x0000000800047824 */ /* 0x000fe200078e00ff */
[----:B------:R-:W-:-:S02]  /*e940*/  LOP3.LUT R5, R5, 0xffffe000, RZ, 0xc0, !PT ;  /* 0xffffe00005057812 */ /* 0x000fc400078ec0ff */
[----:B------:R-:W-:Y:S02]  /*e950*/  LEA.HI R3, R3, R0, RZ, 0x3 ;  /* 0x0000000003037211 */ /* 0x000fe400078f18ff */
[----:B-----5:R-:W-:Y:S02]  /*e960*/  IADD3 R0, R2, R5, R35 ;  /* 0x0000000502007210 */ /* 0x020fe40007ffe023 */
        /* <DEDUP_REMOVED lines=14> */
[----:B------:R-:W4:Y:S01]  /*ea50*/  LDS.128 R4, [R28+0xc100] ;  /* 0x00c100001c047984 */ /* 0x000f220000000c00 */
[----:B------:R-:W-:-:S02]  /*ea60*/  PRMT R18, R96, 0x5432, R0 ;  /* 0x0000543260127816 */ /* 0x000fc40000000000 */
[----:B------:R-:W-:Y:S02]  /*ea70*/  SHF.R.U64 R3, R62, 0x10, R63 ;  /* 0x000000103e037819 */ /* 0x000fe4000000123f */
[----:B------:R-:W-:Y:S01]  /*ea80*/  SHF.R.U32.HI R15, RZ, 0x10, R65 ;  /* 0x00000010ff0f7819 */ /* 0x000fe20000011641 */
[----:B------:R-:W-:Y:S01]  /*ea90*/  IMAD.U32 R31, R18, 0x10000, RZ ;  /* 0x00010000121f7824 */ /* 0x000fe200078e00ff */
[----:B------:R-:W-:Y:S02]  /*eaa0*/  SHF.R.U32.HI R2, RZ, 0x10, R61 ;  /* 0x00000010ff027819 */ /* 0x000fe4000001163d */
[----:B------:R-:W-:Y:S02]  /*eab0*/  SHF.R.U32.HI R12, RZ, 0x10, R63 ;  /* 0x00000010ff0c7819 */ /* 0x000fe4000001163f */
[C---:B------:R-:W-:Y:S02]  /*eac0*/  PRMT R23, R95.reuse, 0x5432, R14 ;  /* 0x000054325f177816 */ /* 0x040fe4000000000e */
[----:B------:R-:W-:-:S02]  /*ead0*/  PRMT R22, R95, 0x5410, R19 ;  /* 0x000054105f167816 */ /* 0x000fc40000000013 */
[C---:B------:R-:W-:Y:S02]  /*eae0*/  PRMT R25, R97.reuse, 0x5432, R3 ;  /* 0x0000543261197816 */ /* 0x040fe40000000003 */
[----:B------:R-:W-:Y:S01]  /*eaf0*/  PRMT R15, R94, 0x5410, R15 ;  /* 0x000054105e0f7816 */ /* 0x000fe2000000000f */
[----:B------:R-:W-:Y:S01]  /*eb00*/  IMAD.U32 R32, R22, 0x10000, RZ ;  /* 0x0001000016207824 */ /* 0x000fe200078e00ff */
[----:B------:R-:W-:Y:S02]  /*eb10*/  PRMT R17, R96, 0x5410, R2 ;  /* 0x0000541060117816 */ /* 0x000fe40000000002 */
[----:B------:R-:W-:Y:S01]  /*eb20*/  PRMT R24, R97, 0x5410, R12 ;  /* 0x0000541061187816 */ /* 0x000fe2000000000c */
[C---:B------:R-:W-:Y:S01]  /*eb30*/  IMAD.U32 R33, R15.reuse, 0x10000, RZ ;  /* 0x000100000f217824 */ /* 0x040fe200078e00ff */
[----:B------:R-:W-:Y:S02]  /*eb40*/  LOP3.LUT R34, R16, 0xffff0000, RZ, 0xc0, !PT ;  /* 0xffff000010227812 */ /* 0x000fe400078ec0ff */
        /* <DEDUP_REMOVED lines=9> */
[C---:B----4-:R-:W-:Y:S01]  /*ebe0*/  IMAD.U32 R10, R4.reuse, 0x10000, RZ ;  /* 0x00010000040a7824 */ /* 0x050fe200078e00ff */
        /* <DEDUP_REMOVED lines=59> */
.L_x_1103:
[----:B------:R-:W-:Y:S05]  /*efa0*/  BSYNC B0 ;  /* 0x0000000000007941 */ /* 0x000fea0003800000 */
.L_x_1102:
[----:B------:R-:W-:-:S13]  /*efb0*/  ISETP.GE.AND P0, PT, R106, c[0x0][0x27c], PT ;  /* 0x00009f006a007a0c */ /* 0x000fda0003f06270 */
        /* <DEDUP_REMOVED lines=35> */
[----:B------:R-:W-:Y:S02]  /*f1f0*/  PRMT R25, R104, 0x5432, R3 ;  /* 0x0000543268197816 */ /* 0x000fe40000000003 */
        /* <DEDUP_REMOVED lines=75> */
.L_x_1079:
[----:B------:R-:W-:Y:S05]  /*f6b0*/  BSYNC B2 ;  /* 0x0000000000027941 */ /* 0x000fea0003800000 */
.L_x_1061:
[----:B------:R-:W-:Y:S01]  /*f6c0*/  IMAD R0, R108, c[0x0][0x208], RZ ;  /* 0x000082006c007a24 */ /* 0x000fe200078e02ff */
[----:B------:R-:W-:-:S04]  /*f6d0*/  DEPBAR.LE SB0, 0x0 ;  /* 0x000080000000791a */ /* 0x000fc80000000000 */
[C---:B-12---:R-:W-:Y:S01]  /*f6e0*/  IMAD.WIDE.U32 R4, R101.reuse, c[0x0][0x208], RZ ;  /* 0x0000820065047a25 */ /* 0x046fe200078e00ff */
[----:B------:R-:W-:Y:S03]  /*f6f0*/  BAR.SYNC.DEFER_BLOCKING 0x0 ;  /* 0x0000000000007b1d */ /* 0x000fe60000010000 */
[C---:B------:R-:W-:Y:S01]  /*f700*/  IMAD R2, R101.reuse, c[0x0][0x20c], R0 ;  /* 0x0000830065027a24 */ /* 0x040fe200078e0200 */
[----:B------:R-:W-:Y:S01]  /*f710*/  LEA R0, P1, R4, R230, 0x6 ;  /* 0x000000e604007211 */ /* 0x000fe200078230ff */
[----:B------:R-:W-:Y:S01]  /*f720*/  IMAD R100, R101, -0x40, R126 ;  /* 0xffffffc065647824 */ /* 0x000fe200078e027e */
        /* <DEDUP_REMOVED lines=14> */
[C---:B------:R-:W-:Y:S02]  /*f810*/  ISETP.LT.OR P0, PT, R0.reuse, 0x1, P2 ;  /* 0x000000010000780c */ /* 0x040fe40001701670 */
[----:B------:R-:W-:Y:S01]  /*f820*/  LOP3.LUT P1, RZ, R105, 0x2, RZ, 0xc0, !PT ;  /* 0x0000000269ff7812 */ /* 0x000fe2000782c0ff */
[----:B------:R-:W4:Y:S04]  /*f830*/  LDSM.16.M88.4 R16, [R149+0x800] ;  /* 0x000800009510783b */ /* 0x000f280000000200 */
[----:B------:R-:W3:Y:S04]  /*f840*/  LDSM.16.M88.4 R24, [R149+0x1000] ;  /* 0x001000009518783b */ /* 0x000ee80000000200 */
[----:B-----5:R-:W1:Y:S04]  /*f850*/  LDSM.16.M88.4 R32, [R149+0x1800] ;  /* 0x001800009520783b */ /* 0x020e680000000200 */
        /* <DEDUP_REMOVED lines=17> */
[C---:B----4-:R-:W-:Y:S02]  /*f970*/  HMMA.16816.F32.BF16 R40, R8.reuse, R16, RZ ;  /* 0x000000100828723c */ /* 0x050fe400000418ff */
[----:B------:R2:W-:Y:S04]  /*f980*/  LDGSTS.E.BYPASS.LTC128B.128 [R212+0x4100], [R2.64+0x100], !P3 ;  /* 0x0410010002d47fae */ /* 0x0005e8000d901d46 */
[----:B------:R4:W-:Y:S02]  /*f990*/  LDGSTS.E.BYPASS.LTC128B.128 [R212+0x1100], [R12.64], !P2 ;  /* 0x011000000cd47fae */ /* 0x0009e4000d101d46 */
[C---:B------:R-:W-:Y:S02]  /*f9a0*/  HMMA.16816.F32.BF16 R36, R8.reuse, R22, RZ ;  /* 0x000000160824723c */ /* 0x040fe400000418ff */
[----:B------:R4:W-:Y:S04]  /*f9b0*/  LDGSTS.E.BYPASS.LTC128B.128 [R212+0x3100], [R12.64+0x80], !P1 ;  /* 0x031000800cd47fae */ /* 0x0009e8000c901d46 */
[----:B------:R4:W-:Y:S02]  /*f9c0*/  LDGSTS.E.BYPASS.LTC128B.128 [R212+0x5100], [R12.64+0x100], !P0 ;  /* 0x051001000cd47fae */ /* 0x0009e4000c101d46 */
[C---:B---3--:R-:W-:Y:S02]  /*f9d0*/  HMMA.16816.F32.BF16 R48, R8.reuse, R24, RZ ;  /* 0x000000180830723c */ /* 0x048fe400000418ff */
[----:B------:R-:W-:Y:S04]  /*f9e0*/  LDSM.16.M88.4 R20, [R199] ;  /* 0x00000000c714783b */ /* 0x000fe80000000200 */
[----:B------:R-:W3:Y:S02]  /*f9f0*/  LDSM.16.M88.4 R64, [R195] ;  /* 0x00000000c340783b */ /* 0x000ee40000000200 */
        /* <DEDUP_REMOVED lines=9> */
[----:B----4-:R-:W-:Y:S08]  /*fa90*/  HMMA.16816.F32.BF16 R12, R8, R34, RZ ;  /* 0x00000022080c723c */ /* 0x010ff000000418ff */
[C---:B------:R-:W-:Y:S08]  /*faa0*/  HMMA.16816.F32.BF16 R8, R4.reuse, R44, R28 ;  /* 0x0000002c0408723c */ /* 0x040ff0000004181c */
[C---:B------:R-:W-:Y:S08]  /*fab0*/  HMMA.16816.F32.BF16 R32, R4.reuse, R56, R40 ;  /* 0x000000380420723c */ /* 0x040ff00000041828 */
[C---:B------:R-:W-:Y:S08]  /*fac0*/  HMMA.16816.F32.BF16 R28, R4.reuse, R46, R36 ;  /* 0x0000002e041c723c */ /* 0x040ff00000041824 */
[C---:B------:R-:W-:Y:S01]  /*fad0*/  HMMA.16816.F32.BF16 R40, R4.reuse, R60, R48 ;  /* 0x0000003c0428723c */ /* 0x040fe20000041830 */
[----:B------:R-:W1:Y:S07]  /*fae0*/  LDSM.16.M88.4 R48, [R195+0x1800] ;  /* 0x00180000c330783b */ /* 0x000e6e0000000200 */
[C---:B------:R-:W-:Y:S01]  /*faf0*/  HMMA.16816.F32.BF16 R36, R4.reuse, R58, R16 ;  /* 0x0000003a0424723c */ /* 0x040fe20000041810 */
[----:B------:R-:W-:Y:S04]  /*fb00*/  LDSM.16.M88.4 R16, [R198] ;  /* 0x00000000c610783b */ /* 0x000fe80000000200 */
[----:B------:R-:W4:Y:S03]  /*fb10*/  LDSM.16.M88.4 R56, [R192] ;  /* 0x00000000c038783b */ /* 0x000f260000000200 */
[C---:B------:R-:W-:Y:S01]  /*fb20*/  HMMA.16816.F32.BF16 R44, R4.reuse, R62, R24 ;  /* 0x0000003e042c723c */ /* 0x040fe20000041818 */
[----:B------:R-:W1:Y:S07]  /*fb30*/  LDSM.16.M88.4 R60, [R192+0x1800] ;  /* 0x00180000c03c783b */ /* 0x000e6e0000000200 */
[C---:B------:R-:W-:Y:S08]  /*fb40*/  HMMA.16816.F32.BF16 R52, R4.reuse, R68, R52 ;  /* 0x000000440434723c */ /* 0x040ff00000041834 */
[----:B------:R-:W-:Y:S01]  /*fb50*/  HMMA.16816.F32.BF16 R24, R4, R70, R12 ;  /* 0x000000460418723c */ /* 0x000fe2000004180c */
[----:B------:R-:W-:Y:S04]  /*fb60*/  LDSM.16.M88.4 R12, [R196+0x4000] ;  /* 0x00400000c40c783b */ /* 0x000fe80000000200 */
[----:B------:R-:W1:Y:S03]  /*fb70*/  LDSM.16.M88.4 R68, [R149+0x2000] ;  /* 0x002000009544783b */ /* 0x000e660000000200 */
[C---:B---3--:R-:W-:Y:S08]  /*fb80*/  HMMA.16816.F32.BF16 R8, R20.reuse, R64, R8 ;  /* 0x000000401408723c */ /* 0x048ff00000041808 */
        /* <DEDUP_REMOVED lines=10> */
[C---:B----4-:R-:W-:Y:S01]  /*fc30*/  HMMA.16816.F32.BF16 R24, R16.reuse, R56, R8 ;  /* 0x000000381018723c */ /* 0x050fe20000041808 */
        /* <DEDUP_REMOVED lines=198> */
.L_x_1105:
[----:B--234-:R-:W-:Y:S05]  /*108a0*/  BSYNC B0 ;  /* 0x0000000000007941 */ /* 0x01cfea0003800000 */
.L_x_1104:
[----:B-1----:R-:W2:Y:S04]  /*108b0*/  LDL R0, [R1+0x10] ;  /* 0x0000100001007983 */ /* 0x002ea80000100800 */
[----:B------:R-:W3:Y:S01]  /*108c0*/  LDL R188, [R1+0x8] ;  /* 0x0000080001bc7983 */ /* 0x000ee20000100800 */
[----:B------:R-:W-:-:S03]  /*108d0*/  IMAD.IADD R3, R100, 0x1, -R241 ;  /* 0x0000000164037824 */ /* 0x000fc600078e0af1 */
[----:B------:R-:W-:Y:S04]  /*108e0*/  LDSM.16.MT88.4 R28, [R150] ;  /* 0x00000000961c783b */ /* 0x000fe80000004200 */
[----:B------:R-:W-:Y:S04]  /*108f0*/  LDSM.16.MT88.4 R32, [R194+0x2000] ;  /* 0x00200000c220783b */ /* 0x000fe80000004200 */
[----:B------:R-:W-:Y:S04]  /*10900*/  LDSM.16.MT88.4 R36, [R193+0x2000] ;  /* 0x00200000c124783b */ /* 0x000fe80000004200 */
[----:B------:R-:W0:Y:S01]  /*10910*/  LDGDEPBAR ;  /* 0x00000000000079af */ /* 0x000e220000000000 */
[----:B--2---:R-:W-:-:S04]  /*10920*/  IMAD.IADD R0, R0, 0x1, R249 ;  /* 0x0000000100007824 */ /* 0x004fc800078e02f9 */
[----:B------:R-:W-:-:S05]  /*10930*/  @P4 IMAD.HI.U32 R2, R0, c[0x0][0x2c8], RZ ;  /* 0x0000b20000024a27 */ /* 0x000fca00078e00ff */
[----:B------:R-:W-:-:S05]  /*10940*/  @P4 SHF.R.U32.HI R0, RZ, c[0x0][0x2cc], R2 ;  /* 0x0000b300ff004a19 */ /* 0x000fca0000011602 */
[----:B------:R-:W1:Y:S04]  /*10950*/  SHFL.IDX PT, R2, R0, RZ, 0x1c1f ;  /* 0x001c1fff00027589 */ /* 0x000e6800000e0000 */
[----:B------:R2:W4:Y:S02]  /*10960*/  SHFL.IDX PT, R4, R0, 0x1, 0x1c1f ;  /* 0x003c1f0000047f89 */ /* 0x00052400000e0000 */
[----:B--2---:R-:W-:-:S04]  /*10970*/  IMAD.MOV.U32 R0, RZ, RZ, -0x40 ;  /* 0xffffffc0ff007424 */ /* 0x004fc800078e00ff */
[----:B------:R-:W-:-:S05]  /*10980*/  IMAD R0, R101, R0, 0x1 ;  /* 0x0000000165007424 */ /* 0x000fca00078e0200 */
[----:B------:R-:W-:-:S05]  /*10990*/  IADD3 R0, -R241, R0, R126 ;  /* 0x00000000f1007210 */ /* 0x000fca0007ffe17e */
[----:B---3--:R-:W-:-:S04]  /*109a0*/  IMAD.IADD R0, R0, 0x1, -R188 ;  /* 0x0000000100007824 */ /* 0x008fc800078e0abc */
[C---:B-1----:R-:W-:Y:S02]  /*109b0*/  IMAD.IADD R2, R0.reuse, 0x1, R2 ;  /* 0x0000000100027824 */ /* 0x042fe400078e0202 */
[----:B----4-:R-:W-:-:S03]  /*109c0*/  IMAD.IADD R0, R0, 0x1, R4 ;  /* 0x0000000100007824 */ /* 0x010fc600078e0204 */
[C---:B------:R-:W-:Y:S02]  /*109d0*/  IMNMX R2, R3.reuse, R2, PT ;  /* 0x0000000203027217 */ /* 0x040fe40003800200 */
[----:B------:R-:W-:Y:S02]  /*109e0*/  IMNMX R0, R3, R0, PT ;  /* 0x0000000003007217 */ /* 0x000fe40003800200 */
[C---:B------:R-:W-:Y:S02]  /*109f0*/  ISETP.GT.AND P0, PT, R2.reuse, RZ, PT ;  /* 0x000000ff0200720c */ /* 0x040fe40003f04270 */
[C---:B------:R-:W-:Y:S02]  /*10a00*/  ISETP.GT.AND P1, PT, R2.reuse, 0x1, PT ;  /* 0x000000010200780c */ /* 0x040fe40003f24270 */
[----:B------:R-:W-:Y:S02]  /*10a10*/  FSEL R6, R81, -INF , P0 ;  /* 0xff80000051067808 */ /* 0x000fe40000000000 */
[----:B------:R-:W-:-:S02]  /*10a20*/  ISETP.GT.AND P0, PT, R2, 0x9, PT ;  /* 0x000000090200780c */ /* 0x000fc40003f04270 */
        /* <DEDUP_REMOVED lines=16> */
[----:B------:R-:W-:Y:S02]  /*10b30*/  ISETP.GT.AND P2, PT, R2, 0x28, PT ;  /* 0x000000280200780c */ /* 0x000fe40003f44270 */
[----:B------:R-:W-:-:S02]  /*10b40*/  FSEL R116, R24, -INF , P0 ;  /* 0xff80000018747808 */ /* 0x000fc40000000000 */
[C---:B------:R-:W-:Y:S02]  /*10b50*/  ISETP.GT.AND P1, PT, R2.reuse, 0x30, PT ;  /* 0x000000300200780c */ /* 0x040fe40003f24270 */
[----:B------:R-:W-:Y:S02]  /*10b60*/  ISETP.GT.AND P0, PT, R2, 0x31, PT ;  /* 0x000000310200780c */ /* 0x000fe40003f04270 */
[----:B------:R-:W-:Y:S02]  /*10b70*/  FMNMX.FTZ R3, R12, R3, !PT ;  /* 0x000000030c037209 */ /* 0x000fe40007810000 */
[----:B------:R-:W-:Y:S02]  /*10b80*/  FSEL R104, R25, -INF , P3 ;  /* 0xff80000019687808 */ /* 0x000fe40001800000 */
[----:B------:R-:W-:Y:S02]  /*10b90*/  ISETP.GT.AND P3, PT, R2, 0x29, PT ;  /* 0x000000290200780c */ /* 0x000fe40003f64270 */
[----:B------:R-:W-:-:S02]  /*10ba0*/  FSEL R124, R18, -INF , P2 ;  /* 0xff800000127c7808 */ /* 0x000fc40001000000 */
[----:B------:R-:W-:Y:S02]  /*10bb0*/  FSEL R236, R16, -INF , P1 ;  /* 0xff80000010ec7808 */ /* 0x000fe40000800000 */
[----:B------:R-:W-:Y:S02]  /*10bc0*/  ISETP.GT.AND P2, PT, R2, 0x39, PT ;  /* 0x000000390200780c */ /* 0x000fe40003f44270 */
[----:B------:R-:W-:Y:S02]  /*10bd0*/  FSEL R244, R10, -INF , P0 ;  /* 0xff8000000af47808 */ /* 0x000fe40000000000 */
[C---:B------:R-:W-:Y:S02]  /*10be0*/  ISETP.GT.AND P1, PT, R0.reuse, RZ, PT ;  /* 0x000000ff0000720c */ /* 0x040fe40003f24270 */
[----:B------:R-:W-:Y:S02]  /*10bf0*/  ISETP.GT.AND P0, PT, R0, 0x1, PT ;  /* 0x000000010000780c */ /* 0x000fe40003f04270 */
[----:B------:R-:W-:-:S02]  /*10c00*/  FMNMX.FTZ R3, R41, R3, !PT ;  /* 0x0000000329037209 */ /* 0x000fc40007810000 */
[----:B------:R-:W-:Y:S02]  /*10c10*/  FSEL R125, R17, -INF , P3 ;  /* 0xff800000117d7808 */ /* 0x000fe40001800000 */
[----:B------:R-:W-:Y:S02]  /*10c20*/  ISETP.GT.AND P3, PT, R2, 0x38, PT ;  /* 0x000000380200780c */ /* 0x000fe40003f64270 */
[----:B------:R-:W-:Y:S02]  /*10c30*/  FSEL R246, R8, -INF , P2 ;  /* 0xff80000008f67808 */ /* 0x000fe40001000000 */
[----:B------:R-:W-:Y:S02]  /*10c40*/  ISETP.GT.AND P2, PT, R0, 0x8, PT ;  /* 0x000000080000780c */ /* 0x000fe40003f44270 */
[----:B------:R-:W-:Y:S02]  /*10c50*/  FSEL R8, R80, -INF , P1 ;  /* 0xff80000050087808 */ /* 0x000fe40000800000 */
[----:B------:R-:W-:-:S02]  /*10c60*/  FSEL R10, R72, -INF , P0 ;  /* 0xff800000480a7808 */ /* 0x000fc40000000000 */
[----:B------:R-:W-:Y:S02]  /*10c70*/  FMNMX.FTZ R3, R42, R3, !PT ;  /* 0x000000032a037209 */ /* 0x000fe40007810000 */
[----:B------:R-:W-:Y:S02]  /*10c80*/  FSEL R245, R9, -INF , P3 ;  /* 0xff80000009f57808 */ /* 0x000fe40001800000 */
        /* <DEDUP_REMOVED lines=45> */
[C---:B------:R-:W-:Y:S01]  /*10f60*/  ISETP.GT.AND P1, PT, R0.reuse, 0x38, PT ;  /* 0x000000380000780c */ /* 0x040fe20003f24270 */
        /* <DEDUP_REMOVED lines=59> */
[----:B------:R-:W5:Y:S07]  /*11320*/  LDSM.16.MT88.4 R8, [R193+0x4000] ;  /* 0x00400000c108783b */ /* 0x000f6e0000004200 */
[----:B------:R-:W-:Y:S01]  /*11330*/  HMMA.16816.F32.BF16 R112, R4, R16, RZ ;  /* 0x000000100470723c */ /* 0x000fe200000418ff */
[----:B-1----:R-:W-:-:S07]  /*11340*/  FFMA.FTZ R3, R47, c[0x0][0x2d0], -R2 ;  /* 0x0000b4002f037a23 */ /* 0x002fce0000010802 */
        /* <DEDUP_REMOVED lines=10> */
[----:B------:R-:W-:Y:S01]  /*113f0*/  LDSM.16.MT88.4 R28, [R194+0x800] ;  /* 0x00080000c21c783b */ /* 0x000fe20000004200 */
[----:B--2---:R-:W-:-:S06]  /*11400*/  FFMA.FTZ R3, R43, c[0x0][0x2d0], -R0 ;  /* 0x0000b4002b037a23 */ /* 0x004fcc0000010800 */
[C---:B------:R-:W-:Y:S01]  /*11410*/  HMMA.16816.F32.BF16 R56, R4.reuse, R32, RZ ;  /* 0x000000200438723c */ /* 0x040fe200000418ff */
[----:B------:R2:W1:Y:S07]  /*11420*/  MUFU.EX2 R252, R3 ;  /* 0x0000000300fc7308 */ /* 0x00046e0000000800 */
[C---:B------:R-:W-:Y:S01]  /*11430*/  HMMA.16816.F32.BF16 R52, R4.reuse, R34, RZ ;  /* 0x000000220434723c */ /* 0x040fe200000418ff */
[----:B------:R-:W1:Y:S07]  /*11440*/  LDSM.16.MT88.4 R32, [R151+0x800] ;  /* 0x000800009720783b */ /* 0x000e6e0000004200 */
[----:B---3--:R-:W-:Y:S01]  /*11450*/  HMMA.16816.F32.BF16 R96, R4, R20, RZ ;  /* 0x000000140460723c */ /* 0x008fe200000418ff */
[----:B--2---:R-:W-:-:S04]  /*11460*/  FFMA.FTZ R3, R45, c[0x0][0x2d0], -R0 ;  /* 0x0000b4002d037a23 */ /* 0x004fc80000010800 */
[----:B------:R2:W-:Y:S03]  /*11470*/  MUFU.EX2 R250, R3 ;  /* 0x0000000300fa7308 */ /* 0x0005e60000000800 */
[C---:B------:R-:W-:Y:S01]  /*11480*/  HMMA.16816.F32.BF16 R128, R4.reuse, R22, RZ ;  /* 0x000000160480723c */ /* 0x040fe200000418ff */
[----:B------:R-:W3:Y:S07]  /*11490*/  LDSM.16.MT88.4 R20, [R193+0x800] ;  /* 0x00080000c114783b */ /* 0x000eee0000004200 */
[----:B----4-:R-:W-:Y:S01]  /*114a0*/  HMMA.16816.F32.BF16 R136, R4, R12, RZ ;  /* 0x0000000c0488723c */ /* 0x010fe200000418ff */
[----:B--2---:R-:W-:-:S07]  /*114b0*/  FFMA.FTZ R3, R44, c[0x0][0x2d0], -R0 ;  /* 0x0000b4002c037a23 */ /* 0x004fce0000010800 */
[C---:B------:R-:W-:Y:S01]  /*114c0*/  HMMA.16816.F32.BF16 R156, R4.reuse, R14, RZ ;  /* 0x0000000e049c723c */ /* 0x040fe200000418ff */
[----:B------:R-:W2:Y:S01]  /*114d0*/  LDSM.16.MT88.4 R12, [R151+0x2800] ;  /* 0x00280000970c783b */ /* 0x000ea20000004200 */
[----:B------:R4:W1:Y:S06]  /*114e0*/  MUFU.EX2 R189, R3 ;  /* 0x0000000300bd7308 */ /* 0x00086c0000000800 */
[C---:B-----5:R-:W-:Y:S08]  /*114f0*/  HMMA.16816.F32.BF16 R160, R4.reuse, R8, RZ ;  /* 0x0000000804a0723c */ /* 0x060ff000000418ff */
[----:B------:R-:W-:Y:S01]  /*11500*/  HMMA.16816.F32.BF16 R152, R4, R10, RZ ;  /* 0x0000000a0498723c */ /* 0x000fe200000418ff */
[----:B------:R-:W5:Y:S01]  /*11510*/  LDSM.16.MT88.4 R8, [R194+0x2800] ;  /* 0x00280000c208783b */ /* 0x000f620000004200 */
[----:B----4-:R-:W-:-:S04]  /*11520*/  FFMA.FTZ R3, R104, c[0x0][0x2d0], -R2 ;  /* 0x0000b40068037a23 */ /* 0x010fc80000010802 */
[----:B------:R4:W-:Y:S02]  /*11530*/  MUFU.EX2 R224, R3 ;  /* 0x0000000300e07308 */ /* 0x0009e40000000800 */
[C---:B------:R-:W-:Y:S08]  /*11540*/  HMMA.16816.F32.BF16 R48, R4.reuse, R36, RZ ;  /* 0x000000240430723c */ /* 0x040ff000000418ff */
[----:B------:R-:W-:Y:S01]  /*11550*/  HMMA.16816.F32.BF16 R36, R4, R38, RZ ;  /* 0x000000260424723c */ /* 0x000fe200000418ff */
[----:B----4-:R-:W-:-:S07]  /*11560*/  FFMA.FTZ R3, R116, c[0x0][0x2d0], -R2 ;  /* 0x0000b40074037a23 */ /* 0x010fce0000010802 */
[C---:B-1----:R-:W-:Y:S01]  /*11570*/  HMMA.16816.F32.BF16 R40, R4.reuse, R16, RZ ;  /* 0x000000100428723c */ /* 0x042fe200000418ff */
[----:B------:R1:W4:Y:S07]  /*11580*/  MUFU.EX2 R215, R3 ;  /* 0x0000000300d77308 */ /* 0x00032e0000000800 */
        /* <DEDUP_REMOVED lines=10> */
[----:B------:R-:W2:Y:S01]  /*11630*/  LDSM.16.MT88.4 R24, [R193+0x2800] ;  /* 0x00280000c118783b */ /* 0x000ea20000004200 */
[----:B-1----:R-:W-:-:S04]  /*11640*/  FFMA.FTZ R3, R125, c[0x0][0x2d0], -R2 ;  /* 0x0000b4007d037a23 */ /* 0x002fc80000010802 */
[----:B------:R1:W-:Y:S01]  /*11650*/  MUFU.EX2 R213, R3 ;  /* 0x0000000300d57308 */ /* 0x0003e20000000800 */
[----:B------:R-:W-:Y:S01]  /*11660*/  IMAD.MOV.U32 R71, RZ, RZ, R167 ;  /* 0x000000ffff477224 */ /* 0x000fe200078e00a7 */
[----:B------:R-:W-:Y:S01]  /*11670*/  HMMA.16816.F32.BF16 R180, R4, R34, R92 ;  /* 0x0000002204b4723c */ /* 0x000fe2000004185c */
[----:B------:R-:W-:Y:S02]  /*11680*/  IMAD.MOV.U32 R70, RZ, RZ, R166 ;  /* 0x000000ffff467224 */ /* 0x000fe400078e00a6 */
[----:B------:R-:W-:Y:S02]  /*11690*/  IMAD.MOV.U32 R69, RZ, RZ, R165 ;  /* 0x000000ffff457224 */ /* 0x000fe400078e00a5 */
[----:B------:R-:W-:-:S03]  /*116a0*/  IMAD.MOV.U32 R68, RZ, RZ, R164 ;  /* 0x000000ffff447224 */ /* 0x000fc600078e00a4 */
[----:B------:R-:W-:Y:S01]  /*116b0*/  HMMA.16816.F32.BF16 R120, R4, R28, R120 ;  /* 0x0000001c0478723c */ /* 0x000fe20000041878 */
[----:B-1----:R-:W-:-:S07]  /*116c0*/  FFMA.FTZ R3, R105, c[0x0][0x2d0], -R0 ;  /* 0x0000b40069037a23 */ /* 0x002fce0000010800 */
        /* <DEDUP_REMOVED lines=8> */
[C---:B-----5:R-:W-:Y:S08]  /*11750*/  HMMA.16816.F32.BF16 R84, R4.reuse, R8, R56 ;  /* 0x000000080454723c */ /* 0x060ff00000041838 */
[C---:B------:R-:W-:Y:S01]  /*11760*/  HMMA.16816.F32.BF16 R64, R4.reuse, R10, R52 ;  /* 0x0000000a0440723c */ /* 0x040fe20000041834 */
[----:B------:R-:W5:Y:S07]  /*11770*/  LDSM.16.MT88.4 R8, [R193+0x4800] ;  /* 0x00480000c108783b */ /* 0x000f6e0000004200 */
[C---:B------:R-:W-:Y:S08]  /*11780*/  HMMA.16816.F32.BF16 R52, R4.reuse, R24, R48 ;  /* 0x000000180434723c */ /* 0x040ff00000041830 */
[C---:B------:R-:W-:Y:S01]  /*11790*/  HMMA.16816.F32.BF16 R56, R4.reuse, R26, R36 ;  /* 0x0000001a0438723c */ /* 0x040fe20000041824 */
[----:B------:R-:W4:Y:S07]  /*117a0*/  LDSM.16.MT88.4 R24, [R194+0x1000] ;  /* 0x00100000c218783b */ /* 0x000f2e0000004200 */
[C---:B-1----:R-:W-:Y:S07]  /*117b0*/  HMMA.16816.F32.BF16 R36, R4.reuse, R30, R128 ;  /* 0x0000001e0424723c */ /* 0x042fee0000041880 */
[----:B------:R-:W-:Y:S01]  /*117c0*/  IMAD.MOV.U32 R129, RZ, RZ, R141 ;  /* 0x000000ffff817224 */ /* 0x000fe200078e008d */
[----:B---3--:R-:W-:Y:S01]  /*117d0*/  HMMA.16816.F32.BF16 R44, R4, R20, R40 ;  /* 0x00000014042c723c */ /* 0x008fe20000041828 */
[----:B------:R1:W-:Y:S01]  /*117e0*/  MUFU.EX2 R141, R3 ;  /* 0x00000003008d7308 */ /* 0x0003e20000000800 */
[----:B------:R-:W-:-:S02]  /*117f0*/  IMAD.MOV.U32 R128, RZ, RZ, R140 ;  /* 0x000000ffff807224 */ /* 0x000fc400078e008c */
[----:B------:R-:W-:Y:S02]  /*11800*/  IMAD.MOV.U32 R130, RZ, RZ, R127 ;  /* 0x000000ffff827224 */ /* 0x000fe400078e007f */
[----:B------:R-:W-:Y:S02]  /*11810*/  IMAD.MOV.U32 R131, RZ, RZ, R190 ;  /* 0x000000ffff837224 */ /* 0x000fe400078e00be */
[C---:B------:R-:W-:Y:S01]  /*11820*/  HMMA.16816.F32.BF16 R48, R4.reuse, R28, R96 ;  /* 0x0000001c0430723c */ /* 0x040fe20000041860 */
[----:B------:R-:W-:Y:S06]  /*11830*/  LDSM.16.MT88.4 R28, [R151+0x1000] ;  /* 0x00100000971c783b */ /* 0x000fec0000004200 */
[----:B------:R-:W-:Y:S01]  /*11840*/  IMAD.MOV.U32 R99, RZ, RZ, R70 ;  /* 0x000000ffff637224 */ /* 0x000fe200078e0046 */
[----:B--2---:R-:W-:Y:S01]  /*11850*/  HMMA.16816.F32.BF16 R40, R4, R12, R136 ;  /* 0x0000000c0428723c */ /* 0x004fe20000041888 */
[----:B-1----:R-:W-:-:S02]  /*11860*/  FFMA.FTZ R3, R117, c[0x0][0x2d0], -R0 ;  /* 0x0000b40075037a23 */ /* 0x002fc40000010800 */
[----:B------:R-:W-:Y:S02]  /*11870*/  IMAD.MOV.U32 R97, RZ, RZ, R223 ;  /* 0x000000ffff617224 */ /* 0x000fe400078e00df */
[----:B------:R1:W2:Y:S01]  /*11880*/  MUFU.EX2 R140, R3 ;  /* 0x00000003008c7308 */ /* 0x0002a20000000800 */
[----:B------:R-:W-:Y:S02]  /*11890*/  IMAD.MOV.U32 R98, RZ, RZ, R222 ;  /* 0x000000ffff627224 */ /* 0x000fe400078e00de */
[----:B------:R-:W-:Y:S01]  /*118a0*/  HMMA.16816.F32.BF16 R216, R4, R16, R108 ;  /* 0x0000001004d8723c */ /* 0x000fe2000004186c */
[----:B------:R-:W-:Y:S02]  /*118b0*/  IMAD.MOV.U32 R139, RZ, RZ, R68 ;  /* 0x000000ffff8b7224 */ /* 0x000fe400078e0044 */
[----:B------:R-:W-:Y:S02]  /*118c0*/  IMAD.MOV.U32 R138, RZ, RZ, R69 ;  /* 0x000000ffff8a7224 */ /* 0x000fe400078e0045 */
[----:B------:R-:W-:-:S02]  /*118d0*/  IMAD.MOV.U32 R137, RZ, RZ, R71 ;  /* 0x000000ffff897224 */ /* 0x000fc400078e0047 */
[----:B------:R-:W-:Y:S01]  /*118e0*/  IMAD.MOV.U32 R136, RZ, RZ, R221 ;  /* 0x000000ffff887224 */ /* 0x000fe200078e00dd */
[----:B------:R-:W-:Y:S01]  /*118f0*/  HMMA.16816.F32.BF16 R112, R4, R18, R80 ;  /* 0x000000120470723c */ /* 0x000fe20000041850 */
[----:B------:R-:W3:Y:S01]  /*11900*/  LDSM.16.MT88.4 R16, [R150+0x1000] ;  /* 0x001000009610783b */ /* 0x000ee20000004200 */
[----:B------:R-:W-:Y:S02]  /*11910*/  IMAD.MOV.U32 R96, RZ, RZ, R220 ;  /* 0x000000ffff607224 */ /* 0x000fe400078e00dc */
[----:B-1----:R-:W-:-:S04]  /*11920*/  FFMA.FTZ R3, R118, c[0x0][0x2d0], -R0 ;  /* 0x0000b40076037a23 */ /* 0x002fc80000010800 */
[C---:B------:R-:W-:Y:S01]  /*11930*/  HMMA.16816.F32.BF16 R68, R4.reuse, R14, R156 ;  /* 0x0000000e0444723c */ /* 0x040fe2000004189c */
[----:B------:R-:W1:Y:S01]  /*11940*/  LDSM.16.MT88.4 R12, [R193+0x1000] ;  /* 0x00100000c10c783b */ /* 0x000e620000004200 */
[----:B------:R2:W-:Y:S05]  /*11950*/  MUFU.EX2 R105, R3 ;  /* 0x0000000300697308 */ /* 0x0005ea0000000800 */
[----:B------:R-:W-:Y:S01]  /*11960*/  IMAD.MOV.U32 R156, RZ, RZ, R126 ;  /* 0x000000ffff9c7224 */ /* 0x000fe200078e007e */
[----:B------:R-:W-:Y:S01]  /*11970*/  HMMA.16816.F32.BF16 R164, R4, R32, R60 ;  /* 0x0000002004a4723c */ /* 0x000fe2000004183c */
[----:B------:R-:W-:Y:S02]  /*11980*/  IMAD.MOV.U32 R159, RZ, RZ, R191 ;  /* 0x000000ffff9f7224 */ /* 0x000fe400078e00bf */
[----:B------:R-:W-:-:S02]  /*11990*/  IMAD.MOV.U32 R158, RZ, RZ, R189 ;  /* 0x000000ffff9e7224 */ /* 0x000fc400078e00bd */
[----:B------:R-:W-:-:S03]  /*119a0*/  IMAD.MOV.U32 R157, RZ, RZ, R188 ;  /* 0x000000ffff9d7224 */ /* 0x000fc600078e00bc */
[----:B-----5:R-:W-:Y:S01]  /*119b0*/  HMMA.16816.F32.BF16 R72, R4, R8, R160 ;  /* 0x000000080448723c */ /* 0x020fe200000418a0 */
[----:B--2---:R-:W-:-:S04]  /*119c0*/  FFMA.FTZ R3, R119, c[0x0][0x2d0], -R0 ;  /* 0x0000b40077037a23 */ /* 0x004fc80000010800 */
[----:B------:R2:W5:Y:S03]  /*119d0*/  MUFU.EX2 R104, R3 ;  /* 0x0000000300687308 */ /* 0x0005660000000800 */
[C---:B------:R-:W-:Y:S01]  /*119e0*/  HMMA.16816.F32.BF16 R60, R4.reuse, R10, R152 ;  /* 0x0000000a043c723c */ /* 0x040fe20000041898 */
[----:B------:R-:W1:Y:S07]  /*119f0*/  LDSM.16.MT88.4 R8, [R150+0x3000] ;  /* 0x003000009608783b */ /* 0x000e6e0000004200 */
[----:B------:R-:W-:Y:S01]  /*11a00*/  HMMA.16816.F32.BF16 R32, R4, R22, R132 ;  /* 0x000000160420723c */ /* 0x000fe20000041884 */
[----:B------:R-:W-:Y:S01]  /*11a10*/  LDSM.16.MT88.4 R20, [R194+0x3000] ;  /* 0x00300000c214783b */ /* 0x000fe20000004200 */
[----:B--2---:R-:W-:-:S05]  /*11a20*/  FFMA.FTZ R3, R236, c[0x0][0x2d0], -R2 ;  /* 0x0000b400ec037a23 */ /* 0x004fca0000010802 */
[----:B----4-:R-:W-:Y:S01]  /*11a30*/  F2FP.BF16.PACK_AB R4, R215, R224 ;  /* 0x000000e0d704723e */ /* 0x010fe200000010ff */
[----:B------:R-:W-:Y:S01]  /*11a40*/  IMAD.MOV.U32 R236, RZ, RZ, R156 ;  /* 0x000000ffffec7224 */ /* 0x000fe200078e009c */
[----:B------:R-:W-:Y:S02]  /*11a50*/  F2FP.BF16.PACK_AB R5, R140, R141 ;  /* 0x0000008d8c05723e */ /* 0x000fe400000010ff */
[----:B------:R-:W-:Y:S02]  /*11a60*/  F2FP.BF16.PACK_AB R6, R213, R214 ;  /* 0x000000d6d506723e */ /* 0x000fe400000010ff */
[----:B-----5:R-:W-:-:S07]  /*11a70*/  F2FP.BF16.PACK_AB R7, R104, R105 ;  /* 0x000000696807723e */ /* 0x020fce00000010ff */
[C---:B------:R-:W-:Y:S01]  /*11a80*/  HMMA.16816.F32.BF16 R124, R4.reuse, R24, R120 ;  /* 0x00000018047c723c */ /* 0x040fe20000041878 */
[----:B------:R-:W-:Y:S07]  /*11a90*/  LDSM.16.MT88.4 R120, [R151+0x1800] ;  /* 0x001800009778783b */ /* 0x000fee0000004200 */
[C---:B------:R-:W-:Y:S01]  /*11aa0*/  HMMA.16816.F32.BF16 R80, R4.reuse, R26, R176 ;  /* 0x0000001a0450723c */ /* 0x040fe200000418b0 */
[----:B------:R-:W2:Y:S07]  /*11ab0*/  LDSM.16.MT88.4 R24, [R193+0x3000] ;  /* 0x00300000c118783b */ /* 0x000eae0000004200 */
[C---:B---3--:R-:W-:Y:S08]  /*11ac0*/  HMMA.16816.F32.BF16 R108, R4.reuse, R16, R168 ;  /* 0x00000010046c723c */ /* 0x048ff000000418a8 */
[C---:B------:R-:W-:Y:S01]  /*11ad0*/  HMMA.16816.F32.BF16 R76, R4.reuse, R18, R76 ;  /* 0x00000012044c723c */ /* 0x040fe2000004184c */
[----:B------:R-:W3:Y:S07]  /*11ae0*/  LDSM.16.MT88.4 R16, [R151+0x3000] ;  /* 0x003000009710783b */ /* 0x000eee0000004200 */
[C---:B-1----:R-:W-:Y:S08]  /*11af0*/  HMMA.16816.F32.BF16 R132, R4.reuse, R12, R184 ;  /* 0x0000000c0484723c */ /* 0x042ff000000418b8 */
[C---:B------:R-:W-:Y:S01]  /*11b00*/  HMMA.16816.F32.BF16 R172, R4.reuse, R14, R172 ;  /* 0x0000000e04ac723c */ /* 0x040fe200000418ac */
[----:B------:R-:W1:Y:S07]  /*11b10*/  LDSM.16.MT88.4 R12, [R150+0x5000] ;  /* 0x00500000960c783b */ /* 0x000e6e0000004200 */
[C---:B------:R-:W-:Y:S08]  /*11b20*/  HMMA.16816.F32.BF16 R216, R4.reuse, R8, R216 ;  /* 0x0000000804d8723c */ /* 0x040ff000000418d8 */
[C---:B------:R-:W-:Y:S01]  /*11b30*/  HMMA.16816.F32.BF16 R220, R4.reuse, R10, R112 ;  /* 0x0000000a04dc723c */ /* 0x040fe20000041870 */
[----:B------:R-:W4:Y:S04]  /*11b40*/  LDSM.16.MT88.4 R8, [R151+0x5000] ;  /* 0x005000009708783b */ /* 0x000f280000004200 */
[----:B------:R-:W-:Y:S03]  /*11b50*/  LDSM.16.MT88.4 R112, [R150+0x1800] ;  /* 0x001800009670783b */ /* 0x000fe60000004200 */
[C---:B--2---:R-:W-:Y:S01]  /*11b60*/  HMMA.16816.F32.BF16 R176, R4.reuse, R24, R52 ;  /* 0x0000001804b0723c */ /* 0x044fe20000041834 */
[----:B------:R2:W-:Y:S06]  /*11b70*/  MUFU.EX2 R24, R3 ;  /* 0x0000000300187308 */ /* 0x0005ec0000000800 */
[----:B------:R-:W-:Y:S01]  /*11b80*/  IMAD.MOV.U32 R25, RZ, RZ, R139 ;  /* 0x000000ffff197224 */ /* 0x000fe200078e008b */
[C---:B------:R-:W-:Y:S01]  /*11b90*/  HMMA.16816.F32.BF16 R168, R4.reuse, R26, R56 ;  /* 0x0000001a04a8723c */ /* 0x040fe20000041838 */
[----:B------:R-:W-:Y:S06]  /*11ba0*/  LDSM.16.MT88.4 R56, [R194+0x3800] ;  /* 0x00380000c238783b */ /* 0x000fec0000004200 */
[----:B------:R-:W-:Y:S01]  /*11bb0*/  IMAD.MOV.U32 R27, RZ, RZ, R157 ;  /* 0x000000ffff1b7224 */ /* 0x000fe200078e009d */
[----:B---3--:R-:W-:Y:S01]  /*11bc0*/  HMMA.16816.F32.BF16 R188, R4, R16, R92 ;  /* 0x0000001004bc723c */ /* 0x008fe2000004185c */
[----:B--2---:R-:W-:-:S02]  /*11bd0*/  FFMA.FTZ R3, R244, c[0x0][0x2d0], -R2 ;  /* 0x0000b400f4037a23 */ /* 0x004fc40000010802 */
[----:B------:R-:W-:Y:S02]  /*11be0*/  IMAD.MOV.U32 R26, RZ, RZ, R158 ;  /* 0x000000ffff1a7224 */ /* 0x000fe400078e009e */
[----:B------:R-:W-:-:S03]  /*11bf0*/  IMAD.MOV.U32 R244, RZ, RZ, R159 ;  /* 0x000000fffff47224 */ /* 0x000fc600078e009f */
[C---:B------:R-:W-:Y:S01]  /*11c00*/  HMMA.16816.F32.BF16 R88, R4.reuse, R18, R88 ;  /* 0x000000120458723c */ /* 0x040fe20000041858 */
[----:B------:R-:W2:Y:S07]  /*11c10*/  LDSM.16.MT88.4 R16, [R194+0x5000] ;  /* 0x00500000c210783b */ /* 0x000eae0000004200 */
[C---:B------:R-:W-:Y:S08]  /*11c20*/  HMMA.16816.F32.BF16 R116, R4.reuse, R28, R164 ;  /* 0x0000001c0474723c */ /* 0x040ff000000418a4 */
[C---:B-1----:R-:W-:Y:S01]  /*11c30*/  HMMA.16816.F32.BF16 R156, R4.reuse, R12, R48 ;  /* 0x0000000c049c723c */ /* 0x042fe20000041830 */
[----:B------:R-:W-:Y:S07]  /*11c40*/  LDSM.16.MT88.4 R48, [R151+0x3800] ;  /* 0x003800009730783b */ /* 0x000fee0000004200 */
[C---:B------:R-:W-:Y:S01]  /*11c50*/  HMMA.16816.F32.BF16 R92, R4.reuse, R14, R36 ;  /* 0x0000000e045c723c */ /* 0x040fe20000041824 */
[----:B------:R-:W1:Y:S07]  /*11c60*/  LDSM.16.MT88.4 R12, [R193+0x5000] ;  /* 0x00500000c10c783b */ /* 0x000e6e0000004200 */
[C---:B------:R-:W-:Y:S08]  /*11c70*/  HMMA.16816.F32.BF16 R28, R4.reuse, R30, R180 ;  /* 0x0000001e041c723c */ /* 0x040ff000000418b4 */
[C---:B------:R-:W-:Y:S01]  /*11c80*/  HMMA.16816.F32.BF16 R180, R4.reuse, R22, R64 ;  /* 0x0000001604b4723c */ /* 0x040fe20000041840 */
[----:B------:R3:W5:Y:S01]  /*11c90*/  MUFU.EX2 R23, R3 ;  /* 0x0000000300177308 */ /* 0x0007620000000800 */
[----:B------:R-:W-:Y:S06]  /*11ca0*/  LDSM.16.MT88.4 R64, [R193+0x3800] ;  /* 0x00380000c140783b */ /* 0x000fec0000004200 */
[C---:B------:R-:W-:Y:S08]  /*11cb0*/  HMMA.16816.F32.BF16 R184, R4.reuse, R20, R84 ;  /* 0x0000001404b8723c */ /* 0x040ff00000041854 */
[----:B----4-:R-:W-:Y:S01]  /*11cc0*/  HMMA.16816.F32.BF16 R32, R4, R10, R32 ;  /* 0x0000000a0420723c */ /* 0x010fe20000041820 */
[----:B---3--:R-:W-:-:S02]  /*11cd0*/  FFMA.FTZ R3, R245, c[0x0][0x2d0], -R2 ;  /* 0x0000b400f5037a23 */ /* 0x008fc40000010802 */
[----:B------:R-:W-:Y:S02]  /*11ce0*/  FFMA.FTZ R2, R246, c[0x0][0x2d0], -R2 ;  /* 0x0000b400f6027a23 */ /* 0x000fe40000010802 */
[----:B------:R3:W-:Y:S01]  /*11cf0*/  MUFU.EX2 R22, R3 ;  /* 0x0000000300167308 */ /* 0x0007e20000000800 */
[----:B------:R-:W-:Y:S02]  /*11d00*/  IMAD.MOV.U32 R246, RZ, RZ, R138 ;  /* 0x000000fffff67224 */ /* 0x000fe400078e008a */
[----:B------:R-:W-:Y:S01]  /*11d10*/  IMAD.MOV.U32 R11, RZ, RZ, R129 ;  /* 0x000000ffff0b7224 */ /* 0x000fe200078e0081 */
[----:B------:R-:W-:Y:S01]  /*11d20*/  HMMA.16816.F32.BF16 R84, R4, R8, R44 ;  /* 0x000000080454723c */ /* 0x000fe2000004182c */
[----:B------:R-:W-:-:S03]  /*11d30*/  IMAD.MOV.U32 R245, RZ, RZ, R136 ;  /* 0x000000fffff57224 */ /* 0x000fc600078e0088 */
[----:B------:R4:W1:Y:S04]  /*11d40*/  MUFU.EX2 R21, R2 ;  /* 0x0000000200157308 */ /* 0x0008680000000800 */
[----:B--2---:R-:W-:Y:S01]  /*11d50*/  HMMA.16816.F32.BF16 R152, R4, R16, R40 ;  /* 0x000000100498723c */ /* 0x004fe20000041828 */
[----:B------:R-:W-:Y:S01]  /*11d60*/  LDSM.16.MT88.4 R40, [R150+0x3800] ;  /* 0x003800009628783b */ /* 0x000fe20000004200 */
[----:B---3--:R-:W-:-:S03]  /*11d70*/  IMAD.MOV.U32 R3, RZ, RZ, R137 ;  /* 0x000000ffff037224 */ /* 0x008fc600078e0089 */
[----:B------:R-:W-:Y:S03]  /*11d80*/  LDSM.16.MT88.4 R136, [R193+0x1800] ;  /* 0x00180000c188783b */ /* 0x000fe60000004200 */
[C---:B------:R-:W-:Y:S01]  /*11d90*/  HMMA.16816.F32.BF16 R16, R4.reuse, R18, R68 ;  /* 0x000000120410723c */ /* 0x040fe20000041844 */
[----:B----4-:R-:W-:Y:S02]  /*11da0*/  FFMA.FTZ R2, R225, c[0x0][0x2d0], -R0 ;  /* 0x0000b400e1027a23 */ /* 0x010fe40000010800 */
[----:B------:R-:W-:Y:S02]  /*11db0*/  IMAD.MOV.U32 R225, RZ, RZ, R128 ;  /* 0x000000ffffe17224 */ /* 0x000fe400078e0080 */
[----:B------:R2:W-:Y:S03]  /*11dc0*/  MUFU.EX2 R20, R2 ;  /* 0x0000000200147308 */ /* 0x0005e60000000800 */
[C---:B-1----:R-:W-:Y:S01]  /*11dd0*/  HMMA.16816.F32.BF16 R164, R4.reuse, R12, R72 ;  /* 0x0000000c04a4723c */ /* 0x042fe20000041848 */
[----:B------:R-:W-:Y:S07]  /*11de0*/  LDSM.16.MT88.4 R72, [R150+0x5800] ;  /* 0x005800009648783b */ /* 0x000fee0000004200 */
[----:B------:R-:W-:Y:S01]  /*11df0*/  HMMA.16816.F32.BF16 R160, R4, R14, R60 ;  /* 0x0000000e04a0723c */ /* 0x000fe2000004183c */
[----:B------:R-:W-:Y:S01]  /*11e00*/  LDSM.16.MT88.4 R12, [R193+0x5800] ;  /* 0x00580000c10c783b */ /* 0x000fe20000004200 */
[----:B--2---:R-:W-:-:S02]  /*11e10*/  FFMA.FTZ R2, R228, c[0x0][0x2d0], -R0 ;  /* 0x0000b400e4027a23 */ /* 0x004fc40000010800 */
[----:B------:R-:W-:Y:S02]  /*11e20*/  IMAD.MOV.U32 R228, RZ, RZ, R130 ;  /* 0x000000ffffe47224 */ /* 0x000fe400078e0082 */
[----:B------:R1:W2:Y:S01]  /*11e30*/  MUFU.EX2 R10, R2 ;  /* 0x00000002000a7308 */ /* 0x0002a20000000800 */
[----:B------:R-:W-:Y:S02]  /*11e40*/  IMAD.MOV.U32 R7, RZ, RZ, R99 ;  /* 0x000000ffff077224 */ /* 0x000fe400078e0063 */
[----:B------:R-:W-:-:S04]  /*11e50*/  @P4 IMAD.HI.U32 R4, R249, c[0x0][0x2c8], RZ ;  /* 0x0000b200f9044a27 */ /* 0x000fc800078e00ff */
[--C-:B-1----:R-:W-:Y:S02]  /*11e60*/  FFMA.FTZ R2, R229, c[0x0][0x2d0], -R0.reuse ;  /* 0x0000b400e5027a23 */ /* 0x102fe40000010800 */
[----:B------:R-:W-:Y:S02]  /*11e70*/  IMAD.MOV.U32 R229, RZ, RZ, R131 ;  /* 0x000000ffffe57224 */ /* 0x000fe400078e0083 */
[----:B------:R-:W1:Y:S01]  /*11e80*/  LDSM.16.MT88.4 R128, [R194+0x1800] ;  /* 0x00180000c280783b */ /* 0x000e620000004200 */
[----:B------:R-:W-:Y:S01]  /*11e90*/  FFMA.FTZ R0, R237, c[0x0][0x2d0], -R0 ;  /* 0x0000b400ed007a23 */ /* 0x000fe20000010800 */
[----:B------:R3:W-:Y:S01]  /*11ea0*/  MUFU.EX2 R9, R2 ;  /* 0x0000000200097308 */ /* 0x0007e20000000800 */
[----:B------:R-:W-:Y:S01]  /*11eb0*/  IMAD.MOV.U32 R237, RZ, RZ, R96 ;  /* 0x000000ffffed7224 */ /* 0x000fe200078e0060 */
[----:B-----5:R-:W-:-:S06]  /*11ec0*/  F2FP.BF16.PACK_AB R96, R23, R24 ;  /* 0x000000181760723e */ /* 0x020fcc00000010ff */
[----:B------:R4:W5:Y:S01]  /*11ed0*/  MUFU.EX2 R8, R0 ;  /* 0x0000000000087308 */ /* 0x0009620000000800 */
[----:B---3--:R-:W-:Y:S01]  /*11ee0*/  IMAD.MOV.U32 R2, RZ, RZ, R98 ;  /* 0x000000ffff027224 */ /* 0x008fe200078e0062 */
[----:B------:R-:W-:-:S03]  /*11ef0*/  F2FP.BF16.PACK_AB R98, R21, R22 ;  /* 0x000000161562723e */ /* 0x000fc600000010ff */
[----:B------:R-:W-:Y:S02]  /*11f00*/  FADD.FTZ R2, R2, R7 ;  /* 0x0000000702027221 */ /* 0x000fe40000010000 */
[----:B----4-:R-:W-:Y:S01]  /*11f10*/  IMAD.MOV.U32 R0, RZ, RZ, R97 ;  /* 0x000000ffff007224 */ /* 0x010fe200078e0061 */
[----:B--2---:R-:W-:Y:S01]  /*11f20*/  F2FP.BF16.PACK_AB R97, R10, R20 ;  /* 0x000000140a61723e */ /* 0x004fe200000010ff */
[----:B------:R-:W-:Y:S01]  /*11f30*/  FADD.FTZ R2, R229, R2 ;  /* 0x00000002e5027221 */ /* 0x000fe20000010000 */
[----:B-----5:R-:W-:Y:S01]  /*11f40*/  F2FP.BF16.PACK_AB R99, R8, R9 ;  /* 0x000000090863723e */ /* 0x020fe200000010ff */
        /* <DEDUP_REMOVED lines=9> */
[----:B-1----:R-:W-:Y:S01]  /*11fe0*/  HMMA.16816.F32.BF16 R124, R96, R128, R124 ;  /* 0x00000080607c723c */ /* 0x002fe2000004187c */
[----:B------:R-:W-:-:S02]  /*11ff0*/  FADD.FTZ R2, R252, R0 ;  /* 0x00000000fc027221 */ /* 0x000fc40000010000 */
[----:B------:R-:W-:Y:S01]  /*12000*/  IMAD.MOV.U32 R0, RZ, RZ, R249 ;  /* 0x000000ffff007224 */ /* 0x000fe200078e00f9 */
[----:B------:R-:W-:Y:S01]  /*12010*/  @P4 SHF.R.U32.HI R0, RZ, c[0x0][0x2cc], R4 ;  /* 0x0000b300ff004a19 */ /* 0x000fe20000011604 */
[----:B------:R-:W-:Y:S02]  /*12020*/  FADD.FTZ R2, R250, R2 ;  /* 0x00000002fa027221 */ /* 0x000fe40000010000 */
[----:B------:R-:W-:Y:S01]  /*12030*/  FADD.FTZ R3, R244, R3 ;  /* 0x00000003f4037221 */ /* 0x000fe20000010000 */
[C---:B------:R-:W-:Y:S01]  /*12040*/  HMMA.16816.F32.BF16 R128, R96.reuse, R130, R80 ;  /* 0x000000826080723c */ /* 0x040fe20000041850 */
[----:B------:R-:W1:Y:S01]  /*12050*/  LDSM.16.MT88.4 R80, [R151+0x5800] ;  /* 0x005800009750783b */ /* 0x000e620000004200 */
[----:B------:R-:W-:Y:S01]  /*12060*/  FADD.FTZ R2, R26, R2 ;  /* 0x000000021a027221 */ /* 0x000fe20000010000 */
[----:B------:R-:W-:Y:S01]  /*12070*/  IADD3 R0, R0, R236, -R27 ;  /* 0x000000ec00007210 */ /* 0x000fe20007ffe81b */
[----:B------:R-:W-:Y:S02]  /*12080*/  FADD.FTZ R3, R224, R3 ;  /* 0x00000003e0037221 */ /* 0x000fe40000010000 */
[----:B------:R-:W-:Y:S01]  /*12090*/  FADD.FTZ R2, R141, R2 ;  /* 0x000000028d027221 */ /* 0x000fe20000010000 */
[----:B------:R-:W-:Y:S01]  /*120a0*/  SHF.R.S32.HI R4, RZ, 0x1f, R0 ;  /* 0x0000001fff047819 */ /* 0x000fe20000011400 */
[----:B------:R-:W-:Y:S01]  /*120b0*/  HMMA.16816.F32.BF16 R48, R96, R50, R88 ;  /* 0x000000326030723c */ /* 0x000fe20000041858 */
[----:B------:R-:W2:Y:S01]  /*120c0*/  LDSM.16.MT88.4 R88, [R194+0x5800] ;  /* 0x00580000c258783b */ /* 0x000ea20000004200 */
[----:B------:R-:W-:Y:S01]  /*120d0*/  FADD.FTZ R3, R215, R3 ;  /* 0x00000003d7037221 */ /* 0x000fe20000010000 */
[----:B------:R-:W-:Y:S01]  /*120e0*/  LEA.HI R4, R4, R0, RZ, 0x6 ;  /* 0x0000000004047211 */ /* 0x000fe200078f30ff */
[----:B------:R-:W-:-:S02]  /*120f0*/  FADD.FTZ R2, R140, R2 ;  /* 0x000000028c027221 */ /* 0x000fc40000010000 */
[----:B------:R-:W-:Y:S02]  /*12100*/  FADD.FTZ R3, R214, R3 ;  /* 0x00000003d6037221 */ /* 0x000fe40000010000 */
[----:B------:R-:W-:Y:S01]  /*12110*/  FADD.FTZ R0, R105, R2 ;  /* 0x0000000269007221 */ /* 0x000fe20000010000 */
[C---:B------:R-:W-:Y:S01]  /*12120*/  HMMA.16816.F32.BF16 R108, R96.reuse, R112, R108 ;  /* 0x00000070606c723c */ /* 0x040fe2000004186c */
[----:B------:R-:W-:Y:S01]  /*12130*/  FADD.FTZ R2, R213, R3 ;  /* 0x00000003d5027221 */ /* 0x000fe20000010000 */
[----:B------:R-:W-:Y:S01]  /*12140*/  SHF.R.S32.HI R3, RZ, 0x6, R4 ;  /* 0x00000006ff037819 */ /* 0x000fe20000011404 */
[----:B------:R-:W-:Y:S01]  /*12150*/  FADD.FTZ R0, R104, R0 ;  /* 0x0000000068007221 */ /* 0x000fe20000010000 */
[----:B------:R-:W-:Y:S01]  /*12160*/  IADD3 R213, R25, -0x2, RZ ;  /* 0xfffffffe19d57810 */ /* 0x000fe20007ffe0ff */
        /* <DEDUP_REMOVED lines=12> */
[C---:B-1----:R-:W-:Y:S08]  /*12230*/  HMMA.16816.F32.BF16 R76, R96.reuse, R80, R84 ;  /* 0x00000050604c723c */ /* 0x042ff00000041854 */
        /* <DEDUP_REMOVED lines=16> */
[----:B------:R-:W-:Y:S01]  /*12340*/  @!UPT UIADD3 URZ, URZ, URZ, URZ ;  /* 0x0000003f3f3ff290 */ /* 0x000fe2000fffe03f */
[----:B------:R-:W-:Y:S11]  /*12350*/  @!P0 BRA `(.L_x_1106) ;  /* 0x0000332000008947 */ /* 0x000ff60003800000 */
[----:B------:R-:W-:Y:S02]  /*12360*/  MOV R104, R100 ;  /* 0x0000006400687202 */ /* 0x000fe40000000f00 */
[----:B------:R-:W-:-:S02]  /*12370*/  MOV R3, R101 ;  /* 0x0000006500037202 */ /* 0x000fc40000000f00 */
[----:B------:R-:W-:-:S07]  /*12380*/  MOV R188, R213 ;  /* 0x000000d500bc7202 */ /* 0x000fce0000000f00 */
.L_x_1107:
[----:B------:R-:W-:Y:S04]  /*12390*/  DEPBAR.LE SB0, 0x0 ;  /* 0x000080000000791a */ /* 0x000fe80000000000 */
[----:B------:R-:W-:Y:S01]  /*123a0*/  WARPSYNC 0xffffffff ;  /* 0xffffffff00007948 */ /* 0x000fe20003800000 */
[----:B------:R-:W-:Y:S01]  /*123b0*/  BAR.SYNC.DEFER_BLOCKING 0x0 ;  /* 0x0000000000007b1d */ /* 0x000fe20000010000 */
[----:B------:R-:W-:Y:S02]  /*123c0*/  ISETP.GT.AND P0, PT, R238, R188, PT ;  /* 0x000000bcee00720c */ /* 0x000fe40003f04270 */
[----:B------:R-:W-:Y:S02]  /*123d0*/  LOP3.LUT P4, RZ, R240, 0x1, RZ, 0xc0, !PT ;  /* 0x00000001f0ff7812 */ /* 0x000fe4000788c0ff */
[----:B------:R-:W-:Y:S09]  /*123e0*/  MOV R191, c[0x0][0x2c4] ;  /* 0x0000b10000bf7a02 */ /* 0x000ff20000000f00 */
[----:B------:R-:W-:Y:S01]  /*123f0*/  @!P0 SHF.R.S32.HI R0, RZ, 0x1f, R188 ;  /* 0x0000001fff008819 */ /* 0x000fe200000114bc */
[----:B------:R-:W-:Y:S01]  /*12400*/  @!P0 IMAD.WIDE.U32 R12, R188, c[0x0][0x208], RZ ;  /* 0x00008200bc0c8a25 */ /* 0x000fe200078e00ff */
[----:B------:R-:W-:Y:S03]  /*12410*/  @!P0 IADD3 R140, P2, R230, 0x40, RZ ;  /* 0x00000040e68c8810 */ /* 0x000fe60007f5e0ff */
[----:B------:R-:W-:Y:S01]  /*12420*/  @!P0 IMAD R0, R0, c[0x0][0x208], RZ ;  /* 0x0000820000008a24 */ /* 0x000fe200078e02ff */
[----:B------:R-:W-:Y:S03]  /*12430*/  @!P0 IADD3.X R31, RZ, R233, RZ, P2, !PT ;  /* 0x000000e9ff1f8210 */ /* 0x000fe600017fe4ff */
[----:B------:R-:W-:Y:S01]  /*12440*/  @!P0 IMAD R0, R188, c[0x0][0x20c], R0 ;  /* 0x00008300bc008a24 */ /* 0x000fe200078e0200 */
[----:B------:R-:W-:Y:S04]  /*12450*/  LDSM.16.M88.4 R32, [R196] ;  /* 0x00000000c420783b */ /* 0x000fe80000000200 */
[----:B------:R-:W-:Y:S02]  /*12460*/  @!P0 IADD3 R2, R13, R0, RZ ;  /* 0x000000000d028210 */ /* 0x000fe40007ffe0ff */
[----:B------:R-:W-:Y:S02]  /*12470*/  @!P0 SHF.L.U32 R0, R12, 0x6, RZ ;  /* 0x000000060c008819 */ /* 0x000fe400000006ff */
[----:B------:R-:W1:Y:S01]  /*12480*/  LDSM.16.M88.4 R8, [R149] ;  /* 0x000000009508783b */ /* 0x000e620000000200 */
[----:B------:R-:W-:Y:S02]  /*12490*/  @!P0 MOV R13, c[0x0][0x208] ;  /* 0x00008200000d8a02 */ /* 0x000fe40000000f00 */
[----:B------:R-:W-:Y:S02]  /*124a0*/  @!P0 IADD3 R100, P2, R0, R140, RZ ;  /* 0x0000008c00648210 */ /* 0x000fe40007f5e0ff */
[C---:B------:R-:W-:Y:S02]  /*124b0*/  @!P0 LEA R28, P1, R13.reuse, R0, 0x5 ;  /* 0x000000000d1c8211 */ /* 0x040fe400078228ff */
[----:B------:R-:W-:Y:S01]  /*124c0*/  @!P0 SHF.L.U64.HI R2, R12, 0x6, R2 ;  /* 0x000000060c028819 */ /* 0x000fe20000010202 */
[----:B------:R-:W2:Y:S01]  /*124d0*/  LDSM.16.M88.4 R16, [R149+0x800] ;  /* 0x000800009510783b */ /* 0x000ea20000000200 */
[----:B------:R-:W-:Y:S02]  /*124e0*/  @!P0 MOV R12, c[0x0][0x20c] ;  /* 0x00008300000c8a02 */ /* 0x000fe40000000f00 */
[----:B------:R-:W-:Y:S02]  /*124f0*/  @!P0 IADD3.X R141, R2, R31, RZ, P2, !PT ;  /* 0x0000001f028d8210 */ /* 0x000fe400017fe4ff */
[C---:B------:R-:W-:Y:S02]  /*12500*/  @!P0 LEA R180, P2, R100.reuse, c[0x0][0x1f8], 0x1 ;  /* 0x00007e0064b48a11 */ /* 0x040fe400078408ff */
[----:B------:R-:W-:Y:S01]  /*12510*/  @!P0 LEA.HI.X R29, R13, R2, R12, 0x5, P1 ;  /* 0x000000020d1d8211 */ /* 0x000fe200008f2c0c */
[----:B------:R-:W3:Y:S01]  /*12520*/  LDSM.16.M88.4 R24, [R149+0x1000] ;  /* 0x001000009518783b */ /* 0x000ee20000000200 */
[----:B------:R-:W-:Y:S02]  /*12530*/  @!P0 LEA.HI.X R181, R100, c[0x0][0x1fc], R141, 0x1, P2 ;  /* 0x00007f0064b58a11 */ /* 0x000fe400010f0c8d */
[----:B------:R-:W-:Y:S02]  /*12540*/  @!P0 IADD3 R20, P1, R0, R230, RZ ;  /* 0x000000e600148210 */ /* 0x000fe40007f3e0ff */
[----:B------:R-:W-:Y:S02]  /*12550*/  @!P0 IADD3 R141, P2, R28, R140, RZ ;  /* 0x0000008c1c8d8210 */ /* 0x000fe40007f5e0ff */
[----:B------:R-:W-:Y:S01]  /*12560*/  @!P0 IADD3.X R21, R2, R233, RZ, P1, !PT ;  /* 0x000000e902158210 */ /* 0x000fe20000ffe4ff */
[----:B------:R-:W4:Y:S01]  /*12570*/  LDSM.16.M88.4 R152, [R149+0x1800] ;  /* 0x001800009598783b */ /* 0x000f220000000200 */
[----:B------:R-:W-:Y:S02]  /*12580*/  @!P0 IADD3.X R184, R29, R31, RZ, P2, !PT ;  /* 0x0000001f1db88210 */ /* 0x000fe400017fe4ff */
[C---:B------:R-:W-:Y:S04]  /*12590*/  @!P0 LEA R182, P1, R20.reuse, c[0x0][0x1f8], 0x1 ;  /* 0x00007e0014b68a11 */ /* 0x040fe800078208ff */
[----:B------:R-:W-:Y:S01]  /*125a0*/  @!P0 LEA.HI.X R183, R20, c[0x0][0x1fc], R21, 0x1, P1 ;  /* 0x00007f0014b78a11 */ /* 0x000fe200008f0c15 */
[----:B------:R-:W-:Y:S01]  /*125b0*/  LDSM.16.M88.4 R156, [R197] ;  /* 0x00000000c59c783b */ /* 0x000fe20000000200 */
[----:B------:R-:W-:Y:S04]  /*125c0*/  @!P0 IADD3 R30, P1, R230, 0x80, RZ ;  /* 0x00000080e61e8810 */ /* 0x000fe80007f3e0ff */
[----:B------:R-:W-:Y:S02]  /*125d0*/  @!P0 IADD3.X R105, RZ, R233, RZ, P1, !PT ;  /* 0x000000e9ff698210 */ /* 0x000fe40000ffe4ff */
[-C--:B------:R-:W-:Y:S01]  /*125e0*/  @!P0 IADD3 R101, P1, R0, R30.reuse, RZ ;  /* 0x0000001e00658210 */ /* 0x080fe20007f3e0ff */
[C---:B-1----:R-:W-:Y:S01]  /*125f0*/  HMMA.16816.F32.BF16 R4, R32.reuse, R8, RZ ;  /* 0x000000082004723c */ /* 0x042fe200000418ff */
[----:B------:R-:W1:Y:S02]  /*12600*/  LDSM.16.M88.4 R160, [R200] ;  /* 0x00000000c8a0783b */ /* 0x000e640000000200 */
[C---:B------:R-:W-:Y:S02]  /*12610*/  @!P0 LEA R176, P3, R101.reuse, c[0x0][0x1f8], 0x1 ;  /* 0x00007e0065b08a11 */ /* 0x040fe400078608ff */
[-C--:B------:R-:W-:Y:S02]  /*12620*/  @!P0 IADD3.X R140, R2, R105.reuse, RZ, P1, !PT ;  /* 0x00000069028c8210 */ /* 0x080fe40000ffe4ff */
[C---:B------:R-:W-:Y:S01]  /*12630*/  @!P0 IADD3 R2, P1, R28.reuse, R30, RZ ;  /* 0x0000001e1c028210 */ /* 0x040fe20007f3e0ff */
[C---:B------:R-:W-:Y:S01]  /*12640*/  HMMA.16816.F32.BF16 R8, R32.reuse, R10, RZ ;  /* 0x0000000a2008723c */ /* 0x040fe200000418ff */
[----:B------:R-:W5:Y:S03]  /*12650*/  LDSM.16.M88.4 R164, [R211] ;  /* 0x00000000d3a4783b */ /* 0x000f660000000200 */
[----:B------:R-:W-:Y:S02]  /*12660*/  @!P0 LEA.HI.X R177, R101, c[0x0][0x1fc], R140, 0x1, P3 ;  /* 0x00007f0065b18a11 */ /* 0x000fe400018f0c8c */
[----:B------:R-:W-:Y:S02]  /*12670*/  @!P0 IADD3 R0, P2, R28, R230, RZ ;  /* 0x000000e61c008210 */ /* 0x000fe40007f5e0ff */
[C---:B--2---:R-:W-:Y:S01]  /*12680*/  HMMA.16816.F32.BF16 R12, R32.reuse, R16, RZ ;  /* 0x00000010200c723c */ /* 0x044fe200000418ff */
[----:B------:R-:W2:Y:S01]  /*12690*/  LDSM.16.M88.4 R168, [R210] ;  /* 0x00000000d2a8783b */ /* 0x000ea20000000200 */
[----:B------:R-:W-:Y:S02]  /*126a0*/  ISETP.NE.AND P3, PT, R191, 0x1, PT ;  /* 0x00000001bf00780c */ /* 0x000fe40003f65270 */
[C---:B------:R-:W-:Y:S02]  /*126b0*/  @!P0 IADD3.X R105, R29.reuse, R105, RZ, P1, !PT ;  /* 0x000000691d698210 */ /* 0x040fe40000ffe4ff */
[C---:B------:R-:W-:Y:S02]  /*126c0*/  @!P0 LEA R178, P1, R0.reuse, c[0x0][0x1f8], 0x1 ;  /* 0x00007e0000b28a11 */ /* 0x040fe400078208ff */
[C---:B------:R-:W-:Y:S01]  /*126d0*/  HMMA.16816.F32.BF16 R16, R32.reuse, R18, RZ ;  /* 0x000000122010723c */ /* 0x040fe200000418ff */
[----:B------:R-:W2:Y:S03]  /*126e0*/  LDSM.16.M88.4 R172, [R209] ;  /* 0x00000000d1ac783b */ /* 0x000ea60000000200 */
[----:B------:R-:W-:Y:S02]  /*126f0*/  @!P0 IADD3.X R100, R29, R233, RZ, P2, !PT ;  /* 0x000000e91d648210 */ /* 0x000fe400017fe4ff */
[C---:B------:R-:W-:Y:S02]  /*12700*/  @!P0 LEA R140, P2, R141.reuse, c[0x0][0x1f8], 0x1 ;  /* 0x00007e008d8c8a11 */ /* 0x040fe400078408ff */
[C---:B---3--:R-:W-:Y:S01]  /*12710*/  HMMA.16816.F32.BF16 R20, R32.reuse, R24, RZ ;  /* 0x000000182014723c */ /* 0x048fe200000418ff */
[----:B------:R-:W-:Y:S01]  /*12720*/  @!PT LDS RZ, [RZ] ;  /* 0x00000000fffff984 */ /* 0x000fe20000000800 */
[----:B------:R-:W-:Y:S01]  /*12730*/  @!PT LDS RZ, [RZ] ;  /* 0x00000000fffff984 */ /* 0x000fe20000000800 */
[----:B------:R-:W-:Y:S01]  /*12740*/  @!PT LDS RZ, [RZ] ;  /* 0x00000000fffff984 */ /* 0x000fe20000000800 */
[----:B------:R2:W-:Y:S03]  /*12750*/  @!P0 LDGSTS.E.BYPASS.LTC128B.128 [R212+0x100], [R182.64], !P4 ;  /* 0x00100000b6d48fae */ /* 0x0005e6000e101d46 */
[----:B------:R-:W-:Y:S02]  /*12760*/  @!P0 LEA.HI.X R179, R0, c[0x0][0x1fc], R100, 0x1, P1 ;  /* 0x00007f0000b38a11 */ /* 0x000fe400008f0c64 */
[----:B------:R-:W-:Y:S02]  /*12770*/  @!P0 LEA.HI.X R141, R141, c[0x0][0x1fc], R184, 0x1, P2 ;  /* 0x00007f008d8d8a11 */ /* 0x000fe400010f0cb8 */
[C---:B------:R-:W-:Y:S01]  /*12780*/  HMMA.16816.F32.BF16 R24, R32.reuse, R26, RZ ;  /* 0x0000001a2018723c */ /* 0x040fe200000418ff */
[----:B------:R2:W-:Y:S03]  /*12790*/  @!P0 LDGSTS.E.BYPASS.LTC128B.128 [R212+0x2100], [R180.64], !P6 ;  /* 0x02100000b4d48fae */ /* 0x0005e6000f101d46 */
[C---:B------:R-:W-:Y:S04]  /*127a0*/  @!P0 LEA R100, P1, R2.reuse, c[0x0][0x1f8], 0x1 ;  /* 0x00007e0002648a11 */ /* 0x040fe800078208ff */
[C---:B----4-:R-:W-:Y:S01]  /*127b0*/  HMMA.16816.F32.BF16 R28, R32.reuse, R152, RZ ;  /* 0x00000098201c723c */ /* 0x050fe200000418ff */
[----:B------:R4:W-:Y:S03]  /*127c0*/  @!P0 LDGSTS.E.BYPASS.LTC128B.128 [R212+0x4100], [R176.64], !P5 ;  /* 0x04100000b0d48fae */ /* 0x0009e6000e901d46 */
[----:B------:R-:W-:Y:S04]  /*127d0*/  @!P0 LEA.HI.X R101, R2, c[0x0][0x1fc], R105, 0x1, P1 ;  /* 0x00007f0002658a11 */ /* 0x000fe800008f0c69 */
[----:B------:R-:W-:Y:S01]  /*127e0*/  HMMA.16816.F32.BF16 R32, R32, R154, RZ ;  /* 0x0000009a2020723c */ /* 0x000fe200000418ff */
[----:B------:R4:W-:Y:S07]  /*127f0*/  @!P0 LDGSTS.E.BYPASS.LTC128B.128 [R212+0x1100], [R178.64], !P4 ;  /* 0x01100000b2d48fae */ /* 0x0009ee000e101d46 */
[C---:B-1----:R-:W-:Y:S01]  /*12800*/  HMMA.16816.F32.BF16 R4, R156.reuse, R160, R4 ;  /* 0x000000a09c04723c */ /* 0x042fe20000041804 */
[----:B------:R-:W3:Y:S04]  /*12810*/  LDL R213, [R1+0x10] ;  /* 0x0000100001d57983 */ /* 0x000ee80000100800 */
[----:B------:R-:W3:Y:S03]  /*12820*/  LDL R190, [R1+0x4] ;  /* 0x0000040001be7983 */ /* 0x000ee60000100800 */
[C---:B------:R-:W-:Y:S01]  /*12830*/  HMMA.16816.F32.BF16 R8, R156.reuse, R162, R8 ;  /* 0x000000a29c08723c */ /* 0x040fe20000041808 */
[----:B------:R1:W-:Y:S07]  /*12840*/  @!P0 LDGSTS.E.BYPASS.LTC128B.128 [R212+0x3100], [R140.64], !P6 ;  /* 0x031000008cd48fae */ /* 0x0003ee000f101d46 */
[C---:B-----5:R-:W-:Y:S01]  /*12850*/  HMMA.16816.F32.BF16 R12, R156.reuse, R164, R12 ;  /* 0x000000a49c0c723c */ /* 0x060fe2000004180c */
[----:B------:R5:W-:Y:S07]  /*12860*/  @!P0 LDGSTS.E.BYPASS.LTC128B.128 [R212+0x5100], [R100.64], !P5 ;  /* 0x0510000064d48fae */ /* 0x000bee000e901d46 */
[C---:B------:R-:W-:Y:S01]  /*12870*/  HMMA.16816.F32.BF16 R16, R156.reuse, R166, R16 ;  /* 0x000000a69c10723c */ /* 0x040fe20000041810 */
[----:B------:R-:W-:Y:S07]  /*12880*/  LDSM.16.M88.4 R152, [R199] ;  /* 0x00000000c798783b */ /* 0x000fee0000000200 */
[C---:B--2---:R-:W-:Y:S01]  /*12890*/  HMMA.16816.F32.BF16 R20, R156.reuse, R168, R20 ;  /* 0x000000a89c14723c */ /* 0x044fe20000041814 */
[----:B----4-:R-:W2:Y:S07]  /*128a0*/  LDSM.16.M88.4 R176, [R195] ;  /* 0x00000000c3b0783b */ /* 0x010eae0000000200 */
[C---:B------:R-:W-:Y:S01]  /*128b0*/  HMMA.16816.F32.BF16 R24, R156.reuse, R170, R24 ;  /* 0x000000aa9c18723c */ /* 0x040fe20000041818 */
[----:B------:R-:W4:Y:S07]  /*128c0*/  LDSM.16.M88.4 R180, [R195+0x800] ;  /* 0x00080000c3b4783b */ /* 0x000f2e0000000200 */
[C---:B------:R-:W-:Y:S01]  /*128d0*/  HMMA.16816.F32.BF16 R28, R156.reuse, R172, R28 ;  /* 0x000000ac9c1c723c */ /* 0x040fe2000004181c */
[----:B------:R-:W0:Y:S07]  /*128e0*/  LDGDEPBAR ;  /* 0x00000000000079af */ /* 0x000e2e0000000000 */
[----:B------:R-:W-:Y:S01]  /*128f0*/  HMMA.16816.F32.BF16 R32, R156, R174, R32 ;  /* 0x000000ae9c20723c */ /* 0x000fe20000041820 */
[----:B------:R-:W1:Y:S08]  /*12900*/  LDSM.16.M88.4 R184, [R195+0x1000] ;  /* 0x00100000c3b8783b */ /* 0x000e700000000200 */
[----:B------:R-:W1:Y:S01]  /*12910*/  LDSM.16.M88.4 R160, [R195+0x1800] ;  /* 0x00180000c3a0783b */ /* 0x000e620000000200 */
[C---:B--2---:R-:W-:Y:S07]  /*12920*/  HMMA.16816.F32.BF16 R4, R152.reuse, R176, R4 ;  /* 0x000000b09804723c */ /* 0x044fee0000041804 */
[----:B------:R-:W-:Y:S01]  /*12930*/  LDSM.16.M88.4 R164, [R198] ;  /* 0x00000000c6a4783b */ /* 0x000fe20000000200 */
[C---:B------:R-:W-:Y:S07]  /*12940*/  HMMA.16816.F32.BF16 R8, R152.reuse, R178, R8 ;  /* 0x000000b29808723c */ /* 0x040fee0000041808 */
[----:B------:R-:W2:Y:S01]  /*12950*/  LDSM.16.M88.4 R168, [R192] ;  /* 0x00000000c0a8783b */ /* 0x000ea20000000200 */
[C---:B----4-:R-:W-:Y:S07]  /*12960*/  HMMA.16816.F32.BF16 R12, R152.reuse, R180, R12 ;  /* 0x000000b4980c723c */ /* 0x050fee000004180c */
[----:B------:R-:W4:Y:S01]  /*12970*/  LDSM.16.M88.4 R156, [R192+0x800] ;  /* 0x00080000c09c783b */ /* 0x000f220000000200 */
[C---:B------:R-:W-:Y:S07]  /*12980*/  HMMA.16816.F32.BF16 R16, R152.reuse, R182, R16 ;  /* 0x000000b69810723c */ /* 0x040fee0000041810 */
[----:B------:R-:W4:Y:S01]  /*12990*/  LDSM.16.M88.4 R172, [R192+0x1000] ;  /* 0x00100000c0ac783b */ /* 0x000f220000000200 */
[C---:B-1----:R-:W-:Y:S07]  /*129a0*/  HMMA.16816.F32.BF16 R20, R152.reuse, R184, R20 ;  /* 0x000000b89814723c */ /* 0x042fee0000041814 */
[----:B------:R-:W1:Y:S01]  /*129b0*/  LDSM.16.M88.4 R176, [R192+0x1800] ;  /* 0x00180000c0b0783b */ /* 0x000e620000000200 */
[C---:B------:R-:W-:Y:S07]  /*129c0*/  HMMA.16816.F32.BF16 R24, R152.reuse, R186, R24 ;  /* 0x000000ba9818723c */ /* 0x040fee0000041818 */
[----:B------:R-:W-:Y:S01]  /*129d0*/  LDSM.16.M88.4 R180, [R196+0x4000] ;  /* 0x00400000c4b4783b */ /* 0x000fe20000000200 */
[C---:B------:R-:W-:Y:S07]  /*129e0*/  HMMA.16816.F32.BF16 R28, R152.reuse, R160, R28 ;  /* 0x000000a0981c723c */ /* 0x040fee000004181c */
[----:B------:R-:W1:Y:S01]  /*129f0*/  LDSM.16.M88.4 R184, [R149+0x2000] ;  /* 0x0020000095b8783b */ /* 0x000e620000000200 */
[----:B------:R-:W-:Y:S07]  /*12a00*/  HMMA.16816.F32.BF16 R32, R152, R162, R32 ;  /* 0x000000a29820723c */ /* 0x000fee0000041820 */
[----:B------:R-:W1:Y:S01]  /*12a10*/  LDSM.16.M88.4 R152, [R149+0x2800] ;  /* 0x002800009598783b */ /* 0x000e620000000200 */
[C---:B--2---:R-:W-:Y:S07]  /*12a20*/  HMMA.16816.F32.BF16 R4, R164.reuse, R168, R4 ;  /* 0x000000a8a404723c */ /* 0x044fee0000041804 */
[----:B------:R-:W2:Y:S01]  /*12a30*/  LDSM.16.M88.4 R160, [R149+0x3000] ;  /* 0x0030000095a0783b */ /* 0x000ea20000000200 */
[C---:B------:R-:W-:Y:S07]  /*12a40*/  HMMA.16816.F32.BF16 R8, R164.reuse, R170, R8 ;  /* 0x000000aaa408723c */ /* 0x040fee0000041808 */
[----:B------:R-:W-:Y:S01]  /*12a50*/  LDSM.16.M88.4 R168, [R197+0x4000] ;  /* 0x00400000c5a8783b */ /* 0x000fe20000000200 */
[C---:B----4-:R-:W-:Y:S07]  /*12a60*/  HMMA.16816.F32.BF16 R12, R164.reuse, R156, R12 ;  /* 0x0000009ca40c723c */ /* 0x050fee000004180c */
[----:B------:R-:W4:Y:S01]  /*12a70*/  LDL R189, [R1+0x8] ;  /* 0x0000080001bd7983 */ /* 0x000f220000100800 */
[C---:B------:R-:W-:Y:S03]  /*12a80*/  HMMA.16816.F32.BF16 R16, R164.reuse, R158, R16 ;  /* 0x0000009ea410723c */ /* 0x040fe60000041810 */
[----:B------:R-:W2:Y:S05]  /*12a90*/  LDSM.16.M88.4 R156, [R149+0x3800] ;  /* 0x00380000959c783b */ /* 0x000eaa0000000200 */
[C---:B------:R-:W-:Y:S08]  /*12aa0*/  HMMA.16816.F32.BF16 R20, R164.reuse, R172, R20 ;  /* 0x000000aca414723c */ /* 0x040ff00000041814 */
[C---:B------:R-:W-:Y:S01]  /*12ab0*/  HMMA.16816.F32.BF16 R24, R164.reuse, R174, R24 ;  /* 0x000000aea418723c */ /* 0x040fe20000041818 */
[----:B------:R-:W2:Y:S07]  /*12ac0*/  LDSM.16.M88.4 R172, [R208] ;  /* 0x00000000d0ac783b */ /* 0x000eae0000000200 */
[C---:B-1----:R-:W-:Y:S08]  /*12ad0*/  HMMA.16816.F32.BF16 R28, R164.reuse, R176, R28 ;  /* 0x000000b0a41c723c */ /* 0x042ff0000004181c */
[----:B------:R-:W-:Y:S01]  /*12ae0*/  HMMA.16816.F32.BF16 R32, R164, R178, R32 ;  /* 0x000000b2a420723c */ /* 0x000fe20000041820 */
[----:B------:R-:W-:Y:S07]  /*12af0*/  LDSM.16.M88.4 R164, [R206] ;  /* 0x00000000cea4783b */ /* 0x000fee0000000200 */
[C---:B------:R-:W-:Y:S01]  /*12b00*/  HMMA.16816.F32.BF16 R4, R180.reuse, R184, R4 ;  /* 0x000000b8b404723c */ /* 0x040fe20000041804 */
[----:B------:R-:W-:Y:S07]  /*12b10*/  LDSM.16.M88.4 R176, [R199+0x4000] ;  /* 0x00400000c7b0783b */ /* 0x000fee0000000200 */
[C---:B------:R-:W-:Y:S01]  /*12b20*/  HMMA.16816.F32.BF16 R8, R180.reuse, R186, R8 ;  /* 0x000000bab408723c */ /* 0x040fe20000041808 */
[----:B------:R-:W-:Y:S07]  /*12b30*/  LDSM.16.M88.4 R184, [R195+0x2000] ;  /* 0x00200000c3b8783b */ /* 0x000fee0000000200 */
[C---:B------:R-:W-:Y:S08]  /*12b40*/  HMMA.16816.F32.BF16 R12, R180.reuse, R152, R12 ;  /* 0x00000098b40c723c */ /* 0x040ff0000004180c */
[C---:B------:R-:W-:Y:S01]  /*12b50*/  HMMA.16816.F32.BF16 R16, R180.reuse, R154, R16 ;  /* 0x0000009ab410723c */ /* 0x040fe20000041810 */
[----:B------:R-:W1:Y:S07]  /*12b60*/  LDSM.16.M88.4 R152, [R207] ;  /* 0x00000000cf98783b */ /* 0x000e6e0000000200 */
[C---:B--2---:R-:W-:Y:S08]  /*12b70*/  HMMA.16816.F32.BF16 R20, R180.reuse, R160, R20 ;  /* 0x000000a0b414723c */ /* 0x044ff00000041814 */
[C---:B------:R-:W-:Y:S01]  /*12b80*/  HMMA.16816.F32.BF16 R24, R180.reuse, R162, R24 ;  /* 0x000000a2b418723c */ /* 0x040fe20000041818 */
[----:B------:R-:W2:Y:S07]  /*12b90*/  LDSM.16.M88.4 R160, [R205] ;  /* 0x00000000cda0783b */ /* 0x000eae0000000200 */
[C---:B------:R-:W-:Y:S08]  /*12ba0*/  HMMA.16816.F32.BF16 R28, R180.reuse, R156, R28 ;  /* 0x0000009cb41c723c */ /* 0x040ff0000004181c */
[----:B------:R-:W-:Y:S01]  /*12bb0*/  HMMA.16816.F32.BF16 R32, R180, R158, R32 ;  /* 0x0000009eb420723c */ /* 0x000fe20000041820 */
[----:B------:R-:W2:Y:S07]  /*12bc0*/  LDSM.16.M88.4 R156, [R195+0x2800] ;  /* 0x00280000c39c783b */ /* 0x000eae0000000200 */
[C---:B------:R-:W-:Y:S01]  /*12bd0*/  HMMA.16816.F32.BF16 R4, R168.reuse, R172, R4 ;  /* 0x000000aca804723c */ /* 0x040fe20000041804 */
[----:B------:R-:W2:Y:S07]  /*12be0*/  LDSM.16.M88.4 R180, [R195+0x3000] ;  /* 0x00300000c3b4783b */ /* 0x000eae0000000200 */
        /* <DEDUP_REMOVED lines=8> */
[C---:B--2---:R-:W-:Y:S08]  /*12c70*/  HMMA.16816.F32.BF16 R28, R168.reuse, R160, R28 ;  /* 0x000000a0a81c723c */ /* 0x044ff0000004181c */
[----:B------:R-:W-:Y:S01]  /*12c80*/  HMMA.16816.F32.BF16 R32, R168, R162, R32 ;  /* 0x000000a2a820723c */ /* 0x000fe20000041820 */
[----:B------:R-:W1:Y:S07]  /*12c90*/  LDSM.16.M88.4 R160, [R192+0x2000] ;  /* 0x00200000c0a0783b */ /* 0x000e6e0000000200 */
[C---:B------:R-:W-:Y:S01]  /*12ca0*/  HMMA.16816.F32.BF16 R4, R176.reuse, R184, R4 ;  /* 0x000000b8b004723c */ /* 0x040fe20000041804 */
[----:B------:R-:W2:Y:S07]  /*12cb0*/  LDSM.16.M88.4 R168, [R192+0x3000] ;  /* 0x00300000c0a8783b */ /* 0x000eae0000000200 */
[C---:B------:R-:W-:Y:S01]  /*12cc0*/  HMMA.16816.F32.BF16 R8, R176.reuse, R186, R8 ;  /* 0x000000bab008723c */ /* 0x040fe20000041808 */
[----:B------:R-:W1:Y:S07]  /*12cd0*/  LDSM.16.M88.4 R184, [R192+0x3800] ;  /* 0x00380000c0b8783b */ /* 0x000e6e0000000200 */
[C---:B------:R-:W-:Y:S08]  /*12ce0*/  HMMA.16816.F32.BF16 R12, R176.reuse, R156, R12 ;  /* 0x0000009cb00c723c */ /* 0x040ff0000004180c */
[C---:B------:R-:W-:Y:S01]  /*12cf0*/  HMMA.16816.F32.BF16 R16, R176.reuse, R158, R16 ;  /* 0x0000009eb010723c */ /* 0x040fe20000041810 */
[----:B------:R-:W-:Y:S07]  /*12d00*/  LDSM.16.M88.4 R156, [R196+0x8000] ;  /* 0x00800000c49c783b */ /* 0x000fee0000000200 */
[C---:B------:R-:W-:Y:S08]  /*12d10*/  HMMA.16816.F32.BF16 R20, R176.reuse, R180, R20 ;  /* 0x000000b4b014723c */ /* 0x040ff00000041814 */
[C---:B------:R-:W-:Y:S01]  /*12d20*/  HMMA.16816.F32.BF16 R24, R176.reuse, R182, R24 ;  /* 0x000000b6b018723c */ /* 0x040fe20000041818 */
[----:B------:R-:W2:Y:S07]  /*12d30*/  LDSM.16.M88.4 R180, [R149+0x4000] ;  /* 0x0040000095b4783b */ /* 0x000eae0000000200 */
[C---:B---3--:R-:W-:Y:S08]  /*12d40*/  HMMA.16816.F32.BF16 R28, R176.reuse, R172, R28 ;  /* 0x000000acb01c723c */ /* 0x048ff0000004181c */
[----:B------:R-:W-:Y:S01]  /*12d50*/  HMMA.16816.F32.BF16 R32, R176, R174, R32 ;  /* 0x000000aeb020723c */ /* 0x000fe20000041820 */
[----:B------:R-:W3:Y:S07]  /*12d60*/  LDSM.16.M88.4 R172, [R149+0x4800] ;  /* 0x0048000095ac783b */ /* 0x000eee0000000200 */
[C---:B-1----:R-:W-:Y:S01]  /*12d70*/  HMMA.16816.F32.BF16 R4, R152.reuse, R160, R4 ;  /* 0x000000a09804723c */ /* 0x042fe20000041804 */
[----:B------:R-:W1:Y:S07]  /*12d80*/  LDSM.16.M88.4 R176, [R149+0x5000] ;  /* 0x0050000095b0783b */ /* 0x000e6e0000000200 */
[C---:B------:R-:W-:Y:S01]  /*12d90*/  HMMA.16816.F32.BF16 R8, R152.reuse, R162, R8 ;  /* 0x000000a29808723c */ /* 0x040fe20000041808 */
[----:B------:R-:W1:Y:S07]  /*12da0*/  LDSM.16.M88.4 R160, [R149+0x5800] ;  /* 0x0058000095a0783b */ /* 0x000e6e0000000200 */
[C---:B------:R-:W-:Y:S08]  /*12db0*/  HMMA.16816.F32.BF16 R12, R152.reuse, R164, R12 ;  /* 0x000000a4980c723c */ /* 0x040ff0000004180c */
[C---:B------:R-:W-:Y:S01]  /*12dc0*/  HMMA.16816.F32.BF16 R16, R152.reuse, R166, R16 ;  /* 0x000000a69810723c */ /* 0x040fe20000041810 */
[----:B------:R-:W-:Y:S07]  /*12dd0*/  LDSM.16.M88.4 R164, [R197+0x8000] ;  /* 0x00800000c5a4783b */ /* 0x000fee0000000200 */
[C---:B--2---:R-:W-:Y:S08]  /*12de0*/  HMMA.16816.F32.BF16 R20, R152.reuse, R168, R20 ;  /* 0x000000a89814723c */ /* 0x044ff00000041814 */
[C---:B------:R-:W-:Y:S01]  /*12df0*/  HMMA.16816.F32.BF16 R24, R152.reuse, R170, R24 ;  /* 0x000000aa9818723c */ /* 0x040fe20000041818 */
[----:B------:R-:W2:Y:S07]  /*12e00*/  LDSM.16.M88.4 R168, [R204] ;  /* 0x00000000cca8783b */ /* 0x000eae0000000200 */
[C---:B------:R-:W-:Y:S08]  /*12e10*/  HMMA.16816.F32.BF16 R28, R152.reuse, R184, R28 ;  /* 0x000000b8981c723c */ /* 0x040ff0000004181c */
[----:B------:R-:W-:Y:S01]  /*12e20*/  HMMA.16816.F32.BF16 R32, R152, R186, R32 ;  /* 0x000000ba9820723c */ /* 0x000fe20000041820 */
[----:B------:R-:W2:Y:S07]  /*12e30*/  LDSM.16.M88.4 R152, [R203] ;  /* 0x00000000cb98783b */ /* 0x000eae0000000200 */
[C---:B------:R-:W-:Y:S01]  /*12e40*/  HMMA.16816.F32.BF16 R4, R156.reuse, R180, R4 ;  /* 0x000000b49c04723c */ /* 0x040fe20000041804 */
[----:B------:R-:W2:Y:S07]  /*12e50*/  LDSM.16.M88.4 R184, [R202] ;  /* 0x00000000cab8783b */ /* 0x000eae0000000200 */
[C---:B------:R-:W-:Y:S01]  /*12e60*/  HMMA.16816.F32.BF16 R8, R156.reuse, R182, R8 ;  /* 0x000000b69c08723c */ /* 0x040fe20000041808 */
[----:B------:R-:W-:Y:S07]  /*12e70*/  LDSM.16.M88.4 R180, [R195+0x4000] ;  /* 0x00400000c3b4783b */ /* 0x000fee0000000200 */
[C---:B---3--:R-:W-:Y:S08]  /*12e80*/  HMMA.16816.F32.BF16 R12, R156.reuse, R172, R12 ;  /* 0x000000ac9c0c723c */ /* 0x048ff0000004180c */
[C---:B------:R-:W-:Y:S01]  /*12e90*/  HMMA.16816.F32.BF16 R16, R156.reuse, R174, R16 ;  /* 0x000000ae9c10723c */ /* 0x040fe20000041810 */
[----:B------:R-:W3:Y:S07]  /*12ea0*/  LDSM.16.M88.4 R172, [R201] ;  /* 0x00000000c9ac783b */ /* 0x000eee0000000200 */
[C---:B-1----:R-:W-:Y:S08]  /*12eb0*/  HMMA.16816.F32.BF16 R20, R156.reuse, R176, R20 ;  /* 0x000000b09c14723c */ /* 0x042ff00000041814 */
[C---:B------:R-:W-:Y:S01]  /*12ec0*/  HMMA.16816.F32.BF16 R24, R156.reuse, R178, R24 ;  /* 0x000000b29c18723c */ /* 0x040fe20000041818 */
[----:B------:R-:W1:Y:S07]  /*12ed0*/  LDSM.16.M88.4 R176, [R199+0x8000] ;  /* 0x00800000c7b0783b */ /* 0x000e6e0000000200 */
[C---:B------:R-:W-:Y:S08]  /*12ee0*/  HMMA.16816.F32.BF16 R28, R156.reuse, R160, R28 ;  /* 0x000000a09c1c723c */ /* 0x040ff0000004181c */
[----:B------:R-:W-:Y:S01]  /*12ef0*/  HMMA.16816.F32.BF16 R32, R156, R162, R32 ;  /* 0x000000a29c20723c */ /* 0x000fe20000041820 */
[----:B------:R-:W-:Y:S07]  /*12f00*/  LDSM.16.M88.4 R156, [R195+0x5000] ;  /* 0x00500000c39c783b */ /* 0x000fee0000000200 */
[C---:B--2---:R-:W-:Y:S01]  /*12f10*/  HMMA.16816.F32.BF16 R4, R164.reuse, R168, R4 ;  /* 0x000000a8a404723c */ /* 0x044fe20000041804 */
[----:B------:R-:W-:Y:S07]  /*12f20*/  LDSM.16.M88.4 R160, [R195+0x5800] ;  /* 0x00580000c3a0783b */ /* 0x000fee0000000200 */
[C---:B------:R-:W-:Y:S01]  /*12f30*/  HMMA.16816.F32.BF16 R8, R164.reuse, R170, R8 ;  /* 0x000000aaa408723c */ /* 0x040fe20000041808 */
[----:B------:R-:W-:Y:S07]  /*12f40*/  LDSM.16.M88.4 R168, [R198+0x8000] ;  /* 0x00800000c6a8783b */ /* 0x000fee0000000200 */
[C---:B------:R-:W-:Y:S08]  /*12f50*/  HMMA.16816.F32.BF16 R12, R164.reuse, R152, R12 ;  /* 0x00000098a40c723c */ /* 0x040ff0000004180c */
[C---:B------:R-:W-:Y:S01]  /*12f60*/  HMMA.16816.F32.BF16 R16, R164.reuse, R154, R16 ;  /* 0x0000009aa410723c */ /* 0x040fe20000041810 */
[----:B------:R-:W2:Y:S07]  /*12f70*/  LDSM.16.M88.4 R152, [R195+0x4800] ;  /* 0x00480000c398783b */ /* 0x000eae0000000200 */
[C---:B------:R-:W-:Y:S08]  /*12f80*/  HMMA.16816.F32.BF16 R20, R164.reuse, R184, R20 ;  /* 0x000000b8a414723c */ /* 0x040ff00000041814 */
[C---:B------:R-:W-:Y:S01]  /*12f90*/  HMMA.16816.F32.BF16 R24, R164.reuse, R186, R24 ;  /* 0x000000baa418723c */ /* 0x040fe20000041818 */
[----:B------:R-:W4:Y:S07]  /*12fa0*/  LDSM.16.M88.4 R184, [R192+0x4000] ;  /* 0x00400000c0b8783b */ /* 0x000f2e0000000200 */
[C---:B---3--:R-:W-:Y:S08]  /*12fb0*/  HMMA.16816.F32.BF16 R28, R164.reuse, R172, R28 ;  /* 0x000000aca41c723c */ /* 0x048ff0000004181c */
[----:B------:R-:W-:Y:S08]  /*12fc0*/  HMMA.16816.F32.BF16 R32, R164, R174, R32 ;  /* 0x000000aea420723c */ /* 0x000ff00000041820 */
[C---:B-1----:R-:W-:Y:S08]  /*12fd0*/  HMMA.16816.F32.BF16 R4, R176.reuse, R180, R4 ;  /* 0x000000b4b004723c */ /* 0x042ff00000041804 */
[C---:B------:R-:W-:Y:S08]  /*12fe0*/  HMMA.16816.F32.BF16 R8, R176.reuse, R182, R8 ;  /* 0x000000b6b008723c */ /* 0x040ff00000041808 */
[C---:B--2---:R-:W-:Y:S08]  /*12ff0*/  HMMA.16816.F32.BF16 R12, R176.reuse, R152, R12 ;  /* 0x00000098b00c723c */ /* 0x044ff0000004180c */
[C---:B------:R-:W-:Y:S01]  /*13000*/  HMMA.16816.F32.BF16 R16, R176.reuse, R154, R16 ;  /* 0x0000009ab010723c */ /* 0x040fe20000041810 */
[----:B------:R-:W1:Y:S07]  /*13010*/  LDSM.16.M88.4 R152, [R192+0x4800] ;  /* 0x00480000c098783b */ /* 0x000e6e0000000200 */
[C---:B------:R-:W-:Y:S08]  /*13020*/  HMMA.16816.F32.BF16 R20, R176.reuse, R156, R20 ;  /* 0x0000009cb014723c */ /* 0x040ff00000041814 */
[C---:B------:R-:W-:Y:S08]  /*13030*/  HMMA.16816.F32.BF16 R24, R176.reuse, R158, R24 ;  /* 0x0000009eb018723c */ /* 0x040ff00000041818 */
[C---:B------:R-:W-:Y:S08]  /*13040*/  HMMA.16816.F32.BF16 R28, R176.reuse, R160, R28 ;  /* 0x000000a0b01c723c */ /* 0x040ff0000004181c */
[----:B------:R-:W-:Y:S08]  /*13050*/  HMMA.16816.F32.BF16 R32, R176, R162, R32 ;  /* 0x000000a2b020723c */ /* 0x000ff00000041820 */
[C---:B----4-:R-:W-:Y:S08]  /*13060*/  HMMA.16816.F32.BF16 R4, R168.reuse, R184, R4 ;  /* 0x000000b8a804723c */ /* 0x050ff00000041804 */
[C---:B------:R-:W-:Y:S08]  /*13070*/  HMMA.16816.F32.BF16 R8, R168.reuse, R186, R8 ;  /* 0x000000baa808723c */ /* 0x040ff00000041808 */
[C---:B-1----:R-:W-:Y:S08]  /*13080*/  HMMA.16816.F32.BF16 R12, R168.reuse, R152, R12 ;  /* 0x00000098a80c723c */ /* 0x042ff0000004180c */
[C---:B------:R-:W-:Y:S04]  /*13090*/  HMMA.16816.F32.BF16 R16, R168.reuse, R154, R16 ;  /* 0x0000009aa810723c */ /* 0x040fe80000041810 */
[----:B------:R-:W-:Y:S04]  /*130a0*/  FMUL.FTZ R0, R4, c[0x0][0x320] ;  /* 0x0000c80004007a20 */ /* 0x000fe80000410000 */
[----:B------:R1:W-:Y:S01]  /*130b0*/  MUFU.TANH R161, R0 ;  /* 0x0000000000a17308 */ /* 0x0003e20000002400 */
[----:B------:R-:W-:Y:S09]  /*130c0*/  FMUL.FTZ R2, R11, c[0x0][0x320] ;  /* 0x0000c8000b027a20 */ /* 0x000ff20000410000 */
[----:B------:R-:W-:Y:S01]  /*130d0*/  MUFU.TANH R152, R2 ;  /* 0x0000000200987308 */ /* 0x000fe20000002400 */
[----:B-1----:R-:W-:Y:S09]  /*130e0*/  FMUL.FTZ R0, R5, c[0x0][0x320] ;  /* 0x0000c80005007a20 */ /* 0x002ff20000410000 */
[----:B------:R1:W2:Y:S02]  /*130f0*/  MUFU.TANH R160, R0 ;  /* 0x0000000000a07308 */ /* 0x0002a40000002400 */
[----:B-1----:R-:W-:Y:S08]  /*13100*/  FMUL.FTZ R0, R6, c[0x0][0x320] ;  /* 0x0000c80006007a20 */ /* 0x002ff00000410000 */
[----:B------:R1:W-:Y:S02]  /*13110*/  MUFU.TANH R159, R0 ;  /* 0x00000000009f7308 */ /* 0x0003e40000002400 */
[----:B-1----:R-:W-:Y:S02]  /*13120*/  FMUL.FTZ R0, R7, c[0x0][0x320] ;  /* 0x0000c80007007a20 */ /* 0x002fe40000410000 */
[----:B------:R-:W1:Y:S06]  /*13130*/  LDSM.16.M88.4 R4, [R192+0x5000] ;  /* 0x00500000c004783b */ /* 0x000e6c0000000200 */
[----:B------:R3:W-:Y:S02]  /*13140*/  MUFU.TANH R158, R0 ;  /* 0x00000000009e7308 */ /* 0x0007e40000002400 */
[----:B---3--:R-:W-:Y:S08]  /*13150*/  FMUL.FTZ R0, R8, c[0x0][0x320] ;  /* 0x0000c80008007a20 */ /* 0x008ff00000410000 */
[----:B------:R3:W4:Y:S01]  /*13160*/  MUFU.TANH R157, R0 ;  /* 0x00000000009d7308 */ /* 0x0007220000002400 */
[C---:B-1----:R-:W-:Y:S07]  /*13170*/  HMMA.16816.F32.BF16 R20, R168.reuse, R4, R20 ;  /* 0x00000004a814723c */ /* 0x042fee0000041814 */
[----:B------:R-:W-:Y:S01]  /*13180*/  MOV R5, 0xffffffc0 ;  /* 0xffffffc000057802 */ /* 0x000fe20000000f00 */
[C---:B------:R-:W-:Y:S04]  /*13190*/  HMMA.16816.F32.BF16 R24, R168.reuse, R6, R24 ;  /* 0x00000006a818723c */ /* 0x040fe80000041818 */
[----:B---3--:R-:W-:Y:S04]  /*131a0*/  FMUL.FTZ R0, R9, c[0x0][0x320] ;  /* 0x0000c80009007a20 */ /* 0x008fe80000410000 */
[----:B------:R1:W3:Y:S08]  /*131b0*/  MUFU.TANH R156, R0 ;  /* 0x00000000009c7308 */ /* 0x0002f00000002400 */
[----:B------:R-:W-:Y:S04]  /*131c0*/  FMUL.FTZ R4, R21, c[0x0][0x320] ;  /* 0x0000c80015047a20 */ /* 0x000fe80000410000 */
[----:B------:R-:W-:Y:S01]  /*131d0*/  MUFU.TANH R6, R4 ;  /* 0x0000000400067308 */ /* 0x000fe20000002400 */
[----:B-1----:R-:W-:Y:S02]  /*131e0*/  FMUL.FTZ R0, R10, c[0x0][0x320] ;  /* 0x0000c8000a007a20 */ /* 0x002fe40000410000 */
[----:B------:R-:W1:Y:S01]  /*131f0*/  LDSM.16.M88.4 R8, [R192+0x5800] ;  /* 0x00580000c008783b */ /* 0x000e620000000200 */
[----:B------:R-:W-:Y:S06]  /*13200*/  DEPBAR.LE SB0, 0x0 ;  /* 0x000080000000791a */ /* 0x000fec0000000000 */
[----:B------:R2:W-:Y:S01]  /*13210*/  MUFU.TANH R153, R0 ;  /* 0x0000000000997308 */ /* 0x0005e20000002400 */
[----:B------:R-:W-:Y:S01]  /*13220*/  BAR.SYNC.DEFER_BLOCKING 0x0 ;  /* 0x0000000000007b1d */ /* 0x000fe20000010000 */
[----:B--2---:R-:W-:Y:S08]  /*13230*/  FMUL.FTZ R0, R12, c[0x0][0x320] ;  /* 0x0000c8000c007a20 */ /* 0x004ff00000410000 */
[----:B------:R2:W2:Y:S01]  /*13240*/  MUFU.TANH R141, R0 ;  /* 0x00000000008d7308 */ /* 0x0004a20000002400 */
[C---:B-1----:R-:W-:Y:S08]  /*13250*/  HMMA.16816.F32.BF16 R28, R168.reuse, R8, R28 ;  /* 0x00000008a81c723c */ /* 0x042ff0000004181c */
[----:B------:R-:W-:Y:S04]  /*13260*/  HMMA.16816.F32.BF16 R32, R168, R10, R32 ;  /* 0x0000000aa820723c */ /* 0x000fe80000041820 */
[----:B--2---:R-:W-:Y:S04]  /*13270*/  FMUL.FTZ R0, R13, c[0x0][0x320] ;  /* 0x0000c8000d007a20 */ /* 0x004fe80000410000 */
[----:B------:R1:W-:Y:S04]  /*13280*/  MUFU.TANH R140, R0 ;  /* 0x00000000008c7308 */ /* 0x0003e80000002400 */
[----:B-1----:R-:W-:Y:S06]  /*13290*/  FMUL.FTZ R0, R14, c[0x0][0x320] ;  /* 0x0000c8000e007a20 */ /* 0x002fec0000410000 */
[----:B------:R1:W-:Y:S02]  /*132a0*/  MUFU.TANH R105, R0 ;  /* 0x0000000000697308 */ /* 0x0003e40000002400 */
[----:B-1----:R-:W-:Y:S08]  /*132b0*/  FMUL.FTZ R0, R15, c[0x0][0x320] ;  /* 0x0000c8000f007a20 */ /* 0x002ff00000410000 */
[----:B-----5:R1:W-:Y:S02]  /*132c0*/  MUFU.TANH R101, R0 ;  /* 0x0000000000657308 */ /* 0x0203e40000002400 */
[----:B-1----:R-:W-:Y:S08]  /*132d0*/  FMUL.FTZ R0, R16, c[0x0][0x320] ;  /* 0x0000c80010007a20 */ /* 0x002ff00000410000 */
[----:B------:R1:W2:Y:S02]  /*132e0*/  MUFU.TANH R13, R0 ;  /* 0x00000000000d7308 */ /* 0x0002a40000002400 */
[----:B-1----:R-:W-:Y:S08]  /*132f0*/  FMUL.FTZ R0, R17, c[0x0][0x320] ;  /* 0x0000c80011007a20 */ /* 0x002ff00000410000 */
[----:B------:R1:W-:Y:S02]  /*13300*/  MUFU.TANH R100, R0 ;  /* 0x0000000000647308 */ /* 0x0003e40000002400 */
[----:B-1----:R-:W-:Y:S08]  /*13310*/  FMUL.FTZ R0, R18, c[0x0][0x320] ;  /* 0x0000c80012007a20 */ /* 0x002ff00000410000 */
[----:B------:R1:W5:Y:S02]  /*13320*/  MUFU.TANH R17, R0 ;  /* 0x0000000000117308 */ /* 0x0003640000002400 */
[----:B-1----:R-:W-:Y:S08]  /*13330*/  FMUL.FTZ R0, R19, c[0x0][0x320] ;  /* 0x0000c80013007a20 */ /* 0x002ff00000410000 */
[----:B------:R1:W1:Y:S02]  /*13340*/  MUFU.TANH R16, R0 ;  /* 0x0000000000107308 */ /* 0x0002640000002400 */
[----:B-1----:R-:W-:Y:S08]  /*13350*/  FMUL.FTZ R0, R20, c[0x0][0x320] ;  /* 0x0000c80014007a20 */ /* 0x002ff00000410000 */
[----:B------:R1:W-:Y:S02]  /*13360*/  MUFU.TANH R18, R0 ;  /* 0x0000000000127308 */ /* 0x0003e40000002400 */
[----:B-1----:R-:W-:Y:S02]  /*13370*/  IADD3 R0, R213, R249, RZ ;  /* 0x000000f9d5007210 */ /* 0x002fe40007ffe0ff */
[----:B------:R-:W-:Y:S03]  /*13380*/  IADD3 R213, R188, -0x1, RZ ;  /* 0xffffffffbcd57810 */ /* 0x000fe60007ffe0ff */
[----:B------:R-:W-:Y:S05]  /*13390*/  @P3 IMAD.HI.U32 R2, R0, c[0x0][0x2c8], RZ ;  /* 0x0000b20000023a27 */ /* 0x000fea00078e00ff */
[----:B------:R-:W-:Y:S01]  /*133a0*/  @P3 SHF.R.U32.HI R0, RZ, c[0x0][0x2cc], R2 ;  /* 0x0000b300ff003a19 */ /* 0x000fe20000011602 */
[----:B------:R-:W-:Y:S04]  /*133b0*/  FMUL.FTZ R2, R22, c[0x0][0x320] ;  /* 0x0000c80016027a20 */ /* 0x000fe80000410000 */
[----:B------:R1:W-:Y:S01]  /*133c0*/  MUFU.TANH R154, R2 ;  /* 0x00000002009a7308 */ /* 0x0003e20000002400 */
[----:B------:R-:W-:Y:S08]  /*133d0*/  SHFL.IDX PT, R4, R0, 0x1, 0x1c1f ;  /* 0x003c1f0000047f89 */ /* 0x000ff000000e0000 */
[----:B-1----:R1:W2:Y:S02]  /*133e0*/  SHFL.IDX PT, R2, R0, RZ, 0x1c1f ;  /* 0x001c1fff00027589 */ /* 0x0022a400000e0000 */
[----:B-1----:R-:W-:Y:S04]  /*133f0*/  FMUL.FTZ R0, R23, c[0x0][0x320] ;  /* 0x0000c80017007a20 */ /* 0x002fe80000410000 */
[----:B------:R1:W-:Y:S02]  /*13400*/  MUFU.TANH R19, R0 ;  /* 0x0000000000137308 */ /* 0x0003e40000002400 */
[----:B-1----:R-:W-:Y:S02]  /*13410*/  IMAD R0, R188, R5, 0x1 ;  /* 0x00000001bc007424 */ /* 0x002fe400078e0205 */
[----:B------:R-:W-:Y:S03]  /*13420*/  FMUL.FTZ R5, R24, c[0x0][0x320] ;  /* 0x0000c80018057a20 */ /* 0x000fe60000410000 */
[----:B------:R-:W-:Y:S03]  /*13430*/  IADD3 R0, R190, R0, -R241 ;  /* 0x00000000be007210 */ /* 0x000fe60007ffe8f1 */
[----:B------:R1:W1:Y:S02]  /*13440*/  MUFU.TANH R12, R5 ;  /* 0x00000005000c7308 */ /* 0x0002640000002400 */
[----:B------:R-:W-:Y:S05]  /*13450*/  IMAD.IADD R0, R0, 0x1, -R189 ;  /* 0x0000000100007824 */ /* 0x000fea00078e0abd */
[C---:B--2---:R-:W-:Y:S02]  /*13460*/  IADD3 R2, R0.reuse, R2, RZ ;  /* 0x0000000200027210 */ /* 0x044fe40007ffe0ff */
[----:B------:R-:W-:Y:S01]  /*13470*/  IADD3 R0, R0, R4, RZ ;  /* 0x0000000400007210 */ /* 0x000fe20007ffe0ff */
[----:B------:R-:W-:Y:S01]  /*13480*/  FMUL.FTZ R4, R26, c[0x0][0x320] ;  /* 0x0000c8001a047a20 */ /* 0x000fe20000410000 */
[C---:B------:R-:W-:Y:S02]  /*13490*/  ISETP.GT.AND P2, PT, R2.reuse, 0x1, PT ;  /* 0x000000010200780c */ /* 0x040fe40003f44270 */
[----:B------:R-:W-:Y:S01]  /*134a0*/  ISETP.GT.AND P3, PT, R2, 0x8, PT ;  /* 0x000000080200780c */ /* 0x000fe20003f64270 */
[----:B------:R2:W-:Y:S01]  /*134b0*/  MUFU.TANH R15, R4 ;  /* 0x00000004000f7308 */ /* 0x0005e20000002400 */
[----:B------:R-:W-:Y:S02]  /*134c0*/  FSEL R21, R160, -INF , P2 ;  /* 0xff800000a0157808 */ /* 0x000fe40001000000 */
[----:B----4-:R-:W-:Y:S02]  /*134d0*/  FSEL R22, R157, -INF , P3 ;  /* 0xff8000009d167808 */ /* 0x010fe40001800000 */
[C---:B------:R-:W-:Y:S02]  /*134e0*/  ISETP.GT.AND P0, PT, R2.reuse, RZ, PT ;  /* 0x000000ff0200720c */ /* 0x040fe40003f04270 */
[C---:B------:R-:W-:Y:S01]  /*134f0*/  ISETP.GT.AND P2, PT, R2.reuse, 0x9, PT ;  /* 0x000000090200780c */ /* 0x040fe20003f44270 */
[----:B-1----:R-:W-:Y:S01]  /*13500*/  FMUL.FTZ R5, R25, c[0x0][0x320] ;  /* 0x0000c80019057a20 */ /* 0x002fe20000410000 */
[----:B------:R-:W-:Y:S02]  /*13510*/  ISETP.GT.AND P3, PT, R2, 0x10, PT ;  /* 0x000000100200780c */ /* 0x000fe40003f64270 */
[----:B------:R-:W-:Y:S01]  /*13520*/  ISETP.GT.AND P1, PT, R0, RZ, PT ;  /* 0x000000ff0000720c */ /* 0x000fe20003f24270 */
[----:B------:R1:W-:Y:S01]  /*13530*/  MUFU.TANH R8, R5 ;  /* 0x0000000500087308 */ /* 0x0003e20000002400 */
[----:B------:R-:W-:Y:S02]  /*13540*/  FSEL R20, R161, -INF , P0 ;  /* 0xff800000a1147808 */ /* 0x000fe40000000000 */
[----:B---3--:R-:W-:Y:S02]  /*13550*/  FSEL R23, R156, -INF , P2 ;  /* 0xff8000009c177808 */ /* 0x008fe40001000000 */
[----:B------:R-:W-:Y:S02]  /*13560*/  FSEL R156, R141, -INF , P3 ;  /* 0xff8000008d9c7808 */ /* 0x000fe40001800000 */
[----:B------:R-:W-:Y:S02]  /*13570*/  ISETP.GT.AND P3, PT, R2, 0x18, PT ;  /* 0x000000180200780c */ /* 0x000fe40003f64270 */
[----:B------:R-:W-:Y:S02]  /*13580*/  ISETP.GT.AND P0, PT, R0, 0x1, PT ;  /* 0x000000010000780c */ /* 0x000fe40003f04270 */
[----:B------:R-:W-:Y:S01]  /*13590*/  FSEL R26, R159, -INF , P1 ;  /* 0xff8000009f1a7808 */ /* 0x000fe20000800000 */
[----:B--2---:R-:W-:Y:S01]  /*135a0*/  FMUL.FTZ R4, R28, c[0x0][0x320] ;  /* 0x0000c8001c047a20 */ /* 0x004fe20000410000 */
[----:B------:R-:W-:Y:S02]  /*135b0*/  ISETP.GT.AND P1, PT, R0, 0x8, PT ;  /* 0x000000080000780c */ /* 0x000fe40003f24270 */
[----:B------:R-:W-:Y:S01]  /*135c0*/  FSEL R25, R158, -INF , P0 ;  /* 0xff8000009e197808 */ /* 0x000fe20000000000 */
[----:B------:R2:W3:Y:S01]  /*135d0*/  MUFU.TANH R7, R4 ;  /* 0x0000000400077308 */ /* 0x0004e20000002400 */
[----:B------:R-:W-:Y:S02]  /*135e0*/  FSEL R158, R13, -INF , P3 ;  /* 0xff8000000d9e7808 */ /* 0x000fe40001800000 */
[----:B------:R-:W-:Y:S02]  /*135f0*/  FSEL R24, R153, -INF , P1 ;  /* 0xff80000099187808 */ /* 0x000fe40000800000 */
[C---:B------:R-:W-:Y:S02]  /*13600*/  ISETP.GT.AND P1, PT, R0.reuse, 0x10, PT ;  /* 0x000000100000780c */ /* 0x040fe40003f24270 */
[C---:B------:R-:W-:Y:S01]  /*13610*/  ISETP.GT.AND P0, PT, R0.reuse, 0x9, PT ;  /* 0x000000090000780c */ /* 0x040fe20003f04270 */
[----:B-1----:R-:W-:Y:S01]  /*13620*/  FMUL.FTZ R5, R27, c[0x0][0x320] ;  /* 0x0000c8001b057a20 */ /* 0x002fe20000410000 */
[----:B------:R-:W-:Y:S02]  /*13630*/  FSEL R160, R105, -INF , P1 ;  /* 0xff80000069a07808 */ /* 0x000fe40000800000 */
[----:B------:R-:W-:Y:S01]  /*13640*/  ISETP.GT.AND P1, PT, R0, 0x18, PT ;  /* 0x000000180000780c */ /* 0x000fe20003f24270 */
[----:B------:R1:W-:Y:S01]  /*13650*/  MUFU.TANH R14, R5 ;  /* 0x00000005000e7308 */ /* 0x0003e20000002400 */
[----:B------:R-:W-:Y:S02]  /*13660*/  FSEL R27, R152, -INF , P0 ;  /* 0xff800000981b7808 */ /* 0x000fe40000000000 */
[----:B-----5:R-:W-:Y:S02]  /*13670*/  FSEL R162, R17, -INF , P1 ;  /* 0xff80000011a27808 */ /* 0x020fe40000800000 */
[----:B------:R-:W-:Y:S02]  /*13680*/  ISETP.GT.AND P1, PT, R2, 0x21, PT ;  /* 0x000000210200780c */ /* 0x000fe40003f24270 */
[----:B------:R-:W-:Y:S02]  /*13690*/  ISETP.GT.AND P0, PT, R0, 0x11, PT ;  /* 0x000000110000780c */ /* 0x000fe40003f04270 */
[----:B------:R-:W-:Y:S01]  /*136a0*/  FSEL R168, R6, -INF , P1 ;  /* 0xff80000006a87808 */ /* 0x000fe20000800000 */
[----:B------:R-:W-:Y:S01]  /*136b0*/  FMUL.FTZ R6, R33, c[0x0][0x320] ;  /* 0x0000c80021067a20 */ /* 0x000fe20000410000 */
[----:B------:R-:W-:Y:S02]  /*136c0*/  ISETP.GT.AND P2, PT, R2, 0x11, PT ;  /* 0x000000110200780c */ /* 0x000fe40003f44270 */
[----:B--2---:R-:W-:Y:S01]  /*136d0*/  FMNMX.FTZ R4, R20, R3, !PT ;  /* 0x0000000314047209 */ /* 0x004fe20007810000 */
[----:B------:R2:W-:Y:S01]  /*136e0*/  MUFU.TANH R11, R6 ;  /* 0x00000006000b7308 */ /* 0x0005e20000002400 */
[----:B------:R-:W-:Y:S02]  /*136f0*/  FSEL R161, R101, -INF , P0 ;  /* 0xff80000065a17808 */ /* 0x000fe40000000000 */
[----:B------:R-:W-:Y:S02]  /*13700*/  FMNMX.FTZ R4, R21, R4, !PT ;  /* 0x0000000415047209 */ /* 0x000fe40007810000 */
[----:B------:R-:W-:Y:S02]  /*13710*/  ISETP.GT.AND P0, PT, R0, 0x19, PT ;  /* 0x000000190000780c */ /* 0x000fe40003f04270 */
[----:B------:R-:W-:Y:S02]  /*13720*/  FMNMX.FTZ R4, R22, R4, !PT ;  /* 0x0000000416047209 */ /* 0x000fe40007810000 */
[----:B------:R-:W-:Y:S01]  /*13730*/  FSEL R157, R140, -INF , P2 ;  /* 0xff8000008c9d7808 */ /* 0x000fe20001000000 */
[----:B-1----:R-:W-:Y:S01]  /*13740*/  FMUL.FTZ R5, R29, c[0x0][0x320] ;  /* 0x0000c8001d057a20 */ /* 0x002fe20000410000 */
[----:B------:R-:W-:Y:S02]  /*13750*/  FMNMX.FTZ R4, R23, R4, !PT ;  /* 0x0000000417047209 */ /* 0x000fe40007810000 */
[----:B------:R-:W-:Y:S01]  /*13760*/  FSEL R163, R16, -INF , P0 ;  /* 0xff80000010a37808 */ /* 0x000fe20000000000 */
[----:B------:R1:W4:Y:S01]  /*13770*/  MUFU.TANH R13, R5 ;  /* 0x00000005000d7308 */ /* 0x0003220000002400 */
[----:B------:R-:W-:Y:S02]  /*13780*/  FMNMX.FTZ R4, R156, R4, !PT ;  /* 0x000000049c047209 */ /* 0x000fe40007810000 */
[C---:B------:R-:W-:Y:S02]  /*13790*/  ISETP.GT.AND P0, PT, R2.reuse, 0x28, PT ;  /* 0x000000280200780c */ /* 0x040fe40003f04270 */
[----:B------:R-:W-:Y:S02]  /*137a0*/  FMNMX.FTZ R4, R157, R4, !PT ;  /* 0x000000049d047209 */ /* 0x000fe40007810000 */
[----:B------:R-:W-:Y:S02]  /*137b0*/  ISETP.GT.AND P2, PT, R2, 0x19, PT ;  /* 0x000000190200780c */ /* 0x000fe40003f44270 */
[----:B------:R-:W-:Y:S01]  /*137c0*/  FSEL R169, R12, -INF , P0 ;  /* 0xff8000000ca97808 */ /* 0x000fe20000000000 */
[----:B--2---:R-:W-:Y:S01]  /*137d0*/  FMUL.FTZ R6, R30, c[0x0][0x320] ;  /* 0x0000c8001e067a20 */ /* 0x004fe20000410000 */
[----:B------:R-:W-:Y:S02]  /*137e0*/  FSEL R159, R100, -INF , P2 ;  /* 0xff800000649f7808 */ /* 0x000fe40001000000 */
[----:B------:R-:W-:Y:S01]  /*137f0*/  FMNMX.FTZ R4, R158, R4, !PT ;  /* 0x000000049e047209 */ /* 0x000fe20007810000 */
[----:B------:R2:W-:Y:S01]  /*13800*/  MUFU.TANH R12, R6 ;  /* 0x00000006000c7308 */ /* 0x0005e20000002400 */
[----:B------:R-:W-:Y:S02]  /*13810*/  ISETP.GT.AND P2, PT, R2, 0x20, PT ;  /* 0x000000200200780c */ /* 0x000fe40003f44270 */
[----:B------:R-:W-:Y:S02]  /*13820*/  FMNMX.FTZ R4, R159, R4, !PT ;  /* 0x000000049f047209 */ /* 0x000fe40007810000 */
[----:B------:R-:W-:Y:S02]  /*13830*/  FSEL R164, R18, -INF , P2 ;  /* 0xff80000012a47808 */ /* 0x000fe40001000000 */
[----:B------:R-:W-:Y:S02]  /*13840*/  ISETP.GT.AND P1, PT, R2, 0x30, PT ;  /* 0x000000300200780c */ /* 0x000fe40003f24270 */
[----:B------:R-:W-:Y:S01]  /*13850*/  FMNMX.FTZ R4, R164, R4, !PT ;  /* 0x00000004a4047209 */ /* 0x000fe20007810000 */
[----:B-1----:R-:W-:Y:S01]  /*13860*/  FMUL.FTZ R5, R32, c[0x0][0x320] ;  /* 0x0000c80020057a20 */ /* 0x002fe20000410000 */
[C---:B------:R-:W-:Y:S02]  /*13870*/  ISETP.GT.AND P3, PT, R2.reuse, 0x38, PT ;  /* 0x000000380200780c */ /* 0x040fe40003f64270 */
[----:B------:R-:W-:Y:S01]  /*13880*/  ISETP.GT.AND P2, PT, R2, 0x29, PT ;  /* 0x000000290200780c */ /* 0x000fe20003f44270 */
[----:B------:R1:W5:Y:S01]  /*13890*/  MUFU.TANH R9, R5 ;  /* 0x0000000500097308 */ /* 0x0003620000002400 */
[----:B------:R-:W-:Y:S02]  /*138a0*/  FMNMX.FTZ R4, R168, R4, !PT ;  /* 0x00000004a8047209 */ /* 0x000fe40007810000 */
[----:B---3--:R-:W-:Y:S01]  /*138b0*/  FSEL R190, R7, -INF , P1 ;  /* 0xff80000007be7808 */ /* 0x008fe20000800000 */
[----:B------:R-:W-:Y:S01]  /*138c0*/  FMUL.FTZ R7, R34, c[0x0][0x320] ;  /* 0x0000c80022077a20 */ /* 0x000fe20000410000 */
[----:B------:R-:W-:Y:S01]  /*138d0*/  FSEL R170, R8, -INF , P2 ;  /* 0xff80000008aa7808 */ /* 0x000fe20001000000 */
[----:B------:R-:W-:Y:S01]  /*138e0*/  FMUL.FTZ R8, R35, c[0x0][0x320] ;  /* 0x0000c80023087a20 */ /* 0x000fe20000410000 */
[C---:B------:R-:W-:Y:S02]  /*138f0*/  ISETP.GT.AND P0, PT, R2.reuse, 0x31, PT ;  /* 0x000000310200780c */ /* 0x040fe40003f04270 */
[----:B------:R-:W-:Y:S01]  /*13900*/  ISETP.GT.AND P1, PT, R2, 0x39, PT ;  /* 0x000000390200780c */ /* 0x000fe20003f24270 */
[----:B--2---:R-:W-:Y:S01]  /*13910*/  FMUL.FTZ R6, R31, c[0x0][0x320] ;  /* 0x0000c8001f067a20 */ /* 0x004fe20000410000 */
[----:B------:R-:W-:Y:S01]  /*13920*/  FMNMX.FTZ R2, R169, R4, !PT ;  /* 0x00000004a9027209 */ /* 0x000fe20007810000 */
[----:B------:R-:W-:Y:S01]  /*13930*/  MUFU.TANH R8, R8 ;  /* 0x0000000800087308 */ /* 0x000fe20000002400 */
[----:B----4-:R-:W-:Y:S02]  /*13940*/  FSEL R187, R13, -INF , P0 ;  /* 0xff8000000dbb7808 */ /* 0x010fe40000000000 */
[----:B------:R-:W-:Y:S02]  /*13950*/  FMNMX.FTZ R2, R170, R2, !PT ;  /* 0x00000002aa027209 */ /* 0x000fe40007810000 */
[----:B------:R-:W-:Y:S02]  /*13960*/  ISETP.GT.AND P0, PT, R0, 0x20, PT ;  /* 0x000000200000780c */ /* 0x000fe40003f04270 */
[----:B------:R-:W-:Y:S02]  /*13970*/  FMNMX.FTZ R2, R190, R2, !PT ;  /* 0x00000002be027209 */ /* 0x000fe40007810000 */
[----:B------:R-:W-:Y:S01]  /*13980*/  FSEL R214, R11, -INF , P1 ;  /* 0xff8000000bd67808 */ /* 0x000fe20000800000 */
[----:B------:R-:W2:Y:S01]  /*13990*/  MUFU.TANH R10, R6 ;  /* 0x00000006000a7308 */ /* 0x000ea20000002400 */
[----:B------:R-:W-:Y:S02]  /*139a0*/  FMNMX.FTZ R2, R187, R2, !PT ;  /* 0x00000002bb027209 */ /* 0x000fe40007810000 */
[----:B-1----:R-:W-:Y:S02]  /*139b0*/  FMNMX.FTZ R5, R26, R104, !PT ;  /* 0x000000681a057209 */ /* 0x002fe40007810000 */
[----:B-----5:R-:W-:Y:S02]  /*139c0*/  FSEL R191, R9, -INF , P3 ;  /* 0xff80000009bf7808 */ /* 0x020fe40001800000 */
[----:B------:R-:W-:Y:S02]  /*139d0*/  FMNMX.FTZ R5, R25, R5, !PT ;  /* 0x0000000519057209 */ /* 0x000fe40007810000 */
[----:B------:R-:W-:Y:S01]  /*139e0*/  FMNMX.FTZ R2, R191, R2, !PT ;  /* 0x00000002bf027209 */ /* 0x000fe20007810000 */
[----:B------:R1:W3:Y:S01]  /*139f0*/  MUFU.TANH R9, R7 ;  /* 0x0000000700097308 */ /* 0x0002e20000002400 */
[----:B------:R-:W-:Y:S02]  /*13a00*/  FMNMX.FTZ R5, R24, R5, !PT ;  /* 0x0000000518057209 */ /* 0x000fe40007810000 */
[----:B------:R-:W-:Y:S02]  /*13a10*/  ISETP.GT.AND P1, PT, R0, 0x21, PT ;  /* 0x000000210000780c */ /* 0x000fe40003f24270 */
[----:B------:R-:W-:Y:S02]  /*13a20*/  FMNMX.FTZ R5, R27, R5, !PT ;  /* 0x000000051b057209 */ /* 0x000fe40007810000 */
[----:B------:R-:W-:Y:S02]  /*13a30*/  FSEL R165, R154, -INF , P0 ;  /* 0xff8000009aa57808 */ /* 0x000fe40000000000 */
[----:B------:R-:W-:Y:S02]  /*13a40*/  FMNMX.FTZ R4, R160, R5, !PT ;  /* 0x00000005a0047209 */ /* 0x000fe40007810000 */
[----:B------:R-:W-:Y:S02]  /*13a50*/  FMNMX.FTZ R2, R214, R2, !PT ;  /* 0x00000002d6027209 */ /* 0x000fe40007810000 */
[----:B------:R-:W-:Y:S02]  /*13a60*/  FMNMX.FTZ R4, R161, R4, !PT ;  /* 0x00000004a1047209 */ /* 0x000fe40007810000 */
[----:B------:R-:W-:Y:S02]  /*13a70*/  ISETP.GT.AND P2, PT, R188, R238, PT ;  /* 0x000000eebc00720c */ /* 0x000fe40003f44270 */
[----:B------:R-:W-:Y:S02]  /*13a80*/  FMNMX.FTZ R4, R162, R4, !PT ;  /* 0x00000004a2047209 */ /* 0x000fe40007810000 */
[----:B------:R-:W-:Y:S02]  /*13a90*/  FSEL R166, R19, -INF , P1 ;  /* 0xff80000013a67808 */ /* 0x000fe40000800000 */
[----:B------:R-:W-:Y:S02]  /*13aa0*/  FMNMX.FTZ R4, R163, R4, !PT ;  /* 0x00000004a3047209 */ /* 0x000fe40007810000 */
[C---:B------:R-:W-:Y:S01]  /*13ab0*/  ISETP.GT.AND P0, PT, R0.reuse, 0x28, PT ;  /* 0x000000280000780c */ /* 0x040fe20003f04270 */
[----:B-1----:R-:W1:Y:S01]  /*13ac0*/  SHFL.BFLY PT, R7, R2, 0x2, 0x1f ;  /* 0x0c401f0002077f89 */ /* 0x002e6200000e0000 */
[----:B------:R-:W-:Y:S02]  /*13ad0*/  FMNMX.FTZ R4, R165, R4, !PT ;  /* 0x00000004a5047209 */ /* 0x000fe40007810000 */
[----:B------:R-:W-:Y:S02]  /*13ae0*/  FSEL R167, R15, -INF , P0 ;  /* 0xff8000000fa77808 */ /* 0x000fe40000000000 */
[----:B------:R-:W-:Y:S02]  /*13af0*/  ISETP.GT.AND P1, PT, R0, 0x29, PT ;  /* 0x000000290000780c */ /* 0x000fe40003f24270 */
[----:B------:R-:W-:Y:S02]  /*13b00*/  FMNMX.FTZ R4, R166, R4, !PT ;  /* 0x00000004a6047209 */ /* 0x000fe40007810000 */
[----:B------:R-:W-:Y:S02]  /*13b10*/  FSEL R178, R14, -INF , P1 ;  /* 0xff8000000eb27808 */ /* 0x000fe40000800000 */
[----:B------:R-:W-:Y:S02]  /*13b20*/  ISETP.GT.AND P0, PT, R0, 0x30, PT ;  /* 0x000000300000780c */ /* 0x000fe40003f04270 */
[----:B------:R-:W-:Y:S02]  /*13b30*/  FMNMX.FTZ R4, R167, R4, !PT ;  /* 0x00000004a7047209 */ /* 0x000fe40007810000 */
[----:B------:R-:W-:Y:S02]  /*13b40*/  FSEL R189, R12, -INF , P0 ;  /* 0xff8000000cbd7808 */ /* 0x000fe40000000000 */
[----:B------:R-:W-:Y:S02]  /*13b50*/  ISETP.GT.AND P3, PT, R0, 0x31, PT ;  /* 0x000000310000780c */ /* 0x000fe40003f64270 */
[----:B------:R-:W-:Y:S02]  /*13b60*/  FMNMX.FTZ R4, R178, R4, !PT ;  /* 0x00000004b2047209 */ /* 0x000fe40007810000 */
[----:B------:R-:W-:Y:S02]  /*13b70*/  @P2 SHF.R.S32.HI R6, RZ, 0x1f, R213 ;  /* 0x0000001fff062819 */ /* 0x000fe400000114d5 */
[----:B--2---:R-:W-:Y:S02]  /*13b80*/  FSEL R215, R10, -INF , P3 ;  /* 0xff8000000ad77808 */ /* 0x004fe40001800000 */
[----:B------:R-:W-:Y:S01]  /*13b90*/  ISETP.GT.AND P1, PT, R0, 0x38, PT ;  /* 0x000000380000780c */ /* 0x000fe20003f24270 */
[----:B------:R-:W-:Y:S01]  /*13ba0*/  @P2 IMAD R6, R6, c[0x0][0x1e0], RZ ;  /* 0x0000780006062a24 */ /* 0x000fe200078e02ff */
[----:B------:R-:W-:Y:S02]  /*13bb0*/  ISETP.GT.AND P0, PT, R0, 0x39, PT ;  /* 0x000000390000780c */ /* 0x000fe40003f04270 */
[----:B------:R-:W-:Y:S01]  /*13bc0*/  FMNMX.FTZ R0, R189, R4, !PT ;  /* 0x00000004bd007209 */ /* 0x000fe20007810000 */
[----:B------:R-:W-:Y:S01]  /*13bd0*/  @P2 IMAD.WIDE.U32 R4, R213, c[0x0][0x1e0], RZ ;  /* 0x00007800d5042a25 */ /* 0x000fe200078e00ff */
[----:B---3--:R-:W-:Y:S02]  /*13be0*/  FSEL R216, R9, -INF , P1 ;  /* 0xff80000009d87808 */ /* 0x008fe40000800000 */
[----:B------:R-:W-:Y:S01]  /*13bf0*/  FMNMX.FTZ R0, R215, R0, !PT ;  /* 0x00000000d7007209 */ /* 0x000fe20007810000 */
[----:B------:R-:W-:Y:S01]  /*13c00*/  @P2 IMAD R6, R213, c[0x0][0x1e4], R6 ;  /* 0x00007900d5062a24 */ /* 0x000fe200078e0206 */
[----:B------:R-:W-:Y:S02]  /*13c10*/  FSEL R105, R8, -INF , P0 ;  /* 0xff80000008697808 */ /* 0x000fe40000000000 */
[----:B------:R-:W-:Y:S02]  /*13c20*/  FMNMX.FTZ R0, R216, R0, !PT ;  /* 0x00000000d8007209 */ /* 0x000fe40007810000 */
[----:B-1----:R-:W-:Y:S02]  /*13c30*/  FMNMX.FTZ R9, R2, R7, !PT ;  /* 0x0000000702097209 */ /* 0x002fe40007810000 */
[----:B------:R-:W-:Y:S02]  /*13c40*/  @P2 IADD3 R2, R5, R6, RZ ;  /* 0x0000000605022210 */ /* 0x000fe40007ffe0ff */
[----:B------:R-:W-:Y:S01]  /*13c50*/  FMNMX.FTZ R0, R105, R0, !PT ;  /* 0x0000000069007209 */ /* 0x000fe20007810000 */
[----:B------:R-:W1:Y:S01]  /*13c60*/  SHFL.BFLY PT, R17, R9, 0x1, 0x1f ;  /* 0x0c201f0009117f89 */ /* 0x000e6200000e0000 */
[C---:B------:R-:W-:Y:S02]  /*13c70*/  @P2 SHF.L.U32 R5, R4.reuse, 0x6, RZ ;  /* 0x0000000604052819 */ /* 0x040fe400000006ff */
[----:B------:R-:W-:Y:S02]  /*13c80*/  @P2 SHF.L.U64.HI R4, R4, 0x6, R2 ;  /* 0x0000000604042819 */ /* 0x000fe40000010202 */
[----:B------:R-:W-:Y:S02]  /*13c90*/  @P2 MOV R6, c[0x0][0x1e0] ;  /* 0x0000780000062a02 */ /* 0x000fe40000000f00 */
[C---:B------:R-:W-:Y:S01]  /*13ca0*/  @P2 IADD3 R8, P1, R5.reuse, R226, RZ ;  /* 0x000000e205082210 */ /* 0x040fe20007f3e0ff */
[----:B------:R-:W2:Y:S01]  /*13cb0*/  SHFL.BFLY PT, R2, R0, 0x2, 0x1f ;  /* 0x0c401f0000027f89 */ /* 0x000ea200000e0000 */
[----:B------:R-:W-:Y:S02]  /*13cc0*/  @P2 MOV R10, c[0x0][0x1e4] ;  /* 0x00007900000a2a02 */ /* 0x000fe40000000f00 */
[----:B------:R-:W-:Y:S02]  /*13cd0*/  @P2 LEA R7, P0, R6, R5, 0x5 ;  /* 0x0000000506072211 */ /* 0x000fe400078028ff */
[----:B------:R-:W-:Y:S02]  /*13ce0*/  @P2 IADD3.X R11, R4, R232, RZ, P1, !PT ;  /* 0x000000e8040b2210 */ /* 0x000fe40000ffe4ff */
[----:B------:R-:W-:Y:S02]  /*13cf0*/  @P2 LEA R18, P1, R8, c[0x0][0x1c8], 0x1 ;  /* 0x0000720008122a11 */ /* 0x000fe400078208ff */
[----:B------:R-:W-:Y:S02]  /*13d00*/  @P2 LEA.HI.X R6, R6, R4, R10, 0x5, P0 ;  /* 0x0000000406062211 */ /* 0x000fe400000f2c0a */
[----:B------:R-:W-:Y:S02]  /*13d10*/  @P2 IADD3 R10, P0, R226, 0x40, RZ ;  /* 0x00000040e20a2810 */ /* 0x000fe40007f1e0ff */
[----:B------:R-:W-:Y:S02]  /*13d20*/  @P2 LEA.HI.X R19, R8, c[0x0][0x1cc], R11, 0x1, P1 ;  /* 0x0000730008132a11 */ /* 0x000fe400008f0c0b */
[----:B------:R-:W-:Y:S02]  /*13d30*/  @P2 IADD3.X R12, RZ, R232, RZ, P0, !PT ;  /* 0x000000e8ff0c2210 */ /* 0x000fe400007fe4ff */
[----:B------:R-:W-:Y:S01]  /*13d40*/  @P2 IADD3 R8, P1, R5, R10, RZ ;  /* 0x0000000a05082210 */ /* 0x000fe20007f3e0ff */
[----:B------:R3:W-:Y:S01]  /*13d50*/  @P2 LDGSTS.E.BYPASS.LTC128B.128 [R212+0x6100], [R18.64], !P4 ;  /* 0x0610000012d42fae */ /* 0x0007e2000e101d46 */
[----:B------:R-:W-:Y:S02]  /*13d60*/  @P2 IADD3 R11, P3, R226, 0x80, RZ ;  /* 0x00000080e20b2810 */ /* 0x000fe40007f7e0ff */
[----:B-1----:R-:W-:Y:S02]  /*13d70*/  FMNMX.FTZ R101, R9, R17, !PT ;  /* 0x0000001109657209 */ /* 0x002fe40007810000 */
[----:B------:R-:W-:Y:S01]  /*13d80*/  @P2 IADD3.X R15, R4, R12, RZ, P1, !PT ;  /* 0x0000000c040f2210 */ /* 0x000fe20000ffe4ff */
[----:B------:R-:W-:Y:S01]  /*13d90*/  @P2 IMAD.X R13, RZ, RZ, R232, P3 ;  /* 0x000000ffff0d2224 */ /* 0x000fe200018e06e8 */
[----:B--2---:R-:W-:Y:S02]  /*13da0*/  FMNMX.FTZ R0, R0, R2, !PT ;  /* 0x0000000200007209 */ /* 0x004fe40007810000 */
[C---:B------:R-:W-:Y:S02]  /*13db0*/  @P2 LEA R16, P1, R8.reuse, c[0x0][0x1c8], 0x1 ;  /* 0x0000720008102a11 */ /* 0x040fe400078208ff */
[----:B------:R-:W-:Y:S01]  /*13dc0*/  @P2 IADD3 R5, P0, R5, R11, RZ ;  /* 0x0000000b05052210 */ /* 0x000fe20007f1e0ff */
[----:B------:R-:W1:Y:S01]  /*13dd0*/  SHFL.BFLY PT, R2, R0, 0x1, 0x1f ;  /* 0x0c201f0000027f89 */ /* 0x000e6200000e0000 */
[----:B------:R-:W-:Y:S01]  /*13de0*/  @P2 LEA.HI.X R17, R8, c[0x0][0x1cc], R15, 0x1, P1 ;  /* 0x0000730008112a11 */ /* 0x000fe200008f0c0f */
[C---:B------:R-:W-:Y:S01]  /*13df0*/  FMUL.FTZ R8, R101.reuse, c[0x0][0x2d0] ;  /* 0x0000b40065087a20 */ /* 0x040fe20000410000 */
[----:B------:R-:W-:Y:S02]  /*13e00*/  FSETP.NEU.FTZ.AND P1, PT, R101, -INF , PT ;  /* 0xff8000006500780b */ /* 0x000fe40003f3d000 */
[----:B------:R-:W-:Y:S02]  /*13e10*/  @P2 IADD3.X R4, R4, R13, RZ, P0, !PT ;  /* 0x0000000d04042210 */ /* 0x000fe400007fe4ff */
[C---:B------:R-:W-:Y:S01]  /*13e20*/  @P2 LEA R14, P0, R5.reuse, c[0x0][0x1c8], 0x1 ;  /* 0x00007200050e2a11 */ /* 0x040fe200078008ff */
[----:B------:R2:W-:Y:S01]  /*13e30*/  @P2 LDGSTS.E.BYPASS.LTC128B.128 [R212+0x8100], [R16.64], !P6 ;  /* 0x0810000010d42fae */ /* 0x0005e2000f101d46 */
[----:B------:R-:W-:Y:S02]  /*13e40*/  FSEL R140, R8, RZ, P1 ;  /* 0x000000ff088c7208 */ /* 0x000fe40000800000 */
[----:B------:R-:W-:Y:S02]  /*13e50*/  @P2 LEA.HI.X R15, R5, c[0x0][0x1cc], R4, 0x1, P0 ;  /* 0x00007300050f2a11 */ /* 0x000fe400000f0c04 */
[C---:B------:R-:W-:Y:S01]  /*13e60*/  @P2 IADD3 R4, P0, R7.reuse, R10, RZ ;  /* 0x0000000a07042210 */ /* 0x040fe20007f1e0ff */
[--C-:B------:R-:W-:Y:S02]  /*13e70*/  FFMA.FTZ R8, R20, c[0x0][0x2d0], -R140.reuse ;  /* 0x0000b40014087a23 */ /* 0x100fe4000001088c */
[----:B------:R4:W-:Y:S01]  /*13e80*/  @P2 LDGSTS.E.BYPASS.LTC128B.128 [R212+0xa100], [R14.64], !P5 ;  /* 0x0a1000000ed42fae */ /* 0x0009e2000e901d46 */
[C---:B------:R-:W-:Y:S01]  /*13e90*/  @P2 IADD3.X R10, R6.reuse, R12, RZ, P0, !PT ;  /* 0x0000000c060a2210 */ /* 0x040fe200007fe4ff */
[----:B------:R5:W-:Y:S01]  /*13ea0*/  MUFU.EX2 R223, R8 ;  /* 0x0000000800df7308 */ /* 0x000be20000000800 */
[C---:B------:R-:W-:Y:S04]  /*13eb0*/  @P2 IADD3 R5, P0, R7.reuse, R11, RZ ;  /* 0x0000000b07052210 */ /* 0x040fe80007f1e0ff */
[----:B------:R-:W-:Y:S02]  /*13ec0*/  @P2 IADD3.X R11, R6, R13, RZ, P0, !PT ;  /* 0x0000000d060b2210 */ /* 0x000fe400007fe4ff */
[----:B-1----:R-:W-:Y:S01]  /*13ed0*/  FMNMX.FTZ R100, R0, R2, !PT ;  /* 0x0000000200647209 */ /* 0x002fe20007810000 */
[--C-:B------:R-:W-:Y:S01]  /*13ee0*/  FFMA.FTZ R0, R22, c[0x0][0x2d0], -R140.reuse ;  /* 0x0000b40016007a23 */ /* 0x100fe2000001088c */
[----:B------:R-:W-:Y:S03]  /*13ef0*/  @P2 IADD3 R7, P0, R7, R226, RZ ;  /* 0x000000e207072210 */ /* 0x000fe60007f1e0ff */
[----:B------:R1:W-:Y:S01]  /*13f00*/  MUFU.EX2 R222, R0 ;  /* 0x0000000000de7308 */ /* 0x0003e20000000800 */
[----:B------:R-:W-:Y:S01]  /*13f10*/  @P2 IADD3.X R9, R6, R232, RZ, P0, !PT ;  /* 0x000000e806092210 */ /* 0x000fe200007fe4ff */
[----:B------:R-:W-:Y:S01]  /*13f20*/  FMUL.FTZ R2, R100, c[0x0][0x2d0] ;  /* 0x0000b40064027a20 */ /* 0x000fe20000410000 */
[C---:B------:R-:W-:Y:S04]  /*13f30*/  @P2 LEA R6, P0, R7.reuse, c[0x0][0x1c8], 0x1 ;  /* 0x0000720007062a11 */ /* 0x040fe800078008ff */
[----:B------:R-:W-:Y:S01]  /*13f40*/  @P2 LEA.HI.X R7, R7, c[0x0][0x1cc], R9, 0x1, P0 ;  /* 0x0000730007072a11 */ /* 0x000fe200000f0c09 */
[--C-:B------:R-:W-:Y:S04]  /*13f50*/  FFMA.FTZ R9, R21, c[0x0][0x2d0], -R140.reuse ;  /* 0x0000b40015097a23 */ /* 0x100fe8000001088c */
[----:B------:R2:W2:Y:S01]  /*13f60*/  MUFU.EX2 R224, R9 ;  /* 0x0000000900e07308 */ /* 0x0004a20000000800 */
[C---:B-----5:R-:W-:Y:S01]  /*13f70*/  @P2 LEA R8, P0, R4.reuse, c[0x0][0x1c8], 0x1 ;  /* 0x0000720004082a11 */ /* 0x060fe200078008ff */
[----:B------:R5:W-:Y:S01]  /*13f80*/  @P2 LDGSTS.E.BYPASS.LTC128B.128 [R212+0x7100], [R6.64], !P4 ;  /* 0x0710000006d42fae */ /* 0x000be2000e101d46 */
[----:B-1----:R-:W-:Y:S07]  /*13f90*/  FFMA.FTZ R0, R23, c[0x0][0x2d0], -R140 ;  /* 0x0000b40017007a23 */ /* 0x002fee000001088c */
[----:B------:R-:W1:Y:S01]  /*13fa0*/  MUFU.EX2 R221, R0 ;  /* 0x0000000000dd7308 */ /* 0x000e620000000800 */
[----:B--2---:R-:W-:Y:S02]  /*13fb0*/  @P2 LEA.HI.X R9, R4, c[0x0][0x1cc], R10, 0x1, P0 ;  /* 0x0000730004092a11 */ /* 0x004fe400000f0c0a */
[C---:B------:R-:W-:Y:S02]  /*13fc0*/  @P2 LEA R4, P0, R5.reuse, c[0x0][0x1c8], 0x1 ;  /* 0x0000720005042a11 */ /* 0x040fe400078008ff */
[----:B------:R-:W-:Y:S01]  /*13fd0*/  F2FP.BF16.PACK_AB R152, R224, R223 ;  /* 0x000000dfe098723e */ /* 0x000fe200000010ff */
[----:B------:R2:W-:Y:S01]  /*13fe0*/  @P2 LDGSTS.E.BYPASS.LTC128B.128 [R212+0x9100], [R8.64], !P6 ;  /* 0x0910000008d42fae */ /* 0x0005e2000f101d46 */
[----:B------:R-:W-:Y:S02]  /*13ff0*/  @P2 LEA.HI.X R5, R5, c[0x0][0x1cc], R11, 0x1, P0 ;  /* 0x0000730005052a11 */ /* 0x000fe400000f0c0b */
[----:B------:R-:W-:Y:S04]  /*14000*/  FSETP.NEU.FTZ.AND P0, PT, R100, -INF , PT ;  /* 0xff8000006400780b */ /* 0x000fe80003f1d000 */
[----:B------:R-:W-:Y:S01]  /*14010*/  FSEL R141, R2, RZ, P0 ;  /* 0x000000ff028d7208 */ /* 0x000fe20000000000 */
[----:B------:R2:W-:Y:S01]  /*14020*/  @P2 LDGSTS.E.BYPASS.LTC128B.128 [R212+0xb100], [R4.64], !P5 ;  /* 0x0b10000004d42fae */ /* 0x0005e2000e901d46 */
[----:B-1----:R-:W-:Y:S03]  /*14030*/  F2FP.BF16.PACK_AB R154, R221, R222 ;  /* 0x000000dedd9a723e */ /* 0x002fe600000010ff */
[--C-:B------:R-:W-:Y:S02]  /*14040*/  FFMA.FTZ R0, R26, c[0x0][0x2d0], -R141.reuse ;  /* 0x0000b4001a007a23 */ /* 0x100fe4000001088d */
[--C-:B------:R-:W-:Y:S02]  /*14050*/  FFMA.FTZ R2, R27, c[0x0][0x2d0], -R141.reuse ;  /* 0x0000b4001b027a23 */ /* 0x100fe4000001088d */
[----:B------:R1:W-:Y:S01]  /*14060*/  MUFU.EX2 R218, R0 ;  /* 0x0000000000da7308 */ /* 0x0003e20000000800 */
[----:B----4-:R-:W4:Y:S08]  /*14070*/  LDSM.16.MT88.4 R12, [R150] ;  /* 0x00000000960c783b */ /* 0x010f300000004200 */
[----:B------:R-:W2:Y:S01]  /*14080*/  LDSM.16.MT88.4 R20, [R151] ;  /* 0x000000009714783b */ /* 0x000ea20000004200 */
[----:B------:R3:W-:Y:S07]  /*14090*/  MUFU.EX2 R217, R2 ;  /* 0x0000000200d97308 */ /* 0x0007ee0000000800 */
[----:B------:R-:W2:Y:S01]  /*140a0*/  LDSM.16.MT88.4 R28, [R194] ;  /* 0x00000000c21c783b */ /* 0x000ea20000004200 */
[--C-:B-1----:R-:W-:Y:S07]  /*140b0*/  FFMA.FTZ R0, R25, c[0x0][0x2d0], -R141.reuse ;  /* 0x0000b40019007a23 */ /* 0x102fee000001088d */
[----:B------:R-:W0:Y:S01]  /*140c0*/  LDGDEPBAR ;  /* 0x00000000000079af */ /* 0x000e220000000000 */
[----:B------:R1:W1:Y:S01]  /*140d0*/  MUFU.EX2 R220, R0 ;  /* 0x0000000000dc7308 */ /* 0x0002620000000800 */
[----:B---3--:R-:W-:Y:S02]  /*140e0*/  FSEL R2, R100, RZ, P0 ;  /* 0x000000ff64027208 */ /* 0x008fe40000000000 */
[----:B------:R-:W-:Y:S02]  /*140f0*/  ISETP.GT.AND P0, PT, R188, R225, PT ;  /* 0x000000e1bc00720c */ /* 0x000fe40003f04270 */
[----:B------:R-:W-:Y:S01]  /*14100*/  MOV R188, R213 ;  /* 0x000000d500bc7202 */ /* 0x000fe20000000f00 */
[----:B-1----:R-:W-:Y:S01]  /*14110*/  FFMA.FTZ R0, R24, c[0x0][0x2d0], -R141 ;  /* 0x0000b40018007a23 */ /* 0x002fe2000001088d */
[----:B------:R-:W-:Y:S03]  /*14120*/  F2FP.BF16.PACK_AB R153, R220, R218 ;  /* 0x000000dadc99723e */ /* 0x000fe600000010ff */
[----:B------:R1:W3:Y:S02]  /*14130*/  MUFU.EX2 R219, R0 ;  /* 0x0000000000db7308 */ /* 0x0002e40000000800 */
[----:B-1----:R-:W-:Y:S02]  /*14140*/  FSEL R0, R101, RZ, P1 ;  /* 0x000000ff65007208 */ /* 0x002fe40000800000 */
[----:B---3--:R-:W-:Y:S03]  /*14150*/  F2FP.BF16.PACK_AB R155, R217, R219 ;  /* 0x000000dbd99b723e */ /* 0x008fe600000010ff */
[----:B------:R-:W-:Y:S04]  /*14160*/  FADD.FTZ R0, -R0, R3 ;  /* 0x0000000300007221 */ /* 0x000fe80000010100 */
[----:B------:R-:W-:Y:S04]  /*14170*/  FMUL.FTZ R0, R0, c[0x0][0x2d0] ;  /* 0x0000b40000007a20 */ /* 0x000fe80000410000 */
[----:B------:R1:W2:Y:S02]  /*14180*/  MUFU.EX2 R3, R0 ;  /* 0x0000000000037308 */ /* 0x0002a40000000800 */
[----:B-1----:R-:W-:Y:S02]  /*14190*/  FADD.FTZ R0, -R2, R104 ;  /* 0x0000006802007221 */ /* 0x002fe40000010100 */
[C---:B--2---:R-:W-:Y:S02]  /*141a0*/  FMUL.FTZ R4, R3.reuse, R108 ;  /* 0x0000006c03047220 */ /* 0x044fe40000410000 */
[----:B------:R-:W-:Y:S02]  /*141b0*/  FMUL.FTZ R0, R0, c[0x0][0x2d0] ;  /* 0x0000b40000007a20 */ /* 0x000fe40000410000 */
[C---:B------:R-:W-:Y:S02]  /*141c0*/  FMUL.FTZ R5, R3.reuse, R109 ;  /* 0x0000006d03057220 */ /* 0x040fe40000410000 */
[C---:B------:R-:W-:Y:S02]  /*141d0*/  FMUL.FTZ R8, R3.reuse, R112 ;  /* 0x0000007003087220 */ /* 0x040fe40000410000 */
[----:B------:R-:W5:Y:S01]  /*141e0*/  MUFU.EX2 R0, R0 ;  /* 0x0000000000007308 */ /* 0x000f620000000800 */
[C---:B------:R-:W-:Y:S02]  /*141f0*/  FMUL.FTZ R9, R3.reuse, R113 ;  /* 0x0000007103097220 */ /* 0x040fe40000410000 */
[--C-:B------:R-:W-:Y:S02]  /*14200*/  FFMA.FTZ R2, R156, c[0x0][0x2d0], -R140.reuse ;  /* 0x0000b4009c027a23 */ /* 0x100fe4000001088c */
        /* <DEDUP_REMOVED lines=8> */
[C---:B------:R-:W-:Y:S02]  /*14290*/  FMUL.FTZ R37, R3.reuse, R37 ;  /* 0x0000002503257220 */ /* 0x040fe40000410000 */
[C---:B------:R-:W-:Y:S02]  /*142a0*/  FMUL.FTZ R40, R3.reuse, R40 ;  /* 0x0000002803287220 */ /* 0x040fe40000410000 */
[C---:B------:R-:W-:Y:S02]  /*142b0*/  FMUL.FTZ R41, R3.reuse, R41 ;  /* 0x0000002903297220 */ /* 0x040fe40000410000 */
[C---:B-----5:R-:W-:Y:S02]  /*142c0*/  FMUL.FTZ R6, R0.reuse, R110 ;  /* 0x0000006e00067220 */ /* 0x060fe40000410000 */
[C---:B------:R-:W-:Y:S02]  /*142d0*/  FMUL.FTZ R7, R0.reuse, R111 ;  /* 0x0000006f00077220 */ /* 0x040fe40000410000 */
[----:B------:R-:W2:Y:S01]  /*142e0*/  LDSM.16.MT88.4 R108, [R193] ;  /* 0x00000000c16c783b */ /* 0x000ea20000004200 */
[C---:B------:R-:W-:Y:S02]  /*142f0*/  FMUL.FTZ R10, R0.reuse, R114 ;  /* 0x00000072000a7220 */ /* 0x040fe40000410000 */
[C---:B------:R-:W-:Y:S02]  /*14300*/  FMUL.FTZ R11, R0.reuse, R115 ;  /* 0x00000073000b7220 */ /* 0x040fe40000410000 */
[C---:B----4-:R-:W-:Y:S03]  /*14310*/  HMMA.16816.F32.BF16 R4, R152.reuse, R12, R4 ;  /* 0x0000000c9804723c */ /* 0x050fe60000041804 */
[----:B------:R-:W3:Y:S02]  /*14320*/  LDSM.16.MT88.4 R112, [R150+0x2000] ;  /* 0x002000009670783b */ /* 0x000ee40000004200 */
[C---:B------:R-:W-:Y:S02]  /*14330*/  FMUL.FTZ R18, R0.reuse, R122 ;  /* 0x0000007a00127220 */ /* 0x040fe40000410000 */
[C---:B------:R-:W-:Y:S01]  /*14340*/  FMUL.FTZ R12, R3.reuse, R116 ;  /* 0x00000074030c7220 */ /* 0x040fe20000410000 */
[C---:B------:R-:W-:Y:S04]  /*14350*/  HMMA.16816.F32.BF16 R8, R152.reuse, R14, R8 ;  /* 0x0000000e9808723c */ /* 0x040fe80000041808 */
[----:B------:R-:W-:Y:S02]  /*14360*/  FMUL.FTZ R13, R3, R117 ;  /* 0x00000075030d7220 */ /* 0x000fe40000410000 */
[C---:B------:R-:W-:Y:S02]  /*14370*/  FMUL.FTZ R19, R0.reuse, R123 ;  /* 0x0000007b00137220 */ /* 0x040fe40000410000 */
[C---:B------:R-:W-:Y:S01]  /*14380*/  FMUL.FTZ R14, R0.reuse, R118 ;  /* 0x00000076000e7220 */ /* 0x040fe20000410000 */
[----:B------:R-:W-:Y:S03]  /*14390*/  LDSM.16.MT88.4 R120, [R194+0x800] ;  /* 0x00080000c278783b */ /* 0x000fe60000004200 */
[C---:B------:R-:W-:Y:S02]  /*143a0*/  FMUL.FTZ R15, R0.reuse, R119 ;  /* 0x00000077000f7220 */ /* 0x040fe40000410000 */
[--C-:B-1----:R-:W-:Y:S02]  /*143b0*/  FFMA.FTZ R2, R157, c[0x0][0x2d0], -R140.reuse ;  /* 0x0000b4009d027a23 */ /* 0x102fe4000001088c */
[C---:B------:R-:W-:Y:S01]  /*143c0*/  FMUL.FTZ R26, R0.reuse, R130 ;  /* 0x00000082001a7220 */ /* 0x040fe20000410000 */
[----:B------:R-:W1:Y:S01]  /*143d0*/  LDSM.16.MT88.4 R116, [R151+0x2000] ;  /* 0x002000009774783b */ /* 0x000e620000004200 */
[C---:B------:R-:W-:Y:S01]  /*143e0*/  FMUL.FTZ R27, R0.reuse, R131 ;  /* 0x00000083001b7220 */ /* 0x040fe20000410000 */
[C---:B------:R-:W-:Y:S01]  /*143f0*/  HMMA.16816.F32.BF16 R12, R152.reuse, R20, R12 ;  /* 0x00000014980c723c */ /* 0x040fe2000004180c */
[----:B------:R4:W5:Y:S02]  /*14400*/  MUFU.EX2 R185, R2 ;  /* 0x0000000200b97308 */ /* 0x0009640000000800 */
[C---:B------:R-:W-:Y:S02]  /*14410*/  FMUL.FTZ R34, R0.reuse, R138 ;  /* 0x0000008a00227220 */ /* 0x040fe40000410000 */
[C---:B------:R-:W-:Y:S01]  /*14420*/  FMUL.FTZ R35, R0.reuse, R139 ;  /* 0x0000008b00237220 */ /* 0x040fe20000410000 */
[----:B------:R-:W-:Y:S01]  /*14430*/  LDSM.16.MT88.4 R128, [R150+0x2800] ;  /* 0x002800009680783b */ /* 0x000fe20000004200 */
[C---:B------:R-:W-:Y:S01]  /*14440*/  FMUL.FTZ R20, R3.reuse, R124 ;  /* 0x0000007c03147220 */ /* 0x040fe20000410000 */
[C---:B------:R-:W-:Y:S04]  /*14450*/  HMMA.16816.F32.BF16 R16, R152.reuse, R22, R16 ;  /* 0x000000169810723c */ /* 0x040fe80000041810 */
[C---:B------:R-:W-:Y:S02]  /*14460*/  FMUL.FTZ R21, R3.reuse, R125 ;  /* 0x0000007d03157220 */ /* 0x040fe40000410000 */
[C---:B------:R-:W-:Y:S01]  /*14470*/  FMUL.FTZ R38, R0.reuse, R38 ;  /* 0x0000002600267220 */ /* 0x040fe20000410000 */
[----:B------:R-:W-:Y:S01]  /*14480*/  LDSM.16.MT88.4 R136, [R194+0x2800] ;  /* 0x00280000c288783b */ /* 0x000fe20000004200 */
[C---:B------:R-:W-:Y:S04]  /*14490*/  FMUL.FTZ R22, R0.reuse, R126 ;  /* 0x0000007e00167220 */ /* 0x040fe80000410000 */
[C---:B------:R-:W-:Y:S02]  /*144a0*/  FMUL.FTZ R23, R0.reuse, R127 ;  /* 0x0000007f00177220 */ /* 0x040fe40000410000 */
[C---:B------:R-:W-:Y:S01]  /*144b0*/  FMUL.FTZ R39, R0.reuse, R39 ;  /* 0x0000002700277220 */ /* 0x040fe20000410000 */
[----:B------:R-:W-:Y:S01]  /*144c0*/  LDSM.16.MT88.4 R124, [R193+0x800] ;  /* 0x00080000c17c783b */ /* 0x000fe20000004200 */
[----:B------:R-:W-:Y:S02]  /*144d0*/  FMUL.FTZ R42, R0, R42 ;  /* 0x0000002a002a7220 */ /* 0x000fe40000410000 */
[--C-:B----4-:R-:W-:Y:S01]  /*144e0*/  FFMA.FTZ R2, R158, c[0x0][0x2d0], -R140.reuse ;  /* 0x0000b4009e027a23 */ /* 0x110fe2000001088c */
[C---:B------:R-:W-:Y:S03]  /*144f0*/  HMMA.16816.F32.BF16 R20, R152.reuse, R28, R20 ;  /* 0x0000001c9814723c */ /* 0x040fe60000041814 */
[----:B------:R4:W-:Y:S01]  /*14500*/  MUFU.EX2 R184, R2 ;  /* 0x0000000200b87308 */ /* 0x0009e20000000800 */
[C---:B------:R-:W-:Y:S02]  /*14510*/  FMUL.FTZ R43, R0.reuse, R43 ;  /* 0x0000002b002b7220 */ /* 0x040fe40000410000 */
[C---:B------:R-:W-:Y:S02]  /*14520*/  FMUL.FTZ R44, R3.reuse, R44 ;  /* 0x0000002c032c7220 */ /* 0x040fe40000410000 */
[C---:B------:R-:W-:Y:S04]  /*14530*/  HMMA.16816.F32.BF16 R24, R152.reuse, R30, R24 ;  /* 0x0000001e9818723c */ /* 0x040fe80000041818 */
[C---:B------:R-:W-:Y:S02]  /*14540*/  FMUL.FTZ R28, R3.reuse, R132 ;  /* 0x00000084031c7220 */ /* 0x040fe40000410000 */
[C---:B------:R-:W-:Y:S02]  /*14550*/  FMUL.FTZ R29, R3.reuse, R133 ;  /* 0x00000085031d7220 */ /* 0x040fe40000410000 */
[C---:B------:R-:W-:Y:S04]  /*14560*/  FMUL.FTZ R30, R0.reuse, R134 ;  /* 0x00000086001e7220 */ /* 0x040fe80000410000 */
[C---:B------:R-:W-:Y:S02]  /*14570*/  FMUL.FTZ R31, R0.reuse, R135 ;  /* 0x00000087001f7220 */ /* 0x040fe40000410000 */
[----:B------:R-:W-:Y:S01]  /*14580*/  LDSM.16.MT88.4 R132, [R151+0x2800] ;  /* 0x002800009784783b */ /* 0x000fe20000004200 */
[----:B------:R-:W-:Y:S02]  /*14590*/  FMUL.FTZ R45, R3, R45 ;  /* 0x0000002d032d7220 */ /* 0x000fe40000410000 */
[C---:B------:R-:W-:Y:S02]  /*145a0*/  FMUL.FTZ R46, R0.reuse, R46 ;  /* 0x0000002e002e7220 */ /* 0x040fe40000410000 */
[C---:B--2---:R-:W-:Y:S03]  /*145b0*/  HMMA.16816.F32.BF16 R28, R152.reuse, R108, R28 ;  /* 0x0000006c981c723c */ /* 0x044fe6000004181c */
[--C-:B----4-:R-:W-:Y:S02]  /*145c0*/  FFMA.FTZ R2, R159, c[0x0][0x2d0], -R140.reuse ;  /* 0x0000b4009f027a23 */ /* 0x110fe4000001088c */
[----:B------:R-:W-:Y:S01]  /*145d0*/  LDSM.16.MT88.4 R156, [R150+0x3800] ;  /* 0x00380000969c783b */ /* 0x000fe20000004200 */
[C---:B------:R-:W-:Y:S01]  /*145e0*/  FMUL.FTZ R47, R0.reuse, R47 ;  /* 0x0000002f002f7220 */ /* 0x040fe20000410000 */
[----:B------:R2:W-:Y:S01]  /*145f0*/  MUFU.EX2 R183, R2 ;  /* 0x0000000200b77308 */ /* 0x0005e20000000800 */
[C---:B------:R-:W-:Y:S04]  /*14600*/  HMMA.16816.F32.BF16 R32, R152.reuse, R110, R32 ;  /* 0x0000006e9820723c */ /* 0x040fe80000041820 */
[C---:B------:R-:W-:Y:S01]  /*14610*/  FMUL.FTZ R48, R3.reuse, R48 ;  /* 0x0000003003307220 */ /* 0x040fe20000410000 */
[----:B------:R-:W4:Y:S01]  /*14620*/  LDSM.16.MT88.4 R108, [R194+0x2000] ;  /* 0x00200000c26c783b */ /* 0x000f220000004200 */
[C---:B------:R-:W-:Y:S02]  /*14630*/  FMUL.FTZ R49, R3.reuse, R49 ;  /* 0x0000003103317220 */ /* 0x040fe40000410000 */
[C---:B---3--:R-:W-:Y:S04]  /*14640*/  HMMA.16816.F32.BF16 R36, R152.reuse, R112, R36 ;  /* 0x000000709824723c */ /* 0x048fe80000041824 */
[C---:B------:R-:W-:Y:S02]  /*14650*/  FMUL.FTZ R50, R0.reuse, R50 ;  /* 0x0000003200327220 */ /* 0x040fe40000410000 */
[----:B------:R-:W-:Y:S02]  /*14660*/  FMUL.FTZ R51, R0, R51 ;  /* 0x0000003300337220 */ /* 0x000fe40000410000 */
[C---:B------:R-:W-:Y:S01]  /*14670*/  HMMA.16816.F32.BF16 R40, R152.reuse, R114, R40 ;  /* 0x000000729828723c */ /* 0x040fe20000041828 */
[----:B------:R-:W3:Y:S03]  /*14680*/  LDSM.16.MT88.4 R112, [R193+0x2000] ;  /* 0x00200000c170783b */ /* 0x000ee60000004200 */
[C---:B------:R-:W-:Y:S02]  /*14690*/  FMUL.FTZ R52, R3.reuse, R52 ;  /* 0x0000003403347220 */ /* 0x040fe40000410000 */
[C---:B------:R-:W-:Y:S02]  /*146a0*/  FMUL.FTZ R53, R3.reuse, R53 ;  /* 0x0000003503357220 */ /* 0x040fe40000410000 */
[C---:B-1----:R-:W-:Y:S04]  /*146b0*/  HMMA.16816.F32.BF16 R44, R152.reuse, R116, R44 ;  /* 0x00000074982c723c */ /* 0x042fe8000004182c */
[--C-:B--2---:R-:W-:Y:S02]  /*146c0*/  FFMA.FTZ R2, R160, c[0x0][0x2d0], -R141.reuse ;  /* 0x0000b400a0027a23 */ /* 0x104fe4000001088d */
[C---:B------:R-:W-:Y:S02]  /*146d0*/  FMUL.FTZ R54, R0.reuse, R54 ;  /* 0x0000003600367220 */ /* 0x040fe40000410000 */
[C---:B------:R-:W-:Y:S01]  /*146e0*/  HMMA.16816.F32.BF16 R48, R152.reuse, R118, R48 ;  /* 0x000000769830723c */ /* 0x040fe20000041830 */
[----:B------:R-:W1:Y:S01]  /*146f0*/  LDSM.16.MT88.4 R116, [R150+0x4000] ;  /* 0x004000009674783b */ /* 0x000e620000004200 */
[----:B------:R2:W-:Y:S02]  /*14700*/  MUFU.EX2 R182, R2 ;  /* 0x0000000200b67308 */ /* 0x0005e40000000800 */
[C---:B------:R-:W-:Y:S02]  /*14710*/  FMUL.FTZ R55, R0.reuse, R55 ;  /* 0x0000003700377220 */ /* 0x040fe40000410000 */
[C---:B------:R-:W-:Y:S02]  /*14720*/  FMUL.FTZ R56, R3.reuse, R56 ;  /* 0x0000003803387220 */ /* 0x040fe40000410000 */
[C---:B------:R-:W-:Y:S04]  /*14730*/  FMUL.FTZ R57, R3.reuse, R57 ;  /* 0x0000003903397220 */ /* 0x040fe80000410000 */
[C---:B------:R-:W-:Y:S01]  /*14740*/  FMUL.FTZ R58, R0.reuse, R58 ;  /* 0x0000003a003a7220 */ /* 0x040fe20000410000 */
[C---:B----4-:R-:W-:Y:S03]  /*14750*/  HMMA.16816.F32.BF16 R52, R152.reuse, R108, R52 ;  /* 0x0000006c9834723c */ /* 0x050fe60000041834 */
[C---:B------:R-:W-:Y:S02]  /*14760*/  FMUL.FTZ R59, R0.reuse, R59 ;  /* 0x0000003b003b7220 */ /* 0x040fe40000410000 */
[C---:B------:R-:W-:Y:S02]  /*14770*/  FMUL.FTZ R60, R3.reuse, R60 ;  /* 0x0000003c033c7220 */ /* 0x040fe40000410000 */
[----:B------:R-:W-:Y:S02]  /*14780*/  FMUL.FTZ R61, R3, R61 ;  /* 0x0000003d033d7220 */ /* 0x000fe40000410000 */
[C---:B------:R-:W-:Y:S01]  /*14790*/  FMUL.FTZ R62, R0.reuse, R62 ;  /* 0x0000003e003e7220 */ /* 0x040fe20000410000 */
[C---:B------:R-:W-:Y:S01]  /*147a0*/  HMMA.16816.F32.BF16 R56, R152.reuse, R110, R56 ;  /* 0x0000006e9838723c */ /* 0x040fe20000041838 */
[----:B------:R-:W4:Y:S02]  /*147b0*/  LDSM.16.MT88.4 R108, [R151+0x4000] ;  /* 0x00400000976c783b */ /* 0x000f240000004200 */
[C---:B------:R-:W-:Y:S02]  /*147c0*/  FMUL.FTZ R63, R0.reuse, R63 ;  /* 0x0000003f003f7220 */ /* 0x040fe40000410000 */
[--C-:B--2---:R-:W-:Y:S02]  /*147d0*/  FFMA.FTZ R2, R161, c[0x0][0x2d0], -R141.reuse ;  /* 0x0000b400a1027a23 */ /* 0x104fe4000001088d */
[C---:B------:R-:W-:Y:S02]  /*147e0*/  FMUL.FTZ R64, R3.reuse, R64 ;  /* 0x0000004003407220 */ /* 0x040fe40000410000 */
[C---:B------:R-:W-:Y:S01]  /*147f0*/  FMUL.FTZ R65, R3.reuse, R65 ;  /* 0x0000004103417220 */ /* 0x040fe20000410000 */
[C---:B---3--:R-:W-:Y:S01]  /*14800*/  HMMA.16816.F32.BF16 R60, R152.reuse, R112, R60 ;  /* 0x00000070983c723c */ /* 0x048fe2000004183c */
[----:B------:R2:W3:Y:S02]  /*14810*/  MUFU.EX2 R181, R2 ;  /* 0x0000000200b57308 */ /* 0x0004e40000000800 */
[C---:B------:R-:W-:Y:S02]  /*14820*/  FMUL.FTZ R66, R0.reuse, R66 ;  /* 0x0000004200427220 */ /* 0x040fe40000410000 */
[C---:B------:R-:W-:Y:S02]  /*14830*/  FMUL.FTZ R67, R0.reuse, R67 ;  /* 0x0000004300437220 */ /* 0x040fe40000410000 */
[C---:B------:R-:W-:Y:S02]  /*14840*/  FMUL.FTZ R68, R3.reuse, R68 ;  /* 0x0000004403447220 */ /* 0x040fe40000410000 */
[C---:B------:R-:W-:Y:S03]  /*14850*/  FMUL.FTZ R69, R3.reuse, R69 ;  /* 0x0000004503457220 */ /* 0x040fe60000410000 */
[C---:B------:R-:W-:Y:S01]  /*14860*/  HMMA.16816.F32.BF16 R64, R152.reuse, R114, R64 ;  /* 0x000000729840723c */ /* 0x040fe20000041840 */
[----:B------:R-:W3:Y:S02]  /*14870*/  LDSM.16.MT88.4 R112, [R194+0x4000] ;  /* 0x00400000c270783b */ /* 0x000ee40000004200 */
[C---:B------:R-:W-:Y:S02]  /*14880*/  FMUL.FTZ R70, R0.reuse, R70 ;  /* 0x0000004600467220 */ /* 0x040fe40000410000 */
[C---:B------:R-:W-:Y:S02]  /*14890*/  FMUL.FTZ R71, R0.reuse, R71 ;  /* 0x0000004700477220 */ /* 0x040fe40000410000 */
[C---:B------:R-:W-:Y:S02]  /*148a0*/  FMUL.FTZ R72, R3.reuse, R72 ;  /* 0x0000004803487220 */ /* 0x040fe40000410000 */
[C---:B------:R-:W-:Y:S03]  /*148b0*/  FMUL.FTZ R73, R3.reuse, R73 ;  /* 0x0000004903497220 */ /* 0x040fe60000410000 */
[C---:B-1----:R-:W-:Y:S03]  /*148c0*/  HMMA.16816.F32.BF16 R68, R152.reuse, R116, R68 ;  /* 0x000000749844723c */ /* 0x042fe60000041844 */
[C---:B------:R-:W-:Y:S02]  /*148d0*/  FMUL.FTZ R74, R0.reuse, R74 ;  /* 0x0000004a004a7220 */ /* 0x040fe40000410000 */
[----:B------:R-:W-:Y:S02]  /*148e0*/  FMUL.FTZ R75, R0, R75 ;  /* 0x0000004b004b7220 */ /* 0x000fe40000410000 */
[--C-:B--2---:R-:W-:Y:S02]  /*148f0*/  FFMA.FTZ R2, R162, c[0x0][0x2d0], -R141.reuse ;  /* 0x0000b400a2027a23 */ /* 0x104fe4000001088d */
[C---:B------:R-:W-:Y:S02]  /*14900*/  FMUL.FTZ R76, R3.reuse, R76 ;  /* 0x0000004c034c7220 */ /* 0x040fe40000410000 */
[----:B------:R1:W-:Y:S01]  /*14910*/  MUFU.EX2 R180, R2 ;  /* 0x0000000200b47308 */ /* 0x0003e20000000800 */
[C---:B------:R-:W-:Y:S01]  /*14920*/  HMMA.16816.F32.BF16 R72, R152.reuse, R118, R72 ;  /* 0x000000769848723c */ /* 0x040fe20000041848 */
[----:B------:R-:W-:Y:S02]  /*14930*/  LDSM.16.MT88.4 R116, [R151+0x800] ;  /* 0x000800009774783b */ /* 0x000fe40000004200 */
        /* <DEDUP_REMOVED lines=9> */
[--C-:B-1----:R-:W-:Y:S02]  /*149d0*/  FFMA.FTZ R2, R163, c[0x0][0x2d0], -R141.reuse ;  /* 0x0000b400a3027a23 */ /* 0x102fe4000001088d */
[----:B------:R-:W-:Y:S01]  /*149e0*/  LDSM.16.MT88.4 R160, [R151+0x3800] ;  /* 0x0038000097a0783b */ /* 0x000fe20000004200 */
[C---:B------:R-:W-:Y:S01]  /*149f0*/  HMMA.16816.F32.BF16 R80, R152.reuse, R110, R80 ;  /* 0x0000006e9850723c */ /* 0x040fe20000041850 */
[----:B------:R1:W2:Y:S02]  /*14a00*/  MUFU.EX2 R179, R2 ;  /* 0x0000000200b37308 */ /* 0x0002a40000000800 */
[C---:B------:R-:W-:Y:S02]  /*14a10*/  FMUL.FTZ R85, R3.reuse, R85 ;  /* 0x0000005503557220 */ /* 0x040fe40000410000 */
[C---:B------:R-:W-:Y:S02]  /*14a20*/  FMUL.FTZ R86, R0.reuse, R86 ;  /* 0x0000005600567220 */ /* 0x040fe40000410000 */
[----:B------:R-:W4:Y:S01]  /*14a30*/  LDSM.16.MT88.4 R108, [R193+0x4000] ;  /* 0x00400000c16c783b */ /* 0x000f220000004200 */
[C---:B------:R-:W-:Y:S04]  /*14a40*/  FMUL.FTZ R87, R0.reuse, R87 ;  /* 0x0000005700577220 */ /* 0x040fe80000410000 */
[C---:B------:R-:W-:Y:S02]  /*14a50*/  FMUL.FTZ R88, R3.reuse, R88 ;  /* 0x0000005803587220 */ /* 0x040fe40000410000 */
[C---:B------:R-:W-:Y:S01]  /*14a60*/  FMUL.FTZ R89, R3.reuse, R89 ;  /* 0x0000005903597220 */ /* 0x040fe20000410000 */
        /* <DEDUP_REMOVED lines=10> */
[----:B------:R-:W-:Y:S03]  /*14b10*/  FMUL.FTZ R97, R3, R97 ;  /* 0x0000006103617220 */ /* 0x000fe60000410000 */
[C---:B------:R-:W-:Y:S02]  /*14b20*/  FMUL.FTZ R98, R0.reuse, R98 ;  /* 0x0000006200627220 */ /* 0x040fe40000410000 */
[----:B------:R-:W-:Y:S02]  /*14b30*/  FMUL.FTZ R99, R0, R99 ;  /* 0x0000006300637220 */ /* 0x000fe40000410000 */
[----:B-1----:R-:W-:Y:S02]  /*14b40*/  FFMA.FTZ R2, R164, c[0x0][0x2d0], -R140 ;  /* 0x0000b400a4027a23 */ /* 0x002fe4000001088c */
[--C-:B------:R-:W-:Y:S01]  /*14b50*/  FFMA.FTZ R104, R165, c[0x0][0x2d0], -R141.reuse ;  /* 0x0000b400a5687a23 */ /* 0x100fe2000001088d */
[C---:B----4-:R-:W-:Y:S01]  /*14b60*/  HMMA.16816.F32.BF16 R92, R152.reuse, R108, R92 ;  /* 0x0000006c985c723c */ /* 0x050fe2000004185c */
[----:B------:R1:W-:Y:S02]  /*14b70*/  MUFU.EX2 R177, R2 ;  /* 0x0000000200b17308 */ /* 0x0003e40000000800 */
[----:B------:R-:W-:Y:S04]  /*14b80*/  FFMA.FTZ R0, R0, R237, R218 ;  /* 0x000000ed00007223 */ /* 0x000fe800000100da */
[----:B-----5:R-:W-:Y:S01]  /*14b90*/  F2FP.BF16.PACK_AB R108, R185, R186 ;  /* 0x000000bab96c723e */ /* 0x020fe200000010ff */
[----:B------:R-:W-:Y:S03]  /*14ba0*/  HMMA.16816.F32.BF16 R96, R152, R110, R96 ;  /* 0x0000006e9860723c */ /* 0x000fe60000041860 */
[----:B------:R-:W4:Y:S01]  /*14bb0*/  MUFU.EX2 R173, R104 ;  /* 0x0000006800ad7308 */ /* 0x000f220000000800 */
[----:B------:R-:W-:Y:S01]  /*14bc0*/  F2FP.BF16.PACK_AB R109, R181, R182 ;  /* 0x000000b6b56d723e */ /* 0x000fe200000010ff */
[----:B------:R-:W-:Y:S02]  /*14bd0*/  FADD.FTZ R0, R220, R0 ;  /* 0x00000000dc007221 */ /* 0x000fe40000010000 */
[----:B------:R-:W-:Y:S02]  /*14be0*/  F2FP.BF16.PACK_AB R110, R183, R184 ;  /* 0x000000b8b76e723e */ /* 0x000fe400000010ff */
[----:B--2---:R-:W-:Y:S03]  /*14bf0*/  F2FP.BF16.PACK_AB R111, R179, R180 ;  /* 0x000000b4b36f723e */ /* 0x004fe600000010ff */
[----:B------:R-:W-:Y:S04]  /*14c00*/  FADD.FTZ R0, R219, R0 ;  /* 0x00000000db007221 */ /* 0x000fe80000010000 */
[C---:B---3--:R-:W-:Y:S05]  /*14c10*/  HMMA.16816.F32.BF16 R4, R108.reuse, R112, R4 ;  /* 0x000000706c04723c */ /* 0x048fea0000041804 */
[----:B-1----:R-:W-:Y:S02]  /*14c20*/  FFMA.FTZ R2, R168, c[0x0][0x2d0], -R140 ;  /* 0x0000b400a8027a23 */ /* 0x002fe4000001088c */
[----:B------:R-:W-:Y:S01]  /*14c30*/  FADD.FTZ R0, R217, R0 ;  /* 0x00000000d9007221 */ /* 0x000fe20000010000 */
[C---:B------:R-:W-:Y:S01]  /*14c40*/  HMMA.16816.F32.BF16 R8, R108.reuse, R114, R8 ;  /* 0x000000726c08723c */ /* 0x040fe20000041808 */
[----:B------:R-:W1:Y:S01]  /*14c50*/  LDSM.16.MT88.4 R112, [R193+0x2800] ;  /* 0x00280000c170783b */ /* 0x000e620000004200 */
[----:B------:R2:W-:Y:S02]  /*14c60*/  MUFU.EX2 R176, R2 ;  /* 0x0000000200b07308 */ /* 0x0005e40000000800 */
[----:B------:R-:W-:Y:S04]  /*14c70*/  FADD.FTZ R0, R182, R0 ;  /* 0x00000000b6007221 */ /* 0x000fe80000010000 */
[C---:B------:R-:W-:Y:S04]  /*14c80*/  HMMA.16816.F32.BF16 R12, R108.reuse, R116, R12 ;  /* 0x000000746c0c723c */ /* 0x040fe8000004180c */
[----:B------:R-:W-:Y:S04]  /*14c90*/  FADD.FTZ R0, R181, R0 ;  /* 0x00000000b5007221 */ /* 0x000fe80000010000 */
[C---:B------:R-:W-:Y:S01]  /*14ca0*/  HMMA.16816.F32.BF16 R16, R108.reuse, R118, R16 ;  /* 0x000000766c10723c */ /* 0x040fe20000041810 */
[----:B------:R-:W3:Y:S03]  /*14cb0*/  LDSM.16.MT88.4 R116, [R150+0x4800] ;  /* 0x004800009674783b */ /* 0x000ee60000004200 */
[----:B------:R-:W-:Y:S04]  /*14cc0*/  FADD.FTZ R0, R180, R0 ;  /* 0x00000000b4007221 */ /* 0x000fe80000010000 */
[C---:B------:R-:W-:Y:S04]  /*14cd0*/  HMMA.16816.F32.BF16 R20, R108.reuse, R120, R20 ;  /* 0x000000786c14723c */ /* 0x040fe80000041814 */
[----:B--2---:R-:W-:Y:S02]  /*14ce0*/  FFMA.FTZ R2, R169, c[0x0][0x2d0], -R140 ;  /* 0x0000b400a9027a23 */ /* 0x004fe4000001088c */
[----:B------:R-:W-:Y:S02]  /*14cf0*/  FADD.FTZ R0, R179, R0 ;  /* 0x00000000b3007221 */ /* 0x000fe40000010000 */
[C---:B------:R-:W-:Y:S01]  /*14d00*/  HMMA.16816.F32.BF16 R24, R108.reuse, R122, R24 ;  /* 0x0000007a6c18723c */ /* 0x040fe20000041818 */
[----:B------:R-:W2:Y:S01]  /*14d10*/  LDSM.16.MT88.4 R120, [R151+0x4800] ;  /* 0x004800009778783b */ /* 0x000ea20000004200 */
[----:B------:R5:W-:Y:S02]  /*14d20*/  MUFU.EX2 R175, R2 ;  /* 0x0000000200af7308 */ /* 0x000be40000000800 */
[----:B----4-:R-:W-:Y:S04]  /*14d30*/  FADD.FTZ R0, R173, R0 ;  /* 0x00000000ad007221 */ /* 0x010fe80000010000 */
[C---:B------:R-:W-:Y:S08]  /*14d40*/  HMMA.16816.F32.BF16 R28, R108.reuse, R124, R28 ;  /* 0x0000007c6c1c723c */ /* 0x040ff0000004181c */
[C---:B------:R-:W-:Y:S01]  /*14d50*/  HMMA.16816.F32.BF16 R32, R108.reuse, R126, R32 ;  /* 0x0000007e6c20723c */ /* 0x040fe20000041820 */
[----:B------:R-:W4:Y:S07]  /*14d60*/  LDSM.16.MT88.4 R124, [R194+0x4800] ;  /* 0x00480000c27c783b */ /* 0x000f2e0000004200 */
[C---:B------:R-:W-:Y:S04]  /*14d70*/  HMMA.16816.F32.BF16 R36, R108.reuse, R128, R36 ;  /* 0x000000806c24723c */ /* 0x040fe80000041824 */
[----:B-----5:R-:W-:Y:S04]  /*14d80*/  FFMA.FTZ R2, R170, c[0x0][0x2d0], -R140 ;  /* 0x0000b400aa027a23 */ /* 0x020fe8000001088c */
[C---:B------:R-:W-:Y:S01]  /*14d90*/  HMMA.16816.F32.BF16 R40, R108.reuse, R130, R40 ;  /* 0x000000826c28723c */ /* 0x040fe20000041828 */
[----:B------:R-:W-:Y:S01]  /*14da0*/  LDSM.16.MT88.4 R128, [R194+0x1000] ;  /* 0x00100000c280783b */ /* 0x000fe20000004200 */
[----:B------:R5:W-:Y:S06]  /*14db0*/  MUFU.EX2 R174, R2 ;  /* 0x0000000200ae7308 */ /* 0x000bec0000000800 */
[C---:B------:R-:W-:Y:S08]  /*14dc0*/  HMMA.16816.F32.BF16 R44, R108.reuse, R132, R44 ;  /* 0x000000846c2c723c */ /* 0x040ff0000004182c */
[C---:B------:R-:W-:Y:S01]  /*14dd0*/  HMMA.16816.F32.BF16 R48, R108.reuse, R134, R48 ;  /* 0x000000866c30723c */ /* 0x040fe20000041830 */
[----:B------:R-:W-:Y:S07]  /*14de0*/  LDSM.16.MT88.4 R132, [R150+0x3000] ;  /* 0x003000009684783b */ /* 0x000fee0000004200 */
[C---:B------:R-:W-:Y:S04]  /*14df0*/  HMMA.16816.F32.BF16 R52, R108.reuse, R136, R52 ;  /* 0x000000886c34723c */ /* 0x040fe80000041834 */
[--C-:B-----5:R-:W-:Y:S04]  /*14e00*/  FFMA.FTZ R2, R166, c[0x0][0x2d0], -R141.reuse ;  /* 0x0000b400a6027a23 */ /* 0x120fe8000001088d */
[C---:B------:R-:W-:Y:S01]  /*14e10*/  HMMA.16816.F32.BF16 R56, R108.reuse, R138, R56 ;  /* 0x0000008a6c38723c */ /* 0x040fe20000041838 */
[----:B------:R5:W2:Y:S01]  /*14e20*/  MUFU.EX2 R172, R2 ;  /* 0x0000000200ac7308 */ /* 0x000aa20000000800 */
[----:B------:R-:W-:Y:S06]  /*14e30*/  LDSM.16.MT88.4 R136, [R151+0x3000] ;  /* 0x003000009788783b */ /* 0x000fec0000004200 */
[C---:B-1----:R-:W-:Y:S08]  /*14e40*/  HMMA.16816.F32.BF16 R60, R108.reuse, R112, R60 ;  /* 0x000000706c3c723c */ /* 0x042ff0000004183c */
[C---:B------:R-:W-:Y:S01]  /*14e50*/  HMMA.16816.F32.BF16 R64, R108.reuse, R114, R64 ;  /* 0x000000726c40723c */ /* 0x040fe20000041840 */
[----:B------:R-:W1:Y:S07]  /*14e60*/  LDSM.16.MT88.4 R112, [R193+0x4800] ;  /* 0x00480000c170783b */ /* 0x000e6e0000004200 */
[C---:B---3--:R-:W-:Y:S04]  /*14e70*/  HMMA.16816.F32.BF16 R68, R108.reuse, R116, R68 ;  /* 0x000000746c44723c */ /* 0x048fe80000041844 */
[--C-:B-----5:R-:W-:Y:S02]  /*14e80*/  FFMA.FTZ R2, R167, c[0x0][0x2d0], -R141.reuse ;  /* 0x0000b400a7027a23 */ /* 0x120fe4000001088d */
[----:B--2---:R-:W-:Y:S02]  /*14e90*/  FADD.FTZ R0, R172, R0 ;  /* 0x00000000ac007221 */ /* 0x004fe40000010000 */
[C---:B------:R-:W-:Y:S01]  /*14ea0*/  HMMA.16816.F32.BF16 R72, R108.reuse, R118, R72 ;  /* 0x000000766c48723c */ /* 0x040fe20000041848 */
[----:B------:R2:W3:Y:S01]  /*14eb0*/  MUFU.EX2 R171, R2 ;  /* 0x0000000200ab7308 */ /* 0x0004e20000000800 */
[----:B------:R-:W5:Y:S06]  /*14ec0*/  LDSM.16.MT88.4 R116, [R150+0x1000] ;  /* 0x001000009674783b */ /* 0x000f6c0000004200 */
[C---:B------:R-:W-:Y:S08]  /*14ed0*/  HMMA.16816.F32.BF16 R76, R108.reuse, R120, R76 ;  /* 0x000000786c4c723c */ /* 0x040ff0000004184c */
[C---:B------:R-:W-:Y:S01]  /*14ee0*/  HMMA.16816.F32.BF16 R80, R108.reuse, R122, R80 ;  /* 0x0000007a6c50723c */ /* 0x040fe20000041850 */
[----:B------:R-:W5:Y:S07]  /*14ef0*/  LDSM.16.MT88.4 R120, [R151+0x1000] ;  /* 0x001000009778783b */ /* 0x000f6e0000004200 */
[C---:B----4-:R-:W-:Y:S04]  /*14f00*/  HMMA.16816.F32.BF16 R84, R108.reuse, R124, R84 ;  /* 0x0000007c6c54723c */ /* 0x050fe80000041854 */
[--C-:B--2---:R-:W-:Y:S02]  /*14f10*/  FFMA.FTZ R2, R178, c[0x0][0x2d0], -R141.reuse ;  /* 0x0000b400b2027a23 */ /* 0x104fe4000001088d */
[----:B---3--:R-:W-:Y:S02]  /*14f20*/  FADD.FTZ R0, R171, R0 ;  /* 0x00000000ab007221 */ /* 0x008fe40000010000 */
[C---:B------:R-:W-:Y:S01]  /*14f30*/  HMMA.16816.F32.BF16 R88, R108.reuse, R126, R88 ;  /* 0x0000007e6c58723c */ /* 0x040fe20000041858 */
[----:B------:R2:W3:Y:S01]  /*14f40*/  MUFU.EX2 R170, R2 ;  /* 0x0000000200aa7308 */ /* 0x0004e20000000800 */
[----:B------:R-:W4:Y:S06]  /*14f50*/  LDSM.16.MT88.4 R124, [R193+0x1000] ;  /* 0x00100000c17c783b */ /* 0x000f2c0000004200 */
[C---:B-1----:R-:W-:Y:S08]  /*14f60*/  HMMA.16816.F32.BF16 R92, R108.reuse, R112, R92 ;  /* 0x000000706c5c723c */ /* 0x042ff0000004185c */
[----:B------:R-:W-:Y:S01]  /*14f70*/  HMMA.16816.F32.BF16 R96, R108, R114, R96 ;  /* 0x000000726c60723c */ /* 0x000fe20000041860 */
[----:B------:R-:W1:Y:S06]  /*14f80*/  LDSM.16.MT88.4 R112, [R194+0x3000] ;  /* 0x00300000c270783b */ /* 0x000e6c0000004200 */
[----:B------:R-:W-:Y:S02]  /*14f90*/  F2FP.BF16.PACK_AB R108, R176, R177 ;  /* 0x000000b1b06c723e */ /* 0x000fe400000010ff */
[----:B------:R-:W-:Y:S03]  /*14fa0*/  F2FP.BF16.PACK_AB R110, R174, R175 ;  /* 0x000000afae6e723e */ /* 0x000fe600000010ff */
[----:B------:R-:W-:Y:S01]  /*14fb0*/  F2FP.BF16.PACK_AB R109, R172, R173 ;  /* 0x000000adac6d723e */ /* 0x000fe200000010ff */
[----:B--2---:R-:W-:Y:S01]  /*14fc0*/  FFMA.FTZ R2, R190, c[0x0][0x2d0], -R140 ;  /* 0x0000b400be027a23 */ /* 0x004fe2000001088c */
[C---:B---3--:R-:W-:Y:S01]  /*14fd0*/  F2FP.BF16.PACK_AB R111, R170.reuse, R171 ;  /* 0x000000abaa6f723e */ /* 0x048fe200000010ff */
[----:B------:R-:W-:Y:S02]  /*14fe0*/  FADD.FTZ R0, R170, R0 ;  /* 0x00000000aa007221 */ /* 0x000fe40000010000 */
[----:B------:R2:W-:Y:S04]  /*14ff0*/  MUFU.EX2 R169, R2 ;  /* 0x0000000200a97308 */ /* 0x0005e80000000800 */
[C---:B-----5:R-:W-:Y:S08]  /*15000*/  HMMA.16816.F32.BF16 R4, R108.reuse, R116, R4 ;  /* 0x000000746c04723c */ /* 0x060ff00000041804 */
[C---:B------:R-:W-:Y:S01]  /*15010*/  HMMA.16816.F32.BF16 R8, R108.reuse, R118, R8 ;  /* 0x000000766c08723c */ /* 0x040fe20000041808 */
[----:B------:R-:W3:Y:S07]  /*15020*/  LDSM.16.MT88.4 R116, [R193+0x3000] ;  /* 0x00300000c174783b */ /* 0x000eee0000004200 */
[C---:B------:R-:W-:Y:S04]  /*15030*/  HMMA.16816.F32.BF16 R12, R108.reuse, R120, R12 ;  /* 0x000000786c0c723c */ /* 0x040fe8000004180c */
[--C-:B--2---:R-:W-:Y:S04]  /*15040*/  FFMA.FTZ R2, R187, c[0x0][0x2d0], -R140.reuse ;  /* 0x0000b400bb027a23 */ /* 0x104fe8000001088c */
[C---:B------:R-:W-:Y:S01]  /*15050*/  HMMA.16816.F32.BF16 R16, R108.reuse, R122, R16 ;  /* 0x0000007a6c10723c */ /* 0x040fe20000041810 */
[----:B------:R-:W2:Y:S01]  /*15060*/  LDSM.16.MT88.4 R120, [R150+0x5000] ;  /* 0x005000009678783b */ /* 0x000ea20000004200 */
[----:B------:R-:W5:Y:S06]  /*15070*/  MUFU.EX2 R168, R2 ;  /* 0x0000000200a87308 */ /* 0x000f6c0000000800 */
[C---:B------:R-:W-:Y:S08]  /*15080*/  HMMA.16816.F32.BF16 R20, R108.reuse, R128, R20 ;  /* 0x000000806c14723c */ /* 0x040ff00000041814 */
[C---:B------:R-:W-:Y:S01]  /*15090*/  HMMA.16816.F32.BF16 R24, R108.reuse, R130, R24 ;  /* 0x000000826c18723c */ /* 0x040fe20000041818 */
[----:B------:R-:W-:Y:S07]  /*150a0*/  LDSM.16.MT88.4 R128, [R194+0x1800] ;  /* 0x00180000c280783b */ /* 0x000fee0000004200 */
[C---:B----4-:R-:W-:Y:S04]  /*150b0*/  HMMA.16816.F32.BF16 R28, R108.reuse, R124, R28 ;  /* 0x0000007c6c1c723c */ /* 0x050fe8000004181c */
[----:B-----5:R-:W-:Y:S01]  /*150c0*/  F2FP.BF16.PACK_AB R152, R168, R169 ;  /* 0x000000a9a898723e */ /* 0x020fe200000010ff */
[--C-:B------:R-:W-:Y:S02]  /*150d0*/  FFMA.FTZ R2, R191, c[0x0][0x2d0], -R140.reuse ;  /* 0x0000b400bf027a23 */ /* 0x100fe4000001088c */
[----:B------:R-:W-:Y:S01]  /*150e0*/  FFMA.FTZ R140, R214, c[0x0][0x2d0], -R140 ;  /* 0x0000b400d68c7a23 */ /* 0x000fe2000001088c */
[C---:B------:R-:W-:Y:S01]  /*150f0*/  HMMA.16816.F32.BF16 R32, R108.reuse, R126, R32 ;  /* 0x0000007e6c20723c */ /* 0x040fe20000041820 */
[----:B------:R-:W4:Y:S01]  /*15100*/  LDSM.16.MT88.4 R124, [R151+0x5000] ;  /* 0x00500000977c783b */ /* 0x000f220000004200 */
[----:B------:R5:W-:Y:S06]  /*15110*/  MUFU.EX2 R167, R2 ;  /* 0x0000000200a77308 */ /* 0x000bec0000000800 */
[C---:B------:R-:W-:Y:S04]  /*15120*/  HMMA.16816.F32.BF16 R36, R108.reuse, R132, R36 ;  /* 0x000000846c24723c */ /* 0x040fe80000041824 */
[----:B------:R-:W1:Y:S04]  /*15130*/  MUFU.EX2 R166, R140 ;  /* 0x0000008c00a67308 */ /* 0x000e680000000800 */
[C---:B------:R-:W-:Y:S08]  /*15140*/  HMMA.16816.F32.BF16 R40, R108.reuse, R134, R40 ;  /* 0x000000866c28723c */ /* 0x040ff00000041828 */
[C---:B------:R-:W-:Y:S04]  /*15150*/  HMMA.16816.F32.BF16 R44, R108.reuse, R136, R44 ;  /* 0x000000886c2c723c */ /* 0x040fe8000004182c */
[--C-:B-----5:R-:W-:Y:S04]  /*15160*/  FFMA.FTZ R2, R189, c[0x0][0x2d0], -R141.reuse ;  /* 0x0000b400bd027a23 */ /* 0x120fe8000001088d */
[C---:B------:R-:W-:Y:S01]  /*15170*/  HMMA.16816.F32.BF16 R48, R108.reuse, R138, R48 ;  /* 0x0000008a6c30723c */ /* 0x040fe20000041830 */
[----:B------:R-:W-:Y:S01]  /*15180*/  LDSM.16.MT88.4 R136, [R193+0x1800] ;  /* 0x00180000c188783b */ /* 0x000fe20000004200 */
[----:B------:R5:W-:Y:S02]  /*15190*/  MUFU.EX2 R165, R2 ;  /* 0x0000000200a57308 */ /* 0x000be40000000800 */
[----:B-1----:R-:W-:Y:S04]  /*151a0*/  F2FP.BF16.PACK_AB R154, R166, R167 ;  /* 0x000000a7a69a723e */ /* 0x002fe800000010ff */
[C---:B------:R-:W-:Y:S08]  /*151b0*/  HMMA.16816.F32.BF16 R52, R108.reuse, R112, R52 ;  /* 0x000000706c34723c */ /* 0x040ff00000041834 */
[C---:B------:R-:W-:Y:S01]  /*151c0*/  HMMA.16816.F32.BF16 R56, R108.reuse, R114, R56 ;  /* 0x000000726c38723c */ /* 0x040fe20000041838 */
[----:B------:R-:W1:Y:S07]  /*151d0*/  LDSM.16.MT88.4 R112, [R194+0x5000] ;  /* 0x00500000c270783b */ /* 0x000e6e0000004200 */
[C---:B---3--:R-:W-:Y:S04]  /*151e0*/  HMMA.16816.F32.BF16 R60, R108.reuse, R116, R60 ;  /* 0x000000746c3c723c */ /* 0x048fe8000004183c */
[--C-:B-----5:R-:W-:Y:S04]  /*151f0*/  FFMA.FTZ R2, R215, c[0x0][0x2d0], -R141.reuse ;  /* 0x0000b400d7027a23 */ /* 0x120fe8000001088d */
[C---:B------:R-:W-:Y:S01]  /*15200*/  HMMA.16816.F32.BF16 R64, R108.reuse, R118, R64 ;  /* 0x000000766c40723c */ /* 0x040fe20000041840 */
[----:B------:R-:W3:Y:S01]  /*15210*/  LDSM.16.MT88.4 R116, [R193+0x5000] ;  /* 0x00500000c174783b */ /* 0x000ee20000004200 */
[----:B------:R-:W5:Y:S06]  /*15220*/  MUFU.EX2 R164, R2 ;  /* 0x0000000200a47308 */ /* 0x000f6c0000000800 */
[C---:B--2---:R-:W-:Y:S08]  /*15230*/  HMMA.16816.F32.BF16 R68, R108.reuse, R120, R68 ;  /* 0x000000786c44723c */ /* 0x044ff00000041844 */
[C---:B------:R-:W-:Y:S01]  /*15240*/  HMMA.16816.F32.BF16 R72, R108.reuse, R122, R72 ;  /* 0x0000007a6c48723c */ /* 0x040fe20000041848 */
[----:B------:R-:W2:Y:S07]  /*15250*/  LDSM.16.MT88.4 R120, [R150+0x1800] ;  /* 0x001800009678783b */ /* 0x000eae0000004200 */
[C---:B----4-:R-:W-:Y:S04]  /*15260*/  HMMA.16816.F32.BF16 R76, R108.reuse, R124, R76 ;  /* 0x0000007c6c4c723c */ /* 0x050fe8000004184c */
[----:B-----5:R-:W-:Y:S01]  /*15270*/  F2FP.BF16.PACK_AB R153, R164, R165 ;  /* 0x000000a5a499723e */ /* 0x020fe200000010ff */
[--C-:B------:R-:W-:Y:S02]  /*15280*/  FFMA.FTZ R2, R216, c[0x0][0x2d0], -R141.reuse ;  /* 0x0000b400d8027a23 */ /* 0x100fe4000001088d */
[----:B------:R-:W-:Y:S01]  /*15290*/  FFMA.FTZ R141, R105, c[0x0][0x2d0], -R141 ;  /* 0x0000b400698d7a23 */ /* 0x000fe2000001088d */
[C---:B------:R-:W-:Y:S01]  /*152a0*/  HMMA.16816.F32.BF16 R80, R108.reuse, R126, R80 ;  /* 0x0000007e6c50723c */ /* 0x040fe20000041850 */
[----:B------:R-:W4:Y:S01]  /*152b0*/  LDSM.16.MT88.4 R124, [R151+0x1800] ;  /* 0x00180000977c783b */ /* 0x000f220000004200 */
[----:B------:R5:W-:Y:S06]  /*152c0*/  MUFU.EX2 R140, R2 ;  /* 0x00000002008c7308 */ /* 0x000bec0000000800 */
[C---:B-1----:R-:W-:Y:S04]  /*152d0*/  HMMA.16816.F32.BF16 R84, R108.reuse, R112, R84 ;  /* 0x000000706c54723c */ /* 0x042fe80000041854 */
[----:B------:R-:W1:Y:S04]  /*152e0*/  MUFU.EX2 R104, R141 ;  /* 0x0000008d00687308 */ /* 0x000e680000000800 */
[C---:B------:R-:W-:Y:S08]  /*152f0*/  HMMA.16816.F32.BF16 R88, R108.reuse, R114, R88 ;  /* 0x000000726c58723c */ /* 0x040ff00000041858 */
[C---:B---3--:R-:W-:Y:S04]  /*15300*/  HMMA.16816.F32.BF16 R92, R108.reuse, R116, R92 ;  /* 0x000000746c5c723c */ /* 0x048fe8000004185c */
[----:B-----5:R-:W-:Y:S02]  /*15310*/  FFMA.FTZ R2, R3, R236, R223 ;  /* 0x000000ec03027223 */ /* 0x020fe400000100df */
[----:B------:R-:W-:Y:S02]  /*15320*/  FADD.FTZ R3, R165, R0 ;  /* 0x00000000a5037221 */ /* 0x000fe40000010000 */
[----:B------:R-:W-:Y:S04]  /*15330*/  HMMA.16816.F32.BF16 R96, R108, R118, R96 ;  /* 0x000000766c60723c */ /* 0x000fe80000041860 */
[----:B-1----:R-:W-:Y:S01]  /*15340*/  F2FP.BF16.PACK_AB R155, R104, R140 ;  /* 0x0000008c689b723e */ /* 0x002fe200000010ff */
[----:B------:R-:W-:Y:S02]  /*15350*/  FADD.FTZ R2, R224, R2 ;  /* 0x00000002e0027221 */ /* 0x000fe40000010000 */
[----:B------:R-:W-:Y:S02]  /*15360*/  FADD.FTZ R3, R164, R3 ;  /* 0x00000003a4037221 */ /* 0x000fe40000010000 */
[----:B------:R-:W-:Y:S02]  /*15370*/  FADD.FTZ R2, R222, R2 ;  /* 0x00000002de027221 */ /* 0x000fe40000010000 */
[C---:B--2---:R-:W-:Y:S01]  /*15380*/  HMMA.16816.F32.BF16 R108, R152.reuse, R120, R4 ;  /* 0x00000078986c723c */ /* 0x044fe20000041804 */
[----:B------:R-:W1:Y:S04]  /*15390*/  LDSM.16.MT88.4 R4, [R194+0x3800] ;  /* 0x00380000c204783b */ /* 0x000e680000004200 */
[----:B------:R-:W-:Y:S03]  /*153a0*/  FADD.FTZ R2, R221, R2 ;  /* 0x00000002dd027221 */ /* 0x000fe60000010000 */
[C---:B------:R-:W-:Y:S01]  /*153b0*/  HMMA.16816.F32.BF16 R112, R152.reuse, R122, R8 ;  /* 0x0000007a9870723c */ /* 0x040fe20000041808 */
[----:B------:R-:W2:Y:S03]  /*153c0*/  LDSM.16.MT88.4 R8, [R193+0x3800] ;  /* 0x00380000c108783b */ /* 0x000ea60000004200 */
[----:B------:R-:W-:Y:S04]  /*153d0*/  FADD.FTZ R2, R186, R2 ;  /* 0x00000002ba027221 */ /* 0x000fe80000010000 */
[C---:B----4-:R-:W-:Y:S01]  /*153e0*/  HMMA.16816.F32.BF16 R116, R152.reuse, R124, R12 ;  /* 0x0000007c9874723c */ /* 0x050fe2000004180c */
[----:B------:R-:W3:Y:S03]  /*153f0*/  LDSM.16.MT88.4 R12, [R150+0x5800] ;  /* 0x00580000960c783b */ /* 0x000ee60000004200 */
[----:B------:R-:W-:Y:S04]  /*15400*/  FADD.FTZ R2, R185, R2 ;  /* 0x00000002b9027221 */ /* 0x000fe80000010000 */
[C---:B------:R-:W-:Y:S01]  /*15410*/  HMMA.16816.F32.BF16 R120, R152.reuse, R126, R16 ;  /* 0x0000007e9878723c */ /* 0x040fe20000041810 */
[----:B------:R-:W4:Y:S03]  /*15420*/  LDSM.16.MT88.4 R16, [R151+0x5800] ;  /* 0x005800009710783b */ /* 0x000f260000004200 */
[----:B------:R-:W-:Y:S04]  /*15430*/  FADD.FTZ R2, R184, R2 ;  /* 0x00000002b8027221 */ /* 0x000fe80000010000 */
[C---:B------:R-:W-:Y:S01]  /*15440*/  HMMA.16816.F32.BF16 R124, R152.reuse, R128, R20 ;  /* 0x00000080987c723c */ /* 0x040fe20000041814 */
[----:B------:R-:W5:Y:S03]  /*15450*/  LDSM.16.MT88.4 R20, [R194+0x5800] ;  /* 0x00580000c214783b */ /* 0x000f660000004200 */
        /* <DEDUP_REMOVED lines=21> */
[C---:B------:R-:W-:Y:S01]  /*155b0*/  HMMA.16816.F32.BF16 R56, R152.reuse, R6, R56 ;  /* 0x000000069838723c */ /* 0x040fe20000041838 */
[----:B------:R-:W1:Y:S07]  /*155c0*/  LDSM.16.MT88.4 R4, [R193+0x5800] ;  /* 0x00580000c104783b */ /* 0x000e6e0000004200 */
[C---:B--2---:R-:W-:Y:S08]  /*155d0*/  HMMA.16816.F32.BF16 R60, R152.reuse, R8, R60 ;  /* 0x00000008983c723c */ /* 0x044ff0000004183c */
[C---:B------:R-:W-:Y:S08]  /*155e0*/  HMMA.16816.F32.BF16 R64, R152.reuse, R10, R64 ;  /* 0x0000000a9840723c */ /* 0x040ff00000041840 */
[C---:B---3--:R-:W-:Y:S08]  /*155f0*/  HMMA.16816.F32.BF16 R68, R152.reuse, R12, R68 ;  /* 0x0000000c9844723c */ /* 0x048ff00000041844 */
[C---:B------:R-:W-:Y:S08]  /*15600*/  HMMA.16816.F32.BF16 R72, R152.reuse, R14, R72 ;  /* 0x0000000e9848723c */ /* 0x040ff00000041848 */
[C---:B----4-:R-:W-:Y:S08]  /*15610*/  HMMA.16816.F32.BF16 R76, R152.reuse, R16, R76 ;  /* 0x00000010984c723c */ /* 0x050ff0000004184c */
[C---:B------:R-:W-:Y:S08]  /*15620*/  HMMA.16816.F32.BF16 R80, R152.reuse, R18, R80 ;  /* 0x000000129850723c */ /* 0x040ff00000041850 */
[C---:B-----5:R-:W-:Y:S08]  /*15630*/  HMMA.16816.F32.BF16 R84, R152.reuse, R20, R84 ;  /* 0x000000149854723c */ /* 0x060ff00000041854 */
[C---:B------:R-:W-:Y:S08]  /*15640*/  HMMA.16816.F32.BF16 R88, R152.reuse, R22, R88 ;  /* 0x000000169858723c */ /* 0x040ff00000041858 */
[C---:B-1----:R-:W-:Y:S08]  /*15650*/  HMMA.16816.F32.BF16 R92, R152.reuse, R4, R92 ;  /* 0x00000004985c723c */ /* 0x042ff0000004185c */
[----:B------:R-:W-:Y:S01]  /*15660*/  HMMA.16816.F32.BF16 R96, R152, R6, R96 ;  /* 0x000000069860723c */ /* 0x000fe20000041860 */
[----:B------:R-:W-:-:S07]  /*15670*/  @P0 BRA `(.L_x_1107) ;  /* 0xffffcd1000000947 */ /* 0x000fce000383ffff */
.L_x_1106:
[----:B------:R-:W-:-:S13]  /*15680*/  ISETP.GE.AND P0, PT, R213, R238, PT ;  /* 0x000000eed500720c */ /* 0x000fda0003f06270 */
[----:B------:R-:W-:Y:S05]  /*15690*/  @!P0 BRA `(.L_x_1108) ;  /* 0x00002d9000008947 */ /* 0x000fea0003800000 */
[----:B------:R-:W-:Y:S02]  /*156a0*/  MOV R105, R100 ;  /* 0x0000006400697202 */ /* 0x000fe40000000f00 */
[----:B------:R-:W-:Y:S02]  /*156b0*/  MOV R104, R101 ;  /* 0x0000006500687202 */ /* 0x000fe40000000f00 */
.L_x_1109:
[----:B------:R-:W-:Y:S04]  /*156c0*/  DEPBAR.LE SB0, 0x0 ;  /* 0x000080000000791a */ /* 0x000fe80000000000 */
[----:B------:R-:W-:Y:S01]  /*156d0*/  WARPSYNC 0xffffffff ;  /* 0xffffffff00007948 */ /* 0x000fe20003800000 */
[----:B------:R-:W-:Y:S01]  /*156e0*/  BAR.SYNC.DEFER_BLOCKING 0x0 ;  /* 0x0000000000007b1d */ /* 0x000fe20000010000 */
[----:B------:R-:W-:Y:S01]  /*156f0*/  SHF.R.S32.HI R0, RZ, 0x1f, R213 ;  /* 0x0000001fff007819 */ /* 0x000fe200000114d5 */
[C---:B------:R-:W-:Y:S01]  /*15700*/  IMAD.WIDE.U32 R2, R213.reuse, c[0x0][0x208], RZ ;  /* 0x00008200d5027a25 */ /* 0x040fe200078e00ff */
[----:B------:R-:W-:Y:S02]  /*15710*/  MOV R12, c[0x0][0x208] ;  /* 0x00008200000c7a02 */ /* 0x000fe40000000f00 */
[----:B------:R-:W-:Y:S01]  /*15720*/  IADD3 R22, P0, R230, 0x40, RZ ;  /* 0x00000040e6167810 */ /* 0x000fe20007f1e0ff */
[----:B------:R-:W-:Y:S01]  /*15730*/  IMAD R0, R0, c[0x0][0x208], RZ ;  /* 0x0000820000007a24 */ /* 0x000fe200078e02ff */
[----:B------:R-:W-:Y:S02]  /*15740*/  MOV R20, c[0x0][0x20c] ;  /* 0x0000830000147a02 */ /* 0x000fe40000000f00 */
[----:B------:R-:W-:Y:S01]  /*15750*/  IADD3.X R29, RZ, R233, RZ, P0, !PT ;  /* 0x000000e9ff1d7210 */ /* 0x000fe200007fe4ff */
[----:B------:R-:W-:Y:S01]  /*15760*/  IMAD R0, R213, c[0x0][0x20c], R0 ;  /* 0x00008300d5007a24 */ /* 0x000fe200078e0200 */
[----:B------:R-:W-:Y:S04]  /*15770*/  IADD3 R23, P1, R230, 0x80, RZ ;  /* 0x00000080e6177810 */ /* 0x000fe80007f3e0ff */
[----:B------:R-:W-:Y:S02]  /*15780*/  IADD3 R0, R3, R0, RZ ;  /* 0x0000000003007210 */ /* 0x000fe40007ffe0ff */
[C---:B------:R-:W-:Y:S02]  /*15790*/  SHF.L.U32 R3, R2.reuse, 0x6, RZ ;  /* 0x0000000602037819 */ /* 0x040fe400000006ff */
[----:B------:R-:W-:Y:S02]  /*157a0*/  SHF.L.U64.HI R0, R2, 0x6, R0 ;  /* 0x0000000602007819 */ /* 0x000fe40000010200 */
[C---:B------:R-:W-:Y:S02]  /*157b0*/  LEA R2, P2, R12.reuse, R3, 0x5 ;  /* 0x000000030c027211 */ /* 0x040fe400078428ff */
[-C--:B------:R-:W-:Y:S01]  /*157c0*/  IADD3.X R30, RZ, R233.reuse, RZ, P1, !PT ;  /* 0x000000e9ff1e7210 */ /* 0x080fe20000ffe4ff */
[----:B------:R-:W-:Y:S01]  /*157d0*/  LDSM.16.M88.4 R32, [R196] ;  /* 0x00000000c420783b */ /* 0x000fe20000000200 */
[----:B------:R-:W-:Y:S02]  /*157e0*/  LEA.HI.X R20, R12, R0, R20, 0x5, P2 ;  /* 0x000000000c147211 */ /* 0x000fe400010f2c14 */
[C---:B------:R-:W-:Y:S02]  /*157f0*/  IADD3 R12, P0, R3.reuse, R230, RZ ;  /* 0x000000e6030c7210 */ /* 0x040fe40007f1e0ff */
[----:B------:R-:W-:Y:S02]  /*15800*/  IADD3 R21, P2, R3, R22, RZ ;  /* 0x0000001603157210 */ /* 0x000fe40007f5e0ff */
[----:B------:R-:W-:Y:S01]  /*15810*/  LEA R176, P4, R12, c[0x0][0x1f8], 0x1 ;  /* 0x00007e000cb07a11 */ /* 0x000fe200078808ff */
[----:B------:R-:W1:Y:S01]  /*15820*/  LDSM.16.M88.4 R8, [R149] ;  /* 0x000000009508783b */ /* 0x000e620000000200 */
[----:B------:R-:W-:Y:S02]  /*15830*/  IADD3.X R13, R0, R233, RZ, P0, !PT ;  /* 0x000000e9000d7210 */ /* 0x000fe400007fe4ff */
[----:B------:R-:W-:Y:S02]  /*15840*/  LEA R180, P1, R21, c[0x0][0x1f8], 0x1 ;  /* 0x00007e0015b47a11 */ /* 0x000fe400078208ff */
[----:B------:R-:W-:Y:S02]  /*15850*/  LEA.HI.X R177, R12, c[0x0][0x1fc], R13, 0x1, P4 ;  /* 0x00007f000cb17a11 */ /* 0x000fe400020f0c0d */
[----:B------:R-:W-:Y:S01]  /*15860*/  LOP3.LUT P4, RZ, R240, 0x1, RZ, 0xc0, !PT ;  /* 0x00000001f0ff7812 */ /* 0x000fe2000788c0ff */
[----:B------:R-:W2:Y:S01]  /*15870*/  LDSM.16.M88.4 R16, [R149+0x800] ;  /* 0x000800009510783b */ /* 0x000ea20000000200 */
[C---:B------:R-:W-:Y:S02]  /*15880*/  IADD3.X R28, R0.reuse, R29, RZ, P2, !PT ;  /* 0x0000001d001c7210 */ /* 0x040fe400017fe4ff */
[-C--:B------:R-:W-:Y:S02]  /*15890*/  IADD3 R3, P3, R3, R23.reuse, RZ ;  /* 0x0000001703037210 */ /* 0x080fe40007f7e0ff */
[----:B------:R-:W-:Y:S02]  /*158a0*/  LEA.HI.X R181, R21, c[0x0][0x1fc], R28, 0x1, P1 ;  /* 0x00007f0015b57a11 */ /* 0x000fe400008f0c1c */
[C---:B------:R-:W-:Y:S01]  /*158b0*/  LEA R178, P0, R3.reuse, c[0x0][0x1f8], 0x1 ;  /* 0x00007e0003b27a11 */ /* 0x040fe200078008ff */
[----:B------:R-:W3:Y:S01]  /*158c0*/  LDSM.16.M88.4 R24, [R149+0x1000] ;  /* 0x001000009518783b */ /* 0x000ee20000000200 */
[----:B------:R-:W-:Y:S04]  /*158d0*/  IADD3.X R0, R0, R30, RZ, P3, !PT ;  /* 0x0000001e00007210 */ /* 0x000fe80001ffe4ff */
[----:B------:R-:W-:Y:S02]  /*158e0*/  LEA.HI.X R179, R3, c[0x0][0x1fc], R0, 0x1, P0 ;  /* 0x00007f0003b37a11 */ /* 0x000fe400000f0c00 */
[C---:B------:R-:W-:Y:S01]  /*158f0*/  IADD3 R3, P1, R2.reuse, R22, RZ ;  /* 0x0000001602037210 */ /* 0x040fe20007f3e0ff */
[----:B------:R-:W4:Y:S01]  /*15900*/  LDSM.16.M88.4 R152, [R149+0x1800] ;  /* 0x001800009598783b */ /* 0x000f220000000200 */
[C---:B------:R-:W-:Y:S02]  /*15910*/  IADD3 R0, P0, R2.reuse, R23, RZ ;  /* 0x0000001702007210 */ /* 0x040fe40007f1e0ff */
[----:B------:R-:W-:Y:S02]  /*15920*/  IADD3 R2, P2, R2, R230, RZ ;  /* 0x000000e602027210 */ /* 0x000fe40007f5e0ff */
[----:B------:R-:W-:Y:S02]  /*15930*/  IADD3.X R31, R20, R29, RZ, P1, !PT ;  /* 0x0000001d141f7210 */ /* 0x000fe40000ffe4ff */
[----:B------:R-:W-:Y:S01]  /*15940*/  LEA R28, P3, R2, c[0x0][0x1f8], 0x1 ;  /* 0x00007e00021c7a11 */ /* 0x000fe200078608ff */
[----:B------:R-:W-:Y:S01]  /*15950*/  LDSM.16.M88.4 R156, [R197] ;  /* 0x00000000c59c783b */ /* 0x000fe20000000200 */
[C---:B------:R-:W-:Y:S02]  /*15960*/  LEA R140, P1, R3.reuse, c[0x0][0x1f8], 0x1 ;  /* 0x00007e00038c7a11 */ /* 0x040fe400078208ff */
[----:B------:R-:W-:Y:S02]  /*15970*/  IADD3.X R29, R20, R233, RZ, P2, !PT ;  /* 0x000000e9141d7210 */ /* 0x000fe400017fe4ff */
[----:B------:R-:W-:Y:S02]  /*15980*/  LEA.HI.X R141, R3, c[0x0][0x1fc], R31, 0x1, P1 ;  /* 0x00007f00038d7a11 */ /* 0x000fe400008f0c1f */
[----:B------:R-:W-:Y:S01]  /*15990*/  LEA.HI.X R29, R2, c[0x0][0x1fc], R29, 0x1, P3 ;  /* 0x00007f00021d7a11 */ /* 0x000fe200018f0c1d */
[C---:B-1----:R-:W-:Y:S01]  /*159a0*/  HMMA.16816.F32.BF16 R4, R32.reuse, R8, RZ ;  /* 0x000000082004723c */ /* 0x042fe200000418ff */
[----:B------:R-:W1:Y:S02]  /*159b0*/  LDSM.16.M88.4 R160, [R200] ;  /* 0x00000000c8a0783b */ /* 0x000e640000000200 */
[----:B------:R-:W-:Y:S02]  /*159c0*/  IADD3.X R30, R20, R30, RZ, P0, !PT ;  /* 0x0000001e141e7210 */ /* 0x000fe400007fe4ff */
[C---:B------:R-:W-:Y:S03]  /*159d0*/  LEA R100, P0, R0.reuse, c[0x0][0x1f8], 0x1 ;  /* 0x00007e0000647a11 */ /* 0x040fe600078008ff */
[C---:B------:R-:W-:Y:S01]  /*159e0*/  HMMA.16816.F32.BF16 R8, R32.reuse, R10, RZ ;  /* 0x0000000a2008723c */ /* 0x040fe200000418ff */
[----:B------:R-:W5:Y:S03]  /*159f0*/  LDSM.16.M88.4 R164, [R211] ;  /* 0x00000000d3a4783b */ /* 0x000f660000000200 */
[----:B------:R-:W-:Y:S02]  /*15a00*/  LEA.HI.X R101, R0, c[0x0][0x1fc], R30, 0x1, P0 ;  /* 0x00007f0000657a11 */ /* 0x000fe400000f0c1e */
[C---:B------:R-:W-:Y:S02]  /*15a10*/  ISETP.GT.AND P0, PT, R213.reuse, R238, PT ;  /* 0x000000eed500720c */ /* 0x040fe40003f04270 */
[C---:B--2---:R-:W-:Y:S01]  /*15a20*/  HMMA.16816.F32.BF16 R12, R32.reuse, R16, RZ ;  /* 0x00000010200c723c */ /* 0x044fe200000418ff */
[----:B------:R-:W2:Y:S03]  /*15a30*/  LDSM.16.M88.4 R168, [R210] ;  /* 0x00000000d2a8783b */ /* 0x000ea60000000200 */
[----:B------:R-:W-:Y:S04]  /*15a40*/  IADD3 R213, R213, -0x1, RZ ;  /* 0xffffffffd5d57810 */ /* 0x000fe80007ffe0ff */
        /* <DEDUP_REMOVED lines=17> */
[----:B-1----:R-:W1:Y:S01]  /*15b60*/  LDSM.16.M88.4 R180, [R195] ;  /* 0x00000000c3b4783b */ /* 0x002e620000000200 */
[C---:B------:R-:W-:Y:S07]  /*15b70*/  HMMA.16816.F32.BF16 R4, R156.reuse, R160, R4 ;  /* 0x000000a09c04723c */ /* 0x040fee0000041804 */
[----:B------:R-:W3:Y:S01]  /*15b80*/  LDSM.16.M88.4 R184, [R195+0x800] ;  /* 0x00080000c3b8783b */ /* 0x000ee20000000200 */
[C---:B------:R-:W-:Y:S07]  /*15b90*/  HMMA.16816.F32.BF16 R8, R156.reuse, R162, R8 ;  /* 0x000000a29c08723c */ /* 0x040fee0000041808 */
[----:B------:R-:W4:Y:S01]  /*15ba0*/  LDSM.16.M88.4 R152, [R195+0x1000] ;  /* 0x00100000c398783b */ /* 0x000f220000000200 */
[C---:B-----5:R-:W-:Y:S07]  /*15bb0*/  HMMA.16816.F32.BF16 R12, R156.reuse, R164, R12 ;  /* 0x000000a49c0c723c */ /* 0x060fee000004180c */
[----:B------:R-:W5:Y:S01]  /*15bc0*/  LDSM.16.M88.4 R188, [R195+0x1800] ;  /* 0x00180000c3bc783b */ /* 0x000f620000000200 */
[C---:B------:R-:W-:Y:S07]  /*15bd0*/  HMMA.16816.F32.BF16 R16, R156.reuse, R166, R16 ;  /* 0x000000a69c10723c */ /* 0x040fee0000041810 */
[----:B------:R-:W-:Y:S01]  /*15be0*/  LDSM.16.M88.4 R160, [R198] ;  /* 0x00000000c6a0783b */ /* 0x000fe20000000200 */
[C---:B--2---:R-:W-:Y:S07]  /*15bf0*/  HMMA.16816.F32.BF16 R20, R156.reuse, R168, R20 ;  /* 0x000000a89c14723c */ /* 0x044fee0000041814 */
[----:B------:R-:W2:Y:S01]  /*15c00*/  LDSM.16.M88.4 R164, [R192] ;  /* 0x00000000c0a4783b */ /* 0x000ea20000000200 */
[C---:B------:R-:W-:Y:S07]  /*15c10*/  HMMA.16816.F32.BF16 R24, R156.reuse, R170, R24 ;  /* 0x000000aa9c18723c */ /* 0x040fee0000041818 */
[----:B------:R-:W2:Y:S01]  /*15c20*/  LDSM.16.M88.4 R168, [R192+0x800] ;  /* 0x00080000c0a8783b */ /* 0x000ea20000000200 */
[C---:B------:R-:W-:Y:S08]  /*15c30*/  HMMA.16816.F32.BF16 R28, R156.reuse, R172, R28 ;  /* 0x000000ac9c1c723c */ /* 0x040ff0000004181c */
[----:B------:R-:W-:Y:S01]  /*15c40*/  HMMA.16816.F32.BF16 R32, R156, R174, R32 ;  /* 0x000000ae9c20723c */ /* 0x000fe20000041820 */
[----:B------:R-:W2:Y:S07]  /*15c50*/  LDSM.16.M88.4 R156, [R192+0x1000] ;  /* 0x00100000c09c783b */ /* 0x000eae0000000200 */
[C---:B-1----:R-:W-:Y:S01]  /*15c60*/  HMMA.16816.F32.BF16 R4, R176.reuse, R180, R4 ;  /* 0x000000b4b004723c */ /* 0x042fe20000041804 */
[----:B------:R-:W1:Y:S07]  /*15c70*/  LDSM.16.M88.4 R172, [R192+0x1800] ;  /* 0x00180000c0ac783b */ /* 0x000e6e0000000200 */
[C---:B------:R-:W-:Y:S01]  /*15c80*/  HMMA.16816.F32.BF16 R8, R176.reuse, R182, R8 ;  /* 0x000000b6b008723c */ /* 0x040fe20000041808 */
[----:B------:R-:W-:Y:S07]  /*15c90*/  LDSM.16.M88.4 R180, [R149+0x2000] ;  /* 0x0020000095b4783b */ /* 0x000fee0000000200 */
[C---:B---3--:R-:W-:Y:S08]  /*15ca0*/  HMMA.16816.F32.BF16 R12, R176.reuse, R184, R12 ;  /* 0x000000b8b00c723c */ /* 0x048ff0000004180c */
[C---:B------:R-:W-:Y:S01]  /*15cb0*/  HMMA.16816.F32.BF16 R16, R176.reuse, R186, R16 ;  /* 0x000000bab010723c */ /* 0x040fe20000041810 */
[----:B------:R-:W-:Y:S07]  /*15cc0*/  LDSM.16.M88.4 R184, [R149+0x2800] ;  /* 0x0028000095b8783b */ /* 0x000fee0000000200 */
[C---:B----4-:R-:W-:Y:S08]  /*15cd0*/  HMMA.16816.F32.BF16 R20, R176.reuse, R152, R20 ;  /* 0x00000098b014723c */ /* 0x050ff00000041814 */
[C---:B------:R-:W-:Y:S01]  /*15ce0*/  HMMA.16816.F32.BF16 R24, R176.reuse, R154, R24 ;  /* 0x0000009ab018723c */ /* 0x040fe20000041818 */
[----:B------:R-:W3:Y:S07]  /*15cf0*/  LDSM.16.M88.4 R152, [R196+0x4000] ;  /* 0x00400000c498783b */ /* 0x000eee0000000200 */
[C---:B-----5:R-:W-:Y:S08]  /*15d00*/  HMMA.16816.F32.BF16 R28, R176.reuse, R188, R28 ;  /* 0x000000bcb01c723c */ /* 0x060ff0000004181c */
[----:B------:R-:W-:Y:S01]  /*15d10*/  HMMA.16816.F32.BF16 R32, R176, R190, R32 ;  /* 0x000000beb020723c */ /* 0x000fe20000041820 */
[----:B------:R-:W4:Y:S07]  /*15d20*/  LDSM.16.M88.4 R176, [R149+0x3000] ;  /* 0x0030000095b0783b */ /* 0x000f2e0000000200 */
[C---:B--2---:R-:W-:Y:S01]  /*15d30*/  HMMA.16816.F32.BF16 R4, R160.reuse, R164, R4 ;  /* 0x000000a4a004723c */ /* 0x044fe20000041804 */
[----:B------:R-:W2:Y:S07]  /*15d40*/  LDSM.16.M88.4 R188, [R149+0x3800] ;  /* 0x0038000095bc783b */ /* 0x000eae0000000200 */
[C---:B------:R-:W-:Y:S01]  /*15d50*/  HMMA.16816.F32.BF16 R8, R160.reuse, R166, R8 ;  /* 0x000000a6a008723c */ /* 0x040fe20000041808 */
[----:B------:R-:W-:Y:S07]  /*15d60*/  LDSM.16.M88.4 R164, [R208] ;  /* 0x00000000d0a4783b */ /* 0x000fee0000000200 */
[C---:B------:R-:W-:Y:S08]  /*15d70*/  HMMA.16816.F32.BF16 R12, R160.reuse, R168, R12 ;  /* 0x000000a8a00c723c */ /* 0x040ff0000004180c */
[C---:B------:R-:W-:Y:S01]  /*15d80*/  HMMA.16816.F32.BF16 R16, R160.reuse, R170, R16 ;  /* 0x000000aaa010723c */ /* 0x040fe20000041810 */
[----:B------:R-:W-:Y:S07]  /*15d90*/  LDSM.16.M88.4 R168, [R207] ;  /* 0x00000000cfa8783b */ /* 0x000fee0000000200 */
[C---:B------:R-:W-:Y:S08]  /*15da0*/  HMMA.16816.F32.BF16 R20, R160.reuse, R156, R20 ;  /* 0x0000009ca014723c */ /* 0x040ff00000041814 */
[C---:B------:R-:W-:Y:S01]  /*15db0*/  HMMA.16816.F32.BF16 R24, R160.reuse, R158, R24 ;  /* 0x0000009ea018723c */ /* 0x040fe20000041818 */
[----:B------:R-:W5:Y:S07]  /*15dc0*/  LDSM.16.M88.4 R156, [R197+0x4000] ;  /* 0x00400000c59c783b */ /* 0x000f6e0000000200 */
[C---:B-1----:R-:W-:Y:S08]  /*15dd0*/  HMMA.16816.F32.BF16 R28, R160.reuse, R172, R28 ;  /* 0x000000aca01c723c */ /* 0x042ff0000004181c */
[----:B------:R-:W-:Y:S01]  /*15de0*/  HMMA.16816.F32.BF16 R32, R160, R174, R32 ;  /* 0x000000aea020723c */ /* 0x000fe20000041820 */
[----:B------:R-:W1:Y:S07]  /*15df0*/  LDSM.16.M88.4 R160, [R206] ;  /* 0x00000000cea0783b */ /* 0x000e6e0000000200 */
[C---:B---3--:R-:W-:Y:S01]  /*15e00*/  HMMA.16816.F32.BF16 R4, R152.reuse, R180, R4 ;  /* 0x000000b49804723c */ /* 0x048fe20000041804 */
[----:B------:R-:W3:Y:S07]  /*15e10*/  LDSM.16.M88.4 R172, [R205] ;  /* 0x00000000cdac783b */ /* 0x000eee0000000200 */
[C---:B------:R-:W-:Y:S01]  /*15e20*/  HMMA.16816.F32.BF16 R8, R152.reuse, R182, R8 ;  /* 0x000000b69808723c */ /* 0x040fe20000041808 */
[----:B------:R-:W-:Y:S07]  /*15e30*/  LDSM.16.M88.4 R180, [R195+0x2000] ;  /* 0x00200000c3b4783b */ /* 0x000fee0000000200 */
[C---:B------:R-:W-:Y:S08]  /*15e40*/  HMMA.16816.F32.BF16 R12, R152.reuse, R184, R12 ;  /* 0x000000b8980c723c */ /* 0x040ff0000004180c */
[C---:B------:R-:W-:Y:S01]  /*15e50*/  HMMA.16816.F32.BF16 R16, R152.reuse, R186, R16 ;  /* 0x000000ba9810723c */ /* 0x040fe20000041810 */
[----:B------:R-:W-:Y:S07]  /*15e60*/  LDSM.16.M88.4 R184, [R195+0x2800] ;  /* 0x00280000c3b8783b */ /* 0x000fee0000000200 */
[C---:B----4-:R-:W-:Y:S08]  /*15e70*/  HMMA.16816.F32.BF16 R20, R152.reuse, R176, R20 ;  /* 0x000000b09814723c */ /* 0x050ff00000041814 */
[C---:B------:R-:W-:Y:S01]  /*15e80*/  HMMA.16816.F32.BF16 R24, R152.reuse, R178, R24 ;  /* 0x000000b29818723c */ /* 0x040fe20000041818 */
[----:B------:R-:W4:Y:S07]  /*15e90*/  LDSM.16.M88.4 R176, [R199+0x4000] ;  /* 0x00400000c7b0783b */ /* 0x000f2e0000000200 */
[C---:B--2---:R-:W-:Y:S08]  /*15ea0*/  HMMA.16816.F32.BF16 R28, R152.reuse, R188, R28 ;  /* 0x000000bc981c723c */ /* 0x044ff0000004181c */
[----:B------:R-:W-:Y:S01]  /*15eb0*/  HMMA.16816.F32.BF16 R32, R152, R190, R32 ;  /* 0x000000be9820723c */ /* 0x000fe20000041820 */
[----:B------:R-:W2:Y:S07]  /*15ec0*/  LDSM.16.M88.4 R152, [R195+0x3000] ;  /* 0x00300000c398783b */ /* 0x000eae0000000200 */
[C---:B-----5:R-:W-:Y:S01]  /*15ed0*/  HMMA.16816.F32.BF16 R4, R156.reuse, R164, R4 ;  /* 0x000000a49c04723c */ /* 0x060fe20000041804 */
[----:B------:R-:W-:Y:S07]  /*15ee0*/  LDSM.16.M88.4 R188, [R192+0x2800] ;  /* 0x00280000c0bc783b */ /* 0x000fee0000000200 */
[C---:B------:R-:W-:Y:S01]  /*15ef0*/  HMMA.16816.F32.BF16 R8, R156.reuse, R166, R8 ;  /* 0x000000a69c08723c */ /* 0x040fe20000041808 */
[----:B------:R-:W-:Y:S07]  /*15f00*/  LDSM.16.M88.4 R164, [R198+0x4000] ;  /* 0x00400000c6a4783b */ /* 0x000fee0000000200 */
[C---:B------:R-:W-:Y:S08]  /*15f10*/  HMMA.16816.F32.BF16 R12, R156.reuse, R168, R12 ;  /* 0x000000a89c0c723c */ /* 0x040ff0000004180c */
[C---:B------:R-:W-:Y:S01]  /*15f20*/  HMMA.16816.F32.BF16 R16, R156.reuse, R170, R16 ;  /* 0x000000aa9c10723c */ /* 0x040fe20000041810 */
[----:B------:R-:W-:Y:S07]  /*15f30*/  LDSM.16.M88.4 R168, [R192+0x2000] ;  /* 0x00200000c0a8783b */ /* 0x000fee0000000200 */
[C---:B-1----:R-:W-:Y:S08]  /*15f40*/  HMMA.16816.F32.BF16 R20, R156.reuse, R160, R20 ;  /* 0x000000a09c14723c */ /* 0x042ff00000041814 */
[C---:B------:R-:W-:Y:S01]  /*15f50*/  HMMA.16816.F32.BF16 R24, R156.reuse, R162, R24 ;  /* 0x000000a29c18723c */ /* 0x040fe20000041818 */
[----:B------:R-:W1:Y:S07]  /*15f60*/  LDSM.16.M88.4 R160, [R195+0x3800] ;  /* 0x00380000c3a0783b */ /* 0x000e6e0000000200 */
[C---:B---3--:R-:W-:Y:S08]  /*15f70*/  HMMA.16816.F32.BF16 R28, R156.reuse, R172, R28 ;  /* 0x000000ac9c1c723c */ /* 0x048ff0000004181c */
[----:B------:R-:W-:Y:S01]  /*15f80*/  HMMA.16816.F32.BF16 R32, R156, R174, R32 ;  /* 0x000000ae9c20723c */ /* 0x000fe20000041820 */
[----:B------:R-:W3:Y:S07]  /*15f90*/  LDSM.16.M88.4 R156, [R192+0x3000] ;  /* 0x00300000c09c783b */ /* 0x000eee0000000200 */
[C---:B----4-:R-:W-:Y:S01]  /*15fa0*/  HMMA.16816.F32.BF16 R4, R176.reuse, R180, R4 ;  /* 0x000000b4b004723c */ /* 0x050fe20000041804 */
[----:B------:R-:W4:Y:S07]  /*15fb0*/  LDSM.16.M88.4 R172, [R192+0x3800] ;  /* 0x00380000c0ac783b */ /* 0x000f2e0000000200 */
[C---:B------:R-:W-:Y:S01]  /*15fc0*/  HMMA.16816.F32.BF16 R8, R176.reuse, R182, R8 ;  /* 0x000000b6b008723c */ /* 0x040fe20000041808 */
[----:B------:R-:W-:Y:S07]  /*15fd0*/  LDSM.16.M88.4 R180, [R196+0x8000] ;  /* 0x00800000c4b4783b */ /* 0x000fee0000000200 */
[C---:B------:R-:W-:Y:S08]  /*15fe0*/  HMMA.16816.F32.BF16 R12, R176.reuse, R184, R12 ;  /* 0x000000b8b00c723c */ /* 0x040ff0000004180c */
[C---:B------:R-:W-:Y:S01]  /*15ff0*/  HMMA.16816.F32.BF16 R16, R176.reuse, R186, R16 ;  /* 0x000000bab010723c */ /* 0x040fe20000041810 */
[----:B------:R-:W5:Y:S07]  /*16000*/  LDSM.16.M88.4 R184, [R149+0x4000] ;  /* 0x0040000095b8783b */ /* 0x000f6e0000000200 */
[C---:B--2---:R-:W-:Y:S08]  /*16010*/  HMMA.16816.F32.BF16 R20, R176.reuse, R152, R20 ;  /* 0x00000098b014723c */ /* 0x044ff00000041814 */
[C---:B------:R-:W-:Y:S01]  /*16020*/  HMMA.16816.F32.BF16 R24, R176.reuse, R154, R24 ;  /* 0x0000009ab018723c */ /* 0x040fe20000041818 */
[----:B------:R-:W2:Y:S07]  /*16030*/  LDSM.16.M88.4 R152, [R149+0x4800] ;  /* 0x004800009598783b */ /* 0x000eae0000000200 */
[C---:B-1----:R-:W-:Y:S08]  /*16040*/  HMMA.16816.F32.BF16 R28, R176.reuse, R160, R28 ;  /* 0x000000a0b01c723c */ /* 0x042ff0000004181c */
[----:B------:R-:W-:Y:S01]  /*16050*/  HMMA.16816.F32.BF16 R32, R176, R162, R32 ;  /* 0x000000a2b020723c */ /* 0x000fe20000041820 */
[----:B------:R-:W1:Y:S07]  /*16060*/  LDSM.16.M88.4 R160, [R149+0x5000] ;  /* 0x0050000095a0783b */ /* 0x000e6e0000000200 */
[C---:B------:R-:W-:Y:S01]  /*16070*/  HMMA.16816.F32.BF16 R4, R164.reuse, R168, R4 ;  /* 0x000000a8a404723c */ /* 0x040fe20000041804 */
[----:B------:R-:W-:Y:S07]  /*16080*/  LDSM.16.M88.4 R176, [R197+0x8000] ;  /* 0x00800000c5b0783b */ /* 0x000fee0000000200 */
[C---:B------:R-:W-:Y:S01]  /*16090*/  HMMA.16816.F32.BF16 R8, R164.reuse, R170, R8 ;  /* 0x000000aaa408723c */ /* 0x040fe20000041808 */
[----:B------:R-:W1:Y:S07]  /*160a0*/  LDSM.16.M88.4 R168, [R149+0x5800] ;  /* 0x0058000095a8783b */ /* 0x000e6e0000000200 */
[C---:B------:R-:W-:Y:S08]  /*160b0*/  HMMA.16816.F32.BF16 R12, R164.reuse, R188, R12 ;  /* 0x000000bca40c723c */ /* 0x040ff0000004180c */
[C---:B------:R-:W-:Y:S01]  /*160c0*/  HMMA.16816.F32.BF16 R16, R164.reuse, R190, R16 ;  /* 0x000000bea410723c */ /* 0x040fe20000041810 */
[----:B------:R-:W1:Y:S07]  /*160d0*/  LDSM.16.M88.4 R188, [R204] ;  /* 0x00000000ccbc783b */ /* 0x000e6e0000000200 */
[C---:B---3--:R-:W-:Y:S08]  /*160e0*/  HMMA.16816.F32.BF16 R20, R164.reuse, R156, R20 ;  /* 0x0000009ca414723c */ /* 0x048ff00000041814 */
[C---:B------:R-:W-:Y:S01]  /*160f0*/  HMMA.16816.F32.BF16 R24, R164.reuse, R158, R24 ;  /* 0x0000009ea418723c */ /* 0x040fe20000041818 */
[----:B------:R-:W3:Y:S07]  /*16100*/  LDSM.16.M88.4 R156, [R203] ;  /* 0x00000000cb9c783b */ /* 0x000eee0000000200 */
[C---:B----4-:R-:W-:Y:S08]  /*16110*/  HMMA.16816.F32.BF16 R28, R164.reuse, R172, R28 ;  /* 0x000000aca41c723c */ /* 0x050ff0000004181c */
[----:B------:R-:W-:Y:S01]  /*16120*/  HMMA.16816.F32.BF16 R32, R164, R174, R32 ;  /* 0x000000aea420723c */ /* 0x000fe20000041820 */
[----:B------:R-:W4:Y:S07]  /*16130*/  LDSM.16.M88.4 R164, [R202] ;  /* 0x00000000caa4783b */ /* 0x000f2e0000000200 */
[C---:B-----5:R-:W-:Y:S01]  /*16140*/  HMMA.16816.F32.BF16 R4, R180.reuse, R184, R4 ;  /* 0x000000b8b404723c */ /* 0x060fe20000041804 */
[----:B------:R-:W-:Y:S07]  /*16150*/  LDSM.16.M88.4 R172, [R199+0x8000] ;  /* 0x00800000c7ac783b */ /* 0x000fee0000000200 */
[C---:B------:R-:W-:Y:S01]  /*16160*/  HMMA.16816.F32.BF16 R8, R180.reuse, R186, R8 ;  /* 0x000000bab408723c */ /* 0x040fe20000041808 */
[----:B------:R-:W-:Y:S07]  /*16170*/  LDSM.16.M88.4 R184, [R195+0x4000] ;  /* 0x00400000c3b8783b */ /* 0x000fee0000000200 */
[C---:B--2---:R-:W-:Y:S08]  /*16180*/  HMMA.16816.F32.BF16 R12, R180.reuse, R152, R12 ;  /* 0x00000098b40c723c */ /* 0x044ff0000004180c */
[C---:B------:R-:W-:Y:S01]  /*16190*/  HMMA.16816.F32.BF16 R16, R180.reuse, R154, R16 ;  /* 0x0000009ab410723c */ /* 0x040fe20000041810 */
[----:B------:R-:W2:Y:S07]  /*161a0*/  LDSM.16.M88.4 R152, [R201] ;  /* 0x00000000c998783b */ /* 0x000eae0000000200 */
[C---:B-1----:R-:W-:Y:S08]  /*161b0*/  HMMA.16816.F32.BF16 R20, R180.reuse, R160, R20 ;  /* 0x000000a0b414723c */ /* 0x042ff00000041814 */
[C---:B------:R-:W-:Y:S01]  /*161c0*/  HMMA.16816.F32.BF16 R24, R180.reuse, R162, R24 ;  /* 0x000000a2b418723c */ /* 0x040fe20000041818 */
[----:B------:R-:W1:Y:S07]  /*161d0*/  LDSM.16.M88.4 R160, [R195+0x4800] ;  /* 0x00480000c3a0783b */ /* 0x000e6e0000000200 */
[C---:B------:R-:W-:Y:S08]  /*161e0*/  HMMA.16816.F32.BF16 R28, R180.reuse, R168, R28 ;  /* 0x000000a8b41c723c */ /* 0x040ff0000004181c */
[----:B------:R-:W-:Y:S01]  /*161f0*/  HMMA.16816.F32.BF16 R32, R180, R170, R32 ;  /* 0x000000aab420723c */ /* 0x000fe20000041820 */
[----:B------:R-:W5:Y:S07]  /*16200*/  LDSM.16.M88.4 R168, [R195+0x5000] ;  /* 0x00500000c3a8783b */ /* 0x000f6e0000000200 */
[C---:B------:R-:W-:Y:S01]  /*16210*/  HMMA.16816.F32.BF16 R4, R176.reuse, R188, R4 ;  /* 0x000000bcb004723c */ /* 0x040fe20000041804 */
[----:B------:R-:W-:Y:S07]  /*16220*/  LDSM.16.M88.4 R180, [R198+0x8000] ;  /* 0x00800000c6b4783b */ /* 0x000fee0000000200 */
[C---:B------:R-:W-:Y:S01]  /*16230*/  HMMA.16816.F32.BF16 R8, R176.reuse, R190, R8 ;  /* 0x000000beb008723c */ /* 0x040fe20000041808 */
[----:B------:R-:W-:Y:S07]  /*16240*/  LDSM.16.M88.4 R188, [R192+0x4000] ;  /* 0x00400000c0bc783b */ /* 0x000fee0000000200 */
[C---:B---3--:R-:W-:Y:S08]  /*16250*/  HMMA.16816.F32.BF16 R12, R176.reuse, R156, R12 ;  /* 0x0000009cb00c723c */ /* 0x048ff0000004180c */
[C---:B------:R-:W-:Y:S01]  /*16260*/  HMMA.16816.F32.BF16 R16, R176.reuse, R158, R16 ;  /* 0x0000009eb010723c */ /* 0x040fe20000041810 */
[----:B------:R-:W3:Y:S07]  /*16270*/  LDSM.16.M88.4 R156, [R195+0x5800] ;  /* 0x00580000c39c783b */ /* 0x000eee0000000200 */
[C---:B----4-:R-:W-:Y:S08]  /*16280*/  HMMA.16816.F32.BF16 R20, R176.reuse, R164, R20 ;  /* 0x000000a4b014723c */ /* 0x050ff00000041814 */
[C---:B------:R-:W-:Y:S08]  /*16290*/  HMMA.16816.F32.BF16 R24, R176.reuse, R166, R24 ;  /* 0x000000a6b018723c */ /* 0x040ff00000041818 */
[C---:B--2---:R-:W-:Y:S08]  /*162a0*/  HMMA.16816.F32.BF16 R28, R176.reuse, R152, R28 ;  /* 0x00000098b01c723c */ /* 0x044ff0000004181c */
[----:B------:R-:W-:Y:S01]  /*162b0*/  HMMA.16816.F32.BF16 R32, R176, R154, R32 ;  /* 0x0000009ab020723c */ /* 0x000fe20000041820 */
[----:B------:R-:W2:Y:S07]  /*162c0*/  LDSM.16.M88.4 R152, [R192+0x4800] ;  /* 0x00480000c098783b */ /* 0x000eae0000000200 */
[C---:B------:R-:W-:Y:S08]  /*162d0*/  HMMA.16816.F32.BF16 R4, R172.reuse, R184, R4 ;  /* 0x000000b8ac04723c */ /* 0x040ff00000041804 */
[C---:B------:R-:W-:Y:S08]  /*162e0*/  HMMA.16816.F32.BF16 R8, R172.reuse, R186, R8 ;  /* 0x000000baac08723c */ /* 0x040ff00000041808 */
[C---:B-1----:R-:W-:Y:S08]  /*162f0*/  HMMA.16816.F32.BF16 R12, R172.reuse, R160, R12 ;  /* 0x000000a0ac0c723c */ /* 0x042ff0000004180c */
[C---:B------:R-:W-:Y:S08]  /*16300*/  HMMA.16816.F32.BF16 R16, R172.reuse, R162, R16 ;  /* 0x000000a2ac10723c */ /* 0x040ff00000041810 */
[C---:B-----5:R-:W-:Y:S08]  /*16310*/  HMMA.16816.F32.BF16 R20, R172.reuse, R168, R20 ;  /* 0x000000a8ac14723c */ /* 0x060ff00000041814 */
[C---:B------:R-:W-:Y:S08]  /*16320*/  HMMA.16816.F32.BF16 R24, R172.reuse, R170, R24 ;  /* 0x000000aaac18723c */ /* 0x040ff00000041818 */
[C---:B---3--:R-:W-:Y:S08]  /*16330*/  HMMA.16816.F32.BF16 R28, R172.reuse, R156, R28 ;  /* 0x0000009cac1c723c */ /* 0x048ff0000004181c */
[----:B------:R-:W-:Y:S08]  /*16340*/  HMMA.16816.F32.BF16 R32, R172, R158, R32 ;  /* 0x0000009eac20723c */ /* 0x000ff00000041820 */
[C---:B------:R-:W-:Y:S08]  /*16350*/  HMMA.16816.F32.BF16 R4, R180.reuse, R188, R4 ;  /* 0x000000bcb404723c */ /* 0x040ff00000041804 */
        /* <DEDUP_REMOVED lines=153> */
[----:B------:R-:W-:Y:S01]  /*16cf0*/  FMUL.FTZ R48, R2, R48 ;  /* 0x0000003002307220 */ /* 0x000fe20000410000 */
[----:B------:R-:W-:Y:S01]  /*16d00*/  @P0 IADD3 R8, P2, R226, 0x80, RZ ;  /* 0x00000080e2080810 */ /* 0x000fe20007f5e0ff */
[C---:B------:R-:W-:Y:S01]  /*16d10*/  FMUL.FTZ R49, R2.reuse, R49 ;  /* 0x0000003102317220 */ /* 0x040fe20000410000 */
[----:B------:R-:W-:Y:S01]  /*16d20*/  @P0 LEA.HI.X R17, R7, c[0x0][0x1cc], R9, 0x1, P3 ;  /* 0x0000730007110a11 */ /* 0x000fe200018f0c09 */
[----:B------:R-:W-:Y:S01]  /*16d30*/  FMUL.FTZ R52, R2, R52 ;  /* 0x0000003402347220 */ /* 0x000fe20000410000 */
[----:B------:R-:W-:Y:S01]  /*16d40*/  @P0 IADD3.X R15, RZ, R232, RZ, P2, !PT ;  /* 0x000000e8ff0f0210 */ /* 0x000fe200017fe4ff */
[----:B------:R1:W-:Y:S01]  /*16d50*/  MUFU.EX2 R219, R104 ;  /* 0x0000006800db7308 */ /* 0x0003e20000000800 */
[----:B------:R-:W-:Y:S01]  /*16d60*/  @P0 IADD3 R9, P4, R4, R14, RZ ;  /* 0x0000000e04090210 */ /* 0x000fe20007f9e0ff */
[C---:B------:R-:W-:Y:S01]  /*16d70*/  FMUL.FTZ R53, R2.reuse, R53 ;  /* 0x0000003502357220 */ /* 0x040fe20000410000 */
[----:B------:R-:W-:Y:S01]  /*16d80*/  @P0 IADD3.X R7, RZ, R232, RZ, P1, !PT ;  /* 0x000000e8ff070210 */ /* 0x000fe20000ffe4ff */
[----:B------:R-:W-:Y:S01]  /*16d90*/  FMUL.FTZ R56, R2, R56 ;  /* 0x0000003802387220 */ /* 0x000fe20000410000 */
[----:B------:R-:W-:Y:S01]  /*16da0*/  @P0 IADD3 R4, P2, R4, R8, RZ ;  /* 0x0000000804040210 */ /* 0x000fe20007f5e0ff */
[C---:B------:R-:W-:Y:S01]  /*16db0*/  FMUL.FTZ R57, R2.reuse, R57 ;  /* 0x0000003902397220 */ /* 0x040fe20000410000 */
[----:B------:R-:W-:Y:S01]  /*16dc0*/  @P0 LEA R12, P3, R9, c[0x0][0x1c8], 0x1 ;  /* 0x00007200090c0a11 */ /* 0x000fe200078608ff */
[----:B------:R-:W-:Y:S01]  /*16dd0*/  FMUL.FTZ R60, R2, R60 ;  /* 0x0000003c023c7220 */ /* 0x000fe20000410000 */
[----:B--2---:R-:W-:Y:S01]  /*16de0*/  @P0 LEA R10, P1, R4, c[0x0][0x1c8], 0x1 ;  /* 0x00007200040a0a11 */ /* 0x004fe200078208ff */
[----:B------:R-:W2:Y:S01]  /*16df0*/  MUFU.EX2 R0, R0 ;  /* 0x0000000000007308 */ /* 0x000ea20000000800 */
[C---:B------:R-:W-:Y:S01]  /*16e00*/  @P0 IADD3.X R11, R3.reuse, R7, RZ, P4, !PT ;  /* 0x00000007030b0210 */ /* 0x040fe200027fe4ff */
[C---:B------:R-:W-:Y:S01]  /*16e10*/  FMUL.FTZ R61, R2.reuse, R61 ;  /* 0x0000003d023d7220 */ /* 0x040fe20000410000 */
[----:B------:R-:W-:Y:S01]  /*16e20*/  @P0 IADD3.X R3, R3, R15, RZ, P2, !PT ;  /* 0x0000000f03030210 */ /* 0x000fe200017fe4ff */
[C---:B------:R-:W-:Y:S01]  /*16e30*/  FMUL.FTZ R64, R2.reuse, R64 ;  /* 0x0000004002407220 */ /* 0x040fe20000410000 */
[----:B---3--:R-:W-:Y:S01]  /*16e40*/  @P0 LEA.HI.X R13, R9, c[0x0][0x1cc], R11, 0x1, P3 ;  /* 0x00007300090d0a11 */ /* 0x008fe200018f0c0b */
[----:B------:R-:W-:Y:S01]  /*16e50*/  FMUL.FTZ R65, R2, R65 ;  /* 0x0000004102417220 */ /* 0x000fe20000410000 */
[----:B------:R-:W-:Y:S01]  /*16e60*/  @P0 LEA.HI.X R11, R4, c[0x0][0x1cc], R3, 0x1, P1 ;  /* 0x00007300040b0a11 */ /* 0x000fe200008f0c03 */
[--C-:B------:R-:W-:Y:S01]  /*16e70*/  FFMA.FTZ R3, R152, c[0x0][0x2d0], -R105.reuse ;  /* 0x0000b40098037a23 */ /* 0x100fe20000010869 */
[----:B------:R-:W-:Y:S01]  /*16e80*/  @P0 IADD3 R18, P2, R6, R14, RZ ;  /* 0x0000000e06120210 */ /* 0x000fe20007f5e0ff */
[----:B------:R-:W-:Y:S01]  /*16e90*/  FMUL.FTZ R68, R2, R68 ;  /* 0x0000004402447220 */ /* 0x000fe20000410000 */
[C---:B------:R-:W-:Y:S01]  /*16ea0*/  @P0 IADD3 R9, P3, R6.reuse, R226, RZ ;  /* 0x000000e206090210 */ /* 0x040fe20007f7e0ff */
[----:B------:R3:W4:Y:S01]  /*16eb0*/  MUFU.EX2 R220, R3 ;  /* 0x0000000300dc7308 */ /* 0x0007220000000800 */
[----:B------:R-:W-:Y:S01]  /*16ec0*/  @P0 IADD3 R14, P1, R6, R8, RZ ;  /* 0x00000008060e0210 */ /* 0x000fe20007f3e0ff */
[----:B-1----:R-:W-:Y:S01]  /*16ed0*/  FFMA.FTZ R104, R155, c[0x0][0x2d0], -R105 ;  /* 0x0000b4009b687a23 */ /* 0x002fe20000010869 */
[C---:B------:R-:W-:Y:S01]  /*16ee0*/  @P0 IADD3.X R7, R5.reuse, R7, RZ, P2, !PT ;  /* 0x0000000705070210 */ /* 0x040fe200017fe4ff */
[C---:B------:R-:W-:Y:S01]  /*16ef0*/  FMUL.FTZ R69, R2.reuse, R69 ;  /* 0x0000004502457220 */ /* 0x040fe20000410000 */
[C---:B------:R-:W-:Y:S01]  /*16f00*/  @P0 IADD3.X R19, R5.reuse, R15, RZ, P1, !PT ;  /* 0x0000000f05130210 */ /* 0x040fe20000ffe4ff */
[C---:B------:R-:W-:Y:S01]  /*16f10*/  FMUL.FTZ R72, R2.reuse, R72 ;  /* 0x0000004802487220 */ /* 0x040fe20000410000 */
[----:B------:R-:W-:Y:S01]  /*16f20*/  @P0 IADD3.X R5, R5, R232, RZ, P3, !PT ;  /* 0x000000e805050210 */ /* 0x000fe20001ffe4ff */
[----:B------:R-:W-:Y:S01]  /*16f30*/  FMUL.FTZ R73, R2, R73 ;  /* 0x0000004902497220 */ /* 0x000fe20000410000 */
[----:B------:R-:W-:Y:S01]  /*16f40*/  LOP3.LUT P3, RZ, R240, 0x1, RZ, 0xc0, !PT ;  /* 0x00000001f0ff7812 */ /* 0x000fe2000786c0ff */
[----:B------:R1:W-:Y:S01]  /*16f50*/  MUFU.EX2 R218, R104 ;  /* 0x0000006800da7308 */ /* 0x0003e20000000800 */
[C---:B------:R-:W-:Y:S01]  /*16f60*/  @P0 LEA R8, P4, R9.reuse, c[0x0][0x1c8], 0x1 ;  /* 0x0000720009080a11 */ /* 0x040fe200078808ff */
[----:B--2---:R-:W-:Y:S01]  /*16f70*/  FMUL.FTZ R26, R0, R130 ;  /* 0x00000082001a7220 */ /* 0x004fe20000410000 */
[----:B------:R-:W-:Y:S01]  /*16f80*/  @P0 LEA R6, P2, R18, c[0x0][0x1c8], 0x1 ;  /* 0x0000720012060a11 */ /* 0x000fe200078408ff */
[C---:B------:R-:W-:Y:S01]  /*16f90*/  FMUL.FTZ R27, R0.reuse, R131 ;  /* 0x00000083001b7220 */ /* 0x040fe20000410000 */
[----:B------:R-:W-:Y:S01]  /*16fa0*/  @P0 LEA.HI.X R9, R9, c[0x0][0x1cc], R5, 0x1, P4 ;  /* 0x0000730009090a11 */ /* 0x000fe200020f0c05 */
[----:B------:R-:W-:Y:S01]  /*16fb0*/  FMUL.FTZ R34, R0, R138 ;  /* 0x0000008a00227220 */ /* 0x000fe20000410000 */
[----:B------:R-:W-:Y:S01]  /*16fc0*/  @P0 LEA.HI.X R7, R18, c[0x0][0x1cc], R7, 0x1, P2 ;  /* 0x0000730012070a11 */ /* 0x000fe200010f0c07 */
[----:B------:R-:W-:Y:S01]  /*16fd0*/  FMUL.FTZ R18, R0, R122 ;  /* 0x0000007a00127220 */ /* 0x000fe20000410000 */
[----:B------:R-:W-:Y:S01]  /*16fe0*/  @P0 LEA R4, P1, R14, c[0x0][0x1c8], 0x1 ;  /* 0x000072000e040a11 */ /* 0x000fe200078208ff */
[----:B------:R-:W-:Y:S02]  /*16ff0*/  FMUL.FTZ R35, R0, R139 ;  /* 0x0000008b00237220 */ /* 0x000fe40000410000 */
[----:B------:R2:W-:Y:S01]  /*17000*/  @P0 LDGSTS.E.BYPASS.LTC128B.128 [R212+0x6100], [R16.64], !P3 ;  /* 0x0610000010d40fae */ /* 0x0005e2000d901d46 */
[----:B------:R-:W-:Y:S01]  /*17010*/  @P0 LEA.HI.X R5, R14, c[0x0][0x1cc], R19, 0x1, P1 ;  /* 0x000073000e050a11 */ /* 0x000fe200008f0c13 */
[----:B---3--:R-:W-:Y:S02]  /*17020*/  FMUL.FTZ R3, R100, c[0x0][0x2d0] ;  /* 0x0000b40064037a20 */ /* 0x008fe40000410000 */
[----:B------:R-:W-:Y:S02]  /*17030*/  FMUL.FTZ R19, R0, R123 ;  /* 0x0000007b00137220 */ /* 0x000fe40000410000 */
[--C-:B------:R-:W-:Y:S02]  /*17040*/  FFMA.FTZ R15, R161, c[0x0][0x2d0], -R3.reuse ;  /* 0x0000b400a10f7a23 */ /* 0x100fe40000010803 */
[----:B------:R3:W-:Y:S01]  /*17050*/  @P0 LDGSTS.E.BYPASS.LTC128B.128 [R212+0x8100], [R12.64], !P6 ;  /* 0x081000000cd40fae */ /* 0x0007e2000f101d46 */
[--C-:B------:R-:W-:Y:S01]  /*17060*/  FFMA.FTZ R14, R160, c[0x0][0x2d0], -R3.reuse ;  /* 0x0000b400a00e7a23 */ /* 0x100fe20000010803 */
[----:B------:R-:W-:Y:S01]  /*17070*/  MUFU.EX2 R189, R15 ;  /* 0x0000000f00bd7308 */ /* 0x000fe20000000800 */
[----:B------:R-:W-:Y:S02]  /*17080*/  FMUL.FTZ R38, R0, R38 ;  /* 0x0000002600267220 */ /* 0x000fe40000410000 */
[--C-:B-1----:R-:W-:Y:S02]  /*17090*/  FFMA.FTZ R104, R162, c[0x0][0x2d0], -R3.reuse ;  /* 0x0000b400a2687a23 */ /* 0x102fe40000010803 */
[C---:B------:R-:W-:Y:S01]  /*170a0*/  FMUL.FTZ R39, R0.reuse, R39 ;  /* 0x0000002700277220 */ /* 0x040fe20000410000 */
[----:B------:R1:W-:Y:S01]  /*170b0*/  @P0 LDGSTS.E.BYPASS.LTC128B.128 [R212+0xa100], [R10.64], !P5 ;  /* 0x0a1000000ad40fae */ /* 0x0003e2000e901d46 */
[C---:B------:R-:W-:Y:S02]  /*170c0*/  FMUL.FTZ R42, R0.reuse, R42 ;  /* 0x0000002a002a7220 */ /* 0x040fe40000410000 */
[C---:B------:R-:W-:Y:S01]  /*170d0*/  FMUL.FTZ R43, R0.reuse, R43 ;  /* 0x0000002b002b7220 */ /* 0x040fe20000410000 */
[----:B------:R3:W5:Y:S01]  /*170e0*/  MUFU.EX2 R188, R14 ;  /* 0x0000000e00bc7308 */ /* 0x0007620000000800 */
[C---:B------:R-:W-:Y:S02]  /*170f0*/  FMUL.FTZ R46, R0.reuse, R46 ;  /* 0x0000002e002e7220 */ /* 0x040fe40000410000 */
[C---:B------:R-:W-:Y:S01]  /*17100*/  FMUL.FTZ R47, R0.reuse, R47 ;  /* 0x0000002f002f7220 */ /* 0x040fe20000410000 */
[----:B------:R4:W-:Y:S01]  /*17110*/  @P0 LDGSTS.E.BYPASS.LTC128B.128 [R212+0x7100], [R8.64], !P3 ;  /* 0x0710000008d40fae */ /* 0x0009e2000d901d46 */
[----:B------:R-:W-:Y:S02]  /*17120*/  FMUL.FTZ R50, R0, R50 ;  /* 0x0000003200327220 */ /* 0x000fe40000410000 */
[C---:B--2---:R-:W-:Y:S02]  /*17130*/  FMUL.FTZ R16, R2.reuse, R120 ;  /* 0x0000007802107220 */ /* 0x044fe40000410000 */
[----:B------:R-:W-:Y:S01]  /*17140*/  FMUL.FTZ R17, R2, R121 ;  /* 0x0000007902117220 */ /* 0x000fe20000410000 */
[----:B------:R2:W-:Y:S01]  /*17150*/  MUFU.EX2 R185, R104 ;  /* 0x0000006800b97308 */ /* 0x0005e20000000800 */
[C---:B------:R-:W-:Y:S01]  /*17160*/  FMUL.FTZ R51, R0.reuse, R51 ;  /* 0x0000003300337220 */ /* 0x040fe20000410000 */
[----:B------:R5:W-:Y:S01]  /*17170*/  @P0 LDGSTS.E.BYPASS.LTC128B.128 [R212+0x9100], [R6.64], !P6 ;  /* 0x0910000006d40fae */ /* 0x000be2000f101d46 */
[C---:B------:R-:W-:Y:S02]  /*17180*/  FMUL.FTZ R54, R0.reuse, R54 ;  /* 0x0000003600367220 */ /* 0x040fe40000410000 */
[C---:B------:R-:W-:Y:S02]  /*17190*/  FMUL.FTZ R55, R0.reuse, R55 ;  /* 0x0000003700377220 */ /* 0x040fe40000410000 */
[C---:B------:R-:W-:Y:S02]  /*171a0*/  FMUL.FTZ R58, R0.reuse, R58 ;  /* 0x0000003a003a7220 */ /* 0x040fe40000410000 */
[C---:B------:R-:W-:Y:S01]  /*171b0*/  FMUL.FTZ R59, R0.reuse, R59 ;  /* 0x0000003b003b7220 */ /* 0x040fe20000410000 */
[----:B------:R5:W-:Y:S01]  /*171c0*/  @P0 LDGSTS.E.BYPASS.LTC128B.128 [R212+0xb100], [R4.64], !P5 ;  /* 0x0b10000004d40fae */ /* 0x000be2000e901d46 */
[C---:B------:R-:W-:Y:S02]  /*171d0*/  FMUL.FTZ R62, R0.reuse, R62 ;  /* 0x0000003e003e7220 */ /* 0x040fe40000410000 */
[C---:B-1----:R-:W-:Y:S02]  /*171e0*/  FMUL.FTZ R10, R0.reuse, R114 ;  /* 0x00000072000a7220 */ /* 0x042fe40000410000 */
[C---:B------:R-:W-:Y:S02]  /*171f0*/  FMUL.FTZ R11, R0.reuse, R115 ;  /* 0x00000073000b7220 */ /* 0x040fe40000410000 */
[C---:B------:R-:W-:Y:S01]  /*17200*/  FMUL.FTZ R63, R0.reuse, R63 ;  /* 0x0000003f003f7220 */ /* 0x040fe20000410000 */
[----:B---3--:R-:W1:Y:S01]  /*17210*/  LDSM.16.MT88.4 R12, [R150] ;  /* 0x00000000960c783b */ /* 0x008e620000004200 */
[----:B------:R-:W-:Y:S02]  /*17220*/  FMUL.FTZ R66, R0, R66 ;  /* 0x0000004200427220 */ /* 0x000fe40000410000 */
[--C-:B----4-:R-:W-:Y:S02]  /*17230*/  FFMA.FTZ R8, R153, c[0x0][0x2d0], -R3.reuse ;  /* 0x0000b40099087a23 */ /* 0x110fe40000010803 */
[----:B------:R-:W-:Y:S02]  /*17240*/  FMUL.FTZ R9, R2, R113 ;  /* 0x0000007102097220 */ /* 0x000fe40000410000 */
[----:B------:R3:W-:Y:S01]  /*17250*/  MUFU.EX2 R187, R8 ;  /* 0x0000000800bb7308 */ /* 0x0007e20000000800 */
[----:B------:R-:W4:Y:S01]  /*17260*/  LDSM.16.MT88.4 R20, [R151] ;  /* 0x000000009714783b */ /* 0x000f220000004200 */
[--C-:B--2---:R-:W-:Y:S02]  /*17270*/  FFMA.FTZ R104, R163, c[0x0][0x2d0], -R3.reuse ;  /* 0x0000b400a3687a23 */ /* 0x104fe40000010803 */
[----:B-----5:R-:W-:Y:S01]  /*17280*/  FMUL.FTZ R6, R0, R110 ;  /* 0x0000006e00067220 */ /* 0x020fe20000410000 */
[----:B------:R-:W-:Y:S01]  /*17290*/  F2FP.BF16.PACK_AB R110, R220, R221 ;  /* 0x000000dddc6e723e */ /* 0x000fe200000010ff */
[C---:B------:R-:W-:Y:S02]  /*172a0*/  FMUL.FTZ R7, R0.reuse, R111 ;  /* 0x0000006f00077220 */ /* 0x040fe40000410000 */
[C---:B------:R-:W-:Y:S01]  /*172b0*/  FMUL.FTZ R67, R0.reuse, R67 ;  /* 0x0000004300437220 */ /* 0x040fe20000410000 */
[----:B------:R-:W2:Y:S01]  /*172c0*/  LDSM.16.MT88.4 R28, [R194] ;  /* 0x00000000c21c783b */ /* 0x000ea20000004200 */
[----:B------:R5:W-:Y:S01]  /*172d0*/  MUFU.EX2 R184, R104 ;  /* 0x0000006800b87308 */ /* 0x000be20000000800 */
[----:B------:R-:W-:Y:S02]  /*172e0*/  FMUL.FTZ R70, R0, R70 ;  /* 0x0000004600467220 */ /* 0x000fe40000410000 */
[----:B------:R-:W-:Y:S02]  /*172f0*/  FFMA.FTZ R4, R159, c[0x0][0x2d0], -R3 ;  /* 0x0000b4009f047a23 */ /* 0x000fe40000010803 */
[----:B------:R-:W-:Y:S01]  /*17300*/  FMUL.FTZ R5, R2, R109 ;  /* 0x0000006d02057220 */ /* 0x000fe20000410000 */
[----:B------:R-:W-:Y:S01]  /*17310*/  F2FP.BF16.PACK_AB R109, R188, R189 ;  /* 0x000000bdbc6d723e */ /* 0x000fe200000010ff */
[----:B------:R-:W-:Y:S01]  /*17320*/  LDSM.16.MT88.4 R120, [R151+0x2000] ;  /* 0x002000009778783b */ /* 0x000fe20000004200 */
[C---:B------:R-:W-:Y:S02]  /*17330*/  FMUL.FTZ R71, R0.reuse, R71 ;  /* 0x0000004700477220 */ /* 0x040fe40000410000 */
[----:B------:R-:W1:Y:S01]  /*17340*/  MUFU.EX2 R186, R4 ;  /* 0x0000000400ba7308 */ /* 0x000e620000000800 */
[C---:B------:R-:W-:Y:S02]  /*17350*/  FMUL.FTZ R74, R0.reuse, R74 ;  /* 0x0000004a004a7220 */ /* 0x040fe40000410000 */
[----:B------:R-:W-:Y:S02]  /*17360*/  FMUL.FTZ R75, R0, R75 ;  /* 0x0000004b004b7220 */ /* 0x000fe40000410000 */
[C---:B---3--:R-:W-:Y:S01]  /*17370*/  FMUL.FTZ R8, R2.reuse, R112 ;  /* 0x0000007002087220 */ /* 0x048fe20000410000 */
[----:B------:R-:W-:Y:S01]  /*17380*/  LDSM.16.MT88.4 R128, [R193+0x800] ;  /* 0x00080000c180783b */ /* 0x000fe20000004200 */
[C---:B------:R-:W-:Y:S02]  /*17390*/  FMUL.FTZ R76, R2.reuse, R76 ;  /* 0x0000004c024c7220 */ /* 0x040fe40000410000 */
[----:B------:R-:W-:Y:S02]  /*173a0*/  FMUL.FTZ R77, R2, R77 ;  /* 0x0000004d024d7220 */ /* 0x000fe40000410000 */
[C---:B------:R-:W-:Y:S02]  /*173b0*/  FMUL.FTZ R78, R0.reuse, R78 ;  /* 0x0000004e004e7220 */ /* 0x040fe40000410000 */
[----:B------:R-:W-:Y:S01]  /*173c0*/  FMUL.FTZ R79, R0, R79 ;  /* 0x0000004f004f7220 */ /* 0x000fe20000410000 */
[----:B------:R-:W3:Y:S01]  /*173d0*/  LDSM.16.MT88.4 R112, [R193] ;  /* 0x00000000c170783b */ /* 0x000ee20000004200 */
[--C-:B-----5:R-:W-:Y:S02]  /*173e0*/  FFMA.FTZ R104, R164, c[0x0][0x2d0], -R105.reuse ;  /* 0x0000b400a4687a23 */ /* 0x120fe40000010869 */
[C---:B------:R-:W-:Y:S02]  /*173f0*/  FMUL.FTZ R80, R2.reuse, R80 ;  /* 0x0000005002507220 */ /* 0x040fe40000410000 */
[----:B------:R5:W2:Y:S01]  /*17400*/  MUFU.EX2 R216, R104 ;  /* 0x0000006800d87308 */ /* 0x000aa20000000800 */
[----:B------:R-:W-:Y:S02]  /*17410*/  FMUL.FTZ R81, R2, R81 ;  /* 0x0000005102517220 */ /* 0x000fe40000410000 */
[----:B------:R-:W-:Y:S01]  /*17420*/  LDSM.16.MT88.4 R136, [R151+0x2800] ;  /* 0x002800009788783b */ /* 0x000fe20000004200 */
[----:B------:R-:W-:Y:S01]  /*17430*/  FMUL.FTZ R82, R0, R82 ;  /* 0x0000005200527220 */ /* 0x000fe20000410000 */
[----:B-1----:R-:W-:Y:S01]  /*17440*/  F2FP.BF16.PACK_AB R111, R186, R187 ;  /* 0x000000bbba6f723e */ /* 0x002fe200000010ff */
        /* <DEDUP_REMOVED lines=8> */
[----:B------:R-:W-:Y:S02]  /*174d0*/  FMUL.FTZ R86, R0, R86 ;  /* 0x0000005600567220 */ /* 0x000fe40000410000 */
[C---:B------:R-:W-:Y:S04]  /*174e0*/  HMMA.16816.F32.BF16 R8, R108.reuse, R14, R8 ;  /* 0x0000000e6c08723c */ /* 0x040fe80000041808 */
[C---:B------:R-:W-:Y:S01]  /*174f0*/  FMUL.FTZ R12, R2.reuse, R116 ;  /* 0x00000074020c7220 */ /* 0x040fe20000410000 */
[----:B------:R-:W-:Y:S01]  /*17500*/  LDSM.16.MT88.4 R160, [R151+0x3800] ;  /* 0x0038000097a0783b */ /* 0x000fe20000004200 */
[----:B------:R-:W-:Y:S02]  /*17510*/  FMUL.FTZ R13, R2, R117 ;  /* 0x00000075020d7220 */ /* 0x000fe40000410000 */
[C---:B------:R-:W-:Y:S04]  /*17520*/  FMUL.FTZ R14, R0.reuse, R118 ;  /* 0x00000076000e7220 */ /* 0x040fe80000410000 */
[C---:B------:R-:W-:Y:S01]  /*17530*/  FMUL.FTZ R15, R0.reuse, R119 ;  /* 0x00000077000f7220 */ /* 0x040fe20000410000 */
[----:B------:R-:W0:Y:S01]  /*17540*/  LDGDEPBAR ;  /* 0x00000000000079af */ /* 0x000e220000000000 */
[----:B-----5:R-:W-:Y:S02]  /*17550*/  FFMA.FTZ R104, R165, c[0x0][0x2d0], -R105 ;  /* 0x0000b400a5687a23 */ /* 0x020fe40000010869 */
[----:B------:R-:W-:Y:S02]  /*17560*/  FMUL.FTZ R87, R0, R87 ;  /* 0x0000005700577220 */ /* 0x000fe40000410000 */
[----:B------:R1:W-:Y:S01]  /*17570*/  MUFU.EX2 R217, R104 ;  /* 0x0000006800d97308 */ /* 0x0003e20000000800 */
[C---:B----4-:R-:W-:Y:S02]  /*17580*/  HMMA.16816.F32.BF16 R12, R108.reuse, R20, R12 ;  /* 0x000000146c0c723c */ /* 0x050fe4000004180c */
[----:B------:R-:W4:Y:S01]  /*17590*/  LDSM.16.MT88.4 R116, [R150+0x2000] ;  /* 0x002000009674783b */ /* 0x000f220000004200 */
[C---:B------:R-:W-:Y:S02]  /*175a0*/  FMUL.FTZ R88, R2.reuse, R88 ;  /* 0x0000005802587220 */ /* 0x040fe40000410000 */
[C---:B------:R-:W-:Y:S02]  /*175b0*/  FMUL.FTZ R89, R2.reuse, R89 ;  /* 0x0000005902597220 */ /* 0x040fe40000410000 */
        /* <DEDUP_REMOVED lines=8> */
[----:B------:R-:W-:Y:S02]  /*17640*/  FMUL.FTZ R91, R0, R91 ;  /* 0x0000005b005b7220 */ /* 0x000fe40000410000 */
[C---:B--2---:R-:W-:Y:S01]  /*17650*/  HMMA.16816.F32.BF16 R20, R108.reuse, R28, R20 ;  /* 0x0000001c6c14723c */ /* 0x044fe20000041814 */
[----:B------:R1:W2:Y:S02]  /*17660*/  MUFU.EX2 R183, R104 ;  /* 0x0000006800b77308 */ /* 0x0002a40000000800 */
[C---:B------:R-:W-:Y:S02]  /*17670*/  FMUL.FTZ R92, R2.reuse, R92 ;  /* 0x0000005c025c7220 */ /* 0x040fe40000410000 */
[C---:B------:R-:W-:Y:S02]  /*17680*/  FMUL.FTZ R93, R2.reuse, R93 ;  /* 0x0000005d025d7220 */ /* 0x040fe40000410000 */
[C---:B------:R-:W-:Y:S01]  /*17690*/  FMUL.FTZ R28, R2.reuse, R132 ;  /* 0x00000084021c7220 */ /* 0x040fe20000410000 */
[C---:B------:R-:W-:Y:S04]  /*176a0*/  HMMA.16816.F32.BF16 R24, R108.reuse, R30, R24 ;  /* 0x0000001e6c18723c */ /* 0x040fe80000041818 */
[----:B------:R-:W-:Y:S02]  /*176b0*/  FMUL.FTZ R29, R2, R133 ;  /* 0x00000085021d7220 */ /* 0x000fe40000410000 */
[C---:B------:R-:W-:Y:S02]  /*176c0*/  FMUL.FTZ R94, R0.reuse, R94 ;  /* 0x0000005e005e7220 */ /* 0x040fe40000410000 */
[C---:B------:R-:W-:Y:S04]  /*176d0*/  FMUL.FTZ R30, R0.reuse, R134 ;  /* 0x00000086001e7220 */ /* 0x040fe80000410000 */
[C---:B------:R-:W-:Y:S02]  /*176e0*/  FMUL.FTZ R31, R0.reuse, R135 ;  /* 0x00000087001f7220 */ /* 0x040fe40000410000 */
[----:B------:R-:W-:Y:S01]  /*176f0*/  LDSM.16.MT88.4 R132, [R150+0x2800] ;  /* 0x002800009684783b */ /* 0x000fe20000004200 */
[----:B------:R-:W-:Y:S02]  /*17700*/  FMUL.FTZ R95, R0, R95 ;  /* 0x0000005f005f7220 */ /* 0x000fe40000410000 */
[----:B-1----:R-:W-:Y:S02]  /*17710*/  FFMA.FTZ R104, R167, c[0x0][0x2d0], -R3 ;  /* 0x0000b400a7687a23 */ /* 0x002fe40000010803 */
[C---:B---3--:R-:W-:Y:S02]  /*17720*/  HMMA.16816.F32.BF16 R28, R108.reuse, R112, R28 ;  /* 0x000000706c1c723c */ /* 0x048fe4000004181c */
[----:B------:R1:W3:Y:S01]  /*17730*/  MUFU.EX2 R182, R104 ;  /* 0x0000006800b67308 */ /* 0x0002e20000000800 */
[----:B------:R-:W-:Y:S01]  /*17740*/  LDSM.16.MT88.4 R164, [R194+0x3800] ;  /* 0x00380000c2a4783b */ /* 0x000fe20000004200 */
[C---:B------:R-:W-:Y:S02]  /*17750*/  FMUL.FTZ R96, R2.reuse, R96 ;  /* 0x0000006002607220 */ /* 0x040fe40000410000 */
[----:B------:R-:W-:Y:S02]  /*17760*/  FMUL.FTZ R97, R2, R97 ;  /* 0x0000006102617220 */ /* 0x000fe40000410000 */
[C---:B------:R-:W-:Y:S03]  /*17770*/  HMMA.16816.F32.BF16 R32, R108.reuse, R114, R32 ;  /* 0x000000726c20723c */ /* 0x040fe60000041820 */
[----:B------:R-:W5:Y:S01]  /*17780*/  LDSM.16.MT88.4 R112, [R194+0x2000] ;  /* 0x00200000c270783b */ /* 0x000f620000004200 */
[C---:B------:R-:W-:Y:S02]  /*17790*/  FMUL.FTZ R98, R0.reuse, R98 ;  /* 0x0000006200627220 */ /* 0x040fe40000410000 */
[----:B------:R-:W-:Y:S02]  /*177a0*/  FMUL.FTZ R99, R0, R99 ;  /* 0x0000006300637220 */ /* 0x000fe40000410000 */
[C---:B----4-:R-:W-:Y:S04]  /*177b0*/  HMMA.16816.F32.BF16 R36, R108.reuse, R116, R36 ;  /* 0x000000746c24723c */ /* 0x050fe80000041824 */
[----:B------:R-:W-:Y:S02]  /*177c0*/  FFMA.FTZ R2, R2, R236, R223 ;  /* 0x000000ec02027223 */ /* 0x000fe400000100df */
[----:B------:R-:W-:Y:S02]  /*177d0*/  FFMA.FTZ R0, R0, R237, R189 ;  /* 0x000000ed00007223 */ /* 0x000fe400000100bd */
[C---:B------:R-:W-:Y:S01]  /*177e0*/  HMMA.16816.F32.BF16 R40, R108.reuse, R118, R40 ;  /* 0x000000766c28723c */ /* 0x040fe20000041828 */
[----:B------:R-:W4:Y:S03]  /*177f0*/  LDSM.16.MT88.4 R116, [R193+0x2000] ;  /* 0x00200000c174783b */ /* 0x000f260000004200 */
[--C-:B-1----:R-:W-:Y:S02]  /*17800*/  FFMA.FTZ R104, R168, c[0x0][0x2d0], -R105.reuse ;  /* 0x0000b400a8687a23 */ /* 0x102fe40000010869 */
[----:B------:R-:W-:Y:S02]  /*17810*/  FADD.FTZ R2, R222, R2 ;  /* 0x00000002de027221 */ /* 0x000fe40000010000 */
[C---:B------:R-:W-:Y:S01]  /*17820*/  HMMA.16816.F32.BF16 R44, R108.reuse, R120, R44 ;  /* 0x000000786c2c723c */ /* 0x040fe2000004182c */
[----:B------:R1:W1:Y:S03]  /*17830*/  MUFU.EX2 R215, R104 ;  /* 0x0000006800d77308 */ /* 0x0002660000000800 */
[----:B------:R-:W-:Y:S02]  /*17840*/  FADD.FTZ R0, R188, R0 ;  /* 0x00000000bc007221 */ /* 0x000fe40000010000 */
[----:B------:R-:W-:Y:S02]  /*17850*/  FADD.FTZ R2, R221, R2 ;  /* 0x00000002dd027221 */ /* 0x000fe40000010000 */
[C---:B------:R-:W-:Y:S01]  /*17860*/  HMMA.16816.F32.BF16 R48, R108.reuse, R122, R48 ;  /* 0x0000007a6c30723c */ /* 0x040fe20000041830 */
[----:B------:R-:W3:Y:S03]  /*17870*/  LDSM.16.MT88.4 R120, [R150+0x4000] ;  /* 0x004000009678783b */ /* 0x000ee60000004200 */
[----:B------:R-:W-:Y:S02]  /*17880*/  FADD.FTZ R0, R187, R0 ;  /* 0x00000000bb007221 */ /* 0x000fe40000010000 */
[----:B------:R-:W-:Y:S02]  /*17890*/  FADD.FTZ R2, R220, R2 ;  /* 0x00000002dc027221 */ /* 0x000fe40000010000 */
[----:B------:R-:W-:Y:S01]  /*178a0*/  FADD.FTZ R0, R186, R0 ;  /* 0x00000000ba007221 */ /* 0x000fe20000010000 */
[C---:B-----5:R-:W-:Y:S03]  /*178b0*/  HMMA.16816.F32.BF16 R52, R108.reuse, R112, R52 ;  /* 0x000000706c34723c */ /* 0x060fe60000041834 */
[----:B------:R-:W-:Y:S02]  /*178c0*/  FADD.FTZ R2, R219, R2 ;  /* 0x00000002db027221 */ /* 0x000fe40000010000 */
[----:B------:R-:W-:Y:S02]  /*178d0*/  FADD.FTZ R0, R185, R0 ;  /* 0x00000000b9007221 */ /* 0x000fe40000010000 */
[----:B-1----:R-:W-:Y:S01]  /*178e0*/  FFMA.FTZ R104, R169, c[0x0][0x2d0], -R105 ;  /* 0x0000b400a9687a23 */ /* 0x002fe20000010869 */
[C---:B------:R-:W-:Y:S01]  /*178f0*/  HMMA.16816.F32.BF16 R56, R108.reuse, R114, R56 ;  /* 0x000000726c38723c */ /* 0x040fe20000041838 */
[----:B------:R-:W1:Y:S02]  /*17900*/  LDSM.16.MT88.4 R112, [R151+0x4000] ;  /* 0x004000009770783b */ /* 0x000e640000004200 */
[----:B------:R5:W5:Y:S01]  /*17910*/  MUFU.EX2 R214, R104 ;  /* 0x0000006800d67308 */ /* 0x000b620000000800 */
[----:B------:R-:W-:Y:S02]  /*17920*/  FADD.FTZ R2, R218, R2 ;  /* 0x00000002da027221 */ /* 0x000fe40000010000 */
[----:B------:R-:W-:Y:S02]  /*17930*/  FADD.FTZ R0, R184, R0 ;  /* 0x00000000b8007221 */ /* 0x000fe40000010000 */
[C---:B----4-:R-:W-:Y:S04]  /*17940*/  HMMA.16816.F32.BF16 R60, R108.reuse, R116, R60 ;  /* 0x000000746c3c723c */ /* 0x050fe8000004183c */
[----:B------:R-:W-:Y:S02]  /*17950*/  FADD.FTZ R2, R216, R2 ;  /* 0x00000002d8027221 */ /* 0x000fe40000010000 */
[----:B--2---:R-:W-:Y:S02]  /*17960*/  FADD.FTZ R0, R183, R0 ;  /* 0x00000000b7007221 */ /* 0x004fe40000010000 */
[C---:B------:R-:W-:Y:S01]  /*17970*/  HMMA.16816.F32.BF16 R64, R108.reuse, R118, R64 ;  /* 0x000000766c40723c */ /* 0x040fe20000041840 */
[----:B------:R-:W2:Y:S03]  /*17980*/  LDSM.16.MT88.4 R116, [R194+0x4000] ;  /* 0x00400000c274783b */ /* 0x000ea60000004200 */
[----:B------:R-:W-:Y:S02]  /*17990*/  FADD.FTZ R2, R217, R2 ;  /* 0x00000002d9027221 */ /* 0x000fe40000010000 */
[----:B---3--:R-:W-:Y:S02]  /*179a0*/  FADD.FTZ R0, R182, R0 ;  /* 0x00000000b6007221 */ /* 0x008fe40000010000 */
[C---:B------:R-:W-:Y:S04]  /*179b0*/  HMMA.16816.F32.BF16 R68, R108.reuse, R120, R68 ;  /* 0x000000786c44723c */ /* 0x040fe80000041844 */
[--C-:B-----5:R-:W-:Y:S02]  /*179c0*/  FFMA.FTZ R104, R170, c[0x0][0x2d0], -R3.reuse ;  /* 0x0000b400aa687a23 */ /* 0x120fe40000010803 */
[----:B------:R-:W-:Y:S02]  /*179d0*/  FADD.FTZ R2, R215, R2 ;  /* 0x00000002d7027221 */ /* 0x000fe40000010000 */
[C---:B------:R-:W-:Y:S01]  /*179e0*/  HMMA.16816.F32.BF16 R72, R108.reuse, R122, R72 ;  /* 0x0000007a6c48723c */ /* 0x040fe20000041848 */
[----:B------:R-:W3:Y:S01]  /*179f0*/  LDSM.16.MT88.4 R120, [R193+0x4000] ;  /* 0x00400000c178783b */ /* 0x000ee20000004200 */
[----:B------:R4:W5:Y:S02]  /*17a00*/  MUFU.EX2 R177, R104 ;  /* 0x0000006800b17308 */ /* 0x0009640000000800 */
[----:B------:R-:W-:Y:S04]  /*17a10*/  FADD.FTZ R2, R214, R2 ;  /* 0x00000002d6027221 */ /* 0x000fe80000010000 */
[C---:B-1----:R-:W-:Y:S08]  /*17a20*/  HMMA.16816.F32.BF16 R76, R108.reuse, R112, R76 ;  /* 0x000000706c4c723c */ /* 0x042ff0000004184c */
[C---:B------:R-:W-:Y:S01]  /*17a30*/  HMMA.16816.F32.BF16 R80, R108.reuse, R114, R80 ;  /* 0x000000726c50723c */ /* 0x040fe20000041850 */
[----:B------:R-:W1:Y:S07]  /*17a40*/  LDSM.16.MT88.4 R112, [R150+0x800] ;  /* 0x000800009670783b */ /* 0x000e6e0000004200 */
[C---:B--2---:R-:W-:Y:S04]  /*17a50*/  HMMA.16816.F32.BF16 R84, R108.reuse, R116, R84 ;  /* 0x000000746c54723c */ /* 0x044fe80000041854 */
[----:B----4-:R-:W-:Y:S02]  /*17a60*/  FFMA.FTZ R104, R171, c[0x0][0x2d0], -R3 ;  /* 0x0000b400ab687a23 */ /* 0x010fe40000010803 */
[----:B------:R-:W-:Y:S01]  /*17a70*/  LDSM.16.MT88.4 R168, [R193+0x3800] ;  /* 0x00380000c1a8783b */ /* 0x000fe20000004200 */
[----:B-----5:R-:W-:Y:S01]  /*17a80*/  FADD.FTZ R0, R177, R0 ;  /* 0x00000000b1007221 */ /* 0x020fe20000010000 */
[C---:B------:R-:W-:Y:S01]  /*17a90*/  HMMA.16816.F32.BF16 R88, R108.reuse, R118, R88 ;  /* 0x000000766c58723c */ /* 0x040fe20000041858 */
[----:B------:R2:W4:Y:S05]  /*17aa0*/  MUFU.EX2 R176, R104 ;  /* 0x0000006800b07308 */ /* 0x00052a0000000800 */
[----:B------:R-:W5:Y:S02]  /*17ab0*/  LDSM.16.MT88.4 R116, [R194+0x800] ;  /* 0x00080000c274783b */ /* 0x000f640000004200 */
[C---:B---3--:R-:W-:Y:S08]  /*17ac0*/  HMMA.16816.F32.BF16 R92, R108.reuse, R120, R92 ;  /* 0x000000786c5c723c */ /* 0x048ff0000004185c */
[----:B------:R-:W-:Y:S01]  /*17ad0*/  HMMA.16816.F32.BF16 R96, R108, R122, R96 ;  /* 0x0000007a6c60723c */ /* 0x000fe20000041860 */
[----:B------:R-:W3:Y:S06]  /*17ae0*/  LDSM.16.MT88.4 R120, [R194+0x2800] ;  /* 0x00280000c278783b */ /* 0x000eec0000004200 */
[----:B------:R-:W-:Y:S02]  /*17af0*/  F2FP.BF16.PACK_AB R108, R218, R219 ;  /* 0x000000dbda6c723e */ /* 0x000fe400000010ff */
[----:B------:R-:W-:Y:S03]  /*17b00*/  F2FP.BF16.PACK_AB R109, R184, R185 ;  /* 0x000000b9b86d723e */ /* 0x000fe600000010ff */
[----:B------:R-:W-:Y:S01]  /*17b10*/  F2FP.BF16.PACK_AB R110, R217, R216 ;  /* 0x000000d8d96e723e */ /* 0x000fe200000010ff */
[--C-:B--2---:R-:W-:Y:S01]  /*17b20*/  FFMA.FTZ R104, R172, c[0x0][0x2d0], -R105.reuse ;  /* 0x0000b400ac687a23 */ /* 0x104fe20000010869 */
[----:B------:R-:W-:Y:S01]  /*17b30*/  F2FP.BF16.PACK_AB R111, R182, R183 ;  /* 0x000000b7b66f723e */ /* 0x000fe200000010ff */
[----:B----4-:R-:W-:Y:S02]  /*17b40*/  FADD.FTZ R0, R176, R0 ;  /* 0x00000000b0007221 */ /* 0x010fe40000010000 */
[----:B------:R2:W4:Y:S04]  /*17b50*/  MUFU.EX2 R191, R104 ;  /* 0x0000006800bf7308 */ /* 0x0005280000000800 */
[C---:B-1----:R-:W-:Y:S08]  /*17b60*/  HMMA.16816.F32.BF16 R4, R108.reuse, R112, R4 ;  /* 0x000000706c04723c */ /* 0x042ff00000041804 */
[C---:B------:R-:W-:Y:S01]  /*17b70*/  HMMA.16816.F32.BF16 R8, R108.reuse, R114, R8 ;  /* 0x000000726c08723c */ /* 0x040fe20000041808 */
[----:B------:R-:W1:Y:S07]  /*17b80*/  LDSM.16.MT88.4 R112, [R193+0x2800] ;  /* 0x00280000c170783b */ /* 0x000e6e0000004200 */
[C---:B------:R-:W-:Y:S04]  /*17b90*/  HMMA.16816.F32.BF16 R12, R108.reuse, R124, R12 ;  /* 0x0000007c6c0c723c */ /* 0x040fe8000004180c */
[----:B--2---:R-:W-:Y:S02]  /*17ba0*/  FFMA.FTZ R104, R173, c[0x0][0x2d0], -R105 ;  /* 0x0000b400ad687a23 */ /* 0x004fe40000010869 */
[----:B----4-:R-:W-:Y:S02]  /*17bb0*/  FADD.FTZ R2, R191, R2 ;  /* 0x00000002bf027221 */ /* 0x010fe40000010000 */
[C---:B------:R-:W-:Y:S01]  /*17bc0*/  HMMA.16816.F32.BF16 R16, R108.reuse, R126, R16 ;  /* 0x0000007e6c10723c */ /* 0x040fe20000041810 */
[----:B------:R-:W-:Y:S01]  /*17bd0*/  LDSM.16.MT88.4 R124, [R151+0x4800] ;  /* 0x00480000977c783b */ /* 0x000fe20000004200 */
[----:B------:R2:W4:Y:S06]  /*17be0*/  MUFU.EX2 R190, R104 ;  /* 0x0000006800be7308 */ /* 0x00052c0000000800 */
[C---:B-----5:R-:W-:Y:S08]  /*17bf0*/  HMMA.16816.F32.BF16 R20, R108.reuse, R116, R20 ;  /* 0x000000746c14723c */ /* 0x060ff00000041814 */
[C---:B------:R-:W-:Y:S01]  /*17c00*/  HMMA.16816.F32.BF16 R24, R108.reuse, R118, R24 ;  /* 0x000000766c18723c */ /* 0x040fe20000041818 */
[----:B------:R-:W5:Y:S07]  /*17c10*/  LDSM.16.MT88.4 R116, [R150+0x4800] ;  /* 0x004800009674783b */ /* 0x000f6e0000004200 */
[C---:B------:R-:W-:Y:S04]  /*17c20*/  HMMA.16816.F32.BF16 R28, R108.reuse, R128, R28 ;  /* 0x000000806c1c723c */ /* 0x040fe8000004181c */
[--C-:B--2---:R-:W-:Y:S02]  /*17c30*/  FFMA.FTZ R104, R174, c[0x0][0x2d0], -R3.reuse ;  /* 0x0000b400ae687a23 */ /* 0x104fe40000010803 */
[----:B----4-:R-:W-:Y:S02]  /*17c40*/  FADD.FTZ R2, R190, R2 ;  /* 0x00000002be027221 */ /* 0x010fe40000010000 */
[C---:B------:R-:W-:Y:S01]  /*17c50*/  HMMA.16816.F32.BF16 R32, R108.reuse, R130, R32 ;  /* 0x000000826c20723c */ /* 0x040fe20000041820 */
[----:B------:R-:W-:Y:S01]  /*17c60*/  LDSM.16.MT88.4 R128, [R151+0x1000] ;  /* 0x001000009780783b */ /* 0x000fe20000004200 */
[----:B------:R2:W4:Y:S06]  /*17c70*/  MUFU.EX2 R175, R104 ;  /* 0x0000006800af7308 */ /* 0x00052c0000000800 */
[C---:B------:R-:W-:Y:S08]  /*17c80*/  HMMA.16816.F32.BF16 R36, R108.reuse, R132, R36 ;  /* 0x000000846c24723c */ /* 0x040ff00000041824 */
[C---:B------:R-:W-:Y:S01]  /*17c90*/  HMMA.16816.F32.BF16 R40, R108.reuse, R134, R40 ;  /* 0x000000866c28723c */ /* 0x040fe20000041828 */
[----:B------:R-:W-:Y:S07]  /*17ca0*/  LDSM.16.MT88.4 R132, [R193+0x1000] ;  /* 0x00100000c184783b */ /* 0x000fee0000004200 */
[C---:B------:R-:W-:Y:S04]  /*17cb0*/  HMMA.16816.F32.BF16 R44, R108.reuse, R136, R44 ;  /* 0x000000886c2c723c */ /* 0x040fe8000004182c */
[----:B--2---:R-:W-:Y:S02]  /*17cc0*/  FFMA.FTZ R104, R178, c[0x0][0x2d0], -R3 ;  /* 0x0000b400b2687a23 */ /* 0x004fe40000010803 */
[----:B----4-:R-:W-:Y:S02]  /*17cd0*/  FADD.FTZ R0, R175, R0 ;  /* 0x00000000af007221 */ /* 0x010fe40000010000 */
[C---:B------:R-:W-:Y:S01]  /*17ce0*/  HMMA.16816.F32.BF16 R48, R108.reuse, R138, R48 ;  /* 0x0000008a6c30723c */ /* 0x040fe20000041830 */
[----:B------:R-:W-:Y:S01]  /*17cf0*/  LDSM.16.MT88.4 R136, [R150+0x3000] ;  /* 0x003000009688783b */ /* 0x000fe20000004200 */
[----:B------:R2:W4:Y:S06]  /*17d00*/  MUFU.EX2 R174, R104 ;  /* 0x0000006800ae7308 */ /* 0x00052c0000000800 */
[C---:B---3--:R-:W-:Y:S08]  /*17d10*/  HMMA.16816.F32.BF16 R52, R108.reuse, R120, R52 ;  /* 0x000000786c34723c */ /* 0x048ff00000041834 */
[C---:B------:R-:W-:Y:S01]  /*17d20*/  HMMA.16816.F32.BF16 R56, R108.reuse, R122, R56 ;  /* 0x0000007a6c38723c */ /* 0x040fe20000041838 */
[----:B------:R-:W3:Y:S07]  /*17d30*/  LDSM.16.MT88.4 R120, [R194+0x4800] ;  /* 0x00480000c278783b */ /* 0x000eee0000004200 */
[C---:B-1----:R-:W-:Y:S04]  /*17d40*/  HMMA.16816.F32.BF16 R60, R108.reuse, R112, R60 ;  /* 0x000000706c3c723c */ /* 0x042fe8000004183c */
[--C-:B--2---:R-:W-:Y:S04]  /*17d50*/  FFMA.FTZ R104, R179, c[0x0][0x2d0], -R105.reuse ;  /* 0x0000b400b3687a23 */ /* 0x104fe80000010869 */
[C---:B------:R-:W-:Y:S01]  /*17d60*/  HMMA.16816.F32.BF16 R64, R108.reuse, R114, R64 ;  /* 0x000000726c40723c */ /* 0x040fe20000041840 */
[----:B------:R-:W1:Y:S01]  /*17d70*/  LDSM.16.MT88.4 R112, [R193+0x4800] ;  /* 0x00480000c170783b */ /* 0x000e620000004200 */
[----:B------:R2:W-:Y:S06]  /*17d80*/  MUFU.EX2 R181, R104 ;  /* 0x0000006800b57308 */ /* 0x0005ec0000000800 */
[C---:B-----5:R-:W-:Y:S08]  /*17d90*/  HMMA.16816.F32.BF16 R68, R108.reuse, R116, R68 ;  /* 0x000000746c44723c */ /* 0x060ff00000041844 */
[C---:B------:R-:W-:Y:S01]  /*17da0*/  HMMA.16816.F32.BF16 R72, R108.reuse, R118, R72 ;  /* 0x000000766c48723c */ /* 0x040fe20000041848 */
[----:B------:R-:W5:Y:S07]  /*17db0*/  LDSM.16.MT88.4 R116, [R150+0x1000] ;  /* 0x001000009674783b */ /* 0x000f6e0000004200 */
[C---:B------:R-:W-:Y:S04]  /*17dc0*/  HMMA.16816.F32.BF16 R76, R108.reuse, R124, R76 ;  /* 0x0000007c6c4c723c */ /* 0x040fe8000004184c */
[----:B--2---:R-:W-:Y:S04]  /*17dd0*/  FFMA.FTZ R104, R180, c[0x0][0x2d0], -R105 ;  /* 0x0000b400b4687a23 */ /* 0x004fe80000010869 */
[C---:B------:R-:W-:Y:S01]  /*17de0*/  HMMA.16816.F32.BF16 R80, R108.reuse, R126, R80 ;  /* 0x0000007e6c50723c */ /* 0x040fe20000041850 */
[----:B------:R-:W2:Y:S01]  /*17df0*/  LDSM.16.MT88.4 R124, [R194+0x1000] ;  /* 0x00100000c27c783b */ /* 0x000ea20000004200 */
[----:B------:R4:W2:Y:S06]  /*17e00*/  MUFU.EX2 R180, R104 ;  /* 0x0000006800b47308 */ /* 0x0008ac0000000800 */
[C---:B---3--:R-:W-:Y:S08]  /*17e10*/  HMMA.16816.F32.BF16 R84, R108.reuse, R120, R84 ;  /* 0x000000786c54723c */ /* 0x048ff00000041854 */
[C---:B------:R-:W-:Y:S01]  /*17e20*/  HMMA.16816.F32.BF16 R88, R108.reuse, R122, R88 ;  /* 0x0000007a6c58723c */ /* 0x040fe20000041858 */
[----:B------:R-:W3:Y:S07]  /*17e30*/  LDSM.16.MT88.4 R120, [R194+0x3000] ;  /* 0x00300000c278783b */ /* 0x000eee0000004200 */
[C---:B-1----:R-:W-:Y:S04]  /*17e40*/  HMMA.16816.F32.BF16 R92, R108.reuse, R112, R92 ;  /* 0x000000706c5c723c */ /* 0x042fe8000004185c */
[--C-:B----4-:R-:W-:Y:S04]  /*17e50*/  FFMA.FTZ R104, R224, c[0x0][0x2d0], -R3.reuse ;  /* 0x0000b400e0687a23 */ /* 0x110fe80000010803 */
[----:B------:R-:W-:Y:S01]  /*17e60*/  HMMA.16816.F32.BF16 R96, R108, R114, R96 ;  /* 0x000000726c60723c */ /* 0x000fe20000041860 */
[----:B------:R-:W1:Y:S01]  /*17e70*/  LDSM.16.MT88.4 R112, [R193+0x3000] ;  /* 0x00300000c170783b */ /* 0x000e620000004200 */
[----:B------:R4:W-:Y:S05]  /*17e80*/  MUFU.EX2 R173, R104 ;  /* 0x0000006800ad7308 */ /* 0x0009ea0000000800 */
[----:B------:R-:W-:Y:S02]  /*17e90*/  F2FP.BF16.PACK_AB R108, R214, R215 ;  /* 0x000000d7d66c723e */ /* 0x000fe400000010ff */
[----:B------:R-:W-:Y:S03]  /*17ea0*/  F2FP.BF16.PACK_AB R109, R176, R177 ;  /* 0x000000b1b06d723e */ /* 0x000fe600000010ff */
[----:B------:R-:W-:Y:S02]  /*17eb0*/  F2FP.BF16.PACK_AB R110, R190, R191 ;  /* 0x000000bfbe6e723e */ /* 0x000fe400000010ff */
[----:B------:R-:W-:Y:S07]  /*17ec0*/  F2FP.BF16.PACK_AB R111, R174, R175 ;  /* 0x000000afae6f723e */ /* 0x000fee00000010ff */
[C---:B-----5:R-:W-:Y:S03]  /*17ed0*/  HMMA.16816.F32.BF16 R4, R108.reuse, R116, R4 ;  /* 0x000000746c04723c */ /* 0x060fe60000041804 */
[----:B----4-:R-:W-:Y:S05]  /*17ee0*/  FFMA.FTZ R104, R225, c[0x0][0x2d0], -R3 ;  /* 0x0000b400e1687a23 */ /* 0x010fea0000010803 */
[C---:B------:R-:W-:Y:S01]  /*17ef0*/  HMMA.16816.F32.BF16 R8, R108.reuse, R118, R8 ;  /* 0x000000766c08723c */ /* 0x040fe20000041808 */
[----:B------:R-:W4:Y:S01]  /*17f00*/  LDSM.16.MT88.4 R116, [R150+0x5000] ;  /* 0x005000009674783b */ /* 0x000f220000004200 */
[----:B------:R5:W1:Y:S06]  /*17f10*/  MUFU.EX2 R172, R104 ;  /* 0x0000006800ac7308 */ /* 0x000a6c0000000800 */
[C---:B------:R-:W-:Y:S08]  /*17f20*/  HMMA.16816.F32.BF16 R12, R108.reuse, R128, R12 ;  /* 0x000000806c0c723c */ /* 0x040ff0000004180c */
[C---:B------:R-:W-:Y:S01]  /*17f30*/  HMMA.16816.F32.BF16 R16, R108.reuse, R130, R16 ;  /* 0x000000826c10723c */ /* 0x040fe20000041810 */
[----:B------:R-:W-:Y:S07]  /*17f40*/  LDSM.16.MT88.4 R128, [R194+0x1800] ;  /* 0x00180000c280783b */ /* 0x000fee0000004200 */
[C---:B--2---:R-:W-:Y:S04]  /*17f50*/  HMMA.16816.F32.BF16 R20, R108.reuse, R124, R20 ;  /* 0x0000007c6c14723c */ /* 0x044fe80000041814 */
[--C-:B-----5:R-:W-:Y:S04]  /*17f60*/  FFMA.FTZ R104, R229, c[0x0][0x2d0], -R105.reuse ;  /* 0x0000b400e5687a23 */ /* 0x120fe80000010869 */
[C---:B------:R-:W-:Y:S01]  /*17f70*/  HMMA.16816.F32.BF16 R24, R108.reuse, R126, R24 ;  /* 0x0000007e6c18723c */ /* 0x040fe20000041818 */
[----:B------:R-:W2:Y:S01]  /*17f80*/  LDSM.16.MT88.4 R124, [R151+0x5000] ;  /* 0x00500000977c783b */ /* 0x000ea20000004200 */
[----:B------:R5:W-:Y:S06]  /*17f90*/  MUFU.EX2 R179, R104 ;  /* 0x0000006800b37308 */ /* 0x000bec0000000800 */
[C---:B------:R-:W-:Y:S08]  /*17fa0*/  HMMA.16816.F32.BF16 R28, R108.reuse, R132, R28 ;  /* 0x000000846c1c723c */ /* 0x040ff0000004181c */
[C---:B------:R-:W-:Y:S08]  /*17fb0*/  HMMA.16816.F32.BF16 R32, R108.reuse, R134, R32 ;  /* 0x000000866c20723c */ /* 0x040ff00000041820 */
[C---:B------:R-:W-:Y:S04]  /*17fc0*/  HMMA.16816.F32.BF16 R36, R108.reuse, R136, R36 ;  /* 0x000000886c24723c */ /* 0x040fe80000041824 */
[----:B-----5:R-:W-:Y:S04]  /*17fd0*/  FFMA.FTZ R104, R228, c[0x0][0x2d0], -R105 ;  /* 0x0000b400e4687a23 */ /* 0x020fe80000010869 */
[C---:B------:R-:W-:Y:S01]  /*17fe0*/  HMMA.16816.F32.BF16 R40, R108.reuse, R138, R40 ;  /* 0x0000008a6c28723c */ /* 0x040fe20000041828 */
[----:B------:R-:W-:Y:S01]  /*17ff0*/  LDSM.16.MT88.4 R136, [R193+0x1800] ;  /* 0x00180000c188783b */ /* 0x000fe20000004200 */
[----:B------:R-:W5:Y:S06]  /*18000*/  MUFU.EX2 R178, R104 ;  /* 0x0000006800b27308 */ /* 0x000f6c0000000800 */
[C---:B------:R-:W-:Y:S07]  /*18010*/  HMMA.16816.F32.BF16 R44, R108.reuse, R152, R44 ;  /* 0x000000986c2c723c */ /* 0x040fee000004182c */
[----:B------:R-:W-:Y:S01]  /*18020*/  F2FP.BF16.PACK_AB R152, R180, R181 ;  /* 0x000000b5b498723e */ /* 0x000fe200000010ff */
[C---:B------:R-:W-:Y:S04]  /*18030*/  HMMA.16816.F32.BF16 R48, R108.reuse, R154, R48 ;  /* 0x0000009a6c30723c */ /* 0x040fe80000041830 */
[----:B-1----:R-:W-:Y:S04]  /*18040*/  F2FP.BF16.PACK_AB R153, R172, R173 ;  /* 0x000000adac99723e */ /* 0x002fe800000010ff */
[C---:B---3--:R-:W-:Y:S04]  /*18050*/  HMMA.16816.F32.BF16 R52, R108.reuse, R120, R52 ;  /* 0x000000786c34723c */ /* 0x048fe80000041834 */
[----:B-----5:R-:W-:Y:S01]  /*18060*/  F2FP.BF16.PACK_AB R154, R178, R179 ;  /* 0x000000b3b29a723e */ /* 0x020fe200000010ff */
[--C-:B------:R-:W-:Y:S02]  /*18070*/  FFMA.FTZ R104, R140, c[0x0][0x2d0], -R3.reuse ;  /* 0x0000b4008c687a23 */ /* 0x100fe40000010803 */
[----:B------:R-:W-:Y:S01]  /*18080*/  FFMA.FTZ R3, R141, c[0x0][0x2d0], -R3 ;  /* 0x0000b4008d037a23 */ /* 0x000fe20000010803 */
[C---:B------:R-:W-:Y:S01]  /*18090*/  HMMA.16816.F32.BF16 R56, R108.reuse, R122, R56 ;  /* 0x0000007a6c38723c */ /* 0x040fe20000041838 */
[----:B------:R-:W1:Y:S01]  /*180a0*/  LDSM.16.MT88.4 R120, [R194+0x5000] ;  /* 0x00500000c278783b */ /* 0x000e620000004200 */
[----:B------:R-:W-:Y:S06]  /*180b0*/  MUFU.EX2 R105, R104 ;  /* 0x0000006800697308 */ /* 0x000fec0000000800 */
[C---:B------:R-:W-:Y:S04]  /*180c0*/  HMMA.16816.F32.BF16 R60, R108.reuse, R112, R60 ;  /* 0x000000706c3c723c */ /* 0x040fe8000004183c */
[----:B------:R-:W3:Y:S04]  /*180d0*/  MUFU.EX2 R104, R3 ;  /* 0x0000000300687308 */ /* 0x000ee80000000800 */
[C---:B------:R-:W-:Y:S01]  /*180e0*/  HMMA.16816.F32.BF16 R64, R108.reuse, R114, R64 ;  /* 0x000000726c40723c */ /* 0x040fe20000041840 */
[----:B------:R-:W5:Y:S07]  /*180f0*/  LDSM.16.MT88.4 R112, [R193+0x5000] ;  /* 0x00500000c170783b */ /* 0x000f6e0000004200 */
[C---:B----4-:R-:W-:Y:S08]  /*18100*/  HMMA.16816.F32.BF16 R68, R108.reuse, R116, R68 ;  /* 0x000000746c44723c */ /* 0x050ff00000041844 */
[C---:B------:R-:W-:Y:S01]  /*18110*/  HMMA.16816.F32.BF16 R72, R108.reuse, R118, R72 ;  /* 0x000000766c48723c */ /* 0x040fe20000041848 */
[----:B------:R-:W4:Y:S03]  /*18120*/  LDSM.16.MT88.4 R116, [R150+0x1800] ;  /* 0x001800009674783b */ /* 0x000f260000004200 */
[----:B---3--:R-:W-:Y:S01]  /*18130*/  F2FP.BF16.PACK_AB R155, R104, R105 ;  /* 0x00000069689b723e */ /* 0x008fe200000010ff */
[----:B------:R-:W-:Y:S02]  /*18140*/  FADD.FTZ R3, R174, R0 ;  /* 0x00000000ae037221 */ /* 0x000fe40000010000 */
[----:B------:R-:W-:Y:S01]  /*18150*/  FADD.FTZ R0, R181, R2 ;  /* 0x00000002b5007221 */ /* 0x000fe20000010000 */
[C---:B--2---:R-:W-:Y:S04]  /*18160*/  HMMA.16816.F32.BF16 R76, R108.reuse, R124, R76 ;  /* 0x0000007c6c4c723c */ /* 0x044fe8000004184c */
[----:B------:R-:W-:Y:S02]  /*18170*/  FADD.FTZ R3, R173, R3 ;  /* 0x00000003ad037221 */ /* 0x000fe40000010000 */
[----:B------:R-:W-:Y:S02]  /*18180*/  FADD.FTZ R0, R180, R0 ;  /* 0x00000000b4007221 */ /* 0x000fe40000010000 */
[C---:B------:R-:W-:Y:S01]  /*18190*/  HMMA.16816.F32.BF16 R80, R108.reuse, R126, R80 ;  /* 0x0000007e6c50723c */ /* 0x040fe20000041850 */
[----:B------:R-:W2:Y:S03]  /*181a0*/  LDSM.16.MT88.4 R124, [R151+0x1800] ;  /* 0x00180000977c783b */ /* 0x000ea60000004200 */
[----:B------:R-:W-:Y:S02]  /*181b0*/  FADD.FTZ R3, R172, R3 ;  /* 0x00000003ac037221 */ /* 0x000fe40000010000 */
[----:B------:R-:W-:Y:S02]  /*181c0*/  FADD.FTZ R2, R179, R0 ;  /* 0x00000000b3027221 */ /* 0x000fe40000010000 */
[C---:B-1----:R-:W-:Y:S04]  /*181d0*/  HMMA.16816.F32.BF16 R84, R108.reuse, R120, R84 ;  /* 0x000000786c54723c */ /* 0x042fe80000041854 */
[----:B------:R-:W-:Y:S01]  /*181e0*/  FADD.FTZ R0, R105, R3 ;  /* 0x0000000369007221 */ /* 0x000fe20000010000 */
[----:B------:R-:W-:Y:S01]  /*181f0*/  MOV R105, R100 ;  /* 0x0000006400697202 */ /* 0x000fe20000000f00 */
[----:B------:R-:W-:Y:S02]  /*18200*/  FADD.FTZ R236, R178, R2 ;  /* 0x00000002b2ec7221 */ /* 0x000fe40000010000 */
[C---:B------:R-:W-:Y:S04]  /*18210*/  HMMA.16816.F32.BF16 R88, R108.reuse, R122, R88 ;  /* 0x0000007a6c58723c */ /* 0x040fe80000041858 */
[----:B------:R-:W-:Y:S01]  /*18220*/  FADD.FTZ R237, R104, R0 ;  /* 0x0000000068ed7221 */ /* 0x000fe20000010000 */
[----:B------:R-:W-:Y:S03]  /*18230*/  MOV R104, R101 ;  /* 0x0000006500687202 */ /* 0x000fe60000000f00 */
[C---:B-----5:R-:W-:Y:S08]  /*18240*/  HMMA.16816.F32.BF16 R92, R108.reuse, R112, R92 ;  /* 0x000000706c5c723c */ /* 0x060ff0000004185c */
[----:B------:R-:W-:Y:S08]  /*18250*/  HMMA.16816.F32.BF16 R96, R108, R114, R96 ;  /* 0x000000726c60723c */ /* 0x000ff00000041860 */
[C---:B----4-:R-:W-:Y:S01]  /*18260*/  HMMA.16816.F32.BF16 R108, R152.reuse, R116, R4 ;  /* 0x00000074986c723c */ /* 0x050fe20000041804 */
        /* <DEDUP_REMOVED lines=21> */
[C---:B---3--:R-:W-:Y:S08]  /*183c0*/  HMMA.16816.F32.BF16 R76, R152.reuse, R8, R76 ;  /* 0x00000008984c723c */ /* 0x048ff0000004184c */
[C---:B------:R-:W-:Y:S08]  /*183d0*/  HMMA.16816.F32.BF16 R80, R152.reuse, R10, R80 ;  /* 0x0000000a9850723c */ /* 0x040ff00000041850 */
[C---:B--2---:R-:W-:Y:S08]  /*183e0*/  HMMA.16816.F32.BF16 R84, R152.reuse, R12, R84 ;  /* 0x0000000c9854723c */ /* 0x044ff00000041854 */
[C---:B------:R-:W-:Y:S08]  /*183f0*/  HMMA.16816.F32.BF16 R88, R152.reuse, R14, R88 ;  /* 0x0000000e9858723c */ /* 0x040ff00000041858 */
[C---:B-1----:R-:W-:Y:S08]  /*18400*/  HMMA.16816.F32.BF16 R92, R152.reuse, R4, R92 ;  /* 0x00000004985c723c */ /* 0x042ff0000004185c */
[----:B------:R-:W-:Y:S01]  /*18410*/  HMMA.16816.F32.BF16 R96, R152, R6, R96 ;  /* 0x000000069860723c */ /* 0x000fe20000041860 */
[----:B------:R-:W-:-:S07]  /*18420*/  @P0 BRA `(.L_x_1109) ;  /* 0xffffd29000000947 */ /* 0x000fce000383ffff */
.L_x_1108:
[----:B------:R-:W-:Y:S07]  /*18430*/  @!UPT UIADD3 URZ, URZ, URZ, URZ ;  /* 0x0000003f3f3ff290 */ /* 0x000fee000fffe03f */
[----:B------:R-:W-:Y:S02]  /*18440*/  MOV R7, 0x1f ;  /* 0x0000001f00077802 */ /* 0x000fe40000000f00 */
[----:B------:R-:W-:Y:S01]  /*18450*/  MOV R6, 0xffffffff ;  /* 0xffffffff00067802 */ /* 0x000fe20000000f00 */
[----:B------:R-:W-:Y:S06]  /*18460*/  BRA.DIV ~URZ, `(.L_x_1110) ;  /* 0x000054c27f007947 */ /* 0x000fec000b800000 */
[----:B------:R1:W2:Y:S02]  /*18470*/  SHFL.BFLY PT, R0, R236, 0x2, 0x1f ;  /* 0x0c401f00ec007f89 */ /* 0x0002a400000e0000 */
.L_x_1183:
[----:B--2---:R-:W-:Y:S01]  /*18480*/  FADD.FTZ R0, R0, R236 ;  /* 0x000000ec00007221 */ /* 0x004fe20000010000 */
[----:B------:R-:W-:Y:S05]  /*18490*/  BRA.DIV ~URZ, `(.L_x_1111) ;  /* 0x000054f27f007947 */ /* 0x000fea000b800000 */
[----:B------:R-:W2:Y:S04]  /*184a0*/  SHFL.BFLY PT, R2, R237, 0x2, 0x1f ;  /* 0x0c401f00ed027f89 */ /* 0x000ea800000e0000 */
[----:B------:R-:W3:Y:S01]  /*184b0*/  SHFL.BFLY PT, R5, R0, 0x1, 0x1f ;  /* 0x0c201f0000057f89 */ /* 0x000ee200000e0000 */
[----:B--2---:R-:W-:-:S02]  /*184c0*/  FADD.FTZ R4, R2, R237 ;  /* 0x000000ed02047221 */ /* 0x004fc40000010000 */
[----:B---3--:R-:W-:-:S03]  /*184d0*/  FADD.FTZ R0, R0, R5 ;  /* 0x0000000500007221 */ /* 0x008fc60000010000 */
[----:B------:R2:W3:Y:S04]  /*184e0*/  SHFL.BFLY PT, R3, R4, 0x1, 0x1f ;  /* 0x0c201f0004037f89 */ /* 0x0004e800000e0000 */
.L_x_1184:
        /* <DEDUP_REMOVED lines=69> */
[----:B------:R-:W-:Y:S01]  /*18940*/  FMUL.FTZ R93, R0, R123 ;  /* 0x0000007b005d7220 */ /* 0x000fe20000410000 */
[----:B---3--:R-:W-:Y:S01]  /*18950*/  @P0 MOV R3, 0x3f317218 ;  /* 0x3f31721800030802 */ /* 0x008fe20000000f00 */
[----:B-----5:R-:W-:Y:S02]  /*18960*/  @P0 FMUL.FTZ R2, R2, 0.69314718246459960938 ;  /* 0x3f31721802020820 */ /* 0x020fe40000410000 */
        /* <DEDUP_REMOVED lines=45> */
.L_x_1047:
        /* <DEDUP_REMOVED lines=17> */
.L_x_1113:
[----:B------:R-:W-:Y:S05]  /*18d50*/  BSYNC B0 ;  /* 0x0000000000007941 */ /* 0x000fea0003800000 */
.L_x_1112:
[----:B------:R-:W-:Y:S01]  /*18d60*/  PRMT R0, R0, 0x9910, RZ ;  /* 0x0000991000007816 */ /* 0x000fe200000000ff */
[----:B------:R-:W-:Y:S01]  /*18d70*/  BSSY B1, `(.L_x_1114) ;  /* 0x0000347000017945 */ /* 0x000fe20003800000 */
[----:B------:R-:W-:Y:S01]  /*18d80*/  IMAD.MOV.U32 R86, RZ, RZ, R248 ;  /* 0x000000ffff567224 */ /* 0x000fe200078e00f8 */
[----:B------:R-:W-:Y:S02]  /*18d90*/  IADD3 R4, R242, 0x40, RZ ;  /* 0x00000040f2047810 */ /* 0x000fe40007ffe0ff */
[----:B------:R-:W-:Y:S02]  /*18da0*/  ISETP.NE.AND P0, PT, R0, RZ, PT ;  /* 0x000000ff0000720c */ /* 0x000fe40003f05270 */
[----:B------:R-:W-:-:S11]  /*18db0*/  IADD3 R0, R242, 0x80, RZ ;  /* 0x00000080f2007810 */ /* 0x000fd60007ffe0ff */
[----:B------:R-:W-:Y:S05]  /*18dc0*/  @!P0 BRA `(.L_x_1115) ;  /* 0x0000277000008947 */ /* 0x000fea0003800000 */
[----:B------:R-:W2:Y:S04]  /*18dd0*/  LDL R6, [R1+0x14] ;  /* 0x0000140001067983 */ /* 0x000ea80000100800 */
[----:B------:R-:W3:Y:S04]  /*18de0*/  LDL R15, [R1+0x24] ;  /* 0x00002400010f7983 */ /* 0x000ee80000100800 */
[----:B------:R-:W4:Y:S01]  /*18df0*/  LDL R14, [R1+0x2c] ;  /* 0x00002c00010e7983 */ /* 0x000f220000100800 */
[----:B------:R-:W-:-:S03]  /*18e00*/  SHF.R.S32.HI R2, RZ, 0x1f, R7 ;  /* 0x0000001fff027819 */ /* 0x000fc60000011407 */
[----:B------:R-:W3:Y:S04]  /*18e10*/  LDL R12, [R1+0x28] ;  /* 0x00002800010c7983 */ /* 0x000ee80000100800 */
[----:B------:R-:W3:Y:S01]  /*18e20*/  LDL R10, [R1+0x3c] ;  /* 0x00003c00010a7983 */ /* 0x000ee20000100800 */
[----:B------:R-:W-:Y:S02]  /*18e30*/  SHF.R.S32.HI R5, RZ, 0x1f, R7 ;  /* 0x0000001fff057819 */ /* 0x000fe40000011407 */
[-C--:B------:R-:W-:Y:S01]  /*18e40*/  LEA.HI R2, R2, R7.reuse, RZ, 0x5 ;  /* 0x0000000702027211 */ /* 0x080fe200078f28ff */
[----:B------:R-:W3:Y:S04]  /*18e50*/  LDL R9, [R1+0x34] ;  /* 0x0000340001097983 */ /* 0x000ee80000100800 */
[----:B------:R-:W3:Y:S04]  /*18e60*/  LDL R8, [R1+0x38] ;  /* 0x0000380001087983 */ /* 0x000ee80000100800 */
[----:B------:R-:W4:Y:S04]  /*18e70*/  LDL R13, [R1+0x30] ;  /* 0x00003000010d7983 */ /* 0x000f280000100800 */
[----:B------:R-:W4:Y:S01]  /*18e80*/  LDL R11, [R1] ;  /* 0x00000000010b7983 */ /* 0x000f220000100800 */
[----:B------:R-:W-:Y:S01]  /*18e90*/  LEA.HI R5, R5, R7, RZ, 0x2 ;  /* 0x0000000705057211 */ /* 0x000fe200078f10ff */
[----:B------:R-:W-:Y:S01]  /*18ea0*/  WARPSYNC 0xffffffff ;  /* 0xffffffff00007948 */ /* 0x000fe20003800000 */
[----:B------:R-:W-:-:S02]  /*18eb0*/  SHF.R.S32.HI R2, RZ, 0x5, R2 ;  /* 0x00000005ff027819 */ /* 0x000fc40000011402 */
[----:B------:R-:W-:-:S03]  /*18ec0*/  LOP3.LUT R5, R5, 0xfffffffc, RZ, 0xc0, !PT ;  /* 0xfffffffc05057812 */ /* 0x000fc600078ec0ff */
[----:B------:R-:W-:Y:S02]  /*18ed0*/  IMAD.SHL.U32 R2, R2, 0x400, RZ ;  /* 0x0000040002027824 */ /* 0x000fe400078e00ff */
[----:B------:R-:W-:-:S04]  /*18ee0*/  IMAD.IADD R5, R7, 0x1, -R5 ;  /* 0x0000000107057824 */ /* 0x000fc800078e0a05 */
        /* <DEDUP_REMOVED lines=8> */
[----:B--2---:R-:W-:-:S04]  /*18f70*/  SHF.R.U32.HI R3, RZ, 0x3, R6 ;  /* 0x00000003ff037819 */ /* 0x004fc80000011606 */
[----:B------:R-:W-:-:S05]  /*18f80*/  LOP3.LUT R3, R3, R6, RZ, 0xfc, !PT ;  /* 0x0000000603037212 */ /* 0x000fca00078efcff */
[----:B------:R-:W-:Y:S01]  /*18f90*/  IMAD.IADD R2, R2, 0x1, R3 ;  /* 0x0000000102027824 */ /* 0x000fe200078e0203 */
[----:B------:R-:W-:-:S04]  /*18fa0*/  F2FP.BF16.PACK_AB R3, R159, R158 ;  /* 0x0000009e9f03723e */ /* 0x000fc800000010ff */
[----:B------:R-:W-:Y:S02]  /*18fb0*/  LEA R2, R2, 0x80, 0x1 ;  /* 0x0000008002027811 */ /* 0x000fe400078e08ff */
[----:B------:R-:W-:-:S03]  /*18fc0*/  F2FP.BF16.PACK_AB R6, R33, R32 ;  /* 0x000000202106723e */ /* 0x000fc600000010ff */
        /* <DEDUP_REMOVED lines=110> */
.L_x_1116:
[----:B--2---:R-:W2:Y:S04]  /*196b0*/  LDL R5, [R1+0x10] ;  /* 0x0000100001057983 */ /* 0x004ea80000100800 */
[----:B------:R-:W3:Y:S04]  /*196c0*/  LDL R24, [R1+0xc] ;  /* 0x00000c0001187983 */ /* 0x000ee80000100800 */
[----:B------:R-:W4:Y:S04]  /*196d0*/  LDL R15, [R1+0x20] ;  /* 0x00002000010f7983 */ /* 0x000f280000100800 */
[----:B------:R-:W4:Y:S01]  /*196e0*/  LDL R25, [R1+0x4c] ;  /* 0x00004c0001197983 */ /* 0x000f220000100800 */
[----:B------:R-:W-:Y:S01]  /*196f0*/  IMAD.MOV.U32 R12, RZ, RZ, 0x368 ;  /* 0x00000368ff0c7424 */ /* 0x000fe200078e00ff */
[----:B------:R-:W-:-:S04]  /*19700*/  ISETP.GT.AND P2, PT, R2, 0x1, PT ;  /* 0x000000010200780c */ /* 0x000fc80003f44270 */
[----:B------:R-:W-:-:S04]  /*19710*/  SEL R12, R12, 0x328, P2 ;  /* 0x000003280c0c7807 */ /* 0x000fc80001000000 */
[----:B------:R-:W1:Y:S08]  /*19720*/  LDC.64 R8, c[0x0][R12+0x170] ;  /* 0x00005c000c087b82 */ /* 0x000e700000000a00 */
[----:B------:R1:W3:Y:S08]  /*19730*/  LDC.64 R16, c[0x0][R12+0x168] ;  /* 0x00005a000c107b82 */ /* 0x0002f00000000a00 */
[----:B------:R1:W2:Y:S08]  /*19740*/  LDC.64 R20, c[0x0][R12+0x178] ;  /* 0x00005e000c147b82 */ /* 0x0002b00000000a00 */
[----:B------:R1:W2:Y:S01]  /*19750*/  LDC.64 R18, c[0x0][R12+0x160] ;  /* 0x000058000c127b82 */ /* 0x0002a20000000a00 */
[----:B------:R-:W-:Y:S01]  /*19760*/  IMAD.MOV.U32 R2, RZ, RZ, c[0x0][0x4e8] ;  /* 0x00013a00ff027624 */ /* 0x000fe200078e00ff */
[----:B------:R-:W-:-:S04]  /*19770*/  ISETP.NE.U32.AND P0, PT, RZ, c[0x0][0x500], PT ;  /* 0x00014000ff007a0c */ /* 0x000fc80003f05070 */
[----:B------:R-:W-:Y:S02]  /*19780*/  ISETP.NE.AND P3, PT, R2, 0x1, PT ;  /* 0x000000010200780c */ /* 0x000fe40003f65270 */
[----:B------:R-:W-:-:S04]  /*19790*/  ISETP.NE.AND.EX P0, PT, RZ, c[0x0][0x504], PT, P0 ;  /* 0x00014100ff007a0c */ /* 0x000fc80003f05300 */
        /* <DEDUP_REMOVED lines=12> */
[----:B------:R-:W-:Y:S01]  /*19860*/  IMAD R13, R17, R24, RZ ;  /* 0x00000018110d7224 */ /* 0x000fe200078e02ff */
[--C-:B-----5:R-:W-:Y:S01]  /*19870*/  IADD3 R16, P1, P0, R8, R10, R3.reuse ;  /* 0x0000000a08107210 */ /* 0x120fe2000783e003 */
[----:B------:R-:W-:Y:S01]  /*19880*/  IMAD.IADD R15, R9, 0x1, R12 ;  /* 0x00000001090f7824 */ /* 0x000fe200078e020c */
[----:B------:R-:W-:Y:S01]  /*19890*/  SHF.R.S32.HI R8, RZ, 0x1f, R3 ;  /* 0x0000001fff087819 */ /* 0x000fe20000011403 */
        /* <DEDUP_REMOVED lines=28> */
[----:B------:R-:W-:-:S03]  /*19a60*/  IMAD.IADD R7, R25, 0x1, R249 ;  /* 0x0000000119077824 */ /* 0x000fc600078e02f9 */
        /* <DEDUP_REMOVED lines=61> */
.L_x_1185:
[----:B------:R-:W-:Y:S05]  /*19e40*/  BRA.DIV ~URZ, `(.L_x_1119) ;  /* 0x00003cb27f007947 */ /* 0x000fea000b800000 */
[----:B------:R3:W4:Y:S02]  /*19e50*/  SHFL.IDX PT, R2, R14, RZ, 0x181f ;  /* 0x00181fff0e027589 */ /* 0x00072400000e0000 */
.L_x_1186:
        /* <DEDUP_REMOVED lines=18> */
.L_x_1121:
[----:B------:R-:W-:Y:S05]  /*19f80*/  BSYNC B0 ;  /* 0x0000000000007941 */ /* 0x000fea0003800000 */
.L_x_1120:
[----:B------:R-:W-:Y:S05]  /*19f90*/  BRA.DIV ~URZ, `(.L_x_1122) ;  /* 0x00003bd27f007947 */ /* 0x000fea000b800000 */
[----:B--2---:R2:W1:Y:S04]  /*19fa0*/  SHFL.IDX PT, R7, R13, 0x1, 0x181f ;  /* 0x00381f000d077f89 */ /* 0x00446800000e0000 */
[----:B----4-:R2:W4:Y:S02]  /*19fb0*/  SHFL.IDX PT, R2, R14, 0x1, 0x181f ;  /* 0x00381f000e027f89 */ /* 0x01052400000e0000 */
.L_x_1187:
        /* <DEDUP_REMOVED lines=8> */
[-C--:B------:R-:W-:Y:S02]  /*1a040*/  @!P1 LEA R8, P4, R4, R2.reuse, 0x1 ;  /* 0x0000000204089211 */ /* 0x080fe400078808ff */
[----:B------:R-:W-:Y:S02]  /*1a050*/  @!P0 LEA R2, P3, R0, R2, 0x1 ;  /* 0x0000000200028211 */ /* 0x000fe400078608ff */
[-C--:B-1----:R-:W-:Y:S02]  /*1a060*/  @!P2 LEA.HI.X R11, R242, R7.reuse, R15, 0x1, P5 ;  /* 0x00000007f20ba211 */ /* 0x082fe400028f0c0f */
[-C--:B------:R-:W-:Y:S02]  /*1a070*/  @!P1 LEA.HI.X R9, R4, R7.reuse, R16, 0x1, P4 ;  /* 0x0000000704099211 */ /* 0x080fe400020f0c10 */
[----:B------:R-:W-:Y:S01]  /*1a080*/  @!P0 LEA.HI.X R3, R0, R7, R17, 0x1, P3 ;  /* 0x0000000700038211 */ /* 0x000fe200018f0c11 */
[----:B------:R1:W-:Y:S04]  /*1a090*/  @!P2 ST.E.128 [R10.64], R40 ;  /* 0x000000280a00a985 */ /* 0x0003e8000c101d06 */
[----:B------:R1:W-:Y:S04]  /*1a0a0*/  @!P1 ST.E.128 [R8.64], R36 ;  /* 0x0000002408009985 */ /* 0x0003e8000c101d06 */
[----:B------:R1:W-:Y:S02]  /*1a0b0*/  @!P0 ST.E.128 [R2.64], R32 ;  /* 0x0000002002008985 */ /* 0x0003e4000c101d06 */
.L_x_1124:
[----:B------:R-:W-:Y:S05]  /*1a0c0*/  BSYNC B0 ;  /* 0x0000000000007941 */ /* 0x000fea0003800000 */
.L_x_1123:
[----:B------:R-:W-:Y:S05]  /*1a0d0*/  BRA.DIV ~URZ, `(.L_x_1125) ;  /* 0x00003b627f007947 */ /* 0x000fea000b800000 */
[----:B-1----:R1:W2:Y:S02]  /*1a0e0*/  SHFL.IDX PT, R7, R13, 0x2, 0x181f ;  /* 0x00581f000d077f89 */ /* 0x0022a400000e0000 */
.L_x_1188:
[----:B------:R-:W-:Y:S05]  /*1a0f0*/  BRA.DIV ~URZ, `(.L_x_1126) ;  /* 0x00003bb27f007947 */ /* 0x000fea000b800000 */
[----:B----4-:R4:W1:Y:S02]  /*1a100*/  SHFL.IDX PT, R2, R14, 0x2, 0x181f ;  /* 0x00581f000e027f89 */ /* 0x01086400000e0000 */
.L_x_1189:
        /* <DEDUP_REMOVED lines=16> */
.L_x_1128:
[----:B------:R-:W-:Y:S05]  /*1a210*/  BSYNC B0 ;  /* 0x0000000000007941 */ /* 0x000fea0003800000 */
.L_x_1127:
[----:B------:R-:W-:Y:S05]  /*1a220*/  BRA.DIV ~URZ, `(.L_x_1129) ;  /* 0x00003af27f007947 */ /* 0x000fea000b800000 */
[----:B-1----:R1:W3:Y:S04]  /*1a230*/  SHFL.IDX PT, R10, R13, 0x3, 0x181f ;  /* 0x00781f000d0a7f89 */ /* 0x0022e800000e0000 */
[----:B------:R1:W4:Y:S02]  /*1a240*/  SHFL.IDX PT, R2, R14, 0x3, 0x181f ;  /* 0x00781f000e027f89 */ /* 0x00032400000e0000 */
.L_x_1190:
[----:B------:R-:W-:-:S04]  /*1a250*/  IADD3 R3, R12, 0x60, RZ ;  /* 0x000000600c037810 */ /* 0x000fc80007ffe0ff */
[----:B------:R-:W-:-:S13]  /*1a260*/  ISETP.GE.AND P0, PT, R3, R6, PT ;  /* 0x000000060300720c */ /* 0x000fda0003f06270 */
[----:B------:R-:W-:Y:S05]  /*1a270*/  @P0 BRA `(.L_x_1130) ;  /* 0x00001f6000000947 */ /* 0x000fea0003800000 */
[----:B------:R-:W-:Y:S02]  /*1a280*/  ISETP.GE.AND P1, PT, R242, c[0x0][0x3c8], PT ;  /* 0x0000f200f2007a0c */ /* 0x000fe40003f26270 */
[----:B------:R-:W-:-:S11]  /*1a290*/  ISETP.GE.AND P0, PT, R4, c[0x0][0x3c8], PT ;  /* 0x0000f20004007a0c */ /* 0x000fd60003f06270 */
[-C--:B----4-:R-:W-:Y:S02]  /*1a2a0*/  @!P1 LEA R8, P3, R242, R2.reuse, 0x1 ;  /* 0x00000002f2089211 */ /* 0x090fe400078608ff */
[----:B------:R-:W-:Y:S02]  /*1a2b0*/  @!P0 LEA R6, P2, R4, R2, 0x1 ;  /* 0x0000000204068211 */ /* 0x000fe400078408ff */
[-C--:B---3--:R-:W-:Y:S02]  /*1a2c0*/  @!P1 LEA.HI.X R9, R242, R10.reuse, R15, 0x1, P3 ;  /* 0x0000000af2099211 */ /* 0x088fe400018f0c0f */
[----:B--2---:R-:W-:-:S03]  /*1a2d0*/  @!P0 LEA.HI.X R7, R4, R10, R16, 0x1, P2 ;  /* 0x0000000a04078211 */ /* 0x004fc600010f0c10 */
        /* <DEDUP_REMOVED lines=8> */
.L_x_1117:
        /* <DEDUP_REMOVED lines=34> */
.L_x_1191:
[----:B------:R-:W-:Y:S05]  /*1a580*/  BRA.DIV ~URZ, `(.L_x_1132) ;  /* 0x000038d27f007947 */ /* 0x000fea000b800000 */
[----:B------:R4:W1:Y:S02]  /*1a590*/  SHFL.IDX PT, R0, R37, RZ, 0x1c1f ;  /* 0x001c1fff25007589 */ /* 0x00086400000e0000 */
.L_x_1192:
        /* <DEDUP_REMOVED lines=53> */
[----:B------:R-:W-:Y:S02]  /*1a8f0*/  @!P1 IMAD.MOV.U32 R30, RZ, RZ, R0 ;  /* 0x000000ffff1e9224 */ /* 0x000fe400078e0000 */
[----:B---3--:R-:W-:Y:S01]  /*1a900*/  @!P1 IMAD.MOV.U32 R31, RZ, RZ, R4 ;  /* 0x000000ffff1f9224 */ /* 0x008fe200078e0004 */
[----:B------:R-:W-:-:S03]  /*1a910*/  @!P0 LEA R2, P2, R23, R0, 0x2 ;  /* 0x0000000017028211 */ /* 0x000fc600078410ff */
[----:B------:R-:W-:Y:S01]  /*1a920*/  @!P1 IMAD.WIDE R30, R241, 0x4, R30 ;  /* 0x00000004f11e9825 */ /* 0x000fe200078e021e */
[----:B------:R-:W-:Y:S02]  /*1a930*/  @!P0 LEA.HI.X R3, R23, R4, R39, 0x2, P2 ;  /* 0x0000000417038211 */ /* 0x000fe400010f1427 */
[----:B------:R-:W-:Y:S02]  /*1a940*/  ISETP.GE.AND P2, PT, R20, c[0x0][0x3c8], PT ;  /* 0x0000f20014007a0c */ /* 0x000fe40003f46270 */
        /* <DEDUP_REMOVED lines=63> */
[-C--:B-1----:R-:W-:Y:S02]  /*1ad40*/  @!P6 LEA R30, P0, R29, R0.reuse, 0x2 ;  /* 0x000000001d1ee211 */ /* 0x082fe400078010ff */
[----:B---3--:R-:W-:Y:S02]  /*1ad50*/  @!P1 LEA R2, P3, R15, R0, 0x2 ;  /* 0x000000000f029211 */ /* 0x008fe400078610ff */
        /* <DEDUP_REMOVED lines=21> */
.L_x_1134:
[----:B------:R-:W-:Y:S05]  /*1aeb0*/  BSYNC B0 ;  /* 0x0000000000007941 */ /* 0x000fea0003800000 */
.L_x_1133:
[----:B------:R-:W-:Y:S05]  /*1aec0*/  BRA.DIV ~URZ, `(.L_x_1135) ;  /* 0x000030027f007947 */ /* 0x000fea000b800000 */
[----:B---3--:R1:W3:Y:S04]  /*1aed0*/  SHFL.IDX PT, R4, R36, 0x1, 0x1c1f ;  /* 0x003c1f0024047f89 */ /* 0x0082e800000e0000 */
[----:B------:R1:W2:Y:S02]  /*1aee0*/  SHFL.IDX PT, R0, R37, 0x1, 0x1c1f ;  /* 0x003c1f0025007f89 */ /* 0x0002a400000e0000 */
.L_x_1193:
[----:B------:R-:W-:-:S13]  /*1aef0*/  ISETP.NE.AND P0, PT, R61, RZ, PT ;  /* 0x000000ff3d00720c */ /* 0x000fda0003f05270 */
[----:B------:R-:W-:Y:S05]  /*1af00*/  @P0 BRA `(.L_x_1130) ;  /* 0x000012d000000947 */ /* 0x000fea0003800000 */
[----:B------:R-:W-:Y:S02]  /*1af10*/  ISETP.GE.AND P3, PT, R23, c[0x0][0x3c8], PT ;  /* 0x0000f20017007a0c */ /* 0x000fe40003f66270 */
[----:B------:R-:W-:Y:S02]  /*1af20*/  ISETP.GE.AND P2, PT, R22, c[0x0][0x3c8], PT ;  /* 0x0000f20016007a0c */ /* 0x000fe40003f46270 */
[----:B------:R-:W-:Y:S02]  /*1af30*/  ISETP.GE.AND P1, PT, R21, c[0x0][0x3c8], PT ;  /* 0x0000f20015007a0c */ /* 0x000fe40003f26270 */
[----:B------:R-:W-:Y:S02]  /*1af40*/  ISETP.GE.AND P4, PT, R241, c[0x0][0x3c8], PT ;  /* 0x0000f200f1007a0c */ /* 0x000fe40003f86270 */
[----:B------:R-:W-:-:S05]  /*1af50*/  ISETP.GE.AND P0, PT, R20, c[0x0][0x3c8], PT ;  /* 0x0000f20014007a0c */ /* 0x000fca0003f06270 */
[CC--:B--2---:R-:W-:Y:S02]  /*1af60*/  @!P3 LEA R32, P6, R23.reuse, R0.reuse, 0x2 ;  /* 0x000000001720b211 */ /* 0x0c4fe400078c10ff */
[C---:B------:R-:W-:Y:S02]  /*1af70*/  @!P2 LEA R30, P5, R22.reuse, R0, 0x2 ;  /* 0x00000000161ea211 */ /* 0x040fe400078a10ff */
[-C--:B---3--:R-:W-:Y:S02]  /*1af80*/  @!P3 LEA.HI.X R33, R23, R4.reuse, R39, 0x2, P6 ;  /* 0x000000041721b211 */ /* 0x088fe400030f1427 */
        /* <DEDUP_REMOVED lines=10> */
[----:B------:R2:W-:Y:S01]  /*1b030*/  @!P4 ST.E.64 [R34.64], R172 ;  /* 0x000000ac2200c985 */ /* 0x0005e2000c101b06 */
[----:B------:R-:W-:-:S03]  /*1b040*/  ISETP.GE.AND P4, PT, R14, c[0x0][0x3c8], PT ;  /* 0x0000f2000e007a0c */ /* 0x000fc60003f86270 */
[----:B------:R3:W-:Y:S01]  /*1b050*/  @!P3 ST.E.64 [R32.64], R166 ;  /* 0x000000a62000b985 */ /* 0x0007e2000c101b06 */
[----:B------:R-:W-:-:S03]  /*1b060*/  ISETP.GE.AND P3, PT, R12, c[0x0][0x3c8], PT ;  /* 0x0000f2000c007a0c */ /* 0x000fc60003f66270 */
[----:B------:R5:W-:Y:S01]  /*1b070*/  @!P2 ST.E.64 [R30.64], R114 ;  /* 0x000000721e00a985 */ /* 0x000be2000c101b06 */
[----:B------:R-:W-:-:S03]  /*1b080*/  ISETP.GE.AND P2, PT, R10, c[0x0][0x3c8], PT ;  /* 0x0000f2000a007a0c */ /* 0x000fc60003f46270 */
[----:B------:R1:W-:Y:S04]  /*1b090*/  @!P1 ST.E.64 [R22.64], R92 ;  /* 0x0000005c16009985 */ /* 0x0003e8000c101b06 */
[----:B------:R4:W-:Y:S01]  /*1b0a0*/  @!P0 ST.E.64 [R2.64], R84 ;  /* 0x0000005402008985 */ /* 0x0009e2000c101b06 */
[CC--:B--2---:R-:W-:Y:S02]  /*1b0b0*/  @!P6 LEA R34, P0, R19.reuse, R0.reuse, 0x2 ;  /* 0x000000001322e211 */ /* 0x0c4fe400078010ff */
[----:B---3--:R-:W-:Y:S02]  /*1b0c0*/  @!P5 LEA R32, P1, R16, R0, 0x2 ;  /* 0x000000001020d211 */ /* 0x008fe400078210ff */
[----:B------:R-:W-:Y:S02]  /*1b0d0*/  @!P6 LEA.HI.X R35, R19, R4, R42, 0x2, P0 ;  /* 0x000000041323e211 */ /* 0x000fe400000f142a */
[----:B-----5:R-:W-:-:S02]  /*1b0e0*/  @!P4 LEA R30, P0, R14, R0, 0x2 ;  /* 0x000000000e1ec211 */ /* 0x020fc400078010ff */
[-C--:B------:R-:W-:Y:S01]  /*1b0f0*/  @!P5 LEA.HI.X R33, R16, R4.reuse, R44, 0x2, P1 ;  /* 0x000000041021d211 */ /* 0x080fe200008f142c */
[----:B------:R-:W-:Y:S01]  /*1b100*/  @!P6 ST.E.64 [R34.64], R180 ;  /* 0x000000b42200e985 */ /* 0x000fe2000c101b06 */
[----:B------:R-:W-:Y:S02]  /*1b110*/  ISETP.GE.AND P1, PT, R8, c[0x0][0x3c8], PT ;  /* 0x0000f20008007a0c */ /* 0x000fe40003f26270 */
[----:B------:R-:W-:Y:S01]  /*1b120*/  @!P4 LEA.HI.X R31, R14, R4, R43, 0x2, P0 ;  /* 0x000000040e1fc211 */ /* 0x000fe200000f142b */
[----:B------:R-:W-:Y:S01]  /*1b130*/  @!P5 ST.E.64 [R32.64], R174 ;  /* 0x000000ae2000d985 */ /* 0x000fe2000c101b06 */
[C---:B-1----:R-:W-:Y:S02]  /*1b140*/  @!P3 LEA R22, P0, R12.reuse, R0, 0x2 ;  /* 0x000000000c16b211 */ /* 0x042fe400078010ff */
[----:B------:R-:W-:Y:S01]  /*1b150*/  ISETP.GE.AND P6, PT, R7, c[0x0][0x3c8], PT ;  /* 0x0000f20007007a0c */ /* 0x000fe20003fc6270 */
[----:B------:R-:W-:Y:S01]  /*1b160*/  @!P4 ST.E.64 [R30.64], R126 ;  /* 0x0000007e1e00c985 */ /* 0x000fe2000c101b06 */
[----:B------:R-:W-:-:S02]  /*1b170*/  @!P3 LEA.HI.X R23, R12, R4, R45, 0x2, P0 ;  /* 0x000000040c17b211 */ /* 0x000fc400000f142d */
[----:B------:R-:W-:Y:S02]  /*1b180*/  @!P2 LEA R20, P0, R10, R0, 0x2 ;  /* 0x000000000a14a211 */ /* 0x000fe400078010ff */
[----:B------:R-:W-:Y:S01]  /*1b190*/  ISETP.GE.AND P5, PT, R6, c[0x0][0x3c8], PT ;  /* 0x0000f20006007a0c */ /* 0x000fe20003fa6270 */
[----:B------:R1:W-:Y:S01]  /*1b1a0*/  @!P3 ST.E.64 [R22.64], R118 ;  /* 0x000000761600b985 */ /* 0x0003e2000c101b06 */
[----:B------:R-:W-:Y:S02]  /*1b1b0*/  @!P2 LEA.HI.X R21, R10, R4, R46, 0x2, P0 ;  /* 0x000000040a15a211 */ /* 0x000fe400000f142e */
[C---:B----4-:R-:W-:Y:S02]  /*1b1c0*/  @!P1 LEA R2, P0, R8.reuse, R0, 0x2 ;  /* 0x0000000008029211 */ /* 0x050fe400078010ff */
[----:B------:R-:W-:Y:S01]  /*1b1d0*/  ISETP.GE.AND P4, PT, R13, c[0x0][0x3c8], PT ;  /* 0x0000f2000d007a0c */ /* 0x000fe20003f86270 */
[----:B------:R2:W-:Y:S01]  /*1b1e0*/  @!P2 ST.E.64 [R20.64], R96 ;  /* 0x000000601400a985 */ /* 0x0005e2000c101b06 */
[----:B------:R-:W-:-:S02]  /*1b1f0*/  @!P1 LEA.HI.X R3, R8, R4, R47, 0x2, P0 ;  /* 0x0000000408039211 */ /* 0x000fc400000f142f */
[----:B------:R-:W-:Y:S02]  /*1b200*/  ISETP.GE.AND P3, PT, R11, c[0x0][0x3c8], PT ;  /* 0x0000f2000b007a0c */ /* 0x000fe40003f66270 */
[----:B------:R-:W-:Y:S01]  /*1b210*/  ISETP.GE.AND P2, PT, R18, c[0x0][0x3c8], PT ;  /* 0x0000f20012007a0c */ /* 0x000fe20003f46270 */
[----:B------:R3:W-:Y:S01]  /*1b220*/  @!P1 ST.E.64 [R2.64], R88 ;  /* 0x0000005802009985 */ /* 0x0007e2000c101b06 */
[----:B-1----:R-:W-:-:S04]  /*1b230*/  @!P6 LEA R22, P0, R7, R0, 0x2 ;  /* 0x000000000716e211 */ /* 0x002fc800078010ff */
[----:B------:R-:W-:Y:S02]  /*1b240*/  @!P6 LEA.HI.X R23, R7, R4, R48, 0x2, P0 ;  /* 0x000000040717e211 */ /* 0x000fe400000f1430 */
[CC--:B--2---:R-:W-:Y:S02]  /*1b250*/  @!P5 LEA R20, P1, R6.reuse, R0.reuse, 0x2 ;  /* 0x000000000614d211 */ /* 0x0c4fe400078210ff */
[----:B------:R-:W-:Y:S01]  /*1b260*/  @!P4 LEA R12, P0, R13, R0, 0x2 ;  /* 0x000000000d0cc211 */ /* 0x000fe200078010ff */
[----:B------:R-:W-:Y:S01]  /*1b270*/  @!P6 ST.E.64 [R22.64], R182 ;  /* 0x000000b61600e985 */ /* 0x000fe2000c101b06 */
[-C--:B------:R-:W-:Y:S02]  /*1b280*/  @!P5 LEA.HI.X R21, R6, R4.reuse, R49, 0x2, P1 ;  /* 0x000000040615d211 */ /* 0x080fe400008f1431 */
[----:B------:R-:W-:Y:S02]  /*1b290*/  ISETP.GE.AND P1, PT, R17, c[0x0][0x3c8], PT ;  /* 0x0000f20011007a0c */ /* 0x000fe40003f26270 */
[----:B------:R-:W-:Y:S01]  /*1b2a0*/  @!P4 LEA.HI.X R13, R13, R4, R50, 0x2, P0 ;  /* 0x000000040d0dc211 */ /* 0x000fe200000f1432 */
[----:B------:R-:W-:Y:S01]  /*1b2b0*/  @!P5 ST.E.64 [R20.64], R176 ;  /* 0x000000b01400d985 */ /* 0x000fe2000c101b06 */
        /* <DEDUP_REMOVED lines=13> */
[C---:B------:R-:W-:Y:S01]  /*1b390*/  @!P6 LEA R14, P0, R15.reuse, R0, 0x2 ;  /* 0x000000000f0ee211 */ /* 0x040fe200078010ff */
[----:B------:R4:W-:Y:S01]  /*1b3a0*/  @!P1 ST.E.64 [R2.64], R66 ;  /* 0x0000004202009985 */ /* 0x0009e2000c101b06 */
[----:B------:R-:W-:Y:S02]  /*1b3b0*/  ISETP.GE.AND P2, PT, R26, c[0x0][0x3c8], PT ;  /* 0x0000f2001a007a0c */ /* 0x000fe40003f46270 */
[----:B------:R-:W-:-:S03]  /*1b3c0*/  @!P6 LEA.HI.X R15, R15, R4, R54, 0x2, P0 ;  /* 0x000000040f0fe211 */ /* 0x000fc600000f1436 */
[C---:B------:R-:W-:Y:S02]  /*1b3d0*/  @!P4 LEA R10, P0, R28.reuse, R0, 0x2 ;  /* 0x000000001c0ac211 */ /* 0x040fe400078010ff */
[----:B------:R4:W-:Y:S02]  /*1b3e0*/  @!P6 ST.E.64 [R14.64], R178 ;  /* 0x000000b20e00e985 */ /* 0x0009e4000c101b06 */
[----:B------:R-:W-:Y:S02]  /*1b3f0*/  @!P4 LEA.HI.X R11, R28, R4, R55, 0x2, P0 ;  /* 0x000000041c0bc211 */ /* 0x000fe400000f1437 */
[----:B-1----:R-:W-:-:S04]  /*1b400*/  @!P5 LEA R12, P1, R29, R0, 0x2 ;  /* 0x000000001d0cd211 */ /* 0x002fc800078210ff */
[----:B------:R-:W-:Y:S02]  /*1b410*/  @!P5 LEA.HI.X R13, R29, R4, R56, 0x2, P1 ;  /* 0x000000041d0dd211 */ /* 0x000fe400008f1438 */
[----:B------:R-:W-:Y:S02]  /*1b420*/  ISETP.GE.AND P1, PT, R25, c[0x0][0x3c8], PT ;  /* 0x0000f20019007a0c */ /* 0x000fe40003f26270 */
[C---:B--2---:R-:W-:Y:S01]  /*1b430*/  @!P3 LEA R8, P0, R27.reuse, R0, 0x2 ;  /* 0x000000001b08b211 */ /* 0x044fe200078010ff */
[----:B------:R1:W-:Y:S03]  /*1b440*/  @!P5 ST.E.64 [R12.64], R170 ;  /* 0x000000aa0c00d985 */ /* 0x0003e6000c101b06 */
[----:B------:R-:W-:Y:S01]  /*1b450*/  @!P3 LEA.HI.X R9, R27, R4, R57, 0x2, P0 ;  /* 0x000000041b09b211 */ /* 0x000fe200000f1439 */
[----:B------:R1:W-:Y:S01]  /*1b460*/  @!P4 ST.E.64 [R10.64], R82 ;  /* 0x000000520a00c985 */ /* 0x0003e2000c101b06 */
[----:B---3--:R-:W-:-:S03]  /*1b470*/  @!P2 LEA R6, P0, R26, R0, 0x2 ;  /* 0x000000001a06a211 */ /* 0x008fc600078010ff */
        /* <DEDUP_REMOVED lines=12> */
.L_x_1115:
[----:B------:R-:W2:Y:S04]  /*1b540*/  LDL.LU R10, [R1+0x1c] ;  /* 0x00001c00010a7983 */ /* 0x000ea80000300800 */
[----:B------:R-:W3:Y:S01]  /*1b550*/  LDL R5, [R1] ;  /* 0x0000000001057983 */ /* 0x000ee20000100800 */
[----:B------:R-:W-:Y:S01]  /*1b560*/  ISETP.NE.U32.AND P0, PT, RZ, c[0x0][0x508], PT ;  /* 0x00014200ff007a0c */ /* 0x000fe20003f05070 */
[----:B------:R-:W-:Y:S01]  /*1b570*/  IMAD.MOV.U32 R8, RZ, RZ, 0x4 ;  /* 0x00000004ff087424 */ /* 0x000fe200078e00ff */
[----:B------:R-:W-:Y:S01]  /*1b580*/  ISETP.NE.U32.AND P2, PT, RZ, c[0x0][0x500], PT ;  /* 0x00014000ff007a0c */ /* 0x000fe20003f45070 */
[----:B------:R-:W-:Y:S01]  /*1b590*/  IMAD.MOV.U32 R2, RZ, RZ, RZ ;  /* 0x000000ffff027224 */ /* 0x000fe200078e00ff */
[----:B------:R-:W-:Y:S01]  /*1b5a0*/  ISETP.NE.AND.EX P1, PT, RZ, c[0x0][0x50c], PT, P0 ;  /* 0x00014300ff007a0c */ /* 0x000fe20003f25300 */
[----:B------:R-:W-:Y:S01]  /*1b5b0*/  IMAD.MOV.U32 R15, RZ, RZ, c[0x0][0x388] ;  /* 0x0000e200ff0f7624 */ /* 0x000fe200078e00ff */
[----:B------:R-:W-:-:S02]  /*1b5c0*/  ISETP.NE.AND.EX P2, PT, RZ, c[0x0][0x504], PT, P2 ;  /* 0x00014100ff007a0c */ /* 0x000fc40003f45320 */
[----:B---3--:R-:W-:Y:S01]  /*1b5d0*/  SHF.R.S32.HI R3, RZ, 0x1f, R5 ;  /* 0x0000001fff037819 */ /* 0x008fe20000011405 */
[----:B------:R-:W-:-:S08]  /*1b5e0*/  IMAD.WIDE R8, R5, R8, c[0x0][0x500] ;  /* 0x0001400005087625 */ /* 0x000fd000078e0208 */
[----:B------:R-:W-:-:S04]  /*1b5f0*/  @P1 LEA R6, P0, R5, c[0x0][0x508], 0x2 ;  /* 0x0001420005061a11 */ /* 0x000fc800078010ff */
[----:B------:R-:W-:Y:S01]  /*1b600*/  @P1 LEA.HI.X R7, R5, c[0x0][0x50c], R3, 0x2, P0 ;  /* 0x0001430005071a11 */ /* 0x000fe200000f1403 */
        /* <DEDUP_REMOVED lines=9> */
.L_x_1136:
[----:B---3--:R-:W2:Y:S01]  /*1b6a0*/  S2R R6, SR_TID.X ;  /* 0x0000000000067919 */ /* 0x008ea20000002100 */
[----:B------:R-:W-:Y:S01]  /*1b6b0*/  BSSY B0, `(.L_x_1137) ;  /* 0x0000037000007945 */ /* 0x000fe20003800000 */
[----:B------:R-:W-:Y:S02]  /*1b6c0*/  SEL R5, R5, RZ, !P2 ;  /* 0x000000ff05057207 */ /* 0x000fe40005000000 */
[----:B------:R-:W-:-:S02]  /*1b6d0*/  SEL R22, R3, RZ, !P2 ;  /* 0x000000ff03167207 */ /* 0x000fc40005000000 */
[----:B-1---5:R-:W-:Y:S02]  /*1b6e0*/  SHF.R.S32.HI R18, RZ, 0x1f, R2 ;  /* 0x0000001fff127819 */ /* 0x022fe40000011402 */
        /* <DEDUP_REMOVED lines=51> */
.L_x_1138:
[----:B------:R-:W-:Y:S05]  /*1ba20*/  BSYNC B0 ;  /* 0x0000000000007941 */ /* 0x000fea0003800000 */
.L_x_1137:
        /* <DEDUP_REMOVED lines=42> */
.L_x_1194:
[----:B------:R-:W-:Y:S05]  /*1bcd0*/  BRA.DIV ~URZ, `(.L_x_1140) ;  /* 0x000023327f007947 */ /* 0x000fea000b800000 */
[----:B------:R3:W4:Y:S02]  /*1bce0*/  SHFL.IDX PT, R2, R14, RZ, 0x181f ;  /* 0x00181fff0e027589 */ /* 0x00072400000e0000 */
.L_x_1195:
        /* <DEDUP_REMOVED lines=19> */
.L_x_1142:
[----:B------:R-:W-:Y:S05]  /*1be20*/  BSYNC B0 ;  /* 0x0000000000007941 */ /* 0x000fea0003800000 */
.L_x_1141:
[----:B------:R-:W-:Y:S05]  /*1be30*/  BRA.DIV ~URZ, `(.L_x_1143) ;  /* 0x000022427f007947 */ /* 0x000fea000b800000 */
[----:B--2---:R2:W1:Y:S04]  /*1be40*/  SHFL.IDX PT, R10, R11, 0x1, 0x181f ;  /* 0x00381f000b0a7f89 */ /* 0x00446800000e0000 */
[----:B----4-:R2:W4:Y:S02]  /*1be50*/  SHFL.IDX PT, R2, R14, 0x1, 0x181f ;  /* 0x00381f000e027f89 */ /* 0x01052400000e0000 */
.L_x_1196:
        /* <DEDUP_REMOVED lines=13> */
[----:B------:R1:W-:Y:S04]  /*1bf30*/  @!P2 ST.E.128 [R8.64], RZ ;  /* 0x000000ff0800a985 */ /* 0x0003e8000c101d06 */
[----:B------:R1:W-:Y:S04]  /*1bf40*/  @!P1 ST.E.128 [R6.64], RZ ;  /* 0x000000ff06009985 */ /* 0x0003e8000c101d06 */
[----:B------:R1:W-:Y:S02]  /*1bf50*/  @!P0 ST.E.128 [R2.64], RZ ;  /* 0x000000ff02008985 */ /* 0x0003e4000c101d06 */
.L_x_1145:
[----:B------:R-:W-:Y:S05]  /*1bf60*/  BSYNC B0 ;  /* 0x0000000000007941 */ /* 0x000fea0003800000 */
.L_x_1144:
[----:B------:R-:W-:Y:S05]  /*1bf70*/  BRA.DIV ~URZ, `(.L_x_1146) ;  /* 0x000021d27f007947 */ /* 0x000fea000b800000 */
[----:B-1----:R1:W2:Y:S02]  /*1bf80*/  SHFL.IDX PT, R10, R11, 0x2, 0x181f ;  /* 0x00581f000b0a7f89 */ /* 0x0022a400000e0000 */
.L_x_1197:
[----:B------:R-:W-:Y:S05]  /*1bf90*/  BRA.DIV ~URZ, `(.L_x_1147) ;  /* 0x000022227f007947 */ /* 0x000fea000b800000 */
[----:B----4-:R4:W1:Y:S02]  /*1bfa0*/  SHFL.IDX PT, R2, R14, 0x2, 0x181f ;  /* 0x00581f000e027f89 */ /* 0x01086400000e0000 */
.L_x_1198:
        /* <DEDUP_REMOVED lines=16> */
.L_x_1149:
[----:B------:R-:W-:Y:S05]  /*1c0b0*/  BSYNC B0 ;  /* 0x0000000000007941 */ /* 0x000fea0003800000 */
.L_x_1148:
[----:B------:R-:W-:Y:S05]  /*1c0c0*/  BRA.DIV ~URZ, `(.L_x_1150) ;  /* 0x000021627f007947 */ /* 0x000fea000b800000 */
[----:B--2---:R2:W3:Y:S04]  /*1c0d0*/  SHFL.IDX PT, R10, R11, 0x3, 0x181f ;  /* 0x00781f000b0a7f89 */ /* 0x0044e800000e0000 */
[----:B-1----:R2:W1:Y:S02]  /*1c0e0*/  SHFL.IDX PT, R2, R14, 0x3, 0x181f ;  /* 0x00781f000e027f89 */ /* 0x00246400000e0000 */
.L_x_1199:
[----:B------:R-:W-:-:S04]  /*1c0f0*/  IADD3 R13, R13, 0x60, RZ ;  /* 0x000000600d0d7810 */ /* 0x000fc80007ffe0ff */
        /* <DEDUP_REMOVED lines=8> */
[-C--:B---3--:R-:W-:Y:S02]  /*1c180*/  @!P2 LEA.HI.X R9, R242, R10.reuse, R15, 0x1, P5 ;  /* 0x0000000af209a211 */ /* 0x088fe400028f0c0f */
[-C--:B------:R-:W-:Y:S02]  /*1c190*/  @!P1 LEA.HI.X R7, R4, R10.reuse, R16, 0x1, P4 ;  /* 0x0000000a04079211 */ /* 0x080fe400020f0c10 */
[----:B------:R-:W-:Y:S01]  /*1c1a0*/  @!P0 LEA.HI.X R3, R0, R10, R17, 0x1, P3 ;  /* 0x0000000a00038211 */ /* 0x000fe200018f0c11 */
[----:B------:R1:W-:Y:S04]  /*1c1b0*/  @!P2 ST.E.128 [R8.64], RZ ;  /* 0x000000ff0800a985 */ /* 0x0003e8000c101d06 */
[----:B------:R1:W-:Y:S04]  /*1c1c0*/  @!P1 ST.E.128 [R6.64], RZ ;  /* 0x000000ff06009985 */ /* 0x0003e8000c101d06 */
[----:B------:R1:W-:Y:S02]  /*1c1d0*/  @!P0 ST.E.128 [R2.64], RZ ;  /* 0x000000ff02008985 */ /* 0x0003e4000c101d06 */
.L_x_1130:
[----:B------:R-:W-:Y:S05]  /*1c1e0*/  BSYNC B1 ;  /* 0x0000000000017941 */ /* 0x000fea0003800000 */
.L_x_1114:
[----:B--2---:R-:W2:Y:S02]  /*1c1f0*/  LDL R0, [R1+0x48] ;  /* 0x0000480001007983 */ /* 0x004ea40000100800 */
[----:B--2---:R-:W-:-:S13]  /*1c200*/  ISETP.NE.AND P0, PT, R0, RZ, PT ;  /* 0x000000ff0000720c */ /* 0x004fda0003f05270 */
[----:B------:R-:W-:Y:S01]  /*1c210*/  @P0 WARPSYNC 0xffffffff ;  /* 0xffffffff00000948 */ /* 0x000fe20003800000 */
[----:B------:R-:W-:Y:S06]  /*1c220*/  @P0 BAR.SYNC.DEFER_BLOCKING 0x5, 0x100 ;  /* 0x0144000000000b1d */ /* 0x000fec0000010000 */
[----:B------:R-:W2:Y:S04]  /*1c230*/  @P0 LDS.128 R248, [0x18100] ;  /* 0x01810000fff80984 */ /* 0x000ea80000000c00 */
[----:B------:R-:W-:Y:S06]  /*1c240*/  @P0 BAR.ARV 0x4, 0x100 ;  /* 0x0104000000000b1d */ /* 0x000fec0000002000 */
[----:B------:R-:W-:Y:S05]  /*1c250*/  @P0 BRA `(.L_x_1151) ;  /* 0x00000f5000000947 */ /* 0x000fea0003800000 */
[----:B------:R-:W5:Y:S01]  /*1c260*/  S2R R0, SR_TID.X ;  /* 0x0000000000007919 */ /* 0x000f620000002100 */
[----:B-1----:R-:W-:Y:S01]  /*1c270*/  IMAD.MOV.U32 R7, RZ, RZ, RZ ;  /* 0x000000ffff077224 */ /* 0x002fe200078e00ff */
[----:B-----5:R-:W-:-:S04]  /*1c280*/  LOP3.LUT R13, R0, 0x1f, RZ, 0xc0, !PT ;  /* 0x0000001f000d7812 */ /* 0x020fc800078ec0ff */
[----:B------:R-:W-:Y:S01]  /*1c290*/  ISETP.NE.AND P6, PT, R13, 0x1f, PT ;  /* 0x0000001f0d00780c */ /* 0x000fe20003fc5270 */
[----:B------:R-:W-:Y:S10]  /*1c2a0*/  BRA.DIV ~URZ, `(.L_x_1152) ;  /* 0x000020527f007947 */ /* 0x000ff4000b800000 */
[----:B---3--:R1:W3:Y:S02]  /*1c2b0*/  SHFL.IDX PT, R10, R86, RZ, 0x1f ;  /* 0x00001fff560a7589 */ /* 0x0082e400000e0000 */
.L_x_1200:
[----:B------:R-:W-:Y:S05]  /*1c2c0*/  BRA.DIV ~URZ, `(.L_x_1153) ;  /* 0x000020a27f007947 */ /* 0x000fea000b800000 */
[----:B------:R1:W4:Y:S02]  /*1c2d0*/  SHFL.IDX PT, R8, R86, 0x1, 0x1f ;  /* 0x00201f0056087f89 */ /* 0x00032400000e0000 */
.L_x_1201:
[----:B--2---:R-:W-:Y:S02]  /*1c2e0*/  IMAD.IADD R0, R251, 0x1, R13 ;  /* 0x00000001fb007824 */ /* 0x004fe400078e020d */
[----:B------:R-:W-:-:S03]  /*1c2f0*/  IMAD.MOV.U32 R6, RZ, RZ, RZ ;  /* 0x000000ffff067224 */ /* 0x000fc600078e00ff */
[----:B------:R-:W-:-:S13]  /*1c300*/  ISETP.GE.OR P0, PT, R0, c[0x0][0x53c], !P6 ;  /* 0x00014f0000007a0c */ /* 0x000fda0007706670 */
[----:B----4-:R-:W-:Y:S01]  /*1c310*/  @!P0 MOV R2, 0x4 ;  /* 0x0000000400028802 */ /* 0x010fe20000000f00 */
[----:B------:R-:W-:-:S04]  /*1c320*/  @!P0 IMAD.MOV.U32 R4, RZ, RZ, 0x4 ;  /* 0x00000004ff048424 */ /* 0x000fc800078e00ff */
[----:B------:R-:W-:-:S04]  /*1c330*/  @!P0 IMAD.WIDE R4, R0, R4, c[0x0][0x580] ;  /* 0x0001600000048625 */ /* 0x000fc800078e0204 */
[----:B------:R-:W-:Y:S01]  /*1c340*/  @!P0 IMAD.WIDE R2, R0, R2, c[0x0][0x578] ;  /* 0x00015e0000028625 */ /* 0x000fe200078e0202 */
[----:B------:R-:W2:Y:S04]  /*1c350*/  @!P0 LDG.E R6, [R4.64] ;  /* 0x0000000604068981 */ /* 0x000ea8000c1e1900 */
[----:B------:R-:W2:Y:S01]  /*1c360*/  @!P0 LDG.E R7, [R2.64] ;  /* 0x0000000602078981 */ /* 0x000ea2000c1e1900 */
[C---:B------:R-:W-:Y:S02]  /*1c370*/  ISETP.GE.U32.AND P4, PT, R13.reuse, 0x10, PT ;  /* 0x000000100d00780c */ /* 0x040fe40003f86070 */
[C---:B------:R-:W-:Y:S02]  /*1c380*/  ISETP.GE.U32.AND P3, PT, R13.reuse, 0x8, PT ;  /* 0x000000080d00780c */ /* 0x040fe40003f66070 */
[----:B------:R-:W-:-:S02]  /*1c390*/  ISETP.GE.U32.AND P2, PT, R13, 0x4, PT ;  /* 0x000000040d00780c */ /* 0x000fc40003f46070 */
[C---:B------:R-:W-:Y:S02]  /*1c3a0*/  ISETP.GE.U32.AND P1, PT, R13.reuse, 0x2, PT ;  /* 0x000000020d00780c */ /* 0x040fe40003f26070 */
[----:B------:R-:W-:Y:S02]  /*1c3b0*/  ISETP.NE.AND P5, PT, R13, RZ, PT ;  /* 0x000000ff0d00720c */ /* 0x000fe40003fa5270 */
[----:B------:R-:W-:Y:S01]  /*1c3c0*/  MOV R12, RZ ;  /* 0x000000ff000c7202 */ /* 0x000fe20000000f00 */
[----:B--2---:R-:W-:Y:S01]  /*1c3d0*/  IMAD R4, R7, R6, RZ ;  /* 0x0000000607047224 */ /* 0x004fe200078e02ff */
[----:B------:R-:W-:Y:S07]  /*1c3e0*/  BRA.DIV ~URZ, `(.L_x_1154) ;  /* 0x00001ff27f007947 */ /* 0x000fee000b800000 */
[----:B------:R2:W4:Y:S02]  /*1c3f0*/  SHFL.UP PT, R5, R4, 0x1, RZ ;  /* 0x0420000004057989 */ /* 0x00052400000e00ff */
.L_x_1202:
[----:B----4-:R-:W-:-:S04]  /*1c400*/  SEL R5, R5, RZ, P5 ;  /* 0x000000ff05057207 */ /* 0x010fc80002800000 */
[----:B--2---:R-:W-:Y:S01]  /*1c410*/  IADD3 R4, R4, R5, RZ ;  /* 0x0000000504047210 */ /* 0x004fe20007ffe0ff */
[----:B------:R-:W-:Y:S05]  /*1c420*/  BRA.DIV ~URZ, `(.L_x_1155) ;  /* 0x000020027f007947 */ /* 0x000fea000b800000 */
        /* <DEDUP_REMOVED lines=12> */
[----:B------:R2:W4:Y:S02]  /*1c4f0*/  SHFL.IDX PT, R0, R4, 0x1f, 0x1f ;  /* 0x03e01f0004007f89 */ /* 0x00052400000e0000 */
.L_x_1203:
[----:B----4-:R-:W-:Y:S01]  /*1c500*/  IMAD R0, R0, c[0x0][0x538], RZ ;  /* 0x00014e0000007a24 */ /* 0x010fe200078e02ff */
[----:B------:R-:W-:Y:S04]  /*1c510*/  BSSY B1, `(.L_x_1156) ;  /* 0x00000c4000017945 */ /* 0x000fe80003800000 */
[----:B------:R-:W-:-:S04]  /*1c520*/  IADD3 R8, R0, R8, RZ ;  /* 0x0000000800087210 */ /* 0x000fc80007ffe0ff */
[----:B---3--:R-:W-:-:S13]  /*1c530*/  ISETP.GT.AND P0, PT, R8, R10, PT ;  /* 0x0000000a0800720c */ /* 0x008fda0003f04270 */
[----:B------:R-:W-:Y:S05]  /*1c540*/  @P0 BRA `(.L_x_1157) ;  /* 0x0000024000000947 */ /* 0x000fea0003800000 */
.L_x_1161:
[----:B------:R-:W-:-:S04]  /*1c550*/  IADD3 R0, R251, 0x1f, RZ ;  /* 0x0000001ffb007810 */ /* 0x000fc80007ffe0ff */
[----:B------:R-:W-:-:S13]  /*1c560*/  ISETP.GE.AND P0, PT, R0, c[0x0][0x53c], PT ;  /* 0x00014f0000007a0c */ /* 0x000fda0003f06270 */
[----:B------:R-:W-:Y:S05]  /*1c570*/  @P0 BRA `(.L_x_1158) ;  /* 0x00000b9000000947 */ /* 0x000fea0003800000 */
[----:B------:R-:W-:Y:S01]  /*1c580*/  MOV R251, R0 ;  /* 0x0000000000fb7202 */ /* 0x000fe20000000f00 */
[----:B------:R-:W-:-:S03]  /*1c590*/  CS2R R6, SRZ ;  /* 0x0000000000067805 */ /* 0x000fc6000001ff00 */
[----:B------:R-:W-:-:S04]  /*1c5a0*/  IADD3 R0, R251, R13, RZ ;  /* 0x0000000dfb007210 */ /* 0x000fc80007ffe0ff */
[----:B------:R-:W-:-:S13]  /*1c5b0*/  ISETP.GE.OR P0, PT, R0, c[0x0][0x53c], !P6 ;  /* 0x00014f0000007a0c */ /* 0x000fda0007706670 */
[----:B--2---:R-:W-:Y:S02]  /*1c5c0*/  @!P0 MOV R4, 0x4 ;  /* 0x0000000400048802 */ /* 0x004fe40000000f00 */
[----:B------:R-:W-:-:S03]  /*1c5d0*/  @!P0 MOV R2, 0x4 ;  /* 0x0000000400028802 */ /* 0x000fc60000000f00 */
[----:B------:R-:W-:-:S04]  /*1c5e0*/  @!P0 IMAD.WIDE R4, R0, R4, c[0x0][0x580] ;  /* 0x0001600000048625 */ /* 0x000fc800078e0204 */
[----:B------:R-:W-:Y:S01]  /*1c5f0*/  @!P0 IMAD.WIDE R2, R0, R2, c[0x0][0x578] ;  /* 0x00015e0000028625 */ /* 0x000fe200078e0202 */
[----:B------:R-:W2:Y:S04]  /*1c600*/  @!P0 LDG.E R6, [R4.64] ;  /* 0x0000000604068981 */ /* 0x000ea8000c1e1900 */
[----:B------:R-:W2:Y:S02]  /*1c610*/  @!P0 LDG.E R7, [R2.64] ;  /* 0x0000000602078981 */ /* 0x000ea4000c1e1900 */
[----:B--2---:R-:W-:Y:S01]  /*1c620*/  IMAD R0, R7, R6, RZ ;  /* 0x0000000607007224 */ /* 0x004fe200078e02ff */
[----:B------:R-:W-:Y:S05]  /*1c630*/  BRA.DIV ~URZ, `(.L_x_1159) ;  /* 0x00001fe27f007947 */ /* 0x000fea000b800000 */
[----:B------:R2:W3:Y:S02]  /*1c640*/  SHFL.UP PT, R2, R0, 0x1, RZ ;  /* 0x0420000000027989 */ /* 0x0004e400000e00ff */
.L_x_1204:
[----:B---3--:R-:W-:-:S04]  /*1c650*/  SEL R2, R2, RZ, P5 ;  /* 0x000000ff02027207 */ /* 0x008fc80002800000 */
        /* <DEDUP_REMOVED lines=14> */
[----:B------:R2:W3:Y:S02]  /*1c740*/  SHFL.IDX PT, R0, R4, 0x1f, 0x1f ;  /* 0x03e01f0004007f89 */ /* 0x0004e400000e0000 */
.L_x_1205:
[----:B---3--:R-:W-:-:S05]  /*1c750*/  IMAD R0, R0, c[0x0][0x538], RZ ;  /* 0x00014e0000007a24 */ /* 0x008fca00078e02ff */
[----:B------:R-:W-:-:S04]  /*1c760*/  IADD3 R8, R0, R8, RZ ;  /* 0x0000000800087210 */ /* 0x000fc80007ffe0ff */
[----:B------:R-:W-:-:S13]  /*1c770*/  ISETP.GT.AND P0, PT, R8, R10, PT ;  /* 0x0000000a0800720c */ /* 0x000fda0003f04270 */
[----:B-12---:R-:W-:Y:S05]  /*1c780*/  @!P0 BRA `(.L_x_1161) ;  /* 0xfffffdc000008947 */ /* 0x006fea000383ffff */
.L_x_1157:
[----:B------:R-:W-:-:S05]  /*1c790*/  IADD3 R8, -R0, R8, RZ ;  /* 0x0000000800087210 */ /* 0x000fca0007ffe1ff */
[----:B------:R-:W-:-:S05]  /*1c7a0*/  IMAD R0, R4, c[0x0][0x538], R8 ;  /* 0x00014e0004007a24 */ /* 0x000fca00078e0208 */
[----:B------:R-:W-:Y:S01]  /*1c7b0*/  ISETP.GT.AND P0, PT, R0, R10, PT ;  /* 0x0000000a0000720c */ /* 0x000fe20003f04270 */
[----:B------:R-:W-:-:S12]  /*1c7c0*/  BRA.DIV ~URZ, `(.L_x_1162) ;  /* 0x000020727f007947 */ /* 0x000fd8000b800000 */
[----:B------:R-:W-:-:S04]  /*1c7d0*/  VOTE.ANY R11, PT, !P0 ;  /* 0x00000000000b7806 */ /* 0x000fc800040e0100 */
.L_x_1206:
[----:B------:R-:W3:Y:S02]  /*1c7e0*/  POPC R0, R11 ;  /* 0x0000000b00007309 */ /* 0x000ee40000000000 */
[----:B---3--:R-:W-:Y:S01]  /*1c7f0*/  IADD3 R251, R0, R251, RZ ;  /* 0x000000fb00fb7210 */ /* 0x008fe20007ffe0ff */
[----:B------:R-:W-:Y:S05]  /*1c800*/  BRA.DIV ~URZ, `(.L_x_1163) ;  /* 0x000020827f007947 */ /* 0x000fea000b800000 */
[----:B------:R3:W4:Y:S04]  /*1c810*/  SHFL.IDX PT, R6, R6, R0, 0x1f ;  /* 0x00001f0006067589 */ /* 0x00072800000e0000 */
[----:B------:R3:W1:Y:S02]  /*1c820*/  SHFL.IDX PT, R7, R7, R0, 0x1f ;  /* 0x00001f0007077589 */ /* 0x00066400000e0000 */
.L_x_1207:
[----:B------:R-:W-:Y:S01]  /*1c830*/  ISETP.NE.AND P0, PT, R11, RZ, PT ;  /* 0x000000ff0b00720c */ /* 0x000fe20003f05270 */
[----:B------:R-:W-:-:S12]  /*1c840*/  BSSY B0, `(.L_x_1164) ;  /* 0x0000005000007945 */ /* 0x000fd80003800000 */
[----:B------:R-:W-:Y:S05]  /*1c850*/  @!P0 BRA `(.L_x_1165) ;  /* 0x0000003000008947 */ /* 0x000fea0003800000 */
[----:B---3--:R-:W-:Y:S01]  /*1c860*/  IADD3 R0, R0, -0x1, RZ ;  /* 0xffffffff00007810 */ /* 0x008fe20007ffe0ff */
[----:B------:R-:W-:Y:S05]  /*1c870*/  BRA.DIV ~URZ, `(.L_x_1166) ;  /* 0x000020e27f007947 */ /* 0x000fea000b800000 */
[----:B------:R3:W2:Y:S02]  /*1c880*/  SHFL.IDX PT, R12, R4, R0, 0x1f ;  /* 0x00001f00040c7589 */ /* 0x0006a400000e0000 */
.L_x_1165:
[----:B------:R-:W-:Y:S05]  /*1c890*/  BSYNC B0 ;  /* 0x0000000000007941 */ /* 0x000fea0003800000 */
.L_x_1164:
[----:B-1----:R-:W-:Y:S01]  /*1c8a0*/  ISETP.NE.AND P0, PT, R7, 0x1, PT ;  /* 0x000000010700780c */ /* 0x002fe20003f05270 */
[----:B--2---:R-:W-:Y:S01]  /*1c8b0*/  IMAD R248, R12, c[0x0][0x538], R8 ;  /* 0x00014e000cf87a24 */ /* 0x004fe200078e0208 */
[----:B------:R-:W-:Y:S04]  /*1c8c0*/  BSSY B0, `(.L_x_1167) ;  /* 0x0000081000007945 */ /* 0x000fe80003800000 */
[----:B------:R-:W-:-:S07]  /*1c8d0*/  IADD3 R3, -R248, R10, RZ ;  /* 0x0000000af8037210 */ /* 0x000fce0007ffe1ff */
[----:B------:R-:W-:Y:S05]  /*1c8e0*/  @!P0 BRA `(.L_x_1168) ;  /* 0x000003e000008947 */ /* 0x000fea0003800000 */
[-C--:B----4-:R-:W-:Y:S01]  /*1c8f0*/  IABS R2, R6.reuse ;  /* 0x0000000600027213 */ /* 0x090fe20000000000 */
[----:B------:R-:W-:Y:S01]  /*1c900*/  IMAD.MOV.U32 R8, RZ, RZ, RZ ;  /* 0x000000ffff087224 */ /* 0x000fe200078e00ff */
[----:B------:R-:W-:Y:S02]  /*1c910*/  IABS R10, R6 ;  /* 0x00000006000a7213 */ /* 0x000fe40000000000 */
[----:B---3--:R-:W1:Y:S08]  /*1c920*/  I2F.RP R0, R2 ;  /* 0x0000000200007306 */ /* 0x008e700000209400 */
        /* <DEDUP_REMOVED lines=58> */
.L_x_1168:
[----:B---3--:R-:W-:-:S04]  /*1ccd0*/  IMAD.MOV.U32 R4, RZ, RZ, 0x4 ;  /* 0x00000004ff047424 */ /* 0x008fc800078e00ff */
[----:B------:R-:W-:-:S05]  /*1cce0*/  IMAD.WIDE R4, R251, R4, c[0x0][0x590] ;  /* 0x00016400fb047625 */ /* 0x000fca00078e0204 */
        /* <DEDUP_REMOVED lines=62> */
.L_x_1169:
[----:B------:R-:W-:Y:S05]  /*1d0d0*/  BSYNC B0 ;  /* 0x0000000000007941 */ /* 0x000fea0003800000 */
.L_x_1167:
[----:B------:R-:W-:-:S04]  /*1d0e0*/  LOP3.LUT R2, RZ, R2, RZ, 0x33, !PT ;  /* 0x00000002ff027212 */ /* 0x000fc800078e33ff */
[----:B------:R-:W-:Y:S01]  /*1d0f0*/  IADD3 R249, R2, R6, RZ ;  /* 0x0000000602f97210 */ /* 0x000fe20007ffe0ff */
[----:B------:R-:W-:Y:S05]  /*1d100*/  BRA `(.L_x_1170) ;  /* 0x0000004000007947 */ /* 0x000fea0003800000 */
.L_x_1158:
[----:B------:R-:W-:Y:S01]  /*1d110*/  IMAD.MOV.U32 R248, RZ, RZ, R10 ;  /* 0x000000fffff87224 */ /* 0x000fe200078e000a */
[----:B------:R-:W-:Y:S01]  /*1d120*/  MOV R250, RZ ;  /* 0x000000ff00fa7202 */ /* 0x000fe20000000f00 */
[----:B------:R-:W-:Y:S01]  /*1d130*/  IMAD.MOV.U32 R249, RZ, RZ, RZ ;  /* 0x000000fffff97224 */ /* 0x000fe200078e00ff */
[----:B------:R-:W-:Y:S02]  /*1d140*/  MOV R251, c[0x0][0x53c] ;  /* 0x00014f0000fb7a02 */ /* 0x000fe40000000f00 */
.L_x_1170:
[----:B------:R-:W-:Y:S05]  /*1d150*/  BSYNC B1 ;  /* 0x0000000000017941 */ /* 0x000fea0003800000 */
.L_x_1156:
[----:B------:R-:W-:Y:S01]  /*1d160*/  WARPSYNC 0xffffffff ;  /* 0xffffffff00007948 */ /* 0x000fe20003800000 */
[----:B------:R-:W-:Y:S01]  /*1d170*/  BAR.SYNC.DEFER_BLOCKING 0x4, 0x100 ;  /* 0x0104000000007b1d */ /* 0x000fe20000010000 */
[----:B------:R-:W-:-:S13]  /*1d180*/  ISETP.NE.AND P0, PT, R13, RZ, PT ;  /* 0x000000ff0d00720c */ /* 0x000fda0003f05270 */
[----:B------:R3:W-:Y:S04]  /*1d190*/  @!P0 STS.128 [0x18100], R248 ;  /* 0x018100f8ff008388 */ /* 0x0007e80000000c00 */
[----:B------:R-:W-:Y:S06]  /*1d1a0*/  BAR.ARV 0x5, 0x100 ;  /* 0x0144000000007b1d */ /* 0x000fec0000002000 */
.L_x_1151:
[----:B--2---:R-:W-:-:S13]  /*1d1b0*/  ISETP.GE.AND P0, PT, R251, c[0x0][0x53c], PT ;  /* 0x00014f00fb007a0c */ /* 0x004fda0003f06270 */
[----:B-1-34-:R-:W-:Y:S01]  /*1d1c0*/  @P0 CALL.REL.NOINC `(.L_x_1171) ;  /* 0x0000001000000944 */ /* 0x01afe20003c00000 */
[----:B------:R-:W-:Y:S05]  /*1d1d0*/  BRA `(.L_x_1172) ;  /* 0xfffe482000007947 */ /* 0x000fea000383ffff */
.L_x_1171:
[----:B------:R-:W-:Y:S05]  /*1d1e0*/  EXIT ;  /* 0x000000000000794d */ /* 0x000fea0003800000 */
.L_x_1002:
[----:B------:R-:W-:Y:S01]  /*1d1f0*/  IMAD.MOV.U32 R0, RZ, RZ, R4 ;  /* 0x000000ffff007224 */ /* 0x000fe200078e0004 */
[----:B------:R-:W-:Y:S02]  /*1d200*/  MOV R2, 0x1 ;  /* 0x0000000100027802 */ /* 0x000fe40000000f00 */
[----:B------:R-:W-:Y:S02]  /*1d210*/  MOV R3, 0x1d230 ;  /* 0x0001d23000037802 */ /* 0x000fe40000000f00 */
[----:B--2---:R-:W-:Y:S05]  /*1d220*/  CALL.REL.NOINC `($__internal_24_$__cuda_sm70_shflsync_up_p) ;  /* 0x0000184000007944 */ /* 0x004fea0003c00000 */
[----:B------:R-:W-:Y:S01]  /*1d230*/  MOV R0, R5 ;  /* 0x0000000500007202 */ /* 0x000fe20000000f00 */
[----:B------:R-:W-:Y:S05]  /*1d240*/  BRA `(.L_x_1173) ;  /* 0xfffe321000007947 */ /* 0x000fea000383ffff */
.L_x_1003:
[----:B------:R-:W-:Y:S01]  /*1d250*/  IMAD.MOV.U32 R0, RZ, RZ, R4 ;  /* 0x000000ffff007224 */ /* 0x000fe200078e0004 */
[----:B------:R-:W-:Y:S02]  /*1d260*/  MOV R2, 0x2 ;  /* 0x0000000200027802 */ /* 0x000fe40000000f00 */
[----:B------:R-:W-:Y:S02]  /*1d270*/  MOV R3, 0x1d290 ;  /* 0x0001d29000037802 */ /* 0x000fe40000000f00 */
[----:B--2---:R-:W-:Y:S05]  /*1d280*/  CALL.REL.NOINC `($__internal_24_$__cuda_sm70_shflsync_up_p) ;  /* 0x000017e000007944 */ /* 0x004fea0003c00000 */
[----:B------:R-:W-:Y:S02]  /*1d290*/  SEL R5, R5, RZ, P4 ;  /* 0x000000ff05057207 */ /* 0x000fe40002000000 */
[----:B------:R-:W-:Y:S02]  /*1d2a0*/  MOV R2, 0x4 ;  /* 0x0000000400027802 */ /* 0x000fe40000000f00 */
[----:B------:R-:W-:Y:S01]  /*1d2b0*/  MOV R3, 0x1d2f0 ;  /* 0x0001d2f000037802 */ /* 0x000fe20000000f00 */
[----:B------:R-:W-:-:S04]  /*1d2c0*/  IMAD.IADD R4, R4, 0x1, R5 ;  /* 0x0000000104047824 */ /* 0x000fc800078e0205 */
[----:B------:R-:W-:Y:S02]  /*1d2d0*/  IMAD.MOV.U32 R0, RZ, RZ, R4 ;  /* 0x000000ffff007224 */ /* 0x000fe400078e0004 */
[----:B------:R-:W-:Y:S05]  /*1d2e0*/  CALL.REL.NOINC `($__internal_24_$__cuda_sm70_shflsync_up_p) ;  /* 0x0000178000007944 */ /* 0x000fea0003c00000 */
        /* <DEDUP_REMOVED lines=15> */
[----:B------:R-:W-:Y:S02]  /*1d3e0*/  IMAD.IADD R4, R4, 0x1, R5 ;  /* 0x0000000104047824 */ /* 0x000fe400078e0205 */
[----:B------:R-:W-:Y:S02]  /*1d3f0*/  IMAD.MOV.U32 R5, RZ, RZ, 0x1f ;  /* 0x0000001fff057424 */ /* 0x000fe400078e00ff */
[----:B------:R-:W-:Y:S02]  /*1d400*/  IMAD.MOV.U32 R9, RZ, RZ, R4 ;  /* 0x000000ffff097224 */ /* 0x000fe400078e0004 */
[----:B------:R-:W-:Y:S05]  /*1d410*/  CALL.REL.NOINC `($__internal_23_$__cuda_sm70_shflsync_idx_p) ;  /* 0x0000160000007944 */ /* 0x000fea0003c00000 */
[----:B------:R-:W-:Y:S01]  /*1d420*/  MOV R0, R5 ;  /* 0x0000000500007202 */ /* 0x000fe20000000f00 */
[----:B------:R-:W-:Y:S05]  /*1d430*/  BRA `(.L_x_1174) ;  /* 0xfffe312000007947 */ /* 0x000fea000383ffff */
.L_x_1005:
[----:B------:R-:W-:Y:S02]  /*1d440*/  SEL R0, RZ, 0x1, P0 ;  /* 0x00000001ff007807 */ /* 0x000fe40000000000 */
[----:B------:R-:W-:-:S02]  /*1d450*/  MOV R2, 0x1d470 ;  /* 0x0001d47000027802 */ /* 0x000fc40000000f00 */
[----:B--2---:R-:W-:Y:S05]  /*1d460*/  CALL.REL.NOINC `($__internal_25_$__cuda_sm70_votesync_ballot) ;  /* 0x0000167000007944 */ /* 0x004fea0003c00000 */
[----:B------:R-:W-:Y:S01]  /*1d470*/  MOV R7, R0 ;  /* 0x0000000000077202 */ /* 0x000fe20000000f00 */
[----:B------:R-:W-:Y:S05]  /*1d480*/  BRA `(.L_x_1175) ;  /* 0xfffe316000007947 */ /* 0x000fea000383ffff */
.L_x_1006:
[----:B------:R-:W-:Y:S01]  /*1d490*/  IMAD.MOV.U32 R9, RZ, RZ, R10 ;  /* 0x000000ffff097224 */ /* 0x000fe200078e000a */
[----:B------:R-:W-:Y:S01]  /*1d4a0*/  MOV R5, R0 ;  /* 0x0000000000057202 */ /* 0x000fe20000000f00 */
[----:B------:R-:W-:Y:S01]  /*1d4b0*/  IMAD.MOV.U32 R3, RZ, RZ, 0x1f ;  /* 0x0000001fff037424 */ /* 0x000fe200078e00ff */
[----:B------:R-:W-:-:S02]  /*1d4c0*/  MOV R2, 0x1d4e0 ;  /* 0x0001d4e000027802 */ /* 0x000fc40000000f00 */
[----:B------:R-:W-:Y:S05]  /*1d4d0*/  CALL.REL.NOINC `($__internal_23_$__cuda_sm70_shflsync_idx_p) ;  /* 0x0000154000007944 */ /* 0x000fea0003c00000 */
[----:B------:R-:W-:Y:S01]  /*1d4e0*/  IMAD.MOV.U32 R12, RZ, RZ, R5 ;  /* 0x000000ffff0c7224 */ /* 0x000fe200078e0005 */
[----:B------:R-:W-:Y:S01]  /*1d4f0*/  MOV R9, R8 ;  /* 0x0000000800097202 */ /* 0x000fe20000000f00 */
[----:B------:R-:W-:Y:S01]  /*1d500*/  IMAD.MOV.U32 R6, RZ, RZ, RZ ;  /* 0x000000ffff067224 */ /* 0x000fe200078e00ff */
[----:B------:R-:W-:Y:S01]  /*1d510*/  MOV R5, R0 ;  /* 0x0000000000057202 */ /* 0x000fe20000000f00 */
[----:B------:R-:W-:Y:S01]  /*1d520*/  IMAD.MOV.U32 R3, RZ, RZ, 0x1f ;  /* 0x0000001fff037424 */ /* 0x000fe200078e00ff */
[----:B------:R-:W-:-:S02]  /*1d530*/  MOV R2, 0x1d550 ;  /* 0x0001d55000027802 */ /* 0x000fc40000000f00 */
[----:B------:R-:W-:Y:S05]  /*1d540*/  CALL.REL.NOINC `($__internal_23_$__cuda_sm70_shflsync_idx_p) ;  /* 0x000014d000007944 */ /* 0x000fea0003c00000 */
[----:B------:R-:W-:Y:S01]  /*1d550*/  MOV R10, R5 ;  /* 0x00000005000a7202 */ /* 0x000fe20000000f00 */
[----:B------:R-:W-:Y:S05]  /*1d560*/  BRA `(.L_x_1176) ;  /* 0xfffe30e000007947 */ /* 0x000fea000383ffff */
.L_x_1009:
[----:B------:R-:W-:Y:S01]  /*1d570*/  IMAD.MOV.U32 R9, RZ, RZ, R4 ;  /* 0x000000ffff097224 */ /* 0x000fe200078e0004 */
[----:B------:R-:W-:-:S02]  /*1d580*/  MOV R3, 0x1f ;  /* 0x0000001f00037802 */ /* 0x000fc40000000f00 */
[----:B------:R-:W-:Y:S02]  /*1d590*/  MOV R2, 0x1d5b0 ;  /* 0x0001d5b000027802 */ /* 0x000fe40000000f00 */
[----:B-123--:R-:W-:Y:S05]  /*1d5a0*/  CALL.REL.NOINC `($__internal_23_$__cuda_sm70_shflsync_idx_p) ;  /* 0x0000147000007944 */ /* 0x00efea0003c00000 */
[----:B------:R-:W-:Y:S01]  /*1d5b0*/  MOV R6, R5 ;  /* 0x0000000500067202 */ /* 0x000fe20000000f00 */
[----:B------:R-:W-:Y:S05]  /*1d5c0*/  BRA `(.L_x_1008) ;  /* 0xfffe30e000007947 */ /* 0x000fea000383ffff */
.L_x_1048:
[----:B------:R-:W-:Y:S01]  /*1d5d0*/  IMAD.MOV.U32 R9, RZ, RZ, R13 ;  /* 0x000000ffff097224 */ /* 0x000fe200078e000d */
[----:B------:R-:W-:Y:S01]  /*1d5e0*/  MOV R5, RZ ;  /* 0x000000ff00057202 */ /* 0x000fe20000000f00 */
[----:B------:R-:W-:Y:S01]  /*1d5f0*/  IMAD.MOV.U32 R3, RZ, RZ, 0x181f ;  /* 0x0000181fff037424 */ /* 0x000fe200078e00ff */
[----:B------:R-:W-:Y:S02]  /*1d600*/  MOV R2, 0x1d620 ;  /* 0x0001d62000027802 */ /* 0x000fe40000000f00 */
[----:B-----5:R-:W-:Y:S05]  /*1d610*/  CALL.REL.NOINC `($__internal_23_$__cuda_sm70_shflsync_idx_p) ;  /* 0x0000140000007944 */ /* 0x020fea0003c00000 */
[----:B------:R-:W-:Y:S01]  /*1d620*/  MOV R10, R5 ;  /* 0x00000005000a7202 */ /* 0x000fe20000000f00 */
[----:B------:R-:W-:Y:S05]  /*1d630*/  BRA `(.L_x_1177) ;  /* 0xfffea88000007947 */ /* 0x000fea000383ffff */
.L_x_1049:
[----:B------:R-:W-:Y:S01]  /*1d640*/  IMAD.MOV.U32 R9, RZ, RZ, R15 ;  /* 0x000000ffff097224 */ /* 0x000fe200078e000f */
[----:B------:R-:W-:Y:S01]  /*1d650*/  MOV R5, RZ ;  /* 0x000000ff00057202 */ /* 0x000fe20000000f00 */
[----:B------:R-:W-:Y:S01]  /*1d660*/  IMAD.MOV.U32 R3, RZ, RZ, 0x181f ;  /* 0x0000181fff037424 */ /* 0x000fe200078e00ff */
[----:B------:R-:W-:Y:S02]  /*1d670*/  MOV R2, 0x1d690 ;  /* 0x0001d69000027802 */ /* 0x000fe40000000f00 */
[----:B-12--5:R-:W-:Y:S05]  /*1d680*/  CALL.REL.NOINC `($__internal_23_$__cuda_sm70_shflsync_idx_p) ;  /* 0x0000139000007944 */ /* 0x026fea0003c00000 */
[----:B------:R-:W-:Y:S01]  /*1d690*/  MOV R0, R5 ;  /* 0x0000000500007202 */ /* 0x000fe20000000f00 */
[----:B------:R-:W-:Y:S05]  /*1d6a0*/  BRA `(.L_x_1178) ;  /* 0xfffea83000007947 */ /* 0x000fea000383ffff */
.L_x_1052:
[----:B--2---:R-:W-:Y:S01]  /*1d6b0*/  IMAD.MOV.U32 R9, RZ, RZ, R13 ;  /* 0x000000ffff097224 */ /* 0x004fe200078e000d */
[----:B------:R-:W-:Y:S01]  /*1d6c0*/  MOV R5, 0x1 ;  /* 0x0000000100057802 */ /* 0x000fe20000000f00 */
[----:B------:R-:W-:Y:S01]  /*1d6d0*/  IMAD.MOV.U32 R3, RZ, RZ, 0x181f ;  /* 0x0000181fff037424 */ /* 0x000fe200078e00ff */
[----:B------:R-:W-:-:S02]  /*1d6e0*/  MOV R2, 0x1d700 ;  /* 0x0001d70000027802 */ /* 0x000fc40000000f00 */
[----:B-1--45:R-:W-:Y:S05]  /*1d6f0*/  CALL.REL.NOINC `($__internal_23_$__cuda_sm70_shflsync_idx_p) ;  /* 0x0000132000007944 */ /* 0x032fea0003c00000 */
[----:B------:R-:W-:Y:S01]  /*1d700*/  IMAD.MOV.U32 R10, RZ, RZ, R5 ;  /* 0x000000ffff0a7224 */ /* 0x000fe200078e0005 */
[----:B------:R-:W-:Y:S01]  /*1d710*/  MOV R5, 0x1 ;  /* 0x0000000100057802 */ /* 0x000fe20000000f00 */
[----:B------:R-:W-:Y:S01]  /*1d720*/  IMAD.MOV.U32 R9, RZ, RZ, R15 ;  /* 0x000000ffff097224 */ /* 0x000fe200078e000f */
[----:B------:R-:W-:-:S02]  /*1d730*/  MOV R3, 0x181f ;  /* 0x0000181f00037802 */ /* 0x000fc40000000f00 */
[----:B------:R-:W-:Y:S02]  /*1d740*/  MOV R2, 0x1d760 ;  /* 0x0001d76000027802 */ /* 0x000fe40000000f00 */
[----:B------:R-:W-:Y:S05]  /*1d750*/  CALL.REL.NOINC `($__internal_23_$__cuda_sm70_shflsync_idx_p) ;  /* 0x000012c000007944 */ /* 0x000fea0003c00000 */
[----:B------:R-:W-:Y:S01]  /*1d760*/  MOV R0, R5 ;  /* 0x0000000500007202 */ /* 0x000fe20000000f00 */
[----:B------:R-:W-:Y:S05]  /*1d770*/  BRA `(.L_x_1179) ;  /* 0xfffea8d000007947 */ /* 0x000fea000383ffff */
.L_x_1055:
[----:B---3--:R-:W-:Y:S01]  /*1d780*/  IMAD.MOV.U32 R9, RZ, RZ, R13 ;  /* 0x000000ffff097224 */ /* 0x008fe200078e000d */
[----:B------:R-:W-:Y:S01]  /*1d790*/  MOV R5, 0x2 ;  /* 0x0000000200057802 */ /* 0x000fe20000000f00 */
[----:B------:R-:W-:Y:S01]  /*1d7a0*/  IMAD.MOV.U32 R3, RZ, RZ, 0x181f ;  /* 0x0000181fff037424 */ /* 0x000fe200078e00ff */
[----:B------:R-:W-:Y:S02]  /*1d7b0*/  MOV R2, 0x1d7d0 ;  /* 0x0001d7d000027802 */ /* 0x000fe40000000f00 */
[----:B-12-45:R-:W-:Y:S05]  /*1d7c0*/  CALL.REL.NOINC `($__internal_23_$__cuda_sm70_shflsync_idx_p) ;  /* 0x0000125000007944 */ /* 0x036fea0003c00000 */
[----:B------:R-:W-:Y:S01]  /*1d7d0*/  MOV R10, R5 ;  /* 0x00000005000a7202 */ /* 0x000fe20000000f00 */
[----:B------:R-:W-:Y:S05]  /*1d7e0*/  BRA `(.L_x_1180) ;  /* 0xfffea99000007947 */ /* 0x000fea000383ffff */
.L_x_1056:
[----:B------:R-:W-:Y:S01]  /*1d7f0*/  IMAD.MOV.U32 R9, RZ, RZ, R15 ;  /* 0x000000ffff097224 */ /* 0x000fe200078e000f */
[----:B------:R-:W-:Y:S01]  /*1d800*/  MOV R5, 0x2 ;  /* 0x0000000200057802 */ /* 0x000fe20000000f00 */
[----:B------:R-:W-:Y:S01]  /*1d810*/  IMAD.MOV.U32 R3, RZ, RZ, 0x181f ;  /* 0x0000181fff037424 */ /* 0x000fe200078e00ff */
[----:B------:R-:W-:Y:S02]  /*1d820*/  MOV R2, 0x1d840 ;  /* 0x0001d84000027802 */ /* 0x000fe40000000f00 */
[----:B-12345:R-:W-:Y:S05]  /*1d830*/  CALL.REL.NOINC `($__internal_23_$__cuda_sm70_shflsync_idx_p) ;  /* 0x000011e000007944 */ /* 0x03efea0003c00000 */
[----:B------:R-:W-:Y:S01]  /*1d840*/  MOV R0, R5 ;  /* 0x0000000500007202 */ /* 0x000fe20000000f00 */
[----:B------:R-:W-:Y:S05]  /*1d850*/  BRA `(.L_x_1181) ;  /* 0xfffea94000007947 */ /* 0x000fea000383ffff */
.L_x_1059:
[----:B-1----:R-:W-:Y:S01]  /*1d860*/  IMAD.MOV.U32 R9, RZ, RZ, R13 ;  /* 0x000000ffff097224 */ /* 0x002fe200078e000d */
[----:B------:R-:W-:Y:S01]  /*1d870*/  MOV R5, 0x3 ;  /* 0x0000000300057802 */ /* 0x000fe20000000f00 */
[----:B------:R-:W-:Y:S01]  /*1d880*/  IMAD.MOV.U32 R3, RZ, RZ, 0x181f ;  /* 0x0000181fff037424 */ /* 0x000fe200078e00ff */
[----:B------:R-:W-:-:S02]  /*1d890*/  MOV R2, 0x1d8b0 ;  /* 0x0001d8b000027802 */ /* 0x000fc40000000f00 */
[----:B--2345:R-:W-:Y:S05]  /*1d8a0*/  CALL.REL.NOINC `($__internal_23_$__cuda_sm70_shflsync_idx_p) ;  /* 0x0000117000007944 */ /* 0x03cfea0003c00000 */
        /* <DEDUP_REMOVED lines=8> */
.L_x_1110:
[----:B------:R-:W-:Y:S01]  /*1d930*/  IMAD.MOV.U32 R2, RZ, RZ, R236 ;  /* 0x000000ffff027224 */ /* 0x000fe200078e00ec */
[----:B------:R-:W-:Y:S02]  /*1d940*/  MOV R5, 0x2 ;  /* 0x0000000200057802 */ /* 0x000fe40000000f00 */
[----:B------:R-:W-:Y:S02]  /*1d950*/  MOV R3, 0x1d970 ;  /* 0x0001d97000037802 */ /* 0x000fe40000000f00 */
[----:B------:R-:W-:Y:S05]  /*1d960*/  CALL.REL.NOINC `($__internal_22_$__cuda_sm70_shflsync_bfly_p) ;  /* 0x0000106000007944 */ /* 0x000fea0003c00000 */
[----:B------:R-:W-:Y:S01]  /*1d970*/  MOV R0, R5 ;  /* 0x0000000500007202 */ /* 0x000fe20000000f00 */
[----:B------:R-:W-:Y:S05]  /*1d980*/  BRA `(.L_x_1183) ;  /* 0xffffaaf000007947 */ /* 0x000fea000383ffff */
.L_x_1111:
[----:B------:R-:W-:Y:S01]  /*1d990*/  IMAD.MOV.U32 R2, RZ, RZ, R0 ;  /* 0x000000ffff027224 */ /* 0x000fe200078e0000 */
[----:B------:R-:W-:Y:S02]  /*1d9a0*/  MOV R5, 0x1 ;  /* 0x0000000100057802 */ /* 0x000fe40000000f00 */
[----:B------:R-:W-:Y:S02]  /*1d9b0*/  MOV R3, 0x1d9d0 ;  /* 0x0001d9d000037802 */ /* 0x000fe40000000f00 */
[----:B-1----:R-:W-:Y:S05]  /*1d9c0*/  CALL.REL.NOINC `($__internal_22_$__cuda_sm70_shflsync_bfly_p) ;  /* 0x0000100000007944 */ /* 0x002fea0003c00000 */
[----:B------:R-:W-:Y:S01]  /*1d9d0*/  FADD.FTZ R0, R0, R5 ;  /* 0x0000000500007221 */ /* 0x000fe20000010000 */
[----:B------:R-:W-:Y:S02]  /*1d9e0*/  MOV R2, R237 ;  /* 0x000000ed00027202 */ /* 0x000fe40000000f00 */
[----:B------:R-:W-:-:S02]  /*1d9f0*/  MOV R5, 0x2 ;  /* 0x0000000200057802 */ /* 0x000fc40000000f00 */
[----:B------:R-:W-:Y:S02]  /*1da00*/  MOV R3, 0x1da20 ;  /* 0x0001da2000037802 */ /* 0x000fe40000000f00 */
[----:B------:R-:W-:Y:S05]  /*1da10*/  CALL.REL.NOINC `($__internal_22_$__cuda_sm70_shflsync_bfly_p) ;  /* 0x00000fb000007944 */ /* 0x000fea0003c00000 */
[----:B------:R-:W-:Y:S01]  /*1da20*/  FADD.FTZ R4, R237, R5 ;  /* 0x00000005ed047221 */ /* 0x000fe20000010000 */
[----:B------:R-:W-:Y:S02]  /*1da30*/  MOV R5, 0x1 ;  /* 0x0000000100057802 */ /* 0x000fe40000000f00 */
[----:B------:R-:W-:Y:S02]  /*1da40*/  MOV R3, 0x1da70 ;  /* 0x0001da7000037802 */ /* 0x000fe40000000f00 */
[----:B------:R-:W-:Y:S02]  /*1da50*/  MOV R2, R4 ;  /* 0x0000000400027202 */ /* 0x000fe40000000f00 */
[----:B------:R-:W-:Y:S05]  /*1da60*/  CALL.REL.NOINC `($__internal_22_$__cuda_sm70_shflsync_bfly_p) ;  /* 0x00000f6000007944 */ /* 0x000fea0003c00000 */
[----:B------:R-:W-:Y:S01]  /*1da70*/  MOV R3, R5 ;  /* 0x0000000500037202 */ /* 0x000fe20000000f00 */
[----:B------:R-:W-:Y:S05]  /*1da80*/  BRA `(.L_x_1184) ;  /* 0xffffaa6000007947 */ /* 0x000fea000383ffff */
.L_x_1118:
[----:B-1-34-:R-:W-:Y:S01]  /*1da90*/  IMAD.MOV.U32 R9, RZ, RZ, R13 ;  /* 0x000000ffff097224 */ /* 0x01afe200078e000d */
[----:B------:R-:W-:Y:S01]  /*1daa0*/  MOV R5, RZ ;  /* 0x000000ff00057202 */ /* 0x000fe20000000f00 */
[----:B------:R-:W-:Y:S01]  /*1dab0*/  IMAD.MOV.U32 R3, RZ, RZ, 0x181f ;  /* 0x0000181fff037424 */ /* 0x000fe200078e00ff */
[----:B------:R-:W-:Y:S02]  /*1dac0*/  MOV R2, 0x1dae0 ;  /* 0x0001dae000027802 */ /* 0x000fe40000000f00 */
[----:B------:R-:W-:Y:S05]  /*1dad0*/  CALL.REL.NOINC `($__internal_23_$__cuda_sm70_shflsync_idx_p) ;  /* 0x00000f4000007944 */ /* 0x000fea0003c00000 */
[----:B------:R-:W-:Y:S01]  /*1dae0*/  MOV R7, R5 ;  /* 0x0000000500077202 */ /* 0x000fe20000000f00 */
[----:B------:R-:W-:Y:S05]  /*1daf0*/  BRA `(.L_x_1185) ;  /* 0xffffc34000007947 */ /* 0x000fea000383ffff */
.L_x_1119:
[----:B------:R-:W-:Y:S01]  /*1db00*/  IMAD.MOV.U32 R9, RZ, RZ, R14 ;  /* 0x000000ffff097224 */ /* 0x000fe200078e000e */
[----:B------:R-:W-:Y:S01]  /*1db10*/  MOV R5, RZ ;  /* 0x000000ff00057202 */ /* 0x000fe20000000f00 */
[----:B------:R-:W-:Y:S01]  /*1db20*/  IMAD.MOV.U32 R3, RZ, RZ, 0x181f ;  /* 0x0000181fff037424 */ /* 0x000fe200078e00ff */
[----:B------:R-:W-:-:S02]  /*1db30*/  MOV R2, 0x1db50 ;  /* 0x0001db5000027802 */ /* 0x000fc40000000f00 */
[----:B-12---:R-:W-:Y:S05]  /*1db40*/  CALL.REL.NOINC `($__internal_23_$__cuda_sm70_shflsync_idx_p) ;  /* 0x00000ed000007944 */ /* 0x006fea0003c00000 */
[----:B------:R-:W-:Y:S01]  /*1db50*/  MOV R2, R5 ;  /* 0x0000000500027202 */ /* 0x000fe20000000f00 */
[----:B------:R-:W-:Y:S05]  /*1db60*/  BRA `(.L_x_1186) ;  /* 0xffffc2f000007947 */ /* 0x000fea000383ffff */
.L_x_1122:
[----:B--2---:R-:W-:Y:S01]  /*1db70*/  IMAD.MOV.U32 R9, RZ, RZ, R13 ;  /* 0x000000ffff097224 */ /* 0x004fe200078e000d */
[----:B------:R-:W-:Y:S01]  /*1db80*/  MOV R5, 0x1 ;  /* 0x0000000100057802 */ /* 0x000fe20000000f00 */
[----:B------:R-:W-:Y:S01]  /*1db90*/  IMAD.MOV.U32 R3, RZ, RZ, 0x181f ;  /* 0x0000181fff037424 */ /* 0x000fe200078e00ff */
[----:B----4-:R-:W-:-:S02]  /*1dba0*/  MOV R2, 0x1dbc0 ;  /* 0x0001dbc000027802 */ /* 0x010fc40000000f00 */
[----:B-1-3--:R-:W-:Y:S05]  /*1dbb0*/  CALL.REL.NOINC `($__internal_23_$__cuda_sm70_shflsync_idx_p) ;  /* 0x00000e6000007944 */ /* 0x00afea0003c00000 */
        /* <DEDUP_REMOVED lines=8> */
.L_x_1125:
[----:B-1----:R-:W-:Y:S01]  /*1dc40*/  IMAD.MOV.U32 R9, RZ, RZ, R13 ;  /* 0x000000ffff097224 */ /* 0x002fe200078e000d */
[----:B------:R-:W-:Y:S01]  /*1dc50*/  MOV R5, 0x2 ;  /* 0x0000000200057802 */ /* 0x000fe20000000f00 */
[----:B------:R-:W-:Y:S01]  /*1dc60*/  IMAD.MOV.U32 R3, RZ, RZ, 0x181f ;  /* 0x0000181fff037424 */ /* 0x000fe200078e00ff */
[----:B----4-:R-:W-:Y:S02]  /*1dc70*/  MOV R2, 0x1dc90 ;  /* 0x0001dc9000027802 */ /* 0x010fe40000000f00 */
[----:B--23--:R-:W-:Y:S05]  /*1dc80*/  CALL.REL.NOINC `($__internal_23_$__cuda_sm70_shflsync_idx_p) ;  /* 0x00000d9000007944 */ /* 0x00cfea0003c00000 */
[----:B------:R-:W-:Y:S01]  /*1dc90*/  MOV R7, R5 ;  /* 0x0000000500077202 */ /* 0x000fe20000000f00 */
[----:B------:R-:W-:Y:S05]  /*1dca0*/  BRA `(.L_x_1188) ;  /* 0xffffc44000007947 */ /* 0x000fea000383ffff */
.L_x_1126:
[----:B------:R-:W-:Y:S01]  /*1dcb0*/  IMAD.MOV.U32 R9, RZ, RZ, R14 ;  /* 0x000000ffff097224 */ /* 0x000fe200078e000e */
[----:B------:R-:W-:Y:S01]  /*1dcc0*/  MOV R5, 0x2 ;  /* 0x0000000200057802 */ /* 0x000fe20000000f00 */
[----:B------:R-:W-:Y:S01]  /*1dcd0*/  IMAD.MOV.U32 R3, RZ, RZ, 0x181f ;  /* 0x0000181fff037424 */ /* 0x000fe200078e00ff */
[----:B----4-:R-:W-:Y:S02]  /*1dce0*/  MOV R2, 0x1dd00 ;  /* 0x0001dd0000027802 */ /* 0x010fe40000000f00 */
[----:B-123--:R-:W-:Y:S05]  /*1dcf0*/  CALL.REL.NOINC `($__internal_23_$__cuda_sm70_shflsync_idx_p) ;  /* 0x00000d2000007944 */ /* 0x00efea0003c00000 */
[----:B------:R-:W-:Y:S01]  /*1dd00*/  MOV R2, R5 ;  /* 0x0000000500027202 */ /* 0x000fe20000000f00 */
[----:B------:R-:W-:Y:S05]  /*1dd10*/  BRA `(.L_x_1189) ;  /* 0xffffc3f000007947 */ /* 0x000fea000383ffff */
.L_x_1129:
[----:B-1----:R-:W-:Y:S01]  /*1dd20*/  IMAD.MOV.U32 R9, RZ, RZ, R13 ;  /* 0x000000ffff097224 */ /* 0x002fe200078e000d */
[----:B------:R-:W-:Y:S01]  /*1dd30*/  MOV R5, 0x3 ;  /* 0x0000000300057802 */ /* 0x000fe20000000f00 */
[----:B------:R-:W-:Y:S01]  /*1dd40*/  IMAD.MOV.U32 R3, RZ, RZ, 0x181f ;  /* 0x0000181fff037424 */ /* 0x000fe200078e00ff */
[----:B------:R-:W-:-:S02]  /*1dd50*/  MOV R2, 0x1dd70 ;  /* 0x0001dd7000027802 */ /* 0x000fc40000000f00 */
[----:B--234-:R-:W-:Y:S05]  /*1dd60*/  CALL.REL.NOINC `($__internal_23_$__cuda_sm70_shflsync_idx_p) ;  /* 0x00000cb000007944 */ /* 0x01cfea0003c00000 */
        /* <DEDUP_REMOVED lines=8> */
.L_x_1131:
[----:B------:R-:W-:Y:S01]  /*1ddf0*/  IMAD.MOV.U32 R9, RZ, RZ, R36 ;  /* 0x000000ffff097224 */ /* 0x000fe200078e0024 */
[----:B------:R-:W-:Y:S01]  /*1de00*/  MOV R5, RZ ;  /* 0x000000ff00057202 */ /* 0x000fe20000000f00 */
[----:B------:R-:W-:Y:S01]  /*1de10*/  IMAD.MOV.U32 R3, RZ, RZ, 0x1c1f ;  /* 0x00001c1fff037424 */ /* 0x000fe200078e00ff */
[----:B------:R-:W-:Y:S02]  /*1de20*/  MOV R2, 0x1de40 ;  /* 0x0001de4000027802 */ /* 0x000fe40000000f00 */
[----:B-1----:R-:W-:Y:S05]  /*1de30*/  CALL.REL.NOINC `($__internal_23_$__cuda_sm70_shflsync_idx_p) ;  /* 0x00000be000007944 */ /* 0x002fea0003c00000 */
[----:B------:R-:W-:Y:S01]  /*1de40*/  MOV R4, R5 ;  /* 0x0000000500047202 */ /* 0x000fe20000000f00 */
[----:B------:R-:W-:Y:S05]  /*1de50*/  BRA `(.L_x_1191) ;  /* 0xffffc72000007947 */ /* 0x000fea000383ffff */
.L_x_1132:
[----:B------:R-:W-:Y:S01]  /*1de60*/  IMAD.MOV.U32 R9, RZ, RZ, R37 ;  /* 0x000000ffff097224 */ /* 0x000fe200078e0025 */
[----:B------:R-:W-:Y:S01]  /*1de70*/  MOV R5, RZ ;  /* 0x000000ff00057202 */ /* 0x000fe20000000f00 */
[----:B------:R-:W-:Y:S01]  /*1de80*/  IMAD.MOV.U32 R3, RZ, RZ, 0x1c1f ;  /* 0x00001c1fff037424 */ /* 0x000fe200078e00ff */
[----:B------:R-:W-:Y:S02]  /*1de90*/  MOV R2, 0x1deb0 ;  /* 0x0001deb000027802 */ /* 0x000fe40000000f00 */
[----:B-123--:R-:W-:Y:S05]  /*1dea0*/  CALL.REL.NOINC `($__internal_23_$__cuda_sm70_shflsync_idx_p) ;  /* 0x00000b7000007944 */ /* 0x00efea0003c00000 */
[----:B------:R-:W-:Y:S01]  /*1deb0*/  MOV R0, R5 ;  /* 0x0000000500007202 */ /* 0x000fe20000000f00 */
[----:B------:R-:W-:Y:S05]  /*1dec0*/  BRA `(.L_x_1192) ;  /* 0xffffc6d000007947 */ /* 0x000fea000383ffff */
.L_x_1135:
[----:B------:R-:W-:Y:S01]  /*1ded0*/  IMAD.MOV.U32 R9, RZ, RZ, R36 ;  /* 0x000000ffff097224 */ /* 0x000fe200078e0024 */
[----:B------:R-:W-:Y:S01]  /*1dee0*/  MOV R5, 0x1 ;  /* 0x0000000100057802 */ /* 0x000fe20000000f00 */
[----:B---3--:R-:W-:Y:S01]  /*1def0*/  IMAD.MOV.U32 R3, RZ, RZ, 0x1c1f ;  /* 0x00001c1fff037424 */ /* 0x008fe200078e00ff */
[----:B------:R-:W-:-:S02]  /*1df00*/  MOV R2, 0x1df20 ;  /* 0x0001df2000027802 */ /* 0x000fc40000000f00 */
[----:B--2-4-:R-:W-:Y:S05]  /*1df10*/  CALL.REL.NOINC `($__internal_23_$__cuda_sm70_shflsync_idx_p) ;  /* 0x00000b0000007944 */ /* 0x014fea0003c00000 */
        /* <DEDUP_REMOVED lines=8> */
.L_x_1139:
[----:B------:R-:W-:Y:S01]  /*1dfa0*/  IMAD.MOV.U32 R9, RZ, RZ, R11 ;  /* 0x000000ffff097224 */ /* 0x000fe200078e000b */
[----:B------:R-:W-:Y:S01]  /*1dfb0*/  MOV R5, RZ ;  /* 0x000000ff00057202 */ /* 0x000fe20000000f00 */
[----:B------:R-:W-:Y:S01]  /*1dfc0*/  IMAD.MOV.U32 R3, RZ, RZ, 0x181f ;  /* 0x0000181fff037424 */ /* 0x000fe200078e00ff */
[----:B------:R-:W-:Y:S02]  /*1dfd0*/  MOV R2, 0x1dff0 ;  /* 0x0001dff000027802 */ /* 0x000fe40000000f00 */
[----:B------:R-:W-:Y:S05]  /*1dfe0*/  CALL.REL.NOINC `($__internal_23_$__cuda_sm70_shflsync_idx_p) ;  /* 0x00000a3000007944 */ /* 0x000fea0003c00000 */
[----:B------:R-:W-:Y:S01]  /*1dff0*/  MOV R10, R5 ;  /* 0x00000005000a7202 */ /* 0x000fe20000000f00 */
[----:B------:R-:W-:Y:S05]  /*1e000*/  BRA `(.L_x_1194) ;  /* 0xffffdcc000007947 */ /* 0x000fea000383ffff */
.L_x_1140:
[----:B------:R-:W-:Y:S01]  /*1e010*/  IMAD.MOV.U32 R9, RZ, RZ, R14 ;  /* 0x000000ffff097224 */ /* 0x000fe200078e000e */
[----:B------:R-:W-:Y:S01]  /*1e020*/  MOV R5, RZ ;  /* 0x000000ff00057202 */ /* 0x000fe20000000f00 */
[----:B------:R-:W-:Y:S01]  /*1e030*/  IMAD.MOV.U32 R3, RZ, RZ, 0x181f ;  /* 0x0000181fff037424 */ /* 0x000fe200078e00ff */
[----:B------:R-:W-:Y:S02]  /*1e040*/  MOV R2, 0x1e060 ;  /* 0x0001e06000027802 */ /* 0x000fe40000000f00 */
[----:B-12---:R-:W-:Y:S05]  /*1e050*/  CALL.REL.NOINC `($__internal_23_$__cuda_sm70_shflsync_idx_p) ;  /* 0x000009c000007944 */ /* 0x006fea0003c00000 */
[----:B------:R-:W-:Y:S01]  /*1e060*/  MOV R2, R5 ;  /* 0x0000000500027202 */ /* 0x000fe20000000f00 */
[----:B------:R-:W-:Y:S05]  /*1e070*/  BRA `(.L_x_1195) ;  /* 0xffffdc7000007947 */ /* 0x000fea000383ffff */
.L_x_1143:
        /* <DEDUP_REMOVED lines=13> */
.L_x_1146:
[----:B-1----:R-:W-:Y:S01]  /*1e150*/  IMAD.MOV.U32 R9, RZ, RZ, R11 ;  /* 0x000000ffff097224 */ /* 0x002fe200078e000b */
[----:B------:R-:W-:Y:S01]  /*1e160*/  MOV R5, 0x2 ;  /* 0x0000000200057802 */ /* 0x000fe20000000f00 */
[----:B------:R-:W-:Y:S01]  /*1e170*/  IMAD.MOV.U32 R3, RZ, RZ, 0x181f ;  /* 0x0000181fff037424 */ /* 0x000fe200078e00ff */
[----:B----4-:R-:W-:Y:S02]  /*1e180*/  MOV R2, 0x1e1a0 ;  /* 0x0001e1a000027802 */ /* 0x010fe40000000f00 */
[----:B--23--:R-:W-:Y:S05]  /*1e190*/  CALL.REL.NOINC `($__internal_23_$__cuda_sm70_shflsync_idx_p) ;  /* 0x0000088000007944 */ /* 0x00cfea0003c00000 */
[----:B------:R-:W-:Y:S01]  /*1e1a0*/  MOV R10, R5 ;  /* 0x00000005000a7202 */ /* 0x000fe20000000f00 */
[----:B------:R-:W-:Y:S05]  /*1e1b0*/  BRA `(.L_x_1197) ;  /* 0xffffddd000007947 */ /* 0x000fea000383ffff */
.L_x_1147:
[----:B------:R-:W-:Y:S01]  /*1e1c0*/  IMAD.MOV.U32 R9, RZ, RZ, R14 ;  /* 0x000000ffff097224 */ /* 0x000fe200078e000e */
[----:B------:R-:W-:Y:S01]  /*1e1d0*/  MOV R5, 0x2 ;  /* 0x0000000200057802 */ /* 0x000fe20000000f00 */
[----:B------:R-:W-:Y:S01]  /*1e1e0*/  IMAD.MOV.U32 R3, RZ, RZ, 0x181f ;  /* 0x0000181fff037424 */ /* 0x000fe200078e00ff */
[----:B----4-:R-:W-:Y:S02]  /*1e1f0*/  MOV R2, 0x1e210 ;  /* 0x0001e21000027802 */ /* 0x010fe40000000f00 */
[----:B-123--:R-:W-:Y:S05]  /*1e200*/  CALL.REL.NOINC `($__internal_23_$__cuda_sm70_shflsync_idx_p) ;  /* 0x0000081000007944 */ /* 0x00efea0003c00000 */
[----:B------:R-:W-:Y:S01]  /*1e210*/  MOV R2, R5 ;  /* 0x0000000500027202 */ /* 0x000fe20000000f00 */
[----:B------:R-:W-:Y:S05]  /*1e220*/  BRA `(.L_x_1198) ;  /* 0xffffdd8000007947 */ /* 0x000fea000383ffff */
.L_x_1150:
        /* <DEDUP_REMOVED lines=13> */
.L_x_1152:
[----:B------:R-:W-:Y:S01]  /*1e300*/  IMAD.MOV.U32 R9, RZ, RZ, R86 ;  /* 0x000000ffff097224 */ /* 0x000fe200078e0056 */
[----:B------:R-:W-:Y:S01]  /*1e310*/  MOV R5, RZ ;  /* 0x000000ff00057202 */ /* 0x000fe20000000f00 */
[----:B---3--:R-:W-:Y:S01]  /*1e320*/  IMAD.MOV.U32 R3, RZ, RZ, 0x1f ;  /* 0x0000001fff037424 */ /* 0x008fe200078e00ff */
[----:B----4-:R-:W-:Y:S02]  /*1e330*/  MOV R2, 0x1e350 ;  /* 0x0001e35000027802 */ /* 0x010fe40000000f00 */
[----:B--2---:R-:W-:Y:S05]  /*1e340*/  CALL.REL.NOINC `($__internal_23_$__cuda_sm70_shflsync_idx_p) ;  /* 0x000006d000007944 */ /* 0x004fea0003c00000 */
[----:B------:R-:W-:Y:S01]  /*1e350*/  MOV R10, R5 ;  /* 0x00000005000a7202 */ /* 0x000fe20000000f00 */
[----:B------:R-:W-:Y:S05]  /*1e360*/  BRA `(.L_x_1200) ;  /* 0xffffdf5000007947 */ /* 0x000fea000383ffff */
.L_x_1153:
[----:B------:R-:W-:Y:S01]  /*1e370*/  IMAD.MOV.U32 R9, RZ, RZ, R86 ;  /* 0x000000ffff097224 */ /* 0x000fe200078e0056 */
[----:B------:R-:W-:Y:S01]  /*1e380*/  MOV R5, 0x1 ;  /* 0x0000000100057802 */ /* 0x000fe20000000f00 */
[----:B------:R-:W-:Y:S01]  /*1e390*/  IMAD.MOV.U32 R3, RZ, RZ, 0x1f ;  /* 0x0000001fff037424 */ /* 0x000fe200078e00ff */
[----:B----4-:R-:W-:Y:S02]  /*1e3a0*/  MOV R2, 0x1e3c0 ;  /* 0x0001e3c000027802 */ /* 0x010fe40000000f00 */
[----:B-123--:R-:W-:Y:S05]  /*1e3b0*/  CALL.REL.NOINC `($__internal_23_$__cuda_sm70_shflsync_idx_p) ;  /* 0x0000066000007944 */ /* 0x00efea0003c00000 */
[----:B------:R-:W-:Y:S01]  /*1e3c0*/  MOV R8, R5 ;  /* 0x0000000500087202 */ /* 0x000fe20000000f00 */
[----:B------:R-:W-:Y:S05]  /*1e3d0*/  BRA `(.L_x_1201) ;  /* 0xffffdf0000007947 */ /* 0x000fea000383ffff */
.L_x_1154:
[----:B------:R-:W-:Y:S01]  /*1e3e0*/  IMAD.MOV.U32 R0, RZ, RZ, R4 ;  /* 0x000000ffff007224 */ /* 0x000fe200078e0004 */
[----:B------:R-:W-:-:S02]  /*1e3f0*/  MOV R2, 0x1 ;  /* 0x0000000100027802 */ /* 0x000fc40000000f00 */
[----:B------:R-:W-:Y:S02]  /*1e400*/  MOV R3, 0x1e420 ;  /* 0x0001e42000037802 */ /* 0x000fe40000000f00 */
[----:B-1-3--:R-:W-:Y:S05]  /*1e410*/  CALL.REL.NOINC `($__internal_24_$__cuda_sm70_shflsync_up_p) ;  /* 0x0000065000007944 */ /* 0x00afea0003c00000 */
[----:B------:R-:W-:Y:S05]  /*1e420*/  BRA `(.L_x_1202) ;  /* 0xffffdfd000007947 */ /* 0x000fea000383ffff */
.L_x_1155:
[----:B------:R-:W-:Y:S01]  /*1e430*/  IMAD.MOV.U32 R0, RZ, RZ, R4 ;  /* 0x000000ffff007224 */ /* 0x000fe200078e0004 */
[----:B------:R-:W-:Y:S02]  /*1e440*/  MOV R2, 0x2 ;  /* 0x0000000200027802 */ /* 0x000fe40000000f00 */
[----:B------:R-:W-:Y:S02]  /*1e450*/  MOV R3, 0x1e470 ;  /* 0x0001e47000037802 */ /* 0x000fe40000000f00 */
[----:B-1-3--:R-:W-:Y:S05]  /*1e460*/  CALL.REL.NOINC `($__internal_24_$__cuda_sm70_shflsync_up_p) ;  /* 0x0000060000007944 */ /* 0x00afea0003c00000 */
        /* <DEDUP_REMOVED lines=27> */
.L_x_1159:
[----:B------:R-:W-:Y:S02]  /*1e620*/  MOV R2, 0x1 ;  /* 0x0000000100027802 */ /* 0x000fe40000000f00 */
[----:B------:R-:W-:-:S02]  /*1e630*/  MOV R3, 0x1e650 ;  /* 0x0001e65000037802 */ /* 0x000fc40000000f00 */
[----:B-1----:R-:W-:Y:S05]  /*1e640*/  CALL.REL.NOINC `($__internal_24_$__cuda_sm70_shflsync_up_p) ;  /* 0x0000042000007944 */ /* 0x002fea0003c00000 */
[----:B------:R-:W-:Y:S01]  /*1e650*/  MOV R2, R5 ;  /* 0x0000000500027202 */ /* 0x000fe20000000f00 */
[----:B------:R-:W-:Y:S05]  /*1e660*/  BRA `(.L_x_1204) ;  /* 0xffffdfe000007947 */ /* 0x000fea000383ffff */
.L_x_1160:
[----:B------:R-:W-:Y:S02]  /*1e670*/  MOV R2, 0x2 ;  /* 0x0000000200027802 */ /* 0x000fe40000000f00 */
[----:B------:R-:W-:-:S02]  /*1e680*/  MOV R3, 0x1e6a0 ;  /* 0x0001e6a000037802 */ /* 0x000fc40000000f00 */
[----:B-1----:R-:W-:Y:S05]  /*1e690*/  CALL.REL.NOINC `($__internal_24_$__cuda_sm70_shflsync_up_p) ;  /* 0x000003d000007944 */ /* 0x002fea0003c00000 */
[----:B------:R-:W-:Y:S01]  /*1e6a0*/  SEL R5, R5, RZ, P1 ;  /* 0x000000ff05057207 */ /* 0x000fe20000800000 */
[----:B------:R-:W-:Y:S01]  /*1e6b0*/  IMAD.MOV.U32 R2, RZ, RZ, 0x4 ;  /* 0x00000004ff027424 */ /* 0x000fe200078e00ff */
[----:B------:R-:W-:-:S03]  /*1e6c0*/  MOV R3, 0x1e6f0 ;  /* 0x0001e6f000037802 */ /* 0x000fc60000000f00 */
[----:B------:R-:W-:Y:S02]  /*1e6d0*/  IMAD.IADD R0, R0, 0x1, R5 ;  /* 0x0000000100007824 */ /* 0x000fe400078e0205 */
        /* <DEDUP_REMOVED lines=22> */
.L_x_1162:
[----:B------:R-:W-:Y:S02]  /*1e840*/  SEL R0, RZ, 0x1, P0 ;  /* 0x00000001ff007807 */ /* 0x000fe40000000000 */
[----:B------:R-:W-:-:S02]  /*1e850*/  MOV R2, 0x1e870 ;  /* 0x0001e87000027802 */ /* 0x000fc40000000f00 */
[----:B-12---:R-:W-:Y:S05]  /*1e860*/  CALL.REL.NOINC `($__internal_25_$__cuda_sm70_votesync_ballot) ;  /* 0x0000027000007944 */ /* 0x006fea0003c00000 */
[----:B------:R-:W-:Y:S01]  /*1e870*/  MOV R11, R0 ;  /* 0x00000000000b7202 */ /* 0x000fe20000000f00 */
[----:B------:R-:W-:Y:S05]  /*1e880*/  BRA `(.L_x_1206) ;  /* 0xffffdf5000007947 */ /* 0x000fea000383ffff */
.L_x_1163:
[----:B------:R-:W-:Y:S01]  /*1e890*/  IMAD.MOV.U32 R9, RZ, RZ, R6 ;  /* 0x000000ffff097224 */ /* 0x000fe200078e0006 */
[----:B------:R-:W-:Y:S01]  /*1e8a0*/  MOV R5, R0 ;  /* 0x0000000000057202 */ /* 0x000fe20000000f00 */
[----:B------:R-:W-:Y:S01]  /*1e8b0*/  IMAD.MOV.U32 R3, RZ, RZ, 0x1f ;  /* 0x0000001fff037424 */ /* 0x000fe200078e00ff */
[----:B------:R-:W-:-:S02]  /*1e8c0*/  MOV R2, 0x1e8e0 ;  /* 0x0001e8e000027802 */ /* 0x000fc40000000f00 */
[----:B-12---:R-:W-:Y:S05]  /*1e8d0*/  CALL.REL.NOINC `($__internal_23_$__cuda_sm70_shflsync_idx_p) ;  /* 0x0000014000007944 */ /* 0x006fea0003c00000 */
[----:B------:R-:W-:Y:S01]  /*1e8e0*/  IMAD.MOV.U32 R6, RZ, RZ, R5 ;  /* 0x000000ffff067224 */ /* 0x000fe200078e0005 */
[----:B------:R-:W-:Y:S01]  /*1e8f0*/  MOV R5, R0 ;  /* 0x0000000000057202 */ /* 0x000fe20000000f00 */
[----:B------:R-:W-:Y:S01]  /*1e900*/  IMAD.MOV.U32 R9, RZ, RZ, R7 ;  /* 0x000000ffff097224 */ /* 0x000fe200078e0007 */
[----:B------:R-:W-:-:S02]  /*1e910*/  MOV R3, 0x1f ;  /* 0x0000001f00037802 */ /* 0x000fc40000000f00 */
[----:B------:R-:W-:Y:S02]  /*1e920*/  MOV R2, 0x1e940 ;  /* 0x0001e94000027802 */ /* 0x000fe40000000f00 */
[----:B------:R-:W-:Y:S05]  /*1e930*/  CALL.REL.NOINC `($__internal_23_$__cuda_sm70_shflsync_idx_p) ;  /* 0x000000e000007944 */ /* 0x000fea0003c00000 */
[----:B------:R-:W-:Y:S01]  /*1e940*/  MOV R7, R5 ;  /* 0x0000000500077202 */ /* 0x000fe20000000f00 */
[----:B------:R-:W-:Y:S05]  /*1e950*/  BRA `(.L_x_1207) ;  /* 0xffffded000007947 */ /* 0x000fea000383ffff */
.L_x_1166:
[----:B------:R-:W-:Y:S01]  /*1e960*/  IMAD.MOV.U32 R9, RZ, RZ, R4 ;  /* 0x000000ffff097224 */ /* 0x000fe200078e0004 */
[----:B------:R-:W-:Y:S01]  /*1e970*/  MOV R5, R0 ;  /* 0x0000000000057202 */ /* 0x000fe20000000f00 */
[----:B------:R-:W-:Y:S01]  /*1e980*/  IMAD.MOV.U32 R3, RZ, RZ, 0x1f ;  /* 0x0000001fff037424 */ /* 0x000fe200078e00ff */
[----:B------:R-:W-:Y:S02]  /*1e990*/  MOV R2, 0x1e9b0 ;  /* 0x0001e9b000027802 */ /* 0x000fe40000000f00 */
[----:B-12-4-:R-:W-:Y:S05]  /*1e9a0*/  CALL.REL.NOINC `($__internal_23_$__cuda_sm70_shflsync_idx_p) ;  /* 0x0000007000007944 */ /* 0x016fea0003c00000 */
[----:B------:R-:W-:Y:S01]  /*1e9b0*/  MOV R12, R5 ;  /* 0x00000005000c7202 */ /* 0x000fe20000000f00 */
[----:B------:R-:W-:Y:S05]  /*1e9c0*/  BRA `(.L_x_1165) ;  /* 0xffffdec000007947 */ /* 0x000fea000383ffff */
        .weak           $__internal_22_$__cuda_sm70_shflsync_bfly_p
        .type           $__internal_22_$__cuda_sm70_shflsync_bfly_p,@function
        .size           $__internal_22_$__cuda_sm70_shflsync_bfly_p,($__internal_23_$__cuda_sm70_shflsync_idx_p - $__internal_22_$__cuda_sm70_shflsync_bfly_p)
$__internal_22_$__cuda_sm70_shflsync_bfly_p:
[----:B------:R-:W-:Y:S04]  /*1e9d0*/  WARPSYNC R6 ;  /* 0x0000000600007348 */ /* 0x000fe80003800000 */
[----:B------:R1:W2:Y:S02]  /*1e9e0*/  SHFL.BFLY PT, R5, R2, R5, R7 ;  /* 0x0c00000502057389 */ /* 0x0002a400000e0007 */
[----:B-1----:R-:W-:-:S02]  /*1e9f0*/  MOV R2, R3 ;  /* 0x0000000300027202 */ /* 0x002fc40000000f00 */
[----:B------:R-:W-:-:S04]  /*1ea00*/  MOV R3, 0x0 ;  /* 0x0000000000037802 */ /* 0x000fc80000000f00 */
[----:B--2---:R-:W-:Y:S05]  /*1ea10*/  RET.REL.NODEC R2 `(_ZN7cutlass13device_kernelIN5flash19enable_sm80_to_sm89INS1_16FlashAttnFwdSm80INS1_25CollectiveMainloopFwdSm80ILi8ELi1ELb0EN4cute5tupleIJNS5_1CILi128EEENS7_ILi64EEENS7_ILi192EEEEEELi192ENS_10bfloat16_tEfNS_4arch4Sm80ELb1ELb0ELb1ELb1ELb0ELb1ELb1ELb1EEENS1_21CollectiveEpilogueFwdINS6_IJS8_SA_S9_EEENS6_IJNS7_ILi1EEESI_SI_EEESC_SE_Li256ELb1ELb1ELb1ELb0EEENS1_36VarlenDynamicPersistentTileSchedulerILi128ELi64ELi256ELi256ELb1ELb1ELb0ELb1ELb1ELb1EEEEEEEEEvNT_6ParamsE) ;  /* 0xfffe15e002007950 */ /* 0x004fea0003c3ffff */
        .weak           $__internal_23_$__cuda_sm70_shflsync_idx_p
        .type           $__internal_23_$__cuda_sm70_shflsync_idx_p,@function
        .size           $__internal_23_$__cuda_sm70_shflsync_idx_p,($__internal_24_$__cuda_sm70_shflsync_up_p - $__internal_23_$__cuda_sm70_shflsync_idx_p)
$__internal_23_$__cuda_sm70_shflsync_idx_p:
[----:B------:R-:W-:-:S04]  /*1ea20*/  MOV R87, 0xffffffff ;  /* 0xffffffff00577802 */ /* 0x000fc80000000f00 */
[----:B------:R-:W-:Y:S04]  /*1ea30*/  WARPSYNC R87 ;  /* 0x0000005700007348 */ /* 0x000fe80003800000 */
[----:B------:R1:W2:Y:S02]  /*1ea40*/  SHFL.IDX PT, R5, R9, R5, R3 ;  /* 0x0000000509057389 */ /* 0x0002a400000e0003 */
[----:B-1----:R-:W-:-:S04]  /*1ea50*/  MOV R3, 0x0 ;  /* 0x0000000000037802 */ /* 0x002fc80000000f00 */
[----:B--2---:R-:W-:Y:S05]  /*1ea60*/  RET.REL.NODEC R2 `(_ZN7cutlass13device_kernelIN5flash19enable_sm80_to_sm89INS1_16FlashAttnFwdSm80INS1_25CollectiveMainloopFwdSm80ILi8ELi1ELb0EN4cute5tupleIJNS5_1CILi128EEENS7_ILi64EEENS7_ILi192EEEEEELi192ENS_10bfloat16_tEfNS_4arch4Sm80ELb1ELb0ELb1ELb1ELb0ELb1ELb1ELb1EEENS1_21CollectiveEpilogueFwdINS6_IJS8_SA_S9_EEENS6_IJNS7_ILi1EEESI_SI_EEESC_SE_Li256ELb1ELb1ELb1ELb0EEENS1_36VarlenDynamicPersistentTileSchedulerILi128ELi64ELi256ELi256ELb1ELb1ELb0ELb1ELb1ELb1EEEEEEEEEvNT_6ParamsE) ;  /* 0xfffe159002007950 */ /* 0x004fea0003c3ffff */
        .weak           $__internal_24_$__cuda_sm70_shflsync_up_p
        .type           $__internal_24_$__cuda_sm70_shflsync_up_p,@function
        .size           $__internal_24_$__cuda_sm70_shflsync_up_p,($__internal_25_$__cuda_sm70_votesync_ballot - $__internal_24_$__cuda_sm70_shflsync_up_p)
$__internal_24_$__cuda_sm70_shflsync_up_p:
[----:B------:R-:W-:Y:S02]  /*1ea70*/  IMAD.MOV.U32 R5, RZ, RZ, RZ ;  /* 0x000000ffff057224 */ /* 0x000fe400078e00ff */
[----:B------:R-:W-:-:S04]  /*1ea80*/  IMAD.MOV.U32 R9, RZ, RZ, -0x1 ;  /* 0xffffffffff097424 */ /* 0x000fc800078e00ff */
[----:B------:R-:W-:Y:S04]  /*1ea90*/  WARPSYNC R9 ;  /* 0x0000000900007348 */ /* 0x000fe80003800000 */
[----:B------:R1:W2:Y:S02]  /*1eaa0*/  SHFL.UP PT, R5, R0, R2, R5 ;  /* 0x0400000200057389 */ /* 0x0002a400000e0005 */
[----:B-1----:R-:W-:Y:S02]  /*1eab0*/  MOV R2, R3 ;  /* 0x0000000300027202 */ /* 0x002fe40000000f00 */
[----:B------:R-:W-:-:S04]  /*1eac0*/  MOV R3, 0x0 ;  /* 0x0000000000037802 */ /* 0x000fc80000000f00 */
[----:B--2---:R-:W-:Y:S05]  /*1ead0*/  RET.REL.NODEC R2 `(_ZN7cutlass13device_kernelIN5flash19enable_sm80_to_sm89INS1_16FlashAttnFwdSm80INS1_25CollectiveMainloopFwdSm80ILi8ELi1ELb0EN4cute5tupleIJNS5_1CILi128EEENS7_ILi64EEENS7_ILi192EEEEEELi192ENS_10bfloat16_tEfNS_4arch4Sm80ELb1ELb0ELb1ELb1ELb0ELb1ELb1ELb1EEENS1_21CollectiveEpilogueFwdINS6_IJS8_SA_S9_EEENS6_IJNS7_ILi1EEESI_SI_EEESC_SE_Li256ELb1ELb1ELb1ELb0EEENS1_36VarlenDynamicPersistentTileSchedulerILi128ELi64ELi256ELi256ELb1ELb1ELb0ELb1ELb1ELb1EEEEEEEEEvNT_6ParamsE) ;  /* 0xfffe152002007950 */ /* 0x004fea0003c3ffff */
        .weak           $__internal_25_$__cuda_sm70_votesync_ballot
        .type           $__internal_25_$__cuda_sm70_votesync_ballot,@function
        .size           $__internal_25_$__cuda_sm70_votesync_ballot,(.L_x_4949 - $__internal_25_$__cuda_sm70_votesync_ballot)
$__internal_25_$__cuda_sm70_votesync_ballot:
[----:B------:R-:W-:Y:S01]  /*1eae0*/  ISETP.NE.U32.AND P0, PT, R0, 0x1, PT ;  /* 0x000000010000780c */ /* 0x000fe20003f05070 */
[----:B------:R-:W-:-:S04]  /*1eaf0*/  IMAD.MOV.U32 R3, RZ, RZ, -0x1 ;  /* 0xffffffffff037424 */ /* 0x000fc800078e00ff */
[----:B------:R-:W-:Y:S08]  /*1eb00*/  WARPSYNC R3 ;  /* 0x0000000300007348 */ /* 0x000ff00003800000 */
[----:B------:R-:W-:-:S04]  /*1eb10*/  VOTE.ANY R0, PT, !P0 ;  /* 0x0000000000007806 */ /* 0x000fc800040e0100 */
[----:B------:R-:W-:Y:S01]  /*1eb20*/  LOP3.LUT R0, R0, R3, RZ, 0xc0, !PT ;  /* 0x0000000300007212 */ /* 0x000fe200078ec0ff */
[----:B------:R-:W-:-:S04]  /*1eb30*/  IMAD.MOV.U32 R3, RZ, RZ, 0x0 ;  /* 0x00000000ff037424 */ /* 0x000fc800078e00ff */
[----:B------:R-:W-:Y:S05]  /*1eb40*/  RET.REL.NODEC R2 `(_ZN7cutlass13device_kernelIN5flash19enable_sm80_to_sm89INS1_16FlashAttnFwdSm80INS1_25CollectiveMainloopFwdSm80ILi8ELi1ELb0EN4cute5tupleIJNS5_1CILi128EEENS7_ILi64EEENS7_ILi192EEEEEELi192ENS_10bfloat16_tEfNS_4arch4Sm80ELb1ELb0ELb1ELb1ELb0ELb1ELb1ELb1EEENS1_21CollectiveEpilogueFwdINS6_IJS8_SA_S9_EEENS6_IJNS7_ILi1EEESI_SI_EEESC_SE_Li256ELb1ELb1ELb1ELb0EEENS1_36VarlenDynamicPersistentTileSchedulerILi128ELi64ELi256ELi256ELb1ELb1ELb0ELb1ELb1ELb1EEEEEEEEEvNT_6ParamsE) ;  /* 0xfffe14b002007950 */ /* 0x000fea0003c3ffff */
.L_x_1208:
        /* <DEDUP_REMOVED lines=11> */
.L_x_4949:


//--------------------- .text._ZN7cutlass13device_kernelIN5flash19enable_sm80_to_sm89INS1_16FlashAttnFwdSm80INS1_25CollectiveMainloopFwdSm80ILi8ELi2ELb1EN4cute5tupleIJNS5_1CILi128EEENS7_ILi96EEENS7_ILi192EEEEEELi192ENS_10bfloat16_tEfNS_4arch4Sm80ELb0ELb0ELb1ELb0ELb0ELb0ELb1ELb1EEENS1_21CollectiveEpilogueFwdINS6_IJS8_SA_S9_EEENS6_IJNS7_ILi1EEESI_SI_EEESC_SE_Li256ELb0ELb1ELb1ELb0EEENS1_19SingleTileSchedulerILb0ELb1ELb1ELi128EEEEEEEEEvNT_6ParamsE --------------------------
	.section	.text._ZN7cutlass13device_kernelIN5flash19enable_sm80_to_sm89INS1_16FlashAttnFwdSm80INS1_25CollectiveMainloopFwdSm80ILi8ELi2ELb1EN4cute5tupleIJNS5_1CILi128EEENS7_ILi96EEENS7_ILi192EEEEEELi192ENS_10bfloat16_tEfNS_4arch4Sm80ELb0ELb0ELb1ELb0ELb0ELb0ELb1ELb1EEENS1_21CollectiveEpilogueFwdINS6_IJS8_SA_S9_EEENS6_IJNS7_ILi1EEESI_SI_EEESC_SE_Li256ELb0ELb1ELb1ELb0EEENS1_19SingleTileSchedulerILb0ELb1ELb1ELi128EEEEEEEEEvNT_6ParamsE,"ax",@progbits
	.sectioninfo	@"SHI_REGISTERS=255"
	.align	128
.text._ZN7cutlass13device_kernelIN5flash19enable_sm80_to_sm89INS1_16FlashAttnFwdSm80INS1_25CollectiveMainloopFwdSm80ILi8ELi2ELb1EN4cute5tupleIJNS5_1CILi128EEENS7_ILi96EEENS7_ILi192EEEEEELi192ENS_10bfloat16_tEfNS_4arch4Sm80ELb0ELb0ELb1ELb0ELb0ELb0ELb1ELb1EEENS1_21CollectiveEpilogueFwdINS6_IJS8_SA_S9_EEENS6_IJNS7_ILi1EEESI_SI_EEESC_SE_Li256ELb0ELb1ELb1ELb0EEENS1_19SingleTileSchedulerILb0ELb1ELb1ELi128EEEEEEEEEvNT_6ParamsE:
        .type           _ZN7cutlass13device_kernelIN5flash19enable_sm80_to_sm89INS1_16FlashAttnFwdSm80INS1_25CollectiveMainloopFwdSm80ILi8ELi2ELb1EN4cute5tupleIJNS5_1CILi128EEENS7_ILi96EEENS7_ILi192EEEEEELi192ENS_10bfloat16_tEfNS_4arch4Sm80ELb0ELb0ELb1ELb0ELb0ELb0ELb1ELb1EEENS1_21CollectiveEpilogueFwdINS6_IJS8_SA_S9_EEENS6_IJNS7_ILi1EEESI_SI_EEESC_SE_Li256ELb0ELb1ELb1ELb0EEENS1_19SingleTileSchedulerILb0ELb1ELb1ELi128EEEEEEEEEvNT_6ParamsE,@function
        .size           _ZN7cutlass13device_kernelIN5flash19enable_sm80_to_sm89INS1_16FlashAttnFwdSm80INS1_25CollectiveMainloopFwdSm80ILi8ELi2ELb1EN4cute5tupleIJNS5_1CILi128EEENS7_ILi96EEENS7_ILi192EEEEEELi192ENS_10bfloat16_tEfNS_4arch4Sm80ELb0ELb0ELb1ELb0ELb0ELb0ELb1ELb1EEENS1_21CollectiveEpilogueFwdINS6_IJS8_SA_S9_EEENS6_IJNS7_ILi1EEESI_SI_EEESC_SE_Li256ELb0ELb1ELb1ELb0EEENS1_19SingleTileSchedulerILb0ELb1ELb1ELi128EEEEEEEEEvNT_6ParamsE,(.L_x_4954 - _ZN7cutlass13device_kernelIN5flash19enable_sm80_to_sm89INS1_16FlashAttnFwdSm80INS1_25CollectiveMainloopFwdSm80ILi8ELi2ELb1EN4cute5tupleIJNS5_1CILi128EEENS7_ILi96EEENS7_ILi192EEEEEELi192ENS_10bfloat16_tEfNS_4arch4Sm80ELb0ELb0ELb1ELb0ELb0ELb0ELb1ELb1EEENS1_21CollectiveEpilogueFwdINS6_IJS8_SA_S9_EEENS6_IJNS7_ILi1EEESI_SI_EEESC_SE_Li256ELb0ELb1ELb1ELb0EEENS1_19SingleTileSchedulerILb0ELb1ELb1ELi128EEEEEEEEEvNT_6ParamsE)
        .other          _ZN7cutlass13device_kernelIN5flash19enable_sm80_to_sm89INS1_16FlashAttnFwdSm80INS1_25CollectiveMainloopFwdSm80ILi8ELi2ELb1EN4cute5tupleIJNS5_1CILi128EEENS7_ILi96EEENS7_ILi192EEEEEELi192ENS_10bfloat16_tEfNS_4arch4Sm80ELb0ELb0ELb1ELb0ELb0ELb0ELb1ELb1EEENS1_21CollectiveEpilogueFwdINS6_IJS8_SA_S9_EEENS6_IJNS7_ILi1EEESI_SI_EEESC_SE_Li256ELb0ELb1ELb1ELb0EEENS1_19SingleTileSchedulerILb0ELb1ELb1ELi128EEEEEEEEEvNT_6ParamsE,@"STO_CUDA_ENTRY STV_DEFAULT"
_ZN7cutlass13device_kernelIN5flash19enable_sm80_to_sm89INS1_16FlashAttnFwdSm80INS1_25CollectiveMainloopFwdSm80ILi8ELi2ELb1EN4cute5tupleIJNS5_1CILi128EEENS7_ILi96EEENS7_ILi192EEEEEELi192ENS_10bfloat16_tEfNS_4arch4Sm80ELb0ELb0ELb1ELb0ELb0ELb0ELb1ELb1EEENS1_21CollectiveEpilogueFwdINS6_IJS8_SA_S9_EEENS6_IJNS7_ILi1EEESI_SI_EEESC_SE_Li256ELb0ELb1ELb1ELb0EEENS1_19SingleTileSchedulerILb0ELb1ELb1ELi128EEEEEEEEEvNT_6ParamsE:
        /* <DEDUP_REMOVED lines=18> */
.L_x_1209:
[----:B---3--:R-:W-:Y:S02]  /*0120*/  ULDC.64 UR4, c[0x0][0x550] ;  /* 0x0001540000047ab9 */ /* 0x008fe40000000a00 */
[----:B------:R-:W-:Y:S02]  /*0130*/  UISETP.NE.AND UP0, UPT, UR4, 0x1, UPT ;  /* 0x000000010400788c */ /* 0x000fe4000bf05270 */
[----:B------:R-:W-:-:S02]  /*0140*/  UIMAD.WIDE.U32 UR8, UR6, UR5, URZ ;  /* 0x00000005060872a5 */ /* 0x000fc4000f8e003f */
[----:B------:R-:W-:Y:S02]  /*0150*/  ULDC UR4, c[0x0][0x558] ;  /* 0x0001560000047ab9 */ /* 0x000fe40000000800 */
[----:B------:R-:W-:-:S05]  /*0160*/  UMOV UR11, UR6 ;  /* 0x00000006000b7c82 */ /* 0x000fca0008000000 */
[----:B------:R-:W-:-:S03]  /*0170*/  @UP0 USHF.R.U32.HI UR11, URZ, UR4, UR9 ;  /* 0x000000043f0b0299 */ /* 0x000fc60008011609 */
.L_x_1210:
        /* <DEDUP_REMOVED lines=49> */
.L_x_1211:
[----:B------:R-:W-:Y:S01]  /*0490*/  ULOP3.LUT UR10, UR6, 0xffff, URZ, 0xc0, !UPT ;  /* 0x0000ffff060a7892 */ /* 0x000fe2000f8ec03f */
[----:B------:R-:W-:Y:S01]  /*04a0*/  PLOP3.LUT P2, PT, PT, PT, PT, 0x80, 0x0 ;  /* 0x000000000000781c */ /* 0x000fe20003f4f070 */
[----:B------:R-:W-:Y:S01]  /*04b0*/  CS2R R16, SRZ ;  /* 0x0000000000107805 */ /* 0x000fe2000001ff00 */
        /* <DEDUP_REMOVED lines=16> */
[----:B------:R-:W-:Y:S01]  /*05c0*/  ULDC.64 UR12, c[0x0][0x118] ;  /* 0x00004600000c7ab9 */ /* 0x000fe20000000a00 */
        /* <DEDUP_REMOVED lines=41> */
[----:B------:R-:W-:-:S02]  /*0860*/  UMOV UR15, 0x60 ;  /* 0x00000060000f7882 */ /* 0x000fc40000000000 */
[----:B------:R-:W-:Y:S01]  /*0870*/  ISETP.NE.AND.EX P4, PT, RZ, c[0x0][0x344], PT, P4 ;  /* 0x0000d100ff007a0c */ /* 0x000fe20003f85340 */
[----:B------:R-:W-:Y:S02]  /*0880*/  ULDC.64 UR8, c[0x0][0x1e0] ;  /* 0x0000780000087ab9 */ /* 0x000fe40000000a00 */
[----:B------:R-:W-:Y:S02]  /*0890*/  ULDC.64 UR6, c[0x0][0x1b8] ;  /* 0x00006e0000067ab9 */ /* 0x000fe40000000a00 */
[----:B------:R-:W-:-:S08]  /*08a0*/  ULDC.64 UR4, c[0x0][0x208] ;  /* 0x0000820000047ab9 */ /* 0x000fd00000000a00 */
[----:B------:R-:W-:-:S04]  /*08b0*/  @P4 IMAD.MOV.U32 R0, RZ, RZ, 0x4 ;  /* 0x00000004ff004424 */ /* 0x000fc800078e00ff */
[----:B------:R-:W-:-:S05]  /*08c0*/  @P4 IMAD.WIDE R2, R34, R0, c[0x0][0x340] ;  /* 0x0000d00022024625 */ /* 0x000fca00078e0200 */
[----:B------:R2:W3:Y:S01]  /*08d0*/  @P4 LDG.E R16, [R2.64] ;  /* 0x0000000c02104981 */ /* 0x0004e2000c1e1900 */
[----:B------:R-:W-:Y:S01]  /*08e0*/  SHF.R.S32.HI R33, RZ, 0x1f, R160 ;  /* 0x0000001fff217819 */ /* 0x000fe200000114a0 */
[----:B------:R-:W-:Y:S01]  /*08f0*/  IMAD.MOV.U32 R11, RZ, RZ, c[0x0][0x2c4] ;  /* 0x0000b100ff0b7624 */ /* 0x000fe200078e00ff */
[----:B------:R-:W-:Y:S01]  /*0900*/  UIMAD.WIDE.U32 UR20, UR15, UR8, URZ ;  /* 0x000000080f1472a5 */ /* 0x000fe2000f8e003f */
[----:B------:R-:W-:Y:S01]  /*0910*/  SHF.R.S32.HI R19, RZ, 0x1f, R34 ;  /* 0x0000001fff137819 */ /* 0x000fe20000011422 */
[----:B------:R-:W-:Y:S01]  /*0920*/  USHF.R.S32.HI UR8, URZ, 0x1f, UR11 ;  /* 0x0000001f3f087899 */ /* 0x000fe2000801140b */
[-C--:B------:R-:W-:Y:S01]  /*0930*/  LEA.HI R32, R33, R160.reuse, RZ, 0x3 ;  /* 0x000000a021207211 */ /* 0x080fe200078f18ff */
[----:B------:R-:W-:Y:S01]  /*0940*/  UIMAD.WIDE.U32 UR18, UR15, UR4, URZ ;  /* 0x000000040f1272a5 */ /* 0x000fe2000f8e003f */
[C---:B------:R-:W-:Y:S01]  /*0950*/  ISETP.NE.AND P0, PT, R11.reuse, 0x1, PT ;  /* 0x000000010b00780c */ /* 0x040fe20003f05270 */
[----:B------:R-:W-:Y:S01]  /*0960*/  UIMAD UR16, UR8, UR6, URZ ;  /* 0x00000006081072a4 */ /* 0x000fe2000f8e023f */
[----:B------:R-:W-:Y:S01]  /*0970*/  LOP3.LUT R0, R32, 0xfffffff8, RZ, 0xc0, !PT ;  /* 0xfffffff820007812 */ /* 0x000fe200078ec0ff */
[----:B------:R-:W-:Y:S01]  /*0980*/  UIMAD.WIDE.U32 UR22, UR11, UR6, URZ ;  /* 0x000000060b1672a5 */ /* 0x000fe2000f8e003f */
[----:B------:R-:W-:Y:S01]  /*0990*/  SHF.R.S32.HI R13, RZ, 0x3, R32 ;  /* 0x00000003ff0d7819 */ /* 0x000fe20000011420 */
[----:B------:R-:W-:Y:S01]  /*09a0*/  IMAD R11, R11, c[0x0][0x168], RZ ;  /* 0x00005a000b0b7a24 */ /* 0x000fe200078e02ff */
[----:B------:R-:W-:Y:S01]  /*09b0*/  UIMAD UR6, UR11, UR7, UR16 ;  /* 0x000000070b0672a4 */ /* 0x000fe2000f8e0210 */
[----:B------:R-:W-:Y:S01]  /*09c0*/  IMAD.IADD R26, R160, 0x1, -R0 ;  /* 0x00000001a01a7824 */ /* 0x000fe200078e0a00 */
[-C--:B------:R-:W-:Y:S01]  /*09d0*/  LEA.HI R10, R33, R160.reuse, RZ, 0x4 ;  /* 0x000000a0210a7211 */ /* 0x080fe200078f20ff */
[--C-:B-1----:R-:W-:Y:S01]  /*09e0*/  IMAD R7, R8, 0x80, R13.reuse ;  /* 0x0000008008077824 */ /* 0x102fe200078e020d */
[----:B------:R-:W-:Y:S01]  /*09f0*/  UIADD3 UR6, UR23, UR6, URZ ;  /* 0x0000000617067290 */ /* 0x000fe2000fffe03f */
[--C-:B------:R-:W-:Y:S01]  /*0a00*/  IMAD R0, R26, 0x20, R13.reuse ;  /* 0x000000201a007824 */ /* 0x100fe200078e020d */
[----:B------:R-:W-:Y:S01]  /*0a10*/  SHF.R.S32.HI R9, RZ, 0x4, R10 ;  /* 0x00000004ff097819 */ /* 0x000fe2000001140a */
[----:B------:R-:W-:Y:S01]  /*0a20*/  UIMAD UR16, UR14, -0x60, UR15 ;  /* 0xffffffa00e1078a4 */ /* 0x000fe2000f8e020f */
[C---:B------:R-:W-:Y:S01]  /*0a30*/  IADD3 R5, R7.reuse, 0x20, RZ ;  /* 0x0000002007057810 */ /* 0x040fe20007ffe0ff */
[----:B------:R-:W-:Y:S01]  /*0a40*/  IMAD R8, R8, 0x80, R0 ;  /* 0x0000008008087824 */ /* 0x000fe200078e0200 */
[----:B------:R-:W-:Y:S01]  /*0a50*/  IADD3 R4, R7, 0x40, RZ ;  /* 0x0000004007047810 */ /* 0x000fe20007ffe0ff */
[----:B--2---:R-:W-:Y:S01]  /*0a60*/  IMAD.U32 R2, RZ, RZ, UR20 ;  /* 0x00000014ff027e24 */ /* 0x004fe2000f8e00ff */
[-C--:B------:R-:W-:Y:S01]  /*0a70*/  ISETP.GE.AND P5, PT, R5, R11.reuse, PT ;  /* 0x0000000b0500720c */ /* 0x080fe20003fa6270 */
[----:B------:R-:W-:Y:S01]  /*0a80*/  @P0 IMAD.HI.U32 R5, R8, c[0x0][0x2c8], RZ ;  /* 0x0000b20008050a27 */ /* 0x000fe200078e00ff */
[----:B------:R-:W-:Y:S01]  /*0a90*/  BAR.SYNC.DEFER_BLOCKING 0x0 ;  /* 0x0000000000007b1d */ /* 0x000fe20000010000 */
[----:B------:R-:W-:Y:S01]  /*0aa0*/  ISETP.GE.AND P1, PT, R4, R11, PT ;  /* 0x0000000b0400720c */ /* 0x000fe20003f26270 */
[----:B------:R-:W-:Y:S01]  /*0ab0*/  UIMAD UR9, UR15, UR9, URZ ;  /* 0x000000090f0972a4 */ /* 0x000fe2000f8e023f */
[----:B------:R-:W-:Y:S01]  /*0ac0*/  IMAD.MOV.U32 R31, RZ, RZ, R2 ;  /* 0x000000ffff1f7224 */ /* 0x000fe200078e0002 */
[----:B------:R-:W-:Y:S01]  /*0ad0*/  SHF.R.S32.HI R14, RZ, 0x1f, R13 ;  /* 0x0000001fff0e7819 */ /* 0x000fe2000001140d */
[----:B------:R-:W-:Y:S01]  /*0ae0*/  IMAD.U32 R2, RZ, RZ, UR18 ;  /* 0x00000012ff027e24 */ /* 0x000fe2000f8e00ff */
[----:B------:R-:W-:Y:S01]  /*0af0*/  UIADD3 UR9, UR21, UR9, URZ ;  /* 0x0000000915097290 */ /* 0x000fe2000fffe03f */
[----:B------:R-:W-:Y:S01]  /*0b00*/  IMAD.U32 R3, RZ, RZ, UR21 ;  /* 0x00000015ff037e24 */ /* 0x000fe2000f8e00ff */
[----:B------:R-:W-:Y:S01]  /*0b10*/  LEA.HI R112, R33, R160, RZ, 0x5 ;  /* 0x000000a021707211 */ /* 0x000fe200078f28ff */
[----:B------:R-:W-:-:S02]  /*0b20*/  IMAD.U32 R3, RZ, RZ, UR19 ;  /* 0x00000013ff037e24 */ /* 0x000fc4000f8e00ff */
[----:B------:R-:W-:Y:S02]  /*0b30*/  IMAD.MOV.U32 R36, RZ, RZ, R2 ;  /* 0x000000ffff247224 */ /* 0x000fe400078e0002 */
[----:B------:R-:W-:Y:S02]  /*0b40*/  IMAD.U32 R3, RZ, RZ, UR23 ;  /* 0x00000017ff037e24 */ /* 0x000fe4000f8e00ff */
[----:B------:R-:W-:Y:S01]  /*0b50*/  IMAD.MOV.U32 R0, RZ, RZ, R8 ;  /* 0x000000ffff007224 */ /* 0x000fe200078e0008 */
[----:B------:R-:W-:Y:S01]  /*0b60*/  @P0 SHF.R.U32.HI R0, RZ, c[0x0][0x2cc], R5 ;  /* 0x0000b300ff000a19 */ /* 0x000fe20000011605 */
[----:B------:R-:W-:Y:S01]  /*0b70*/  IMAD.U32 R2, RZ, RZ, UR22 ;  /* 0x00000016ff027e24 */ /* 0x000fe2000f8e00ff */
[----:B------:R-:W-:Y:S01]  /*0b80*/  ISETP.GE.AND P0, PT, R7, R11, PT ;  /* 0x0000000b0700720c */ /* 0x000fe20003f06270 */
[----:B------:R-:W-:Y:S01]  /*0b90*/  IMAD.U32 R3, RZ, RZ, UR6 ;  /* 0x00000006ff037e24 */ /* 0x000fe2000f8e00ff */
[----:B------:R-:W-:Y:S01]  /*0ba0*/  SHF.R.S32.HI R6, RZ, 0x1f, R0 ;  /* 0x0000001fff067819 */ /* 0x000fe20000011400 */
[----:B------:R-:W-:Y:S01]  /*0bb0*/  IMAD R4, R19, c[0x0][0x1c0], RZ ;  /* 0x0000700013047a24 */ /* 0x000fe200078e02ff */
[----:B------:R-:W-:Y:S01]  /*0bc0*/  IADD3 R7, R7, 0x60, RZ ;  /* 0x0000006007077810 */ /* 0x000fe20007ffe0ff */
[----:B------:R-:W-:Y:S01]  /*0bd0*/  IMAD.WIDE.U32 R2, R34, c[0x0][0x1c0], R2 ;  /* 0x0000700022027a25 */ /* 0x000fe200078e0002 */
[----:B------:R-:W-:-:S02]  /*0be0*/  ULDC.64 UR6, c[0x0][0x1e8] ;  /* 0x00007a0000067ab9 */ /* 0x000fc40000000a00 */
[----:B------:R-:W-:Y:S01]  /*0bf0*/  ISETP.GE.AND P2, PT, R7, R11, PT ;  /* 0x0000000b0700720c */ /* 0x000fe20003f46270 */
[----:B------:R-:W-:Y:S01]  /*0c00*/  IMAD R4, R34, c[0x0][0x1c4], R4 ;  /* 0x0000710022047a24 */ /* 0x000fe200078e0204 */
[----:B------:R-:W-:Y:S01]  /*0c10*/  LEA.HI R7, R10, R9, RZ, 0x1 ;  /* 0x000000090a077211 */ /* 0x000fe200078f08ff */
[----:B------:R-:W-:Y:S01]  /*0c20*/  IMAD R6, R6, c[0x0][0x1b0], RZ ;  /* 0x00006c0006067a24 */ /* 0x000fe200078e02ff */
[----:B------:R-:W-:Y:S01]  /*0c30*/  LOP3.LUT R10, R10, 0xfffffff0, RZ, 0xc0, !PT ;  /* 0xfffffff00a0a7812 */ /* 0x000fe200078ec0ff */
[----:B------:R-:W-:Y:S01]  /*0c40*/  IMAD.IADD R5, R3, 0x1, R4 ;  /* 0x0000000103057824 */ /* 0x000fe200078e0204 */
[----:B------:R-:W-:Y:S01]  /*0c50*/  LOP3.LUT R7, R7, 0xfffffffe, RZ, 0xc0, !PT ;  /* 0xfffffffe07077812 */ /* 0x000fe200078ec0ff */
[----:B------:R-:W-:Y:S01]  /*0c60*/  IMAD.MOV.U32 R4, RZ, RZ, R2 ;  /* 0x000000ffff047224 */ /* 0x000fe200078e0002 */
[----:B------:R-:W-:Y:S01]  /*0c70*/  UIMAD UR6, UR8, UR6, URZ ;  /* 0x00000006080672a4 */ /* 0x000fe2000f8e023f */
[C---:B------:R-:W-:Y:S02]  /*0c80*/  IMAD R6, R0.reuse, c[0x0][0x1b4], R6 ;  /* 0x00006d0000067a24 */ /* 0x040fe400078e0206 */
[----:B------:R-:W-:Y:S01]  /*0c90*/  IMAD.WIDE.U32 R4, R0, c[0x0][0x1b0], R4 ;  /* 0x00006c0000047a25 */ /* 0x000fe200078e0004 */
[----:B------:R-:W-:-:S03]  /*0ca0*/  UIMAD UR6, UR11, UR7, UR6 ;  /* 0x000000070b0672a4 */ /* 0x000fc6000f8e0206 */
[----:B------:R-:W-:Y:S02]  /*0cb0*/  IMAD.MOV R0, RZ, RZ, -R0 ;  /* 0x000000ffff007224 */ /* 0x000fe400078e0a00 */
[----:B------:R-:W-:Y:S02]  /*0cc0*/  IMAD.SHL.U32 R3, R13, 0x40, RZ ;  /* 0x000000400d037824 */ /* 0x000fe400078e00ff */
[----:B------:R-:W-:Y:S02]  /*0cd0*/  IMAD R0, R0, c[0x0][0x2c4], R8 ;  /* 0x0000b10000007a24 */ /* 0x000fe400078e0208 */
[----:B------:R-:W-:Y:S01]  /*0ce0*/  IMAD.SHL.U32 R2, R26, 0x8, RZ ;  /* 0x000000081a027824 */ /* 0x000fe200078e00ff */
[----:B------:R-:W-:Y:S01]  /*0cf0*/  LOP3.LUT R3, R3, 0x1c0, RZ, 0xc0, !PT ;  /* 0x000001c003037812 */ /* 0x000fe200078ec0ff */
[----:B------:R-:W-:Y:S01]  /*0d00*/  IMAD.IADD R5, R5, 0x1, R6 ;  /* 0x0000000105057824 */ /* 0x000fe200078e0206 */
[----:B------:R-:W-:Y:S01]  /*0d10*/  SHF.R.S32.HI R6, RZ, 0x1f, R0 ;  /* 0x0000001fff067819 */ /* 0x000fe20000011400 */
[----:B------:R-:W-:Y:S01]  /*0d20*/  IMAD.IADD R30, R9, 0x1, -R7 ;  /* 0x00000001091e7824 */ /* 0x000fe200078e0a07 */
[----:B------:R-:W-:Y:S01]  /*0d30*/  SHF.R.U32.HI R7, RZ, 0x3, R3 ;  /* 0x00000003ff077819 */ /* 0x000fe20000011603 */
[----:B------:R-:W-:Y:S01]  /*0d40*/  IMAD R11, R14, c[0x0][0x1e0], RZ ;  /* 0x000078000e0b7a24 */ /* 0x000fe200078e02ff */
[----:B------:R-:W-:Y:S01]  /*0d50*/  LOP3.LUT R3, R3, 0x38, R2, 0xf8, !PT ;  /* 0x0000003803037812 */ /* 0x000fe200078ef802 */
[----:B------:R-:W-:Y:S01]  /*0d60*/  IMAD R6, R6, c[0x0][0x1a8], RZ ;  /* 0x00006a0006067a24 */ /* 0x000fe200078e02ff */
[----:B------:R-:W-:Y:S01]  /*0d70*/  IADD3 R28, R2, 0x40, RZ ;  /* 0x00000040021c7810 */ /* 0x000fe20007ffe0ff */
[----:B------:R-:W-:Y:S01]  /*0d80*/  IMAD.WIDE.U32 R4, R0, c[0x0][0x1a8], R4 ;  /* 0x00006a0000047a25 */ /* 0x000fe200078e0004 */
[----:B------:R-:W-:-:S02]  /*0d90*/  LOP3.LUT R15, R3, R7, RZ, 0x3c, !PT ;  /* 0x00000007030f7212 */ /* 0x000fc400078e3cff */
[----:B------:R-:W-:Y:S01]  /*0da0*/  SHF.R.S32.HI R3, RZ, 0x1f, R2 ;  /* 0x0000001fff037819 */ /* 0x000fe20000011402 */
[----:B------:R-:W-:Y:S01]  /*0db0*/  IMAD R12, R0, c[0x0][0x1ac], R6 ;  /* 0x00006b00000c7a24 */ /* 0x000fe200078e0206 */
[----:B------:R-:W-:Y:S01]  /*0dc0*/  LEA R18, P3, R4, c[0x0][0x160], 0x1 ;  /* 0x0000580004127a11 */ /* 0x000fe200078608ff */
[----:B------:R-:W-:Y:S01]  /*0dd0*/  IMAD.U32 R7, RZ, RZ, UR16 ;  /* 0x00000010ff077e24 */ /* 0x000fe2000f8e00ff */
[C---:B------:R-:W-:Y:S01]  /*0de0*/  IADD3 R29, R2.reuse, 0x80, RZ ;  /* 0x00000080021d7810 */ /* 0x040fe20007ffe0ff */
[C---:B------:R-:W-:Y:S01]  /*0df0*/  IMAD R11, R13.reuse, c[0x0][0x1e4], R11 ;  /* 0x000079000d0b7a24 */ /* 0x040fe200078e020b */
[----:B------:R-:W-:Y:S01]  /*0e00*/  ISETP.GE.AND P6, PT, R2, c[0x0][0x198], PT ;  /* 0x0000660002007a0c */ /* 0x000fe20003fc6270 */
[----:B------:R-:W-:Y:S01]  /*0e10*/  IMAD.WIDE.U32 R8, R13, c[0x0][0x1e0], R2 ;  /* 0x000078000d087a25 */ /* 0x000fe200078e0002 */
[----:B------:R-:W-:-:S03]  /*0e20*/  IADD3 R22, R7, c[0x0][0x1d0], -R13 ;  /* 0x0000740007167a10 */ /* 0x000fc60007ffe80d */
[----:B------:R-:W-:Y:S02]  /*0e30*/  IMAD R6, R14, c[0x0][0x208], RZ ;  /* 0x000082000e067a24 */ /* 0x000fe400078e02ff */
[----:B------:R-:W-:Y:S01]  /*0e40*/  IMAD.IADD R5, R5, 0x1, R12 ;  /* 0x0000000105057824 */ /* 0x000fe200078e020c */
[----:B------:R-:W-:Y:S01]  /*0e50*/  LEA.HI R12, R33, R160, RZ, 0x6 ;  /* 0x000000a0210c7211 */ /* 0x000fe200078f30ff */
[----:B------:R-:W-:Y:S02]  /*0e60*/  IMAD.IADD R0, R160, 0x1, -R10 ;  /* 0x00000001a0007824 */ /* 0x000fe400078e0a0a */
[----:B------:R-:W-:Y:S01]  /*0e70*/  IMAD.IADD R9, R9, 0x1, R11 ;  /* 0x0000000109097824 */ /* 0x000fe200078e020b */
[----:B------:R-:W-:Y:S01]  /*0e80*/  LEA.HI.X R17, R4, c[0x0][0x164], R5, 0x1, P3 ;  /* 0x0000590004117a11 */ /* 0x000fe200018f0c05 */
[C---:B------:R-:W-:Y:S01]  /*0e90*/  IMAD R7, R13.reuse, c[0x0][0x20c], R6 ;  /* 0x000083000d077a24 */ /* 0x040fe200078e0206 */
[----:B------:R-:W-:Y:S01]  /*0ea0*/  SHF.R.S32.HI R5, RZ, 0x1f, R0 ;  /* 0x0000001fff057819 */ /* 0x000fe20000011400 */
[----:B------:R-:W-:Y:S01]  /*0eb0*/  IMAD.WIDE.U32 R10, R13, c[0x0][0x208], R2 ;  /* 0x000082000d0a7a25 */ /* 0x000fe200078e0002 */
[----:B------:R-:W-:Y:S01]  /*0ec0*/  SHFL.IDX PT, R6, R18, RZ, 0x181f ;  /* 0x00181fff12067589 */ /* 0x000fe200000e0000 */
[----:B------:R-:W-:-:S02]  /*0ed0*/  ISETP.GE.AND P3, PT, R28, c[0x0][0x198], PT ;  /* 0x000066001c007a0c */ /* 0x000fc40003f66270 */
[----:B------:R-:W-:Y:S01]  /*0ee0*/  IMAD.IADD R11, R11, 0x1, R7 ;  /* 0x000000010b0b7824 */ /* 0x000fe200078e0207 */
[----:B------:R-:W-:Y:S01]  /*0ef0*/  LEA.HI R27, R5, R0, RZ, 0x3 ;  /* 0x00000000051b7211 */ /* 0x000fe200078f18ff */
[----:B------:R-:W1:Y:S01]  /*0f00*/  SHFL.IDX PT, R7, R17, RZ, 0x181f ;  /* 0x00181fff11077589 */ /* 0x000e6200000e0000 */
[----:B------:R-:W-:Y:S02]  /*0f10*/  IMAD.U32 R4, RZ, RZ, UR11 ;  /* 0x0000000bff047e24 */ /* 0x000fe4000f8e00ff */
[----:B------:R-:W-:Y:S01]  /*0f20*/  LOP3.LUT R5, R27, 0xfffffff8, RZ, 0xc0, !PT ;  /* 0xfffffff81b057812 */ /* 0x000fe200078ec0ff */
[----:B------:R-:W-:Y:S02]  /*0f30*/  IMAD.SHL.U32 R12, R12, 0x8, RZ ;  /* 0x000000080c0c7824 */ /* 0x000fe400078e00ff */
[----:B------:R-:W-:-:S03]  /*0f40*/  IMAD.WIDE.U32 R8, R4, c[0x0][0x1e8], R8 ;  /* 0x00007a0004087a25 */ /* 0x000fc600078e0008 */
[----:B------:R-:W-:Y:S01]  /*0f50*/  LOP3.LUT R35, R15, 0xfffffe00, R12, 0xf8, !PT ;  /* 0xfffffe000f237812 */ /* 0x000fe200078ef80c */
[----:B------:R-:W-:Y:S01]  /*0f60*/  IMAD.IADD R23, R0, 0x1, -R5 ;  /* 0x0000000100177824 */ /* 0x000fe200078e0a05 */
[----:B------:R-:W-:Y:S01]  /*0f70*/  IADD3 R21, R9, UR6, RZ ;  /* 0x0000000609157c10 */ /* 0x000fe2000fffe0ff */
[----:B------:R-:W-:Y:S01]  /*0f80*/  IMAD.U32 R0, RZ, RZ, UR11 ;  /* 0x0000000bff007e24 */ /* 0x000fe2000f8e00ff */
[----:B------:R-:W-:Y:S01]  /*0f90*/  SHFL.IDX PT, R9, R17, 0x1, 0x181f ;  /* 0x00381f0011097f89 */ /* 0x000fe200000e0000 */
[----:B------:R-:W-:Y:S01]  /*0fa0*/  IMAD.MOV.U32 R20, RZ, RZ, R8 ;  /* 0x000000ffff147224 */ /* 0x000fe200078e0008 */
[----:B------:R-:W-:Y:S01]  /*0fb0*/  @!P0 SHF.R.S32.HI R8, RZ, 0x1f, R28 ;  /* 0x0000001fff088819 */ /* 0x000fe2000001141c */
[----:B------:R-:W-:Y:S01]  /*0fc0*/  IMAD.WIDE.U32 R24, R0, c[0x0][0x210], R10 ;  /* 0x0000840000187a25 */ /* 0x000fe200078e000a */
[----:B------:R-:W-:Y:S01]  /*0fd0*/  @!P0 SHF.R.S32.HI R0, RZ, 0x1f, R29 ;  /* 0x0000001fff008819 */ /* 0x000fe2000001141d */
[----:B------:R-:W-:Y:S01]  /*0fe0*/  ULDC.64 UR6, c[0x0][0x210] ;  /* 0x0000840000067ab9 */ /* 0x000fe20000000a00 */
[----:B------:R-:W-:Y:S01]  /*0ff0*/  @!P0 LEA.HI R8, R8, R28, RZ, 0x3 ;  /* 0x0000001c08088211 */ /* 0x000fe200078f18ff */
[----:B------:R-:W-:Y:S01]  /*1000*/  IMAD.SHL.U32 R37, R35, 0x2, RZ ;  /* 0x0000000223257824 */ /* 0x000fe200078e00ff */
[----:B------:R-:W-:Y:S01]  /*1010*/  @!P0 LEA.HI R0, R0, R29, RZ, 0x3 ;  /* 0x0000001d00008211 */ /* 0x000fe200078f18ff */
[----:B------:R-:W-:Y:S01]  /*1020*/  UIMAD UR8, UR8, UR6, URZ ;  /* 0x00000006080872a4 */ /* 0x000fe2000f8e023f */
[----:B------:R-:W-:Y:S01]  /*1030*/  @!P0 LOP3.LUT R14, R8, 0xfffffff8, RZ, 0xc0, !PT ;  /* 0xfffffff8080e8812 */ /* 0x000fe200078ec0ff */
[----:B------:R-:W-:Y:S01]  /*1040*/  UIADD3 UR6, UR14, -0x1, URZ ;  /* 0xffffffff0e067890 */ /* 0x000fe2000fffe03f */
[----:B------:R-:W-:Y:S01]  /*1050*/  @!P0 LOP3.LUT R0, R0, 0xfffffff8, RZ, 0xc0, !PT ;  /* 0xfffffff800008812 */ /* 0x000fe200078ec0ff */
[----:B------:R-:W2:Y:S01]  /*1060*/  SHFL.IDX PT, R8, R18, 0x1, 0x181f ;  /* 0x00381f0012087f89 */ /* 0x000ea200000e0000 */
[----:B------:R-:W-:Y:S01]  /*1070*/  UIMAD UR8, UR11, UR7, UR8 ;  /* 0x000000070b0872a4 */ /* 0x000fe2000f8e0208 */
[--C-:B-1----:R-:W-:Y:S01]  /*1080*/  @!P0 IMAD.WIDE R14, R14, 0x2, R6.reuse ;  /* 0x000000020e0e8825 */ /* 0x102fe200078e0206 */
[----:B------:R-:W-:Y:S01]  /*1090*/  USHF.R.S32.HI UR7, URZ, 0x1f, UR6 ;  /* 0x0000001f3f077899 */ /* 0x000fe20008011406 */
[----:B------:R1:W-:Y:S01]  /*10a0*/  STL [R1+0x30], R35 ;  /* 0x0000302301007387 */ /* 0x0003e20000100800 */
[----:B------:R-:W-:Y:S01]  /*10b0*/  UIMAD UR17, UR9, UR6, URZ ;  /* 0x00000006091172a4 */ /* 0x000fe2000f8e023f */
[----:B------:R-:W-:Y:S01]  /*10c0*/  @!P0 IMAD.WIDE R12, R0, 0x2, R6 ;  /* 0x00000002000c8825 */ /* 0x000fe200078e0206 */
[----:B------:R-:W-:Y:S01]  /*10d0*/  @!P5 SHF.R.S32.HI R0, RZ, 0x1f, R29 ;  /* 0x0000001fff00d819 */ /* 0x000fe2000001141d */
[----:B------:R-:W-:Y:S01]  /*10e0*/  STL [R1], R37 ;  /* 0x0000002501007387 */ /* 0x000fe20000100800 */
[----:B------:R-:W-:-:S02]  /*10f0*/  UIMAD UR17, UR7, UR20, UR17 ;  /* 0x00000014071172a4 */ /* 0x000fc4000f8e0211 */
[----:B------:R-:W-:Y:S01]  /*1100*/  UISETP.GT.AND UP0, UPT, UR6, UR10, UPT ;  /* 0x0000000a0600728c */ /* 0x000fe2000bf04270 */
[----:B-1----:R-:W-:Y:S01]  /*1110*/  IMAD.MOV.U32 R35, RZ, RZ, c[0x0][0x1e4] ;  /* 0x00007900ff237624 */ /* 0x002fe200078e00ff */
[--C-:B---3--:R-:W-:Y:S01]  /*1120*/  @P4 SHF.R.S32.HI R5, RZ, 0x1f, R16.reuse ;  /* 0x0000001fff054819 */ /* 0x108fe20000011410 */
[----:B------:R-:W-:Y:S02]  /*1130*/  @P4 IMAD.MOV.U32 R4, RZ, RZ, R16 ;  /* 0x000000ffff044224 */ /* 0x000fe400078e0010 */
[----:B------:R-:W-:Y:S02]  /*1140*/  @!P4 IMAD.MOV.U32 R4, RZ, RZ, R34 ;  /* 0x000000ffff04c224 */ /* 0x000fe400078e0022 */
[----:B------:R-:W-:Y:S01]  /*1150*/  @!P4 IMAD.MOV.U32 R5, RZ, RZ, R19 ;  /* 0x000000ffff05c224 */ /* 0x000fe200078e0013 */
[----:B------:R-:W-:Y:S01]  /*1160*/  @!P0 LEA R10, P4, R2, R6, 0x1 ;  /* 0x00000006020a8211 */ /* 0x000fe200078808ff */
[----:B------:R-:W-:Y:S01]  /*1170*/  IMAD.WIDE.U32 R20, R4, c[0x0][0x1f0], R20 ;  /* 0x00007c0004147a25 */ /* 0x000fe200078e0014 */
[----:B------:R-:W-:Y:S02]  /*1180*/  SHFL.IDX PT, R6, R18, 0x2, 0x181f ;  /* 0x00581f0012067f89 */ /* 0x000fe400000e0000 */
[----:B------:R-:W-:Y:S01]  /*1190*/  @!P0 LEA.HI.X R11, R2, R7, R3, 0x1, P4 ;  /* 0x00000007020b8211 */ /* 0x000fe200020f0c03 */
[----:B------:R-:W-:Y:S01]  /*11a0*/  IMAD.MOV.U32 R40, RZ, RZ, R20 ;  /* 0x000000ffff287224 */ /* 0x000fe200078e0014 */
[----:B------:R-:W-:Y:S01]  /*11b0*/  ISETP.GE.AND P4, PT, R29, c[0x0][0x198], PT ;  /* 0x000066001d007a0c */ /* 0x000fe20003f86270 */
[----:B------:R-:W1:Y:S01]  /*11c0*/  SHFL.IDX PT, R7, R17, 0x2, 0x181f ;  /* 0x00581f0011077f89 */ /* 0x000e6200000e0000 */
[----:B------:R-:W-:-:S03]  /*11d0*/  IMAD.MOV.U32 R34, RZ, RZ, c[0x0][0x1e0] ;  /* 0x00007800ff227624 */ /* 0x000fc600078e00ff */
[----:B------:R3:W-:Y:S04]  /*11e0*/  @!P0 LDGSTS.E.BYPASS.LTC128B.128 [R37+0x100], [R10.64], !P6 ;  /* 0x001000000a258fae */ /* 0x0007e8000f101d4c */
[----:B------:R4:W-:Y:S04]  /*11f0*/  @!P0 LDGSTS.E.BYPASS.LTC128B.128 [R37+0x4100], [R14.64], !P3 ;  /* 0x041000000e258fae */ /* 0x0009e8000d901d4c */
[----:B------:R5:W-:Y:S04]  /*1200*/  @!P0 LDGSTS.E.BYPASS.LTC128B.128 [R37+0x8100], [R12.64], !P4 ;  /* 0x081000000c258fae */ /* 0x000be8000e101d4c */
[----:B------:R-:W-:Y:S01]  /*1210*/  STL.64 [R1+0x28], R20 ;  /* 0x0000281401007387 */ /* 0x000fe20000100a00 */
[----:B---3--:R-:W-:-:S02]  /*1220*/  @!P5 SHF.R.S32.HI R10, RZ, 0x1f, R28 ;  /* 0x0000001fff0ad819 */ /* 0x008fc4000001141c */
[----:B------:R-:W-:Y:S02]  /*1230*/  @!P1 SHF.R.S32.HI R11, RZ, 0x1f, R28 ;  /* 0x0000001fff0b9819 */ /* 0x000fe4000001141c */
[-C--:B-----5:R-:W-:Y:S02]  /*1240*/  @!P5 LEA.HI R12, R10, R28.reuse, RZ, 0x3 ;  /* 0x0000001c0a0cd211 */ /* 0x0a0fe400078f18ff */
[----:B------:R-:W-:Y:S02]  /*1250*/  @!P1 SHF.R.S32.HI R13, RZ, 0x1f, R29 ;  /* 0x0000001fff0d9819 */ /* 0x000fe4000001141d */
[-C--:B------:R-:W-:Y:S02]  /*1260*/  @!P5 LEA.HI R10, R0, R29.reuse, RZ, 0x3 ;  /* 0x0000001d000ad211 */ /* 0x080fe400078f18ff */
[----:B------:R-:W-:Y:S02]  /*1270*/  @!P1 LEA.HI R0, R11, R28, RZ, 0x3 ;  /* 0x0000001c0b009211 */ /* 0x000fe400078f18ff */
[----:B------:R-:W-:-:S02]  /*1280*/  @!P1 LEA.HI R11, R13, R29, RZ, 0x3 ;  /* 0x0000001d0d0b9211 */ /* 0x000fc400078f18ff */
[----:B----4-:R-:W-:Y:S02]  /*1290*/  @!P5 LOP3.LUT R14, R10, 0xfffffff8, RZ, 0xc0, !PT ;  /* 0xfffffff80a0ed812 */ /* 0x010fe400078ec0ff */
[----:B------:R3:W4:Y:S01]  /*12a0*/  SHFL.IDX PT, R10, R18, 0x3, 0x181f ;  /* 0x00781f00120a7f89 */ /* 0x00072200000e0000 */
[----:B------:R-:W-:Y:S02]  /*12b0*/  @!P5 LOP3.LUT R16, R12, 0xfffffff8, RZ, 0xc0, !PT ;  /* 0xfffffff80c10d812 */ /* 0x000fe400078ec0ff */
[----:B------:R-:W-:Y:S01]  /*12c0*/  @!P1 LOP3.LUT R0, R0, 0xfffffff8, RZ, 0xc0, !PT ;  /* 0xfffffff800009812 */ /* 0x000fe200078ec0ff */
[----:B--2---:R-:W-:Y:S01]  /*12d0*/  @!P5 IMAD.WIDE R14, R14, 0x2, R8 ;  /* 0x000000020e0ed825 */ /* 0x004fe200078e0208 */
[----:B------:R-:W-:-:S04]  /*12e0*/  @!P5 LEA R12, P0, R2, R8, 0x1 ;  /* 0x00000008020cd211 */ /* 0x000fc800078008ff */
[----:B------:R-:W-:-:S05]  /*12f0*/  @!P5 LEA.HI.X R13, R2, R9, R3, 0x1, P0 ;  /* 0x00000009020dd211 */ /* 0x000fca00000f0c03 */
[----:B------:R2:W-:Y:S01]  /*1300*/  @!P5 LDGSTS.E.BYPASS.LTC128B.128 [R37+0x1100], [R12.64], !P6 ;  /* 0x011000000c25dfae */ /* 0x0005e2000f101d4c */
[----:B---3--:R-:W-:-:S03]  /*1310*/  @!P1 LOP3.LUT R18, R11, 0xfffffff8, RZ, 0xc0, !PT ;  /* 0xfffffff80b129812 */ /* 0x008fc600078ec0ff */
[----:B------:R3:W5:Y:S02]  /*1320*/  SHFL.IDX PT, R11, R17, 0x3, 0x181f ;  /* 0x00781f00110b7f89 */ /* 0x00076400000e0000 */
[----:B-1----:R-:W-:Y:S01]  /*1330*/  @!P1 IMAD.WIDE R18, R18, 0x2, R6 ;  /* 0x0000000212129825 */ /* 0x002fe200078e0206 */
[----:B--2---:R-:W-:-:S03]  /*1340*/  IADD3 R13, R25, UR8, RZ ;  /* 0x00000008190d7c10 */ /* 0x004fc6000fffe0ff */
[----:B------:R-:W-:Y:S01]  /*1350*/  IMAD.MOV.U32 R12, RZ, RZ, R24 ;  /* 0x000000ffff0c7224 */ /* 0x000fe200078e0018 */
[----:B------:R-:W-:-:S04]  /*1360*/  UIMAD UR8, UR15, UR5, URZ ;  /* 0x000000050f0872a4 */ /* 0x000fc8000f8e023f */
[----:B------:R-:W-:Y:S01]  /*1370*/  UIADD3 UR8, UR19, UR8, URZ ;  /* 0x0000000813087290 */ /* 0x000fe2000fffe03f */
[----:B---3--:R-:W-:-:S03]  /*1380*/  @!P5 IMAD.WIDE R16, R16, 0x2, R8 ;  /* 0x000000021010d825 */ /* 0x008fc600078e0208 */
[----:B------:R-:W-:Y:S01]  /*1390*/  UIMAD UR15, UR8, UR6, URZ ;  /* 0x00000006080f72a4 */ /* 0x000fe2000f8e023f */
[----:B------:R-:W-:Y:S01]  /*13a0*/  @!P1 IMAD.WIDE R8, R0, 0x2, R6 ;  /* 0x0000000200089825 */ /* 0x000fe200078e0206 */
[C---:B------:R-:W-:Y:S01]  /*13b0*/  @!P1 LEA R6, P0, R2.reuse, R6, 0x1 ;  /* 0x0000000602069211 */ /* 0x040fe200078008ff */
[----:B------:R1:W-:Y:S01]  /*13c0*/  @!P5 LDGSTS.E.BYPASS.LTC128B.128 [R37+0x5100], [R16.64], !P3 ;  /* 0x051000001025dfae */ /* 0x0003e2000d901d4c */
[----:B------:R-:W-:Y:S01]  /*13d0*/  UIMAD UR15, UR7, UR18, UR15 ;  /* 0x00000012070f72a4 */ /* 0x000fe2000f8e020f */
[C---:B------:R-:W-:Y:S01]  /*13e0*/  IMAD R0, R5.reuse, c[0x0][0x1f0], RZ ;  /* 0x00007c0005007a24 */ /* 0x040fe200078e02ff */
[----:B------:R-:W-:Y:S01]  /*13f0*/  @!P1 LEA.HI.X R7, R2, R7, R3, 0x1, P0 ;  /* 0x0000000702079211 */ /* 0x000fe200000f0c03 */
[----:B------:R2:W-:Y:S01]  /*1400*/  @!P5 LDGSTS.E.BYPASS.LTC128B.128 [R37+0x9100], [R14.64], !P4 ;  /* 0x091000000e25dfae */ /* 0x0005e2000e101d4c */
[----:B------:R-:W-:Y:S01]  /*1410*/  ISETP.GE.AND P5, PT, R22, 0x21, PT ;  /* 0x000000211600780c */ /* 0x000fe20003fa6270 */
[----:B------:R-:W-:Y:S02]  /*1420*/  IMAD R0, R4, c[0x0][0x1f4], R0 ;  /* 0x00007d0004007a24 */ /* 0x000fe400078e0200 */
[----:B------:R4:W-:Y:S01]  /*1430*/  @!P1 LDGSTS.E.BYPASS.LTC128B.128 [R37+0x2100], [R6.64], !P6 ;  /* 0x0210000006259fae */ /* 0x0009e2000f101d4c */
[----:B------:R-:W-:-:S02]  /*1440*/  IMAD R5, R5, c[0x0][0x218], RZ ;  /* 0x0000860005057a24 */ /* 0x000fc400078e02ff */
[----:B------:R-:W-:Y:S01]  /*1450*/  IMAD.IADD R41, R21, 0x1, R0 ;  /* 0x0000000115297824 */ /* 0x000fe200078e0200 */
[----:B------:R3:W-:Y:S01]  /*1460*/  @!P1 LDGSTS.E.BYPASS.LTC128B.128 [R37+0x6100], [R8.64], !P3 ;  /* 0x0610000008259fae */ /* 0x0007e2000d901d4c */
[C---:B------:R-:W-:Y:S02]  /*1470*/  IMAD R5, R4.reuse, c[0x0][0x21c], R5 ;  /* 0x0000870004057a24 */ /* 0x040fe400078e0205 */
[----:B------:R-:W-:Y:S01]  /*1480*/  IMAD.WIDE.U32 R20, R4, c[0x0][0x218], R12 ;  /* 0x0000860004147a25 */ /* 0x000fe200078e000c */
[----:B------:R2:W-:Y:S01]  /*1490*/  @!P1 LDGSTS.E.BYPASS.LTC128B.128 [R37+0xa100], [R18.64], !P4 ;  /* 0x0a10000012259fae */ /* 0x0005e2000e101d4c */
[----:B------:R-:W-:Y:S02]  /*14a0*/  ISETP.GE.AND P1, PT, R22, 0x41, PT ;  /* 0x000000411600780c */ /* 0x000fe40003f26270 */
[----:B------:R-:W-:Y:S01]  /*14b0*/  IMAD.IADD R39, R21, 0x1, R5 ;  /* 0x0000000115277824 */ /* 0x000fe200078e0205 */
[----:B------:R2:W-:Y:S01]  /*14c0*/  STL.64 [R1+0x10], R40 ;  /* 0x0000102801007387 */ /* 0x0005e20000100a00 */
[----:B------:R-:W-:-:S03]  /*14d0*/  IMAD.MOV.U32 R38, RZ, RZ, R20 ;  /* 0x000000ffff267224 */ /* 0x000fc600078e0014 */
[----:B------:R2:W-:Y:S01]  /*14e0*/  STL.64 [R1+0x20], R20 ;  /* 0x0000201401007387 */ /* 0x0005e20000100a00 */
[----:B-1----:R-:W-:-:S03]  /*14f0*/  IMAD.WIDE.U32 R16, R34, 0x40, RZ ;  /* 0x0000004022107825 */ /* 0x002fc600078e00ff */
[----:B------:R1:W-:Y:S01]  /*1500*/  STL.64 [R1+0x18], R38 ;  /* 0x0000182601007387 */ /* 0x0003e20000100a00 */
[----:B----4-:R-:W-:-:S04]  /*1510*/  @!P2 LEA R6, P0, R2, R10, 0x1 ;  /* 0x0000000a0206a211 */ /* 0x010fc800078008ff */
[----:B-----5:R-:W-:Y:S02]  /*1520*/  @!P2 LEA.HI.X R7, R2, R11, R3, 0x1, P0 ;  /* 0x0000000b0207a211 */ /* 0x020fe400000f0c03 */
[----:B---3--:R-:W-:Y:S02]  /*1530*/  @!P2 SHF.R.S32.HI R8, RZ, 0x1f, R28 ;  /* 0x0000001fff08a819 */ /* 0x008fe4000001141c */
[----:B------:R-:W-:Y:S01]  /*1540*/  @!P2 SHF.R.S32.HI R3, RZ, 0x1f, R29 ;  /* 0x0000001fff03a819 */ /* 0x000fe2000001141d */
[----:B------:R3:W-:Y:S01]  /*1550*/  @!P2 LDGSTS.E.BYPASS.LTC128B.128 [R37+0x3100], [R6.64], !P6 ;  /* 0x031000000625afae */ /* 0x0007e2000f101d4c */
[----:B------:R-:W-:Y:S01]  /*1560*/  ISETP.GE.AND P6, PT, R22, 0x1, PT ;  /* 0x000000011600780c */ /* 0x000fe20003fc6270 */
[----:B--2---:R-:W-:Y:S01]  /*1570*/  IMAD.SHL.U32 R19, R35, 0x40, RZ ;  /* 0x0000004023137824 */ /* 0x004fe200078e00ff */
[----:B------:R-:W-:-:S04]  /*1580*/  @!P2 LEA.HI R8, R8, R28, RZ, 0x3 ;  /* 0x0000001c0808a211 */ /* 0x000fc800078f18ff */
[----:B------:R-:W-:Y:S01]  /*1590*/  @!P2 LOP3.LUT R8, R8, 0xfffffff8, RZ, 0xc0, !PT ;  /* 0xfffffff80808a812 */ /* 0x000fe200078ec0ff */
[----:B---3--:R-:W-:-:S05]  /*15a0*/  IMAD.WIDE.U32 R6, R31, UR6, R40 ;  /* 0x000000061f067c25 */ /* 0x008fca000f8e0028 */
[----:B------:R-:W-:Y:S01]  /*15b0*/  IADD3 R0, R7, UR17, RZ ;  /* 0x0000001107007c10 */ /* 0x000fe2000fffe0ff */
[----:B------:R-:W-:Y:S01]  /*15c0*/  UMOV UR17, 0x6 ;  /* 0x0000000600117882 */ /* 0x000fe20000000000 */
[C---:B------:R-:W-:Y:S01]  /*15d0*/  @P6 LEA R14, P0, R6.reuse, c[0x0][0x1c8], 0x1 ;  /* 0x00007200060e6a11 */ /* 0x040fe200078008ff */
[----:B------:R-:W-:Y:S01]  /*15e0*/  USHF.L.U64.HI UR17, UR4, UR17, UR5 ;  /* 0x0000001104117299 */ /* 0x000fe20008010205 */
[----:B------:R-:W-:Y:S02]  /*15f0*/  @!P2 LEA.HI R7, R3, R29, RZ, 0x3 ;  /* 0x0000001d0307a211 */ /* 0x000fe400078f18ff */
[----:B------:R-:W-:Y:S02]  /*1600*/  @P6 LEA.HI.X R15, R6, c[0x0][0x1cc], R0, 0x1, P0 ;  /* 0x00007300060f6a11 */ /* 0x000fe400000f0c00 */
[----:B------:R-:W-:Y:S02]  /*1610*/  @P5 LEA R3, P0, R34, R6, 0x5 ;  /* 0x0000000622035211 */ /* 0x000fe400078028ff */
[----:B------:R-:W-:-:S02]  /*1620*/  @!P2 LOP3.LUT R9, R7, 0xfffffff8, RZ, 0xc0, !PT ;  /* 0xfffffff80709a812 */ /* 0x000fc400078ec0ff */
[----:B------:R-:W-:Y:S02]  /*1630*/  @P5 LEA.HI.X R18, R34, R0, R35, 0x5, P0 ;  /* 0x0000000022125211 */ /* 0x000fe400000f2c23 */
[----:B------:R-:W-:Y:S01]  /*1640*/  @P1 IADD3 R16, P0, R6, R16, RZ ;  /* 0x0000001006101210 */ /* 0x000fe20007f1e0ff */
[----:B------:R-:W-:-:S03]  /*1650*/  @!P2 IMAD.WIDE R6, R8, 0x2, R10 ;  /* 0x000000020806a825 */ /* 0x000fc600078e020a */
[----:B------:R-:W-:Y:S01]  /*1660*/  @P1 IADD3.X R17, R0, R17, R19, P0, !PT ;  /* 0x0000001100111210 */ /* 0x000fe200007fe413 */
[----:B------:R-:W-:Y:S01]  /*1670*/  @!P2 IMAD.WIDE R10, R9, 0x2, R10 ;  /* 0x00000002090aa825 */ /* 0x000fe200078e020a */
[----:B------:R2:W-:Y:S01]  /*1680*/  @!P2 LDGSTS.E.BYPASS.LTC128B.128 [R37+0x7100], [R6.64], !P3 ;  /* 0x071000000625afae */ /* 0x0005e2000d901d4c */
[----:B------:R-:W-:Y:S02]  /*1690*/  ISETP.GE.AND P3, PT, R28, c[0x0][0x1d4], PT ;  /* 0x000075001c007a0c */ /* 0x000fe40003f66270 */
[----:B------:R-:W-:Y:S01]  /*16a0*/  @P5 LEA R8, P0, R3, c[0x0][0x1c8], 0x1 ;  /* 0x0000720003085a11 */ /* 0x000fe200078008ff */
[----:B------:R3:W-:Y:S01]  /*16b0*/  @!P2 LDGSTS.E.BYPASS.LTC128B.128 [R37+0xb100], [R10.64], !P4 ;  /* 0x0b1000000a25afae */ /* 0x0007e2000e101d4c */
[----:B------:R-:W-:Y:S01]  /*16c0*/  ISETP.GE.AND P4, PT, R2, c[0x0][0x1d4], PT ;  /* 0x0000750002007a0c */ /* 0x000fe20003f86270 */
[----:B------:R-:W-:Y:S01]  /*16d0*/  IMAD.SHL.U32 R0, R23, 0x40, RZ ;  /* 0x0000004017007824 */ /* 0x000fe200078e00ff */
[----:B------:R-:W-:Y:S01]  /*16e0*/  ISETP.GE.AND P2, PT, R29, c[0x0][0x1d4], PT ;  /* 0x000075001d007a0c */ /* 0x000fe20003f46270 */
[----:B------:R-:W0:Y:S01]  /*16f0*/  LDGDEPBAR ;  /* 0x00000000000079af */ /* 0x000e220000000000 */
[----:B------:R-:W-:Y:S01]  /*1700*/  @P5 LEA.HI.X R9, R3, c[0x0][0x1cc], R18, 0x1, P0 ;  /* 0x0000730003095a11 */ /* 0x000fe200000f0c12 */
[----:B------:R-:W-:Y:S01]  /*1710*/  IMAD.SHL.U32 R3, R30, 0x8, RZ ;  /* 0x000000081e037824 */ /* 0x000fe200078e00ff */
[----:B------:R-:W-:-:S02]  /*1720*/  @P1 LEA R4, P0, R16, c[0x0][0x1c8], 0x1 ;  /* 0x0000720010041a11 */ /* 0x000fc400078008ff */
[----:B------:R-:W-:Y:S02]  /*1730*/  LOP3.LUT R0, R0, 0x1c0, RZ, 0xc0, !PT ;  /* 0x000001c000007812 */ /* 0x000fe400078ec0ff */
[----:B------:R-:W-:-:S03]  /*1740*/  @P1 LEA.HI.X R5, R16, c[0x0][0x1cc], R17, 0x1, P0 ;  /* 0x0000730010051a11 */ /* 0x000fc600000f0c11 */
[----:B------:R4:W-:Y:S04]  /*1750*/  @P6 LDGSTS.E.BYPASS.LTC128B.128 [R37+0x12100], [R14.64], !P4 ;  /* 0x121000000e256fae */ /* 0x0009e8000e101d4c */
[----:B------:R4:W-:Y:S04]  /*1760*/  @P6 LDGSTS.E.BYPASS.LTC128B.128 [R37+0x15100], [R14.64+0x80], !P3 ;  /* 0x151000800e256fae */ /* 0x0009e8000d901d4c */
[----:B------:R4:W-:Y:S01]  /*1770*/  @P6 LDGSTS.E.BYPASS.LTC128B.128 [R37+0x18100], [R14.64+0x100], !P2 ;  /* 0x181001000e256fae */ /* 0x0009e2000d101d4c */
[----:B--2---:R-:W-:Y:S01]  /*1780*/  IMAD.WIDE.U32 R6, R36, UR6, R38 ;  /* 0x0000000624067c25 */ /* 0x004fe2000f8e0026 */
[----:B------:R-:W-:-:S02]  /*1790*/  ISETP.GE.AND P6, PT, R2, c[0x0][0x1d4], PT ;  /* 0x0000750002007a0c */ /* 0x000fc40003fc6270 */
[----:B------:R2:W-:Y:S01]  /*17a0*/  @P5 LDGSTS.E.BYPASS.LTC128B.128 [R37+0x13100], [R8.64], !P4 ;  /* 0x1310000008255fae */ /* 0x0005e2000e101d4c */
[----:B---3--:R-:W-:Y:S01]  /*17b0*/  LOP3.LUT R11, R0, 0x8, R3, 0xf8, !PT ;  /* 0x00000008000b7812 */ /* 0x008fe200078ef803 */
[----:B------:R-:W-:Y:S01]  /*17c0*/  IMAD.SHL.U32 R2, R27, 0x40, RZ ;  /* 0x000000401b027824 */ /* 0x000fe200078e00ff */
[----:B------:R-:W-:Y:S01]  /*17d0*/  SHF.R.U32.HI R3, RZ, 0x3, R0 ;  /* 0x00000003ff037819 */ /* 0x000fe20000011600 */
[----:B------:R2:W-:Y:S01]  /*17e0*/  @P5 LDGSTS.E.BYPASS.LTC128B.128 [R37+0x16100], [R8.64+0x80], !P3 ;  /* 0x1610008008255fae */ /* 0x0005e2000d901d4c */
[----:B------:R-:W-:Y:S01]  /*17f0*/  IADD3 R0, R7, UR15, RZ ;  /* 0x0000000f07007c10 */ /* 0x000fe2000fffe0ff */
[----:B------:R-:W-:Y:S01]  /*1800*/  USHF.L.U32 UR15, UR4, 0x6, URZ ;  /* 0x00000006040f7899 */ /* 0x000fe2000800063f */
[C---:B------:R-:W-:Y:S01]  /*1810*/  LEA R10, P0, R6.reuse, c[0x0][0x1f8], 0x1 ;  /* 0x00007e00060a7a11 */ /* 0x040fe200078008ff */
[----:B------:R2:W-:Y:S01]  /*1820*/  @P5 LDGSTS.E.BYPASS.LTC128B.128 [R37+0x19100], [R8.64+0x100], !P2 ;  /* 0x1910010008255fae */ /* 0x0005e2000d101d4c */
[----:B------:R-:W-:Y:S02]  /*1830*/  LOP3.LUT R3, R11, R3, RZ, 0x3c, !PT ;  /* 0x000000030b037212 */ /* 0x000fe400078e3cff */
[----:B------:R-:W-:Y:S01]  /*1840*/  LEA.HI.X R11, R6, c[0x0][0x1fc], R0, 0x1, P0 ;  /* 0x00007f00060b7a11 */ /* 0x000fe200000f0c00 */
[----:B------:R3:W-:Y:S01]  /*1850*/  @P1 LDGSTS.E.BYPASS.LTC128B.128 [R37+0x14100], [R4.64], !P4 ;  /* 0x1410000004251fae */ /* 0x0007e2000e101d4c */
[----:B------:R-:W-:Y:S01]  /*1860*/  IMAD.U32 R0, RZ, RZ, UR15 ;  /* 0x0000000fff007e24 */ /* 0x000fe2000f8e00ff */
[----:B------:R-:W-:-:S02]  /*1870*/  LOP3.LUT R2, R3, 0xfffffe00, R2, 0xf8, !PT ;  /* 0xfffffe0003027812 */ /* 0x000fc400078ef802 */
[----:B------:R3:W-:Y:S01]  /*1880*/  @P1 LDGSTS.E.BYPASS.LTC128B.128 [R37+0x17100], [R4.64+0x80], !P3 ;  /* 0x1710008004251fae */ /* 0x0007e2000d901d4c */
[----:B------:R-:W-:-:S03]  /*1890*/  ISETP.GE.AND P5, PT, R28, c[0x0][0x1d4], PT ;  /* 0x000075001c007a0c */ /* 0x000fc60003fa6270 */
[----:B------:R3:W-:Y:S01]  /*18a0*/  @P1 LDGSTS.E.BYPASS.LTC128B.128 [R37+0x1a100], [R4.64+0x100], !P2 ;  /* 0x1a10010004251fae */ /* 0x0007e2000d101d4c */
[C-C-:B------:R-:W-:Y:S01]  /*18b0*/  IADD3 R12, P1, P0, R0.reuse, 0x80, R10.reuse ;  /* 0x00000080000c7810 */ /* 0x140fe2000783e00a */
[----:B----4-:R-:W-:Y:S02]  /*18c0*/  IMAD.MOV.U32 R14, RZ, RZ, 0x20 ;  /* 0x00000020ff0e7424 */ /* 0x010fe400078e00ff */
[----:B------:R-:W0:Y:S01]  /*18d0*/  LDGDEPBAR ;  /* 0x00000000000079af */ /* 0x000e220000000000 */
[----:B------:R-:W-:Y:S02]  /*18e0*/  IADD3.X R13, RZ, UR17, R11, P1, P0 ;  /* 0x00000011ff0d7c10 */ /* 0x000fe40008fe040b */
[----:B--2---:R-:W-:Y:S01]  /*18f0*/  IADD3 R8, P1, P0, R0, 0x100, R10 ;  /* 0x0000010000087810 */ /* 0x004fe2000783e00a */
[----:B------:R-:W-:-:S03]  /*1900*/  IMAD.SHL.U32 R0, R112, 0x20, RZ ;  /* 0x0000002070007824 */ /* 0x000fc600078e00ff */
[----:B------:R-:W-:Y:S02]  /*1910*/  IADD3.X R9, RZ, UR17, R11, P1, P0 ;  /* 0x00000011ff097c10 */ /* 0x000fe40008fe040b */
[----:B------:R-:W-:Y:S02]  /*1920*/  LOP3.LUT R3, R0, 0x7ffffc00, RZ, 0xc0, !PT ;  /* 0x7ffffc0000037812 */ /* 0x000fe400078ec0ff */
[----:B------:R-:W-:Y:S02]  /*1930*/  LOP3.LUT P0, RZ, R23, 0x2, RZ, 0xc0, !PT ;  /* 0x0000000217ff7812 */ /* 0x000fe4000780c0ff */
[----:B------:R-:W-:Y:S01]  /*1940*/  IADD3 R6, P1, R10, UR15, RZ ;  /* 0x0000000f0a067c10 */ /* 0x000fe2000ff3e0ff */
[----:B------:R-:W-:Y:S01]  /*1950*/  IMAD.IADD R3, R2, 0x1, R3 ;  /* 0x0000000102037824 */ /* 0x000fe200078e0203 */
[----:B------:R-:W-:-:S04]  /*1960*/  DEPBAR.LE SB0, 0x1 ;  /* 0x000080400000791a */ /* 0x000fc80000000000 */
[----:B---3--:R-:W-:Y:S01]  /*1970*/  IMAD.MOV.U32 R4, RZ, RZ, 0x10 ;  /* 0x00000010ff047424 */ /* 0x008fe200078e00ff */
[----:B------:R-:W-:Y:S01]  /*1980*/  IADD3.X R7, R11, UR17, RZ, P1, !PT ;  /* 0x000000110b077c10 */ /* 0x000fe20008ffe4ff */
[----:B------:R-:W-:Y:S01]  /*1990*/  IMAD.SHL.U32 R220, R3, 0x2, RZ ;  /* 0x0000000203dc7824 */ /* 0x000fe200078e00ff */
[----:B------:R-:W-:Y:S01]  /*19a0*/  BAR.SYNC.DEFER_BLOCKING 0x0 ;  /* 0x0000000000007b1d */ /* 0x000fe20000010000 */
[----:B------:R-:W-:Y:S02]  /*19b0*/  LOP3.LUT P1, RZ, R23, 0x4, RZ, 0xc0, !PT ;  /* 0x0000000417ff7812 */ /* 0x000fe4000782c0ff */
[----:B------:R-:W-:Y:S02]  /*19c0*/  SEL R0, R4, 0xfffffff0, !P0 ;  /* 0xfffffff004007807 */ /* 0x000fe40004000000 */
[----:B------:R-:W-:Y:S01]  /*19d0*/  LEA R228, R3, 0x100, 0x1 ;  /* 0x0000010003e47811 */ /* 0x000fe200078e08ff */
[----:B------:R-:W-:Y:S01]  /*19e0*/  IMAD.SHL.U32 R3, R26, 0x40, RZ ;  /* 0x000000401a037824 */ /* 0x000fe200078e00ff */
[----:B------:R-:W-:Y:S01]  /*19f0*/  IADD3 R4, P0, R6, UR15, RZ ;  /* 0x0000000f06047c10 */ /* 0x000fe2000ff1e0ff */
[----:B------:R-:W-:Y:S01]  /*1a00*/  IMAD.SHL.U32 R243, R0, 0x2, RZ ;  /* 0x0000000200f37824 */ /* 0x000fe200078e00ff */
[----:B------:R-:W-:-:S02]  /*1a10*/  SEL R0, R14, 0xffffffe0, !P1 ;  /* 0xffffffe00e007807 */ /* 0x000fc40004800000 */
[----:B------:R-:W-:Y:S01]  /*1a20*/  IADD3.X R5, R7, UR17, RZ, P0, !PT ;  /* 0x0000001107057c10 */ /* 0x000fe200087fe4ff */
[----:B------:R-:W-:Y:S01]  /*1a30*/  IMAD.IADD R224, R228, 0x1, R243 ;  /* 0x00000001e4e07824 */ /* 0x000fe200078e02f3 */
[----:B------:R-:W-:Y:S01]  /*1a40*/  ISETP.LT.OR P0, PT, R22, 0x1, P6 ;  /* 0x000000011600780c */ /* 0x000fe20003701670 */
[----:B------:R-:W-:Y:S01]  /*1a50*/  IMAD R228, R0, 0x2, R228 ;  /* 0x0000000200e47824 */ /* 0x000fe200078e02e4 */
[----:B------:R-:W-:Y:S01]  /*1a60*/  ISETP.LT.OR P1, PT, R22, 0x1, P5 ;  /* 0x000000011600780c */ /* 0x000fe20002f21670 */
[----:B------:R-:W-:Y:S01]  /*1a70*/  IMAD R232, R0, 0x2, R224 ;  /* 0x0000000200e87824 */ /* 0x000fe200078e02e0 */
[----:B------:R-:W-:-:S04]  /*1a80*/  LOP3.LUT R3, R3, 0x1c0, RZ, 0xc0, !PT ;  /* 0x000001c003037812 */ /* 0x000fc800078ec0ff */
[----:B------:R-:W-:Y:S01]  /*1a90*/  SHF.R.U32.HI R240, RZ, 0x3, R3 ;  /* 0x00000003fff07819 */ /* 0x000fe20000011603 */
[----:B------:R1:W2:Y:S04]  /*1aa0*/  LDSM.16.M88.4 R152, [R220+0x100] ;  /* 0x00010000dc98783b */ /* 0x0002a80000000200 */
[----:B------:R1:W3:Y:S04]  /*1ab0*/  LDSM.16.M88.4 R200, [R220+0x4100] ;  /* 0x00410000dcc8783b */ /* 0x0002e80000000200 */
[----:B------:R1:W4:Y:S04]  /*1ac0*/  LDSM.16.M88.4 R156, [R224] ;  /* 0x00000000e09c783b */ /* 0x0003280000000200 */
[----:B------:R1:W1:Y:S04]  /*1ad0*/  LDSM.16.M88.4 R208, [R224+0x4000] ;  /* 0x00400000e0d0783b */ /* 0x0002680000000200 */
[----:B------:R1:W1:Y:S04]  /*1ae0*/  LDSM.16.M88.4 R184, [R228] ;  /* 0x00000000e4b8783b */ /* 0x0002680000000200 */
[----:B------:R1:W1:Y:S04]  /*1af0*/  LDSM.16.M88.4 R212, [R228+0x4000] ;  /* 0x00400000e4d4783b */ /* 0x0002680000000200 */
[----:B------:R1:W1:Y:S04]  /*1b00*/  LDSM.16.M88.4 R196, [R232] ;  /* 0x00000000e8c4783b */ /* 0x0002680000000200 */
[----:B------:R1:W1:Y:S04]  /*1b10*/  LDSM.16.M88.4 R216, [R232+0x4000] ;  /* 0x00400000e8d8783b */ /* 0x0002680000000200 */
[----:B------:R-:W1:Y:S04]  /*1b20*/  LDSM.16.M88.4 R220, [R220+0x8100] ;  /* 0x00810000dcdc783b */ /* 0x000e680000000200 */
[----:B------:R-:W1:Y:S04]  /*1b30*/  LDSM.16.M88.4 R224, [R224+0x8000] ;  /* 0x00800000e0e0783b */ /* 0x000e680000000200 */
[----:B------:R-:W1:Y:S04]  /*1b40*/  LDSM.16.M88.4 R228, [R228+0x8000] ;  /* 0x00800000e4e4783b */ /* 0x000e680000000200 */
[----:B------:R-:W1:Y:S04]  /*1b50*/  LDSM.16.M88.4 R232, [R232+0x8000] ;  /* 0x00800000e8e8783b */ /* 0x000e680000000200 */
[----:B------:R-:W-:Y:S06]  /*1b60*/  BAR.SYNC.DEFER_BLOCKING 0x0 ;  /* 0x0000000000007b1d */ /* 0x000fec0000010000 */
[----:B------:R-:W-:Y:S01]  /*1b70*/  @!PT LDS RZ, [RZ] ;  /* 0x00000000fffff984 */ /* 0x000fe20000000800 */
[----:B------:R-:W-:Y:S01]  /*1b80*/  @!PT LDS RZ, [RZ] ;  /* 0x00000000fffff984 */ /* 0x000fe20000000800 */
[----:B------:R-:W-:Y:S01]  /*1b90*/  @!PT LDS RZ, [RZ] ;  /* 0x00000000fffff984 */ /* 0x000fe20000000800 */
[----:B------:R1:W-:Y:S01]  /*1ba0*/  LDGSTS.E.BYPASS.LTC128B.128 [R37+0x100], [R10.64], !P0 ;  /* 0x001000000a257fae */ /* 0x0003e2000c101d4c */
[----:B------:R-:W-:-:S03]  /*1bb0*/  ISETP.GE.AND P0, PT, R29, c[0x0][0x1d4], PT ;  /* 0x000075001d007a0c */ /* 0x000fc60003f06270 */
[----:B------:R1:W-:Y:S01]  /*1bc0*/  LDGSTS.E.BYPASS.LTC128B.128 [R37+0x3100], [R10.64+0x80], !P1 ;  /* 0x031000800a257fae */ /* 0x0003e2000c901d4c */
[----:B------:R-:W-:-:S13]  /*1bd0*/  ISETP.LT.OR P1, PT, R22, 0x1, P0 ;  /* 0x000000011600780c */ /* 0x000fda0000721670 */
[----:B------:R1:W-:Y:S01]  /*1be0*/  LDGSTS.E.BYPASS.LTC128B.128 [R37+0x6100], [R10.64+0x100], !P1 ;  /* 0x061001000a257fae */ /* 0x0003e2000c901d4c */
[C---:B------:R-:W-:Y:S02]  /*1bf0*/  ISETP.LT.OR P1, PT, R22.reuse, 0x21, P6 ;  /* 0x000000211600780c */ /* 0x040fe40003721670 */
[----:B------:R-:W-:-:S11]  /*1c00*/  ISETP.LT.OR P6, PT, R22, 0x41, P6 ;  /* 0x000000411600780c */ /* 0x000fd600037c1670 */
[----:B------:R1:W-:Y:S01]  /*1c10*/  LDGSTS.E.BYPASS.LTC128B.128 [R37+0x1100], [R6.64], !P1 ;  /* 0x0110000006257fae */ /* 0x0003e2000c901d4c */
[C---:B------:R-:W-:Y:S02]  /*1c20*/  ISETP.LT.OR P1, PT, R22.reuse, 0x21, P5 ;  /* 0x000000211600780c */ /* 0x040fe40002f21670 */
[----:B------:R-:W-:-:S11]  /*1c30*/  ISETP.LT.OR P5, PT, R22, 0x41, P5 ;  /* 0x000000411600780c */ /* 0x000fd60002fa1670 */
[----:B------:R1:W-:Y:S01]  /*1c40*/  LDGSTS.E.BYPASS.LTC128B.128 [R37+0x4100], [R12.64], !P1 ;  /* 0x041000000c257fae */ /* 0x0003e2000c901d4c */
[C---:B------:R-:W-:Y:S02]  /*1c50*/  ISETP.LT.OR P1, PT, R22.reuse, 0x21, P0 ;  /* 0x000000211600780c */ /* 0x040fe40000721670 */
[----:B------:R-:W-:-:S11]  /*1c60*/  ISETP.LT.OR P0, PT, R22, 0x41, P0 ;  /* 0x000000411600780c */ /* 0x000fd60000701670 */
[----:B------:R1:W-:Y:S01]  /*1c70*/  LDGSTS.E.BYPASS.LTC128B.128 [R37+0x7100], [R8.64], !P1 ;  /* 0x0710000008257fae */ /* 0x0003e2000c901d4c */
[----:B------:R-:W-:-:S03]  /*1c80*/  LOP3.LUT P1, RZ, R26, 0x4, RZ, 0xc0, !PT ;  /* 0x000000041aff7812 */ /* 0x000fc6000782c0ff */
[----:B------:R5:W-:Y:S04]  /*1c90*/  LDGSTS.E.BYPASS.LTC128B.128 [R37+0x2100], [R4.64], !P6 ;  /* 0x0210000004257fae */ /* 0x000be8000f101d4c */
[----:B------:R5:W-:Y:S01]  /*1ca0*/  LDGSTS.E.BYPASS.LTC128B.128 [R37+0x5100], [R4.64+0x80], !P5 ;  /* 0x0510008004257fae */ /* 0x000be2000e901d4c */
[----:B------:R-:W-:-:S03]  /*1cb0*/  PLOP3.LUT P5, PT, PT, PT, UP0, 0x40, 0x0 ;  /* 0x000000000000781c */ /* 0x000fc60003fae808 */
[----:B------:R5:W-:Y:S01]  /*1cc0*/  LDGSTS.E.BYPASS.LTC128B.128 [R37+0x8100], [R4.64+0x100], !P0 ;  /* 0x0810010004257fae */ /* 0x000be2000c101d4c */
[----:B------:R-:W-:-:S03]  /*1cd0*/  LOP3.LUT P0, RZ, R26, 0x2, RZ, 0xc0, !PT ;  /* 0x000000021aff7812 */ /* 0x000fc6000780c0ff */
[----:B------:R-:W0:Y:S01]  /*1ce0*/  LDGDEPBAR ;  /* 0x00000000000079af */ /* 0x000e220000000000 */
[----:B-----5:R-:W-:-:S04]  /*1cf0*/  LOP3.LUT R4, R3, 0x8, R32, 0xf8, !PT ;  /* 0x0000000803047812 */ /* 0x020fc800078ef820 */
[----:B------:R-:W-:-:S05]  /*1d00*/  LOP3.LUT R240, R4, R240, RZ, 0x3c, !PT ;  /* 0x000000f004f07212 */ /* 0x000fca00078e3cff */
[----:B------:R-:W-:Y:S01]  /*1d10*/  IMAD R240, R30, 0x200, R240 ;  /* 0x000002001ef07824 */ /* 0x000fe200078e02f0 */
[----:B------:R-:W-:Y:S05]  /*1d20*/  @P5 BRA `(.L_x_1213) ;  /* 0x000001b000005947 */ /* 0x000fea0003800000 */
[----:B-1234-:R-:W-:Y:S01]  /*1d30*/  UIADD3 UR5, UR14, -0x2, URZ ;  /* 0xfffffffe0e057890 */ /* 0x01efe2000fffe03f */
[C---:B------:R-:W-:Y:S01]  /*1d40*/  IMAD.SHL.U32 R8, R34.reuse, 0x40, RZ ;  /* 0x0000004022087824 */ /* 0x040fe200078e00ff */
[----:B------:R-:W-:Y:S02]  /*1d50*/  SHF.L.U64.HI R9, R34, 0x6, R35 ;  /* 0x0000000622097819 */ /* 0x000fe40000010223 */
[----:B------:R-:W-:Y:S02]  /*1d60*/  USHF.R.S32.HI UR4, URZ, 0x1f, UR5 ;  /* 0x0000001f3f047899 */ /* 0x000fe40008011405 */
[----:B------:R-:W-:Y:S01]  /*1d70*/  UIMAD UR9, UR9, UR5, URZ ;  /* 0x00000005090972a4 */ /* 0x000fe2000f8e023f */
[----:B------:R-:W-:-:S03]  /*1d80*/  IMAD.WIDE.U32 R6, R31, UR5, R40 ;  /* 0x000000051f067c25 */ /* 0x000fc6000f8e0028 */
[----:B------:R-:W-:Y:S02]  /*1d90*/  UIMAD UR4, UR4, UR20, UR9 ;  /* 0x00000014040472a4 */ /* 0x000fe4000f8e0209 */
[----:B------:R-:W-:-:S04]  /*1da0*/  LEA R4, P5, R6, c[0x0][0x1c8], 0x1 ;  /* 0x0000720006047a11 */ /* 0x000fc800078a08ff */
[----:B------:R-:W-:-:S04]  /*1db0*/  IADD3 R3, R7, UR4, RZ ;  /* 0x0000000407037c10 */ /* 0x000fc8000fffe0ff */
[----:B------:R-:W-:Y:S02]  /*1dc0*/  LEA.HI.X R5, R6, c[0x0][0x1cc], R3, 0x1, P5 ;  /* 0x0000730006057a11 */ /* 0x000fe400028f0c03 */
[----:B------:R-:W-:-:S03]  /*1dd0*/  IADD3 R12, P6, P5, R8, 0x80, R4 ;  /* 0x00000080080c7810 */ /* 0x000fc60007dde004 */
[----:B------:R1:W-:Y:S01]  /*1de0*/  LDGSTS.E.BYPASS.LTC128B.128 [R37+0x1b100], [R4.64], !P4 ;  /* 0x1b10000004257fae */ /* 0x0003e2000e101d4c */
[C-C-:B------:R-:W-:Y:S02]  /*1df0*/  IADD3.X R13, R9.reuse, RZ, R5.reuse, P6, P5 ;  /* 0x000000ff090d7210 */ /* 0x140fe400037ea405 */
[C---:B------:R-:W-:Y:S01]  /*1e00*/  IADD3 R10, P6, P5, R8.reuse, 0x100, R4 ;  /* 0x00000100080a7810 */ /* 0x040fe20007dde004 */
[----:B------:R1:W-:Y:S03]  /*1e10*/  LDGSTS.E.BYPASS.LTC128B.128 [R37+0x1e100], [R4.64+0x80], !P3 ;  /* 0x1e10008004257fae */ /* 0x0003e6000d901d4c */
[----:B------:R-:W-:Y:S01]  /*1e20*/  IADD3.X R11, R9, RZ, R5, P6, P5 ;  /* 0x000000ff090b7210 */ /* 0x000fe200037ea405 */
[----:B------:R1:W-:Y:S01]  /*1e30*/  LDGSTS.E.BYPASS.LTC128B.128 [R37+0x21100], [R4.64+0x100], !P2 ;  /* 0x2110010004257fae */ /* 0x0003e2000d101d4c */
[----:B------:R-:W-:-:S04]  /*1e40*/  IADD3 R6, P6, R8, R4, RZ ;  /* 0x0000000408067210 */ /* 0x000fc80007fde0ff */
[----:B------:R-:W-:Y:S01]  /*1e50*/  IADD3 R8, P5, R6, R8, RZ ;  /* 0x0000000806087210 */ /* 0x000fe20007fbe0ff */
[----:B------:R-:W-:-:S04]  /*1e60*/  IMAD.X R7, R9, 0x1, R5, P6 ;  /* 0x0000000109077824 */ /* 0x000fc800030e0605 */
[----:B------:R-:W-:Y:S01]  /*1e70*/  IMAD.X R9, R7, 0x1, R9, P5 ;  /* 0x0000000107097824 */ /* 0x000fe200028e0609 */
[----:B------:R1:W-:Y:S04]  /*1e80*/  LDGSTS.E.BYPASS.LTC128B.128 [R37+0x1c100], [R6.64], !P4 ;  /* 0x1c10000006257fae */ /* 0x0003e8000e101d4c */
[----:B------:R1:W-:Y:S04]  /*1e90*/  LDGSTS.E.BYPASS.LTC128B.128 [R37+0x1f100], [R12.64], !P3 ;  /* 0x1f1000000c257fae */ /* 0x0003e8000d901d4c */
[----:B------:R1:W-:Y:S04]  /*1ea0*/  LDGSTS.E.BYPASS.LTC128B.128 [R37+0x22100], [R10.64], !P2 ;  /* 0x221000000a257fae */ /* 0x0003e8000d101d4c */
[----:B------:R1:W-:Y:S04]  /*1eb0*/  LDGSTS.E.BYPASS.LTC128B.128 [R37+0x1d100], [R8.64], !P4 ;  /* 0x1d10000008257fae */ /* 0x0003e8000e101d4c */
[----:B------:R1:W-:Y:S04]  /*1ec0*/  LDGSTS.E.BYPASS.LTC128B.128 [R37+0x20100], [R8.64+0x80], !P3 ;  /* 0x2010008008257fae */ /* 0x0003e8000d901d4c */
[----:B------:R1:W-:Y:S02]  /*1ed0*/  LDGSTS.E.BYPASS.LTC128B.128 [R37+0x23100], [R8.64+0x100], !P2 ;  /* 0x2310010008257fae */ /* 0x0003e4000d101d4c */
.L_x_1213:
[----:B-1234-:R-:W0:Y:S01]  /*1ee0*/  LDGDEPBAR ;  /* 0x00000000000079af */ /* 0x01ee220000000000 */
[----:B------:R-:W-:Y:S01]  /*1ef0*/  PLOP3.LUT P5, PT, PT, PT, UP0, 0x40, 0x0 ;  /* 0x000000000000781c */ /* 0x000fe20003fae808 */
[----:B------:R-:W-:Y:S01]  /*1f00*/  IMAD.SHL.U32 R240, R240, 0x2, RZ ;  /* 0x00000002f0f07824 */ /* 0x000fe200078e00ff */
[----:B------:R-:W-:-:S05]  /*1f10*/  SEL R4, R14, 0xffffffe0, !P0 ;  /* 0xffffffe00e047807 */ /* 0x000fca0004000000 */
[----:B------:R-:W-:Y:S01]  /*1f20*/  IMAD.IADD R4, R240, 0x1, R4 ;  /* 0x00000001f0047824 */ /* 0x000fe200078e0204 */
[----:B------:R-:W-:-:S04]  /*1f30*/  DEPBAR.LE SB0, 0x2 ;  /* 0x000080800000791a */ /* 0x000fc80000000000 */
[----:B------:R-:W-:Y:S06]  /*1f40*/  BAR.SYNC.DEFER_BLOCKING 0x0 ;  /* 0x0000000000007b1d */ /* 0x000fec0000010000 */
[----:B------:R1:W2:Y:S04]  /*1f50*/  LDSM.16.M88.4 R16, [R240+0x12100] ;  /* 0x01210000f010783b */ /* 0x0002a80000000200 */
[----:B------:R1:W3:Y:S04]  /*1f60*/  LDSM.16.M88.4 R20, [R240+0x12900] ;  /* 0x01290000f014783b */ /* 0x0002e80000000200 */
[----:B------:R1:W4:Y:S04]  /*1f70*/  LDSM.16.M88.4 R24, [R240+0x13100] ;  /* 0x01310000f018783b */ /* 0x0003280000000200 */
[----:B------:R1:W1:Y:S04]  /*1f80*/  LDSM.16.M88.4 R32, [R240+0x13900] ;  /* 0x01390000f020783b */ /* 0x0002680000000200 */
[----:B------:R1:W1:Y:S04]  /*1f90*/  LDSM.16.M88.4 R52, [R240+0x14100] ;  /* 0x01410000f034783b */ /* 0x0002680000000200 */
[----:B------:R1:W1:Y:S04]  /*1fa0*/  LDSM.16.M88.4 R56, [R240+0x14900] ;  /* 0x01490000f038783b */ /* 0x0002680000000200 */
[----:B------:R1:W1:Y:S04]  /*1fb0*/  LDSM.16.M88.4 R44, [R4+0x12100] ;  /* 0x01210000042c783b */ /* 0x0002680000000200 */
[----:B------:R1:W1:Y:S04]  /*1fc0*/  LDSM.16.M88.4 R60, [R4+0x12900] ;  /* 0x01290000043c783b */ /* 0x0002680000000200 */
[----:B------:R1:W1:Y:S04]  /*1fd0*/  LDSM.16.M88.4 R72, [R4+0x13100] ;  /* 0x013100000448783b */ /* 0x0002680000000200 */
[----:B------:R1:W1:Y:S04]  /*1fe0*/  LDSM.16.M88.4 R80, [R4+0x13900] ;  /* 0x013900000450783b */ /* 0x0002680000000200 */
[----:B------:R1:W1:Y:S04]  /*1ff0*/  LDSM.16.M88.4 R84, [R4+0x14100] ;  /* 0x014100000454783b */ /* 0x0002680000000200 */
[----:B------:R1:W1:Y:S01]  /*2000*/  LDSM.16.M88.4 R100, [R4+0x14900] ;  /* 0x014900000464783b */ /* 0x0002620000000200 */
[----:B------:R-:W-:Y:S05]  /*2010*/  @P5 BRA `(.L_x_1214) ;  /* 0x000001e000005947 */ /* 0x000fea0003800000 */
[----:B--23--:R-:W-:Y:S01]  /*2020*/  UIADD3 UR5, UR14, -0x2, URZ ;  /* 0xfffffffe0e057890 */ /* 0x00cfe2000fffe03f */
[----:B------:R-:W-:-:S03]  /*2030*/  IMAD.U32 R5, RZ, RZ, UR15 ;  /* 0x0000000fff057e24 */ /* 0x000fc6000f8e00ff */
[----:B------:R-:W-:Y:S02]  /*2040*/  USHF.R.S32.HI UR4, URZ, 0x1f, UR5 ;  /* 0x0000001f3f047899 */ /* 0x000fe40008011405 */
[----:B------:R-:W-:Y:S01]  /*2050*/  UIMAD UR8, UR8, UR5, URZ ;  /* 0x00000005080872a4 */ /* 0x000fe2000f8e023f */
[----:B------:R-:W-:-:S03]  /*2060*/  IMAD.WIDE.U32 R8, R36, UR5, R38 ;  /* 0x0000000524087c25 */ /* 0x000fc6000f8e0026 */
[----:B------:R-:W-:Y:S02]  /*2070*/  UIMAD UR4, UR4, UR18, UR8 ;  /* 0x00000012040472a4 */ /* 0x000fe4000f8e0208 */
[----:B------:R-:W-:-:S04]  /*2080*/  LEA R6, P5, R8, c[0x0][0x1f8], 0x1 ;  /* 0x00007e0008067a11 */ /* 0x000fc800078a08ff */
[----:B------:R-:W-:-:S04]  /*2090*/  IADD3 R3, R9, UR4, RZ ;  /* 0x0000000409037c10 */ /* 0x000fc8000fffe0ff */
[----:B------:R-:W-:Y:S01]  /*20a0*/  LEA.HI.X R7, R8, c[0x0][0x1fc], R3, 0x1, P5 ;  /* 0x00007f0008077a11 */ /* 0x000fe200028f0c03 */
[----:B------:R-:W-:Y:S01]  /*20b0*/  IMAD.U32 R3, RZ, RZ, UR15 ;  /* 0x0000000fff037e24 */ /* 0x000fe2000f8e00ff */
[----:B------:R-:W-:-:S03]  /*20c0*/  IADD3 R14, P6, P5, R5, 0x80, R6 ;  /* 0x00000080050e7810 */ /* 0x000fc60007dde006 */
[----:B------:R-:W-:Y:S01]  /*20d0*/  @!PT LDS RZ, [RZ] ;  /* 0x00000000fffff984 */ /* 0x000fe20000000800 */
[----:B------:R-:W-:Y:S01]  /*20e0*/  @!PT LDS RZ, [RZ] ;  /* 0x00000000fffff984 */ /* 0x000fe20000000800 */
[----:B------:R-:W-:Y:S01]  /*20f0*/  @!PT LDS RZ, [RZ] ;  /* 0x00000000fffff984 */ /* 0x000fe20000000800 */
[----:B------:R2:W-:Y:S01]  /*2100*/  LDGSTS.E.BYPASS.LTC128B.128 [R37+0x9100], [R6.64], !P4 ;  /* 0x0910000006257fae */ /* 0x0005e2000e101d4c */
[--C-:B------:R-:W-:Y:S02]  /*2110*/  IADD3.X R15, RZ, UR17, R7.reuse, P6, P5 ;  /* 0x00000011ff0f7c10 */ /* 0x100fe4000b7ea407 */
[----:B------:R-:W-:Y:S01]  /*2120*/  IADD3 R12, P6, P5, R3, 0x100, R6 ;  /* 0x00000100030c7810 */ /* 0x000fe20007dde006 */
[----:B------:R2:W-:Y:S03]  /*2130*/  LDGSTS.E.BYPASS.LTC128B.128 [R37+0xc100], [R6.64+0x80], !P3 ;  /* 0x0c10008006257fae */ /* 0x0005e6000d901d4c */
[----:B------:R-:W-:Y:S01]  /*2140*/  IADD3.X R13, RZ, UR17, R7, P6, P5 ;  /* 0x00000011ff0d7c10 */ /* 0x000fe2000b7ea407 */
[----:B------:R2:W-:Y:S01]  /*2150*/  LDGSTS.E.BYPASS.LTC128B.128 [R37+0xf100], [R6.64+0x100], !P2 ;  /* 0x0f10010006257fae */ /* 0x0005e2000d101d4c */
[----:B------:R-:W-:-:S04]  /*2160*/  IADD3 R8, P6, R6, UR15, RZ ;  /* 0x0000000f06087c10 */ /* 0x000fc8000ffde0ff */
[----:B------:R-:W-:Y:S02]  /*2170*/  IADD3 R10, P5, R8, UR15, RZ ;  /* 0x0000000f080a7c10 */ /* 0x000fe4000ffbe0ff */
[----:B------:R-:W-:-:S04]  /*2180*/  IADD3.X R9, R7, UR17, RZ, P6, !PT ;  /* 0x0000001107097c10 */ /* 0x000fc8000b7fe4ff */
[----:B------:R-:W-:Y:S01]  /*2190*/  IADD3.X R11, R9, UR17, RZ, P5, !PT ;  /* 0x00000011090b7c10 */ /* 0x000fe2000affe4ff */
[----:B------:R2:W-:Y:S04]  /*21a0*/  LDGSTS.E.BYPASS.LTC128B.128 [R37+0xa100], [R8.64], !P4 ;  /* 0x0a10000008257fae */ /* 0x0005e8000e101d4c */
[----:B------:R2:W-:Y:S04]  /*21b0*/  LDGSTS.E.BYPASS.LTC128B.128 [R37+0xd100], [R14.64], !P3 ;  /* 0x0d1000000e257fae */ /* 0x0005e8000d901d4c */
[----:B------:R2:W-:Y:S04]  /*21c0*/  LDGSTS.E.BYPASS.LTC128B.128 [R37+0x10100], [R12.64], !P2 ;  /* 0x101000000c257fae */ /* 0x0005e8000d101d4c */
[----:B------:R2:W-:Y:S04]  /*21d0*/  LDGSTS.E.BYPASS.LTC128B.128 [R37+0xb100], [R10.64], !P4 ;  /* 0x0b1000000a257fae */ /* 0x0005e8000e101d4c */
[----:B------:R2:W-:Y:S04]  /*21e0*/  LDGSTS.E.BYPASS.LTC128B.128 [R37+0xe100], [R10.64+0x80], !P3 ;  /* 0x0e1000800a257fae */ /* 0x0005e8000d901d4c */
[----:B------:R2:W-:Y:S02]  /*21f0*/  LDGSTS.E.BYPASS.LTC128B.128 [R37+0x11100], [R10.64+0x100], !P2 ;  /* 0x111001000a257fae */ /* 0x0005e4000d101d4c */
.L_x_1214:
[----:B--23--:R-:W-:Y:S01]  /*2200*/  IMAD.MOV.U32 R3, RZ, RZ, 0x40 ;  /* 0x00000040ff037424 */ /* 0x00cfe200078e00ff */
[----:B------:R-:W-:Y:S01]  /*2210*/  HMMA.16816.F32.BF16 R8, R152, R16, RZ ;  /* 0x000000109808723c */ /* 0x000fe200000418ff */
[----:B------:R-:W-:Y:S01]  /*2220*/  ULDC UR4, c[0x0][0x1d0] ;  /* 0x0000740000047ab9 */ /* 0x000fe20000000800 */
[----:B------:R-:W0:Y:S01]  /*2230*/  LDGDEPBAR ;  /* 0x00000000000079af */ /* 0x000e220000000000 */
[----:B------:R-:W-:Y:S01]  /*2240*/  UIADD3 UR4, UR16, UR4, URZ ;  /* 0x0000000410047290 */ /* 0x000fe2000fffe03f */
[----:B------:R-:W-:-:S04]  /*2250*/  SEL R242, R3, 0xffffffc0, !P1 ;  /* 0xffffffc003f27807 */ /* 0x000fc80004800000 */
[----:B----4-:R-:W-:Y:S01]  /*2260*/  HMMA.16816.F32.BF16 R28, R152, R24, RZ ;  /* 0x00000018981c723c */ /* 0x010fe200000418ff */
[----:B------:R-:W-:Y:S01]  /*2270*/  IMAD.IADD R5, R240, 0x1, R242 ;  /* 0x00000001f0057824 */ /* 0x000fe200078e02f2 */
[----:B------:R-:W-:-:S04]  /*2280*/  IADD3 R3, R242, R4, RZ ;  /* 0x00000004f2037210 */ /* 0x000fc80007ffe0ff */
[----:B------:R-:W2:Y:S02]  /*2290*/  LDSM.16.M88.4 R88, [R5+0x12100] ;  /* 0x012100000558783b */ /* 0x000ea40000000200 */
[C---:B------:R-:W-:Y:S02]  /*22a0*/  HMMA.16816.F32.BF16 R48, R152.reuse, R18, RZ ;  /* 0x000000129830723c */ /* 0x040fe400000418ff */
[----:B------:R-:W3:Y:S04]  /*22b0*/  LDSM.16.M88.4 R92, [R5+0x12900] ;  /* 0x01290000055c783b */ /* 0x000ee80000000200 */
[----:B------:R-:W-:Y:S02]  /*22c0*/  LDSM.16.M88.4 R104, [R3+0x14900] ;  /* 0x014900000368783b */ /* 0x000fe40000000200 */
[C---:B------:R-:W-:Y:S02]  /*22d0*/  HMMA.16816.F32.BF16 R40, R152.reuse, R20, RZ ;  /* 0x000000149828723c */ /* 0x040fe400000418ff */
[----:B------:R-:W-:Y:S06]  /*22e0*/  LDSM.16.M88.4 R108, [R5+0x17900] ;  /* 0x01790000056c783b */ /* 0x000fec0000000200 */
[C---:B------:R-:W-:Y:S08]  /*22f0*/  HMMA.16816.F32.BF16 R36, R152.reuse, R22, RZ ;  /* 0x000000169824723c */ /* 0x040ff000000418ff */
[C---:B------:R-:W-:Y:S08]  /*2300*/  HMMA.16816.F32.BF16 R24, R152.reuse, R26, RZ ;  /* 0x0000001a9818723c */ /* 0x040ff000000418ff */
[C---:B-1----:R-:W-:Y:S08]  /*2310*/  HMMA.16816.F32.BF16 R20, R152.reuse, R32, RZ ;  /* 0x000000209814723c */ /* 0x042ff000000418ff */
[----:B------:R-:W-:Y:S08]  /*2320*/  HMMA.16816.F32.BF16 R16, R152, R34, RZ ;  /* 0x000000229810723c */ /* 0x000ff000000418ff */
[----:B------:R-:W-:Y:S08]  /*2330*/  HMMA.16816.F32.BF16 R96, R156, R44, R8 ;  /* 0x0000002c9c60723c */ /* 0x000ff00000041808 */
[C---:B------:R-:W-:Y:S08]  /*2340*/  HMMA.16816.F32.BF16 R12, R152.reuse, R52, RZ ;  /* 0x00000034980c723c */ /* 0x040ff000000418ff */
[C---:B------:R-:W-:Y:S08]  /*2350*/  HMMA.16816.F32.BF16 R8, R152.reuse, R54, RZ ;  /* 0x000000369808723c */ /* 0x040ff000000418ff */
[----:B------:R-:W-:Y:S08]  /*2360*/  HMMA.16816.F32.BF16 R68, R152, R58, RZ ;  /* 0x0000003a9844723c */ /* 0x000ff000000418ff */
[C---:B------:R-:W-:Y:S08]  /*2370*/  HMMA.16816.F32.BF16 R76, R156.reuse, R46, R48 ;  /* 0x0000002e9c4c723c */ /* 0x040ff00000041830 */
[----:B------:R-:W-:Y:S01]  /*2380*/  HMMA.16816.F32.BF16 R52, R156, R74, R24 ;  /* 0x0000004a9c34723c */ /* 0x000fe20000041818 */
[----:B------:R-:W1:Y:S07]  /*2390*/  LDSM.16.M88.4 R24, [R5+0x13100] ;  /* 0x013100000518783b */ /* 0x000e6e0000000200 */
[----:B------:R-:W-:Y:S08]  /*23a0*/  HMMA.16816.F32.BF16 R32, R152, R56, RZ ;  /* 0x000000389820723c */ /* 0x000ff000000418ff */
[C---:B------:R-:W-:Y:S01]  /*23b0*/  HMMA.16816.F32.BF16 R48, R156.reuse, R80, R20 ;  /* 0x000000509c30723c */ /* 0x040fe20000041814 */
[----:B------:R-:W4:Y:S07]  /*23c0*/  LDSM.16.M88.4 R20, [R5+0x13900] ;  /* 0x013900000514783b */ /* 0x000f2e0000000200 */
[C---:B------:R-:W-:Y:S01]  /*23d0*/  HMMA.16816.F32.BF16 R44, R156.reuse, R82, R16 ;  /* 0x000000529c2c723c */ /* 0x040fe20000041810 */
[----:B------:R-:W5:Y:S04]  /*23e0*/  LDSM.16.M88.4 R16, [R5+0x14100] ;  /* 0x014100000510783b */ /* 0x000f680000000200 */
[----:B------:R-:W-:Y:S03]  /*23f0*/  LDSM.16.M88.4 R80, [R3+0x12900] ;  /* 0x012900000350783b */ /* 0x000fe60000000200 */
[C---:B------:R-:W-:Y:S01]  /*2400*/  HMMA.16816.F32.BF16 R56, R156.reuse, R72, R28 ;  /* 0x000000489c38723c */ /* 0x040fe2000004181c */
[----:B------:R-:W1:Y:S07]  /*2410*/  LDSM.16.M88.4 R28, [R5+0x14900] ;  /* 0x01490000051c783b */ /* 0x000e6e0000000200 */
[C---:B------:R-:W-:Y:S08]  /*2420*/  HMMA.16816.F32.BF16 R64, R156.reuse, R60, R40 ;  /* 0x0000003c9c40723c */ /* 0x040ff00000041828 */
[C---:B------:R-:W-:Y:S08]  /*2430*/  HMMA.16816.F32.BF16 R60, R156.reuse, R62, R36 ;  /* 0x0000003e9c3c723c */ /* 0x040ff00000041824 */
[C---:B------:R-:W-:Y:S08]  /*2440*/  HMMA.16816.F32.BF16 R40, R156.reuse, R84, R12 ;  /* 0x000000549c28723c */ /* 0x040ff0000004180c */
[C---:B------:R-:W-:Y:S01]  /*2450*/  HMMA.16816.F32.BF16 R12, R156.reuse, R86, R8 ;  /* 0x000000569c0c723c */ /* 0x040fe20000041808 */
[----:B------:R-:W1:Y:S07]  /*2460*/  LDSM.16.M88.4 R84, [R3+0x12100] ;  /* 0x012100000354783b */ /* 0x000e6e0000000200 */
[----:B------:R-:W-:Y:S08]  /*2470*/  HMMA.16816.F32.BF16 R36, R156, R102, R68 ;  /* 0x000000669c24723c */ /* 0x000ff00000041844 */
[C---:B--2---:R-:W-:Y:S01]  /*2480*/  HMMA.16816.F32.BF16 R68, R184.reuse, R88, R96 ;  /* 0x00000058b844723c */ /* 0x044fe20000041860 */
[----:B------:R-:W-:Y:S07]  /*2490*/  LDSM.16.M88.4 R96, [R3+0x13900] ;  /* 0x013900000360783b */ /* 0x000fee0000000200 */
[----:B------:R-:W-:Y:S01]  /*24a0*/  HMMA.16816.F32.BF16 R72, R184, R90, R76 ;  /* 0x0000005ab848723c */ /* 0x000fe2000004184c */
[----:B------:R-:W2:Y:S07]  /*24b0*/  LDSM.16.M88.4 R88, [R3+0x13100] ;  /* 0x013100000358783b */ /* 0x000eae0000000200 */
[----:B------:R-:W-:Y:S01]  /*24c0*/  HMMA.16816.F32.BF16 R8, R156, R100, R32 ;  /* 0x000000649c08723c */ /* 0x000fe20000041820 */
[----:B------:R-:W2:Y:S07]  /*24d0*/  LDSM.16.M88.4 R100, [R3+0x14100] ;  /* 0x014100000364783b */ /* 0x000eae0000000200 */
[C---:B---3--:R-:W-:Y:S08]  /*24e0*/  HMMA.16816.F32.BF16 R64, R184.reuse, R92, R64 ;  /* 0x0000005cb840723c */ /* 0x048ff00000041840 */
[C---:B-1----:R-:W-:Y:S08]  /*24f0*/  HMMA.16816.F32.BF16 R52, R184.reuse, R26, R52 ;  /* 0x0000001ab834723c */ /* 0x042ff00000041834 */
[C---:B----4-:R-:W-:Y:S08]  /*2500*/  HMMA.16816.F32.BF16 R44, R184.reuse, R22, R44 ;  /* 0x00000016b82c723c */ /* 0x050ff0000004182c */
[C---:B------:R-:W-:Y:S01]  /*2510*/  HMMA.16816.F32.BF16 R60, R184.reuse, R94, R60 ;  /* 0x0000005eb83c723c */ /* 0x040fe2000004183c */
[----:B------:R-:W-:Y:S07]  /*2520*/  LDSM.16.M88.4 R92, [R240+0x15900] ;  /* 0x01590000f05c783b */ /* 0x000fee0000000200 */
[C---:B------:R-:W-:Y:S08]  /*2530*/  HMMA.16816.F32.BF16 R56, R184.reuse, R24, R56 ;  /* 0x00000018b838723c */ /* 0x040ff00000041838 */
[C---:B------:R-:W-:Y:S08]  /*2540*/  HMMA.16816.F32.BF16 R48, R184.reuse, R20, R48 ;  /* 0x00000014b830723c */ /* 0x040ff00000041830 */
[C---:B-----5:R-:W-:Y:S08]  /*2550*/  HMMA.16816.F32.BF16 R40, R184.reuse, R16, R40 ;  /* 0x00000010b828723c */ /* 0x060ff00000041828 */
[C---:B------:R-:W-:Y:S01]  /*2560*/  HMMA.16816.F32.BF16 R32, R184.reuse, R18, R12 ;  /* 0x00000012b820723c */ /* 0x040fe2000004180c */
[----:B------:R-:W1:Y:S07]  /*2570*/  LDSM.16.M88.4 R16, [R240+0x15100] ;  /* 0x01510000f010783b */ /* 0x000e6e0000000200 */
[C---:B------:R-:W-:Y:S08]  /*2580*/  HMMA.16816.F32.BF16 R24, R184.reuse, R28, R8 ;  /* 0x0000001cb818723c */ /* 0x040ff00000041808 */
[----:B------:R-:W-:Y:S01]  /*2590*/  HMMA.16816.F32.BF16 R20, R184, R30, R36 ;  /* 0x0000001eb814723c */ /* 0x000fe20000041824 */
[----:B------:R-:W-:Y:S07]  /*25a0*/  LDSM.16.M88.4 R28, [R240+0x17900] ;  /* 0x01790000f01c783b */ /* 0x000fee0000000200 */
[C---:B------:R-:W-:Y:S08]  /*25b0*/  HMMA.16816.F32.BF16 R8, R196.reuse, R86, R72 ;  /* 0x00000056c408723c */ /* 0x040ff00000041848 */
[C---:B------:R-:W-:Y:S08]  /*25c0*/  HMMA.16816.F32.BF16 R12, R196.reuse, R84, R68 ;  /* 0x00000054c40c723c */ /* 0x040ff00000041844 */
[C---:B------:R-:W-:Y:S08]  /*25d0*/  HMMA.16816.F32.BF16 R76, R196.reuse, R80, R64 ;  /* 0x00000050c44c723c */ /* 0x040ff00000041840 */
[C---:B--2---:R-:W-:Y:S01]  /*25e0*/  HMMA.16816.F32.BF16 R72, R196.reuse, R90, R52 ;  /* 0x0000005ac448723c */ /* 0x044fe20000041834 */
[----:B------:R-:W2:Y:S07]  /*25f0*/  LDSM.16.M88.4 R52, [R240+0x16100] ;  /* 0x01610000f034783b */ /* 0x000eae0000000200 */
[C---:B------:R-:W-:Y:S01]  /*2600*/  HMMA.16816.F32.BF16 R64, R196.reuse, R98, R44 ;  /* 0x00000062c440723c */ /* 0x040fe2000004182c */
[----:B------:R-:W3:Y:S07]  /*2610*/  LDSM.16.M88.4 R44, [R240+0x16900] ;  /* 0x01690000f02c783b */ /* 0x000eee0000000200 */
[C---:B------:R-:W-:Y:S08]  /*2620*/  HMMA.16816.F32.BF16 R84, R196.reuse, R82, R60 ;  /* 0x00000052c454723c */ /* 0x040ff0000004183c */
[C---:B------:R-:W-:Y:S01]  /*2630*/  HMMA.16816.F32.BF16 R80, R196.reuse, R88, R56 ;  /* 0x00000058c450723c */ /* 0x040fe20000041838 */
[----:B------:R-:W-:Y:S07]  /*2640*/  LDSM.16.M88.4 R88, [R4+0x16100] ;  /* 0x016100000458783b */ /* 0x000fee0000000200 */
[C---:B------:R-:W-:Y:S01]  /*2650*/  HMMA.16816.F32.BF16 R68, R196.reuse, R96, R48 ;  /* 0x00000060c444723c */ /* 0x040fe20000041830 */
[----:B------:R-:W-:Y:S07]  /*2660*/  LDSM.16.M88.4 R96, [R4+0x17900] ;  /* 0x017900000460783b */ /* 0x000fee0000000200 */
[C---:B------:R-:W-:Y:S01]  /*2670*/  HMMA.16816.F32.BF16 R56, R196.reuse, R102, R32 ;  /* 0x00000066c438723c */ /* 0x040fe20000041820 */
[----:B------:R-:W4:Y:S07]  /*2680*/  LDSM.16.M88.4 R32, [R240+0x17100] ;  /* 0x01710000f020783b */ /* 0x000f2e0000000200 */
[C---:B------:R-:W-:Y:S01]  /*2690*/  HMMA.16816.F32.BF16 R60, R196.reuse, R100, R40 ;  /* 0x00000064c43c723c */ /* 0x040fe20000041828 */
[----:B------:R-:W-:Y:S07]  /*26a0*/  LDSM.16.M88.4 R100, [R5+0x17100] ;  /* 0x017100000564783b */ /* 0x000fee0000000200 */
[C---:B------:R-:W-:Y:S01]  /*26b0*/  HMMA.16816.F32.BF16 R48, R196.reuse, R104, R24 ;  /* 0x00000068c430723c */ /* 0x040fe20000041818 */
[----:B------:R-:W5:Y:S07]  /*26c0*/  LDSM.16.M88.4 R24, [R4+0x15100] ;  /* 0x015100000418783b */ /* 0x000f6e0000000200 */
[----:B------:R-:W-:Y:S01]  /*26d0*/  HMMA.16816.F32.BF16 R40, R196, R106, R20 ;  /* 0x0000006ac428723c */ /* 0x000fe20000041814 */
[----:B------:R-:W3:Y:S04]  /*26e0*/  LDSM.16.M88.4 R20, [R4+0x15900] ;  /* 0x015900000414783b */ /* 0x000ee80000000200 */
[----:B------:R-:W-:Y:S03]  /*26f0*/  LDSM.16.M88.4 R104, [R5+0x15100] ;  /* 0x015100000568783b */ /* 0x000fe60000000200 */
[C---:B-1----:R-:W-:Y:S08]  /*2700*/  HMMA.16816.F32.BF16 R36, R200.reuse, R16, R12 ;  /* 0x00000010c824723c */ /* 0x042ff0000004180c */
[C---:B------:R-:W-:Y:S08]  /*2710*/  HMMA.16816.F32.BF16 R16, R200.reuse, R18, R8 ;  /* 0x00000012c810723c */ /* 0x040ff00000041808 */
[C---:B------:R-:W-:Y:S08]  /*2720*/  HMMA.16816.F32.BF16 R12, R200.reuse, R92, R76 ;  /* 0x0000005cc80c723c */ /* 0x040ff0000004184c */
[C---:B------:R-:W-:Y:S01]  /*2730*/  HMMA.16816.F32.BF16 R8, R200.reuse, R94, R84 ;  /* 0x0000005ec808723c */ /* 0x040fe20000041854 */
[----:B------:R-:W1:Y:S04]  /*2740*/  LDSM.16.M88.4 R84, [R4+0x16900] ;  /* 0x016900000454783b */ /* 0x000e680000000200 */
[----:B------:R-:W1:Y:S03]  /*2750*/  LDSM.16.M88.4 R92, [R4+0x17100] ;  /* 0x01710000045c783b */ /* 0x000e660000000200 */
[C---:B--2---:R-:W-:Y:S08]  /*2760*/  HMMA.16816.F32.BF16 R76, R200.reuse, R54, R72 ;  /* 0x00000036c84c723c */ /* 0x044ff00000041848 */
[C---:B---3--:R-:W-:Y:S08]  /*2770*/  HMMA.16816.F32.BF16 R72, R200.reuse, R44, R68 ;  /* 0x0000002cc848723c */ /* 0x048ff00000041844 */
[C---:B------:R-:W-:Y:S08]  /*2780*/  HMMA.16816.F32.BF16 R68, R200.reuse, R46, R64 ;  /* 0x0000002ec844723c */ /* 0x040ff00000041840 */
[C---:B------:R-:W-:Y:S08]  /*2790*/  HMMA.16816.F32.BF16 R80, R200.reuse, R52, R80 ;  /* 0x00000034c850723c */ /* 0x040ff00000041850 */
[C---:B----4-:R-:W-:Y:S08]  /*27a0*/  HMMA.16816.F32.BF16 R52, R200.reuse, R34, R56 ;  /* 0x00000022c834723c */ /* 0x050ff00000041838 */
[C---:B------:R-:W-:Y:S08]  /*27b0*/  HMMA.16816.F32.BF16 R64, R200.reuse, R28, R48 ;  /* 0x0000001cc840723c */ /* 0x040ff00000041830 */
[----:B------:R-:W-:Y:S08]  /*27c0*/  HMMA.16816.F32.BF16 R44, R200, R32, R60 ;  /* 0x00000020c82c723c */ /* 0x000ff0000004183c */
[C---:B-----5:R-:W-:Y:S01]  /*27d0*/  HMMA.16816.F32.BF16 R56, R208.reuse, R24, R36 ;  /* 0x00000018d038723c */ /* 0x060fe20000041824 */
[----:B------:R-:W-:Y:S07]  /*27e0*/  LDSM.16.M88.4 R36, [R5+0x16900] ;  /* 0x016900000524783b */ /* 0x000fee0000000200 */
[C---:B------:R-:W-:Y:S01]  /*27f0*/  HMMA.16816.F32.BF16 R48, R208.reuse, R26, R16 ;  /* 0x0000001ad030723c */ /* 0x040fe20000041810 */
[----:B------:R-:W2:Y:S07]  /*2800*/  LDSM.16.M88.4 R24, [R5+0x15900] ;  /* 0x015900000518783b */ /* 0x000eae0000000200 */
[C---:B------:R-:W-:Y:S08]  /*2810*/  HMMA.16816.F32.BF16 R32, R208.reuse, R20, R12 ;  /* 0x00000014d020723c */ /* 0x040ff0000004180c */
[----:B------:R-:W-:Y:S01]  /*2820*/  HMMA.16816.F32.BF16 R16, R208, R22, R8 ;  /* 0x00000016d010723c */ /* 0x000fe20000041808 */
[----:B------:R-:W3:Y:S07]  /*2830*/  LDSM.16.M88.4 R20, [R5+0x16100] ;  /* 0x016100000514783b */ /* 0x000eee0000000200 */
[----:B------:R-:W-:Y:S08]  /*2840*/  HMMA.16816.F32.BF16 R60, R200, R30, R40 ;  /* 0x0000001ec83c723c */ /* 0x000ff00000041828 */
[C---:B------:R-:W-:Y:S08]  /*2850*/  HMMA.16816.F32.BF16 R8, R208.reuse, R90, R76 ;  /* 0x0000005ad008723c */ /* 0x040ff0000004184c */
[C---:B-1----:R-:W-:Y:S08]  /*2860*/  HMMA.16816.F32.BF16 R28, R208.reuse, R84, R72 ;  /* 0x00000054d01c723c */ /* 0x042ff00000041848 */
[C---:B------:R-:W-:Y:S01]  /*2870*/  HMMA.16816.F32.BF16 R40, R208.reuse, R86, R68 ;  /* 0x00000056d028723c */ /* 0x040fe20000041844 */
[----:B------:R-:W1:Y:S07]  /*2880*/  LDSM.16.M88.4 R84, [R3+0x15100] ;  /* 0x015100000354783b */ /* 0x000e6e0000000200 */
[C---:B------:R-:W-:Y:S01]  /*2890*/  HMMA.16816.F32.BF16 R12, R208.reuse, R88, R80 ;  /* 0x00000058d00c723c */ /* 0x040fe20000041850 */
[----:B------:R-:W-:Y:S07]  /*28a0*/  LDSM.16.M88.4 R88, [R3+0x15900] ;  /* 0x015900000358783b */ /* 0x000fee0000000200 */
[C---:B------:R-:W-:Y:S08]  /*28b0*/  HMMA.16816.F32.BF16 R44, R208.reuse, R92, R44 ;  /* 0x0000005cd02c723c */ /* 0x040ff0000004182c */
[C---:B------:R-:W-:Y:S01]  /*28c0*/  HMMA.16816.F32.BF16 R52, R208.reuse, R94, R52 ;  /* 0x0000005ed034723c */ /* 0x040fe20000041834 */
[----:B------:R-:W4:Y:S07]  /*28d0*/  LDSM.16.M88.4 R92, [R3+0x16100] ;  /* 0x01610000035c783b */ /* 0x000f2e0000000200 */
[C---:B------:R-:W-:Y:S08]  /*28e0*/  HMMA.16816.F32.BF16 R64, R208.reuse, R96, R64 ;  /* 0x00000060d040723c */ /* 0x040ff00000041840 */
[----:B------:R-:W-:Y:S01]  /*28f0*/  HMMA.16816.F32.BF16 R68, R208, R98, R60 ;  /* 0x00000062d044723c */ /* 0x000fe2000004183c */
[----:B------:R-:W5:Y:S07]  /*2900*/  LDSM.16.M88.4 R96, [R3+0x16900] ;  /* 0x016900000360783b */ /* 0x000f6e0000000200 */
[C---:B------:R-:W-:Y:S08]  /*2910*/  HMMA.16816.F32.BF16 R80, R212.reuse, R104, R56 ;  /* 0x00000068d450723c */ /* 0x040ff00000041838 */
[C---:B------:R-:W-:Y:S01]  /*2920*/  HMMA.16816.F32.BF16 R76, R212.reuse, R106, R48 ;  /* 0x0000006ad44c723c */ /* 0x040fe20000041830 */
[----:B------:R-:W1:Y:S07]  /*2930*/  LDSM.16.M88.4 R104, [R3+0x17100] ;  /* 0x017100000368783b */ /* 0x000e6e0000000200 */
[C---:B--2---:R-:W-:Y:S01]  /*2940*/  HMMA.16816.F32.BF16 R72, R212.reuse, R24, R32 ;  /* 0x00000018d448723c */ /* 0x044fe20000041820 */
[----:B------:R-:W2:Y:S07]  /*2950*/  LDSM.16.M88.4 R32, [R240+0x18100] ;  /* 0x01810000f020783b */ /* 0x000eae0000000200 */
[C---:B------:R-:W-:Y:S08]  /*2960*/  HMMA.16816.F32.BF16 R60, R212.reuse, R26, R16 ;  /* 0x0000001ad43c723c */ /* 0x040ff00000041810 */
[C---:B---3--:R-:W-:Y:S08]  /*2970*/  HMMA.16816.F32.BF16 R24, R212.reuse, R22, R8 ;  /* 0x00000016d418723c */ /* 0x048ff00000041808 */
[C---:B------:R-:W-:Y:S08]  /*2980*/  HMMA.16816.F32.BF16 R56, R212.reuse, R20, R12 ;  /* 0x00000014d438723c */ /* 0x040ff0000004180c */
[C---:B------:R-:W-:Y:S08]  /*2990*/  HMMA.16816.F32.BF16 R20, R212.reuse, R36, R28 ;  /* 0x00000024d414723c */ /* 0x040ff0000004181c */
[C---:B------:R-:W-:Y:S01]  /*29a0*/  HMMA.16816.F32.BF16 R16, R212.reuse, R38, R40 ;  /* 0x00000026d410723c */ /* 0x040fe20000041828 */
[----:B------:R-:W3:Y:S07]  /*29b0*/  LDSM.16.M88.4 R40, [R3+0x17900] ;  /* 0x017900000328783b */ /* 0x000eee0000000200 */
[----:B------:R-:W-:Y:S08]  /*29c0*/  HMMA.16816.F32.BF16 R8, R212, R102, R52 ;  /* 0x00000066d408723c */ /* 0x000ff00000041834 */
[----:B-1----:R-:W-:Y:S08]  /*29d0*/  HMMA.16816.F32.BF16 R28, R216, R84, R80 ;  /* 0x00000054d81c723c */ /* 0x002ff00000041850 */
[C---:B------:R-:W-:Y:S08]  /*29e0*/  HMMA.16816.F32.BF16 R36, R212.reuse, R108, R64 ;  /* 0x0000006cd424723c */ /* 0x040ff00000041840 */
[----:B------:R-:W-:Y:S08]  /*29f0*/  HMMA.16816.F32.BF16 R12, R212, R100, R44 ;  /* 0x00000064d40c723c */ /* 0x000ff0000004182c */
[C---:B----4-:R-:W-:Y:S01]  /*2a00*/  HMMA.16816.F32.BF16 R64, R216.reuse, R94, R24 ;  /* 0x0000005ed840723c */ /* 0x050fe20000041818 */
[----:B------:R-:W1:Y:S07]  /*2a10*/  LDSM.16.M88.4 R24, [R4+0x18100] ;  /* 0x018100000418783b */ /* 0x000e6e0000000200 */
[C---:B------:R-:W-:Y:S08]  /*2a20*/  HMMA.16816.F32.BF16 R44, R216.reuse, R86, R76 ;  /* 0x00000056d82c723c */ /* 0x040ff0000004184c */
[C---:B------:R-:W-:Y:S08]  /*2a30*/  HMMA.16816.F32.BF16 R52, R216.reuse, R88, R72 ;  /* 0x00000058d834723c */ /* 0x040ff00000041848 */
[C---:B-----5:R-:W-:Y:S01]  /*2a40*/  HMMA.16816.F32.BF16 R72, R216.reuse, R96, R20 ;  /* 0x00000060d848723c */ /* 0x060fe20000041814 */
[----:B------:R-:W4:Y:S07]  /*2a50*/  LDSM.16.M88.4 R20, [R240+0x18900] ;  /* 0x01890000f014783b */ /* 0x000f2e0000000200 */
[C---:B------:R-:W-:Y:S01]  /*2a60*/  HMMA.16816.F32.BF16 R84, R216.reuse, R98, R16 ;  /* 0x00000062d854723c */ /* 0x040fe20000041810 */
[----:B------:R-:W5:Y:S07]  /*2a70*/  LDSM.16.M88.4 R16, [R240+0x19100] ;  /* 0x01910000f010783b */ /* 0x000f6e0000000200 */
[----:B------:R-:W-:Y:S08]  /*2a80*/  HMMA.16816.F32.BF16 R80, R216, R106, R8 ;  /* 0x0000006ad850723c */ /* 0x000ff00000041808 */
[----:B--2---:R-:W-:Y:S08]  /*2a90*/  HMMA.16816.F32.BF16 R8, R220, R32, R28 ;  /* 0x00000020dc08723c */ /* 0x004ff0000004181c */
[----:B------:R-:W-:Y:S08]  /*2aa0*/  HMMA.16816.F32.BF16 R48, R212, R110, R68 ;  /* 0x0000006ed430723c */ /* 0x000ff00000041844 */
[C---:B------:R-:W-:Y:S08]  /*2ab0*/  HMMA.16816.F32.BF16 R60, R216.reuse, R90, R60 ;  /* 0x0000005ad83c723c */ /* 0x040ff0000004183c */
[C---:B------:R-:W-:Y:S01]  /*2ac0*/  HMMA.16816.F32.BF16 R68, R216.reuse, R92, R56 ;  /* 0x0000005cd844723c */ /* 0x040fe20000041838 */
[----:B------:R-:W-:Y:S07]  /*2ad0*/  LDSM.16.M88.4 R56, [R240+0x19900] ;  /* 0x01990000f038783b */ /* 0x000fee0000000200 */
[C---:B------:R-:W-:Y:S08]  /*2ae0*/  HMMA.16816.F32.BF16 R88, R216.reuse, R104, R12 ;  /* 0x00000068d858723c */ /* 0x040ff0000004180c */
[----:B---3--:R-:W-:Y:S01]  /*2af0*/  HMMA.16816.F32.BF16 R96, R216, R40, R36 ;  /* 0x00000028d860723c */ /* 0x008fe20000041824 */
[----:B------:R-:W2:Y:S07]  /*2b00*/  LDSM.16.M88.4 R36, [R5+0x18100] ;  /* 0x018100000524783b */ /* 0x000eae0000000200 */
[----:B------:R-:W-:Y:S01]  /*2b10*/  HMMA.16816.F32.BF16 R12, R220, R34, R44 ;  /* 0x00000022dc0c723c */ /* 0x000fe2000004182c */
[----:B------:R-:W3:Y:S04]  /*2b20*/  LDSM.16.M88.4 R44, [R4+0x18900] ;  /* 0x01890000042c783b */ /* 0x000ee80000000200 */
[----:B------:R-:W-:Y:S03]  /*2b30*/  LDSM.16.M88.4 R32, [R5+0x18900] ;  /* 0x018900000520783b */ /* 0x000fe60000000200 */
[----:B-1----:R-:W-:Y:S08]  /*2b40*/  HMMA.16816.F32.BF16 R8, R224, R24, R8 ;  /* 0x00000018e008723c */ /* 0x002ff00000041808 */
[----:B------:R-:W-:Y:S01]  /*2b50*/  HMMA.16816.F32.BF16 R100, R216, R42, R48 ;  /* 0x0000002ad864723c */ /* 0x000fe20000041830 */
[----:B------:R-:W-:Y:S07]  /*2b60*/  LDSM.16.M88.4 R48, [R240+0x1a900] ;  /* 0x01a90000f030783b */ /* 0x000fee0000000200 */
[C---:B----4-:R-:W-:Y:S08]  /*2b70*/  HMMA.16816.F32.BF16 R40, R220.reuse, R22, R60 ;  /* 0x00000016dc28723c */ /* 0x050ff0000004183c */
[C---:B------:R-:W-:Y:S01]  /*2b80*/  HMMA.16816.F32.BF16 R28, R220.reuse, R20, R52 ;  /* 0x00000014dc1c723c */ /* 0x040fe20000041834 */
[----:B------:R-:W1:Y:S07]  /*2b90*/  LDSM.16.M88.4 R52, [R3+0x18100] ;  /* 0x018100000334783b */ /* 0x000e6e0000000200 */
[C---:B-----5:R-:W-:Y:S08]  /*2ba0*/  HMMA.16816.F32.BF16 R60, R220.reuse, R16, R68 ;  /* 0x00000010dc3c723c */ /* 0x060ff00000041844 */
[----:B------:R-:W-:Y:S08]  /*2bb0*/  HMMA.16816.F32.BF16 R76, R220, R18, R64 ;  /* 0x00000012dc4c723c */ /* 0x000ff00000041840 */
[----:B------:R-:W-:Y:S01]  /*2bc0*/  HMMA.16816.F32.BF16 R16, R224, R26, R12 ;  /* 0x0000001ae010723c */ /* 0x000fe2000004180c */
[----:B------:R-:W4:Y:S07]  /*2bd0*/  LDSM.16.M88.4 R12, [R240+0x1a100] ;  /* 0x01a10000f00c783b */ /* 0x000f2e0000000200 */
[----:B--2---:R-:W-:Y:S08]  /*2be0*/  HMMA.16816.F32.BF16 R8, R228, R36, R8 ;  /* 0x00000024e408723c */ /* 0x004ff00000041808 */
[----:B---3--:R-:W-:Y:S08]  /*2bf0*/  HMMA.16816.F32.BF16 R24, R224, R44, R28 ;  /* 0x0000002ce018723c */ /* 0x008ff0000004181c */
[----:B------:R-:W-:Y:S01]  /*2c00*/  HMMA.16816.F32.BF16 R20, R228, R38, R16 ;  /* 0x00000026e414723c */ /* 0x000fe20000041810 */
[----:B------:R-:W2:Y:S07]  /*2c10*/  LDSM.16.M88.4 R36, [R4+0x19100] ;  /* 0x019100000424783b */ /* 0x000eae0000000200 */
[C---:B------:R-:W-:Y:S08]  /*2c20*/  HMMA.16816.F32.BF16 R92, R220.reuse, R56, R72 ;  /* 0x00000038dc5c723c */ /* 0x040ff00000041848 */
[----:B------:R-:W-:Y:S01]  /*2c30*/  HMMA.16816.F32.BF16 R64, R220, R58, R84 ;  /* 0x0000003adc40723c */ /* 0x000fe20000041854 */
[----:B------:R-:W3:Y:S07]  /*2c40*/  LDSM.16.M88.4 R56, [R3+0x18900] ;  /* 0x018900000338783b */ /* 0x000eee0000000200 */
[----:B-1----:R-:W-:Y:S08]  /*2c50*/  HMMA.16816.F32.BF16 R16, R232, R52, R8 ;  /* 0x00000034e810723c */ /* 0x002ff00000041808 */
[----:B------:R-:W-:Y:S01]  /*2c60*/  HMMA.16816.F32.BF16 R8, R224, R46, R40 ;  /* 0x0000002ee008723c */ /* 0x000fe20000041828 */
[----:B------:R-:W-:Y:S04]  /*2c70*/  LDSM.16.M88.4 R44, [R4+0x19900] ;  /* 0x01990000042c783b */ /* 0x000fe80000000200 */
[----:B------:R-:W-:Y:S03]  /*2c80*/  LDSM.16.M88.4 R40, [R4+0x1a100] ;  /* 0x01a100000428783b */ /* 0x000fe60000000200 */
[----:B------:R-:W-:Y:S01]  /*2c90*/  HMMA.16816.F32.BF16 R28, R232, R54, R20 ;  /* 0x00000036e81c723c */ /* 0x000fe20000041814 */
[----:B------:R-:W1:Y:S07]  /*2ca0*/  LDSM.16.M88.4 R52, [R5+0x19100] ;  /* 0x019100000534783b */ /* 0x000e6e0000000200 */
[----:B----4-:R-:W-:Y:S01]  /*2cb0*/  HMMA.16816.F32.BF16 R72, R220, R12, R88 ;  /* 0x0000000cdc48723c */ /* 0x010fe20000041858 */
[----:B------:R-:W-:-:S04]  /*2cc0*/  FMUL.FTZ R6, R16, c[0x0][0x320] ;  /* 0x0000c80010067a20 */ /* 0x000fc80000410000 */
[----:B------:R4:W5:Y:S03]  /*2cd0*/  MUFU.TANH R104, R6 ;  /* 0x0000000600687308 */ /* 0x0009660000002400 */
[----:B------:R-:W-:Y:S08]  /*2ce0*/  HMMA.16816.F32.BF16 R80, R220, R14, R80 ;  /* 0x0000000edc50723c */ /* 0x000ff00000041850 */
[----:B------:R-:W-:Y:S01]  /*2cf0*/  HMMA.16816.F32.BF16 R12, R228, R32, R24 ;  /* 0x00000020e40c723c */ /* 0x000fe20000041818 */
[----:B----4-:R-:W-:-:S07]  /*2d00*/  FMUL.FTZ R6, R17, c[0x0][0x320] ;  /* 0x0000c80011067a20 */ /* 0x010fce0000410000 */
[----:B--2---:R-:W-:Y:S08]  /*2d10*/  HMMA.16816.F32.BF16 R24, R224, R36, R60 ;  /* 0x00000024e018723c */ /* 0x004ff0000004183c */
[----:B------:R-:W-:Y:S08]  /*2d20*/  HMMA.16816.F32.BF16 R20, R228, R34, R8 ;  /* 0x00000022e414723c */ /* 0x000ff00000041808 */
[C---:B------:R-:W-:Y:S01]  /*2d30*/  HMMA.16816.F32.BF16 R68, R220.reuse, R48, R96 ;  /* 0x00000030dc44723c */ /* 0x040fe20000041860 */
[----:B------:R2:W4:Y:S07]  /*2d40*/  MUFU.TANH R96, R6 ;  /* 0x0000000600607308 */ /* 0x00052e0000002400 */
[----:B------:R-:W-:Y:S01]  /*2d50*/  HMMA.16816.F32.BF16 R60, R220, R50, R100 ;  /* 0x00000032dc3c723c */ /* 0x000fe20000041864 */
[----:B------:R-:W-:Y:S06]  /*2d60*/  LDSM.16.M88.4 R48, [R3+0x19100] ;  /* 0x019100000330783b */ /* 0x000fec0000000200 */
[----:B------:R-:W-:Y:S01]  /*2d70*/  IMAD.SHL.U32 R103, R2, 0x2, RZ ;  /* 0x0000000202677824 */ /* 0x000fe200078e00ff */
[----:B---3--:R-:W-:Y:S01]  /*2d80*/  HMMA.16816.F32.BF16 R12, R232, R56, R12 ;  /* 0x00000038e80c723c */ /* 0x008fe2000004180c */
[----:B--2---:R-:W-:-:S02]  /*2d90*/  FMUL.FTZ R6, R18, c[0x0][0x320] ;  /* 0x0000c80012067a20 */ /* 0x004fc40000410000 */
[C---:B------:R-:W-:Y:S01]  /*2da0*/  IMAD.IADD R2, R243.reuse, 0x1, R103 ;  /* 0x00000001f3027824 */ /* 0x040fe200078e0267 */
[----:B------:R-:W-:Y:S01]  /*2db0*/  LEA R241, R0, R103, 0x1 ;  /* 0x0000006700f17211 */ /* 0x000fe200078e08ff */
[----:B------:R2:W3:Y:S03]  /*2dc0*/  MUFU.TANH R91, R6 ;  /* 0x00000006005b7308 */ /* 0x0004e60000002400 */
[----:B------:R-:W-:Y:S01]  /*2dd0*/  HMMA.16816.F32.BF16 R8, R224, R38, R76 ;  /* 0x00000026e008723c */ /* 0x000fe2000004184c */
[----:B------:R-:W-:Y:S01]  /*2de0*/  LDSM.16.M88.4 R36, [R5+0x19900] ;  /* 0x019900000524783b */ /* 0x000fe20000000200 */
[----:B------:R-:W-:-:S06]  /*2df0*/  IMAD.IADD R0, R243, 0x1, R241 ;  /* 0x00000001f3007824 */ /* 0x000fcc00078e02f1 */
[----:B------:R-:W-:Y:S01]  /*2e00*/  HMMA.16816.F32.BF16 R20, R232, R58, R20 ;  /* 0x0000003ae814723c */ /* 0x000fe20000041814 */
[----:B--2---:R-:W-:-:S07]  /*2e10*/  FMUL.FTZ R6, R19, c[0x0][0x320] ;  /* 0x0000c80013067a20 */ /* 0x004fce0000410000 */
[C---:B-1----:R-:W-:Y:S01]  /*2e20*/  HMMA.16816.F32.BF16 R16, R228.reuse, R52, R24 ;  /* 0x00000034e410723c */ /* 0x042fe20000041818 */
[----:B------:R1:W-:Y:S01]  /*2e30*/  MUFU.TANH R90, R6 ;  /* 0x00000006005a7308 */ /* 0x0003e20000002400 */
[----:B------:R-:W-:Y:S06]  /*2e40*/  LDSM.16.M88.4 R24, [R5+0x1a100] ;  /* 0x01a100000518783b */ /* 0x000fec0000000200 */
[----:B------:R-:W-:Y:S08]  /*2e50*/  HMMA.16816.F32.BF16 R8, R228, R54, R8 ;  /* 0x00000036e408723c */ /* 0x000ff00000041808 */
[----:B------:R-:W-:Y:S01]  /*2e60*/  HMMA.16816.F32.BF16 R32, R224, R44, R92 ;  /* 0x0000002ce020723c */ /* 0x000fe2000004185c */
[----:B-1----:R-:W-:-:S04]  /*2e70*/  FMUL.FTZ R6, R28, c[0x0][0x320] ;  /* 0x0000c8001c067a20 */ /* 0x002fc80000410000 */
[----:B------:R1:W2:Y:S03]  /*2e80*/  MUFU.TANH R89, R6 ;  /* 0x0000000600597308 */ /* 0x0002a60000002400 */
[----:B------:R-:W-:Y:S01]  /*2e90*/  HMMA.16816.F32.BF16 R56, R224, R46, R64 ;  /* 0x0000002ee038723c */ /* 0x000fe20000041840 */
[----:B------:R-:W-:Y:S01]  /*2ea0*/  LDSM.16.M88.4 R44, [R3+0x19900] ;  /* 0x01990000032c783b */ /* 0x000fe20000000200 */
[----:B-1----:R-:W-:-:S04]  /*2eb0*/  FMUL.FTZ R6, R29, c[0x0][0x320] ;  /* 0x0000c8001d067a20 */ /* 0x002fc80000410000 */
[----:B------:R1:W1:Y:S02]  /*2ec0*/  MUFU.TANH R88, R6 ;  /* 0x0000000600587308 */ /* 0x0002640000002400 */
[----:B-1----:R-:W-:-:S06]  /*2ed0*/  FMUL.FTZ R6, R30, c[0x0][0x320] ;  /* 0x0000c8001e067a20 */ /* 0x002fcc0000410000 */
[----:B------:R1:W1:Y:S02]  /*2ee0*/  MUFU.TANH R79, R6 ;  /* 0x00000006004f7308 */ /* 0x0002640000002400 */
[----:B-1----:R-:W-:Y:S02]  /*2ef0*/  FMUL.FTZ R6, R31, c[0x0][0x320] ;  /* 0x0000c8001f067a20 */ /* 0x002fe40000410000 */
[----:B------:R1:W2:Y:S04]  /*2f00*/  LDSM.16.M88.4 R28, [R4+0x1a900] ;  /* 0x01a90000041c783b */ /* 0x0002a80000000200 */
[----:B------:R3:W-:Y:S02]  /*2f10*/  MUFU.TANH R78, R6 ;  /* 0x00000006004e7308 */ /* 0x0007e40000002400 */
[----:B---3--:R-:W-:-:S06]  /*2f20*/  FMUL.FTZ R6, R12, c[0x0][0x320] ;  /* 0x0000c8000c067a20 */ /* 0x008fcc0000410000 */
[----:B------:R-:W3:Y:S01]  /*2f30*/  MUFU.TANH R77, R6 ;  /* 0x00000006004d7308 */ /* 0x000ee20000002400 */
[----:B-1----:R-:W-:-:S07]  /*2f40*/  FMUL.FTZ R4, R13, c[0x0][0x320] ;  /* 0x0000c8000d047a20 */ /* 0x002fce0000410000 */
[----:B------:R1:W1:Y:S01]  /*2f50*/  MUFU.TANH R76, R4 ;  /* 0x00000004004c7308 */ /* 0x0002620000002400 */
[----:B--2---:R-:W-:Y:S01]  /*2f60*/  HMMA.16816.F32.BF16 R52, R224, R28, R68 ;  /* 0x0000001ce034723c */ /* 0x004fe20000041844 */
[----:B-1----:R-:W-:-:S06]  /*2f70*/  FMUL.FTZ R4, R14, c[0x0][0x320] ;  /* 0x0000c8000e047a20 */ /* 0x002fcc0000410000 */
[----:B------:R1:W2:Y:S02]  /*2f80*/  MUFU.TANH R84, R4 ;  /* 0x0000000400547308 */ /* 0x0002a40000002400 */
[----:B-1----:R-:W-:Y:S02]  /*2f90*/  FMUL.FTZ R4, R15, c[0x0][0x320] ;  /* 0x0000c8000f047a20 */ /* 0x002fe40000410000 */
[----:B------:R-:W-:Y:S04]  /*2fa0*/  HMMA.16816.F32.BF16 R12, R232, R48, R16 ;  /* 0x00000030e80c723c */ /* 0x000fe80000041810 */
[----:B------:R1:W-:Y:S04]  /*2fb0*/  MUFU.TANH R86, R4 ;  /* 0x0000000400567308 */ /* 0x0003e80000002400 */
[C---:B------:R-:W-:Y:S08]  /*2fc0*/  HMMA.16816.F32.BF16 R16, R224.reuse, R40, R72 ;  /* 0x00000028e010723c */ /* 0x040ff00000041848 */
        /* <DEDUP_REMOVED lines=9> */
[----:B------:R-:W-:Y:S04]  /*3060*/  HMMA.16816.F32.BF16 R20, R232, R50, R8 ;  /* 0x00000032e814723c */ /* 0x000fe80000041808 */
[----:B------:R1:W-:Y:S04]  /*3070*/  MUFU.TANH R87, R4 ;  /* 0x0000000400577308 */ /* 0x0003e80000002400 */
[----:B------:R-:W-:Y:S01]  /*3080*/  HMMA.16816.F32.BF16 R8, R228, R36, R32 ;  /* 0x00000024e408723c */ /* 0x000fe20000041820 */
[----:B------:R-:W2:Y:S07]  /*3090*/  LDSM.16.M88.4 R32, [R5+0x1a900] ;  /* 0x01a900000520783b */ /* 0x000eae0000000200 */
[----:B------:R-:W-:Y:S01]  /*30a0*/  HMMA.16816.F32.BF16 R48, R224, R30, R60 ;  /* 0x0000001ee030723c */ /* 0x000fe2000004183c */
[----:B-1----:R-:W-:-:S04]  /*30b0*/  FMUL.FTZ R4, R12, c[0x0][0x320] ;  /* 0x0000c8000c047a20 */ /* 0x002fc80000410000 */
[----:B------:R1:W1:Y:S03]  /*30c0*/  MUFU.TANH R69, R4 ;  /* 0x0000000400457308 */ /* 0x0002660000002400 */
[----:B------:R-:W-:Y:S01]  /*30d0*/  HMMA.16816.F32.BF16 R28, R228, R38, R56 ;  /* 0x00000026e41c723c */ /* 0x000fe20000041838 */
[----:B------:R-:W2:Y:S01]  /*30e0*/  LDSM.16.M88.4 R36, [R3+0x1a100] ;  /* 0x01a100000324783b */ /* 0x000ea20000000200 */
[----:B-1----:R-:W-:-:S04]  /*30f0*/  FMUL.FTZ R4, R13, c[0x0][0x320] ;  /* 0x0000c8000d047a20 */ /* 0x002fc80000410000 */
[----:B------:R1:W1:Y:S11]  /*3100*/  MUFU.TANH R68, R4 ;  /* 0x0000000400447308 */ /* 0x0002760000002400 */
[----:B------:R-:W-:Y:S07]  /*3110*/  @!UPT UIADD3 URZ, URZ, URZ, URZ ;  /* 0x0000003f3f3ff290 */ /* 0x000fee000fffe03f */
[----:B------:R-:W-:Y:S01]  /*3120*/  HMMA.16816.F32.BF16 R28, R232, R46, R28 ;  /* 0x0000002ee81c723c */ /* 0x000fe2000004181c */
[----:B-1----:R-:W-:-:S04]  /*3130*/  FMUL.FTZ R4, R14, c[0x0][0x320] ;  /* 0x0000c8000e047a20 */ /* 0x002fc80000410000 */
[----:B------:R1:W1:Y:S02]  /*3140*/  MUFU.TANH R61, R4 ;  /* 0x00000004003d7308 */ /* 0x0002640000002400 */
[----:B-1----:R-:W-:Y:S02]  /*3150*/  FMUL.FTZ R4, R15, c[0x0][0x320] ;  /* 0x0000c8000f047a20 */ /* 0x002fe40000410000 */
[----:B------:R-:W-:Y:S04]  /*3160*/  HMMA.16816.F32.BF16 R12, R232, R44, R8 ;  /* 0x0000002ce80c723c */ /* 0x000fe80000041808 */
[----:B------:R1:W-:Y:S04]  /*3170*/  MUFU.TANH R60, R4 ;  /* 0x00000004003c7308 */ /* 0x0003e80000002400 */
[----:B--2---:R-:W-:Y:S01]  /*3180*/  HMMA.16816.F32.BF16 R8, R228, R32, R52 ;  /* 0x00000020e408723c */ /* 0x004fe20000041834 */
[----:B-1----:R-:W-:-:S04]  /*3190*/  FMUL.FTZ R4, R20, c[0x0][0x320] ;  /* 0x0000c80014047a20 */ /* 0x002fc80000410000 */
[----:B------:R1:W2:Y:S02]  /*31a0*/  MUFU.TANH R58, R4 ;  /* 0x00000004003a7308 */ /* 0x0002a40000002400 */
[----:B-1----:R-:W-:-:S06]  /*31b0*/  FMUL.FTZ R4, R21, c[0x0][0x320] ;  /* 0x0000c80015047a20 */ /* 0x002fcc0000410000 */
[----:B------:R1:W1:Y:S02]  /*31c0*/  MUFU.TANH R59, R4 ;  /* 0x00000004003b7308 */ /* 0x0002640000002400 */
[----:B-1----:R-:W-:-:S06]  /*31d0*/  FMUL.FTZ R4, R22, c[0x0][0x320] ;  /* 0x0000c80016047a20 */ /* 0x002fcc0000410000 */
[----:B------:R1:W1:Y:S02]  /*31e0*/  MUFU.TANH R57, R4 ;  /* 0x0000000400397308 */ /* 0x0002640000002400 */
[----:B-1----:R-:W-:Y:S01]  /*31f0*/  HMMA.16816.F32.BF16 R4, R228, R26, R40 ;  /* 0x0000001ae404723c */ /* 0x002fe20000041828 */
[----:B------:R1:W2:Y:S01]  /*3200*/  LDSM.16.M88.4 R40, [R3+0x1a900] ;  /* 0x01a900000328783b */ /* 0x0002a20000000200 */
[----:B------:R-:W-:-:S06]  /*3210*/  DEPBAR.LE SB0, 0x2 ;  /* 0x000080800000791a */ /* 0x000fcc0000000000 */
[----:B------:R-:W-:Y:S01]  /*3220*/  HMMA.16816.F32.BF16 R24, R228, R34, R48 ;  /* 0x00000022e418723c */ /* 0x000fe20000041830 */
[----:B-1----:R-:W-:-:S07]  /*3230*/  FMUL.FTZ R3, R23, c[0x0][0x320] ;  /* 0x0000c80017037a20 */ /* 0x002fce0000410000 */
[C---:B------:R-:W-:Y:S01]  /*3240*/  HMMA.16816.F32.BF16 R20, R232.reuse, R36, R16 ;  /* 0x00000024e814723c */ /* 0x040fe20000041810 */
[----:B------:R1:W-:Y:S07]  /*3250*/  MUFU.TANH R56, R3 ;  /* 0x0000000300387308 */ /* 0x0003ee0000002400 */
[----:B------:R-:W-:Y:S07]  /*3260*/  HMMA.16816.F32.BF16 R16, R232, R38, R4 ;  /* 0x00000026e810723c */ /* 0x000fee0000041804 */
[----:B------:R-:W-:-:S02]  /*3270*/  FMUL.FTZ R4, R28, c[0x0][0x320] ;  /* 0x0000c8001c047a20 */ /* 0x000fc40000410000 */
[----:B-1----:R-:W-:Y:S01]  /*3280*/  FMUL.FTZ R3, R12, c[0x0][0x320] ;  /* 0x0000c8000c037a20 */ /* 0x002fe20000410000 */
[----:B------:R-:W-:Y:S01]  /*3290*/  LOP3.LUT R12, R112, 0xffffffe0, RZ, 0xc0, !PT ;  /* 0xffffffe0700c7812 */ /* 0x000fe200078ec0ff */
[----:B------:R-:W-:Y:S05]  /*32a0*/  MUFU.TANH R32, R4 ;  /* 0x0000000400207308 */ /* 0x000fea0000002400 */
[----:B------:R-:W-:Y:S02]  /*32b0*/  FMUL.FTZ R6, R22, c[0x0][0x320] ;  /* 0x0000c80016067a20 */ /* 0x000fe40000410000 */
[----:B------:R-:W-:Y:S01]  /*32c0*/  FMUL.FTZ R7, R21, c[0x0][0x320] ;  /* 0x0000c80015077a20 */ /* 0x000fe20000410000 */
[----:B------:R1:W1:Y:S08]  /*32d0*/  MUFU.TANH R45, R3 ;  /* 0x00000003002d7308 */ /* 0x0002700000002400 */
[----:B------:R-:W-:Y:S01]  /*32e0*/  MUFU.TANH R6, R6 ;  /* 0x0000000600067308 */ /* 0x000fe20000002400 */
[----:B-1----:R-:W-:-:S07]  /*32f0*/  FMUL.FTZ R3, R13, c[0x0][0x320] ;  /* 0x0000c8000d037a20 */ /* 0x002fce0000410000 */
[----:B------:R1:W1:Y:S02]  /*3300*/  MUFU.TANH R44, R3 ;  /* 0x00000003002c7308 */ /* 0x0002640000002400 */
[----:B-1----:R-:W-:-:S06]  /*3310*/  FMUL.FTZ R3, R14, c[0x0][0x320] ;  /* 0x0000c8000e037a20 */ /* 0x002fcc0000410000 */
[----:B------:R1:W1:Y:S02]  /*3320*/  MUFU.TANH R34, R3 ;  /* 0x0000000300227308 */ /* 0x0002640000002400 */
[----:B-1----:R-:W-:-:S06]  /*3330*/  FMUL.FTZ R3, R15, c[0x0][0x320] ;  /* 0x0000c8000f037a20 */ /* 0x002fcc0000410000 */
[----:B------:R1:W1:Y:S02]  /*3340*/  MUFU.TANH R33, R3 ;  /* 0x0000000300217308 */ /* 0x0002640000002400 */
[----:B-1----:R-:W-:Y:S02]  /*3350*/  IMAD.IADD R3, R160, 0x1, -R12 ;  /* 0x00000001a0037824 */ /* 0x002fe400078e0a0c */
[----:B--2---:R-:W-:Y:S03]  /*3360*/  HMMA.16816.F32.BF16 R12, R232, R40, R8 ;  /* 0x00000028e80c723c */ /* 0x004fe60000041808 */
[----:B------:R-:W-:-:S04]  /*3370*/  SHF.R.S32.HI R5, RZ, 0x1f, R3 ;  /* 0x0000001fff057819 */ /* 0x000fc80000011403 */
[----:B------:R-:W-:Y:S01]  /*3380*/  LEA.HI R4, R5, R3, RZ, 0x2 ;  /* 0x0000000305047211 */ /* 0x000fe200078f10ff */
[----:B------:R-:W-:Y:S01]  /*3390*/  FMUL.FTZ R5, R29, c[0x0][0x320] ;  /* 0x0000c8001d057a20 */ /* 0x000fe20000410000 */
[----:B------:R-:W-:Y:S01]  /*33a0*/  HMMA.16816.F32.BF16 R40, R232, R42, R24 ;  /* 0x0000002ae828723c */ /* 0x000fe20000041818 */
[----:B------:R-:W-:Y:S01]  /*33b0*/  FMUL.FTZ R9, R20, c[0x0][0x320] ;  /* 0x0000c80014097a20 */ /* 0x000fe20000410000 */
[----:B------:R-:W-:Y:S01]  /*33c0*/  LOP3.LUT R4, R4, 0x7ffffffc, RZ, 0xc0, !PT ;  /* 0x7ffffffc04047812 */ /* 0x000fe200078ec0ff */
[----:B------:R1:W2:Y:S01]  /*33d0*/  MUFU.TANH R29, R5 ;  /* 0x00000005001d7308 */ /* 0x0002a20000002400 */
[----:B------:R-:W-:Y:S02]  /*33e0*/  FMUL.FTZ R10, R18, c[0x0][0x320] ;  /* 0x0000c800120a7a20 */ /* 0x000fe40000410000 */
[----:B------:R-:W-:Y:S02]  /*33f0*/  FMUL.FTZ R11, R19, c[0x0][0x320] ;  /* 0x0000c800130b7a20 */ /* 0x000fe40000410000 */
[----:B------:R-:W-:-:S02]  /*3400*/  IMAD.IADD R3, R3, 0x1, -R4 ;  /* 0x0000000103037824 */ /* 0x000fc400078e0a04 */
[----:B------:R-:W-:Y:S02]  /*3410*/  FMUL.FTZ R4, R30, c[0x0][0x320] ;  /* 0x0000c8001e047a20 */ /* 0x000fe40000410000 */
[----:B------:R-:W-:Y:S01]  /*3420*/  FMUL.FTZ R8, R17, c[0x0][0x320] ;  /* 0x0000c80011087a20 */ /* 0x000fe20000410000 */
[----:B------:R-:W-:Y:S02]  /*3430*/  MUFU.TANH R11, R11 ;  /* 0x0000000b000b7308 */ /* 0x000fe40000002400 */
[----:B------:R-:W-:Y:S02]  /*3440*/  FMUL.FTZ R27, R15, c[0x0][0x320] ;  /* 0x0000c8000f1b7a20 */ /* 0x000fe40000410000 */
[----:B------:R-:W-:Y:S01]  /*3450*/  FMUL.FTZ R22, R14, c[0x0][0x320] ;  /* 0x0000c8000e167a20 */ /* 0x000fe20000410000 */
[----:B-1----:R-:W-:Y:S01]  /*3460*/  MOV R5, UR4 ;  /* 0x0000000400057c02 */ /* 0x002fe20008000f00 */
[----:B------:R-:W-:Y:S02]  /*3470*/  FMUL.FTZ R12, R12, c[0x0][0x320] ;  /* 0x0000c8000c0c7a20 */ /* 0x000fe40000410000 */
[----:B------:R1:W1:Y:S01]  /*3480*/  MUFU.TANH R28, R4 ;  /* 0x00000004001c7308 */ /* 0x0002620000002400 */
[----:B------:R-:W-:Y:S01]  /*3490*/  UIADD3 UR4, UR14, -0x3, URZ ;  /* 0xfffffffd0e047890 */ /* 0x000fe2000fffe03f */
[----:B------:R-:W-:-:S02]  /*34a0*/  IMAD R3, R3, -0x2, R5 ;  /* 0xfffffffe03037824 */ /* 0x000fc400078e0205 */
[----:B------:R-:W-:Y:S01]  /*34b0*/  FMUL.FTZ R5, R23, c[0x0][0x320] ;  /* 0x0000c80017057a20 */ /* 0x000fe20000410000 */
[----:B------:R-:W-:Y:S01]  /*34c0*/  UISETP.GE.AND UP0, UPT, UR4, UR10, UPT ;  /* 0x0000000a0400728c */ /* 0x000fe2000bf06270 */
[----:B------:R-:W-:Y:S01]  /*34d0*/  BAR.SYNC.DEFER_BLOCKING 0x0 ;  /* 0x0000000000007b1d */ /* 0x000fe20000010000 */
[C---:B------:R-:W-:Y:S02]  /*34e0*/  ISETP.GT.AND P6, PT, R3.reuse, RZ, PT ;  /* 0x000000ff0300720c */ /* 0x040fe40003fc4270 */
[C---:B------:R-:W-:Y:S02]  /*34f0*/  ISETP.GT.AND P5, PT, R3.reuse, 0x1, PT ;  /* 0x000000010300780c */ /* 0x040fe40003fa4270 */
[----:B------:R-:W-:Y:S01]  /*3500*/  ISETP.GT.AND P1, PT, R3, 0x8, PT ;  /* 0x000000080300780c */ /* 0x000fe20003f24270 */
[----:B------:R-:W-:Y:S01]  /*3510*/  MUFU.TANH R17, R9 ;  /* 0x0000000900117308 */ /* 0x000fe20000002400 */
[----:B-----5:R-:W-:Y:S01]  /*3520*/  FSEL R15, R104, -INF , P6 ;  /* 0xff800000680f7808 */ /* 0x020fe20003000000 */
[----:B-1----:R-:W-:Y:S01]  /*3530*/  FMUL.FTZ R4, R31, c[0x0][0x320] ;  /* 0x0000c8001f047a20 */ /* 0x002fe20000410000 */
[----:B----4-:R-:W-:-:S02]  /*3540*/  FSEL R18, R96, -INF , P5 ;  /* 0xff80000060127808 */ /* 0x010fc40002800000 */
[----:B------:R-:W-:-:S03]  /*3550*/  FSEL R23, R91, -INF , P6 ;  /* 0xff8000005b177808 */ /* 0x000fc60003000000 */
[----:B------:R1:W4:Y:S01]  /*3560*/  MUFU.TANH R20, R4 ;  /* 0x0000000400147308 */ /* 0x0003220000002400 */
[----:B------:R-:W-:Y:S02]  /*3570*/  ISETP.GT.AND P6, PT, R3, 0x9, PT ;  /* 0x000000090300780c */ /* 0x000fe40003fc4270 */
[----:B------:R-:W-:Y:S02]  /*3580*/  FSEL R19, R89, -INF , P1 ;  /* 0xff80000059137808 */ /* 0x000fe40000800000 */
[----:B------:R-:W-:Y:S02]  /*3590*/  FSEL R24, R90, -INF , P5 ;  /* 0xff8000005a187808 */ /* 0x000fe40002800000 */
[----:B------:R-:W-:Y:S01]  /*35a0*/  ISETP.GT.AND P5, PT, R3, 0x10, PT ;  /* 0x000000100300780c */ /* 0x000fe20003fa4270 */
[----:B------:R-:W-:Y:S01]  /*35b0*/  MUFU.TANH R9, R5 ;  /* 0x0000000500097308 */ /* 0x000fe20000002400 */
[----:B------:R-:W-:Y:S02]  /*35c0*/  FSEL R21, R88, -INF , P6 ;  /* 0xff80000058157808 */ /* 0x000fe40003000000 */
[----:B------:R-:W-:-:S02]  /*35d0*/  FSEL R26, R79, -INF , P1 ;  /* 0xff8000004f1a7808 */ /* 0x000fc40000800000 */
[----:B------:R-:W-:Y:S02]  /*35e0*/  ISETP.GT.AND P1, PT, R3, 0x11, PT ;  /* 0x000000110300780c */ /* 0x000fe40003f24270 */
[----:B---3--:R-:W-:Y:S01]  /*35f0*/  FSEL R64, R77, -INF , P5 ;  /* 0xff8000004d407808 */ /* 0x008fe20002800000 */
[----:B-1----:R-:W-:Y:S01]  /*3600*/  FMUL.FTZ R4, R16, c[0x0][0x320] ;  /* 0x0000c80010047a20 */ /* 0x002fe20000410000 */
[----:B------:R-:W-:Y:S01]  /*3610*/  FSEL R36, R78, -INF , P6 ;  /* 0xff8000004e247808 */ /* 0x000fe20003000000 */
[----:B------:R-:W-:Y:S01]  /*3620*/  FMUL.FTZ R16, R13, c[0x0][0x320] ;  /* 0x0000c8000d107a20 */ /* 0x000fe20000410000 */
[----:B------:R-:W-:Y:S01]  /*3630*/  ISETP.GT.AND P6, PT, R3, 0x18, PT ;  /* 0x000000180300780c */ /* 0x000fe20003fc4270 */
[----:B------:R1:W-:Y:S01]  /*3640*/  MUFU.TANH R14, R4 ;  /* 0x00000004000e7308 */ /* 0x0003e20000002400 */
[----:B------:R-:W-:Y:S02]  /*3650*/  FSEL R65, R76, -INF , P1 ;  /* 0xff8000004c417808 */ /* 0x000fe40000800000 */
[----:B------:R-:W-:-:S02]  /*3660*/  FSEL R84, R84, -INF , P5 ;  /* 0xff80000054547808 */ /* 0x000fc40002800000 */
[C---:B------:R-:W-:Y:S02]  /*3670*/  ISETP.GT.AND P5, PT, R3.reuse, 0x19, PT ;  /* 0x000000190300780c */ /* 0x040fe40003fa4270 */
[----:B------:R-:W-:Y:S01]  /*3680*/  FSEL R66, R66, -INF , P6 ;  /* 0xff80000042427808 */ /* 0x000fe20003000000 */
[----:B------:R-:W3:Y:S01]  /*3690*/  MUFU.TANH R13, R7 ;  /* 0x00000007000d7308 */ /* 0x000ee20000002400 */
[----:B------:R-:W-:Y:S02]  /*36a0*/  FSEL R86, R86, -INF , P1 ;  /* 0xff80000056567808 */ /* 0x000fe40000800000 */
[----:B------:R-:W-:Y:S02]  /*36b0*/  ISETP.GT.AND P1, PT, R3, 0x20, PT ;  /* 0x000000200300780c */ /* 0x000fe40003f24270 */
[----:B------:R-:W-:Y:S02]  /*36c0*/  FSEL R67, R67, -INF , P5 ;  /* 0xff80000043437808 */ /* 0x000fe40002800000 */
[----:B------:R-:W-:Y:S01]  /*36d0*/  FSEL R85, R85, -INF , P6 ;  /* 0xff80000055557808 */ /* 0x000fe20003000000 */
[----:B------:R-:W5:Y:S01]  /*36e0*/  MUFU.TANH R7, R10 ;  /* 0x0000000a00077308 */ /* 0x000f620000002400 */
[----:B-1----:R-:W-:-:S02]  /*36f0*/  FMNMX.FTZ R4, R15, R18, !PT ;  /* 0x000000120f047209 */ /* 0x002fc40007810000 */
[----:B------:R-:W-:Y:S02]  /*3700*/  ISETP.GT.AND P6, PT, R3, 0x21, PT ;  /* 0x000000210300780c */ /* 0x000fe40003fc4270 */
[----:B------:R-:W-:Y:S02]  /*3710*/  FMNMX.FTZ R4, R19, R4, !PT ;  /* 0x0000000413047209 */ /* 0x000fe40007810000 */
[----:B------:R-:W-:Y:S01]  /*3720*/  FSEL R101, R69, -INF , P1 ;  /* 0xff80000045657808 */ /* 0x000fe20000800000 */
[----:B------:R-:W1:Y:S01]  /*3730*/  MUFU.TANH R25, R8 ;  /* 0x0000000800197308 */ /* 0x000e620000002400 */
[----:B------:R-:W-:Y:S02]  /*3740*/  FMNMX.FTZ R4, R21, R4, !PT ;  /* 0x0000000415047209 */ /* 0x000fe40007810000 */
[----:B------:R-:W-:Y:S02]  /*3750*/  FMNMX.FTZ R5, R23, R24, !PT ;  /* 0x0000001817057209 */ /* 0x000fe40007810000 */
[----:B------:R-:W-:-:S02]  /*3760*/  FMNMX.FTZ R4, R64, R4, !PT ;  /* 0x0000000440047209 */ /* 0x000fc40007810000 */
[----:B------:R-:W-:Y:S01]  /*3770*/  FSEL R87, R87, -INF , P5 ;  /* 0xff80000057577808 */ /* 0x000fe20002800000 */
[----:B------:R-:W-:Y:S01]  /*3780*/  MUFU.TANH R12, R12 ;  /* 0x0000000c000c7308 */ /* 0x000fe20000002400 */
[----:B------:R-:W-:Y:S02]  /*3790*/  FMNMX.FTZ R4, R65, R4, !PT ;  /* 0x0000000441047209 */ /* 0x000fe40007810000 */
[----:B------:R-:W-:Y:S02]  /*37a0*/  ISETP.GT.AND P5, PT, R3, 0x28, PT ;  /* 0x000000280300780c */ /* 0x000fe40003fa4270 */
[----:B------:R-:W-:Y:S02]  /*37b0*/  FMNMX.FTZ R4, R66, R4, !PT ;  /* 0x0000000442047209 */ /* 0x000fe40007810000 */
[----:B------:R-:W-:Y:S01]  /*37c0*/  FSEL R102, R68, -INF , P6 ;  /* 0xff80000044667808 */ /* 0x000fe20003000000 */
[----:B------:R-:W1:Y:S01]  /*37d0*/  MUFU.TANH R8, R22 ;  /* 0x0000001600087308 */ /* 0x000e620000002400 */
[----:B------:R-:W-:-:S02]  /*37e0*/  FMNMX.FTZ R4, R67, R4, !PT ;  /* 0x0000000443047209 */ /* 0x000fc40007810000 */
[----:B------:R-:W-:Y:S02]  /*37f0*/  FMNMX.FTZ R5, R26, R5, !PT ;  /* 0x000000051a057209 */ /* 0x000fe40007810000 */
[----:B------:R-:W-:Y:S02]  /*3800*/  FMNMX.FTZ R4, R101, R4, !PT ;  /* 0x0000000465047209 */ /* 0x000fe40007810000 */
[----:B------:R-:W-:Y:S01]  /*3810*/  FSEL R126, R61, -INF , P1 ;  /* 0xff8000003d7e7808 */ /* 0x000fe20000800000 */
[----:B------:R-:W1:Y:S01]  /*3820*/  MUFU.TANH R10, R16 ;  /* 0x00000010000a7308 */ /* 0x000e620000002400 */
        /* <DEDUP_REMOVED lines=25> */
[----:B------:R-:W-:Y:S01]  /*39c0*/  ISETP.GT.AND P5, PT, R3, 0x40, PT ;  /* 0x000000400300780c */ /* 0x000fe20003fa4270 */
[----:B------:R-:W-:Y:S01]  /*39d0*/  LDSM.16.MT88.4 R32, [R2+0x100] ;  /* 0x000100000220783b */ /* 0x000fe20000004200 */
[----:B--2---:R-:W-:-:S02]  /*39e0*/  FSEL R193, R29, -INF , P6 ;  /* 0xff8000001dc17808 */ /* 0x004fc40003000000 */
[----:B------:R-:W-:Y:S02]  /*39f0*/  FMNMX.FTZ R4, R192, R4, !PT ;  /* 0x00000004c0047209 */ /* 0x000fe40007810000 */
[----:B------:R-:W-:Y:S02]  /*3a00*/  FMNMX.FTZ R5, R126, R5, !PT ;  /* 0x000000057e057209 */ /* 0x000fe40007810000 */
[----:B------:R-:W-:Y:S02]  /*3a10*/  FSEL R195, R28, -INF , P1 ;  /* 0xff8000001cc37808 */ /* 0x000fe40000800000 */
[----:B------:R-:W-:Y:S01]  /*3a20*/  ISETP.GT.AND P1, PT, R3, 0x41, PT ;  /* 0x000000410300780c */ /* 0x000fe20003f24270 */
[----:B------:R-:W-:Y:S01]  /*3a30*/  LDSM.16.MT88.4 R28, [R2+0x3100] ;  /* 0x00310000021c783b */ /* 0x000fe20000004200 */
[----:B----4-:R-:W-:Y:S02]  /*3a40*/  FSEL R205, R20, -INF , P6 ;  /* 0xff80000014cd7808 */ /* 0x010fe40003000000 */
[----:B------:R-:W-:-:S02]  /*3a50*/  FSEL R236, R17, -INF , P5 ;  /* 0xff80000011ec7808 */ /* 0x000fc40002800000 */
[----:B------:R-:W-:Y:S02]  /*3a60*/  FMNMX.FTZ R100, R193, R4, !PT ;  /* 0x00000004c1647209 */ /* 0x000fe40007810000 */
[----:B------:R-:W-:Y:S02]  /*3a70*/  ISETP.GT.AND P6, PT, R3, 0x48, PT ;  /* 0x000000480300780c */ /* 0x000fe40003fc4270 */
[----:B------:R-:W-:Y:S01]  /*3a80*/  FSEL R239, R6, -INF , P5 ;  /* 0xff80000006ef7808 */ /* 0x000fe20002800000 */
[----:B------:R-:W-:Y:S01]  /*3a90*/  FMUL.FTZ R6, R40, c[0x0][0x320] ;  /* 0x0000c80028067a20 */ /* 0x000fe20000410000 */
[----:B------:R-:W-:Y:S02]  /*3aa0*/  FMNMX.FTZ R5, R164, R5, !PT ;  /* 0x00000005a4057209 */ /* 0x000fe40007810000 */
[----:B---3--:R-:W-:Y:S02]  /*3ab0*/  FSEL R207, R13, -INF , P1 ;  /* 0xff8000000dcf7808 */ /* 0x008fe40000800000 */
[----:B------:R-:W-:Y:S01]  /*3ac0*/  FMNMX.FTZ R100, R236, R100, !PT ;  /* 0x00000064ec647209 */ /* 0x000fe20007810000 */
[----:B------:R-:W2:Y:S01]  /*3ad0*/  MUFU.TANH R6, R6 ;  /* 0x0000000600067308 */ /* 0x000ea20000002400 */
[----:B-----5:R-:W-:Y:S01]  /*3ae0*/  FSEL R238, R7, -INF , P6 ;  /* 0xff80000007ee7808 */ /* 0x020fe20003000000 */
[----:B------:R-:W-:Y:S01]  /*3af0*/  FMUL.FTZ R7, R41, c[0x0][0x320] ;  /* 0x0000c80029077a20 */ /* 0x000fe20000410000 */
[----:B------:R-:W-:-:S02]  /*3b00*/  FMNMX.FTZ R4, R127, R5, !PT ;  /* 0x000000057f047209 */ /* 0x000fc40007810000 */
[----:B------:R-:W-:Y:S02]  /*3b10*/  ISETP.GT.AND P5, PT, R3, 0x49, PT ;  /* 0x000000490300780c */ /* 0x000fe40003fa4270 */
[----:B------:R-:W-:Y:S01]  /*3b20*/  FSEL R206, R14, -INF , P6 ;  /* 0xff8000000ece7808 */ /* 0x000fe20003000000 */
[----:B------:R-:W3:Y:S01]  /*3b30*/  MUFU.TANH R7, R7 ;  /* 0x0000000700077308 */ /* 0x000ee20000002400 */
[----:B------:R-:W-:Y:S02]  /*3b40*/  FMNMX.FTZ R100, R207, R100, !PT ;  /* 0x00000064cf647209 */ /* 0x000fe40007810000 */
[----:B------:R-:W-:Y:S02]  /*3b50*/  FMNMX.FTZ R4, R165, R4, !PT ;  /* 0x00000004a5047209 */ /* 0x000fe40007810000 */
[----:B------:R-:W-:Y:S02]  /*3b60*/  FSEL R244, R9, -INF , P1 ;  /* 0xff80000009f47808 */ /* 0x000fe40000800000 */
[----:B------:R-:W-:-:S02]  /*3b70*/  ISETP.GT.AND P1, PT, R3, 0x50, PT ;  /* 0x000000500300780c */ /* 0x000fc40003f24270 */
[----:B------:R-:W-:Y:S02]  /*3b80*/  FSEL R237, R11, -INF , P5 ;  /* 0xff8000000bed7808 */ /* 0x000fe40002800000 */
[----:B-1----:R-:W-:Y:S02]  /*3b90*/  FSEL R11, R25, -INF , P5 ;  /* 0xff800000190b7808 */ /* 0x002fe40002800000 */
[----:B------:R-:W-:Y:S02]  /*3ba0*/  FMNMX.FTZ R100, R206, R100, !PT ;  /* 0x00000064ce647209 */ /* 0x000fe40007810000 */
[----:B------:R-:W-:Y:S02]  /*3bb0*/  FMNMX.FTZ R4, R194, R4, !PT ;  /* 0x00000004c2047209 */ /* 0x000fe40007810000 */
[----:B------:R-:W-:Y:S02]  /*3bc0*/  FSEL R136, R8, -INF , P1 ;  /* 0xff80000008887808 */ /* 0x000fe40000800000 */
[----:B------:R-:W-:Y:S01]  /*3bd0*/  FSEL R251, R12, -INF , P1 ;  /* 0xff8000000cfb7808 */ /* 0x000fe20000800000 */
[----:B------:R-:W1:Y:S01]  /*3be0*/  MUFU.TANH R8, R27 ;  /* 0x0000001b00087308 */ /* 0x000e620000002400 */
[----:B------:R-:W-:-:S02]  /*3bf0*/  ISETP.GT.AND P6, PT, R3, 0x51, PT ;  /* 0x000000510300780c */ /* 0x000fc40003fc4270 */
[C---:B------:R-:W-:Y:S02]  /*3c00*/  ISETP.GT.AND P5, PT, R3.reuse, 0x58, PT ;  /* 0x000000580300780c */ /* 0x040fe40003fa4270 */
[----:B------:R-:W-:Y:S02]  /*3c10*/  ISETP.GT.AND P1, PT, R3, 0x59, PT ;  /* 0x000000590300780c */ /* 0x000fe40003f24270 */
[----:B------:R-:W-:Y:S02]  /*3c20*/  FMNMX.FTZ R100, R11, R100, !PT ;  /* 0x000000640b647209 */ /* 0x000fe40007810000 */
[----:B------:R-:W-:Y:S01]  /*3c30*/  FMNMX.FTZ R3, R204, R4, !PT ;  /* 0x00000004cc037209 */ /* 0x000fe20007810000 */
[----:B------:R-:W-:Y:S01]  /*3c40*/  FMUL.FTZ R4, R42, c[0x0][0x320] ;  /* 0x0000c8002a047a20 */ /* 0x000fe20000410000 */
[----:B------:R-:W-:Y:S02]  /*3c50*/  FSEL R246, R10, -INF , P6 ;  /* 0xff8000000af67808 */ /* 0x000fe40003000000 */
[----:B------:R-:W-:-:S02]  /*3c60*/  FMNMX.FTZ R100, R251, R100, !PT ;  /* 0x00000064fb647209 */ /* 0x000fc40007810000 */
[----:B------:R-:W-:Y:S02]  /*3c70*/  FMNMX.FTZ R3, R195, R3, !PT ;  /* 0x00000003c3037209 */ /* 0x000fe40007810000 */
[----:B--2---:R-:W-:Y:S02]  /*3c80*/  FSEL R146, R6, -INF , P5 ;  /* 0xff80000006927808 */ /* 0x004fe40002800000 */
[----:B------:R-:W-:Y:S01]  /*3c90*/  FMNMX.FTZ R100, R246, R100, !PT ;  /* 0x00000064f6647209 */ /* 0x000fe20007810000 */
[----:B------:R2:W4:Y:S01]  /*3ca0*/  MUFU.TANH R6, R4 ;  /* 0x0000000400067308 */ /* 0x0005220000002400 */
[----:B------:R-:W-:Y:S02]  /*3cb0*/  FMNMX.FTZ R3, R205, R3, !PT ;  /* 0x00000003cd037209 */ /* 0x000fe40007810000 */
[----:B---3--:R-:W-:Y:S02]  /*3cc0*/  FSEL R245, R7, -INF , P1 ;  /* 0xff80000007f57808 */ /* 0x008fe40000800000 */
[----:B------:R-:W-:-:S02]  /*3cd0*/  FMNMX.FTZ R100, R146, R100, !PT ;  /* 0x0000006492647209 */ /* 0x000fc40007810000 */
[----:B------:R-:W-:Y:S02]  /*3ce0*/  FMNMX.FTZ R3, R239, R3, !PT ;  /* 0x00000003ef037209 */ /* 0x000fe40007810000 */
[----:B------:R-:W-:Y:S02]  /*3cf0*/  FMNMX.FTZ R100, R245, R100, !PT ;  /* 0x00000064f5647209 */ /* 0x000fe40007810000 */
[----:B------:R-:W-:Y:S02]  /*3d00*/  FMNMX.FTZ R3, R244, R3, !PT ;  /* 0x00000003f4037209 */ /* 0x000fe40007810000 */
[----:B-1----:R-:W-:Y:S01]  /*3d10*/  FSEL R248, R8, -INF , P6 ;  /* 0xff80000008f87808 */ /* 0x002fe20003000000 */
[----:B------:R-:W1:Y:S01]  /*3d20*/  SHFL.BFLY PT, R5, R100, 0x2, 0x1f ;  /* 0x0c401f0064057f89 */ /* 0x000e6200000e0000 */
[----:B------:R-:W-:Y:S01]  /*3d30*/  FMNMX.FTZ R3, R238, R3, !PT ;  /* 0x00000003ee037209 */ /* 0x000fe20007810000 */
[----:B--2---:R-:W-:Y:S01]  /*3d40*/  FMUL.FTZ R4, R43, c[0x0][0x320] ;  /* 0x0000c8002b047a20 */ /* 0x004fe20000410000 */
[----:B----4-:R-:W-:-:S02]  /*3d50*/  FSEL R139, R6, -INF , P5 ;  /* 0xff800000068b7808 */ /* 0x010fc40002800000 */
[----:B------:R-:W-:-:S03]  /*3d60*/  FMNMX.FTZ R3, R237, R3, !PT ;  /* 0x00000003ed037209 */ /* 0x000fc60007810000 */
[----:B------:R-:W2:Y:S01]  /*3d70*/  MUFU.TANH R4, R4 ;  /* 0x0000000400047308 */ /* 0x000ea20000002400 */
[----:B------:R-:W-:-:S04]  /*3d80*/  FMNMX.FTZ R3, R136, R3, !PT ;  /* 0x0000000388037209 */ /* 0x000fc80007810000 */
[----:B------:R-:W-:-:S04]  /*3d90*/  FMNMX.FTZ R3, R248, R3, !PT ;  /* 0x00000003f8037209 */ /* 0x000fc80007810000 */
[----:B------:R-:W-:Y:S02]  /*3da0*/  FMNMX.FTZ R3, R139, R3, !PT ;  /* 0x000000038b037209 */ /* 0x000fe40007810000 */
[----:B--2---:R-:W-:Y:S02]  /*3db0*/  FSEL R177, R4, -INF , P1 ;  /* 0xff80000004b17808 */ /* 0x004fe40000800000 */
        /* <DEDUP_REMOVED lines=11> */
[----:B------:R-:W2:Y:S01]  /*3e70*/  LDSM.16.MT88.4 R12, [R0+0x100] ;  /* 0x00010000000c783b */ /* 0x000ea20000004200 */
[--C-:B------:R-:W-:Y:S01]  /*3e80*/  FFMA.FTZ R10, R64, c[0x0][0x2d0], -R9.reuse ;  /* 0x0000b400400a7a23 */ /* 0x100fe20000010809 */
[----:B------:R3:W-:Y:S08]  /*3e90*/  MUFU.EX2 R138, R4 ;  /* 0x00000004008a7308 */ /* 0x0007f00000000800 */
[----:B------:R4:W-:Y:S01]  /*3ea0*/  MUFU.EX2 R137, R10 ;  /* 0x0000000a00897308 */ /* 0x0009e20000000800 */
[----:B-1----:R-:W-:Y:S01]  /*3eb0*/  FMNMX.FTZ R3, R3, R5, !PT ;  /* 0x0000000503037209 */ /* 0x002fe20007810000 */
[----:B---3--:R-:W-:-:S03]  /*3ec0*/  FFMA.FTZ R4, R18, c[0x0][0x2d0], -R9 ;  /* 0x0000b40012047a23 */ /* 0x008fc60000010809 */
[C---:B------:R-:W-:Y:S01]  /*3ed0*/  FSETP.NEU.FTZ.AND P1, PT, R3.reuse, -INF , PT ;  /* 0xff8000000300780b */ /* 0x040fe20003f3d000 */
[----:B------:R-:W-:Y:S02]  /*3ee0*/  FMUL.FTZ R8, R3, c[0x0][0x2d0] ;  /* 0x0000b40003087a20 */ /* 0x000fe40000410000 */
[----:B------:R1:W-:Y:S03]  /*3ef0*/  MUFU.EX2 R140, R4 ;  /* 0x00000004008c7308 */ /* 0x0003e60000000800 */
[----:B------:R-:W-:Y:S01]  /*3f00*/  FSEL R8, R8, RZ, P1 ;  /* 0x000000ff08087208 */ /* 0x000fe20000800000 */
[----:B----4-:R-:W-:Y:S01]  /*3f10*/  FFMA.FTZ R10, R65, c[0x0][0x2d0], -R9 ;  /* 0x0000b400410a7a23 */ /* 0x010fe20000010809 */
[----:B------:R-:W-:-:S03]  /*3f20*/  PLOP3.LUT P1, PT, PT, PT, UP0, 0x80, 0x0 ;  /* 0x000000000000781c */ /* 0x000fc60003f2f008 */
[----:B------:R3:W-:Y:S01]  /*3f30*/  MUFU.EX2 R143, R10 ;  /* 0x0000000a008f7308 */ /* 0x0007e20000000800 */
[--C-:B-1----:R-:W-:Y:S02]  /*3f40*/  FFMA.FTZ R4, R19, c[0x0][0x2d0], -R9.reuse ;  /* 0x0000b40013047a23 */ /* 0x102fe40000010809 */
[----:B------:R-:W1:Y:S05]  /*3f50*/  LDSM.16.MT88.4 R16, [R241+0x100] ;  /* 0x00010000f110783b */ /* 0x000e6a0000004200 */
[----:B------:R4:W-:Y:S01]  /*3f60*/  MUFU.EX2 R247, R4 ;  /* 0x0000000400f77308 */ /* 0x0009e20000000800 */
[----:B---3--:R-:W-:-:S07]  /*3f70*/  FFMA.FTZ R10, R66, c[0x0][0x2d0], -R9 ;  /* 0x0000b400420a7a23 */ /* 0x008fce0000010809 */
[----:B------:R3:W-:Y:S01]  /*3f80*/  MUFU.EX2 R145, R10 ;  /* 0x0000000a00917308 */ /* 0x0007e20000000800 */
[----:B----4-:R-:W-:-:S07]  /*3f90*/  FFMA.FTZ R4, R21, c[0x0][0x2d0], -R9 ;  /* 0x0000b40015047a23 */ /* 0x010fce0000010809 */
[----:B------:R4:W5:Y:S01]  /*3fa0*/  MUFU.EX2 R252, R4 ;  /* 0x0000000400fc7308 */ /* 0x0009620000000800 */
[----:B---3--:R-:W-:-:S07]  /*3fb0*/  FFMA.FTZ R10, R67, c[0x0][0x2d0], -R9 ;  /* 0x0000b400430a7a23 */ /* 0x008fce0000010809 */
[----:B------:R3:W-:Y:S01]  /*3fc0*/  MUFU.EX2 R179, R10 ;  /* 0x0000000a00b37308 */ /* 0x0007e20000000800 */
[--C-:B----4-:R-:W-:Y:S01]  /*3fd0*/  FFMA.FTZ R4, R23, c[0x0][0x2d0], -R8.reuse ;  /* 0x0000b40017047a23 */ /* 0x110fe20000010808 */
[----:B-----5:R-:W-:Y:S01]  /*3fe0*/  F2FP.BF16.PACK_AB R6, R252, R247 ;  /* 0x000000f7fc06723e */ /* 0x020fe200000010ff */
[----:B------:R-:W4:Y:S05]  /*3ff0*/  LDSM.16.MT88.4 R20, [R2+0x6100] ;  /* 0x006100000214783b */ /* 0x000f2a0000004200 */
[----:B------:R5:W-:Y:S01]  /*4000*/  MUFU.EX2 R142, R4 ;  /* 0x00000004008e7308 */ /* 0x000be20000000800 */
[----:B---3--:R-:W-:-:S07]  /*4010*/  FFMA.FTZ R10, R84, c[0x0][0x2d0], -R8 ;  /* 0x0000b400540a7a23 */ /* 0x008fce0000010808 */
[----:B------:R3:W-:Y:S01]  /*4020*/  MUFU.EX2 R141, R10 ;  /* 0x0000000a008d7308 */ /* 0x0007e20000000800 */
[----:B-----5:R-:W-:-:S07]  /*4030*/  FFMA.FTZ R4, R24, c[0x0][0x2d0], -R8 ;  /* 0x0000b40018047a23 */ /* 0x020fce0000010808 */
[----:B------:R5:W1:Y:S01]  /*4040*/  MUFU.EX2 R176, R4 ;  /* 0x0000000400b07308 */ /* 0x000a620000000800 */
[----:B---3--:R-:W-:-:S07]  /*4050*/  FFMA.FTZ R10, R86, c[0x0][0x2d0], -R8 ;  /* 0x0000b400560a7a23 */ /* 0x008fce0000010808 */
[----:B------:R3:W-:Y:S01]  /*4060*/  MUFU.EX2 R144, R10 ;  /* 0x0000000a00907308 */ /* 0x0007e20000000800 */
[--C-:B-----5:R-:W-:Y:S01]  /*4070*/  FFMA.FTZ R4, R26, c[0x0][0x2d0], -R8.reuse ;  /* 0x0000b4001a047a23 */ /* 0x120fe20000010808 */
[----:B-1----:R-:W-:Y:S01]  /*4080*/  F2FP.BF16.PACK_AB R5, R176, R142 ;  /* 0x0000008eb005723e */ /* 0x002fe200000010ff */
[----:B------:R-:W1:Y:S05]  /*4090*/  LDSM.16.MT88.4 R24, [R103+0x100] ;  /* 0x000100006718783b */ /* 0x000e6a0000004200 */
[----:B------:R5:W-:Y:S01]  /*40a0*/  MUFU.EX2 R249, R4 ;  /* 0x0000000400f97308 */ /* 0x000be20000000800 */
[----:B---3--:R-:W-:-:S07]  /*40b0*/  FFMA.FTZ R10, R85, c[0x0][0x2d0], -R8 ;  /* 0x0000b400550a7a23 */ /* 0x008fce0000010808 */
[----:B------:R3:W-:Y:S01]  /*40c0*/  MUFU.EX2 R147, R10 ;  /* 0x0000000a00937308 */ /* 0x0007e20000000800 */
[--C-:B-----5:R-:W-:Y:S02]  /*40d0*/  FFMA.FTZ R4, R36, c[0x0][0x2d0], -R8.reuse ;  /* 0x0000b40024047a23 */ /* 0x120fe40000010808 */
[----:B------:R-:W-:Y:S05]  /*40e0*/  LDSM.16.MT88.4 R36, [R103+0x3100] ;  /* 0x003100006724783b */ /* 0x000fea0000004200 */
[----:B------:R5:W1:Y:S01]  /*40f0*/  MUFU.EX2 R250, R4 ;  /* 0x0000000400fa7308 */ /* 0x000a620000000800 */
[----:B---3--:R-:W-:-:S07]  /*4100*/  FFMA.FTZ R10, R87, c[0x0][0x2d0], -R8 ;  /* 0x0000b400570a7a23 */ /* 0x008fce0000010808 */
[----:B------:R3:W2:Y:S01]  /*4110*/  MUFU.EX2 R178, R10 ;  /* 0x0000000a00b27308 */ /* 0x0006a20000000800 */
[----:B-----5:R-:W-:Y:S02]  /*4120*/  F2FP.BF16.PACK_AB R4, R140, R138 ;  /* 0x0000008a8c04723e */ /* 0x020fe400000010ff */
[----:B-1----:R-:W-:-:S07]  /*4130*/  F2FP.BF16.PACK_AB R7, R250, R249 ;  /* 0x000000f9fa07723e */ /* 0x002fce00000010ff */
[----:B--2---:R-:W-:Y:S01]  /*4140*/  HMMA.16816.F32.BF16 R92, R4, R12, RZ ;  /* 0x0000000c045c723c */ /* 0x004fe200000418ff */
[----:B---3--:R-:W-:-:S07]  /*4150*/  MOV R10, R146 ;  /* 0x00000092000a7202 */ /* 0x008fce0000000f00 */
[C---:B------:R-:W-:Y:S01]  /*4160*/  HMMA.16816.F32.BF16 R88, R4.reuse, R14, RZ ;  /* 0x0000000e0458723c */ /* 0x040fe200000418ff */
[----:B------:R-:W1:Y:S07]  /*4170*/  LDSM.16.MT88.4 R12, [R103+0x6100] ;  /* 0x00610000670c783b */ /* 0x000e6e0000004200 */
[C---:B------:R-:W-:Y:S08]  /*4180*/  HMMA.16816.F32.BF16 R72, R4.reuse, R28, RZ ;  /* 0x0000001c0448723c */ /* 0x040ff000000418ff */
[C---:B------:R-:W-:Y:S01]  /*4190*/  HMMA.16816.F32.BF16 R48, R4.reuse, R30, RZ ;  /* 0x0000001e0430723c */ /* 0x040fe200000418ff */
[----:B------:R-:W2:Y:S07]  /*41a0*/  LDSM.16.MT88.4 R28, [R0+0x3100] ;  /* 0x00310000001c783b */ /* 0x000eae0000004200 */
[C---:B------:R-:W-:Y:S08]  /*41b0*/  HMMA.16816.F32.BF16 R76, R4.reuse, R16, RZ ;  /* 0x00000010044c723c */ /* 0x040ff000000418ff */
[C---:B------:R-:W-:Y:S01]  /*41c0*/  HMMA.16816.F32.BF16 R52, R4.reuse, R18, RZ ;  /* 0x000000120434723c */ /* 0x040fe200000418ff */
[----:B------:R-:W3:Y:S07]  /*41d0*/  LDSM.16.MT88.4 R16, [R241+0x6100] ;  /* 0x00610000f110783b */ /* 0x000eee0000004200 */
[C---:B------:R-:W-:Y:S08]  /*41e0*/  HMMA.16816.F32.BF16 R80, R4.reuse, R32, RZ ;  /* 0x000000200450723c */ /* 0x040ff000000418ff */
[C---:B------:R-:W-:Y:S01]  /*41f0*/  HMMA.16816.F32.BF16 R56, R4.reuse, R34, RZ ;  /* 0x000000220438723c */ /* 0x040fe200000418ff */
[----:B------:R-:W5:Y:S07]  /*4200*/  LDSM.16.MT88.4 R32, [R241+0x3100] ;  /* 0x00310000f120783b */ /* 0x000f6e0000004200 */
[C---:B----4-:R-:W-:Y:S08]  /*4210*/  HMMA.16816.F32.BF16 R68, R4.reuse, R20, RZ ;  /* 0x000000140444723c */ /* 0x050ff000000418ff */
[C---:B------:R-:W-:Y:S01]  /*4220*/  HMMA.16816.F32.BF16 R44, R4.reuse, R22, RZ ;  /* 0x00000016042c723c */ /* 0x040fe200000418ff */
[----:B------:R-:W4:Y:S07]  /*4230*/  LDSM.16.MT88.4 R20, [R0+0x6100] ;  /* 0x006100000014783b */ /* 0x000f2e0000004200 */
[C---:B------:R-:W-:Y:S08]  /*4240*/  HMMA.16816.F32.BF16 R40, R4.reuse, R24, RZ ;  /* 0x000000180428723c */ /* 0x040ff000000418ff */
[C---:B------:R-:W-:Y:S01]  /*4250*/  HMMA.16816.F32.BF16 R60, R4.reuse, R26, RZ ;  /* 0x0000001a043c723c */ /* 0x040fe200000418ff */
[----:B------:R-:W4:Y:S07]  /*4260*/  LDSM.16.MT88.4 R24, [R2+0x900] ;  /* 0x000900000218783b */ /* 0x000f2e0000004200 */
[C---:B-1----:R-:W-:Y:S08]  /*4270*/  HMMA.16816.F32.BF16 R112, R4.reuse, R12, RZ ;  /* 0x0000000c0470723c */ /* 0x042ff000000418ff */
[C---:B------:R-:W-:Y:S01]  /*4280*/  HMMA.16816.F32.BF16 R116, R4.reuse, R14, RZ ;  /* 0x0000000e0474723c */ /* 0x040fe200000418ff */
[----:B------:R-:W1:Y:S07]  /*4290*/  LDSM.16.MT88.4 R12, [R2+0x6900] ;  /* 0x00690000020c783b */ /* 0x000e6e0000004200 */
[C---:B--2---:R-:W-:Y:S08]  /*42a0*/  HMMA.16816.F32.BF16 R64, R4.reuse, R28, RZ ;  /* 0x0000001c0440723c */ /* 0x044ff000000418ff */
[C---:B------:R-:W-:Y:S01]  /*42b0*/  HMMA.16816.F32.BF16 R108, R4.reuse, R30, RZ ;  /* 0x0000001e046c723c */ /* 0x040fe200000418ff */
[----:B------:R-:W2:Y:S07]  /*42c0*/  LDSM.16.MT88.4 R28, [R2+0x3900] ;  /* 0x00390000021c783b */ /* 0x000eae0000004200 */
[C---:B---3--:R-:W-:Y:S08]  /*42d0*/  HMMA.16816.F32.BF16 R84, R4.reuse, R16, RZ ;  /* 0x000000100454723c */ /* 0x048ff000000418ff */
[C---:B------:R-:W-:Y:S01]  /*42e0*/  HMMA.16816.F32.BF16 R120, R4.reuse, R18, RZ ;  /* 0x000000120478723c */ /* 0x040fe200000418ff */
[----:B------:R-:W3:Y:S07]  /*42f0*/  LDSM.16.MT88.4 R16, [R103+0x900] ;  /* 0x000900006710783b */ /* 0x000eee0000004200 */
[C---:B------:R-:W-:Y:S08]  /*4300*/  HMMA.16816.F32.BF16 R96, R4.reuse, R36, RZ ;  /* 0x000000240460723c */ /* 0x040ff000000418ff */
[C---:B------:R-:W-:Y:S08]  /*4310*/  HMMA.16816.F32.BF16 R104, R4.reuse, R38, RZ ;  /* 0x000000260468723c */ /* 0x040ff000000418ff */
[C---:B-----5:R-:W-:Y:S08]  /*4320*/  HMMA.16816.F32.BF16 R36, R4.reuse, R32, RZ ;  /* 0x000000200424723c */ /* 0x060ff000000418ff */
[C---:B------:R-:W-:Y:S08]  /*4330*/  HMMA.16816.F32.BF16 R32, R4.reuse, R34, RZ ;  /* 0x000000220420723c */ /* 0x040ff000000418ff */
[C---:B----4-:R-:W-:Y:S08]  /*4340*/  HMMA.16816.F32.BF16 R128, R4.reuse, R20, RZ ;  /* 0x000000140480723c */ /* 0x050ff000000418ff */
[----:B------:R-:W-:Y:S01]  /*4350*/  HMMA.16816.F32.BF16 R132, R4, R22, RZ ;  /* 0x000000160484723c */ /* 0x000fe200000418ff */
[----:B------:R-:W-:Y:S06]  /*4360*/  LDSM.16.MT88.4 R20, [R0+0x900] ;  /* 0x000900000014783b */ /* 0x000fec0000004200 */
[----:B------:R-:W-:-:S02]  /*4370*/  F2FP.BF16.PACK_AB R4, R143, R137 ;  /* 0x000000898f04723e */ /* 0x000fc400000010ff */
[----:B------:R-:W-:Y:S02]  /*4380*/  F2FP.BF16.PACK_AB R5, R144, R141 ;  /* 0x0000008d9005723e */ /* 0x000fe400000010ff */
[----:B------:R-:W-:Y:S02]  /*4390*/  F2FP.BF16.PACK_AB R6, R179, R145 ;  /* 0x00000091b306723e */ /* 0x000fe400000010ff */
[----:B------:R-:W-:-:S07]  /*43a0*/  F2FP.BF16.PACK_AB R7, R178, R147 ;  /* 0x00000093b207723e */ /* 0x000fce00000010ff */
[C---:B------:R-:W-:Y:S07]  /*43b0*/  HMMA.16816.F32.BF16 R188, R4.reuse, R24, R80 ;  /* 0x0000001804bc723c */ /* 0x040fee0000041850 */
[----:B------:R-:W-:Y:S01]  /*43c0*/  IMAD.MOV.U32 R83, RZ, RZ, R147 ;  /* 0x000000ffff537224 */ /* 0x000fe200078e0093 */
[----:B------:R-:W-:Y:S01]  /*43d0*/  MOV R80, R143 ;  /* 0x0000008f00507202 */ /* 0x000fe20000000f00 */
[----:B------:R-:W-:Y:S01]  /*43e0*/  IMAD.MOV.U32 R82, RZ, RZ, R145 ;  /* 0x000000ffff527224 */ /* 0x000fe200078e0091 */
[----:B-1----:R-:W-:Y:S01]  /*43f0*/  HMMA.16816.F32.BF16 R168, R4, R12, R68 ;  /* 0x0000000c04a8723c */ /* 0x002fe20000041844 */
[----:B------:R-:W-:-:S07]  /*4400*/  IMAD.MOV.U32 R81, RZ, RZ, R144 ;  /* 0x000000ffff517224 */ /* 0x000fce00078e0090 */
[C---:B------:R-:W-:Y:S01]  /*4410*/  HMMA.16816.F32.BF16 R144, R4.reuse, R26, R56 ;  /* 0x0000001a0490723c */ /* 0x040fe20000041838 */
[----:B------:R-:W1:Y:S06]  /*4420*/  LDSM.16.MT88.4 R24, [R241+0x900] ;  /* 0x00090000f118783b */ /* 0x000e6c0000004200 */
[----:B------:R-:W-:Y:S01]  /*4430*/  IMAD.MOV.U32 R56, RZ, RZ, R142 ;  /* 0x000000ffff387224 */ /* 0x000fe200078e008e */
[----:B------:R-:W-:Y:S01]  /*4440*/  MOV R58, R140 ;  /* 0x0000008c003a7202 */ /* 0x000fe20000000f00 */
[----:B------:R-:W-:Y:S01]  /*4450*/  IMAD.MOV.U32 R57, RZ, RZ, R141 ;  /* 0x000000ffff397224 */ /* 0x000fe200078e008d */
[----:B--2---:R-:W-:Y:S01]  /*4460*/  HMMA.16816.F32.BF16 R172, R4, R28, R72 ;  /* 0x0000001c04ac723c */ /* 0x004fe20000041848 */
[----:B------:R-:W-:-:S06]  /*4470*/  IMAD.MOV.U32 R59, RZ, RZ, R139 ;  /* 0x000000ffff3b7224 */ /* 0x000fcc00078e008b */
[----:B------:R-:W-:Y:S01]  /*4480*/  IMAD.MOV.U32 R73, RZ, RZ, R138 ;  /* 0x000000ffff497224 */ /* 0x000fe200078e008a */
[----:B------:R-:W-:Y:S01]  /*4490*/  HMMA.16816.F32.BF16 R140, R4, R14, R44 ;  /* 0x0000000e048c723c */ /* 0x000fe2000004182c */
[----:B------:R-:W2:Y:S01]  /*44a0*/  LDSM.16.MT88.4 R12, [R103+0x3900] ;  /* 0x00390000670c783b */ /* 0x000ea20000004200 */
[----:B------:R-:W-:Y:S01]  /*44b0*/  MOV R74, R137 ;  /* 0x00000089004a7202 */ /* 0x000fe20000000f00 */
[----:B------:R-:W-:-:S05]  /*44c0*/  IMAD.MOV.U32 R75, RZ, RZ, R136 ;  /* 0x000000ffff4b7224 */ /* 0x000fca00078e0088 */
[C---:B---3--:R-:W-:Y:S08]  /*44d0*/  HMMA.16816.F32.BF16 R136, R4.reuse, R16, R40 ;  /* 0x000000100488723c */ /* 0x048ff00000041828 */
[C---:B------:R-:W-:Y:S01]  /*44e0*/  HMMA.16816.F32.BF16 R160, R4.reuse, R18, R60 ;  /* 0x0000001204a0723c */ /* 0x040fe2000004183c */
[----:B------:R-:W3:Y:S07]  /*44f0*/  LDSM.16.MT88.4 R16, [R241+0x3900] ;  /* 0x00390000f110783b */ /* 0x000eee0000004200 */
[C---:B------:R-:W-:Y:S01]  /*4500*/  HMMA.16816.F32.BF16 R148, R4.reuse, R30, R48 ;  /* 0x0000001e0494723c */ /* 0x040fe20000041830 */
[----:B------:R-:W4:Y:S07]  /*4510*/  LDSM.16.MT88.4 R28, [R0+0x3900] ;  /* 0x00390000001c783b */ /* 0x000f2e0000004200 */
[C---:B-1----:R-:W-:Y:S07]  /*4520*/  HMMA.16816.F32.BF16 R180, R4.reuse, R24, R76 ;  /* 0x0000001804b4723c */ /* 0x042fee000004184c */
[----:B------:R-:W-:Y:S01]  /*4530*/  IMAD.MOV.U32 R79, RZ, RZ, R179 ;  /* 0x000000ffff4f7224 */ /* 0x000fe200078e00b3 */
[----:B------:R-:W-:Y:S01]  /*4540*/  HMMA.16816.F32.BF16 R48, R4, R22, R88 ;  /* 0x000000160430723c */ /* 0x000fe20000041858 */
[----:B------:R-:W-:Y:S01]  /*4550*/  MOV R78, R178 ;  /* 0x000000b2004e7202 */ /* 0x000fe20000000f00 */
[----:B------:R-:W-:-:S02]  /*4560*/  IMAD.MOV.U32 R77, RZ, RZ, R177 ;  /* 0x000000ffff4d7224 */ /* 0x000fc400078e00b1 */
[----:B------:R-:W-:-:S03]  /*4570*/  IMAD.MOV.U32 R76, RZ, RZ, R176 ;  /* 0x000000ffff4c7224 */ /* 0x000fc600078e00b0 */
[----:B------:R-:W-:Y:S01]  /*4580*/  IMAD.MOV.U32 R88, RZ, RZ, R10 ;  /* 0x000000ffff587224 */ /* 0x000fe200078e000a */
[C---:B------:R-:W-:Y:S01]  /*4590*/  HMMA.16816.F32.BF16 R176, R4.reuse, R20, R92 ;  /* 0x0000001404b0723c */ /* 0x040fe2000004185c */
[----:B------:R-:W-:Y:S01]  /*45a0*/  FFMA.FTZ R10, R101, c[0x0][0x2d0], -R9 ;  /* 0x0000b400650a7a23 */ /* 0x000fe20000010809 */
[----:B------:R-:W-:Y:S01]  /*45b0*/  MOV R91, R57 ;  /* 0x00000039005b7202 */ /* 0x000fe20000000f00 */
[----:B------:R-:W-:Y:S01]  /*45c0*/  IMAD.MOV.U32 R90, RZ, RZ, R58 ;  /* 0x000000ffff5a7224 */ /* 0x000fe200078e003a */
[----:B------:R-:W-:Y:S01]  /*45d0*/  MOV R89, R59 ;  /* 0x0000003b00597202 */ /* 0x000fe20000000f00 */
[----:B------:R-:W-:Y:S01]  /*45e0*/  LDSM.16.MT88.4 R20, [R241+0x6900] ;  /* 0x00690000f114783b */ /* 0x000fe20000004200 */
[----:B------:R-:W-:Y:S01]  /*45f0*/  IMAD.MOV.U32 R101, RZ, RZ, R82 ;  /* 0x000000ffff657224 */ /* 0x000fe200078e0052 */
[----:B------:R-:W-:Y:S01]  /*4600*/  MOV R95, R73 ;  /* 0x00000049005f7202 */ /* 0x000fe20000000f00 */
[----:B------:R-:W-:Y:S01]  /*4610*/  IMAD.MOV.U32 R92, RZ, RZ, R56 ;  /* 0x000000ffff5c7224 */ /* 0x000fe200078e0038 */
[----:B------:R-:W-:Y:S01]  /*4620*/  HMMA.16816.F32.BF16 R52, R4, R26, R52 ;  /* 0x0000001a0434723c */ /* 0x000fe20000041834 */
[----:B------:R-:W1:Y:S01]  /*4630*/  LDSM.16.MT88.4 R24, [R103+0x6900] ;  /* 0x006900006718783b */ /* 0x000e620000004200 */
[----:B------:R-:W-:Y:S01]  /*4640*/  IMAD.MOV.U32 R94, RZ, RZ, R74 ;  /* 0x000000ffff5e7224 */ /* 0x000fe200078e004a */
[----:B------:R-:W-:-:S05]  /*4650*/  MOV R93, R75 ;  /* 0x0000004b005d7202 */ /* 0x000fca0000000f00 */
[C---:B--2---:R-:W-:Y:S07]  /*4660*/  HMMA.16816.F32.BF16 R56, R4.reuse, R12, R96 ;  /* 0x0000000c0438723c */ /* 0x044fee0000041860 */
[----:B------:R-:W-:Y:S01]  /*4670*/  MOV R99, R252 ;  /* 0x000000fc00637202 */ /* 0x000fe20000000f00 */
[----:B------:R-:W-:Y:S01]  /*4680*/  IMAD.MOV.U32 R98, RZ, RZ, R251 ;  /* 0x000000ffff627224 */ /* 0x000fe200078e00fb */
[----:B------:R2:W-:Y:S01]  /*4690*/  MUFU.EX2 R252, R10 ;  /* 0x0000000a00fc7308 */ /* 0x0005e20000000800 */
[----:B------:R-:W-:Y:S01]  /*46a0*/  MOV R97, R250 ;  /* 0x000000fa00617202 */ /* 0x000fe20000000f00 */
[----:B------:R-:W-:Y:S01]  /*46b0*/  HMMA.16816.F32.BF16 R44, R4, R14, R104 ;  /* 0x0000000e042c723c */ /* 0x000fe20000041868 */
[----:B------:R-:W5:Y:S01]  /*46c0*/  LDSM.16.MT88.4 R12, [R0+0x6900] ;  /* 0x00690000000c783b */ /* 0x000f620000004200 */
[----:B------:R-:W-:-:S05]  /*46d0*/  IMAD.MOV.U32 R96, RZ, RZ, R249 ;  /* 0x000000ffff607224 */ /* 0x000fca00078e00f9 */
[----:B------:R-:W-:Y:S01]  /*46e0*/  MOV R106, R248 ;  /* 0x000000f8006a7202 */ /* 0x000fe20000000f00 */
[C---:B---3--:R-:W-:Y:S01]  /*46f0*/  HMMA.16816.F32.BF16 R36, R4.reuse, R16, R36 ;  /* 0x000000100424723c */ /* 0x048fe20000041824 */
[----:B------:R-:W-:Y:S01]  /*4700*/  IMAD.MOV.U32 R107, RZ, RZ, R247 ;  /* 0x000000ffff6b7224 */ /* 0x000fe200078e00f7 */
[----:B------:R-:W-:Y:S01]  /*4710*/  MOV R104, R81 ;  /* 0x0000005100687202 */ /* 0x000fe20000000f00 */
[----:B------:R-:W-:Y:S02]  /*4720*/  IMAD.MOV.U32 R105, RZ, RZ, R80 ;  /* 0x000000ffff697224 */ /* 0x000fe400078e0050 */
[--C-:B--2---:R-:W-:Y:S01]  /*4730*/  FFMA.FTZ R10, R102, c[0x0][0x2d0], -R9.reuse ;  /* 0x0000b400660a7a23 */ /* 0x104fe20000010809 */
[----:B------:R-:W-:Y:S02]  /*4740*/  MOV R102, R91 ;  /* 0x0000005b00667202 */ /* 0x000fe40000000f00 */
[C---:B------:R-:W-:Y:S01]  /*4750*/  HMMA.16816.F32.BF16 R40, R4.reuse, R18, R32 ;  /* 0x000000120428723c */ /* 0x040fe20000041820 */
[----:B------:R-:W2:Y:S01]  /*4760*/  LDSM.16.MT88.4 R16, [R2+0x7100] ;  /* 0x007100000210783b */ /* 0x000ea20000004200 */
[----:B------:R3:W1:Y:S06]  /*4770*/  MUFU.EX2 R251, R10 ;  /* 0x0000000a00fb7308 */ /* 0x00066c0000000800 */
[C---:B----4-:R-:W-:Y:S08]  /*4780*/  HMMA.16816.F32.BF16 R32, R4.reuse, R28, R64 ;  /* 0x0000001c0420723c */ /* 0x050ff00000041840 */
[----:B------:R-:W-:Y:S01]  /*4790*/  HMMA.16816.F32.BF16 R60, R4, R30, R108 ;  /* 0x0000001e043c723c */ /* 0x000fe2000004186c */
[----:B------:R-:W4:Y:S01]  /*47a0*/  LDSM.16.MT88.4 R28, [R2+0x1100] ;  /* 0x00110000021c783b */ /* 0x000f220000004200 */
[----:B---3--:R-:W-:Y:S01]  /*47b0*/  FFMA.FTZ R10, R124, c[0x0][0x2d0], -R9 ;  /* 0x0000b4007c0a7a23 */ /* 0x008fe20000010809 */
[----:B------:R-:W-:Y:S01]  /*47c0*/  MOV R124, R107 ;  /* 0x0000006b007c7202 */ /* 0x000fe20000000f00 */
[----:B------:R-:W-:-:S02]  /*47d0*/  IMAD.MOV.U32 R107, RZ, RZ, R98 ;  /* 0x000000ffff6b7224 */ /* 0x000fc400078e0062 */
[----:B------:R3:W-:Y:S01]  /*47e0*/  MUFU.EX2 R250, R10 ;  /* 0x0000000a00fa7308 */ /* 0x0007e20000000800 */
[----:B------:R-:W-:Y:S01]  /*47f0*/  IMAD.MOV.U32 R110, RZ, RZ, R245 ;  /* 0x000000ffff6e7224 */ /* 0x000fe200078e00f5 */
[----:B------:R-:W-:Y:S01]  /*4800*/  MOV R111, R97 ;  /* 0x00000061006f7202 */ /* 0x000fe20000000f00 */
[----:B------:R-:W-:Y:S01]  /*4810*/  IMAD.MOV.U32 R98, RZ, RZ, R94 ;  /* 0x000000ffff627224 */ /* 0x000fe200078e005e */
[----:B------:R-:W-:Y:S01]  /*4820*/  MOV R97, R93 ;  /* 0x0000005d00617202 */ /* 0x000fe20000000f00 */
[----:B-1----:R-:W-:Y:S01]  /*4830*/  HMMA.16816.F32.BF16 R64, R4, R24, R112 ;  /* 0x000000180440723c */ /* 0x002fe20000041870 */
[----:B------:R-:W-:Y:S01]  /*4840*/  MOV R93, R77 ;  /* 0x0000004d005d7202 */ /* 0x000fe20000000f00 */
[----:B------:R-:W-:Y:S01]  /*4850*/  IMAD.MOV.U32 R94, RZ, RZ, R78 ;  /* 0x000000ffff5e7224 */ /* 0x000fe200078e004e */
[----:B------:R-:W-:Y:S01]  /*4860*/  MOV R109, R83 ;  /* 0x00000053006d7202 */ /* 0x000fe20000000f00 */
[----:B------:R-:W-:-:S04]  /*4870*/  IMAD.MOV.U32 R108, RZ, RZ, R90 ;  /* 0x000000ffff6c7224 */ /* 0x000fc800078e005a */
[C---:B------:R-:W-:Y:S01]  /*4880*/  HMMA.16816.F32.BF16 R68, R4.reuse, R26, R116 ;  /* 0x0000001a0444723c */ /* 0x040fe20000041874 */
[----:B------:R-:W1:Y:S01]  /*4890*/  LDSM.16.MT88.4 R24, [R2+0x4100] ;  /* 0x004100000218783b */ /* 0x000e620000004200 */
[----:B---3--:R-:W-:Y:S02]  /*48a0*/  FFMA.FTZ R10, R125, c[0x0][0x2d0], -R9 ;  /* 0x0000b4007d0a7a23 */ /* 0x008fe40000010809 */
[----:B------:R-:W-:Y:S02]  /*48b0*/  IMAD.MOV.U32 R125, RZ, RZ, R96 ;  /* 0x000000ffff7d7224 */ /* 0x000fe400078e0060 */
[----:B------:R3:W-:Y:S01]  /*48c0*/  MUFU.EX2 R249, R10 ;  /* 0x0000000a00f97308 */ /* 0x0007e20000000800 */
[----:B------:R-:W-:Y:S01]  /*48d0*/  IMAD.MOV.U32 R96, RZ, RZ, R92 ;  /* 0x000000ffff607224 */ /* 0x000fe200078e005c */
[----:B------:R-:W-:Y:S01]  /*48e0*/  HMMA.16816.F32.BF16 R72, R4, R20, R84 ;  /* 0x000000140448723c */ /* 0x000fe20000041854 */
[----:B------:R-:W-:Y:S02]  /*48f0*/  IMAD.MOV.U32 R92, RZ, RZ, R76 ;  /* 0x000000ffff5c7224 */ /* 0x000fe400078e004c */
[----:B------:R-:W-:-:S05]  /*4900*/  IMAD.MOV.U32 R119, RZ, RZ, R88 ;  /* 0x000000ffff777224 */ /* 0x000fca00078e0058 */
[----:B-----5:R-:W-:Y:S01]  /*4910*/  HMMA.16816.F32.BF16 R80, R4, R12, R128 ;  /* 0x0000000c0450723c */ /* 0x020fe20000041880 */
[----:B---3--:R-:W-:Y:S01]  /*4920*/  FFMA.FTZ R10, R126, c[0x0][0x2d0], -R8 ;  /* 0x0000b4007e0a7a23 */ /* 0x008fe20000010808 */
[----:B------:R-:W-:-:S06]  /*4930*/  MOV R126, R89 ;  /* 0x00000059007e7202 */ /* 0x000fcc0000000f00 */
[----:B------:R-:W-:Y:S01]  /*4940*/  HMMA.16816.F32.BF16 R84, R4, R14, R132 ;  /* 0x0000000e0454723c */ /* 0x000fe20000041884 */
[----:B------:R-:W3:Y:S01]  /*4950*/  LDSM.16.MT88.4 R12, [R103+0x1100] ;  /* 0x00110000670c783b */ /* 0x000ee20000004200 */
[----:B------:R5:W-:Y:S05]  /*4960*/  MUFU.EX2 R248, R10 ;  /* 0x0000000a00f87308 */ /* 0x000bea0000000800 */
[----:B------:R-:W-:Y:S01]  /*4970*/  IMAD.MOV.U32 R132, RZ, RZ, R102 ;  /* 0x000000ffff847224 */ /* 0x000fe200078e0066 */
[----:B------:R-:W-:Y:S01]  /*4980*/  MOV R133, R96 ;  /* 0x0000006000857202 */ /* 0x000fe20000000f00 */
[----:B------:R-:W-:Y:S01]  /*4990*/  IMAD.MOV.U32 R102, RZ, RZ, R97 ;  /* 0x000000ffff667224 */ /* 0x000fe200078e0061 */
[----:B------:R-:W-:Y:S01]  /*49a0*/  MOV R134, R98 ;  /* 0x0000006200867202 */ /* 0x000fe20000000f00 */
[----:B-----5:R-:W-:Y:S01]  /*49b0*/  FFMA.FTZ R10, R164, c[0x0][0x2d0], -R8 ;  /* 0x0000b400a40a7a23 */ /* 0x020fe20000010808 */
[----:B------:R-:W-:-:S03]  /*49c0*/  MOV R164, R246 ;  /* 0x000000f600a47202 */ /* 0x000fc60000000f00 */
[----:B------:R5:W1:Y:S02]  /*49d0*/  MUFU.EX2 R247, R10 ;  /* 0x0000000a00f77308 */ /* 0x000a640000000800 */
[----:B-----5:R-:W-:-:S06]  /*49e0*/  FFMA.FTZ R10, R127, c[0x0][0x2d0], -R8 ;  /* 0x0000b4007f0a7a23 */ /* 0x020fcc0000010808 */
[----:B------:R5:W-:Y:S02]  /*49f0*/  MUFU.EX2 R246, R10 ;  /* 0x0000000a00f67308 */ /* 0x000be40000000800 */
[----:B-----5:R-:W-:Y:S02]  /*4a00*/  FFMA.FTZ R10, R165, c[0x0][0x2d0], -R8 ;  /* 0x0000b400a50a7a23 */ /* 0x020fe40000010808 */
[----:B------:R-:W-:Y:S01]  /*4a10*/  IMAD.MOV.U32 R165, RZ, RZ, R106 ;  /* 0x000000ffffa57224 */ /* 0x000fe200078e006a */
[----:B------:R-:W-:-:S03]  /*4a20*/  MOV R106, R99 ;  /* 0x00000063006a7202 */ /* 0x000fc60000000f00 */
[----:B------:R-:W5:Y:S01]  /*4a30*/  MUFU.EX2 R245, R10 ;  /* 0x0000000a00f57308 */ /* 0x000f620000000800 */
[----:B------:R-:W-:Y:S02]  /*4a40*/  MOV R99, R95 ;  /* 0x0000005f00637202 */ /* 0x000fe40000000f00 */
[----:B------:R-:W-:Y:S02]  /*4a50*/  MOV R95, R79 ;  /* 0x0000004f005f7202 */ /* 0x000fe40000000f00 */
[----:B------:R-:W-:Y:S01]  /*4a60*/  HMMA.16816.F32.BF16 R76, R4, R22, R120 ;  /* 0x00000016044c723c */ /* 0x000fe20000041878 */
[----:B------:R-:W-:Y:S01]  /*4a70*/  IMAD.MOV.U32 R135, RZ, RZ, R99 ;  /* 0x000000ffff877224 */ /* 0x000fe200078e0063 */
[----:B------:R-:W-:Y:S05]  /*4a80*/  LDSM.16.MT88.4 R20, [R0+0x1100] ;  /* 0x001100000014783b */ /* 0x000fea0000004200 */
[----:B------:R-:W-:-:S02]  /*4a90*/  F2FP.BF16.PACK_AB R4, R251, R252 ;  /* 0x000000fcfb04723e */ /* 0x000fc400000010ff */
[----:B-1----:R-:W-:Y:S02]  /*4aa0*/  F2FP.BF16.PACK_AB R5, R247, R248 ;  /* 0x000000f8f705723e */ /* 0x002fe400000010ff */
[----:B------:R-:W-:Y:S02]  /*4ab0*/  F2FP.BF16.PACK_AB R6, R249, R250 ;  /* 0x000000faf906723e */ /* 0x000fe400000010ff */
[----:B-----5:R-:W-:Y:S02]  /*4ac0*/  F2FP.BF16.PACK_AB R7, R245, R246 ;  /* 0x000000f6f507723e */ /* 0x020fe400000010ff */
[----:B------:R-:W-:-:S05]  /*4ad0*/  MOV R10, R92 ;  /* 0x0000005c000a7202 */ /* 0x000fca0000000f00 */
[C---:B--2---:R-:W-:Y:S07]  /*4ae0*/  HMMA.16816.F32.BF16 R96, R4.reuse, R16, R168 ;  /* 0x000000100460723c */ /* 0x044fee00000418a8 */
[----:B------:R-:W-:Y:S01]  /*4af0*/  MOV R170, R101 ;  /* 0x0000006500aa7202 */ /* 0x000fe20000000f00 */
[----:B----4-:R-:W-:Y:S01]  /*4b00*/  HMMA.16816.F32.BF16 R112, R4, R28, R188 ;  /* 0x0000001c0470723c */ /* 0x010fe200000418bc */
[----:B------:R-:W-:Y:S01]  /*4b10*/  IMAD.MOV.U32 R169, RZ, RZ, R104 ;  /* 0x000000ffffa97224 */ /* 0x000fe200078e0068 */
[----:B------:R-:W-:-:S02]  /*4b20*/  MOV R168, R105 ;  /* 0x0000006900a87202 */ /* 0x000fc40000000f00 */
[----:B------:R-:W-:Y:S02]  /*4b30*/  MOV R101, R107 ;  /* 0x0000006b00657202 */ /* 0x000fe40000000f00 */
[----:B------:R-:W-:Y:S01]  /*4b40*/  MOV R171, R109 ;  /* 0x0000006d00ab7202 */ /* 0x000fe20000000f00 */
[----:B------:R-:W-:Y:S01]  /*4b50*/  IMAD.MOV.U32 R188, RZ, RZ, R106 ;  /* 0x000000ffffbc7224 */ /* 0x000fe200078e006a */
[----:B------:R-:W-:Y:S01]  /*4b60*/  HMMA.16816.F32.BF16 R88, R4, R30, R144 ;  /* 0x0000001e0458723c */ /* 0x000fe20000041890 */
[----:B------:R-:W-:Y:S01]  /*4b70*/  LDSM.16.MT88.4 R28, [R241+0x1100] ;  /* 0x00110000f11c783b */ /* 0x000fe20000004200 */
[----:B------:R-:W-:Y:S01]  /*4b80*/  IMAD.MOV.U32 R189, RZ, RZ, R110 ;  /* 0x000000ffffbd7224 */ /* 0x000fe200078e006e */
[----:B------:R-:W-:Y:S01]  /*4b90*/  MOV R191, R94 ;  /* 0x0000005e00bf7202 */ /* 0x000fe20000000f00 */
[----:B------:R-:W-:-:S04]  /*4ba0*/  IMAD.MOV.U32 R190, RZ, RZ, R95 ;  /* 0x000000ffffbe7224 */ /* 0x000fc800078e005f */
[C---:B------:R-:W-:Y:S01]  /*4bb0*/  HMMA.16816.F32.BF16 R104, R4.reuse, R18, R140 ;  /* 0x000000120468723c */ /* 0x040fe2000004188c */
[----:B------:R-:W1:Y:S06]  /*4bc0*/  LDSM.16.MT88.4 R16, [R103+0x4100] ;  /* 0x004100006710783b */ /* 0x000e6c0000004200 */
[----:B------:R-:W-:Y:S01]  /*4bd0*/  IMAD.MOV.U32 R143, RZ, RZ, R111 ;  /* 0x000000ffff8f7224 */ /* 0x000fe200078e006f */
[C---:B------:R-:W-:Y:S07]  /*4be0*/  HMMA.16816.F32.BF16 R144, R4.reuse, R24, R172 ;  /* 0x000000180490723c */ /* 0x040fee00000418ac */
[----:B------:R-:W-:Y:S01]  /*4bf0*/  MOV R175, R119 ;  /* 0x0000007700af7202 */ /* 0x000fe20000000f00 */
[----:B------:R-:W-:Y:S01]  /*4c00*/  IMAD.MOV.U32 R172, RZ, RZ, R93 ;  /* 0x000000ffffac7224 */ /* 0x000fe200078e005d */
[----:B------:R-:W-:Y:S01]  /*4c10*/  MOV R173, R108 ;  /* 0x0000006c00ad7202 */ /* 0x000fe20000000f00 */
[----:B---3--:R-:W-:Y:S01]  /*4c20*/  HMMA.16816.F32.BF16 R116, R4, R14, R160 ;  /* 0x0000000e0474723c */ /* 0x008fe200000418a0 */
[----:B------:R-:W-:-:S07]  /*4c30*/  IMAD.MOV.U32 R174, RZ, RZ, R126 ;  /* 0x000000ffffae7224 */ /* 0x000fce00078e007e */
[C---:B------:R-:W-:Y:S01]  /*4c40*/  HMMA.16816.F32.BF16 R108, R4.reuse, R12, R136 ;  /* 0x0000000c046c723c */ /* 0x040fe20000041888 */
[----:B------:R-:W2:Y:S07]  /*4c50*/  LDSM.16.MT88.4 R12, [R241+0x4100] ;  /* 0x00410000f10c783b */ /* 0x000eae0000004200 */
[C---:B------:R-:W-:Y:S01]  /*4c60*/  HMMA.16816.F32.BF16 R92, R4.reuse, R26, R148 ;  /* 0x0000001a045c723c */ /* 0x040fe20000041894 */
[----:B------:R-:W3:Y:S07]  /*4c70*/  LDSM.16.MT88.4 R24, [R0+0x4100] ;  /* 0x004100000018783b */ /* 0x000eee0000004200 */
[C---:B-1----:R-:W-:Y:S08]  /*4c80*/  HMMA.16816.F32.BF16 R160, R4.reuse, R16, R56 ;  /* 0x0000001004a0723c */ /* 0x042ff00000041838 */
[C---:B------:R-:W-:Y:S01]  /*4c90*/  HMMA.16816.F32.BF16 R148, R4.reuse, R18, R44 ;  /* 0x000000120494723c */ /* 0x040fe2000004182c */
[----:B------:R-:W1:Y:S07]  /*4ca0*/  LDSM.16.MT88.4 R16, [R241+0x7100] ;  /* 0x00710000f110783b */ /* 0x000e6e0000004200 */
[C---:B------:R-:W-:Y:S07]  /*4cb0*/  HMMA.16816.F32.BF16 R120, R4.reuse, R28, R180 ;  /* 0x0000001c0478723c */ /* 0x040fee00000418b4 */
[----:B------:R-:W-:Y:S01]  /*4cc0*/  MOV R180, R10 ;  /* 0x0000000a00b47202 */ /* 0x000fe20000000f00 */
[----:B------:R-:W-:Y:S01]  /*4cd0*/  FFMA.FTZ R10, R166, c[0x0][0x2d0], -R9 ;  /* 0x0000b400a60a7a23 */ /* 0x000fe20000010809 */
[----:B------:R-:W-:Y:S01]  /*4ce0*/  MOV R29, R189 ;  /* 0x000000bd001d7202 */ /* 0x000fe20000000f00 */
[----:B------:R-:W-:Y:S01]  /*4cf0*/  HMMA.16816.F32.BF16 R128, R4, R20, R176 ;  /* 0x000000140480723c */ /* 0x000fe200000418b0 */
[----:B------:R-:W-:Y:S01]  /*4d00*/  MOV R183, R125 ;  /* 0x0000007d00b77202 */ /* 0x000fe20000000f00 */
[----:B------:R4:W-:Y:S01]  /*4d10*/  MUFU.EX2 R189, R10 ;  /* 0x0000000a00bd7308 */ /* 0x0009e20000000800 */
[----:B------:R-:W-:-:S02]  /*4d20*/  IMAD.MOV.U32 R181, RZ, RZ, R133 ;  /* 0x000000ffffb57224 */ /* 0x000fc400078e0085 */
[----:B------:R-:W-:Y:S02]  /*4d30*/  IMAD.MOV.U32 R28, RZ, RZ, R135 ;  /* 0x000000ffff1c7224 */ /* 0x000fe400078e0087 */
[----:B------:R-:W-:Y:S01]  /*4d40*/  MOV R177, R132 ;  /* 0x0000008400b17202 */ /* 0x000fe20000000f00 */
[----:B------:R-:W-:Y:S01]  /*4d50*/  IMAD.MOV.U32 R166, RZ, RZ, R143 ;  /* 0x000000ffffa67224 */ /* 0x000fe200078e008f */
[----:B------:R-:W-:Y:S01]  /*4d60*/  MOV R176, R134 ;  /* 0x0000008600b07202 */ /* 0x000fe20000000f00 */
[----:B--2---:R-:W-:Y:S01]  /*4d70*/  HMMA.16816.F32.BF16 R140, R4, R14, R40 ;  /* 0x0000000e048c723c */ /* 0x004fe20000041828 */
[----:B------:R-:W-:Y:S02]  /*4d80*/  IMAD.MOV.U32 R182, RZ, RZ, R124 ;  /* 0x000000ffffb67224 */ /* 0x000fe400078e007c */
[----:B----4-:R-:W-:-:S05]  /*4d90*/  FFMA.FTZ R10, R167, c[0x0][0x2d0], -R9 ;  /* 0x0000b400a70a7a23 */ /* 0x010fca0000010809 */
[C---:B------:R-:W-:Y:S01]  /*4da0*/  HMMA.16816.F32.BF16 R132, R4.reuse, R12, R36 ;  /* 0x0000000c0484723c */ /* 0x040fe20000041824 */
[----:B------:R-:W-:Y:S01]  /*4db0*/  IMAD.MOV.U32 R167, RZ, RZ, R188 ;  /* 0x000000ffffa77224 */ /* 0x000fe200078e00bc */
[----:B------:R-:W2:Y:S01]  /*4dc0*/  LDSM.16.MT88.4 R12, [R0+0x7100] ;  /* 0x00710000000c783b */ /* 0x000ea20000004200 */
[----:B------:R4:W5:Y:S05]  /*4dd0*/  MUFU.EX2 R188, R10 ;  /* 0x0000000a00bc7308 */ /* 0x00096a0000000800 */
[C---:B------:R-:W-:Y:S01]  /*4de0*/  HMMA.16816.F32.BF16 R136, R4.reuse, R22, R48 ;  /* 0x000000160488723c */ /* 0x040fe20000041830 */
[----:B------:R-:W2:Y:S07]  /*4df0*/  LDSM.16.MT88.4 R20, [R103+0x7100] ;  /* 0x007100006714783b */ /* 0x000eae0000004200 */
[----:B---3--:R-:W-:Y:S01]  /*4e00*/  HMMA.16816.F32.BF16 R40, R4, R24, R32 ;  /* 0x000000180428723c */ /* 0x008fe20000041820 */
[----:B----4-:R-:W-:Y:S01]  /*4e10*/  FFMA.FTZ R10, R192, c[0x0][0x2d0], -R9 ;  /* 0x0000b400c00a7a23 */ /* 0x010fe20000010809 */
[----:B------:R-:W-:-:S03]  /*4e20*/  MOV R192, R183 ;  /* 0x000000b700c07202 */ /* 0x000fc60000000f00 */
[----:B------:R3:W-:Y:S03]  /*4e30*/  MUFU.EX2 R183, R10 ;  /* 0x0000000a00b77308 */ /* 0x0007e60000000800 */
[C---:B------:R-:W-:Y:S01]  /*4e40*/  HMMA.16816.F32.BF16 R56, R4.reuse, R26, R60 ;  /* 0x0000001a0438723c */ /* 0x040fe2000004183c */
[----:B------:R-:W4:Y:S07]  /*4e50*/  LDSM.16.MT88.4 R24, [R2+0x1900] ;  /* 0x001900000218783b */ /* 0x000f2e0000004200 */
[----:B-1----:R-:W-:Y:S01]  /*4e60*/  HMMA.16816.F32.BF16 R44, R4, R16, R72 ;  /* 0x00000010042c723c */ /* 0x002fe20000041848 */
[----:B---3--:R-:W-:-:S07]  /*4e70*/  FFMA.FTZ R10, R193, c[0x0][0x2d0], -R9 ;  /* 0x0000b400c10a7a23 */ /* 0x008fce0000010809 */
[C---:B------:R-:W-:Y:S01]  /*4e80*/  HMMA.16816.F32.BF16 R60, R4.reuse, R18, R76 ;  /* 0x00000012043c723c */ /* 0x040fe2000004184c */
[----:B------:R-:W-:Y:S01]  /*4e90*/  IMAD.MOV.U32 R193, RZ, RZ, R182 ;  /* 0x000000ffffc17224 */ /* 0x000fe200078e00b6 */
[----:B------:R-:W1:Y:S01]  /*4ea0*/  LDSM.16.MT88.4 R16, [R2+0x7900] ;  /* 0x007900000210783b */ /* 0x000e620000004200 */
[----:B------:R3:W1:Y:S05]  /*4eb0*/  MUFU.EX2 R182, R10 ;  /* 0x0000000a00b67308 */ /* 0x00066a0000000800 */
[C---:B------:R-:W-:Y:S08]  /*4ec0*/  HMMA.16816.F32.BF16 R124, R4.reuse, R30, R52 ;  /* 0x0000001e047c723c */ /* 0x040ff00000041834 */
[----:B--2---:R-:W-:Y:S01]  /*4ed0*/  HMMA.16816.F32.BF16 R32, R4, R12, R80 ;  /* 0x0000000c0420723c */ /* 0x004fe20000041850 */
[----:B---3--:R-:W-:Y:S01]  /*4ee0*/  FFMA.FTZ R10, R194, c[0x0][0x2d0], -R8 ;  /* 0x0000b400c20a7a23 */ /* 0x008fe20000010808 */
[----:B------:R-:W-:-:S03]  /*4ef0*/  MOV R194, R181 ;  /* 0x000000b500c27202 */ /* 0x000fc60000000f00 */
[----:B------:R2:W-:Y:S03]  /*4f00*/  MUFU.EX2 R181, R10 ;  /* 0x0000000a00b57308 */ /* 0x0005e60000000800 */
[C---:B------:R-:W-:Y:S01]  /*4f10*/  HMMA.16816.F32.BF16 R48, R4.reuse, R14, R84 ;  /* 0x0000000e0430723c */ /* 0x040fe20000041854 */
[----:B------:R-:W3:Y:S07]  /*4f20*/  LDSM.16.MT88.4 R12, [R103+0x1900] ;  /* 0x00190000670c783b */ /* 0x000eee0000004200 */
[----:B------:R-:W-:Y:S01]  /*4f30*/  HMMA.16816.F32.BF16 R36, R4, R20, R64 ;  /* 0x000000140424723c */ /* 0x000fe20000041840 */
[----:B--2---:R-:W-:-:S07]  /*4f40*/  FFMA.FTZ R10, R204, c[0x0][0x2d0], -R8 ;  /* 0x0000b400cc0a7a23 */ /* 0x004fce0000010808 */
[----:B------:R-:W-:Y:S01]  /*4f50*/  HMMA.16816.F32.BF16 R52, R4, R22, R68 ;  /* 0x000000160434723c */ /* 0x000fe20000041844 */
[----:B------:R-:W-:Y:S01]  /*4f60*/  IMAD.MOV.U32 R204, RZ, RZ, R180 ;  /* 0x000000ffffcc7224 */ /* 0x000fe200078e00b4 */
[----:B------:R-:W2:Y:S01]  /*4f70*/  LDSM.16.MT88.4 R20, [R2+0x4900] ;  /* 0x004900000214783b */ /* 0x000ea20000004200 */
[----:B------:R4:W4:Y:S04]  /*4f80*/  MUFU.EX2 R180, R10 ;  /* 0x0000000a00b47308 */ /* 0x0009280000000800 */
[----:B-----5:R-:W-:Y:S02]  /*4f90*/  F2FP.BF16.PACK_AB R4, R188, R189 ;  /* 0x000000bdbc04723e */ /* 0x020fe400000010ff */
[----:B-1----:R-:W-:Y:S01]  /*4fa0*/  F2FP.BF16.PACK_AB R6, R182, R183 ;  /* 0x000000b7b606723e */ /* 0x002fe200000010ff */
[----:B----4-:R-:W-:Y:S01]  /*4fb0*/  FFMA.FTZ R10, R195, c[0x0][0x2d0], -R8 ;  /* 0x0000b400c30a7a23 */ /* 0x010fe20000010808 */
[----:B------:R-:W-:-:S02]  /*4fc0*/  F2FP.BF16.PACK_AB R5, R180, R181 ;  /* 0x000000b5b405723e */ /* 0x000fc400000010ff */
[----:B------:R-:W-:Y:S01]  /*4fd0*/  MOV R195, R28 ;  /* 0x0000001c00c37202 */ /* 0x000fe20000000f00 */
[----:B------:R1:W-:Y:S02]  /*4fe0*/  MUFU.EX2 R179, R10 ;  /* 0x0000000a00b37308 */ /* 0x0003e40000000800 */
[----:B-1----:R-:W-:Y:S02]  /*4ff0*/  FFMA.FTZ R10, R205, c[0x0][0x2d0], -R8 ;  /* 0x0000b400cd0a7a23 */ /* 0x002fe40000010808 */
[----:B------:R-:W-:-:S04]  /*5000*/  IMAD.MOV.U32 R205, RZ, RZ, R29 ;  /* 0x000000ffffcd7224 */ /* 0x000fc800078e001d */
[----:B------:R-:W1:Y:S01]  /*5010*/  MUFU.EX2 R178, R10 ;  /* 0x0000000a00b27308 */ /* 0x000e620000000800 */
[----:B------:R-:W-:Y:S01]  /*5020*/  LDSM.16.MT88.4 R28, [R241+0x1900] ;  /* 0x00190000f11c783b */ /* 0x000fe20000004200 */
[----:B-1----:R-:W-:Y:S01]  /*5030*/  F2FP.BF16.PACK_AB R7, R178, R179 ;  /* 0x000000b3b207723e */ /* 0x002fe200000010ff */
[----:B------:R-:W-:Y:S02]  /*5040*/  FFMA.FTZ R10, R236, c[0x0][0x2d0], -R9 ;  /* 0x0000b400ec0a7a23 */ /* 0x000fe40000010809 */
[----:B------:R-:W-:-:S04]  /*5050*/  IMAD.MOV.U32 R236, RZ, RZ, R166 ;  /* 0x000000ffffec7224 */ /* 0x000fc800078e00a6 */
[C---:B------:R-:W-:Y:S08]  /*5060*/  HMMA.16816.F32.BF16 R112, R4.reuse, R24, R112 ;  /* 0x000000180470723c */ /* 0x040ff00000041870 */
[C---:B------:R-:W-:Y:S01]  /*5070*/  HMMA.16816.F32.BF16 R64, R4.reuse, R26, R88 ;  /* 0x0000001a0440723c */ /* 0x040fe20000041858 */
[----:B------:R-:W1:Y:S07]  /*5080*/  LDSM.16.MT88.4 R24, [R0+0x1900] ;  /* 0x001900000018783b */ /* 0x000e6e0000004200 */
[C---:B------:R-:W-:Y:S08]  /*5090*/  HMMA.16816.F32.BF16 R76, R4.reuse, R16, R96 ;  /* 0x00000010044c723c */ /* 0x040ff00000041860 */
[C---:B------:R-:W-:Y:S01]  /*50a0*/  HMMA.16816.F32.BF16 R72, R4.reuse, R18, R104 ;  /* 0x000000120448723c */ /* 0x040fe20000041868 */
[----:B------:R-:W4:Y:S07]  /*50b0*/  LDSM.16.MT88.4 R16, [R103+0x4900] ;  /* 0x004900006710783b */ /* 0x000f2e0000004200 */
        /* <DEDUP_REMOVED lines=9> */
[C---:B----4-:R-:W-:Y:S07]  /*5150*/  HMMA.16816.F32.BF16 R136, R4.reuse, R16, R160 ;  /* 0x000000100488723c */ /* 0x050fee00000418a0 */
[----:B------:R-:W-:Y:S01]  /*5160*/  IMAD.MOV.U32 R162, RZ, RZ, R195 ;  /* 0x000000ffffa27224 */ /* 0x000fe200078e00c3 */
[C---:B------:R-:W-:Y:S01]  /*5170*/  HMMA.16816.F32.BF16 R92, R4.reuse, R18, R148 ;  /* 0x00000012045c723c */ /* 0x040fe20000041894 */
[----:B------:R-:W4:Y:S01]  /*5180*/  LDSM.16.MT88.4 R16, [R241+0x7900] ;  /* 0x00790000f110783b */ /* 0x000f220000004200 */
[----:B------:R-:W-:Y:S01]  /*5190*/  IMAD.MOV.U32 R195, RZ, RZ, R177 ;  /* 0x000000ffffc37224 */ /* 0x000fe200078e00b1 */
[----:B------:R-:W-:Y:S01]  /*51a0*/  MOV R163, R205 ;  /* 0x000000cd00a37202 */ /* 0x000fe20000000f00 */
[----:B------:R5:W-:Y:S01]  /*51b0*/  MUFU.EX2 R177, R10 ;  /* 0x0000000a00b17308 */ /* 0x000be20000000800 */
[----:B------:R-:W-:Y:S01]  /*51c0*/  MOV R205, R176 ;  /* 0x000000b000cd7202 */ /* 0x000fe20000000f00 */
[----:B------:R-:W-:Y:S01]  /*51d0*/  IMAD.MOV.U32 R160, RZ, RZ, R194 ;  /* 0x000000ffffa07224 */ /* 0x000fe200078e00c2 */
[----:B------:R-:W-:Y:S01]  /*51e0*/  MOV R161, R204 ;  /* 0x000000cc00a17202 */ /* 0x000fe20000000f00 */
[C---:B---3--:R-:W-:Y:S01]  /*51f0*/  HMMA.16816.F32.BF16 R96, R4.reuse, R12, R132 ;  /* 0x0000000c0460723c */ /* 0x048fe20000041884 */
[----:B------:R-:W-:Y:S01]  /*5200*/  MOV R150, R193 ;  /* 0x000000c100967202 */ /* 0x000fe20000000f00 */
[----:B------:R-:W-:Y:S01]  /*5210*/  IMAD.MOV.U32 R149, RZ, RZ, R192 ;  /* 0x000000ffff957224 */ /* 0x000fe200078e00c0 */
[----:B------:R-:W-:Y:S01]  /*5220*/  MOV R148, R167 ;  /* 0x000000a700947202 */ /* 0x000fe20000000f00 */
[----:B------:R-:W-:Y:S01]  /*5230*/  IMAD.MOV.U32 R194, RZ, RZ, R169 ;  /* 0x000000ffffc27224 */ /* 0x000fe200078e00a9 */
[----:B------:R-:W-:Y:S01]  /*5240*/  MOV R204, R168 ;  /* 0x000000a800cc7202 */ /* 0x000fe20000000f00 */
[----:B------:R-:W-:Y:S01]  /*5250*/  IMAD.MOV.U32 R192, RZ, RZ, R171 ;  /* 0x000000ffffc07224 */ /* 0x000fe200078e00ab */
[----:B------:R-:W-:Y:S01]  /*5260*/  MOV R193, R170 ;  /* 0x000000aa00c17202 */ /* 0x000fe20000000f00 */
[----:B------:R-:W-:Y:S01]  /*5270*/  HMMA.16816.F32.BF16 R116, R4, R14, R140 ;  /* 0x0000000e0474723c */ /* 0x000fe2000004188c */
[----:B------:R-:W3:Y:S01]  /*5280*/  LDSM.16.MT88.4 R12, [R0+0x7900] ;  /* 0x00790000000c783b */ /* 0x000ee20000004200 */
[----:B------:R-:W-:-:S02]  /*5290*/  IMAD.MOV.U32 R151, RZ, RZ, R173 ;  /* 0x000000ffff977224 */ /* 0x000fc400078e00ad */
[----:B-----5:R-:W-:Y:S02]  /*52a0*/  FFMA.FTZ R10, R207, c[0x0][0x2d0], -R9 ;  /* 0x0000b400cf0a7a23 */ /* 0x020fe40000010809 */
[----:B------:R-:W-:Y:S01]  /*52b0*/  IMAD.MOV.U32 R207, RZ, RZ, R164 ;  /* 0x000000ffffcf7224 */ /* 0x000fe200078e00a4 */
[----:B------:R-:W-:Y:S01]  /*52c0*/  MOV R142, R174 ;  /* 0x000000ae008e7202 */ /* 0x000fe20000000f00 */
[----:B------:R5:W1:Y:S01]  /*52d0*/  MUFU.EX2 R176, R10 ;  /* 0x0000000a00b07308 */ /* 0x000a620000000800 */
[----:B------:R-:W-:Y:S01]  /*52e0*/  IMAD.MOV.U32 R141, RZ, RZ, R175 ;  /* 0x000000ffff8d7224 */ /* 0x000fe200078e00af */
[----:B------:R-:W-:Y:S01]  /*52f0*/  HMMA.16816.F32.BF16 R84, R4, R30, R124 ;  /* 0x0000001e0454723c */ /* 0x000fe2000004187c */
[----:B------:R-:W-:Y:S02]  /*5300*/  MOV R140, R165 ;  /* 0x000000a5008c7202 */ /* 0x000fe40000000f00 */
[----:B------:R-:W-:-:S05]  /*5310*/  MOV R143, R172 ;  /* 0x000000ac008f7202 */ /* 0x000fca0000000f00 */
[----:B--2---:R-:W-:Y:S01]  /*5320*/  HMMA.16816.F32.BF16 R108, R4, R20, R40 ;  /* 0x00000014046c723c */ /* 0x004fe20000041828 */
[----:B-----5:R-:W-:Y:S01]  /*5330*/  FFMA.FTZ R10, R206, c[0x0][0x2d0], -R9 ;  /* 0x0000b400ce0a7a23 */ /* 0x020fe20000010809 */
[----:B------:R-:W-:-:S06]  /*5340*/  MOV R206, R102 ;  /* 0x0000006600ce7202 */ /* 0x000fcc0000000f00 */
[C---:B------:R-:W-:Y:S01]  /*5350*/  HMMA.16816.F32.BF16 R56, R4.reuse, R22, R56 ;  /* 0x000000160438723c */ /* 0x040fe20000041838 */
[----:B------:R-:W2:Y:S01]  /*5360*/  LDSM.16.MT88.4 R20, [R2+0x2100] ;  /* 0x002100000214783b */ /* 0x000ea20000004200 */
[----:B------:R5:W-:Y:S06]  /*5370*/  MUFU.EX2 R175, R10 ;  /* 0x0000000a00af7308 */ /* 0x000bec0000000800 */
[C---:B-1----:R-:W-:Y:S08]  /*5380*/  HMMA.16816.F32.BF16 R164, R4.reuse, R24, R36 ;  /* 0x0000001804a4723c */ /* 0x042ff00000041824 */
[----:B------:R-:W-:Y:S01]  /*5390*/  HMMA.16816.F32.BF16 R124, R4, R26, R52 ;  /* 0x0000001a047c723c */ /* 0x000fe20000041834 */
[----:B------:R-:W1:Y:S01]  /*53a0*/  LDSM.16.MT88.4 R24, [R2+0x5100] ;  /* 0x005100000218783b */ /* 0x000e620000004200 */
[----:B-----5:R-:W-:-:S02]  /*53b0*/  FFMA.FTZ R10, R11, c[0x0][0x2d0], -R9 ;  /* 0x0000b4000b0a7a23 */ /* 0x020fc40000010809 */
[----:B------:R-:W-:Y:S02]  /*53c0*/  IMAD.MOV.U32 R11, RZ, RZ, R101 ;  /* 0x000000ffff0b7224 */ /* 0x000fe400078e0065 */
[----:B------:R5:W1:Y:S02]  /*53d0*/  MUFU.EX2 R174, R10 ;  /* 0x0000000a00ae7308 */ /* 0x000a640000000800 */
[C---:B----4-:R-:W-:Y:S08]  /*53e0*/  HMMA.16816.F32.BF16 R168, R4.reuse, R16, R44 ;  /* 0x0000001004a8723c */ /* 0x050ff0000004182c */
[----:B------:R-:W-:Y:S01]  /*53f0*/  HMMA.16816.F32.BF16 R132, R4, R18, R60 ;  /* 0x000000120484723c */ /* 0x000fe2000004183c */
[----:B------:R-:W4:Y:S01]  /*5400*/  LDSM.16.MT88.4 R16, [R103+0x2100] ;  /* 0x002100006710783b */ /* 0x000f220000004200 */
[----:B-----5:R-:W-:-:S06]  /*5410*/  FFMA.FTZ R10, R239, c[0x0][0x2d0], -R8 ;  /* 0x0000b400ef0a7a23 */ /* 0x020fcc0000010808 */
[C---:B---3--:R-:W-:Y:S01]  /*5420*/  HMMA.16816.F32.BF16 R36, R4.reuse, R12, R32 ;  /* 0x0000000c0424723c */ /* 0x048fe20000041820 */
[----:B------:R3:W-:Y:S07]  /*5430*/  MUFU.EX2 R173, R10 ;  /* 0x0000000a00ad7308 */ /* 0x0007ee0000000800 */
[C---:B------:R-:W-:Y:S01]  /*5440*/  HMMA.16816.F32.BF16 R120, R4.reuse, R28, R120 ;  /* 0x0000001c0478723c */ /* 0x040fe20000041878 */
[----:B------:R-:W-:Y:S07]  /*5450*/  LDSM.16.MT88.4 R28, [R2+0x8100] ;  /* 0x00810000021c783b */ /* 0x000fee0000004200 */
[----:B------:R-:W-:Y:S01]  /*5460*/  HMMA.16816.F32.BF16 R32, R4, R14, R48 ;  /* 0x0000000e0420723c */ /* 0x000fe20000041830 */
[----:B------:R-:W5:Y:S01]  /*5470*/  LDSM.16.MT88.4 R12, [R241+0x2100] ;  /* 0x00210000f10c783b */ /* 0x000f620000004200 */
[----:B---3--:R-:W-:-:S04]  /*5480*/  FFMA.FTZ R10, R244, c[0x0][0x2d0], -R8 ;  /* 0x0000b400f40a7a23 */ /* 0x008fc80000010808 */
[----:B------:R3:W2:Y:S01]  /*5490*/  MUFU.EX2 R172, R10 ;  /* 0x0000000a00ac7308 */ /* 0x0006a20000000800 */
[----:B------:R-:W-:Y:S02]  /*54a0*/  F2FP.BF16.PACK_AB R4, R176, R177 ;  /* 0x000000b1b004723e */ /* 0x000fe400000010ff */
[----:B-1----:R-:W-:Y:S01]  /*54b0*/  F2FP.BF16.PACK_AB R6, R174, R175 ;  /* 0x000000afae06723e */ /* 0x002fe200000010ff */
[----:B---3--:R-:W-:Y:S01]  /*54c0*/  FFMA.FTZ R10, R238, c[0x0][0x2d0], -R8 ;  /* 0x0000b400ee0a7a23 */ /* 0x008fe20000010808 */
[----:B--2---:R-:W-:-:S03]  /*54d0*/  F2FP.BF16.PACK_AB R5, R172, R173 ;  /* 0x000000adac05723e */ /* 0x004fc600000010ff */
[----:B------:R1:W-:Y:S02]  /*54e0*/  MUFU.EX2 R102, R10 ;  /* 0x0000000a00667308 */ /* 0x0003e40000000800 */
[----:B-1----:R-:W-:Y:S01]  /*54f0*/  FFMA.FTZ R10, R237, c[0x0][0x2d0], -R8 ;  /* 0x0000b400ed0a7a23 */ /* 0x002fe20000010808 */
[----:B------:R-:W-:-:S05]  /*5500*/  MOV R237, R151 ;  /* 0x0000009700ed7202 */ /* 0x000fca0000000f00 */
[----:B------:R-:W1:Y:S02]  /*5510*/  MUFU.EX2 R101, R10 ;  /* 0x0000000a00657308 */ /* 0x000e640000000800 */
[----:B-1----:R-:W-:Y:S01]  /*5520*/  F2FP.BF16.PACK_AB R7, R101, R102 ;  /* 0x000000666507723e */ /* 0x002fe200000010ff */
[----:B------:R-:W-:Y:S01]  /*5530*/  FFMA.FTZ R10, R11, c[0x0][0x2d0], -R9 ;  /* 0x0000b4000b0a7a23 */ /* 0x000fe20000010809 */
[----:B------:R-:W-:Y:S01]  /*5540*/  MOV R11, R206 ;  /* 0x000000ce000b7202 */ /* 0x000fe20000000f00 */
[----:B------:R-:W-:-:S03]  /*5550*/  IMAD.MOV.U32 R206, RZ, RZ, R140 ;  /* 0x000000ffffce7224 */ /* 0x000fc600078e008c */
[----:B------:R1:W-:Y:S01]  /*5560*/  MUFU.EX2 R51, R10 ;  /* 0x0000000a00337308 */ /* 0x0003e20000000800 */
[----:B------:R-:W-:Y:S01]  /*5570*/  IMAD.MOV.U32 R140, RZ, RZ, R143 ;  /* 0x000000ffff8c7224 */ /* 0x000fe200078e008f */
[----:B------:R-:W-:Y:S01]  /*5580*/  HMMA.16816.F32.BF16 R112, R4, R20, R112 ;  /* 0x000000140470723c */ /* 0x000fe20000041870 */
[----:B------:R-:W-:Y:S01]  /*5590*/  MOV R143, R150 ;  /* 0x00000096008f7202 */ /* 0x000fe20000000f00 */
[----:B------:R-:W-:-:S04]  /*55a0*/  IMAD.MOV.U32 R150, RZ, RZ, R162 ;  /* 0x000000ffff967224 */ /* 0x000fc800078e00a2 */
[----:B------:R-:W-:Y:S02]  /*55b0*/  IMAD.MOV.U32 R238, RZ, RZ, R150 ;  /* 0x000000ffffee7224 */ /* 0x000fe400078e0096 */
[C---:B------:R-:W-:Y:S01]  /*55c0*/  HMMA.16816.F32.BF16 R40, R4.reuse, R22, R64 ;  /* 0x000000160428723c */ /* 0x040fe20000041840 */
[----:B------:R-:W2:Y:S04]  /*55d0*/  LDSM.16.MT88.4 R20, [R0+0x2100] ;  /* 0x002100000014783b */ /* 0x000ea80000004200 */
[----:B------:R-:W-:Y:S01]  /*55e0*/  LDSM.16.MT88.4 R64, [R0+0x5900] ;  /* 0x005900000040783b */ /* 0x000fe20000004200 */
[----:B-1----:R-:W-:Y:S01]  /*55f0*/  FFMA.FTZ R10, R207, c[0x0][0x2d0], -R9 ;  /* 0x0000b400cf0a7a23 */ /* 0x002fe20000010809 */
[----:B------:R-:W-:Y:S01]  /*5600*/  MOV R207, R142 ;  /* 0x0000008e00cf7202 */ /* 0x000fe20000000f00 */
[----:B------:R-:W-:Y:S01]  /*5610*/  HMMA.16816.F32.BF16 R144, R4, R24, R144 ;  /* 0x000000180490723c */ /* 0x000fe20000041890 */
[----:B------:R-:W-:Y:S01]  /*5620*/  IMAD.MOV.U32 R142, RZ, RZ, R149 ;  /* 0x000000ffff8e7224 */ /* 0x000fe200078e0095 */
[----:B------:R1:W3:Y:S01]  /*5630*/  MUFU.EX2 R50, R10 ;  /* 0x0000000a00327308 */ /* 0x0002e20000000800 */
[----:B------:R-:W-:-:S04]  /*5640*/  MOV R149, R161 ;  /* 0x000000a100957202 */ /* 0x000fc80000000f00 */
[----:B------:R-:W-:Y:S01]  /*5650*/  MOV R244, R149 ;  /* 0x0000009500f47202 */ /* 0x000fe20000000f00 */
[C---:B------:R-:W-:Y:S01]  /*5660*/  HMMA.16816.F32.BF16 R44, R4.reuse, R26, R68 ;  /* 0x0000001a042c723c */ /* 0x040fe20000041844 */
[----:B------:R-:W2:Y:S07]  /*5670*/  LDSM.16.MT88.4 R24, [R103+0x5100] ;  /* 0x005100006718783b */ /* 0x000eae0000004200 */
[----:B----4-:R-:W-:Y:S01]  /*5680*/  HMMA.16816.F32.BF16 R104, R4, R16, R104 ;  /* 0x000000100468723c */ /* 0x010fe20000041868 */
[--C-:B-1----:R-:W-:Y:S01]  /*5690*/  FFMA.FTZ R10, R141, c[0x0][0x2d0], -R9.reuse ;  /* 0x0000b4008d0a7a23 */ /* 0x102fe20000010809 */
[----:B------:R-:W-:Y:S01]  /*56a0*/  MOV R141, R148 ;  /* 0x00000094008d7202 */ /* 0x000fe20000000f00 */
[----:B------:R-:W-:-:S02]  /*56b0*/  FFMA.FTZ R9, R163, c[0x0][0x2d0], -R9 ;  /* 0x0000b400a3097a23 */ /* 0x000fc40000010809 */
[----:B------:R-:W-:Y:S01]  /*56c0*/  IMAD.MOV.U32 R148, RZ, RZ, R160 ;  /* 0x000000ffff947224 */ /* 0x000fe200078e00a0 */
[----:B------:R-:W-:Y:S02]  /*56d0*/  MUFU.EX2 R49, R10 ;  /* 0x0000000a00317308 */ /* 0x000fe40000000800 */
[----:B------:R-:W-:Y:S01]  /*56e0*/  HMMA.16816.F32.BF16 R52, R4, R18, R80 ;  /* 0x000000120434723c */ /* 0x000fe20000041850 */
[----:B------:R-:W1:Y:S01]  /*56f0*/  LDSM.16.MT88.4 R16, [R241+0x5100] ;  /* 0x00510000f110783b */ /* 0x000e620000004200 */
[----:B------:R-:W-:-:S03]  /*5700*/  IMAD.MOV.U32 R239, RZ, RZ, R148 ;  /* 0x000000ffffef7224 */ /* 0x000fc600078e0094 */
[----:B------:R-:W-:Y:S01]  /*5710*/  LDSM.16.MT88.4 R148, [R2+0x5900] ;  /* 0x005900000294783b */ /* 0x000fe20000004200 */
[----:B------:R4:W1:Y:S02]  /*5720*/  MUFU.EX2 R48, R9 ;  /* 0x0000000900307308 */ /* 0x0008640000000800 */
[C---:B-----5:R-:W-:Y:S01]  /*5730*/  HMMA.16816.F32.BF16 R120, R4.reuse, R12, R120 ;  /* 0x0000000c0478723c */ /* 0x060fe20000041878 */
[----:B------:R-:W-:Y:S07]  /*5740*/  LDSM.16.MT88.4 R80, [R2+0x8900] ;  /* 0x008900000250783b */ /* 0x000fee0000004200 */
[----:B------:R-:W-:Y:S01]  /*5750*/  HMMA.16816.F32.BF16 R60, R4, R14, R84 ;  /* 0x0000000e043c723c */ /* 0x000fe20000041854 */
[----:B------:R-:W5:Y:S01]  /*5760*/  LDSM.16.MT88.4 R12, [R0+0x5100] ;  /* 0x00510000000c783b */ /* 0x000f620000004200 */
[----:B----4-:R-:W-:-:S06]  /*5770*/  FFMA.FTZ R9, R11, c[0x0][0x2d0], -R8 ;  /* 0x0000b4000b097a23 */ /* 0x010fcc0000010808 */
[----:B------:R-:W-:Y:S01]  /*5780*/  HMMA.16816.F32.BF16 R76, R4, R28, R76 ;  /* 0x0000001c044c723c */ /* 0x000fe2000004184c */
[----:B------:R-:W-:-:S07]  /*5790*/  MOV R11, R143 ;  /* 0x0000008f000b7202 */ /* 0x000fce0000000f00 */
[C---:B------:R-:W-:Y:S08]  /*57a0*/  HMMA.16816.F32.BF16 R28, R4.reuse, R30, R72 ;  /* 0x0000001e041c723c */ /* 0x040ff00000041848 */
[C---:B--2---:R-:W-:Y:S08]  /*57b0*/  HMMA.16816.F32.BF16 R128, R4.reuse, R20, R128 ;  /* 0x000000140480723c */ /* 0x044ff00000041880 */
[C---:B------:R-:W-:Y:S01]  /*57c0*/  HMMA.16816.F32.BF16 R68, R4.reuse, R22, R88 ;  /* 0x000000160444723c */ /* 0x040fe20000041858 */
[----:B------:R-:W2:Y:S07]  /*57d0*/  LDSM.16.MT88.4 R20, [R103+0x8100] ;  /* 0x008100006714783b */ /* 0x000eae0000004200 */
[C---:B------:R-:W-:Y:S08]  /*57e0*/  HMMA.16816.F32.BF16 R136, R4.reuse, R24, R136 ;  /* 0x000000180488723c */ /* 0x040ff00000041888 */
[C---:B------:R-:W-:Y:S01]  /*57f0*/  HMMA.16816.F32.BF16 R72, R4.reuse, R26, R92 ;  /* 0x0000001a0448723c */ /* 0x040fe2000004185c */
[----:B------:R-:W4:Y:S07]  /*5800*/  LDSM.16.MT88.4 R24, [R241+0x8100] ;  /* 0x00810000f118783b */ /* 0x000f2e0000004200 */
[C---:B-1----:R-:W-:Y:S07]  /*5810*/  HMMA.16816.F32.BF16 R84, R4.reuse, R16, R96 ;  /* 0x000000100454723c */ /* 0x042fee0000041860 */
[----:B---3--:R-:W-:Y:S01]  /*5820*/  F2FP.BF16.PACK_AB R96, R50, R51 ;  /* 0x000000333260723e */ /* 0x008fe200000010ff */
[----:B------:R-:W-:Y:S01]  /*5830*/  HMMA.16816.F32.BF16 R88, R4, R18, R116 ;  /* 0x000000120458723c */ /* 0x000fe20000041874 */
[----:B------:R-:W1:Y:S01]  /*5840*/  LDSM.16.MT88.4 R16, [R0+0x8100] ;  /* 0x008100000010783b */ /* 0x000e620000004200 */
[----:B------:R-:W-:-:S03]  /*5850*/  F2FP.BF16.PACK_AB R98, R48, R49 ;  /* 0x000000313062723e */ /* 0x000fc600000010ff */
[----:B------:R3:W-:Y:S03]  /*5860*/  LDSM.16.MT88.4 R116, [R2+0x2900] ;  /* 0x002900000274783b */ /* 0x0007e60000004200 */
[C---:B-----5:R-:W-:Y:S01]  /*5870*/  HMMA.16816.F32.BF16 R160, R4.reuse, R14, R56 ;  /* 0x0000000e04a0723c */ /* 0x060fe20000041838 */
[----:B------:R5:W-:Y:S01]  /*5880*/  MUFU.EX2 R15, R9 ;  /* 0x00000009000f7308 */ /* 0x000be20000000800 */
[----:B------:R-:W-:Y:S06]  /*5890*/  LDSM.16.MT88.4 R56, [R241+0x5900] ;  /* 0x00590000f138783b */ /* 0x000fec0000004200 */
[C---:B--2---:R-:W-:Y:S08]  /*58a0*/  HMMA.16816.F32.BF16 R164, R4.reuse, R20, R164 ;  /* 0x0000001404a4723c */ /* 0x044ff000000418a4 */
[----:B------:R-:W-:Y:S01]  /*58b0*/  HMMA.16816.F32.BF16 R92, R4, R12, R108 ;  /* 0x0000000c045c723c */ /* 0x000fe2000004186c */
[----:B-----5:R-:W-:Y:S01]  /*58c0*/  FFMA.FTZ R9, R206, c[0x0][0x2d0], -R8 ;  /* 0x0000b400ce097a23 */ /* 0x020fe20000010808 */
[----:B------:R-:W2:Y:S01]  /*58d0*/  LDSM.16.MT88.4 R108, [R103+0x2900] ;  /* 0x00290000676c783b */ /* 0x000ea20000004200 */
[----:B------:R-:W-:-:S02]  /*58e0*/  IMAD.MOV.U32 R206, RZ, RZ, R142 ;  /* 0x000000ffffce7224 */ /* 0x000fc400078e008e */
[----:B------:R5:W1:Y:S01]  /*58f0*/  MUFU.EX2 R14, R9 ;  /* 0x00000009000e7308 */ /* 0x000a620000000800 */
[----:B---3--:R-:W-:Y:S02]  /*5900*/  FADD.FTZ R2, R239, R244 ;  /* 0x000000f4ef027221 */ /* 0x008fe40000010000 */
[----:B----4-:R-:W-:Y:S02]  /*5910*/  HMMA.16816.F32.BF16 R168, R4, R24, R168 ;  /* 0x0000001804a8723c */ /* 0x010fe400000418a8 */
[----:B------:R-:W-:-:S04]  /*5920*/  FADD.FTZ R2, R206, R2 ;  /* 0x00000002ce027221 */ /* 0x000fc80000010000 */
[----:B------:R-:W-:Y:S02]  /*5930*/  FADD.FTZ R2, R236, R2 ;  /* 0x00000002ec027221 */ /* 0x000fe40000010000 */
[C---:B------:R-:W-:Y:S01]  /*5940*/  HMMA.16816.F32.BF16 R20, R4.reuse, R22, R124 ;  /* 0x000000160414723c */ /* 0x040fe2000004187c */
[----:B------:R-:W-:Y:S01]  /*5950*/  LDSM.16.MT88.4 R124, [R241+0x2900] ;  /* 0x00290000f17c783b */ /* 0x000fe20000004200 */
[----:B------:R-:W-:Y:S02]  /*5960*/  FADD.FTZ R2, R195, R2 ;  /* 0x00000002c3027221 */ /* 0x000fe40000010000 */
[----:B-----5:R-:W-:Y:S01]  /*5970*/  FFMA.FTZ R9, R207, c[0x0][0x2d0], -R8 ;  /* 0x0000b400cf097a23 */ /* 0x020fe20000010808 */
[----:B------:R-:W-:Y:S01]  /*5980*/  MOV R207, R141 ;  /* 0x0000008d00cf7202 */ /* 0x000fe20000000f00 */
[----:B------:R-:W-:Y:S02]  /*5990*/  FADD.FTZ R2, R194, R2 ;  /* 0x00000002c2027221 */ /* 0x000fe40000010000 */
[----:B------:R-:W-:Y:S01]  /*59a0*/  HMMA.16816.F32.BF16 R24, R4, R26, R132 ;  /* 0x0000001a0418723c */ /* 0x000fe20000041884 */
[----:B------:R-:W-:Y:S01]  /*59b0*/  FFMA.FTZ R8, R140, c[0x0][0x2d0], -R8 ;  /* 0x0000b4008c087a23 */ /* 0x000fe20000010808 */
[----:B------:R-:W-:Y:S01]  /*59c0*/  MUFU.EX2 R13, R9 ;  /* 0x00000009000d7308 */ /* 0x000fe20000000800 */
[----:B------:R-:W-:Y:S01]  /*59d0*/  LDSM.16.MT88.4 R132, [R0+0x2900] ;  /* 0x002900000084783b */ /* 0x000fe20000004200 */
[----:B-1----:R-:W-:-:S03]  /*59e0*/  F2FP.BF16.PACK_AB R97, R14, R15 ;  /* 0x0000000f0e61723e */ /* 0x002fc600000010ff */
[----:B------:R-:W1:Y:S01]  /*59f0*/  LDSM.16.MT88.4 R140, [R103+0x5900] ;  /* 0x00590000678c783b */ /* 0x000e620000004200 */
[C---:B------:R-:W-:Y:S02]  /*5a00*/  HMMA.16816.F32.BF16 R36, R4.reuse, R16, R36 ;  /* 0x000000100424723c */ /* 0x040fe40000041824 */
[----:B------:R-:W3:Y:S06]  /*5a10*/  MUFU.EX2 R12, R8 ;  /* 0x00000008000c7308 */ /* 0x000eec0000000800 */
[----:B------:R-:W-:Y:S07]  /*5a20*/  HMMA.16816.F32.BF16 R32, R4, R18, R32 ;  /* 0x000000120420723c */ /* 0x000fee0000041820 */
[----:B------:R-:W-:Y:S01]  /*5a30*/  FADD.FTZ R4, R238, R237 ;  /* 0x000000edee047221 */ /* 0x000fe20000010000 */
[----:B---3--:R-:W-:-:S03]  /*5a40*/  F2FP.BF16.PACK_AB R99, R12, R13 ;  /* 0x0000000d0c63723e */ /* 0x008fc600000010ff */
[----:B------:R-:W-:Y:S02]  /*5a50*/  FADD.FTZ R4, R11, R4 ;  /* 0x000000040b047221 */ /* 0x000fe40000010000 */
[----:B------:R3:W-:Y:S02]  /*5a60*/  LDSM.16.MT88.4 R8, [R0+0x8900] ;  /* 0x008900000008783b */ /* 0x0007e40000004200 */
[----:B------:R-:W-:Y:S01]  /*5a70*/  FADD.FTZ R4, R207, R4 ;  /* 0x00000004cf047221 */ /* 0x000fe20000010000 */
[----:B--2---:R-:W-:Y:S03]  /*5a80*/  HMMA.16816.F32.BF16 R104, R96, R108, R104 ;  /* 0x0000006c6068723c */ /* 0x004fe60000041868 */
[----:B------:R-:W-:-:S04]  /*5a90*/  FADD.FTZ R4, R205, R4 ;  /* 0x00000004cd047221 */ /* 0x000fc80000010000 */
[----:B------:R-:W-:Y:S01]  /*5aa0*/  FADD.FTZ R4, R204, R4 ;  /* 0x00000004cc047221 */ /* 0x000fe20000010000 */
[C---:B------:R-:W-:Y:S03]  /*5ab0*/  HMMA.16816.F32.BF16 R108, R96.reuse, R110, R52 ;  /* 0x0000006e606c723c */ /* 0x040fe60000041834 */
[----:B------:R-:W-:Y:S02]  /*5ac0*/  FADD.FTZ R5, R193, R4 ;  /* 0x00000004c1057221 */ /* 0x000fe40000010000 */
[----:B------:R-:W-:Y:S02]  /*5ad0*/  FADD.FTZ R4, R192, R2 ;  /* 0x00000002c0047221 */ /* 0x000fe40000010000 */
[----:B------:R-:W-:Y:S01]  /*5ae0*/  FADD.FTZ R2, R190, R5 ;  /* 0x00000005be027221 */ /* 0x000fe20000010000 */
[----:B-1----:R-:W-:Y:S03]  /*5af0*/  HMMA.16816.F32.BF16 R136, R96, R140, R136 ;  /* 0x0000008c6088723c */ /* 0x002fe60000041888 */
[----:B------:R-:W-:-:S02]  /*5b00*/  FADD.FTZ R2, R252, R2 ;  /* 0x00000002fc027221 */ /* 0x000fc40000010000 */
[----:B---3--:R-:W-:Y:S02]  /*5b10*/  FADD.FTZ R0, R191, R4 ;  /* 0x00000004bf007221 */ /* 0x008fe40000010000 */
        /* <DEDUP_REMOVED lines=8> */
[----:B------:R-:W-:Y:S01]  /*5ba0*/  FADD.FTZ R2, R189, R2 ;  /* 0x00000002bd027221 */ /* 0x000fe20000010000 */
[----:B------:R-:W1:Y:S01]  /*5bb0*/  LDSM.16.MT88.4 R72, [R103+0x8900] ;  /* 0x008900006748783b */ /* 0x000e620000004200 */
[----:B------:R-:W-:Y:S02]  /*5bc0*/  FADD.FTZ R0, R245, R0 ;  /* 0x00000000f5007221 */ /* 0x000fe40000010000 */
[----:B------:R-:W-:Y:S02]  /*5bd0*/  FADD.FTZ R2, R188, R2 ;  /* 0x00000002bc027221 */ /* 0x000fe40000010000 */
[----:B------:R-:W-:Y:S01]  /*5be0*/  FADD.FTZ R0, R181, R0 ;  /* 0x00000000b5007221 */ /* 0x000fe20000010000 */
[----:B------:R-:W-:Y:S01]  /*5bf0*/  HMMA.16816.F32.BF16 R56, R96, R58, R88 ;  /* 0x0000003a6038723c */ /* 0x000fe20000041858 */
[----:B------:R-:W-:Y:S01]  /*5c00*/  FADD.FTZ R2, R183, R2 ;  /* 0x00000002b7027221 */ /* 0x000fe20000010000 */
[----:B------:R-:W2:Y:S01]  /*5c10*/  LDSM.16.MT88.4 R88, [R241+0x8900] ;  /* 0x00890000f158783b */ /* 0x000ea20000004200 */
        /* <DEDUP_REMOVED lines=10> */
[----:B------:R-:W-:-:S04]  /*5cc0*/  FADD.FTZ R0, R172, R0 ;  /* 0x00000000ac007221 */ /* 0x000fc80000010000 */
        /* <DEDUP_REMOVED lines=12> */
[----:B------:R-:W-:Y:S02]  /*5d90*/  FADD.FTZ R4, R48, R0 ;  /* 0x0000000030047221 */ /* 0x000fe40000010000 */
[----:B------:R-:W-:-:S05]  /*5da0*/  FADD.FTZ R0, R12, R2 ;  /* 0x000000020c007221 */ /* 0x000fca0000010000 */
[----:B------:R3:W-:Y:S01]  /*5db0*/  STL [R1+0x8], R0 ;  /* 0x0000080001007387 */ /* 0x0007e20000100800 */
[C---:B------:R-:W-:Y:S03]  /*5dc0*/  HMMA.16816.F32.BF16 R144, R96.reuse, R148, R144 ;  /* 0x000000946090723c */ /* 0x040fe60000041890 */
[----:B------:R3:W-:Y:S05]  /*5dd0*/  STL [R1+0x4], R4 ;  /* 0x0000040401007387 */ /* 0x0007ea0000100800 */
[C---:B------:R-:W-:Y:S08]  /*5de0*/  HMMA.16816.F32.BF16 R76, R96.reuse, R80, R76 ;  /* 0x00000050604c723c */ /* 0x040ff0000004184c */
[C---:B------:R-:W-:Y:S08]  /*5df0*/  HMMA.16816.F32.BF16 R60, R96.reuse, R64, R92 ;  /* 0x00000040603c723c */ /* 0x040ff0000004185c */
        /* <DEDUP_REMOVED lines=11> */
[----:B---3--:R-:W2:Y:S04]  /*5eb0*/  LDL.64 R194, [R1+0x10] ;  /* 0x0000100001c27983 */ /* 0x008ea80000100a00 */
[----:B------:R-:W3:Y:S01]  /*5ec0*/  LDL R191, [R1] ;  /* 0x0000000001bf7983 */ /* 0x000ee20000100800 */
[----:B------:R-:W-:-:S02]  /*5ed0*/  IMAD.MOV.U32 R192, RZ, RZ, c[0x0][0x1e4] ;  /* 0x00007900ffc07624 */ /* 0x000fc400078e00ff */
[----:B------:R-:W-:Y:S02]  /*5ee0*/  IMAD.MOV.U32 R190, RZ, RZ, c[0x0][0x1e0] ;  /* 0x00007800ffbe7624 */ /* 0x000fe400078e00ff */
[----:B------:R-:W-:Y:S02]  /*5ef0*/  IMAD R0, R192, 0x60, RZ ;  /* 0x00000060c0007824 */ /* 0x000fe400078e02ff */
[----:B------:R-:W-:Y:S01]  /*5f00*/  IMAD.WIDE.U32 R4, R190, 0x60, RZ ;  /* 0x00000060be047825 */ /* 0x000fe200078e00ff */
[----:B------:R-:W-:-:S04]  /*5f10*/  USHF.R.S32.HI UR5, URZ, 0x1f, UR4 ;  /* 0x0000001f3f057899 */ /* 0x000fc80008011404 */
[----:B------:R-:W-:-:S05]  /*5f20*/  IADD3 R0, R5, R0, RZ ;  /* 0x0000000005007210 */ /* 0x000fca0007ffe0ff */
[----:B------:R-:W-:-:S04]  /*5f30*/  IMAD R0, R0, UR4, RZ ;  /* 0x0000000400007c24 */ /* 0x000fc8000f8e02ff */
[----:B------:R-:W-:Y:S02]  /*5f40*/  IMAD R0, R4, UR5, R0 ;  /* 0x0000000504007c24 */ /* 0x000fe4000f8e0200 */
[C---:B------:R-:W-:Y:S01]  /*5f50*/  IMAD.SHL.U32 R8, R190.reuse, 0x40, RZ ;  /* 0x00000040be087824 */ /* 0x040fe200078e00ff */
[----:B------:R-:W-:Y:S01]  /*5f60*/  SHF.L.U64.HI R2, R190, 0x6, R192 ;  /* 0x00000006be027819 */ /* 0x000fe200000102c0 */
[----:B--2---:R-:W-:-:S05]  /*5f70*/  IMAD.WIDE.U32 R6, R4, UR4, R194 ;  /* 0x0000000404067c25 */ /* 0x004fca000f8e00c2 */
[----:B------:R-:W-:Y:S02]  /*5f80*/  LEA R4, P1, R6, c[0x0][0x1c8], 0x1 ;  /* 0x0000720006047a11 */ /* 0x000fe400078208ff */
[----:B------:R-:W-:Y:S02]  /*5f90*/  IADD3 R0, R7, R0, RZ ;  /* 0x0000000007007210 */ /* 0x000fe40007ffe0ff */
[----:B------:R-:W-:Y:S02]  /*5fa0*/  IADD3 R12, P6, P5, R8, 0x80, R4 ;  /* 0x00000080080c7810 */ /* 0x000fe40007dde004 */
[----:B------:R-:W-:Y:S02]  /*5fb0*/  LEA.HI.X R5, R6, c[0x0][0x1cc], R0, 0x1, P1 ;  /* 0x0000730006057a11 */ /* 0x000fe400008f0c00 */
[-C--:B------:R-:W-:Y:S02]  /*5fc0*/  IADD3 R6, P1, R4, R8.reuse, RZ ;  /* 0x0000000804067210 */ /* 0x080fe40007f3e0ff */
[--C-:B------:R-:W-:Y:S01]  /*5fd0*/  IADD3.X R13, R2, RZ, R5.reuse, P6, P5 ;  /* 0x000000ff020d7210 */ /* 0x100fe200037ea405 */
[----:B------:R-:W-:Y:S01]  /*5fe0*/  @!PT LDS RZ, [RZ] ;  /* 0x00000000fffff984 */ /* 0x000fe20000000800 */
[----:B------:R-:W-:Y:S01]  /*5ff0*/  @!PT LDS RZ, [RZ] ;  /* 0x00000000fffff984 */ /* 0x000fe20000000800 */
[----:B------:R-:W-:Y:S01]  /*6000*/  @!PT LDS RZ, [RZ] ;  /* 0x00000000fffff984 */ /* 0x000fe20000000800 */
[----:B---3--:R1:W-:Y:S01]  /*6010*/  LDGSTS.E.BYPASS.LTC128B.128 [R191+0x12100], [R4.64], !P4 ;  /* 0x1210000004bf7fae */ /* 0x0083e2000e101d4c */
[----:B------:R-:W-:Y:S01]  /*6020*/  IADD3 R10, P6, P5, R8, 0x100, R4 ;  /* 0x00000100080a7810 */ /* 0x000fe20007dde004 */
[----:B------:R-:W-:Y:S01]  /*6030*/  IMAD.X R7, R5, 0x1, R2, P1 ;  /* 0x0000000105077824 */ /* 0x000fe200008e0602 */
[----:B------:R-:W-:Y:S01]  /*6040*/  IADD3 R8, P1, R6, R8, RZ ;  /* 0x0000000806087210 */ /* 0x000fe20007f3e0ff */
[----:B------:R1:W-:Y:S01]  /*6050*/  LDGSTS.E.BYPASS.LTC128B.128 [R191+0x15100], [R4.64+0x80], !P3 ;  /* 0x1510008004bf7fae */ /* 0x0003e2000d901d4c */
[----:B------:R-:W-:-:S02]  /*6060*/  IADD3.X R11, R2, RZ, R5, P6, P5 ;  /* 0x000000ff020b7210 */ /* 0x000fc400037ea405 */
[----:B------:R-:W-:Y:S01]  /*6070*/  IADD3.X R9, R7, R2, RZ, P1, !PT ;  /* 0x0000000207097210 */ /* 0x000fe20000ffe4ff */
[----:B------:R1:W-:Y:S04]  /*6080*/  LDGSTS.E.BYPASS.LTC128B.128 [R191+0x18100], [R4.64+0x100], !P2 ;  /* 0x1810010004bf7fae */ /* 0x0003e8000d101d4c */
[----:B------:R1:W-:Y:S04]  /*6090*/  LDGSTS.E.BYPASS.LTC128B.128 [R191+0x13100], [R6.64], !P4 ;  /* 0x1310000006bf7fae */ /* 0x0003e8000e101d4c */
[----:B------:R1:W-:Y:S04]  /*60a0*/  LDGSTS.E.BYPASS.LTC128B.128 [R191+0x16100], [R12.64], !P3 ;  /* 0x161000000cbf7fae */ /* 0x0003e8000d901d4c */
[----:B------:R1:W-:Y:S04]  /*60b0*/  LDGSTS.E.BYPASS.LTC128B.128 [R191+0x19100], [R10.64], !P2 ;  /* 0x191000000abf7fae */ /* 0x0003e8000d101d4c */
[----:B------:R1:W-:Y:S04]  /*60c0*/  LDGSTS.E.BYPASS.LTC128B.128 [R191+0x14100], [R8.64], !P4 ;  /* 0x1410000008bf7fae */ /* 0x0003e8000e101d4c */
[----:B------:R1:W-:Y:S04]  /*60d0*/  LDGSTS.E.BYPASS.LTC128B.128 [R191+0x17100], [R8.64+0x80], !P3 ;  /* 0x1710008008bf7fae */ /* 0x0003e8000d901d4c */
[----:B------:R1:W-:Y:S02]  /*60e0*/  LDGSTS.E.BYPASS.LTC128B.128 [R191+0x1a100], [R8.64+0x100], !P2 ;  /* 0x1a10010008bf7fae */ /* 0x0003e4000d101d4c */
.L_x_1215:
[----:B---3--:R-:W-:Y:S01]  /*60f0*/  UIADD3 UR20, UR14, -0x2, URZ ;  /* 0xfffffffe0e147890 */ /* 0x008fe2000fffe03f */
[----:B------:R-:W0:Y:S03]  /*6100*/  LDGDEPBAR ;  /* 0x00000000000079af */ /* 0x000e260000000000 */
[----:B------:R-:W-:-:S06]  /*6110*/  UISETP.GE.AND UP0, UPT, UR20, UR10, UPT ;  /* 0x0000000a1400728c */ /* 0x000fcc000bf06270 */
[----:B------:R-:W-:-:S13]  /*6120*/  PLOP3.LUT P1, PT, PT, PT, UP0, 0x80, 0x0 ;  /* 0x000000000000781c */ /* 0x000fda0003f2f008 */
[----:B------:R-:W-:Y:S05]  /*6130*/  @!P1 BRA `(.L_x_1216) ;  /* 0x0000404000009947 */ /* 0x000fea0003800000 */
[----:B------:R-:W-:Y:S01]  /*6140*/  IMAD.MOV.U32 R244, RZ, RZ, 0x20 ;  /* 0x00000020fff47424 */ /* 0x000fe200078e00ff */
[----:B------:R-:W-:Y:S01]  /*6150*/  MOV R101, R3 ;  /* 0x0000000300657202 */ /* 0x000fe20000000f00 */
[----:B------:R-:W-:Y:S01]  /*6160*/  IMAD.MOV.U32 R0, RZ, RZ, R100 ;  /* 0x000000ffff007224 */ /* 0x000fe200078e0064 */
[----:B------:R-:W-:Y:S02]  /*6170*/  UMOV UR19, URZ ;  /* 0x0000003f00137c82 */ /* 0x000fe40008000000 */
[----:B------:R-:W-:Y:S01]  /*6180*/  SEL R244, R244, 0xffffffe0, !P0 ;  /* 0xffffffe0f4f47807 */ /* 0x000fe20004000000 */
[----:B------:R-:W-:Y:S02]  /*6190*/  UMOV UR5, 0x1 ;  /* 0x0000000100057882 */ /* 0x000fe40000000000 */
[----:B------:R-:W-:Y:S02]  /*61a0*/  ULDC.64 UR8, c[0x0][0x208] ;  /* 0x0000820000087ab9 */ /* 0x000fe40000000a00 */
[----:B------:R-:W-:-:S02]  /*61b0*/  ULDC.64 UR6, c[0x0][0x1e0] ;  /* 0x0000780000067ab9 */ /* 0x000fc40000000a00 */
.L_x_1217:
[----:B------:R-:W2:Y:S01]  /*61c0*/  LDL.64 R22, [R1+0x18] ;  /* 0x0000180001167983 */ /* 0x000ea20000100a00 */
[----:B------:R-:W-:Y:S04]  /*61d0*/  DEPBAR.LE SB0, 0x2 ;  /* 0x000080800000791a */ /* 0x000fe80000000000 */
[----:B------:R-:W-:Y:S01]  /*61e0*/  UISETP.GE.AND UP0, UPT, UR10, UR20, UPT ;  /* 0x000000140a00728c */ /* 0x000fe2000bf06270 */
[----:B------:R-:W3:Y:S01]  /*61f0*/  LDL.64 R20, [R1+0x20] ;  /* 0x0000200001147983 */ /* 0x000ee20000100a00 */
[----:B------:R-:W-:Y:S01]  /*6200*/  UIADD3 UR18, UR20, -0x1, URZ ;  /* 0xffffffff14127890 */ /* 0x000fe2000fffe03f */
[----:B------:R-:W-:Y:S01]  /*6210*/  MOV R44, UR19 ;  /* 0x00000013002c7c02 */ /* 0x000fe20008000f00 */
[----:B------:R-:W-:Y:S03]  /*6220*/  UIMAD UR4, UR5, 0x9000, URZ ;  /* 0x00009000050478a4 */ /* 0x000fe6000f8e023f */
[----:B------:R-:W-:Y:S01]  /*6230*/  BAR.SYNC.DEFER_BLOCKING 0x0 ;  /* 0x0000000000007b1d */ /* 0x000fe20000010000 */
[----:B------:R-:W-:Y:S01]  /*6240*/  PLOP3.LUT P0, PT, PT, PT, UP0, 0x80, 0x0 ;  /* 0x000000000000781c */ /* 0x000fe20003f0f008 */
[----:B------:R-:W-:Y:S01]  /*6250*/  UISETP.GE.AND UP1, UPT, UR19, 0x1, UPT ;  /* 0x000000011300788c */ /* 0x000fe2000bf26270 */
[----:B------:R-:W-:Y:S01]  /*6260*/  IADD3 R100, R240, UR4, RZ ;  /* 0x00000004f0647c10 */ /* 0x000fe2000fffe0ff */
[----:B------:R-:W-:Y:S02]  /*6270*/  @!UP0 USHF.R.S32.HI UR14, URZ, 0x1f, UR18 ;  /* 0x0000001f3f0e8899 */ /* 0x000fe40008011412 */
[----:B------:R-:W-:Y:S02]  /*6280*/  @!UP0 UIMAD.WIDE.U32 UR22, UR18, UR8, URZ ;  /* 0x00000008121682a5 */ /* 0x000fe4000f8e003f */
[----:B------:R-:W-:Y:S04]  /*6290*/  @!UP0 UIMAD UR14, UR14, UR8, URZ ;  /* 0x000000080e0e82a4 */ /* 0x000fe8000f8e023f */
[----:B------:R-:W-:Y:S01]  /*62a0*/  @!UP0 UIMAD UR14, UR18, UR9, UR14 ;  /* 0x00000009120e82a4 */ /* 0x000fe2000f8e020e */
[----:B-1----:R-:W-:Y:S03]  /*62b0*/  MOV R2, UR22 ;  /* 0x0000001600027c02 */ /* 0x002fe60008000f00 */
[----:B------:R-:W-:Y:S04]  /*62c0*/  @!UP0 UIADD3 UR14, UR23, UR14, URZ ;  /* 0x0000000e170e8290 */ /* 0x000fe8000fffe03f */
[----:B------:R-:W-:Y:S01]  /*62d0*/  @!UP0 UIMAD UR14, UR14, 0x60, URZ ;  /* 0x000000600e0e88a4 */ /* 0x000fe2000f8e023f */
[----:B-1----:R-:W1:Y:S08]  /*62e0*/  LDSM.16.M88.4 R8, [R240+UR4+0x12100] ;  /* 0x01210004f008783b */ /* 0x002e700008000200 */
[----:B------:R-:W4:Y:S04]  /*62f0*/  LDL R30, [R1] ;  /* 0x00000000011e7983 */ /* 0x000f280000100800 */
[----:B------:R-:W5:Y:S08]  /*6300*/  LDSM.16.M88.4 R16, [R240+UR4+0x12900] ;  /* 0x01290004f010783b */ /* 0x000f700008000200 */
[----:B------:R-:W2:Y:S08]  /*6310*/  LDSM.16.M88.4 R24, [R240+UR4+0x13100] ;  /* 0x01310004f018783b */ /* 0x000eb00008000200 */
[----:B------:R-:W2:Y:S08]  /*6320*/  LDSM.16.M88.4 R32, [R240+UR4+0x13900] ;  /* 0x01390004f020783b */ /* 0x000eb00008000200 */
[----:B------:R-:W2:Y:S01]  /*6330*/  LDSM.16.M88.4 R40, [R240+UR4+0x14100] ;  /* 0x01410004f028783b */ /* 0x000ea20008000200 */
[C---:B-1----:R-:W-:Y:S07]  /*6340*/  HMMA.16816.F32.BF16 R4, R152.reuse, R8, RZ ;  /* 0x000000089804723c */ /* 0x042fee00000418ff */
[----:B------:R-:W1:Y:S01]  /*6350*/  LDSM.16.M88.4 R48, [R240+UR4+0x14900] ;  /* 0x01490004f030783b */ /* 0x000e620008000200 */
[C---:B------:R-:W-:Y:S08]  /*6360*/  HMMA.16816.F32.BF16 R8, R152.reuse, R10, RZ ;  /* 0x0000000a9808723c */ /* 0x040ff000000418ff */
[C---:B-----5:R-:W-:Y:S08]  /*6370*/  HMMA.16816.F32.BF16 R12, R152.reuse, R16, RZ ;  /* 0x00000010980c723c */ /* 0x060ff000000418ff */
[C---:B------:R-:W-:Y:S01]  /*6380*/  HMMA.16816.F32.BF16 R16, R152.reuse, R18, RZ ;  /* 0x000000129810723c */ /* 0x040fe200000418ff */
[----:B--2---:R-:W-:Y:S03]  /*6390*/  @!P0 MOV R29, R23 ;  /* 0x00000017001d8202 */ /* 0x004fe60000000f00 */
[----:B---3--:R-:W-:Y:S04]  /*63a0*/  @!P0 MOV R28, R20 ;  /* 0x00000014001c8202 */ /* 0x008fe80000000f00 */
[C---:B------:R-:W-:Y:S01]  /*63b0*/  HMMA.16816.F32.BF16 R20, R152.reuse, R24, RZ ;  /* 0x000000189814723c */ /* 0x040fe200000418ff */
[----:B------:R-:W-:Y:S03]  /*63c0*/  @!P0 IMAD.WIDE.U32 R28, R2, 0x60, R28 ;  /* 0x00000060021c8825 */ /* 0x000fe600078e001c */
[----:B------:R-:W-:Y:S04]  /*63d0*/  IADD3 R2, R244, R100, RZ ;  /* 0x00000064f4027210 */ /* 0x000fe80007ffe0ff */
[C---:B------:R-:W-:Y:S01]  /*63e0*/  HMMA.16816.F32.BF16 R24, R152.reuse, R26, RZ ;  /* 0x0000001a9818723c */ /* 0x040fe200000418ff */
[----:B------:R-:W-:Y:S01]  /*63f0*/  @!P0 IADD3 R38, R29, UR14, RZ ;  /* 0x0000000e1d268c10 */ /* 0x000fe2000fffe0ff */
[----:B------:R-:W2:Y:S01]  /*6400*/  LDSM.16.M88.4 R160, [R2+0x12100] ;  /* 0x0121000002a0783b */ /* 0x000ea20000000200 */
[----:B------:R-:W-:Y:S01]  /*6410*/  UIADD3 UR14, UR20, -0x2, URZ ;  /* 0xfffffffe140e7890 */ /* 0x000fe2000fffe03f */
[C---:B------:R-:W-:Y:S02]  /*6420*/  @!P0 SHF.L.U32 R3, R28.reuse, 0x1, RZ ;  /* 0x000000011c038819 */ /* 0x040fe400000006ff */
[----:B------:R-:W-:Y:S01]  /*6430*/  @!P0 SHF.L.U64.HI R38, R28, 0x1, R38 ;  /* 0x000000011c268819 */ /* 0x000fe20000010226 */
[----:B------:R-:W-:Y:S01]  /*6440*/  UISETP.GE.AND UP0, UPT, UR14, UR10, UPT ;  /* 0x0000000a0e00728c */ /* 0x000fe2000bf06270 */
[C---:B------:R-:W-:Y:S02]  /*6450*/  @!P0 IADD3 R36, P1, R3.reuse, c[0x0][0x1f8], RZ ;  /* 0x00007e0003248a10 */ /* 0x040fe40007f3e0ff */
[----:B------:R-:W3:Y:S02]  /*6460*/  LDSM.16.M88.4 R164, [R2+0x12900] ;  /* 0x0129000002a4783b */ /* 0x000ee40000000200 */
[----:B------:R-:W-:Y:S02]  /*6470*/  @!P0 IADD3.X R37, R38, c[0x0][0x1fc], RZ, P1, !PT ;  /* 0x00007f0026258a10 */ /* 0x000fe40000ffe4ff */
[C---:B------:R-:W-:Y:S02]  /*6480*/  @!P0 IADD3 R188, P5, R3.reuse, 0x80, RZ ;  /* 0x0000008003bc8810 */ /* 0x040fe40007fbe0ff */
[----:B------:R-:W-:Y:S02]  /*6490*/  @!P0 IADD3 R3, P6, R3, 0x100, RZ ;  /* 0x0000010003038810 */ /* 0x000fe40007fde0ff */
[----:B------:R-:W5:Y:S01]  /*64a0*/  LDSM.16.M88.4 R168, [R2+0x13100] ;  /* 0x0131000002a8783b */ /* 0x000f620000000200 */
[----:B------:R-:W-:Y:S01]  /*64b0*/  @!P0 IADD3 R188, P1, R188, c[0x0][0x1f8], RZ ;  /* 0x00007e00bcbc8a10 */ /* 0x000fe20007f3e0ff */
[----:B------:R-:W-:Y:S01]  /*64c0*/  @UP0 UIMAD.WIDE.U32 UR22, UR14, UR6, URZ ;  /* 0x000000060e1602a5 */ /* 0x000fe2000f8e003f */
[----:B------:R-:W-:Y:S01]  /*64d0*/  IADD3 R236, R242, R2, RZ ;  /* 0x00000002f2ec7210 */ /* 0x000fe20007ffe0ff */
[----:B------:R-:W-:Y:S01]  /*64e0*/  @UP0 USHF.R.S32.HI UR16, URZ, 0x1f, UR14 ;  /* 0x0000001f3f100899 */ /* 0x000fe2000801140e */
[----:B------:R-:W-:Y:S02]  /*64f0*/  @!P0 IADD3.X R189, RZ, c[0x0][0x1fc], R38, P1, P5 ;  /* 0x00007f00ffbd8a10 */ /* 0x000fe40000fea426 */
[----:B------:R-:W-:Y:S01]  /*6500*/  @!P0 IADD3 R190, P5, R3, c[0x0][0x1f8], RZ ;  /* 0x00007e0003be8a10 */ /* 0x000fe20007fbe0ff */
[----:B------:R-:W1:Y:S01]  /*6510*/  LDSM.16.M88.4 R172, [R2+0x13900] ;  /* 0x0139000002ac783b */ /* 0x000e620000000200 */
[----:B------:R-:W-:Y:S01]  /*6520*/  @!P0 IADD3 R46, P1, R36, UR15, RZ ;  /* 0x0000000f242e8c10 */ /* 0x000fe2000ff3e0ff */
[----:B----4-:R-:W-:Y:S01]  /*6530*/  @!P0 IMAD R44, R44, 0x9000, R30 ;  /* 0x000090002c2c8824 */ /* 0x010fe200078e021e */
[----:B------:R-:W-:Y:S01]  /*6540*/  @!P0 IADD3.X R191, RZ, c[0x0][0x1fc], R38, P5, P6 ;  /* 0x00007f00ffbf8a10 */ /* 0x000fe20002fec426 */
[C---:B------:R-:W-:Y:S01]  /*6550*/  HMMA.16816.F32.BF16 R28, R152.reuse, R32, RZ ;  /* 0x00000020981c723c */ /* 0x040fe200000418ff */
[----:B------:R-:W-:Y:S01]  /*6560*/  @!P0 IADD3.X R47, R37, UR17, RZ, P1, !PT ;  /* 0x00000011252f8c10 */ /* 0x000fe20008ffe4ff */
[----:B------:R-:W-:Y:S01]  /*6570*/  @UP0 UIMAD UR16, UR16, UR6, URZ ;  /* 0x00000006101002a4 */ /* 0x000fe2000f8e023f */
[-C--:B------:R-:W-:Y:S01]  /*6580*/  IADD3 R3, R242, R100.reuse, RZ ;  /* 0x00000064f2037210 */ /* 0x080fe20007ffe0ff */
[----:B------:R-:W4:Y:S01]  /*6590*/  LDSM.16.M88.4 R176, [R2+0x14100] ;  /* 0x0141000002b0783b */ /* 0x000f220000000200 */
[----:B------:R-:W-:Y:S01]  /*65a0*/  IADD3 R100, R244, R100, R242 ;  /* 0x00000064f4647210 */ /* 0x000fe20007ffe0f2 */
[----:B------:R-:W-:Y:S02]  /*65b0*/  @UP0 UIMAD UR16, UR14, UR7, UR16 ;  /* 0x000000070e1002a4 */ /* 0x000fe4000f8e0210 */
[C---:B------:R-:W-:Y:S01]  /*65c0*/  HMMA.16816.F32.BF16 R32, R152.reuse, R34, RZ ;  /* 0x000000229820723c */ /* 0x040fe200000418ff */
[----:B------:R-:W-:Y:S02]  /*65d0*/  UIADD3 UR14, UR19, 0x1, URZ ;  /* 0x00000001130e7890 */ /* 0x000fe4000fffe03f */
[----:B------:R-:W-:Y:S01]  /*65e0*/  @UP0 UIADD3 UR16, UR23, UR16, URZ ;  /* 0x0000001017100290 */ /* 0x000fe2000fffe03f */
[----:B------:R-:W1:Y:S01]  /*65f0*/  LDSM.16.M88.4 R180, [R2+0x14900] ;  /* 0x0149000002b4783b */ /* 0x000e620000000200 */
[----:B------:R-:W-:Y:S02]  /*6600*/  USEL UR19, UR14, URZ, !UP1 ;  /* 0x0000003f0e137287 */ /* 0x000fe4000c800000 */
[----:B------:R-:W-:Y:S02]  /*6610*/  @UP0 USHF.L.U32 UR14, UR6, 0x6, URZ ;  /* 0x00000006060e0899 */ /* 0x000fe4000800063f */
[----:B------:R-:W-:Y:S02]  /*6620*/  @UP0 UIMAD UR16, UR16, 0x60, URZ ;  /* 0x00000060101008a4 */ /* 0x000fe4000f8e023f */
[----:B------:R-:W-:Y:S01]  /*6630*/  UISETP.GE.AND UP1, UPT, UR5, 0x1, UPT ;  /* 0x000000010500788c */ /* 0x000fe2000bf26270 */
[----:B------:R-:W-:Y:S01]  /*6640*/  @!PT LDS RZ, [RZ] ;  /* 0x00000000fffff984 */ /* 0x000fe20000000800 */
[----:B------:R-:W-:Y:S01]  /*6650*/  @!PT LDS RZ, [RZ] ;  /* 0x00000000fffff984 */ /* 0x000fe20000000800 */
[----:B------:R-:W-:Y:S01]  /*6660*/  @!PT LDS RZ, [RZ] ;  /* 0x00000000fffff984 */ /* 0x000fe20000000800 */
[----:B------:R2:W-:Y:S08]  /*6670*/  @!P0 LDGSTS.E.BYPASS.LTC128B.128 [R44+0x100], [R36.64], !P4 ;  /* 0x00100000242c8fae */ /* 0x0005f0000e101d4c */
[----:B------:R1:W-:Y:S08]  /*6680*/  @!P0 LDGSTS.E.BYPASS.LTC128B.128 [R44+0x3100], [R188.64], !P3 ;  /* 0x03100000bc2c8fae */ /* 0x0003f0000d901d4c */
[----:B------:R3:W-:Y:S08]  /*6690*/  @!P0 LDGSTS.E.BYPASS.LTC128B.128 [R44+0x6100], [R190.64], !P2 ;  /* 0x06100000be2c8fae */ /* 0x0007f0000d101d4c */
[----:B------:R3:W-:Y:S01]  /*66a0*/  @!P0 LDGSTS.E.BYPASS.LTC128B.128 [R44+0x1100], [R46.64], !P4 ;  /* 0x011000002e2c8fae */ /* 0x0007e2000e101d4c */
[C---:B--2---:R-:W-:Y:S07]  /*66b0*/  HMMA.16816.F32.BF16 R36, R152.reuse, R40, RZ ;  /* 0x000000289824723c */ /* 0x044fee00000418ff */
[----:B------:R3:W-:Y:S01]  /*66c0*/  @!P0 LDGSTS.E.BYPASS.LTC128B.128 [R44+0x4100], [R46.64+0x80], !P3 ;  /* 0x041000802e2c8fae */ /* 0x0007e2000d901d4c */
[C---:B------:R-:W-:Y:S01]  /*66d0*/  HMMA.16816.F32.BF16 R40, R152.reuse, R42, RZ ;  /* 0x0000002a9828723c */ /* 0x040fe200000418ff */
[----:B-1----:R-:W-:Y:S06]  /*66e0*/  @!P0 IADD3 R188, P1, R46, UR15, RZ ;  /* 0x0000000f2ebc8c10 */ /* 0x002fec000ff3e0ff */
[----:B------:R3:W-:Y:S01]  /*66f0*/  @!P0 LDGSTS.E.BYPASS.LTC128B.128 [R44+0x7100], [R46.64+0x100], !P2 ;  /* 0x071001002e2c8fae */ /* 0x0007e2000d101d4c */
[----:B------:R-:W-:Y:S07]  /*6700*/  @!P0 IADD3.X R189, R47, UR17, RZ, P1, !PT ;  /* 0x000000112fbd8c10 */ /* 0x000fee0008ffe4ff */
[----:B------:R3:W-:Y:S08]  /*6710*/  @!P0 LDGSTS.E.BYPASS.LTC128B.128 [R44+0x2100], [R188.64], !P4 ;  /* 0x02100000bc2c8fae */ /* 0x0007f0000e101d4c */
[----:B------:R3:W-:Y:S08]  /*6720*/  @!P0 LDGSTS.E.BYPASS.LTC128B.128 [R44+0x5100], [R188.64+0x80], !P3 ;  /* 0x05100080bc2c8fae */ /* 0x0007f0000d901d4c */
[----:B------:R3:W-:Y:S01]  /*6730*/  @!P0 LDGSTS.E.BYPASS.LTC128B.128 [R44+0x8100], [R188.64+0x100], !P2 ;  /* 0x08100100bc2c8fae */ /* 0x0007e2000d101d4c */
[----:B------:R-:W-:Y:S07]  /*6740*/  PLOP3.LUT P0, PT, PT, PT, UP0, 0x80, 0x0 ;  /* 0x000000000000781c */ /* 0x000fee0003f0f008 */
[----:B------:R-:W-:Y:S08]  /*6750*/  LDSM.16.M88.4 R192, [R3+0x12900] ;  /* 0x0129000003c0783b */ /* 0x000ff00000000200 */
[----:B------:R-:W0:Y:S08]  /*6760*/  LDGDEPBAR ;  /* 0x00000000000079af */ /* 0x000e300000000000 */
[----:B------:R-:W-:Y:S01]  /*6770*/  LDSM.16.M88.4 R204, [R240+UR4+0x16100] ;  /* 0x01610004f0cc783b */ /* 0x000fe20008000200 */
[C---:B---3--:R-:W-:Y:S07]  /*6780*/  HMMA.16816.F32.BF16 R44, R152.reuse, R48, RZ ;  /* 0x00000030982c723c */ /* 0x048fee00000418ff */
[----:B------:R-:W1:Y:S01]  /*6790*/  LDSM.16.M88.4 R188, [R3+0x12100] ;  /* 0x0121000003bc783b */ /* 0x000e620000000200 */
[----:B------:R-:W-:Y:S08]  /*67a0*/  HMMA.16816.F32.BF16 R48, R152, R50, RZ ;  /* 0x000000329830723c */ /* 0x000ff000000418ff */
[C---:B------:R-:W-:Y:S08]  /*67b0*/  HMMA.16816.F32.BF16 R4, R156.reuse, R160, R4 ;  /* 0x000000a09c04723c */ /* 0x040ff00000041804 */
[C---:B------:R-:W-:Y:S01]  /*67c0*/  HMMA.16816.F32.BF16 R8, R156.reuse, R162, R8 ;  /* 0x000000a29c08723c */ /* 0x040fe20000041808 */
[----:B------:R-:W2:Y:S07]  /*67d0*/  LDSM.16.M88.4 R160, [R3+0x13100] ;  /* 0x0131000003a0783b */ /* 0x000eae0000000200 */
[C---:B------:R-:W-:Y:S08]  /*67e0*/  HMMA.16816.F32.BF16 R12, R156.reuse, R164, R12 ;  /* 0x000000a49c0c723c */ /* 0x040ff0000004180c */
[C---:B------:R-:W-:Y:S01]  /*67f0*/  HMMA.16816.F32.BF16 R16, R156.reuse, R166, R16 ;  /* 0x000000a69c10723c */ /* 0x040fe20000041810 */
[----:B------:R-:W3:Y:S07]  /*6800*/  LDSM.16.M88.4 R164, [R3+0x13900] ;  /* 0x0139000003a4783b */ /* 0x000eee0000000200 */
[C---:B-----5:R-:W-:Y:S08]  /*6810*/  HMMA.16816.F32.BF16 R20, R156.reuse, R168, R20 ;  /* 0x000000a89c14723c */ /* 0x060ff00000041814 */
[C---:B------:R-:W-:Y:S01]  /*6820*/  HMMA.16816.F32.BF16 R24, R156.reuse, R170, R24 ;  /* 0x000000aa9c18723c */ /* 0x040fe20000041818 */
[----:B------:R-:W5:Y:S07]  /*6830*/  LDSM.16.M88.4 R168, [R3+0x14100] ;  /* 0x0141000003a8783b */ /* 0x000f6e0000000200 */
[C---:B------:R-:W-:Y:S08]  /*6840*/  HMMA.16816.F32.BF16 R28, R156.reuse, R172, R28 ;  /* 0x000000ac9c1c723c */ /* 0x040ff0000004181c */
[C---:B------:R-:W-:Y:S01]  /*6850*/  HMMA.16816.F32.BF16 R32, R156.reuse, R174, R32 ;  /* 0x000000ae9c20723c */ /* 0x040fe20000041820 */
[----:B------:R-:W2:Y:S07]  /*6860*/  LDSM.16.M88.4 R172, [R3+0x14900] ;  /* 0x0149000003ac783b */ /* 0x000eae0000000200 */
[C---:B----4-:R-:W-:Y:S08]  /*6870*/  HMMA.16816.F32.BF16 R36, R156.reuse, R176, R36 ;  /* 0x000000b09c24723c */ /* 0x050ff00000041824 */
[C---:B------:R-:W-:Y:S01]  /*6880*/  HMMA.16816.F32.BF16 R40, R156.reuse, R178, R40 ;  /* 0x000000b29c28723c */ /* 0x040fe20000041828 */
[----:B------:R-:W4:Y:S07]  /*6890*/  LDSM.16.M88.4 R176, [R236+0x12100] ;  /* 0x01210000ecb0783b */ /* 0x000f2e0000000200 */
[C---:B------:R-:W-:Y:S08]  /*68a0*/  HMMA.16816.F32.BF16 R44, R156.reuse, R180, R44 ;  /* 0x000000b49c2c723c */ /* 0x040ff0000004182c */
[----:B------:R-:W-:Y:S01]  /*68b0*/  HMMA.16816.F32.BF16 R48, R156, R182, R48 ;  /* 0x000000b69c30723c */ /* 0x000fe20000041830 */
[----:B------:R-:W-:Y:S07]  /*68c0*/  LDSM.16.M88.4 R180, [R236+0x14900] ;  /* 0x01490000ecb4783b */ /* 0x000fee0000000200 */
[C---:B-1----:R-:W-:Y:S08]  /*68d0*/  HMMA.16816.F32.BF16 R4, R184.reuse, R188, R4 ;  /* 0x000000bcb804723c */ /* 0x042ff00000041804 */
[C---:B------:R-:W-:Y:S01]  /*68e0*/  HMMA.16816.F32.BF16 R8, R184.reuse, R190, R8 ;  /* 0x000000beb808723c */ /* 0x040fe20000041808 */
[----:B------:R-:W-:Y:S07]  /*68f0*/  LDSM.16.M88.4 R188, [R240+UR4+0x15100] ;  /* 0x01510004f0bc783b */ /* 0x000fee0008000200 */
[C---:B------:R-:W-:Y:S08]  /*6900*/  HMMA.16816.F32.BF16 R12, R184.reuse, R192, R12 ;  /* 0x000000c0b80c723c */ /* 0x040ff0000004180c */
[C---:B------:R-:W-:Y:S01]  /*6910*/  HMMA.16816.F32.BF16 R16, R184.reuse, R194, R16 ;  /* 0x000000c2b810723c */ /* 0x040fe20000041810 */
[----:B------:R-:W-:Y:S07]  /*6920*/  LDSM.16.M88.4 R192, [R240+UR4+0x15900] ;  /* 0x01590004f0c0783b */ /* 0x000fee0008000200 */
[C---:B--2---:R-:W-:Y:S08]  /*6930*/  HMMA.16816.F32.BF16 R20, R184.reuse, R160, R20 ;  /* 0x000000a0b814723c */ /* 0x044ff00000041814 */
[C---:B------:R-:W-:Y:S01]  /*6940*/  HMMA.16816.F32.BF16 R24, R184.reuse, R162, R24 ;  /* 0x000000a2b818723c */ /* 0x040fe20000041818 */
[----:B------:R-:W1:Y:S07]  /*6950*/  LDSM.16.M88.4 R160, [R236+0x12900] ;  /* 0x01290000eca0783b */ /* 0x000e6e0000000200 */
[C---:B---3--:R-:W-:Y:S08]  /*6960*/  HMMA.16816.F32.BF16 R28, R184.reuse, R164, R28 ;  /* 0x000000a4b81c723c */ /* 0x048ff0000004181c */
[C---:B------:R-:W-:Y:S01]  /*6970*/  HMMA.16816.F32.BF16 R32, R184.reuse, R166, R32 ;  /* 0x000000a6b820723c */ /* 0x040fe20000041820 */
[----:B------:R-:W2:Y:S07]  /*6980*/  LDSM.16.M88.4 R164, [R236+0x13100] ;  /* 0x01310000eca4783b */ /* 0x000eae0000000200 */
[C---:B-----5:R-:W-:Y:S08]  /*6990*/  HMMA.16816.F32.BF16 R36, R184.reuse, R168, R36 ;  /* 0x000000a8b824723c */ /* 0x060ff00000041824 */
[C---:B------:R-:W-:Y:S01]  /*69a0*/  HMMA.16816.F32.BF16 R40, R184.reuse, R170, R40 ;  /* 0x000000aab828723c */ /* 0x040fe20000041828 */
[----:B------:R-:W3:Y:S07]  /*69b0*/  LDSM.16.M88.4 R168, [R236+0x13900] ;  /* 0x01390000eca8783b */ /* 0x000eee0000000200 */
[C---:B------:R-:W-:Y:S08]  /*69c0*/  HMMA.16816.F32.BF16 R44, R184.reuse, R172, R44 ;  /* 0x000000acb82c723c */ /* 0x040ff0000004182c */
[----:B------:R-:W-:Y:S01]  /*69d0*/  HMMA.16816.F32.BF16 R48, R184, R174, R48 ;  /* 0x000000aeb830723c */ /* 0x000fe20000041830 */
[----:B------:R-:W5:Y:S07]  /*69e0*/  LDSM.16.M88.4 R172, [R236+0x14100] ;  /* 0x01410000ecac783b */ /* 0x000f6e0000000200 */
[C---:B----4-:R-:W-:Y:S08]  /*69f0*/  HMMA.16816.F32.BF16 R4, R196.reuse, R176, R4 ;  /* 0x000000b0c404723c */ /* 0x050ff00000041804 */
[C---:B------:R-:W-:Y:S01]  /*6a00*/  HMMA.16816.F32.BF16 R8, R196.reuse, R178, R8 ;  /* 0x000000b2c408723c */ /* 0x040fe20000041808 */
[----:B------:R-:W-:Y:S07]  /*6a10*/  LDSM.16.M88.4 R176, [R2+0x15900] ;  /* 0x0159000002b0783b */ /* 0x000fee0000000200 */
[C---:B-1----:R-:W-:Y:S08]  /*6a20*/  HMMA.16816.F32.BF16 R12, R196.reuse, R160, R12 ;  /* 0x000000a0c40c723c */ /* 0x042ff0000004180c */
[C---:B------:R-:W-:Y:S01]  /*6a30*/  HMMA.16816.F32.BF16 R16, R196.reuse, R162, R16 ;  /* 0x000000a2c410723c */ /* 0x040fe20000041810 */
[----:B------:R-:W1:Y:S07]  /*6a40*/  LDSM.16.M88.4 R160, [R240+UR4+0x16900] ;  /* 0x01690004f0a0783b */ /* 0x000e6e0008000200 */
[C---:B--2---:R-:W-:Y:S08]  /*6a50*/  HMMA.16816.F32.BF16 R20, R196.reuse, R164, R20 ;  /* 0x000000a4c414723c */ /* 0x044ff00000041814 */
[C---:B------:R-:W-:Y:S01]  /*6a60*/  HMMA.16816.F32.BF16 R24, R196.reuse, R166, R24 ;  /* 0x000000a6c418723c */ /* 0x040fe20000041818 */
[----:B------:R-:W2:Y:S07]  /*6a70*/  LDSM.16.M88.4 R164, [R240+UR4+0x17100] ;  /* 0x01710004f0a4783b */ /* 0x000eae0008000200 */
[C---:B---3--:R-:W-:Y:S08]  /*6a80*/  HMMA.16816.F32.BF16 R28, R196.reuse, R168, R28 ;  /* 0x000000a8c41c723c */ /* 0x048ff0000004181c */
[C---:B------:R-:W-:Y:S01]  /*6a90*/  HMMA.16816.F32.BF16 R32, R196.reuse, R170, R32 ;  /* 0x000000aac420723c */ /* 0x040fe20000041820 */
[----:B------:R-:W3:Y:S07]  /*6aa0*/  LDSM.16.M88.4 R168, [R240+UR4+0x17900] ;  /* 0x01790004f0a8783b */ /* 0x000eee0008000200 */
[C---:B-----5:R-:W-:Y:S08]  /*6ab0*/  HMMA.16816.F32.BF16 R36, R196.reuse, R172, R36 ;  /* 0x000000acc424723c */ /* 0x060ff00000041824 */
[C---:B------:R-:W-:Y:S01]  /*6ac0*/  HMMA.16816.F32.BF16 R40, R196.reuse, R174, R40 ;  /* 0x000000aec428723c */ /* 0x040fe20000041828 */
[----:B------:R-:W4:Y:S07]  /*6ad0*/  LDSM.16.M88.4 R172, [R2+0x15100] ;  /* 0x0151000002ac783b */ /* 0x000f2e0000000200 */
[C---:B------:R-:W-:Y:S08]  /*6ae0*/  HMMA.16816.F32.BF16 R44, R196.reuse, R180, R44 ;  /* 0x000000b4c42c723c */ /* 0x040ff0000004182c */
[----:B------:R-:W-:Y:S01]  /*6af0*/  HMMA.16816.F32.BF16 R48, R196, R182, R48 ;  /* 0x000000b6c430723c */ /* 0x000fe20000041830 */
        /* <DEDUP_REMOVED lines=37> */
[----:B------:R-:W-:Y:S07]  /*6d50*/  LDSM.16.M88.4 R192, [R2+0x19100] ;  /* 0x0191000002c0783b */ /* 0x000fee0000000200 */
[C---:B--2---:R-:W-:Y:S08]  /*6d60*/  HMMA.16816.F32.BF16 R4, R212.reuse, R164, R4 ;  /* 0x000000a4d404723c */ /* 0x044ff00000041804 */
[C---:B------:R-:W-:Y:S01]  /*6d70*/  HMMA.16816.F32.BF16 R8, R212.reuse, R166, R8 ;  /* 0x000000a6d408723c */ /* 0x040fe20000041808 */
[----:B------:R-:W2:Y:S07]  /*6d80*/  LDSM.16.M88.4 R164, [R3+0x17100] ;  /* 0x0171000003a4783b */ /* 0x000eae0000000200 */
[C---:B---3--:R-:W-:Y:S08]  /*6d90*/  HMMA.16816.F32.BF16 R12, R212.reuse, R168, R12 ;  /* 0x000000a8d40c723c */ /* 0x048ff0000004180c */
[C---:B------:R-:W-:Y:S01]  /*6da0*/  HMMA.16816.F32.BF16 R16, R212.reuse, R170, R16 ;  /* 0x000000aad410723c */ /* 0x040fe20000041810 */
[----:B------:R-:W3:Y:S07]  /*6db0*/  LDSM.16.M88.4 R168, [R3+0x17900] ;  /* 0x0179000003a8783b */ /* 0x000eee0000000200 */
[C---:B----4-:R-:W-:Y:S08]  /*6dc0*/  HMMA.16816.F32.BF16 R20, R212.reuse, R172, R20 ;  /* 0x000000acd414723c */ /* 0x050ff00000041814 */
[C---:B------:R-:W-:Y:S01]  /*6dd0*/  HMMA.16816.F32.BF16 R24, R212.reuse, R174, R24 ;  /* 0x000000aed418723c */ /* 0x040fe20000041818 */
[----:B------:R-:W4:Y:S07]  /*6de0*/  LDSM.16.M88.4 R172, [R100+0x16900] ;  /* 0x0169000064ac783b */ /* 0x000f2e0000000200 */
        /* <DEDUP_REMOVED lines=8> */
[----:B------:R-:W3:Y:S07]  /*6e70*/  LDSM.16.M88.4 R168, [R240+UR4+0x18100] ;  /* 0x01810004f0a8783b */ /* 0x000eee0008000200 */
[C---:B------:R-:W-:Y:S08]  /*6e80*/  HMMA.16816.F32.BF16 R4, R216.reuse, R176, R4 ;  /* 0x000000b0d804723c */ /* 0x040ff00000041804 */
[C---:B------:R-:W-:Y:S01]  /*6e90*/  HMMA.16816.F32.BF16 R8, R216.reuse, R178, R8 ;  /* 0x000000b2d808723c */ /* 0x040fe20000041808 */
[----:B------:R-:W5:Y:S07]  /*6ea0*/  LDSM.16.M88.4 R176, [R240+UR4+0x18900] ;  /* 0x01890004f0b0783b */ /* 0x000f6e0008000200 */
[C---:B------:R-:W-:Y:S08]  /*6eb0*/  HMMA.16816.F32.BF16 R12, R216.reuse, R180, R12 ;  /* 0x000000b4d80c723c */ /* 0x040ff0000004180c */
[C---:B------:R-:W-:Y:S01]  /*6ec0*/  HMMA.16816.F32.BF16 R16, R216.reuse, R182, R16 ;  /* 0x000000b6d810723c */ /* 0x040fe20000041810 */
[----:B------:R-:W-:Y:S07]  /*6ed0*/  LDSM.16.M88.4 R180, [R240+UR4+0x1a100] ;  /* 0x01a10004f0b4783b */ /* 0x000fee0008000200 */
[C---:B------:R-:W-:Y:S08]  /*6ee0*/  HMMA.16816.F32.BF16 R20, R216.reuse, R188, R20 ;  /* 0x000000bcd814723c */ /* 0x040ff00000041814 */
[C---:B------:R-:W-:Y:S01]  /*6ef0*/  HMMA.16816.F32.BF16 R24, R216.reuse, R190, R24 ;  /* 0x000000bed818723c */ /* 0x040fe20000041818 */
[----:B------:R-:W-:Y:S07]  /*6f00*/  LDSM.16.M88.4 R188, [R2+0x18900] ;  /* 0x0189000002bc783b */ /* 0x000fee0000000200 */
[C---:B----4-:R-:W-:Y:S08]  /*6f10*/  HMMA.16816.F32.BF16 R28, R216.reuse, R172, R28 ;  /* 0x000000acd81c723c */ /* 0x050ff0000004181c */
[C---:B------:R-:W-:Y:S01]  /*6f20*/  HMMA.16816.F32.BF16 R32, R216.reuse, R174, R32 ;  /* 0x000000aed820723c */ /* 0x040fe20000041820 */
[----:B------:R-:W4:Y:S07]  /*6f30*/  LDSM.16.M88.4 R172, [R240+UR4+0x19100] ;  /* 0x01910004f0ac783b */ /* 0x000f2e0008000200 */
[C---:B-1----:R-:W-:Y:S08]  /*6f40*/  HMMA.16816.F32.BF16 R36, R216.reuse, R160, R36 ;  /* 0x000000a0d824723c */ /* 0x042ff00000041824 */
[C---:B------:R-:W-:Y:S01]  /*6f50*/  HMMA.16816.F32.BF16 R40, R216.reuse, R162, R40 ;  /* 0x000000a2d828723c */ /* 0x040fe20000041828 */
[----:B------:R-:W1:Y:S07]  /*6f60*/  LDSM.16.M88.4 R160, [R240+UR4+0x19900] ;  /* 0x01990004f0a0783b */ /* 0x000e6e0008000200 */
[C---:B--2---:R-:W-:Y:S08]  /*6f70*/  HMMA.16816.F32.BF16 R44, R216.reuse, R164, R44 ;  /* 0x000000a4d82c723c */ /* 0x044ff0000004182c */
[----:B------:R-:W-:Y:S01]  /*6f80*/  HMMA.16816.F32.BF16 R48, R216, R166, R48 ;  /* 0x000000a6d830723c */ /* 0x000fe20000041830 */
[----:B------:R-:W2:Y:S07]  /*6f90*/  LDSM.16.M88.4 R164, [R240+UR4+0x1a900] ;  /* 0x01a90004f0a4783b */ /* 0x000eae0008000200 */
[C---:B---3--:R-:W-:Y:S08]  /*6fa0*/  HMMA.16816.F32.BF16 R4, R220.reuse, R168, R4 ;  /* 0x000000a8dc04723c */ /* 0x048ff00000041804 */
[C---:B------:R-:W-:Y:S01]  /*6fb0*/  HMMA.16816.F32.BF16 R8, R220.reuse, R170, R8 ;  /* 0x000000aadc08723c */ /* 0x040fe20000041808 */
[----:B------:R-:W3:Y:S07]  /*6fc0*/  LDSM.16.M88.4 R168, [R2+0x18100] ;  /* 0x0181000002a8783b */ /* 0x000eee0000000200 */
[C---:B-----5:R-:W-:Y:S08]  /*6fd0*/  HMMA.16816.F32.BF16 R12, R220.reuse, R176, R12 ;  /* 0x000000b0dc0c723c */ /* 0x060ff0000004180c */
[C---:B------:R-:W-:Y:S01]  /*6fe0*/  HMMA.16816.F32.BF16 R16, R220.reuse, R178, R16 ;  /* 0x000000b2dc10723c */ /* 0x040fe20000041810 */
[----:B------:R-:W5:Y:S07]  /*6ff0*/  LDSM.16.M88.4 R176, [R2+0x19900] ;  /* 0x0199000002b0783b */ /* 0x000f6e0000000200 */
        /* <DEDUP_REMOVED lines=8> */
[----:B------:R-:W4:Y:S07]  /*7080*/  LDSM.16.M88.4 R180, [R3+0x18100] ;  /* 0x0181000003b4783b */ /* 0x000f2e0000000200 */
[C---:B--2---:R-:W-:Y:S08]  /*7090*/  HMMA.16816.F32.BF16 R44, R220.reuse, R164, R44 ;  /* 0x000000a4dc2c723c */ /* 0x044ff0000004182c */
[----:B------:R-:W-:Y:S01]  /*70a0*/  HMMA.16816.F32.BF16 R48, R220, R166, R48 ;  /* 0x000000a6dc30723c */ /* 0x000fe20000041830 */
[----:B------:R-:W2:Y:S07]  /*70b0*/  LDSM.16.M88.4 R164, [R3+0x18900] ;  /* 0x0189000003a4783b */ /* 0x000eae0000000200 */
[C---:B---3--:R-:W-:Y:S08]  /*70c0*/  HMMA.16816.F32.BF16 R4, R224.reuse, R168, R4 ;  /* 0x000000a8e004723c */ /* 0x048ff00000041804 */
[C---:B------:R-:W-:Y:S01]  /*70d0*/  HMMA.16816.F32.BF16 R8, R224.reuse, R170, R8 ;  /* 0x000000aae008723c */ /* 0x040fe20000041808 */
[----:B------:R-:W3:Y:S07]  /*70e0*/  LDSM.16.M88.4 R168, [R3+0x19100] ;  /* 0x0191000003a8783b */ /* 0x000eee0000000200 */
[C---:B------:R-:W-:Y:S08]  /*70f0*/  HMMA.16816.F32.BF16 R12, R224.reuse, R188, R12 ;  /* 0x000000bce00c723c */ /* 0x040ff0000004180c */
[C---:B------:R-:W-:Y:S01]  /*7100*/  HMMA.16816.F32.BF16 R16, R224.reuse, R190, R16 ;  /* 0x000000bee010723c */ /* 0x040fe20000041810 */
[----:B------:R-:W2:Y:S07]  /*7110*/  LDSM.16.M88.4 R188, [R3+0x19900] ;  /* 0x0199000003bc783b */ /* 0x000eae0000000200 */
[C---:B------:R-:W-:Y:S08]  /*7120*/  HMMA.16816.F32.BF16 R20, R224.reuse, R192, R20 ;  /* 0x000000c0e014723c */ /* 0x040ff00000041814 */
[C---:B------:R-:W-:Y:S01]  /*7130*/  HMMA.16816.F32.BF16 R24, R224.reuse, R194, R24 ;  /* 0x000000c2e018723c */ /* 0x040fe20000041818 */
[----:B------:R-:W2:Y:S07]  /*7140*/  LDSM.16.M88.4 R192, [R3+0x1a100] ;  /* 0x01a1000003c0783b */ /* 0x000eae0000000200 */
[C---:B-----5:R-:W-:Y:S08]  /*7150*/  HMMA.16816.F32.BF16 R28, R224.reuse, R176, R28 ;  /* 0x000000b0e01c723c */ /* 0x060ff0000004181c */
[C---:B------:R-:W-:Y:S08]  /*7160*/  HMMA.16816.F32.BF16 R32, R224.reuse, R178, R32 ;  /* 0x000000b2e020723c */ /* 0x040ff00000041820 */
[C---:B-1----:R-:W-:Y:S08]  /*7170*/  HMMA.16816.F32.BF16 R36, R224.reuse, R160, R36 ;  /* 0x000000a0e024723c */ /* 0x042ff00000041824 */
[C---:B------:R-:W-:Y:S01]  /*7180*/  HMMA.16816.F32.BF16 R40, R224.reuse, R162, R40 ;  /* 0x000000a2e028723c */ /* 0x040fe20000041828 */
[----:B------:R-:W1:Y:S07]  /*7190*/  LDSM.16.M88.4 R160, [R100+0x18900] ;  /* 0x0189000064a0783b */ /* 0x000e6e0000000200 */
[C---:B------:R-:W-:Y:S08]  /*71a0*/  HMMA.16816.F32.BF16 R44, R224.reuse, R172, R44 ;  /* 0x000000ace02c723c */ /* 0x040ff0000004182c */
[----:B------:R-:W-:Y:S08]  /*71b0*/  HMMA.16816.F32.BF16 R48, R224, R174, R48 ;  /* 0x000000aee030723c */ /* 0x000ff00000041830 */
[C---:B----4-:R-:W-:Y:S08]  /*71c0*/  HMMA.16816.F32.BF16 R4, R228.reuse, R180, R4 ;  /* 0x000000b4e404723c */ /* 0x050ff00000041804 */
[C---:B------:R-:W-:Y:S08]  /*71d0*/  HMMA.16816.F32.BF16 R8, R228.reuse, R182, R8 ;  /* 0x000000b6e408723c */ /* 0x040ff00000041808 */
[C---:B--2---:R-:W-:Y:S08]  /*71e0*/  HMMA.16816.F32.BF16 R12, R228.reuse, R164, R12 ;  /* 0x000000a4e40c723c */ /* 0x044ff0000004180c */
[C---:B------:R-:W-:Y:S08]  /*71f0*/  HMMA.16816.F32.BF16 R16, R228.reuse, R166, R16 ;  /* 0x000000a6e410723c */ /* 0x040ff00000041810 */
[C---:B---3--:R-:W-:Y:S08]  /*7200*/  HMMA.16816.F32.BF16 R20, R228.reuse, R168, R20 ;  /* 0x000000a8e414723c */ /* 0x048ff00000041814 */
[C---:B------:R-:W-:Y:S08]  /*7210*/  HMMA.16816.F32.BF16 R24, R228.reuse, R170, R24 ;  /* 0x000000aae418723c */ /* 0x040ff00000041818 */
[C---:B------:R-:W-:Y:S08]  /*7220*/  HMMA.16816.F32.BF16 R28, R228.reuse, R188, R28 ;  /* 0x000000bce41c723c */ /* 0x040ff0000004181c */
[C---:B------:R-:W-:Y:S08]  /*7230*/  HMMA.16816.F32.BF16 R32, R228.reuse, R190, R32 ;  /* 0x000000bee420723c */ /* 0x040ff00000041820 */
[C---:B------:R-:W-:Y:S08]  /*7240*/  HMMA.16816.F32.BF16 R36, R228.reuse, R192, R36 ;  /* 0x000000c0e424723c */ /* 0x040ff00000041824 */
        /* <DEDUP_REMOVED lines=34> */
[----:B------:R-:W-:Y:S01]  /*7470*/  MUFU.TANH R164, R10 ;  /* 0x0000000a00a47308 */ /* 0x000fe20000002400 */
[----:B--2---:R-:W-:Y:S09]  /*7480*/  FMNMX.FTZ R2, R166, R2, !PT ;  /* 0x00000002a6027209 */ /* 0x004ff20007810000 */
[----:B------:R2:W-:Y:S10]  /*7490*/  MUFU.TANH R165, R11 ;  /* 0x0000000b00a57308 */ /* 0x0005f40000002400 */
[----:B------:R-:W4:Y:S10]  /*74a0*/  MUFU.TANH R162, R12 ;  /* 0x0000000c00a27308 */ /* 0x000f340000002400 */
[----:B------:R-:W5:Y:S01]  /*74b0*/  MUFU.TANH R163, R13 ;  /* 0x0000000d00a37308 */ /* 0x000f620000002400 */
[C---:B-1----:R-:W-:Y:S01]  /*74c0*/  HMMA.16816.F32.BF16 R20, R232.reuse, R4, R20 ;  /* 0x00000004e814723c */ /* 0x042fe20000041814 */
[----:B--2---:R-:W1:Y:S08]  /*74d0*/  LDSM.16.M88.4 R8, [R100+0x19900] ;  /* 0x019900006408783b */ /* 0x004e700000000200 */
[----:B------:R-:W-:Y:S01]  /*74e0*/  MUFU.TANH R173, R14 ;  /* 0x0000000e00ad7308 */ /* 0x000fe20000002400 */
[C---:B------:R-:W-:Y:S01]  /*74f0*/  HMMA.16816.F32.BF16 R24, R232.reuse, R6, R24 ;  /* 0x00000006e818723c */ /* 0x040fe20000041818 */
[----:B------:R-:W2:Y:S08]  /*7500*/  LDSM.16.M88.4 R4, [R100+0x1a100] ;  /* 0x01a100006404783b */ /* 0x000eb00000000200 */
[----:B------:R1:W-:Y:S05]  /*7510*/  MUFU.TANH R175, R15 ;  /* 0x0000000f00af7308 */ /* 0x0003ea0000002400 */
[----:B------:R-:W-:Y:S02]  /*7520*/  FMUL.FTZ R21, R21, c[0x0][0x320] ;  /* 0x0000c80015157a20 */ /* 0x000fe40000410000 */
[----:B------:R-:W-:Y:S03]  /*7530*/  FMUL.FTZ R22, R22, c[0x0][0x320] ;  /* 0x0000c80016167a20 */ /* 0x000fe60000410000 */
[----:B------:R-:W2:Y:S01]  /*7540*/  MUFU.TANH R171, R16 ;  /* 0x0000001000ab7308 */ /* 0x000ea20000002400 */
        /* <DEDUP_REMOVED lines=10> */
[----:B------:R3:W1:Y:S01]  /*75f0*/  LDSM.16.M88.4 R8, [R100+0x1a900] ;  /* 0x01a900006408783b */ /* 0x0006620000000200 */
[----:B------:R-:W-:Y:S06]  /*7600*/  DEPBAR.LE SB0, 0x2 ;  /* 0x000080800000791a */ /* 0x000fec0000000000 */
[C---:B--2---:R-:W-:Y:S01]  /*7610*/  HMMA.16816.F32.BF16 R36, R232.reuse, R4, R36 ;  /* 0x00000004e824723c */ /* 0x044fe20000041824 */
[----:B------:R-:W2:Y:S01]  /*7620*/  MUFU.TANH R172, R17 ;  /* 0x0000001100ac7308 */ /* 0x000ea20000002400 */
[----:B------:R-:W-:Y:S06]  /*7630*/  BAR.SYNC.DEFER_BLOCKING 0x0 ;  /* 0x0000000000007b1d */ /* 0x000fec0000010000 */
[C---:B------:R-:W-:Y:S04]  /*7640*/  HMMA.16816.F32.BF16 R40, R232.reuse, R6, R40 ;  /* 0x00000006e828723c */ /* 0x040fe80000041828 */
[----:B------:R-:W-:Y:S02]  /*7650*/  FMUL.FTZ R28, R28, c[0x0][0x320] ;  /* 0x0000c8001c1c7a20 */ /* 0x000fe40000410000 */
[----:B------:R-:W-:Y:S01]  /*7660*/  FMUL.FTZ R29, R29, c[0x0][0x320] ;  /* 0x0000c8001d1d7a20 */ /* 0x000fe20000410000 */
[----:B---3--:R-:W-:Y:S01]  /*7670*/  FMNMX.FTZ R100, R102, R2, !PT ;  /* 0x0000000266647209 */ /* 0x008fe20007810000 */
[----:B------:R-:W-:Y:S04]  /*7680*/  FMUL.FTZ R30, R30, c[0x0][0x320] ;  /* 0x0000c8001e1e7a20 */ /* 0x000fe80000410000 */
[----:B----4-:R-:W-:Y:S01]  /*7690*/  FMNMX.FTZ R100, R162, R100, !PT ;  /* 0x00000064a2647209 */ /* 0x010fe20007810000 */
[----:B------:R-:W-:Y:S01]  /*76a0*/  FMUL.FTZ R31, R31, c[0x0][0x320] ;  /* 0x0000c8001f1f7a20 */ /* 0x000fe20000410000 */
[----:B------:R-:W-:Y:S01]  /*76b0*/  FMNMX.FTZ R2, R164, R3, !PT ;  /* 0x00000003a4027209 */ /* 0x000fe20007810000 */
[----:B------:R-:W-:Y:S01]  /*76c0*/  FMUL.FTZ R32, R32, c[0x0][0x320] ;  /* 0x0000c80020207a20 */ /* 0x000fe20000410000 */
[----:B-----5:R-:W-:Y:S01]  /*76d0*/  FMNMX.FTZ R100, R163, R100, !PT ;  /* 0x00000064a3647209 */ /* 0x020fe20007810000 */
[----:B------:R-:W-:Y:S01]  /*76e0*/  FMUL.FTZ R36, R36, c[0x0][0x320] ;  /* 0x0000c80024247a20 */ /* 0x000fe20000410000 */
[----:B------:R-:W3:Y:S01]  /*76f0*/  MUFU.TANH R177, R20 ;  /* 0x0000001400b17308 */ /* 0x000ee20000002400 */
[----:B------:R-:W-:Y:S01]  /*7700*/  LDSM.16.MT88.4 R12, [R103+UR4+0x100] ;  /* 0x00010004670c783b */ /* 0x000fe20008004200 */
[----:B------:R-:W-:Y:S01]  /*7710*/  FMNMX.FTZ R100, R171, R100, !PT ;  /* 0x00000064ab647209 */ /* 0x000fe20007810000 */
[----:B------:R-:W-:Y:S01]  /*7720*/  FMUL.FTZ R37, R37, c[0x0][0x320] ;  /* 0x0000c80025257a20 */ /* 0x000fe20000410000 */
[----:B------:R-:W-:Y:S01]  /*7730*/  FMNMX.FTZ R2, R165, R2, !PT ;  /* 0x00000002a5027209 */ /* 0x000fe20007810000 */
[----:B------:R-:W-:Y:S01]  /*7740*/  FMUL.FTZ R38, R38, c[0x0][0x320] ;  /* 0x0000c80026267a20 */ /* 0x000fe20000410000 */
[----:B--2---:R-:W-:Y:S01]  /*7750*/  FMNMX.FTZ R100, R172, R100, !PT ;  /* 0x00000064ac647209 */ /* 0x004fe20007810000 */
[C---:B-1----:R-:W-:Y:S03]  /*7760*/  HMMA.16816.F32.BF16 R44, R232.reuse, R8, R44 ;  /* 0x00000008e82c723c */ /* 0x042fe6000004182c */
[----:B------:R-:W1:Y:S01]  /*7770*/  MUFU.TANH R178, R24 ;  /* 0x0000001800b27308 */ /* 0x000e620000002400 */
[----:B------:R-:W-:Y:S01]  /*7780*/  FMUL.FTZ R33, R33, c[0x0][0x320] ;  /* 0x0000c80021217a20 */ /* 0x000fe20000410000 */
[----:B------:R-:W-:Y:S01]  /*7790*/  FMNMX.FTZ R2, R173, R2, !PT ;  /* 0x00000002ad027209 */ /* 0x000fe20007810000 */
[----:B------:R-:W-:Y:S02]  /*77a0*/  FMUL.FTZ R39, R39, c[0x0][0x320] ;  /* 0x0000c80027277a20 */ /* 0x000fe40000410000 */
[----:B------:R-:W-:Y:S04]  /*77b0*/  HMMA.16816.F32.BF16 R48, R232, R10, R48 ;  /* 0x0000000ae830723c */ /* 0x000fe80000041830 */
[----:B------:R-:W-:Y:S01]  /*77c0*/  FMUL.FTZ R40, R40, c[0x0][0x320] ;  /* 0x0000c80028287a20 */ /* 0x000fe20000410000 */
[----:B------:R-:W2:Y:S01]  /*77d0*/  MUFU.TANH R180, R25 ;  /* 0x0000001900b47308 */ /* 0x000ea20000002400 */
[----:B------:R-:W-:Y:S01]  /*77e0*/  FMUL.FTZ R41, R41, c[0x0][0x320] ;  /* 0x0000c80029297a20 */ /* 0x000fe20000410000 */
[----:B------:R-:W-:Y:S01]  /*77f0*/  FMNMX.FTZ R2, R175, R2, !PT ;  /* 0x00000002af027209 */ /* 0x000fe20007810000 */
[----:B------:R-:W-:Y:S01]  /*7800*/  FMUL.FTZ R34, R34, c[0x0][0x320] ;  /* 0x0000c80022227a20 */ /* 0x000fe20000410000 */
[----:B---3--:R-:W-:Y:S03]  /*7810*/  FMNMX.FTZ R100, R177, R100, !PT ;  /* 0x00000064b1647209 */ /* 0x008fe60007810000 */
[----:B------:R-:W-:Y:S01]  /*7820*/  FMUL.FTZ R35, R35, c[0x0][0x320] ;  /* 0x0000c80023237a20 */ /* 0x000fe20000410000 */
[----:B------:R-:W-:Y:S01]  /*7830*/  FMNMX.FTZ R100, R179, R100, !PT ;  /* 0x00000064b3647209 */ /* 0x000fe20007810000 */
[----:B------:R-:W-:Y:S01]  /*7840*/  FMUL.FTZ R42, R42, c[0x0][0x320] ;  /* 0x0000c8002a2a7a20 */ /* 0x000fe20000410000 */
[----:B------:R-:W3:Y:S01]  /*7850*/  MUFU.TANH R189, R28 ;  /* 0x0000001c00bd7308 */ /* 0x000ee20000002400 */
[----:B------:R-:W-:Y:S02]  /*7860*/  FMUL.FTZ R44, R44, c[0x0][0x320] ;  /* 0x0000c8002c2c7a20 */ /* 0x000fe40000410000 */
[----:B------:R-:W-:Y:S01]  /*7870*/  FMUL.FTZ R45, R45, c[0x0][0x320] ;  /* 0x0000c8002d2d7a20 */ /* 0x000fe20000410000 */
[----:B-1----:R-:W-:Y:S01]  /*7880*/  FMNMX.FTZ R100, R178, R100, !PT ;  /* 0x00000064b2647209 */ /* 0x002fe20007810000 */
[----:B------:R-:W-:Y:S02]  /*7890*/  FMUL.FTZ R43, R43, c[0x0][0x320] ;  /* 0x0000c8002b2b7a20 */ /* 0x000fe40000410000 */
[----:B------:R-:W-:Y:S02]  /*78a0*/  FMUL.FTZ R46, R46, c[0x0][0x320] ;  /* 0x0000c8002e2e7a20 */ /* 0x000fe40000410000 */
[----:B------:R-:W-:Y:S01]  /*78b0*/  FMUL.FTZ R48, R48, c[0x0][0x320] ;  /* 0x0000c80030307a20 */ /* 0x000fe20000410000 */
[----:B------:R-:W1:Y:S01]  /*78c0*/  MUFU.TANH R191, R29 ;  /* 0x0000001d00bf7308 */ /* 0x000e620000002400 */
[----:B------:R-:W-:Y:S02]  /*78d0*/  FMUL.FTZ R49, R49, c[0x0][0x320] ;  /* 0x0000c80031317a20 */ /* 0x000fe40000410000 */
[----:B------:R-:W-:Y:S01]  /*78e0*/  FMUL.FTZ R47, R47, c[0x0][0x320] ;  /* 0x0000c8002f2f7a20 */ /* 0x000fe20000410000 */
[----:B--2---:R-:W-:Y:S01]  /*78f0*/  FMNMX.FTZ R100, R180, R100, !PT ;  /* 0x00000064b4647209 */ /* 0x004fe20007810000 */
[----:B------:R-:W-:Y:S02]  /*7900*/  FMUL.FTZ R50, R50, c[0x0][0x320] ;  /* 0x0000c80032327a20 */ /* 0x000fe40000410000 */
[----:B------:R-:W-:Y:S03]  /*7910*/  FMUL.FTZ R51, R51, c[0x0][0x320] ;  /* 0x0000c80033337a20 */ /* 0x000fe60000410000 */
[----:B------:R-:W2:Y:S01]  /*7920*/  MUFU.TANH R190, R32 ;  /* 0x0000002000be7308 */ /* 0x000ea20000002400 */
[----:B---3--:R-:W-:Y:S09]  /*7930*/  FMNMX.FTZ R100, R189, R100, !PT ;  /* 0x00000064bd647209 */ /* 0x008ff20007810000 */
[----:B------:R-:W3:Y:S01]  /*7940*/  MUFU.TANH R245, R33 ;  /* 0x0000002100f57308 */ /* 0x000ee20000002400 */
[----:B-1----:R-:W-:Y:S09]  /*7950*/  FMNMX.FTZ R100, R191, R100, !PT ;  /* 0x00000064bf647209 */ /* 0x002ff20007810000 */
[----:B------:R-:W1:Y:S01]  /*7960*/  MUFU.TANH R16, R36 ;  /* 0x0000002400107308 */ /* 0x000e620000002400 */
[----:B--2---:R-:W-:Y:S09]  /*7970*/  FMNMX.FTZ R100, R190, R100, !PT ;  /* 0x00000064be647209 */ /* 0x004ff20007810000 */
        /* <DEDUP_REMOVED lines=17> */
[----:B--2---:R-:W-:Y:S05]  /*7a90*/  FMNMX.FTZ R100, R237, R100, !PT ;  /* 0x00000064ed647209 */ /* 0x004fea0007810000 */
[----:B------:R-:W2:Y:S04]  /*7aa0*/  SHFL.BFLY PT, R4, R100, 0x2, 0x1f ;  /* 0x0c401f0064047f89 */ /* 0x000ea800000e0000 */
[----:B------:R-:W4:Y:S01]  /*7ab0*/  MUFU.TANH R183, R23 ;  /* 0x0000001700b77308 */ /* 0x000f220000002400 */
[----:B---3--:R-:W-:Y:S09]  /*7ac0*/  FMNMX.FTZ R2, R174, R2, !PT ;  /* 0x00000002ae027209 */ /* 0x008ff20007810000 */
[----:B------:R-:W3:Y:S01]  /*7ad0*/  MUFU.TANH R181, R26 ;  /* 0x0000001a00b57308 */ /* 0x000ee20000002400 */
[----:B-1----:R-:W-:Y:S04]  /*7ae0*/  FMNMX.FTZ R2, R176, R2, !PT ;  /* 0x00000002b0027209 */ /* 0x002fe80007810000 */
[----:B------:R-:W-:Y:S05]  /*7af0*/  FMNMX.FTZ R2, R182, R2, !PT ;  /* 0x00000002b6027209 */ /* 0x000fea0007810000 */
[----:B------:R-:W1:Y:S01]  /*7b00*/  MUFU.TANH R188, R27 ;  /* 0x0000001b00bc7308 */ /* 0x000e620000002400 */
[----:B--2---:R-:W-:Y:S02]  /*7b10*/  FMNMX.FTZ R100, R100, R4, !PT ;  /* 0x0000000464647209 */ /* 0x004fe40007810000 */
[----:B----4-:R-:W-:Y:S03]  /*7b20*/  FMNMX.FTZ R2, R183, R2, !PT ;  /* 0x00000002b7027209 */ /* 0x010fe60007810000 */
[----:B------:R-:W2:Y:S04]  /*7b30*/  SHFL.BFLY PT, R4, R100, 0x1, 0x1f ;  /* 0x0c201f0064047f89 */ /* 0x000ea800000e0000 */
[----:B------:R-:W4:Y:S01]  /*7b40*/  MUFU.TANH R252, R30 ;  /* 0x0000001e00fc7308 */ /* 0x000f220000002400 */
[----:B---3--:R-:W-:Y:S09]  /*7b50*/  FMNMX.FTZ R2, R181, R2, !PT ;  /* 0x00000002b5027209 */ /* 0x008ff20007810000 */
[----:B------:R-:W3:Y:S01]  /*7b60*/  MUFU.TANH R25, R31 ;  /* 0x0000001f00197308 */ /* 0x000ee20000002400 */
[----:B-1----:R-:W-:Y:S09]  /*7b70*/  FMNMX.FTZ R2, R188, R2, !PT ;  /* 0x00000002bc027209 */ /* 0x002ff20007810000 */
[----:B------:R-:W1:Y:S01]  /*7b80*/  MUFU.TANH R24, R34 ;  /* 0x0000002200187308 */ /* 0x000e620000002400 */
[----:B--2---:R-:W-:Y:S02]  /*7b90*/  FMNMX.FTZ R100, R100, R4, !PT ;  /* 0x0000000464647209 */ /* 0x004fe40007810000 */
[----:B----4-:R-:W-:Y:S03]  /*7ba0*/  FMNMX.FTZ R2, R252, R2, !PT ;  /* 0x00000002fc027209 */ /* 0x010fe60007810000 */
[C---:B------:R-:W-:Y:S02]  /*7bb0*/  FMUL.FTZ R160, R100.reuse, c[0x0][0x2d0] ;  /* 0x0000b40064a07a20 */ /* 0x040fe40000410000 */
[----:B------:R-:W-:Y:S02]  /*7bc0*/  FADD.FTZ R0, -R100, R0 ;  /* 0x0000000064007221 */ /* 0x000fe40000010100 */
[----:B------:R-:W2:Y:S01]  /*7bd0*/  MUFU.TANH R248, R35 ;  /* 0x0000002300f87308 */ /* 0x000ea20000002400 */
[--C-:B------:R-:W-:Y:S02]  /*7be0*/  FFMA.FTZ R4, R169, c[0x0][0x2d0], -R160.reuse ;  /* 0x0000b400a9047a23 */ /* 0x100fe400000108a0 */
[----:B------:R-:W-:Y:S01]  /*7bf0*/  FMUL.FTZ R0, R0, c[0x0][0x2d0] ;  /* 0x0000b40000007a20 */ /* 0x000fe20000410000 */
[----:B---3--:R-:W-:Y:S01]  /*7c00*/  FMNMX.FTZ R2, R25, R2, !PT ;  /* 0x0000000219027209 */ /* 0x008fe20007810000 */
[----:B------:R-:W-:Y:S05]  /*7c10*/  LDSM.16.MT88.4 R28, [R241+UR4+0x100] ;  /* 0x00010004f11c783b */ /* 0x000fea0008004200 */
[----:B------:R-:W3:Y:S01]  /*7c20*/  MUFU.TANH R194, R38 ;  /* 0x0000002600c27308 */ /* 0x000ee20000002400 */
[----:B-1----:R-:W-:Y:S09]  /*7c30*/  FMNMX.FTZ R2, R24, R2, !PT ;  /* 0x0000000218027209 */ /* 0x002ff20007810000 */
[----:B------:R-:W1:Y:S01]  /*7c40*/  MUFU.TANH R195, R39 ;  /* 0x0000002700c37308 */ /* 0x000e620000002400 */
[----:B--2---:R-:W-:Y:S09]  /*7c50*/  FMNMX.FTZ R2, R248, R2, !PT ;  /* 0x00000002f8027209 */ /* 0x004ff20007810000 */
[----:B------:R-:W2:Y:S01]  /*7c60*/  MUFU.TANH R247, R42 ;  /* 0x0000002a00f77308 */ /* 0x000ea20000002400 */
[----:B---3--:R-:W-:Y:S09]  /*7c70*/  FMNMX.FTZ R2, R194, R2, !PT ;  /* 0x00000002c2027209 */ /* 0x008ff20007810000 */
[----:B------:R3:W-:Y:S01]  /*7c80*/  MUFU.EX2 R249, R4 ;  /* 0x0000000400f97308 */ /* 0x0007e20000000800 */
[----:B-1----:R-:W-:Y:S09]  /*7c90*/  FMNMX.FTZ R2, R195, R2, !PT ;  /* 0x00000002c3027209 */ /* 0x002ff20007810000 */
[----:B------:R-:W1:Y:S01]  /*7ca0*/  MUFU.TANH R18, R43 ;  /* 0x0000002b00127308 */ /* 0x000e620000002400 */
[----:B--2---:R-:W-:Y:S09]  /*7cb0*/  FMNMX.FTZ R2, R247, R2, !PT ;  /* 0x00000002f7027209 */ /* 0x004ff20007810000 */
[----:B------:R-:W2:Y:S01]  /*7cc0*/  MUFU.TANH R204, R46 ;  /* 0x0000002e00cc7308 */ /* 0x000ea20000002400 */
[--C-:B---3--:R-:W-:Y:S09]  /*7cd0*/  FFMA.FTZ R4, R167, c[0x0][0x2d0], -R160.reuse ;  /* 0x0000b400a7047a23 */ /* 0x108ff200000108a0 */
[----:B------:R-:W3:Y:S01]  /*7ce0*/  MUFU.TANH R207, R47 ;  /* 0x0000002f00cf7308 */ /* 0x000ee20000002400 */
[----:B-1----:R-:W-:Y:S02]  /*7cf0*/  FMNMX.FTZ R2, R18, R2, !PT ;  /* 0x0000000212027209 */ /* 0x002fe40007810000 */
[----:B------:R-:W-:Y:S07]  /*7d00*/  MOV R167, R18 ;  /* 0x0000001200a77202 */ /* 0x000fee0000000f00 */
[----:B------:R-:W1:Y:S01]  /*7d10*/  MUFU.TANH R238, R50 ;  /* 0x0000003200ee7308 */ /* 0x000e620000002400 */
[----:B--2---:R-:W-:Y:S09]  /*7d20*/  FMNMX.FTZ R2, R204, R2, !PT ;  /* 0x00000002cc027209 */ /* 0x004ff20007810000 */
[----:B------:R-:W2:Y:S01]  /*7d30*/  MUFU.TANH R19, R51 ;  /* 0x0000003300137308 */ /* 0x000ea20000002400 */
[----:B---3--:R-:W-:Y:S01]  /*7d40*/  FMNMX.FTZ R2, R207, R2, !PT ;  /* 0x00000002cf027209 */ /* 0x008fe20007810000 */
[----:B------:R-:W-:Y:S08]  /*7d50*/  LDSM.16.MT88.4 R44, [R103+UR4+0x3100] ;  /* 0x00310004672c783b */ /* 0x000ff00008004200 */
[----:B------:R3:W-:Y:S01]  /*7d60*/  MUFU.EX2 R236, R4 ;  /* 0x0000000400ec7308 */ /* 0x0007e20000000800 */
[----:B-1----:R-:W-:Y:S04]  /*7d70*/  FMNMX.FTZ R2, R238, R2, !PT ;  /* 0x00000002ee027209 */ /* 0x002fe80007810000 */
[----:B--2---:R-:W-:Y:S02]  /*7d80*/  FMNMX.FTZ R2, R19, R2, !PT ;  /* 0x0000000213027209 */ /* 0x004fe40007810000 */
[----:B------:R-:W-:Y:S02]  /*7d90*/  MOV R169, R19 ;  /* 0x0000001300a97202 */ /* 0x000fe40000000f00 */
[----:B------:R-:W-:Y:S01]  /*7da0*/  MOV R51, R24 ;  /* 0x0000001800337202 */ /* 0x000fe20000000f00 */
[----:B------:R-:W1:Y:S01]  /*7db0*/  SHFL.BFLY PT, R3, R2, 0x2, 0x1f ;  /* 0x0c401f0002037f89 */ /* 0x000e6200000e0000 */
[--C-:B---3--:R-:W-:Y:S01]  /*7dc0*/  FFMA.FTZ R4, R166, c[0x0][0x2d0], -R160.reuse ;  /* 0x0000b400a6047a23 */ /* 0x108fe200000108a0 */
[----:B------:R-:W-:Y:S03]  /*7dd0*/  MOV R166, R17 ;  /* 0x0000001100a67202 */ /* 0x000fe60000000f00 */
[----:B------:R2:W-:Y:S01]  /*7de0*/  MUFU.EX2 R239, R4 ;  /* 0x0000000400ef7308 */ /* 0x0005e20000000800 */
[----:B-1----:R-:W-:Y:S05]  /*7df0*/  FMNMX.FTZ R2, R2, R3, !PT ;  /* 0x0000000302027209 */ /* 0x002fea0007810000 */
[----:B------:R-:W1:Y:S01]  /*7e00*/  SHFL.BFLY PT, R3, R2, 0x1, 0x1f ;  /* 0x0c201f0002037f89 */ /* 0x000e6200000e0000 */
[--C-:B--2---:R-:W-:Y:S01]  /*7e10*/  FFMA.FTZ R4, R102, c[0x0][0x2d0], -R160.reuse ;  /* 0x0000b40066047a23 */ /* 0x104fe200000108a0 */
[----:B------:R-:W-:Y:S03]  /*7e20*/  IADD3 R102, R103, UR4, RZ ;  /* 0x0000000467667c10 */ /* 0x000fe6000fffe0ff */
[----:B------:R2:W-:Y:S01]  /*7e30*/  MUFU.EX2 R20, R4 ;  /* 0x0000000400147308 */ /* 0x0005e20000000800 */
[----:B------:R-:W-:Y:S02]  /*7e40*/  IADD3 R102, R243, R102, RZ ;  /* 0x00000066f3667210 */ /* 0x000fe40007ffe0ff */
[----:B-1----:R-:W-:Y:S07]  /*7e50*/  FMNMX.FTZ R3, R2, R3, !PT ;  /* 0x0000000302037209 */ /* 0x002fee0007810000 */
[----:B------:R1:W3:Y:S01]  /*7e60*/  MUFU.EX2 R2, R0 ;  /* 0x0000000000027308 */ /* 0x0002e20000000800 */
[C---:B------:R-:W-:Y:S04]  /*7e70*/  FMUL.FTZ R161, R3.reuse, c[0x0][0x2d0] ;  /* 0x0000b40003a17a20 */ /* 0x040fe80000410000 */
[----:B--2---:R-:W-:Y:S01]  /*7e80*/  FFMA.FTZ R4, R170, c[0x0][0x2d0], -R161 ;  /* 0x0000b400aa047a23 */ /* 0x004fe200000108a1 */
[----:B------:R-:W-:Y:S04]  /*7e90*/  MOV R170, R16 ;  /* 0x0000001000aa7202 */ /* 0x000fe80000000f00 */
[----:B------:R2:W-:Y:S01]  /*7ea0*/  MUFU.EX2 R251, R4 ;  /* 0x0000000400fb7308 */ /* 0x0005e20000000800 */
[----:B-1----:R-:W-:Y:S01]  /*7eb0*/  FADD.FTZ R0, -R3, R101 ;  /* 0x0000006503007221 */ /* 0x002fe20000010100 */
[----:B------:R-:W-:Y:S01]  /*7ec0*/  IADD3 R101, R241, UR4, RZ ;  /* 0x00000004f1657c10 */ /* 0x000fe2000fffe0ff */
[----:B---3--:R-:W-:Y:S02]  /*7ed0*/  FMUL.FTZ R5, R2, R105 ;  /* 0x0000006902057220 */ /* 0x008fe40000410000 */
[----:B------:R-:W-:Y:S01]  /*7ee0*/  FMUL.FTZ R0, R0, c[0x0][0x2d0] ;  /* 0x0000b40000007a20 */ /* 0x000fe20000410000 */
[----:B------:R-:W-:Y:S01]  /*7ef0*/  IADD3 R101, R243, R101, RZ ;  /* 0x00000065f3657210 */ /* 0x000fe20007ffe0ff */
[C---:B------:R-:W-:Y:S02]  /*7f00*/  FMUL.FTZ R8, R2.reuse, R108 ;  /* 0x0000006c02087220 */ /* 0x040fe40000410000 */
[----:B------:R-:W-:Y:S02]  /*7f10*/  FMUL.FTZ R9, R2, R109 ;  /* 0x0000006d02097220 */ /* 0x000fe40000410000 */
[----:B------:R-:W1:Y:S01]  /*7f20*/  MUFU.EX2 R0, R0 ;  /* 0x0000000000007308 */ /* 0x000e620000000800 */
[--C-:B--2---:R-:W-:Y:S01]  /*7f30*/  FFMA.FTZ R4, R168, c[0x0][0x2d0], -R161.reuse ;  /* 0x0000b400a8047a23 */ /* 0x104fe200000108a1 */
[----:B------:R-:W-:Y:S01]  /*7f40*/  MOV R168, R252 ;  /* 0x000000fc00a87202 */ /* 0x000fe20000000f00 */
[C---:B------:R-:W-:Y:S01]  /*7f50*/  FMUL.FTZ R16, R2.reuse, R116 ;  /* 0x0000007402107220 */ /* 0x040fe20000410000 */
[----:B------:R-:W-:Y:S01]  /*7f60*/  LDSM.16.MT88.4 R36, [R101+0x100] ;  /* 0x000100006524783b */ /* 0x000fe20000004200 */
[C---:B------:R-:W-:Y:S02]  /*7f70*/  FMUL.FTZ R17, R2.reuse, R117 ;  /* 0x0000007502117220 */ /* 0x040fe40000410000 */
[C---:B------:R-:W-:Y:S02]  /*7f80*/  FMUL.FTZ R24, R2.reuse, R124 ;  /* 0x0000007c02187220 */ /* 0x040fe40000410000 */
[C---:B------:R-:W-:Y:S01]  /*7f90*/  FMUL.FTZ R32, R2.reuse, R132 ;  /* 0x0000008402207220 */ /* 0x040fe20000410000 */
[----:B------:R-:W2:Y:S01]  /*7fa0*/  MUFU.EX2 R250, R4 ;  /* 0x0000000400fa7308 */ /* 0x000ea20000000800 */
[C---:B------:R-:W-:Y:S02]  /*7fb0*/  FMUL.FTZ R33, R2.reuse, R133 ;  /* 0x0000008502217220 */ /* 0x040fe40000410000 */
        /* <DEDUP_REMOVED lines=10> */
[----:B------:R-:W-:Y:S01]  /*8060*/  FMUL.FTZ R53, R2, R53 ;  /* 0x0000003502357220 */ /* 0x000fe20000410000 */
[----:B------:R-:W-:Y:S01]  /*8070*/  MOV R148, R170 ;  /* 0x000000aa00947202 */ /* 0x000fe20000000f00 */
[C---:B-1----:R-:W-:Y:S01]  /*8080*/  FMUL.FTZ R6, R0.reuse, R106 ;  /* 0x0000006a00067220 */ /* 0x042fe20000410000 */
[----:B------:R-:W-:Y:S01]  /*8090*/  MOV R170, R205 ;  /* 0x000000cd00aa7202 */ /* 0x000fe20000000f00 */
[C---:B------:R-:W-:Y:S02]  /*80a0*/  FMUL.FTZ R7, R0.reuse, R107 ;  /* 0x0000006b00077220 */ /* 0x040fe40000410000 */
[C---:B------:R-:W-:Y:S02]  /*80b0*/  FMUL.FTZ R10, R0.reuse, R110 ;  /* 0x0000006e000a7220 */ /* 0x040fe40000410000 */
[C---:B------:R-:W-:Y:S02]  /*80c0*/  FMUL.FTZ R11, R0.reuse, R111 ;  /* 0x0000006f000b7220 */ /* 0x040fe40000410000 */
[----:B------:R-:W-:Y:S01]  /*80d0*/  FMUL.FTZ R18, R0, R118 ;  /* 0x0000007600127220 */ /* 0x000fe20000410000 */
[----:B--2---:R-:W-:Y:S01]  /*80e0*/  F2FP.BF16.PACK_AB R105, R250, R251 ;  /* 0x000000fbfa69723e */ /* 0x004fe200000010ff */
[--C-:B------:R-:W-:Y:S01]  /*80f0*/  FFMA.FTZ R4, R164, c[0x0][0x2d0], -R161.reuse ;  /* 0x0000b400a4047a23 */ /* 0x100fe200000108a1 */
[----:B------:R-:W-:Y:S01]  /*8100*/  MOV R164, R249 ;  /* 0x000000f900a47202 */ /* 0x000fe20000000f00 */
[C---:B------:R-:W-:Y:S01]  /*8110*/  FMUL.FTZ R19, R0.reuse, R119 ;  /* 0x0000007700137220 */ /* 0x040fe20000410000 */
[----:B------:R-:W-:Y:S01]  /*8120*/  LDSM.16.MT88.4 R108, [R102+0x3100] ;  /* 0x00310000666c783b */ /* 0x000fe20000004200 */
[----:B------:R1:W-:Y:S01]  /*8130*/  MUFU.EX2 R249, R4 ;  /* 0x0000000400f97308 */ /* 0x0003e20000000800 */
[C---:B------:R-:W-:Y:S02]  /*8140*/  FMUL.FTZ R26, R0.reuse, R126 ;  /* 0x0000007e001a7220 */ /* 0x040fe40000410000 */
[C---:B------:R-:W-:Y:S02]  /*8150*/  FMUL.FTZ R27, R0.reuse, R127 ;  /* 0x0000007f001b7220 */ /* 0x040fe40000410000 */
[C---:B------:R-:W-:Y:S02]  /*8160*/  FMUL.FTZ R34, R0.reuse, R134 ;  /* 0x0000008600227220 */ /* 0x040fe40000410000 */
[C---:B------:R-:W-:Y:S01]  /*8170*/  FMUL.FTZ R35, R0.reuse, R135 ;  /* 0x0000008700237220 */ /* 0x040fe20000410000 */
[----:B------:R-:W-:Y:S01]  /*8180*/  LDSM.16.MT88.4 R116, [R101+0x3100] ;  /* 0x003100006574783b */ /* 0x000fe20000004200 */
[C---:B------:R-:W-:Y:S01]  /*8190*/  FMUL.FTZ R42, R0.reuse, R142 ;  /* 0x0000008e002a7220 */ /* 0x040fe20000410000 */
[----:B------:R-:W-:Y:S01]  /*81a0*/  MOV R142, R247 ;  /* 0x000000f7008e7202 */ /* 0x000fe20000000f00 */
[C---:B------:R-:W-:Y:S01]  /*81b0*/  FMUL.FTZ R43, R0.reuse, R143 ;  /* 0x0000008f002b7220 */ /* 0x040fe20000410000 */
[----:B------:R-:W-:Y:S01]  /*81c0*/  MOV R143, R193 ;  /* 0x000000c1008f7202 */ /* 0x000fe20000000f00 */
[C---:B------:R-:W-:Y:S01]  /*81d0*/  FMUL.FTZ R50, R0.reuse, R150 ;  /* 0x0000009600327220 */ /* 0x040fe20000410000 */
[----:B------:R-:W-:Y:S01]  /*81e0*/  MOV R150, R51 ;  /* 0x0000003300967202 */ /* 0x000fe20000000f00 */
[C---:B------:R-:W-:Y:S01]  /*81f0*/  FMUL.FTZ R51, R0.reuse, R151 ;  /* 0x0000009700337220 */ /* 0x040fe20000410000 */
[----:B------:R-:W-:Y:S01]  /*8200*/  LDSM.16.MT88.4 R132, [R102+0x3900] ;  /* 0x003900006684783b */ /* 0x000fe20000004200 */
[C---:B------:R-:W-:Y:S02]  /*8210*/  FMUL.FTZ R54, R0.reuse, R54 ;  /* 0x0000003600367220 */ /* 0x040fe40000410000 */
[----:B------:R-:W-:Y:S02]  /*8220*/  FMUL.FTZ R55, R0, R55 ;  /* 0x0000003700377220 */ /* 0x000fe40000410000 */
[C---:B------:R-:W-:Y:S02]  /*8230*/  FMUL.FTZ R56, R2.reuse, R56 ;  /* 0x0000003802387220 */ /* 0x040fe40000410000 */
[----:B------:R-:W-:Y:S02]  /*8240*/  FMUL.FTZ R57, R2, R57 ;  /* 0x0000003902397220 */ /* 0x000fe40000410000 */
[--C-:B-1----:R-:W-:Y:S01]  /*8250*/  FFMA.FTZ R4, R165, c[0x0][0x2d0], -R161.reuse ;  /* 0x0000b400a5047a23 */ /* 0x102fe200000108a1 */
[----:B------:R-:W-:Y:S01]  /*8260*/  MOV R165, R20 ;  /* 0x0000001400a57202 */ /* 0x000fe20000000f00 */
[C---:B------:R-:W-:Y:S01]  /*8270*/  FMUL.FTZ R58, R0.reuse, R58 ;  /* 0x0000003a003a7220 */ /* 0x040fe20000410000 */
[----:B------:R-:W1:Y:S01]  /*8280*/  LDSM.16.MT88.4 R20, [R102+0x100] ;  /* 0x000100006614783b */ /* 0x000e620000004200 */
[----:B------:R-:W2:Y:S01]  /*8290*/  MUFU.EX2 R252, R4 ;  /* 0x0000000400fc7308 */ /* 0x000ea20000000800 */
[----:B------:R-:W-:Y:S01]  /*82a0*/  F2FP.BF16.PACK_AB R106, R165, R239 ;  /* 0x000000efa56a723e */ /* 0x000fe200000010ff */
[----:B------:R-:W-:Y:S02]  /*82b0*/  FMUL.FTZ R59, R0, R59 ;  /* 0x0000003b003b7220 */ /* 0x000fe40000410000 */
[C---:B------:R-:W-:Y:S02]  /*82c0*/  FMUL.FTZ R60, R2.reuse, R60 ;  /* 0x0000003c023c7220 */ /* 0x040fe40000410000 */
        /* <DEDUP_REMOVED lines=8> */
[----:B------:R-:W-:Y:S01]  /*8350*/  FMUL.FTZ R69, R2, R69 ;  /* 0x0000004502457220 */ /* 0x000fe20000410000 */
[----:B--2---:R-:W-:Y:S01]  /*8360*/  F2FP.BF16.PACK_AB R107, R252, R249 ;  /* 0x000000f9fc6b723e */ /* 0x004fe200000010ff */
[----:B------:R-:W-:Y:S01]  /*8370*/  FMUL.FTZ R4, R2, R104 ;  /* 0x0000006802047220 */ /* 0x000fe20000410000 */
[----:B------:R-:W-:Y:S01]  /*8380*/  F2FP.BF16.PACK_AB R104, R236, R164 ;  /* 0x000000a4ec68723e */ /* 0x000fe200000010ff */
[--C-:B------:R-:W-:Y:S02]  /*8390*/  FFMA.FTZ R124, R176, c[0x0][0x2d0], -R161.reuse ;  /* 0x0000b400b07c7a23 */ /* 0x100fe400000108a1 */
[C---:B------:R-:W-:Y:S02]  /*83a0*/  FMUL.FTZ R70, R0.reuse, R70 ;  /* 0x0000004600467220 */ /* 0x040fe40000410000 */
[----:B------:R-:W-:Y:S02]  /*83b0*/  FMUL.FTZ R71, R0, R71 ;  /* 0x0000004700477220 */ /* 0x000fe40000410000 */
[C---:B------:R-:W-:Y:S05]  /*83c0*/  HMMA.16816.F32.BF16 R4, R104.reuse, R12, R4 ;  /* 0x0000000c6804723c */ /* 0x040fea0000041804 */
[C---:B------:R-:W-:Y:S02]  /*83d0*/  FMUL.FTZ R72, R2.reuse, R72 ;  /* 0x0000004802487220 */ /* 0x040fe40000410000 */
[C---:B------:R-:W-:Y:S01]  /*83e0*/  FMUL.FTZ R12, R2.reuse, R112 ;  /* 0x00000070020c7220 */ /* 0x040fe20000410000 */
[C---:B------:R-:W-:Y:S04]  /*83f0*/  HMMA.16816.F32.BF16 R8, R104.reuse, R14, R8 ;  /* 0x0000000e6808723c */ /* 0x040fe80000041808 */
[C---:B------:R-:W-:Y:S02]  /*8400*/  FMUL.FTZ R13, R2.reuse, R113 ;  /* 0x00000071020d7220 */ /* 0x040fe40000410000 */
[----:B------:R-:W-:Y:S02]  /*8410*/  FMUL.FTZ R73, R2, R73 ;  /* 0x0000004902497220 */ /* 0x000fe40000410000 */
[C---:B------:R-:W-:Y:S04]  /*8420*/  FMUL.FTZ R14, R0.reuse, R114 ;  /* 0x00000072000e7220 */ /* 0x040fe80000410000 */
[C---:B------:R-:W-:Y:S02]  /*8430*/  FMUL.FTZ R15, R0.reuse, R115 ;  /* 0x00000073000f7220 */ /* 0x040fe40000410000 */
[----:B------:R-:W2:Y:S01]  /*8440*/  LDSM.16.MT88.4 R112, [R241+UR4+0x3100] ;  /* 0x00310004f170783b */ /* 0x000ea20008004200 */
[C---:B------:R-:W-:Y:S02]  /*8450*/  FMUL.FTZ R74, R0.reuse, R74 ;  /* 0x0000004a004a7220 */ /* 0x040fe40000410000 */
[----:B------:R-:W-:Y:S02]  /*8460*/  FMUL.FTZ R75, R0, R75 ;  /* 0x0000004b004b7220 */ /* 0x000fe40000410000 */
[C---:B-1----:R-:W-:Y:S03]  /*8470*/  HMMA.16816.F32.BF16 R12, R104.reuse, R20, R12 ;  /* 0x00000014680c723c */ /* 0x042fe6000004180c */
[C---:B------:R-:W-:Y:S02]  /*8480*/  FMUL.FTZ R76, R2.reuse, R76 ;  /* 0x0000004c024c7220 */ /* 0x040fe40000410000 */
[C---:B------:R-:W-:Y:S02]  /*8490*/  FMUL.FTZ R77, R2.reuse, R77 ;  /* 0x0000004d024d7220 */ /* 0x040fe40000410000 */
[C---:B------:R-:W-:Y:S01]  /*84a0*/  FMUL.FTZ R21, R2.reuse, R121 ;  /* 0x0000007902157220 */ /* 0x040fe20000410000 */
[C---:B------:R-:W-:Y:S04]  /*84b0*/  HMMA.16816.F32.BF16 R16, R104.reuse, R22, R16 ;  /* 0x000000166810723c */ /* 0x040fe80000041810 */
[C---:B------:R-:W-:Y:S01]  /*84c0*/  FMUL.FTZ R20, R2.reuse, R120 ;  /* 0x0000007802147220 */ /* 0x040fe20000410000 */
[----:B------:R-:W-:Y:S01]  /*84d0*/  MOV R120, R25 ;  /* 0x0000001900787202 */ /* 0x000fe20000000f00 */
[----:B------:R-:W-:Y:S02]  /*84e0*/  FMUL.FTZ R25, R2, R125 ;  /* 0x0000007d02197220 */ /* 0x000fe40000410000 */
[C---:B------:R-:W-:Y:S01]  /*84f0*/  FMUL.FTZ R22, R0.reuse, R122 ;  /* 0x0000007a00167220 */ /* 0x040fe20000410000 */
[----:B------:R-:W-:Y:S03]  /*8500*/  MOV R151, R120 ;  /* 0x0000007800977202 */ /* 0x000fe60000000f00 */
[C---:B------:R-:W-:Y:S02]  /*8510*/  FMUL.FTZ R23, R0.reuse, R123 ;  /* 0x0000007b00177220 */ /* 0x040fe40000410000 */
[----:B------:R-:W-:Y:S01]  /*8520*/  LDSM.16.MT88.4 R120, [R241+UR4+0x900] ;  /* 0x00090004f178783b */ /* 0x000fe20008004200 */
        /* <DEDUP_REMOVED lines=11> */
[----:B------:R-:W-:Y:S01]  /*85e0*/  LDSM.16.MT88.4 R128, [R103+UR4+0x3900] ;  /* 0x003900046780783b */ /* 0x000fe20008004200 */
[----:B------:R-:W-:Y:S02]  /*85f0*/  FMUL.FTZ R83, R0, R83 ;  /* 0x0000005300537220 */ /* 0x000fe40000410000 */
[C---:B------:R-:W-:Y:S02]  /*8600*/  FMUL.FTZ R84, R2.reuse, R84 ;  /* 0x0000005402547220 */ /* 0x040fe40000410000 */
[C---:B------:R-:W-:Y:S03]  /*8610*/  HMMA.16816.F32.BF16 R28, R104.reuse, R36, R28 ;  /* 0x00000024681c723c */ /* 0x040fe6000004181c */
[----:B------:R-:W-:Y:S02]  /*8620*/  FMUL.FTZ R85, R2, R85 ;  /* 0x0000005502557220 */ /* 0x000fe40000410000 */
[C---:B------:R-:W-:Y:S02]  /*8630*/  FMUL.FTZ R86, R0.reuse, R86 ;  /* 0x0000005600567220 */ /* 0x040fe40000410000 */
[----:B------:R-:W-:Y:S01]  /*8640*/  FMUL.FTZ R87, R0, R87 ;  /* 0x0000005700577220 */ /* 0x000fe20000410000 */
[C---:B------:R-:W-:Y:S04]  /*8650*/  HMMA.16816.F32.BF16 R32, R104.reuse, R38, R32 ;  /* 0x000000266820723c */ /* 0x040fe80000041820 */
[C---:B------:R-:W-:Y:S01]  /*8660*/  FMUL.FTZ R36, R2.reuse, R136 ;  /* 0x0000008802247220 */ /* 0x040fe20000410000 */
[----:B------:R-:W-:Y:S01]  /*8670*/  MOV R136, R239 ;  /* 0x000000ef00887202 */ /* 0x000fe20000000f00 */
[----:B------:R-:W-:Y:S01]  /*8680*/  FMUL.FTZ R37, R2, R137 ;  /* 0x0000008902257220 */ /* 0x000fe20000410000 */
[----:B------:R-:W-:Y:S01]  /*8690*/  MOV R137, R236 ;  /* 0x000000ec00897202 */ /* 0x000fe20000000f00 */
[C---:B------:R-:W-:Y:S01]  /*86a0*/  FMUL.FTZ R38, R0.reuse, R138 ;  /* 0x0000008a00267220 */ /* 0x040fe20000410000 */
[----:B------:R-:W-:Y:S01]  /*86b0*/  MOV R138, R237 ;  /* 0x000000ed008a7202 */ /* 0x000fe20000000f00 */
[----:B------:R1:W-:Y:S02]  /*86c0*/  MUFU.EX2 R236, R124 ;  /* 0x0000007c00ec7308 */ /* 0x0003e40000000800 */
[----:B------:R-:W-:Y:S01]  /*86d0*/  FMUL.FTZ R39, R0, R139 ;  /* 0x0000008b00277220 */ /* 0x000fe20000410000 */
[----:B------:R-:W-:Y:S01]  /*86e0*/  MOV R139, R169 ;  /* 0x000000a9008b7202 */ /* 0x000fe20000000f00 */
[C---:B------:R-:W-:Y:S01]  /*86f0*/  FMUL.FTZ R88, R2.reuse, R88 ;  /* 0x0000005802587220 */ /* 0x040fe20000410000 */
[----:B------:R-:W-:Y:S01]  /*8700*/  MOV R169, R204 ;  /* 0x000000cc00a97202 */ /* 0x000fe20000000f00 */
[----:B------:R-:W-:Y:S02]  /*8710*/  FMUL.FTZ R89, R2, R89 ;  /* 0x0000005902597220 */ /* 0x000fe40000410000 */
[C---:B------:R-:W-:Y:S01]  /*8720*/  FMUL.FTZ R90, R0.reuse, R90 ;  /* 0x0000005a005a7220 */ /* 0x040fe20000410000 */
[C---:B------:R-:W-:Y:S03]  /*8730*/  HMMA.16816.F32.BF16 R36, R104.reuse, R44, R36 ;  /* 0x0000002c6824723c */ /* 0x040fe60000041824 */
[----:B------:R-:W-:Y:S02]  /*8740*/  FMUL.FTZ R91, R0, R91 ;  /* 0x0000005b005b7220 */ /* 0x000fe40000410000 */
[C---:B------:R-:W-:Y:S02]  /*8750*/  FMUL.FTZ R92, R2.reuse, R92 ;  /* 0x0000005c025c7220 */ /* 0x040fe40000410000 */
[C---:B------:R-:W-:Y:S01]  /*8760*/  FMUL.FTZ R44, R2.reuse, R144 ;  /* 0x00000090022c7220 */ /* 0x040fe20000410000 */
[C---:B------:R-:W-:Y:S04]  /*8770*/  HMMA.16816.F32.BF16 R40, R104.reuse, R46, R40 ;  /* 0x0000002e6828723c */ /* 0x040fe80000041828 */
[C---:B------:R-:W-:Y:S01]  /*8780*/  FMUL.FTZ R45, R2.reuse, R145 ;  /* 0x00000091022d7220 */ /* 0x040fe20000410000 */
[----:B------:R-:W-:Y:S01]  /*8790*/  MOV R144, R192 ;  /* 0x000000c000907202 */ /* 0x000fe20000000f00 */
[----:B------:R-:W-:Y:S01]  /*87a0*/  FMUL.FTZ R93, R2, R93 ;  /* 0x0000005d025d7220 */ /* 0x000fe20000410000 */
[----:B-1----:R-:W-:Y:S01]  /*87b0*/  LDSM.16.MT88.4 R124, [R101+0x900] ;  /* 0x00090000657c783b */ /* 0x002fe20000004200 */
[C---:B------:R-:W-:Y:S01]  /*87c0*/  FMUL.FTZ R46, R0.reuse, R146 ;  /* 0x00000092002e7220 */ /* 0x040fe20000410000 */
[----:B------:R-:W-:Y:S03]  /*87d0*/  MOV R146, R194 ;  /* 0x000000c200927202 */ /* 0x000fe60000000f00 */
[C---:B------:R-:W-:Y:S01]  /*87e0*/  FMUL.FTZ R47, R0.reuse, R147 ;  /* 0x00000093002f7220 */ /* 0x040fe20000410000 */
        /* <DEDUP_REMOVED lines=8> */
[----:B------:R-:W-:Y:S01]  /*8870*/  FMUL.FTZ R99, R0, R99 ;  /* 0x0000006300637220 */ /* 0x000fe20000410000 */
[C---:B------:R-:W-:Y:S01]  /*8880*/  HMMA.16816.F32.BF16 R48, R104.reuse, R110, R48 ;  /* 0x0000006e6830723c */ /* 0x040fe20000041830 */
[----:B------:R-:W1:Y:S07]  /*8890*/  LDSM.16.MT88.4 R108, [R103+UR4+0x6100] ;  /* 0x00610004676c783b */ /* 0x000e6e0008004200 */
[C---:B--2---:R-:W-:Y:S08]  /*88a0*/  HMMA.16816.F32.BF16 R52, R104.reuse, R112, R52 ;  /* 0x000000706834723c */ /* 0x044ff00000041834 */
[C---:B------:R-:W-:Y:S01]  /*88b0*/  HMMA.16816.F32.BF16 R56, R104.reuse, R114, R56 ;  /* 0x000000726838723c */ /* 0x040fe20000041838 */
[----:B------:R-:W2:Y:S07]  /*88c0*/  LDSM.16.MT88.4 R112, [R102+0x6100] ;  /* 0x006100006670783b */ /* 0x000eae0000004200 */
[C---:B------:R-:W-:Y:S07]  /*88d0*/  HMMA.16816.F32.BF16 R60, R104.reuse, R116, R60 ;  /* 0x00000074683c723c */ /* 0x040fee000004183c */
[--C-:B------:R-:W-:Y:S01]  /*88e0*/  FFMA.FTZ R116, R162, c[0x0][0x2d0], -R160.reuse ;  /* 0x0000b400a2747a23 */ /* 0x100fe200000108a0 */
[C---:B------:R-:W-:Y:S03]  /*88f0*/  HMMA.16816.F32.BF16 R64, R104.reuse, R118, R64 ;  /* 0x000000766840723c */ /* 0x040fe60000041840 */
[----:B------:R3:W-:Y:S01]  /*8900*/  MUFU.EX2 R248, R116 ;  /* 0x0000007400f87308 */ /* 0x0007e20000000800 */
[----:B------:R-:W-:Y:S02]  /*8910*/  MOV R162, R168 ;  /* 0x000000a800a27202 */ /* 0x000fe40000000f00 */
[----:B------:R-:W-:Y:S02]  /*8920*/  MOV R168, R207 ;  /* 0x000000cf00a87202 */ /* 0x000fe40000000f00 */
[C---:B-1----:R-:W-:Y:S07]  /*8930*/  HMMA.16816.F32.BF16 R68, R104.reuse, R108, R68 ;  /* 0x0000006c6844723c */ /* 0x042fee0000041844 */
[--C-:B------:R-:W-:Y:S01]  /*8940*/  FFMA.FTZ R108, R171, c[0x0][0x2d0], -R160.reuse ;  /* 0x0000b400ab6c7a23 */ /* 0x100fe200000108a0 */
[C---:B------:R-:W-:Y:S03]  /*8950*/  HMMA.16816.F32.BF16 R72, R104.reuse, R110, R72 ;  /* 0x0000006e6848723c */ /* 0x040fe60000041848 */
[----:B------:R1:W-:Y:S05]  /*8960*/  MUFU.EX2 R246, R108 ;  /* 0x0000006c00f67308 */ /* 0x0003ea0000000800 */
[C---:B--2---:R-:W-:Y:S04]  /*8970*/  HMMA.16816.F32.BF16 R76, R104.reuse, R112, R76 ;  /* 0x00000070684c723c */ /* 0x044fe8000004184c */
[--C-:B---3--:R-:W-:Y:S01]  /*8980*/  FFMA.FTZ R116, R163, c[0x0][0x2d0], -R160.reuse ;  /* 0x0000b400a3747a23 */ /* 0x108fe200000108a0 */
[----:B------:R-:W-:Y:S02]  /*8990*/  MOV R163, R245 ;  /* 0x000000f500a37202 */ /* 0x000fe40000000f00 */
[--C-:B------:R-:W-:Y:S01]  /*89a0*/  FFMA.FTZ R112, R173, c[0x0][0x2d0], -R161.reuse ;  /* 0x0000b400ad707a23 */ /* 0x100fe200000108a1 */
[C---:B------:R-:W-:Y:S01]  /*89b0*/  HMMA.16816.F32.BF16 R80, R104.reuse, R114, R80 ;  /* 0x000000726850723c */ /* 0x040fe20000041850 */
[----:B------:R2:W3:Y:S10]  /*89c0*/  MUFU.EX2 R247, R116 ;  /* 0x0000007400f77308 */ /* 0x0004f40000000800 */
[----:B------:R4:W-:Y:S01]  /*89d0*/  MUFU.EX2 R239, R112 ;  /* 0x0000007000ef7308 */ /* 0x0009e20000000800 */
[--C-:B-1----:R-:W-:Y:S09]  /*89e0*/  FFMA.FTZ R108, R172, c[0x0][0x2d0], -R160.reuse ;  /* 0x0000b400ac6c7a23 */ /* 0x102ff200000108a0 */
[----:B------:R1:W5:Y:S01]  /*89f0*/  MUFU.EX2 R245, R108 ;  /* 0x0000006c00f57308 */ /* 0x0003620000000800 */
[----:B--2---:R-:W2:Y:S01]  /*8a00*/  LDSM.16.MT88.4 R116, [R241+UR4+0x6100] ;  /* 0x00610004f174783b */ /* 0x004ea20008004200 */
[--C-:B----4-:R-:W-:Y:S08]  /*8a10*/  FFMA.FTZ R112, R175, c[0x0][0x2d0], -R161.reuse ;  /* 0x0000b400af707a23 */ /* 0x110ff000000108a1 */
[----:B------:R4:W2:Y:S01]  /*8a20*/  MUFU.EX2 R238, R112 ;  /* 0x0000007000ee7308 */ /* 0x0008a20000000800 */
[----:B-1----:R-:W1:Y:S08]  /*8a30*/  LDSM.16.MT88.4 R108, [R101+0x6100] ;  /* 0x00610000656c783b */ /* 0x002e700000004200 */
[----:B----4-:R-:W4:Y:S01]  /*8a40*/  LDSM.16.MT88.4 R112, [R103+UR4+0x900] ;  /* 0x000900046770783b */ /* 0x010f220008004200 */
[C---:B--2---:R-:W-:Y:S07]  /*8a50*/  HMMA.16816.F32.BF16 R84, R104.reuse, R116, R84 ;  /* 0x000000746854723c */ /* 0x044fee0000041854 */
[--C-:B------:R-:W-:Y:S01]  /*8a60*/  FFMA.FTZ R116, R174, c[0x0][0x2d0], -R161.reuse ;  /* 0x0000b400ae747a23 */ /* 0x100fe200000108a1 */
[C---:B------:R-:W-:Y:S03]  /*8a70*/  HMMA.16816.F32.BF16 R88, R104.reuse, R118, R88 ;  /* 0x000000766858723c */ /* 0x040fe60000041858 */
[----:B------:R2:W2:Y:S05]  /*8a80*/  MUFU.EX2 R237, R116 ;  /* 0x0000007400ed7308 */ /* 0x0004aa0000000800 */
[C---:B-1----:R-:W-:Y:S08]  /*8a90*/  HMMA.16816.F32.BF16 R92, R104.reuse, R108, R92 ;  /* 0x0000006c685c723c */ /* 0x042ff0000004185c */
[----:B------:R-:W-:Y:S01]  /*8aa0*/  HMMA.16816.F32.BF16 R96, R104, R110, R96 ;  /* 0x0000006e6860723c */ /* 0x000fe20000041860 */
[----:B------:R-:W-:Y:S06]  /*8ab0*/  LDSM.16.MT88.4 R108, [R241+UR4+0x3900] ;  /* 0x00390004f16c783b */ /* 0x000fec0008004200 */
[----:B---3--:R-:W-:Y:S02]  /*8ac0*/  F2FP.BF16.PACK_AB R104, R247, R248 ;  /* 0x000000f8f768723e */ /* 0x008fe400000010ff */
[----:B--2---:R-:W1:Y:S03]  /*8ad0*/  LDSM.16.MT88.4 R116, [R102+0x900] ;  /* 0x000900006674783b */ /* 0x004e660000004200 */
[----:B-----5:R-:W-:Y:S02]  /*8ae0*/  F2FP.BF16.PACK_AB R106, R245, R246 ;  /* 0x000000f6f56a723e */ /* 0x020fe400000010ff */
[----:B------:R-:W-:Y:S02]  /*8af0*/  F2FP.BF16.PACK_AB R105, R238, R239 ;  /* 0x000000efee69723e */ /* 0x000fe400000010ff */
[----:B------:R-:W-:Y:S07]  /*8b00*/  F2FP.BF16.PACK_AB R107, R236, R237 ;  /* 0x000000edec6b723e */ /* 0x000fee00000010ff */
[C---:B----4-:R-:W-:Y:S08]  /*8b10*/  HMMA.16816.F32.BF16 R4, R104.reuse, R112, R4 ;  /* 0x000000706804723c */ /* 0x050ff00000041804 */
[C---:B------:R-:W-:Y:S01]  /*8b20*/  HMMA.16816.F32.BF16 R8, R104.reuse, R114, R8 ;  /* 0x000000726808723c */ /* 0x040fe20000041808 */
[----:B------:R-:W2:Y:S07]  /*8b30*/  LDSM.16.MT88.4 R112, [R101+0x3900] ;  /* 0x003900006570783b */ /* 0x000eae0000004200 */
[C---:B-1----:R-:W-:Y:S08]  /*8b40*/  HMMA.16816.F32.BF16 R12, R104.reuse, R116, R12 ;  /* 0x00000074680c723c */ /* 0x042ff0000004180c */
[C---:B------:R-:W-:Y:S01]  /*8b50*/  HMMA.16816.F32.BF16 R16, R104.reuse, R118, R16 ;  /* 0x000000766810723c */ /* 0x040fe20000041810 */
[----:B------:R-:W1:Y:S07]  /*8b60*/  LDSM.16.MT88.4 R116, [R103+UR4+0x6900] ;  /* 0x006900046774783b */ /* 0x000e6e0008004200 */
[C---:B------:R-:W-:Y:S07]  /*8b70*/  HMMA.16816.F32.BF16 R20, R104.reuse, R120, R20 ;  /* 0x000000786814723c */ /* 0x040fee0000041814 */
[--C-:B------:R-:W-:Y:S01]  /*8b80*/  FFMA.FTZ R120, R177, c[0x0][0x2d0], -R160.reuse ;  /* 0x0000b400b1787a23 */ /* 0x100fe200000108a0 */
[C---:B------:R-:W-:Y:S03]  /*8b90*/  HMMA.16816.F32.BF16 R24, R104.reuse, R122, R24 ;  /* 0x0000007a6818723c */ /* 0x040fe60000041818 */
[----:B------:R3:W-:Y:S05]  /*8ba0*/  MUFU.EX2 R207, R120 ;  /* 0x0000007800cf7308 */ /* 0x0007ea0000000800 */
[C---:B------:R-:W-:Y:S07]  /*8bb0*/  HMMA.16816.F32.BF16 R28, R104.reuse, R124, R28 ;  /* 0x0000007c681c723c */ /* 0x040fee000004181c */
[--C-:B------:R-:W-:Y:S01]  /*8bc0*/  FFMA.FTZ R124, R182, c[0x0][0x2d0], -R161.reuse ;  /* 0x0000b400b67c7a23 */ /* 0x100fe200000108a1 */
[C---:B------:R-:W-:Y:S03]  /*8bd0*/  HMMA.16816.F32.BF16 R32, R104.reuse, R126, R32 ;  /* 0x0000007e6820723c */ /* 0x040fe60000041820 */
[----:B------:R4:W-:Y:S05]  /*8be0*/  MUFU.EX2 R195, R124 ;  /* 0x0000007c00c37308 */ /* 0x0009ea0000000800 */
[C---:B------:R-:W-:Y:S01]  /*8bf0*/  HMMA.16816.F32.BF16 R36, R104.reuse, R128, R36 ;  /* 0x000000806824723c */ /* 0x040fe20000041824 */
[----:B---3--:R-:W3:Y:S07]  /*8c00*/  LDSM.16.MT88.4 R120, [R102+0x6900] ;  /* 0x006900006678783b */ /* 0x008eee0000004200 */
[C---:B------:R-:W-:Y:S01]  /*8c10*/  HMMA.16816.F32.BF16 R40, R104.reuse, R130, R40 ;  /* 0x000000826828723c */ /* 0x040fe20000041828 */
[----:B------:R-:W-:Y:S07]  /*8c20*/  LDSM.16.MT88.4 R128, [R103+UR4+0x4100] ;  /* 0x004100046780783b */ /* 0x000fee0008004200 */
[C---:B------:R-:W-:Y:S01]  /*8c30*/  HMMA.16816.F32.BF16 R44, R104.reuse, R132, R44 ;  /* 0x00000084682c723c */ /* 0x040fe2000004182c */
[----:B----4-:R-:W-:Y:S07]  /*8c40*/  LDSM.16.MT88.4 R124, [R241+UR4+0x1100] ;  /* 0x00110004f17c783b */ /* 0x010fee0008004200 */
[C---:B------:R-:W-:Y:S01]  /*8c50*/  HMMA.16816.F32.BF16 R48, R104.reuse, R134, R48 ;  /* 0x000000866830723c */ /* 0x040fe20000041830 */
[----:B------:R-:W-:Y:S07]  /*8c60*/  LDSM.16.MT88.4 R132, [R102+0x4100] ;  /* 0x004100006684783b */ /* 0x000fee0000004200 */
[C---:B------:R-:W-:Y:S07]  /*8c70*/  HMMA.16816.F32.BF16 R52, R104.reuse, R108, R52 ;  /* 0x0000006c6834723c */ /* 0x040fee0000041834 */
[--C-:B------:R-:W-:Y:S01]  /*8c80*/  FFMA.FTZ R108, R179, c[0x0][0x2d0], -R160.reuse ;  /* 0x0000b400b36c7a23 */ /* 0x100fe200000108a0 */
[C---:B------:R-:W-:Y:S03]  /*8c90*/  HMMA.16816.F32.BF16 R56, R104.reuse, R110, R56 ;  /* 0x0000006e6838723c */ /* 0x040fe60000041838 */
[----:B------:R4:W5:Y:S05]  /*8ca0*/  MUFU.EX2 R206, R108 ;  /* 0x0000006c00ce7308 */ /* 0x00096a0000000800 */
[C---:B--2---:R-:W-:Y:S07]  /*8cb0*/  HMMA.16816.F32.BF16 R60, R104.reuse, R112, R60 ;  /* 0x00000070683c723c */ /* 0x044fee000004183c */
[--C-:B------:R-:W-:Y:S01]  /*8cc0*/  FFMA.FTZ R112, R180, c[0x0][0x2d0], -R160.reuse ;  /* 0x0000b400b4707a23 */ /* 0x100fe200000108a0 */
[C---:B------:R-:W-:Y:S03]  /*8cd0*/  HMMA.16816.F32.BF16 R64, R104.reuse, R114, R64 ;  /* 0x000000726840723c */ /* 0x040fe60000041840 */
[----:B------:R2:W-:Y:S05]  /*8ce0*/  MUFU.EX2 R204, R112 ;  /* 0x0000007000cc7308 */ /* 0x0005ea0000000800 */
[C---:B-1----:R-:W-:Y:S04]  /*8cf0*/  HMMA.16816.F32.BF16 R68, R104.reuse, R116, R68 ;  /* 0x000000746844723c */ /* 0x042fe80000041844 */
[--C-:B----4-:R-:W-:Y:S03]  /*8d00*/  FFMA.FTZ R108, R178, c[0x0][0x2d0], -R160.reuse ;  /* 0x0000b400b26c7a23 */ /* 0x110fe600000108a0 */
[--C-:B------:R-:W-:Y:S01]  /*8d10*/  FFMA.FTZ R116, R183, c[0x0][0x2d0], -R161.reuse ;  /* 0x0000b400b7747a23 */ /* 0x100fe200000108a1 */
[C---:B------:R-:W-:Y:S01]  /*8d20*/  HMMA.16816.F32.BF16 R72, R104.reuse, R118, R72 ;  /* 0x000000766848723c */ /* 0x040fe20000041848 */
[----:B------:R1:W4:Y:S07]  /*8d30*/  MUFU.EX2 R205, R108 ;  /* 0x0000006c00cd7308 */ /* 0x00032e0000000800 */
[C---:B---3--:R-:W-:Y:S03]  /*8d40*/  HMMA.16816.F32.BF16 R76, R104.reuse, R120, R76 ;  /* 0x00000078684c723c */ /* 0x048fe6000004184c */
[----:B------:R3:W3:Y:S01]  /*8d50*/  MUFU.EX2 R194, R116 ;  /* 0x0000007400c27308 */ /* 0x0006e20000000800 */
[----:B--2---:R-:W-:Y:S03]  /*8d60*/  LDSM.16.MT88.4 R112, [R101+0x6900] ;  /* 0x006900006570783b */ /* 0x004fe60000004200 */
[--C-:B------:R-:W-:Y:S01]  /*8d70*/  FFMA.FTZ R120, R188, c[0x0][0x2d0], -R161.reuse ;  /* 0x0000b400bc787a23 */ /* 0x100fe200000108a1 */
[C---:B------:R-:W-:Y:S05]  /*8d80*/  HMMA.16816.F32.BF16 R80, R104.reuse, R122, R80 ;  /* 0x0000007a6850723c */ /* 0x040fea0000041850 */
[----:B------:R2:W-:Y:S01]  /*8d90*/  MUFU.EX2 R193, R120 ;  /* 0x0000007800c17308 */ /* 0x0005e20000000800 */
[----:B-1----:R-:W1:Y:S01]  /*8da0*/  LDSM.16.MT88.4 R108, [R241+UR4+0x6900] ;  /* 0x00690004f16c783b */ /* 0x002e620008004200 */
[--C-:B---3--:R-:W-:Y:S08]  /*8db0*/  FFMA.FTZ R116, R181, c[0x0][0x2d0], -R161.reuse ;  /* 0x0000b400b5747a23 */ /* 0x108ff000000108a1 */
[----:B------:R3:W1:Y:S01]  /*8dc0*/  MUFU.EX2 R192, R116 ;  /* 0x0000007400c07308 */ /* 0x0006620000000800 */
[----:B--2---:R-:W-:Y:S08]  /*8dd0*/  LDSM.16.MT88.4 R120, [R102+0x1100] ;  /* 0x001100006678783b */ /* 0x004ff00000004200 */
[----:B---3--:R-:W2:Y:S01]  /*8de0*/  LDSM.16.MT88.4 R116, [R103+UR4+0x1100] ;  /* 0x001100046774783b */ /* 0x008ea20008004200 */
[C---:B-1----:R-:W-:Y:S08]  /*8df0*/  HMMA.16816.F32.BF16 R84, R104.reuse, R108, R84 ;  /* 0x0000006c6854723c */ /* 0x042ff00000041854 */
[C---:B------:R-:W-:Y:S01]  /*8e00*/  HMMA.16816.F32.BF16 R88, R104.reuse, R110, R88 ;  /* 0x0000006e6858723c */ /* 0x040fe20000041858 */
[----:B------:R-:W1:Y:S07]  /*8e10*/  LDSM.16.MT88.4 R108, [R101+0x1100] ;  /* 0x00110000656c783b */ /* 0x000e6e0000004200 */
[C---:B------:R-:W-:Y:S08]  /*8e20*/  HMMA.16816.F32.BF16 R92, R104.reuse, R112, R92 ;  /* 0x00000070685c723c */ /* 0x040ff0000004185c */
[----:B------:R-:W-:Y:S01]  /*8e30*/  HMMA.16816.F32.BF16 R96, R104, R114, R96 ;  /* 0x000000726860723c */ /* 0x000fe20000041860 */
[----:B------:R-:W3:Y:S06]  /*8e40*/  LDSM.16.MT88.4 R112, [R241+UR4+0x4100] ;  /* 0x00410004f170783b */ /* 0x000eec0008004200 */
[----:B-----5:R-:W-:Y:S02]  /*8e50*/  F2FP.BF16.PACK_AB R104, R206, R207 ;  /* 0x000000cfce68723e */ /* 0x020fe400000010ff */
[----:B----4-:R-:W-:Y:S03]  /*8e60*/  F2FP.BF16.PACK_AB R106, R204, R205 ;  /* 0x000000cdcc6a723e */ /* 0x010fe600000010ff */
[----:B------:R-:W-:Y:S02]  /*8e70*/  F2FP.BF16.PACK_AB R105, R194, R195 ;  /* 0x000000c3c269723e */ /* 0x000fe400000010ff */
[----:B------:R-:W-:Y:S07]  /*8e80*/  F2FP.BF16.PACK_AB R107, R193, R192 ;  /* 0x000000c0c16b723e */ /* 0x000fee00000010ff */
[C---:B--2---:R-:W-:Y:S08]  /*8e90*/  HMMA.16816.F32.BF16 R4, R104.reuse, R116, R4 ;  /* 0x000000746804723c */ /* 0x044ff00000041804 */
[C---:B------:R-:W-:Y:S01]  /*8ea0*/  HMMA.16816.F32.BF16 R8, R104.reuse, R118, R8 ;  /* 0x000000766808723c */ /* 0x040fe20000041808 */
[----:B------:R-:W2:Y:S07]  /*8eb0*/  LDSM.16.MT88.4 R116, [R101+0x4100] ;  /* 0x004100006574783b */ /* 0x000eae0000004200 */
[C---:B------:R-:W-:Y:S08]  /*8ec0*/  HMMA.16816.F32.BF16 R12, R104.reuse, R120, R12 ;  /* 0x00000078680c723c */ /* 0x040ff0000004180c */
[C---:B------:R-:W-:Y:S01]  /*8ed0*/  HMMA.16816.F32.BF16 R16, R104.reuse, R122, R16 ;  /* 0x0000007a6810723c */ /* 0x040fe20000041810 */
[----:B------:R-:W4:Y:S07]  /*8ee0*/  LDSM.16.MT88.4 R120, [R103+UR4+0x7100] ;  /* 0x007100046778783b */ /* 0x000f2e0008004200 */
[C---:B------:R-:W-:Y:S07]  /*8ef0*/  HMMA.16816.F32.BF16 R20, R104.reuse, R124, R20 ;  /* 0x0000007c6814723c */ /* 0x040fee0000041814 */
[--C-:B------:R-:W-:Y:S01]  /*8f00*/  FFMA.FTZ R124, R149, c[0x0][0x2d0], -R161.reuse ;  /* 0x0000b400957c7a23 */ /* 0x100fe200000108a1 */
[C---:B------:R-:W-:Y:S03]  /*8f10*/  HMMA.16816.F32.BF16 R24, R104.reuse, R126, R24 ;  /* 0x0000007e6818723c */ /* 0x040fe60000041818 */
[----:B------:R5:W-:Y:S05]  /*8f20*/  MUFU.EX2 R181, R124 ;  /* 0x0000007c00b57308 */ /* 0x000bea0000000800 */
[C---:B-1----:R-:W-:Y:S08]  /*8f30*/  HMMA.16816.F32.BF16 R28, R104.reuse, R108, R28 ;  /* 0x0000006c681c723c */ /* 0x042ff0000004181c */
[C---:B------:R-:W-:Y:S01]  /*8f40*/  HMMA.16816.F32.BF16 R32, R104.reuse, R110, R32 ;  /* 0x0000006e6820723c */ /* 0x040fe20000041820 */
[----:B------:R-:W1:Y:S07]  /*8f50*/  LDSM.16.MT88.4 R108, [R102+0x7100] ;  /* 0x00710000666c783b */ /* 0x000e6e0000004200 */
[C---:B------:R-:W-:Y:S01]  /*8f60*/  HMMA.16816.F32.BF16 R36, R104.reuse, R128, R36 ;  /* 0x000000806824723c */ /* 0x040fe20000041824 */
[----:B-----5:R-:W-:Y:S07]  /*8f70*/  LDSM.16.MT88.4 R124, [R241+UR4+0x1900] ;  /* 0x00190004f17c783b */ /* 0x020fee0008004200 */
[C---:B------:R-:W-:Y:S01]  /*8f80*/  HMMA.16816.F32.BF16 R40, R104.reuse, R130, R40 ;  /* 0x000000826828723c */ /* 0x040fe20000041828 */
[----:B------:R-:W-:Y:S07]  /*8f90*/  LDSM.16.MT88.4 R128, [R101+0x1900] ;  /* 0x001900006580783b */ /* 0x000fee0000004200 */
[C---:B------:R-:W-:Y:S08]  /*8fa0*/  HMMA.16816.F32.BF16 R44, R104.reuse, R132, R44 ;  /* 0x00000084682c723c */ /* 0x040ff0000004182c */
[C---:B------:R-:W-:Y:S01]  /*8fb0*/  HMMA.16816.F32.BF16 R48, R104.reuse, R134, R48 ;  /* 0x000000866830723c */ /* 0x040fe20000041830 */
[----:B------:R-:W-:Y:S07]  /*8fc0*/  LDSM.16.MT88.4 R132, [R103+UR4+0x4900] ;  /* 0x004900046784783b */ /* 0x000fee0008004200 */
[C---:B---3--:R-:W-:Y:S07]  /*8fd0*/  HMMA.16816.F32.BF16 R52, R104.reuse, R112, R52 ;  /* 0x000000706834723c */ /* 0x048fee0000041834 */
[--C-:B------:R-:W-:Y:S01]  /*8fe0*/  FFMA.FTZ R112, R189, c[0x0][0x2d0], -R160.reuse ;  /* 0x0000b400bd707a23 */ /* 0x100fe200000108a0 */
[C---:B------:R-:W-:Y:S03]  /*8ff0*/  HMMA.16816.F32.BF16 R56, R104.reuse, R114, R56 ;  /* 0x000000726838723c */ /* 0x040fe60000041838 */
[----:B------:R3:W-:Y:S05]  /*9000*/  MUFU.EX2 R188, R112 ;  /* 0x0000007000bc7308 */ /* 0x0007ea0000000800 */
[C---:B--2---:R-:W-:Y:S07]  /*9010*/  HMMA.16816.F32.BF16 R60, R104.reuse, R116, R60 ;  /* 0x00000074683c723c */ /* 0x044fee000004183c */
[--C-:B------:R-:W-:Y:S01]  /*9020*/  FFMA.FTZ R116, R190, c[0x0][0x2d0], -R160.reuse ;  /* 0x0000b400be747a23 */ /* 0x100fe200000108a0 */
[C---:B------:R-:W-:Y:S03]  /*9030*/  HMMA.16816.F32.BF16 R64, R104.reuse, R118, R64 ;  /* 0x000000766840723c */ /* 0x040fe60000041840 */
[----:B------:R2:W-:Y:S05]  /*9040*/  MUFU.EX2 R190, R116 ;  /* 0x0000007400be7308 */ /* 0x0005ea0000000800 */
[C---:B----4-:R-:W-:Y:S04]  /*9050*/  HMMA.16816.F32.BF16 R68, R104.reuse, R120, R68 ;  /* 0x000000786844723c */ /* 0x050fe80000041844 */
[--C-:B---3--:R-:W-:Y:S03]  /*9060*/  FFMA.FTZ R112, R191, c[0x0][0x2d0], -R160.reuse ;  /* 0x0000b400bf707a23 */ /* 0x108fe600000108a0 */
[--C-:B------:R-:W-:Y:S01]  /*9070*/  FFMA.FTZ R120, R151, c[0x0][0x2d0], -R161.reuse ;  /* 0x0000b40097787a23 */ /* 0x100fe200000108a1 */
[C---:B------:R-:W-:Y:S01]  /*9080*/  HMMA.16816.F32.BF16 R72, R104.reuse, R122, R72 ;  /* 0x0000007a6848723c */ /* 0x040fe20000041848 */
[----:B------:R3:W4:Y:S07]  /*9090*/  MUFU.EX2 R191, R112 ;  /* 0x0000007000bf7308 */ /* 0x00072e0000000800 */
[C---:B-1----:R-:W-:Y:S03]  /*90a0*/  HMMA.16816.F32.BF16 R76, R104.reuse, R108, R76 ;  /* 0x0000006c684c723c */ /* 0x042fe6000004184c */
[----:B------:R1:W-:Y:S01]  /*90b0*/  MUFU.EX2 R182, R120 ;  /* 0x0000007800b67308 */ /* 0x0003e20000000800 */
[--C-:B--2---:R-:W-:Y:S03]  /*90c0*/  FFMA.FTZ R116, R163, c[0x0][0x2d0], -R160.reuse ;  /* 0x0000b400a3747a23 */ /* 0x104fe600000108a0 */
[--C-:B------:R-:W-:Y:S01]  /*90d0*/  FFMA.FTZ R108, R150, c[0x0][0x2d0], -R161.reuse ;  /* 0x0000b400966c7a23 */ /* 0x100fe200000108a1 */
[C---:B------:R-:W-:Y:S05]  /*90e0*/  HMMA.16816.F32.BF16 R80, R104.reuse, R110, R80 ;  /* 0x0000006e6850723c */ /* 0x040fea0000041850 */
[----:B------:R2:W5:Y:S01]  /*90f0*/  MUFU.EX2 R189, R116 ;  /* 0x0000007400bd7308 */ /* 0x0005620000000800 */
[----:B---3--:R-:W3:Y:S09]  /*9100*/  LDSM.16.MT88.4 R112, [R241+UR4+0x7100] ;  /* 0x00710004f170783b */ /* 0x008ef20008004200 */
[----:B------:R4:W-:Y:S01]  /*9110*/  MUFU.EX2 R180, R108 ;  /* 0x0000006c00b47308 */ /* 0x0009e20000000800 */
[----:B-1----:R-:W-:Y:S01]  /*9120*/  LDSM.16.MT88.4 R120, [R102+0x1900] ;  /* 0x001900006678783b */ /* 0x002fe20000004200 */
[--C-:B--2---:R-:W-:Y:S08]  /*9130*/  FFMA.FTZ R116, R162, c[0x0][0x2d0], -R161.reuse ;  /* 0x0000b400a2747a23 */ /* 0x104ff000000108a1 */
[----:B------:R1:W2:Y:S01]  /*9140*/  MUFU.EX2 R183, R116 ;  /* 0x0000007400b77308 */ /* 0x0002a20000000800 */
[----:B----4-:R-:W-:Y:S01]  /*9150*/  LDSM.16.MT88.4 R108, [R103+UR4+0x1900] ;  /* 0x00190004676c783b */ /* 0x010fe20008004200 */
[C---:B---3--:R-:W-:Y:S08]  /*9160*/  HMMA.16816.F32.BF16 R84, R104.reuse, R112, R84 ;  /* 0x000000706854723c */ /* 0x048ff00000041854 */
[C---:B------:R-:W-:Y:S01]  /*9170*/  HMMA.16816.F32.BF16 R88, R104.reuse, R114, R88 ;  /* 0x000000726858723c */ /* 0x040fe20000041858 */
[----:B-1----:R-:W1:Y:S08]  /*9180*/  LDSM.16.MT88.4 R116, [R101+0x7100] ;  /* 0x007100006574783b */ /* 0x002e700000004200 */
[----:B------:R-:W3:Y:S01]  /*9190*/  LDSM.16.MT88.4 R112, [R102+0x4900] ;  /* 0x004900006670783b */ /* 0x000ee20000004200 */
[C---:B-1----:R-:W-:Y:S08]  /*91a0*/  HMMA.16816.F32.BF16 R92, R104.reuse, R116, R92 ;  /* 0x00000074685c723c */ /* 0x042ff0000004185c */
[----:B------:R-:W-:Y:S01]  /*91b0*/  HMMA.16816.F32.BF16 R96, R104, R118, R96 ;  /* 0x000000766860723c */ /* 0x000fe20000041860 */
[----:B------:R-:W1:Y:S06]  /*91c0*/  LDSM.16.MT88.4 R116, [R241+UR4+0x4900] ;  /* 0x00490004f174783b */ /* 0x000e6c0008004200 */
[----:B------:R-:W-:Y:S02]  /*91d0*/  F2FP.BF16.PACK_AB R104, R191, R188 ;  /* 0x000000bcbf68723e */ /* 0x000fe400000010ff */
[----:B-----5:R-:W-:Y:S03]  /*91e0*/  F2FP.BF16.PACK_AB R106, R189, R190 ;  /* 0x000000bebd6a723e */ /* 0x020fe600000010ff */
[----:B--2---:R-:W-:Y:S02]  /*91f0*/  F2FP.BF16.PACK_AB R105, R182, R183 ;  /* 0x000000b7b669723e */ /* 0x004fe400000010ff */
[----:B------:R-:W-:Y:S07]  /*9200*/  F2FP.BF16.PACK_AB R107, R181, R180 ;  /* 0x000000b4b56b723e */ /* 0x000fee00000010ff */
[C---:B------:R-:W-:Y:S08]  /*9210*/  HMMA.16816.F32.BF16 R4, R104.reuse, R108, R4 ;  /* 0x0000006c6804723c */ /* 0x040ff00000041804 */
        /* <DEDUP_REMOVED lines=9> */
[C---:B------:R-:W-:Y:S08]  /*92b0*/  HMMA.16816.F32.BF16 R28, R104.reuse, R128, R28 ;  /* 0x00000080681c723c */ /* 0x040ff0000004181c */
[C---:B------:R-:W-:Y:S01]  /*92c0*/  HMMA.16816.F32.BF16 R32, R104.reuse, R130, R32 ;  /* 0x000000826820723c */ /* 0x040fe20000041820 */
[----:B------:R-:W-:Y:S07]  /*92d0*/  LDSM.16.MT88.4 R128, [R101+0x2100] ;  /* 0x002100006580783b */ /* 0x000fee0000004200 */
[C---:B------:R-:W-:Y:S01]  /*92e0*/  HMMA.16816.F32.BF16 R36, R104.reuse, R132, R36 ;  /* 0x000000846824723c */ /* 0x040fe20000041824 */
[----:B-----5:R-:W-:Y:S07]  /*92f0*/  LDSM.16.MT88.4 R124, [R241+UR4+0x2100] ;  /* 0x00210004f17c783b */ /* 0x020fee0008004200 */
[C---:B------:R-:W-:Y:S01]  /*9300*/  HMMA.16816.F32.BF16 R40, R104.reuse, R134, R40 ;  /* 0x000000866828723c */ /* 0x040fe20000041828 */
[----:B------:R-:W-:Y:S07]  /*9310*/  LDSM.16.MT88.4 R132, [R102+0x5100] ;  /* 0x005100006684783b */ /* 0x000fee0000004200 */
[C---:B---3--:R-:W-:Y:S07]  /*9320*/  HMMA.16816.F32.BF16 R44, R104.reuse, R112, R44 ;  /* 0x00000070682c723c */ /* 0x048fee000004182c */
[--C-:B------:R-:W-:Y:S01]  /*9330*/  FFMA.FTZ R112, R148, c[0x0][0x2d0], -R160.reuse ;  /* 0x0000b40094707a23 */ /* 0x100fe200000108a0 */
[C---:B------:R-:W-:Y:S01]  /*9340*/  HMMA.16816.F32.BF16 R48, R104.reuse, R114, R48 ;  /* 0x000000726830723c */ /* 0x040fe20000041830 */
[----:B------:R-:W-:Y:S02]  /*9350*/  LDSM.16.MT88.4 R148, [R102+0x5900] ;  /* 0x005900006694783b */ /* 0x000fe40000004200 */
[----:B------:R3:W-:Y:S05]  /*9360*/  MUFU.EX2 R178, R112 ;  /* 0x0000007000b27308 */ /* 0x0007ea0000000800 */
[C---:B-1----:R-:W-:Y:S07]  /*9370*/  HMMA.16816.F32.BF16 R52, R104.reuse, R116, R52 ;  /* 0x000000746834723c */ /* 0x042fee0000041834 */
[--C-:B------:R-:W-:Y:S01]  /*9380*/  FFMA.FTZ R116, R147, c[0x0][0x2d0], -R160.reuse ;  /* 0x0000b40093747a23 */ /* 0x100fe200000108a0 */
[C---:B------:R-:W-:Y:S03]  /*9390*/  HMMA.16816.F32.BF16 R56, R104.reuse, R118, R56 ;  /* 0x000000766838723c */ /* 0x040fe60000041838 */
[----:B------:R1:W5:Y:S05]  /*93a0*/  MUFU.EX2 R179, R116 ;  /* 0x0000007400b37308 */ /* 0x00036a0000000800 */
[C---:B--2---:R-:W-:Y:S01]  /*93b0*/  HMMA.16816.F32.BF16 R60, R104.reuse, R108, R60 ;  /* 0x0000006c683c723c */ /* 0x044fe2000004183c */
[----:B---3--:R-:W2:Y:S06]  /*93c0*/  LDSM.16.MT88.4 R112, [R102+0x7900] ;  /* 0x007900006670783b */ /* 0x008eac0000004200 */
[--C-:B------:R-:W-:Y:S01]  /*93d0*/  FFMA.FTZ R108, R145, c[0x0][0x2d0], -R161.reuse ;  /* 0x0000b400916c7a23 */ /* 0x100fe200000108a1 */
[C---:B------:R-:W-:Y:S01]  /*93e0*/  HMMA.16816.F32.BF16 R64, R104.reuse, R110, R64 ;  /* 0x0000006e6840723c */ /* 0x040fe20000041840 */
[----:B------:R-:W3:Y:S02]  /*93f0*/  LDL.LU R145, [R1+0x4] ;  /* 0x0000040001917983 */ /* 0x000ee40000300800 */
[----:B------:R5:W-:Y:S02]  /*9400*/  MUFU.EX2 R176, R108 ;  /* 0x0000006c00b07308 */ /* 0x000be40000000800 */
[----:B------:R-:W3:Y:S03]  /*9410*/  LDL.LU R144, [R1+0x8] ;  /* 0x0000080001907983 */ /* 0x000ee60000300800 */
[C---:B----4-:R-:W-:Y:S04]  /*9420*/  HMMA.16816.F32.BF16 R68, R104.reuse, R120, R68 ;  /* 0x000000786844723c */ /* 0x050fe80000041844 */
[--C-:B-1----:R-:W-:Y:S01]  /*9430*/  FFMA.FTZ R116, R146, c[0x0][0x2d0], -R161.reuse ;  /* 0x0000b40092747a23 */ /* 0x102fe200000108a1 */
[----:B------:R-:W-:Y:S02]  /*9440*/  MOV R146, R164 ;  /* 0x000000a400927202 */ /* 0x000fe40000000f00 */
[--C-:B------:R-:W-:Y:S01]  /*9450*/  FFMA.FTZ R120, R143, c[0x0][0x2d0], -R160.reuse ;  /* 0x0000b4008f787a23 */ /* 0x100fe200000108a0 */
[C---:B------:R-:W-:Y:S01]  /*9460*/  HMMA.16816.F32.BF16 R72, R104.reuse, R122, R72 ;  /* 0x0000007a6848723c */ /* 0x040fe20000041848 */
[----:B------:R1:W4:Y:S10]  /*9470*/  MUFU.EX2 R174, R116 ;  /* 0x0000007400ae7308 */ /* 0x0003340000000800 */
[----:B------:R4:W4:Y:S01]  /*9480*/  MUFU.EX2 R175, R120 ;  /* 0x0000007800af7308 */ /* 0x0009220000000800 */
[----:B-----5:R-:W-:Y:S01]  /*9490*/  LDSM.16.MT88.4 R108, [R101+0x7900] ;  /* 0x00790000656c783b */ /* 0x020fe20000004200 */
[C---:B--2---:R-:W-:Y:S07]  /*94a0*/  HMMA.16816.F32.BF16 R76, R104.reuse, R112, R76 ;  /* 0x00000070684c723c */ /* 0x044fee000004184c */
[----:B-1----:R-:W1:Y:S01]  /*94b0*/  LDSM.16.MT88.4 R116, [R241+UR4+0x7900] ;  /* 0x00790004f174783b */ /* 0x002e620008004200 */
[--C-:B------:R-:W-:Y:S01]  /*94c0*/  FFMA.FTZ R112, R141, c[0x0][0x2d0], -R161.reuse ;  /* 0x0000b4008d707a23 */ /* 0x100fe200000108a1 */
[C---:B------:R-:W-:Y:S03]  /*94d0*/  HMMA.16816.F32.BF16 R80, R104.reuse, R114, R80 ;  /* 0x000000726850723c */ /* 0x040fe60000041850 */
[----:B------:R2:W-:Y:S01]  /*94e0*/  MUFU.EX2 R172, R112 ;  /* 0x0000007000ac7308 */ /* 0x0005e20000000800 */
[--C-:B----4-:R-:W-:Y:S09]  /*94f0*/  FFMA.FTZ R120, R142, c[0x0][0x2d0], -R161.reuse ;  /* 0x0000b4008e787a23 */ /* 0x110ff200000108a1 */
[----:B------:R4:W5:Y:S01]  /*9500*/  MUFU.EX2 R173, R120 ;  /* 0x0000007800ad7308 */ /* 0x0009620000000800 */
[----:B--2---:R-:W-:Y:S08]  /*9510*/  LDSM.16.MT88.4 R112, [R102+0x2100] ;  /* 0x002100006670783b */ /* 0x004ff00000004200 */
[----:B----4-:R-:W2:Y:S01]  /*9520*/  LDSM.16.MT88.4 R120, [R103+UR4+0x2100] ;  /* 0x002100046778783b */ /* 0x010ea20008004200 */
[C---:B-1----:R-:W-:Y:S08]  /*9530*/  HMMA.16816.F32.BF16 R84, R104.reuse, R116, R84 ;  /* 0x000000746854723c */ /* 0x042ff00000041854 */
[C---:B------:R-:W-:Y:S01]  /*9540*/  HMMA.16816.F32.BF16 R88, R104.reuse, R118, R88 ;  /* 0x000000766858723c */ /* 0x040fe20000041858 */
[----:B------:R-:W1:Y:S07]  /*9550*/  LDSM.16.MT88.4 R116, [R103+UR4+0x5100] ;  /* 0x005100046774783b */ /* 0x000e6e0008004200 */
[C---:B------:R-:W-:Y:S08]  /*9560*/  HMMA.16816.F32.BF16 R92, R104.reuse, R108, R92 ;  /* 0x0000006c685c723c */ /* 0x040ff0000004185c */
[----:B------:R-:W-:Y:S01]  /*9570*/  HMMA.16816.F32.BF16 R96, R104, R110, R96 ;  /* 0x0000006e6860723c */ /* 0x000fe20000041860 */
[----:B------:R-:W4:Y:S06]  /*9580*/  LDSM.16.MT88.4 R108, [R241+UR4+0x5100] ;  /* 0x00510004f16c783b */ /* 0x000f2c0008004200 */
[----:B------:R-:W-:Y:S02]  /*9590*/  F2FP.BF16.PACK_AB R104, R179, R178 ;  /* 0x000000b2b368723e */ /* 0x000fe400000010ff */
[----:B------:R-:W-:Y:S03]  /*95a0*/  F2FP.BF16.PACK_AB R105, R176, R174 ;  /* 0x000000aeb069723e */ /* 0x000fe600000010ff */
[----:B------:R-:W-:Y:S02]  /*95b0*/  F2FP.BF16.PACK_AB R106, R175, R177 ;  /* 0x000000b1af6a723e */ /* 0x000fe400000010ff */
[----:B-----5:R-:W-:Y:S07]  /*95c0*/  F2FP.BF16.PACK_AB R107, R172, R173 ;  /* 0x000000adac6b723e */ /* 0x020fee00000010ff */
[C---:B--2---:R-:W-:Y:S08]  /*95d0*/  HMMA.16816.F32.BF16 R4, R104.reuse, R120, R4 ;  /* 0x000000786804723c */ /* 0x044ff00000041804 */
[C---:B------:R-:W-:Y:S01]  /*95e0*/  HMMA.16816.F32.BF16 R8, R104.reuse, R122, R8 ;  /* 0x0000007a6808723c */ /* 0x040fe20000041808 */
[----:B------:R-:W2:Y:S07]  /*95f0*/  LDSM.16.MT88.4 R120, [R101+0x5100] ;  /* 0x005100006578783b */ /* 0x000eae0000004200 */
[C---:B------:R-:W-:Y:S08]  /*9600*/  HMMA.16816.F32.BF16 R12, R104.reuse, R112, R12 ;  /* 0x00000070680c723c */ /* 0x040ff0000004180c */
[C---:B------:R-:W-:Y:S01]  /*9610*/  HMMA.16816.F32.BF16 R16, R104.reuse, R114, R16 ;  /* 0x000000726810723c */ /* 0x040fe20000041810 */
[----:B------:R-:W5:Y:S07]  /*9620*/  LDSM.16.MT88.4 R112, [R103+UR4+0x8100] ;  /* 0x008100046770783b */ /* 0x000f6e0008004200 */
[C---:B------:R-:W-:Y:S08]  /*9630*/  HMMA.16816.F32.BF16 R20, R104.reuse, R124, R20 ;  /* 0x0000007c6814723c */ /* 0x040ff00000041814 */
[C---:B------:R-:W-:Y:S01]  /*9640*/  HMMA.16816.F32.BF16 R24, R104.reuse, R126, R24 ;  /* 0x0000007e6818723c */ /* 0x040fe20000041818 */
[----:B------:R-:W-:Y:S07]  /*9650*/  LDSM.16.MT88.4 R124, [R241+UR4+0x2900] ;  /* 0x00290004f17c783b */ /* 0x000fee0008004200 */
[C---:B------:R-:W-:Y:S08]  /*9660*/  HMMA.16816.F32.BF16 R28, R104.reuse, R128, R28 ;  /* 0x00000080681c723c */ /* 0x040ff0000004181c */
[C---:B------:R-:W-:Y:S08]  /*9670*/  HMMA.16816.F32.BF16 R32, R104.reuse, R130, R32 ;  /* 0x000000826820723c */ /* 0x040ff00000041820 */
[C---:B-1----:R-:W-:Y:S08]  /*9680*/  HMMA.16816.F32.BF16 R36, R104.reuse, R116, R36 ;  /* 0x000000746824723c */ /* 0x042ff00000041824 */
[C---:B------:R-:W-:Y:S01]  /*9690*/  HMMA.16816.F32.BF16 R40, R104.reuse, R118, R40 ;  /* 0x000000766828723c */ /* 0x040fe20000041828 */
[----:B------:R-:W1:Y:S07]  /*96a0*/  LDSM.16.MT88.4 R116, [R102+0x8100] ;  /* 0x008100006674783b */ /* 0x000e6e0000004200 */
[C---:B------:R-:W-:Y:S08]  /*96b0*/  HMMA.16816.F32.BF16 R44, R104.reuse, R132, R44 ;  /* 0x00000084682c723c */ /* 0x040ff0000004182c */
[C---:B------:R-:W-:Y:S01]  /*96c0*/  HMMA.16816.F32.BF16 R48, R104.reuse, R134, R48 ;  /* 0x000000866830723c */ /* 0x040fe20000041830 */
[----:B------:R-:W-:Y:S07]  /*96d0*/  LDSM.16.MT88.4 R132, [R101+0x2900] ;  /* 0x002900006584783b */ /* 0x000fee0000004200 */
[C---:B----4-:R-:W-:Y:S07]  /*96e0*/  HMMA.16816.F32.BF16 R52, R104.reuse, R108, R52 ;  /* 0x0000006c6834723c */ /* 0x050fee0000041834 */
[--C-:B------:R-:W-:Y:S01]  /*96f0*/  FFMA.FTZ R108, R140, c[0x0][0x2d0], -R160.reuse ;  /* 0x0000b4008c6c7a23 */ /* 0x100fe200000108a0 */
[C---:B------:R-:W-:Y:S01]  /*9700*/  HMMA.16816.F32.BF16 R56, R104.reuse, R110, R56 ;  /* 0x0000006e6838723c */ /* 0x040fe20000041838 */
[----:B------:R-:W-:Y:S02]  /*9710*/  LDSM.16.MT88.4 R140, [R103+UR4+0x5900] ;  /* 0x00590004678c783b */ /* 0x000fe40008004200 */
[----:B------:R4:W-:Y:S05]  /*9720*/  MUFU.EX2 R171, R108 ;  /* 0x0000006c00ab7308 */ /* 0x0009ea0000000800 */
[C---:B--2---:R-:W-:Y:S07]  /*9730*/  HMMA.16816.F32.BF16 R60, R104.reuse, R120, R60 ;  /* 0x00000078683c723c */ /* 0x044fee000004183c */
[--C-:B------:R-:W-:Y:S01]  /*9740*/  FFMA.FTZ R120, R169, c[0x0][0x2d0], -R161.reuse ;  /* 0x0000b400a9787a23 */ /* 0x100fe200000108a1 */
[C---:B------:R-:W-:Y:S03]  /*9750*/  HMMA.16816.F32.BF16 R64, R104.reuse, R122, R64 ;  /* 0x0000007a6840723c */ /* 0x040fe60000041840 */
[----:B------:R2:W-:Y:S05]  /*9760*/  MUFU.EX2 R169, R120 ;  /* 0x0000007800a97308 */ /* 0x0005ea0000000800 */
[C---:B-----5:R-:W-:Y:S04]  /*9770*/  HMMA.16816.F32.BF16 R68, R104.reuse, R112, R68 ;  /* 0x000000706844723c */ /* 0x060fe80000041844 */
[--C-:B----4-:R-:W-:Y:S03]  /*9780*/  FFMA.FTZ R108, R170, c[0x0][0x2d0], -R160.reuse ;  /* 0x0000b400aa6c7a23 */ /* 0x110fe600000108a0 */
[--C-:B------:R-:W-:Y:S01]  /*9790*/  FFMA.FTZ R112, R167, c[0x0][0x2d0], -R160.reuse ;  /* 0x0000b400a7707a23 */ /* 0x100fe200000108a0 */
[C---:B------:R-:W-:Y:S01]  /*97a0*/  HMMA.16816.F32.BF16 R72, R104.reuse, R114, R72 ;  /* 0x000000726848723c */ /* 0x040fe20000041848 */
[----:B------:R4:W5:Y:S07]  /*97b0*/  MUFU.EX2 R170, R108 ;  /* 0x0000006c00aa7308 */ /* 0x00096e0000000800 */
[C---:B-1----:R-:W-:Y:S03]  /*97c0*/  HMMA.16816.F32.BF16 R76, R104.reuse, R116, R76 ;  /* 0x00000074684c723c */ /* 0x042fe6000004184c */
[----:B------:R1:W-:Y:S01]  /*97d0*/  MUFU.EX2 R167, R112 ;  /* 0x0000007000a77308 */ /* 0x0003e20000000800 */
[--C-:B--2---:R-:W-:Y:S03]  /*97e0*/  FFMA.FTZ R120, R168, c[0x0][0x2d0], -R161.reuse ;  /* 0x0000b400a8787a23 */ /* 0x104fe600000108a1 */
[----:B------:R-:W-:Y:S01]  /*97f0*/  FFMA.FTZ R116, R139, c[0x0][0x2d0], -R161 ;  /* 0x0000b4008b747a23 */ /* 0x000fe200000108a1 */
[C---:B------:R-:W-:Y:S05]  /*9800*/  HMMA.16816.F32.BF16 R80, R104.reuse, R118, R80 ;  /* 0x000000766850723c */ /* 0x040fea0000041850 */
[----:B------:R2:W2:Y:S01]  /*9810*/  MUFU.EX2 R168, R120 ;  /* 0x0000007800a87308 */ /* 0x0004a20000000800 */
[----:B----4-:R-:W4:Y:S09]  /*9820*/  LDSM.16.MT88.4 R108, [R241+UR4+0x8100] ;  /* 0x00810004f16c783b */ /* 0x010f320008004200 */
[----:B------:R2:W-:Y:S01]  /*9830*/  MUFU.EX2 R164, R116 ;  /* 0x0000007400a47308 */ /* 0x0005e20000000800 */
[----:B-1----:R-:W-:Y:S01]  /*9840*/  FFMA.FTZ R112, R138, c[0x0][0x2d0], -R160 ;  /* 0x0000b4008a707a23 */ /* 0x002fe200000108a0 */
[----:B------:R-:W-:Y:S02]  /*9850*/  MOV R138, R137 ;  /* 0x00000089008a7202 */ /* 0x000fe40000000f00 */
[----:B------:R-:W-:Y:S02]  /*9860*/  MOV R137, R136 ;  /* 0x0000008800897202 */ /* 0x000fe40000000f00 */
[----:B------:R-:W-:Y:S01]  /*9870*/  MOV R136, R165 ;  /* 0x000000a500887202 */ /* 0x000fe20000000f00 */
[----:B---3--:R-:W-:Y:S03]  /*9880*/  FFMA.FTZ R2, R2, R145, R146 ;  /* 0x0000009102027223 */ /* 0x008fe60000010092 */
[----:B------:R1:W3:Y:S01]  /*9890*/  MUFU.EX2 R165, R112 ;  /* 0x0000007000a57308 */ /* 0x0002e20000000800 */
[----:B-----5:R-:W-:Y:S01]  /*98a0*/  F2FP.BF16.PACK_AB R160, R170, R171 ;  /* 0x000000abaaa0723e */ /* 0x020fe200000010ff */
[----:B--2---:R-:W2:Y:S01]  /*98b0*/  LDSM.16.MT88.4 R120, [R101+0x8100] ;  /* 0x008100006578783b */ /* 0x004ea20000004200 */
[----:B------:R-:W-:Y:S07]  /*98c0*/  FFMA.FTZ R0, R0, R144, R251 ;  /* 0x0000009000007223 */ /* 0x000fee00000100fb */
[----:B------:R-:W-:Y:S01]  /*98d0*/  LDSM.16.MT88.4 R116, [R102+0x2900] ;  /* 0x002900006674783b */ /* 0x000fe20000004200 */
[C---:B----4-:R-:W-:Y:S03]  /*98e0*/  HMMA.16816.F32.BF16 R84, R104.reuse, R108, R84 ;  /* 0x0000006c6854723c */ /* 0x050fe60000041854 */
[----:B-1----:R-:W-:Y:S01]  /*98f0*/  FFMA.FTZ R112, R166, c[0x0][0x2d0], -R161 ;  /* 0x0000b400a6707a23 */ /* 0x002fe200000108a1 */
[----:B------:R-:W-:Y:S02]  /*9900*/  F2FP.BF16.PACK_AB R161, R168, R169 ;  /* 0x000000a9a8a1723e */ /* 0x000fe400000010ff */
[----:B---3--:R-:W-:Y:S01]  /*9910*/  F2FP.BF16.PACK_AB R162, R165, R167 ;  /* 0x000000a7a5a2723e */ /* 0x008fe200000010ff */
[----:B------:R1:W3:Y:S01]  /*9920*/  MUFU.EX2 R166, R112 ;  /* 0x0000007000a67308 */ /* 0x0002e20000000800 */
[C---:B------:R-:W-:Y:S08]  /*9930*/  HMMA.16816.F32.BF16 R88, R104.reuse, R110, R88 ;  /* 0x0000006e6858723c */ /* 0x040ff00000041858 */
[C---:B--2---:R-:W-:Y:S08]  /*9940*/  HMMA.16816.F32.BF16 R92, R104.reuse, R120, R92 ;  /* 0x00000078685c723c */ /* 0x044ff0000004185c */
[----:B------:R-:W-:Y:S01]  /*9950*/  HMMA.16816.F32.BF16 R96, R104, R122, R96 ;  /* 0x0000007a6860723c */ /* 0x000fe20000041860 */
[----:B-1----:R-:W1:Y:S03]  /*9960*/  LDSM.16.MT88.4 R112, [R103+UR4+0x2900] ;  /* 0x002900046770783b */ /* 0x002e660008004200 */
[----:B---3--:R-:W-:Y:S07]  /*9970*/  F2FP.BF16.PACK_AB R163, R164, R166 ;  /* 0x000000a6a4a3723e */ /* 0x008fee00000010ff */
[C---:B-1----:R-:W-:Y:S01]  /*9980*/  HMMA.16816.F32.BF16 R104, R160.reuse, R112, R4 ;  /* 0x00000070a068723c */ /* 0x042fe20000041804 */
[----:B------:R-:W1:Y:S07]  /*9990*/  LDSM.16.MT88.4 R4, [R241+UR4+0x5900] ;  /* 0x00590004f104783b */ /* 0x000e6e0008004200 */
[C---:B------:R-:W-:Y:S01]  /*99a0*/  HMMA.16816.F32.BF16 R108, R160.reuse, R114, R8 ;  /* 0x00000072a06c723c */ /* 0x040fe20000041808 */
[----:B------:R-:W2:Y:S07]  /*99b0*/  LDSM.16.MT88.4 R8, [R101+0x5900] ;  /* 0x005900006508783b */ /* 0x000eae0000004200 */
[C---:B------:R-:W-:Y:S07]  /*99c0*/  HMMA.16816.F32.BF16 R112, R160.reuse, R116, R12 ;  /* 0x00000074a070723c */ /* 0x040fee000004180c */
[----:B------:R-:W-:Y:S01]  /*99d0*/  MOV R13, R138 ;  /* 0x0000008a000d7202 */ /* 0x000fe20000000f00 */
[C---:B------:R-:W-:Y:S01]  /*99e0*/  HMMA.16816.F32.BF16 R116, R160.reuse, R118, R16 ;  /* 0x00000076a074723c */ /* 0x040fe20000041810 */
[----:B------:R-:W3:Y:S03]  /*99f0*/  LDL.64 R16, [R1+0x10] ;  /* 0x0000100001107983 */ /* 0x000ee60000100a00 */
[----:B------:R-:W-:Y:S01]  /*9a00*/  MOV R14, R137 ;  /* 0x00000089000e7202 */ /* 0x000fe20000000f00 */
[----:B------:R-:W-:Y:S01]  /*9a10*/  FADD.FTZ R12, R13, R2 ;  /* 0x000000020d0c7221 */ /* 0x000fe20000010000 */
[----:B------:R-:W-:Y:S01]  /*9a20*/  MOV R15, R136 ;  /* 0x00000088000f7202 */ /* 0x000fe20000000f00 */
[----:B------:R-:W4:Y:S01]  /*9a30*/  LDL.64 R18, [R1+0x28] ;  /* 0x0000280001127983 */ /* 0x000f220000100a00 */
[C---:B------:R-:W-:Y:S04]  /*9a40*/  HMMA.16816.F32.BF16 R120, R160.reuse, R124, R20 ;  /* 0x0000007ca078723c */ /* 0x040fe80000041814 */
[----:B------:R-:W-:Y:S01]  /*9a50*/  FADD.FTZ R2, R250, R0 ;  /* 0x00000000fa027221 */ /* 0x000fe20000010000 */
[----:B------:R-:W5:Y:S01]  /*9a60*/  LDL R21, [R1+0x30] ;  /* 0x0000300001157983 */ /* 0x000f620000100800 */
[----:B------:R-:W-:Y:S02]  /*9a70*/  FADD.FTZ R0, R14, R12 ;  /* 0x0000000c0e007221 */ /* 0x000fe40000010000 */
[C---:B------:R-:W-:Y:S04]  /*9a80*/  HMMA.16816.F32.BF16 R124, R160.reuse, R126, R24 ;  /* 0x0000007ea07c723c */ /* 0x040fe80000041818 */
[----:B------:R-:W-:Y:S02]  /*9a90*/  FADD.FTZ R0, R15, R0 ;  /* 0x000000000f007221 */ /* 0x000fe40000010000 */
[----:B------:R-:W1:Y:S01]  /*9aa0*/  LDSM.16.MT88.4 R12, [R103+UR4+0x8900] ;  /* 0x00890004670c783b */ /* 0x000e620008004200 */
[----:B------:R-:W-:Y:S01]  /*9ab0*/  FADD.FTZ R2, R249, R2 ;  /* 0x00000002f9027221 */ /* 0x000fe20000010000 */
        /* <DEDUP_REMOVED lines=14> */
[C---:B-1----:R-:W-:Y:S07]  /*9ba0*/  HMMA.16816.F32.BF16 R52, R160.reuse, R4, R52 ;  /* 0x00000004a034723c */ /* 0x042fee0000041834 */
[----:B------:R-:W-:Y:S01]  /*9bb0*/  MOV R4, UR22 ;  /* 0x0000001600047c02 */ /* 0x000fe20008000f00 */
[C---:B------:R-:W-:Y:S01]  /*9bc0*/  HMMA.16816.F32.BF16 R56, R160.reuse, R6, R56 ;  /* 0x00000006a038723c */ /* 0x040fe20000041838 */
[----:B------:R-:W-:Y:S07]  /*9bd0*/  MOV R5, UR23 ;  /* 0x0000001700057c02 */ /* 0x000fee0008000f00 */
[C---:B--2---:R-:W-:Y:S08]  /*9be0*/  HMMA.16816.F32.BF16 R60, R160.reuse, R8, R60 ;  /* 0x00000008a03c723c */ /* 0x044ff0000004183c */
[C---:B------:R-:W-:Y:S01]  /*9bf0*/  HMMA.16816.F32.BF16 R64, R160.reuse, R10, R64 ;  /* 0x0000000aa040723c */ /* 0x040fe20000041840 */
[----:B------:R-:W-:Y:S07]  /*9c00*/  LDSM.16.MT88.4 R8, [R241+UR4+0x8900] ;  /* 0x00890004f108783b */ /* 0x000fee0008004200 */
[C---:B------:R-:W-:Y:S08]  /*9c10*/  HMMA.16816.F32.BF16 R68, R160.reuse, R12, R68 ;  /* 0x0000000ca044723c */ /* 0x040ff00000041844 */
[C---:B------:R-:W-:Y:S01]  /*9c20*/  HMMA.16816.F32.BF16 R72, R160.reuse, R14, R72 ;  /* 0x0000000ea048723c */ /* 0x040fe20000041848 */
[----:B------:R1:W-:Y:S03]  /*9c30*/  LDSM.16.MT88.4 R12, [R101+0x8900] ;  /* 0x00890000650c783b */ /* 0x0003e60000004200 */
[----:B-1----:R-:W-:Y:S01]  /*9c40*/  MOV R101, R3 ;  /* 0x0000000300657202 */ /* 0x002fe20000000f00 */
[----:B---3--:R-:W-:Y:S02]  /*9c50*/  FADD.FTZ R16, R236, R2 ;  /* 0x00000002ec107221 */ /* 0x008fe40000010000 */
[----:B------:R-:W-:Y:S02]  /*9c60*/  FADD.FTZ R2, R207, R0 ;  /* 0x00000000cf027221 */ /* 0x000fe40000010000 */
[----:B------:R-:W-:Y:S03]  /*9c70*/  FADD.FTZ R0, R195, R16 ;  /* 0x00000010c3007221 */ /* 0x000fe60000010000 */
[----:B----4-:R-:W-:Y:S01]  /*9c80*/  @P0 MOV R19, R17 ;  /* 0x0000001100130202 */ /* 0x010fe20000000f00 */
[----:B------:R-:W-:Y:S02]  /*9c90*/  FADD.FTZ R2, R206, R2 ;  /* 0x00000002ce027221 */ /* 0x000fe40000010000 */
[----:B------:R-:W-:Y:S02]  /*9ca0*/  FADD.FTZ R16, R194, R0 ;  /* 0x00000000c2107221 */ /* 0x000fe40000010000 */
[----:B------:R-:W-:Y:S02]  /*9cb0*/  @P0 IMAD.WIDE.U32 R18, R4, 0x60, R18 ;  /* 0x0000006004120825 */ /* 0x000fe400078e0012 */
[----:B------:R-:W1:Y:S02]  /*9cc0*/  LDSM.16.MT88.4 R4, [R102+0x8900] ;  /* 0x008900006604783b */ /* 0x000e640000004200 */
[----:B------:R-:W-:Y:S01]  /*9cd0*/  FADD.FTZ R0, R205, R2 ;  /* 0x00000002cd007221 */ /* 0x000fe20000010000 */
[----:B------:R-:W-:Y:S01]  /*9ce0*/  @P0 SHF.L.U32 R2, R18, 0x1, RZ ;  /* 0x0000000112020819 */ /* 0x000fe200000006ff */
[----:B------:R-:W-:Y:S01]  /*9cf0*/  FADD.FTZ R20, R192, R16 ;  /* 0x00000010c0147221 */ /* 0x000fe20000010000 */
[----:B------:R-:W-:Y:S01]  /*9d00*/  @P0 IADD3 R16, R19, UR16, RZ ;  /* 0x0000001013100c10 */ /* 0x000fe2000fffe0ff */
[----:B------:R-:W-:Y:S01]  /*9d10*/  FADD.FTZ R17, R204, R0 ;  /* 0x00000000cc117221 */ /* 0x000fe20000010000 */
[----:B------:R-:W-:Y:S01]  /*9d20*/  MOV R0, UR19 ;  /* 0x0000001300007c02 */ /* 0x000fe20008000f00 */
[----:B------:R-:W-:Y:S01]  /*9d30*/  FADD.FTZ R19, R193, R20 ;  /* 0x00000014c1137221 */ /* 0x000fe20000010000 */
[----:B------:R-:W-:Y:S01]  /*9d40*/  @P0 SHF.L.U64.HI R18, R18, 0x1, R16 ;  /* 0x0000000112120819 */ /* 0x000fe20000010210 */
[----:B------:R-:W-:Y:S01]  /*9d50*/  FADD.FTZ R22, R188, R17 ;  /* 0x00000011bc167221 */ /* 0x000fe20000010000 */
[----:B------:R-:W-:Y:S01]  /*9d60*/  @P0 IADD3 R16, P6, R2, c[0x0][0x1c8], RZ ;  /* 0x0000720002100a10 */ /* 0x000fe20007fde0ff */
[----:B-----5:R-:W-:Y:S01]  /*9d70*/  @P0 IMAD R0, R0, 0x4800, R21 ;  /* 0x0000480000000824 */ /* 0x020fe200078e0215 */
[----:B------:R-:W-:Y:S01]  /*9d80*/  @P0 IADD3 R20, P5, R2, 0x80, RZ ;  /* 0x0000008002140810 */ /* 0x000fe20007fbe0ff */
[----:B------:R-:W-:Y:S01]  /*9d90*/  FADD.FTZ R22, R191, R22 ;  /* 0x00000016bf167221 */ /* 0x000fe20000010000 */
[----:B------:R-:W-:Y:S01]  /*9da0*/  @P0 IADD3.X R17, R18, c[0x0][0x1cc], RZ, P6, !PT ;  /* 0x0000730012110a10 */ /* 0x000fe200037fe4ff */
[----:B------:R-:W-:Y:S01]  /*9db0*/  FADD.FTZ R19, R183, R19 ;  /* 0x00000013b7137221 */ /* 0x000fe20000010000 */
[----:B------:R-:W-:Y:S01]  /*9dc0*/  @P0 SHF.L.U32 R0, R0, 0x1, RZ ;  /* 0x0000000100000819 */ /* 0x000fe200000006ff */
[----:B------:R-:W-:Y:S01]  /*9dd0*/  @UP0 USHF.L.U64.HI UR16, UR6, 0x6, UR7 ;  /* 0x0000000606100899 */ /* 0x000fe20008010207 */
[----:B------:R-:W-:Y:S01]  /*9de0*/  @P0 IADD3 R20, P1, R20, c[0x0][0x1c8], RZ ;  /* 0x0000720014140a10 */ /* 0x000fe20007f3e0ff */
[----:B------:R-:W-:Y:S02]  /*9df0*/  UISETP.GE.AND UP0, UPT, UR10, UR20, UPT ;  /* 0x000000140a00728c */ /* 0x000fe4000bf06270 */
[----:B------:R-:W-:Y:S01]  /*9e00*/  @!PT LDS RZ, [RZ] ;  /* 0x00000000fffff984 */ /* 0x000fe20000000800 */
[----:B------:R-:W-:Y:S01]  /*9e10*/  @!PT LDS RZ, [RZ] ;  /* 0x00000000fffff984 */ /* 0x000fe20000000800 */
[----:B------:R-:W-:Y:S01]  /*9e20*/  @!PT LDS RZ, [RZ] ;  /* 0x00000000fffff984 */ /* 0x000fe20000000800 */
[----:B------:R2:W-:Y:S01]  /*9e30*/  @P0 LDGSTS.E.BYPASS.LTC128B.128 [R0+0x12100], [R16.64], !P4 ;  /* 0x1210000010000fae */ /* 0x0005e2000e101d4c */
[----:B------:R-:W-:Y:S01]  /*9e40*/  @P0 IADD3.X R21, RZ, c[0x0][0x1cc], R18, P1, P5 ;  /* 0x00007300ff150a10 */ /* 0x000fe20000fea412 */
[----:B------:R-:W-:Y:S01]  /*9e50*/  UMOV UR20, UR18 ;  /* 0x0000001200147c82 */ /* 0x000fe20008000000 */
[----:B------:R-:W-:Y:S05]  /*9e60*/  @P0 IADD3 R2, P5, R2, 0x100, RZ ;  /* 0x0000010002020810 */ /* 0x000fea0007fbe0ff */
[----:B------:R2:W-:Y:S01]  /*9e70*/  @P0 LDGSTS.E.BYPASS.LTC128B.128 [R0+0x15100], [R20.64], !P3 ;  /* 0x1510000014000fae */ /* 0x0005e2000d901d4c */
[C---:B-1----:R-:W-:Y:S07]  /*9e80*/  HMMA.16816.F32.BF16 R76, R160.reuse, R4, R76 ;  /* 0x00000004a04c723c */ /* 0x042fee000004184c */
[----:B------:R-:W-:Y:S01]  /*9e90*/  FADD.FTZ R4, R190, R22 ;  /* 0x00000016be047221 */ /* 0x000fe20000010000 */
[C---:B------:R-:W-:Y:S04]  /*9ea0*/  HMMA.16816.F32.BF16 R80, R160.reuse, R6, R80 ;  /* 0x00000006a050723c */ /* 0x040fe80000041850 */
[----:B------:R-:W-:Y:S02]  /*9eb0*/  FADD.FTZ R5, R182, R19 ;  /* 0x00000013b6057221 */ /* 0x000fe40000010000 */
[----:B------:R-:W-:Y:S01]  /*9ec0*/  FADD.FTZ R4, R189, R4 ;  /* 0x00000004bd047221 */ /* 0x000fe20000010000 */
[----:B------:R-:W-:Y:S01]  /*9ed0*/  @P0 IADD3 R6, P1, R2, c[0x0][0x1c8], RZ ;  /* 0x0000720002060a10 */ /* 0x000fe20007f3e0ff */
[----:B------:R-:W-:Y:S01]  /*9ee0*/  FADD.FTZ R5, R180, R5 ;  /* 0x00000005b4057221 */ /* 0x000fe20000010000 */
[C---:B------:R-:W-:Y:S03]  /*9ef0*/  HMMA.16816.F32.BF16 R84, R160.reuse, R8, R84 ;  /* 0x00000008a054723c */ /* 0x040fe60000041854 */
[----:B------:R-:W-:Y:S01]  /*9f00*/  @P0 IADD3.X R7, RZ, c[0x0][0x1cc], R18, P1, P5 ;  /* 0x00007300ff070a10 */ /* 0x000fe20000fea412 */
[----:B------:R-:W-:Y:S02]  /*9f10*/  FADD.FTZ R2, R181, R5 ;  /* 0x00000005b5027221 */ /* 0x000fe40000010000 */
[----:B------:R-:W-:Y:S01]  /*9f20*/  FADD.FTZ R5, R178, R4 ;  /* 0x00000004b2057221 */ /* 0x000fe20000010000 */
[----:B------:R-:W-:Y:S01]  /*9f30*/  @P0 IADD3 R4, P1, R16, UR14, RZ ;  /* 0x0000000e10040c10 */ /* 0x000fe2000ff3e0ff */
[----:B------:R1:W-:Y:S01]  /*9f40*/  @P0 LDGSTS.E.BYPASS.LTC128B.128 [R0+0x18100], [R6.64], !P2 ;  /* 0x1810000006000fae */ /* 0x0003e2000d101d4c */
[----:B------:R-:W-:Y:S01]  /*9f50*/  FADD.FTZ R18, R174, R2 ;  /* 0x00000002ae127221 */ /* 0x000fe20000010000 */
[C---:B------:R-:W-:Y:S03]  /*9f60*/  HMMA.16816.F32.BF16 R88, R160.reuse, R10, R88 ;  /* 0x0000000aa058723c */ /* 0x040fe60000041858 */
[----:B------:R-:W-:Y:S01]  /*9f70*/  FADD.FTZ R2, R179, R5 ;  /* 0x00000005b3027221 */ /* 0x000fe20000010000 */
[----:B------:R-:W-:Y:S01]  /*9f80*/  @P0 IADD3.X R5, R17, UR16, RZ, P1, !PT ;  /* 0x0000001011050c10 */ /* 0x000fe20008ffe4ff */
[----:B------:R-:W-:Y:S02]  /*9f90*/  FADD.FTZ R8, R176, R18 ;  /* 0x00000012b0087221 */ /* 0x000fe40000010000 */
[----:B------:R-:W-:Y:S01]  /*9fa0*/  FADD.FTZ R2, R177, R2 ;  /* 0x00000002b1027221 */ /* 0x000fe20000010000 */
[C---:B------:R-:W-:Y:S01]  /*9fb0*/  HMMA.16816.F32.BF16 R92, R160.reuse, R12, R92 ;  /* 0x0000000ca05c723c */ /* 0x040fe2000004185c */
[----:B------:R3:W-:Y:S03]  /*9fc0*/  @P0 LDGSTS.E.BYPASS.LTC128B.128 [R0+0x13100], [R4.64], !P4 ;  /* 0x1310000004000fae */ /* 0x0007e6000e101d4c */
[----:B------:R-:W-:Y:S04]  /*9fd0*/  FADD.FTZ R2, R175, R2 ;  /* 0x00000002af027221 */ /* 0x000fe80000010000 */
[----:B------:R-:W-:Y:S01]  /*9fe0*/  FADD.FTZ R2, R171, R2 ;  /* 0x00000002ab027221 */ /* 0x000fe20000010000 */
[----:B------:R3:W-:Y:S01]  /*9ff0*/  @P0 LDGSTS.E.BYPASS.LTC128B.128 [R0+0x16100], [R4.64+0x80], !P3 ;  /* 0x1610008004000fae */ /* 0x0007e2000d901d4c */
[----:B------:R-:W-:Y:S03]  /*a000*/  HMMA.16816.F32.BF16 R96, R160, R14, R96 ;  /* 0x0000000ea060723c */ /* 0x000fe60000041860 */
[----:B------:R-:W-:Y:S04]  /*a010*/  FADD.FTZ R2, R170, R2 ;  /* 0x00000002aa027221 */ /* 0x000fe80000010000 */
[----:B------:R3:W-:Y:S01]  /*a020*/  @P0 LDGSTS.E.BYPASS.LTC128B.128 [R0+0x19100], [R4.64+0x100], !P2 ;  /* 0x1910010004000fae */ /* 0x0007e2000d101d4c */
[----:B-1----:R-:W-:Y:S01]  /*a030*/  @P0 IADD3 R6, P1, R4, UR14, RZ ;  /* 0x0000000e04060c10 */ /* 0x002fe2000ff3e0ff */
[----:B------:R-:W-:Y:S01]  /*a040*/  FADD.FTZ R2, R167, R2 ;  /* 0x00000002a7027221 */ /* 0x000fe20000010000 */
[----:B------:R-:W-:Y:S02]  /*a050*/  UIADD3 UR14, UR5, 0x1, URZ ;  /* 0x00000001050e7890 */ /* 0x000fe4000fffe03f */
[----:B------:R-:W-:Y:S02]  /*a060*/  @P0 IADD3.X R7, R5, UR16, RZ, P1, !PT ;  /* 0x0000001005070c10 */ /* 0x000fe40008ffe4ff */
[----:B------:R-:W-:Y:S03]  /*a070*/  USEL UR5, UR14, URZ, !UP1 ;  /* 0x0000003f0e057287 */ /* 0x000fe6000c800000 */
[----:B------:R2:W-:Y:S08]  /*a080*/  @P0 LDGSTS.E.BYPASS.LTC128B.128 [R0+0x14100], [R6.64], !P4 ;  /* 0x1410000006000fae */ /* 0x0005f0000e101d4c */
[----:B------:R2:W-:Y:S08]  /*a090*/  @P0 LDGSTS.E.BYPASS.LTC128B.128 [R0+0x17100], [R6.64+0x80], !P3 ;  /* 0x1710008006000fae */ /* 0x0005f0000d901d4c */
[----:B------:R2:W-:Y:S01]  /*a0a0*/  @P0 LDGSTS.E.BYPASS.LTC128B.128 [R0+0x1a100], [R6.64+0x100], !P2 ;  /* 0x1a10010006000fae */ /* 0x0005e2000d101d4c */
[----:B---3--:R-:W-:Y:S01]  /*a0b0*/  FADD.FTZ R4, R173, R8 ;  /* 0x00000008ad047221 */ /* 0x008fe20000010000 */
[----:B------:R-:W-:Y:S06]  /*a0c0*/  PLOP3.LUT P0, PT, PT, PT, UP0, 0x80, 0x0 ;  /* 0x000000000000781c */ /* 0x000fec0003f0f008 */
[----:B------:R-:W0:Y:S01]  /*a0d0*/  LDGDEPBAR ;  /* 0x00000000000079af */ /* 0x000e220000000000 */
[----:B--2---:R-:W-:Y:S02]  /*a0e0*/  FADD.FTZ R0, R172, R4 ;  /* 0x00000004ac007221 */ /* 0x004fe40000010000 */
[----:B------:R-:W-:Y:S02]  /*a0f0*/  FADD.FTZ R4, R165, R2 ;  /* 0x00000002a5047221 */ /* 0x000fe40000010000 */
[----:B------:R-:W-:Y:S03]  /*a100*/  FADD.FTZ R0, R169, R0 ;  /* 0x00000000a9007221 */ /* 0x000fe60000010000 */
[----:B------:R1:W-:Y:S01]  /*a110*/  STL [R1+0x4], R4 ;  /* 0x0000040401007387 */ /* 0x0003e20000100800 */
[----:B------:R-:W-:Y:S04]  /*a120*/  FADD.FTZ R0, R168, R0 ;  /* 0x00000000a8007221 */ /* 0x000fe80000010000 */
[----:B------:R-:W-:Y:S04]  /*a130*/  FADD.FTZ R0, R166, R0 ;  /* 0x00000000a6007221 */ /* 0x000fe80000010000 */
[----:B------:R-:W-:Y:S01]  /*a140*/  FADD.FTZ R2, R164, R0 ;  /* 0x00000000a4027221 */ /* 0x000fe20000010000 */
[----:B------:R-:W-:Y:S04]  /*a150*/  MOV R0, R100 ;  /* 0x0000006400007202 */ /* 0x000fe80000000f00 */
[----:B------:R1:W-:Y:S01]  /*a160*/  STL [R1+0x8], R2 ;  /* 0x0000080201007387 */ /* 0x0003e20000100800 */
[----:B------:R-:W-:-:S05]  /*a170*/  @!P0 BRA `(.L_x_1217) ;  /* 0xffffc04000008947 */ /* 0x000fca000383ffff */
.L_x_1216:
[----:B-1----:R-:W2:Y:S04]  /*a180*/  LDL.LU R4, [R1+0x4] ;  /* 0x0000040001047983 */ /* 0x002ea80000300800 */
        /* <DEDUP_REMOVED lines=124> */
.L_x_1212:
        /* <DEDUP_REMOVED lines=121> */
[C---:B------:R-:W-:Y:S02]  /*b0e0*/  ISETP.GE.AND P1, PT, R0.reuse, c[0x0][0x3c8], PT ;  /* 0x0000f20000007a0c */ /* 0x040fe40003f26270 */
[C---:B-1----:R-:W-:Y:S02]  /*b0f0*/  IADD3 R7, R0.reuse, 0x8, RZ ;  /* 0x0000000800077810 */ /* 0x042fe40007ffe0ff */
[C---:B------:R-:W-:Y:S02]  /*b100*/  IADD3 R6, R0.reuse, 0x10, RZ ;  /* 0x0000001000067810 */ /* 0x040fe40007ffe0ff */
[C---:B------:R-:W-:Y:S02]  /*b110*/  IADD3 R5, R0.reuse, 0x18, RZ ;  /* 0x0000001800057810 */ /* 0x040fe40007ffe0ff */
[----:B------:R-:W-:Y:S02]  /*b120*/  IADD3 R4, R0, 0x20, RZ ;  /* 0x0000002000047810 */ /* 0x000fe40007ffe0ff */
[----:B------:R-:W-:-:S02]  /*b130*/  ISETP.GE.AND P5, PT, R7, c[0x0][0x3c8], PT ;  /* 0x0000f20007007a0c */ /* 0x000fc40003fa6270 */
[----:B------:R-:W-:Y:S01]  /*b140*/  ISETP.GE.AND P4, PT, R6, c[0x0][0x3c8], PT ;  /* 0x0000f20006007a0c */ /* 0x000fe20003f86270 */
[----:B--23--:R-:W-:Y:S01]  /*b150*/  @!P1 IMAD.WIDE R8, R0, 0x4, R2 ;  /* 0x0000000400089825 */ /* 0x00cfe200078e0202 */
[----:B------:R-:W-:Y:S02]  /*b160*/  ISETP.GE.AND P3, PT, R5, c[0x0][0x3c8], PT ;  /* 0x0000f20005007a0c */ /* 0x000fe40003f66270 */
[----:B------:R-:W-:Y:S02]  /*b170*/  ISETP.GE.AND P2, PT, R4, c[0x0][0x3c8], PT ;  /* 0x0000f20004007a0c */ /* 0x000fe40003f46270 */
[C---:B------:R-:W-:Y:S01]  /*b180*/  IADD3 R13, R0.reuse, 0x28, RZ ;  /* 0x00000028000d7810 */ /* 0x040fe20007ffe0ff */
[----:B------:R1:W-:Y:S01]  /*b190*/  @!P1 ST.E.64 [R8.64], R104 ;  /* 0x0000006808009985 */ /* 0x0003e2000c101b0c */
[----:B------:R-:W-:Y:S02]  /*b1a0*/  IADD3 R12, R0, 0x30, RZ ;  /* 0x00000030000c7810 */ /* 0x000fe40007ffe0ff */
[----:B------:R-:W-:-:S02]  /*b1b0*/  ISETP.GE.AND P6, PT, R13, c[0x0][0x3c8], PT ;  /* 0x0000f2000d007a0c */ /* 0x000fc40003fc6270 */
[----:B------:R-:W-:Y:S02]  /*b1c0*/  @!P5 LEA.HI R7, R7, R7, RZ, 0x1 ;  /* 0x000000070707d211 */ /* 0x000fe400078f08ff */
[----:B------:R-:W-:-:S03]  /*b1d0*/  ISETP.GE.AND P1, PT, R12, c[0x0][0x3c8], PT ;  /* 0x0000f2000c007a0c */ /* 0x000fc60003f26270 */
[----:B------:R-:W-:-:S04]  /*b1e0*/  @!P2 LEA.HI R4, R4, R4, RZ, 0x1 ;  /* 0x000000040404a211 */ /* 0x000fc800078f08ff */
[----:B------:R-:W-:Y:S02]  /*b1f0*/  @!P2 LOP3.LUT R4, R4, 0xfffffffe, RZ, 0xc0, !PT ;  /* 0xfffffffe0404a812 */ /* 0x000fe400078ec0ff */
[----:B-1----:R-:W-:Y:S02]  /*b200*/  @!P4 LEA.HI R8, R6, R6, RZ, 0x1 ;  /* 0x000000060608c211 */ /* 0x002fe400078f08ff */
        /* <DEDUP_REMOVED lines=12> */
[----:B-1----:R-:W-:-:S02]  /*b2d0*/  IADD3 R10, R0, 0x48, RZ ;  /* 0x00000048000a7810 */ /* 0x002fc40007ffe0ff */
[C---:B------:R-:W-:Y:S02]  /*b2e0*/  IADD3 R11, R0.reuse, 0x50, RZ ;  /* 0x00000050000b7810 */ /* 0x040fe40007ffe0ff */
[C---:B--2---:R-:W-:Y:S02]  /*b2f0*/  IADD3 R8, R0.reuse, 0x38, RZ ;  /* 0x0000003800087810 */ /* 0x044fe40007ffe0ff */
[----:B------:R-:W-:Y:S02]  /*b300*/  IADD3 R9, R0, 0x40, RZ ;  /* 0x0000004000097810 */ /* 0x000fe40007ffe0ff */
[----:B---3--:R-:W-:Y:S02]  /*b310*/  @!P6 LEA.HI R6, R13, R13, RZ, 0x1 ;  /* 0x0000000d0d06e211 */ /* 0x008fe400078f08ff */
[----:B------:R-:W-:Y:S02]  /*b320*/  ISETP.GE.AND P5, PT, R8, c[0x0][0x3c8], PT ;  /* 0x0000f20008007a0c */ /* 0x000fe40003fa6270 */
[----:B----4-:R-:W-:-:S02]  /*b330*/  @!P1 LEA.HI R4, R12, R12, RZ, 0x1 ;  /* 0x0000000c0c049211 */ /* 0x010fc400078f08ff */
[----:B------:R-:W-:Y:S02]  /*b340*/  ISETP.GE.AND P4, PT, R9, c[0x0][0x3c8], PT ;  /* 0x0000f20009007a0c */ /* 0x000fe40003f86270 */
[----:B------:R-:W-:Y:S02]  /*b350*/  @!P6 LOP3.LUT R6, R6, 0xfffffffe, RZ, 0xc0, !PT ;  /* 0xfffffffe0606e812 */ /* 0x000fe400078ec0ff */
[----:B------:R-:W-:Y:S02]  /*b360*/  @!P1 LOP3.LUT R4, R4, 0xfffffffe, RZ, 0xc0, !PT ;  /* 0xfffffffe04049812 */ /* 0x000fe400078ec0ff */
[----:B------:R-:W-:Y:S01]  /*b370*/  ISETP.GE.AND P3, PT, R10, c[0x0][0x3c8], PT ;  /* 0x0000f2000a007a0c */ /* 0x000fe20003f66270 */
[--C-:B------:R-:W-:Y:S01]  /*b380*/  @!P6 IMAD.WIDE R6, R6, 0x4, R2.reuse ;  /* 0x000000040606e825 */ /* 0x100fe200078e0202 */
[----:B------:R-:W-:Y:S02]  /*b390*/  ISETP.GE.AND P2, PT, R11, c[0x0][0x3c8], PT ;  /* 0x0000f2000b007a0c */ /* 0x000fe40003f46270 */
[----:B------:R-:W-:Y:S01]  /*b3a0*/  IADD3 R12, R0, 0x58, RZ ;  /* 0x00000058000c7810 */ /* 0x000fe20007ffe0ff */
[----:B------:R-:W-:Y:S01]  /*b3b0*/  @!P1 IMAD.WIDE R4, R4, 0x4, R2 ;  /* 0x0000000404049825 */ /* 0x000fe200078e0202 */
[----:B------:R1:W-:Y:S01]  /*b3c0*/  @!P6 ST.E.64 [R6.64], R124 ;  /* 0x0000007c0600e985 */ /* 0x0003e2000c101b0c */
[----:B------:R-:W-:-:S03]  /*b3d0*/  IADD3 R13, R0, 0x60, RZ ;  /* 0x00000060000d7810 */ /* 0x000fc60007ffe0ff */
[----:B------:R2:W-:Y:S01]  /*b3e0*/  @!P1 ST.E.64 [R4.64], R128 ;  /* 0x0000008004009985 */ /* 0x0005e2000c101b0c */
[----:B------:R-:W-:Y:S02]  /*b3f0*/  ISETP.GE.AND P1, PT, R12, c[0x0][0x3c8], PT ;  /* 0x0000f2000c007a0c */ /* 0x000fe40003f26270 */
[----:B------:R-:W-:Y:S02]  /*b400*/  ISETP.GE.AND P6, PT, R13, c[0x0][0x3c8], PT ;  /* 0x0000f2000d007a0c */ /* 0x000fe40003fc6270 */
[----:B-1----:R-:W-:Y:S02]  /*b410*/  @!P4 LEA.HI R7, R9, R9, RZ, 0x1 ;  /* 0x000000090907c211 */ /* 0x002fe400078f08ff */
[----:B------:R-:W-:Y:S02]  /*b420*/  @!P3 LEA.HI R6, R10, R10, RZ, 0x1 ;  /* 0x0000000a0a06b211 */ /* 0x000fe400078f08ff */
[----:B--2---:R-:W-:Y:S02]  /*b430*/  @!P5 LEA.HI R4, R8, R8, RZ, 0x1 ;  /* 0x000000080804d211 */ /* 0x004fe400078f08ff */
[----:B------:R-:W-:-:S02]  /*b440*/  @!P4 LOP3.LUT R7, R7, 0xfffffffe, RZ, 0xc0, !PT ;  /* 0xfffffffe0707c812 */ /* 0x000fc400078ec0ff */
[----:B------:R-:W-:Y:S02]  /*b450*/  @!P5 LOP3.LUT R4, R4, 0xfffffffe, RZ, 0xc0, !PT ;  /* 0xfffffffe0404d812 */ /* 0x000fe400078ec0ff */
[----:B------:R-:W-:Y:S02]  /*b460*/  @!P2 LEA.HI R5, R11, R11, RZ, 0x1 ;  /* 0x0000000b0b05a211 */ /* 0x000fe400078f08ff */
[----:B------:R-:W-:Y:S01]  /*b470*/  @!P3 LOP3.LUT R10, R6, 0xfffffffe, RZ, 0xc0, !PT ;  /* 0xfffffffe060ab812 */ /* 0x000fe200078ec0ff */
[----:B------:R-:W-:Y:S01]  /*b480*/  @!P5 IMAD.WIDE R8, R4, 0x4, R2 ;  /* 0x000000040408d825 */ /* 0x000fe200078e0202 */
[----:B------:R-:W-:-:S03]  /*b490*/  @!P2 LOP3.LUT R11, R5, 0xfffffffe, RZ, 0xc0, !PT ;  /* 0xfffffffe050ba812 */ /* 0x000fc600078ec0ff */
        /* <DEDUP_REMOVED lines=9> */
[----:B--2---:R-:W-:Y:S02]  /*b530*/  IADD3 R7, R0, 0x68, RZ ;  /* 0x0000006800077810 */ /* 0x004fe40007ffe0ff */
[----:B------:R-:W-:Y:S02]  /*b540*/  @!P6 LEA.HI R6, R13, R13, RZ, 0x1 ;  /* 0x0000000d0d06e211 */ /* 0x000fe400078f08ff */
[----:B---3--:R-:W-:Y:S02]  /*b550*/  @!P1 LEA.HI R4, R12, R12, RZ, 0x1 ;  /* 0x0000000c0c049211 */ /* 0x008fe400078f08ff */
[----:B------:R-:W-:Y:S02]  /*b560*/  ISETP.GE.AND P5, PT, R7, c[0x0][0x3c8], PT ;  /* 0x0000f20007007a0c */ /* 0x000fe40003fa6270 */
[----:B------:R-:W-:-:S02]  /*b570*/  @!P1 LOP3.LUT R4, R4, 0xfffffffe, RZ, 0xc0, !PT ;  /* 0xfffffffe04049812 */ /* 0x000fc400078ec0ff */
[C---:B----4-:R-:W-:Y:S02]  /*b580*/  IADD3 R10, R0.reuse, 0x80, RZ ;  /* 0x00000080000a7810 */ /* 0x050fe40007ffe0ff */
[----:B------:R-:W-:Y:S01]  /*b590*/  IADD3 R12, R0, 0x88, RZ ;  /* 0x00000088000c7810 */ /* 0x000fe20007ffe0ff */
[----:B------:R-:W-:Y:S01]  /*b5a0*/  @!P1 IMAD.WIDE R4, R4, 0x4, R2 ;  /* 0x0000000404049825 */ /* 0x000fe200078e0202 */
[----:B------:R-:W-:Y:S02]  /*b5b0*/  ISETP.GE.AND P4, PT, R8, c[0x0][0x3c8], PT ;  /* 0x0000f20008007a0c */ /* 0x000fe40003f86270 */
[----:B------:R-:W-:Y:S02]  /*b5c0*/  ISETP.GE.AND P3, PT, R9, c[0x0][0x3c8], PT ;  /* 0x0000f20009007a0c */ /* 0x000fe40003f66270 */
[----:B------:R-:W-:Y:S01]  /*b5d0*/  @!P6 LOP3.LUT R6, R6, 0xfffffffe, RZ, 0xc0, !PT ;  /* 0xfffffffe0606e812 */ /* 0x000fe200078ec0ff */
[----:B------:R1:W-:Y:S01]  /*b5e0*/  @!P1 ST.E.64 [R4.64], R148 ;  /* 0x0000009404009985 */ /* 0x0003e2000c101b0c */
[----:B------:R-:W-:-:S02]  /*b5f0*/  ISETP.GE.AND P2, PT, R10, c[0x0][0x3c8], PT ;  /* 0x0000f2000a007a0c */ /* 0x000fc40003f46270 */
[----:B------:R-:W-:-:S13]  /*b600*/  ISETP.GE.AND P1, PT, R12, c[0x0][0x3c8], PT ;  /* 0x0000f2000c007a0c */ /* 0x000fda0003f26270 */
[----:B------:R-:W-:-:S04]  /*b610*/  @!P1 LEA.HI R12, R12, R12, RZ, 0x1 ;  /* 0x0000000c0c0c9211 */ /* 0x000fc800078f08ff */
[----:B------:R-:W-:Y:S01]  /*b620*/  @!P1 LOP3.LUT R12, R12, 0xfffffffe, RZ, 0xc0, !PT ;  /* 0xfffffffe0c0c9812 */ /* 0x000fe200078ec0ff */
[----:B-1----:R-:W-:Y:S01]  /*b630*/  @!P6 IMAD.WIDE R4, R6, 0x4, R2 ;  /* 0x000000040604e825 */ /* 0x002fe200078e0202 */
[----:B------:R-:W-:Y:S02]  /*b640*/  @!P5 LEA.HI R6, R7, R7, RZ, 0x1 ;  /* 0x000000070706d211 */ /* 0x000fe400078f08ff */
[----:B------:R-:W-:Y:S02]  /*b650*/  @!P2 LEA.HI R7, R10, R10, RZ, 0x1 ;  /* 0x0000000a0a07a211 */ /* 0x000fe400078f08ff */
[----:B------:R1:W-:Y:S01]  /*b660*/  @!P6 ST.E.64 [R4.64], R52 ;  /* 0x000000340400e985 */ /* 0x0003e2000c101b0c */
[----:B------:R-:W-:Y:S02]  /*b670*/  @!P5 LOP3.LUT R6, R6, 0xfffffffe, RZ, 0xc0, !PT ;  /* 0xfffffffe0606d812 */ /* 0x000fe400078ec0ff */
[----:B------:R-:W-:Y:S02]  /*b680*/  @!P2 LOP3.LUT R7, R7, 0xfffffffe, RZ, 0xc0, !PT ;  /* 0xfffffffe0707a812 */ /* 0x000fe400078ec0ff */
[----:B-1----:R-:W-:-:S02]  /*b690*/  @!P4 LEA.HI R5, R8, R8, RZ, 0x1 ;  /* 0x000000080805c211 */ /* 0x002fc400078f08ff */
[----:B------:R-:W-:Y:S02]  /*b6a0*/  @!P3 LEA.HI R4, R9, R9, RZ, 0x1 ;  /* 0x000000090904b211 */ /* 0x000fe400078f08ff */
[----:B------:R-:W-:Y:S02]  /*b6b0*/  @!P4 LOP3.LUT R8, R5, 0xfffffffe, RZ, 0xc0, !PT ;  /* 0xfffffffe0508c812 */ /* 0x000fe400078ec0ff */
[----:B------:R-:W-:Y:S01]  /*b6c0*/  @!P3 LOP3.LUT R10, R4, 0xfffffffe, RZ, 0xc0, !PT ;  /* 0xfffffffe040ab812 */ /* 0x000fe200078ec0ff */
[----:B------:R-:W-:-:S04]  /*b6d0*/  @!P5 IMAD.WIDE R4, R6, 0x4, R2 ;  /* 0x000000040604d825 */ /* 0x000fc800078e0202 */
[--C-:B------:R-:W-:Y:S01]  /*b6e0*/  @!P4 IMAD.WIDE R8, R8, 0x4, R2.reuse ;  /* 0x000000040808c825 */ /* 0x100fe200078e0202 */
[----:B------:R1:W-:Y:S03]  /*b6f0*/  @!P5 ST.E.64 [R4.64], R56 ;  /* 0x000000380400d985 */ /* 0x0003e6000c101b0c */
[--C-:B------:R-:W-:Y:S01]  /*b700*/  @!P3 IMAD.WIDE R10, R10, 0x4, R2.reuse ;  /* 0x000000040a0ab825 */ /* 0x100fe200078e0202 */
[----:B------:R2:W-:Y:S03]  /*b710*/  @!P4 ST.E.64 [R8.64], R60 ;  /* 0x0000003c0800c985 */ /* 0x0005e6000c101b0c */
[--C-:B------:R-:W-:Y:S01]  /*b720*/  @!P2 IMAD.WIDE R6, R7, 0x4, R2.reuse ;  /* 0x000000040706a825 */ /* 0x100fe200078e0202 */
[----:B------:R-:W-:Y:S04]  /*b730*/  @!P3 ST.E.64 [R10.64], R64 ;  /* 0x000000400a00b985 */ /* 0x000fe8000c101b0c */
[----:B------:R3:W-:Y:S01]  /*b740*/  @!P2 ST.E.64 [R6.64], R68 ;  /* 0x000000440600a985 */ /* 0x0007e2000c101b0c */
[----:B-1----:R-:W-:Y:S01]  /*b750*/  @!P1 IMAD.WIDE R4, R12, 0x4, R2 ;  /* 0x000000040c049825 */ /* 0x002fe200078e0202 */
[----:B--2---:R-:W-:-:S04]  /*b760*/  IADD3 R9, R0, 0x90, RZ ;  /* 0x0000009000097810 */ /* 0x004fc80007ffe0ff */
[----:B------:R1:W-:Y:S01]  /*b770*/  @!P1 ST.E.64 [R4.64], R72 ;  /* 0x0000004804009985 */ /* 0x0003e2000c101b0c */
[----:B------:R-:W-:Y:S02]  /*b780*/  IADD3 R8, R0, 0x98, RZ ;  /* 0x0000009800087810 */ /* 0x000fe40007ffe0ff */
[----:B------:R-:W-:Y:S02]  /*b790*/  ISETP.GE.AND P6, PT, R9, c[0x0][0x3c8], PT ;  /* 0x0000f20009007a0c */ /* 0x000fe40003fc6270 */
[----:B------:R-:W-:Y:S02]  /*b7a0*/  ISETP.GE.AND P5, PT, R8, c[0x0][0x3c8], PT ;  /* 0x0000f20008007a0c */ /* 0x000fe40003fa6270 */
[C---:B---3--:R-:W-:Y:S02]  /*b7b0*/  IADD3 R7, R0.reuse, 0xa0, RZ ;  /* 0x000000a000077810 */ /* 0x048fe40007ffe0ff */
[----:B------:R-:W-:Y:S02]  /*b7c0*/  IADD3 R6, R0, 0xa8, RZ ;  /* 0x000000a800067810 */ /* 0x000fe40007ffe0ff */
[----:B------:R-:W-:-:S02]  /*b7d0*/  ISETP.GE.AND P4, PT, R7, c[0x0][0x3c8], PT ;  /* 0x0000f20007007a0c */ /* 0x000fc40003f86270 */
[----:B------:R-:W-:-:S03]  /*b7e0*/  ISETP.GE.AND P3, PT, R6, c[0x0][0x3c8], PT ;  /* 0x0000f20006007a0c */ /* 0x000fc60003f66270 */
[----:B------:R-:W-:Y:S02]  /*b7f0*/  @!P6 LEA.HI R9, R9, R9, RZ, 0x1 ;  /* 0x000000090909e211 */ /* 0x000fe400078f08ff */
[----:B------:R-:W-:-:S04]  /*b800*/  @!P5 LEA.HI R10, R8, R8, RZ, 0x1 ;  /* 0x00000008080ad211 */ /* 0x000fc800078f08ff */
[----:B------:R-:W-:Y:S02]  /*b810*/  @!P5 LOP3.LUT R10, R10, 0xfffffffe, RZ, 0xc0, !PT ;  /* 0xfffffffe0a0ad812 */ /* 0x000fe400078ec0ff */
[----:B------:R-:W-:Y:S02]  /*b820*/  @!P4 LEA.HI R8, R7, R7, RZ, 0x1 ;  /* 0x000000070708c211 */ /* 0x000fe400078f08ff */
[----:B------:R-:W-:Y:S01]  /*b830*/  @!P3 LEA.HI R7, R6, R6, RZ, 0x1 ;  /* 0x000000060607b211 */ /* 0x000fe200078f08ff */
[----:B------:R-:W-:Y:S01]  /*b840*/  @!P5 IMAD.WIDE R10, R10, 0x4, R2 ;  /* 0x000000040a0ad825 */ /* 0x000fe200078e0202 */
[----:B------:R-:W-:Y:S02]  /*b850*/  @!P4 LOP3.LUT R8, R8, 0xfffffffe, RZ, 0xc0, !PT ;  /* 0xfffffffe0808c812 */ /* 0x000fe400078ec0ff */
[C---:B-1----:R-:W-:Y:S02]  /*b860*/  IADD3 R5, R0.reuse, 0xb0, RZ ;  /* 0x000000b000057810 */ /* 0x042fe40007ffe0ff */
[----:B------:R-:W-:-:S02]  /*b870*/  IADD3 R4, R0, 0xb8, RZ ;  /* 0x000000b800047810 */ /* 0x000fc40007ffe0ff */
[----:B------:R-:W-:Y:S02]  /*b880*/  ISETP.GE.AND P2, PT, R5, c[0x0][0x3c8], PT ;  /* 0x0000f20005007a0c */ /* 0x000fe40003f46270 */
[----:B------:R-:W-:Y:S02]  /*b890*/  ISETP.GE.AND P1, PT, R4, c[0x0][0x3c8], PT ;  /* 0x0000f20004007a0c */ /* 0x000fe40003f26270 */
[----:B------:R-:W-:-:S09]  /*b8a0*/  @!P3 LOP3.LUT R7, R7, 0xfffffffe, RZ, 0xc0, !PT ;  /* 0xfffffffe0707b812 */ /* 0x000fd200078ec0ff */
[----:B------:R-:W-:Y:S02]  /*b8b0*/  @!P2 LEA.HI R6, R5, R5, RZ, 0x1 ;  /* 0x000000050506a211 */ /* 0x000fe400078f08ff */
[----:B------:R-:W-:Y:S01]  /*b8c0*/  @!P6 LOP3.LUT R5, R9, 0xfffffffe, RZ, 0xc0, !PT ;  /* 0xfffffffe0905e812 */ /* 0x000fe200078ec0ff */
[--C-:B------:R-:W-:Y:S01]  /*b8d0*/  @!P4 IMAD.WIDE R8, R8, 0x4, R2.reuse ;  /* 0x000000040808c825 */ /* 0x100fe200078e0202 */
        /* <DEDUP_REMOVED lines=10> */
[----:B------:R1:W-:Y:S04]  /*b980*/  @!P3 ST.E.64 [R6.64], R88 ;  /* 0x000000580600b985 */ /* 0x0003e8000c101b0c */
[----:B------:R1:W-:Y:S04]  /*b990*/  @!P2 ST.E.64 [R4.64], R92 ;  /* 0x0000005c0400a985 */ /* 0x0003e8000c101b0c */
[----:B------:R1:W-:Y:S02]  /*b9a0*/  @!P1 ST.E.64 [R2.64], R96 ;  /* 0x0000006002009985 */ /* 0x0003e4000c101b0c */
.L_x_1220:
[----:B------:R-:W-:Y:S05]  /*b9b0*/  BSYNC B0 ;  /* 0x0000000000007941 */ /* 0x000fea0003800000 */
.L_x_1219:
[----:B-1-3--:R1:W3:Y:S04]  /*b9c0*/  SHFL.IDX PT, R3, R19, 0x1, 0x1c1f ;  /* 0x003c1f0013037f89 */ /* 0x00a2e800000e0000 */
[----:B--2---:R1:W2:Y:S01]  /*b9d0*/  SHFL.IDX PT, R2, R20, 0x1, 0x1c1f ;  /* 0x003c1f0014027f89 */ /* 0x0042a200000e0000 */
[----:B------:R-:W-:Y:S05]  /*b9e0*/  @P0 EXIT ;  /* 0x000000000000094d */ /* 0x000fea0003800000 */
[C---:B------:R-:W-:Y:S02]  /*b9f0*/  IADD3 R4, R0.reuse, 0x8, RZ ;  /* 0x0000000800047810 */ /* 0x040fe40007ffe0ff */
[----:B------:R-:W-:-:S02]  /*ba00*/  ISETP.GE.AND P1, PT, R0, c[0x0][0x3c8], PT ;  /* 0x0000f20000007a0c */ /* 0x000fc40003f26270 */
[----:B------:R-:W-:Y:S02]  /*ba10*/  ISETP.GE.AND P0, PT, R4, c[0x0][0x3c8], PT ;  /* 0x0000f20004007a0c */ /* 0x000fe40003f06270 */
[C---:B------:R-:W-:Y:S02]  /*ba20*/  IADD3 R8, R0.reuse, 0x10, RZ ;  /* 0x0000001000087810 */ /* 0x040fe40007ffe0ff */
[----:B------:R-:W-:Y:S02]  /*ba30*/  IADD3 R9, R0, 0x18, RZ ;  /* 0x0000001800097810 */ /* 0x000fe40007ffe0ff */
[----:B------:R-:W-:Y:S02]  /*ba40*/  ISETP.GE.AND P6, PT, R8, c[0x0][0x3c8], PT ;  /* 0x0000f20008007a0c */ /* 0x000fe40003fc6270 */
[----:B------:R-:W-:Y:S02]  /*ba50*/  ISETP.GE.AND P5, PT, R9, c[0x0][0x3c8], PT ;  /* 0x0000f20009007a0c */ /* 0x000fe40003fa6270 */
[C---:B------:R-:W-:Y:S01]  /*ba60*/  IADD3 R10, R0.reuse, 0x20, RZ ;  /* 0x00000020000a7810 */ /* 0x040fe20007ffe0ff */
[C---:B--23--:R-:W-:Y:S01]  /*ba70*/  @!P1 IMAD.WIDE R6, R0.reuse, 0x4, R2 ;  /* 0x0000000400069825 */ /* 0x04cfe200078e0202 */
[----:B------:R-:W-:-:S02]  /*ba80*/  IADD3 R11, R0, 0x28, RZ ;  /* 0x00000028000b7810 */ /* 0x000fc40007ffe0ff */
[----:B------:R-:W-:Y:S02]  /*ba90*/  @!P0 LEA.HI R4, R4, R4, RZ, 0x1 ;  /* 0x0000000404048211 */ /* 0x000fe400078f08ff */
[----:B------:R-:W-:Y:S01]  /*baa0*/  @!P1 ST.E.64 [R6.64], R106 ;  /* 0x0000006a06009985 */ /* 0x000fe2000c101b0c */
[----:B------:R-:W-:Y:S02]  /*bab0*/  IADD3 R12, R0, 0x30, RZ ;  /* 0x00000030000c7810 */ /* 0x000fe40007ffe0ff */
[----:B------:R-:W-:Y:S02]  /*bac0*/  @!P0 LOP3.LUT R4, R4, 0xfffffffe, RZ, 0xc0, !PT ;  /* 0xfffffffe04048812 */ /* 0x000fe400078ec0ff */
[C---:B------:R-:W-:Y:S02]  /*bad0*/  IADD3 R13, R0.reuse, 0x38, RZ ;  /* 0x00000038000d7810 */ /* 0x040fe40007ffe0ff */
[----:B------:R-:W-:Y:S01]  /*bae0*/  IADD3 R14, R0, 0x40, RZ ;  /* 0x00000040000e7810 */ /* 0x000fe20007ffe0ff */
[----:B------:R-:W-:Y:S01]  /*baf0*/  @!P0 IMAD.WIDE R4, R4, 0x4, R2 ;  /* 0x0000000404048825 */ /* 0x000fe200078e0202 */
[----:B------:R-:W-:-:S02]  /*bb00*/  ISETP.GE.AND P4, PT, R10, c[0x0][0x3c8], PT ;  /* 0x0000f2000a007a0c */ /* 0x000fc40003f86270 */
[----:B------:R-:W-:Y:S02]  /*bb10*/  ISETP.GE.AND P3, PT, R11, c[0x0][0x3c8], PT ;  /* 0x0000f2000b007a0c */ /* 0x000fe40003f66270 */
[----:B------:R2:W-:Y:S01]  /*bb20*/  @!P0 ST.E.64 [R4.64], R110 ;  /* 0x0000006e04008985 */ /* 0x0005e2000c101b0c */
[----:B------:R-:W-:Y:S02]  /*bb30*/  ISETP.GE.AND P2, PT, R12, c[0x0][0x3c8], PT ;  /* 0x0000f2000c007a0c */ /* 0x000fe40003f46270 */
[----:B------:R-:W-:Y:S02]  /*bb40*/  ISETP.GE.AND P1, PT, R13, c[0x0][0x3c8], PT ;  /* 0x0000f2000d007a0c */ /* 0x000fe40003f26270 */
[----:B------:R-:W-:Y:S02]  /*bb50*/  ISETP.GE.AND P0, PT, R14, c[0x0][0x3c8], PT ;  /* 0x0000f2000e007a0c */ /* 0x000fe40003f06270 */
[C---:B------:R-:W-:Y:S02]  /*bb60*/  IADD3 R15, R0.reuse, 0x48, RZ ;  /* 0x00000048000f7810 */ /* 0x040fe40007ffe0ff */
[----:B------:R-:W-:-:S02]  /*bb70*/  IADD3 R16, R0, 0x50, RZ ;  /* 0x0000005000107810 */ /* 0x000fc40007ffe0ff */
[----:B--2---:R-:W-:Y:S02]  /*bb80*/  @!P6 LEA.HI R4, R8, R8, RZ, 0x1 ;  /* 0x000000080804e211 */ /* 0x004fe400078f08ff */
[----:B------:R-:W-:Y:S02]  /*bb90*/  @!P5 LEA.HI R5, R9, R9, RZ, 0x1 ;  /* 0x000000090905d211 */ /* 0x000fe400078f08ff */
[----:B------:R-:W-:Y:S02]  /*bba0*/  @!P6 LOP3.LUT R4, R4, 0xfffffffe, RZ, 0xc0, !PT ;  /* 0xfffffffe0404e812 */ /* 0x000fe400078ec0ff */
[----:B------:R-:W-:Y:S02]  /*bbb0*/  @!P5 LOP3.LUT R5, R5, 0xfffffffe, RZ, 0xc0, !PT ;  /* 0xfffffffe0505d812 */ /* 0x000fe400078ec0ff */
[----:B------:R-:W-:Y:S01]  /*bbc0*/  @!P3 LEA.HI R8, R11, R11, RZ, 0x1 ;  /* 0x0000000b0b08b211 */ /* 0x000fe200078f08ff */
[----:B------:R-:W-:-:S03]  /*bbd0*/  @!P6 IMAD.WIDE R6, R4, 0x4, R2 ;  /* 0x000000040406e825 */ /* 0x000fc600078e0202 */
[----:B------:R-:W-:Y:S01]  /*bbe0*/  @!P3 LOP3.LUT R8, R8, 0xfffffffe, RZ, 0xc0, !PT ;  /* 0xfffffffe0808b812 */ /* 0x000fe200078ec0ff */
[----:B------:R-:W-:Y:S01]  /*bbf0*/  @!P5 IMAD.WIDE R4, R5, 0x4, R2 ;  /* 0x000000040504d825 */ /* 0x000fe200078e0202 */
[----:B------:R2:W-:Y:S01]  /*bc00*/  @!P6 ST.E.64 [R6.64], R114 ;  /* 0x000000720600e985 */ /* 0x0005e2000c101b0c */
[----:B------:R-:W-:-:S03]  /*bc10*/  ISETP.GE.AND P6, PT, R15, c[0x0][0x3c8], PT ;  /* 0x0000f2000f007a0c */ /* 0x000fc60003fc6270 */
[----:B------:R3:W-:Y:S01]  /*bc20*/  @!P5 ST.E.64 [R4.64], R118 ;  /* 0x000000760400d985 */ /* 0x0007e2000c101b0c */
[----:B------:R-:W-:Y:S02]  /*bc30*/  ISETP.GE.AND P5, PT, R16, c[0x0][0x3c8], PT ;  /* 0x0000f20010007a0c */ /* 0x000fe40003fa6270 */
[----:B--2---:R-:W-:Y:S02]  /*bc40*/  @!P2 LEA.HI R7, R12, R12, RZ, 0x1 ;  /* 0x0000000c0c07a211 */ /* 0x004fe400078f08ff */
[----:B------:R-:W-:Y:S02]  /*bc50*/  @!P1 LEA.HI R6, R13, R13, RZ, 0x1 ;  /* 0x0000000d0d069211 */ /* 0x000fe400078f08ff */
[----:B---3--:R-:W-:Y:S01]  /*bc60*/  @!P4 LEA.HI R4, R10, R10, RZ, 0x1 ;  /* 0x0000000a0a04c211 */ /* 0x008fe200078f08ff */
[----:B------:R-:W-:Y:S01]  /*bc70*/  @!P3 IMAD.WIDE R10, R8, 0x4, R2 ;  /* 0x00000004080ab825 */ /* 0x000fe200078e0202 */
[----:B------:R-:W-:Y:S02]  /*bc80*/  @!P0 LEA.HI R5, R14, R14, RZ, 0x1 ;  /* 0x0000000e0e058211 */ /* 0x000fe400078f08ff */
[----:B------:R-:W-:-:S02]  /*bc90*/  @!P4 LOP3.LUT R4, R4, 0xfffffffe, RZ, 0xc0, !PT ;  /* 0xfffffffe0404c812 */ /* 0x000fc400078ec0ff */
[----:B------:R-:W-:Y:S02]  /*bca0*/  @!P2 LOP3.LUT R7, R7, 0xfffffffe, RZ, 0xc0, !PT ;  /* 0xfffffffe0707a812 */ /* 0x000fe400078ec0ff */
[----:B------:R-:W-:Y:S01]  /*bcb0*/  @!P1 LOP3.LUT R6, R6, 0xfffffffe, RZ, 0xc0, !PT ;  /* 0xfffffffe06069812 */ /* 0x000fe200078ec0ff */
[--C-:B------:R-:W-:Y:S01]  /*bcc0*/  @!P4 IMAD.WIDE R12, R4, 0x4, R2.reuse ;  /* 0x00000004040cc825 */ /* 0x100fe200078e0202 */
[----:B------:R-:W-:Y:S02]  /*bcd0*/  @!P0 LOP3.LUT R5, R5, 0xfffffffe, RZ, 0xc0, !PT ;  /* 0xfffffffe05058812 */ /* 0x000fe400078ec0ff */
[----:B------:R-:W-:Y:S01]  /*bce0*/  IADD3 R14, R0, 0x80, RZ ;  /* 0x00000080000e7810 */ /* 0x000fe20007ffe0ff */
[--C-:B------:R-:W-:Y:S01]  /*bcf0*/  @!P2 IMAD.WIDE R8, R7, 0x4, R2.reuse ;  /* 0x000000040708a825 */ /* 0x100fe200078e0202 */
[----:B------:R2:W-:Y:S03]  /*bd00*/  @!P4 ST.E.64 [R12.64], R122 ;  /* 0x0000007a0c00c985 */ /* 0x0005e6000c101b0c */
[--C-:B------:R-:W-:Y:S01]  /*bd10*/  @!P1 IMAD.WIDE R6, R6, 0x4, R2.reuse ;  /* 0x0000000406069825 */ /* 0x100fe200078e0202 */
[----:B------:R3:W-:Y:S03]  /*bd20*/  @!P3 ST.E.64 [R10.64], R126 ;  /* 0x0000007e0a00b985 */ /* 0x0007e6000c101b0c */
[----:B------:R-:W-:Y:S01]  /*bd30*/  @!P0 IMAD.WIDE R4, R5, 0x4, R2 ;  /* 0x0000000405048825 */ /* 0x000fe200078e0202 */
[----:B------:R4:W-:Y:S04]  /*bd40*/  @!P2 ST.E.64 [R8.64], R130 ;  /* 0x000000820800a985 */ /* 0x0009e8000c101b0c */
[----:B------:R-:W-:Y:S04]  /*bd50*/  @!P1 ST.E.64 [R6.64], R134 ;  /* 0x0000008606009985 */ /* 0x000fe8000c101b0c */
[----:B------:R5:W-:Y:S01]  /*bd60*/  @!P0 ST.E.64 [R4.64], R138 ;  /* 0x0000008a04008985 */ /* 0x000be2000c101b0c */
[----:B--2---:R-:W-:-:S02]  /*bd70*/  IADD3 R12, R0, 0x78, RZ ;  /* 0x00000078000c7810 */ /* 0x004fc40007ffe0ff */
[C---:B---3--:R-:W-:Y:S02]  /*bd80*/  IADD3 R10, R0.reuse, 0x68, RZ ;  /* 0x00000068000a7810 */ /* 0x048fe40007ffe0ff */
[C---:B------:R-:W-:Y:S02]  /*bd90*/  IADD3 R11, R0.reuse, 0x70, RZ ;  /* 0x00000070000b7810 */ /* 0x040fe40007ffe0ff */
[C---:B----4-:R-:W-:Y:S02]  /*bda0*/  IADD3 R8, R0.reuse, 0x58, RZ ;  /* 0x0000005800087810 */ /* 0x050fe40007ffe0ff */
[----:B------:R-:W-:Y:S02]  /*bdb0*/  IADD3 R9, R0, 0x60, RZ ;  /* 0x0000006000097810 */ /* 0x000fe40007ffe0ff */
[----:B------:R-:W-:Y:S02]  /*bdc0*/  ISETP.GE.AND P4, PT, R8, c[0x0][0x3c8], PT ;  /* 0x0000f20008007a0c */ /* 0x000fe40003f86270 */
[----:B------:R-:W-:-:S02]  /*bdd0*/  ISETP.GE.AND P3, PT, R9, c[0x0][0x3c8], PT ;  /* 0x0000f20009007a0c */ /* 0x000fc40003f66270 */
[----:B-----5:R-:W-:Y:S02]  /*bde0*/  @!P6 LEA.HI R4, R15, R15, RZ, 0x1 ;  /* 0x0000000f0f04e211 */ /* 0x020fe400078f08ff */
[----:B------:R-:W-:Y:S02]  /*bdf0*/  @!P5 LEA.HI R5, R16, R16, RZ, 0x1 ;  /* 0x000000101005d211 */ /* 0x000fe400078f08ff */
[----:B------:R-:W-:Y:S02]  /*be00*/  @!P6 LOP3.LUT R4, R4, 0xfffffffe, RZ, 0xc0, !PT ;  /* 0xfffffffe0404e812 */ /* 0x000fe400078ec0ff */
[----:B------:R-:W-:Y:S02]  /*be10*/  @!P5 LOP3.LUT R5, R5, 0xfffffffe, RZ, 0xc0, !PT ;  /* 0xfffffffe0505d812 */ /* 0x000fe400078ec0ff */
[----:B------:R-:W-:Y:S01]  /*be20*/  ISETP.GE.AND P2, PT, R10, c[0x0][0x3c8], PT ;  /* 0x0000f2000a007a0c */ /* 0x000fe20003f46270 */
[----:B------:R-:W-:Y:S01]  /*be30*/  @!P6 IMAD.WIDE R6, R4, 0x4, R2 ;  /* 0x000000040406e825 */ /* 0x000fe200078e0202 */
[----:B------:R-:W-:-:S02]  /*be40*/  ISETP.GE.AND P1, PT, R11, c[0x0][0x3c8], PT ;  /* 0x0000f2000b007a0c */ /* 0x000fc40003f26270 */
[----:B------:R-:W-:Y:S01]  /*be50*/  ISETP.GE.AND P0, PT, R12, c[0x0][0x3c8], PT ;  /* 0x0000f2000c007a0c */ /* 0x000fe20003f06270 */
[----:B------:R-:W-:Y:S01]  /*be60*/  @!P5 IMAD.WIDE R4, R5, 0x4, R2 ;  /* 0x000000040504d825 */ /* 0x000fe200078e0202 */
[----:B------:R2:W-:Y:S01]  /*be70*/  @!P6 ST.E.64 [R6.64], R142 ;  /* 0x0000008e0600e985 */ /* 0x0005e2000c101b0c */
[----:B------:R-:W-:Y:S02]  /*be80*/  IADD3 R15, R0, 0x88, RZ ;  /* 0x00000088000f7810 */ /* 0x000fe40007ffe0ff */
[----:B------:R-:W-:Y:S01]  /*be90*/  ISETP.GE.AND P6, PT, R14, c[0x0][0x3c8], PT ;  /* 0x0000f2000e007a0c */ /* 0x000fe20003fc6270 */
[----:B------:R3:W-:Y:S01]  /*bea0*/  @!P5 ST.E.64 [R4.64], R146 ;  /* 0x000000920400d985 */ /* 0x0007e2000c101b0c */
[----:B------:R-:W-:Y:S02]  /*beb0*/  ISETP.GE.AND P5, PT, R15, c[0x0][0x3c8], PT ;  /* 0x0000f2000f007a0c */ /* 0x000fe40003fa6270 */
[----:B--2---:R-:W-:Y:S02]  /*bec0*/  @!P2 LEA.HI R7, R10, R10, RZ, 0x1 ;  /* 0x0000000a0a07a211 */ /* 0x004fe400078f08ff */
[----:B------:R-:W-:-:S02]  /*bed0*/  @!P1 LEA.HI R6, R11, R11, RZ, 0x1 ;  /* 0x0000000b0b069211 */ /* 0x000fc400078f08ff */
[----:B---3--:R-:W-:Y:S02]  /*bee0*/  @!P4 LEA.HI R4, R8, R8, RZ, 0x1 ;  /* 0x000000080804c211 */ /* 0x008fe400078f08ff */
[----:B------:R-:W-:Y:S02]  /*bef0*/  @!P3 LEA.HI R8, R9, R9, RZ, 0x1 ;  /* 0x000000090908b211 */ /* 0x000fe400078f08ff */
[----:B------:R-:W-:Y:S02]  /*bf00*/  @!P0 LEA.HI R5, R12, R12, RZ, 0x1 ;  /* 0x0000000c0c058211 */ /* 0x000fe400078f08ff */
[----:B------:R-:W-:Y:S02]  /*bf10*/  @!P4 LOP3.LUT R4, R4, 0xfffffffe, RZ, 0xc0, !PT ;  /* 0xfffffffe0404c812 */ /* 0x000fe400078ec0ff */
[----:B------:R-:W-:Y:S02]  /*bf20*/  @!P3 LOP3.LUT R8, R8, 0xfffffffe, RZ, 0xc0, !PT ;  /* 0xfffffffe0808b812 */ /* 0x000fe400078ec0ff */
[----:B------:R-:W-:Y:S01]  /*bf30*/  @!P2 LOP3.LUT R7, R7, 0xfffffffe, RZ, 0xc0, !PT ;  /* 0xfffffffe0707a812 */ /* 0x000fe200078ec0ff */
[----:B------:R-:W-:Y:S01]  /*bf40*/  @!P4 IMAD.WIDE R12, R4, 0x4, R2 ;  /* 0x00000004040cc825 */ /* 0x000fe200078e0202 */
[----:B------:R-:W-:-:S02]  /*bf50*/  @!P1 LOP3.LUT R6, R6, 0xfffffffe, RZ, 0xc0, !PT ;  /* 0xfffffffe06069812 */ /* 0x000fc400078ec0ff */
[----:B------:R-:W-:Y:S01]  /*bf60*/  @!P0 LOP3.LUT R5, R5, 0xfffffffe, RZ, 0xc0, !PT ;  /* 0xfffffffe05058812 */ /* 0x000fe200078ec0ff */
[--C-:B------:R-:W-:Y:S01]  /*bf70*/  @!P3 IMAD.WIDE R10, R8, 0x4, R2.reuse ;  /* 0x00000004080ab825 */ /* 0x100fe200078e0202 */
[----:B------:R2:W-:Y:S03]  /*bf80*/  @!P4 ST.E.64 [R12.64], R150 ;  /* 0x000000960c00c985 */ /* 0x0005e6000c101b0c */
[--C-:B------:R-:W-:Y:S01]  /*bf90*/  @!P2 IMAD.WIDE R8, R7, 0x4, R2.reuse ;  /* 0x000000040708a825 */ /* 0x100fe200078e0202 */
[----:B------:R3:W-:Y:S03]  /*bfa0*/  @!P3 ST.E.64 [R10.64], R54 ;  /* 0x000000360a00b985 */ /* 0x0007e6000c101b0c */
[--C-:B------:R-:W-:Y:S01]  /*bfb0*/  @!P1 IMAD.WIDE R6, R6, 0x4, R2.reuse ;  /* 0x0000000406069825 */ /* 0x100fe200078e0202 */
[----:B------:R4:W-:Y:S03]  /*bfc0*/  @!P2 ST.E.64 [R8.64], R58 ;  /* 0x0000003a0800a985 */ /* 0x0009e6000c101b0c */
[----:B------:R-:W-:Y:S01]  /*bfd0*/  @!P0 IMAD.WIDE R4, R5, 0x4, R2 ;  /* 0x0000000405048825 */ /* 0x000fe200078e0202 */
        /* <DEDUP_REMOVED lines=12> */
[----:B------:R-:W-:Y:S02]  /*c0a0*/  ISETP.GE.AND P2, PT, R10, c[0x0][0x3c8], PT ;  /* 0x0000f2000a007a0c */ /* 0x000fe40003f46270 */
[----:B------:R-:W-:Y:S01]  /*c0b0*/  @!P5 LOP3.LUT R5, R5, 0xfffffffe, RZ, 0xc0, !PT ;  /* 0xfffffffe0505d812 */ /* 0x000fe200078ec0ff */
[----:B------:R-:W-:Y:S01]  /*c0c0*/  @!P6 IMAD.WIDE R6, R4, 0x4, R2 ;  /* 0x000000040406e825 */ /* 0x000fe200078e0202 */
[----:B------:R-:W-:-:S02]  /*c0d0*/  ISETP.GE.AND P1, PT, R11, c[0x0][0x3c8], PT ;  /* 0x0000f2000b007a0c */ /* 0x000fc40003f26270 */
[----:B------:R-:W-:Y:S01]  /*c0e0*/  ISETP.GE.AND P0, PT, R12, c[0x0][0x3c8], PT ;  /* 0x0000f2000c007a0c */ /* 0x000fe20003f06270 */
[----:B------:R-:W-:Y:S01]  /*c0f0*/  @!P5 IMAD.WIDE R4, R5, 0x4, R2 ;  /* 0x000000040504d825 */ /* 0x000fe200078e0202 */
[----:B------:R2:W-:Y:S01]  /*c100*/  @!P6 ST.E.64 [R6.64], R70 ;  /* 0x000000460600e985 */ /* 0x0005e2000c101b0c */
[----:B------:R-:W-:-:S03]  /*c110*/  IADD3 R0, R0, 0xb8, RZ ;  /* 0x000000b800007810 */ /* 0x000fc60007ffe0ff */
[----:B------:R3:W-:Y:S01]  /*c120*/  @!P5 ST.E.64 [R4.64], R74 ;  /* 0x0000004a0400d985 */ /* 0x0007e2000c101b0c */
[----:B--2---:R-:W-:-:S04]  /*c130*/  @!P2 LEA.HI R7, R10, R10, RZ, 0x1 ;  /* 0x0000000a0a07a211 */ /* 0x004fc800078f08ff */
[----:B------:R-:W-:Y:S02]  /*c140*/  @!P1 LEA.HI R6, R11, R11, RZ, 0x1 ;  /* 0x0000000b0b069211 */ /* 0x000fe400078f08ff */
[----:B---3--:R-:W-:Y:S02]  /*c150*/  @!P4 LEA.HI R4, R8, R8, RZ, 0x1 ;  /* 0x000000080804c211 */ /* 0x008fe400078f08ff */
[----:B------:R-:W-:Y:S02]  /*c160*/  @!P3 LEA.HI R8, R9, R9, RZ, 0x1 ;  /* 0x000000090908b211 */ /* 0x000fe400078f08ff */
[----:B------:R-:W-:Y:S02]  /*c170*/  @!P0 LEA.HI R5, R12, R12, RZ, 0x1 ;  /* 0x0000000c0c058211 */ /* 0x000fe400078f08ff */
[----:B------:R-:W-:Y:S02]  /*c180*/  @!P4 LOP3.LUT R4, R4, 0xfffffffe, RZ, 0xc0, !PT ;  /* 0xfffffffe0404c812 */ /* 0x000fe400078ec0ff */
[----:B------:R-:W-:-:S02]  /*c190*/  @!P3 LOP3.LUT R8, R8, 0xfffffffe, RZ, 0xc0, !PT ;  /* 0xfffffffe0808b812 */ /* 0x000fc400078ec0ff */
[----:B------:R-:W-:Y:S01]  /*c1a0*/  @!P2 LOP3.LUT R7, R7, 0xfffffffe, RZ, 0xc0, !PT ;  /* 0xfffffffe0707a812 */ /* 0x000fe200078ec0ff */
[--C-:B------:R-:W-:Y:S01]  /*c1b0*/  @!P4 IMAD.WIDE R12, R4, 0x4, R2.reuse ;  /* 0x00000004040cc825 */ /* 0x100fe200078e0202 */
[----:B------:R-:W-:Y:S02]  /*c1c0*/  @!P1 LOP3.LUT R6, R6, 0xfffffffe, RZ, 0xc0, !PT ;  /* 0xfffffffe06069812 */ /* 0x000fe400078ec0ff */
        /* <DEDUP_REMOVED lines=17> */
.L_x_1218:
        /* <DEDUP_REMOVED lines=50> */
.L_x_1221:
        /* <DEDUP_REMOVED lines=16> */
.L_x_4954:


//--------------------- .text._ZN7cutlass13device_kernelIN5flash19enable_sm80_to_sm89INS1_16FlashAttnFwdSm80INS1_25CollectiveMainloopFwdSm80ILi8ELi2ELb0EN4cute5tupleIJNS5_1CILi128EEENS7_ILi64EEENS7_ILi192EEEEEELi192ENS_10bfloat16_tEfNS_4arch4Sm80ELb0ELb0ELb1ELb1ELb0ELb0ELb1ELb1EEENS1_21CollectiveEpilogueFwdINS6_IJS8_SA_S9_EEENS6_IJNS7_ILi1EEESI_SI_EEESC_SE_Li256ELb1ELb1ELb1ELb0EEENS1_36VarlenDynamicPersistentTileSchedulerILi128ELi64ELi256ELi256ELb1ELb1ELb0ELb0ELb1ELb1EEEEEEEEEvNT_6ParamsE --------------------------
	.section	.text._ZN7cutlass13device_kernelIN5flash19enable_sm80_to_sm89INS1_16FlashAttnFwdSm80INS1_25CollectiveMainloopFwdSm80ILi8ELi2ELb0EN4cute5tupleIJNS5_1CILi128EEENS7_ILi64EEENS7_ILi192EEEEEELi192ENS_10bfloat16_tEfNS_4arch4Sm80ELb0ELb0ELb1ELb1ELb0ELb0ELb1ELb1EEENS1_21CollectiveEpilogueFwdINS6_IJS8_SA_S9_EEENS6_IJNS7_ILi1EEESI_SI_EEESC_SE_Li256ELb1ELb1ELb1ELb0EEENS1_36VarlenDynamicPersistentTileSchedulerILi128ELi64ELi256ELi256ELb1ELb1ELb0ELb0ELb1ELb1EEEEEEEEEvNT_6ParamsE,"ax",@progbits
	.sectioninfo	@"SHI_REGISTERS=255"
	.align	128
.text._ZN7cutlass13device_kernelIN5flash19enable_sm80_to_sm89INS1_16FlashAttnFwdSm80INS1_25CollectiveMainloopFwdSm80ILi8ELi2ELb0EN4cute5tupleIJNS5_1CILi128EEENS7_ILi64EEENS7_ILi192EEEEEELi192ENS_10bfloat16_tEfNS_4arch4Sm80ELb0ELb0ELb1ELb1ELb0ELb0ELb1ELb1EEENS1_21CollectiveEpilogueFwdINS6_IJS8_SA_S9_EEENS6_IJNS7_ILi1EEESI_SI_EEESC_SE_Li256ELb1ELb1ELb1ELb0EEENS1_36VarlenDynamicPersistentTileSchedulerILi128ELi64ELi256ELi256ELb1ELb1ELb0ELb0ELb1ELb1EEEEEEEEEvNT_6ParamsE:
        .type           _ZN7cutlass13device_kernelIN5flash19enable_sm80_to_sm89INS1_16FlashAttnFwdSm80INS1_25CollectiveMainloopFwdSm80ILi8ELi2ELb0EN4cute5tupleIJNS5_1CILi128EEENS7_ILi64EEENS7_ILi192EEEEEELi192ENS_10bfloat16_tEfNS_4arch4Sm80ELb0ELb0ELb1ELb1ELb0ELb0ELb1ELb1EEENS1_21CollectiveEpilogueFwdINS6_IJS8_SA_S9_EEENS6_IJNS7_ILi1EEESI_SI_EEESC_SE_Li256ELb1ELb1ELb1ELb0EEENS1_36VarlenDynamicPersistentTileSchedulerILi128ELi64ELi256ELi256ELb1ELb1ELb0ELb0ELb1ELb1EEEEEEEEEvNT_6ParamsE,@function
        .size           _ZN7cutlass13device_kernelIN5flash19enable_sm80_to_sm89INS1_16FlashAttnFwdSm80INS1_25CollectiveMainloopFwdSm80ILi8ELi2ELb0EN4cute5tupleIJNS5_1CILi128EEENS7_ILi64EEENS7_ILi192EEEEEELi192ENS_10bfloat16_tEfNS_4arch4Sm80ELb0ELb0ELb1ELb1ELb0ELb0ELb1ELb1EEENS1_21CollectiveEpilogueFwdINS6_IJS8_SA_S9_EEENS6_IJNS7_ILi1EEESI_SI_EEESC_SE_Li256ELb1ELb1ELb1ELb0EEENS1_36VarlenDynamicPersistentTileSchedulerILi128ELi64ELi256ELi256ELb1ELb1ELb0ELb0ELb1ELb1EEEEEEEEEvNT_6ParamsE,(.L_x_4955 - _ZN7cutlass13device_kernelIN5flash19enable_sm80_to_sm89INS1_16FlashAttnFwdSm80INS1_25CollectiveMainloopFwdSm80ILi8ELi2ELb0EN4cute5tupleIJNS5_1CILi128EEENS7_ILi64EEENS7_ILi192EEEEEELi192ENS_10bfloat16_tEfNS_4arch4Sm80ELb0ELb0ELb1ELb1ELb0ELb0ELb1ELb1EEENS1_21CollectiveEpilogueFwdINS6_IJS8_SA_S9_EEENS6_IJNS7_ILi1EEESI_SI_EEESC_SE_Li256ELb1ELb1ELb1ELb0EEENS1_36VarlenDynamicPersistentTileSchedulerILi128ELi64ELi256ELi256ELb1ELb1ELb0ELb0ELb1ELb1EEEEEEEEEvNT_6ParamsE)
        .other          _ZN7cutlass13device_kernelIN5flash19enable_sm80_to_sm89INS1_16FlashAttnFwdSm80INS1_25CollectiveMainloopFwdSm80ILi8ELi2ELb0EN4cute5tupleIJNS5_1CILi128EEENS7_ILi64EEENS7_ILi192EEEEEELi192ENS_10bfloat16_tEfNS_4arch4Sm80ELb0ELb0ELb1ELb1ELb0ELb0ELb1ELb1EEENS1_21CollectiveEpilogueFwdINS6_IJS8_SA_S9_EEENS6_IJNS7_ILi1EEESI_SI_EEESC_SE_Li256ELb1ELb1ELb1ELb0EEENS1_36VarlenDynamicPersistentTileSchedulerILi128ELi64ELi256ELi256ELb1ELb1ELb0ELb0ELb1ELb1EEEEEEEEEvNT_6ParamsE,@"STO_CUDA_ENTRY STV_DEFAULT"
_ZN7cutlass13device_kernelIN5flash19enable_sm80_to_sm89INS1_16FlashAttnFwdSm80INS1_25CollectiveMainloopFwdSm80ILi8ELi2ELb0EN4cute5tupleIJNS5_1CILi128EEENS7_ILi64EEENS7_ILi192EEEEEELi192ENS_10bfloat16_tEfNS_4arch4Sm80ELb0ELb0ELb1ELb1ELb0ELb0ELb1ELb1EEENS1_21CollectiveEpilogueFwdINS6_IJS8_SA_S9_EEENS6_IJNS7_ILi1EEESI_SI_EEESC_SE_Li256ELb1ELb1ELb1ELb0EEENS1_36VarlenDynamicPersistentTileSchedulerILi128ELi64ELi256ELi256ELb1ELb1ELb0ELb0ELb1ELb1EEEEEEEEEvNT_6ParamsE:
        /* <DEDUP_REMOVED lines=52> */
.L_x_1227:
        /* <DEDUP_REMOVED lines=17> */
.L_x_1320:
        /* <DEDUP_REMOVED lines=16> */
.L_x_1321:
[----:B---3--:R-:W-:-:S05]  /*0550*/  IMAD R0, R0, c[0x0][0x538], RZ ;  /* 0x00014e0000007a24 */ /* 0x008fca00078e02ff */
[----:B------:R-:W-:-:S04]  /*0560*/  IADD3 R6, R0, R6, RZ ;  /* 0x0000000600067210 */ /* 0x000fc80007ffe0ff */
[----:B------:R-:W-:-:S13]  /*0570*/  ISETP.GT.AND P0, PT, R6, UR4, PT ;  /* 0x0000000406007c0c */ /* 0x000fda000bf04270 */
[----:B-12---:R-:W-:Y:S05]  /*0580*/  @!P0 BRA `(.L_x_1227) ;  /* 0xfffffdb000008947 */ /* 0x006fea000383ffff */
.L_x_1223:
[----:B------:R-:W-:-:S05]  /*0590*/  IADD3 R12, -R0, R6, RZ ;  /* 0x00000006000c7210 */ /* 0x000fca0007ffe1ff */
[----:B------:R-:W-:-:S05]  /*05a0*/  IMAD R0, R4, c[0x0][0x538], R12 ;  /* 0x00014e0004007a24 */ /* 0x000fca00078e020c */
[----:B------:R-:W-:Y:S01]  /*05b0*/  ISETP.GT.AND P0, PT, R0, UR4, PT ;  /* 0x0000000400007c0c */ /* 0x000fe2000bf04270 */
[----:B------:R-:W-:-:S12]  /*05c0*/  BRA.DIV ~URZ, `(.L_x_1228) ;  /* 0x0000c4a27f007947 */ /* 0x000fd8000b800000 */
[----:B------:R-:W-:-:S04]  /*05d0*/  VOTE.ANY R6, PT, !P0 ;  /* 0x0000000000067806 */ /* 0x000fc800040e0100 */
.L_x_1322:
[----:B--2---:R1:W2:Y:S01]  /*05e0*/  POPC R231, R6 ;  /* 0x0000000600e77309 */ /* 0x0042a20000000000 */
[----:B------:R-:W-:Y:S05]  /*05f0*/  BRA.DIV ~URZ, `(.L_x_1229) ;  /* 0x0000c4c27f007947 */ /* 0x000fea000b800000 */
[----:B--2---:R2:W3:Y:S01]  /*0600*/  SHFL.IDX PT, R11, R8, R231, 0x1f ;  /* 0x00001fe7080b7589 */ /* 0x0044e200000e0000 */
[----:B------:R-:W-:-:S03]  /*0610*/  MOV R228, RZ ;  /* 0x000000ff00e47202 */ /* 0x000fc60000000f00 */
[----:B------:R2:W4:Y:S04]  /*0620*/  SHFL.IDX PT, R10, R7, R231, 0x1f ;  /* 0x00001fe7070a7589 */ /* 0x00052800000e0000 */
.L_x_1323:
[----:B------:R-:W-:Y:S01]  /*0630*/  ISETP.NE.AND P0, PT, R6, RZ, PT ;  /* 0x000000ff0600720c */ /* 0x000fe20003f05270 */
[----:B------:R-:W-:-:S12]  /*0640*/  BSSY B0, `(.L_x_1230) ;  /* 0x0000005000007945 */ /* 0x000fd80003800000 */
[----:B------:R-:W-:Y:S05]  /*0650*/  @!P0 BRA `(.L_x_1231) ;  /* 0x0000003000008947 */ /* 0x000fea0003800000 */
[----:B------:R-:W-:Y:S01]  /*0660*/  IADD3 R3, R231, -0x1, RZ ;  /* 0xffffffffe7037810 */ /* 0x000fe20007ffe0ff */
[----:B------:R-:W-:Y:S05]  /*0670*/  BRA.DIV ~URZ, `(.L_x_1232) ;  /* 0x0000c5227f007947 */ /* 0x000fea000b800000 */
[----:B------:R1:W2:Y:S02]  /*0680*/  SHFL.IDX PT, R228, R4, R3, 0x1f ;  /* 0x00001f0304e47589 */ /* 0x0002a400000e0000 */
.L_x_1231:
[----:B------:R-:W-:Y:S05]  /*0690*/  BSYNC B0 ;  /* 0x0000000000007941 */ /* 0x000fea0003800000 */
.L_x_1230:
[-C--:B-1-3--:R-:W-:Y:S01]  /*06a0*/  IABS R4, R11.reuse ;  /* 0x0000000b00047213 */ /* 0x08afe20000000000 */
[----:B--2---:R-:W-:Y:S01]  /*06b0*/  IMAD R228, R228, c[0x0][0x538], R12 ;  /* 0x00014e00e4e47a24 */ /* 0x004fe200078e020c */
[----:B----4-:R-:W-:Y:S01]  /*06c0*/  IABS R0, R10 ;  /* 0x0000000a00007213 */ /* 0x010fe20000000000 */
[----:B------:R-:W-:Y:S01]  /*06d0*/  IMAD.IADD R231, R231, 0x1, R9 ;  /* 0x00000001e7e77824 */ /* 0x000fe200078e0209 */
[----:B------:R-:W1:Y:S02]  /*06e0*/  I2F.RP R2, R4 ;  /* 0x0000000400027306 */ /* 0x000e640000209400 */
[----:B------:R-:W-:Y:S01]  /*06f0*/  IADD3 R229, -R228, UR4, RZ ;  /* 0x00000004e4e57c10 */ /* 0x000fe2000fffe1ff */
[----:B------:R-:W-:Y:S01]  /*0700*/  IMAD.MOV.U32 R6, RZ, RZ, R0 ;  /* 0x000000ffff067224 */ /* 0x000fe200078e0000 */
[----:B------:R-:W-:Y:S02]  /*0710*/  IABS R0, R11 ;  /* 0x0000000b00007213 */ /* 0x000fe40000000000 */
[----:B------:R-:W-:-:S02]  /*0720*/  IABS R7, R229 ;  /* 0x000000e500077213 */ /* 0x000fc40000000000 */
[----:B------:R-:W-:Y:S08]  /*0730*/  I2F.RP R8, R6 ;  /* 0x0000000600087306 */ /* 0x000ff00000209400 */
[----:B-1----:R-:W1:Y:S02]  /*0740*/  MUFU.RCP R2, R2 ;  /* 0x0000000200027308 */ /* 0x002e640000001000 */
[----:B-1----:R-:W-:-:S06]  /*0750*/  IADD3 R2, R2, 0xffffffe, RZ ;  /* 0x0ffffffe02027810 */ /* 0x002fcc0007ffe0ff */
[----:B------:R-:W1:Y:S02]  /*0760*/  F2I.FTZ.U32.TRUNC.NTZ R3, R2 ;  /* 0x0000000200037305 */ /* 0x000e64000021f000 */
[----:B-1----:R-:W-:-:S04]  /*0770*/  IMAD.MOV R2, RZ, RZ, -R3 ;  /* 0x000000ffff027224 */ /* 0x002fc800078e0a03 */
[----:B------:R-:W-:Y:S02]  /*0780*/  IMAD R5, R2, R4, RZ ;  /* 0x0000000402057224 */ /* 0x000fe400078e02ff */
[----:B------:R-:W-:-:S04]  /*0790*/  IMAD.MOV.U32 R2, RZ, RZ, RZ ;  /* 0x000000ffff027224 */ /* 0x000fc800078e00ff */
[----:B------:R-:W-:-:S04]  /*07a0*/  IMAD.HI.U32 R5, R3, R5, R2 ;  /* 0x0000000503057227 */ /* 0x000fc800078e0002 */
[----:B------:R-:W-:Y:S01]  /*07b0*/  IMAD.MOV R2, RZ, RZ, -R0 ;  /* 0x000000ffff027224 */ /* 0x000fe200078e0a00 */
[----:B------:R-:W-:-:S03]  /*07c0*/  MOV R0, R7 ;  /* 0x0000000700007202 */ /* 0x000fc60000000f00 */
[----:B------:R-:W-:Y:S02]  /*07d0*/  IMAD.MOV.U32 R3, RZ, RZ, R2 ;  /* 0x000000ffff037224 */ /* 0x000fe400078e0002 */
        /* <DEDUP_REMOVED lines=45> */
.L_x_1224:
[----:B--2---:R-:W-:Y:S01]  /*0ab0*/  IMAD.MOV.U32 R229, RZ, RZ, RZ ;  /* 0x000000ffffe57224 */ /* 0x004fe200078e00ff */
[----:B------:R-:W-:Y:S01]  /*0ac0*/  MOV R230, RZ ;  /* 0x000000ff00e67202 */ /* 0x000fe20000000f00 */
[----:B------:R-:W-:Y:S01]  /*0ad0*/  IMAD.U32 R228, RZ, RZ, UR4 ;  /* 0x00000004ffe47e24 */ /* 0x000fe2000f8e00ff */
[----:B------:R-:W-:Y:S02]  /*0ae0*/  MOV R231, c[0x0][0x53c] ;  /* 0x00014f0000e77a02 */ /* 0x000fe40000000f00 */
.L_x_1233:
[----:B------:R-:W-:Y:S01]  /*0af0*/  ISETP.NE.AND P0, PT, R13, RZ, PT ;  /* 0x000000ff0d00720c */ /* 0x000fe20003f05270 */
[----:B------:R-:W-:-:S12]  /*0b00*/  WARPSYNC 0xffffffff ;  /* 0xffffffff00007948 */ /* 0x000fd80003800000 */
[----:B------:R1:W-:Y:S04]  /*0b10*/  @!P0 STS.128 [0x24100], R228 ;  /* 0x024100e4ff008388 */ /* 0x0003e80000000c00 */
[----:B------:R-:W-:Y:S06]  /*0b20*/  BAR.ARV 0x5, 0x100 ;  /* 0x0144000000007b1d */ /* 0x000fec0000002000 */
.L_x_1222:
[----:B-12---:R-:W-:-:S13]  /*0b30*/  ISETP.GE.AND P0, PT, R231, c[0x0][0x53c], PT ;  /* 0x00014f00e7007a0c */ /* 0x006fda0003f06270 */
[----:B------:R-:W-:Y:S05]  /*0b40*/  @P0 EXIT ;  /* 0x000000000000094d */ /* 0x000fea0003800000 */
[----:B------:R-:W-:-:S04]  /*0b50*/  SHF.R.S32.HI R7, RZ, 0x1f, R196 ;  /* 0x0000001fff077819 */ /* 0x000fc800000114c4 */
[CC--:B------:R-:W-:Y:S02]  /*0b60*/  LEA.HI R3, R7.reuse, R196.reuse, RZ, 0x4 ;  /* 0x000000c407037211 */ /* 0x0c0fe400078f20ff */
[----:B------:R-:W-:Y:S02]  /*0b70*/  LEA.HI R13, R7, R196, RZ, 0x2 ;  /* 0x000000c4070d7211 */ /* 0x000fe400078f10ff */
[----:B------:R-:W-:Y:S02]  /*0b80*/  SHF.R.S32.HI R4, RZ, 0x4, R3 ;  /* 0x00000004ff047819 */ /* 0x000fe40000011403 */
[--C-:B------:R-:W-:Y:S02]  /*0b90*/  SHF.R.S32.HI R10, RZ, 0x2, R13.reuse ;  /* 0x00000002ff0a7819 */ /* 0x100fe4000001140d */
[----:B------:R-:W-:Y:S02]  /*0ba0*/  SHF.R.S32.HI R0, RZ, 0x1f, R13 ;  /* 0x0000001fff007819 */ /* 0x000fe4000001140d */
[----:B------:R-:W-:-:S02]  /*0bb0*/  LEA.HI R2, R3, R4, RZ, 0x1 ;  /* 0x0000000403027211 */ /* 0x000fc400078f08ff */
[----:B------:R-:W-:Y:S02]  /*0bc0*/  LEA.HI R0, R0, R10, RZ, 0x3 ;  /* 0x0000000a00007211 */ /* 0x000fe400078f18ff */
[----:B------:R-:W-:Y:S02]  /*0bd0*/  LOP3.LUT R2, R2, 0xfffffffe, RZ, 0xc0, !PT ;  /* 0xfffffffe02027812 */ /* 0x000fe400078ec0ff */
[----:B------:R-:W-:Y:S02]  /*0be0*/  LOP3.LUT R0, R0, 0xfffffff8, RZ, 0xc0, !PT ;  /* 0xfffffff800007812 */ /* 0x000fe400078ec0ff */
[----:B------:R-:W-:Y:S01]  /*0bf0*/  LEA.HI R11, R7, R196, RZ, 0x3 ;  /* 0x000000c4070b7211 */ /* 0x000fe200078f18ff */
[----:B------:R-:W-:Y:S01]  /*0c00*/  IMAD.IADD R14, R4, 0x1, -R2 ;  /* 0x00000001040e7824 */ /* 0x000fe200078e0a02 */
[----:B------:R-:W-:Y:S01]  /*0c10*/  LOP3.LUT R2, R3, 0xfffffff0, RZ, 0xc0, !PT ;  /* 0xfffffff003027812 */ /* 0x000fe200078ec0ff */
[----:B------:R-:W-:Y:S01]  /*0c20*/  IMAD.IADD R10, R10, 0x1, -R0 ;  /* 0x000000010a0a7824 */ /* 0x000fe200078e0a00 */
[----:B------:R-:W-:-:S02]  /*0c30*/  SHF.R.S32.HI R251, RZ, 0x3, R11 ;  /* 0x00000003fffb7819 */ /* 0x000fc4000001140b */
[----:B------:R-:W-:Y:S01]  /*0c40*/  LOP3.LUT R0, R11, 0xfffffff8, RZ, 0xc0, !PT ;  /* 0xfffffff80b007812 */ /* 0x000fe200078ec0ff */
[C---:B------:R-:W-:Y:S01]  /*0c50*/  IMAD.IADD R2, R196.reuse, 0x1, -R2 ;  /* 0x00000001c4027824 */ /* 0x040fe200078e0a02 */
[-C--:B------:R-:W-:Y:S01]  /*0c60*/  LEA.HI R3, R7, R196.reuse, RZ, 0x6 ;  /* 0x000000c407037211 */ /* 0x080fe200078f30ff */
[----:B------:R-:W-:Y:S01]  /*0c70*/  IMAD.SHL.U32 R4, R251, 0x40, RZ ;  /* 0x00000040fb047824 */ /* 0x000fe200078e00ff */
[----:B------:R-:W-:Y:S01]  /*0c80*/  LEA.HI R7, R7, R196, RZ, 0x5 ;  /* 0x000000c407077211 */ /* 0x000fe200078f28ff */
[----:B------:R-:W-:Y:S01]  /*0c90*/  IMAD.IADD R195, R196, 0x1, -R0 ;  /* 0x00000001c4c37824 */ /* 0x000fe200078e0a00 */
[----:B------:R-:W-:Y:S01]  /*0ca0*/  SHF.R.S32.HI R12, RZ, 0x1f, R2 ;  /* 0x0000001fff0c7819 */ /* 0x000fe20000011402 */
[----:B------:R-:W-:Y:S01]  /*0cb0*/  IMAD.SHL.U32 R3, R3, 0x8, RZ ;  /* 0x0000000803037824 */ /* 0x000fe200078e00ff */
[----:B------:R-:W-:Y:S01]  /*0cc0*/  LOP3.LUT R0, R4, 0x1c0, RZ, 0xc0, !PT ;  /* 0x000001c004007812 */ /* 0x000fe200078ec0ff */
[----:B------:R-:W-:Y:S01]  /*0cd0*/  IMAD.SHL.U32 R224, R195, 0x8, RZ ;  /* 0x00000008c3e07824 */ /* 0x000fe200078e00ff */
[----:B------:R-:W-:-:S02]  /*0ce0*/  LEA.HI R12, R12, R2, RZ, 0x3 ;  /* 0x000000020c0c7211 */ /* 0x000fc400078f18ff */
[----:B------:R-:W-:Y:S02]  /*0cf0*/  LOP3.LUT R6, R3, 0x7ffffe00, RZ, 0xc0, !PT ;  /* 0x7ffffe0003067812 */ /* 0x000fe400078ec0ff */
[----:B------:R-:W-:Y:S02]  /*0d00*/  SHF.R.U32.HI R5, RZ, 0x3, R0 ;  /* 0x00000003ff057819 */ /* 0x000fe40000011600 */
[----:B------:R-:W-:Y:S01]  /*0d10*/  LOP3.LUT R3, R0, 0x38, R224, 0xf8, !PT ;  /* 0x0000003800037812 */ /* 0x000fe200078ef8e0 */
[----:B------:R-:W-:Y:S01]  /*0d20*/  IMAD.SHL.U32 R0, R195, 0x40, RZ ;  /* 0x00000040c3007824 */ /* 0x000fe200078e00ff */
[----:B------:R-:W-:Y:S02]  /*0d30*/  LOP3.LUT R4, R12, 0xfffffff8, RZ, 0xc0, !PT ;  /* 0xfffffff80c047812 */ /* 0x000fe400078ec0ff */
[----:B------:R-:W-:Y:S02]  /*0d40*/  LOP3.LUT R216, R6, R3, R5, 0xf6, !PT ;  /* 0x0000000306d87212 */ /* 0x000fe400078ef605 */
[----:B------:R-:W-:Y:S01]  /*0d50*/  LOP3.LUT R0, R0, 0x1c0, RZ, 0xc0, !PT ;  /* 0x000001c000007812 */ /* 0x000fe200078ec0ff */
[----:B------:R-:W-:Y:S01]  /*0d60*/  IMAD.IADD R9, R2, 0x1, -R4 ;  /* 0x0000000102097824 */ /* 0x000fe200078e0a04 */
[----:B------:R-:W-:Y:S01]  /*0d70*/  LOP3.LUT R2, R7, 0xffffffe0, RZ, 0xc0, !PT ;  /* 0xffffffe007027812 */ /* 0x000fe200078ec0ff */
[----:B------:R-:W-:Y:S01]  /*0d80*/  IMAD.SHL.U32 R216, R216, 0x2, RZ ;  /* 0x00000002d8d87824 */ /* 0x000fe200078e00ff */
[----:B------:R-:W-:-:S02]  /*0d90*/  LOP3.LUT R4, R0, 0x8, R11, 0xf8, !PT ;  /* 0x0000000800047812 */ /* 0x000fc400078ef80b */
[----:B------:R-:W-:Y:S01]  /*0da0*/  SHF.R.U32.HI R3, RZ, 0x3, R0 ;  /* 0x00000003ff037819 */ /* 0x000fe20000011600 */
[----:B------:R-:W-:Y:S01]  /*0db0*/  IMAD.IADD R16, R196, 0x1, -R2 ;  /* 0x00000001c4107824 */ /* 0x000fe200078e0a02 */
[--C-:B------:R-:W-:Y:S02]  /*0dc0*/  SHF.R.S32.HI R8, RZ, 0x5, R7.reuse ;  /* 0x00000005ff087819 */ /* 0x100fe40000011407 */
[----:B------:R-:W-:Y:S01]  /*0dd0*/  SHF.R.S32.HI R0, RZ, 0x1f, R7 ;  /* 0x0000001fff007819 */ /* 0x000fe20000011407 */
[----:B------:R-:W-:Y:S01]  /*0de0*/  IMAD.SHL.U32 R7, R14, 0x8, RZ ;  /* 0x000000080e077824 */ /* 0x000fe200078e00ff */
[----:B------:R-:W-:Y:S02]  /*0df0*/  LOP3.LUT R2, R13, 0xfffffffc, RZ, 0xc0, !PT ;  /* 0xfffffffc0d027812 */ /* 0x000fe400078ec0ff */
[----:B------:R-:W-:Y:S02]  /*0e00*/  LEA.HI R0, R0, R8, RZ, 0x3 ;  /* 0x0000000800007211 */ /* 0x000fe400078f18ff */
[----:B------:R-:W-:Y:S01]  /*0e10*/  LOP3.LUT R13, R4, R3, RZ, 0x3c, !PT ;  /* 0x00000003040d7212 */ /* 0x000fe200078e3cff */
[----:B------:R-:W-:Y:S01]  /*0e20*/  IMAD.IADD R4, R196, 0x1, -R2 ;  /* 0x00000001c4047824 */ /* 0x000fe200078e0a02 */
[----:B------:R-:W-:Y:S01]  /*0e30*/  SHF.R.S32.HI R11, RZ, 0x1f, R16 ;  /* 0x0000001fff0b7819 */ /* 0x000fe20000011410 */
[----:B------:R-:W-:Y:S01]  /*0e40*/  IMAD.SHL.U32 R3, R9, 0x40, RZ ;  /* 0x0000004009037824 */ /* 0x000fe200078e00ff */
[----:B------:R-:W-:-:S02]  /*0e50*/  LOP3.LUT R2, R0, 0xffffff8, RZ, 0xc0, !PT ;  /* 0x0ffffff800027812 */ /* 0x000fc400078ec0ff */
[----:B------:R-:W-:Y:S02]  /*0e60*/  LEA.HI R11, R11, R16, RZ, 0x2 ;  /* 0x000000100b0b7211 */ /* 0x000fe400078f10ff */
[----:B------:R-:W-:Y:S01]  /*0e70*/  LOP3.LUT R0, R3, 0x1c0, RZ, 0xc0, !PT ;  /* 0x000001c003007812 */ /* 0x000fe200078ec0ff */
[----:B------:R-:W-:Y:S01]  /*0e80*/  IMAD.IADD R3, R8, 0x1, -R2 ;  /* 0x0000000108037824 */ /* 0x000fe200078e0a02 */
[----:B------:R-:W-:Y:S02]  /*0e90*/  SHF.R.S32.HI R2, RZ, 0x2, R11 ;  /* 0x00000002ff027819 */ /* 0x000fe4000001140b */
[----:B------:R-:W-:Y:S02]  /*0ea0*/  LOP3.LUT R7, R0, 0x8, R7, 0xf8, !PT ;  /* 0x0000000800077812 */ /* 0x000fe400078ef807 */
[----:B------:R-:W-:Y:S01]  /*0eb0*/  SHF.R.U32.HI R6, RZ, 0x3, R0 ;  /* 0x00000003ff067819 */ /* 0x000fe20000011600 */
[----:B------:R-:W-:Y:S01]  /*0ec0*/  IMAD R15, R3, 0x10, R2 ;  /* 0x00000010030f7824 */ /* 0x000fe200078e0202 */
[C---:B------:R-:W-:Y:S01]  /*0ed0*/  LOP3.LUT R5, R10.reuse, 0x1, RZ, 0xc0, !PT ;  /* 0x000000010a057812 */ /* 0x040fe200078ec0ff */
[----:B------:R-:W-:Y:S01]  /*0ee0*/  IMAD.SHL.U32 R2, R10, 0x40, RZ ;  /* 0x000000400a027824 */ /* 0x000fe200078e00ff */
[----:B------:R-:W-:Y:S01]  /*0ef0*/  LEA.HI R0, R4, R4, RZ, 0x1 ;  /* 0x0000000404007211 */ /* 0x000fe200078f08ff */
[----:B------:R-:W-:Y:S01]  /*0f00*/  IMAD.SHL.U32 R3, R8, 0x400, RZ ;  /* 0x0000040008037824 */ /* 0x000fe200078e00ff */
[----:B------:R-:W-:Y:S01]  /*0f10*/  ISETP.NE.U32.AND P3, PT, R5, 0x1, PT ;  /* 0x000000010500780c */ /* 0x000fe20003f65070 */
[----:B------:R-:W-:Y:S01]  /*0f20*/  IMAD.SHL.U32 R8, R12, 0x40, RZ ;  /* 0x000000400c087824 */ /* 0x000fe200078e00ff */
[----:B------:R-:W-:Y:S01]  /*0f30*/  LOP3.LUT R0, R0, 0x1ffffffe, RZ, 0xc0, !PT ;  /* 0x1ffffffe00007812 */ /* 0x000fe200078ec0ff */
[----:B------:R-:W-:Y:S01]  /*0f40*/  IMAD R5, R4, 0x2, R3 ;  /* 0x0000000204057824 */ /* 0x000fe200078e0203 */
[----:B------:R-:W-:Y:S01]  /*0f50*/  LOP3.LUT R7, R7, R6, RZ, 0x3c, !PT ;  /* 0x0000000607077212 */ /* 0x000fe200078e3cff */
[----:B------:R-:W-:Y:S01]  /*0f60*/  STL [R1+0x2c], R15 ;  /* 0x00002c0f01007387 */ /* 0x000fe20000100800 */
[----:B------:R-:W-:-:S02]  /*0f70*/  LOP3.LUT R6, R2, 0x1c0, RZ, 0xc0, !PT ;  /* 0x000001c002067812 */ /* 0x000fc400078ec0ff */
[----:B------:R-:W-:Y:S01]  /*0f80*/  R2P PR, R10, 0x6 ;  /* 0x000000060a007804 */ /* 0x000fe20000000000 */
[----:B------:R-:W-:Y:S01]  /*0f90*/  IMAD.IADD R10, R4, 0x1, -R0 ;  /* 0x00000001040a7824 */ /* 0x000fe200078e0a00 */
[----:B------:R-:W-:Y:S01]  /*0fa0*/  LEA.HI R4, R6, R6, RZ, 0x1d ;  /* 0x0000000606047211 */ /* 0x000fe200078fe8ff */
[----:B------:R-:W-:Y:S01]  /*0fb0*/  IMAD R0, R14, 0x200, R13 ;  /* 0x000002000e007824 */ /* 0x000fe200078e020d */
[----:B------:R-:W-:Y:S02]  /*0fc0*/  LOP3.LUT R2, R8, 0xfffffe00, RZ, 0xc0, !PT ;  /* 0xfffffe0008027812 */ /* 0x000fe400078ec0ff */
[----:B------:R-:W-:Y:S01]  /*0fd0*/  LOP3.LUT P0, RZ, R9, 0x2, RZ, 0xc0, !PT ;  /* 0x0000000209ff7812 */ /* 0x000fe2000780c0ff */
[----:B------:R-:W-:Y:S01]  /*0fe0*/  IMAD.IADD R8, R5, 0x1, R4 ;  /* 0x0000000105087824 */ /* 0x000fe200078e0204 */
[----:B------:R-:W-:Y:S01]  /*0ff0*/  LOP3.LUT R5, R11, 0x7ffffffc, RZ, 0xc0, !PT ;  /* 0x7ffffffc0b057812 */ /* 0x000fe200078ec0ff */
[----:B------:R-:W-:Y:S01]  /*1000*/  IMAD.MOV.U32 R4, RZ, RZ, 0x20 ;  /* 0x00000020ff047424 */ /* 0x000fe200078e00ff */
[----:B------:R-:W-:-:S02]  /*1010*/  IADD3 R3, R7, R2, R3 ;  /* 0x0000000207037210 */ /* 0x000fc40007ffe003 */
[----:B------:R-:W-:Y:S01]  /*1020*/  LOP3.LUT R2, R7, R2, RZ, 0xfc, !PT ;  /* 0x0000000207027212 */ /* 0x000fe200078efcff */
[----:B------:R-:W-:Y:S01]  /*1030*/  IMAD.IADD R7, R16, 0x1, -R5 ;  /* 0x0000000110077824 */ /* 0x000fe200078e0a05 */
[----:B------:R-:W-:Y:S01]  /*1040*/  LOP3.LUT P4, RZ, R9, 0x4, RZ, 0xc0, !PT ;  /* 0x0000000409ff7812 */ /* 0x000fe2000788c0ff */
[----:B------:R-:W-:Y:S01]  /*1050*/  IMAD.MOV.U32 R9, RZ, RZ, 0x40 ;  /* 0x00000040ff097424 */ /* 0x000fe200078e00ff */
[----:B------:R-:W-:Y:S01]  /*1060*/  SEL R6, R4, 0xffffffe0, !P1 ;  /* 0xffffffe004067807 */ /* 0x000fe20004800000 */
[----:B------:R-:W-:Y:S01]  /*1070*/  IMAD.SHL.U32 R226, R7, 0x2, RZ ;  /* 0x0000000207e27824 */ /* 0x000fe200078e00ff */
[----:B------:R-:W-:Y:S01]  /*1080*/  LEA R8, R8, 0x80, 0x1 ;  /* 0x0000008008087811 */ /* 0x000fe200078e08ff */
[----:B------:R-:W-:Y:S01]  /*1090*/  IMAD R7, R10, 0x8, R15 ;  /* 0x000000080a077824 */ /* 0x000fe200078e020f */
[----:B------:R-:W-:Y:S02]  /*10a0*/  SEL R5, R9, 0xffffffc0, !P2 ;  /* 0xffffffc009057807 */ /* 0x000fe40005000000 */
[----:B------:R-:W-:-:S02]  /*10b0*/  IADD3 R13, R226, 0xa8, RZ ;  /* 0x000000a8e20d7810 */ /* 0x000fc40007ffe0ff */
[----:B------:R-:W-:Y:S01]  /*10c0*/  SEL R191, R4, 0xffffffe0, !P0 ;  /* 0xffffffe004bf7807 */ /* 0x000fe20004000000 */
[----:B------:R1:W-:Y:S01]  /*10d0*/  STL [R1+0x30], R7 ;  /* 0x0000300701007387 */ /* 0x0003e20000100800 */
[----:B------:R-:W-:Y:S02]  /*10e0*/  IADD3 R12, R226, 0xb0, RZ ;  /* 0x000000b0e20c7810 */ /* 0x000fe40007ffe0ff */
[----:B------:R-:W-:Y:S01]  /*10f0*/  SHF.R.S32.HI R4, RZ, 0x1f, R13 ;  /* 0x0000001fff047819 */ /* 0x000fe2000001140d */
[----:B------:R-:W-:Y:S01]  /*1100*/  IMAD.IADD R4, R8, 0x1, R6 ;  /* 0x0000000108047824 */ /* 0x000fe200078e0206 */
[----:B------:R-:W-:Y:S01]  /*1110*/  LEA R192, R0, 0xc100, 0x1 ;  /* 0x0000c10000c07811 */ /* 0x000fe200078e08ff */
[----:B------:R2:W-:Y:S01]  /*1120*/  STL [R1+0x4], R8 ;  /* 0x0000040801007387 */ /* 0x0005e20000100800 */
[----:B------:R-:W-:Y:S02]  /*1130*/  SEL R0, R9, 0xffffffc0, !P4 ;  /* 0xffffffc009007807 */ /* 0x000fe40006000000 */
[----:B------:R-:W-:Y:S01]  /*1140*/  SHF.R.S32.HI R9, RZ, 0x1f, R12 ;  /* 0x0000001fff097819 */ /* 0x000fe2000001140c */
[----:B------:R-:W-:Y:S01]  /*1150*/  IMAD.IADD R9, R8, 0x1, R5 ;  /* 0x0000000108097824 */ /* 0x000fe200078e0205 */
[----:B------:R3:W-:Y:S01]  /*1160*/  STL [R1+0x10], R4 ;  /* 0x0000100401007387 */ /* 0x0007e20000100800 */
[----:B------:R-:W-:-:S02]  /*1170*/  LEA R193, R2, 0x100, 0x1 ;  /* 0x0000010002c17811 */ /* 0x000fc400078e08ff */
[----:B------:R-:W-:Y:S01]  /*1180*/  LEA R186, R3, 0x18100, 0x1 ;  /* 0x0001810003ba7811 */ /* 0x000fe200078e08ff */
[----:B------:R-:W-:Y:S01]  /*1190*/  STL [R1+0x20], R9 ;  /* 0x0000200901007387 */ /* 0x000fe20000100800 */
[----:B------:R-:W-:Y:S01]  /*11a0*/  IADD3 R215, R224, 0x40, RZ ;  /* 0x00000040e0d77810 */ /* 0x000fe20007ffe0ff */
[----:B------:R-:W-:Y:S01]  /*11b0*/  IMAD.IADD R194, R0, 0x1, R193 ;  /* 0x0000000100c27824 */ /* 0x000fe200078e02c1 */
[----:B------:R-:W-:Y:S01]  /*11c0*/  IADD3 R212, R224, 0x80, RZ ;  /* 0x00000080e0d47810 */ /* 0x000fe20007ffe0ff */
[----:B------:R-:W-:Y:S01]  /*11d0*/  IMAD.IADD R187, R186, 0x1, R191 ;  /* 0x00000001babb7824 */ /* 0x000fe200078e02bf */
[----:B------:R-:W-:Y:S01]  /*11e0*/  IADD3 R11, R226, 0xb8, RZ ;  /* 0x000000b8e20b7810 */ /* 0x000fe20007ffe0ff */
[----:B------:R-:W-:Y:S01]  /*11f0*/  IMAD.IADD R189, R186, 0x1, R0 ;  /* 0x00000001babd7824 */ /* 0x000fe200078e0200 */
[----:B------:R-:W-:Y:S01]  /*1200*/  SHF.R.S32.HI R225, RZ, 0x1f, R224 ;  /* 0x0000001fffe17819 */ /* 0x000fe200000114e0 */
[----:B------:R-:W-:Y:S01]  /*1210*/  IMAD.IADD R188, R187, 0x1, R0 ;  /* 0x00000001bbbc7824 */ /* 0x000fe200078e0200 */
[----:B------:R-:W-:-:S02]  /*1220*/  SHF.R.S32.HI R250, RZ, 0x1f, R215 ;  /* 0x0000001ffffa7819 */ /* 0x000fc400000114d7 */
[C---:B-1----:R-:W-:Y:S02]  /*1230*/  IADD3 R7, R8.reuse, -0x10, RZ ;  /* 0xfffffff008077810 */ /* 0x042fe40007ffe0ff */
[----:B------:R-:W-:Y:S02]  /*1240*/  @P3 IADD3 R7, R8, 0x10, RZ ;  /* 0x0000001008073810 */ /* 0x000fe40007ffe0ff */
[----:B------:R-:W-:Y:S01]  /*1250*/  SHF.R.S32.HI R249, RZ, 0x1f, R212 ;  /* 0x0000001ffff97819 */ /* 0x000fe200000114d4 */
[----:B--2---:R-:W-:Y:S01]  /*1260*/  IMAD.IADD R8, R4, 0x1, R5 ;  /* 0x0000000104087824 */ /* 0x004fe200078e0205 */
[C---:B------:R-:W-:Y:S01]  /*1270*/  IADD3 R247, R216.reuse, 0x100, RZ ;  /* 0x00000100d8f77810 */ /* 0x040fe20007ffe0ff */
[--C-:B------:R-:W-:Y:S01]  /*1280*/  IMAD.IADD R2, R5, 0x1, R7.reuse ;  /* 0x0000000105027824 */ /* 0x100fe200078e0207 */
[----:B------:R-:W-:Y:S01]  /*1290*/  STL [R1+0x8], R7 ;  /* 0x0000080701007387 */ /* 0x000fe20000100800 */
[----:B------:R-:W-:Y:S01]  /*12a0*/  IADD3 R246, R216, 0xc100, RZ ;  /* 0x0000c100d8f67810 */ /* 0x000fe20007ffe0ff */
[----:B---3--:R-:W-:Y:S01]  /*12b0*/  IMAD.IADD R4, R6, 0x1, R7 ;  /* 0x0000000106047824 */ /* 0x008fe200078e0207 */
[----:B------:R-:W-:Y:S01]  /*12c0*/  SHF.R.S32.HI R10, RZ, 0x1f, R11 ;  /* 0x0000001fff0a7819 */ /* 0x000fe2000001140b */
[----:B------:R-:W-:Y:S02]  /*12d0*/  STL [R1+0x1c], R8 ;  /* 0x00001c0801007387 */ /* 0x000fe40000100800 */
[----:B------:R-:W-:-:S02]  /*12e0*/  IMAD.IADD R3, R4, 0x1, R5 ;  /* 0x0000000104037824 */ /* 0x000fc400078e0205 */
[----:B------:R-:W-:Y:S04]  /*12f0*/  STL [R1+0xc], R4 ;  /* 0x00000c0401007387 */ /* 0x000fe80000100800 */
[----:B------:R1:W-:Y:S04]  /*1300*/  STL [R1+0x18], R2 ;  /* 0x0000180201007387 */ /* 0x0003e80000100800 */
[----:B------:R2:W-:Y:S01]  /*1310*/  STL [R1+0x14], R3 ;  /* 0x0000140301007387 */ /* 0x0005e20000100800 */
[----:B-1----:R-:W-:-:S04]  /*1320*/  IMAD.IADD R2, R191, 0x1, R193 ;  /* 0x00000001bf027824 */ /* 0x002fc800078e02c1 */
[----:B------:R-:W-:-:S05]  /*1330*/  IMAD.IADD R2, R0, 0x1, R2 ;  /* 0x0000000100027824 */ /* 0x000fca00078e0202 */
[----:B------:R2:W-:Y:S02]  /*1340*/  STL [R1+0x24], R2 ;  /* 0x0000240201007387 */ /* 0x0005e40000100800 */
.L_x_1319:
        /* <DEDUP_REMOVED lines=34> */
.L_x_1234:
[----:B------:R-:W-:-:S04]  /*1570*/  ISETP.NE.U32.AND P1, PT, RZ, c[0x0][0x368], PT ;  /* 0x0000da00ff007a0c */ /* 0x000fc80003f25070 */
[----:B------:R-:W-:-:S13]  /*1580*/  ISETP.NE.AND.EX P1, PT, RZ, c[0x0][0x36c], PT, P1 ;  /* 0x0000db00ff007a0c */ /* 0x000fda0003f25310 */
[----:B------:R-:W-:Y:S05]  /*1590*/  @!P1 BRA `(.L_x_1235) ;  /* 0x0000004000009947 */ /* 0x000fea0003800000 */
[----:B--2---:R-:W-:-:S04]  /*15a0*/  LEA R2, P1, R223, c[0x0][0x368], 0x2 ;  /* 0x0000da00df027a11 */ /* 0x004fc800078210ff */
[----:B------:R-:W-:-:S05]  /*15b0*/  LEA.HI.X R3, R223, c[0x0][0x36c], R248, 0x2, P1 ;  /* 0x0000db00df037a11 */ /* 0x000fca00008f14f8 */
[----:B------:R1:W5:Y:S01]  /*15c0*/  LDG.E R0, [R2.64] ;  /* 0x0000000802007981 */ /* 0x000362000c1e1900 */
[----:B------:R-:W-:Y:S05]  /*15d0*/  BRA `(.L_x_1236) ;  /* 0x0000005000007947 */ /* 0x000fea0003800000 */
.L_x_1235:
[----:B------:R-:W-:Y:S01]  /*15e0*/  MOV R0, c[0x0][0x1d0] ;  /* 0x0000740000007a02 */ /* 0x000fe20000000f00 */
[----:B------:R-:W-:Y:S05]  /*15f0*/  @!P0 BRA `(.L_x_1236) ;  /* 0x0000003000008947 */ /* 0x000fea0003800000 */
[----:B--2---:R-:W2:Y:S04]  /*1600*/  LDG.E R4, [R2.64] ;  /* 0x0000000802047981 */ /* 0x004ea8000c1e1900 */
[----:B------:R-:W2:Y:S02]  /*1610*/  LDG.E R0, [R2.64+0x4] ;  /* 0x0000040802007981 */ /* 0x000ea4000c1e1900 */
[----:B--2---:R-:W-:-:S04]  /*1620*/  IADD3 R0, -R4, R0, RZ ;  /* 0x0000000004007210 */ /* 0x004fc80007ffe1ff */
.L_x_1236:
[----:B-12---:R-:W-:Y:S01]  /*1630*/  LOP3.LUT R2, R230, 0xff000000, RZ, 0xc0, !PT ;  /* 0xff000000e6027812 */ /* 0x006fe200078ec0ff */
[----:B-----5:R-:W-:Y:S01]  /*1640*/  IMAD.IADD R90, R0, 0x1, -R8 ;  /* 0x00000001005a7824 */ /* 0x020fe200078e0a08 */
        /* <DEDUP_REMOVED lines=8> */
[----:B------:R-:W-:Y:S02]  /*16d0*/  SHF.R.S32.HI R2, RZ, 0x1f, R0 ;  /* 0x0000001fff027819 */ /* 0x000fe40000011400 */
[----:B------:R-:W-:Y:S01]  /*16e0*/  SHF.R.U32.HI R252, RZ, 0x10, R3 ;  /* 0x00000010fffc7819 */ /* 0x000fe20000011603 */
[----:B------:R1:W-:Y:S01]  /*16f0*/  STL [R1], R14 ;  /* 0x0000000e01007387 */ /* 0x0003e20000100800 */
[----:B------:R-:W-:Y:S01]  /*1700*/  LEA.HI R0, R2, R0, RZ, 0x6 ;  /* 0x0000000002007211 */ /* 0x000fe200078f30ff */
[----:B------:R-:W-:-:S03]  /*1710*/  IMAD.MOV.U32 R2, RZ, RZ, RZ ;  /* 0x000000ffff027224 */ /* 0x000fc600078e00ff */
[----:B------:R-:W-:Y:S01]  /*1720*/  SHF.R.S32.HI R10, RZ, 0x6, R0 ;  /* 0x00000006ff0a7819 */ /* 0x000fe20000011400 */
[----:B------:R-:W-:Y:S05]  /*1730*/  @!P1 BRA `(.L_x_1238) ;  /* 0x000001e000009947 */ /* 0x000fea0003800000 */
[----:B------:R-:W-:Y:S01]  /*1740*/  ISETP.NE.AND P1, PT, R252, RZ, PT ;  /* 0x000000fffc00720c */ /* 0x000fe20003f25270 */
[----:B------:R-:W-:-:S03]  /*1750*/  IMAD.MOV.U32 R4, RZ, RZ, RZ ;  /* 0x000000ffff047224 */ /* 0x000fc600078e00ff */
[----:B------:R-:W-:-:S04]  /*1760*/  SEL R0, R252, c[0x0][0x338], P1 ;  /* 0x0000ce00fc007a07 */ /* 0x000fc80000800000 */
[----:B------:R-:W-:Y:S02]  /*1770*/  IABS R3, R0 ;  /* 0x0000000000037213 */ /* 0x000fe40000000000 */
[----:B------:R-:W-:Y:S02]  /*1780*/  IADD3 R6, R10, -0x1, R0 ;  /* 0xffffffff0a067810 */ /* 0x000fe40007ffe000 */
[----:B------:R-:W2:Y:S02]  /*1790*/  I2F.RP R2, R3 ;  /* 0x0000000300027306 */ /* 0x000ea40000209400 */
[----:B------:R-:W-:-:S06]  /*17a0*/  IABS R9, R6 ;  /* 0x0000000600097213 */ /* 0x000fcc0000000000 */
[----:B--2---:R-:W2:Y:S02]  /*17b0*/  MUFU.RCP R2, R2 ;  /* 0x0000000200027308 */ /* 0x004ea40000001000 */
[----:B--2---:R-:W-:-:S06]  /*17c0*/  IADD3 R2, R2, 0xffffffe, RZ ;  /* 0x0ffffffe02027810 */ /* 0x004fcc0007ffe0ff */
[----:B------:R-:W2:Y:S02]  /*17d0*/  F2I.FTZ.U32.TRUNC.NTZ R5, R2 ;  /* 0x0000000200057305 */ /* 0x000ea4000021f000 */
[----:B--2---:R-:W-:-:S04]  /*17e0*/  IMAD.MOV R2, RZ, RZ, -R5 ;  /* 0x000000ffff027224 */ /* 0x004fc800078e0a05 */
        /* <DEDUP_REMOVED lines=19> */
.L_x_1238:
[----:B------:R-:W-:Y:S05]  /*1920*/  BSYNC B0 ;  /* 0x0000000000007941 */ /* 0x000fea0003800000 */
.L_x_1237:
[----:B------:R-:W-:Y:S01]  /*1930*/  IMAD R206, R14, R2, RZ ;  /* 0x000000020ece7224 */ /* 0x000fe200078e02ff */
[----:B------:R-:W-:Y:S01]  /*1940*/  PRMT R0, RZ, 0x7610, R0 ;  /* 0x00007610ff007816 */ /* 0x000fe20000000000 */
[----:B------:R-:W-:Y:S01]  /*1950*/  IMAD.MOV.U32 R20, RZ, RZ, RZ ;  /* 0x000000ffff147224 */ /* 0x000fe200078e00ff */
[----:B------:R-:W-:Y:S01]  /*1960*/  MOV R15, RZ ;  /* 0x000000ff000f7202 */ /* 0x000fe20000000f00 */
        /* <DEDUP_REMOVED lines=52> */
[----:B------:R-:W-:-:S04]  /*1cb0*/  ISETP.NE.U32.AND P3, PT, RZ, c[0x0][0x340], PT ;  /* 0x0000d000ff007a0c */ /* 0x000fc80003f65070 */
[----:B------:R-:W-:-:S13]  /*1cc0*/  ISETP.NE.AND.EX P3, PT, RZ, c[0x0][0x344], PT, P3 ;  /* 0x0000d100ff007a0c */ /* 0x000fda0003f65330 */
[----:B------:R-:W-:-:S05]  /*1cd0*/  @P3 IMAD.WIDE R2, R223, R13, c[0x0][0x340] ;  /* 0x0000d000df023625 */ /* 0x000fca00078e020d */
[----:B-1----:R1:W2:Y:S01]  /*1ce0*/  @P3 LDG.E R14, [R2.64] ;  /* 0x00000008020e3981 */ /* 0x0022a2000c1e1900 */
[----:B------:R-:W-:Y:S02]  /*1cf0*/  SHF.R.S32.HI R0, RZ, 0x1f, R11 ;  /* 0x0000001fff007819 */ /* 0x000fe4000001140b */
[----:B------:R-:W-:Y:S02]  /*1d00*/  SHF.R.S32.HI R4, RZ, 0x1f, R12 ;  /* 0x0000001fff047819 */ /* 0x000fe4000001140c */
[----:B------:R-:W-:Y:S01]  /*1d10*/  SEL R9, R223, RZ, !P5 ;  /* 0x000000ffdf097207 */ /* 0x000fe20006800000 */
[----:B------:R-:W-:Y:S01]  /*1d20*/  IMAD R0, R0, c[0x0][0x178], RZ ;  /* 0x00005e0000007a24 */ /* 0x000fe200078e02ff */
[----:B------:R-:W-:Y:S02]  /*1d30*/  ISETP.GE.AND P6, PT, R224, c[0x0][0x198], PT ;  /* 0x00006600e0007a0c */ /* 0x000fe40003fc6270 */
[----:B------:R-:W-:Y:S01]  /*1d40*/  ISETP.GE.AND P4, PT, R212, c[0x0][0x198], PT ;  /* 0x00006600d4007a0c */ /* 0x000fe20003f86270 */
[----:B------:R-:W-:Y:S01]  /*1d50*/  IMAD R0, R11, c[0x0][0x17c], R0 ;  /* 0x00005f000b007a24 */ /* 0x000fe200078e0200 */
[----:B------:R-:W-:-:S02]  /*1d60*/  IADD3 R88, R245, -0x1, RZ ;  /* 0xfffffffff5587810 */ /* 0x000fc40007ffe0ff */
[----:B-1----:R-:W-:-:S04]  /*1d70*/  MOV R2, c[0x0][0x2c4] ;  /* 0x0000b10000027a02 */ /* 0x002fc80000000f00 */
[----:B------:R-:W-:Y:S02]  /*1d80*/  ISETP.NE.AND P2, PT, R2, 0x1, PT ;  /* 0x000000010200780c */ /* 0x000fe40003f45270 */
[----:B------:R-:W-:-:S04]  /*1d90*/  LEA R2, R195, R251, 0x5 ;  /* 0x000000fbc3027211 */ /* 0x000fc800078e28ff */
[----:B------:R-:W-:Y:S01]  /*1da0*/  LEA R10, R229, R2, 0x7 ;  /* 0x00000002e50a7211 */ /* 0x000fe200078e38ff */
[----:B------:R-:W-:-:S04]  /*1db0*/  IMAD.WIDE.U32 R2, R11, c[0x0][0x178], RZ ;  /* 0x00005e000b027a25 */ /* 0x000fc800078e00ff */
[----:B------:R-:W-:Y:S01]  /*1dc0*/  IMAD.MOV.U32 R8, RZ, RZ, R10 ;  /* 0x000000ffff087224 */ /* 0x000fe200078e000a */
[----:B------:R-:W-:Y:S01]  /*1dd0*/  IADD3 R3, R3, R0, RZ ;  /* 0x0000000003037210 */ /* 0x000fe20007ffe0ff */
[----:B------:R-:W-:Y:S01]  /*1de0*/  @P2 IMAD.HI.U32 R5, R10, c[0x0][0x2c8], RZ ;  /* 0x0000b2000a052a27 */ /* 0x000fe200078e00ff */
[----:B------:R-:W-:-:S03]  /*1df0*/  IADD3 R0, P1, R251, R12, RZ ;  /* 0x0000000cfb007210 */ /* 0x000fc60007f3e0ff */
[----:B------:R-:W-:Y:S01]  /*1e00*/  IMAD.WIDE.U32 R2, R227, c[0x0][0x1b8], R2 ;  /* 0x00006e00e3027a25 */ /* 0x000fe200078e0002 */
[----:B------:R-:W-:Y:S02]  /*1e10*/  @P2 SHF.R.U32.HI R8, RZ, c[0x0][0x2cc], R5 ;  /* 0x0000b300ff082a19 */ /* 0x000fe40000011605 */
[----:B------:R-:W-:Y:S01]  /*1e20*/  LEA.HI.X.SX32 R4, R251, R4, 0x1, P1 ;  /* 0x00000004fb047211 */ /* 0x000fe200008f0eff */
[----:B------:R-:W-:Y:S01]  /*1e30*/  IMAD R3, R227, c[0x0][0x1bc], R3 ;  /* 0x00006f00e3037a24 */ /* 0x000fe200078e0203 */
[----:B------:R-:W-:Y:S01]  /*1e40*/  SEL R5, R248, RZ, !P5 ;  /* 0x000000fff8057207 */ /* 0x000fe20006800000 */
[----:B------:R-:W-:Y:S01]  /*1e50*/  IMAD.WIDE.U32 R6, R0, c[0x0][0x1e0], R224 ;  /* 0x0000780000067a25 */ /* 0x000fe200078e00e0 */
[----:B------:R-:W-:Y:S02]  /*1e60*/  ISETP.GE.AND P1, PT, R224, c[0x0][0x1d4], PT ;  /* 0x00007500e0007a0c */ /* 0x000fe40003f26270 */
[C---:B------:R-:W-:Y:S01]  /*1e70*/  ISETP.GE.AND P2, PT, R215.reuse, c[0x0][0x1d4], PT ;  /* 0x00007500d7007a0c */ /* 0x040fe20003f46270 */
[C---:B------:R-:W-:Y:S01]  /*1e80*/  IMAD R12, R4.reuse, c[0x0][0x1e0], RZ ;  /* 0x00007800040c7a24 */ /* 0x040fe200078e02ff */
[----:B------:R-:W-:Y:S01]  /*1e90*/  ISETP.GE.AND P5, PT, R215, c[0x0][0x198], PT ;  /* 0x00006600d7007a0c */ /* 0x000fe20003fa6270 */
[----:B------:R-:W-:-:S02]  /*1ea0*/  IMAD R11, R4, c[0x0][0x208], RZ ;  /* 0x00008200040b7a24 */ /* 0x000fc400078e02ff */
[----:B------:R-:W-:Y:S02]  /*1eb0*/  IMAD R15, R5, c[0x0][0x1c0], RZ ;  /* 0x00007000050f7a24 */ /* 0x000fe400078e02ff */
[----:B------:R-:W-:-:S04]  /*1ec0*/  IMAD.WIDE.U32 R4, R0, c[0x0][0x208], R224 ;  /* 0x0000820000047a25 */ /* 0x000fc800078e00e0 */
[C---:B------:R-:W-:Y:S02]  /*1ed0*/  IMAD R12, R0.reuse, c[0x0][0x1e4], R12 ;  /* 0x00007900000c7a24 */ /* 0x040fe400078e020c */
[----:B------:R-:W-:Y:S01]  /*1ee0*/  IMAD R13, R0, c[0x0][0x20c], R11 ;  /* 0x00008300000d7a24 */ /* 0x000fe200078e020b */
[----:B------:R-:W-:Y:S01]  /*1ef0*/  IADD3 R0, -R8, RZ, RZ ;  /* 0x000000ff08007210 */ /* 0x000fe20007ffe1ff */
[C---:B------:R-:W-:Y:S02]  /*1f00*/  IMAD R11, R9.reuse, c[0x0][0x1c4], R15 ;  /* 0x00007100090b7a24 */ /* 0x040fe400078e020f */
[----:B------:R-:W-:Y:S01]  /*1f10*/  IMAD.WIDE.U32 R2, R9, c[0x0][0x1c0], R2 ;  /* 0x0000700009027a25 */ /* 0x000fe200078e0002 */
[----:B------:R-:W-:Y:S02]  /*1f20*/  SHF.R.S32.HI R9, RZ, 0x1f, R8 ;  /* 0x0000001fff097819 */ /* 0x000fe40000011408 */
[----:B------:R-:W-:Y:S01]  /*1f30*/  IADD3 R5, R5, R13, RZ ;  /* 0x0000000d05057210 */ /* 0x000fe20007ffe0ff */
[----:B------:R-:W-:Y:S01]  /*1f40*/  IMAD R10, R0, c[0x0][0x2c4], R10 ;  /* 0x0000b100000a7a24 */ /* 0x000fe200078e020a */
[----:B------:R-:W-:Y:S01]  /*1f50*/  IADD3 R3, R3, R11, RZ ;  /* 0x0000000b03037210 */ /* 0x000fe20007ffe0ff */
[----:B------:R-:W-:-:S02]  /*1f60*/  IMAD R0, R9, c[0x0][0x1b0], RZ ;  /* 0x00006c0009007a24 */ /* 0x000fc400078e02ff */
[----:B------:R-:W-:Y:S02]  /*1f70*/  IMAD.IADD R7, R7, 0x1, R12 ;  /* 0x0000000107077824 */ /* 0x000fe400078e020c */
[C---:B------:R-:W-:Y:S02]  /*1f80*/  IMAD R0, R8.reuse, c[0x0][0x1b4], R0 ;  /* 0x00006d0008007a24 */ /* 0x040fe400078e0200 */
[----:B------:R-:W-:-:S04]  /*1f90*/  IMAD.WIDE.U32 R8, R8, c[0x0][0x1b0], R2 ;  /* 0x00006c0008087a25 */ /* 0x000fc800078e0002 */
[----:B------:R-:W-:Y:S01]  /*1fa0*/  IMAD.WIDE.U32 R2, R227, c[0x0][0x210], R4 ;  /* 0x00008400e3027a25 */ /* 0x000fe200078e0004 */
[----:B------:R-:W-:-:S03]  /*1fb0*/  SHF.R.S32.HI R4, RZ, 0x1f, R10 ;  /* 0x0000001fff047819 */ /* 0x000fc6000001140a */
[----:B------:R-:W-:Y:S01]  /*1fc0*/  IMAD R5, R227, c[0x0][0x214], R3 ;  /* 0x00008500e3057a24 */ /* 0x000fe200078e0203 */
[----:B------:R-:W-:Y:S01]  /*1fd0*/  IADD3 R3, R9, R0, RZ ;  /* 0x0000000009037210 */ /* 0x000fe20007ffe0ff */
[----:B------:R-:W-:Y:S02]  /*1fe0*/  IMAD R9, R4, c[0x0][0x1a8], RZ ;  /* 0x00006a0004097a24 */ /* 0x000fe400078e02ff */
[----:B------:R-:W-:Y:S01]  /*1ff0*/  IMAD.MOV.U32 R4, RZ, RZ, R2 ;  /* 0x000000ffff047224 */ /* 0x000fe200078e0002 */
[----:B------:R-:W-:Y:S01]  /*2000*/  MOV R2, R8 ;  /* 0x0000000800027202 */ /* 0x000fe20000000f00 */
[----:B------:R-:W-:-:S04]  /*2010*/  IMAD.WIDE.U32 R6, R227, c[0x0][0x1e8], R6 ;  /* 0x00007a00e3067a25 */ /* 0x000fc800078e0006 */
[----:B------:R-:W-:Y:S02]  /*2020*/  IMAD R7, R227, c[0x0][0x1ec], R7 ;  /* 0x00007b00e3077a24 */ /* 0x000fe400078e0207 */
[C---:B------:R-:W-:Y:S02]  /*2030*/  IMAD R9, R10.reuse, c[0x0][0x1ac], R9 ;  /* 0x00006b000a097a24 */ /* 0x040fe400078e0209 */
[----:B------:R-:W-:Y:S01]  /*2040*/  IMAD.WIDE.U32 R2, R10, c[0x0][0x1a8], R2 ;  /* 0x00006a000a027a25 */ /* 0x000fe200078e0002 */
[----:B------:R-:W-:-:S03]  /*2050*/  LEA R10, R229, R251, 0x7 ;  /* 0x000000fbe50a7211 */ /* 0x000fc600078e38ff */
[----:B------:R-:W-:Y:S01]  /*2060*/  IMAD.IADD R3, R3, 0x1, R9 ;  /* 0x0000000103037824 */ /* 0x000fe200078e0209 */
[----:B--2---:R-:W-:Y:S02]  /*2070*/  @P3 SHF.R.S32.HI R0, RZ, 0x1f, R14 ;  /* 0x0000001fff003819 */ /* 0x004fe4000001140e */
[----:B------:R-:W-:Y:S02]  /*2080*/  @!P3 MOV R0, R248 ;  /* 0x000000f80000b202 */ /* 0x000fe40000000f00 */
[----:B------:R-:W-:Y:S02]  /*2090*/  @!P3 MOV R14, R223 ;  /* 0x000000df000eb202 */ /* 0x000fe40000000f00 */
[----:B------:R-:W-:Y:S02]  /*20a0*/  SEL R8, R0, RZ, !P0 ;  /* 0x000000ff00087207 */ /* 0x000fe40004000000 */
[----:B------:R-:W-:Y:S02]  /*20b0*/  SEL R0, R14, RZ, !P0 ;  /* 0x000000ff0e007207 */ /* 0x000fe40004000000 */
[----:B------:R-:W-:Y:S01]  /*20c0*/  LEA R12, P0, R2, c[0x0][0x160], 0x1 ;  /* 0x00005800020c7a11 */ /* 0x000fe200078008ff */
[----:B------:R-:W-:-:S02]  /*20d0*/  IMAD R11, R8, c[0x0][0x1f0], RZ ;  /* 0x00007c00080b7a24 */ /* 0x000fc400078e02ff */
[----:B------:R-:W-:Y:S01]  /*20e0*/  IMAD R8, R8, c[0x0][0x218], RZ ;  /* 0x0000860008087a24 */ /* 0x000fe200078e02ff */
[----:B------:R-:W-:Y:S01]  /*20f0*/  LEA.HI.X R9, R2, c[0x0][0x164], R3, 0x1, P0 ;  /* 0x0000590002097a11 */ /* 0x000fe200000f0c03 */
[C---:B------:R-:W-:Y:S02]  /*2100*/  IMAD R11, R0.reuse, c[0x0][0x1f4], R11 ;  /* 0x00007d00000b7a24 */ /* 0x040fe400078e020b */
[C---:B------:R-:W-:Y:S02]  /*2110*/  IMAD R8, R0.reuse, c[0x0][0x21c], R8 ;  /* 0x0000870000087a24 */ /* 0x040fe400078e0208 */
[----:B------:R-:W-:-:S04]  /*2120*/  IMAD.WIDE.U32 R218, R0, c[0x0][0x1f0], R6 ;  /* 0x00007c0000da7a25 */ /* 0x000fc800078e0006 */
[----:B------:R-:W-:Y:S01]  /*2130*/  IMAD.WIDE.U32 R220, R0, c[0x0][0x218], R4 ;  /* 0x0000860000dc7a25 */ /* 0x000fe200078e0004 */
[----:B------:R-:W-:-:S04]  /*2140*/  IADD3 R217, R219, R11, RZ ;  /* 0x0000000bdbd97210 */ /* 0x000fc80007ffe0ff */
[----:B------:R-:W-:Y:S01]  /*2150*/  IADD3 R222, R221, R8, RZ ;  /* 0x00000008ddde7210 */ /* 0x000fe20007ffe0ff */
[----:B------:R-:W-:Y:S05]  /*2160*/  BRA.DIV ~URZ, `(.L_x_1240) ;  /* 0x0000aa927f007947 */ /* 0x000fea000b800000 */
[----:B------:R1:W2:Y:S02]  /*2170*/  SHFL.IDX PT, R8, R9, RZ, 0x181f ;  /* 0x00181fff09087589 */ /* 0x0002a400000e0000 */
.L_x_1324:
[----:B------:R-:W-:Y:S05]  /*2180*/  BRA.DIV ~URZ, `(.L_x_1241) ;  /* 0x0000aae27f007947 */ /* 0x000fea000b800000 */
[----:B------:R3:W4:Y:S02]  /*2190*/  SHFL.IDX PT, R0, R12, RZ, 0x181f ;  /* 0x00181fff0c007589 */ /* 0x00072400000e0000 */
.L_x_1325:
[----:B------:R-:W-:Y:S01]  /*21a0*/  IMAD R11, R16, c[0x0][0x2c4], RZ ;  /* 0x0000b100100b7a24 */ /* 0x000fe200078e02ff */
[----:B------:R-:W-:Y:S04]  /*21b0*/  BSSY B0, `(.L_x_1242) ;  /* 0x000000f000007945 */ /* 0x000fe80003800000 */
[----:B------:R-:W-:-:S13]  /*21c0*/  ISETP.GE.AND P0, PT, R10, R11, PT ;  /* 0x0000000b0a00720c */ /* 0x000fda0003f06270 */
[----:B------:R-:W-:Y:S05]  /*21d0*/  @P0 BRA `(.L_x_1243) ;  /* 0x000000c000000947 */ /* 0x000fea0003800000 */
[CC--:B----4-:R-:W-:Y:S02]  /*21e0*/  LEA R6, P0, R224.reuse, R0.reuse, 0x1 ;  /* 0x00000000e0067211 */ /* 0x0d0fe400078008ff */
[C---:B------:R-:W-:Y:S02]  /*21f0*/  LEA R4, P3, R215.reuse, R0, 0x1 ;  /* 0x00000000d7047211 */ /* 0x040fe400078608ff */
[----:B--2---:R-:W-:Y:S02]  /*2200*/  LEA.HI.X R7, R224, R8, R225, 0x1, P0 ;  /* 0x00000008e0077211 */ /* 0x004fe400000f0ce1 */
[C---:B------:R-:W-:Y:S02]  /*2210*/  LEA R2, P0, R212.reuse, R0, 0x1 ;  /* 0x00000000d4027211 */ /* 0x040fe400078008ff */
[-C--:B------:R-:W-:Y:S01]  /*2220*/  LEA.HI.X R5, R215, R8.reuse, R250, 0x1, P3 ;  /* 0x00000008d7057211 */ /* 0x080fe200018f0cfa */
[----:B------:R-:W-:Y:S01]  /*2230*/  @!PT LDS RZ, [RZ] ;  /* 0x00000000fffff984 */ /* 0x000fe20000000800 */
[----:B------:R-:W-:Y:S01]  /*2240*/  @!PT LDS RZ, [RZ] ;  /* 0x00000000fffff984 */ /* 0x000fe20000000800 */
[----:B------:R-:W-:Y:S01]  /*2250*/  @!PT LDS RZ, [RZ] ;  /* 0x00000000fffff984 */ /* 0x000fe20000000800 */
[----:B------:R2:W-:Y:S01]  /*2260*/  LDGSTS.E.BYPASS.LTC128B.128 [R216+0x18100], [R6.64], !P6 ;  /* 0x1810000006d87fae */ /* 0x0005e2000f101d48 */
[----:B------:R-:W-:-:S03]  /*2270*/  LEA.HI.X R3, R212, R8, R249, 0x1, P0 ;  /* 0x00000008d4037211 */ /* 0x000fc600000f0cf9 */
[----:B------:R2:W-:Y:S04]  /*2280*/  LDGSTS.E.BYPASS.LTC128B.128 [R216+0x1c100], [R4.64], !P5 ;  /* 0x1c10000004d87fae */ /* 0x0005e8000e901d48 */
[----:B------:R2:W-:Y:S02]  /*2290*/  LDGSTS.E.BYPASS.LTC128B.128 [R216+0x20100], [R2.64], !P4 ;  /* 0x2010000002d87fae */ /* 0x0005e4000e101d48 */
.L_x_1243:
[----:B------:R-:W-:Y:S05]  /*22a0*/  BSYNC B0 ;  /* 0x0000000000007941 */ /* 0x000fea0003800000 */
.L_x_1242:
[----:B------:R-:W-:Y:S05]  /*22b0*/  BRA.DIV ~URZ, `(.L_x_1244) ;  /* 0x0000aa127f007947 */ /* 0x000fea000b800000 */
[----:B--2---:R2:W1:Y:S04]  /*22c0*/  SHFL.IDX PT, R8, R9, 0x1, 0x181f ;  /* 0x00381f0009087f89 */ /* 0x00446800000e0000 */
[----:B----4-:R2:W4:Y:S02]  /*22d0*/  SHFL.IDX PT, R0, R12, 0x1, 0x181f ;  /* 0x00381f000c007f89 */ /* 0x01052400000e0000 */
.L_x_1326:
[----:B------:R-:W-:Y:S01]  /*22e0*/  IADD3 R2, R10, 0x20, RZ ;  /* 0x000000200a027810 */ /* 0x000fe20007ffe0ff */
[----:B------:R-:W-:Y:S03]  /*22f0*/  BSSY B0, `(.L_x_1245) ;  /* 0x000000f000007945 */ /* 0x000fe60003800000 */
[----:B------:R-:W-:-:S13]  /*2300*/  ISETP.GE.AND P0, PT, R2, R11, PT ;  /* 0x0000000b0200720c */ /* 0x000fda0003f06270 */
[----:B------:R-:W-:Y:S05]  /*2310*/  @P0 BRA `(.L_x_1246) ;  /* 0x000000c000000947 */ /* 0x000fea0003800000 */
[CC--:B----4-:R-:W-:Y:S02]  /*2320*/  LEA R6, P0, R224.reuse, R0.reuse, 0x1 ;  /* 0x00000000e0067211 */ /* 0x0d0fe400078008ff */
[C---:B------:R-:W-:Y:S02]  /*2330*/  LEA R4, P3, R215.reuse, R0, 0x1 ;  /* 0x00000000d7047211 */ /* 0x040fe400078608ff */
[----:B-1----:R-:W-:Y:S02]  /*2340*/  LEA.HI.X R7, R224, R8, R225, 0x1, P0 ;  /* 0x00000008e0077211 */ /* 0x002fe400000f0ce1 */
        /* <DEDUP_REMOVED lines=9> */
.L_x_1246:
[----:B------:R-:W-:Y:S05]  /*23e0*/  BSYNC B0 ;  /* 0x0000000000007941 */ /* 0x000fea0003800000 */
.L_x_1245:
[----:B------:R-:W-:Y:S05]  /*23f0*/  BRA.DIV ~URZ, `(.L_x_1247) ;  /* 0x0000a9927f007947 */ /* 0x000fea000b800000 */
[----:B-1----:R1:W2:Y:S02]  /*2400*/  SHFL.IDX PT, R8, R9, 0x2, 0x181f ;  /* 0x00581f0009087f89 */ /* 0x0022a400000e0000 */
.L_x_1327:
[----:B------:R-:W-:Y:S05]  /*2410*/  BRA.DIV ~URZ, `(.L_x_1248) ;  /* 0x0000a9e27f007947 */ /* 0x000fea000b800000 */
[----:B----4-:R4:W1:Y:S02]  /*2420*/  SHFL.IDX PT, R0, R12, 0x2, 0x181f ;  /* 0x00581f000c007f89 */ /* 0x01086400000e0000 */
.L_x_1328:
[----:B------:R-:W-:Y:S01]  /*2430*/  IADD3 R2, R10, 0x40, RZ ;  /* 0x000000400a027810 */ /* 0x000fe20007ffe0ff */
[----:B------:R-:W-:Y:S03]  /*2440*/  BSSY B0, `(.L_x_1249) ;  /* 0x000000f000007945 */ /* 0x000fe60003800000 */
[----:B------:R-:W-:-:S13]  /*2450*/  ISETP.GE.AND P0, PT, R2, R11, PT ;  /* 0x0000000b0200720c */ /* 0x000fda0003f06270 */
[----:B------:R-:W-:Y:S05]  /*2460*/  @P0 BRA `(.L_x_1250) ;  /* 0x000000c000000947 */ /* 0x000fea0003800000 */
[CC--:B-1----:R-:W-:Y:S02]  /*2470*/  LEA R6, P0, R224.reuse, R0.reuse, 0x1 ;  /* 0x00000000e0067211 */ /* 0x0c2fe400078008ff */
        /* <DEDUP_REMOVED lines=11> */
.L_x_1250:
[----:B------:R-:W-:Y:S05]  /*2530*/  BSYNC B0 ;  /* 0x0000000000007941 */ /* 0x000fea0003800000 */
.L_x_1249:
[----:B------:R-:W-:Y:S05]  /*2540*/  BRA.DIV ~URZ, `(.L_x_1251) ;  /* 0x0000a9127f007947 */ /* 0x000fea000b800000 */
[----:B--2---:R2:W3:Y:S04]  /*2550*/  SHFL.IDX PT, R8, R9, 0x3, 0x181f ;  /* 0x00781f0009087f89 */ /* 0x0044e800000e0000 */
[----:B-1----:R2:W1:Y:S02]  /*2560*/  SHFL.IDX PT, R0, R12, 0x3, 0x181f ;  /* 0x00781f000c007f89 */ /* 0x00246400000e0000 */
.L_x_1329:
[----:B------:R-:W-:-:S04]  /*2570*/  IADD3 R2, R10, 0x60, RZ ;  /* 0x000000600a027810 */ /* 0x000fc80007ffe0ff */
[----:B------:R-:W-:-:S13]  /*2580*/  ISETP.GE.AND P3, PT, R2, R11, PT ;  /* 0x0000000b0200720c */ /* 0x000fda0003f66270 */
[----:B-1----:R-:W-:-:S04]  /*2590*/  @!P3 LEA R6, P0, R224, R0, 0x1 ;  /* 0x00000000e006b211 */ /* 0x002fc800078008ff */
[----:B---3--:R-:W-:Y:S02]  /*25a0*/  @!P3 LEA.HI.X R7, R224, R8, R225, 0x1, P0 ;  /* 0x00000008e007b211 */ /* 0x008fe400000f0ce1 */
[----:B------:R-:W-:-:S03]  /*25b0*/  @!P3 LEA R4, P0, R215, R0, 0x1 ;  /* 0x00000000d704b211 */ /* 0x000fc600078008ff */
[----:B------:R-:W-:Y:S01]  /*25c0*/  @!PT LDS RZ, [RZ] ;  /* 0x00000000fffff984 */ /* 0x000fe20000000800 */
[----:B------:R-:W-:Y:S01]  /*25d0*/  @!PT LDS RZ, [RZ] ;  /* 0x00000000fffff984 */ /* 0x000fe20000000800 */
[----:B------:R-:W-:Y:S01]  /*25e0*/  @!PT LDS RZ, [RZ] ;  /* 0x00000000fffff984 */ /* 0x000fe20000000800 */
[----:B------:R1:W-:Y:S01]  /*25f0*/  @!P3 LDGSTS.E.BYPASS.LTC128B.128 [R216+0x1b100], [R6.64], !P6 ;  /* 0x1b10000006d8bfae */ /* 0x0003e2000f101d48 */
[----:B------:R-:W-:Y:S02]  /*2600*/  @!P3 LEA.HI.X R5, R215, R8, R250, 0x1, P0 ;  /* 0x00000008d705b211 */ /* 0x000fe400000f0cfa */
[----:B------:R-:W-:-:S03]  /*2610*/  @!P3 LEA R2, P0, R212, R0, 0x1 ;  /* 0x00000000d402b211 */ /* 0x000fc600078008ff */
[----:B------:R1:W-:Y:S01]  /*2620*/  @!P3 LDGSTS.E.BYPASS.LTC128B.128 [R216+0x1f100], [R4.64], !P5 ;  /* 0x1f10000004d8bfae */ /* 0x0003e2000e901d48 */
[----:B------:R-:W-:-:S05]  /*2630*/  @!P3 LEA.HI.X R3, R212, R8, R249, 0x1, P0 ;  /* 0x00000008d403b211 */ /* 0x000fca00000f0cf9 */
[----:B------:R1:W-:Y:S04]  /*2640*/  @!P3 LDGSTS.E.BYPASS.LTC128B.128 [R216+0x23100], [R2.64], !P4 ;  /* 0x2310000002d8bfae */ /* 0x0003e8000e101d48 */
[----:B------:R-:W0:Y:S01]  /*2650*/  LDGDEPBAR ;  /* 0x00000000000079af */ /* 0x000e220000000000 */
[----:B------:R-:W-:Y:S02]  /*2660*/  WARPSYNC 0xffffffff ;  /* 0xffffffff00007948 */ /* 0x000fe40003800000 */
[----:B-1----:R-:W-:Y:S01]  /*2670*/  IMAD.IADD R2, R90, 0x1, -R251 ;  /* 0x000000015a027824 */ /* 0x002fe200078e0afb */
[----:B------:R-:W-:Y:S01]  /*2680*/  SHF.R.S32.HI R4, RZ, 0x1f, R88 ;  /* 0x0000001fff047819 */ /* 0x000fe20000011458 */
[C---:B------:R-:W-:Y:S01]  /*2690*/  IMAD.WIDE.U32 R6, R88.reuse, c[0x0][0x1e0], RZ ;  /* 0x0000780058067a25 */ /* 0x040fe200078e00ff */
[----:B------:R-:W-:Y:S03]  /*26a0*/  BAR.SYNC.DEFER_BLOCKING 0x0 ;  /* 0x0000000000007b1d */ /* 0x000fe60000010000 */
[----:B------:R-:W-:Y:S01]  /*26b0*/  IMAD R2, R88, -0x40, R2 ;  /* 0xffffffc058027824 */ /* 0x000fe200078e0202 */
[----:B------:R-:W-:Y:S01]  /*26c0*/  LEA R3, P0, R6, R218, 0x6 ;  /* 0x000000da06037211 */ /* 0x000fe200078030ff */
[----:B------:R-:W-:Y:S01]  /*26d0*/  IMAD R0, R4, c[0x0][0x1e0], RZ ;  /* 0x0000780004007a24 */ /* 0x000fe200078e02ff */
[----:B------:R-:W-:Y:S01]  /*26e0*/  ULDC.64 UR4, c[0x0][0x208] ;  /* 0x0000820000047ab9 */ /* 0x000fe20000000a00 */
[----:B------:R-:W-:Y:S01]  /*26f0*/  IMAD.WIDE.U32 R10, R88, c[0x0][0x208], RZ ;  /* 0x00008200580a7a25 */ /* 0x000fe200078e00ff */
[C---:B------:R-:W-:Y:S01]  /*2700*/  ISETP.GE.AND P3, PT, R2.reuse, 0x21, PT ;  /* 0x000000210200780c */ /* 0x040fe20003f66270 */
[----:B------:R-:W-:Y:S01]  /*2710*/  USHF.L.U32 UR7, UR4, 0x6, URZ ;  /* 0x0000000604077899 */ /* 0x000fe2000800063f */
[----:B------:R-:W-:Y:S01]  /*2720*/  ISETP.GE.AND P6, PT, R2, 0x1, PT ;  /* 0x000000010200780c */ /* 0x000fe20003fc6270 */
[----:B------:R-:W-:Y:S01]  /*2730*/  IMAD R5, R88, c[0x0][0x1e4], R0 ;  /* 0x0000790058057a24 */ /* 0x000fe200078e0200 */
[----:B------:R-:W-:Y:S01]  /*2740*/  UMOV UR6, 0x6 ;  /* 0x0000000600067882 */ /* 0x000fe20000000000 */
[----:B------:R-:W-:Y:S01]  /*2750*/  IMAD.MOV.U32 R0, RZ, RZ, 0x20 ;  /* 0x00000020ff007424 */ /* 0x000fe200078e00ff */
[----:B------:R-:W-:Y:S01]  /*2760*/  USHF.L.U64.HI UR5, UR4, UR6, UR5 ;  /* 0x0000000604057299 */ /* 0x000fe20008010205 */
[----:B------:R-:W-:Y:S01]  /*2770*/  IMAD.IADD R5, R7, 0x1, R5 ;  /* 0x0000000107057824 */ /* 0x000fe200078e0205 */
[----:B------:R-:W-:Y:S01]  /*2780*/  BSSY B0, `(.L_x_1252) ;  /* 0x0000047000007945 */ /* 0x000fe20003800000 */
[----:B--2---:R-:W-:-:S03]  /*2790*/  IMAD.WIDE.U32 R8, R0, c[0x0][0x1e0], RZ ;  /* 0x0000780000087a25 */ /* 0x004fc600078e00ff */
[----:B------:R-:W-:Y:S01]  /*27a0*/  LEA.HI.X R5, R6, R217, R5, 0x6, P0 ;  /* 0x000000d906057211 */ /* 0x000fe200000f3405 */
[----:B------:R-:W-:Y:S01]  /*27b0*/  IMAD R6, R4, c[0x0][0x208], RZ ;  /* 0x0000820004067a24 */ /* 0x000fe200078e02ff */
[C---:B------:R-:W-:Y:S01]  /*27c0*/  @P3 IADD3 R4, P0, R3.reuse, R8, RZ ;  /* 0x0000000803043210 */ /* 0x040fe20007f1e0ff */
[----:B------:R-:W-:Y:S01]  /*27d0*/  IMAD R7, R0, c[0x0][0x1e4], RZ ;  /* 0x0000790000077a24 */ /* 0x000fe200078e02ff */
[----:B------:R-:W-:Y:S01]  /*27e0*/  @P6 LEA R8, P4, R3, c[0x0][0x1c8], 0x1 ;  /* 0x0000720003086a11 */ /* 0x000fe200078808ff */
[----:B------:R-:W-:Y:S02]  /*27f0*/  IMAD R6, R88, c[0x0][0x20c], R6 ;  /* 0x0000830058067a24 */ /* 0x000fe400078e0206 */
[----:B------:R-:W-:Y:S01]  /*2800*/  IMAD.MOV.U32 R16, RZ, RZ, 0x40 ;  /* 0x00000040ff107424 */ /* 0x000fe200078e00ff */
[----:B------:R-:W-:Y:S02]  /*2810*/  @P3 IADD3.X R7, R5, R9, R7, P0, !PT ;  /* 0x0000000905073210 */ /* 0x000fe400007fe407 */
[----:B------:R-:W-:Y:S01]  /*2820*/  @P6 LEA.HI.X R9, R3, c[0x0][0x1cc], R5, 0x1, P4 ;  /* 0x0000730003096a11 */ /* 0x000fe200020f0c05 */
[----:B------:R-:W-:Y:S01]  /*2830*/  IMAD.IADD R5, R11, 0x1, R6 ;  /* 0x000000010b057824 */ /* 0x000fe200078e0206 */
[----:B------:R-:W-:-:S02]  /*2840*/  LEA R3, P0, R10, R220, 0x6 ;  /* 0x000000dc0a037211 */ /* 0x000fc400078030ff */
[----:B------:R-:W-:Y:S01]  /*2850*/  @P3 LEA R6, P5, R4, c[0x0][0x1c8], 0x1 ;  /* 0x0000720004063a11 */ /* 0x000fe200078a08ff */
[----:B------:R-:W-:Y:S01]  /*2860*/  @!PT LDS RZ, [RZ] ;  /* 0x00000000fffff984 */ /* 0x000fe20000000800 */
[----:B------:R-:W-:Y:S01]  /*2870*/  @!PT LDS RZ, [RZ] ;  /* 0x00000000fffff984 */ /* 0x000fe20000000800 */
[----:B------:R-:W-:Y:S01]  /*2880*/  @!PT LDS RZ, [RZ] ;  /* 0x00000000fffff984 */ /* 0x000fe20000000800 */
[----:B------:R1:W-:Y:S01]  /*2890*/  @P6 LDGSTS.E.BYPASS.LTC128B.128 [R216+0xc100], [R8.64], !P1 ;  /* 0x0c10000008d86fae */ /* 0x0003e2000c901d48 */
[----:B------:R-:W-:Y:S02]  /*28a0*/  @P6 ISETP.GE.AND P4, PT, R212, c[0x0][0x1d4], PT ;  /* 0x00007500d4006a0c */ /* 0x000fe40003f86270 */
[----:B------:R-:W-:Y:S01]  /*28b0*/  LEA.HI.X R5, R10, R222, R5, 0x6, P0 ;  /* 0x000000de0a057211 */ /* 0x000fe200000f3405 */
[----:B------:R1:W-:Y:S01]  /*28c0*/  @P6 LDGSTS.E.BYPASS.LTC128B.128 [R216+0xe100], [R8.64+0x80], !P2 ;  /* 0x0e10008008d86fae */ /* 0x0003e2000d101d48 */
[----:B------:R-:W-:Y:S02]  /*28d0*/  @P3 LEA.HI.X R7, R4, c[0x0][0x1cc], R7, 0x1, P5 ;  /* 0x0000730004073a11 */ /* 0x000fe400028f0c07 */
[----:B------:R-:W-:Y:S02]  /*28e0*/  LEA R4, P5, R3, c[0x0][0x1f8], 0x1 ;  /* 0x00007e0003047a11 */ /* 0x000fe400078a08ff */
[----:B------:R-:W-:-:S02]  /*28f0*/  @P3 ISETP.GE.AND P0, PT, R212, c[0x0][0x1d4], PT ;  /* 0x00007500d4003a0c */ /* 0x000fc40003f06270 */
[----:B------:R-:W-:Y:S02]  /*2900*/  LEA.HI.X R5, R3, c[0x0][0x1fc], R5, 0x1, P5 ;  /* 0x00007f0003057a11 */ /* 0x000fe400028f0c05 */
[----:B------:R-:W-:Y:S01]  /*2910*/  ISETP.GE.AND P5, PT, R224, c[0x0][0x1d4], PT ;  /* 0x00007500e0007a0c */ /* 0x000fe20003fa6270 */
[----:B------:R1:W-:Y:S01]  /*2920*/  @P6 LDGSTS.E.BYPASS.LTC128B.128 [R216+0x10100], [R8.64+0x100], !P4 ;  /* 0x1010010008d86fae */ /* 0x0003e2000e101d48 */
[----:B------:R-:W-:Y:S02]  /*2930*/  ISETP.GE.AND P4, PT, R215, c[0x0][0x1d4], PT ;  /* 0x00007500d7007a0c */ /* 0x000fe40003f86270 */
[C---:B------:R-:W-:Y:S01]  /*2940*/  ISETP.LT.OR P6, PT, R2.reuse, 0x1, P5 ;  /* 0x000000010200780c */ /* 0x040fe20002fc1670 */
[----:B------:R1:W-:Y:S01]  /*2950*/  @P3 LDGSTS.E.BYPASS.LTC128B.128 [R216+0xd100], [R6.64], !P1 ;  /* 0x0d10000006d83fae */ /* 0x0003e2000c901d48 */
[----:B------:R-:W-:-:S03]  /*2960*/  ISETP.LT.OR P5, PT, R2, 0x21, P5 ;  /* 0x000000210200780c */ /* 0x000fc60002fa1670 */
[----:B------:R1:W-:Y:S04]  /*2970*/  @P3 LDGSTS.E.BYPASS.LTC128B.128 [R216+0xf100], [R6.64+0x80], !P2 ;  /* 0x0f10008006d83fae */ /* 0x0003e8000d101d48 */
[----:B------:R1:W-:Y:S01]  /*2980*/  @P3 LDGSTS.E.BYPASS.LTC128B.128 [R216+0x11100], [R6.64+0x100], !P0 ;  /* 0x1110010006d83fae */ /* 0x0003e2000c101d48 */
[----:B------:R-:W-:Y:S02]  /*2990*/  ISETP.LT.OR P0, PT, R2, 0x1, P4 ;  /* 0x000000010200780c */ /* 0x000fe40002701670 */
[----:B------:R-:W-:Y:S01]  /*29a0*/  ISETP.GE.AND P3, PT, R212, c[0x0][0x1d4], PT ;  /* 0x00007500d4007a0c */ /* 0x000fe20003f66270 */
[----:B------:R-:W0:Y:S01]  /*29b0*/  LDGDEPBAR ;  /* 0x00000000000079af */ /* 0x000e220000000000 */
[----:B------:R-:W-:-:S03]  /*29c0*/  ISETP.LT.OR P4, PT, R2, 0x21, P4 ;  /* 0x000000210200780c */ /* 0x000fc60002781670 */
[----:B------:R1:W-:Y:S01]  /*29d0*/  LDGSTS.E.BYPASS.LTC128B.128 [R216+0x100], [R4.64], !P6 ;  /* 0x0010000004d87fae */ /* 0x0003e2000f101d48 */
[C---:B------:R-:W-:Y:S02]  /*29e0*/  ISETP.LT.OR P6, PT, R2.reuse, 0x1, P3 ;  /* 0x000000010200780c */ /* 0x040fe40001fc1670 */
[----:B------:R-:W-:-:S03]  /*29f0*/  ISETP.LT.OR P3, PT, R2, 0x21, P3 ;  /* 0x000000210200780c */ /* 0x000fc60001f61670 */
[----:B------:R1:W-:Y:S01]  /*2a00*/  LDGSTS.E.BYPASS.LTC128B.128 [R216+0x2100], [R4.64+0x80], !P0 ;  /* 0x0210008004d87fae */ /* 0x0003e2000c101d48 */
[----:B------:R-:W-:-:S04]  /*2a10*/  IADD3 R2, P0, R4, UR7, RZ ;  /* 0x0000000704027c10 */ /* 0x000fc8000ff1e0ff */
[----:B------:R-:W-:-:S03]  /*2a20*/  IADD3.X R3, R5, UR5, RZ, P0, !PT ;  /* 0x0000000505037c10 */ /* 0x000fc600087fe4ff */
[----:B------:R1:W-:Y:S04]  /*2a30*/  LDGSTS.E.BYPASS.LTC128B.128 [R216+0x4100], [R4.64+0x100], !P6 ;  /* 0x0410010004d87fae */ /* 0x0003e8000f101d48 */
[----:B------:R1:W-:Y:S04]  /*2a40*/  LDGSTS.E.BYPASS.LTC128B.128 [R216+0x1100], [R2.64], !P5 ;  /* 0x0110000002d87fae */ /* 0x0003e8000e901d48 */
[----:B------:R1:W-:Y:S04]  /*2a50*/  LDGSTS.E.BYPASS.LTC128B.128 [R216+0x3100], [R2.64+0x80], !P4 ;  /* 0x0310008002d87fae */ /* 0x0003e8000e101d48 */
[----:B------:R1:W-:Y:S01]  /*2a60*/  LDGSTS.E.BYPASS.LTC128B.128 [R216+0x5100], [R2.64+0x100], !P3 ;  /* 0x0510010002d87fae */ /* 0x0003e2000d901d48 */
[----:B------:R-:W-:-:S03]  /*2a70*/  ISETP.GT.AND P3, PT, R88, R206, PT ;  /* 0x000000ce5800720c */ /* 0x000fc60003f64270 */
[----:B------:R-:W0:Y:S10]  /*2a80*/  LDGDEPBAR ;  /* 0x00000000000079af */ /* 0x000e340000000000 */
[----:B------:R-:W-:Y:S05]  /*2a90*/  @!P3 BRA `(.L_x_1253) ;  /* 0x000001500000b947 */ /* 0x000fea0003800000 */
[----:B-1----:R-:W-:Y:S01]  /*2aa0*/  IADD3 R2, R245, -0x2, RZ ;  /* 0xfffffffef5027810 */ /* 0x002fe20007ffe0ff */
[----:B------:R-:W-:-:S03]  /*2ab0*/  IMAD.WIDE.U32 R6, R16, c[0x0][0x1e0], RZ ;  /* 0x0000780010067a25 */ /* 0x000fc600078e00ff */
[----:B------:R-:W-:Y:S01]  /*2ac0*/  SHF.R.S32.HI R3, RZ, 0x1f, R2 ;  /* 0x0000001fff037819 */ /* 0x000fe20000011402 */
[----:B------:R-:W-:-:S04]  /*2ad0*/  IMAD.WIDE.U32 R4, R2, c[0x0][0x1e0], RZ ;  /* 0x0000780002047a25 */ /* 0x000fc800078e00ff */
[----:B------:R-:W-:-:S04]  /*2ae0*/  IMAD R3, R3, c[0x0][0x1e0], RZ ;  /* 0x0000780003037a24 */ /* 0x000fc800078e02ff */
[----:B------:R-:W-:Y:S01]  /*2af0*/  IMAD R2, R2, c[0x0][0x1e4], R3 ;  /* 0x0000790002027a24 */ /* 0x000fe200078e0203 */
[----:B------:R-:W-:-:S03]  /*2b00*/  LEA R3, P0, R4, R218, 0x6 ;  /* 0x000000da04037211 */ /* 0x000fc600078030ff */
[----:B------:R-:W-:Y:S01]  /*2b10*/  IMAD.IADD R5, R5, 0x1, R2 ;  /* 0x0000000105057824 */ /* 0x000fe200078e0202 */
[----:B------:R-:W-:-:S04]  /*2b20*/  LEA R2, P4, R3, c[0x0][0x1c8], 0x1 ;  /* 0x0000720003027a11 */ /* 0x000fc800078808ff */
[----:B------:R-:W-:Y:S01]  /*2b30*/  LEA.HI.X R4, R4, R217, R5, 0x6, P0 ;  /* 0x000000d904047211 */ /* 0x000fe200000f3405 */
[----:B------:R-:W-:Y:S01]  /*2b40*/  IMAD R5, R16, c[0x0][0x1e4], RZ ;  /* 0x0000790010057a24 */ /* 0x000fe200078e02ff */
[----:B------:R-:W-:Y:S02]  /*2b50*/  ISETP.GE.AND P0, PT, R212, c[0x0][0x1d4], PT ;  /* 0x00007500d4007a0c */ /* 0x000fe40003f06270 */
[----:B------:R-:W-:Y:S02]  /*2b60*/  LEA.HI.X R3, R3, c[0x0][0x1cc], R4, 0x1, P4 ;  /* 0x0000730003037a11 */ /* 0x000fe400020f0c04 */
[----:B------:R-:W-:-:S03]  /*2b70*/  IADD3 R4, P4, R6, R2, RZ ;  /* 0x0000000206047210 */ /* 0x000fc60007f9e0ff */
[----:B------:R1:W-:Y:S01]  /*2b80*/  LDGSTS.E.BYPASS.LTC128B.128 [R216+0x12100], [R2.64], !P1 ;  /* 0x1210000002d87fae */ /* 0x0003e2000c901d48 */
[----:B------:R-:W-:-:S03]  /*2b90*/  IADD3.X R5, R3, R7, R5, P4, !PT ;  /* 0x0000000703057210 */ /* 0x000fc600027fe405 */
[----:B------:R1:W-:Y:S04]  /*2ba0*/  LDGSTS.E.BYPASS.LTC128B.128 [R216+0x14100], [R2.64+0x80], !P2 ;  /* 0x1410008002d87fae */ /* 0x0003e8000d101d48 */
[----:B------:R1:W-:Y:S04]  /*2bb0*/  LDGSTS.E.BYPASS.LTC128B.128 [R216+0x16100], [R2.64+0x100], !P0 ;  /* 0x1610010002d87fae */ /* 0x0003e8000c101d48 */
[----:B------:R1:W-:Y:S04]  /*2bc0*/  LDGSTS.E.BYPASS.LTC128B.128 [R216+0x13100], [R4.64], !P1 ;  /* 0x1310000004d87fae */ /* 0x0003e8000c901d48 */
[----:B------:R1:W-:Y:S04]  /*2bd0*/  LDGSTS.E.BYPASS.LTC128B.128 [R216+0x15100], [R4.64+0x80], !P2 ;  /* 0x1510008004d87fae */ /* 0x0003e8000d101d48 */
[----:B------:R1:W-:Y:S02]  /*2be0*/  LDGSTS.E.BYPASS.LTC128B.128 [R216+0x17100], [R4.64+0x100], !P0 ;  /* 0x1710010004d87fae */ /* 0x0003e4000c101d48 */
.L_x_1253:
[----:B------:R-:W-:Y:S05]  /*2bf0*/  BSYNC B0 ;  /* 0x0000000000007941 */ /* 0x000fea0003800000 */
.L_x_1252:
[----:B------:R-:W0:Y:S01]  /*2c00*/  LDGDEPBAR ;  /* 0x00000000000079af */ /* 0x000e220000000000 */
[----:B------:R-:W-:Y:S01]  /*2c10*/  LOP3.LUT P0, RZ, R195, 0x2, RZ, 0xc0, !PT ;  /* 0x00000002c3ff7812 */ /* 0x000fe2000780c0ff */
[----:B------:R-:W-:Y:S03]  /*2c20*/  BSSY B0, `(.L_x_1254) ;  /* 0x0000027000007945 */ /* 0x000fe60003800000 */
[----:B------:R-:W-:-:S05]  /*2c30*/  SEL R190, R0, 0xffffffe0, !P0 ;  /* 0xffffffe000be7807 */ /* 0x000fca0004000000 */
[----:B------:R-:W-:Y:S01]  /*2c40*/  IMAD.IADD R24, R192, 0x1, R190 ;  /* 0x00000001c0187824 */ /* 0x000fe200078e02be */
[----:B------:R-:W-:-:S04]  /*2c50*/  DEPBAR.LE SB0, 0x3 ;  /* 0x000080c00000791a */ /* 0x000fc80000000000 */
[----:B------:R-:W-:-:S04]  /*2c60*/  DEPBAR.LE SB0, 0x2 ;  /* 0x000080800000791a */ /* 0x000fc80000000000 */
[----:B------:R-:W-:Y:S06]  /*2c70*/  BAR.SYNC.DEFER_BLOCKING 0x0 ;  /* 0x0000000000007b1d */ /* 0x000fec0000010000 */
[----:B-1----:R1:W2:Y:S04]  /*2c80*/  LDSM.16.M88.4 R8, [R186] ;  /* 0x00000000ba08783b */ /* 0x0022a80000000200 */
[----:B------:R1:W3:Y:S04]  /*2c90*/  LDSM.16.M88.4 R28, [R192] ;  /* 0x00000000c01c783b */ /* 0x0002e80000000200 */
[----:B------:R1:W4:Y:S04]  /*2ca0*/  LDSM.16.M88.4 R32, [R192+0x800] ;  /* 0x00080000c020783b */ /* 0x0003280000000200 */
[----:B------:R1:W1:Y:S04]  /*2cb0*/  LDSM.16.M88.4 R44, [R192+0x1000] ;  /* 0x00100000c02c783b */ /* 0x0002680000000200 */
[----:B------:R1:W1:Y:S04]  /*2cc0*/  LDSM.16.M88.4 R52, [R192+0x1800] ;  /* 0x00180000c034783b */ /* 0x0002680000000200 */
[----:B------:R1:W1:Y:S04]  /*2cd0*/  LDSM.16.M88.4 R4, [R187] ;  /* 0x00000000bb04783b */ /* 0x0002680000000200 */
[----:B------:R1:W1:Y:S04]  /*2ce0*/  LDSM.16.M88.4 R40, [R24] ;  /* 0x000000001828783b */ /* 0x0002680000000200 */
[----:B------:R1:W1:Y:S04]  /*2cf0*/  LDSM.16.M88.4 R56, [R24+0x800] ;  /* 0x000800001838783b */ /* 0x0002680000000200 */
[----:B------:R1:W1:Y:S04]  /*2d00*/  LDSM.16.M88.4 R64, [R24+0x1000] ;  /* 0x001000001840783b */ /* 0x0002680000000200 */
[----:B------:R1:W1:Y:S01]  /*2d10*/  LDSM.16.M88.4 R80, [R24+0x1800] ;  /* 0x001800001850783b */ /* 0x0002620000000200 */
[----:B------:R-:W-:Y:S05]  /*2d20*/  @!P3 BRA `(.L_x_1255) ;  /* 0x000001600000b947 */ /* 0x000fea0003800000 */
[----:B------:R-:W-:-:S04]  /*2d30*/  IADD3 R0, R245, -0x2, RZ ;  /* 0xfffffffef5007810 */ /* 0x000fc80007ffe0ff */
[----:B------:R-:W-:Y:S01]  /*2d40*/  SHF.R.S32.HI R2, RZ, 0x1f, R0 ;  /* 0x0000001fff027819 */ /* 0x000fe20000011400 */
[----:B----4-:R-:W-:-:S04]  /*2d50*/  IMAD.WIDE.U32 R12, R0, c[0x0][0x208], RZ ;  /* 0x00008200000c7a25 */ /* 0x010fc800078e00ff */
[----:B------:R-:W-:-:S04]  /*2d60*/  IMAD R2, R2, c[0x0][0x208], RZ ;  /* 0x0000820002027a24 */ /* 0x000fc800078e02ff */
[----:B------:R-:W-:Y:S01]  /*2d70*/  IMAD R2, R0, c[0x0][0x20c], R2 ;  /* 0x0000830000027a24 */ /* 0x000fe200078e0202 */
[----:B------:R-:W-:-:S03]  /*2d80*/  LEA R0, P0, R12, R220, 0x6 ;  /* 0x000000dc0c007211 */ /* 0x000fc600078030ff */
[----:B------:R-:W-:Y:S01]  /*2d90*/  IMAD.IADD R3, R13, 0x1, R2 ;  /* 0x000000010d037824 */ /* 0x000fe200078e0202 */
[----:B------:R-:W-:-:S04]  /*2da0*/  LEA R2, P4, R0, c[0x0][0x1f8], 0x1 ;  /* 0x00007e0000027a11 */ /* 0x000fc800078808ff */
[----:B------:R-:W-:Y:S02]  /*2db0*/  LEA.HI.X R3, R12, R222, R3, 0x6, P0 ;  /* 0x000000de0c037211 */ /* 0x000fe400000f3403 */
[----:B------:R-:W-:Y:S02]  /*2dc0*/  ISETP.GE.AND P0, PT, R212, c[0x0][0x1d4], PT ;  /* 0x00007500d4007a0c */ /* 0x000fe40003f06270 */
[----:B------:R-:W-:Y:S02]  /*2dd0*/  IADD3 R12, P3, R2, UR7, RZ ;  /* 0x00000007020c7c10 */ /* 0x000fe4000ff7e0ff */
[----:B------:R-:W-:-:S04]  /*2de0*/  LEA.HI.X R3, R0, c[0x0][0x1fc], R3, 0x1, P4 ;  /* 0x00007f0000037a11 */ /* 0x000fc800020f0c03 */
[----:B------:R-:W-:Y:S01]  /*2df0*/  IADD3.X R13, R3, UR5, RZ, P3, !PT ;  /* 0x00000005030d7c10 */ /* 0x000fe20009ffe4ff */
        /* <DEDUP_REMOVED lines=9> */
.L_x_1255:
[----:B------:R-:W-:Y:S05]  /*2e90*/  BSYNC B0 ;  /* 0x0000000000007941 */ /* 0x000fea0003800000 */
.L_x_1254:
[----:B------:R-:W-:Y:S01]  /*2ea0*/  LOP3.LUT P0, RZ, R195, 0x4, RZ, 0xc0, !PT ;  /* 0x00000004c3ff7812 */ /* 0x000fe2000780c0ff */
[----:B--234-:R-:W-:Y:S01]  /*2eb0*/  HMMA.16816.F32.BF16 R12, R8, R28, RZ ;  /* 0x0000001c080c723c */ /* 0x01cfe200000418ff */
[----:B------:R-:W-:Y:S02]  /*2ec0*/  LDSM.16.M88.4 R100, [R192+0x2000] ;  /* 0x00200000c064783b */ /* 0x000fe40000000200 */
[----:B------:R-:W-:-:S02]  /*2ed0*/  SEL R0, R16, 0xffffffc0, !P0 ;  /* 0xffffffc010007807 */ /* 0x000fc40004000000 */
[----:B------:R-:W-:Y:S03]  /*2ee0*/  LDSM.16.M88.4 R16, [R189] ;  /* 0x00000000bd10783b */ /* 0x000fe60000000200 */
[----:B------:R-:W-:Y:S01]  /*2ef0*/  IMAD.IADD R2, R192, 0x1, R0 ;  /* 0x00000001c0027824 */ /* 0x000fe200078e0200 */
[C---:B------:R-:W-:Y:S01]  /*2f00*/  HMMA.16816.F32.BF16 R20, R8.reuse, R32, RZ ;  /* 0x000000200814723c */ /* 0x040fe200000418ff */
[----:B------:R-:W-:Y:S04]  /*2f10*/  LDSM.16.M88.4 R96, [R24+0x2000] ;  /* 0x002000001860783b */ /* 0x000fe80000000200 */
[----:B------:R-:W2:Y:S03]  /*2f20*/  LDSM.16.M88.4 R68, [R2] ;  /* 0x000000000244783b */ /* 0x000ea60000000200 */
[----:B------:R-:W-:Y:S01]  /*2f30*/  HMMA.16816.F32.BF16 R28, R8, R30, RZ ;  /* 0x0000001e081c723c */ /* 0x000fe200000418ff */
[----:B------:R-:W3:Y:S01]  /*2f40*/  LDSM.16.M88.4 R72, [R2+0x800] ;  /* 0x000800000248783b */ /* 0x000ee20000000200 */
[----:B------:R-:W-:-:S03]  /*2f50*/  IADD3 R0, R0, R192, R190 ;  /* 0x000000c000007210 */ /* 0x000fc60007ffe0be */
[----:B------:R-:W4:Y:S03]  /*2f60*/  LDSM.16.M88.4 R76, [R2+0x1000] ;  /* 0x00100000024c783b */ /* 0x000f260000000200 */
[C---:B------:R-:W-:Y:S01]  /*2f70*/  HMMA.16816.F32.BF16 R32, R8.reuse, R34, RZ ;  /* 0x000000220820723c */ /* 0x040fe200000418ff */
[----:B------:R-:W-:Y:S04]  /*2f80*/  LDSM.16.M88.4 R92, [R0] ;  /* 0x00000000005c783b */ /* 0x000fe80000000200 */
[----:B------:R-:W-:Y:S03]  /*2f90*/  LDSM.16.M88.4 R84, [R2+0x1800] ;  /* 0x001800000254783b */ /* 0x000fe60000000200 */
[----:B-1----:R-:W-:Y:S01]  /*2fa0*/  HMMA.16816.F32.BF16 R36, R8, R44, RZ ;  /* 0x0000002c0824723c */ /* 0x002fe200000418ff */
[----:B------:R-:W5:Y:S01]  /*2fb0*/  LDL R120, [R1+0x24] ;  /* 0x0000240001787983 */ /* 0x000f620000100800 */
[----:B------:R-:W-:Y:S03]  /*2fc0*/  BSSY B0, `(.L_x_1256) ;  /* 0x0000242000007945 */ /* 0x000fe60003800000 */
[----:B------:R-:W0:Y:S03]  /*2fd0*/  LDGDEPBAR ;  /* 0x00000000000079af */ /* 0x000e260000000000 */
[----:B------:R-:W-:Y:S01]  /*2fe0*/  HMMA.16816.F32.BF16 R60, R4, R40, R12 ;  /* 0x00000028043c723c */ /* 0x000fe2000004180c */
[----:B------:R-:W1:Y:S07]  /*2ff0*/  LDSM.16.M88.4 R12, [R188] ;  /* 0x00000000bc0c783b */ /* 0x000e6e0000000200 */
[C---:B------:R-:W-:Y:S08]  /*3000*/  HMMA.16816.F32.BF16 R44, R8.reuse, R46, RZ ;  /* 0x0000002e082c723c */ /* 0x040ff000000418ff */
[C---:B------:R-:W-:Y:S08]  /*3010*/  HMMA.16816.F32.BF16 R48, R8.reuse, R52, RZ ;  /* 0x000000340830723c */ /* 0x040ff000000418ff */
[----:B------:R-:W-:Y:S08]  /*3020*/  HMMA.16816.F32.BF16 R8, R8, R54, RZ ;  /* 0x000000360808723c */ /* 0x000ff000000418ff */
[C---:B------:R-:W-:Y:S08]  /*3030*/  HMMA.16816.F32.BF16 R52, R4.reuse, R42, R28 ;  /* 0x0000002a0434723c */ /* 0x040ff0000004181c */
[C---:B------:R-:W-:Y:S08]  /*3040*/  HMMA.16816.F32.BF16 R28, R4.reuse, R56, R20 ;  /* 0x00000038041c723c */ /* 0x040ff00000041814 */
[C---:B------:R-:W-:Y:S01]  /*3050*/  HMMA.16816.F32.BF16 R20, R4.reuse, R58, R32 ;  /* 0x0000003a0414723c */ /* 0x040fe20000041820 */
[----:B------:R-:W-:Y:S07]  /*3060*/  LDSM.16.M88.4 R56, [R0+0x1000] ;  /* 0x001000000038783b */ /* 0x000fee0000000200 */
[C---:B------:R-:W-:Y:S08]  /*3070*/  HMMA.16816.F32.BF16 R36, R4.reuse, R64, R36 ;  /* 0x000000400424723c */ /* 0x040ff00000041824 */
[----:B------:R-:W-:Y:S01]  /*3080*/  HMMA.16816.F32.BF16 R44, R4, R66, R44 ;  /* 0x00000042042c723c */ /* 0x000fe2000004182c */
[----:B------:R-:W1:Y:S07]  /*3090*/  LDSM.16.M88.4 R64, [R0+0x800] ;  /* 0x000800000040783b */ /* 0x000e6e0000000200 */
[----:B--2---:R-:W-:Y:S08]  /*30a0*/  HMMA.16816.F32.BF16 R60, R16, R68, R60 ;  /* 0x00000044103c723c */ /* 0x004ff0000004183c */
[C---:B------:R-:W-:Y:S08]  /*30b0*/  HMMA.16816.F32.BF16 R48, R4.reuse, R80, R48 ;  /* 0x000000500430723c */ /* 0x040ff00000041830 */
[----:B------:R-:W-:Y:S01]  /*30c0*/  HMMA.16816.F32.BF16 R4, R4, R82, R8 ;  /* 0x000000520404723c */ /* 0x000fe20000041808 */
[----:B------:R-:W2:Y:S04]  /*30d0*/  LDSM.16.M88.4 R8, [R186+0x4000] ;  /* 0x00400000ba08783b */ /* 0x000ea80000000200 */
[----:B------:R-:W1:Y:S03]  /*30e0*/  LDSM.16.M88.4 R80, [R0+0x1800] ;  /* 0x001800000050783b */ /* 0x000e660000000200 */
[C---:B------:R-:W-:Y:S01]  /*30f0*/  HMMA.16816.F32.BF16 R52, R16.reuse, R70, R52 ;  /* 0x000000461034723c */ /* 0x040fe20000041834 */
[----:B------:R-:W-:Y:S07]  /*3100*/  LDSM.16.M88.4 R68, [R24+0x2800] ;  /* 0x002800001844783b */ /* 0x000fee0000000200 */
[C---:B---3--:R-:W-:Y:S08]  /*3110*/  HMMA.16816.F32.BF16 R40, R16.reuse, R72, R28 ;  /* 0x000000481028723c */ /* 0x048ff0000004181c */
[C---:B------:R-:W-:Y:S01]  /*3120*/  HMMA.16816.F32.BF16 R32, R16.reuse, R74, R20 ;  /* 0x0000004a1020723c */ /* 0x040fe20000041814 */
[----:B------:R-:W-:Y:S07]  /*3130*/  LDSM.16.M88.4 R72, [R192+0x3000] ;  /* 0x00300000c048783b */ /* 0x000fee0000000200 */
[C---:B----4-:R-:W-:Y:S08]  /*3140*/  HMMA.16816.F32.BF16 R28, R16.reuse, R76, R36 ;  /* 0x0000004c101c723c */ /* 0x050ff00000041824 */
[----:B------:R-:W-:Y:S01]  /*3150*/  HMMA.16816.F32.BF16 R20, R16, R78, R44 ;  /* 0x0000004e1014723c */ /* 0x000fe2000004182c */
[----:B------:R-:W3:Y:S07]  /*3160*/  LDSM.16.M88.4 R76, [R192+0x2800] ;  /* 0x00280000c04c783b */ /* 0x000eee0000000200 */
[----:B-1----:R-:W-:Y:S08]  /*3170*/  HMMA.16816.F32.BF16 R60, R12, R92, R60 ;  /* 0x0000005c0c3c723c */ /* 0x002ff0000004183c */
[C---:B------:R-:W-:Y:S01]  /*3180*/  HMMA.16816.F32.BF16 R36, R16.reuse, R86, R4 ;  /* 0x000000561024723c */ /* 0x040fe20000041804 */
[----:B------:R-:W1:Y:S07]  /*3190*/  LDSM.16.M88.4 R4, [R187+0x4000] ;  /* 0x00400000bb04783b */ /* 0x000e6e0000000200 */
[----:B------:R-:W-:Y:S01]  /*31a0*/  HMMA.16816.F32.BF16 R48, R16, R84, R48 ;  /* 0x000000541030723c */ /* 0x000fe20000041830 */
[----:B------:R-:W4:Y:S07]  /*31b0*/  LDSM.16.M88.4 R84, [R192+0x3800] ;  /* 0x00380000c054783b */ /* 0x000f2e0000000200 */
[C---:B------:R-:W-:Y:S01]  /*31c0*/  HMMA.16816.F32.BF16 R52, R12.reuse, R94, R52 ;  /* 0x0000005e0c34723c */ /* 0x040fe20000041834 */
[----:B------:R-:W-:Y:S07]  /*31d0*/  LDSM.16.M88.4 R92, [R2+0x2000] ;  /* 0x00200000025c783b */ /* 0x000fee0000000200 */
[C---:B------:R-:W-:Y:S08]  /*31e0*/  HMMA.16816.F32.BF16 R44, R12.reuse, R64, R40 ;  /* 0x000000400c2c723c */ /* 0x040ff00000041828 */
[C---:B------:R-:W-:Y:S01]  /*31f0*/  HMMA.16816.F32.BF16 R40, R12.reuse, R66, R32 ;  /* 0x000000420c28723c */ /* 0x040fe20000041820 */
[----:B------:R-:W-:Y:S07]  /*3200*/  LDSM.16.M88.4 R64, [R24+0x3000] ;  /* 0x003000001840783b */ /* 0x000fee0000000200 */
[----:B------:R-:W-:Y:S01]  /*3210*/  HMMA.16816.F32.BF16 R32, R12, R56, R28 ;  /* 0x000000380c20723c */ /* 0x000fe2000004181c */
[----:B------:R-:W1:Y:S07]  /*3220*/  LDSM.16.M88.4 R28, [R189+0x4000] ;  /* 0x00400000bd1c783b */ /* 0x000e6e0000000200 */
[----:B--2---:R-:W-:Y:S08]  /*3230*/  HMMA.16816.F32.BF16 R60, R8, R100, R60 ;  /* 0x00000064083c723c */ /* 0x004ff0000004183c */
[C---:B------:R-:W-:Y:S08]  /*3240*/  HMMA.16816.F32.BF16 R20, R12.reuse, R58, R20 ;  /* 0x0000003a0c14723c */ /* 0x040ff00000041814 */
[----:B------:R-:W-:Y:S08]  /*3250*/  HMMA.16816.F32.BF16 R16, R12, R80, R48 ;  /* 0x000000500c10723c */ /* 0x000ff00000041830 */
[C---:B------:R-:W-:Y:S01]  /*3260*/  HMMA.16816.F32.BF16 R56, R8.reuse, R102, R52 ;  /* 0x000000660838723c */ /* 0x040fe20000041834 */
[----:B------:R-:W-:Y:S07]  /*3270*/  LDSM.16.M88.4 R100, [R0+0x3800] ;  /* 0x003800000064783b */ /* 0x000fee0000000200 */
[C---:B---3--:R-:W-:Y:S08]  /*3280*/  HMMA.16816.F32.BF16 R48, R8.reuse, R76, R44 ;  /* 0x0000004c0830723c */ /* 0x048ff0000004182c */
[----:B------:R-:W-:Y:S08]  /*3290*/  HMMA.16816.F32.BF16 R44, R8, R72, R32 ;  /* 0x00000048082c723c */ /* 0x000ff00000041820 */
[----:B-1----:R-:W-:Y:S01]  /*32a0*/  HMMA.16816.F32.BF16 R32, R4, R96, R60 ;  /* 0x000000600420723c */ /* 0x002fe2000004183c */
[----:B------:R-:W1:Y:S07]  /*32b0*/  LDSM.16.M88.4 R60, [R2+0x2800] ;  /* 0x00280000023c783b */ /* 0x000e6e0000000200 */
[----:B------:R-:W-:Y:S01]  /*32c0*/  HMMA.16816.F32.BF16 R12, R12, R82, R36 ;  /* 0x000000520c0c723c */ /* 0x000fe20000041824 */
[----:B------:R-:W2:Y:S07]  /*32d0*/  LDSM.16.M88.4 R80, [R24+0x3800] ;  /* 0x003800001850783b */ /* 0x000eae0000000200 */
[C---:B------:R-:W-:Y:S01]  /*32e0*/  HMMA.16816.F32.BF16 R52, R8.reuse, R78, R40 ;  /* 0x0000004e0834723c */ /* 0x040fe20000041828 */
[----:B------:R-:W-:Y:S07]  /*32f0*/  LDSM.16.M88.4 R76, [R0+0x2000] ;  /* 0x00200000004c783b */ /* 0x000fee0000000200 */
[C---:B------:R-:W-:Y:S01]  /*3300*/  HMMA.16816.F32.BF16 R40, R8.reuse, R74, R20 ;  /* 0x0000004a0828723c */ /* 0x040fe20000041814 */
[----:B------:R-:W3:Y:S07]  /*3310*/  LDSM.16.M88.4 R20, [R188+0x4000] ;  /* 0x00400000bc14783b */ /* 0x000eee0000000200 */
[----:B----4-:R-:W-:Y:S08]  /*3320*/  HMMA.16816.F32.BF16 R36, R8, R84, R16 ;  /* 0x000000540824723c */ /* 0x010ff00000041810 */
[C---:B------:R-:W-:Y:S08]  /*3330*/  HMMA.16816.F32.BF16 R16, R4.reuse, R98, R56 ;  /* 0x000000620410723c */ /* 0x040ff00000041838 */
[----:B------:R-:W-:Y:S08]  /*3340*/  HMMA.16816.F32.BF16 R48, R4, R68, R48 ;  /* 0x000000440430723c */ /* 0x000ff00000041830 */
[----:B------:R-:W-:Y:S01]  /*3350*/  HMMA.16816.F32.BF16 R8, R8, R86, R12 ;  /* 0x000000560808723c */ /* 0x000fe2000004180c */
[----:B------:R-:W-:Y:S04]  /*3360*/  LDSM.16.M88.4 R12, [R186+0x8000] ;  /* 0x00800000ba0c783b */ /* 0x000fe80000000200 */
[----:B------:R-:W-:Y:S03]  /*3370*/  LDSM.16.M88.4 R84, [R2+0x3800] ;  /* 0x003800000254783b */ /* 0x000fe60000000200 */
[----:B------:R-:W-:Y:S08]  /*3380*/  HMMA.16816.F32.BF16 R32, R28, R92, R32 ;  /* 0x0000005c1c20723c */ /* 0x000ff00000041820 */
[C---:B------:R-:W-:Y:S08]  /*3390*/  HMMA.16816.F32.BF16 R52, R4.reuse, R70, R52 ;  /* 0x000000460434723c */ /* 0x040ff00000041834 */
[----:B------:R-:W-:Y:S01]  /*33a0*/  HMMA.16816.F32.BF16 R72, R4, R64, R44 ;  /* 0x000000400448723c */ /* 0x000fe2000004182c */
[----:B------:R-:W4:Y:S07]  /*33b0*/  LDSM.16.M88.4 R44, [R192+0x4000] ;  /* 0x00400000c02c783b */ /* 0x000f2e0000000200 */
[----:B------:R-:W-:Y:S08]  /*33c0*/  HMMA.16816.F32.BF16 R16, R28, R94, R16 ;  /* 0x0000005e1c10723c */ /* 0x000ff00000041810 */
[----:B------:R-:W-:Y:S08]  /*33d0*/  HMMA.16816.F32.BF16 R64, R4, R66, R40 ;  /* 0x000000420440723c */ /* 0x000ff00000041828 */
[----:B-1----:R-:W-:Y:S01]  /*33e0*/  HMMA.16816.F32.BF16 R40, R28, R60, R48 ;  /* 0x0000003c1c28723c */ /* 0x002fe20000041830 */
[----:B------:R-:W1:Y:S07]  /*33f0*/  LDSM.16.M88.4 R48, [R0+0x2800] ;  /* 0x002800000030783b */ /* 0x000e6e0000000200 */
[C---:B--2---:R-:W-:Y:S01]  /*3400*/  HMMA.16816.F32.BF16 R68, R4.reuse, R80, R36 ;  /* 0x000000500444723c */ /* 0x044fe20000041824 */
[----:B------:R-:W2:Y:S07]  /*3410*/  LDSM.16.M88.4 R36, [R2+0x3000] ;  /* 0x003000000224783b */ /* 0x000eae0000000200 */
[----:B------:R-:W-:Y:S01]  /*3420*/  HMMA.16816.F32.BF16 R108, R4, R82, R8 ;  /* 0x00000052046c723c */ /* 0x000fe20000041808 */
[----:B------:R-:W-:Y:S04]  /*3430*/  LDSM.16.M88.4 R8, [R187+0x8000] ;  /* 0x00800000bb08783b */ /* 0x000fe80000000200 */
[----:B------:R-:W-:Y:S03]  /*3440*/  LDSM.16.M88.4 R80, [R0+0x4000] ;  /* 0x004000000050783b */ /* 0x000fe60000000200 */
[----:B---3--:R-:W-:Y:S08]  /*3450*/  HMMA.16816.F32.BF16 R4, R20, R76, R32 ;  /* 0x0000004c1404723c */ /* 0x008ff00000041820 */
[----:B------:R-:W-:Y:S01]  /*3460*/  HMMA.16816.F32.BF16 R56, R28, R62, R52 ;  /* 0x0000003e1c38723c */ /* 0x000fe20000041834 */
[----:B------:R-:W3:Y:S04]  /*3470*/  LDSM.16.M88.4 R60, [R24+0x4000] ;  /* 0x00400000183c783b */ /* 0x000ee80000000200 */
[----:B------:R-:W-:Y:S03]  /*3480*/  LDSM.16.M88.4 R52, [R0+0x3000] ;  /* 0x003000000034783b */ /* 0x000fe60000000200 */
[----:B------:R-:W-:Y:S01]  /*3490*/  HMMA.16816.F32.BF16 R32, R20, R78, R16 ;  /* 0x0000004e1420723c */ /* 0x000fe20000041810 */
[----:B------:R-:W3:Y:S07]  /*34a0*/  LDSM.16.M88.4 R76, [R192+0x4800] ;  /* 0x00480000c04c783b */ /* 0x000eee0000000200 */
[----:B----4-:R-:W-:Y:S01]  /*34b0*/  HMMA.16816.F32.BF16 R16, R12, R44, R4 ;  /* 0x0000002c0c10723c */ /* 0x010fe20000041804 */
[----:B------:R-:W-:Y:S07]  /*34c0*/  LDSM.16.M88.4 R4, [R189+0x8000] ;  /* 0x00800000bd04783b */ /* 0x000fee0000000200 */
[----:B-1----:R-:W-:Y:S08]  /*34d0*/  HMMA.16816.F32.BF16 R40, R20, R48, R40 ;  /* 0x000000301428723c */ /* 0x002ff00000041828 */
[C---:B--2---:R-:W-:Y:S01]  /*34e0*/  HMMA.16816.F32.BF16 R96, R28.reuse, R36, R72 ;  /* 0x000000241c60723c */ /* 0x044fe20000041848 */
[----:B------:R-:W-:Y:S07]  /*34f0*/  LDSM.16.M88.4 R72, [R24+0x4800] ;  /* 0x004800001848783b */ /* 0x000fee0000000200 */
[----:B------:R-:W-:Y:S01]  /*3500*/  HMMA.16816.F32.BF16 R92, R28, R38, R64 ;  /* 0x000000261c5c723c */ /* 0x000fe20000041840 */
[----:B------:R-:W1:Y:S07]  /*3510*/  LDSM.16.M88.4 R64, [R2+0x4000] ;  /* 0x004000000240783b */ /* 0x000e6e0000000200 */
[----:B------:R-:W-:Y:S08]  /*3520*/  HMMA.16816.F32.BF16 R36, R12, R46, R32 ;  /* 0x0000002e0c24723c */ /* 0x000ff00000041820 */
[----:B---3--:R-:W-:Y:S01]  /*3530*/  HMMA.16816.F32.BF16 R32, R8, R60, R16 ;  /* 0x0000003c0820723c */ /* 0x008fe20000041810 */
[----:B------:R-:W2:Y:S07]  /*3540*/  LDSM.16.M88.4 R16, [R188+0x8000] ;  /* 0x00800000bc10783b */ /* 0x000eae0000000200 */
[----:B------:R-:W-:Y:S08]  /*3550*/  HMMA.16816.F32.BF16 R48, R20, R50, R56 ;  /* 0x000000321430723c */ /* 0x000ff00000041838 */
[----:B------:R-:W-:Y:S08]  /*3560*/  HMMA.16816.F32.BF16 R44, R12, R76, R40 ;  /* 0x0000004c0c2c723c */ /* 0x000ff00000041828 */
[----:B------:R-:W-:Y:S01]  /*3570*/  HMMA.16816.F32.BF16 R40, R8, R62, R36 ;  /* 0x0000003e0828723c */ /* 0x000fe20000041824 */
[----:B------:R-:W3:Y:S07]  /*3580*/  LDSM.16.M88.4 R60, [R192+0x5000] ;  /* 0x00500000c03c783b */ /* 0x000eee0000000200 */
[----:B------:R-:W-:Y:S01]  /*3590*/  HMMA.16816.F32.BF16 R104, R28, R84, R68 ;  /* 0x000000541c68723c */ /* 0x000fe20000041844 */
[----:B------:R-:W4:Y:S07]  /*35a0*/  LDSM.16.M88.4 R68, [R2+0x4800] ;  /* 0x004800000244783b */ /* 0x000f2e0000000200 */
[----:B-1----:R-:W-:Y:S08]  /*35b0*/  HMMA.16816.F32.BF16 R32, R4, R64, R32 ;  /* 0x000000400420723c */ /* 0x002ff00000041820 */
[----:B------:R-:W-:Y:S08]  /*35c0*/  HMMA.16816.F32.BF16 R108, R28, R86, R108 ;  /* 0x000000561c6c723c */ /* 0x000ff0000004186c */
[----:B------:R-:W-:Y:S08]  /*35d0*/  HMMA.16816.F32.BF16 R28, R20, R52, R96 ;  /* 0x00000034141c723c */ /* 0x000ff00000041860 */
[----:B------:R-:W-:Y:S01]  /*35e0*/  HMMA.16816.F32.BF16 R36, R12, R78, R48 ;  /* 0x0000004e0c24723c */ /* 0x000fe20000041830 */
[----:B------:R-:W-:Y:S07]  /*35f0*/  LDSM.16.M88.4 R76, [R0+0x4800] ;  /* 0x00480000004c783b */ /* 0x000fee0000000200 */
[----:B------:R-:W-:Y:S08]  /*3600*/  HMMA.16816.F32.BF16 R44, R8, R72, R44 ;  /* 0x00000048082c723c */ /* 0x000ff0000004182c */
[----:B------:R-:W-:Y:S08]  /*3610*/  HMMA.16816.F32.BF16 R56, R20, R54, R92 ;  /* 0x000000361438723c */ /* 0x000ff0000004185c */
[----:B------:R-:W-:Y:S01]  /*3620*/  HMMA.16816.F32.BF16 R40, R4, R66, R40 ;  /* 0x000000420428723c */ /* 0x000fe20000041828 */
[----:B------:R-:W1:Y:S07]  /*3630*/  LDSM.16.M88.4 R64, [R24+0x5000] ;  /* 0x005000001840783b */ /* 0x000e6e0000000200 */
[----:B--2---:R-:W-:Y:S08]  /*3640*/  HMMA.16816.F32.BF16 R52, R16, R80, R32 ;  /* 0x000000501034723c */ /* 0x004ff00000041820 */
[----:B---3--:R-:W-:Y:S08]  /*3650*/  HMMA.16816.F32.BF16 R32, R12, R60, R28 ;  /* 0x0000003c0c20723c */ /* 0x008ff0000004181c */
[----:B------:R-:W-:Y:S01]  /*3660*/  HMMA.16816.F32.BF16 R28, R8, R74, R36 ;  /* 0x0000004a081c723c */ /* 0x000fe20000041824 */
[----:B------:R-:W-:Y:S07]  /*3670*/  LDSM.16.M88.4 R72, [R2+0x5000] ;  /* 0x005000000248783b */ /* 0x000fee0000000200 */
[----:B----4-:R-:W-:Y:S01]  /*3680*/  HMMA.16816.F32.BF16 R36, R4, R68, R44 ;  /* 0x000000440424723c */ /* 0x010fe2000004182c */
[----:B------:R-:W-:-:S07]  /*3690*/  FMUL.FTZ R3, R52, c[0x0][0x320] ;  /* 0x0000c80034037a20 */ /* 0x000fce0000410000 */
[----:B------:R-:W-:Y:S01]  /*36a0*/  HMMA.16816.F32.BF16 R44, R12, R62, R56 ;  /* 0x0000003e0c2c723c */ /* 0x000fe20000041838 */
[----:B------:R-:W2:Y:S04]  /*36b0*/  LDSM.16.M88.4 R60, [R192+0x5800] ;  /* 0x00580000c03c783b */ /* 0x000ea80000000200 */
[----:B------:R2:W3:Y:S03]  /*36c0*/  LDSM.16.M88.4 R56, [R24+0x5800] ;  /* 0x005800001838783b */ /* 0x0004e60000000200 */
[----:B------:R-:W-:Y:S08]  /*36d0*/  HMMA.16816.F32.BF16 R84, R20, R100, R104 ;  /* 0x000000641454723c */ /* 0x000ff00000041868 */
[----:B------:R-:W-:Y:S01]  /*36e0*/  HMMA.16816.F32.BF16 R48, R16, R82, R40 ;  /* 0x000000521030723c */ /* 0x000fe20000041828 */
[----:B------:R4:W2:Y:S07]  /*36f0*/  MUFU.TANH R83, R3 ;  /* 0x0000000300537308 */ /* 0x0008ae0000002400 */
[----:B-1----:R-:W-:Y:S08]  /*3700*/  HMMA.16816.F32.BF16 R40, R8, R64, R32 ;  /* 0x000000400828723c */ /* 0x002ff00000041820 */
[----:B------:R-:W-:Y:S01]  /*3710*/  HMMA.16816.F32.BF16 R28, R4, R70, R28 ;  /* 0x00000046041c723c */ /* 0x000fe2000004181c */
[----:B------:R-:W1:Y:S01]  /*3720*/  LDSM.16.M88.4 R68, [R0+0x5000] ;  /* 0x005000000044783b */ /* 0x000e620000000200 */
[----:B----4-:R-:W-:-:S04]  /*3730*/  FMUL.FTZ R3, R53, c[0x0][0x320] ;  /* 0x0000c80035037a20 */ /* 0x010fc80000410000 */
[----:B------:R4:W1:Y:S02]  /*3740*/  MUFU.TANH R82, R3 ;  /* 0x0000000300527308 */ /* 0x0008640000002400 */
[----:B------:R-:W-:Y:S08]  /*3750*/  HMMA.16816.F32.BF16 R20, R20, R102, R108 ;  /* 0x000000661414723c */ /* 0x000ff0000004186c */
[----:B--2---:R-:W-:Y:S01]  /*3760*/  HMMA.16816.F32.BF16 R24, R12, R60, R84 ;  /* 0x0000003c0c18723c */ /* 0x004fe20000041854 */
[----:B----4-:R-:W-:-:S07]  /*3770*/  FMUL.FTZ R3, R54, c[0x0][0x320] ;  /* 0x0000c80036037a20 */ /* 0x010fce0000410000 */
[----:B------:R-:W-:Y:S01]  /*3780*/  HMMA.16816.F32.BF16 R32, R8, R66, R44 ;  /* 0x000000420820723c */ /* 0x000fe2000004182c */
[----:B------:R2:W4:Y:S01]  /*3790*/  LDSM.16.M88.4 R44, [R2+0x5800] ;  /* 0x00580000022c783b */ /* 0x0005220000000200 */
[----:B------:R1:W-:Y:S06]  /*37a0*/  MUFU.TANH R81, R3 ;  /* 0x0000000300517308 */ /* 0x0003ec0000002400 */
[----:B------:R-:W-:Y:S08]  /*37b0*/  HMMA.16816.F32.BF16 R12, R12, R62, R20 ;  /* 0x0000003e0c0c723c */ /* 0x000ff00000041814 */
[----:B---3--:R-:W-:Y:S01]  /*37c0*/  HMMA.16816.F32.BF16 R24, R8, R56, R24 ;  /* 0x000000380818723c */ /* 0x008fe20000041818 */
[----:B-1----:R-:W-:-:S04]  /*37d0*/  FMUL.FTZ R3, R55, c[0x0][0x320] ;  /* 0x0000c80037037a20 */ /* 0x002fc80000410000 */
[----:B------:R1:W-:Y:S03]  /*37e0*/  MUFU.TANH R80, R3 ;  /* 0x0000000300507308 */ /* 0x0003e60000002400 */
[----:B------:R-:W-:Y:S08]  /*37f0*/  HMMA.16816.F32.BF16 R52, R16, R76, R36 ;  /* 0x0000004c1034723c */ /* 0x000ff00000041824 */
[----:B------:R-:W-:Y:S01]  /*3800*/  HMMA.16816.F32.BF16 R36, R4, R72, R40 ;  /* 0x000000480424723c */ /* 0x000fe20000041828 */
[----:B-1----:R-:W-:-:S07]  /*3810*/  FMUL.FTZ R3, R48, c[0x0][0x320] ;  /* 0x0000c80030037a20 */ /* 0x002fce0000410000 */
[----:B------:R-:W-:Y:S01]  /*3820*/  HMMA.16816.F32.BF16 R40, R16, R78, R28 ;  /* 0x0000004e1028723c */ /* 0x000fe2000004181c */
[----:B------:R1:W3:Y:S01]  /*3830*/  LDSM.16.M88.4 R28, [R0+0x5800] ;  /* 0x00580000001c783b */ /* 0x0002e20000000200 */
[----:B------:R4:W1:Y:S01]  /*3840*/  MUFU.TANH R77, R3 ;  /* 0x00000003004d7308 */ /* 0x0008620000002400 */
[----:B------:R-:W-:-:S05]  /*3850*/  DEPBAR.LE SB0, 0x2 ;  /* 0x000080800000791a */ /* 0x000fca0000000000 */
[----:B------:R-:W-:Y:S01]  /*3860*/  HMMA.16816.F32.BF16 R20, R4, R74, R32 ;  /* 0x0000004a0414723c */ /* 0x000fe20000041820 */
[----:B--2---:R-:W-:-:S07]  /*3870*/  FMUL.FTZ R2, R55, c[0x0][0x320] ;  /* 0x0000c80037027a20 */ /* 0x004fce0000410000 */
[----:B------:R-:W-:Y:S01]  /*3880*/  HMMA.16816.F32.BF16 R36, R16, R68, R36 ;  /* 0x000000441024723c */ /* 0x000fe20000041824 */
[----:B----4-:R-:W-:Y:S02]  /*3890*/  FMUL.FTZ R3, R49, c[0x0][0x320] ;  /* 0x0000c80031037a20 */ /* 0x010fe40000410000 */
[----:B------:R2:W-:Y:S05]  /*38a0*/  MUFU.TANH R49, R2 ;  /* 0x0000000200317308 */ /* 0x0005ea0000002400 */
[----:B------:R-:W-:Y:S01]  /*38b0*/  HMMA.16816.F32.BF16 R8, R8, R58, R12 ;  /* 0x0000003a0808723c */ /* 0x000fe2000004180c */
[----:B-1----:R-:W-:Y:S02]  /*38c0*/  FMUL.FTZ R0, R42, c[0x0][0x320] ;  /* 0x0000c8002a007a20 */ /* 0x002fe40000410000 */
[----:B------:R1:W4:Y:S05]  /*38d0*/  MUFU.TANH R76, R3 ;  /* 0x00000003004c7308 */ /* 0x00032a0000002400 */
[----:B------:R-:W-:Y:S03]  /*38e0*/  HMMA.16816.F32.BF16 R12, R4, R44, R24 ;  /* 0x0000002c040c723c */ /* 0x000fe60000041818 */
[----:B------:R3:W-:Y:S01]  /*38f0*/  MUFU.TANH R34, R0 ;  /* 0x0000000000227308 */ /* 0x0007e20000002400 */
[----:B--2---:R-:W-:-:S04]  /*3900*/  FMUL.FTZ R2, R40, c[0x0][0x320] ;  /* 0x0000c80028027a20 */ /* 0x004fc80000410000 */
[----:B------:R-:W-:Y:S01]  /*3910*/  HMMA.16816.F32.BF16 R20, R16, R70, R20 ;  /* 0x000000461014723c */ /* 0x000fe20000041814 */
[----:B-1----:R-:W-:Y:S02]  /*3920*/  FMUL.FTZ R3, R50, c[0x0][0x320] ;  /* 0x0000c80032037a20 */ /* 0x002fe40000410000 */
[----:B------:R1:W-:Y:S05]  /*3930*/  MUFU.TANH R48, R2 ;  /* 0x0000000200307308 */ /* 0x0003ea0000002400 */
[----:B------:R-:W-:Y:S01]  /*3940*/  HMMA.16816.F32.BF16 R4, R4, R46, R8 ;  /* 0x0000002e0404723c */ /* 0x000fe20000041808 */
[----:B---3--:R-:W-:Y:S02]  /*3950*/  FMUL.FTZ R0, R43, c[0x0][0x320] ;  /* 0x0000c8002b007a20 */ /* 0x008fe40000410000 */
[----:B------:R2:W-:Y:S05]  /*3960*/  MUFU.TANH R65, R3 ;  /* 0x0000000300417308 */ /* 0x0005ea0000002400 */
[----:B------:R-:W-:Y:S03]  /*3970*/  HMMA.16816.F32.BF16 R12, R16, R28, R12 ;  /* 0x0000001c100c723c */ /* 0x000fe6000004180c */
[----:B------:R3:W-:Y:S01]  /*3980*/  MUFU.TANH R40, R0 ;  /* 0x0000000000287308 */ /* 0x0007e20000002400 */
[----:B-1----:R-:W-:-:S02]  /*3990*/  FMUL.FTZ R2, R41, c[0x0][0x320] ;  /* 0x0000c80029027a20 */ /* 0x002fc40000410000 */
[----:B--2---:R-:W-:-:S05]  /*39a0*/  FMUL.FTZ R3, R51, c[0x0][0x320] ;  /* 0x0000c80033037a20 */ /* 0x004fca0000410000 */
[----:B------:R1:W-:Y:S05]  /*39b0*/  MUFU.TANH R41, R2 ;  /* 0x0000000200297308 */ /* 0x0003ea0000002400 */
[----:B------:R-:W-:Y:S01]  /*39c0*/  HMMA.16816.F32.BF16 R4, R16, R30, R4 ;  /* 0x0000001e1004723c */ /* 0x000fe20000041804 */
[----:B------:R-:W-:Y:S01]  /*39d0*/  BAR.SYNC.DEFER_BLOCKING 0x0 ;  /* 0x0000000000007b1d */ /* 0x000fe20000010000 */
[----:B---3--:R-:W-:-:S05]  /*39e0*/  FMUL.FTZ R0, R36, c[0x0][0x320] ;  /* 0x0000c80024007a20 */ /* 0x008fca0000410000 */
[----:B------:R2:W-:Y:S01]  /*39f0*/  MUFU.TANH R64, R3 ;  /* 0x0000000300407308 */ /* 0x0005e20000002400 */
[----:B-1----:R-:W-:-:S07]  /*3a00*/  FMUL.FTZ R2, R21, c[0x0][0x320] ;  /* 0x0000c80015027a20 */ /* 0x002fce0000410000 */
[----:B------:R1:W-:Y:S01]  /*3a10*/  MUFU.TANH R35, R0 ;  /* 0x0000000000237308 */ /* 0x0003e20000002400 */
[----:B--2---:R-:W-:-:S07]  /*3a20*/  FMUL.FTZ R3, R52, c[0x0][0x320] ;  /* 0x0000c80034037a20 */ /* 0x004fce0000410000 */
[----:B------:R2:W-:Y:S01]  /*3a30*/  MUFU.TANH R25, R2 ;  /* 0x0000000200197308 */ /* 0x0005e20000002400 */
[----:B------:R-:W-:Y:S01]  /*3a40*/  FMUL.FTZ R5, R5, c[0x0][0x320] ;  /* 0x0000c80005057a20 */ /* 0x000fe20000410000 */
[----:B------:R-:W-:Y:S01]  /*3a50*/  LDSM.16.MT88.4 R28, [R194+0x2000] ;  /* 0x00200000c21c783b */ /* 0x000fe20000004200 */
[----:B-1----:R-:W-:-:S05]  /*3a60*/  FMUL.FTZ R0, R37, c[0x0][0x320] ;  /* 0x0000c80025007a20 */ /* 0x002fca0000410000 */
[----:B------:R1:W3:Y:S08]  /*3a70*/  MUFU.TANH R51, R3 ;  /* 0x0000000300337308 */ /* 0x0002f00000002400 */
[----:B------:R3:W-:Y:S01]  /*3a80*/  MUFU.TANH R33, R0 ;  /* 0x0000000000217308 */ /* 0x0007e20000002400 */
[----:B--2---:R-:W-:Y:S02]  /*3a90*/  FMUL.FTZ R2, R23, c[0x0][0x320] ;  /* 0x0000c80017027a20 */ /* 0x004fe40000410000 */
[----:B-1----:R-:W-:-:S05]  /*3aa0*/  FMUL.FTZ R3, R53, c[0x0][0x320] ;  /* 0x0000c80035037a20 */ /* 0x002fca0000410000 */
[----:B------:R1:W-:Y:S01]  /*3ab0*/  MUFU.TANH R26, R2 ;  /* 0x00000002001a7308 */ /* 0x0003e20000002400 */
[----:B---3--:R-:W-:-:S07]  /*3ac0*/  FMUL.FTZ R0, R38, c[0x0][0x320] ;  /* 0x0000c80026007a20 */ /* 0x008fce0000410000 */
[----:B------:R2:W3:Y:S08]  /*3ad0*/  MUFU.TANH R50, R3 ;  /* 0x0000000300327308 */ /* 0x0004f00000002400 */
[----:B------:R3:W-:Y:S01]  /*3ae0*/  MUFU.TANH R24, R0 ;  /* 0x0000000000187308 */ /* 0x0007e20000002400 */
[----:B-1----:R-:W-:Y:S02]  /*3af0*/  FMUL.FTZ R2, R12, c[0x0][0x320] ;  /* 0x0000c8000c027a20 */ /* 0x002fe40000410000 */
[----:B--2---:R-:W-:-:S05]  /*3b00*/  FMUL.FTZ R3, R54, c[0x0][0x320] ;  /* 0x0000c80036037a20 */ /* 0x004fca0000410000 */
[----:B------:R1:W-:Y:S01]  /*3b10*/  MUFU.TANH R21, R2 ;  /* 0x0000000200157308 */ /* 0x0003e20000002400 */
[----:B---3--:R-:W-:-:S07]  /*3b20*/  FMUL.FTZ R0, R39, c[0x0][0x320] ;  /* 0x0000c80027007a20 */ /* 0x008fce0000410000 */
[----:B------:R2:W3:Y:S01]  /*3b30*/  MUFU.TANH R61, R3 ;  /* 0x00000003003d7308 */ /* 0x0004e20000002400 */
[----:B------:R-:W-:Y:S07]  /*3b40*/  LDSM.16.MT88.4 R36, [R193] ;  /* 0x00000000c124783b */ /* 0x000fee0000004200 */
[----:B------:R3:W3:Y:S01]  /*3b50*/  MUFU.TANH R27, R0 ;  /* 0x00000000001b7308 */ /* 0x0006e20000002400 */
[----:B-1----:R-:W-:Y:S02]  /*3b60*/  FMUL.FTZ R2, R13, c[0x0][0x320] ;  /* 0x0000c8000d027a20 */ /* 0x002fe40000410000 */
[----:B--2---:R-:W-:-:S05]  /*3b70*/  FMUL.FTZ R3, R22, c[0x0][0x320] ;  /* 0x0000c80016037a20 */ /* 0x004fca0000410000 */
[----:B------:R-:W-:Y:S01]  /*3b80*/  MUFU.TANH R13, R5 ;  /* 0x00000005000d7308 */ /* 0x000fe20000002400 */
[----:B---3--:R-:W-:-:S07]  /*3b90*/  FMUL.FTZ R0, R20, c[0x0][0x320] ;  /* 0x0000c80014007a20 */ /* 0x008fce0000410000 */
[----:B------:R-:W-:Y:S08]  /*3ba0*/  MUFU.TANH R22, R2 ;  /* 0x0000000200167308 */ /* 0x000ff00000002400 */
[----:B------:R1:W-:Y:S08]  /*3bb0*/  MUFU.TANH R32, R0 ;  /* 0x0000000000207308 */ /* 0x0003f00000002400 */
[----:B------:R2:W3:Y:S01]  /*3bc0*/  MUFU.TANH R20, R3 ;  /* 0x0000000300147308 */ /* 0x0004e20000002400 */
[----:B-1----:R-:W-:-:S04]  /*3bd0*/  IMAD R0, R88, -0x40, R90 ;  /* 0xffffffc058007824 */ /* 0x002fc800078e025a */
[----:B------:R-:W-:Y:S02]  /*3be0*/  IMAD.IADD R0, R0, 0x1, -R226 ;  /* 0x0000000100007824 */ /* 0x000fe400078e0ae2 */
[----:B--2---:R-:W-:-:S03]  /*3bf0*/  FMUL.FTZ R3, R14, c[0x0][0x320] ;  /* 0x0000c8000e037a20 */ /* 0x004fc60000410000 */
[C---:B------:R-:W-:Y:S02]  /*3c00*/  ISETP.GT.AND P0, PT, R0.reuse, RZ, PT ;  /* 0x000000ff0000720c */ /* 0x040fe40003f04270 */
[C---:B------:R-:W-:Y:S01]  /*3c10*/  ISETP.GT.AND P6, PT, R0.reuse, 0x1, PT ;  /* 0x000000010000780c */ /* 0x040fe20003fc4270 */
[----:B------:R1:W-:Y:S01]  /*3c20*/  MUFU.TANH R23, R3 ;  /* 0x0000000300177308 */ /* 0x0003e20000002400 */
[----:B------:R-:W-:Y:S02]  /*3c30*/  ISETP.GT.AND P5, PT, R0, 0x8, PT ;  /* 0x000000080000780c */ /* 0x000fe40003fa4270 */
[----:B------:R-:W-:Y:S02]  /*3c40*/  FSEL R8, R83, -INF , P0 ;  /* 0xff80000053087808 */ /* 0x000fe40000000000 */
[----:B------:R-:W-:Y:S02]  /*3c50*/  FSEL R9, R82, -INF , P6 ;  /* 0xff80000052097808 */ /* 0x000fe40003000000 */
[----:B------:R-:W-:-:S02]  /*3c60*/  ISETP.GT.AND P4, PT, R0, 0x9, PT ;  /* 0x000000090000780c */ /* 0x000fc40003f84270 */
[----:B------:R-:W-:Y:S02]  /*3c70*/  FSEL R10, R77, -INF , P5 ;  /* 0xff8000004d0a7808 */ /* 0x000fe40002800000 */
[----:B------:R-:W-:Y:S02]  /*3c80*/  FMNMX.FTZ R2, R8, R9, !PT ;  /* 0x0000000908027209 */ /* 0x000fe40007810000 */
[----:B------:R-:W-:Y:S02]  /*3c90*/  ISETP.GT.AND P3, PT, R0, 0x10, PT ;  /* 0x000000100000780c */ /* 0x000fe40003f64270 */
[----:B----4-:R-:W-:Y:S01]  /*3ca0*/  FSEL R11, R76, -INF , P4 ;  /* 0xff8000004c0b7808 */ /* 0x010fe20002000000 */
[----:B-1----:R-:W-:Y:S01]  /*3cb0*/  FMUL.FTZ R3, R4, c[0x0][0x320] ;  /* 0x0000c80004037a20 */ /* 0x002fe20000410000 */
[----:B------:R-:W-:Y:S01]  /*3cc0*/  FMNMX.FTZ R2, R10, R2, !PT ;  /* 0x000000020a027209 */ /* 0x000fe20007810000 */
[----:B------:R-:W-:Y:S01]  /*3cd0*/  FMUL.FTZ R4, R15, c[0x0][0x320] ;  /* 0x0000c8000f047a20 */ /* 0x000fe20000410000 */
[----:B------:R-:W-:Y:S01]  /*3ce0*/  FSEL R16, R81, -INF , P0 ;  /* 0xff80000051107808 */ /* 0x000fe20000000000 */
[----:B------:R1:W2:Y:S01]  /*3cf0*/  MUFU.TANH R14, R3 ;  /* 0x00000003000e7308 */ /* 0x0002a20000002400 */
[----:B------:R-:W-:-:S02]  /*3d00*/  ISETP.GT.AND P0, PT, R0, 0x11, PT ;  /* 0x000000110000780c */ /* 0x000fc40003f04270 */
[----:B------:R-:W-:Y:S02]  /*3d10*/  FSEL R45, R51, -INF , P3 ;  /* 0xff800000332d7808 */ /* 0x000fe40001800000 */
[----:B------:R-:W-:Y:S02]  /*3d20*/  FMNMX.FTZ R2, R11, R2, !PT ;  /* 0x000000020b027209 */ /* 0x000fe40007810000 */
[----:B------:R-:W-:Y:S01]  /*3d30*/  FSEL R17, R80, -INF , P6 ;  /* 0xff80000050117808 */ /* 0x000fe20003000000 */
[----:B------:R-:W4:Y:S01]  /*3d40*/  MUFU.TANH R12, R4 ;  /* 0x00000004000c7308 */ /* 0x000f220000002400 */
[----:B------:R-:W-:Y:S02]  /*3d50*/  ISETP.GT.AND P6, PT, R0, 0x18, PT ;  /* 0x000000180000780c */ /* 0x000fe40003fc4270 */
[----:B------:R-:W-:Y:S02]  /*3d60*/  FSEL R44, R50, -INF , P0 ;  /* 0xff800000322c7808 */ /* 0x000fe40000000000 */
[----:B------:R-:W-:-:S02]  /*3d70*/  FMNMX.FTZ R2, R45, R2, !PT ;  /* 0x000000022d027209 */ /* 0x000fc40007810000 */
[----:B------:R-:W-:Y:S02]  /*3d80*/  FSEL R18, R65, -INF , P5 ;  /* 0xff80000041127808 */ /* 0x000fe40002800000 */
[----:B------:R-:W-:Y:S02]  /*3d90*/  ISETP.GT.AND P5, PT, R0, 0x19, PT ;  /* 0x000000190000780c */ /* 0x000fe40003fa4270 */
[----:B------:R-:W-:Y:S02]  /*3da0*/  FSEL R46, R48, -INF , P6 ;  /* 0xff800000302e7808 */ /* 0x000fe40003000000 */
[----:B------:R-:W-:Y:S02]  /*3db0*/  FMNMX.FTZ R2, R44, R2, !PT ;  /* 0x000000022c027209 */ /* 0x000fe40007810000 */
[----:B------:R-:W-:Y:S02]  /*3dc0*/  FSEL R19, R64, -INF , P4 ;  /* 0xff80000040137808 */ /* 0x000fe40002000000 */
[----:B------:R-:W-:-:S02]  /*3dd0*/  ISETP.GT.AND P4, PT, R0, 0x20, PT ;  /* 0x000000200000780c */ /* 0x000fc40003f84270 */
[----:B------:R-:W-:Y:S02]  /*3de0*/  FSEL R47, R41, -INF , P5 ;  /* 0xff800000292f7808 */ /* 0x000fe40002800000 */
[----:B-1----:R-:W-:Y:S02]  /*3df0*/  FMNMX.FTZ R3, R16, R17, !PT ;  /* 0x0000001110037209 */ /* 0x002fe40007810000 */
        /* <DEDUP_REMOVED lines=12> */
[----:B------:R-:W-:Y:S02]  /*3ec0*/  FSEL R63, R40, -INF , P5 ;  /* 0xff800000283f7808 */ /* 0x000fe40002800000 */
[----:B------:R-:W-:Y:S02]  /*3ed0*/  FSEL R140, R24, -INF , P4 ;  /* 0xff800000188c7808 */ /* 0x000fe40002000000 */
[----:B------:R-:W-:Y:S02]  /*3ee0*/  FSEL R131, R27, -INF , P3 ;  /* 0xff8000001b837808 */ /* 0x000fe40001800000 */
[----:B---3--:R-:W-:-:S02]  /*3ef0*/  FSEL R141, R20, -INF , P0 ;  /* 0xff800000148d7808 */ /* 0x008fc40000000000 */
[----:B------:R-:W-:Y:S02]  /*3f00*/  FSEL R128, R32, -INF , P0 ;  /* 0xff80000020807808 */ /* 0x000fe40000000000 */
[C---:B------:R-:W-:Y:S02]  /*3f10*/  ISETP.GT.AND P6, PT, R0.reuse, 0x29, PT ;  /* 0x000000290000780c */ /* 0x040fe40003fc4270 */
[C---:B------:R-:W-:Y:S02]  /*3f20*/  ISETP.GT.AND P5, PT, R0.reuse, 0x30, PT ;  /* 0x000000300000780c */ /* 0x040fe40003fa4270 */
[C---:B------:R-:W-:Y:S02]  /*3f30*/  ISETP.GT.AND P4, PT, R0.reuse, 0x31, PT ;  /* 0x000000310000780c */ /* 0x040fe40003f84270 */
[C---:B------:R-:W-:Y:S02]  /*3f40*/  ISETP.GT.AND P3, PT, R0.reuse, 0x38, PT ;  /* 0x000000380000780c */ /* 0x040fe40003f64270 */
[----:B------:R-:W-:-:S02]  /*3f50*/  ISETP.GT.AND P0, PT, R0, 0x39, PT ;  /* 0x000000390000780c */ /* 0x000fc40003f04270 */
[----:B------:R-:W-:Y:S02]  /*3f60*/  FMNMX.FTZ R3, R61, R3, !PT ;  /* 0x000000033d037209 */ /* 0x000fe40007810000 */
[----:B------:R-:W-:Y:S02]  /*3f70*/  FMNMX.FTZ R0, R102, R2, !PT ;  /* 0x0000000266007209 */ /* 0x000fe40007810000 */
[----:B------:R-:W-:Y:S02]  /*3f80*/  FSEL R103, R25, -INF , P6 ;  /* 0xff80000019677808 */ /* 0x000fe40003000000 */
[----:B------:R-:W-:Y:S01]  /*3f90*/  FMNMX.FTZ R2, R60, R3, !PT ;  /* 0x000000033c027209 */ /* 0x000fe20007810000 */
[----:B------:R-:W-:Y:S01]  /*3fa0*/  FMUL.FTZ R3, R6, c[0x0][0x320] ;  /* 0x0000c80006037a20 */ /* 0x000fe20000410000 */
[----:B------:R-:W-:Y:S02]  /*3fb0*/  FMNMX.FTZ R0, R128, R0, !PT ;  /* 0x0000000080007209 */ /* 0x000fe40007810000 */
[----:B------:R-:W-:Y:S01]  /*3fc0*/  FSEL R142, R21, -INF , P5 ;  /* 0xff800000158e7808 */ /* 0x000fe20002800000 */
[----:B------:R1:W3:Y:S01]  /*3fd0*/  MUFU.TANH R5, R3 ;  /* 0x0000000300057308 */ /* 0x0002e20000002400 */
[----:B------:R-:W-:-:S02]  /*3fe0*/  FMNMX.FTZ R2, R62, R2, !PT ;  /* 0x000000023e027209 */ /* 0x000fc40007810000 */
[----:B------:R-:W-:Y:S02]  /*3ff0*/  FMNMX.FTZ R0, R103, R0, !PT ;  /* 0x0000000067007209 */ /* 0x000fe40007810000 */
[----:B------:R-:W-:Y:S02]  /*4000*/  FSEL R143, R22, -INF , P4 ;  /* 0xff800000168f7808 */ /* 0x000fe40002000000 */
[----:B------:R-:W-:Y:S02]  /*4010*/  FMNMX.FTZ R2, R63, R2, !PT ;  /* 0x000000023f027209 */ /* 0x000fe40007810000 */
[----:B------:R-:W-:Y:S02]  /*4020*/  FMNMX.FTZ R0, R142, R0, !PT ;  /* 0x000000008e007209 */ /* 0x000fe40007810000 */
[----:B--2---:R-:W-:Y:S02]  /*4030*/  FSEL R197, R14, -INF , P3 ;  /* 0xff8000000ec57808 */ /* 0x004fe40001800000 */
[----:B------:R-:W-:-:S02]  /*4040*/  FMNMX.FTZ R2, R140, R2, !PT ;  /* 0x000000028c027209 */ /* 0x000fc40007810000 */
[----:B------:R-:W-:Y:S01]  /*4050*/  FMNMX.FTZ R0, R143, R0, !PT ;  /* 0x000000008f007209 */ /* 0x000fe20007810000 */
[----:B-1----:R-:W-:Y:S01]  /*4060*/  FMUL.FTZ R3, R7, c[0x0][0x320] ;  /* 0x0000c80007037a20 */ /* 0x002fe20000410000 */
[----:B------:R-:W-:Y:S02]  /*4070*/  FSEL R199, R13, -INF , P0 ;  /* 0xff8000000dc77808 */ /* 0x000fe40000000000 */
[----:B------:R-:W-:Y:S02]  /*4080*/  FMNMX.FTZ R2, R131, R2, !PT ;  /* 0x0000000283027209 */ /* 0x000fe40007810000 */
[----:B------:R-:W-:Y:S01]  /*4090*/  FMNMX.FTZ R0, R197, R0, !PT ;  /* 0x00000000c5007209 */ /* 0x000fe20007810000 */
[----:B------:R-:W1:Y:S01]  /*40a0*/  MUFU.TANH R3, R3 ;  /* 0x0000000300037308 */ /* 0x000e620000002400 */
[----:B------:R-:W-:Y:S02]  /*40b0*/  FSEL R130, R26, -INF , P6 ;  /* 0xff8000001a827808 */ /* 0x000fe40003000000 */
[----:B------:R-:W-:Y:S01]  /*40c0*/  FMNMX.FTZ R2, R141, R2, !PT ;  /* 0x000000028d027209 */ /* 0x000fe20007810000 */
[----:B------:R-:W-:Y:S01]  /*40d0*/  LDSM.16.MT88.4 R24, [R194] ;  /* 0x00000000c218783b */ /* 0x000fe20000004200 */
[----:B------:R-:W-:-:S02]  /*40e0*/  FMNMX.FTZ R0, R199, R0, !PT ;  /* 0x00000000c7007209 */ /* 0x000fc40007810000 */
[----:B------:R-:W-:Y:S02]  /*40f0*/  FSEL R198, R23, -INF , P5 ;  /* 0xff80000017c67808 */ /* 0x000fe40002800000 */
[----:B------:R-:W-:Y:S01]  /*4100*/  FMNMX.FTZ R2, R130, R2, !PT ;  /* 0x0000000282027209 */ /* 0x000fe20007810000 */
[----:B------:R-:W2:Y:S01]  /*4110*/  SHFL.BFLY PT, R4, R0, 0x2, 0x1f ;  /* 0x0c401f0000047f89 */ /* 0x000ea200000e0000 */
[----:B----4-:R-:W-:Y:S02]  /*4120*/  FSEL R205, R12, -INF , P4 ;  /* 0xff8000000ccd7808 */ /* 0x010fe40002000000 */
[----:B------:R-:W-:Y:S01]  /*4130*/  FMNMX.FTZ R2, R198, R2, !PT ;  /* 0x00000002c6027209 */ /* 0x000fe20007810000 */
[----:B-----5:R-:W-:Y:S01]  /*4140*/  LDSM.16.MT88.4 R20, [R120] ;  /* 0x000000007814783b */ /* 0x020fe20000004200 */
[----:B---3--:R-:W-:Y:S02]  /*4150*/  FSEL R204, R5, -INF , P3 ;  /* 0xff80000005cc7808 */ /* 0x008fe40001800000 */
[----:B------:R-:W-:-:S02]  /*4160*/  FMNMX.FTZ R2, R205, R2, !PT ;  /* 0x00000002cd027209 */ /* 0x000fc40007810000 */
[----:B-1----:R-:W-:Y:S02]  /*4170*/  FSEL R207, R3, -INF , P0 ;  /* 0xff80000003cf7808 */ /* 0x002fe40000000000 */
[----:B------:R-:W-:-:S04]  /*4180*/  FMNMX.FTZ R2, R204, R2, !PT ;  /* 0x00000002cc027209 */ /* 0x000fc80007810000 */
[----:B------:R-:W-:-:S05]  /*4190*/  FMNMX.FTZ R2, R207, R2, !PT ;  /* 0x00000002cf027209 */ /* 0x000fca0007810000 */
[----:B------:R-:W1:Y:S01]  /*41a0*/  SHFL.BFLY PT, R3, R2, 0x2, 0x1f ;  /* 0x0c401f0002037f89 */ /* 0x000e6200000e0000 */
[----:B--2---:R-:W-:-:S05]  /*41b0*/  FMNMX.FTZ R0, R0, R4, !PT ;  /* 0x0000000400007209 */ /* 0x004fca0007810000 */
[----:B------:R-:W2:Y:S01]  /*41c0*/  SHFL.BFLY PT, R4, R0, 0x1, 0x1f ;  /* 0x0c201f0000047f89 */ /* 0x000ea200000e0000 */
[----:B-1----:R-:W-:-:S05]  /*41d0*/  FMNMX.FTZ R3, R2, R3, !PT ;  /* 0x0000000302037209 */ /* 0x002fca0007810000 */
[----:B------:R-:W1:Y:S01]  /*41e0*/  SHFL.BFLY PT, R5, R3, 0x1, 0x1f ;  /* 0x0c201f0003057f89 */ /* 0x000e6200000e0000 */
[----:B--2---:R-:W-:-:S04]  /*41f0*/  FMNMX.FTZ R101, R0, R4, !PT ;  /* 0x0000000400657209 */ /* 0x004fc80007810000 */
[C---:B------:R-:W-:Y:S01]  /*4200*/  FSETP.NEU.FTZ.AND P0, PT, R101.reuse, -INF , PT ;  /* 0xff8000006500780b */ /* 0x040fe20003f1d000 */
[----:B------:R-:W-:-:S05]  /*4210*/  FMUL.FTZ R2, R101, c[0x0][0x2d0] ;  /* 0x0000b40065027a20 */ /* 0x000fca0000410000 */
[----:B------:R-:W-:-:S05]  /*4220*/  FSEL R2, R2, RZ, P0 ;  /* 0x000000ff02027208 */ /* 0x000fca0000000000 */
[--C-:B------:R-:W-:Y:S02]  /*4230*/  FFMA.FTZ R0, R8, c[0x0][0x2d0], -R2.reuse ;  /* 0x0000b40008007a23 */ /* 0x100fe40000010802 */
[--C-:B------:R-:W-:Y:S02]  /*4240*/  FFMA.FTZ R8, R45, c[0x0][0x2d0], -R2.reuse ;  /* 0x0000b4002d087a23 */ /* 0x100fe40000010802 */
[----:B------:R2:W-:Y:S01]  /*4250*/  MUFU.EX2 R244, R0 ;  /* 0x0000000000f47308 */ /* 0x0005e20000000800 */
[----:B-1----:R-:W-:Y:S01]  /*4260*/  FMNMX.FTZ R100, R3, R5, !PT ;  /* 0x0000000503647209 */ /* 0x002fe20007810000 */
[----:B------:R-:W-:-:S03]  /*4270*/  FFMA.FTZ R3, R10, c[0x0][0x2d0], -R2 ;  /* 0x0000b4000a037a23 */ /* 0x000fc60000010802 */
[----:B------:R-:W-:-:S03]  /*4280*/  FSETP.NEU.FTZ.AND P0, PT, R100, -INF , PT ;  /* 0xff8000006400780b */ /* 0x000fc60003f1d000 */
[----:B------:R1:W-:Y:S01]  /*4290*/  MUFU.EX2 R241, R3 ;  /* 0x0000000300f17308 */ /* 0x0003e20000000800 */
[----:B--2---:R-:W-:-:S07]  /*42a0*/  FFMA.FTZ R0, R9, c[0x0][0x2d0], -R2 ;  /* 0x0000b40009007a23 */ /* 0x004fce0000010802 */
[----:B------:R2:W-:Y:S01]  /*42b0*/  MUFU.EX2 R234, R8 ;  /* 0x0000000800ea7308 */ /* 0x0005e20000000800 */
[----:B------:R-:W-:-:S05]  /*42c0*/  IMAD.IADD R9, R191, 0x1, R194 ;  /* 0x00000001bf097824 */ /* 0x000fca00078e02c2 */
[----:B------:R-:W-:Y:S01]  /*42d0*/  LDSM.16.MT88.4 R40, [R9+0x2000] ;  /* 0x002000000928783b */ /* 0x000fe20000004200 */
[--C-:B-1----:R-:W-:Y:S01]  /*42e0*/  FFMA.FTZ R3, R11, c[0x0][0x2d0], -R2.reuse ;  /* 0x0000b4000b037a23 */ /* 0x102fe20000010802 */
[----:B------:R1:W-:Y:S08]  /*42f0*/  MUFU.EX2 R242, R0 ;  /* 0x0000000000f27308 */ /* 0x0003f00000000800 */
[----:B------:R3:W4:Y:S01]  /*4300*/  MUFU.EX2 R243, R3 ;  /* 0x0000000300f37308 */ /* 0x0007220000000800 */
[----:B--2---:R-:W-:-:S02]  /*4310*/  FFMA.FTZ R8, R44, c[0x0][0x2d0], -R2 ;  /* 0x0000b4002c087a23 */ /* 0x004fc40000010802 */
[----:B-1----:R-:W-:-:S05]  /*4320*/  FMUL.FTZ R0, R100, c[0x0][0x2d0] ;  /* 0x0000b40064007a20 */ /* 0x002fca0000410000 */
[----:B------:R1:W-:Y:S01]  /*4330*/  MUFU.EX2 R236, R8 ;  /* 0x0000000800ec7308 */ /* 0x0003e20000000800 */
[----:B------:R-:W-:Y:S01]  /*4340*/  FSEL R0, R0, RZ, P0 ;  /* 0x000000ff00007208 */ /* 0x000fe20000000000 */
[----:B---3--:R-:W-:Y:S01]  /*4350*/  IMAD.IADD R3, R191, 0x1, R193 ;  /* 0x00000001bf037824 */ /* 0x008fe200078e02c1 */
[----:B----4-:R-:W-:-:S03]  /*4360*/  F2FP.BF16.PACK_AB R6, R243, R241 ;  /* 0x000000f1f306723e */ /* 0x010fc600000010ff */
[----:B------:R-:W-:Y:S01]  /*4370*/  FFMA.FTZ R4, R16, c[0x0][0x2d0], -R0 ;  /* 0x0000b40010047a23 */ /* 0x000fe20000010800 */
[----:B------:R-:W-:Y:S03]  /*4380*/  LDSM.16.MT88.4 R12, [R3+0x2000] ;  /* 0x00200000030c783b */ /* 0x000fe60000004200 */
[----:B------:R2:W-:Y:S01]  /*4390*/  MUFU.EX2 R239, R4 ;  /* 0x0000000400ef7308 */ /* 0x0005e20000000800 */
[----:B------:R-:W-:Y:S01]  /*43a0*/  LDSM.16.MT88.4 R32, [R3] ;  /* 0x000000000320783b */ /* 0x000fe20000004200 */
[----:B-1----:R-:W-:-:S06]  /*43b0*/  FFMA.FTZ R8, R46, c[0x0][0x2d0], -R2 ;  /* 0x0000b4002e087a23 */ /* 0x002fcc0000010802 */
[----:B------:R1:W-:Y:S01]  /*43c0*/  MUFU.EX2 R233, R8 ;  /* 0x0000000800e97308 */ /* 0x0003e20000000800 */
[----:B--2---:R-:W-:-:S07]  /*43d0*/  FFMA.FTZ R4, R17, c[0x0][0x2d0], -R0 ;  /* 0x0000b40011047a23 */ /* 0x004fce0000010800 */
[----:B------:R2:W3:Y:S01]  /*43e0*/  MUFU.EX2 R238, R4 ;  /* 0x0000000400ee7308 */ /* 0x0004e20000000800 */
[----:B-1----:R-:W-:Y:S02]  /*43f0*/  FFMA.FTZ R8, R47, c[0x0][0x2d0], -R2 ;  /* 0x0000b4002f087a23 */ /* 0x002fe40000010802 */
[----:B------:R-:W-:Y:S05]  /*4400*/  LDSM.16.MT88.4 R44, [R3+0x800] ;  /* 0x00080000032c783b */ /* 0x000fea0000004200 */
[----:B------:R1:W-:Y:S01]  /*4410*/  MUFU.EX2 R235, R8 ;  /* 0x0000000800eb7308 */ /* 0x0003e20000000800 */
[----:B--2---:R-:W-:Y:S01]  /*4420*/  FFMA.FTZ R4, R18, c[0x0][0x2d0], -R0 ;  /* 0x0000b40012047a23 */ /* 0x004fe20000010800 */
[----:B---3--:R-:W-:-:S06]  /*4430*/  F2FP.BF16.PACK_AB R5, R238, R239 ;  /* 0x000000efee05723e */ /* 0x008fcc00000010ff */
[----:B------:R2:W-:Y:S01]  /*4440*/  MUFU.EX2 R237, R4 ;  /* 0x0000000400ed7308 */ /* 0x0005e20000000800 */
[----:B-1----:R-:W-:-:S07]  /*4450*/  FFMA.FTZ R8, R61, c[0x0][0x2d0], -R0 ;  /* 0x0000b4003d087a23 */ /* 0x002fce0000010800 */
[----:B------:R1:W-:Y:S01]  /*4460*/  MUFU.EX2 R214, R8 ;  /* 0x0000000800d67308 */ /* 0x0003e20000000800 */
[--C-:B--2---:R-:W-:Y:S02]  /*4470*/  FFMA.FTZ R4, R19, c[0x0][0x2d0], -R0.reuse ;  /* 0x0000b40013047a23 */ /* 0x104fe40000010800 */
[----:B------:R-:W2:Y:S05]  /*4480*/  LDSM.16.MT88.4 R16, [R193+0x2000] ;  /* 0x00200000c110783b */ /* 0x000eaa0000004200 */
[----:B------:R3:W4:Y:S01]  /*4490*/  MUFU.EX2 R240, R4 ;  /* 0x0000000400f07308 */ /* 0x0007220000000800 */
[----:B-1----:R-:W-:-:S07]  /*44a0*/  FFMA.FTZ R8, R60, c[0x0][0x2d0], -R0 ;  /* 0x0000b4003c087a23 */ /* 0x002fce0000010800 */
[----:B------:R1:W5:Y:S01]  /*44b0*/  MUFU.EX2 R232, R8 ;  /* 0x0000000800e87308 */ /* 0x0003620000000800 */
[----:B---3--:R-:W-:Y:S02]  /*44c0*/  F2FP.BF16.PACK_AB R4, R242, R244 ;  /* 0x000000f4f204723e */ /* 0x008fe400000010ff */
[----:B----4-:R-:W-:Y:S01]  /*44d0*/  F2FP.BF16.PACK_AB R7, R240, R237 ;  /* 0x000000edf007723e */ /* 0x010fe200000010ff */
[----:B-1----:R-:W-:-:S06]  /*44e0*/  FFMA.FTZ R8, R62, c[0x0][0x2d0], -R0 ;  /* 0x0000b4003e087a23 */ /* 0x002fcc0000010800 */
[C---:B------:R-:W-:Y:S01]  /*44f0*/  HMMA.16816.F32.BF16 R96, R4.reuse, R24, RZ ;  /* 0x000000180460723c */ /* 0x040fe200000418ff */
[----:B------:R1:W-:Y:S07]  /*4500*/  MUFU.EX2 R213, R8 ;  /* 0x0000000800d57308 */ /* 0x0003ee0000000800 */
[C---:B------:R-:W-:Y:S01]  /*4510*/  HMMA.16816.F32.BF16 R92, R4.reuse, R26, RZ ;  /* 0x0000001a045c723c */ /* 0x040fe200000418ff */
[----:B------:R-:W3:Y:S07]  /*4520*/  LDSM.16.MT88.4 R24, [R193+0x4000] ;  /* 0x00400000c118783b */ /* 0x000eee0000004200 */
[----:B--2---:R-:W-:Y:S01]  /*4530*/  HMMA.16816.F32.BF16 R80, R4, R16, RZ ;  /* 0x000000100450723c */ /* 0x004fe200000418ff */
[----:B-1----:R-:W-:-:S04]  /*4540*/  FFMA.FTZ R8, R63, c[0x0][0x2d0], -R0 ;  /* 0x0000b4003f087a23 */ /* 0x002fc80000010800 */
[----:B------:R1:W2:Y:S03]  /*4550*/  MUFU.EX2 R230, R8 ;  /* 0x0000000800e67308 */ /* 0x0002a60000000800 */
[C---:B------:R-:W-:Y:S01]  /*4560*/  HMMA.16816.F32.BF16 R76, R4.reuse, R18, RZ ;  /* 0x00000012044c723c */ /* 0x040fe200000418ff */
[----:B------:R-:W4:Y:S07]  /*4570*/  LDSM.16.MT88.4 R16, [R194+0x4000] ;  /* 0x00400000c210783b */ /* 0x000f2e0000004200 */
[----:B------:R-:W-:Y:S01]  /*4580*/  HMMA.16816.F32.BF16 R88, R4, R20, RZ ;  /* 0x000000140458723c */ /* 0x000fe200000418ff */
[----:B-1----:R-:W-:-:S07]  /*4590*/  FFMA.FTZ R8, R129, c[0x0][0x2d0], -R2 ;  /* 0x0000b40081087a23 */ /* 0x002fce0000010802 */
[C---:B------:R-:W-:Y:S01]  /*45a0*/  HMMA.16816.F32.BF16 R84, R4.reuse, R22, RZ ;  /* 0x000000160454723c */ /* 0x040fe200000418ff */
[----:B------:R-:W1:Y:S01]  /*45b0*/  LDSM.16.MT88.4 R20, [R3+0x4000] ;  /* 0x004000000314783b */ /* 0x000e620000004200 */
[----:B------:R2:W-:Y:S06]  /*45c0*/  MUFU.EX2 R185, R8 ;  /* 0x0000000800b97308 */ /* 0x0005ec0000000800 */
[C---:B------:R-:W-:Y:S08]  /*45d0*/  HMMA.16816.F32.BF16 R68, R4.reuse, R12, RZ ;  /* 0x0000000c0444723c */ /* 0x040ff000000418ff */
[----:B------:R-:W-:Y:S01]  /*45e0*/  HMMA.16816.F32.BF16 R72, R4, R14, RZ ;  /* 0x0000000e0448723c */ /* 0x000fe200000418ff */
[----:B------:R3:W1:Y:S01]  /*45f0*/  LDSM.16.MT88.4 R12, [R120+0x4000] ;  /* 0x00400000780c783b */ /* 0x0006620000004200 */
[----:B--2---:R-:W-:-:S04]  /*4600*/  FFMA.FTZ R8, R102, c[0x0][0x2d0], -R2 ;  /* 0x0000b40066087a23 */ /* 0x004fc80000010802 */
[----:B------:R2:W1:Y:S02]  /*4610*/  MUFU.EX2 R184, R8 ;  /* 0x0000000800b87308 */ /* 0x0004640000000800 */
[C---:B------:R-:W-:Y:S08]  /*4620*/  HMMA.16816.F32.BF16 R48, R4.reuse, R40, RZ ;  /* 0x000000280430723c */ /* 0x040ff000000418ff */
[----:B------:R-:W-:Y:S01]  /*4630*/  HMMA.16816.F32.BF16 R52, R4, R42, RZ ;  /* 0x0000002a0434723c */ /* 0x000fe200000418ff */
[----:B------:R-:W1:Y:S01]  /*4640*/  LDSM.16.MT88.4 R40, [R193+0x800] ;  /* 0x00080000c128783b */ /* 0x000e620000004200 */
[----:B--2---:R-:W-:-:S06]  /*4650*/  FFMA.FTZ R8, R128, c[0x0][0x2d0], -R2 ;  /* 0x0000b40080087a23 */ /* 0x004fcc0000010802 */
[C---:B------:R-:W-:Y:S01]  /*4660*/  HMMA.16816.F32.BF16 R116, R4.reuse, R36, RZ ;  /* 0x000000240474723c */ /* 0x040fe200000418ff */
[----:B------:R2:W-:Y:S07]  /*4670*/  MUFU.EX2 R167, R8 ;  /* 0x0000000800a77308 */ /* 0x0005ee0000000800 */
[C---:B------:R-:W-:Y:S01]  /*4680*/  HMMA.16816.F32.BF16 R112, R4.reuse, R38, RZ ;  /* 0x000000260470723c */ /* 0x040fe200000418ff */
[----:B------:R-:W1:Y:S07]  /*4690*/  LDSM.16.MT88.4 R36, [R194+0x800] ;  /* 0x00080000c224783b */ /* 0x000e6e0000004200 */
[----:B------:R-:W-:Y:S01]  /*46a0*/  HMMA.16816.F32.BF16 R64, R4, R28, RZ ;  /* 0x0000001c0440723c */ /* 0x000fe200000418ff */
[----:B--2---:R-:W-:-:S04]  /*46b0*/  FFMA.FTZ R8, R103, c[0x0][0x2d0], -R2 ;  /* 0x0000b40067087a23 */ /* 0x004fc80000010802 */
[----:B------:R2:W-:Y:S03]  /*46c0*/  MUFU.EX2 R166, R8 ;  /* 0x0000000800a67308 */ /* 0x0005e60000000800 */
[C---:B------:R-:W-:Y:S01]  /*46d0*/  HMMA.16816.F32.BF16 R56, R4.reuse, R30, RZ ;  /* 0x0000001e0438723c */ /* 0x040fe200000418ff */
[----:B------:R-:W1:Y:S07]  /*46e0*/  LDSM.16.MT88.4 R28, [R193+0x2800] ;  /* 0x00280000c11c783b */ /* 0x000e6e0000004200 */
[----:B------:R-:W-:Y:S01]  /*46f0*/  HMMA.16816.F32.BF16 R104, R4, R32, RZ ;  /* 0x000000200468723c */ /* 0x000fe200000418ff */
[----:B--2---:R-:W-:-:S07]  /*4700*/  FFMA.FTZ R8, R140, c[0x0][0x2d0], -R0 ;  /* 0x0000b4008c087a23 */ /* 0x004fce0000010800 */
[C---:B------:R-:W-:Y:S01]  /*4710*/  HMMA.16816.F32.BF16 R108, R4.reuse, R34, RZ ;  /* 0x00000022046c723c */ /* 0x040fe200000418ff */
[----:B------:R-:W-:Y:S01]  /*4720*/  LDSM.16.MT88.4 R32, [R9+0x800] ;  /* 0x000800000920783b */ /* 0x000fe20000004200 */
[----:B------:R2:W-:Y:S06]  /*4730*/  MUFU.EX2 R165, R8 ;  /* 0x0000000800a57308 */ /* 0x0005ec0000000800 */
[C---:B---3--:R-:W-:Y:S08]  /*4740*/  HMMA.16816.F32.BF16 R120, R4.reuse, R24, RZ ;  /* 0x000000180478723c */ /* 0x048ff000000418ff */
[----:B------:R-:W-:Y:S01]  /*4750*/  HMMA.16816.F32.BF16 R124, R4, R26, RZ ;  /* 0x0000001a047c723c */ /* 0x000fe200000418ff */
[----:B------:R-:W3:Y:S01]  /*4760*/  LDSM.16.MT88.4 R24, [R3+0x2800] ;  /* 0x002800000318783b */ /* 0x000ee20000004200 */
[----:B--2---:R-:W-:-:S04]  /*4770*/  FFMA.FTZ R8, R131, c[0x0][0x2d0], -R0 ;  /* 0x0000b40083087a23 */ /* 0x004fc80000010800 */
[----:B------:R2:W1:Y:S02]  /*4780*/  MUFU.EX2 R164, R8 ;  /* 0x0000000800a47308 */ /* 0x0004640000000800 */
[C---:B----4-:R-:W-:Y:S08]  /*4790*/  HMMA.16816.F32.BF16 R60, R4.reuse, R16, RZ ;  /* 0x00000010043c723c */ /* 0x050ff000000418ff */
[----:B------:R-:W-:Y:S01]  /*47a0*/  HMMA.16816.F32.BF16 R144, R4, R18, RZ ;  /* 0x000000120490723c */ /* 0x000fe200000418ff */
[----:B------:R-:W4:Y:S01]  /*47b0*/  LDSM.16.MT88.4 R16, [R194+0x2800] ;  /* 0x00280000c210783b */ /* 0x000f220000004200 */
[----:B--2---:R-:W-:-:S06]  /*47c0*/  FFMA.FTZ R8, R141, c[0x0][0x2d0], -R0 ;  /* 0x0000b4008d087a23 */ /* 0x004fcc0000010800 */
[C---:B-1----:R-:W-:Y:S01]  /*47d0*/  HMMA.16816.F32.BF16 R132, R4.reuse, R20, RZ ;  /* 0x000000140484723c */ /* 0x042fe200000418ff */
[----:B------:R1:W-:Y:S07]  /*47e0*/  MUFU.EX2 R103, R8 ;  /* 0x0000000800677308 */ /* 0x0003ee0000000800 */
[C---:B------:R-:W-:Y:S01]  /*47f0*/  HMMA.16816.F32.BF16 R136, R4.reuse, R22, RZ ;  /* 0x000000160488723c */ /* 0x040fe200000418ff */
[----:B------:R-:W-:Y:S07]  /*4800*/  LDSM.16.MT88.4 R20, [R193+0x4800] ;  /* 0x00480000c114783b */ /* 0x000fee0000004200 */
[----:B------:R-:W-:Y:S01]  /*4810*/  HMMA.16816.F32.BF16 R152, R4, R12, RZ ;  /* 0x0000000c0498723c */ /* 0x000fe200000418ff */
[----:B-1----:R-:W-:-:S04]  /*4820*/  FFMA.FTZ R8, R130, c[0x0][0x2d0], -R0 ;  /* 0x0000b40082087a23 */ /* 0x002fc80000010800 */
[----:B------:R1:W2:Y:S03]  /*4830*/  MUFU.EX2 R102, R8 ;  /* 0x0000000800667308 */ /* 0x0002a60000000800 */
[----:B------:R-:W-:Y:S01]  /*4840*/  HMMA.16816.F32.BF16 R156, R4, R14, RZ ;  /* 0x0000000e049c723c */ /* 0x000fe200000418ff */
[----:B------:R-:W2:Y:S06]  /*4850*/  LDSM.16.MT88.4 R12, [R9+0x2800] ;  /* 0x00280000090c783b */ /* 0x000eac0000004200 */
[----:B------:R-:W-:-:S02]  /*4860*/  F2FP.BF16.PACK_AB R4, R236, R234 ;  /* 0x000000eaec04723e */ /* 0x000fc400000010ff */
[----:B-----5:R-:W-:Y:S02]  /*4870*/  F2FP.BF16.PACK_AB R5, R232, R214 ;  /* 0x000000d6e805723e */ /* 0x020fe400000010ff */
[----:B------:R-:W-:Y:S02]  /*4880*/  F2FP.BF16.PACK_AB R6, R235, R233 ;  /* 0x000000e9eb06723e */ /* 0x000fe400000010ff */
[----:B------:R-:W-:Y:S01]  /*4890*/  F2FP.BF16.PACK_AB R7, R230, R213 ;  /* 0x000000d5e607723e */ /* 0x000fe200000010ff */
[----:B-1----:R-:W-:-:S06]  /*48a0*/  FFMA.FTZ R8, R142, c[0x0][0x2d0], -R2 ;  /* 0x0000b4008e087a23 */ /* 0x002fcc0000010802 */
[C---:B------:R-:W-:Y:S08]  /*48b0*/  HMMA.16816.F32.BF16 R172, R4.reuse, R42, R112 ;  /* 0x0000002a04ac723c */ /* 0x040ff00000041870 */
[C---:B------:R-:W-:Y:S08]  /*48c0*/  HMMA.16816.F32.BF16 R112, R4.reuse, R44, R104 ;  /* 0x0000002c0470723c */ /* 0x040ff00000041868 */
[C---:B------:R-:W-:Y:S08]  /*48d0*/  HMMA.16816.F32.BF16 R104, R4.reuse, R46, R108 ;  /* 0x0000002e0468723c */ /* 0x040ff0000004186c */
[C---:B------:R-:W-:Y:S08]  /*48e0*/  HMMA.16816.F32.BF16 R168, R4.reuse, R36, R96 ;  /* 0x0000002404a8723c */ /* 0x040ff00000041860 */
[C---:B------:R-:W-:Y:S08]  /*48f0*/  HMMA.16816.F32.BF16 R108, R4.reuse, R28, R80 ;  /* 0x0000001c046c723c */ /* 0x040ff00000041850 */
[C---:B------:R-:W-:Y:S01]  /*4900*/  HMMA.16816.F32.BF16 R96, R4.reuse, R30, R76 ;  /* 0x0000001e0460723c */ /* 0x040fe2000004184c */
[----:B------:R-:W1:Y:S07]  /*4910*/  LDSM.16.MT88.4 R28, [R3+0x4800] ;  /* 0x00480000031c783b */ /* 0x000e6e0000004200 */
[C---:B------:R-:W-:Y:S01]  /*4920*/  HMMA.16816.F32.BF16 R160, R4.reuse, R38, R92 ;  /* 0x0000002604a0723c */ /* 0x040fe2000004185c */
[----:B------:R-:W-:Y:S07]  /*4930*/  LDSM.16.MT88.4 R36, [R194+0x1000] ;  /* 0x00100000c224783b */ /* 0x000fee0000004200 */
[C---:B---3--:R-:W-:Y:S08]  /*4940*/  HMMA.16816.F32.BF16 R92, R4.reuse, R24, R68 ;  /* 0x00000018045c723c */ /* 0x048ff00000041844 */
[C---:B------:R-:W-:Y:S01]  /*4950*/  HMMA.16816.F32.BF16 R80, R4.reuse, R26, R72 ;  /* 0x0000001a0450723c */ /* 0x040fe20000041848 */
[----:B------:R-:W-:Y:S07]  /*4960*/  LDSM.16.MT88.4 R24, [R3+0x3000] ;  /* 0x003000000318783b */ /* 0x000fee0000004200 */
[C---:B----4-:R-:W-:Y:S08]  /*4970*/  HMMA.16816.F32.BF16 R72, R4.reuse, R16, R64 ;  /* 0x000000100448723c */ /* 0x050ff00000041840 */
[C---:B------:R-:W-:Y:S01]  /*4980*/  HMMA.16816.F32.BF16 R68, R4.reuse, R18, R56 ;  /* 0x000000120444723c */ /* 0x040fe20000041838 */
[----:B------:R-:W3:Y:S07]  /*4990*/  LDSM.16.MT88.4 R16, [R194+0x4800] ;  /* 0x00480000c210783b */ /* 0x000eee0000004200 */
[C---:B--2---:R-:W-:Y:S08]  /*49a0*/  HMMA.16816.F32.BF16 R64, R4.reuse, R12, R48 ;  /* 0x0000000c0440723c */ /* 0x044ff00000041830 */
[C---:B------:R-:W-:Y:S01]  /*49b0*/  HMMA.16816.F32.BF16 R52, R4.reuse, R14, R52 ;  /* 0x0000000e0434723c */ /* 0x040fe20000041834 */
[----:B------:R-:W2:Y:S07]  /*49c0*/  LDSM.16.MT88.4 R12, [R9+0x4800] ;  /* 0x00480000090c783b */ /* 0x000eae0000004200 */
[C---:B-1----:R-:W-:Y:S01]  /*49d0*/  HMMA.16816.F32.BF16 R76, R4.reuse, R28, R132 ;  /* 0x0000001c044c723c */ /* 0x042fe20000041884 */
[----:B------:R-:W-:Y:S07]  /*49e0*/  LDSM.16.MT88.4 R132, [R9+0x1800] ;  /* 0x001800000984783b */ /* 0x000fee0000004200 */
[C---:B------:R-:W-:Y:S01]  /*49f0*/  HMMA.16816.F32.BF16 R44, R4.reuse, R30, R136 ;  /* 0x0000001e042c723c */ /* 0x040fe20000041888 */
[----:B------:R-:W1:Y:S07]  /*4a00*/  LDSM.16.MT88.4 R28, [R3+0x1000] ;  /* 0x00100000031c783b */ /* 0x000e6e0000004200 */
[C---:B------:R-:W-:Y:S08]  /*4a10*/  HMMA.16816.F32.BF16 R176, R4.reuse, R40, R116 ;  /* 0x0000002804b0723c */ /* 0x040ff00000041874 */
[C---:B------:R-:W-:Y:S08]  /*4a20*/  HMMA.16816.F32.BF16 R40, R4.reuse, R20, R120 ;  /* 0x000000140428723c */ /* 0x040ff00000041878 */
[C---:B------:R-:W-:Y:S01]  /*4a30*/  HMMA.16816.F32.BF16 R48, R4.reuse, R22, R124 ;  /* 0x000000160430723c */ /* 0x040fe2000004187c */
[----:B------:R-:W4:Y:S04]  /*4a40*/  LDSM.16.MT88.4 R20, [R193+0x1000] ;  /* 0x00100000c114783b */ /* 0x000f280000004200 */
[----:B------:R-:W-:Y:S03]  /*4a50*/  LDSM.16.MT88.4 R124, [R194+0x1800] ;  /* 0x00180000c27c783b */ /* 0x000fe60000004200 */
[C---:B---3--:R-:W-:Y:S08]  /*4a60*/  HMMA.16816.F32.BF16 R56, R4.reuse, R16, R60 ;  /* 0x000000100438723c */ /* 0x048ff0000004183c */
[C---:B------:R-:W-:Y:S01]  /*4a70*/  HMMA.16816.F32.BF16 R60, R4.reuse, R18, R144 ;  /* 0x00000012043c723c */ /* 0x040fe20000041890 */
[----:B------:R-:W3:Y:S07]  /*4a80*/  LDSM.16.MT88.4 R16, [R9+0x1000] ;  /* 0x001000000910783b */ /* 0x000eee0000004200 */
[C---:B------:R-:W-:Y:S08]  /*4a90*/  HMMA.16816.F32.BF16 R148, R4.reuse, R32, R88 ;  /* 0x000000200494723c */ /* 0x040ff00000041858 */
[C---:B------:R-:W-:Y:S01]  /*4aa0*/  HMMA.16816.F32.BF16 R116, R4.reuse, R34, R84 ;  /* 0x000000220474723c */ /* 0x040fe20000041854 */
[----:B------:R-:W-:Y:S07]  /*4ab0*/  LDSM.16.MT88.4 R32, [R193+0x5000] ;  /* 0x00500000c120783b */ /* 0x000fee0000004200 */
[C---:B--2---:R-:W-:Y:S08]  /*4ac0*/  HMMA.16816.F32.BF16 R88, R4.reuse, R12, R152 ;  /* 0x0000000c0458723c */ /* 0x044ff00000041898 */
        /* <DEDUP_REMOVED lines=9> */
[C---:B----4-:R-:W-:Y:S08]  /*4b60*/  HMMA.16816.F32.BF16 R208, R4.reuse, R20, R176 ;  /* 0x0000001404d0723c */ /* 0x050ff000000418b0 */
[C---:B------:R-:W-:Y:S01]  /*4b70*/  HMMA.16816.F32.BF16 R200, R4.reuse, R22, R172 ;  /* 0x0000001604c8723c */ /* 0x040fe200000418ac */
[----:B------:R-:W2:Y:S07]  /*4b80*/  LDSM.16.MT88.4 R20, [R194+0x3000] ;  /* 0x00300000c214783b */ /* 0x000eae0000004200 */
[C---:B---3--:R-:W-:Y:S08]  /*4b90*/  HMMA.16816.F32.BF16 R180, R4.reuse, R16, R148 ;  /* 0x0000001004b4723c */ /* 0x048ff00000041894 */
[C---:B------:R-:W-:Y:S01]  /*4ba0*/  HMMA.16816.F32.BF16 R176, R4.reuse, R18, R116 ;  /* 0x0000001204b0723c */ /* 0x040fe20000041874 */
[----:B------:R-:W3:Y:S04]  /*4bb0*/  LDSM.16.MT88.4 R16, [R194+0x5000] ;  /* 0x00500000c210783b */ /* 0x000ee80000004200 */
[----:B------:R-:W-:Y:S03]  /*4bc0*/  LDSM.16.MT88.4 R116, [R3+0x1800] ;  /* 0x001800000374783b */ /* 0x000fe60000004200 */
[C---:B------:R-:W-:Y:S08]  /*4bd0*/  HMMA.16816.F32.BF16 R128, R4.reuse, R38, R160 ;  /* 0x000000260480723c */ /* 0x040ff000000418a0 */
[C---:B-1----:R-:W-:Y:S01]  /*4be0*/  HMMA.16816.F32.BF16 R152, R4.reuse, R28, R64 ;  /* 0x0000001c0498723c */ /* 0x042fe20000041840 */
[----:B------:R1:W-:Y:S01]  /*4bf0*/  MUFU.EX2 R29, R8 ;  /* 0x00000008001d7308 */ /* 0x0003e20000000800 */
[----:B------:R-:W-:Y:S06]  /*4c00*/  LDSM.16.MT88.4 R64, [R9+0x3800] ;  /* 0x003800000940783b */ /* 0x000fec0000004200 */
[C---:B------:R-:W-:Y:S08]  /*4c10*/  HMMA.16816.F32.BF16 R120, R4.reuse, R36, R168 ;  /* 0x000000240478723c */ /* 0x040ff000000418a8 */
[C---:B--2---:R-:W-:Y:S01]  /*4c20*/  HMMA.16816.F32.BF16 R160, R4.reuse, R20, R72 ;  /* 0x0000001404a0723c */ /* 0x044fe20000041848 */
[--C-:B-1----:R-:W-:Y:S01]  /*4c30*/  FFMA.FTZ R8, R143, c[0x0][0x2d0], -R2.reuse ;  /* 0x0000b4008f087a23 */ /* 0x102fe20000010802 */
[----:B------:R-:W-:Y:S03]  /*4c40*/  LDSM.16.MT88.4 R72, [R193+0x5800] ;  /* 0x00580000c148783b */ /* 0x000fe60000004200 */
[----:B------:R1:W2:Y:S03]  /*4c50*/  MUFU.EX2 R28, R8 ;  /* 0x00000008001c7308 */ /* 0x0002a60000000800 */
[C---:B------:R-:W-:Y:S01]  /*4c60*/  HMMA.16816.F32.BF16 R156, R4.reuse, R22, R68 ;  /* 0x00000016049c723c */ /* 0x040fe20000041844 */
[----:B------:R-:W4:Y:S07]  /*4c70*/  LDSM.16.MT88.4 R20, [R9+0x5000] ;  /* 0x005000000914783b */ /* 0x000f2e0000004200 */
[----:B------:R-:W-:Y:S01]  /*4c80*/  HMMA.16816.F32.BF16 R36, R4, R26, R80 ;  /* 0x0000001a0424723c */ /* 0x000fe20000041850 */
[----:B------:R-:W-:Y:S01]  /*4c90*/  LDSM.16.MT88.4 R80, [R3+0x5800] ;  /* 0x005800000350783b */ /* 0x000fe20000004200 */
[----:B-1----:R-:W-:-:S02]  /*4ca0*/  FFMA.FTZ R8, R197, c[0x0][0x2d0], -R2 ;  /* 0x0000b400c5087a23 */ /* 0x002fc40000010802 */
[----:B------:R-:W-:-:S04]  /*4cb0*/  FFMA.FTZ R2, R199, c[0x0][0x2d0], -R2 ;  /* 0x0000b400c7027a23 */ /* 0x000fc80000010802 */
[C---:B------:R-:W-:Y:S01]  /*4cc0*/  HMMA.16816.F32.BF16 R92, R4.reuse, R24, R92 ;  /* 0x00000018045c723c */ /* 0x040fe2000004185c */
[----:B------:R1:W-:Y:S07]  /*4cd0*/  MUFU.EX2 R27, R8 ;  /* 0x00000008001b7308 */ /* 0x0003ee0000000800 */
[C---:B------:R-:W-:Y:S01]  /*4ce0*/  HMMA.16816.F32.BF16 R172, R4.reuse, R12, R108 ;  /* 0x0000000c04ac723c */ /* 0x040fe2000004186c */
[----:B------:R5:W4:Y:S01]  /*4cf0*/  MUFU.EX2 R26, R2 ;  /* 0x00000002001a7308 */ /* 0x000b220000000800 */
[----:B------:R-:W-:Y:S06]  /*4d00*/  LDSM.16.MT88.4 R108, [R193+0x1800] ;  /* 0x00180000c16c783b */ /* 0x000fec0000004200 */
[C---:B------:R-:W-:Y:S01]  /*4d10*/  HMMA.16816.F32.BF16 R168, R4.reuse, R14, R96 ;  /* 0x0000000e04a8723c */ /* 0x040fe20000041860 */
[----:B------:R-:W4:Y:S04]  /*4d20*/  LDSM.16.MT88.4 R12, [R3+0x5000] ;  /* 0x00500000030c783b */ /* 0x000f280000004200 */
[----:B-1----:R-:W-:Y:S02]  /*4d30*/  LDSM.16.MT88.4 R8, [R9+0x5800] ;  /* 0x005800000908783b */ /* 0x002fe40000004200 */
[----:B--2---:R-:W-:Y:S01]  /*4d40*/  F2FP.BF16.PACK_AB R96, R28, R29 ;  /* 0x0000001d1c60723e */ /* 0x004fe200000010ff */
[----:B---3--:R-:W-:Y:S01]  /*4d50*/  HMMA.16816.F32.BF16 R136, R4, R16, R56 ;  /* 0x000000100488723c */ /* 0x008fe20000041838 */
[----:B-----5:R-:W-:Y:S01]  /*4d60*/  FFMA.FTZ R2, R198, c[0x0][0x2d0], -R0 ;  /* 0x0000b400c6027a23 */ /* 0x020fe20000010800 */
[----:B------:R-:W-:Y:S01]  /*4d70*/  LDSM.16.MT88.4 R56, [R194+0x3800] ;  /* 0x00380000c238783b */ /* 0x000fe20000004200 */
[----:B----4-:R-:W-:-:S02]  /*4d80*/  F2FP.BF16.PACK_AB R98, R26, R27 ;  /* 0x0000001b1a62723e */ /* 0x010fc400000010ff */
[----:B------:R1:W-:Y:S03]  /*4d90*/  MUFU.EX2 R25, R2 ;  /* 0x0000000200197308 */ /* 0x0003e60000000800 */
[C---:B------:R-:W-:Y:S01]  /*4da0*/  HMMA.16816.F32.BF16 R148, R4.reuse, R34, R48 ;  /* 0x000000220494723c */ /* 0x040fe20000041830 */
[----:B------:R-:W2:Y:S07]  /*4db0*/  LDSM.16.MT88.4 R48, [R3+0x3800] ;  /* 0x003800000330783b */ /* 0x000eae0000004200 */
[----:B------:R-:W-:Y:S01]  /*4dc0*/  HMMA.16816.F32.BF16 R144, R4, R32, R40 ;  /* 0x000000200490723c */ /* 0x000fe20000041828 */
[----:B------:R-:W3:Y:S01]  /*4dd0*/  LDSM.16.MT88.4 R40, [R193+0x3800] ;  /* 0x00380000c128783b */ /* 0x000ee20000004200 */
[----:B-1----:R-:W-:-:S06]  /*4de0*/  FFMA.FTZ R2, R205, c[0x0][0x2d0], -R0 ;  /* 0x0000b400cd027a23 */ /* 0x002fcc0000010800 */
[C---:B------:R-:W-:Y:S01]  /*4df0*/  HMMA.16816.F32.BF16 R32, R4.reuse, R20, R88 ;  /* 0x000000140420723c */ /* 0x040fe20000041858 */
[----:B------:R1:W4:Y:S01]  /*4e00*/  MUFU.EX2 R24, R2 ;  /* 0x0000000200187308 */ /* 0x0003220000000800 */
[----:B------:R-:W5:Y:S06]  /*4e10*/  LDSM.16.MT88.4 R88, [R194+0x5800] ;  /* 0x00580000c258783b */ /* 0x000f6c0000004200 */
[C---:B------:R-:W-:Y:S08]  /*4e20*/  HMMA.16816.F32.BF16 R68, R4.reuse, R30, R52 ;  /* 0x0000001e0444723c */ /* 0x040ff00000041834 */
[----:B------:R-:W-:Y:S01]  /*4e30*/  HMMA.16816.F32.BF16 R76, R4, R12, R76 ;  /* 0x0000000c044c723c */ /* 0x000fe2000004184c */
[--C-:B-1----:R-:W-:Y:S01]  /*4e40*/  FFMA.FTZ R2, R204, c[0x0][0x2d0], -R0.reuse ;  /* 0x0000b400cc027a23 */ /* 0x102fe20000010800 */
[----:B----4-:R-:W-:Y:S01]  /*4e50*/  F2FP.BF16.PACK_AB R97, R24, R25 ;  /* 0x000000191861723e */ /* 0x010fe200000010ff */
[----:B------:R-:W-:-:S02]  /*4e60*/  FFMA.FTZ R0, R207, c[0x0][0x2d0], -R0 ;  /* 0x0000b400cf007a23 */ /* 0x000fc40000010800 */
[----:B------:R1:W-:Y:S03]  /*4e70*/  MUFU.EX2 R17, R2 ;  /* 0x0000000200117308 */ /* 0x0003e60000000800 */
[C---:B------:R-:W-:Y:S05]  /*4e80*/  HMMA.16816.F32.BF16 R12, R4.reuse, R14, R44 ;  /* 0x0000000e040c723c */ /* 0x040fea000004182c */
[----:B------:R4:W2:Y:S03]  /*4e90*/  MUFU.EX2 R16, R0 ;  /* 0x0000000000107308 */ /* 0x0008a60000000800 */
[----:B------:R-:W-:Y:S01]  /*4ea0*/  HMMA.16816.F32.BF16 R140, R4, R18, R60 ;  /* 0x00000012048c723c */ /* 0x000fe2000004183c */
[----:B-1----:R-:W-:-:S07]  /*4eb0*/  FADD.FTZ R2, R244, R242 ;  /* 0x000000f2f4027221 */ /* 0x002fce0000010000 */
[----:B------:R-:W-:Y:S01]  /*4ec0*/  HMMA.16816.F32.BF16 R4, R4, R22, R84 ;  /* 0x000000160404723c */ /* 0x000fe20000041854 */
[----:B------:R-:W-:Y:S02]  /*4ed0*/  FADD.FTZ R2, R241, R2 ;  /* 0x00000002f1027221 */ /* 0x000fe40000010000 */
[----:B----4-:R-:W-:Y:S01]  /*4ee0*/  FADD.FTZ R0, R239, R238 ;  /* 0x000000eeef007221 */ /* 0x010fe20000010000 */
[----:B--2---:R-:W-:Y:S01]  /*4ef0*/  F2FP.BF16.PACK_AB R99, R16, R17 ;  /* 0x000000111063723e */ /* 0x004fe200000010ff */
        /* <DEDUP_REMOVED lines=26> */
[----:B------:R-:W-:Y:S01]  /*50a0*/  FADD.FTZ R2, R25, R0 ;  /* 0x0000000019027221 */ /* 0x000fe20000010000 */
[----:B------:R-:W-:Y:S01]  /*50b0*/  IADD3 R0, R245, -0x3, RZ ;  /* 0xfffffffdf5007810 */ /* 0x000fe20007ffe0ff */
[----:B------:R-:W-:-:S02]  /*50c0*/  FADD.FTZ R3, R27, R3 ;  /* 0x000000031b037221 */ /* 0x000fc40000010000 */
[----:B------:R-:W-:Y:S01]  /*50d0*/  FADD.FTZ R2, R24, R2 ;  /* 0x0000000218027221 */ /* 0x000fe20000010000 */
[----:B------:R-:W-:Y:S01]  /*50e0*/  ISETP.GE.AND P0, PT, R0, R206, PT ;  /* 0x000000ce0000720c */ /* 0x000fe20003f06270 */
[----:B------:R-:W-:Y:S01]  /*50f0*/  HMMA.16816.F32.BF16 R48, R96, R50, R36 ;  /* 0x000000326030723c */ /* 0x000fe20000041824 */
[----:B------:R-:W-:Y:S02]  /*5100*/  FADD.FTZ R213, R26, R3 ;  /* 0x000000031ad57221 */ /* 0x000fe40000010000 */
[----:B------:R-:W-:-:S04]  /*5110*/  FADD.FTZ R2, R17, R2 ;  /* 0x0000000211027221 */ /* 0x000fc80000010000 */
[----:B------:R-:W-:Y:S01]  /*5120*/  FADD.FTZ R214, R16, R2 ;  /* 0x0000000210d67221 */ /* 0x000fe20000010000 */
[C---:B------:R-:W-:Y:S08]  /*5130*/  HMMA.16816.F32.BF16 R124, R96.reuse, R126, R128 ;  /* 0x0000007e607c723c */ /* 0x040ff00000041880 */
[C---:B------:R-:W-:Y:S08]  /*5140*/  HMMA.16816.F32.BF16 R64, R96.reuse, R66, R68 ;  /* 0x000000426040723c */ /* 0x040ff00000041844 */
[C---:B------:R-:W-:Y:S08]  /*5150*/  HMMA.16816.F32.BF16 R76, R96.reuse, R80, R76 ;  /* 0x00000050604c723c */ /* 0x040ff0000004184c */
[C---:B------:R-:W-:Y:S08]  /*5160*/  HMMA.16816.F32.BF16 R104, R96.reuse, R108, R208 ;  /* 0x0000006c6068723c */ /* 0x040ff000000418d0 */
[C---:B------:R-:W-:Y:S08]  /*5170*/  HMMA.16816.F32.BF16 R128, R96.reuse, R132, R180 ;  /* 0x000000846080723c */ /* 0x040ff000000418b4 */
[C---:B---3--:R-:W-:Y:S08]  /*5180*/  HMMA.16816.F32.BF16 R36, R96.reuse, R40, R172 ;  /* 0x000000286024723c */ /* 0x048ff000000418ac */
        /* <DEDUP_REMOVED lines=23> */
[----:B------:R-:W-:Y:S02]  /*5300*/  ISETP.GE.AND P0, PT, R212, c[0x0][0x1d4], PT ;  /* 0x00007500d4007a0c */ /* 0x000fe40003f06270 */
[----:B------:R-:W-:Y:S01]  /*5310*/  LEA.HI.X R3, R0, c[0x0][0x1cc], R3, 0x1, P3 ;  /* 0x0000730000037a11 */ /* 0x000fe200018f0c03 */
[----:B------:R-:W-:Y:S01]  /*5320*/  IMAD.MOV.U32 R0, RZ, RZ, c[0x0][0x1e4] ;  /* 0x00007900ff007624 */ /* 0x000fe200078e00ff */
[----:B------:R-:W-:-:S03]  /*5330*/  LEA R4, P3, R5, R2, 0x6 ;  /* 0x0000000205047211 */ /* 0x000fc600078630ff */
[----:B------:R-:W-:Y:S01]  /*5340*/  @!PT LDS RZ, [RZ] ;  /* 0x00000000fffff984 */ /* 0x000fe20000000800 */
[----:B------:R-:W-:Y:S01]  /*5350*/  @!PT LDS RZ, [RZ] ;  /* 0x00000000fffff984 */ /* 0x000fe20000000800 */
[----:B------:R-:W-:Y:S01]  /*5360*/  @!PT LDS RZ, [RZ] ;  /* 0x00000000fffff984 */ /* 0x000fe20000000800 */
[----:B------:R1:W-:Y:S01]  /*5370*/  LDGSTS.E.BYPASS.LTC128B.128 [R216+0xc100], [R2.64], !P1 ;  /* 0x0c10000002d87fae */ /* 0x0003e2000c901d48 */
[----:B------:R-:W-:-:S03]  /*5380*/  LEA.HI.X R5, R5, R3, R0, 0x6, P3 ;  /* 0x0000000305057211 */ /* 0x000fc600018f3400 */
[----:B------:R1:W-:Y:S04]  /*5390*/  LDGSTS.E.BYPASS.LTC128B.128 [R216+0xe100], [R2.64+0x80], !P2 ;  /* 0x0e10008002d87fae */ /* 0x0003e8000d101d48 */
[----:B------:R1:W-:Y:S04]  /*53a0*/  LDGSTS.E.BYPASS.LTC128B.128 [R216+0x10100], [R2.64+0x100], !P0 ;  /* 0x1010010002d87fae */ /* 0x0003e8000c101d48 */
[----:B------:R1:W-:Y:S04]  /*53b0*/  LDGSTS.E.BYPASS.LTC128B.128 [R216+0xd100], [R4.64], !P1 ;  /* 0x0d10000004d87fae */ /* 0x0003e8000c901d48 */
[----:B------:R1:W-:Y:S04]  /*53c0*/  LDGSTS.E.BYPASS.LTC128B.128 [R216+0xf100], [R4.64+0x80], !P2 ;  /* 0x0f10008004d87fae */ /* 0x0003e8000d101d48 */
[----:B------:R1:W-:Y:S02]  /*53d0*/  LDGSTS.E.BYPASS.LTC128B.128 [R216+0x11100], [R4.64+0x100], !P0 ;  /* 0x1110010004d87fae */ /* 0x0003e4000c101d48 */
.L_x_1257:
[----:B------:R-:W-:Y:S05]  /*53e0*/  BSYNC B0 ;  /* 0x0000000000007941 */ /* 0x000fea0003800000 */
.L_x_1256:
[----:B------:R-:W-:Y:S01]  /*53f0*/  IADD3 R0, R245, -0x2, RZ ;  /* 0xfffffffef5007810 */ /* 0x000fe20007ffe0ff */
[----:B------:R-:W0:Y:S03]  /*5400*/  LDGDEPBAR ;  /* 0x00000000000079af */ /* 0x000e260000000000 */
[----:B------:R-:W-:-:S13]  /*5410*/  ISETP.GE.AND P0, PT, R0, R206, PT ;  /* 0x000000ce0000720c */ /* 0x000fda0003f06270 */
[----:B------:R-:W-:Y:S05]  /*5420*/  @!P0 BRA `(.L_x_1258) ;  /* 0x00002d2000008947 */ /* 0x000fea0003800000 */
[----:B------:R-:W-:Y:S01]  /*5430*/  MOV R197, R0 ;  /* 0x0000000000c57202 */ /* 0x000fe20000000f00 */
[----:B------:R-:W-:Y:S01]  /*5440*/  IMAD.MOV.U32 R0, RZ, RZ, R101 ;  /* 0x000000ffff007224 */ /* 0x000fe200078e0065 */
[----:B-1----:R-:W-:Y:S01]  /*5450*/  MOV R3, R100 ;  /* 0x0000006400037202 */ /* 0x002fe20000000f00 */
[----:B------:R-:W-:Y:S01]  /*5460*/  IMAD.MOV.U32 R185, RZ, RZ, 0x1 ;  /* 0x00000001ffb97424 */ /* 0x000fe200078e00ff */
[----:B------:R-:W-:Y:S02]  /*5470*/  MOV R198, RZ ;  /* 0x000000ff00c67202 */ /* 0x000fe40000000f00 */
.L_x_1259:
[----:B------:R-:W-:Y:S04]  /*5480*/  DEPBAR.LE SB0, 0x2 ;  /* 0x000080800000791a */ /* 0x000fe80000000000 */
[----:B------:R-:W-:Y:S01]  /*5490*/  WARPSYNC 0xffffffff ;  /* 0xffffffff00007948 */ /* 0x000fe20003800000 */
[----:B------:R-:W-:Y:S01]  /*54a0*/  BAR.SYNC.DEFER_BLOCKING 0x0 ;  /* 0x0000000000007b1d */ /* 0x000fe20000010000 */
[----:B------:R-:W-:Y:S01]  /*54b0*/  IMAD R184, R185, 0x6000, RZ ;  /* 0x00006000b9b87824 */ /* 0x000fe200078e02ff */
[----:B------:R-:W-:Y:S02]  /*54c0*/  ISETP.GE.AND P5, PT, R206, R197, PT ;  /* 0x000000c5ce00720c */ /* 0x000fe40003fa6270 */
[----:B------:R-:W-:Y:S02]  /*54d0*/  IADD3 R211, R197, -0x1, RZ ;  /* 0xffffffffc5d37810 */ /* 0x000fe40007ffe0ff */
[----:B------:R-:W-:Y:S04]  /*54e0*/  IADD3 R2, R192, R184, RZ ;  /* 0x000000b8c0027210 */ /* 0x000fe80007ffe0ff */
[----:B------:R-:W-:Y:S05]  /*54f0*/  IADD3 R180, R190, R2, RZ ;  /* 0x00000002beb47210 */ /* 0x000fea0007ffe0ff */
[----:B------:R-:W-:Y:S01]  /*5500*/  @!P5 SHF.R.S32.HI R12, RZ, 0x1f, R211 ;  /* 0x0000001fff0cd819 */ /* 0x000fe200000114d3 */
[----:B------:R-:W-:Y:S01]  /*5510*/  @!P5 IMAD.WIDE.U32 R20, R211, c[0x0][0x208], RZ ;  /* 0x00008200d314da25 */ /* 0x000fe200078e00ff */
[----:B------:R-:W-:Y:S02]  /*5520*/  @!P5 MOV R31, c[0x0][0x208] ;  /* 0x00008200001fda02 */ /* 0x000fe40000000f00 */
[----:B------:R-:W-:Y:S01]  /*5530*/  @!P5 ISETP.GE.AND P3, PT, R215, c[0x0][0x1d4], PT ;  /* 0x00007500d700da0c */ /* 0x000fe20003f66270 */
[----:B------:R-:W-:Y:S01]  /*5540*/  @!P5 IMAD R22, R12, c[0x0][0x208], RZ ;  /* 0x000082000c16da24 */ /* 0x000fe200078e02ff */
[----:B------:R-:W-:Y:S02]  /*5550*/  @!P5 SHF.L.U32 R29, R20, 0x6, RZ ;  /* 0x00000006141dd819 */ /* 0x000fe400000006ff */
[----:B------:R-:W-:Y:S01]  /*5560*/  @!P5 ISETP.GE.AND P2, PT, R212, c[0x0][0x1d4], PT ;  /* 0x00007500d400da0c */ /* 0x000fe20003f46270 */
[----:B------:R-:W-:Y:S01]  /*5570*/  LDSM.16.M88.4 R32, [R186] ;  /* 0x00000000ba20783b */ /* 0x000fe20000000200 */
[----:B------:R-:W-:Y:S01]  /*5580*/  @!P5 IMAD R22, R211, c[0x0][0x20c], R22 ;  /* 0x00008300d316da24 */ /* 0x000fe200078e0216 */
[----:B------:R-:W-:Y:S02]  /*5590*/  @!P5 LEA R30, P0, R31, R29, 0x5 ;  /* 0x0000001d1f1ed211 */ /* 0x000fe400078028ff */
[----:B------:R-:W-:Y:S02]  /*55a0*/  @!P5 IADD3 R152, P4, R29, R220, RZ ;  /* 0x000000dc1d98d210 */ /* 0x000fe40007f9e0ff */
[----:B------:R-:W-:Y:S02]  /*55b0*/  @!P5 IADD3 R21, R21, R22, RZ ;  /* 0x000000161515d210 */ /* 0x000fe40007ffe0ff */
[----:B------:R-:W1:Y:S01]  /*55c0*/  LDSM.16.M88.4 R8, [R2] ;  /* 0x000000000208783b */ /* 0x000e620000000200 */
[----:B------:R-:W-:Y:S02]  /*55d0*/  @!P5 LEA R156, P6, R152, c[0x0][0x1f8], 0x1 ;  /* 0x00007e00989cda11 */ /* 0x000fe400078c08ff */
[----:B------:R-:W-:Y:S04]  /*55e0*/  @!P5 SHF.L.U64.HI R28, R20, 0x6, R21 ;  /* 0x00000006141cd819 */ /* 0x000fe80000010215 */
[----:B------:R-:W-:Y:S01]  /*55f0*/  @!P5 IADD3.X R155, R28, R222, RZ, P4, !PT ;  /* 0x000000de1c9bd210 */ /* 0x000fe200027fe4ff */
[----:B------:R-:W2:Y:S08]  /*5600*/  LDSM.16.M88.4 R16, [R2+0x800] ;  /* 0x000800000210783b */ /* 0x000eb00000000200 */
[----:B------:R-:W3:Y:S08]  /*5610*/  LDSM.16.M88.4 R24, [R2+0x1000] ;  /* 0x001000000218783b */ /* 0x000ef00000000200 */
[----:B------:R-:W4:Y:S08]  /*5620*/  LDSM.16.M88.4 R100, [R2+0x1800] ;  /* 0x001800000264783b */ /* 0x000f300000000200 */
[----:B------:R-:W-:Y:S01]  /*5630*/  LDSM.16.M88.4 R136, [R187] ;  /* 0x00000000bb88783b */ /* 0x000fe20000000200 */
[C---:B-1----:R-:W-:Y:S07]  /*5640*/  HMMA.16816.F32.BF16 R4, R32.reuse, R8, RZ ;  /* 0x000000082004723c */ /* 0x042fee00000418ff */
[----:B------:R-:W1:Y:S01]  /*5650*/  LDSM.16.M88.4 R140, [R180] ;  /* 0x00000000b48c783b */ /* 0x000e620000000200 */
[C---:B------:R-:W-:Y:S07]  /*5660*/  HMMA.16816.F32.BF16 R8, R32.reuse, R10, RZ ;  /* 0x0000000a2008723c */ /* 0x040fee00000418ff */
[----:B------:R-:W5:Y:S01]  /*5670*/  LDSM.16.M88.4 R144, [R180+0x800] ;  /* 0x00080000b490783b */ /* 0x000f620000000200 */
[C---:B--2---:R-:W-:Y:S07]  /*5680*/  HMMA.16816.F32.BF16 R12, R32.reuse, R16, RZ ;  /* 0x00000010200c723c */ /* 0x044fee00000418ff */
[----:B------:R-:W2:Y:S01]  /*5690*/  LDSM.16.M88.4 R148, [R180+0x1000] ;  /* 0x00100000b494783b */ /* 0x000ea20000000200 */
[C---:B------:R-:W-:Y:S08]  /*56a0*/  HMMA.16816.F32.BF16 R16, R32.reuse, R18, RZ ;  /* 0x000000122010723c */ /* 0x040ff000000418ff */
[C---:B---3--:R-:W-:Y:S07]  /*56b0*/  HMMA.16816.F32.BF16 R20, R32.reuse, R24, RZ ;  /* 0x000000182014723c */ /* 0x048fee00000418ff */
[----:B------:R-:W-:Y:S05]  /*56c0*/  @!P5 MOV R24, c[0x0][0x20c] ;  /* 0x000083000018da02 */ /* 0x000fea0000000f00 */
[----:B------:R-:W-:Y:S02]  /*56d0*/  @!P5 LEA.HI.X R157, R31, R28, R24, 0x5, P0 ;  /* 0x0000001c1f9dd211 */ /* 0x000fe400000f2c18 */
[C---:B------:R-:W-:Y:S01]  /*56e0*/  HMMA.16816.F32.BF16 R24, R32.reuse, R26, RZ ;  /* 0x0000001a2018723c */ /* 0x040fe200000418ff */
[----:B------:R-:W-:Y:S04]  /*56f0*/  @!P5 IADD3 R153, P0, R30, R220, RZ ;  /* 0x000000dc1e99d210 */ /* 0x000fe80007f1e0ff */
[----:B------:R-:W-:Y:S03]  /*5700*/  @!P5 LEA R154, P4, R153, c[0x0][0x1f8], 0x1 ;  /* 0x00007e00999ada11 */ /* 0x000fe600078808ff */
[C---:B----4-:R-:W-:Y:S07]  /*5710*/  HMMA.16816.F32.BF16 R28, R32.reuse, R100, RZ ;  /* 0x00000064201c723c */ /* 0x050fee00000418ff */
[----:B------:R-:W-:Y:S01]  /*5720*/  @!P5 IADD3.X R101, R157, R222, RZ, P0, !PT ;  /* 0x000000de9d65d210 */ /* 0x000fe200007fe4ff */
[----:B------:R-:W-:Y:S01]  /*5730*/  HMMA.16816.F32.BF16 R32, R32, R102, RZ ;  /* 0x000000662020723c */ /* 0x000fe200000418ff */
[----:B------:R-:W-:Y:S02]  /*5740*/  MOV R100, 0x40 ;  /* 0x0000004000647802 */ /* 0x000fe40000000f00 */
[----:B------:R-:W-:Y:S02]  /*5750*/  LOP3.LUT P0, RZ, R195, 0x4, RZ, 0xc0, !PT ;  /* 0x00000004c3ff7812 */ /* 0x000fe4000780c0ff */
[----:B------:R-:W-:Y:S01]  /*5760*/  @!P5 LEA.HI.X R157, R152, c[0x0][0x1fc], R155, 0x1, P6 ;  /* 0x00007f00989dda11 */ /* 0x000fe200030f0c9b */
[----:B------:R-:W-:Y:S01]  /*5770*/  @!P5 IMAD R152, R198, 0x6000, R247 ;  /* 0x00006000c698d824 */ /* 0x000fe200078e02f7 */
[----:B------:R-:W-:Y:S01]  /*5780*/  SEL R176, R100, 0xffffffc0, !P0 ;  /* 0xffffffc064b07807 */ /* 0x000fe20004000000 */
[C---:B-1----:R-:W-:Y:S05]  /*5790*/  HMMA.16816.F32.BF16 R4, R136.reuse, R140, R4 ;  /* 0x0000008c8804723c */ /* 0x042fea0000041804 */
[----:B------:R-:W-:Y:S02]  /*57a0*/  @!P5 LEA.HI.X R155, R153, c[0x0][0x1fc], R101, 0x1, P4 ;  /* 0x00007f00999bda11 */ /* 0x000fe400020f0c65 */
[----:B------:R-:W1:Y:S01]  /*57b0*/  LDSM.16.M88.4 R100, [R180+0x1800] ;  /* 0x00180000b464783b */ /* 0x000e620000000200 */
[C---:B------:R-:W-:Y:S03]  /*57c0*/  HMMA.16816.F32.BF16 R8, R136.reuse, R142, R8 ;  /* 0x0000008e8808723c */ /* 0x040fe60000041808 */
[----:B------:R-:W-:Y:S02]  /*57d0*/  ISETP.GE.AND P6, PT, R198, 0x1, PT ;  /* 0x00000001c600780c */ /* 0x000fe40003fc6270 */
[C---:B------:R-:W-:Y:S02]  /*57e0*/  IADD3 R181, R176.reuse, R2, RZ ;  /* 0x00000002b0b57210 */ /* 0x040fe40007ffe0ff */
[----:B------:R-:W-:Y:S01]  /*57f0*/  @!PT LDS RZ, [RZ] ;  /* 0x00000000fffff984 */ /* 0x000fe20000000800 */
[----:B------:R-:W-:Y:S01]  /*5800*/  @!PT LDS RZ, [RZ] ;  /* 0x00000000fffff984 */ /* 0x000fe20000000800 */
[----:B------:R-:W-:Y:S01]  /*5810*/  @!PT LDS RZ, [RZ] ;  /* 0x00000000fffff984 */ /* 0x000fe20000000800 */
[----:B------:R3:W-:Y:S01]  /*5820*/  @!P5 LDGSTS.E.BYPASS.LTC128B.128 [R152], [R156.64], !P1 ;  /* 0x000000009c98dfae */ /* 0x0007e2000c901d48 */
[C---:B-----5:R-:W-:Y:S04]  /*5830*/  HMMA.16816.F32.BF16 R12, R136.reuse, R144, R12 ;  /* 0x00000090880c723c */ /* 0x060fe8000004180c */
[----:B------:R-:W-:Y:S02]  /*5840*/  IADD3 R183, R176, R180, RZ ;  /* 0x000000b4b0b77210 */ /* 0x000fe40007ffe0ff */
[----:B------:R-:W-:Y:S01]  /*5850*/  IADD3 R182, R190, R2, R176 ;  /* 0x00000002beb67210 */ /* 0x000fe20007ffe0b0 */
[----:B------:R3:W-:Y:S01]  /*5860*/  @!P5 LDGSTS.E.BYPASS.LTC128B.128 [R152+0x2000], [R156.64+0x80], !P3 ;  /* 0x020000809c98dfae */ /* 0x0007e2000d901d48 */
[C---:B------:R-:W-:Y:S07]  /*5870*/  HMMA.16816.F32.BF16 R16, R136.reuse, R146, R16 ;  /* 0x000000928810723c */ /* 0x040fee0000041810 */
[----:B------:R3:W-:Y:S01]  /*5880*/  @!P5 LDGSTS.E.BYPASS.LTC128B.128 [R152+0x4000], [R156.64+0x100], !P2 ;  /* 0x040001009c98dfae */ /* 0x0007e2000d101d48 */
[C---:B--2---:R-:W-:Y:S07]  /*5890*/  HMMA.16816.F32.BF16 R20, R136.reuse, R148, R20 ;  /* 0x000000948814723c */ /* 0x044fee0000041814 */
[----:B------:R2:W-:Y:S01]  /*58a0*/  @!P5 LDGSTS.E.BYPASS.LTC128B.128 [R152+0x1000], [R154.64], !P1 ;  /* 0x010000009a98dfae */ /* 0x0005e2000c901d48 */
[C---:B------:R-:W-:Y:S07]  /*58b0*/  HMMA.16816.F32.BF16 R24, R136.reuse, R150, R24 ;  /* 0x000000968818723c */ /* 0x040fee0000041818 */
[----:B------:R2:W-:Y:S01]  /*58c0*/  @!P5 LDGSTS.E.BYPASS.LTC128B.128 [R152+0x3000], [R154.64+0x80], !P3 ;  /* 0x030000809a98dfae */ /* 0x0005e2000d901d48 */
[C---:B-1----:R-:W-:Y:S07]  /*58d0*/  HMMA.16816.F32.BF16 R28, R136.reuse, R100, R28 ;  /* 0x00000064881c723c */ /* 0x042fee000004181c */
[----:B------:R2:W-:Y:S01]  /*58e0*/  @!P5 LDGSTS.E.BYPASS.LTC128B.128 [R152+0x5000], [R154.64+0x100], !P2 ;  /* 0x050001009a98dfae */ /* 0x0005e2000d101d48 */
[----:B------:R-:W-:Y:S07]  /*58f0*/  HMMA.16816.F32.BF16 R32, R136, R102, R32 ;  /* 0x000000668820723c */ /* 0x000fee0000041820 */
[----:B---3--:R-:W-:Y:S08]  /*5900*/  LDSM.16.M88.4 R156, [R181] ;  /* 0x00000000b59c783b */ /* 0x008ff00000000200 */
[----:B------:R-:W-:Y:S08]  /*5910*/  LDSM.16.M88.4 R140, [R181+0x800] ;  /* 0x00080000b58c783b */ /* 0x000ff00000000200 */
[----:B------:R-:W-:Y:S08]  /*5920*/  LDSM.16.M88.4 R144, [R181+0x1000] ;  /* 0x00100000b590783b */ /* 0x000ff00000000200 */
[----:B--2---:R-:W1:Y:S08]  /*5930*/  LDSM.16.M88.4 R152, [R189] ;  /* 0x00000000bd98783b */ /* 0x004e700000000200 */
[----:B------:R-:W0:Y:S08]  /*5940*/  LDGDEPBAR ;  /* 0x00000000000079af */ /* 0x000e300000000000 */
[----:B------:R-:W2:Y:S08]  /*5950*/  LDSM.16.M88.4 R148, [R181+0x1800] ;  /* 0x00180000b594783b */ /* 0x000eb00000000200 */
[----:B------:R-:W-:Y:S08]  /*5960*/  LDSM.16.M88.4 R160, [R188] ;  /* 0x00000000bca0783b */ /* 0x000ff00000000200 */
[----:B------:R-:W3:Y:S01]  /*5970*/  LDSM.16.M88.4 R164, [R183] ;  /* 0x00000000b7a4783b */ /* 0x000ee20000000200 */
[C---:B-1----:R-:W-:Y:S07]  /*5980*/  HMMA.16816.F32.BF16 R4, R152.reuse, R156, R4 ;  /* 0x0000009c9804723c */ /* 0x042fee0000041804 */
[----:B------:R-:W1:Y:S01]  /*5990*/  LDSM.16.M88.4 R100, [R183+0x800] ;  /* 0x00080000b764783b */ /* 0x000e620000000200 */
[C---:B------:R-:W-:Y:S07]  /*59a0*/  HMMA.16816.F32.BF16 R8, R152.reuse, R158, R8 ;  /* 0x0000009e9808723c */ /* 0x040fee0000041808 */
[----:B------:R-:W4:Y:S01]  /*59b0*/  LDSM.16.M88.4 R136, [R183+0x1000] ;  /* 0x00100000b788783b */ /* 0x000f220000000200 */
[C---:B------:R-:W-:Y:S07]  /*59c0*/  HMMA.16816.F32.BF16 R12, R152.reuse, R140, R12 ;  /* 0x0000008c980c723c */ /* 0x040fee000004180c */
[----:B------:R-:W-:Y:S01]  /*59d0*/  LDSM.16.M88.4 R156, [R2+0x3800] ;  /* 0x00380000029c783b */ /* 0x000fe20000000200 */
[C---:B------:R-:W-:Y:S07]  /*59e0*/  HMMA.16816.F32.BF16 R16, R152.reuse, R142, R16 ;  /* 0x0000008e9810723c */ /* 0x040fee0000041810 */
[----:B------:R-:W5:Y:S01]  /*59f0*/  LDSM.16.M88.4 R140, [R183+0x1800] ;  /* 0x00180000b78c783b */ /* 0x000f620000000200 */
[C---:B------:R-:W-:Y:S07]  /*5a00*/  HMMA.16816.F32.BF16 R20, R152.reuse, R144, R20 ;  /* 0x000000909814723c */ /* 0x040fee0000041814 */
[----:B------:R-:W-:Y:S01]  /*5a10*/  LDSM.16.M88.4 R168, [R180+0x2800] ;  /* 0x00280000b4a8783b */ /* 0x000fe20000000200 */
[C---:B------:R-:W-:Y:S07]  /*5a20*/  HMMA.16816.F32.BF16 R24, R152.reuse, R146, R24 ;  /* 0x000000929818723c */ /* 0x040fee0000041818 */
[----:B------:R-:W-:Y:S01]  /*5a30*/  LDSM.16.M88.4 R144, [R186+0x4000] ;  /* 0x00400000ba90783b */ /* 0x000fe20000000200 */
[C---:B--2---:R-:W-:Y:S07]  /*5a40*/  HMMA.16816.F32.BF16 R28, R152.reuse, R148, R28 ;  /* 0x00000094981c723c */ /* 0x044fee000004181c */
[----:B------:R-:W-:Y:S01]  /*5a50*/  LDSM.16.M88.4 R172, [R181+0x2000] ;  /* 0x00200000b5ac783b */ /* 0x000fe20000000200 */
[----:B------:R-:W-:Y:S07]  /*5a60*/  HMMA.16816.F32.BF16 R32, R152, R150, R32 ;  /* 0x000000969820723c */ /* 0x000fee0000041820 */
[----:B------:R-:W2:Y:S01]  /*5a70*/  LDSM.16.M88.4 R148, [R2+0x2000] ;  /* 0x002000000294783b */ /* 0x000ea20000000200 */
[C---:B---3--:R-:W-:Y:S07]  /*5a80*/  HMMA.16816.F32.BF16 R4, R160.reuse, R164, R4 ;  /* 0x000000a4a004723c */ /* 0x048fee0000041804 */
[----:B------:R-:W3:Y:S01]  /*5a90*/  LDSM.16.M88.4 R152, [R2+0x2800] ;  /* 0x002800000298783b */ /* 0x000ee20000000200 */
[C---:B------:R-:W-:Y:S07]  /*5aa0*/  HMMA.16816.F32.BF16 R8, R160.reuse, R166, R8 ;  /* 0x000000a6a008723c */ /* 0x040fee0000041808 */
[----:B------:R-:W-:Y:S01]  /*5ab0*/  LDSM.16.M88.4 R164, [R180+0x2000] ;  /* 0x00200000b4a4783b */ /* 0x000fe20000000200 */
[C---:B-1----:R-:W-:Y:S07]  /*5ac0*/  HMMA.16816.F32.BF16 R12, R160.reuse, R100, R12 ;  /* 0x00000064a00c723c */ /* 0x042fee000004180c */
[----:B------:R-:W-:Y:S01]  /*5ad0*/  LDSM.16.M88.4 R176, [R2+0x4000] ;  /* 0x0040000002b0783b */ /* 0x000fe20000000200 */
[C---:B------:R-:W-:Y:S07]  /*5ae0*/  HMMA.16816.F32.BF16 R16, R160.reuse, R102, R16 ;  /* 0x00000066a010723c */ /* 0x040fee0000041810 */
[----:B------:R-:W1:Y:S01]  /*5af0*/  LDSM.16.M88.4 R100, [R2+0x3000] ;  /* 0x003000000264783b */ /* 0x000e620000000200 */
[C---:B----4-:R-:W-:Y:S08]  /*5b00*/  HMMA.16816.F32.BF16 R20, R160.reuse, R136, R20 ;  /* 0x00000088a014723c */ /* 0x050ff00000041814 */
[C---:B------:R-:W-:Y:S01]  /*5b10*/  HMMA.16816.F32.BF16 R24, R160.reuse, R138, R24 ;  /* 0x0000008aa018723c */ /* 0x040fe20000041818 */
[----:B------:R-:W4:Y:S07]  /*5b20*/  LDSM.16.M88.4 R136, [R187+0x4000] ;  /* 0x00400000bb88783b */ /* 0x000f2e0000000200 */
[C---:B-----5:R-:W-:Y:S08]  /*5b30*/  HMMA.16816.F32.BF16 R28, R160.reuse, R140, R28 ;  /* 0x0000008ca01c723c */ /* 0x060ff0000004181c */
[----:B------:R-:W-:Y:S01]  /*5b40*/  HMMA.16816.F32.BF16 R32, R160, R142, R32 ;  /* 0x0000008ea020723c */ /* 0x000fe20000041820 */
[----:B------:R-:W5:Y:S07]  /*5b50*/  LDSM.16.M88.4 R140, [R180+0x3000] ;  /* 0x00300000b48c783b */ /* 0x000f6e0000000200 */
[C---:B--2---:R-:W-:Y:S01]  /*5b60*/  HMMA.16816.F32.BF16 R4, R144.reuse, R148, R4 ;  /* 0x000000949004723c */ /* 0x044fe20000041804 */
[----:B------:R-:W-:Y:S07]  /*5b70*/  LDSM.16.M88.4 R160, [R189+0x4000] ;  /* 0x00400000bda0783b */ /* 0x000fee0000000200 */
[C---:B------:R-:W-:Y:S01]  /*5b80*/  HMMA.16816.F32.BF16 R8, R144.reuse, R150, R8 ;  /* 0x000000969008723c */ /* 0x040fe20000041808 */
[----:B------:R-:W2:Y:S07]  /*5b90*/  LDSM.16.M88.4 R148, [R180+0x3800] ;  /* 0x00380000b494783b */ /* 0x000eae0000000200 */
[C---:B---3--:R-:W-:Y:S08]  /*5ba0*/  HMMA.16816.F32.BF16 R12, R144.reuse, R152, R12 ;  /* 0x00000098900c723c */ /* 0x048ff0000004180c */
[C---:B------:R-:W-:Y:S01]  /*5bb0*/  HMMA.16816.F32.BF16 R16, R144.reuse, R154, R16 ;  /* 0x0000009a9010723c */ /* 0x040fe20000041810 */
[----:B------:R-:W-:Y:S07]  /*5bc0*/  LDSM.16.M88.4 R152, [R181+0x3800] ;  /* 0x00380000b598783b */ /* 0x000fee0000000200 */
[C---:B-1----:R-:W-:Y:S08]  /*5bd0*/  HMMA.16816.F32.BF16 R20, R144.reuse, R100, R20 ;  /* 0x000000649014723c */ /* 0x042ff00000041814 */
[C---:B------:R-:W-:Y:S01]  /*5be0*/  HMMA.16816.F32.BF16 R24, R144.reuse, R102, R24 ;  /* 0x000000669018723c */ /* 0x040fe20000041818 */
[----:B------:R-:W1:Y:S07]  /*5bf0*/  LDSM.16.M88.4 R100, [R181+0x2800] ;  /* 0x00280000b564783b */ /* 0x000e6e0000000200 */
[C---:B------:R-:W-:Y:S08]  /*5c00*/  HMMA.16816.F32.BF16 R28, R144.reuse, R156, R28 ;  /* 0x0000009c901c723c */ /* 0x040ff0000004181c */
[----:B------:R-:W-:Y:S01]  /*5c10*/  HMMA.16816.F32.BF16 R32, R144, R158, R32 ;  /* 0x0000009e9020723c */ /* 0x000fe20000041820 */
[----:B------:R-:W3:Y:S07]  /*5c20*/  LDSM.16.M88.4 R144, [R181+0x3000] ;  /* 0x00300000b590783b */ /* 0x000eee0000000200 */
[C---:B----4-:R-:W-:Y:S01]  /*5c30*/  HMMA.16816.F32.BF16 R4, R136.reuse, R164, R4 ;  /* 0x000000a48804723c */ /* 0x050fe20000041804 */
[----:B------:R-:W-:Y:S07]  /*5c40*/  LDSM.16.M88.4 R156, [R188+0x4000] ;  /* 0x00400000bc9c783b */ /* 0x000fee0000000200 */
[C---:B------:R-:W-:Y:S01]  /*5c50*/  HMMA.16816.F32.BF16 R8, R136.reuse, R166, R8 ;  /* 0x000000a68808723c */ /* 0x040fe20000041808 */
[----:B------:R-:W4:Y:S07]  /*5c60*/  LDSM.16.M88.4 R164, [R183+0x2000] ;  /* 0x00200000b7a4783b */ /* 0x000f2e0000000200 */
[C---:B------:R-:W-:Y:S08]  /*5c70*/  HMMA.16816.F32.BF16 R12, R136.reuse, R168, R12 ;  /* 0x000000a8880c723c */ /* 0x040ff0000004180c */
[C---:B------:R-:W-:Y:S01]  /*5c80*/  HMMA.16816.F32.BF16 R16, R136.reuse, R170, R16 ;  /* 0x000000aa8810723c */ /* 0x040fe20000041810 */
[----:B------:R-:W-:Y:S07]  /*5c90*/  LDSM.16.M88.4 R168, [R186+0x8000] ;  /* 0x00800000baa8783b */ /* 0x000fee0000000200 */
[C---:B-----5:R-:W-:Y:S08]  /*5ca0*/  HMMA.16816.F32.BF16 R20, R136.reuse, R140, R20 ;  /* 0x0000008c8814723c */ /* 0x060ff00000041814 */
[C---:B------:R-:W-:Y:S01]  /*5cb0*/  HMMA.16816.F32.BF16 R24, R136.reuse, R142, R24 ;  /* 0x0000008e8818723c */ /* 0x040fe20000041818 */
[----:B------:R-:W-:Y:S07]  /*5cc0*/  LDSM.16.M88.4 R140, [R182+0x3000] ;  /* 0x00300000b68c783b */ /* 0x000fee0000000200 */
[C---:B--2---:R-:W-:Y:S08]  /*5cd0*/  HMMA.16816.F32.BF16 R28, R136.reuse, R148, R28 ;  /* 0x00000094881c723c */ /* 0x044ff0000004181c */
[----:B------:R-:W-:Y:S01]  /*5ce0*/  HMMA.16816.F32.BF16 R32, R136, R150, R32 ;  /* 0x000000968820723c */ /* 0x000fe20000041820 */
[----:B------:R-:W2:Y:S07]  /*5cf0*/  LDSM.16.M88.4 R136, [R182+0x2800] ;  /* 0x00280000b688783b */ /* 0x000eae0000000200 */
[C---:B------:R-:W-:Y:S01]  /*5d00*/  HMMA.16816.F32.BF16 R4, R160.reuse, R172, R4 ;  /* 0x000000aca004723c */ /* 0x040fe20000041804 */
[----:B------:R-:W5:Y:S07]  /*5d10*/  LDSM.16.M88.4 R148, [R182+0x3800] ;  /* 0x00380000b694783b */ /* 0x000f6e0000000200 */
        /* <DEDUP_REMOVED lines=8> */
[C---:B------:R-:W-:Y:S08]  /*5da0*/  HMMA.16816.F32.BF16 R28, R160.reuse, R152, R28 ;  /* 0x00000098a01c723c */ /* 0x040ff0000004181c */
[----:B------:R-:W-:Y:S01]  /*5db0*/  HMMA.16816.F32.BF16 R32, R160, R154, R32 ;  /* 0x0000009aa020723c */ /* 0x000fe20000041820 */
[----:B------:R-:W1:Y:S07]  /*5dc0*/  LDSM.16.M88.4 R152, [R2+0x5800] ;  /* 0x005800000298783b */ /* 0x000e6e0000000200 */
[C---:B----4-:R-:W-:Y:S01]  /*5dd0*/  HMMA.16816.F32.BF16 R4, R156.reuse, R164, R4 ;  /* 0x000000a49c04723c */ /* 0x050fe20000041804 */
[----:B------:R-:W4:Y:S07]  /*5de0*/  LDSM.16.M88.4 R160, [R187+0x8000] ;  /* 0x00800000bba0783b */ /* 0x000f2e0000000200 */
        /* <DEDUP_REMOVED lines=8> */
[C---:B-----5:R-:W-:Y:S08]  /*5e70*/  HMMA.16816.F32.BF16 R28, R156.reuse, R148, R28 ;  /* 0x000000949c1c723c */ /* 0x060ff0000004181c */
[----:B------:R-:W-:Y:S01]  /*5e80*/  HMMA.16816.F32.BF16 R32, R156, R150, R32 ;  /* 0x000000969c20723c */ /* 0x000fe20000041820 */
[----:B------:R-:W5:Y:S07]  /*5e90*/  LDSM.16.M88.4 R148, [R180+0x5800] ;  /* 0x00580000b494783b */ /* 0x000f6e0000000200 */
[C---:B------:R-:W-:Y:S01]  /*5ea0*/  HMMA.16816.F32.BF16 R4, R168.reuse, R176, R4 ;  /* 0x000000b0a804723c */ /* 0x040fe20000041804 */
[----:B------:R-:W2:Y:S07]  /*5eb0*/  LDSM.16.M88.4 R156, [R189+0x8000] ;  /* 0x00800000bd9c783b */ /* 0x000eae0000000200 */
        /* <DEDUP_REMOVED lines=13> */
[C---:B------:R-:W-:Y:S08]  /*5f90*/  HMMA.16816.F32.BF16 R8, R160.reuse, R174, R8 ;  /* 0x000000aea008723c */ /* 0x040ff00000041808 */
[C---:B--2---:R-:W-:Y:S08]  /*5fa0*/  HMMA.16816.F32.BF16 R12, R160.reuse, R136, R12 ;  /* 0x00000088a00c723c */ /* 0x044ff0000004180c */
[C---:B------:R-:W-:Y:S08]  /*5fb0*/  HMMA.16816.F32.BF16 R16, R160.reuse, R138, R16 ;  /* 0x0000008aa010723c */ /* 0x040ff00000041810 */
[C---:B------:R-:W-:Y:S08]  /*5fc0*/  HMMA.16816.F32.BF16 R20, R160.reuse, R140, R20 ;  /* 0x0000008ca014723c */ /* 0x040ff00000041814 */
[C---:B------:R-:W-:Y:S08]  /*5fd0*/  HMMA.16816.F32.BF16 R24, R160.reuse, R142, R24 ;  /* 0x0000008ea018723c */ /* 0x040ff00000041818 */
[C---:B-----5:R-:W-:Y:S08]  /*5fe0*/  HMMA.16816.F32.BF16 R28, R160.reuse, R148, R28 ;  /* 0x00000094a01c723c */ /* 0x060ff0000004181c */
[----:B------:R-:W-:Y:S08]  /*5ff0*/  HMMA.16816.F32.BF16 R32, R160, R150, R32 ;  /* 0x00000096a020723c */ /* 0x000ff00000041820 */
[C---:B------:R-:W-:Y:S08]  /*6000*/  HMMA.16816.F32.BF16 R4, R156.reuse, R164, R4 ;  /* 0x000000a49c04723c */ /* 0x040ff00000041804 */
[C---:B------:R-:W-:Y:S08]  /*6010*/  HMMA.16816.F32.BF16 R8, R156.reuse, R166, R8 ;  /* 0x000000a69c08723c */ /* 0x040ff00000041808 */
[C---:B-1----:R-:W-:Y:S08]  /*6020*/  HMMA.16816.F32.BF16 R12, R156.reuse, R100, R12 ;  /* 0x000000649c0c723c */ /* 0x042ff0000004180c */
[C---:B------:R-:W-:Y:S01]  /*6030*/  HMMA.16816.F32.BF16 R16, R156.reuse, R102, R16 ;  /* 0x000000669c10723c */ /* 0x040fe20000041810 */
[----:B------:R-:W1:Y:S07]  /*6040*/  LDSM.16.M88.4 R100, [R182+0x4800] ;  /* 0x00480000b664783b */ /* 0x000e6e0000000200 */
[C---:B---3--:R-:W-:Y:S08]  /*6050*/  HMMA.16816.F32.BF16 R20, R156.reuse, R144, R20 ;  /* 0x000000909c14723c */ /* 0x048ff00000041814 */
[C---:B------:R-:W-:Y:S08]  /*6060*/  HMMA.16816.F32.BF16 R24, R156.reuse, R146, R24 ;  /* 0x000000929c18723c */ /* 0x040ff00000041818 */
[C---:B------:R-:W-:Y:S08]  /*6070*/  HMMA.16816.F32.BF16 R28, R156.reuse, R152, R28 ;  /* 0x000000989c1c723c */ /* 0x040ff0000004181c */
[----:B------:R-:W-:Y:S08]  /*6080*/  HMMA.16816.F32.BF16 R32, R156, R154, R32 ;  /* 0x0000009a9c20723c */ /* 0x000ff00000041820 */
[C---:B----4-:R-:W-:Y:S08]  /*6090*/  HMMA.16816.F32.BF16 R4, R168.reuse, R176, R4 ;  /* 0x000000b0a804723c */ /* 0x050ff00000041804 */
[C---:B------:R-:W-:Y:S08]  /*60a0*/  HMMA.16816.F32.BF16 R8, R168.reuse, R178, R8 ;  /* 0x000000b2a808723c */ /* 0x040ff00000041808 */
[C---:B-1----:R-:W-:Y:S08]  /*60b0*/  HMMA.16816.F32.BF16 R12, R168.reuse, R100, R12 ;  /* 0x00000064a80c723c */ /* 0x042ff0000004180c */
[C---:B------:R-:W-:Y:S04]  /*60c0*/  HMMA.16816.F32.BF16 R16, R168.reuse, R102, R16 ;  /* 0x00000066a810723c */ /* 0x040fe80000041810 */
[----:B------:R-:W-:Y:S03]  /*60d0*/  FMUL.FTZ R2, R4, c[0x0][0x320] ;  /* 0x0000c80004027a20 */ /* 0x000fe60000410000 */
[----:B------:R-:W-:Y:S01]  /*60e0*/  IADD3 R102, R194, R184, RZ ;  /* 0x000000b8c2667210 */ /* 0x000fe20007ffe0ff */
[----:B------:R1:W-:Y:S01]  /*60f0*/  MUFU.TANH R143, R2 ;  /* 0x00000002008f7308 */ /* 0x0003e20000002400 */
[----:B------:R-:W-:Y:S03]  /*6100*/  FMUL.FTZ R11, R11, c[0x0][0x320] ;  /* 0x0000c8000b0b7a20 */ /* 0x000fe60000410000 */
[----:B------:R-:W-:Y:S06]  /*6110*/  IADD3 R103, R191, R102, RZ ;  /* 0x00000066bf677210 */ /* 0x000fec0007ffe0ff */
        /* <DEDUP_REMOVED lines=12> */
[----:B---3--:R-:W-:Y:S04]  /*61e0*/  FMUL.FTZ R2, R9, c[0x0][0x320] ;  /* 0x0000c80009027a20 */ /* 0x008fe80000410000 */
[----:B------:R1:W-:Y:S04]  /*61f0*/  MUFU.TANH R136, R2 ;  /* 0x0000000200887308 */ /* 0x0003e80000002400 */
[----:B-1----:R-:W-:Y:S02]  /*6200*/  FMUL.FTZ R2, R10, c[0x0][0x320] ;  /* 0x0000c8000a027a20 */ /* 0x002fe40000410000 */
[----:B------:R-:W1:Y:S01]  /*6210*/  LDSM.16.M88.4 R8, [R182+0x5800] ;  /* 0x00580000b608783b */ /* 0x000e620000000200 */
[----:B------:R-:W-:Y:S04]  /*6220*/  DEPBAR.LE SB0, 0x2 ;  /* 0x000080800000791a */ /* 0x000fe80000000000 */
[----:B------:R3:W5:Y:S03]  /*6230*/  MUFU.TANH R137, R2 ;  /* 0x0000000200897308 */ /* 0x0007660000002400 */
[----:B------:R-:W-:Y:S01]  /*6240*/  BAR.SYNC.DEFER_BLOCKING 0x0 ;  /* 0x0000000000007b1d */ /* 0x000fe20000010000 */
[----:B---3--:R-:W-:Y:S02]  /*6250*/  FMUL.FTZ R2, R12, c[0x0][0x320] ;  /* 0x0000c8000c027a20 */ /* 0x008fe40000410000 */
[----:B------:R-:W-:Y:S04]  /*6260*/  FMUL.FTZ R12, R16, c[0x0][0x320] ;  /* 0x0000c800100c7a20 */ /* 0x000fe80000410000 */
[----:B------:R3:W-:Y:S01]  /*6270*/  MUFU.TANH R145, R2 ;  /* 0x0000000200917308 */ /* 0x0007e20000002400 */
[C---:B-1----:R-:W-:Y:S09]  /*6280*/  HMMA.16816.F32.BF16 R28, R168.reuse, R8, R28 ;  /* 0x00000008a81c723c */ /* 0x042ff2000004181c */
[----:B------:R-:W-:Y:S01]  /*6290*/  MUFU.TANH R146, R12 ;  /* 0x0000000c00927308 */ /* 0x000fe20000002400 */
[----:B------:R-:W-:Y:S03]  /*62a0*/  HMMA.16816.F32.BF16 R32, R168, R10, R32 ;  /* 0x0000000aa820723c */ /* 0x000fe60000041820 */
[----:B---3--:R-:W-:Y:S06]  /*62b0*/  FMUL.FTZ R2, R13, c[0x0][0x320] ;  /* 0x0000c8000d027a20 */ /* 0x008fec0000410000 */
[----:B------:R1:W-:Y:S05]  /*62c0*/  MUFU.TANH R147, R2 ;  /* 0x0000000200937308 */ /* 0x0003ea0000002400 */
[----:B------:R-:W-:Y:S05]  /*62d0*/  FMUL.FTZ R4, R31, c[0x0][0x320] ;  /* 0x0000c8001f047a20 */ /* 0x000fea0000410000 */
[----:B------:R2:W-:Y:S05]  /*62e0*/  MUFU.TANH R210, R4 ;  /* 0x0000000400d27308 */ /* 0x0005ea0000002400 */
[----:B------:R-:W-:Y:S05]  /*62f0*/  FMUL.FTZ R5, R32, c[0x0][0x320] ;  /* 0x0000c80020057a20 */ /* 0x000fea0000410000 */
        /* <DEDUP_REMOVED lines=13> */
[----:B------:R2:W-:Y:S01]  /*63d0*/  MUFU.TANH R207, R5 ;  /* 0x0000000500cf7308 */ /* 0x0005e20000002400 */
[----:B-1----:R-:W-:Y:S01]  /*63e0*/  FMUL.FTZ R2, R17, c[0x0][0x320] ;  /* 0x0000c80011027a20 */ /* 0x002fe20000410000 */
[----:B---3--:R-:W-:Y:S08]  /*63f0*/  FMNMX.FTZ R4, R151, R4, !PT ;  /* 0x0000000497047209 */ /* 0x008ff00007810000 */
[----:B------:R1:W-:Y:S01]  /*6400*/  MUFU.TANH R148, R2 ;  /* 0x0000000200947308 */ /* 0x0003e20000002400 */
[----:B--2---:R-:W-:Y:S09]  /*6410*/  FMUL.FTZ R5, R35, c[0x0][0x320] ;  /* 0x0000c80023057a20 */ /* 0x004ff20000410000 */
[----:B------:R-:W-:Y:S01]  /*6420*/  MUFU.TANH R209, R5 ;  /* 0x0000000500d17308 */ /* 0x000fe20000002400 */
[----:B-1----:R-:W-:Y:S09]  /*6430*/  FMUL.FTZ R2, R18, c[0x0][0x320] ;  /* 0x0000c80012027a20 */ /* 0x002ff20000410000 */
        /* <DEDUP_REMOVED lines=29> */
[----:B-1----:R-:W-:Y:S02]  /*6610*/  FMUL.FTZ R2, R30, c[0x0][0x320] ;  /* 0x0000c8001e027a20 */ /* 0x002fe40000410000 */
[----:B------:R-:W-:Y:S06]  /*6620*/  LDSM.16.MT88.4 R28, [R102] ;  /* 0x00000000661c783b */ /* 0x000fec0000004200 */
[----:B------:R1:W2:Y:S02]  /*6630*/  MUFU.TANH R208, R2 ;  /* 0x0000000200d07308 */ /* 0x0002a40000002400 */
[----:B-1----:R-:W-:Y:S02]  /*6640*/  FMNMX.FTZ R2, R143, R0, !PT ;  /* 0x000000008f027209 */ /* 0x002fe40007810000 */
[----:B--2---:R-:W-:Y:S02]  /*6650*/  FMNMX.FTZ R4, R208, R4, !PT ;  /* 0x00000004d0047209 */ /* 0x004fe40007810000 */
[----:B------:R-:W-:Y:S02]  /*6660*/  FMNMX.FTZ R2, R141, R2, !PT ;  /* 0x000000028d027209 */ /* 0x000fe40007810000 */
[----:B------:R-:W-:Y:S02]  /*6670*/  FMNMX.FTZ R4, R210, R4, !PT ;  /* 0x00000004d2047209 */ /* 0x000fe40007810000 */
[----:B------:R-:W-:Y:S02]  /*6680*/  FMNMX.FTZ R2, R139, R2, !PT ;  /* 0x000000028b027209 */ /* 0x000fe40007810000 */
[----:B------:R-:W-:Y:S02]  /*6690*/  FMNMX.FTZ R4, R207, R4, !PT ;  /* 0x00000004cf047209 */ /* 0x000fe40007810000 */
[----:B------:R-:W-:Y:S02]  /*66a0*/  FMNMX.FTZ R2, R136, R2, !PT ;  /* 0x0000000288027209 */ /* 0x000fe40007810000 */
[----:B------:R-:W-:Y:S02]  /*66b0*/  FMNMX.FTZ R4, R209, R4, !PT ;  /* 0x00000004d1047209 */ /* 0x000fe40007810000 */
[----:B------:R-:W-:Y:S03]  /*66c0*/  FMNMX.FTZ R2, R145, R2, !PT ;  /* 0x0000000291027209 */ /* 0x000fe60007810000 */
[----:B------:R-:W1:Y:S01]  /*66d0*/  SHFL.BFLY PT, R5, R4, 0x2, 0x1f ;  /* 0x0c401f0004057f89 */ /* 0x000e6200000e0000 */
[----:B------:R-:W-:Y:S04]  /*66e0*/  FMNMX.FTZ R2, R147, R2, !PT ;  /* 0x0000000293027209 */ /* 0x000fe80007810000 */
[----:B------:R-:W-:Y:S04]  /*66f0*/  FMNMX.FTZ R2, R146, R2, !PT ;  /* 0x0000000292027209 */ /* 0x000fe80007810000 */
[----:B------:R-:W-:Y:S04]  /*6700*/  FMNMX.FTZ R2, R148, R2, !PT ;  /* 0x0000000294027209 */ /* 0x000fe80007810000 */
[----:B------:R-:W-:Y:S04]  /*6710*/  FMNMX.FTZ R2, R153, R2, !PT ;  /* 0x0000000299027209 */ /* 0x000fe80007810000 */
[----:B------:R-:W-:Y:S04]  /*6720*/  FMNMX.FTZ R2, R155, R2, !PT ;  /* 0x000000029b027209 */ /* 0x000fe80007810000 */
[----:B------:R-:W-:Y:S02]  /*6730*/  FMNMX.FTZ R2, R154, R2, !PT ;  /* 0x000000029a027209 */ /* 0x000fe40007810000 */
[----:B-1----:R-:W-:Y:S02]  /*6740*/  FMNMX.FTZ R4, R4, R5, !PT ;  /* 0x0000000504047209 */ /* 0x002fe40007810000 */
[----:B------:R-:W-:Y:S03]  /*6750*/  FMNMX.FTZ R2, R157, R2, !PT ;  /* 0x000000029d027209 */ /* 0x000fe60007810000 */
[----:B------:R-:W1:Y:S01]  /*6760*/  SHFL.BFLY PT, R5, R4, 0x1, 0x1f ;  /* 0x0c201f0004057f89 */ /* 0x000e6200000e0000 */
[----:B------:R-:W-:Y:S04]  /*6770*/  FMNMX.FTZ R2, R162, R2, !PT ;  /* 0x00000002a2027209 */ /* 0x000fe80007810000 */
[----:B------:R-:W-:Y:S04]  /*6780*/  FMNMX.FTZ R2, R163, R2, !PT ;  /* 0x00000002a3027209 */ /* 0x000fe80007810000 */
[----:B------:R-:W-:Y:S04]  /*6790*/  FMNMX.FTZ R2, R205, R2, !PT ;  /* 0x00000002cd027209 */ /* 0x000fe80007810000 */
[----:B------:R-:W-:Y:S05]  /*67a0*/  FMNMX.FTZ R2, R204, R2, !PT ;  /* 0x00000002cc027209 */ /* 0x000fea0007810000 */
[----:B------:R-:W2:Y:S01]  /*67b0*/  SHFL.BFLY PT, R6, R2, 0x2, 0x1f ;  /* 0x0c401f0002067f89 */ /* 0x000ea200000e0000 */
[----:B-1----:R-:W-:Y:S02]  /*67c0*/  FMNMX.FTZ R100, R4, R5, !PT ;  /* 0x0000000504647209 */ /* 0x002fe40007810000 */
[----:B--2---:R-:W-:Y:S05]  /*67d0*/  FMNMX.FTZ R2, R2, R6, !PT ;  /* 0x0000000602027209 */ /* 0x004fea0007810000 */
[----:B------:R-:W1:Y:S02]  /*67e0*/  SHFL.BFLY PT, R6, R2, 0x1, 0x1f ;  /* 0x0c201f0002067f89 */ /* 0x000e6400000e0000 */
[----:B-1----:R-:W-:Y:S05]  /*67f0*/  FMNMX.FTZ R101, R2, R6, !PT ;  /* 0x0000000602657209 */ /* 0x002fea0007810000 */
[C---:B------:R-:W-:Y:S02]  /*6800*/  FADD.FTZ R0, -R101.reuse, R0 ;  /* 0x0000000065007221 */ /* 0x040fe40000010100 */
[----:B------:R-:W-:Y:S02]  /*6810*/  FMUL.FTZ R144, R101, c[0x0][0x2d0] ;  /* 0x0000b40065907a20 */ /* 0x000fe40000410000 */
[----:B------:R-:W-:Y:S04]  /*6820*/  FMUL.FTZ R0, R0, c[0x0][0x2d0] ;  /* 0x0000b40000007a20 */ /* 0x000fe80000410000 */
[----:B------:R1:W2:Y:S02]  /*6830*/  MUFU.EX2 R2, R0 ;  /* 0x0000000000027308 */ /* 0x0002a40000000800 */
[----:B-1----:R-:W-:Y:S02]  /*6840*/  FADD.FTZ R0, -R100, R3 ;  /* 0x0000000364007221 */ /* 0x002fe40000010100 */
[--C-:B------:R-:W-:Y:S02]  /*6850*/  FFMA.FTZ R3, R143, c[0x0][0x2d0], -R144.reuse ;  /* 0x0000b4008f037a23 */ /* 0x100fe40000010890 */
[----:B------:R-:W-:Y:S04]  /*6860*/  FMUL.FTZ R0, R0, c[0x0][0x2d0] ;  /* 0x0000b40000007a20 */ /* 0x000fe80000410000 */
[----:B------:R1:W-:Y:S01]  /*6870*/  MUFU.EX2 R201, R3 ;  /* 0x0000000300c97308 */ /* 0x0003e20000000800 */
[C---:B--2---:R-:W-:Y:S02]  /*6880*/  FMUL.FTZ R5, R2.reuse, R105 ;  /* 0x0000006902057220 */ /* 0x044fe40000410000 */
        /* <DEDUP_REMOVED lines=13> */
[----:B------:R-:W-:Y:S02]  /*6960*/  FMUL.FTZ R141, R100, c[0x0][0x2d0] ;  /* 0x0000b400648d7a20 */ /* 0x000fe40000410000 */
[----:B------:R1:W-:Y:S01]  /*6970*/  MUFU.EX2 R200, R3 ;  /* 0x0000000300c87308 */ /* 0x0003e20000000800 */
[----:B------:R-:W-:Y:S02]  /*6980*/  FMUL.FTZ R41, R2, R41 ;  /* 0x0000002902297220 */ /* 0x000fe40000410000 */
[--C-:B------:R-:W-:Y:S02]  /*6990*/  FFMA.FTZ R4, R137, c[0x0][0x2d0], -R141.reuse ;  /* 0x0000b40089047a23 */ /* 0x100fe4000001088d */
[C---:B--2---:R-:W-:Y:S02]  /*69a0*/  FMUL.FTZ R6, R0.reuse, R106 ;  /* 0x0000006a00067220 */ /* 0x044fe40000410000 */
[C---:B------:R-:W-:Y:S02]  /*69b0*/  FMUL.FTZ R7, R0.reuse, R107 ;  /* 0x0000006b00077220 */ /* 0x040fe40000410000 */
[C---:B------:R-:W-:Y:S01]  /*69c0*/  FMUL.FTZ R10, R0.reuse, R110 ;  /* 0x0000006e000a7220 */ /* 0x040fe20000410000 */
[----:B------:R2:W-:Y:S01]  /*69d0*/  MUFU.EX2 R183, R4 ;  /* 0x0000000400b77308 */ /* 0x0005e20000000800 */
[C---:B------:R-:W-:Y:S02]  /*69e0*/  FMUL.FTZ R11, R0.reuse, R111 ;  /* 0x0000006f000b7220 */ /* 0x040fe40000410000 */
[C---:B------:R-:W-:Y:S01]  /*69f0*/  FMUL.FTZ R18, R0.reuse, R118 ;  /* 0x0000007600127220 */ /* 0x040fe20000410000 */
[----:B------:R-:W-:Y:S01]  /*6a00*/  LDSM.16.MT88.4 R108, [R103] ;  /* 0x00000000676c783b */ /* 0x000fe20000004200 */
[C---:B------:R-:W-:Y:S02]  /*6a10*/  FMUL.FTZ R19, R0.reuse, R119 ;  /* 0x0000007700137220 */ /* 0x040fe40000410000 */
[C---:B------:R-:W-:Y:S02]  /*6a20*/  FMUL.FTZ R26, R0.reuse, R126 ;  /* 0x0000007e001a7220 */ /* 0x040fe40000410000 */
[C---:B------:R-:W-:Y:S02]  /*6a30*/  FMUL.FTZ R27, R0.reuse, R127 ;  /* 0x0000007f001b7220 */ /* 0x040fe40000410000 */
[C---:B------:R-:W-:Y:S01]  /*6a40*/  FMUL.FTZ R34, R0.reuse, R134 ;  /* 0x0000008600227220 */ /* 0x040fe20000410000 */
[----:B------:R-:W-:Y:S01]  /*6a50*/  LDSM.16.MT88.4 R124, [R103+0x800] ;  /* 0x00080000677c783b */ /* 0x000fe20000004200 */
[C---:B------:R-:W-:Y:S02]  /*6a60*/  FMUL.FTZ R35, R0.reuse, R135 ;  /* 0x0000008700237220 */ /* 0x040fe40000410000 */
[--C-:B-1----:R-:W-:Y:S02]  /*6a70*/  FFMA.FTZ R3, R139, c[0x0][0x2d0], -R144.reuse ;  /* 0x0000b4008b037a23 */ /* 0x102fe40000010890 */
[C---:B------:R-:W-:Y:S02]  /*6a80*/  FMUL.FTZ R38, R0.reuse, R38 ;  /* 0x0000002600267220 */ /* 0x040fe40000410000 */
[----:B------:R1:W-:Y:S01]  /*6a90*/  MUFU.EX2 R202, R3 ;  /* 0x0000000300ca7308 */ /* 0x0003e20000000800 */
[C---:B------:R-:W-:Y:S02]  /*6aa0*/  FMUL.FTZ R39, R0.reuse, R39 ;  /* 0x0000002700277220 */ /* 0x040fe40000410000 */
[----:B------:R-:W-:Y:S02]  /*6ab0*/  FMUL.FTZ R42, R0, R42 ;  /* 0x0000002a002a7220 */ /* 0x000fe40000410000 */
[--C-:B--2---:R-:W-:Y:S02]  /*6ac0*/  FFMA.FTZ R4, R138, c[0x0][0x2d0], -R141.reuse ;  /* 0x0000b4008a047a23 */ /* 0x104fe4000001088d */
[----:B------:R-:W-:Y:S02]  /*6ad0*/  FMUL.FTZ R43, R0, R43 ;  /* 0x0000002b002b7220 */ /* 0x000fe40000410000 */
[C---:B------:R-:W-:Y:S01]  /*6ae0*/  FMUL.FTZ R44, R2.reuse, R44 ;  /* 0x0000002c022c7220 */ /* 0x040fe20000410000 */
[----:B------:R-:W2:Y:S01]  /*6af0*/  MUFU.EX2 R199, R4 ;  /* 0x0000000400c77308 */ /* 0x000ea20000000800 */
[----:B------:R-:W-:Y:S02]  /*6b00*/  FMUL.FTZ R45, R2, R45 ;  /* 0x0000002d022d7220 */ /* 0x000fe40000410000 */
[C---:B------:R-:W-:Y:S02]  /*6b10*/  FMUL.FTZ R46, R0.reuse, R46 ;  /* 0x0000002e002e7220 */ /* 0x040fe40000410000 */
[----:B------:R-:W-:Y:S02]  /*6b20*/  FMUL.FTZ R47, R0, R47 ;  /* 0x0000002f002f7220 */ /* 0x000fe40000410000 */
[C---:B------:R-:W-:Y:S02]  /*6b30*/  FMUL.FTZ R48, R2.reuse, R48 ;  /* 0x0000003002307220 */ /* 0x040fe40000410000 */
[----:B------:R-:W-:Y:S02]  /*6b40*/  FMUL.FTZ R49, R2, R49 ;  /* 0x0000003102317220 */ /* 0x000fe40000410000 */
[C---:B------:R-:W-:Y:S02]  /*6b50*/  FMUL.FTZ R50, R0.reuse, R50 ;  /* 0x0000003200327220 */ /* 0x040fe40000410000 */
[----:B------:R-:W-:Y:S02]  /*6b60*/  FMUL.FTZ R51, R0, R51 ;  /* 0x0000003300337220 */ /* 0x000fe40000410000 */
[----:B-1----:R-:W-:Y:S02]  /*6b70*/  FFMA.FTZ R3, R136, c[0x0][0x2d0], -R144 ;  /* 0x0000b40088037a23 */ /* 0x002fe40000010890 */
[C---:B------:R-:W-:Y:S01]  /*6b80*/  FMUL.FTZ R52, R2.reuse, R52 ;  /* 0x0000003402347220 */ /* 0x040fe20000410000 */
[----:B------:R-:W-:Y:S01]  /*6b90*/  LDSM.16.MT88.4 R136, [R102+0x2800] ;  /* 0x002800006688783b */ /* 0x000fe20000004200 */
[----:B------:R1:W3:Y:S01]  /*6ba0*/  MUFU.EX2 R203, R3 ;  /* 0x0000000300cb7308 */ /* 0x0002e20000000800 */
[----:B------:R-:W-:Y:S02]  /*6bb0*/  FMUL.FTZ R53, R2, R53 ;  /* 0x0000003502357220 */ /* 0x000fe40000410000 */
[----:B------:R-:W-:Y:S01]  /*6bc0*/  FMUL.FTZ R54, R0, R54 ;  /* 0x0000003600367220 */ /* 0x000fe20000410000 */
[----:B--2---:R-:W-:Y:S01]  /*6bd0*/  F2FP.BF16.PACK_AB R107, R199, R183 ;  /* 0x000000b7c76b723e */ /* 0x004fe200000010ff */
[----:B------:R-:W-:Y:S01]  /*6be0*/  FMUL.FTZ R4, R2, R104 ;  /* 0x0000006802047220 */ /* 0x000fe20000410000 */
        /* <DEDUP_REMOVED lines=8> */
[----:B------:R-:W-:Y:S02]  /*6c70*/  FMUL.FTZ R62, R0, R62 ;  /* 0x0000003e003e7220 */ /* 0x000fe40000410000 */
[--C-:B-1----:R-:W-:Y:S01]  /*6c80*/  FFMA.FTZ R3, R142, c[0x0][0x2d0], -R141.reuse ;  /* 0x0000b4008e037a23 */ /* 0x102fe2000001088d */
[----:B---3--:R-:W-:Y:S01]  /*6c90*/  F2FP.BF16.PACK_AB R106, R203, R202 ;  /* 0x000000cacb6a723e */ /* 0x008fe200000010ff */
[----:B------:R-:W-:Y:S02]  /*6ca0*/  FMUL.FTZ R63, R0, R63 ;  /* 0x0000003f003f7220 */ /* 0x000fe40000410000 */
[----:B------:R1:W-:Y:S01]  /*6cb0*/  MUFU.EX2 R182, R3 ;  /* 0x0000000300b67308 */ /* 0x0003e20000000800 */
        /* <DEDUP_REMOVED lines=12> */
[--C-:B-1----:R-:W-:Y:S02]  /*6d80*/  FFMA.FTZ R3, R140, c[0x0][0x2d0], -R141.reuse ;  /* 0x0000b4008c037a23 */ /* 0x102fe4000001088d */
[C---:B------:R-:W-:Y:S02]  /*6d90*/  FMUL.FTZ R76, R2.reuse, R76 ;  /* 0x0000004c024c7220 */ /* 0x040fe40000410000 */
[----:B------:R1:W2:Y:S01]  /*6da0*/  MUFU.EX2 R181, R3 ;  /* 0x0000000300b57308 */ /* 0x0002a20000000800 */
        /* <DEDUP_REMOVED lines=11> */
[C---:B------:R-:W-:Y:S01]  /*6e60*/  FMUL.FTZ R88, R2.reuse, R88 ;  /* 0x0000005802587220 */ /* 0x040fe20000410000 */
[----:B-1----:R-:W-:Y:S01]  /*6e70*/  IADD3 R3, R193, R184, RZ ;  /* 0x000000b8c1037210 */ /* 0x002fe20007ffe0ff */
[----:B------:R-:W-:Y:S01]  /*6e80*/  FMUL.FTZ R89, R2, R89 ;  /* 0x0000005902597220 */ /* 0x000fe20000410000 */
[----:B--2---:R-:W-:Y:S01]  /*6e90*/  F2FP.BF16.PACK_AB R105, R181, R182 ;  /* 0x000000b6b569723e */ /* 0x004fe200000010ff */
[C---:B------:R-:W-:Y:S01]  /*6ea0*/  FMUL.FTZ R90, R0.reuse, R90 ;  /* 0x0000005a005a7220 */ /* 0x040fe20000410000 */
[----:B------:R-:W-:Y:S01]  /*6eb0*/  IADD3 R156, R191, R3, RZ ;  /* 0x00000003bf9c7210 */ /* 0x000fe20007ffe0ff */
[----:B------:R-:W1:Y:S01]  /*6ec0*/  LDSM.16.MT88.4 R12, [R3] ;  /* 0x00000000030c783b */ /* 0x000e620000004200 */
[----:B------:R-:W-:Y:S02]  /*6ed0*/  FMUL.FTZ R91, R0, R91 ;  /* 0x0000005b005b7220 */ /* 0x000fe40000410000 */
[C---:B------:R-:W-:Y:S02]  /*6ee0*/  FMUL.FTZ R92, R2.reuse, R92 ;  /* 0x0000005c025c7220 */ /* 0x040fe40000410000 */
[----:B------:R-:W-:Y:S02]  /*6ef0*/  FMUL.FTZ R93, R2, R93 ;  /* 0x0000005d025d7220 */ /* 0x000fe40000410000 */
[C---:B------:R-:W-:Y:S01]  /*6f00*/  FMUL.FTZ R94, R0.reuse, R94 ;  /* 0x0000005e005e7220 */ /* 0x040fe20000410000 */
[----:B------:R-:W2:Y:S01]  /*6f10*/  LDSM.16.MT88.4 R20, [R156] ;  /* 0x000000009c14783b */ /* 0x000ea20000004200 */
[----:B------:R-:W-:Y:S02]  /*6f20*/  FMUL.FTZ R95, R0, R95 ;  /* 0x0000005f005f7220 */ /* 0x000fe40000410000 */
[C---:B------:R-:W-:Y:S02]  /*6f30*/  FMUL.FTZ R96, R2.reuse, R96 ;  /* 0x0000006002607220 */ /* 0x040fe40000410000 */
[----:B------:R-:W-:Y:S02]  /*6f40*/  FMUL.FTZ R97, R2, R97 ;  /* 0x0000006102617220 */ /* 0x000fe40000410000 */
[C---:B------:R-:W-:Y:S01]  /*6f50*/  FMUL.FTZ R98, R0.reuse, R98 ;  /* 0x0000006200627220 */ /* 0x040fe20000410000 */
[----:B------:R-:W-:Y:S01]  /*6f60*/  LDSM.16.MT88.4 R116, [R156+0x2000] ;  /* 0x002000009c74783b */ /* 0x000fe20000004200 */
[----:B------:R-:W-:Y:S07]  /*6f70*/  FMUL.FTZ R99, R0, R99 ;  /* 0x0000006300637220 */ /* 0x000fee0000410000 */
[----:B------:R-:W-:Y:S01]  /*6f80*/  LDSM.16.MT88.4 R132, [R156+0x2800] ;  /* 0x002800009c84783b */ /* 0x000fe20000004200 */
[C---:B-1----:R-:W-:Y:S07]  /*6f90*/  HMMA.16816.F32.BF16 R4, R104.reuse, R12, R4 ;  /* 0x0000000c6804723c */ /* 0x042fee0000041804 */
[C---:B------:R-:W-:Y:S01]  /*6fa0*/  FMUL.FTZ R12, R2.reuse, R112 ;  /* 0x00000070020c7220 */ /* 0x040fe20000410000 */
[C---:B------:R-:W-:Y:S04]  /*6fb0*/  HMMA.16816.F32.BF16 R8, R104.reuse, R14, R8 ;  /* 0x0000000e6808723c */ /* 0x040fe80000041808 */
[----:B------:R-:W-:Y:S03]  /*6fc0*/  FMUL.FTZ R13, R2, R113 ;  /* 0x00000071020d7220 */ /* 0x000fe60000410000 */
[C---:B------:R-:W-:Y:S02]  /*6fd0*/  FMUL.FTZ R14, R0.reuse, R114 ;  /* 0x00000072000e7220 */ /* 0x040fe40000410000 */
[----:B------:R-:W-:Y:S02]  /*6fe0*/  FMUL.FTZ R15, R0, R115 ;  /* 0x00000073000f7220 */ /* 0x000fe40000410000 */
[----:B------:R-:W1:Y:S05]  /*6ff0*/  LDSM.16.MT88.4 R112, [R3+0x2000] ;  /* 0x002000000370783b */ /* 0x000e6a0000004200 */
[C---:B--2---:R-:W-:Y:S07]  /*7000*/  HMMA.16816.F32.BF16 R12, R104.reuse, R20, R12 ;  /* 0x00000014680c723c */ /* 0x044fee000004180c */
[C---:B------:R-:W-:Y:S01]  /*7010*/  FMUL.FTZ R21, R2.reuse, R121 ;  /* 0x0000007902157220 */ /* 0x040fe20000410000 */
[C---:B------:R-:W-:Y:S04]  /*7020*/  HMMA.16816.F32.BF16 R16, R104.reuse, R22, R16 ;  /* 0x000000166810723c */ /* 0x040fe80000041810 */
[----:B------:R-:W-:Y:S02]  /*7030*/  FMUL.FTZ R20, R2, R120 ;  /* 0x0000007802147220 */ /* 0x000fe40000410000 */
[----:B------:R-:W-:Y:S02]  /*7040*/  FFMA.FTZ R120, R152, c[0x0][0x2d0], -R141 ;  /* 0x0000b40098787a23 */ /* 0x000fe4000001088d */
[C---:B------:R-:W-:Y:S02]  /*7050*/  FMUL.FTZ R22, R0.reuse, R122 ;  /* 0x0000007a00167220 */ /* 0x040fe40000410000 */
[----:B------:R2:W-:Y:S02]  /*7060*/  MUFU.EX2 R173, R120 ;  /* 0x0000007800ad7308 */ /* 0x0005e40000000800 */
[----:B------:R-:W-:Y:S07]  /*7070*/  FMUL.FTZ R23, R0, R123 ;  /* 0x0000007b00177220 */ /* 0x000fee0000410000 */
[C---:B------:R-:W-:Y:S07]  /*7080*/  HMMA.16816.F32.BF16 R20, R104.reuse, R28, R20 ;  /* 0x0000001c6814723c */ /* 0x040fee0000041814 */
[C---:B------:R-:W-:Y:S01]  /*7090*/  FMUL.FTZ R28, R2.reuse, R128 ;  /* 0x00000080021c7220 */ /* 0x040fe20000410000 */
[C---:B------:R-:W-:Y:S04]  /*70a0*/  HMMA.16816.F32.BF16 R24, R104.reuse, R30, R24 ;  /* 0x0000001e6818723c */ /* 0x040fe80000041818 */
[C---:B------:R-:W-:Y:S02]  /*70b0*/  FMUL.FTZ R29, R2.reuse, R129 ;  /* 0x00000081021d7220 */ /* 0x040fe40000410000 */
[----:B------:R-:W-:Y:S01]  /*70c0*/  FFMA.FTZ R2, R2, R213, R201 ;  /* 0x000000d502027223 */ /* 0x000fe200000100c9 */
[----:B--2---:R-:W-:Y:S01]  /*70d0*/  LDSM.16.MT88.4 R120, [R102+0x800] ;  /* 0x000800006678783b */ /* 0x004fe20000004200 */
[C---:B------:R-:W-:Y:S04]  /*70e0*/  FMUL.FTZ R30, R0.reuse, R130 ;  /* 0x00000082001e7220 */ /* 0x040fe80000410000 */
[C---:B------:R-:W-:Y:S02]  /*70f0*/  FMUL.FTZ R31, R0.reuse, R131 ;  /* 0x00000083001f7220 */ /* 0x040fe40000410000 */
[----:B------:R-:W-:Y:S01]  /*7100*/  FFMA.FTZ R0, R0, R214, R182 ;  /* 0x000000d600007223 */ /* 0x000fe200000100b6 */
[----:B------:R-:W-:Y:S01]  /*7110*/  LDSM.16.MT88.4 R128, [R3+0x2800] ;  /* 0x002800000380783b */ /* 0x000fe20000004200 */
[----:B------:R-:W-:Y:S03]  /*7120*/  FADD.FTZ R2, R200, R2 ;  /* 0x00000002c8027221 */ /* 0x000fe60000010000 */
[C---:B------:R-:W-:Y:S03]  /*7130*/  HMMA.16816.F32.BF16 R28, R104.reuse, R108, R28 ;  /* 0x0000006c681c723c */ /* 0x040fe6000004181c */
[----:B------:R-:W-:Y:S05]  /*7140*/  FADD.FTZ R2, R202, R2 ;  /* 0x00000002ca027221 */ /* 0x000fea0000010000 */
        /* <DEDUP_REMOVED lines=8> */
[C---:B--2---:R-:W-:Y:S07]  /*71d0*/  HMMA.16816.F32.BF16 R52, R104.reuse, R108, R52 ;  /* 0x0000006c6834723c */ /* 0x044fee0000041834 */
[--C-:B------:R-:W-:Y:S01]  /*71e0*/  FFMA.FTZ R108, R145, c[0x0][0x2d0], -R144.reuse ;  /* 0x0000b400916c7a23 */ /* 0x100fe20000010890 */
[C---:B------:R-:W-:Y:S03]  /*71f0*/  HMMA.16816.F32.BF16 R56, R104.reuse, R110, R56 ;  /* 0x0000006e6838723c */ /* 0x040fe60000041838 */
[----:B------:R2:W-:Y:S05]  /*7200*/  MUFU.EX2 R180, R108 ;  /* 0x0000006c00b47308 */ /* 0x0005ea0000000800 */
[C---:B-1----:R-:W-:Y:S07]  /*7210*/  HMMA.16816.F32.BF16 R60, R104.reuse, R112, R60 ;  /* 0x00000070683c723c */ /* 0x042fee000004183c */
[--C-:B------:R-:W-:Y:S01]  /*7220*/  FFMA.FTZ R112, R147, c[0x0][0x2d0], -R144.reuse ;  /* 0x0000b40093707a23 */ /* 0x100fe20000010890 */
[C---:B------:R-:W-:Y:S03]  /*7230*/  HMMA.16816.F32.BF16 R64, R104.reuse, R114, R64 ;  /* 0x000000726840723c */ /* 0x040fe60000041840 */
[----:B------:R1:W4:Y:S05]  /*7240*/  MUFU.EX2 R178, R112 ;  /* 0x0000007000b27308 */ /* 0x00032a0000000800 */
[C---:B---3--:R-:W-:Y:S01]  /*7250*/  HMMA.16816.F32.BF16 R68, R104.reuse, R116, R68 ;  /* 0x000000746844723c */ /* 0x048fe20000041844 */
[----:B--2---:R-:W2:Y:S06]  /*7260*/  LDSM.16.MT88.4 R108, [R156+0x4000] ;  /* 0x004000009c6c783b */ /* 0x004eac0000004200 */
[--C-:B------:R-:W-:Y:S01]  /*7270*/  FFMA.FTZ R116, R148, c[0x0][0x2d0], -R144.reuse ;  /* 0x0000b40094747a23 */ /* 0x100fe20000010890 */
[C---:B------:R-:W-:Y:S03]  /*7280*/  HMMA.16816.F32.BF16 R72, R104.reuse, R118, R72 ;  /* 0x000000766848723c */ /* 0x040fe60000041848 */
[----:B------:R3:W-:Y:S01]  /*7290*/  MUFU.EX2 R177, R116 ;  /* 0x0000007400b17308 */ /* 0x0007e20000000800 */
[--C-:B-1----:R-:W-:Y:S09]  /*72a0*/  FFMA.FTZ R112, R146, c[0x0][0x2d0], -R144.reuse ;  /* 0x0000b40092707a23 */ /* 0x102ff20000010890 */
[----:B------:R1:W5:Y:S01]  /*72b0*/  MUFU.EX2 R179, R112 ;  /* 0x0000007000b37308 */ /* 0x0003620000000800 */
[--C-:B---3--:R-:W-:Y:S09]  /*72c0*/  FFMA.FTZ R116, R149, c[0x0][0x2d0], -R141.reuse ;  /* 0x0000b40095747a23 */ /* 0x108ff2000001088d */
[----:B------:R3:W-:Y:S01]  /*72d0*/  MUFU.EX2 R175, R116 ;  /* 0x0000007400af7308 */ /* 0x0007e20000000800 */
[C---:B--2---:R-:W-:Y:S01]  /*72e0*/  HMMA.16816.F32.BF16 R76, R104.reuse, R108, R76 ;  /* 0x0000006c684c723c */ /* 0x044fe2000004184c */
[----:B-1----:R-:W1:Y:S06]  /*72f0*/  LDSM.16.MT88.4 R112, [R102+0x4000] ;  /* 0x004000006670783b */ /* 0x002e6c0000004200 */
[--C-:B------:R-:W-:Y:S01]  /*7300*/  FFMA.FTZ R108, R151, c[0x0][0x2d0], -R141.reuse ;  /* 0x0000b400976c7a23 */ /* 0x100fe2000001088d */
[C---:B------:R-:W-:Y:S03]  /*7310*/  HMMA.16816.F32.BF16 R80, R104.reuse, R110, R80 ;  /* 0x0000006e6850723c */ /* 0x040fe60000041850 */
[----:B------:R2:W1:Y:S01]  /*7320*/  MUFU.EX2 R176, R108 ;  /* 0x0000006c00b07308 */ /* 0x0004620000000800 */
[----:B---3--:R-:W3:Y:S01]  /*7330*/  LDSM.16.MT88.4 R116, [R103+0x4000] ;  /* 0x004000006774783b */ /* 0x008ee20000004200 */
[--C-:B--2---:R-:W-:Y:S07]  /*7340*/  FFMA.FTZ R108, R150, c[0x0][0x2d0], -R141.reuse ;  /* 0x0000b400966c7a23 */ /* 0x104fee000001088d */
[----:B------:R-:W-:Y:S01]  /*7350*/  LDSM.16.MT88.4 R148, [R102+0x3800] ;  /* 0x003800006694783b */ /* 0x000fe20000004200 */
[----:B------:R2:W2:Y:S01]  /*7360*/  MUFU.EX2 R174, R108 ;  /* 0x0000006c00ae7308 */ /* 0x0004a20000000800 */
[C---:B-1----:R-:W-:Y:S08]  /*7370*/  HMMA.16816.F32.BF16 R84, R104.reuse, R112, R84 ;  /* 0x000000706854723c */ /* 0x042ff00000041854 */
[C---:B------:R-:W-:Y:S01]  /*7380*/  HMMA.16816.F32.BF16 R88, R104.reuse, R114, R88 ;  /* 0x000000726858723c */ /* 0x040fe20000041858 */
[----:B------:R-:W-:Y:S07]  /*7390*/  LDSM.16.MT88.4 R112, [R156+0x800] ;  /* 0x000800009c70783b */ /* 0x000fee0000004200 */
[C---:B---3--:R-:W-:Y:S01]  /*73a0*/  HMMA.16816.F32.BF16 R92, R104.reuse, R116, R92 ;  /* 0x00000074685c723c */ /* 0x048fe2000004185c */
[----:B--2---:R-:W1:Y:S07]  /*73b0*/  LDSM.16.MT88.4 R108, [R3+0x800] ;  /* 0x00080000036c783b */ /* 0x004e6e0000004200 */
[----:B------:R-:W-:Y:S01]  /*73c0*/  HMMA.16816.F32.BF16 R96, R104, R118, R96 ;  /* 0x000000766860723c */ /* 0x000fe20000041860 */
[----:B------:R-:W2:Y:S06]  /*73d0*/  LDSM.16.MT88.4 R116, [R103+0x2800] ;  /* 0x002800006774783b */ /* 0x000eac0000004200 */
[----:B----4-:R-:W-:Y:S02]  /*73e0*/  F2FP.BF16.PACK_AB R104, R178, R180 ;  /* 0x000000b4b268723e */ /* 0x010fe400000010ff */
[----:B-----5:R-:W-:Y:S03]  /*73f0*/  F2FP.BF16.PACK_AB R106, R177, R179 ;  /* 0x000000b3b16a723e */ /* 0x020fe600000010ff */
        /* <DEDUP_REMOVED lines=8> */
[C---:B------:R-:W-:Y:S07]  /*7480*/  HMMA.16816.F32.BF16 R20, R104.reuse, R120, R20 ;  /* 0x000000786814723c */ /* 0x040fee0000041814 */
[--C-:B------:R-:W-:Y:S01]  /*7490*/  FFMA.FTZ R120, R153, c[0x0][0x2d0], -R144.reuse ;  /* 0x0000b40099787a23 */ /* 0x100fe20000010890 */
[C---:B------:R-:W-:Y:S03]  /*74a0*/  HMMA.16816.F32.BF16 R24, R104.reuse, R122, R24 ;  /* 0x0000007a6818723c */ /* 0x040fe60000041818 */
[----:B------:R4:W-:Y:S05]  /*74b0*/  MUFU.EX2 R169, R120 ;  /* 0x0000007800a97308 */ /* 0x0009ea0000000800 */
[C---:B------:R-:W-:Y:S08]  /*74c0*/  HMMA.16816.F32.BF16 R28, R104.reuse, R124, R28 ;  /* 0x0000007c681c723c */ /* 0x040ff0000004181c */
[C---:B------:R-:W-:Y:S01]  /*74d0*/  HMMA.16816.F32.BF16 R32, R104.reuse, R126, R32 ;  /* 0x0000007e6820723c */ /* 0x040fe20000041820 */
[----:B------:R-:W-:Y:S07]  /*74e0*/  LDSM.16.MT88.4 R124, [R103+0x1000] ;  /* 0x00100000677c783b */ /* 0x000fee0000004200 */
[C---:B------:R-:W-:Y:S04]  /*74f0*/  HMMA.16816.F32.BF16 R36, R104.reuse, R128, R36 ;  /* 0x000000806824723c */ /* 0x040fe80000041824 */
[--C-:B----4-:R-:W-:Y:S04]  /*7500*/  FFMA.FTZ R120, R155, c[0x0][0x2d0], -R144.reuse ;  /* 0x0000b4009b787a23 */ /* 0x110fe80000010890 */
[C---:B------:R-:W-:Y:S01]  /*7510*/  HMMA.16816.F32.BF16 R40, R104.reuse, R130, R40 ;  /* 0x000000826828723c */ /* 0x040fe20000041828 */
[----:B------:R-:W-:Y:S01]  /*7520*/  LDSM.16.MT88.4 R128, [R156+0x3000] ;  /* 0x003000009c80783b */ /* 0x000fe20000004200 */
[----:B------:R4:W5:Y:S06]  /*7530*/  MUFU.EX2 R172, R120 ;  /* 0x0000007800ac7308 */ /* 0x00096c0000000800 */
[C---:B------:R-:W-:Y:S08]  /*7540*/  HMMA.16816.F32.BF16 R44, R104.reuse, R132, R44 ;  /* 0x00000084682c723c */ /* 0x040ff0000004182c */
[C---:B------:R-:W-:Y:S01]  /*7550*/  HMMA.16816.F32.BF16 R48, R104.reuse, R134, R48 ;  /* 0x000000866830723c */ /* 0x040fe20000041830 */
[----:B------:R-:W-:Y:S07]  /*7560*/  LDSM.16.MT88.4 R132, [R103+0x1800] ;  /* 0x001800006784783b */ /* 0x000fee0000004200 */
[C---:B------:R-:W-:Y:S01]  /*7570*/  HMMA.16816.F32.BF16 R52, R104.reuse, R136, R52 ;  /* 0x000000886834723c */ /* 0x040fe20000041834 */
[----:B----4-:R-:W4:Y:S07]  /*7580*/  LDSM.16.MT88.4 R120, [R102+0x4800] ;  /* 0x004800006678783b */ /* 0x010f2e0000004200 */
[C---:B------:R-:W-:Y:S08]  /*7590*/  HMMA.16816.F32.BF16 R56, R104.reuse, R138, R56 ;  /* 0x0000008a6838723c */ /* 0x040ff00000041838 */
[C---:B--2---:R-:W-:Y:S07]  /*75a0*/  HMMA.16816.F32.BF16 R60, R104.reuse, R116, R60 ;  /* 0x00000074683c723c */ /* 0x044fee000004183c */
[--C-:B------:R-:W-:Y:S01]  /*75b0*/  FFMA.FTZ R116, R154, c[0x0][0x2d0], -R144.reuse ;  /* 0x0000b4009a747a23 */ /* 0x100fe20000010890 */
[C---:B------:R-:W-:Y:S01]  /*75c0*/  HMMA.16816.F32.BF16 R64, R104.reuse, R118, R64 ;  /* 0x000000766840723c */ /* 0x040fe20000041840 */
[----:B------:R-:W-:Y:S02]  /*75d0*/  LDSM.16.MT88.4 R152, [R103+0x3800] ;  /* 0x003800006798783b */ /* 0x000fe40000004200 */
[----:B------:R2:W-:Y:S05]  /*75e0*/  MUFU.EX2 R171, R116 ;  /* 0x0000007400ab7308 */ /* 0x0005ea0000000800 */
[C---:B-1----:R-:W-:Y:S07]  /*75f0*/  HMMA.16816.F32.BF16 R68, R104.reuse, R108, R68 ;  /* 0x0000006c6844723c */ /* 0x042fee0000041844 */
[--C-:B------:R-:W-:Y:S01]  /*7600*/  FFMA.FTZ R108, R159, c[0x0][0x2d0], -R141.reuse ;  /* 0x0000b4009f6c7a23 */ /* 0x100fe2000001088d */
[C---:B------:R-:W-:Y:S03]  /*7610*/  HMMA.16816.F32.BF16 R72, R104.reuse, R110, R72 ;  /* 0x0000006e6848723c */ /* 0x040fe60000041848 */
[----:B------:R1:W-:Y:S05]  /*7620*/  MUFU.EX2 R168, R108 ;  /* 0x0000006c00a87308 */ /* 0x0003ea0000000800 */
[C---:B---3--:R-:W-:Y:S04]  /*7630*/  HMMA.16816.F32.BF16 R76, R104.reuse, R112, R76 ;  /* 0x00000070684c723c */ /* 0x048fe8000004184c */
[--C-:B--2---:R-:W-:Y:S03]  /*7640*/  FFMA.FTZ R116, R157, c[0x0][0x2d0], -R144.reuse ;  /* 0x0000b4009d747a23 */ /* 0x104fe60000010890 */
[--C-:B------:R-:W-:Y:S01]  /*7650*/  FFMA.FTZ R112, R161, c[0x0][0x2d0], -R141.reuse ;  /* 0x0000b400a1707a23 */ /* 0x100fe2000001088d */
[C---:B------:R-:W-:Y:S01]  /*7660*/  HMMA.16816.F32.BF16 R80, R104.reuse, R114, R80 ;  /* 0x000000726850723c */ /* 0x040fe20000041850 */
[----:B------:R2:W3:Y:S07]  /*7670*/  MUFU.EX2 R170, R116 ;  /* 0x0000007400aa7308 */ /* 0x0004ee0000000800 */
[C---:B----4-:R-:W-:Y:S03]  /*7680*/  HMMA.16816.F32.BF16 R84, R104.reuse, R120, R84 ;  /* 0x000000786854723c */ /* 0x050fe60000041854 */
[----:B------:R4:W-:Y:S01]  /*7690*/  MUFU.EX2 R165, R112 ;  /* 0x0000007000a57308 */ /* 0x0009e20000000800 */
[--C-:B-1----:R-:W-:Y:S04]  /*76a0*/  FFMA.FTZ R108, R160, c[0x0][0x2d0], -R141.reuse ;  /* 0x0000b400a06c7a23 */ /* 0x102fe8000001088d */
[C---:B------:R-:W-:Y:S01]  /*76b0*/  HMMA.16816.F32.BF16 R88, R104.reuse, R122, R88 ;  /* 0x0000007a6858723c */ /* 0x040fe20000041858 */
[----:B------:R-:W-:Y:S04]  /*76c0*/  LDSM.16.MT88.4 R120, [R102+0x1000] ;  /* 0x001000006678783b */ /* 0x000fe80000004200 */
[----:B------:R1:W1:Y:S04]  /*76d0*/  MUFU.EX2 R167, R108 ;  /* 0x0000006c00a77308 */ /* 0x0002680000000800 */
[----:B--2---:R-:W2:Y:S08]  /*76e0*/  LDSM.16.MT88.4 R116, [R103+0x4800] ;  /* 0x004800006774783b */ /* 0x004eb00000004200 */
[----:B----4-:R-:W-:Y:S01]  /*76f0*/  LDSM.16.MT88.4 R112, [R156+0x1000] ;  /* 0x001000009c70783b */ /* 0x010fe20000004200 */
[--C-:B-1----:R-:W-:Y:S04]  /*7700*/  FFMA.FTZ R108, R158, c[0x0][0x2d0], -R141.reuse ;  /* 0x0000b4009e6c7a23 */ /* 0x102fe8000001088d */
[----:B------:R1:W4:Y:S01]  /*7710*/  MUFU.EX2 R166, R108 ;  /* 0x0000006c00a67308 */ /* 0x0003220000000800 */
[C---:B--2---:R-:W-:Y:S08]  /*7720*/  HMMA.16816.F32.BF16 R92, R104.reuse, R116, R92 ;  /* 0x00000074685c723c */ /* 0x044ff0000004185c */
[----:B------:R-:W-:Y:S01]  /*7730*/  HMMA.16816.F32.BF16 R96, R104, R118, R96 ;  /* 0x000000766860723c */ /* 0x000fe20000041860 */
[----:B-1----:R-:W1:Y:S06]  /*7740*/  LDSM.16.MT88.4 R108, [R3+0x1000] ;  /* 0x00100000036c783b */ /* 0x002e6c0000004200 */
[----:B-----5:R-:W-:Y:S02]  /*7750*/  F2FP.BF16.PACK_AB R104, R172, R169 ;  /* 0x000000a9ac68723e */ /* 0x020fe400000010ff */
[----:B---3--:R-:W-:Y:S01]  /*7760*/  F2FP.BF16.PACK_AB R106, R170, R171 ;  /* 0x000000abaa6a723e */ /* 0x008fe200000010ff */
[----:B------:R-:W2:Y:S02]  /*7770*/  LDSM.16.MT88.4 R116, [R3+0x3000] ;  /* 0x003000000374783b */ /* 0x000ea40000004200 */
[----:B------:R-:W-:Y:S02]  /*7780*/  F2FP.BF16.PACK_AB R105, R167, R168 ;  /* 0x000000a8a769723e */ /* 0x000fe400000010ff */
[----:B----4-:R-:W-:Y:S07]  /*7790*/  F2FP.BF16.PACK_AB R107, R165, R166 ;  /* 0x000000a6a56b723e */ /* 0x010fee00000010ff */
        /* <DEDUP_REMOVED lines=9> */
[C---:B------:R-:W-:Y:S07]  /*7830*/  HMMA.16816.F32.BF16 R28, R104.reuse, R124, R28 ;  /* 0x0000007c681c723c */ /* 0x040fee000004181c */
[--C-:B------:R-:W-:Y:S01]  /*7840*/  FFMA.FTZ R124, R162, c[0x0][0x2d0], -R144.reuse ;  /* 0x0000b400a27c7a23 */ /* 0x100fe20000010890 */
[C---:B------:R-:W-:Y:S03]  /*7850*/  HMMA.16816.F32.BF16 R32, R104.reuse, R126, R32 ;  /* 0x0000007e6820723c */ /* 0x040fe60000041820 */
[----:B------:R5:W-:Y:S05]  /*7860*/  MUFU.EX2 R164, R124 ;  /* 0x0000007c00a47308 */ /* 0x000bea0000000800 */
[C---:B--2---:R-:W-:Y:S08]  /*7870*/  HMMA.16816.F32.BF16 R36, R104.reuse, R116, R36 ;  /* 0x000000746824723c */ /* 0x044ff00000041824 */
[C---:B------:R-:W-:Y:S01]  /*7880*/  HMMA.16816.F32.BF16 R40, R104.reuse, R118, R40 ;  /* 0x000000766828723c */ /* 0x040fe20000041828 */
[----:B------:R-:W2:Y:S07]  /*7890*/  LDSM.16.MT88.4 R116, [R156+0x5000] ;  /* 0x005000009c74783b */ /* 0x000eae0000004200 */
[C---:B------:R-:W-:Y:S04]  /*78a0*/  HMMA.16816.F32.BF16 R44, R104.reuse, R128, R44 ;  /* 0x00000080682c723c */ /* 0x040fe8000004182c */
[--C-:B-----5:R-:W-:Y:S03]  /*78b0*/  FFMA.FTZ R124, R205, c[0x0][0x2d0], -R144.reuse ;  /* 0x0000b400cd7c7a23 */ /* 0x120fe60000010890 */
[--C-:B------:R-:W-:Y:S01]  /*78c0*/  FFMA.FTZ R128, R209, c[0x0][0x2d0], -R141.reuse ;  /* 0x0000b400d1807a23 */ /* 0x100fe2000001088d */
[C---:B------:R-:W-:Y:S01]  /*78d0*/  HMMA.16816.F32.BF16 R48, R104.reuse, R130, R48 ;  /* 0x000000826830723c */ /* 0x040fe20000041830 */
[----:B------:R5:W-:Y:S07]  /*78e0*/  MUFU.EX2 R162, R124 ;  /* 0x0000007c00a27308 */ /* 0x000bee0000000800 */
[C---:B-1----:R-:W-:Y:S03]  /*78f0*/  HMMA.16816.F32.BF16 R52, R104.reuse, R108, R52 ;  /* 0x0000006c6834723c */ /* 0x042fe60000041834 */
[----:B------:R-:W-:Y:S04]  /*7900*/  MUFU.EX2 R157, R128 ;  /* 0x00000080009d7308 */ /* 0x000fe80000000800 */
[--C-:B------:R-:W-:Y:S01]  /*7910*/  FFMA.FTZ R108, R163, c[0x0][0x2d0], -R144.reuse ;  /* 0x0000b400a36c7a23 */ /* 0x100fe20000010890 */
[C---:B------:R-:W-:Y:S05]  /*7920*/  HMMA.16816.F32.BF16 R56, R104.reuse, R110, R56 ;  /* 0x0000006e6838723c */ /* 0x040fea0000041838 */
[----:B------:R1:W1:Y:S03]  /*7930*/  MUFU.EX2 R163, R108 ;  /* 0x0000006c00a37308 */ /* 0x0002660000000800 */
[C---:B---3--:R-:W-:Y:S01]  /*7940*/  HMMA.16816.F32.BF16 R60, R104.reuse, R112, R60 ;  /* 0x00000070683c723c */ /* 0x048fe2000004183c */
[----:B-----5:R-:W-:Y:S06]  /*7950*/  LDSM.16.MT88.4 R124, [R102+0x1800] ;  /* 0x00180000667c783b */ /* 0x020fec0000004200 */
[----:B------:R-:W-:Y:S01]  /*7960*/  FFMA.FTZ R112, R204, c[0x0][0x2d0], -R144 ;  /* 0x0000b400cc707a23 */ /* 0x000fe20000010890 */
[C---:B------:R-:W-:Y:S01]  /*7970*/  HMMA.16816.F32.BF16 R64, R104.reuse, R114, R64 ;  /* 0x000000726840723c */ /* 0x040fe20000041840 */
[----:B------:R-:W-:Y:S02]  /*7980*/  LDSM.16.MT88.4 R144, [R156+0x3800] ;  /* 0x003800009c90783b */ /* 0x000fe40000004200 */
[----:B------:R3:W5:Y:S05]  /*7990*/  MUFU.EX2 R161, R112 ;  /* 0x0000007000a17308 */ /* 0x00076a0000000800 */
[C---:B----4-:R-:W-:Y:S01]  /*79a0*/  HMMA.16816.F32.BF16 R68, R104.reuse, R120, R68 ;  /* 0x000000786844723c */ /* 0x050fe20000041844 */
[----:B-1----:R-:W1:Y:S03]  /*79b0*/  LDSM.16.MT88.4 R108, [R102+0x5000] ;  /* 0x00500000666c783b */ /* 0x002e660000004200 */
[----:B------:R-:W-:Y:S03]  /*79c0*/  F2FP.BF16.PACK_AB R136, R163, R164 ;  /* 0x000000a4a388723e */ /* 0x000fe600000010ff */
[--C-:B------:R-:W-:Y:S01]  /*79d0*/  FFMA.FTZ R120, R208, c[0x0][0x2d0], -R141.reuse ;  /* 0x0000b400d0787a23 */ /* 0x100fe2000001088d */
[C---:B------:R-:W-:Y:S03]  /*79e0*/  HMMA.16816.F32.BF16 R72, R104.reuse, R122, R72 ;  /* 0x0000007a6848723c */ /* 0x040fe60000041848 */
[----:B------:R4:W-:Y:S05]  /*79f0*/  MUFU.EX2 R160, R120 ;  /* 0x0000007800a07308 */ /* 0x0009ea0000000800 */
[C---:B--2---:R-:W-:Y:S01]  /*7a00*/  HMMA.16816.F32.BF16 R76, R104.reuse, R116, R76 ;  /* 0x00000074684c723c */ /* 0x044fe2000004184c */
[----:B---3--:R-:W2:Y:S03]  /*7a10*/  LDSM.16.MT88.4 R112, [R103+0x5000] ;  /* 0x005000006770783b */ /* 0x008ea60000004200 */
[----:B-----5:R-:W-:Y:S03]  /*7a20*/  F2FP.BF16.PACK_AB R138, R161, R162 ;  /* 0x000000a2a18a723e */ /* 0x020fe600000010ff */
[--C-:B------:R-:W-:Y:S01]  /*7a30*/  FFMA.FTZ R116, R207, c[0x0][0x2d0], -R141.reuse ;  /* 0x0000b400cf747a23 */ /* 0x100fe2000001088d */
[C---:B------:R-:W-:Y:S03]  /*7a40*/  HMMA.16816.F32.BF16 R80, R104.reuse, R118, R80 ;  /* 0x000000766850723c */ /* 0x040fe60000041850 */
[----:B------:R3:W5:Y:S01]  /*7a50*/  MUFU.EX2 R158, R116 ;  /* 0x00000074009e7308 */ /* 0x0007620000000800 */
[----:B----4-:R-:W-:Y:S02]  /*7a60*/  FFMA.FTZ R120, R210, c[0x0][0x2d0], -R141 ;  /* 0x0000b400d2787a23 */ /* 0x010fe4000001088d */
[----:B------:R-:W-:Y:S07]  /*7a70*/  LDSM.16.MT88.4 R140, [R3+0x3800] ;  /* 0x00380000038c783b */ /* 0x000fee0000004200 */
[----:B------:R4:W4:Y:S01]  /*7a80*/  MUFU.EX2 R159, R120 ;  /* 0x00000078009f7308 */ /* 0x0009220000000800 */
[C---:B-1----:R-:W-:Y:S01]  /*7a90*/  HMMA.16816.F32.BF16 R84, R104.reuse, R108, R84 ;  /* 0x0000006c6854723c */ /* 0x042fe20000041854 */
[----:B---3--:R-:W1:Y:S02]  /*7aa0*/  LDSM.16.MT88.4 R116, [R3+0x1800] ;  /* 0x001800000374783b */ /* 0x008e640000004200 */
[----:B-----5:R-:W-:Y:S05]  /*7ab0*/  F2FP.BF16.PACK_AB R139, R157, R158 ;  /* 0x0000009e9d8b723e */ /* 0x020fea00000010ff */
[C---:B------:R-:W-:Y:S08]  /*7ac0*/  HMMA.16816.F32.BF16 R88, R104.reuse, R110, R88 ;  /* 0x0000006e6858723c */ /* 0x040ff00000041858 */
[C---:B--2---:R-:W-:Y:S01]  /*7ad0*/  HMMA.16816.F32.BF16 R92, R104.reuse, R112, R92 ;  /* 0x00000070685c723c */ /* 0x044fe2000004185c */
[----:B----4-:R-:W2:Y:S03]  /*7ae0*/  LDSM.16.MT88.4 R120, [R156+0x1800] ;  /* 0x001800009c78783b */ /* 0x010ea60000004200 */
[----:B------:R-:W-:Y:S04]  /*7af0*/  F2FP.BF16.PACK_AB R137, R159, R160 ;  /* 0x000000a09f89723e */ /* 0x000fe800000010ff */
[----:B------:R-:W-:Y:S08]  /*7b00*/  HMMA.16816.F32.BF16 R96, R104, R114, R96 ;  /* 0x000000726860723c */ /* 0x000ff00000041860 */
[C---:B-1----:R-:W-:Y:S01]  /*7b10*/  HMMA.16816.F32.BF16 R104, R136.reuse, R116, R4 ;  /* 0x000000748868723c */ /* 0x042fe20000041804 */
[----:B------:R1:W3:Y:S07]  /*7b20*/  LDSM.16.MT88.4 R4, [R3+0x5800] ;  /* 0x005800000304783b */ /* 0x0002ee0000004200 */
[C---:B------:R-:W-:Y:S01]  /*7b30*/  HMMA.16816.F32.BF16 R108, R136.reuse, R118, R8 ;  /* 0x00000076886c723c */ /* 0x040fe20000041808 */
[----:B------:R-:W4:Y:S07]  /*7b40*/  LDSM.16.MT88.4 R8, [R156+0x5800] ;  /* 0x005800009c08783b */ /* 0x000f2e0000004200 */
[C---:B--2---:R-:W-:Y:S01]  /*7b50*/  HMMA.16816.F32.BF16 R112, R136.reuse, R120, R12 ;  /* 0x000000788870723c */ /* 0x044fe2000004180c */
[----:B------:R-:W2:Y:S07]  /*7b60*/  LDSM.16.MT88.4 R12, [R102+0x5800] ;  /* 0x00580000660c783b */ /* 0x000eae0000004200 */
[C---:B------:R-:W-:Y:S04]  /*7b70*/  HMMA.16816.F32.BF16 R116, R136.reuse, R122, R16 ;  /* 0x0000007a8874723c */ /* 0x040fe80000041810 */
[----:B-1----:R-:W-:Y:S04]  /*7b80*/  IADD3 R3, R197, -0x2, RZ ;  /* 0xfffffffec5037810 */ /* 0x002fe80007ffe0ff */
[C---:B------:R-:W-:Y:S03]  /*7b90*/  HMMA.16816.F32.BF16 R120, R136.reuse, R124, R20 ;  /* 0x0000007c8878723c */ /* 0x040fe60000041814 */
[----:B------:R-:W-:Y:S05]  /*7ba0*/  ISETP.GE.AND P5, PT, R3, R206, PT ;  /* 0x000000ce0300720c */ /* 0x000fea0003fa6270 */
[C---:B------:R-:W-:Y:S08]  /*7bb0*/  HMMA.16816.F32.BF16 R124, R136.reuse, R126, R24 ;  /* 0x0000007e887c723c */ /* 0x040ff00000041818 */
[C---:B------:R-:W-:Y:S03]  /*7bc0*/  HMMA.16816.F32.BF16 R128, R136.reuse, R132, R28 ;  /* 0x000000848880723c */ /* 0x040fe6000004181c */
[----:B------:R-:W-:Y:S05]  /*7bd0*/  @P5 ISETP.GE.AND P2, PT, R215, c[0x0][0x1d4], PT ;  /* 0x00007500d7005a0c */ /* 0x000fea0003f46270 */
        /* <DEDUP_REMOVED lines=9> */
[C---:B---3--:R-:W-:Y:S07]  /*7c70*/  HMMA.16816.F32.BF16 R68, R136.reuse, R4, R68 ;  /* 0x000000048844723c */ /* 0x048fee0000041844 */
[----:B------:R-:W-:Y:S01]  /*7c80*/  FADD.FTZ R4, R181, R0 ;  /* 0x00000000b5047221 */ /* 0x000fe20000010000 */
[C---:B------:R-:W-:Y:S04]  /*7c90*/  HMMA.16816.F32.BF16 R72, R136.reuse, R6, R72 ;  /* 0x000000068848723c */ /* 0x040fe80000041848 */
[----:B------:R-:W-:Y:S01]  /*7ca0*/  @P5 SHF.R.S32.HI R0, RZ, 0x1f, R3 ;  /* 0x0000001fff005819 */ /* 0x000fe20000011403 */
[----:B------:R-:W-:Y:S02]  /*7cb0*/  FADD.FTZ R16, R183, R4 ;  /* 0x00000004b7107221 */ /* 0x000fe40000010000 */
[----:B------:R-:W-:Y:S01]  /*7cc0*/  FADD.FTZ R4, R203, R2 ;  /* 0x00000002cb047221 */ /* 0x000fe20000010000 */
[C---:B----4-:R-:W-:Y:S04]  /*7cd0*/  HMMA.16816.F32.BF16 R76, R136.reuse, R8, R76 ;  /* 0x00000008884c723c */ /* 0x050fe8000004184c */
[----:B------:R-:W-:Y:S02]  /*7ce0*/  @P5 IMAD R5, R0, c[0x0][0x1e0], RZ ;  /* 0x0000780000055a24 */ /* 0x000fe400078e02ff */
[----:B------:R-:W-:Y:S02]  /*7cf0*/  FADD.FTZ R0, R199, R16 ;  /* 0x00000010c7007221 */ /* 0x000fe40000010000 */
[C---:B------:R-:W-:Y:S01]  /*7d00*/  @P5 IMAD R5, R3.reuse, c[0x0][0x1e4], R5 ;  /* 0x0000790003055a24 */ /* 0x040fe200078e0205 */
[C---:B------:R-:W-:Y:S03]  /*7d10*/  HMMA.16816.F32.BF16 R80, R136.reuse, R10, R80 ;  /* 0x0000000a8850723c */ /* 0x040fe60000041850 */
[----:B------:R-:W-:Y:S04]  /*7d20*/  @P5 IMAD.WIDE.U32 R2, R3, c[0x0][0x1e0], RZ ;  /* 0x0000780003025a25 */ /* 0x000fe800078e00ff */
[----:B------:R-:W-:Y:S01]  /*7d30*/  FADD.FTZ R16, R175, R0 ;  /* 0x00000000af107221 */ /* 0x000fe20000010000 */
[----:B------:R-:W-:Y:S01]  /*7d40*/  @P5 IADD3 R3, R3, R5, RZ ;  /* 0x0000000503035210 */ /* 0x000fe20007ffe0ff */
[----:B------:R-:W-:Y:S01]  /*7d50*/  FADD.FTZ R4, R180, R4 ;  /* 0x00000004b4047221 */ /* 0x000fe20000010000 */
[C---:B--2---:R-:W-:Y:S02]  /*7d60*/  HMMA.16816.F32.BF16 R84, R136.reuse, R12, R84 ;  /* 0x0000000c8854723c */ /* 0x044fe40000041854 */
[----:B------:R-:W-:Y:S01]  /*7d70*/  @P5 MOV R11, c[0x0][0x1e4] ;  /* 0x00007900000b5a02 */ /* 0x000fe20000000f00 */
[----:B------:R-:W-:Y:S01]  /*7d80*/  FADD.FTZ R9, R176, R16 ;  /* 0x00000010b0097221 */ /* 0x000fe20000010000 */
[----:B------:R-:W-:Y:S01]  /*7d90*/  @P5 SHF.L.U32 R0, R2, 0x6, RZ ;  /* 0x0000000602005819 */ /* 0x000fe200000006ff */
[----:B------:R-:W-:Y:S01]  /*7da0*/  FADD.FTZ R8, R178, R4 ;  /* 0x00000004b2087221 */ /* 0x000fe20000010000 */
[----:B------:R-:W-:Y:S01]  /*7db0*/  @P5 SHF.L.U64.HI R3, R2, 0x6, R3 ;  /* 0x0000000602035819 */ /* 0x000fe20000010203 */
[----:B------:R-:W1:Y:S01]  /*7dc0*/  LDSM.16.MT88.4 R4, [R103+0x5800] ;  /* 0x005800006704783b */ /* 0x000e620000004200 */
[----:B------:R-:W-:Y:S01]  /*7dd0*/  @P5 MOV R2, c[0x0][0x1e0] ;  /* 0x0000780000025a02 */ /* 0x000fe20000000f00 */
[----:B------:R-:W-:Y:S01]  /*7de0*/  FADD.FTZ R9, R174, R9 ;  /* 0x00000009ae097221 */ /* 0x000fe20000010000 */
[C---:B------:R-:W-:Y:S03]  /*7df0*/  HMMA.16816.F32.BF16 R88, R136.reuse, R14, R88 ;  /* 0x0000000e8858723c */ /* 0x040fe60000041858 */
[----:B------:R-:W-:Y:S01]  /*7e00*/  @P5 LEA R10, P0, R2, R0, 0x5 ;  /* 0x00000000020a5211 */ /* 0x000fe200078028ff */
[----:B------:R-:W-:Y:S01]  /*7e10*/  FADD.FTZ R18, R173, R9 ;  /* 0x00000009ad127221 */ /* 0x000fe20000010000 */
[-C--:B------:R-:W-:Y:S01]  /*7e20*/  @P5 IADD3 R0, P3, R0, R218.reuse, RZ ;  /* 0x000000da00005210 */ /* 0x080fe20007f7e0ff */
[----:B------:R-:W-:Y:S01]  /*7e30*/  FADD.FTZ R8, R179, R8 ;  /* 0x00000008b3087221 */ /* 0x000fe20000010000 */
[----:B------:R-:W-:Y:S02]  /*7e40*/  @P5 LEA.HI.X R16, R2, R3, R11, 0x5, P0 ;  /* 0x0000000302105211 */ /* 0x000fe400000f2c0b */
[----:B------:R-:W-:Y:S03]  /*7e50*/  IADD3 R11, R198, 0x1, RZ ;  /* 0x00000001c60b7810 */ /* 0x000fe60007ffe0ff */
[----:B------:R-:W-:Y:S01]  /*7e60*/  @P5 LEA R2, P4, R0, c[0x0][0x1c8], 0x1 ;  /* 0x0000720000025a11 */ /* 0x000fe200078808ff */
[----:B------:R-:W-:Y:S01]  /*7e70*/  FADD.FTZ R8, R177, R8 ;  /* 0x00000008b1087221 */ /* 0x000fe20000010000 */
[----:B------:R-:W-:Y:S02]  /*7e80*/  SEL R198, R11, RZ, !P6 ;  /* 0x000000ff0bc67207 */ /* 0x000fe40007000000 */
[-C--:B------:R-:W-:Y:S01]  /*7e90*/  @P5 IADD3.X R3, R3, R217.reuse, RZ, P3, !PT ;  /* 0x000000d903035210 */ /* 0x080fe20001ffe4ff */
[----:B------:R-:W-:Y:S01]  /*7ea0*/  FADD.FTZ R17, R169, R8 ;  /* 0x00000008a9117221 */ /* 0x000fe20000010000 */
[----:B------:R-:W-:Y:S02]  /*7eb0*/  @P5 IADD3 R9, P0, R10, R218, RZ ;  /* 0x000000da0a095210 */ /* 0x000fe40007f1e0ff */
[----:B------:R-:W-:Y:S01]  /*7ec0*/  @P5 LEA.HI.X R3, R0, c[0x0][0x1cc], R3, 0x1, P4 ;  /* 0x0000730000035a11 */ /* 0x000fe200020f0c03 */
[----:B------:R-:W-:Y:S01]  /*7ed0*/  @P5 IMAD R0, R198, 0x6000, R246 ;  /* 0x00006000c6005824 */ /* 0x000fe200078e02f6 */
[----:B------:R-:W-:Y:S01]  /*7ee0*/  @P5 LEA R8, P3, R9, c[0x0][0x1c8], 0x1 ;  /* 0x0000720009085a11 */ /* 0x000fe200078608ff */
[----:B------:R-:W-:Y:S01]  /*7ef0*/  FADD.FTZ R11, R172, R17 ;  /* 0x00000011ac0b7221 */ /* 0x000fe20000010000 */
[----:B------:R-:W-:Y:S02]  /*7f00*/  @P5 IADD3.X R10, R16, R217, RZ, P0, !PT ;  /* 0x000000d9100a5210 */ /* 0x000fe400007fe4ff */
[----:B------:R-:W-:Y:S01]  /*7f10*/  @!PT LDS RZ, [RZ] ;  /* 0x00000000fffff984 */ /* 0x000fe20000000800 */
[----:B------:R-:W-:Y:S01]  /*7f20*/  @!PT LDS RZ, [RZ] ;  /* 0x00000000fffff984 */ /* 0x000fe20000000800 */
[----:B------:R-:W-:Y:S01]  /*7f30*/  @!PT LDS RZ, [RZ] ;  /* 0x00000000fffff984 */ /* 0x000fe20000000800 */
[----:B------:R2:W-:Y:S01]  /*7f40*/  @P5 LDGSTS.E.BYPASS.LTC128B.128 [R0], [R2.64], !P1 ;  /* 0x0000000002005fae */ /* 0x0005e2000c901d48 */
[----:B------:R-:W-:Y:S01]  /*7f50*/  @P5 ISETP.GE.AND P0, PT, R212, c[0x0][0x1d4], PT ;  /* 0x00007500d4005a0c */ /* 0x000fe20003f06270 */
[----:B------:R-:W-:Y:S01]  /*7f60*/  FADD.FTZ R11, R171, R11 ;  /* 0x0000000bab0b7221 */ /* 0x000fe20000010000 */
[----:B------:R-:W-:Y:S01]  /*7f70*/  @P5 LEA.HI.X R9, R9, c[0x0][0x1cc], R10, 0x1, P3 ;  /* 0x0000730009095a11 */ /* 0x000fe200018f0c0a */
[----:B------:R-:W-:Y:S04]  /*7f80*/  FADD.FTZ R10, R168, R18 ;  /* 0x00000012a80a7221 */ /* 0x000fe80000010000 */
[----:B------:R2:W-:Y:S01]  /*7f90*/  @P5 LDGSTS.E.BYPASS.LTC128B.128 [R0+0x2000], [R2.64+0x80], !P2 ;  /* 0x0200008002005fae */ /* 0x0005e2000d101d48 */
[----:B------:R-:W-:Y:S01]  /*7fa0*/  FADD.FTZ R10, R167, R10 ;  /* 0x0000000aa70a7221 */ /* 0x000fe20000010000 */
[C---:B-1----:R-:W-:Y:S06]  /*7fb0*/  HMMA.16816.F32.BF16 R92, R136.reuse, R4, R92 ;  /* 0x00000004885c723c */ /* 0x042fec000004185c */
[----:B------:R2:W-:Y:S02]  /*7fc0*/  @P5 LDGSTS.E.BYPASS.LTC128B.128 [R0+0x4000], [R2.64+0x100], !P0 ;  /* 0x0400010002005fae */ /* 0x0005e4000c101d48 */
[----:B------:R-:W-:Y:S06]  /*7fd0*/  HMMA.16816.F32.BF16 R96, R136, R6, R96 ;  /* 0x000000068860723c */ /* 0x000fec0000041860 */
[----:B------:R1:W-:Y:S08]  /*7fe0*/  @P5 LDGSTS.E.BYPASS.LTC128B.128 [R0+0x1000], [R8.64], !P1 ;  /* 0x0100000008005fae */ /* 0x0003f0000c901d48 */
[----:B------:R1:W-:Y:S01]  /*7ff0*/  @P5 LDGSTS.E.BYPASS.LTC128B.128 [R0+0x3000], [R8.64+0x80], !P2 ;  /* 0x0300008008005fae */ /* 0x0003e2000d101d48 */
[----:B------:R-:W-:Y:S07]  /*8000*/  ISETP.GE.AND P2, PT, R185, 0x1, PT ;  /* 0x00000001b900780c */ /* 0x000fee0003f46270 */
[----:B------:R1:W-:Y:S01]  /*8010*/  @P5 LDGSTS.E.BYPASS.LTC128B.128 [R0+0x5000], [R8.64+0x100], !P0 ;  /* 0x0500010008005fae */ /* 0x0003e2000c101d48 */
[----:B------:R-:W-:Y:S01]  /*8020*/  ISETP.GE.AND P0, PT, R206, R197, PT ;  /* 0x000000c5ce00720c */ /* 0x000fe20003f06270 */
[----:B--2---:R-:W-:Y:S01]  /*8030*/  FADD.FTZ R3, R166, R10 ;  /* 0x0000000aa6037221 */ /* 0x004fe20000010000 */
[----:B------:R-:W-:Y:S01]  /*8040*/  MOV R197, R211 ;  /* 0x000000d300c57202 */ /* 0x000fe20000000f00 */
[----:B------:R-:W-:Y:S04]  /*8050*/  FADD.FTZ R2, R170, R11 ;  /* 0x0000000baa027221 */ /* 0x000fe80000010000 */
[----:B------:R-:W0:Y:S01]  /*8060*/  LDGDEPBAR ;  /* 0x00000000000079af */ /* 0x000e220000000000 */
[----:B------:R-:W-:Y:S04]  /*8070*/  FADD.FTZ R2, R164, R2 ;  /* 0x00000002a4027221 */ /* 0x000fe80000010000 */
[----:B------:R-:W-:Y:S02]  /*8080*/  FADD.FTZ R2, R163, R2 ;  /* 0x00000002a3027221 */ /* 0x000fe40000010000 */
[----:B-1----:R-:W-:Y:S02]  /*8090*/  FADD.FTZ R0, R165, R3 ;  /* 0x00000003a5007221 */ /* 0x002fe40000010000 */
[----:B------:R-:W-:Y:S02]  /*80a0*/  FADD.FTZ R3, R162, R2 ;  /* 0x00000002a2037221 */ /* 0x000fe40000010000 */
[----:B------:R-:W-:Y:S02]  /*80b0*/  FADD.FTZ R0, R160, R0 ;  /* 0x00000000a0007221 */ /* 0x000fe40000010000 */
[----:B------:R-:W-:Y:S01]  /*80c0*/  FADD.FTZ R213, R161, R3 ;  /* 0x00000003a1d57221 */ /* 0x000fe20000010000 */
[----:B------:R-:W-:Y:S01]  /*80d0*/  MOV R3, R100 ;  /* 0x0000006400037202 */ /* 0x000fe20000000f00 */
[----:B------:R-:W-:Y:S04]  /*80e0*/  FADD.FTZ R0, R159, R0 ;  /* 0x000000009f007221 */ /* 0x000fe80000010000 */
[----:B------:R-:W-:Y:S01]  /*80f0*/  FADD.FTZ R2, R158, R0 ;  /* 0x000000009e027221 */ /* 0x000fe20000010000 */
[----:B------:R-:W-:Y:S03]  /*8100*/  IADD3 R0, R185, 0x1, RZ ;  /* 0x00000001b9007810 */ /* 0x000fe60007ffe0ff */
[----:B------:R-:W-:Y:S01]  /*8110*/  FADD.FTZ R214, R157, R2 ;  /* 0x000000029dd67221 */ /* 0x000fe20000010000 */
[----:B------:R-:W-:Y:S02]  /*8120*/  SEL R185, R0, RZ, !P2 ;  /* 0x000000ff00b97207 */ /* 0x000fe40005000000 */
[----:B------:R-:W-:Y:S01]  /*8130*/  MOV R0, R101 ;  /* 0x0000006500007202 */ /* 0x000fe20000000f00 */
[----:B------:R-:W-:-:S05]  /*8140*/  @!P0 BRA `(.L_x_1259) ;  /* 0xffffd33000008947 */ /* 0x000fca000383ffff */
.L_x_1258:
[----:B------:R-:W-:Y:S02]  /*8150*/  MOV R7, 0x1f ;  /* 0x0000001f00077802 */ /* 0x000fe40000000f00 */
[----:B------:R-:W-:Y:S01]  /*8160*/  MOV R6, 0xffffffff ;  /* 0xffffffff00067802 */ /* 0x000fe20000000f00 */
[----:B------:R-:W-:Y:S05]  /*8170*/  BRA.DIV ~URZ, `(.L_x_1260) ;  /* 0x00004da27f007947 */ /* 0x000fea000b800000 */
[----:B------:R2:W3:Y:S02]  /*8180*/  SHFL.BFLY PT, R0, R213, 0x2, 0x1f ;  /* 0x0c401f00d5007f89 */ /* 0x0004e400000e0000 */
.L_x_1330:
[----:B---3--:R-:W-:Y:S01]  /*8190*/  FADD.FTZ R0, R0, R213 ;  /* 0x000000d500007221 */ /* 0x008fe20000010000 */
[----:B------:R-:W-:Y:S05]  /*81a0*/  BRA.DIV ~URZ, `(.L_x_1261) ;  /* 0x00004dd27f007947 */ /* 0x000fea000b800000 */
[----:B-1----:R-:W1:Y:S04]  /*81b0*/  SHFL.BFLY PT, R2, R214, 0x2, 0x1f ;  /* 0x0c401f00d6027f89 */ /* 0x002e6800000e0000 */
[----:B------:R-:W3:Y:S01]  /*81c0*/  SHFL.BFLY PT, R5, R0, 0x1, 0x1f ;  /* 0x0c201f0000057f89 */ /* 0x000ee200000e0000 */
[----:B-1----:R-:W-:-:S02]  /*81d0*/  FADD.FTZ R4, R2, R214 ;  /* 0x000000d602047221 */ /* 0x002fc40000010000 */
[----:B---3--:R-:W-:-:S03]  /*81e0*/  FADD.FTZ R0, R0, R5 ;  /* 0x0000000500007221 */ /* 0x008fc60000010000 */
[----:B------:R1:W3:Y:S04]  /*81f0*/  SHFL.BFLY PT, R3, R4, 0x1, 0x1f ;  /* 0x0c201f0004037f89 */ /* 0x0002e800000e0000 */
.L_x_1331:
[----:B------:R-:W-:Y:S01]  /*8200*/  FSETP.NE.FTZ.AND P1, PT, R0, RZ, PT ;  /* 0x000000ff0000720b */ /* 0x000fe20003f35000 */
[----:B---3--:R-:W-:Y:S01]  /*8210*/  FADD.FTZ R3, R3, R4 ;  /* 0x0000000403037221 */ /* 0x008fe20000010000 */
[----:B------:R-:W-:Y:S02]  /*8220*/  MOV R2, RZ ;  /* 0x000000ff00027202 */ /* 0x000fe40000000f00 */
[----:B------:R-:W-:Y:S02]  /*8230*/  MOV R20, 0xff800000 ;  /* 0xff80000000147802 */ /* 0x000fe40000000f00 */
[----:B------:R-:W-:Y:S02]  /*8240*/  FSETP.NE.FTZ.AND P0, PT, R3, RZ, PT ;  /* 0x000000ff0300720b */ /* 0x000fe40003f15000 */
[----:B------:R-:W-:-:S05]  /*8250*/  MOV R15, 0xff800000 ;  /* 0xff800000000f7802 */ /* 0x000fca0000000f00 */
[----:B------:R-:W3:Y:S01]  /*8260*/  @P1 MUFU.RCP R2, R0 ;  /* 0x0000000000021308 */ /* 0x000ee20000001000 */
[----:B-1----:R-:W-:-:S05]  /*8270*/  @P1 MOV R4, 0x3f317218 ;  /* 0x3f31721800041802 */ /* 0x002fca0000000f00 */
[----:B------:R-:W-:Y:S02]  /*8280*/  @P1 FMUL.FTZ R4, R4, c[0x0][0x2d0] ;  /* 0x0000b40004041a20 */ /* 0x000fe40000410000 */
[----:B------:R1:W4:Y:S01]  /*8290*/  @P1 MUFU.LG2 R5, R0 ;  /* 0x0000000000051308 */ /* 0x0003220000000c00 */
[C---:B---3--:R-:W-:Y:S02]  /*82a0*/  FMUL.FTZ R144, R2.reuse, R104 ;  /* 0x0000006802907220 */ /* 0x048fe40000410000 */
        /* <DEDUP_REMOVED lines=106> */
.L_x_1239:
[----:B------:R-:W-:Y:S01]  /*8950*/  LOP3.LUT P0, RZ, R196, 0xff, RZ, 0xc0, !PT ;  /* 0x000000ffc4ff7812 */ /* 0x000fe2000780c0ff */
[----:B------:R-:W-:-:S12]  /*8960*/  BSSY B0, `(.L_x_1262) ;  /* 0x000000f000007945 */ /* 0x000fd80003800000 */
[----:B------:R-:W-:Y:S05]  /*8970*/  @P0 BRA `(.L_x_1263) ;  /* 0x000000d000000947 */ /* 0x000fea0003800000 */
[----:B------:R-:W3:Y:S01]  /*8980*/  S2R R4, SR_LANEID ;  /* 0x0000000000047919 */ /* 0x000ee20000000000 */
[----:B------:R-:W-:Y:S01]  /*8990*/  VOTEU.ANY UR4, UPT, PT ;  /* 0x0000000000047886 */ /* 0x000fe200038e0100 */
[----:B------:R-:W-:Y:S01]  /*89a0*/  IMAD.MOV.U32 R5, RZ, RZ, c[0x0][0x564] ;  /* 0x00015900ff057624 */ /* 0x000fe200078e00ff */
[----:B------:R-:W3:Y:S08]  /*89b0*/  FLO.U32 R3, UR4 ;  /* 0x0000000400037d00 */ /* 0x000ef000080e0000 */
[----:B------:R-:W4:Y:S01]  /*89c0*/  POPC R2, UR4 ;  /* 0x0000000400027d09 */ /* 0x000f220008000000 */
[----:B---3--:R-:W-:Y:S01]  /*89d0*/  ISETP.EQ.U32.AND P0, PT, R3, R4, PT ;  /* 0x000000040300720c */ /* 0x008fe20003f02070 */
[----:B------:R-:W-:-:S12]  /*89e0*/  IMAD.MOV.U32 R4, RZ, RZ, c[0x0][0x560] ;  /* 0x00015800ff047624 */ /* 0x000fd800078e00ff */
[----:B----4-:R3:W4:Y:S04]  /*89f0*/  @P0 ATOMG.E.ADD.STRONG.GPU PT, R2, [R4.64], R2 ;  /* 0x00000002040209a8 */ /* 0x01072800081ee1c8 */
[----:B---3--:R-:W3:Y:S04]  /*8a00*/  S2R R4, SR_LTMASK ;  /* 0x0000000000047919 */ /* 0x008ee80000003900 */
[----:B----4-:R3:W4:Y:S02]  /*8a10*/  SHFL.IDX PT, R3, R2, R3, 0x1f ;  /* 0x00001f0302037589 */ /* 0x01072400000e0000 */
[----:B---3--:R-:W-:-:S06]  /*8a20*/  LOP3.LUT R2, R4, UR4, RZ, 0xc0, !PT ;  /* 0x0000000404027c12 */ /* 0x008fcc000f8ec0ff */
[----:B------:R-:W4:Y:S02]  /*8a30*/  POPC R2, R2 ;  /* 0x0000000200027309 */ /* 0x000f240000000000 */
[----:B----4-:R-:W-:-:S06]  /*8a40*/  IADD3 R228, R3, c[0x0][0xc], R2 ;  /* 0x0000030003e47a10 */ /* 0x010fcc0007ffe002 */
.L_x_1263:
[----:B------:R-:W-:Y:S05]  /*8a50*/  BSYNC B0 ;  /* 0x0000000000007941 */ /* 0x000fea0003800000 */
.L_x_1262:
[----:B------:R-:W-:Y:S01]  /*8a60*/  PRMT R0, R0, 0x9910, RZ ;  /* 0x0000991000007816 */ /* 0x000fe200000000ff */
[----:B------:R-:W-:Y:S01]  /*8a70*/  BSSY B1, `(.L_x_1264) ;  /* 0x0000327000017945 */ /* 0x000fe20003800000 */
[----:B------:R-:W-:Y:S02]  /*8a80*/  IMAD.MOV.U32 R86, RZ, RZ, R228 ;  /* 0x000000ffff567224 */ /* 0x000fe400078e00e4 */
[----:B------:R-:W-:-:S13]  /*8a90*/  ISETP.NE.AND P0, PT, R0, RZ, PT ;  /* 0x000000ff0000720c */ /* 0x000fda0003f05270 */
[----:B------:R-:W-:Y:S05]  /*8aa0*/  @!P0 BRA `(.L_x_1265) ;  /* 0x0000267000008947 */ /* 0x000fea0003800000 */
[----:B------:R-:W3:Y:S04]  /*8ab0*/  LDL R12, [R1+0x4] ;  /* 0x00000400010c7983 */ /* 0x000ee80000100800 */
[----:B------:R-:W4:Y:S04]  /*8ac0*/  LDL R11, [R1+0x8] ;  /* 0x00000800010b7983 */ /* 0x000f280000100800 */
[----:B--2---:R-:W2:Y:S04]  /*8ad0*/  LDL R10, [R1+0x10] ;  /* 0x00001000010a7983 */ /* 0x004ea80000100800 */
[----:B------:R-:W2:Y:S04]  /*8ae0*/  LDL R9, [R1+0xc] ;  /* 0x00000c0001097983 */ /* 0x000ea80000100800 */
[----:B------:R-:W2:Y:S04]  /*8af0*/  LDL R8, [R1+0x20] ;  /* 0x0000200001087983 */ /* 0x000ea80000100800 */
[----:B------:R-:W2:Y:S04]  /*8b00*/  LDL R6, [R1+0x18] ;  /* 0x0000180001067983 */ /* 0x000ea80000100800 */
[----:B------:R-:W2:Y:S04]  /*8b10*/  LDL R5, [R1+0x1c] ;  /* 0x00001c0001057983 */ /* 0x000ea80000100800 */
[----:B------:R-:W2:Y:S01]  /*8b20*/  LDL R7, [R1+0x14] ;  /* 0x0000140001077983 */ /* 0x000ea20000100800 */
[----:B------:R-:W-:Y:S01]  /*8b30*/  WARPSYNC 0xffffffff ;  /* 0xffffffff00007948 */ /* 0x000fe20003800000 */
[----:B------:R-:W-:Y:S01]  /*8b40*/  F2FP.BF16.PACK_AB R0, R145, R144 ;  /* 0x000000909100723e */ /* 0x000fe200000010ff */
[----:B-1----:R-:W-:Y:S01]  /*8b50*/  IMAD.MOV.U32 R14, RZ, RZ, c[0x0][0x388] ;  /* 0x0000e200ff0e7624 */ /* 0x002fe200078e00ff */
[----:B------:R-:W-:Y:S01]  /*8b60*/  BAR.SYNC.DEFER_BLOCKING 0x1, 0x100 ;  /* 0x0044000000007b1d */ /* 0x000fe20000010000 */
[----:B------:R-:W-:-:S02]  /*8b70*/  F2FP.BF16.PACK_AB R2, R159, R158 ;  /* 0x0000009e9f02723e */ /* 0x000fc400000010ff */
[----:B------:R-:W-:Y:S02]  /*8b80*/  F2FP.BF16.PACK_AB R3, R103, R102 ;  /* 0x000000666703723e */ /* 0x000fe400000010ff */
[----:B------:R-:W-:Y:S02]  /*8b90*/  F2FP.BF16.PACK_AB R4, R135, R134 ;  /* 0x000000868704723e */ /* 0x000fe400000010ff */
[----:B------:R-:W-:Y:S02]  /*8ba0*/  ISETP.NE.U32.AND P1, PT, RZ, c[0x0][0x500], PT ;  /* 0x00014000ff007a0c */ /* 0x000fe40003f25070 */
[----:B------:R-:W-:Y:S02]  /*8bb0*/  ISETP.NE.U32.AND P2, PT, RZ, c[0x0][0x508], PT ;  /* 0x00014200ff007a0c */ /* 0x000fe40003f45070 */
[----:B------:R-:W-:Y:S02]  /*8bc0*/  ISETP.NE.AND.EX P1, PT, RZ, c[0x0][0x504], PT, P1 ;  /* 0x00014100ff007a0c */ /* 0x000fe40003f25310 */
[----:B------:R-:W-:Y:S01]  /*8bd0*/  ISETP.NE.AND.EX P2, PT, RZ, c[0x0][0x50c], PT, P2 ;  /* 0x00014300ff007a0c */ /* 0x000fe20003f45320 */
[----:B---3--:R1:W-:Y:S04]  /*8be0*/  STS [R12], R0 ;  /* 0x000000000c007388 */ /* 0x0083e80000000800 */
[----:B------:R3:W-:Y:S04]  /*8bf0*/  STS [R12+0x400], R2 ;  /* 0x000400020c007388 */ /* 0x0007e80000000800 */
[----:B----4-:R4:W-:Y:S01]  /*8c00*/  STS [R11], R3 ;  /* 0x000000030b007388 */ /* 0x0109e20000000800 */
[----:B-1----:R-:W-:-:S02]  /*8c10*/  F2FP.BF16.PACK_AB R0, R153, R152 ;  /* 0x000000989900723e */ /* 0x002fc400000010ff */
[----:B---3--:R-:W-:-:S03]  /*8c20*/  F2FP.BF16.PACK_AB R2, R105, R104 ;  /* 0x000000686902723e */ /* 0x008fc600000010ff */
[----:B------:R1:W-:Y:S01]  /*8c30*/  STS [R11+0x400], R0 ;  /* 0x000400000b007388 */ /* 0x0003e20000000800 */
[----:B----4-:R-:W-:-:S03]  /*8c40*/  F2FP.BF16.PACK_AB R3, R151, R150 ;  /* 0x000000969703723e */ /* 0x010fc600000010ff */
[----:B--2---:R2:W-:Y:S04]  /*8c50*/  STS [R10], R2 ;  /* 0x000000020a007388 */ /* 0x0045e80000000800 */
        /* <DEDUP_REMOVED lines=72> */
[----:B-1----:R-:W-:-:S05]  /*90e0*/  F2FP.BF16.PACK_AB R0, R89, R88 ;  /* 0x000000585900723e */ /* 0x002fca00000010ff */
[----:B------:R1:W-:Y:S01]  /*90f0*/  STS [R6+0x8000], R0 ;  /* 0x0080000006007388 */ /* 0x0003e20000000800 */
[----:B--2---:R-:W-:Y:S01]  /*9100*/  IMAD.MOV.U32 R4, RZ, RZ, 0x4 ;  /* 0x00000004ff047424 */ /* 0x004fe200078e00ff */
[----:B---3--:R-:W-:Y:S02]  /*9110*/  F2FP.BF16.PACK_AB R3, R71, R70 ;  /* 0x000000464703723e */ /* 0x008fe400000010ff */
[----:B----4-:R-:W-:-:S03]  /*9120*/  F2FP.BF16.PACK_AB R2, R81, R80 ;  /* 0x000000505102723e */ /* 0x010fc600000010ff */
[----:B------:R2:W-:Y:S04]  /*9130*/  STS [R6+0x8400], R3 ;  /* 0x0084000306007388 */ /* 0x0005e80000000800 */
[----:B------:R3:W-:Y:S01]  /*9140*/  STS [R5+0x8000], R2 ;  /* 0x0080000205007388 */ /* 0x0007e20000000800 */
[----:B-1----:R-:W-:-:S05]  /*9150*/  F2FP.BF16.PACK_AB R0, R59, R58 ;  /* 0x0000003a3b00723e */ /* 0x002fca00000010ff */
[----:B------:R1:W-:Y:S01]  /*9160*/  STS [R5+0x8400], R0 ;  /* 0x0084000005007388 */ /* 0x0003e20000000800 */
[----:B--2---:R-:W-:Y:S02]  /*9170*/  F2FP.BF16.PACK_AB R3, R57, R56 ;  /* 0x000000383903723e */ /* 0x004fe400000010ff */
[----:B------:R-:W-:Y:S02]  /*9180*/  F2FP.BF16.PACK_AB R6, R55, R54 ;  /* 0x000000363706723e */ /* 0x000fe400000010ff */
[----:B---3--:R-:W-:Y:S01]  /*9190*/  @P2 LEA R2, P0, R223, c[0x0][0x508], 0x2 ;  /* 0x00014200df022a11 */ /* 0x008fe200078010ff */
[----:B------:R2:W-:Y:S04]  /*91a0*/  STS [R7+0x8000], R3 ;  /* 0x0080000307007388 */ /* 0x0005e80000000800 */
[----:B------:R3:W-:Y:S01]  /*91b0*/  STS [R7+0x8400], R6 ;  /* 0x0084000607007388 */ /* 0x0007e20000000800 */
[----:B-1----:R-:W-:-:S02]  /*91c0*/  IMAD.MOV.U32 R0, RZ, RZ, RZ ;  /* 0x000000ffff007224 */ /* 0x002fc400078e00ff */
[C---:B------:R-:W-:Y:S01]  /*91d0*/  IMAD.WIDE R4, R223.reuse, R4, c[0x0][0x500] ;  /* 0x00014000df047625 */ /* 0x040fe200078e0204 */
[----:B------:R-:W-:Y:S01]  /*91e0*/  BAR.SYNC.DEFER_BLOCKING 0x1, 0x100 ;  /* 0x0044000000007b1d */ /* 0x000fe20000010000 */
[----:B--2---:R-:W-:-:S05]  /*91f0*/  @P2 LEA.HI.X R3, R223, c[0x0][0x50c], R248, 0x2, P0 ;  /* 0x00014300df032a11 */ /* 0x004fca00000f14f8 */
[----:B------:R3:W5:Y:S01]  /*9200*/  @P1 LDG.E R0, [R4.64] ;  /* 0x0000000804001981 */ /* 0x000762000c1e1900 */
[----:B------:R-:W-:-:S03]  /*9210*/  ISETP.NE.AND P0, PT, R252, RZ, PT ;  /* 0x000000fffc00720c */ /* 0x000fc60003f05270 */
[----:B------:R1:W5:Y:S02]  /*9220*/  @P2 LDG.E R14, [R2.64] ;  /* 0x00000008020e2981 */ /* 0x000364000c1e1900 */
[----:B-1----:R-:W-:Y:S01]  /*9230*/  SEL R3, R252, c[0x0][0x3d4], P0 ;  /* 0x0000f500fc037a07 */ /* 0x002fe20000000000 */
[----:B------:R-:W-:Y:S05]  /*9240*/  @P2 BRA `(.L_x_1266) ;  /* 0x0000004000002947 */ /* 0x000fea0003800000 */
[----:B---3--:R-:W-:Y:S05]  /*9250*/  @!P1 BRA `(.L_x_1266) ;  /* 0x0000003000009947 */ /* 0x008fea0003800000 */
[----:B------:R1:W2:Y:S04]  /*9260*/  LDG.E R2, [R4.64] ;  /* 0x0000000804027981 */ /* 0x0002a8000c1e1900 */
[----:B-1----:R-:W2:Y:S02]  /*9270*/  LDG.E R4, [R4.64+0x4] ;  /* 0x0000040804047981 */ /* 0x002ea4000c1e1900 */
[----:B--2--5:R-:W-:Y:S02]  /*9280*/  IADD3 R14, -R2, R4, RZ ;  /* 0x00000004020e7210 */ /* 0x024fe40007ffe1ff */
.L_x_1266:
[----:B---3--:R-:W2:Y:S04]  /*9290*/  LDL R6, [R1+0x30] ;  /* 0x0000300001067983 */ /* 0x008ea80000100800 */
[----:B------:R-:W3:Y:S01]  /*92a0*/  LDL R21, [R1] ;  /* 0x0000000001157983 */ /* 0x000ee20000100800 */
        /* <DEDUP_REMOVED lines=13> */
[----:B------:R1:W2:Y:S02]  /*9380*/  LDC.64 R18, c[0x0][R9+0x160] ;  /* 0x0000580009127b82 */ /* 0x0002a40000000a00 */
[----:B-1----:R-:W-:-:S04]  /*9390*/  IMAD R2, R5, R8, RZ ;  /* 0x0000000805027224 */ /* 0x002fc800078e02ff */
[C---:B------:R-:W-:Y:S02]  /*93a0*/  IMAD R11, R4.reuse, R3, R2 ;  /* 0x00000003040b7224 */ /* 0x040fe400078e0202 */
[----:B------:R-:W-:-:S04]  /*93b0*/  IMAD.WIDE.U32 R4, R4, R8, RZ ;  /* 0x0000000804047225 */ /* 0x000fc800078e00ff */
[-C--:B------:R-:W-:Y:S02]  /*93c0*/  IMAD R9, R13, R227.reuse, RZ ;  /* 0x000000e30d097224 */ /* 0x080fe400078e02ff */
[----:B--2---:R-:W-:Y:S02]  /*93d0*/  IMAD R10, R229, 0x80, R6 ;  /* 0x00000080e50a7824 */ /* 0x004fe400078e0206 */
[----:B------:R-:W-:-:S04]  /*93e0*/  IMAD.WIDE.U32 R6, R12, R227, RZ ;  /* 0x000000e30c067225 */ /* 0x000fc800078e00ff */
[----:B------:R-:W-:-:S04]  /*93f0*/  @P2 IMAD.HI.U32 R3, R10, c[0x0][0x4ec], RZ ;  /* 0x00013b000a032a27 */ /* 0x000fc800078e00ff */
[----:B------:R-:W-:Y:S01]  /*9400*/  IMAD.MOV.U32 R2, RZ, RZ, R10 ;  /* 0x000000ffff027224 */ /* 0x000fe200078e000a */
[----:B------:R-:W-:Y:S02]  /*9410*/  @P2 SHF.R.U32.HI R2, RZ, c[0x0][0x4f0], R3 ;  /* 0x00013c00ff022a19 */ /* 0x000fe40000011603 */
[----:B---3--:R-:W-:Y:S02]  /*9420*/  SEL R3, R21, RZ, P3 ;  /* 0x000000ff15037207 */ /* 0x008fe40001800000 */
[--C-:B-----5:R-:W-:Y:S01]  /*9430*/  IADD3 R13, P1, P0, R4, R6, R0.reuse ;  /* 0x00000006040d7210 */ /* 0x120fe2000783e000 */
[----:B------:R-:W-:Y:S01]  /*9440*/  IMAD.IADD R6, R7, 0x1, R9 ;  /* 0x0000000107067824 */ /* 0x000fe200078e0209 */
[----:B------:R-:W-:Y:S01]  /*9450*/  SHF.R.S32.HI R9, RZ, 0x1f, R0 ;  /* 0x0000001fff097819 */ /* 0x000fe20000011400 */
[----:B------:R-:W-:Y:S02]  /*9460*/  IMAD.IADD R12, R5, 0x1, R11 ;  /* 0x00000001050c7824 */ /* 0x000fe400078e020b */
[----:B------:R-:W-:-:S02]  /*9470*/  IMAD.MOV R7, RZ, RZ, -R2 ;  /* 0x000000ffff077224 */ /* 0x000fc400078e0a02 */
        /* <DEDUP_REMOVED lines=25> */
[----:B------:R-:W-:Y:S04]  /*9610*/  SHFL.IDX PT, R4, R4, 0x1, 0x1c1f ;  /* 0x003c1f0004047f89 */ /* 0x000fe800000e0000 */
[----:B------:R4:W2:Y:S01]  /*9620*/  SHFL.IDX PT, R5, R2, 0x1, 0x1c1f ;  /* 0x003c1f0002057f89 */ /* 0x0008a200000e0000 */
[----:B------:R-:W-:Y:S01]  /*9630*/  IMAD R11, R14, c[0x0][0x4e8], RZ ;  /* 0x00013a000e0b7a24 */ /* 0x000fe200078e02ff */
[----:B------:R-:W-:Y:S01]  /*9640*/  LOP3.LUT P0, RZ, R21, 0x3, RZ, 0xc0, !PT ;  /* 0x0000000315ff7812 */ /* 0x000fe2000780c0ff */
[----:B----4-:R-:W-:-:S05]  /*9650*/  IMAD R2, R229, 0x80, R22 ;  /* 0x00000080e5027824 */ /* 0x010fca00078e0216 */
[C---:B------:R-:W-:Y:S02]  /*9660*/  IADD3 R3, R2.reuse, 0x8, RZ ;  /* 0x0000000802037810 */ /* 0x040fe40007ffe0ff */
[-C--:B------:R-:W-:Y:S02]  /*9670*/  ISETP.GE.OR P1, PT, R2, R11.reuse, P0 ;  /* 0x0000000b0200720c */ /* 0x080fe40000726670 */
[----:B------:R-:W-:-:S11]  /*9680*/  ISETP.GE.OR P0, PT, R3, R11, P0 ;  /* 0x0000000b0300720c */ /* 0x000fd60000706670 */
[----:B-1----:R1:W-:Y:S01]  /*9690*/  @!P1 ST.E [R6.64], R20 ;  /* 0x0000001406009985 */ /* 0x0023e2000c101908 */
[----:B------:R-:W-:-:S03]  /*96a0*/  ISETP.GE.AND P1, PT, R2, R11, PT ;  /* 0x0000000b0200720c */ /* 0x000fc60003f26270 */
[----:B--2---:R1:W-:Y:S01]  /*96b0*/  @!P0 ST.E [R4.64], R15 ;  /* 0x0000000f04008985 */ /* 0x0043e2000c101908 */
[----:B------:R-:W-:Y:S01]  /*96c0*/  ISETP.GE.AND P0, PT, R3, R11, PT ;  /* 0x0000000b0300720c */ /* 0x000fe20003f06270 */
[----:B------:R-:W-:Y:S05]  /*96d0*/  @P3 BRA `(.L_x_1267) ;  /* 0x000007c000003947 */ /* 0x000fea0003800000 */
[----:B------:R-:W-:Y:S01]  /*96e0*/  IMAD R9, R9, c[0x0][0x3a0], RZ ;  /* 0x0000e80009097a24 */ /* 0x000fe200078e02ff */
[-C--:B-1----:R-:W-:Y:S01]  /*96f0*/  LEA R4, R195, R251.reuse, 0x5 ;  /* 0x000000fbc3047211 */ /* 0x082fe200078e28ff */
[C---:B------:R-:W-:Y:S01]  /*9700*/  IMAD.WIDE.U32 R2, R0.reuse, c[0x0][0x3a0], RZ ;  /* 0x0000e80000027a25 */ /* 0x040fe200078e00ff */
[----:B------:R-:W-:Y:S01]  /*9710*/  SHF.R.S32.HI R5, RZ, 0x1f, R8 ;  /* 0x0000001fff057819 */ /* 0x000fe20000011408 */
[----:B------:R1:W2:Y:S01]  /*9720*/  LDS.128 R24, [R216+0x80] ;  /* 0x00008000d8187984 */ /* 0x0002a20000000c00 */
[C---:B------:R-:W-:Y:S01]  /*9730*/  LEA R4, R229.reuse, R4, 0x7 ;  /* 0x00000004e5047211 */ /* 0x040fe200078e38ff */
[----:B------:R-:W-:Y:S01]  /*9740*/  IMAD R0, R0, c[0x0][0x3a4], R9 ;  /* 0x0000e90000007a24 */ /* 0x000fe200078e0209 */
[----:B------:R-:W-:Y:S01]  /*9750*/  LEA R10, R229, R251, 0x7 ;  /* 0x000000fbe50a7211 */ /* 0x000fe200078e38ff */
[----:B------:R1:W3:Y:S01]  /*9760*/  LDS.128 R36, [R216+0x1080] ;  /* 0x00108000d8247984 */ /* 0x0002e20000000c00 */
[----:B------:R-:W-:-:S02]  /*9770*/  IMAD R5, R5, c[0x0][0x3f0], RZ ;  /* 0x0000fc0005057a24 */ /* 0x000fc400078e02ff */
[----:B------:R-:W-:Y:S01]  /*9780*/  IADD3 R3, R3, R0, RZ ;  /* 0x0000000003037210 */ /* 0x000fe20007ffe0ff */
[----:B------:R-:W-:Y:S01]  /*9790*/  @P2 IMAD.HI.U32 R6, R4, c[0x0][0x4ec], RZ ;  /* 0x00013b0004062a27 */ /* 0x000fe200078e00ff */
[----:B------:R1:W4:Y:S01]  /*97a0*/  LDS.128 R48, [R216+0x2080] ;  /* 0x00208000d8307984 */ /* 0x0003220000000c00 */
[----:B------:R-:W-:Y:S02]  /*97b0*/  MOV R0, R4 ;  /* 0x0000000400007202 */ /* 0x000fe40000000f00 */
[C---:B------:R-:W-:Y:S01]  /*97c0*/  IMAD.WIDE.U32 R2, R227.reuse, c[0x0][0x3e8], R2 ;  /* 0x0000fa00e3027a25 */ /* 0x040fe200078e0002 */
[----:B------:R1:W1:Y:S01]  /*97d0*/  LDS.128 R56, [R216+0x3080] ;  /* 0x00308000d8387984 */ /* 0x0002620000000c00 */
[----:B------:R-:W-:Y:S02]  /*97e0*/  @P2 SHF.R.U32.HI R0, RZ, c[0x0][0x4f0], R6 ;  /* 0x00013c00ff002a19 */ /* 0x000fe40000011606 */
[----:B------:R-:W-:Y:S01]  /*97f0*/  IMAD R3, R227, c[0x0][0x3ec], R3 ;  /* 0x0000fb00e3037a24 */ /* 0x000fe200078e0203 */
[----:B------:R1:W1:Y:S01]  /*9800*/  LDS.128 R20, [R216+0x4080] ;  /* 0x00408000d8147984 */ /* 0x0002620000000c00 */
[C---:B------:R-:W-:Y:S01]  /*9810*/  IMAD R7, R8.reuse, c[0x0][0x3f4], R5 ;  /* 0x0000fd0008077a24 */ /* 0x040fe200078e0205 */
[----:B------:R-:W-:Y:S01]  /*9820*/  SHF.R.S32.HI R6, RZ, 0x1f, R0 ;  /* 0x0000001fff067819 */ /* 0x000fe20000011400 */
[----:B------:R-:W-:Y:S01]  /*9830*/  IMAD.WIDE.U32 R2, R8, c[0x0][0x3f0], R2 ;  /* 0x0000fc0008027a25 */ /* 0x000fe200078e0002 */
[----:B------:R1:W1:Y:S01]  /*9840*/  LDS.128 R32, [R216+0x5080] ;  /* 0x00508000d8207984 */ /* 0x0002620000000c00 */
[----:B------:R-:W-:-:S02]  /*9850*/  IADD3 R5, -R0, RZ, RZ ;  /* 0x000000ff00057210 */ /* 0x000fc40007ffe1ff */
[----:B------:R-:W-:Y:S01]  /*9860*/  IMAD R6, R6, c[0x0][0x3e0], RZ ;  /* 0x0000f80006067a24 */ /* 0x000fe200078e02ff */
[----:B------:R1:W1:Y:S01]  /*9870*/  LDS.128 R44, [R216+0x6080] ;  /* 0x00608000d82c7984 */ /* 0x0002620000000c00 */
[----:B------:R-:W-:Y:S01]  /*9880*/  IADD3 R3, R3, R7, RZ ;  /* 0x0000000703037210 */ /* 0x000fe20007ffe0ff */
[----:B------:R-:W-:Y:S02]  /*9890*/  IMAD R4, R5, c[0x0][0x4e8], R4 ;  /* 0x00013a0005047a24 */ /* 0x000fe400078e0204 */
[----:B------:R1:W1:Y:S01]  /*98a0*/  LDS.128 R52, [R216+0x7080] ;  /* 0x00708000d8347984 */ /* 0x0002620000000c00 */
[C---:B------:R-:W-:Y:S02]  /*98b0*/  IMAD R5, R0.reuse, c[0x0][0x3e4], R6 ;  /* 0x0000f90000057a24 */ /* 0x040fe400078e0206 */
[----:B------:R-:W-:Y:S01]  /*98c0*/  IMAD.WIDE.U32 R2, R0, c[0x0][0x3e0], R2 ;  /* 0x0000f80000027a25 */ /* 0x000fe200078e0002 */
[----:B------:R1:W1:Y:S01]  /*98d0*/  LDS.128 R16, [R216+0x8080] ;  /* 0x00808000d8107984 */ /* 0x0002620000000c00 */
[----:B------:R-:W-:-:S03]  /*98e0*/  SHF.R.S32.HI R0, RZ, 0x1f, R4 ;  /* 0x0000001fff007819 */ /* 0x000fc60000011404 */
[----:B------:R1:W1:Y:S01]  /*98f0*/  LDS.128 R28, [R216+0x9080] ;  /* 0x00908000d81c7984 */ /* 0x0002620000000c00 */
[----:B------:R-:W-:Y:S01]  /*9900*/  IADD3 R3, R3, R5, RZ ;  /* 0x0000000503037210 */ /* 0x000fe20007ffe0ff */
[----:B------:R-:W-:Y:S02]  /*9910*/  IMAD R0, R0, c[0x0][0x3d8], RZ ;  /* 0x0000f60000007a24 */ /* 0x000fe400078e02ff */
[----:B------:R1:W1:Y:S02]  /*9920*/  LDS.128 R40, [R216+0xa080] ;  /* 0x00a08000d8287984 */ /* 0x0002640000000c00 */
[C---:B------:R-:W-:Y:S02]  /*9930*/  IMAD.WIDE.U32 R2, R4.reuse, c[0x0][0x3d8], R2 ;  /* 0x0000f60004027a25 */ /* 0x040fe400078e0002 */
[----:B------:R1:W1:Y:S02]  /*9940*/  LDS.128 R60, [R216+0xb080] ;  /* 0x00b08000d83c7984 */ /* 0x0002640000000c00 */
[----:B------:R-:W-:Y:S01]  /*9950*/  IMAD R0, R4, c[0x0][0x3dc], R0 ;  /* 0x0000f70004007a24 */ /* 0x000fe200078e0200 */
[----:B------:R-:W-:-:S04]  /*9960*/  LEA R12, P0, R2, c[0x0][0x380], 0x1 ;  /* 0x0000e000020c7a11 */ /* 0x000fc800078008ff */
[----:B------:R-:W-:-:S04]  /*9970*/  IADD3 R0, R3, R0, RZ ;  /* 0x0000000003007210 */ /* 0x000fc80007ffe0ff */
[----:B------:R-:W-:Y:S01]  /*9980*/  LEA.HI.X R9, R2, c[0x0][0x384], R0, 0x1, P0 ;  /* 0x0000e10002097a11 */ /* 0x000fe200000f0c00 */
[----:B------:R-:W-:Y:S05]  /*9990*/  BRA.DIV ~URZ, `(.L_x_1268) ;  /* 0x000036e27f007947 */ /* 0x000fea000b800000 */
[----:B--234-:R2:W3:Y:S02]  /*99a0*/  SHFL.IDX PT, R8, R9, RZ, 0x181f ;  /* 0x00181fff09087589 */ /* 0x01c4e400000e0000 */
.L_x_1332:
[----:B------:R-:W-:Y:S05]  /*99b0*/  BRA.DIV ~URZ, `(.L_x_1269) ;  /* 0x000037327f007947 */ /* 0x000fea000b800000 */
[----:B------:R4:W2:Y:S02]  /*99c0*/  SHFL.IDX PT, R0, R12, RZ, 0x181f ;  /* 0x00181fff0c007589 */ /* 0x0008a400000e0000 */
.L_x_1333:
[----:B------:R-:W-:Y:S01]  /*99d0*/  ISETP.GE.AND P0, PT, R10, R11, PT ;  /* 0x0000000b0a00720c */ /* 0x000fe20003f06270 */
[----:B------:R-:W-:-:S12]  /*99e0*/  BSSY B0, `(.L_x_1270) ;  /* 0x000000e000007945 */ /* 0x000fd80003800000 */
[----:B------:R-:W-:Y:S05]  /*99f0*/  @P0 BRA `(.L_x_1271) ;  /* 0x000000c000000947 */ /* 0x000fea0003800000 */
[----:B------:R-:W-:Y:S02]  /*9a00*/  ISETP.GE.AND P5, PT, R224, c[0x0][0x3c8], PT ;  /* 0x0000f200e0007a0c */ /* 0x000fe40003fa6270 */
[----:B------:R-:W-:Y:S02]  /*9a10*/  ISETP.GE.AND P4, PT, R215, c[0x0][0x3c8], PT ;  /* 0x0000f200d7007a0c */ /* 0x000fe40003f86270 */
[----:B------:R-:W-:-:S09]  /*9a20*/  ISETP.GE.AND P3, PT, R212, c[0x0][0x3c8], PT ;  /* 0x0000f200d4007a0c */ /* 0x000fd20003f66270 */
[-C--:B--2---:R-:W-:Y:S02]  /*9a30*/  @!P5 LEA R6, P2, R224, R0.reuse, 0x1 ;  /* 0x00000000e006d211 */ /* 0x084fe400078408ff */
[CC--:B------:R-:W-:Y:S02]  /*9a40*/  @!P4 LEA R4, P1, R215.reuse, R0.reuse, 0x1 ;  /* 0x00000000d704c211 */ /* 0x0c0fe400078208ff */
[----:B------:R-:W-:Y:S02]  /*9a50*/  @!P3 LEA R2, P0, R212, R0, 0x1 ;  /* 0x00000000d402b211 */ /* 0x000fe400078008ff */
[-C--:B---3--:R-:W-:Y:S02]  /*9a60*/  @!P5 LEA.HI.X R7, R224, R8.reuse, R225, 0x1, P2 ;  /* 0x00000008e007d211 */ /* 0x088fe400010f0ce1 */
[-C--:B------:R-:W-:Y:S02]  /*9a70*/  @!P4 LEA.HI.X R5, R215, R8.reuse, R250, 0x1, P1 ;  /* 0x00000008d705c211 */ /* 0x080fe400008f0cfa */
[----:B------:R-:W-:Y:S01]  /*9a80*/  @!P3 LEA.HI.X R3, R212, R8, R249, 0x1, P0 ;  /* 0x00000008d403b211 */ /* 0x000fe200000f0cf9 */
[----:B------:R2:W-:Y:S04]  /*9a90*/  @!P5 ST.E.128 [R6.64], R24 ;  /* 0x000000180600d985 */ /* 0x0005e8000c101d08 */
[----:B-1----:R2:W-:Y:S04]  /*9aa0*/  @!P4 ST.E.128 [R4.64], R20 ;  /* 0x000000140400c985 */ /* 0x0025e8000c101d08 */
[----:B------:R2:W-:Y:S02]  /*9ab0*/  @!P3 ST.E.128 [R2.64], R16 ;  /* 0x000000100200b985 */ /* 0x0005e4000c101d08 */
.L_x_1271:
[----:B------:R-:W-:Y:S05]  /*9ac0*/  BSYNC B0 ;  /* 0x0000000000007941 */ /* 0x000fea0003800000 */
.L_x_1270:
[----:B------:R-:W-:Y:S05]  /*9ad0*/  BRA.DIV ~URZ, `(.L_x_1272) ;  /* 0x000036727f007947 */ /* 0x000fea000b800000 */
[----:B---3--:R3:W4:Y:S04]  /*9ae0*/  SHFL.IDX PT, R8, R9, 0x1, 0x181f ;  /* 0x00381f0009087f89 */ /* 0x00872800000e0000 */
[----:B--2---:R3:W2:Y:S02]  /*9af0*/  SHFL.IDX PT, R0, R12, 0x1, 0x181f ;  /* 0x00381f000c007f89 */ /* 0x0046a400000e0000 */
.L_x_1334:
[----:B------:R-:W-:Y:S01]  /*9b00*/  IADD3 R2, R10, 0x20, RZ ;  /* 0x000000200a027810 */ /* 0x000fe20007ffe0ff */
[----:B------:R-:W-:Y:S03]  /*9b10*/  BSSY B0, `(.L_x_1273) ;  /* 0x000000f000007945 */ /* 0x000fe60003800000 */
[----:B------:R-:W-:-:S13]  /*9b20*/  ISETP.GE.AND P0, PT, R2, R11, PT ;  /* 0x0000000b0200720c */ /* 0x000fda0003f06270 */
[----:B------:R-:W-:Y:S05]  /*9b30*/  @P0 BRA `(.L_x_1274) ;  /* 0x000000c000000947 */ /* 0x000fea0003800000 */
[----:B------:R-:W-:Y:S02]  /*9b40*/  ISETP.GE.AND P2, PT, R224, c[0x0][0x3c8], PT ;  /* 0x0000f200e0007a0c */ /* 0x000fe40003f46270 */
[----:B------:R-:W-:Y:S02]  /*9b50*/  ISETP.GE.AND P1, PT, R215, c[0x0][0x3c8], PT ;  /* 0x0000f200d7007a0c */ /* 0x000fe40003f26270 */
[----:B------:R-:W-:-:S09]  /*9b60*/  ISETP.GE.AND P0, PT, R212, c[0x0][0x3c8], PT ;  /* 0x0000f200d4007a0c */ /* 0x000fd20003f06270 */
[-C--:B--2---:R-:W-:Y:S02]  /*9b70*/  @!P2 LEA R6, P5, R224, R0.reuse, 0x1 ;  /* 0x00000000e006a211 */ /* 0x084fe400078a08ff */
[CC--:B------:R-:W-:Y:S02]  /*9b80*/  @!P1 LEA R4, P4, R215.reuse, R0.reuse, 0x1 ;  /* 0x00000000d7049211 */ /* 0x0c0fe400078808ff */
[----:B------:R-:W-:Y:S02]  /*9b90*/  @!P0 LEA R2, P3, R212, R0, 0x1 ;  /* 0x00000000d4028211 */ /* 0x000fe400078608ff */
[-C--:B----4-:R-:W-:Y:S02]  /*9ba0*/  @!P2 LEA.HI.X R7, R224, R8.reuse, R225, 0x1, P5 ;  /* 0x00000008e007a211 */ /* 0x090fe400028f0ce1 */
[-C--:B------:R-:W-:Y:S02]  /*9bb0*/  @!P1 LEA.HI.X R5, R215, R8.reuse, R250, 0x1, P4 ;  /* 0x00000008d7059211 */ /* 0x080fe400020f0cfa */
[----:B------:R-:W-:Y:S01]  /*9bc0*/  @!P0 LEA.HI.X R3, R212, R8, R249, 0x1, P3 ;  /* 0x00000008d4038211 */ /* 0x000fe200018f0cf9 */
[----:B------:R2:W-:Y:S04]  /*9bd0*/  @!P2 ST.E.128 [R6.64], R36 ;  /* 0x000000240600a985 */ /* 0x0005e8000c101d08 */
[----:B-1----:R2:W-:Y:S04]  /*9be0*/  @!P1 ST.E.128 [R4.64], R32 ;  /* 0x0000002004009985 */ /* 0x0025e8000c101d08 */
[----:B------:R2:W-:Y:S02]  /*9bf0*/  @!P0 ST.E.128 [R2.64], R28 ;  /* 0x0000001c02008985 */ /* 0x0005e4000c101d08 */
.L_x_1274:
[----:B------:R-:W-:Y:S05]  /*9c00*/  BSYNC B0 ;  /* 0x0000000000007941 */ /* 0x000fea0003800000 */
.L_x_1273:
[----:B------:R-:W-:Y:S05]  /*9c10*/  BRA.DIV ~URZ, `(.L_x_1275) ;  /* 0x000035f27f007947 */ /* 0x000fea000b800000 */
[----:B----4-:R4:W3:Y:S02]  /*9c20*/  SHFL.IDX PT, R8, R9, 0x2, 0x181f ;  /* 0x00581f0009087f89 */ /* 0x0108e400000e0000 */
.L_x_1335:
[----:B------:R-:W-:Y:S05]  /*9c30*/  BRA.DIV ~URZ, `(.L_x_1276) ;  /* 0x000036427f007947 */ /* 0x000fea000b800000 */
[----:B--2---:R2:W4:Y:S02]  /*9c40*/  SHFL.IDX PT, R0, R12, 0x2, 0x181f ;  /* 0x00581f000c007f89 */ /* 0x00452400000e0000 */
.L_x_1336:
        /* <DEDUP_REMOVED lines=16> */
.L_x_1278:
[----:B------:R-:W-:Y:S05]  /*9d50*/  BSYNC B0 ;  /* 0x0000000000007941 */ /* 0x000fea0003800000 */
.L_x_1277:
[----:B------:R-:W-:Y:S05]  /*9d60*/  BRA.DIV ~URZ, `(.L_x_1279) ;  /* 0x000035727f007947 */ /* 0x000fea000b800000 */
[----:B---3--:R3:W2:Y:S04]  /*9d70*/  SHFL.IDX PT, R6, R9, 0x3, 0x181f ;  /* 0x00781f0009067f89 */ /* 0x0086a800000e0000 */
[----:B----4-:R3:W4:Y:S02]  /*9d80*/  SHFL.IDX PT, R0, R12, 0x3, 0x181f ;  /* 0x00781f000c007f89 */ /* 0x01072400000e0000 */
.L_x_1337:
[----:B------:R-:W-:-:S04]  /*9d90*/  IADD3 R2, R10, 0x60, RZ ;  /* 0x000000600a027810 */ /* 0x000fc80007ffe0ff */
[----:B------:R-:W-:-:S13]  /*9da0*/  ISETP.GE.AND P0, PT, R2, R11, PT ;  /* 0x0000000b0200720c */ /* 0x000fda0003f06270 */
[----:B------:R-:W-:Y:S05]  /*9db0*/  @P0 BRA `(.L_x_1280) ;  /* 0x00001f2000000947 */ /* 0x000fea0003800000 */
[----:B------:R-:W-:Y:S02]  /*9dc0*/  ISETP.GE.AND P1, PT, R224, c[0x0][0x3c8], PT ;  /* 0x0000f200e0007a0c */ /* 0x000fe40003f26270 */
[----:B------:R-:W-:-:S11]  /*9dd0*/  ISETP.GE.AND P0, PT, R215, c[0x0][0x3c8], PT ;  /* 0x0000f200d7007a0c */ /* 0x000fd60003f06270 */
[CC--:B----4-:R-:W-:Y:S02]  /*9de0*/  @!P1 LEA R4, P3, R224.reuse, R0.reuse, 0x1 ;  /* 0x00000000e0049211 */ /* 0x0d0fe400078608ff */
[C---:B------:R-:W-:Y:S02]  /*9df0*/  @!P0 LEA R2, P2, R215.reuse, R0, 0x1 ;  /* 0x00000000d7028211 */ /* 0x040fe400078408ff */
[-C--:B--2---:R-:W-:Y:S02]  /*9e00*/  @!P1 LEA.HI.X R5, R224, R6.reuse, R225, 0x1, P3 ;  /* 0x00000006e0059211 */ /* 0x084fe400018f0ce1 */
[----:B------:R-:W-:-:S03]  /*9e10*/  @!P0 LEA.HI.X R3, R215, R6, R250, 0x1, P2 ;  /* 0x00000006d7038211 */ /* 0x000fc600010f0cfa */
[----:B-1----:R1:W-:Y:S04]  /*9e20*/  @!P1 ST.E.128 [R4.64], R56 ;  /* 0x0000003804009985 */ /* 0x0023e8000c101d08 */
[----:B------:R1:W-:Y:S01]  /*9e30*/  @!P0 ST.E.128 [R2.64], R52 ;  /* 0x0000003402008985 */ /* 0x0003e2000c101d08 */
[----:B------:R-:W-:-:S13]  /*9e40*/  ISETP.GE.AND P0, PT, R212, c[0x0][0x3c8], PT ;  /* 0x0000f200d4007a0c */ /* 0x000fda0003f06270 */
[----:B------:R-:W-:Y:S05]  /*9e50*/  @P0 BRA `(.L_x_1280) ;  /* 0x00001e8000000947 */ /* 0x000fea0003800000 */
[----:B-1----:R-:W-:-:S04]  /*9e60*/  LEA R2, P0, R212, R0, 0x1 ;  /* 0x00000000d4027211 */ /* 0x002fc800078008ff */
[----:B------:R-:W-:-:S05]  /*9e70*/  LEA.HI.X R3, R212, R6, R249, 0x1, P0 ;  /* 0x00000006d4037211 */ /* 0x000fca00000f0cf9 */
[----:B------:R1:W-:Y:S01]  /*9e80*/  ST.E.128 [R2.64], R60 ;  /* 0x0000003c02007985 */ /* 0x0003e2000c101d08 */
[----:B------:R-:W-:Y:S05]  /*9e90*/  BRA `(.L_x_1280) ;  /* 0x00001e4000007947 */ /* 0x000fea0003800000 */
.L_x_1267:
[----:B-1----:R-:W2:Y:S01]  /*9ea0*/  LDL.LU R6, [R1] ;  /* 0x0000000001067983 */ /* 0x002ea20000300800 */
        /* <DEDUP_REMOVED lines=9> */
[C---:B------:R-:W-:Y:S01]  /*9f40*/  IMAD R4, R8.reuse, c[0x0][0x444], R0 ;  /* 0x0001110008047a24 */ /* 0x040fe200078e0200 */
[----:B------:R-:W-:Y:S01]  /*9f50*/  MOV R0, R10 ;  /* 0x0000000a00007202 */ /* 0x000fe20000000f00 */
[----:B------:R-:W-:Y:S01]  /*9f60*/  IMAD.WIDE.U32 R2, R8, c[0x0][0x440], R2 ;  /* 0x0001100008027a25 */ /* 0x000fe200078e0002 */
[----:B------:R-:W-:-:S04]  /*9f70*/  @P2 SHF.R.U32.HI R0, RZ, c[0x0][0x4f0], R5 ;  /* 0x00013c00ff002a19 */ /* 0x000fc80000011605 */
[----:B------:R-:W-:Y:S02]  /*9f80*/  IADD3 R3, R3, R4, RZ ;  /* 0x0000000403037210 */ /* 0x000fe40007ffe0ff */
[----:B------:R-:W-:Y:S02]  /*9f90*/  SHF.R.S32.HI R5, RZ, 0x1f, R0 ;  /* 0x0000001fff057819 */ /* 0x000fe40000011400 */
[----:B------:R-:W-:-:S03]  /*9fa0*/  IADD3 R4, -R0, RZ, RZ ;  /* 0x000000ff00047210 */ /* 0x000fc60007ffe1ff */
[----:B------:R-:W-:Y:S02]  /*9fb0*/  IMAD R5, R5, c[0x0][0x430], RZ ;  /* 0x00010c0005057a24 */ /* 0x000fe400078e02ff */
[----:B------:R-:W-:Y:S02]  /*9fc0*/  IMAD R4, R4, c[0x0][0x4e8], R10 ;  /* 0x00013a0004047a24 */ /* 0x000fe400078e020a */
[----:B------:R-:W-:Y:S02]  /*9fd0*/  IMAD R5, R0, c[0x0][0x434], R5 ;  /* 0x00010d0000057a24 */ /* 0x000fe400078e0205 */
[----:B--2---:R-:W-:-:S04]  /*9fe0*/  IMAD.WIDE.U32 R2, R6, c[0x0][0x448], R2 ;  /* 0x0001120006027a25 */ /* 0x004fc800078e0002 */
[----:B------:R-:W-:-:S04]  /*9ff0*/  IMAD R3, R6, c[0x0][0x44c], R3 ;  /* 0x0001130006037a24 */ /* 0x000fc800078e0203 */
        /* <DEDUP_REMOVED lines=11> */
.L_x_1338:
[----:B------:R-:W-:Y:S05]  /*a0b0*/  BRA.DIV ~URZ, `(.L_x_1282) ;  /* 0x000033527f007947 */ /* 0x000fea000b800000 */
[----:B------:R3:W4:Y:S02]  /*a0c0*/  SHFL.IDX PT, R0, R33, RZ, 0x1c1f ;  /* 0x001c1fff21007589 */ /* 0x00072400000e0000 */
.L_x_1339:
        /* <DEDUP_REMOVED lines=20> */
[----:B------:R-:W-:Y:S02]  /*a210*/  IADD3 R32, R226, 0xa0, RZ ;  /* 0x000000a0e2207810 */ /* 0x000fe40007ffe0ff */
        /* <DEDUP_REMOVED lines=33> */
[C---:B------:R-:W-:Y:S01]  /*a430*/  @!P4 IMAD.WIDE R6, R226.reuse, 0x4, R6 ;  /* 0x00000004e206c825 */ /* 0x040fe200078e0206 */
[----:B------:R-:W-:Y:S02]  /*a440*/  @!P2 LEA.HI.X R3, R13, R4, R35, 0x2, P3 ;  /* 0x000000040d03a211 */ /* 0x000fe400018f1423 */
[----:B------:R-:W-:Y:S02]  /*a450*/  SHF.R.S32.HI R95, RZ, 0x1f, R95 ;  /* 0x0000001fff5f7819 */ /* 0x000fe4000001145f */
[----:B------:R2:W-:Y:S01]  /*a460*/  @!P4 ST.E.64 [R6.64], R144 ;  /* 0x000000900600c985 */ /* 0x0005e2000c101b08 */
[C---:B------:R-:W-:Y:S02]  /*a470*/  IADD3 R91, R226.reuse, 0xb0, RZ ;  /* 0x000000b0e25b7810 */ /* 0x040fe40007ffe0ff */
[----:B------:R-:W-:Y:S01]  /*a480*/  IADD3 R87, R226, 0xb8, RZ ;  /* 0x000000b8e2577810 */ /* 0x000fe20007ffe0ff */
[----:B------:R4:W-:Y:S01]  /*a490*/  @!P2 ST.E.64 [R2.64], R102 ;  /* 0x000000660200a985 */ /* 0x0009e2000c101b08 */
[----:B------:R-:W-:-:S02]  /*a4a0*/  ISETP.GE.AND P2, PT, R17, c[0x0][0x3c8], PT ;  /* 0x0000f20011007a0c */ /* 0x000fc40003f46270 */
[----:B------:R-:W-:Y:S02]  /*a4b0*/  SHF.R.S32.HI R91, RZ, 0x1f, R91 ;  /* 0x0000001fff5b7819 */ /* 0x000fe4000001145b */
[----:B------:R-:W-:Y:S02]  /*a4c0*/  SHF.R.S32.HI R87, RZ, 0x1f, R87 ;  /* 0x0000001fff577819 */ /* 0x000fe40000011457 */
        /* <DEDUP_REMOVED lines=84> */
.L_x_1284:
[----:B------:R-:W-:Y:S05]  /*aa10*/  BSYNC B0 ;  /* 0x0000000000007941 */ /* 0x000fea0003800000 */
.L_x_1283:
[----:B------:R-:W-:Y:S05]  /*aa20*/  BRA.DIV ~URZ, `(.L_x_1285) ;  /* 0x00002a427f007947 */ /* 0x000fea000b800000 */
[----:B--2---:R2:W1:Y:S04]  /*aa30*/  SHFL.IDX PT, R4, R12, 0x1, 0x1c1f ;  /* 0x003c1f000c047f89 */ /* 0x00446800000e0000 */
[----:B----4-:R2:W4:Y:S02]  /*aa40*/  SHFL.IDX PT, R0, R33, 0x1, 0x1c1f ;  /* 0x003c1f0021007f89 */ /* 0x01052400000e0000 */
.L_x_1340:
        /* <DEDUP_REMOVED lines=17> */
[----:B------:R-:W-:Y:S01]  /*ab60*/  @!P5 LEA R6, P6, R16, R0, 0x2 ;  /* 0x000000001006d211 */ /* 0x000fe200078c10ff */
[C---:B------:R-:W-:Y:S01]  /*ab70*/  @!P4 IMAD.WIDE R14, R226.reuse, 0x4, R14 ;  /* 0x00000004e20ec825 */ /* 0x040fe200078e020e */
[----:B------:R-:W-:Y:S02]  /*ab80*/  IADD3 R57, R226, 0xa8, RZ ;  /* 0x000000a8e2397810 */ /* 0x000fe40007ffe0ff */
[----:B------:R-:W-:-:S02]  /*ab90*/  @!P5 LEA.HI.X R7, R16, R4, R37, 0x2, P6 ;  /* 0x000000041007d211 */ /* 0x000fc400030f1425 */
[----:B------:R-:W-:Y:S01]  /*aba0*/  @!P4 ST.E.64 [R14.64], R158 ;  /* 0x0000009e0e00c985 */ /* 0x000fe2000c101b08 */
[----:B------:R-:W-:Y:S02]  /*abb0*/  ISETP.GE.AND P4, PT, R18, c[0x0][0x3c8], PT ;  /* 0x0000f20012007a0c */ /* 0x000fe40003f86270 */
[----:B---3--:R-:W-:Y:S01]  /*abc0*/  IADD3 R33, R226, 0xb0, RZ ;  /* 0x000000b0e2217810 */ /* 0x008fe20007ffe0ff */
[----:B------:R-:W-:Y:S01]  /*abd0*/  @!P3 ST.E.64 [R12.64], R152 ;  /* 0x000000980c00b985 */ /* 0x000fe2000c101b08 */
[----:B------:R-:W-:Y:S02]  /*abe0*/  @!P0 LEA R2, P6, R17, R0, 0x2 ;  /* 0x0000000011028211 */ /* 0x000fe400078c10ff */
[----:B------:R-:W-:Y:S01]  /*abf0*/  ISETP.GE.AND P3, PT, R19, c[0x0][0x3c8], PT ;  /* 0x0000f20013007a0c */ /* 0x000fe20003f66270 */
[----:B------:R-:W-:Y:S01]  /*ac00*/  @!P2 ST.E.64 [R10.64], R150 ;  /* 0x000000960a00a985 */ /* 0x000fe2000c101b08 */
[----:B------:R-:W-:Y:S02]  /*ac10*/  ISETP.GE.AND P2, PT, R21, c[0x0][0x3c8], PT ;  /* 0x0000f20015007a0c */ /* 0x000fe40003f46270 */
[----:B------:R-:W-:Y:S01]  /*ac20*/  @!P0 LEA.HI.X R3, R17, R4, R38, 0x2, P6 ;  /* 0x0000000411038211 */ /* 0x000fe200030f1426 */
[----:B------:R-:W-:Y:S01]  /*ac30*/  @!P1 ST.E.64 [R8.64], R96 ;  /* 0x0000006008009985 */ /* 0x000fe2000c101b08 */
[----:B------:R-:W-:-:S02]  /*ac40*/  ISETP.GE.AND P1, PT, R20, c[0x0][0x3c8], PT ;  /* 0x0000f20014007a0c */ /* 0x000fc40003f26270 */
[----:B------:R-:W-:Y:S01]  /*ac50*/  SHF.R.S32.HI R57, RZ, 0x1f, R57 ;  /* 0x0000001fff397819 */ /* 0x000fe20000011439 */
[----:B------:R1:W-:Y:S01]  /*ac60*/  @!P5 ST.E.64 [R6.64], R92 ;  /* 0x0000005c0600d985 */ /* 0x0003e2000c101b08 */
[----:B------:R-:W-:Y:S02]  /*ac70*/  ISETP.GE.AND P5, PT, R22, c[0x0][0x3c8], PT ;  /* 0x0000f20016007a0c */ /* 0x000fe40003fa6270 */
[----:B------:R-:W-:Y:S01]  /*ac80*/  SHF.R.S32.HI R33, RZ, 0x1f, R33 ;  /* 0x0000001fff217819 */ /* 0x000fe20000011421 */
        /* <DEDUP_REMOVED lines=41> */
[C---:B--2---:R-:W-:Y:S02]  /*af20*/  @!P0 LEA R2, P3, R29.reuse, R0, 0x2 ;  /* 0x000000001d028211 */ /* 0x044fe400078610ff */
        /* <DEDUP_REMOVED lines=31> */
.L_x_1265:
[----:B------:R-:W-:Y:S01]  /*b120*/  ISETP.NE.U32.AND P1, PT, RZ, c[0x0][0x508], PT ;  /* 0x00014200ff007a0c */ /* 0x000fe20003f25070 */
[----:B------:R-:W-:Y:S01]  /*b130*/  IMAD.MOV.U32 R4, RZ, RZ, 0x4 ;  /* 0x00000004ff047424 */ /* 0x000fe200078e00ff */
[----:B------:R-:W-:Y:S01]  /*b140*/  ISETP.NE.U32.AND P2, PT, RZ, c[0x0][0x500], PT ;  /* 0x00014000ff007a0c */ /* 0x000fe20003f45070 */
[----:B------:R-:W-:Y:S01]  /*b150*/  IMAD.MOV.U32 R8, RZ, RZ, RZ ;  /* 0x000000ffff087224 */ /* 0x000fe200078e00ff */
[----:B------:R-:W-:Y:S01]  /*b160*/  ISETP.NE.AND.EX P1, PT, RZ, c[0x0][0x50c], PT, P1 ;  /* 0x00014300ff007a0c */ /* 0x000fe20003f25310 */
[----:B------:R-:W-:Y:S01]  /*b170*/  IMAD.MOV.U32 R19, RZ, RZ, c[0x0][0x388] ;  /* 0x0000e200ff137624 */ /* 0x000fe200078e00ff */
[----:B------:R-:W-:Y:S01]  /*b180*/  ISETP.NE.AND.EX P2, PT, RZ, c[0x0][0x504], PT, P2 ;  /* 0x00014100ff007a0c */ /* 0x000fe20003f45320 */
[----:B------:R-:W-:-:S10]  /*b190*/  IMAD.WIDE R4, R223, R4, c[0x0][0x500] ;  /* 0x00014000df047625 */ /* 0x000fd400078e0204 */
[C---:B------:R-:W-:Y:S02]  /*b1a0*/  @P1 LEA R2, P0, R223.reuse, c[0x0][0x508], 0x2 ;  /* 0x00014200df021a11 */ /* 0x040fe400078010ff */
[----:B------:R3:W5:Y:S02]  /*b1b0*/  @P2 LDG.E R8, [R4.64] ;  /* 0x0000000804082981 */ /* 0x000764000c1e1900 */
[----:B------:R-:W-:-:S05]  /*b1c0*/  @P1 LEA.HI.X R3, R223, c[0x0][0x50c], R248, 0x2, P0 ;  /* 0x00014300df031a11 */ /* 0x000fca00000f14f8 */
[----:B------:R3:W5:Y:S01]  /*b1d0*/  @P1 LDG.E R19, [R2.64] ;  /* 0x0000000802131981 */ /* 0x000762000c1e1900 */
[----:B------:R-:W-:-:S04]  /*b1e0*/  ISETP.NE.AND P0, PT, R252, RZ, PT ;  /* 0x000000fffc00720c */ /* 0x000fc80003f05270 */
[----:B------:R-:W-:Y:S01]  /*b1f0*/  SEL R18, R252, c[0x0][0x3d4], P0 ;  /* 0x0000f500fc127a07 */ /* 0x000fe20000000000 */
[----:B------:R-:W-:Y:S05]  /*b200*/  @P1 BRA `(.L_x_1286) ;  /* 0x0000004000001947 */ /* 0x000fea0003800000 */
[----:B------:R-:W-:Y:S05]  /*b210*/  @!P2 BRA `(.L_x_1286) ;  /* 0x000000300000a947 */ /* 0x000fea0003800000 */
[----:B--2---:R4:W2:Y:S04]  /*b220*/  LDG.E R0, [R4.64] ;  /* 0x0000000804007981 */ /* 0x0048a8000c1e1900 */
[----:B---34-:R-:W2:Y:S02]  /*b230*/  LDG.E R4, [R4.64+0x4] ;  /* 0x0000040804047981 */ /* 0x018ea4000c1e1900 */
[----:B--2--5:R-:W-:Y:S02]  /*b240*/  IADD3 R19, -R0, R4, RZ ;  /* 0x0000000400137210 */ /* 0x024fe40007ffe1ff */
.L_x_1286:
[----:B------:R-:W-:Y:S01]  /*b250*/  ISETP.GT.AND P0, PT, R196, 0x7f, PT ;  /* 0x0000007fc400780c */ /* 0x000fe20003f04270 */
[----:B------:R-:W-:Y:S01]  /*b260*/  BSSY B0, `(.L_x_1287) ;  /* 0x0000035000007945 */ /* 0x000fe20003800000 */
[----:B-1----:R-:W-:Y:S02]  /*b270*/  SEL R14, R223, RZ, !P2 ;  /* 0x000000ffdf0e7207 */ /* 0x002fe40005000000 */
[----:B------:R-:W-:-:S02]  /*b280*/  SEL R20, R248, RZ, !P2 ;  /* 0x000000fff8147207 */ /* 0x000fc40005000000 */
[----:B-----5:R-:W-:-:S07]  /*b290*/  SHF.R.S32.HI R17, RZ, 0x1f, R8 ;  /* 0x0000001fff117819 */ /* 0x020fce0000011408 */
[----:B------:R-:W-:Y:S05]  /*b2a0*/  @P0 BRA `(.L_x_1288) ;  /* 0x0000030000000947 */ /* 0x000fea0003800000 */
[----:B------:R-:W-:Y:S01]  /*b2b0*/  IMAD R0, R19, c[0x0][0x4e8], RZ ;  /* 0x00013a0013007a24 */ /* 0x000fe200078e02ff */
[----:B------:R-:W-:-:S04]  /*b2c0*/  LEA R9, R229, R196, 0x7 ;  /* 0x000000c4e5097211 */ /* 0x000fc800078e38ff */
[----:B------:R-:W-:-:S13]  /*b2d0*/  ISETP.GE.AND P0, PT, R9, R0, PT ;  /* 0x000000000900720c */ /* 0x000fda0003f06270 */
[----:B------:R-:W-:Y:S05]  /*b2e0*/  @P0 BRA `(.L_x_1288) ;  /* 0x000002c000000947 */ /* 0x000fea0003800000 */
[----:B------:R-:W4:Y:S01]  /*b2f0*/  LDL.LU R21, [R1] ;  /* 0x0000000001157983 */ /* 0x000f220000300800 */
[----:B------:R-:W-:Y:S01]  /*b300*/  IMAD.MOV.U32 R0, RZ, RZ, 0x368 ;  /* 0x00000368ff007424 */ /* 0x000fe200078e00ff */
[----:B------:R-:W-:-:S04]  /*b310*/  ISETP.GT.AND P2, PT, R18, 0x1, PT ;  /* 0x000000011200780c */ /* 0x000fc80003f44270 */
[----:B------:R-:W-:-:S04]  /*b320*/  SEL R0, R0, 0x328, P2 ;  /* 0x0000032800007807 */ /* 0x000fc80001000000 */
[----:B------:R1:W5:Y:S08]  /*b330*/  LDC.64 R6, c[0x0][R0+0x170] ;  /* 0x00005c0000067b82 */ /* 0x0003700000000a00 */
[----:B---3--:R1:W3:Y:S08]  /*b340*/  LDC.64 R4, c[0x0][R0+0x168] ;  /* 0x00005a0000047b82 */ /* 0x0082f00000000a00 */
[----:B------:R1:W2:Y:S08]  /*b350*/  LDC.64 R12, c[0x0][R0+0x178] ;  /* 0x00005e00000c7b82 */ /* 0x0002b00000000a00 */
[----:B------:R1:W2:Y:S02]  /*b360*/  LDC.64 R10, c[0x0][R0+0x160] ;  /* 0x00005800000a7b82 */ /* 0x0002a40000000a00 */
[----:B-1----:R-:W-:-:S02]  /*b370*/  IMAD.MOV.U32 R0, RZ, RZ, c[0x0][0x4e8] ;  /* 0x00013a00ff007624 */ /* 0x002fc400078e00ff */
[-C--:B-----5:R-:W-:Y:S02]  /*b380*/  IMAD R7, R7, R14.reuse, RZ ;  /* 0x0000000e07077224 */ /* 0x0a0fe400078e02ff */
[----:B------:R-:W-:Y:S01]  /*b390*/  IMAD.WIDE.U32 R2, R6, R14, RZ ;  /* 0x0000000e06027225 */ /* 0x000fe200078e00ff */
[----:B------:R-:W-:Y:S02]  /*b3a0*/  ISETP.NE.AND P0, PT, R0, 0x1, PT ;  /* 0x000000010000780c */ /* 0x000fe40003f05270 */
[----:B------:R-:W-:Y:S01]  /*b3b0*/  MOV R0, R9 ;  /* 0x0000000900007202 */ /* 0x000fe20000000f00 */
[----:B------:R-:W-:Y:S02]  /*b3c0*/  IMAD R7, R6, R20, R7 ;  /* 0x0000001406077224 */ /* 0x000fe400078e0207 */
[-C--:B---3--:R-:W-:Y:S02]  /*b3d0*/  IMAD R15, R5, R227.reuse, RZ ;  /* 0x000000e3050f7224 */ /* 0x088fe400078e02ff */
[----:B------:R-:W-:Y:S01]  /*b3e0*/  IMAD.WIDE.U32 R4, R4, R227, RZ ;  /* 0x000000e304047225 */ /* 0x000fe200078e00ff */
[----:B------:R-:W-:-:S03]  /*b3f0*/  IADD3 R3, R3, R7, RZ ;  /* 0x0000000703037210 */ /* 0x000fc60007ffe0ff */
[----:B------:R-:W-:Y:S02]  /*b400*/  IMAD.IADD R15, R5, 0x1, R15 ;  /* 0x00000001050f7824 */ /* 0x000fe400078e020f */
[----:B------:R-:W-:-:S05]  /*b410*/  @P0 IMAD.HI.U32 R16, R9, c[0x0][0x4ec], RZ ;  /* 0x00013b0009100a27 */ /* 0x000fca00078e00ff */
[----:B------:R-:W-:Y:S02]  /*b420*/  @P0 SHF.R.U32.HI R0, RZ, c[0x0][0x4f0], R16 ;  /* 0x00013c00ff000a19 */ /* 0x000fe40000011610 */
[----:B------:R-:W-:-:S03]  /*b430*/  IADD3 R16, P1, P0, R2, R4, R8 ;  /* 0x0000000402107210 */ /* 0x000fc6000783e008 */
[----:B------:R-:W-:-:S04]  /*b440*/  IMAD.MOV R2, RZ, RZ, -R0 ;  /* 0x000000ffff027224 */ /* 0x000fc800078e0a00 */
[----:B------:R-:W-:Y:S01]  /*b450*/  IMAD R2, R2, c[0x0][0x4e8], R9 ;  /* 0x00013a0002027a24 */ /* 0x000fe200078e0209 */
[----:B------:R-:W-:Y:S02]  /*b460*/  IADD3.X R9, R3, R15, R17, P1, P0 ;  /* 0x0000000f03097210 */ /* 0x000fe40000fe0411 */
[----:B------:R-:W-:Y:S02]  /*b470*/  SHF.R.S32.HI R3, RZ, 0x1f, R0 ;  /* 0x0000001fff037819 */ /* 0x000fe40000011400 */
[----:B----4-:R-:W-:-:S05]  /*b480*/  SEL R6, R21, RZ, P2 ;  /* 0x000000ff15067207 */ /* 0x010fca0001000000 */
[-C--:B--2---:R-:W-:Y:S02]  /*b490*/  IMAD R7, R13, R6.reuse, RZ ;  /* 0x000000060d077224 */ /* 0x084fe400078e02ff */
[----:B------:R-:W-:Y:S01]  /*b4a0*/  IMAD.WIDE.U32 R4, R12, R6, RZ ;  /* 0x000000060c047225 */ /* 0x000fe200078e00ff */
[----:B------:R-:W-:-:S04]  /*b4b0*/  SHF.R.S32.HI R6, RZ, 0x1f, R2 ;  /* 0x0000001fff067819 */ /* 0x000fc80000011402 */
[----:B------:R-:W-:Y:S01]  /*b4c0*/  IADD3 R5, R5, R7, RZ ;  /* 0x0000000705057210 */ /* 0x000fe20007ffe0ff */
[----:B------:R-:W-:Y:S01]  /*b4d0*/  IMAD.MOV.U32 R7, RZ, RZ, c[0x0][0x4a8] ;  /* 0x00012a00ff077624 */ /* 0x000fe200078e00ff */
[----:B------:R-:W-:Y:S01]  /*b4e0*/  IADD3 R4, P1, P0, R0, R16, R4 ;  /* 0x0000001000047210 */ /* 0x000fe2000783e004 */
[----:B------:R-:W-:-:S03]  /*b4f0*/  IMAD R0, R11, R2, RZ ;  /* 0x000000020b007224 */ /* 0x000fc600078e02ff */
[----:B------:R-:W-:Y:S01]  /*b500*/  IADD3.X R5, R3, R9, R5, P1, P0 ;  /* 0x0000000903057210 */ /* 0x000fe20000fe0405 */
[----:B------:R-:W-:-:S04]  /*b510*/  IMAD R0, R10, R6, R0 ;  /* 0x000000060a007224 */ /* 0x000fc800078e0200 */
        /* <DEDUP_REMOVED lines=9> */
.L_x_1288:
[----:B------:R-:W-:Y:S05]  /*b5b0*/  BSYNC B0 ;  /* 0x0000000000007941 */ /* 0x000fea0003800000 */
.L_x_1287:
[----:B------:R-:W-:-:S13]  /*b5c0*/  ISETP.GT.AND P0, PT, R18, 0x1, PT ;  /* 0x000000011200780c */ /* 0x000fda0003f04270 */
[----:B------:R-:W-:Y:S05]  /*b5d0*/  @P0 BRA `(.L_x_1280) ;  /* 0x0000070000000947 */ /* 0x000fea0003800000 */
[----:B---3--:R-:W-:Y:S01]  /*b5e0*/  MOV R2, c[0x0][0x4e8] ;  /* 0x00013a0000027a02 */ /* 0x008fe20000000f00 */
[----:B-1----:R-:W-:Y:S01]  /*b5f0*/  IMAD R0, R17, c[0x0][0x3a0], RZ ;  /* 0x0000e80011007a24 */ /* 0x002fe200078e02ff */
[-C--:B------:R-:W-:Y:S01]  /*b600*/  LEA R4, R195, R251.reuse, 0x5 ;  /* 0x000000fbc3047211 */ /* 0x080fe200078e28ff */
[----:B------:R-:W-:Y:S01]  /*b610*/  IMAD R5, R20, c[0x0][0x3f0], RZ ;  /* 0x0000fc0014057a24 */ /* 0x000fe200078e02ff */
[----:B------:R-:W-:Y:S01]  /*b620*/  ISETP.NE.AND P0, PT, R2, 0x1, PT ;  /* 0x000000010200780c */ /* 0x000fe20003f05270 */
[C---:B------:R-:W-:Y:S01]  /*b630*/  IMAD.WIDE.U32 R2, R8.reuse, c[0x0][0x3a0], RZ ;  /* 0x0000e80008027a25 */ /* 0x040fe200078e00ff */
[C---:B------:R-:W-:Y:S02]  /*b640*/  LEA R4, R229.reuse, R4, 0x7 ;  /* 0x00000004e5047211 */ /* 0x040fe400078e38ff */
[----:B------:R-:W-:Y:S01]  /*b650*/  LEA R11, R229, R251, 0x7 ;  /* 0x000000fbe50b7211 */ /* 0x000fe200078e38ff */
[----:B------:R-:W-:Y:S01]  /*b660*/  IMAD R8, R8, c[0x0][0x3a4], R0 ;  /* 0x0000e90008087a24 */ /* 0x000fe200078e0200 */
[----:B------:R-:W-:Y:S01]  /*b670*/  MOV R0, R4 ;  /* 0x0000000400007202 */ /* 0x000fe20000000f00 */
[----:B------:R-:W-:-:S03]  /*b680*/  IMAD R7, R14, c[0x0][0x3f4], R5 ;  /* 0x0000fd000e077a24 */ /* 0x000fc600078e0205 */
[----:B------:R-:W-:-:S03]  /*b690*/  IADD3 R3, R3, R8, RZ ;  /* 0x0000000803037210 */ /* 0x000fc60007ffe0ff */
[----:B------:R-:W-:-:S04]  /*b6a0*/  @P0 IMAD.HI.U32 R6, R4, c[0x0][0x4ec], RZ ;  /* 0x00013b0004060a27 */ /* 0x000fc800078e00ff */
[----:B------:R-:W-:Y:S01]  /*b6b0*/  IMAD.WIDE.U32 R2, R227, c[0x0][0x3e8], R2 ;  /* 0x0000fa00e3027a25 */ /* 0x000fe200078e0002 */
[----:B------:R-:W-:-:S03]  /*b6c0*/  @P0 SHF.R.U32.HI R0, RZ, c[0x0][0x4f0], R6 ;  /* 0x00013c00ff000a19 */ /* 0x000fc60000011606 */
[----:B------:R-:W-:Y:S01]  /*b6d0*/  IMAD R3, R227, c[0x0][0x3ec], R3 ;  /* 0x0000fb00e3037a24 */ /* 0x000fe200078e0203 */
[----:B------:R-:W-:Y:S02]  /*b6e0*/  SHF.R.S32.HI R6, RZ, 0x1f, R0 ;  /* 0x0000001fff067819 */ /* 0x000fe40000011400 */
        /* <DEDUP_REMOVED lines=17> */
.L_x_1341:
[----:B------:R-:W-:Y:S05]  /*b800*/  BRA.DIV ~URZ, `(.L_x_1290) ;  /* 0x00001d927f007947 */ /* 0x000fea000b800000 */
[----:B------:R4:W1:Y:S02]  /*b810*/  SHFL.IDX PT, R0, R12, RZ, 0x181f ;  /* 0x00181fff0c007589 */ /* 0x00086400000e0000 */
.L_x_1342:
[----:B------:R-:W-:Y:S01]  /*b820*/  IMAD R10, R19, c[0x0][0x4e8], RZ ;  /* 0x00013a00130a7a24 */ /* 0x000fe200078e02ff */
[----:B------:R-:W-:Y:S04]  /*b830*/  BSSY B0, `(.L_x_1291) ;  /* 0x000000f000007945 */ /* 0x000fe80003800000 */
        /* <DEDUP_REMOVED lines=14> */
.L_x_1292:
[----:B------:R-:W-:Y:S05]  /*b920*/  BSYNC B0 ;  /* 0x0000000000007941 */ /* 0x000fea0003800000 */
.L_x_1291:
[----:B------:R-:W-:Y:S05]  /*b930*/  BRA.DIV ~URZ, `(.L_x_1293) ;  /* 0x00001cc27f007947 */ /* 0x000fea000b800000 */
[----:B---3--:R3:W2:Y:S04]  /*b940*/  SHFL.IDX PT, R8, R9, 0x1, 0x181f ;  /* 0x00381f0009087f89 */ /* 0x0086a800000e0000 */
[----:B-1----:R3:W1:Y:S02]  /*b950*/  SHFL.IDX PT, R0, R12, 0x1, 0x181f ;  /* 0x00381f000c007f89 */ /* 0x00266400000e0000 */
.L_x_1343:
        /* <DEDUP_REMOVED lines=16> */
.L_x_1295:
[----:B------:R-:W-:Y:S05]  /*ba60*/  BSYNC B0 ;  /* 0x0000000000007941 */ /* 0x000fea0003800000 */
.L_x_1294:
[----:B------:R-:W-:Y:S05]  /*ba70*/  BRA.DIV ~URZ, `(.L_x_1296) ;  /* 0x00001c427f007947 */ /* 0x000fea000b800000 */
[----:B--2---:R2:W3:Y:S02]  /*ba80*/  SHFL.IDX PT, R8, R9, 0x2, 0x181f ;  /* 0x00581f0009087f89 */ /* 0x0044e400000e0000 */
.L_x_1344:
[----:B------:R-:W-:Y:S05]  /*ba90*/  BRA.DIV ~URZ, `(.L_x_1297) ;  /* 0x00001c927f007947 */ /* 0x000fea000b800000 */
[----:B-1----:R1:W2:Y:S02]  /*baa0*/  SHFL.IDX PT, R0, R12, 0x2, 0x181f ;  /* 0x00581f000c007f89 */ /* 0x0022a400000e0000 */
.L_x_1345:
        /* <DEDUP_REMOVED lines=16> */
.L_x_1299:
[----:B------:R-:W-:Y:S05]  /*bbb0*/  BSYNC B0 ;  /* 0x0000000000007941 */ /* 0x000fea0003800000 */
.L_x_1298:
[----:B------:R-:W-:Y:S05]  /*bbc0*/  BRA.DIV ~URZ, `(.L_x_1300) ;  /* 0x00001bc27f007947 */ /* 0x000fea000b800000 */
[----:B---3--:R3:W1:Y:S04]  /*bbd0*/  SHFL.IDX PT, R8, R9, 0x3, 0x181f ;  /* 0x00781f0009087f89 */ /* 0x00866800000e0000 */
[----:B--2---:R3:W2:Y:S02]  /*bbe0*/  SHFL.IDX PT, R0, R12, 0x3, 0x181f ;  /* 0x00781f000c007f89 */ /* 0x0046a400000e0000 */
.L_x_1346:
[----:B------:R-:W-:-:S04]  /*bbf0*/  IADD3 R2, R11, 0x60, RZ ;  /* 0x000000600b027810 */ /* 0x000fc80007ffe0ff */
        /* <DEDUP_REMOVED lines=14> */
.L_x_1280:
[----:B------:R-:W-:Y:S05]  /*bce0*/  BSYNC B1 ;  /* 0x0000000000017941 */ /* 0x000fea0003800000 */
.L_x_1264:
[----:B-12-4-:R-:W2:Y:S02]  /*bcf0*/  LDL R0, [R1+0x28] ;  /* 0x0000280001007983 */ /* 0x016ea40000100800 */
[----:B--2---:R-:W-:-:S13]  /*bd00*/  ISETP.NE.AND P0, PT, R0, RZ, PT ;  /* 0x000000ff0000720c */ /* 0x004fda0003f05270 */
[----:B------:R-:W-:Y:S01]  /*bd10*/  @P0 WARPSYNC 0xffffffff ;  /* 0xffffffff00000948 */ /* 0x000fe20003800000 */
[----:B------:R-:W-:Y:S06]  /*bd20*/  @P0 BAR.SYNC.DEFER_BLOCKING 0x5, 0x100 ;  /* 0x0144000000000b1d */ /* 0x000fec0000010000 */
[----:B------:R-:W1:Y:S04]  /*bd30*/  @P0 LDS.128 R228, [0x24100] ;  /* 0x02410000ffe40984 */ /* 0x000e680000000c00 */
[----:B------:R-:W-:Y:S06]  /*bd40*/  @P0 BAR.ARV 0x4, 0x100 ;  /* 0x0104000000000b1d */ /* 0x000fec0000002000 */
[----:B------:R-:W-:Y:S05]  /*bd50*/  @P0 BRA `(.L_x_1301) ;  /* 0x00000ac000000947 */ /* 0x000fea0003800000 */
[----:B------:R-:W-:Y:S01]  /*bd60*/  LOP3.LUT R13, R196, 0x1f, RZ, 0xc0, !PT ;  /* 0x0000001fc40d7812 */ /* 0x000fe200078ec0ff */
[----:B------:R-:W-:-:S03]  /*bd70*/  IMAD.MOV.U32 R7, RZ, RZ, RZ ;  /* 0x000000ffff077224 */ /* 0x000fc600078e00ff */
[----:B------:R-:W-:Y:S01]  /*bd80*/  ISETP.NE.AND P5, PT, R13, 0x1f, PT ;  /* 0x0000001f0d00780c */ /* 0x000fe20003fa5270 */
[----:B------:R-:W-:Y:S10]  /*bd90*/  BRA.DIV ~URZ, `(.L_x_1302) ;  /* 0x00001ab27f007947 */ /* 0x000ff4000b800000 */
[----:B---3--:R2:W3:Y:S02]  /*bda0*/  SHFL.IDX PT, R9, R86, RZ, 0x1f ;  /* 0x00001fff56097589 */ /* 0x0084e400000e0000 */
.L_x_1347:
[----:B------:R-:W-:Y:S05]  /*bdb0*/  BRA.DIV ~URZ, `(.L_x_1303) ;  /* 0x00001b027f007947 */ /* 0x000fea000b800000 */
[----:B------:R4:W2:Y:S02]  /*bdc0*/  SHFL.IDX PT, R8, R86, 0x1, 0x1f ;  /* 0x00201f0056087f89 */ /* 0x0008a400000e0000 */
.L_x_1348:
        /* <DEDUP_REMOVED lines=18> */
.L_x_1349:
        /* <DEDUP_REMOVED lines=16> */
.L_x_1350:
[----:B----4-:R-:W-:Y:S01]  /*bff0*/  IMAD R0, R0, c[0x0][0x538], RZ ;  /* 0x00014e0000007a24 */ /* 0x010fe200078e02ff */
[----:B------:R-:W-:Y:S04]  /*c000*/  BSSY B1, `(.L_x_1306) ;  /* 0x000007c000017945 */ /* 0x000fe80003800000 */
[----:B--2---:R-:W-:-:S04]  /*c010*/  IADD3 R8, R0, R8, RZ ;  /* 0x0000000800087210 */ /* 0x004fc80007ffe0ff */
[----:B---3--:R-:W-:-:S13]  /*c020*/  ISETP.GT.AND P6, PT, R8, R9, PT ;  /* 0x000000090800720c */ /* 0x008fda0003fc4270 */
[----:B------:R-:W-:Y:S05]  /*c030*/  @P6 BRA `(.L_x_1307) ;  /* 0x0000024000006947 */ /* 0x000fea0003800000 */
.L_x_1311:
        /* <DEDUP_REMOVED lines=16> */
.L_x_1351:
        /* <DEDUP_REMOVED lines=16> */
.L_x_1352:
[----:B--2---:R-:W-:-:S05]  /*c240*/  IMAD R0, R0, c[0x0][0x538], RZ ;  /* 0x00014e0000007a24 */ /* 0x004fca00078e02ff */
[----:B------:R-:W-:-:S04]  /*c250*/  IADD3 R8, R0, R8, RZ ;  /* 0x0000000800087210 */ /* 0x000fc80007ffe0ff */
[----:B------:R-:W-:-:S13]  /*c260*/  ISETP.GT.AND P6, PT, R8, R9, PT ;  /* 0x000000090800720c */ /* 0x000fda0003fc4270 */
[----:B-1----:R-:W-:Y:S05]  /*c270*/  @!P6 BRA `(.L_x_1311) ;  /* 0xfffffdc00000e947 */ /* 0x002fea000383ffff */
.L_x_1307:
[----:B------:R-:W-:-:S05]  /*c280*/  IADD3 R10, -R0, R8, RZ ;  /* 0x00000008000a7210 */ /* 0x000fca0007ffe1ff */
[----:B------:R-:W-:-:S05]  /*c290*/  IMAD R0, R4, c[0x0][0x538], R10 ;  /* 0x00014e0004007a24 */ /* 0x000fca00078e020a */
[----:B------:R-:W-:Y:S01]  /*c2a0*/  ISETP.GT.AND P0, PT, R0, R9, PT ;  /* 0x000000090000720c */ /* 0x000fe20003f04270 */
[----:B------:R-:W-:-:S12]  /*c2b0*/  BRA.DIV ~URZ, `(.L_x_1312) ;  /* 0x00001a427f007947 */ /* 0x000fd8000b800000 */
[----:B------:R-:W-:-:S04]  /*c2c0*/  VOTE.ANY R8, PT, !P0 ;  /* 0x0000000000087806 */ /* 0x000fc800040e0100 */
.L_x_1353:
[----:B------:R2:W3:Y:S01]  /*c2d0*/  POPC R12, R8 ;  /* 0x00000008000c7309 */ /* 0x0004e20000000000 */
[----:B------:R-:W-:Y:S05]  /*c2e0*/  BRA.DIV ~URZ, `(.L_x_1313) ;  /* 0x00001a627f007947 */ /* 0x000fea000b800000 */
[----:B---3--:R3:W4:Y:S04]  /*c2f0*/  SHFL.IDX PT, R6, R6, R12, 0x1f ;  /* 0x00001f0c06067589 */ /* 0x00872800000e0000 */
[----:B------:R3:W1:Y:S02]  /*c300*/  SHFL.IDX PT, R7, R7, R12, 0x1f ;  /* 0x00001f0c07077589 */ /* 0x00066400000e0000 */
.L_x_1354:
[----:B------:R-:W-:Y:S01]  /*c310*/  ISETP.NE.AND P0, PT, R8, RZ, PT ;  /* 0x000000ff0800720c */ /* 0x000fe20003f05270 */
[----:B------:R-:W-:-:S12]  /*c320*/  BSSY B0, `(.L_x_1314) ;  /* 0x0000005000007945 */ /* 0x000fd80003800000 */
[----:B------:R-:W-:Y:S05]  /*c330*/  @!P0 BRA `(.L_x_1315) ;  /* 0x0000003000008947 */ /* 0x000fea0003800000 */
[----:B------:R-:W-:Y:S01]  /*c340*/  IADD3 R3, R12, -0x1, RZ ;  /* 0xffffffff0c037810 */ /* 0x000fe20007ffe0ff */
[----:B------:R-:W-:Y:S05]  /*c350*/  BRA.DIV ~URZ, `(.L_x_1316) ;  /* 0x00001ac27f007947 */ /* 0x000fea000b800000 */
[----:B------:R2:W3:Y:S02]  /*c360*/  SHFL.IDX PT, R11, R4, R3, 0x1f ;  /* 0x00001f03040b7589 */ /* 0x0004e400000e0000 */
.L_x_1315:
[----:B------:R-:W-:Y:S05]  /*c370*/  BSYNC B0 ;  /* 0x0000000000007941 */ /* 0x000fea0003800000 */
.L_x_1314:
[-C--:B-12-4-:R-:W-:Y:S01]  /*c380*/  IABS R4, R6.reuse ;  /* 0x0000000600047213 */ /* 0x096fe20000000000 */
[----:B---3--:R-:W-:Y:S01]  /*c390*/  IMAD R228, R11, c[0x0][0x538], R10 ;  /* 0x00014e000be47a24 */ /* 0x008fe200078e020a */
[----:B------:R-:W-:Y:S01]  /*c3a0*/  IABS R0, R7 ;  /* 0x0000000700007213 */ /* 0x000fe20000000000 */
[----:B------:R-:W-:Y:S01]  /*c3b0*/  IMAD.IADD R231, R12, 0x1, R231 ;  /* 0x000000010ce77824 */ /* 0x000fe200078e02e7 */
[----:B------:R-:W1:Y:S01]  /*c3c0*/  I2F.RP R2, R4 ;  /* 0x0000000400027306 */ /* 0x000e620000209400 */
[----:B------:R-:W-:Y:S02]  /*c3d0*/  IMAD.IADD R10, R9, 0x1, -R228 ;  /* 0x00000001090a7824 */ /* 0x000fe400078e0ae4 */
[----:B------:R-:W-:Y:S01]  /*c3e0*/  IMAD.MOV.U32 R5, RZ, RZ, R0 ;  /* 0x000000ffff057224 */ /* 0x000fe200078e0000 */
[----:B------:R-:W-:Y:S02]  /*c3f0*/  IABS R0, R6 ;  /* 0x0000000600007213 */ /* 0x000fe40000000000 */
[----:B------:R-:W-:-:S02]  /*c400*/  IABS R9, R10 ;  /* 0x0000000a00097213 */ /* 0x000fc40000000000 */
[----:B------:R-:W-:Y:S01]  /*c410*/  I2F.RP R11, R5 ;  /* 0x00000005000b7306 */ /* 0x000fe20000209400 */
[----:B------:R-:W-:-:S07]  /*c420*/  IMAD.MOV R0, RZ, RZ, -R0 ;  /* 0x000000ffff007224 */ /* 0x000fce00078e0a00 */
[----:B-1----:R-:W1:Y:S02]  /*c430*/  MUFU.RCP R2, R2 ;  /* 0x0000000200027308 */ /* 0x002e640000001000 */
[----:B-1----:R-:W-:-:S06]  /*c440*/  IADD3 R2, R2, 0xffffffe, RZ ;  /* 0x0ffffffe02027810 */ /* 0x002fcc0007ffe0ff */
[----:B------:R-:W1:Y:S02]  /*c450*/  F2I.FTZ.U32.TRUNC.NTZ R3, R2 ;  /* 0x0000000200037305 */ /* 0x000e64000021f000 */
[----:B-1----:R-:W-:-:S04]  /*c460*/  IMAD.MOV R2, RZ, RZ, -R3 ;  /* 0x000000ffff027224 */ /* 0x002fc800078e0a03 */
[----:B------:R-:W-:Y:S01]  /*c470*/  IMAD R8, R2, R4, RZ ;  /* 0x0000000402087224 */ /* 0x000fe200078e02ff */
[----:B------:R-:W-:-:S05]  /*c480*/  MOV R2, RZ ;  /* 0x000000ff00027202 */ /* 0x000fca0000000f00 */
        /* <DEDUP_REMOVED lines=47> */
.L_x_1308:
[----:B------:R-:W-:Y:S01]  /*c780*/  IMAD.MOV.U32 R228, RZ, RZ, R9 ;  /* 0x000000ffffe47224 */ /* 0x000fe200078e0009 */
[----:B------:R-:W-:Y:S01]  /*c790*/  MOV R230, RZ ;  /* 0x000000ff00e67202 */ /* 0x000fe20000000f00 */
[----:B------:R-:W-:Y:S01]  /*c7a0*/  IMAD.MOV.U32 R229, RZ, RZ, RZ ;  /* 0x000000ffffe57224 */ /* 0x000fe200078e00ff */
[----:B------:R-:W-:Y:S02]  /*c7b0*/  MOV R231, c[0x0][0x53c] ;  /* 0x00014f0000e77a02 */ /* 0x000fe40000000f00 */
.L_x_1317:
[----:B------:R-:W-:Y:S05]  /*c7c0*/  BSYNC B1 ;  /* 0x0000000000017941 */ /* 0x000fea0003800000 */
.L_x_1306:
[----:B------:R-:W-:Y:S01]  /*c7d0*/  WARPSYNC 0xffffffff ;  /* 0xffffffff00007948 */ /* 0x000fe20003800000 */
[----:B------:R-:W-:Y:S01]  /*c7e0*/  BAR.SYNC.DEFER_BLOCKING 0x4, 0x100 ;  /* 0x0104000000007b1d */ /* 0x000fe20000010000 */
[----:B------:R-:W-:-:S13]  /*c7f0*/  ISETP.NE.AND P0, PT, R13, RZ, PT ;  /* 0x000000ff0d00720c */ /* 0x000fda0003f05270 */
[----:B------:R2:W-:Y:S04]  /*c800*/  @!P0 STS.128 [0x24100], R228 ;  /* 0x024100e4ff008388 */ /* 0x0005e80000000c00 */
[----:B------:R-:W-:Y:S06]  /*c810*/  BAR.ARV 0x5, 0x100 ;  /* 0x0144000000007b1d */ /* 0x000fec0000002000 */
.L_x_1301:
[----:B-1----:R-:W-:-:S13]  /*c820*/  ISETP.GE.AND P0, PT, R231, c[0x0][0x53c], PT ;  /* 0x00014f00e7007a0c */ /* 0x002fda0003f06270 */
[----:B--23--:R-:W-:Y:S01]  /*c830*/  @P0 CALL.REL.NOINC `(.L_x_1318) ;  /* 0x0000001000000944 */ /* 0x00cfe20003c00000 */
[----:B------:R-:W-:Y:S05]  /*c840*/  BRA `(.L_x_1319) ;  /* 0xffff4b0000007947 */ /* 0x000fea000383ffff */
.L_x_1318:
[----:B------:R-:W-:Y:S05]  /*c850*/  EXIT ;  /* 0x000000000000794d */ /* 0x000fea0003800000 */
.L_x_1225:
[----:B------:R-:W-:Y:S01]  /*c860*/  IMAD.MOV.U32 R0, RZ, RZ, R5 ;  /* 0x000000ffff007224 */ /* 0x000fe200078e0005 */
[----:B------:R-:W-:Y:S02]  /*c870*/  MOV R2, 0x1 ;  /* 0x0000000100027802 */ /* 0x000fe40000000f00 */
[----:B------:R-:W-:Y:S02]  /*c880*/  MOV R3, 0xc8a0 ;  /* 0x0000c8a000037802 */ /* 0x000fe40000000f00 */
[----:B--2---:R-:W-:Y:S05]  /*c890*/  CALL.REL.NOINC `($__internal_28_$__cuda_sm70_shflsync_up_p) ;  /* 0x0000168000007944 */ /* 0x004fea0003c00000 */
[----:B------:R-:W-:Y:S01]  /*c8a0*/  MOV R0, R4 ;  /* 0x0000000400007202 */ /* 0x000fe20000000f00 */
[----:B------:R-:W-:Y:S05]  /*c8b0*/  BRA `(.L_x_1320) ;  /* 0xffff3b9000007947 */ /* 0x000fea000383ffff */
.L_x_1226:
[----:B------:R-:W-:Y:S01]  /*c8c0*/  IMAD.MOV.U32 R0, RZ, RZ, R5 ;  /* 0x000000ffff007224 */ /* 0x000fe200078e0005 */
[----:B------:R-:W-:Y:S02]  /*c8d0*/  MOV R2, 0x2 ;  /* 0x0000000200027802 */ /* 0x000fe40000000f00 */
[----:B------:R-:W-:Y:S02]  /*c8e0*/  MOV R3, 0xc900 ;  /* 0x0000c90000037802 */ /* 0x000fe40000000f00 */
[----:B--2---:R-:W-:Y:S05]  /*c8f0*/  CALL.REL.NOINC `($__internal_28_$__cuda_sm70_shflsync_up_p) ;  /* 0x0000162000007944 */ /* 0x004fea0003c00000 */
[----:B------:R-:W-:Y:S01]  /*c900*/  SEL R0, R4, RZ, P4 ;  /* 0x000000ff04007207 */ /* 0x000fe20002000000 */
[----:B------:R-:W-:Y:S01]  /*c910*/  IMAD.MOV.U32 R2, RZ, RZ, 0x4 ;  /* 0x00000004ff027424 */ /* 0x000fe200078e00ff */
[----:B------:R-:W-:-:S03]  /*c920*/  MOV R3, 0xc950 ;  /* 0x0000c95000037802 */ /* 0x000fc60000000f00 */
[----:B------:R-:W-:Y:S02]  /*c930*/  IMAD.IADD R0, R5, 0x1, R0 ;  /* 0x0000000105007824 */ /* 0x000fe400078e0200 */
[----:B------:R-:W-:Y:S05]  /*c940*/  CALL.REL.NOINC `($__internal_28_$__cuda_sm70_shflsync_up_p) ;  /* 0x000015d000007944 */ /* 0x000fea0003c00000 */
        /* <DEDUP_REMOVED lines=13> */
[----:B------:R-:W-:Y:S01]  /*ca20*/  IMAD.IADD R4, R0, 0x1, R4 ;  /* 0x0000000100047824 */ /* 0x000fe200078e0204 */
[----:B------:R-:W-:-:S03]  /*ca30*/  MOV R0, 0x1f ;  /* 0x0000001f00007802 */ /* 0x000fc60000000f00 */
[----:B------:R-:W-:Y:S02]  /*ca40*/  IMAD.MOV.U32 R5, RZ, RZ, R4 ;  /* 0x000000ffff057224 */ /* 0x000fe400078e0004 */
[----:B------:R-:W-:Y:S05]  /*ca50*/  CALL.REL.NOINC `($__internal_27_$__cuda_sm70_shflsync_idx_p) ;  /* 0x0000147000007944 */ /* 0x000fea0003c00000 */
[----:B------:R-:W-:Y:S05]  /*ca60*/  BRA `(.L_x_1321) ;  /* 0xffff3ae000007947 */ /* 0x000fea000383ffff */
.L_x_1228:
[----:B------:R-:W-:Y:S02]  /*ca70*/  SEL R0, RZ, 0x1, P0 ;  /* 0x00000001ff007807 */ /* 0x000fe40000000000 */
[----:B------:R-:W-:Y:S02]  /*ca80*/  MOV R2, 0xcaa0 ;  /* 0x0000caa000027802 */ /* 0x000fe40000000f00 */
[----:B--2---:R-:W-:Y:S05]  /*ca90*/  CALL.REL.NOINC `($__internal_29_$__cuda_sm70_votesync_ballot) ;  /* 0x000014f000007944 */ /* 0x004fea0003c00000 */
[----:B------:R-:W-:Y:S01]  /*caa0*/  MOV R6, R0 ;  /* 0x0000000000067202 */ /* 0x000fe20000000f00 */
[----:B------:R-:W-:Y:S05]  /*cab0*/  BRA `(.L_x_1322) ;  /* 0xffff3b2000007947 */ /* 0x000fea000383ffff */
.L_x_1229:
[----:B------:R-:W-:Y:S01]  /*cac0*/  IMAD.MOV.U32 R5, RZ, RZ, R8 ;  /* 0x000000ffff057224 */ /* 0x000fe200078e0008 */
[----:B--2---:R-:W-:Y:S01]  /*cad0*/  MOV R3, R231 ;  /* 0x000000e700037202 */ /* 0x004fe20000000f00 */
[----:B------:R-:W-:Y:S01]  /*cae0*/  IMAD.MOV.U32 R0, RZ, RZ, 0x1f ;  /* 0x0000001fff007424 */ /* 0x000fe200078e00ff */
[----:B------:R-:W-:Y:S02]  /*caf0*/  MOV R2, 0xcb10 ;  /* 0x0000cb1000027802 */ /* 0x000fe40000000f00 */
[----:B-1----:R-:W-:Y:S05]  /*cb00*/  CALL.REL.NOINC `($__internal_27_$__cuda_sm70_shflsync_idx_p) ;  /* 0x000013c000007944 */ /* 0x002fea0003c00000 */
[----:B------:R-:W-:Y:S01]  /*cb10*/  IMAD.MOV.U32 R11, RZ, RZ, R0 ;  /* 0x000000ffff0b7224 */ /* 0x000fe200078e0000 */
[----:B------:R-:W-:Y:S01]  /*cb20*/  MOV R5, R7 ;  /* 0x0000000700057202 */ /* 0x000fe20000000f00 */
[----:B------:R-:W-:Y:S01]  /*cb30*/  IMAD.MOV.U32 R228, RZ, RZ, RZ ;  /* 0x000000ffffe47224 */ /* 0x000fe200078e00ff */
[----:B------:R-:W-:Y:S01]  /*cb40*/  MOV R3, R231 ;  /* 0x000000e700037202 */ /* 0x000fe20000000f00 */
[----:B------:R-:W-:Y:S01]  /*cb50*/  IMAD.MOV.U32 R0, RZ, RZ, 0x1f ;  /* 0x0000001fff007424 */ /* 0x000fe200078e00ff */
[----:B------:R-:W-:-:S02]  /*cb60*/  MOV R2, 0xcb80 ;  /* 0x0000cb8000027802 */ /* 0x000fc40000000f00 */
[----:B------:R-:W-:Y:S05]  /*cb70*/  CALL.REL.NOINC `($__internal_27_$__cuda_sm70_shflsync_idx_p) ;  /* 0x0000135000007944 */ /* 0x000fea0003c00000 */
[----:B------:R-:W-:Y:S01]  /*cb80*/  MOV R10, R0 ;  /* 0x00000000000a7202 */ /* 0x000fe20000000f00 */
[----:B------:R-:W-:Y:S05]  /*cb90*/  BRA `(.L_x_1323) ;  /* 0xffff3a9000007947 */ /* 0x000fea000383ffff */
.L_x_1232:
[----:B------:R-:W-:Y:S01]  /*cba0*/  IMAD.MOV.U32 R5, RZ, RZ, R4 ;  /* 0x000000ffff057224 */ /* 0x000fe200078e0004 */
[----:B------:R-:W-:-:S02]  /*cbb0*/  MOV R0, 0x1f ;  /* 0x0000001f00007802 */ /* 0x000fc40000000f00 */
[----:B------:R-:W-:Y:S02]  /*cbc0*/  MOV R2, 0xcbe0 ;  /* 0x0000cbe000027802 */ /* 0x000fe40000000f00 */
[----:B-1234-:R-:W-:Y:S05]  /*cbd0*/  CALL.REL.NOINC `($__internal_27_$__cuda_sm70_shflsync_idx_p) ;  /* 0x000012f000007944 */ /* 0x01efea0003c00000 */
[----:B------:R-:W-:Y:S01]  /*cbe0*/  MOV R228, R0 ;  /* 0x0000000000e47202 */ /* 0x000fe20000000f00 */
[----:B------:R-:W-:Y:S05]  /*cbf0*/  BRA `(.L_x_1231) ;  /* 0xffff3a9000007947 */ /* 0x000fea000383ffff */
.L_x_1240:
[----:B------:R-:W-:Y:S01]  /*cc00*/  IMAD.MOV.U32 R5, RZ, RZ, R9 ;  /* 0x000000ffff057224 */ /* 0x000fe200078e0009 */
[----:B------:R-:W-:Y:S01]  /*cc10*/  MOV R3, RZ ;  /* 0x000000ff00037202 */ /* 0x000fe20000000f00 */
[----:B------:R-:W-:Y:S01]  /*cc20*/  IMAD.MOV.U32 R0, RZ, RZ, 0x181f ;  /* 0x0000181fff007424 */ /* 0x000fe200078e00ff */
[----:B------:R-:W-:Y:S02]  /*cc30*/  MOV R2, 0xcc50 ;  /* 0x0000cc5000027802 */ /* 0x000fe40000000f00 */
[----:B------:R-:W-:Y:S05]  /*cc40*/  CALL.REL.NOINC `($__internal_27_$__cuda_sm70_shflsync_idx_p) ;  /* 0x0000128000007944 */ /* 0x000fea0003c00000 */
[----:B------:R-:W-:Y:S01]  /*cc50*/  MOV R8, R0 ;  /* 0x0000000000087202 */ /* 0x000fe20000000f00 */
[----:B------:R-:W-:Y:S05]  /*cc60*/  BRA `(.L_x_1324) ;  /* 0xffff551000007947 */ /* 0x000fea000383ffff */
.L_x_1241:
[----:B------:R-:W-:Y:S01]  /*cc70*/  IMAD.MOV.U32 R5, RZ, RZ, R12 ;  /* 0x000000ffff057224 */ /* 0x000fe200078e000c */
[----:B------:R-:W-:Y:S01]  /*cc80*/  MOV R3, RZ ;  /* 0x000000ff00037202 */ /* 0x000fe20000000f00 */
[----:B------:R-:W-:Y:S01]  /*cc90*/  IMAD.MOV.U32 R0, RZ, RZ, 0x181f ;  /* 0x0000181fff007424 */ /* 0x000fe200078e00ff */
[----:B------:R-:W-:Y:S02]  /*cca0*/  MOV R2, 0xccc0 ;  /* 0x0000ccc000027802 */ /* 0x000fe40000000f00 */
[----:B-12---:R-:W-:Y:S05]  /*ccb0*/  CALL.REL.NOINC `($__internal_27_$__cuda_sm70_shflsync_idx_p) ;  /* 0x0000121000007944 */ /* 0x006fea0003c00000 */
[----:B------:R-:W-:Y:S05]  /*ccc0*/  BRA `(.L_x_1325) ;  /* 0xffff54d000007947 */ /* 0x000fea000383ffff */
.L_x_1244:
[----:B--2---:R-:W-:Y:S01]  /*ccd0*/  IMAD.MOV.U32 R5, RZ, RZ, R9 ;  /* 0x000000ffff057224 */ /* 0x004fe200078e0009 */
[----:B------:R-:W-:Y:S01]  /*cce0*/  MOV R3, 0x1 ;  /* 0x0000000100037802 */ /* 0x000fe20000000f00 */
[----:B----4-:R-:W-:Y:S01]  /*ccf0*/  IMAD.MOV.U32 R0, RZ, RZ, 0x181f ;  /* 0x0000181fff007424 */ /* 0x010fe200078e00ff */
[----:B------:R-:W-:-:S02]  /*cd00*/  MOV R2, 0xcd20 ;  /* 0x0000cd2000027802 */ /* 0x000fc40000000f00 */
[----:B-1-3--:R-:W-:Y:S05]  /*cd10*/  CALL.REL.NOINC `($__internal_27_$__cuda_sm70_shflsync_idx_p) ;  /* 0x000011b000007944 */ /* 0x00afea0003c00000 */
[----:B------:R-:W-:Y:S01]  /*cd20*/  IMAD.MOV.U32 R8, RZ, RZ, R0 ;  /* 0x000000ffff087224 */ /* 0x000fe200078e0000 */
[----:B------:R-:W-:Y:S01]  /*cd30*/  MOV R3, 0x1 ;  /* 0x0000000100037802 */ /* 0x000fe20000000f00 */
[----:B------:R-:W-:Y:S01]  /*cd40*/  IMAD.MOV.U32 R5, RZ, RZ, R12 ;  /* 0x000000ffff057224 */ /* 0x000fe200078e000c */
[----:B------:R-:W-:-:S02]  /*cd50*/  MOV R0, 0x181f ;  /* 0x0000181f00007802 */ /* 0x000fc40000000f00 */
[----:B------:R-:W-:Y:S02]  /*cd60*/  MOV R2, 0xcd80 ;  /* 0x0000cd8000027802 */ /* 0x000fe40000000f00 */
[----:B------:R-:W-:Y:S05]  /*cd70*/  CALL.REL.NOINC `($__internal_27_$__cuda_sm70_shflsync_idx_p) ;  /* 0x0000115000007944 */ /* 0x000fea0003c00000 */
[----:B------:R-:W-:Y:S05]  /*cd80*/  BRA `(.L_x_1326) ;  /* 0xffff555000007947 */ /* 0x000fea000383ffff */
.L_x_1247:
[----:B-1----:R-:W-:Y:S01]  /*cd90*/  IMAD.MOV.U32 R5, RZ, RZ, R9 ;  /* 0x000000ffff057224 */ /* 0x002fe200078e0009 */
[----:B------:R-:W-:Y:S01]  /*cda0*/  MOV R3, 0x2 ;  /* 0x0000000200037802 */ /* 0x000fe20000000f00 */
[----:B----4-:R-:W-:Y:S01]  /*cdb0*/  IMAD.MOV.U32 R0, RZ, RZ, 0x181f ;  /* 0x0000181fff007424 */ /* 0x010fe200078e00ff */
[----:B------:R-:W-:Y:S02]  /*cdc0*/  MOV R2, 0xcde0 ;  /* 0x0000cde000027802 */ /* 0x000fe40000000f00 */
[----:B--23--:R-:W-:Y:S05]  /*cdd0*/  CALL.REL.NOINC `($__internal_27_$__cuda_sm70_shflsync_idx_p) ;  /* 0x000010f000007944 */ /* 0x00cfea0003c00000 */
[----:B------:R-:W-:Y:S01]  /*cde0*/  MOV R8, R0 ;  /* 0x0000000000087202 */ /* 0x000fe20000000f00 */
[----:B------:R-:W-:Y:S05]  /*cdf0*/  BRA `(.L_x_1327) ;  /* 0xffff561000007947 */ /* 0x000fea000383ffff */
.L_x_1248:
[----:B------:R-:W-:Y:S01]  /*ce00*/  IMAD.MOV.U32 R5, RZ, RZ, R12 ;  /* 0x000000ffff057224 */ /* 0x000fe200078e000c */
[----:B------:R-:W-:Y:S01]  /*ce10*/  MOV R3, 0x2 ;  /* 0x0000000200037802 */ /* 0x000fe20000000f00 */
[----:B----4-:R-:W-:Y:S01]  /*ce20*/  IMAD.MOV.U32 R0, RZ, RZ, 0x181f ;  /* 0x0000181fff007424 */ /* 0x010fe200078e00ff */
[----:B------:R-:W-:Y:S02]  /*ce30*/  MOV R2, 0xce50 ;  /* 0x0000ce5000027802 */ /* 0x000fe40000000f00 */
[----:B-123--:R-:W-:Y:S05]  /*ce40*/  CALL.REL.NOINC `($__internal_27_$__cuda_sm70_shflsync_idx_p) ;  /* 0x0000108000007944 */ /* 0x00efea0003c00000 */
[----:B------:R-:W-:Y:S05]  /*ce50*/  BRA `(.L_x_1328) ;  /* 0xffff55d000007947 */ /* 0x000fea000383ffff */
.L_x_1251:
[----:B-1----:R-:W-:Y:S01]  /*ce60*/  IMAD.MOV.U32 R5, RZ, RZ, R9 ;  /* 0x000000ffff057224 */ /* 0x002fe200078e0009 */
[----:B------:R-:W-:Y:S01]  /*ce70*/  MOV R3, 0x3 ;  /* 0x0000000300037802 */ /* 0x000fe20000000f00 */
[----:B------:R-:W-:Y:S01]  /*ce80*/  IMAD.MOV.U32 R0, RZ, RZ, 0x181f ;  /* 0x0000181fff007424 */ /* 0x000fe200078e00ff */
[----:B------:R-:W-:-:S02]  /*ce90*/  MOV R2, 0xceb0 ;  /* 0x0000ceb000027802 */ /* 0x000fc40000000f00 */
[----:B--234-:R-:W-:Y:S05]  /*cea0*/  CALL.REL.NOINC `($__internal_27_$__cuda_sm70_shflsync_idx_p) ;  /* 0x0000102000007944 */ /* 0x01cfea0003c00000 */
[----:B------:R-:W-:Y:S01]  /*ceb0*/  IMAD.MOV.U32 R8, RZ, RZ, R0 ;  /* 0x000000ffff087224 */ /* 0x000fe200078e0000 */
[----:B------:R-:W-:Y:S01]  /*cec0*/  MOV R3, 0x3 ;  /* 0x0000000300037802 */ /* 0x000fe20000000f00 */
[----:B------:R-:W-:Y:S01]  /*ced0*/  IMAD.MOV.U32 R5, RZ, RZ, R12 ;  /* 0x000000ffff057224 */ /* 0x000fe200078e000c */
[----:B------:R-:W-:-:S02]  /*cee0*/  MOV R0, 0x181f ;  /* 0x0000181f00007802 */ /* 0x000fc40000000f00 */
[----:B------:R-:W-:Y:S02]  /*cef0*/  MOV R2, 0xcf10 ;  /* 0x0000cf1000027802 */ /* 0x000fe40000000f00 */
[----:B------:R-:W-:Y:S05]  /*cf00*/  CALL.REL.NOINC `($__internal_27_$__cuda_sm70_shflsync_idx_p) ;  /* 0x00000fc000007944 */ /* 0x000fea0003c00000 */
[----:B------:R-:W-:Y:S05]  /*cf10*/  BRA `(.L_x_1329) ;  /* 0xffff565000007947 */ /* 0x000fea000383ffff */
.L_x_1260:
[----:B-1----:R-:W-:Y:S01]  /*cf20*/  IMAD.MOV.U32 R2, RZ, RZ, R213 ;  /* 0x000000ffff027224 */ /* 0x002fe200078e00d5 */
[----:B------:R-:W-:Y:S02]  /*cf30*/  MOV R5, 0x2 ;  /* 0x0000000200057802 */ /* 0x000fe40000000f00 */
[----:B------:R-:W-:Y:S02]  /*cf40*/  MOV R3, 0xcf60 ;  /* 0x0000cf6000037802 */ /* 0x000fe40000000f00 */
[----:B------:R-:W-:Y:S05]  /*cf50*/  CALL.REL.NOINC `($__internal_26_$__cuda_sm70_shflsync_bfly_p) ;  /* 0x00000f2000007944 */ /* 0x000fea0003c00000 */
[----:B------:R-:W-:Y:S01]  /*cf60*/  MOV R0, R5 ;  /* 0x0000000500007202 */ /* 0x000fe20000000f00 */
[----:B------:R-:W-:Y:S05]  /*cf70*/  BRA `(.L_x_1330) ;  /* 0xffffb21000007947 */ /* 0x000fea000383ffff */
.L_x_1261:
[----:B-1----:R-:W-:Y:S01]  /*cf80*/  IMAD.MOV.U32 R2, RZ, RZ, R0 ;  /* 0x000000ffff027224 */ /* 0x002fe200078e0000 */
[----:B------:R-:W-:Y:S02]  /*cf90*/  MOV R5, 0x1 ;  /* 0x0000000100057802 */ /* 0x000fe40000000f00 */
[----:B------:R-:W-:Y:S02]  /*cfa0*/  MOV R3, 0xcfc0 ;  /* 0x0000cfc000037802 */ /* 0x000fe40000000f00 */
[----:B--2---:R-:W-:Y:S05]  /*cfb0*/  CALL.REL.NOINC `($__internal_26_$__cuda_sm70_shflsync_bfly_p) ;  /* 0x00000ec000007944 */ /* 0x004fea0003c00000 */
[----:B------:R-:W-:Y:S01]  /*cfc0*/  FADD.FTZ R0, R0, R5 ;  /* 0x0000000500007221 */ /* 0x000fe20000010000 */
[----:B------:R-:W-:Y:S02]  /*cfd0*/  MOV R2, R214 ;  /* 0x000000d600027202 */ /* 0x000fe40000000f00 */
[----:B------:R-:W-:-:S02]  /*cfe0*/  MOV R5, 0x2 ;  /* 0x0000000200057802 */ /* 0x000fc40000000f00 */
[----:B------:R-:W-:Y:S02]  /*cff0*/  MOV R3, 0xd010 ;  /* 0x0000d01000037802 */ /* 0x000fe40000000f00 */
[----:B------:R-:W-:Y:S05]  /*d000*/  CALL.REL.NOINC `($__internal_26_$__cuda_sm70_shflsync_bfly_p) ;  /* 0x00000e7000007944 */ /* 0x000fea0003c00000 */
[----:B------:R-:W-:Y:S01]  /*d010*/  FADD.FTZ R4, R214, R5 ;  /* 0x00000005d6047221 */ /* 0x000fe20000010000 */
[----:B------:R-:W-:Y:S02]  /*d020*/  MOV R5, 0x1 ;  /* 0x0000000100057802 */ /* 0x000fe40000000f00 */
[----:B------:R-:W-:Y:S02]  /*d030*/  MOV R3, 0xd060 ;  /* 0x0000d06000037802 */ /* 0x000fe40000000f00 */
[----:B------:R-:W-:Y:S02]  /*d040*/  MOV R2, R4 ;  /* 0x0000000400027202 */ /* 0x000fe40000000f00 */
[----:B------:R-:W-:Y:S05]  /*d050*/  CALL.REL.NOINC `($__internal_26_$__cuda_sm70_shflsync_bfly_p) ;  /* 0x00000e2000007944 */ /* 0x000fea0003c00000 */
[----:B------:R-:W-:Y:S01]  /*d060*/  MOV R3, R5 ;  /* 0x0000000500037202 */ /* 0x000fe20000000f00 */
[----:B------:R-:W-:Y:S05]  /*d070*/  BRA `(.L_x_1331) ;  /* 0xffffb18000007947 */ /* 0x000fea000383ffff */
.L_x_1268:
[----:B--234-:R-:W-:Y:S01]  /*d080*/  IMAD.MOV.U32 R5, RZ, RZ, R9 ;  /* 0x000000ffff057224 */ /* 0x01cfe200078e0009 */
[----:B------:R-:W-:Y:S01]  /*d090*/  MOV R3, RZ ;  /* 0x000000ff00037202 */ /* 0x000fe20000000f00 */
[----:B------:R-:W-:Y:S01]  /*d0a0*/  IMAD.MOV.U32 R0, RZ, RZ, 0x181f ;  /* 0x0000181fff007424 */ /* 0x000fe200078e00ff */
[----:B------:R-:W-:Y:S02]  /*d0b0*/  MOV R2, 0xd0d0 ;  /* 0x0000d0d000027802 */ /* 0x000fe40000000f00 */
[----:B-1----:R-:W-:Y:S05]  /*d0c0*/  CALL.REL.NOINC `($__internal_27_$__cuda_sm70_shflsync_idx_p) ;  /* 0x00000e0000007944 */ /* 0x002fea0003c00000 */
[----:B------:R-:W-:Y:S01]  /*d0d0*/  MOV R8, R0 ;  /* 0x0000000000087202 */ /* 0x000fe20000000f00 */
[----:B------:R-:W-:Y:S05]  /*d0e0*/  BRA `(.L_x_1332) ;  /* 0xffffc8c000007947 */ /* 0x000fea000383ffff */
.L_x_1269:
[----:B------:R-:W-:Y:S01]  /*d0f0*/  IMAD.MOV.U32 R5, RZ, RZ, R12 ;  /* 0x000000ffff057224 */ /* 0x000fe200078e000c */
[----:B------:R-:W-:Y:S01]  /*d100*/  MOV R3, RZ ;  /* 0x000000ff00037202 */ /* 0x000fe20000000f00 */
[----:B------:R-:W-:Y:S01]  /*d110*/  IMAD.MOV.U32 R0, RZ, RZ, 0x181f ;  /* 0x0000181fff007424 */ /* 0x000fe200078e00ff */
[----:B------:R-:W-:-:S02]  /*d120*/  MOV R2, 0xd140 ;  /* 0x0000d14000027802 */ /* 0x000fc40000000f00 */
[----:B-123--:R-:W-:Y:S05]  /*d130*/  CALL.REL.NOINC `($__internal_27_$__cuda_sm70_shflsync_idx_p) ;  /* 0x00000d9000007944 */ /* 0x00efea0003c00000 */
[----:B------:R-:W-:Y:S05]  /*d140*/  BRA `(.L_x_1333) ;  /* 0xffffc88000007947 */ /* 0x000fea000383ffff */
.L_x_1272:
[----:B--2---:R-:W-:Y:S01]  /*d150*/  IMAD.MOV.U32 R5, RZ, RZ, R9 ;  /* 0x000000ffff057224 */ /* 0x004fe200078e0009 */
[----:B------:R-:W-:Y:S01]  /*d160*/  MOV R3, 0x1 ;  /* 0x0000000100037802 */ /* 0x000fe20000000f00 */
[----:B------:R-:W-:Y:S01]  /*d170*/  IMAD.MOV.U32 R0, RZ, RZ, 0x181f ;  /* 0x0000181fff007424 */ /* 0x000fe200078e00ff */
[----:B------:R-:W-:-:S02]  /*d180*/  MOV R2, 0xd1a0 ;  /* 0x0000d1a000027802 */ /* 0x000fc40000000f00 */
[----:B-1-34-:R-:W-:Y:S05]  /*d190*/  CALL.REL.NOINC `($__internal_27_$__cuda_sm70_shflsync_idx_p) ;  /* 0x00000d3000007944 */ /* 0x01afea0003c00000 */
[----:B------:R-:W-:Y:S01]  /*d1a0*/  IMAD.MOV.U32 R8, RZ, RZ, R0 ;  /* 0x000000ffff087224 */ /* 0x000fe200078e0000 */
[----:B------:R-:W-:Y:S01]  /*d1b0*/  MOV R3, 0x1 ;  /* 0x0000000100037802 */ /* 0x000fe20000000f00 */
[----:B------:R-:W-:Y:S01]  /*d1c0*/  IMAD.MOV.U32 R5, RZ, RZ, R12 ;  /* 0x000000ffff057224 */ /* 0x000fe200078e000c */
[----:B------:R-:W-:-:S02]  /*d1d0*/  MOV R0, 0x181f ;  /* 0x0000181f00007802 */ /* 0x000fc40000000f00 */
[----:B------:R-:W-:Y:S02]  /*d1e0*/  MOV R2, 0xd200 ;  /* 0x0000d20000027802 */ /* 0x000fe40000000f00 */
[----:B------:R-:W-:Y:S05]  /*d1f0*/  CALL.REL.NOINC `($__internal_27_$__cuda_sm70_shflsync_idx_p) ;  /* 0x00000cd000007944 */ /* 0x000fea0003c00000 */
[----:B------:R-:W-:Y:S05]  /*d200*/  BRA `(.L_x_1334) ;  /* 0xffffc8f000007947 */ /* 0x000fea000383ffff */
.L_x_1275:
[----:B--2---:R-:W-:Y:S01]  /*d210*/  IMAD.MOV.U32 R5, RZ, RZ, R9 ;  /* 0x000000ffff057224 */ /* 0x004fe200078e0009 */
[----:B------:R-:W-:Y:S01]  /*d220*/  MOV R3, 0x2 ;  /* 0x0000000200037802 */ /* 0x000fe20000000f00 */
[----:B------:R-:W-:Y:S01]  /*d230*/  IMAD.MOV.U32 R0, RZ, RZ, 0x181f ;  /* 0x0000181fff007424 */ /* 0x000fe200078e00ff */
[----:B------:R-:W-:Y:S02]  /*d240*/  MOV R2, 0xd260 ;  /* 0x0000d26000027802 */ /* 0x000fe40000000f00 */
[----:B-1-34-:R-:W-:Y:S05]  /*d250*/  CALL.REL.NOINC `($__internal_27_$__cuda_sm70_shflsync_idx_p) ;  /* 0x00000c7000007944 */ /* 0x01afea0003c00000 */
[----:B------:R-:W-:Y:S01]  /*d260*/  MOV R8, R0 ;  /* 0x0000000000087202 */ /* 0x000fe20000000f00 */
[----:B------:R-:W-:Y:S05]  /*d270*/  BRA `(.L_x_1335) ;  /* 0xffffc9b000007947 */ /* 0x000fea000383ffff */
.L_x_1276:
[----:B--2---:R-:W-:Y:S01]  /*d280*/  IMAD.MOV.U32 R5, RZ, RZ, R12 ;  /* 0x000000ffff057224 */ /* 0x004fe200078e000c */
[----:B------:R-:W-:Y:S01]  /*d290*/  MOV R3, 0x2 ;  /* 0x0000000200037802 */ /* 0x000fe20000000f00 */
[----:B------:R-:W-:Y:S01]  /*d2a0*/  IMAD.MOV.U32 R0, RZ, RZ, 0x181f ;  /* 0x0000181fff007424 */ /* 0x000fe200078e00ff */
[----:B------:R-:W-:Y:S02]  /*d2b0*/  MOV R2, 0xd2d0 ;  /* 0x0000d2d000027802 */ /* 0x000fe40000000f00 */
[----:B-1-34-:R-:W-:Y:S05]  /*d2c0*/  CALL.REL.NOINC `($__internal_27_$__cuda_sm70_shflsync_idx_p) ;  /* 0x00000c0000007944 */ /* 0x01afea0003c00000 */
[----:B------:R-:W-:Y:S05]  /*d2d0*/  BRA `(.L_x_1336) ;  /* 0xffffc97000007947 */ /* 0x000fea000383ffff */
.L_x_1279:
[----:B---3--:R-:W-:Y:S01]  /*d2e0*/  IMAD.MOV.U32 R5, RZ, RZ, R9 ;  /* 0x000000ffff057224 */ /* 0x008fe200078e0009 */
[----:B------:R-:W-:Y:S01]  /*d2f0*/  MOV R3, 0x3 ;  /* 0x0000000300037802 */ /* 0x000fe20000000f00 */
[----:B----4-:R-:W-:Y:S01]  /*d300*/  IMAD.MOV.U32 R0, RZ, RZ, 0x181f ;  /* 0x0000181fff007424 */ /* 0x010fe200078e00ff */
[----:B------:R-:W-:-:S02]  /*d310*/  MOV R2, 0xd330 ;  /* 0x0000d33000027802 */ /* 0x000fc40000000f00 */
[----:B-12---:R-:W-:Y:S05]  /*d320*/  CALL.REL.NOINC `($__internal_27_$__cuda_sm70_shflsync_idx_p) ;  /* 0x00000ba000007944 */ /* 0x006fea0003c00000 */
[----:B------:R-:W-:Y:S01]  /*d330*/  IMAD.MOV.U32 R6, RZ, RZ, R0 ;  /* 0x000000ffff067224 */ /* 0x000fe200078e0000 */
[----:B------:R-:W-:Y:S01]  /*d340*/  MOV R3, 0x3 ;  /* 0x0000000300037802 */ /* 0x000fe20000000f00 */
[----:B------:R-:W-:Y:S01]  /*d350*/  IMAD.MOV.U32 R5, RZ, RZ, R12 ;  /* 0x000000ffff057224 */ /* 0x000fe200078e000c */
[----:B------:R-:W-:-:S02]  /*d360*/  MOV R0, 0x181f ;  /* 0x0000181f00007802 */ /* 0x000fc40000000f00 */
[----:B------:R-:W-:Y:S02]  /*d370*/  MOV R2, 0xd390 ;  /* 0x0000d39000027802 */ /* 0x000fe40000000f00 */
[----:B------:R-:W-:Y:S05]  /*d380*/  CALL.REL.NOINC `($__internal_27_$__cuda_sm70_shflsync_idx_p) ;  /* 0x00000b4000007944 */ /* 0x000fea0003c00000 */
[----:B------:R-:W-:Y:S05]  /*d390*/  BRA `(.L_x_1337) ;  /* 0xffffc9f000007947 */ /* 0x000fea000383ffff */
.L_x_1281:
[----:B------:R-:W-:Y:S01]  /*d3a0*/  IMAD.MOV.U32 R5, RZ, RZ, R12 ;  /* 0x000000ffff057224 */ /* 0x000fe200078e000c */
[----:B------:R-:W-:Y:S01]  /*d3b0*/  MOV R3, RZ ;  /* 0x000000ff00037202 */ /* 0x000fe20000000f00 */
[----:B------:R-:W-:Y:S01]  /*d3c0*/  IMAD.MOV.U32 R0, RZ, RZ, 0x1c1f ;  /* 0x00001c1fff007424 */ /* 0x000fe200078e00ff */
[----:B------:R-:W-:Y:S02]  /*d3d0*/  MOV R2, 0xd3f0 ;  /* 0x0000d3f000027802 */ /* 0x000fe40000000f00 */
[----:B------:R-:W-:Y:S05]  /*d3e0*/  CALL.REL.NOINC `($__internal_27_$__cuda_sm70_shflsync_idx_p) ;  /* 0x00000ae000007944 */ /* 0x000fea0003c00000 */
[----:B------:R-:W-:Y:S01]  /*d3f0*/  MOV R4, R0 ;  /* 0x0000000000047202 */ /* 0x000fe20000000f00 */
[----:B------:R-:W-:Y:S05]  /*d400*/  BRA `(.L_x_1338) ;  /* 0xffffcca000007947 */ /* 0x000fea000383ffff */
.L_x_1282:
[----:B------:R-:W-:Y:S01]  /*d410*/  IMAD.MOV.U32 R5, RZ, RZ, R33 ;  /* 0x000000ffff057224 */ /* 0x000fe200078e0021 */
[----:B------:R-:W-:Y:S01]  /*d420*/  MOV R3, RZ ;  /* 0x000000ff00037202 */ /* 0x000fe20000000f00 */
[----:B------:R-:W-:Y:S01]  /*d430*/  IMAD.MOV.U32 R0, RZ, RZ, 0x1c1f ;  /* 0x00001c1fff007424 */ /* 0x000fe200078e00ff */
[----:B------:R-:W-:Y:S02]  /*d440*/  MOV R2, 0xd460 ;  /* 0x0000d46000027802 */ /* 0x000fe40000000f00 */
[----:B-12---:R-:W-:Y:S05]  /*d450*/  CALL.REL.NOINC `($__internal_27_$__cuda_sm70_shflsync_idx_p) ;  /* 0x00000a7000007944 */ /* 0x006fea0003c00000 */
[----:B------:R-:W-:Y:S05]  /*d460*/  BRA `(.L_x_1339) ;  /* 0xffffcc6000007947 */ /* 0x000fea000383ffff */
.L_x_1285:
[----:B------:R-:W-:Y:S01]  /*d470*/  IMAD.MOV.U32 R5, RZ, RZ, R12 ;  /* 0x000000ffff057224 */ /* 0x000fe200078e000c */
[----:B----4-:R-:W-:Y:S01]  /*d480*/  MOV R3, 0x1 ;  /* 0x0000000100037802 */ /* 0x010fe20000000f00 */
[----:B------:R-:W-:Y:S01]  /*d490*/  IMAD.MOV.U32 R0, RZ, RZ, 0x1c1f ;  /* 0x00001c1fff007424 */ /* 0x000fe200078e00ff */
[----:B------:R-:W-:-:S02]  /*d4a0*/  MOV R2, 0xd4c0 ;  /* 0x0000d4c000027802 */ /* 0x000fc40000000f00 */
[----:B-123--:R-:W-:Y:S05]  /*d4b0*/  CALL.REL.NOINC `($__internal_27_$__cuda_sm70_shflsync_idx_p) ;  /* 0x00000a1000007944 */ /* 0x00efea0003c00000 */
[----:B------:R-:W-:Y:S01]  /*d4c0*/  IMAD.MOV.U32 R4, RZ, RZ, R0 ;  /* 0x000000ffff047224 */ /* 0x000fe200078e0000 */
[----:B------:R-:W-:Y:S01]  /*d4d0*/  MOV R3, 0x1 ;  /* 0x0000000100037802 */ /* 0x000fe20000000f00 */
[----:B------:R-:W-:Y:S01]  /*d4e0*/  IMAD.MOV.U32 R5, RZ, RZ, R33 ;  /* 0x000000ffff057224 */ /* 0x000fe200078e0021 */
[----:B------:R-:W-:-:S02]  /*d4f0*/  MOV R0, 0x1c1f ;  /* 0x00001c1f00007802 */ /* 0x000fc40000000f00 */
[----:B------:R-:W-:Y:S02]  /*d500*/  MOV R2, 0xd520 ;  /* 0x0000d52000027802 */ /* 0x000fe40000000f00 */
[----:B------:R-:W-:Y:S05]  /*d510*/  CALL.REL.NOINC `($__internal_27_$__cuda_sm70_shflsync_idx_p) ;  /* 0x000009b000007944 */ /* 0x000fea0003c00000 */
[----:B------:R-:W-:Y:S05]  /*d520*/  BRA `(.L_x_1340) ;  /* 0xffffd52000007947 */ /* 0x000fea000383ffff */
.L_x_1289:
[----:B------:R-:W-:Y:S01]  /*d530*/  IMAD.MOV.U32 R5, RZ, RZ, R9 ;  /* 0x000000ffff057224 */ /* 0x000fe200078e0009 */
[----:B------:R-:W-:Y:S01]  /*d540*/  MOV R3, RZ ;  /* 0x000000ff00037202 */ /* 0x000fe20000000f00 */
[----:B------:R-:W-:Y:S01]  /*d550*/  IMAD.MOV.U32 R0, RZ, RZ, 0x181f ;  /* 0x0000181fff007424 */ /* 0x000fe200078e00ff */
[----:B------:R-:W-:Y:S02]  /*d560*/  MOV R2, 0xd580 ;  /* 0x0000d58000027802 */ /* 0x000fe40000000f00 */
[----:B--2---:R-:W-:Y:S05]  /*d570*/  CALL.REL.NOINC `($__internal_27_$__cuda_sm70_shflsync_idx_p) ;  /* 0x0000095000007944 */ /* 0x004fea0003c00000 */
[----:B------:R-:W-:Y:S01]  /*d580*/  MOV R8, R0 ;  /* 0x0000000000087202 */ /* 0x000fe20000000f00 */
[----:B------:R-:W-:Y:S05]  /*d590*/  BRA `(.L_x_1341) ;  /* 0xffffe26000007947 */ /* 0x000fea000383ffff */
.L_x_1290:
[----:B------:R-:W-:Y:S01]  /*d5a0*/  IMAD.MOV.U32 R5, RZ, RZ, R12 ;  /* 0x000000ffff057224 */ /* 0x000fe200078e000c */
[----:B------:R-:W-:Y:S01]  /*d5b0*/  MOV R3, RZ ;  /* 0x000000ff00037202 */ /* 0x000fe20000000f00 */
[----:B------:R-:W-:Y:S01]  /*d5c0*/  IMAD.MOV.U32 R0, RZ, RZ, 0x181f ;  /* 0x0000181fff007424 */ /* 0x000fe200078e00ff */
[----:B------:R-:W-:Y:S02]  /*d5d0*/  MOV R2, 0xd5f0 ;  /* 0x0000d5f000027802 */ /* 0x000fe40000000f00 */
[----:B-123--:R-:W-:Y:S05]  /*d5e0*/  CALL.REL.NOINC `($__internal_27_$__cuda_sm70_shflsync_idx_p) ;  /* 0x000008e000007944 */ /* 0x00efea0003c00000 */
[----:B------:R-:W-:Y:S05]  /*d5f0*/  BRA `(.L_x_1342) ;  /* 0xffffe22000007947 */ /* 0x000fea000383ffff */
.L_x_1293:
        /* <DEDUP_REMOVED lines=12> */
.L_x_1296:
[----:B-1----:R-:W-:Y:S01]  /*d6c0*/  IMAD.MOV.U32 R5, RZ, RZ, R9 ;  /* 0x000000ffff057224 */ /* 0x002fe200078e0009 */
[----:B------:R-:W-:Y:S01]  /*d6d0*/  MOV R3, 0x2 ;  /* 0x0000000200037802 */ /* 0x000fe20000000f00 */
[----:B------:R-:W-:Y:S01]  /*d6e0*/  IMAD.MOV.U32 R0, RZ, RZ, 0x181f ;  /* 0x0000181fff007424 */ /* 0x000fe200078e00ff */
[----:B------:R-:W-:Y:S02]  /*d6f0*/  MOV R2, 0xd710 ;  /* 0x0000d71000027802 */ /* 0x000fe40000000f00 */
[----:B--234-:R-:W-:Y:S05]  /*d700*/  CALL.REL.NOINC `($__internal_27_$__cuda_sm70_shflsync_idx_p) ;  /* 0x000007c000007944 */ /* 0x01cfea0003c00000 */
[----:B------:R-:W-:Y:S01]  /*d710*/  MOV R8, R0 ;  /* 0x0000000000087202 */ /* 0x000fe20000000f00 */
[----:B------:R-:W-:Y:S05]  /*d720*/  BRA `(.L_x_1344) ;  /* 0xffffe36000007947 */ /* 0x000fea000383ffff */
.L_x_1297:
[----:B-1----:R-:W-:Y:S01]  /*d730*/  IMAD.MOV.U32 R5, RZ, RZ, R12 ;  /* 0x000000ffff057224 */ /* 0x002fe200078e000c */
[----:B------:R-:W-:Y:S01]  /*d740*/  MOV R3, 0x2 ;  /* 0x0000000200037802 */ /* 0x000fe20000000f00 */
[----:B------:R-:W-:Y:S01]  /*d750*/  IMAD.MOV.U32 R0, RZ, RZ, 0x181f ;  /* 0x0000181fff007424 */ /* 0x000fe200078e00ff */
[----:B------:R-:W-:Y:S02]  /*d760*/  MOV R2, 0xd780 ;  /* 0x0000d78000027802 */ /* 0x000fe40000000f00 */
[----:B--234-:R-:W-:Y:S05]  /*d770*/  CALL.REL.NOINC `($__internal_27_$__cuda_sm70_shflsync_idx_p) ;  /* 0x0000075000007944 */ /* 0x01cfea0003c00000 */
[----:B------:R-:W-:Y:S05]  /*d780*/  BRA `(.L_x_1345) ;  /* 0xffffe32000007947 */ /* 0x000fea000383ffff */
.L_x_1300:
        /* <DEDUP_REMOVED lines=12> */
.L_x_1302:
[----:B---3--:R-:W-:Y:S01]  /*d850*/  IMAD.MOV.U32 R5, RZ, RZ, R86 ;  /* 0x000000ffff057224 */ /* 0x008fe200078e0056 */
[----:B------:R-:W-:Y:S01]  /*d860*/  MOV R3, RZ ;  /* 0x000000ff00037202 */ /* 0x000fe20000000f00 */
[----:B------:R-:W-:Y:S01]  /*d870*/  IMAD.MOV.U32 R0, RZ, RZ, 0x1f ;  /* 0x0000001fff007424 */ /* 0x000fe200078e00ff */
[----:B------:R-:W-:Y:S02]  /*d880*/  MOV R2, 0xd8a0 ;  /* 0x0000d8a000027802 */ /* 0x000fe40000000f00 */
[----:B-1----:R-:W-:Y:S05]  /*d890*/  CALL.REL.NOINC `($__internal_27_$__cuda_sm70_shflsync_idx_p) ;  /* 0x0000063000007944 */ /* 0x002fea0003c00000 */
[----:B------:R-:W-:Y:S01]  /*d8a0*/  MOV R9, R0 ;  /* 0x0000000000097202 */ /* 0x000fe20000000f00 */
[----:B------:R-:W-:Y:S05]  /*d8b0*/  BRA `(.L_x_1347) ;  /* 0xffffe4f000007947 */ /* 0x000fea000383ffff */
.L_x_1303:
[----:B------:R-:W-:Y:S01]  /*d8c0*/  IMAD.MOV.U32 R5, RZ, RZ, R86 ;  /* 0x000000ffff057224 */ /* 0x000fe200078e0056 */
[----:B------:R-:W-:Y:S01]  /*d8d0*/  MOV R3, 0x1 ;  /* 0x0000000100037802 */ /* 0x000fe20000000f00 */
[----:B------:R-:W-:Y:S01]  /*d8e0*/  IMAD.MOV.U32 R0, RZ, RZ, 0x1f ;  /* 0x0000001fff007424 */ /* 0x000fe200078e00ff */
[----:B------:R-:W-:Y:S02]  /*d8f0*/  MOV R2, 0xd910 ;  /* 0x0000d91000027802 */ /* 0x000fe40000000f00 */
[----:B-123--:R-:W-:Y:S05]  /*d900*/  CALL.REL.NOINC `($__internal_27_$__cuda_sm70_shflsync_idx_p) ;  /* 0x000005c000007944 */ /* 0x00efea0003c00000 */
[----:B------:R-:W-:Y:S01]  /*d910*/  MOV R8, R0 ;  /* 0x0000000000087202 */ /* 0x000fe20000000f00 */
[----:B------:R-:W-:Y:S05]  /*d920*/  BRA `(.L_x_1348) ;  /* 0xffffe4a000007947 */ /* 0x000fea000383ffff */
.L_x_1304:
[----:B------:R-:W-:Y:S02]  /*d930*/  MOV R2, 0x1 ;  /* 0x0000000100027802 */ /* 0x000fe40000000f00 */
[----:B------:R-:W-:-:S02]  /*d940*/  MOV R3, 0xd960 ;  /* 0x0000d96000037802 */ /* 0x000fc40000000f00 */
[----:B--234-:R-:W-:Y:S05]  /*d950*/  CALL.REL.NOINC `($__internal_28_$__cuda_sm70_shflsync_up_p) ;  /* 0x000005c000007944 */ /* 0x01cfea0003c00000 */
[----:B------:R-:W-:Y:S05]  /*d960*/  BRA `(.L_x_1349) ;  /* 0xffffe58000007947 */ /* 0x000fea000383ffff */
.L_x_1305:
[----:B------:R-:W-:Y:S02]  /*d970*/  MOV R2, 0x2 ;  /* 0x0000000200027802 */ /* 0x000fe40000000f00 */
[----:B------:R-:W-:-:S02]  /*d980*/  MOV R3, 0xd9a0 ;  /* 0x0000d9a000037802 */ /* 0x000fc40000000f00 */
[----:B--23--:R-:W-:Y:S05]  /*d990*/  CALL.REL.NOINC `($__internal_28_$__cuda_sm70_shflsync_up_p) ;  /* 0x0000058000007944 */ /* 0x00cfea0003c00000 */
[----:B------:R-:W-:Y:S01]  /*d9a0*/  SEL R3, R4, RZ, P1 ;  /* 0x000000ff04037207 */ /* 0x000fe20000800000 */
[----:B------:R-:W-:-:S04]  /*d9b0*/  IMAD.MOV.U32 R2, RZ, RZ, 0x4 ;  /* 0x00000004ff027424 */ /* 0x000fc800078e00ff */
[----:B------:R-:W-:Y:S01]  /*d9c0*/  IMAD.IADD R0, R0, 0x1, R3 ;  /* 0x0000000100007824 */ /* 0x000fe200078e0203 */
[----:B------:R-:W-:Y:S02]  /*d9d0*/  MOV R3, 0xd9f0 ;  /* 0x0000d9f000037802 */ /* 0x000fe40000000f00 */
        /* <DEDUP_REMOVED lines=19> */
.L_x_1309:
[----:B------:R-:W-:Y:S02]  /*db10*/  MOV R2, 0x1 ;  /* 0x0000000100027802 */ /* 0x000fe40000000f00 */
[----:B------:R-:W-:Y:S02]  /*db20*/  MOV R3, 0xdb40 ;  /* 0x0000db4000037802 */ /* 0x000fe40000000f00 */
[----:B------:R-:W-:Y:S05]  /*db30*/  CALL.REL.NOINC `($__internal_28_$__cuda_sm70_shflsync_up_p) ;  /* 0x000003e000007944 */ /* 0x000fea0003c00000 */
[----:B------:R-:W-:Y:S01]  /*db40*/  MOV R2, R4 ;  /* 0x0000000400027202 */ /* 0x000fe20000000f00 */
[----:B------:R-:W-:Y:S05]  /*db50*/  BRA `(.L_x_1351) ;  /* 0xffffe5e000007947 */ /* 0x000fea000383ffff */
.L_x_1310:
[----:B------:R-:W-:Y:S02]  /*db60*/  MOV R2, 0x2 ;  /* 0x0000000200027802 */ /* 0x000fe40000000f00 */
        /* <DEDUP_REMOVED lines=25> */
.L_x_1312:
[----:B------:R-:W-:Y:S02]  /*dd00*/  SEL R0, RZ, 0x1, P0 ;  /* 0x00000001ff007807 */ /* 0x000fe40000000000 */
[----:B------:R-:W-:Y:S02]  /*dd10*/  MOV R2, 0xdd30 ;  /* 0x0000dd3000027802 */ /* 0x000fe40000000f00 */
[----:B-1----:R-:W-:Y:S05]  /*dd20*/  CALL.REL.NOINC `($__internal_29_$__cuda_sm70_votesync_ballot) ;  /* 0x0000026000007944 */ /* 0x002fea0003c00000 */
[----:B------:R-:W-:Y:S01]  /*dd30*/  MOV R8, R0 ;  /* 0x0000000000087202 */ /* 0x000fe20000000f00 */
[----:B------:R-:W-:Y:S05]  /*dd40*/  BRA `(.L_x_1353) ;  /* 0xffffe58000007947 */ /* 0x000fea000383ffff */
.L_x_1313:
[----:B------:R-:W-:Y:S01]  /*dd50*/  IMAD.MOV.U32 R5, RZ, RZ, R6 ;  /* 0x000000ffff057224 */ /* 0x000fe200078e0006 */
[----:B---3--:R-:W-:Y:S01]  /*dd60*/  MOV R3, R12 ;  /* 0x0000000c00037202 */ /* 0x008fe20000000f00 */
[----:B------:R-:W-:Y:S01]  /*dd70*/  IMAD.MOV.U32 R0, RZ, RZ, 0x1f ;  /* 0x0000001fff007424 */ /* 0x000fe200078e00ff */
[----:B------:R-:W-:Y:S02]  /*dd80*/  MOV R2, 0xdda0 ;  /* 0x0000dda000027802 */ /* 0x000fe40000000f00 */
[----:B-12---:R-:W-:Y:S05]  /*dd90*/  CALL.REL.NOINC `($__internal_27_$__cuda_sm70_shflsync_idx_p) ;  /* 0x0000013000007944 */ /* 0x006fea0003c00000 */
[----:B------:R-:W-:Y:S01]  /*dda0*/  IMAD.MOV.U32 R6, RZ, RZ, R0 ;  /* 0x000000ffff067224 */ /* 0x000fe200078e0000 */
[----:B------:R-:W-:Y:S01]  /*ddb0*/  MOV R3, R12 ;  /* 0x0000000c00037202 */ /* 0x000fe20000000f00 */
[----:B------:R-:W-:Y:S01]  /*ddc0*/  IMAD.MOV.U32 R5, RZ, RZ, R7 ;  /* 0x000000ffff057224 */ /* 0x000fe200078e0007 */
[----:B------:R-:W-:Y:S02]  /*ddd0*/  MOV R0, 0x1f ;  /* 0x0000001f00007802 */ /* 0x000fe40000000f00 */
[----:B------:R-:W-:-:S02]  /*dde0*/  MOV R2, 0xde00 ;  /* 0x0000de0000027802 */ /* 0x000fc40000000f00 */
[----:B------:R-:W-:Y:S05]  /*ddf0*/  CALL.REL.NOINC `($__internal_27_$__cuda_sm70_shflsync_idx_p) ;  /* 0x000000d000007944 */ /* 0x000fea0003c00000 */
[----:B------:R-:W-:Y:S01]  /*de00*/  MOV R7, R0 ;  /* 0x0000000000077202 */ /* 0x000fe20000000f00 */
[----:B------:R-:W-:Y:S05]  /*de10*/  BRA `(.L_x_1354) ;  /* 0xffffe4f000007947 */ /* 0x000fea000383ffff */
.L_x_1316:
[----:B------:R-:W-:Y:S01]  /*de20*/  IMAD.MOV.U32 R5, RZ, RZ, R4 ;  /* 0x000000ffff057224 */ /* 0x000fe200078e0004 */
[----:B------:R-:W-:-:S02]  /*de30*/  MOV R0, 0x1f ;  /* 0x0000001f00007802 */ /* 0x000fc40000000f00 */
[----:B------:R-:W-:Y:S02]  /*de40*/  MOV R2, 0xde60 ;  /* 0x0000de6000027802 */ /* 0x000fe40000000f00 */
[----:B-1234-:R-:W-:Y:S05]  /*de50*/  CALL.REL.NOINC `($__internal_27_$__cuda_sm70_shflsync_idx_p) ;  /* 0x0000007000007944 */ /* 0x01efea0003c00000 */
[----:B------:R-:W-:Y:S01]  /*de60*/  MOV R11, R0 ;  /* 0x00000000000b7202 */ /* 0x000fe20000000f00 */
[----:B------:R-:W-:Y:S05]  /*de70*/  BRA `(.L_x_1315) ;  /* 0xffffe4f000007947 */ /* 0x000fea000383ffff */
        .weak           $__internal_26_$__cuda_sm70_shflsync_bfly_p
        .type           $__internal_26_$__cuda_sm70_shflsync_bfly_p,@function
        .size           $__internal_26_$__cuda_sm70_shflsync_bfly_p,($__internal_27_$__cuda_sm70_shflsync_idx_p - $__internal_26_$__cuda_sm70_shflsync_bfly_p)
$__internal_26_$__cuda_sm70_shflsync_bfly_p:
[----:B------:R-:W-:Y:S04]  /*de80*/  WARPSYNC R6 ;  /* 0x0000000600007348 */ /* 0x000fe80003800000 */
[----:B------:R1:W2:Y:S02]  /*de90*/  SHFL.BFLY PT, R5, R2, R5, R7 ;  /* 0x0c00000502057389 */ /* 0x0002a400000e0007 */
[----:B-1----:R-:W-:Y:S02]  /*dea0*/  MOV R2, R3 ;  /* 0x0000000300027202 */ /* 0x002fe40000000f00 */
[----:B------:R-:W-:-:S04]  /*deb0*/  MOV R3, 0x0 ;  /* 0x0000000000037802 */ /* 0x000fc80000000f00 */
[----:B--2---:R-:W-:Y:S05]  /*dec0*/  RET.REL.NODEC R2 `(_ZN7cutlass13device_kernelIN5flash19enable_sm80_to_sm89INS1_16FlashAttnFwdSm80INS1_25CollectiveMainloopFwdSm80ILi8ELi2ELb0EN4cute5tupleIJNS5_1CILi128EEENS7_ILi64EEENS7_ILi192EEEEEELi192ENS_10bfloat16_tEfNS_4arch4Sm80ELb0ELb0ELb1ELb1ELb0ELb0ELb1ELb1EEENS1_21CollectiveEpilogueFwdINS6_IJS8_SA_S9_EEENS6_IJNS7_ILi1EEESI_SI_EEESC_SE_Li256ELb1ELb1ELb1ELb0EEENS1_36VarlenDynamicPersistentTileSchedulerILi128ELi64ELi256ELi256ELb1ELb1ELb0ELb0ELb1ELb1EEEEEEEEEvNT_6ParamsE) ;  /* 0xffff213002007950 */ /* 0x004fea0003c3ffff */
        .weak           $__internal_27_$__cuda_sm70_shflsync_idx_p
        .type           $__internal_27_$__cuda_sm70_shflsync_idx_p,@function
        .size           $__internal_27_$__cuda_sm70_shflsync_idx_p,($__internal_28_$__cuda_sm70_shflsync_up_p - $__internal_27_$__cuda_sm70_shflsync_idx_p)
$__internal_27_$__cuda_sm70_shflsync_idx_p:
[----:B------:R-:W-:-:S04]  /*ded0*/  MOV R87, 0xffffffff ;  /* 0xffffffff00577802 */ /* 0x000fc80000000f00 */
[----:B------:R-:W-:Y:S04]  /*dee0*/  WARPSYNC R87 ;  /* 0x0000005700007348 */ /* 0x000fe80003800000 */
[----:B------:R1:W2:Y:S02]  /*def0*/  SHFL.IDX PT, R0, R5, R3, R0 ;  /* 0x0000000305007389 */ /* 0x0002a400000e0000 */
[----:B-1----:R-:W-:-:S04]  /*df00*/  MOV R3, 0x0 ;  /* 0x0000000000037802 */ /* 0x002fc80000000f00 */
[----:B--2---:R-:W-:Y:S05]  /*df10*/  RET.REL.NODEC R2 `(_ZN7cutlass13device_kernelIN5flash19enable_sm80_to_sm89INS1_16FlashAttnFwdSm80INS1_25CollectiveMainloopFwdSm80ILi8ELi2ELb0EN4cute5tupleIJNS5_1CILi128EEENS7_ILi64EEENS7_ILi192EEEEEELi192ENS_10bfloat16_tEfNS_4arch4Sm80ELb0ELb0ELb1ELb1ELb0ELb0ELb1ELb1EEENS1_21CollectiveEpilogueFwdINS6_IJS8_SA_S9_EEENS6_IJNS7_ILi1EEESI_SI_EEESC_SE_Li256ELb1ELb1ELb1ELb0EEENS1_36VarlenDynamicPersistentTileSchedulerILi128ELi64ELi256ELi256ELb1ELb1ELb0ELb0ELb1ELb1EEEEEEEEEvNT_6ParamsE) ;  /* 0xffff20e002007950 */ /* 0x004fea0003c3ffff */
        .weak           $__internal_28_$__cuda_sm70_shflsync_up_p
        .type           $__internal_28_$__cuda_sm70_shflsync_up_p,@function
        .size           $__internal_28_$__cuda_sm70_shflsync_up_p,($__internal_29_$__cuda_sm70_votesync_ballot - $__internal_28_$__cuda_sm70_shflsync_up_p)
$__internal_28_$__cuda_sm70_shflsync_up_p:
[----:B------:R-:W-:Y:S02]  /*df20*/  IMAD.MOV.U32 R4, RZ, RZ, RZ ;  /* 0x000000ffff047224 */ /* 0x000fe400078e00ff */
[----:B------:R-:W-:-:S04]  /*df30*/  IMAD.MOV.U32 R10, RZ, RZ, -0x1 ;  /* 0xffffffffff0a7424 */ /* 0x000fc800078e00ff */
[----:B------:R-:W-:Y:S04]  /*df40*/  WARPSYNC R10 ;  /* 0x0000000a00007348 */ /* 0x000fe80003800000 */
[----:B------:R1:W2:Y:S02]  /*df50*/  SHFL.UP PT, R4, R0, R2, R4 ;  /* 0x0400000200047389 */ /* 0x0002a400000e0004 */
[----:B-1----:R-:W-:Y:S02]  /*df60*/  MOV R2, R3 ;  /* 0x0000000300027202 */ /* 0x002fe40000000f00 */
[----:B------:R-:W-:-:S04]  /*df70*/  MOV R3, 0x0 ;  /* 0x0000000000037802 */ /* 0x000fc80000000f00 */
[----:B--2---:R-:W-:Y:S05]  /*df80*/  RET.REL.NODEC R2 `(_ZN7cutlass13device_kernelIN5flash19enable_sm80_to_sm89INS1_16FlashAttnFwdSm80INS1_25CollectiveMainloopFwdSm80ILi8ELi2ELb0EN4cute5tupleIJNS5_1CILi128EEENS7_ILi64EEENS7_ILi192EEEEEELi192ENS_10bfloat16_tEfNS_4arch4Sm80ELb0ELb0ELb1ELb1ELb0ELb0ELb1ELb1EEENS1_21CollectiveEpilogueFwdINS6_IJS8_SA_S9_EEENS6_IJNS7_ILi1EEESI_SI_EEESC_SE_Li256ELb1ELb1ELb1ELb0EEENS1_36VarlenDynamicPersistentTileSchedulerILi128ELi64ELi256ELi256ELb1ELb1ELb0ELb0ELb1ELb1EEEEEEEEEvNT_6ParamsE) ;  /* 0xffff207002007950 */ /* 0x004fea0003c3ffff */
        .weak           $__internal_29_$__cuda_sm70_votesync_ballot
        .type           $__internal_29_$__cuda_sm70_votesync_ballot,@function
        .size           $__internal_29_$__cuda_sm70_votesync_ballot,(.L_x_4955 - $__internal_29_$__cuda_sm70_votesync_ballot)
$__internal_29_$__cuda_sm70_votesync_ballot:
[----:B------:R-:W-:Y:S01]  /*df90*/  ISETP.NE.U32.AND P0, PT, R0, 0x1, PT ;  /* 0x000000010000780c */ /* 0x000fe20003f05070 */
[----:B------:R-:W-:-:S04]  /*dfa0*/  IMAD.MOV.U32 R3, RZ, RZ, -0x1 ;  /* 0xffffffffff037424 */ /* 0x000fc800078e00ff */
[----:B------:R-:W-:Y:S08]  /*dfb0*/  WARPSYNC R3 ;  /* 0x0000000300007348 */ /* 0x000ff00003800000 */
[----:B------:R-:W-:-:S04]  /*dfc0*/  VOTE.ANY R0, PT, !P0 ;  /* 0x0000000000007806 */ /* 0x000fc800040e0100 */
[----:B------:R-:W-:Y:S01]  /*dfd0*/  LOP3.LUT R0, R0, R3, RZ, 0xc0, !PT ;  /* 0x0000000300007212 */ /* 0x000fe200078ec0ff */
[----:B------:R-:W-:-:S04]  /*dfe0*/  IMAD.MOV.U32 R3, RZ, RZ, 0x0 ;  /* 0x00000000ff037424 */ /* 0x000fc800078e00ff */
[----:B------:R-:W-:Y:S05]  /*dff0*/  RET.REL.NODEC R2 `(_ZN7cutlass13device_kernelIN5flash19enable_sm80_to_sm89INS1_16FlashAttnFwdSm80INS1_25CollectiveMainloopFwdSm80ILi8ELi2ELb0EN4cute5tupleIJNS5_1CILi128EEENS7_ILi64EEENS7_ILi192EEEEEELi192ENS_10bfloat16_tEfNS_4arch4Sm80ELb0ELb0ELb1ELb1ELb0ELb0ELb1ELb1EEENS1_21CollectiveEpilogueFwdINS6_IJS8_SA_S9_EEENS6_IJNS7_ILi1EEESI_SI_EEESC_SE_Li256ELb1ELb1ELb1ELb0EEENS1_36VarlenDynamicPersistentTileSchedulerILi128ELi64ELi256ELi256ELb1ELb1ELb0ELb0ELb1ELb1EEEEEEEEEvNT_6ParamsE) ;  /* 0xffff200002007950 */ /* 0x000fea0003c3ffff */
.L_x_1355:
        /* <DEDUP_REMOVED lines=16> */
.L_x_4955:


//--------------------- .text._ZN7cutlass13device_kernelIN5flash19enable_sm80_to_sm89INS1_16FlashAttnFwdSm80INS1_25CollectiveMainloopFwdSm80ILi8ELi2ELb0EN4cute5tupleIJNS5_1CILi128EEENS7_ILi64EEENS7_ILi192EEEEEELi192ENS_10bfloat16_tEfNS_4arch4Sm80ELb0ELb0ELb1ELb1ELb0ELb1ELb1ELb1EEENS1_21CollectiveEpilogueFwdINS6_IJS8_SA_S9_EEENS6_IJNS7_ILi1EEESI_SI_EEESC_SE_Li256ELb1ELb1ELb1ELb0EEENS1_36VarlenDynamicPersistentTileSchedulerILi128ELi64ELi256ELi256ELb1ELb1ELb0ELb0ELb1ELb1EEEEEEEEEvNT_6ParamsE --------------------------
	.section	.text._ZN7cutlass13device_kernelIN5flash19enable_sm80_to_sm89INS1_16FlashAttnFwdSm80INS1_25CollectiveMainloopFwdSm80ILi8ELi2ELb0EN4cute5tupleIJNS5_1CILi128EEENS7_ILi64EEENS7_ILi192EEEEEELi192ENS_10bfloat16_tEfNS_4arch4Sm80ELb0ELb0ELb1ELb1ELb0ELb1ELb1ELb1EEENS1_21CollectiveEpilogueFwdINS6_IJS8_SA_S9_EEENS6_IJNS7_ILi1EEESI_SI_EEESC_SE_Li256ELb1ELb1ELb1ELb0EEENS1_36VarlenDynamicPersistentTileSchedulerILi128ELi64ELi256ELi256ELb1ELb1ELb0ELb0ELb1ELb1EEEEEEEEEvNT_6ParamsE,"ax",@progbits
	.sectioninfo	@"SHI_REGISTERS=252"
	.align	128
.text._ZN7cutlass13device_kernelIN5flash19enable_sm80_to_sm89INS1_16FlashAttnFwdSm80INS1_25CollectiveMainloopFwdSm80ILi8ELi2ELb0EN4cute5tupleIJNS5_1CILi128EEENS7_ILi64EEENS7_ILi192EEEEEELi192ENS_10bfloat16_tEfNS_4arch4Sm80ELb0ELb0ELb1ELb1ELb0ELb1ELb1ELb1EEENS1_21CollectiveEpilogueFwdINS6_IJS8_SA_S9_EEENS6_IJNS7_ILi1EEESI_SI_EEESC_SE_Li256ELb1ELb1ELb1ELb0EEENS1_36VarlenDynamicPersistentTileSchedulerILi128ELi64ELi256ELi256ELb1ELb1ELb0ELb0ELb1ELb1EEEEEEEEEvNT_6ParamsE:
        .type           _ZN7cutlass13device_kernelIN5flash19enable_sm80_to_sm89INS1_16FlashAttnFwdSm80INS1_25CollectiveMainloopFwdSm80ILi8ELi2ELb0EN4cute5tupleIJNS5_1CILi128EEENS7_ILi64EEENS7_ILi192EEEEEELi192ENS_10bfloat16_tEfNS_4arch4Sm80ELb0ELb0ELb1ELb1ELb0ELb1ELb1ELb1EEENS1_21CollectiveEpilogueFwdINS6_IJS8_SA_S9_EEENS6_IJNS7_ILi1EEESI_SI_EEESC_SE_Li256ELb1ELb1ELb1ELb0EEENS1_36VarlenDynamicPersistentTileSchedulerILi128ELi64ELi256ELi256ELb1ELb1ELb0ELb0ELb1ELb1EEEEEEEEEvNT_6ParamsE,@function
        .size           _ZN7cutlass13device_kernelIN5flash19enable_sm80_to_sm89INS1_16FlashAttnFwdSm80INS1_25CollectiveMainloopFwdSm80ILi8ELi2ELb0EN4cute5tupleIJNS5_1CILi128EEENS7_ILi64EEENS7_ILi192EEEEEELi192ENS_10bfloat16_tEfNS_4arch4Sm80ELb0ELb0ELb1ELb1ELb0ELb1ELb1ELb1EEENS1_21CollectiveEpilogueFwdINS6_IJS8_SA_S9_EEENS6_IJNS7_ILi1EEESI_SI_EEESC_SE_Li256ELb1ELb1ELb1ELb0EEENS1_36VarlenDynamicPersistentTileSchedulerILi128ELi64ELi256ELi256ELb1ELb1ELb0ELb0ELb1ELb1EEEEEEEEEvNT_6ParamsE,(.L_x_4960 - _ZN7cutlass13device_kernelIN5flash19enable_sm80_to_sm89INS1_16FlashAttnFwdSm80INS1_25CollectiveMainloopFwdSm80ILi8ELi2ELb0EN4cute5tupleIJNS5_1CILi128EEENS7_ILi64EEENS7_ILi192EEEEEELi192ENS_10bfloat16_tEfNS_4arch4Sm80ELb0ELb0ELb1ELb1ELb0ELb1ELb1ELb1EEENS1_21CollectiveEpilogueFwdINS6_IJS8_SA_S9_EEENS6_IJNS7_ILi1EEESI_SI_EEESC_SE_Li256ELb1ELb1ELb1ELb0EEENS1_36VarlenDynamicPersistentTileSchedulerILi128ELi64ELi256ELi256ELb1ELb1ELb0ELb0ELb1ELb1EEEEEEEEEvNT_6ParamsE)
        .other          _ZN7cutlass13device_kernelIN5flash19enable_sm80_to_sm89INS1_16FlashAttnFwdSm80INS1_25CollectiveMainloopFwdSm80ILi8ELi2ELb0EN4cute5tupleIJNS5_1CILi128EEENS7_ILi64EEENS7_ILi192EEEEEELi192ENS_10bfloat16_tEfNS_4arch4Sm80ELb0ELb0ELb1ELb1ELb0ELb1ELb1ELb1EEENS1_21CollectiveEpilogueFwdINS6_IJS8_SA_S9_EEENS6_IJNS7_ILi1EEESI_SI_EEESC_SE_Li256ELb1ELb1ELb1ELb0EEENS1_36VarlenDynamicPersistentTileSchedulerILi128ELi64ELi256ELi256ELb1ELb1ELb0ELb0ELb1ELb1EEEEEEEEEvNT_6ParamsE,@"STO_CUDA_ENTRY STV_DEFAULT"
_ZN7cutlass13device_kernelIN5flash19enable_sm80_to_sm89INS1_16FlashAttnFwdSm80INS1_25CollectiveMainloopFwdSm80ILi8ELi2ELb0EN4cute5tupleIJNS5_1CILi128EEENS7_ILi64EEENS7_ILi192EEEEEELi192ENS_10bfloat16_tEfNS_4arch4Sm80ELb0ELb0ELb1ELb1ELb0ELb1ELb1ELb1EEENS1_21CollectiveEpilogueFwdINS6_IJS8_SA_S9_EEENS6_IJNS7_ILi1EEESI_SI_EEESC_SE_Li256ELb1ELb1ELb1ELb0EEENS1_36VarlenDynamicPersistentTileSchedulerILi128ELi64ELi256ELi256ELb1ELb1ELb0ELb0ELb1ELb1EEEEEEEEEvNT_6ParamsE:
[----:B------:R-:W-:Y:S02]  /*0000*/  MOV R1, c[0x0][0x28] ;  /* 0x00000a0000017a02 */ /* 0x000fe40000000f00 */
[----:B------:R-:W1:Y:S01]  /*0010*/  S2R R146, SR_TID.X ;  /* 0x0000000000927919 */ /* 0x000e620000002100 */
[----:B------:R-:W-:Y:S01]  /*0020*/  ULDC.64 UR8, c[0x0][0x118] ;  /* 0x0000460000087ab9 */ /* 0x000fe20000000a00 */
[----:B------:R-:W-:Y:S01]  /*0030*/  IMAD.MOV.U32 R215, RZ, RZ, RZ ;  /* 0x000000ffffd77224 */ /* 0x000fe200078e00ff */
[----:B------:R-:W-:Y:S01]  /*0040*/  MOV R213, 0xffffffff ;  /* 0xffffffff00d57802 */ /* 0x000fe20000000f00 */
[----:B------:R-:W-:Y:S02]  /*0050*/  IMAD.MOV.U32 R214, RZ, RZ, -0x1 ;  /* 0xffffffffffd67424 */ /* 0x000fe400078e00ff */
[----:B------:R-:W-:Y:S01]  /*0060*/  IMAD.MOV.U32 R212, RZ, RZ, -0x1 ;  /* 0xffffffffffd47424 */ /* 0x000fe200078e00ff */
[----:B-1----:R-:W-:-:S06]  /*0070*/  SHF.R.U32.HI R216, RZ, 0x5, R146 ;  /* 0x00000005ffd87819 */ /* 0x002fcc0000011692 */
[----:B------:R-:W1:Y:S02]  /*0080*/  SHFL.IDX PT, R216, R216, RZ, 0x1f ;  /* 0x00001fffd8d87589 */ /* 0x000e6400000e0000 */
[----:B-1----:R-:W-:-:S13]  /*0090*/  ISETP.NE.AND P0, PT, R216, RZ, PT ;  /* 0x000000ffd800720c */ /* 0x002fda0003f05270 */
[----:B------:R-:W-:Y:S06]  /*00a0*/  @P0 BAR.SYNC.DEFER_BLOCKING 0x5, 0x100 ;  /* 0x0144000000000b1d */ /* 0x000fec0000010000 */
[----:B------:R-:W1:Y:S04]  /*00b0*/  @P0 LDS.128 R208, [0x24100] ;  /* 0x02410000ffd00984 */ /* 0x000e680000000c00 */
[----:B------:R-:W-:Y:S06]  /*00c0*/  @P0 BAR.ARV 0x4, 0x100 ;  /* 0x0104000000000b1d */ /* 0x000fec0000002000 */
[----:B------:R-:W-:Y:S05]  /*00d0*/  @P0 BRA `(.L_x_1356) ;  /* 0x00000a0000000947 */ /* 0x000fea0003800000 */
[----:B------:R-:W-:Y:S01]  /*00e0*/  LOP3.LUT R4, R146, 0x1f, RZ, 0xc0, !PT ;  /* 0x0000001f92047812 */ /* 0x000fe200078ec0ff */
        /* <DEDUP_REMOVED lines=8> */
[----:B------:R-:W2:Y:S04]  /*0170*/  @!P0 LDG.E R10, [R6.64] ;  /* 0x00000008060a8981 */ /* 0x000ea8000c1e1900 */
[----:B------:R-:W2:Y:S01]  /*0180*/  @!P0 LDG.E R5, [R12.64] ;  /* 0x000000080c058981 */ /* 0x000ea2000c1e1900 */
[C---:B------:R-:W-:Y:S01]  /*0190*/  ISETP.NE.AND P5, PT, R4.reuse, RZ, PT ;  /* 0x000000ff0400720c */ /* 0x040fe20003fa5270 */
[----:B------:R-:W3:Y:S01]  /*01a0*/  S2UR UR4, SR_CTAID.X ;  /* 0x00000000000479c3 */ /* 0x000ee20000002500 */
[C---:B------:R-:W-:Y:S02]  /*01b0*/  ISETP.GE.U32.AND P4, PT, R4.reuse, 0x2, PT ;  /* 0x000000020400780c */ /* 0x040fe40003f86070 */
[----:B------:R-:W-:-:S02]  /*01c0*/  ISETP.GE.U32.AND P3, PT, R4, 0x4, PT ;  /* 0x000000040400780c */ /* 0x000fc40003f66070 */
[C---:B------:R-:W-:Y:S02]  /*01d0*/  ISETP.GE.U32.AND P2, PT, R4.reuse, 0x8, PT ;  /* 0x000000080400780c */ /* 0x040fe40003f46070 */
[----:B------:R-:W-:Y:S02]  /*01e0*/  ISETP.GE.U32.AND P1, PT, R4, 0x10, PT ;  /* 0x000000100400780c */ /* 0x000fe40003f26070 */
[----:B-1----:R-:W-:Y:S01]  /*01f0*/  MOV R211, RZ ;  /* 0x000000ff00d37202 */ /* 0x002fe20000000f00 */
[----:B--2---:R-:W-:-:S05]  /*0200*/  IMAD R0, R10, R5, RZ ;  /* 0x000000050a007224 */ /* 0x004fca00078e02ff */
[----:B------:R-:W1:Y:S02]  /*0210*/  SHFL.UP PT, R3, R0, 0x1, RZ ;  /* 0x0420000000037989 */ /* 0x000e6400000e00ff */
[----:B-1----:R-:W-:-:S05]  /*0220*/  SEL R3, R3, RZ, P5 ;  /* 0x000000ff03037207 */ /* 0x002fca0002800000 */
[----:B------:R-:W-:-:S05]  /*0230*/  IMAD.IADD R3, R0, 0x1, R3 ;  /* 0x0000000100037824 */ /* 0x000fca00078e0203 */
[----:B------:R-:W1:Y:S02]  /*0240*/  SHFL.UP PT, R2, R3, 0x2, RZ ;  /* 0x0440000003027989 */ /* 0x000e6400000e00ff */
[----:B-1----:R-:W-:-:S04]  /*0250*/  SEL R2, R2, RZ, P4 ;  /* 0x000000ff02027207 */ /* 0x002fc80002000000 */
[----:B------:R-:W-:-:S05]  /*0260*/  IADD3 R2, R3, R2, RZ ;  /* 0x0000000203027210 */ /* 0x000fca0007ffe0ff */
        /* <DEDUP_REMOVED lines=9> */
[----:B------:R-:W1:Y:S02]  /*0300*/  SHFL.IDX PT, R3, R7, 0x1f, 0x1f ;  /* 0x03e01f0007037f89 */ /* 0x000e6400000e0000 */
[----:B-1----:R-:W-:-:S04]  /*0310*/  IMAD R3, R3, c[0x0][0x538], RZ ;  /* 0x00014e0003037a24 */ /* 0x002fc800078e02ff */
[----:B------:R-:W-:Y:S01]  /*0320*/  IMAD.MOV.U32 R2, RZ, RZ, R3 ;  /* 0x000000ffff027224 */ /* 0x000fe200078e0003 */
[----:B---3--:R-:W-:-:S13]  /*0330*/  ISETP.GT.AND P0, PT, R3, UR4, PT ;  /* 0x0000000403007c0c */ /* 0x008fda000bf04270 */
[----:B------:R-:W-:Y:S05]  /*0340*/  @P0 BRA `(.L_x_1357) ;  /* 0x0000026000000947 */ /* 0x000fea0003800000 */
[----:B------:R-:W-:Y:S02]  /*0350*/  MOV R3, R2 ;  /* 0x0000000200037202 */ /* 0x000fe40000000f00 */
[----:B------:R-:W-:-:S04]  /*0360*/  MOV R211, RZ ;  /* 0x000000ff00d37202 */ /* 0x000fc80000000f00 */
.L_x_1361:
[----:B------:R-:W-:-:S04]  /*0370*/  IADD3 R211, R211, 0x1f, RZ ;  /* 0x0000001fd3d37810 */ /* 0x000fc80007ffe0ff */
[----:B------:R-:W-:-:S13]  /*0380*/  ISETP.GE.AND P0, PT, R211, c[0x0][0x53c], PT ;  /* 0x00014f00d3007a0c */ /* 0x000fda0003f06270 */
[----:B------:R-:W-:Y:S05]  /*0390*/  @P0 BRA `(.L_x_1358) ;  /* 0x000006c000000947 */ /* 0x000fea0003800000 */
[----:B------:R-:W-:Y:S02]  /*03a0*/  IADD3 R7, R4, R211, RZ ;  /* 0x000000d304077210 */ /* 0x000fe40007ffe0ff */
[----:B------:R-:W-:Y:S02]  /*03b0*/  MOV R10, RZ ;  /* 0x000000ff000a7202 */ /* 0x000fe40000000f00 */
[----:B------:R-:W-:Y:S02]  /*03c0*/  ISETP.GE.OR P0, PT, R7, c[0x0][0x53c], !P6 ;  /* 0x00014f0007007a0c */ /* 0x000fe40007706670 */
[----:B------:R-:W-:-:S11]  /*03d0*/  MOV R5, RZ ;  /* 0x000000ff00057202 */ /* 0x000fd60000000f00 */
[----:B------:R-:W-:Y:S02]  /*03e0*/  @!P0 MOV R2, 0x4 ;  /* 0x0000000400028802 */ /* 0x000fe40000000f00 */
        /* <DEDUP_REMOVED lines=8> */
.L_x_1522:
        /* <DEDUP_REMOVED lines=16> */
.L_x_1523:
[----:B--2---:R-:W-:-:S05]  /*0570*/  IMAD R2, R2, c[0x0][0x538], RZ ;  /* 0x00014e0002027a24 */ /* 0x004fca00078e02ff */
[----:B------:R-:W-:-:S04]  /*0580*/  IADD3 R3, R2, R3, RZ ;  /* 0x0000000302037210 */ /* 0x000fc80007ffe0ff */
[----:B------:R-:W-:-:S13]  /*0590*/  ISETP.GT.AND P0, PT, R3, UR4, PT ;  /* 0x0000000403007c0c */ /* 0x000fda000bf04270 */
[----:B-1----:R-:W-:Y:S05]  /*05a0*/  @!P0 BRA `(.L_x_1361) ;  /* 0xfffffdc000008947 */ /* 0x002fea000383ffff */
.L_x_1357:
[----:B------:R-:W-:-:S05]  /*05b0*/  IADD3 R208, -R2, R3, RZ ;  /* 0x0000000302d07210 */ /* 0x000fca0007ffe1ff */
[----:B------:R-:W-:-:S05]  /*05c0*/  IMAD R0, R7, c[0x0][0x538], R208 ;  /* 0x00014e0007007a24 */ /* 0x000fca00078e02d0 */
[----:B------:R-:W-:Y:S01]  /*05d0*/  ISETP.GT.AND P0, PT, R0, UR4, PT ;  /* 0x0000000400007c0c */ /* 0x000fe2000bf04270 */
[----:B------:R-:W-:-:S12]  /*05e0*/  BRA.DIV ~URZ, `(.L_x_1362) ;  /* 0x000174527f007947 */ /* 0x000fd8000b800000 */
[----:B------:R-:W-:-:S04]  /*05f0*/  VOTE.ANY R9, PT, !P0 ;  /* 0x0000000000097806 */ /* 0x000fc800040e0100 */
.L_x_1524:
[----:B------:R1:W2:Y:S01]  /*0600*/  POPC R6, R9 ;  /* 0x0000000900067309 */ /* 0x0002a20000000000 */
[----:B------:R-:W-:Y:S05]  /*0610*/  BRA.DIV ~URZ, `(.L_x_1363) ;  /* 0x000174627f007947 */ /* 0x000fea000b800000 */
[----:B--2---:R2:W3:Y:S01]  /*0620*/  SHFL.IDX PT, R10, R10, R6, 0x1f ;  /* 0x00001f060a0a7589 */ /* 0x0044e200000e0000 */
[----:B------:R-:W-:-:S03]  /*0630*/  MOV R3, RZ ;  /* 0x000000ff00037202 */ /* 0x000fc60000000f00 */
[----:B------:R2:W4:Y:S04]  /*0640*/  SHFL.IDX PT, R5, R5, R6, 0x1f ;  /* 0x00001f0605057589 */ /* 0x00052800000e0000 */
.L_x_1525:
[----:B------:R-:W-:Y:S01]  /*0650*/  ISETP.NE.AND P0, PT, R9, RZ, PT ;  /* 0x000000ff0900720c */ /* 0x000fe20003f05270 */
[----:B------:R-:W-:-:S12]  /*0660*/  BSSY B0, `(.L_x_1364) ;  /* 0x0000005000007945 */ /* 0x000fd80003800000 */
[----:B------:R-:W-:Y:S05]  /*0670*/  @!P0 BRA `(.L_x_1365) ;  /* 0x0000003000008947 */ /* 0x000fea0003800000 */
[----:B------:R-:W-:Y:S01]  /*0680*/  IADD3 R8, R6, -0x1, RZ ;  /* 0xffffffff06087810 */ /* 0x000fe20007ffe0ff */
[----:B------:R-:W-:Y:S05]  /*0690*/  BRA.DIV ~URZ, `(.L_x_1366) ;  /* 0x000174c27f007947 */ /* 0x000fea000b800000 */
[----:B------:R1:W2:Y:S02]  /*06a0*/  SHFL.IDX PT, R3, R7, R8, 0x1f ;  /* 0x00001f0807037589 */ /* 0x0002a400000e0000 */
.L_x_1365:
[----:B------:R-:W-:Y:S05]  /*06b0*/  BSYNC B0 ;  /* 0x0000000000007941 */ /* 0x000fea0003800000 */
.L_x_1364:
[-C--:B---3--:R-:W-:Y:S01]  /*06c0*/  IABS R0, R10.reuse ;  /* 0x0000000a00007213 */ /* 0x088fe20000000000 */
[----:B--2---:R-:W-:Y:S01]  /*06d0*/  IMAD R208, R3, c[0x0][0x538], R208 ;  /* 0x00014e0003d07a24 */ /* 0x004fe200078e02d0 */
[----:B-1--4-:R-:W-:Y:S02]  /*06e0*/  IABS R7, R5 ;  /* 0x0000000500077213 */ /* 0x012fe40000000000 */
[----:B------:R-:W1:Y:S01]  /*06f0*/  I2F.RP R12, R0 ;  /* 0x00000000000c7306 */ /* 0x000e620000209400 */
[----:B------:R-:W-:Y:S02]  /*0700*/  IABS R2, R10 ;  /* 0x0000000a00027213 */ /* 0x000fe40000000000 */
[----:B------:R-:W-:Y:S02]  /*0710*/  IADD3 R209, -R208, UR4, RZ ;  /* 0x00000004d0d17c10 */ /* 0x000fe4000fffe1ff */
[----:B------:R-:W-:Y:S01]  /*0720*/  IADD3 R211, R6, R211, RZ ;  /* 0x000000d306d37210 */ /* 0x000fe20007ffe0ff */
[----:B------:R-:W-:Y:S01]  /*0730*/  IMAD.MOV R2, RZ, RZ, -R2 ;  /* 0x000000ffff027224 */ /* 0x000fe200078e0a02 */
[----:B------:R-:W-:Y:S01]  /*0740*/  IABS R3, R209 ;  /* 0x000000d100037213 */ /* 0x000fe20000000000 */
[----:B-1----:R-:W1:Y:S08]  /*0750*/  MUFU.RCP R8, R12 ;  /* 0x0000000c00087308 */ /* 0x002e700000001000 */
[----:B------:R-:W2:Y:S01]  /*0760*/  I2F.RP R12, R7 ;  /* 0x00000007000c7306 */ /* 0x000ea20000209400 */
[----:B-1----:R-:W-:-:S07]  /*0770*/  IADD3 R8, R8, 0xffffffe, RZ ;  /* 0x0ffffffe08087810 */ /* 0x002fce0007ffe0ff */
[----:B------:R-:W1:Y:S08]  /*0780*/  F2I.FTZ.U32.TRUNC.NTZ R9, R8 ;  /* 0x0000000800097305 */ /* 0x000e70000021f000 */
[----:B--2---:R-:W2:Y:S01]  /*0790*/  MUFU.RCP R12, R12 ;  /* 0x0000000c000c7308 */ /* 0x004ea20000001000 */
[----:B-1----:R-:W-:Y:S02]  /*07a0*/  IMAD.MOV R11, RZ, RZ, -R9 ;  /* 0x000000ffff0b7224 */ /* 0x002fe400078e0a09 */
[----:B------:R-:W-:-:S02]  /*07b0*/  IMAD.MOV.U32 R8, RZ, RZ, RZ ;  /* 0x000000ffff087224 */ /* 0x000fc400078e00ff */
[----:B------:R-:W-:-:S04]  /*07c0*/  IMAD R11, R11, R0, RZ ;  /* 0x000000000b0b7224 */ /* 0x000fc800078e02ff */
[----:B------:R-:W-:Y:S01]  /*07d0*/  IMAD.HI.U32 R11, R9, R11, R8 ;  /* 0x0000000b090b7227 */ /* 0x000fe200078e0008 */
[----:B--2---:R-:W-:-:S04]  /*07e0*/  IADD3 R14, R12, 0xffffffe, RZ ;  /* 0x0ffffffe0c0e7810 */ /* 0x004fc80007ffe0ff */
[----:B------:R-:W1:Y:S01]  /*07f0*/  F2I.FTZ.U32.TRUNC.NTZ R15, R14 ;  /* 0x0000000e000f7305 */ /* 0x000e62000021f000 */
[----:B------:R-:W-:-:S04]  /*0800*/  IMAD.HI.U32 R8, R11, R3, RZ ;  /* 0x000000030b087227 */ /* 0x000fc800078e00ff */
[----:B------:R-:W-:-:S05]  /*0810*/  IMAD R3, R8, R2, R3 ;  /* 0x0000000208037224 */ /* 0x000fca00078e0203 */
[----:B------:R-:W-:Y:S01]  /*0820*/  ISETP.GT.U32.AND P0, PT, R0, R3, PT ;  /* 0x000000030000720c */ /* 0x000fe20003f04070 */
[----:B-1----:R-:W-:Y:S01]  /*0830*/  IMAD.MOV R2, RZ, RZ, -R15 ;  /* 0x000000ffff027224 */ /* 0x002fe200078e0a0f */
[----:B------:R-:W-:-:S11]  /*0840*/  MOV R14, RZ ;  /* 0x000000ff000e7202 */ /* 0x000fd60000000f00 */
[----:B------:R-:W-:Y:S01]  /*0850*/  @!P0 IMAD.IADD R3, R3, 0x1, -R0 ;  /* 0x0000000103038824 */ /* 0x000fe200078e0a00 */
[----:B------:R-:W-:Y:S02]  /*0860*/  @!P0 IADD3 R8, R8, 0x1, RZ ;  /* 0x0000000108088810 */ /* 0x000fe40007ffe0ff */
[----:B------:R-:W-:Y:S02]  /*0870*/  ISETP.NE.AND P0, PT, R10, RZ, PT ;  /* 0x000000ff0a00720c */ /* 0x000fe40003f05270 */
[----:B------:R-:W-:Y:S01]  /*0880*/  ISETP.GE.U32.AND P2, PT, R3, R0, PT ;  /* 0x000000000300720c */ /* 0x000fe20003f46070 */
[----:B------:R-:W-:Y:S01]  /*0890*/  IMAD R3, R2, R7, RZ ;  /* 0x0000000702037224 */ /* 0x000fe200078e02ff */
[----:B------:R-:W-:-:S03]  /*08a0*/  LOP3.LUT R0, R209, R10, RZ, 0x3c, !PT ;  /* 0x0000000ad1007212 */ /* 0x000fc600078e3cff */
[----:B------:R-:W-:Y:S01]  /*08b0*/  IMAD.HI.U32 R3, R15, R3, R14 ;  /* 0x000000030f037227 */ /* 0x000fe200078e000e */
[----:B------:R-:W-:Y:S02]  /*08c0*/  ISETP.GE.AND P1, PT, R0, RZ, PT ;  /* 0x000000ff0000720c */ /* 0x000fe40003f26270 */
[----:B------:R-:W-:-:S05]  /*08d0*/  IABS R0, R5 ;  /* 0x0000000500007213 */ /* 0x000fca0000000000 */
[----:B------:R-:W-:Y:S01]  /*08e0*/  @P2 IADD3 R8, R8, 0x1, RZ ;  /* 0x0000000108082810 */ /* 0x000fe20007ffe0ff */
[----:B------:R-:W-:-:S05]  /*08f0*/  IMAD.MOV R0, RZ, RZ, -R0 ;  /* 0x000000ffff007224 */ /* 0x000fca00078e0a00 */
[----:B------:R-:W-:Y:S01]  /*0900*/  @!P1 IMAD.MOV R8, RZ, RZ, -R8 ;  /* 0x000000ffff089224 */ /* 0x000fe200078e0a08 */
[----:B------:R-:W-:-:S04]  /*0910*/  @!P0 LOP3.LUT R8, RZ, R10, RZ, 0x33, !PT ;  /* 0x0000000aff088212 */ /* 0x000fc800078e33ff */
[----:B------:R-:W-:Y:S01]  /*0920*/  IABS R2, R8 ;  /* 0x0000000800027213 */ /* 0x000fe20000000000 */
[----:B------:R-:W-:-:S04]  /*0930*/  IMAD R10, R8, R10, RZ ;  /* 0x0000000a080a7224 */ /* 0x000fc800078e02ff */
[----:B------:R-:W-:-:S04]  /*0940*/  IMAD.HI.U32 R3, R3, R2, RZ ;  /* 0x0000000203037227 */ /* 0x000fc800078e00ff */
[----:B------:R-:W-:Y:S02]  /*0950*/  IMAD R0, R3, R0, R2 ;  /* 0x0000000003007224 */ /* 0x000fe400078e0202 */
[----:B------:R-:W-:-:S03]  /*0960*/  IMAD.IADD R209, R209, 0x1, -R10 ;  /* 0x00000001d1d17824 */ /* 0x000fc600078e0a0a */
        /* <DEDUP_REMOVED lines=10> */
[--C-:B------:R-:W-:Y:S02]  /*0a10*/  IMAD.MOV R0, RZ, RZ, -R3.reuse ;  /* 0x000000ffff007224 */ /* 0x100fe400078e0a03 */
[C---:B------:R-:W-:Y:S02]  /*0a20*/  IMAD R3, R5.reuse, 0x1000000, R3 ;  /* 0x0100000005037824 */ /* 0x040fe400078e0203 */
[----:B------:R-:W-:-:S04]  /*0a30*/  IMAD R0, R5, R0, R8 ;  /* 0x0000000005007224 */ /* 0x000fc800078e0208 */
[----:B------:R-:W-:Y:S01]  /*0a40*/  IMAD R210, R0, 0x10000, R3 ;  /* 0x0001000000d27824 */ /* 0x000fe200078e0203 */
[----:B------:R-:W-:Y:S05]  /*0a50*/  BRA `(.L_x_1367) ;  /* 0x0000004000007947 */ /* 0x000fea0003800000 */
.L_x_1358:
[----:B------:R-:W-:Y:S01]  /*0a60*/  IMAD.MOV.U32 R209, RZ, RZ, RZ ;  /* 0x000000ffffd17224 */ /* 0x000fe200078e00ff */
[----:B------:R-:W-:Y:S01]  /*0a70*/  MOV R210, RZ ;  /* 0x000000ff00d27202 */ /* 0x000fe20000000f00 */
[----:B------:R-:W-:Y:S01]  /*0a80*/  IMAD.U32 R208, RZ, RZ, UR4 ;  /* 0x00000004ffd07e24 */ /* 0x000fe2000f8e00ff */
[----:B------:R-:W-:Y:S02]  /*0a90*/  MOV R211, c[0x0][0x53c] ;  /* 0x00014f0000d37a02 */ /* 0x000fe40000000f00 */
.L_x_1367:
[----:B------:R-:W-:Y:S01]  /*0aa0*/  ISETP.NE.AND P0, PT, R4, RZ, PT ;  /* 0x000000ff0400720c */ /* 0x000fe20003f05270 */
[----:B------:R-:W-:-:S12]  /*0ab0*/  WARPSYNC 0xffffffff ;  /* 0xffffffff00007948 */ /* 0x000fd80003800000 */
[----:B------:R1:W-:Y:S04]  /*0ac0*/  @!P0 STS.128 [0x24100], R208 ;  /* 0x024100d0ff008388 */ /* 0x0003e80000000c00 */
[----:B------:R-:W-:Y:S06]  /*0ad0*/  BAR.ARV 0x5, 0x100 ;  /* 0x0144000000007b1d */ /* 0x000fec0000002000 */
.L_x_1356:
[----:B-1----:R-:W-:-:S13]  /*0ae0*/  ISETP.GE.AND P0, PT, R211, c[0x0][0x53c], PT ;  /* 0x00014f00d3007a0c */ /* 0x002fda0003f06270 */
[----:B------:R-:W-:Y:S05]  /*0af0*/  @P0 EXIT ;  /* 0x000000000000094d */ /* 0x000fea0003800000 */
[----:B------:R-:W-:-:S04]  /*0b00*/  SHF.R.S32.HI R219, RZ, 0x1f, R146 ;  /* 0x0000001fffdb7819 */ /* 0x000fc80000011492 */
[CC--:B------:R-:W-:Y:S02]  /*0b10*/  LEA.HI R2, R219.reuse, R146.reuse, RZ, 0x4 ;  /* 0x00000092db027211 */ /* 0x0c0fe400078f20ff */
[----:B------:R-:W-:Y:S02]  /*0b20*/  LEA.HI R6, R219, R146, RZ, 0x3 ;  /* 0x00000092db067211 */ /* 0x000fe400078f18ff */
[----:B------:R-:W-:Y:S02]  /*0b30*/  LOP3.LUT R3, R2, 0xfffffff0, RZ, 0xc0, !PT ;  /* 0xfffffff002037812 */ /* 0x000fe400078ec0ff */
[----:B------:R-:W-:Y:S02]  /*0b40*/  SHF.R.S32.HI R5, RZ, 0x4, R2 ;  /* 0x00000004ff057819 */ /* 0x000fe40000011402 */
[----:B------:R-:W-:Y:S01]  /*0b50*/  SHF.R.S32.HI R0, RZ, 0x3, R6 ;  /* 0x00000003ff007819 */ /* 0x000fe20000011406 */
[----:B------:R-:W-:Y:S01]  /*0b60*/  IMAD.IADD R10, R146, 0x1, -R3 ;  /* 0x00000001920a7824 */ /* 0x000fe200078e0a03 */
[----:B------:R-:W-:-:S02]  /*0b70*/  LEA.HI R2, R2, R5, RZ, 0x1 ;  /* 0x0000000502027211 */ /* 0x000fc400078f08ff */
[----:B------:R-:W-:Y:S01]  /*0b80*/  LEA.HI R8, R219, R146, RZ, 0x6 ;  /* 0x00000092db087211 */ /* 0x000fe200078f30ff */
[----:B------:R-:W-:Y:S01]  /*0b90*/  IMAD.SHL.U32 R0, R0, 0x40, RZ ;  /* 0x0000004000007824 */ /* 0x000fe200078e00ff */
[----:B------:R-:W-:Y:S02]  /*0ba0*/  SHF.R.S32.HI R3, RZ, 0x1f, R10 ;  /* 0x0000001fff037819 */ /* 0x000fe4000001140a */
[----:B------:R-:W-:Y:S01]  /*0bb0*/  LOP3.LUT R2, R2, 0xfffffffe, RZ, 0xc0, !PT ;  /* 0xfffffffe02027812 */ /* 0x000fe200078ec0ff */
[----:B------:R-:W-:Y:S01]  /*0bc0*/  IMAD.SHL.U32 R8, R8, 0x8, RZ ;  /* 0x0000000808087824 */ /* 0x000fe200078e00ff */
[----:B------:R-:W-:Y:S02]  /*0bd0*/  LEA.HI R4, R3, R10, RZ, 0x3 ;  /* 0x0000000a03047211 */ /* 0x000fe400078f18ff */
[----:B------:R-:W-:Y:S01]  /*0be0*/  LOP3.LUT R3, R6, 0xfffffff8, RZ, 0xc0, !PT ;  /* 0xfffffff806037812 */ /* 0x000fe200078ec0ff */
[----:B------:R-:W-:Y:S01]  /*0bf0*/  IMAD.IADD R2, R5, 0x1, -R2 ;  /* 0x0000000105027824 */ /* 0x000fe200078e0a02 */
[----:B------:R-:W-:-:S02]  /*0c00*/  LOP3.LUT R5, R4, 0xfffffff8, RZ, 0xc0, !PT ;  /* 0xfffffff804057812 */ /* 0x000fc400078ec0ff */
[----:B------:R-:W-:Y:S01]  /*0c10*/  LOP3.LUT R0, R0, 0x1c0, RZ, 0xc0, !PT ;  /* 0x000001c000007812 */ /* 0x000fe200078ec0ff */
[----:B------:R-:W-:Y:S01]  /*0c20*/  IMAD.IADD R201, R146, 0x1, -R3 ;  /* 0x0000000192c97824 */ /* 0x000fe200078e0a03 */
[-C--:B------:R-:W-:Y:S01]  /*0c30*/  LEA.HI R140, R219, R146.reuse, RZ, 0x5 ;  /* 0x00000092db8c7211 */ /* 0x080fe200078f28ff */
[----:B------:R-:W-:Y:S01]  /*0c40*/  IMAD.IADD R5, R10, 0x1, -R5 ;  /* 0x000000010a057824 */ /* 0x000fe200078e0a05 */
[----:B------:R-:W-:Y:S01]  /*0c50*/  SHF.R.U32.HI R139, RZ, 0x3, R0 ;  /* 0x00000003ff8b7819 */ /* 0x000fe20000011600 */
[----:B------:R-:W-:Y:S01]  /*0c60*/  IMAD.SHL.U32 R217, R201, 0x8, RZ ;  /* 0x00000008c9d97824 */ /* 0x000fe200078e00ff */
[----:B------:R-:W-:Y:S01]  /*0c70*/  LEA.HI R219, R219, R146, RZ, 0x2 ;  /* 0x00000092dbdb7211 */ /* 0x000fe200078f10ff */
[C---:B------:R-:W-:Y:S01]  /*0c80*/  IMAD.SHL.U32 R3, R5.reuse, 0x40, RZ ;  /* 0x0000004005037824 */ /* 0x040fe200078e00ff */
[----:B------:R-:W-:Y:S01]  /*0c90*/  R2P PR, R5, 0x6 ;  /* 0x0000000605007804 */ /* 0x000fe20000000000 */
[----:B------:R-:W-:Y:S01]  /*0ca0*/  IMAD.SHL.U32 R7, R201, 0x40, RZ ;  /* 0x00000040c9077824 */ /* 0x000fe200078e00ff */
[----:B------:R-:W-:Y:S01]  /*0cb0*/  LOP3.LUT R9, R0, 0x38, R217, 0xf8, !PT ;  /* 0x0000003800097812 */ /* 0x000fe200078ef8d9 */
[----:B------:R-:W-:Y:S01]  /*0cc0*/  IMAD.SHL.U32 R0, R2, 0x8, RZ ;  /* 0x0000000802007824 */ /* 0x000fe200078e00ff */
[----:B------:R-:W-:Y:S01]  /*0cd0*/  LOP3.LUT R3, R3, 0x1c0, RZ, 0xc0, !PT ;  /* 0x000001c003037812 */ /* 0x000fe200078ec0ff */
[----:B------:R-:W-:Y:S01]  /*0ce0*/  IMAD.SHL.U32 R5, R4, 0x40, RZ ;  /* 0x0000004004057824 */ /* 0x000fe200078e00ff */
[--C-:B------:R-:W-:Y:S01]  /*0cf0*/  SHF.R.S32.HI R223, RZ, 0x2, R219.reuse ;  /* 0x00000002ffdf7819 */ /* 0x100fe200000114db */
[----:B------:R-:W-:Y:S01]  /*0d00*/  IMAD.MOV.U32 R4, RZ, RZ, 0x20 ;  /* 0x00000020ff047424 */ /* 0x000fe200078e00ff */
[----:B------:R-:W-:-:S02]  /*0d10*/  SHF.R.S32.HI R220, RZ, 0x1f, R219 ;  /* 0x0000001fffdc7819 */ /* 0x000fc400000114db */
[----:B------:R-:W-:Y:S02]  /*0d20*/  LOP3.LUT R0, R3, 0x8, R0, 0xf8, !PT ;  /* 0x0000000803007812 */ /* 0x000fe400078ef800 */
[----:B------:R-:W-:Y:S02]  /*0d30*/  SHF.R.U32.HI R3, RZ, 0x3, R3 ;  /* 0x00000003ff037819 */ /* 0x000fe40000011603 */
[----:B------:R-:W-:Y:S02]  /*0d40*/  SHF.R.S32.HI R140, RZ, 0x5, R140 ;  /* 0x00000005ff8c7819 */ /* 0x000fe4000001148c */
[----:B------:R-:W-:Y:S02]  /*0d50*/  LEA.HI R220, R220, R223, RZ, 0x3 ;  /* 0x000000dfdcdc7211 */ /* 0x000fe400078f18ff */
[----:B------:R-:W-:Y:S01]  /*0d60*/  LOP3.LUT R0, R0, R3, RZ, 0x3c, !PT ;  /* 0x0000000300007212 */ /* 0x000fe200078e3cff */
[C---:B------:R-:W-:Y:S01]  /*0d70*/  IMAD.SHL.U32 R3, R140.reuse, 0x400, RZ ;  /* 0x000004008c037824 */ /* 0x040fe200078e00ff */
[----:B------:R-:W-:Y:S01]  /*0d80*/  LOP3.LUT R7, R7, 0x1c0, RZ, 0xc0, !PT ;  /* 0x000001c007077812 */ /* 0x000fe200078ec0ff */
[----:B------:R-:W-:Y:S01]  /*0d90*/  IMAD.SHL.U32 R140, R140, 0x200, RZ ;  /* 0x000002008c8c7824 */ /* 0x000fe200078e00ff */
[----:B------:R-:W-:-:S02]  /*0da0*/  LOP3.LUT R5, R5, 0xfffffe00, RZ, 0xc0, !PT ;  /* 0xfffffe0005057812 */ /* 0x000fc400078ec0ff */
[----:B------:R-:W-:Y:S02]  /*0db0*/  LOP3.LUT R220, R220, 0xfffffff8, RZ, 0xc0, !PT ;  /* 0xfffffff8dcdc7812 */ /* 0x000fe400078ec0ff */
[----:B------:R-:W-:Y:S02]  /*0dc0*/  LOP3.LUT R6, R7, 0x8, R6, 0xf8, !PT ;  /* 0x0000000807067812 */ /* 0x000fe400078ef806 */
[----:B------:R-:W-:Y:S01]  /*0dd0*/  LOP3.LUT R8, R8, 0x7ffffe00, RZ, 0xc0, !PT ;  /* 0x7ffffe0008087812 */ /* 0x000fe200078ec0ff */
[----:B------:R-:W-:Y:S01]  /*0de0*/  IMAD.IADD R220, R223, 0x1, -R220 ;  /* 0x00000001dfdc7824 */ /* 0x000fe200078e0adc */
[----:B------:R-:W-:Y:S02]  /*0df0*/  SHF.R.U32.HI R7, RZ, 0x3, R7 ;  /* 0x00000003ff077819 */ /* 0x000fe40000011607 */
[----:B------:R-:W-:Y:S01]  /*0e00*/  LOP3.LUT R219, R219, 0xfffffffc, RZ, 0xc0, !PT ;  /* 0xfffffffcdbdb7812 */ /* 0x000fe200078ec0ff */
[----:B------:R-:W-:Y:S01]  /*0e10*/  IMAD.SHL.U32 R221, R220, 0x40, RZ ;  /* 0x00000040dcdd7824 */ /* 0x000fe200078e00ff */
[----:B------:R-:W-:-:S02]  /*0e20*/  IADD3 R3, R0, R5, R3 ;  /* 0x0000000500037210 */ /* 0x000fc40007ffe003 */
[----:B------:R-:W-:Y:S01]  /*0e30*/  LOP3.LUT R0, R0, R5, RZ, 0xfc, !PT ;  /* 0x0000000500007212 */ /* 0x000fe200078efcff */
[----:B------:R-:W-:Y:S01]  /*0e40*/  IMAD.MOV.U32 R5, RZ, RZ, 0x40 ;  /* 0x00000040ff057424 */ /* 0x000fe200078e00ff */
[----:B------:R-:W-:Y:S01]  /*0e50*/  LOP3.LUT R139, R8, R9, R139, 0xf6, !PT ;  /* 0x00000009088b7212 */ /* 0x000fe200078ef68b */
[----:B------:R-:W-:Y:S01]  /*0e60*/  IMAD.IADD R219, R146, 0x1, -R219 ;  /* 0x0000000192db7824 */ /* 0x000fe200078e0adb */
[----:B------:R-:W-:Y:S02]  /*0e70*/  LOP3.LUT R7, R6, R7, RZ, 0x3c, !PT ;  /* 0x0000000706077212 */ /* 0x000fe400078e3cff */
[----:B------:R-:W-:Y:S01]  /*0e80*/  SEL R199, R4, 0xffffffe0, !P1 ;  /* 0xffffffe004c77807 */ /* 0x000fe20004800000 */
[----:B------:R-:W-:Y:S01]  /*0e90*/  IMAD.SHL.U32 R144, R219, 0x8, RZ ;  /* 0x00000008db907824 */ /* 0x000fe200078e00ff */
[----:B------:R-:W-:Y:S01]  /*0ea0*/  LEA R202, R3, 0x18100, 0x1 ;  /* 0x0001810003ca7811 */ /* 0x000fe200078e08ff */
[----:B------:R-:W-:Y:S01]  /*0eb0*/  IMAD R2, R2, 0x200, R7 ;  /* 0x0000020002027824 */ /* 0x000fe200078e0207 */
[----:B------:R-:W-:Y:S01]  /*0ec0*/  LEA R196, R0, 0x100, 0x1 ;  /* 0x0000010000c47811 */ /* 0x000fe200078e08ff */
[----:B------:R-:W-:Y:S01]  /*0ed0*/  IMAD.SHL.U32 R142, R219, 0x4, RZ ;  /* 0x00000004db8e7824 */ /* 0x000fe200078e00ff */
[----:B------:R-:W-:Y:S01]  /*0ee0*/  SEL R3, R5, 0xffffffc0, !P2 ;  /* 0xffffffc005037807 */ /* 0x000fe20005000000 */
[----:B------:R-:W-:Y:S01]  /*0ef0*/  IMAD.SHL.U32 R139, R139, 0x2, RZ ;  /* 0x000000028b8b7824 */ /* 0x000fe200078e00ff */
[----:B------:R-:W-:Y:S01]  /*0f00*/  LOP3.LUT R221, R221, 0x1c0, RZ, 0xc0, !PT ;  /* 0x000001c0dddd7812 */ /* 0x000fe200078ec0ff */
[C---:B------:R-:W-:Y:S01]  /*0f10*/  IMAD.IADD R0, R202.reuse, 0x1, R199 ;  /* 0x00000001ca007824 */ /* 0x040fe200078e02c7 */
[----:B------:R-:W-:Y:S01]  /*0f20*/  IADD3 R218, R217, 0x40, RZ ;  /* 0x00000040d9da7810 */ /* 0x000fe20007ffe0ff */
[----:B------:R-:W-:Y:S01]  /*0f30*/  IMAD.IADD R222, R199, 0x1, R196 ;  /* 0x00000001c7de7824 */ /* 0x000fe200078e02c4 */
[----:B------:R-:W-:Y:S01]  /*0f40*/  IADD3 R217, R217, 0x80, RZ ;  /* 0x00000080d9d97810 */ /* 0x000fe20007ffe0ff */
[--C-:B------:R-:W-:Y:S01]  /*0f50*/  IMAD.IADD R198, R202, 0x1, R3.reuse ;  /* 0x00000001cac67824 */ /* 0x100fe200078e0203 */
[----:B------:R-:W-:Y:S01]  /*0f60*/  SHF.R.S32.HI R145, RZ, 0x1f, R144 ;  /* 0x0000001fff917819 */ /* 0x000fe20000011490 */
[----:B------:R-:W-:Y:S01]  /*0f70*/  IMAD.IADD R197, R0, 0x1, R3 ;  /* 0x0000000100c57824 */ /* 0x000fe200078e0203 */
[C---:B------:R-:W-:Y:S01]  /*0f80*/  IADD3 R138, R142.reuse, 0x10, RZ ;  /* 0x000000108e8a7810 */ /* 0x040fe20007ffe0ff */
[C---:B------:R-:W-:Y:S01]  /*0f90*/  IMAD.IADD R222, R3.reuse, 0x1, R222 ;  /* 0x0000000103de7824 */ /* 0x040fe200078e02de */
[C---:B------:R-:W-:Y:S01]  /*0fa0*/  IADD3 R137, R142.reuse, 0x30, RZ ;  /* 0x000000308e897810 */ /* 0x040fe20007ffe0ff */
[----:B------:R-:W-:Y:S01]  /*0fb0*/  IMAD.IADD R147, R3, 0x1, R196 ;  /* 0x0000000103937824 */ /* 0x000fe200078e02c4 */
[----:B------:R-:W-:-:S02]  /*0fc0*/  IADD3 R136, R142, 0x50, RZ ;  /* 0x000000508e887810 */ /* 0x000fc40007ffe0ff */
[----:B------:R-:W-:Y:S02]  /*0fd0*/  SHF.R.U32.HI R141, RZ, 0x3, R221 ;  /* 0x00000003ff8d7819 */ /* 0x000fe400000116dd */
[C---:B------:R-:W-:Y:S02]  /*0fe0*/  IADD3 R10, R139.reuse, 0x100, RZ ;  /* 0x000001008b0a7810 */ /* 0x040fe40007ffe0ff */
[----:B------:R-:W-:Y:S02]  /*0ff0*/  IADD3 R11, R139, 0xc100, RZ ;  /* 0x0000c1008b0b7810 */ /* 0x000fe40007ffe0ff */
[----:B------:R-:W-:Y:S02]  /*1000*/  LEA R200, R2, 0xc100, 0x1 ;  /* 0x0000c10002c87811 */ /* 0x000fe400078e08ff */
.L_x_1521:
[----:B------:R-:W-:-:S04]  /*1010*/  IMAD.MOV.U32 R6, RZ, RZ, 0x4 ;  /* 0x00000004ff067424 */ /* 0x000fc800078e00ff */
[----:B------:R-:W-:-:S06]  /*1020*/  IMAD.WIDE R224, R211, R6, c[0x0][0x588] ;  /* 0x00016200d3e07625 */ /* 0x000fcc00078e0206 */
        /* <DEDUP_REMOVED lines=12> */
[----:B--2---:R-:W-:Y:S02]  /*10f0*/  SHF.R.S32.HI R87, RZ, 0x1f, R224 ;  /* 0x0000001fff577819 */ /* 0x004fe400000114e0 */
[C---:B------:R-:W-:Y:S02]  /*1100*/  @P4 LEA R2, P0, R224.reuse, c[0x0][0x360], 0x2 ;  /* 0x0000d800e0024a11 */ /* 0x040fe400078010ff */
[----:B------:R-:W-:-:S02]  /*1110*/  @P2 LEA R4, P1, R224, c[0x0][0x370], 0x2 ;  /* 0x0000dc00e0042a11 */ /* 0x000fc400078210ff */
[C-C-:B------:R-:W-:Y:S02]  /*1120*/  @P4 LEA.HI.X R3, R224.reuse, c[0x0][0x364], R87.reuse, 0x2, P0 ;  /* 0x0000d900e0034a11 */ /* 0x140fe400000f1457 */
[----:B------:R-:W-:Y:S02]  /*1130*/  ISETP.NE.U32.AND P0, PT, RZ, c[0x0][0x350], PT ;  /* 0x0000d400ff007a0c */ /* 0x000fe40003f05070 */
[C---:B------:R-:W-:Y:S01]  /*1140*/  @P2 LEA.HI.X R5, R224.reuse, c[0x0][0x374], R87, 0x2, P1 ;  /* 0x0000dd00e0052a11 */ /* 0x040fe200008f1457 */
[----:B------:R1:W5:Y:S01]  /*1150*/  @P4 LDG.E R86, [R2.64] ;  /* 0x0000000802564981 */ /* 0x000362000c1e1900 */
[----:B------:R-:W-:Y:S02]  /*1160*/  ISETP.NE.AND.EX P6, PT, RZ, c[0x0][0x354], PT, P0 ;  /* 0x0000d500ff007a0c */ /* 0x000fe40003fc5300 */
[C---:B------:R-:W-:Y:S01]  /*1170*/  LEA R12, P1, R224.reuse, c[0x0][0x350], 0x2 ;  /* 0x0000d400e00c7a11 */ /* 0x040fe200078210ff */
[----:B------:R2:W5:Y:S01]  /*1180*/  @P2 LDG.E R92, [R4.64] ;  /* 0x00000008045c2981 */ /* 0x000562000c1e1900 */
[----:B------:R-:W-:-:S02]  /*1190*/  LEA R14, P2, R224, c[0x0][0x348], 0x2 ;  /* 0x0000d200e00e7a11 */ /* 0x000fc400078410ff */
[C---:B------:R-:W-:Y:S02]  /*11a0*/  LEA R8, P0, R224.reuse, c[0x0][0x358], 0x2 ;  /* 0x0000d600e0087a11 */ /* 0x040fe400078010ff */
[C-C-:B------:R-:W-:Y:S02]  /*11b0*/  LEA.HI.X R15, R224.reuse, c[0x0][0x34c], R87.reuse, 0x2, P2 ;  /* 0x0000d300e00f7a11 */ /* 0x140fe400010f1457 */
[C-C-:B------:R-:W-:Y:S02]  /*11c0*/  LEA.HI.X R13, R224.reuse, c[0x0][0x354], R87.reuse, 0x2, P1 ;  /* 0x0000d500e00d7a11 */ /* 0x140fe400008f1457 */
[----:B------:R-:W-:Y:S01]  /*11d0*/  LEA.HI.X R9, R224, c[0x0][0x35c], R87, 0x2, P0 ;  /* 0x0000d700e0097a11 */ /* 0x000fe200000f1457 */
[----:B------:R3:W5:Y:S04]  /*11e0*/  @P3 LDG.E R88, [R14.64] ;  /* 0x000000080e583981 */ /* 0x000768000c1e1900 */
[----:B------:R3:W5:Y:S01]  /*11f0*/  @P6 LDG.E R91, [R12.64] ;  /* 0x000000080c5b6981 */ /* 0x000762000c1e1900 */
[----:B-1----:R-:W-:-:S06]  /*1200*/  IMAD.MOV.U32 R2, RZ, RZ, RZ ;  /* 0x000000ffff027224 */ /* 0x002fcc00078e00ff */
[----:B------:R3:W5:Y:S01]  /*1210*/  @P5 LDG.E R2, [R8.64] ;  /* 0x0000000808025981 */ /* 0x000762000c1e1900 */
[----:B------:R-:W-:Y:S01]  /*1220*/  YIELD ;  /* 0x0000000000007946 */ /* 0x000fe20003800000 */
[----:B--2---:R-:W-:Y:S02]  /*1230*/  P2R R4, PR, RZ, 0x40 ;  /* 0x00000040ff047803 */ /* 0x004fe40000000000 */
[----:B------:R-:W-:Y:S01]  /*1240*/  LOP3.LUT R225, R210, 0xffff, RZ, 0xc0, !PT ;  /* 0x0000ffffd2e17812 */ /* 0x000fe200078ec0ff */
[----:B------:R-:W-:Y:S05]  /*1250*/  @P4 BRA `(.L_x_1368) ;  /* 0x0000005000004947 */ /* 0x000fea0003800000 */
[----:B-----5:R-:W-:Y:S01]  /*1260*/  MOV R86, c[0x0][0x168] ;  /* 0x00005a0000567a02 */ /* 0x020fe20000000f00 */
[----:B------:R-:W-:Y:S05]  /*1270*/  @!P3 BRA `(.L_x_1368) ;  /* 0x000000300000b947 */ /* 0x000fea0003800000 */
[----:B------:R-:W2:Y:S04]  /*1280*/  LDG.E R86, [R14.64] ;  /* 0x000000080e567981 */ /* 0x000ea8000c1e1900 */
[----:B------:R-:W2:Y:S02]  /*1290*/  LDG.E R3, [R14.64+0x4] ;  /* 0x000004080e037981 */ /* 0x000ea4000c1e1900 */
[----:B--2---:R-:W-:-:S02]  /*12a0*/  IADD3 R86, -R86, R3, RZ ;  /* 0x0000000356567210 */ /* 0x004fc40007ffe1ff */
.L_x_1368:
[----:B------:R-:W-:-:S04]  /*12b0*/  ISETP.NE.U32.AND P0, PT, RZ, c[0x0][0x368], PT ;  /* 0x0000da00ff007a0c */ /* 0x000fc80003f05070 */
[----:B------:R-:W-:-:S13]  /*12c0*/  ISETP.NE.AND.EX P0, PT, RZ, c[0x0][0x36c], PT, P0 ;  /* 0x0000db00ff007a0c */ /* 0x000fda0003f05300 */
[----:B------:R-:W-:Y:S05]  /*12d0*/  @!P0 BRA `(.L_x_1369) ;  /* 0x0000004000008947 */ /* 0x000fea0003800000 */
[----:B---3--:R-:W-:-:S04]  /*12e0*/  LEA R12, P0, R224, c[0x0][0x368], 0x2 ;  /* 0x0000da00e00c7a11 */ /* 0x008fc800078010ff */
[----:B------:R-:W-:-:S05]  /*12f0*/  LEA.HI.X R13, R224, c[0x0][0x36c], R87, 0x2, P0 ;  /* 0x0000db00e00d7a11 */ /* 0x000fca00000f1457 */
[----:B------:R1:W5:Y:S01]  /*1300*/  LDG.E R3, [R12.64] ;  /* 0x000000080c037981 */ /* 0x000362000c1e1900 */
[----:B------:R-:W-:Y:S05]  /*1310*/  BRA `(.L_x_1370) ;  /* 0x0000005000007947 */ /* 0x000fea0003800000 */
.L_x_1369:
[----:B------:R-:W-:Y:S01]  /*1320*/  MOV R3, c[0x0][0x1d0] ;  /* 0x0000740000037a02 */ /* 0x000fe20000000f00 */
[----:B------:R-:W-:Y:S05]  /*1330*/  @!P6 BRA `(.L_x_1370) ;  /* 0x000000300000e947 */ /* 0x000fea0003800000 */
[----:B------:R-:W2:Y:S04]  /*1340*/  LDG.E R3, [R12.64] ;  /* 0x000000080c037981 */ /* 0x000ea8000c1e1900 */
[----:B------:R-:W2:Y:S02]  /*1350*/  LDG.E R0, [R12.64+0x4] ;  /* 0x000004080c007981 */ /* 0x000ea4000c1e1900 */
[----:B--2---:R-:W-:Y:S02]  /*1360*/  IADD3 R3, -R3, R0, RZ ;  /* 0x0000000003037210 */ /* 0x004fe40007ffe1ff */
.L_x_1370:
[----:B------:R2:W4:Y:S04]  /*1370*/  @P5 LDG.E R0, [R8.64] ;  /* 0x0000000808005981 */ /* 0x000528000c1e1900 */
[----:B------:R2:W4:Y:S01]  /*1380*/  @P5 LDG.E R5, [R8.64+0x4] ;  /* 0x0000040808055981 */ /* 0x000522000c1e1900 */
[----:B------:R-:W-:Y:S01]  /*1390*/  ISETP.NE.U32.AND P0, PT, RZ, c[0x0][0x378], PT ;  /* 0x0000de00ff007a0c */ /* 0x000fe20003f05070 */
[----:B-----5:R-:W-:-:S03]  /*13a0*/  IMAD.MOV.U32 R85, RZ, RZ, R3 ;  /* 0x000000ffff557224 */ /* 0x020fc600078e0003 */
[----:B------:R-:W-:Y:S01]  /*13b0*/  ISETP.NE.AND.EX P1, PT, RZ, c[0x0][0x37c], PT, P0 ;  /* 0x0000df00ff007a0c */ /* 0x000fe20003f25300 */
[----:B------:R-:W-:Y:S01]  /*13c0*/  IMAD.MOV.U32 R90, RZ, RZ, c[0x0][0x228] ;  /* 0x00008a00ff5a7624 */ /* 0x000fe200078e00ff */
[C---:B------:R-:W-:Y:S02]  /*13d0*/  LOP3.LUT R227, R210.reuse, 0xff000000, RZ, 0xc0, !PT ;  /* 0xff000000d2e37812 */ /* 0x040fe400078ec0ff */
[----:B------:R-:W-:Y:S02]  /*13e0*/  LOP3.LUT R210, R210, 0xff0000, RZ, 0xc0, !PT ;  /* 0x00ff0000d2d27812 */ /* 0x000fe400078ec0ff */
[----:B------:R-:W-:-:S07]  /*13f0*/  SHF.R.U32.HI R227, RZ, 0x8, R227 ;  /* 0x00000008ffe37819 */ /* 0x000fce00000116e3 */
[----:B-1-3--:R-:W-:-:S04]  /*1400*/  @P1 LEA R12, P0, R224, c[0x0][0x378], 0x2 ;  /* 0x0000de00e00c1a11 */ /* 0x00afc800078010ff */
[----:B------:R-:W-:Y:S02]  /*1410*/  @P1 LEA.HI.X R13, R224, c[0x0][0x37c], R87, 0x2, P0 ;  /* 0x0000df00e00d1a11 */ /* 0x000fe400000f1457 */
[----:B------:R-:W-:Y:S01]  /*1420*/  LEA.HI R227, R210, R227, RZ, 0x10 ;  /* 0x000000e3d2e37211 */ /* 0x000fe200078f80ff */
[----:B------:R-:W-:Y:S02]  /*1430*/  BSSY B0, `(.L_x_1371) ;  /* 0x0000029000007945 */ /* 0x000fe40003800000 */
[----:B------:R1:W5:Y:S01]  /*1440*/  @P1 LDG.E R85, [R12.64] ;  /* 0x000000080c551981 */ /* 0x000362000c1e1900 */
[----:B------:R-:W-:Y:S01]  /*1450*/  SHF.R.U32.HI R210, RZ, 0x10, R227 ;  /* 0x00000010ffd27819 */ /* 0x000fe200000116e3 */
[----:B--2---:R-:W-:Y:S01]  /*1460*/  IMAD.MOV.U32 R8, RZ, RZ, RZ ;  /* 0x000000ffff087224 */ /* 0x004fe200078e00ff */
[----:B------:R-:W-:Y:S02]  /*1470*/  LOP3.LUT R227, R227, 0xff, RZ, 0xc0, !PT ;  /* 0x000000ffe3e37812 */ /* 0x000fe400078ec0ff */
[----:B------:R-:W-:-:S04]  /*1480*/  ISETP.NE.AND P1, PT, R210, RZ, PT ;  /* 0x000000ffd200720c */ /* 0x000fc80003f25270 */
[----:B------:R-:W-:Y:S01]  /*1490*/  SEL R94, R210, c[0x0][0x338], P1 ;  /* 0x0000ce00d25e7a07 */ /* 0x000fe20000800000 */
[----:B----4-:R-:W-:Y:S02]  /*14a0*/  @P5 IMAD.IADD R90, R5, 0x1, -R0 ;  /* 0x00000001055a5824 */ /* 0x010fe400078e0a00 */
[----:B------:R-:W-:-:S04]  /*14b0*/  IMAD.IADD R5, R3, 0x1, -R92 ;  /* 0x0000000103057824 */ /* 0x000fc800078e0a5c */
[----:B------:R-:W-:-:S05]  /*14c0*/  IMAD.IADD R84, R5, 0x1, R90 ;  /* 0x0000000105547824 */ /* 0x000fca00078e025a */
[C---:B------:R-:W-:Y:S02]  /*14d0*/  ISETP.GE.AND P0, PT, R84.reuse, 0x1, PT ;  /* 0x000000015400780c */ /* 0x040fe40003f06270 */
[----:B------:R-:W-:-:S04]  /*14e0*/  IADD3 R0, R84, 0x3f, RZ ;  /* 0x0000003f54007810 */ /* 0x000fc80007ffe0ff */
[----:B------:R-:W-:-:S04]  /*14f0*/  SHF.R.S32.HI R89, RZ, 0x1f, R0 ;  /* 0x0000001fff597819 */ /* 0x000fc80000011400 */
[----:B------:R-:W-:-:S04]  /*1500*/  LEA.HI R89, R89, R0, RZ, 0x6 ;  /* 0x0000000059597211 */ /* 0x000fc800078f30ff */
[----:B------:R-:W-:Y:S01]  /*1510*/  SHF.R.S32.HI R89, RZ, 0x6, R89 ;  /* 0x00000006ff597819 */ /* 0x000fe20000011459 */
[----:B------:R-:W-:Y:S05]  /*1520*/  @!P0 BRA `(.L_x_1372) ;  /* 0x0000019000008947 */ /* 0x000fea0003800000 */
[-C--:B-1----:R-:W-:Y:S02]  /*1530*/  IABS R9, R94.reuse ;  /* 0x0000005e00097213 */ /* 0x082fe40000000000 */
[----:B------:R-:W-:Y:S02]  /*1540*/  IADD3 R13, R89, -0x1, R94 ;  /* 0xffffffff590d7810 */ /* 0x000fe40007ffe05e */
[----:B------:R-:W1:Y:S01]  /*1550*/  I2F.RP R12, R9 ;  /* 0x00000009000c7306 */ /* 0x000e620000209400 */
[-C--:B------:R-:W-:Y:S02]  /*1560*/  IABS R0, R94.reuse ;  /* 0x0000005e00007213 */ /* 0x080fe40000000000 */
[----:B------:R-:W-:Y:S02]  /*1570*/  IABS R7, R13 ;  /* 0x0000000d00077213 */ /* 0x000fe40000000000 */
[----:B------:R-:W-:Y:S01]  /*1580*/  LOP3.LUT R13, R13, R94, RZ, 0x3c, !PT ;  /* 0x0000005e0d0d7212 */ /* 0x000fe200078e3cff */
[----:B------:R-:W-:-:S03]  /*1590*/  IMAD.MOV R0, RZ, RZ, -R0 ;  /* 0x000000ffff007224 */ /* 0x000fc600078e0a00 */
[----:B------:R-:W-:Y:S01]  /*15a0*/  ISETP.GE.AND P1, PT, R13, RZ, PT ;  /* 0x000000ff0d00720c */ /* 0x000fe20003f26270 */
[----:B-1----:R-:W1:Y:S02]  /*15b0*/  MUFU.RCP R14, R12 ;  /* 0x0000000c000e7308 */ /* 0x002e640000001000 */
[----:B-1----:R-:W-:-:S06]  /*15c0*/  IADD3 R14, R14, 0xffffffe, RZ ;  /* 0x0ffffffe0e0e7810 */ /* 0x002fcc0007ffe0ff */
[----:B------:R-:W1:Y:S02]  /*15d0*/  F2I.FTZ.U32.TRUNC.NTZ R15, R14 ;  /* 0x0000000e000f7305 */ /* 0x000e64000021f000 */
[----:B-1----:R-:W-:Y:S02]  /*15e0*/  IMAD.MOV R8, RZ, RZ, -R15 ;  /* 0x000000ffff087224 */ /* 0x002fe400078e0a0f */
[----:B------:R-:W-:Y:S02]  /*15f0*/  IMAD.MOV.U32 R14, RZ, RZ, RZ ;  /* 0x000000ffff0e7224 */ /* 0x000fe400078e00ff */
[----:B------:R-:W-:-:S04]  /*1600*/  IMAD R8, R8, R9, RZ ;  /* 0x0000000908087224 */ /* 0x000fc800078e02ff */
[----:B------:R-:W-:-:S06]  /*1610*/  IMAD.HI.U32 R8, R15, R8, R14 ;  /* 0x000000080f087227 */ /* 0x000fcc00078e000e */
        /* <DEDUP_REMOVED lines=10> */
.L_x_1372:
[----:B-1----:R-:W-:Y:S05]  /*16c0*/  BSYNC B0 ;  /* 0x0000000000007941 */ /* 0x002fea0003800000 */
.L_x_1371:
[----:B------:R-:W-:Y:S02]  /*16d0*/  IMAD R0, R227, R8, RZ ;  /* 0x00000008e3007224 */ /* 0x000fe400078e02ff */
[----:B------:R-:W-:Y:S02]  /*16e0*/  IMAD.SHL.U32 R154, R201, 0x8, RZ ;  /* 0x00000008c99a7824 */ /* 0x000fe400078e00ff */
        /* <DEDUP_REMOVED lines=15> */
[----:B------:R-:W-:-:S04]  /*17e0*/  ISETP.NE.U32.AND P0, PT, RZ, c[0x0][0x340], PT ;  /* 0x0000d000ff007a0c */ /* 0x000fc80003f05070 */
[----:B------:R-:W-:-:S13]  /*17f0*/  ISETP.NE.AND.EX P6, PT, RZ, c[0x0][0x344], PT, P0 ;  /* 0x0000d100ff007a0c */ /* 0x000fda0003fc5300 */
[----:B------:R-:W-:-:S06]  /*1800*/  @P6 IMAD.WIDE R156, R224, R6, c[0x0][0x340] ;  /* 0x0000d000e09c6625 */ /* 0x000fcc00078e0206 */
[----:B------:R-:W2:Y:S01]  /*1810*/  @P6 LDG.E R156, [R156.64] ;  /* 0x000000089c9c6981 */ /* 0x000ea2000c1e1900 */
[----:B------:R-:W-:Y:S01]  /*1820*/  SHF.R.S32.HI R7, RZ, 0x1f, R146 ;  /* 0x0000001fff077819 */ /* 0x000fe20000011492 */
[----:B------:R-:W-:Y:S01]  /*1830*/  IMAD.IADD R164, R3, 0x1, R91 ;  /* 0x0000000103a47824 */ /* 0x000fe200078e025b */
[----:B------:R-:W-:Y:S01]  /*1840*/  SHF.R.S32.HI R8, RZ, 0x1f, R2 ;  /* 0x0000001fff087819 */ /* 0x000fe20000011402 */
[----:B------:R-:W-:Y:S01]  /*1850*/  IMAD.MOV.U32 R100, RZ, RZ, c[0x0][0x1e0] ;  /* 0x00007800ff647624 */ /* 0x000fe200078e00ff */
[----:B------:R-:W-:Y:S01]  /*1860*/  LEA.HI R7, R7, R146, RZ, 0x3 ;  /* 0x0000009207077211 */ /* 0x000fe200078f18ff */
[----:B------:R-:W-:Y:S01]  /*1870*/  IMAD.WIDE.U32 R18, R164, c[0x0][0x1e0], RZ ;  /* 0x00007800a4127a25 */ /* 0x000fe200078e00ff */
[----:B------:R-:W-:Y:S02]  /*1880*/  SHF.R.S32.HI R155, RZ, 0x1f, R154 ;  /* 0x0000001fff9b7819 */ /* 0x000fe4000001149a */
[----:B------:R-:W-:Y:S01]  /*1890*/  SHF.R.S32.HI R7, RZ, 0x3, R7 ;  /* 0x00000003ff077819 */ /* 0x000fe20000011407 */
[----:B------:R-:W-:Y:S01]  /*18a0*/  IMAD.WIDE.U32 R168, R223, c[0x0][0x1e0], RZ ;  /* 0x00007800dfa87a25 */ /* 0x000fe200078e00ff */
[----:B------:R-:W-:-:S02]  /*18b0*/  SEL R160, R224, RZ, !P5 ;  /* 0x000000ffe0a07207 */ /* 0x000fc40006800000 */
[----:B------:R-:W-:Y:S02]  /*18c0*/  IADD3 R13, P0, R7, R2, RZ ;  /* 0x00000002070d7210 */ /* 0x000fe40007f1e0ff */
[----:B------:R-:W-:Y:S02]  /*18d0*/  SEL R2, R87, RZ, !P5 ;  /* 0x000000ff57027207 */ /* 0x000fe40006800000 */
[----:B------:R-:W-:Y:S01]  /*18e0*/  LEA.HI.X.SX32 R8, R7, R8, 0x1, P0 ;  /* 0x0000000807087211 */ /* 0x000fe200000f0eff */
[C---:B------:R-:W-:Y:S01]  /*18f0*/  IMAD.WIDE.U32 R14, R13.reuse, c[0x0][0x238], R154 ;  /* 0x00008e000d0e7a25 */ /* 0x040fe200078e009a */
[----:B------:R-:W-:Y:S02]  /*1900*/  MOV R3, 0x6 ;  /* 0x0000000600037802 */ /* 0x000fe40000000f00 */
[----:B------:R-:W-:Y:S01]  /*1910*/  MOV R107, 0x5 ;  /* 0x00000005006b7802 */ /* 0x000fe20000000f00 */
[----:B------:R-:W-:Y:S01]  /*1920*/  IMAD R0, R8, c[0x0][0x238], RZ ;  /* 0x00008e0008007a24 */ /* 0x000fe200078e02ff */
[----:B------:R-:W-:Y:S01]  /*1930*/  MOV R16, R14 ;  /* 0x0000000e00107202 */ /* 0x000fe20000000f00 */
[----:B------:R-:W-:Y:S01]  /*1940*/  IMAD.MOV.U32 R14, RZ, RZ, c[0x0][0x238] ;  /* 0x00008e00ff0e7624 */ /* 0x000fe200078e00ff */
[----:B------:R-:W-:Y:S01]  /*1950*/  SHF.R.S32.HI R6, RZ, 0x1f, R164 ;  /* 0x0000001fff067819 */ /* 0x000fe200000114a4 */
[----:B------:R-:W-:Y:S01]  /*1960*/  IMAD R0, R13, c[0x0][0x23c], R0 ;  /* 0x00008f000d007a24 */ /* 0x000fe200078e0200 */
[----:B------:R-:W-:Y:S01]  /*1970*/  ISETP.GE.AND P5, PT, R154, c[0x0][0x1d4], PT ;  /* 0x000075009a007a0c */ /* 0x000fe20003fa6270 */
[----:B------:R-:W-:Y:S01]  /*1980*/  IMAD R167, R2, c[0x0][0x248], RZ ;  /* 0x0000920002a77a24 */ /* 0x000fe200078e02ff */
[----:B------:R-:W-:Y:S01]  /*1990*/  SHF.L.U64.HI R102, R14, R3, c[0x0][0x23c] ;  /* 0x00008f000e667619 */ /* 0x000fe20000010203 */
[----:B------:R-:W-:Y:S01]  /*19a0*/  IMAD.IADD R17, R15, 0x1, R0 ;  /* 0x000000010f117824 */ /* 0x000fe200078e0200 */
[----:B------:R-:W-:Y:S01]  /*19b0*/  IADD3 R15, R5, -0x1, RZ ;  /* 0xffffffff050f7810 */ /* 0x000fe20007ffe0ff */
[----:B------:R-:W-:Y:S01]  /*19c0*/  IMAD.IADD R0, R90, 0x1, -R7 ;  /* 0x000000015a007824 */ /* 0x000fe200078e0a07 */
[C---:B------:R-:W-:Y:S01]  /*19d0*/  SHF.L.U32 R106, R14.reuse, 0x5, RZ ;  /* 0x000000050e6a7819 */ /* 0x040fe200000006ff */
[----:B------:R-:W-:Y:S01]  /*19e0*/  IMAD.WIDE.U32 R158, R225, c[0x0][0x240], R16 ;  /* 0x00009000e19e7a25 */ /* 0x000fe200078e0010 */
[----:B------:R-:W-:-:S02]  /*19f0*/  SHF.L.U64.HI R105, R14, R107, c[0x0][0x23c] ;  /* 0x00008f000e697619 */ /* 0x000fc4000001026b */
[----:B------:R-:W-:Y:S01]  /*1a00*/  ISETP.GE.AND P4, PT, R218, c[0x0][0x1d4], PT ;  /* 0x00007500da007a0c */ /* 0x000fe20003f86270 */
[----:B------:R-:W-:Y:S01]  /*1a10*/  IMAD R159, R225, c[0x0][0x244], R159 ;  /* 0x00009100e19f7a24 */ /* 0x000fe200078e029f */
[----:B------:R-:W-:Y:S01]  /*1a20*/  MOV R108, c[0x0][0x258] ;  /* 0x00009600006c7a02 */ /* 0x000fe20000000f00 */
[----:B------:R-:W-:Y:S01]  /*1a30*/  IMAD R0, R15, -0x40, R0 ;  /* 0xffffffc00f007824 */ /* 0x000fe200078e0200 */
[----:B------:R-:W-:Y:S01]  /*1a40*/  SHF.L.U64.HI R98, R100, R3, c[0x0][0x1e4] ;  /* 0x0000790064627619 */ /* 0x000fe20000010203 */
[----:B------:R-:W-:Y:S01]  /*1a50*/  IMAD.WIDE.U32 R158, R160, c[0x0][0x248], R158 ;  /* 0x00009200a09e7a25 */ /* 0x000fe200078e009e */
[----:B------:R-:W-:Y:S02]  /*1a60*/  SHF.L.U64.HI R107, R108, R107, c[0x0][0x25c] ;  /* 0x000097006c6b7619 */ /* 0x000fe4000001026b */
[----:B------:R-:W-:Y:S01]  /*1a70*/  ISETP.GE.AND P1, PT, R0, 0x21, PT ;  /* 0x000000210000780c */ /* 0x000fe20003f26270 */
[----:B------:R-:W-:Y:S01]  /*1a80*/  IMAD R167, R160, c[0x0][0x24c], R167 ;  /* 0x00009300a0a77a24 */ /* 0x000fe200078e02a7 */
[----:B------:R-:W-:Y:S01]  /*1a90*/  ISETP.GE.AND P2, PT, R0, 0x1, PT ;  /* 0x000000010000780c */ /* 0x000fe20003f46270 */
[----:B------:R-:W-:Y:S01]  /*1aa0*/  IMAD.SHL.U32 R104, R14, 0x40, RZ ;  /* 0x000000400e687824 */ /* 0x000fe200078e00ff */
[----:B------:R-:W-:Y:S01]  /*1ab0*/  SHF.R.S32.HI R0, RZ, 0x1f, R15 ;  /* 0x0000001fff007819 */ /* 0x000fe2000001140f */
[----:B------:R-:W-:Y:S01]  /*1ac0*/  IMAD R7, R102, R15, RZ ;  /* 0x0000000f66077224 */ /* 0x000fe200078e02ff */
[----:B------:R-:W-:Y:S01]  /*1ad0*/  MOV R166, R158 ;  /* 0x0000009e00a67202 */ /* 0x000fe20000000f00 */
[----:B------:R-:W-:Y:S01]  /*1ae0*/  IMAD.IADD R167, R159, 0x1, R167 ;  /* 0x000000019fa77824 */ /* 0x000fe200078e02a7 */
[----:B------:R-:W-:Y:S01]  /*1af0*/  SHF.L.U64.HI R99, R108, R3, c[0x0][0x25c] ;  /* 0x000097006c637619 */ /* 0x000fe20000010203 */
[-C--:B------:R-:W-:Y:S01]  /*1b00*/  IMAD R7, R0, R104.reuse, R7 ;  /* 0x0000006800077224 */ /* 0x080fe200078e0207 */
[----:B------:R-:W-:Y:S01]  /*1b10*/  SHF.L.U32 R101, R108, 0x6, RZ ;  /* 0x000000066c657819 */ /* 0x000fe200000006ff */
[----:B------:R-:W-:Y:S01]  /*1b20*/  IMAD R8, R8, c[0x0][0x258], RZ ;  /* 0x0000960008087a24 */ /* 0x000fe200078e02ff */
[----:B------:R-:W-:Y:S01]  /*1b30*/  SHF.R.S32.HI R143, RZ, 0x1f, R142 ;  /* 0x0000001fff8f7819 */ /* 0x000fe2000001148e */
[----:B------:R-:W-:-:S04]  /*1b40*/  IMAD.WIDE.U32 R16, R15, R104, R166 ;  /* 0x000000680f107225 */ /* 0x000fc800078e00a6 */
[----:B------:R-:W-:Y:S01]  /*1b50*/  IMAD.WIDE.U32 R20, R13, c[0x0][0x258], R154 ;  /* 0x000096000d147a25 */ /* 0x000fe200078e009a */
[----:B------:R-:W-:-:S03]  /*1b60*/  @P2 LEA R24, P3, R16, c[0x0][0x220], 0x1 ;  /* 0x0000880010182a11 */ /* 0x000fc600078608ff */
[----:B------:R-:W-:Y:S02]  /*1b70*/  IMAD R8, R13, c[0x0][0x25c], R8 ;  /* 0x000097000d087a24 */ /* 0x000fe400078e0208 */
[----:B------:R-:W-:Y:S01]  /*1b80*/  IMAD.IADD R14, R17, 0x1, R7 ;  /* 0x00000001110e7824 */ /* 0x000fe200078e0207 */
[----:B------:R-:W-:Y:S01]  /*1b90*/  @P1 IADD3 R7, P0, R106, R16, RZ ;  /* 0x000000106a071210 */ /* 0x000fe20007f1e0ff */
[----:B------:R-:W-:Y:S02]  /*1ba0*/  IMAD R9, R6, c[0x0][0x1e0], RZ ;  /* 0x0000780006097a24 */ /* 0x000fe400078e02ff */
[----:B------:R-:W-:Y:S01]  /*1bb0*/  IMAD.IADD R21, R21, 0x1, R8 ;  /* 0x0000000115157824 */ /* 0x000fe200078e0208 */
[----:B------:R-:W-:Y:S01]  /*1bc0*/  @P1 IADD3.X R8, R14, R105, RZ, P0, !PT ;  /* 0x000000690e081210 */ /* 0x000fe200007fe4ff */
[----:B------:R-:W-:Y:S01]  /*1bd0*/  IMAD R9, R164, c[0x0][0x1e4], R9 ;  /* 0x00007900a4097a24 */ /* 0x000fe200078e0209 */
[----:B------:R-:W-:Y:S01]  /*1be0*/  @P1 LEA R22, P0, R7, c[0x0][0x220], 0x1 ;  /* 0x0000880007161a11 */ /* 0x000fe200078008ff */
[----:B------:R-:W-:Y:S01]  /*1bf0*/  IMAD R95, R2, c[0x0][0x268], RZ ;  /* 0x00009a00025f7a24 */ /* 0x000fe200078e02ff */
[----:B------:R-:W-:Y:S01]  /*1c00*/  @P2 LEA.HI.X R25, R16, c[0x0][0x224], R14, 0x1, P3 ;  /* 0x0000890010192a11 */ /* 0x000fe200018f0c0e */
[----:B------:R-:W-:Y:S01]  /*1c10*/  IMAD.SHL.U32 R100, R100, 0x40, RZ ;  /* 0x0000004064647824 */ /* 0x000fe200078e00ff */
[----:B------:R-:W-:Y:S01]  /*1c20*/  ISETP.GE.AND P3, PT, R217, c[0x0][0x1d4], PT ;  /* 0x00007500d9007a0c */ /* 0x000fe20003f66270 */
[----:B------:R-:W-:Y:S01]  /*1c30*/  IMAD R95, R160, c[0x0][0x26c], R95 ;  /* 0x00009b00a05f7a24 */ /* 0x000fe200078e025f */
[----:B------:R-:W-:Y:S01]  /*1c40*/  @P1 LEA.HI.X R23, R7, c[0x0][0x224], R8, 0x1, P0 ;  /* 0x0000890007171a11 */ /* 0x000fe200000f0c08 */
[----:B------:R-:W-:Y:S01]  /*1c50*/  @!PT LDS RZ, [RZ] ;  /* 0x00000000fffff984 */ /* 0x000fe20000000800 */
[----:B------:R-:W-:Y:S01]  /*1c60*/  @!PT LDS RZ, [RZ] ;  /* 0x00000000fffff984 */ /* 0x000fe20000000800 */
[----:B------:R-:W-:Y:S01]  /*1c70*/  @!PT LDS RZ, [RZ] ;  /* 0x00000000fffff984 */ /* 0x000fe20000000800 */
[----:B------:R1:W-:Y:S01]  /*1c80*/  @P2 LDGSTS.E.BYPASS.LTC128B.128 [R139+0xc100], [R24.64], !P5 ;  /* 0x0c100000188b2fae */ /* 0x0003e2000e901d48 */
[----:B------:R-:W-:Y:S01]  /*1c90*/  IADD3 R19, R19, R9, RZ ;  /* 0x0000000913137210 */ /* 0x000fe20007ffe0ff */
[C---:B------:R-:W-:Y:S01]  /*1ca0*/  IMAD.WIDE.U32 R8, R225.reuse, c[0x0][0x260], R20 ;  /* 0x00009800e1087a25 */ /* 0x040fe200078e0014 */
[----:B------:R-:W-:Y:S01]  /*1cb0*/  ISETP.NE.AND P0, PT, R4, RZ, PT ;  /* 0x000000ff0400720c */ /* 0x000fe20003f05270 */
[----:B------:R1:W-:Y:S01]  /*1cc0*/  @P2 LDGSTS.E.BYPASS.LTC128B.128 [R139+0xe100], [R24.64+0x80], !P4 ;  /* 0x0e100080188b2fae */ /* 0x0003e2000e101d48 */
[----:B------:R-:W-:Y:S01]  /*1cd0*/  SHF.R.S32.HI R7, RZ, 0x1f, R223 ;  /* 0x0000001fff077819 */ /* 0x000fe200000114df */
[----:B------:R-:W-:-:S04]  /*1ce0*/  IMAD.WIDE.U32 R162, R225, c[0x0][0x1e8], R18 ;  /* 0x00007a00e1a27a25 */ /* 0x000fc800078e0012 */
[----:B------:R-:W-:Y:S01]  /*1cf0*/  IMAD R9, R225, c[0x0][0x264], R9 ;  /* 0x00009900e1097a24 */ /* 0x000fe200078e0209 */
[----:B------:R1:W-:Y:S01]  /*1d00*/  @P2 LDGSTS.E.BYPASS.LTC128B.128 [R139+0x10100], [R24.64+0x100], !P3 ;  /* 0x10100100188b2fae */ /* 0x0003e2000d901d48 */
[----:B------:R-:W-:Y:S02]  /*1d10*/  IMAD R2, R7, c[0x0][0x1e0], RZ ;  /* 0x0000780007027a24 */ /* 0x000fe400078e02ff */
[----:B------:R-:W-:Y:S01]  /*1d20*/  IMAD R163, R225, c[0x0][0x1ec], R163 ;  /* 0x00007b00e1a37a24 */ /* 0x000fe200078e02a3 */
[----:B------:R1:W-:Y:S01]  /*1d30*/  @P1 LDGSTS.E.BYPASS.LTC128B.128 [R139+0xd100], [R22.64], !P5 ;  /* 0x0d100000168b1fae */ /* 0x0003e2000e901d48 */
[----:B------:R-:W-:-:S03]  /*1d40*/  IMAD.WIDE.U32 R160, R160, c[0x0][0x268], R8 ;  /* 0x00009a00a0a07a25 */ /* 0x000fc600078e0008 */
[----:B------:R1:W-:Y:S01]  /*1d50*/  @P1 LDGSTS.E.BYPASS.LTC128B.128 [R139+0xf100], [R22.64+0x80], !P4 ;  /* 0x0f100080168b1fae */ /* 0x0003e2000e101d48 */
[----:B------:R-:W-:Y:S01]  /*1d60*/  IMAD R103, R223, c[0x0][0x1e4], R2 ;  /* 0x00007900df677a24 */ /* 0x000fe200078e0202 */
[----:B------:R-:W-:Y:S01]  /*1d70*/  IADD3 R95, R161, R95, RZ ;  /* 0x0000005fa15f7210 */ /* 0x000fe20007ffe0ff */
[----:B------:R-:W-:Y:S01]  /*1d80*/  IMAD.SHL.U32 R108, R108, 0x20, RZ ;  /* 0x000000206c6c7824 */ /* 0x000fe200078e00ff */
[----:B------:R1:W-:Y:S02]  /*1d90*/  @P1 LDGSTS.E.BYPASS.LTC128B.128 [R139+0x11100], [R22.64+0x100], !P3 ;  /* 0x11100100168b1fae */ /* 0x0003e4000d901d48 */
[----:B------:R-:W-:Y:S02]  /*1da0*/  IADD3 R103, R169, R103, RZ ;  /* 0x00000067a9677210 */ /* 0x000fe40007ffe0ff */
[----:B------:R-:W0:Y:S01]  /*1db0*/  LDGDEPBAR ;  /* 0x00000000000079af */ /* 0x000e220000000000 */
[----:B------:R-:W-:Y:S01]  /*1dc0*/  WARPSYNC 0xffffffff ;  /* 0xffffffff00007948 */ /* 0x000fe20003800000 */
[----:B--2---:R-:W-:Y:S01]  /*1dd0*/  @P6 SHF.R.S32.HI R127, RZ, 0x1f, R156 ;  /* 0x0000001fff7f6819 */ /* 0x004fe2000001149c */
[----:B------:R-:W-:Y:S01]  /*1de0*/  @!P6 IMAD.MOV.U32 R156, RZ, RZ, R224 ;  /* 0x000000ffff9ce224 */ /* 0x000fe200078e00e0 */
[----:B------:R-:W-:-:S04]  /*1df0*/  @!P6 MOV R127, R87 ;  /* 0x00000057007fe202 */ /* 0x000fc80000000f00 */
[----:B------:R-:W-:Y:S02]  /*1e00*/  SEL R127, R127, RZ, !P0 ;  /* 0x000000ff7f7f7207 */ /* 0x000fe40004000000 */
[----:B------:R-:W-:-:S03]  /*1e10*/  SEL R156, R156, RZ, !P0 ;  /* 0x000000ff9c9c7207 */ /* 0x000fc60004000000 */
[----:B------:R-:W-:Y:S02]  /*1e20*/  IMAD R97, R127, c[0x0][0x1f0], RZ ;  /* 0x00007c007f617a24 */ /* 0x000fe400078e02ff */
[----:B------:R-:W-:-:S04]  /*1e30*/  IMAD.WIDE.U32 R162, R156, c[0x0][0x1f0], R162 ;  /* 0x00007c009ca27a25 */ /* 0x000fc800078e00a2 */
[----:B------:R-:W-:-:S04]  /*1e40*/  IMAD R97, R156, c[0x0][0x1f4], R97 ;  /* 0x00007d009c617a24 */ /* 0x000fc800078e0261 */
[----:B------:R-:W-:Y:S02]  /*1e50*/  IMAD.IADD R97, R163, 0x1, R97 ;  /* 0x00000001a3617824 */ /* 0x000fe400078e0261 */
[----:B-1----:R-:W-:Y:S01]  /*1e60*/  ISETP.GT.AND P0, PT, R15, R12, PT ;  /* 0x0000000c0f00720c */ /* 0x002fe20003f04270 */
[----:B------:R-:W-:Y:S01]  /*1e70*/  BAR.SYNC.DEFER_BLOCKING 0x0 ;  /* 0x0000000000007b1d */ /* 0x000fe20000010000 */
[----:B------:R-:W-:Y:S01]  /*1e80*/  IMAD R2, R99, R15, RZ ;  /* 0x0000000f63027224 */ /* 0x000fe200078e02ff */
[----:B------:R-:W-:Y:S01]  /*1e90*/  IADD3 R14, R144, 0x40, RZ ;  /* 0x00000040900e7810 */ /* 0x000fe20007ffe0ff */
[----:B------:R-:W-:Y:S02]  /*1ea0*/  IMAD.MOV.U32 R8, RZ, RZ, R160 ;  /* 0x000000ffff087224 */ /* 0x000fe400078e00a0 */
[----:B------:R-:W-:Y:S01]  /*1eb0*/  IMAD.MOV.U32 R9, RZ, RZ, R95 ;  /* 0x000000ffff097224 */ /* 0x000fe200078e005f */
[----:B------:R-:W-:Y:S01]  /*1ec0*/  ULDC.U8 UR4, c[0x0][0x298] ;  /* 0x0000a60000047ab9 */ /* 0x000fe20000000000 */
[-C--:B------:R-:W-:Y:S02]  /*1ed0*/  IMAD R2, R0, R101.reuse, R2 ;  /* 0x0000006500027224 */ /* 0x080fe400078e0202 */
[----:B------:R-:W-:-:S03]  /*1ee0*/  IMAD.WIDE.U32 R8, R15, R101, R8 ;  /* 0x000000650f087225 */ /* 0x000fc600078e0008 */
[----:B------:R-:W-:Y:S01]  /*1ef0*/  @P0 IADD3 R13, R5, -0x2, RZ ;  /* 0xfffffffe050d0810 */ /* 0x000fe20007ffe0ff */
[----:B------:R-:W-:Y:S01]  /*1f00*/  IMAD.IADD R2, R9, 0x1, R2 ;  /* 0x0000000109027824 */ /* 0x000fe200078e0202 */
[----:B------:R-:W-:Y:S01]  /*1f10*/  @P2 LEA R18, P6, R8, c[0x0][0x250], 0x1 ;  /* 0x0000940008122a11 */ /* 0x000fe200078c08ff */
[----:B------:R-:W-:Y:S01]  /*1f20*/  IMAD.MOV.U32 R96, RZ, RZ, 0x1 ;  /* 0x00000001ff607424 */ /* 0x000fe200078e00ff */
[----:B------:R-:W-:Y:S01]  /*1f30*/  @P0 SHF.R.S32.HI R0, RZ, 0x1f, R13 ;  /* 0x0000001fff000819 */ /* 0x000fe2000001140d */
[----:B------:R-:W-:Y:S01]  /*1f40*/  @P0 IMAD R9, R102, R13, RZ ;  /* 0x0000000d66090224 */ /* 0x000fe200078e02ff */
[----:B------:R-:W-:Y:S01]  /*1f50*/  @P2 LEA.HI.X R19, R8, c[0x0][0x254], R2, 0x1, P6 ;  /* 0x0000950008132a11 */ /* 0x000fe200030f0c02 */
[----:B------:R-:W-:Y:S01]  /*1f60*/  @P0 IMAD.WIDE.U32 R16, R13, R104, R166 ;  /* 0x000000680d100225 */ /* 0x000fe200078e00a6 */
[----:B------:R-:W-:Y:S02]  /*1f70*/  @P1 IADD3 R5, P6, R108, R8, RZ ;  /* 0x000000086c051210 */ /* 0x000fe40007fde0ff */
[----:B------:R-:W-:Y:S01]  /*1f80*/  IADD3 R13, R144, 0x20, RZ ;  /* 0x00000020900d7810 */ /* 0x000fe20007ffe0ff */
[----:B------:R-:W-:Y:S01]  /*1f90*/  IMAD.MOV.U32 R8, RZ, RZ, c[0x0][0x27c] ;  /* 0x00009f00ff087624 */ /* 0x000fe200078e00ff */
[----:B------:R-:W-:Y:S01]  /*1fa0*/  @!PT LDS RZ, [RZ] ;  /* 0x00000000fffff984 */ /* 0x000fe20000000800 */
[----:B------:R-:W-:Y:S01]  /*1fb0*/  @!PT LDS RZ, [RZ] ;  /* 0x00000000fffff984 */ /* 0x000fe20000000800 */
[----:B------:R-:W-:Y:S01]  /*1fc0*/  @!PT LDS RZ, [RZ] ;  /* 0x00000000fffff984 */ /* 0x000fe20000000800 */
[----:B------:R1:W-:Y:S01]  /*1fd0*/  @P2 LDGSTS.E.BYPASS.LTC128B.128 [R139+0x100], [R18.64], !P5 ;  /* 0x00100000128b2fae */ /* 0x0003e2000e901d48 */
[----:B------:R-:W-:Y:S01]  /*1fe0*/  @P1 IMAD.X R2, R2, 0x1, R107, P6 ;  /* 0x0000000102021824 */ /* 0x000fe200030e066b */
[C---:B------:R-:W-:Y:S01]  /*1ff0*/  @P1 LEA R22, P6, R5.reuse, c[0x0][0x250], 0x1 ;  /* 0x0000940005161a11 */ /* 0x040fe200078c08ff */
[----:B------:R-:W-:Y:S01]  /*2000*/  @P0 IMAD R0, R0, R104, R9 ;  /* 0x0000006800000224 */ /* 0x000fe200078e0209 */
[----:B------:R1:W-:Y:S01]  /*2010*/  @P2 LDGSTS.E.BYPASS.LTC128B.128 [R139+0x2100], [R18.64+0x80], !P4 ;  /* 0x02100080128b2fae */ /* 0x0003e2000e101d48 */
[----:B------:R-:W-:Y:S01]  /*2020*/  IMAD.SHL.U32 R8, R8, 0x2, RZ ;  /* 0x0000000208087824 */ /* 0x000fe200078e00ff */
[----:B------:R-:W-:Y:S01]  /*2030*/  @P1 LEA.HI.X R23, R5, c[0x0][0x254], R2, 0x1, P6 ;  /* 0x0000950005171a11 */ /* 0x000fe200030f0c02 */
[----:B------:R-:W-:Y:S01]  /*2040*/  @P0 IMAD.IADD R0, R17, 0x1, R0 ;  /* 0x0000000111000824 */ /* 0x000fe200078e0200 */
[----:B------:R1:W-:Y:S01]  /*2050*/  @P2 LDGSTS.E.BYPASS.LTC128B.128 [R139+0x4100], [R18.64+0x100], !P3 ;  /* 0x04100100128b2fae */ /* 0x0003e2000d901d48 */
[----:B------:R-:W-:Y:S01]  /*2060*/  @P0 LEA R20, P6, R16, c[0x0][0x220], 0x1 ;  /* 0x0000880010140a11 */ /* 0x000fe200078c08ff */
[----:B------:R-:W-:Y:S01]  /*2070*/  IMAD R172, R7, c[0x0][0x290], RZ ;  /* 0x0000a40007ac7a24 */ /* 0x000fe200078e02ff */
[----:B------:R-:W-:Y:S01]  /*2080*/  ISETP.GE.AND P2, PT, R13, c[0x0][0x27c], PT ;  /* 0x00009f000d007a0c */ /* 0x000fe20003f46270 */
[----:B------:R-:W-:Y:S01]  /*2090*/  IMAD R170, R7, c[0x0][0x280], RZ ;  /* 0x0000a00007aa7a24 */ /* 0x000fe200078e02ff */
[----:B------:R-:W-:Y:S01]  /*20a0*/  IADD3 R17, -R8, c[0x0][0x1d4], RZ ;  /* 0x0000750008117a10 */ /* 0x000fe20007ffe1ff */
[----:B------:R-:W-:Y:S01]  /*20b0*/  IMAD R127, R127, c[0x0][0x218], RZ ;  /* 0x000086007f7f7a24 */ /* 0x000fe200078e02ff */
[----:B------:R-:W-:Y:S01]  /*20c0*/  @P0 LEA.HI.X R21, R16, c[0x0][0x224], R0, 0x1, P6 ;  /* 0x0000890010150a11 */ /* 0x000fe200030f0c00 */
[C---:B------:R-:W-:Y:S01]  /*20d0*/  IMAD R170, R223.reuse, c[0x0][0x284], R170 ;  /* 0x0000a100dfaa7a24 */ /* 0x040fe200078e02aa */
[----:B------:R-:W-:Y:S01]  /*20e0*/  SEL R2, RZ, c[0x0][0x27c], !P2 ;  /* 0x00009f00ff027a07 */ /* 0x000fe20005000000 */
[----:B------:R-:W-:Y:S01]  /*20f0*/  IMAD R127, R156, c[0x0][0x21c], R127 ;  /* 0x000087009c7f7a24 */ /* 0x000fe200078e027f */
[-C--:B------:R-:W-:Y:S01]  /*2100*/  SEL R0, R8, R17.reuse, !P2 ;  /* 0x0000001108007207 */ /* 0x080fe20005000000 */
[----:B------:R-:W-:Y:S01]  /*2110*/  IMAD.WIDE.U32 R174, R223, c[0x0][0x280], R144 ;  /* 0x0000a000dfae7a25 */ /* 0x000fe200078e0090 */
[----:B------:R-:W-:Y:S01]  /*2120*/  ISETP.GE.AND P2, PT, R144, c[0x0][0x27c], PT ;  /* 0x00009f0090007a0c */ /* 0x000fe20003f46270 */
[----:B------:R2:W-:Y:S01]  /*2130*/  @P1 LDGSTS.E.BYPASS.LTC128B.128 [R139+0x1100], [R22.64], !P5 ;  /* 0x01100000168b1fae */ /* 0x0005e2000e901d48 */
[----:B------:R-:W-:Y:S01]  /*2140*/  ISETP.GE.AND P6, PT, R14, c[0x0][0x27c], PT ;  /* 0x00009f000e007a0c */ /* 0x000fe20003fc6270 */
[----:B------:R-:W-:Y:S01]  /*2150*/  IMAD.IADD R2, R13, 0x1, R2 ;  /* 0x000000010d027824 */ /* 0x000fe200078e0202 */
[CC--:B------:R-:W-:Y:S01]  /*2160*/  SEL R4, R8.reuse, R17.reuse, !P2 ;  /* 0x0000001108047207 */ /* 0x0c0fe20005000000 */
[C---:B------:R-:W-:Y:S01]  /*2170*/  IMAD R172, R223.reuse, c[0x0][0x294], R172 ;  /* 0x0000a500dfac7a24 */ /* 0x040fe200078e02ac */
[----:B------:R-:W-:Y:S01]  /*2180*/  SEL R17, R8, R17, !P6 ;  /* 0x0000001108117207 */ /* 0x000fe20007000000 */
[C---:B------:R-:W-:Y:S01]  /*2190*/  IMAD.WIDE.U32 R8, R223.reuse, c[0x0][0x280], R142 ;  /* 0x0000a000df087a25 */ /* 0x040fe200078e008e */
[----:B------:R-:W-:Y:S01]  /*21a0*/  SEL R5, RZ, c[0x0][0x27c], !P2 ;  /* 0x00009f00ff057a07 */ /* 0x000fe20005000000 */
[----:B------:R2:W-:Y:S01]  /*21b0*/  @P1 LDGSTS.E.BYPASS.LTC128B.128 [R139+0x3100], [R22.64+0x80], !P4 ;  /* 0x03100080168b1fae */ /* 0x0005e2000e101d48 */
[----:B------:R-:W-:Y:S01]  /*21c0*/  ISETP.LE.AND P2, PT, R96, c[0x0][0x27c], PT ;  /* 0x00009f0060007a0c */ /* 0x000fe20003f43270 */
[----:B------:R-:W-:Y:S01]  /*21d0*/  IMAD.IADD R171, R170, 0x1, R9 ;  /* 0x00000001aaab7824 */ /* 0x000fe200078e0209 */
[----:B------:R-:W-:Y:S01]  /*21e0*/  SHF.R.S32.HI R9, RZ, 0x1f, R2 ;  /* 0x0000001fff097819 */ /* 0x000fe20000011402 */
[----:B------:R-:W-:Y:S01]  /*21f0*/  IMAD.IADD R5, R144, 0x1, R5 ;  /* 0x0000000190057824 */ /* 0x000fe200078e0205 */
[----:B-1----:R-:W-:Y:S01]  /*2200*/  SEL R19, RZ, c[0x0][0x27c], !P6 ;  /* 0x00009f00ff137a07 */ /* 0x002fe20007000000 */
[C---:B------:R-:W-:Y:S01]  /*2210*/  IMAD.WIDE.U32 R176, R223.reuse, c[0x0][0x290], R144 ;  /* 0x0000a400dfb07a25 */ /* 0x040fe200078e0090 */
[----:B------:R-:W-:Y:S01]  /*2220*/  IADD3 R164, P6, R223, R164, RZ ;  /* 0x000000a4dfa47210 */ /* 0x000fe20007fde0ff */
[----:B------:R2:W-:Y:S01]  /*2230*/  @P1 LDGSTS.E.BYPASS.LTC128B.128 [R139+0x5100], [R22.64+0x100], !P3 ;  /* 0x05100100168b1fae */ /* 0x0005e2000d901d48 */
[----:B------:R-:W-:Y:S01]  /*2240*/  SHF.R.S32.HI R16, RZ, 0x1f, R5 ;  /* 0x0000001fff107819 */ /* 0x000fe20000011405 */
[----:B------:R-:W-:-:S02]  /*2250*/  IMAD.IADD R19, R14, 0x1, R19 ;  /* 0x000000010e137824 */ /* 0x000fc400078e0213 */
[----:B------:R-:W-:Y:S01]  /*2260*/  IMAD.X R165, R6, 0x1, R7, P6 ;  /* 0x0000000106a57824 */ /* 0x000fe200030e0607 */
[----:B------:R-:W-:Y:S01]  /*2270*/  P2R R6, PR, RZ, 0x4 ;  /* 0x00000004ff067803 */ /* 0x000fe20000000000 */
[----:B------:R-:W-:Y:S01]  /*2280*/  IMAD.WIDE.U32 R24, R223, c[0x0][0x290], R142 ;  /* 0x0000a400df187a25 */ /* 0x000fe200078e008e */
[----:B------:R-:W0:Y:S01]  /*2290*/  LDGDEPBAR ;  /* 0x00000000000079af */ /* 0x000e220000000000 */
[----:B------:R-:W-:Y:S02]  /*22a0*/  LOP3.LUT P6, RZ, R220, 0x4, RZ, 0xc0, !PT ;  /* 0x00000004dcff7812 */ /* 0x000fe400078cc0ff */
[C---:B------:R-:W-:Y:S01]  /*22b0*/  IMAD.WIDE.U32 R6, R225.reuse, c[0x0][0x210], R144 ;  /* 0x00008400e1067a25 */ /* 0x040fe200078e0090 */
[----:B------:R2:W-:Y:S03]  /*22c0*/  @P0 LDGSTS.E.BYPASS.LTC128B.128 [R139+0x12100], [R20.64], !P5 ;  /* 0x12100000148b0fae */ /* 0x0005e6000e901d48 */
[----:B------:R-:W-:Y:S01]  /*22d0*/  IMAD R7, R225, c[0x0][0x214], R7 ;  /* 0x00008500e1077a24 */ /* 0x000fe200078e0207 */
[----:B------:R2:W-:Y:S01]  /*22e0*/  @P0 LDGSTS.E.BYPASS.LTC128B.128 [R139+0x14100], [R20.64+0x80], !P4 ;  /* 0x14100080148b0fae */ /* 0x0005e2000e101d48 */
[----:B------:R-:W-:-:S02]  /*22f0*/  IMAD.IADD R175, R175, 0x1, R170 ;  /* 0x00000001afaf7824 */ /* 0x000fc400078e02aa */
[----:B------:R-:W-:Y:S01]  /*2300*/  IMAD.WIDE.U32 R156, R156, c[0x0][0x218], R6 ;  /* 0x000086009c9c7a25 */ /* 0x000fe200078e0006 */
[----:B------:R-:W-:Y:S01]  /*2310*/  SHF.R.S32.HI R7, RZ, 0x1f, R4 ;  /* 0x0000001fff077819 */ /* 0x000fe20000011404 */
[----:B------:R2:W-:Y:S01]  /*2320*/  @P0 LDGSTS.E.BYPASS.LTC128B.128 [R139+0x16100], [R20.64+0x100], !P3 ;  /* 0x16100100148b0fae */ /* 0x0005e2000d901d48 */
[-C--:B------:R-:W-:Y:S01]  /*2330*/  LEA.HI R6, R16, R5.reuse, RZ, 0x3 ;  /* 0x0000000510067211 */ /* 0x080fe200078f18ff */
[----:B------:R-:W-:Y:S01]  /*2340*/  IMAD.MOV.U32 R170, RZ, RZ, R8 ;  /* 0x000000ffffaa7224 */ /* 0x000fe200078e0008 */
[----:B------:R-:W-:Y:S01]  /*2350*/  LEA.HI R7, R7, R4, RZ, 0x4 ;  /* 0x0000000407077211 */ /* 0x000fe200078f20ff */
[----:B------:R-:W-:Y:S01]  /*2360*/  IMAD.IADD R177, R177, 0x1, R172 ;  /* 0x00000001b1b17824 */ /* 0x000fe200078e02ac */
[CC--:B------:R-:W-:Y:S01]  /*2370*/  LEA.HI R4, R9.reuse, R2.reuse, RZ, 0x3 ;  /* 0x0000000209047211 */ /* 0x0c0fe200078f18ff */
[----:B------:R-:W-:Y:S01]  /*2380*/  IMAD.IADD R173, R172, 0x1, R25 ;  /* 0x00000001acad7824 */ /* 0x000fe200078e0219 */
[----:B------:R-:W-:Y:S01]  /*2390*/  SHF.R.S32.HI R7, RZ, 0x4, R7 ;  /* 0x00000004ff077819 */ /* 0x000fe20000011407 */
[----:B------:R-:W-:Y:S01]  /*23a0*/  IMAD.MOV.U32 R172, RZ, RZ, R24 ;  /* 0x000000ffffac7224 */ /* 0x000fe200078e0018 */
[----:B------:R-:W-:Y:S01]  /*23b0*/  LEA.HI R9, R9, R2, RZ, 0x6 ;  /* 0x0000000209097211 */ /* 0x000fe200078f30ff */
[----:B------:R-:W-:Y:S01]  /*23c0*/  IMAD.MOV.U32 R112, RZ, RZ, c[0x0][0x290] ;  /* 0x0000a400ff707624 */ /* 0x000fe200078e00ff */
[----:B------:R-:W-:Y:S01]  /*23d0*/  LEA.HI R16, R16, R5, RZ, 0x6 ;  /* 0x0000000510107211 */ /* 0x000fe200078f30ff */
[----:B------:R-:W-:Y:S01]  /*23e0*/  IMAD.MOV.U32 R116, RZ, RZ, c[0x0][0x280] ;  /* 0x0000a000ff747624 */ /* 0x000fe200078e00ff */
[----:B------:R-:W-:Y:S01]  /*23f0*/  SHF.R.S32.HI R5, RZ, 0x1f, R0 ;  /* 0x0000001fff057819 */ /* 0x000fe20000011400 */
[----:B------:R-:W-:Y:S01]  /*2400*/  IMAD.SHL.U32 R9, R9, 0x40, RZ ;  /* 0x0000004009097824 */ /* 0x000fe200078e00ff */
[----:B------:R-:W-:Y:S01]  /*2410*/  LEA.HI.SX32 R122, R6, R7, 0x1d ;  /* 0x00000007067a7211 */ /* 0x000fe200078feaff */
[----:B------:R-:W-:Y:S01]  /*2420*/  IMAD.SHL.U32 R16, R16, 0x40, RZ ;  /* 0x0000004010107824 */ /* 0x000fe200078e00ff */
[----:B------:R-:W-:Y:S01]  /*2430*/  SHF.R.S32.HI R8, RZ, 0x1f, R19 ;  /* 0x0000001fff087819 */ /* 0x000fe20000011413 */
[----:B-----5:R-:W-:Y:S01]  /*2440*/  IMAD.WIDE.U32 R176, R85, c[0x0][0x290], R176 ;  /* 0x0000a40055b07a25 */ /* 0x020fe200078e00b0 */
[----:B------:R-:W-:-:S02]  /*2450*/  LOP3.LUT R24, R221, 0x38, R4, 0xf8, !PT ;  /* 0x00000038dd187812 */ /* 0x000fc400078ef804 */
[----:B------:R-:W-:Y:S01]  /*2460*/  LEA.HI R5, R5, R0, RZ, 0x4 ;  /* 0x0000000005057211 */ /* 0x000fe200078f20ff */
[----:B------:R-:W-:Y:S01]  /*2470*/  IMAD.WIDE.U32 R174, R85, c[0x0][0x280], R174 ;  /* 0x0000a00055ae7a25 */ /* 0x000fe200078e00ae */
[----:B------:R-:W-:Y:S02]  /*2480*/  LOP3.LUT R18, R221, 0x38, R6, 0xf8, !PT ;  /* 0x00000038dd127812 */ /* 0x000fe400078ef806 */
[----:B------:R-:W-:Y:S01]  /*2490*/  SHF.R.S32.HI R7, RZ, 0x1f, R122 ;  /* 0x0000001fff077819 */ /* 0x000fe2000001147a */
[C---:B------:R-:W-:Y:S01]  /*24a0*/  IMAD.WIDE.U32 R172, R85.reuse, c[0x0][0x290], R172 ;  /* 0x0000a40055ac7a25 */ /* 0x040fe200078e00ac */
[----:B------:R-:W-:Y:S02]  /*24b0*/  SHF.R.S32.HI R0, RZ, 0x1f, R17 ;  /* 0x0000001fff007819 */ /* 0x000fe40000011411 */
[----:B------:R-:W-:Y:S01]  /*24c0*/  LEA.HI R2, R8, R19, RZ, 0x3 ;  /* 0x0000001308027211 */ /* 0x000fe200078f18ff */
[----:B------:R-:W-:Y:S01]  /*24d0*/  IMAD.WIDE.U32 R170, R85, c[0x0][0x280], R170 ;  /* 0x0000a00055aa7a25 */ /* 0x000fe200078e00aa */
[----:B------:R-:W-:-:S02]  /*24e0*/  LOP3.LUT R9, R9, 0xfffff000, RZ, 0xc0, !PT ;  /* 0xfffff00009097812 */ /* 0x000fc400078ec0ff */
[-C--:B------:R-:W-:Y:S01]  /*24f0*/  LOP3.LUT R117, R24, R141.reuse, RZ, 0x3c, !PT ;  /* 0x0000008d18757212 */ /* 0x080fe200078e3cff */
[----:B------:R-:W-:Y:S01]  /*2500*/  IMAD.MOV.U32 R59, RZ, RZ, 0x1 ;  /* 0x00000001ff3b7424 */ /* 0x000fe200078e00ff */
[----:B------:R-:W-:Y:S01]  /*2510*/  LOP3.LUT R119, R18, R141, RZ, 0x3c, !PT ;  /* 0x0000008d12777212 */ /* 0x000fe200078e3cff */
[----:B------:R-:W-:Y:S01]  /*2520*/  IMAD.MOV.U32 R47, RZ, RZ, RZ ;  /* 0x000000ffff2f7224 */ /* 0x000fe200078e00ff */
[----:B------:R-:W-:Y:S01]  /*2530*/  LEA.HI R7, R7, R122, RZ, 0x3 ;  /* 0x0000007a07077211 */ /* 0x000fe200078f18ff */
[----:B------:R-:W-:Y:S01]  /*2540*/  IMAD.SHL.U32 R122, R122, 0x8, RZ ;  /* 0x000000087a7a7824 */ /* 0x000fe200078e00ff */
[----:B------:R-:W-:Y:S01]  /*2550*/  LEA.HI R0, R0, R17, RZ, 0x4 ;  /* 0x0000001100007211 */ /* 0x000fe200078f20ff */
[----:B------:R-:W-:Y:S01]  /*2560*/  IMAD.IADD R127, R157, 0x1, R127 ;  /* 0x000000019d7f7824 */ /* 0x000fe200078e027f */
[----:B------:R-:W-:Y:S01]  /*2570*/  LOP3.LUT R18, R221, 0x38, R2, 0xf8, !PT ;  /* 0x00000038dd127812 */ /* 0x000fe200078ef802 */
[----:B------:R-:W-:Y:S01]  /*2580*/  IMAD.SHL.U32 R7, R7, 0x200, RZ ;  /* 0x0000020007077824 */ /* 0x000fe200078e00ff */
[----:B------:R-:W-:-:S02]  /*2590*/  IADD3 R117, R117, R9, R140 ;  /* 0x0000000975757210 */ /* 0x000fc40007ffe08c */
[----:B------:R-:W-:Y:S02]  /*25a0*/  SHF.R.S32.HI R9, RZ, 0x4, R5 ;  /* 0x00000004ff097819 */ /* 0x000fe40000011405 */
[----:B------:R-:W-:Y:S02]  /*25b0*/  LOP3.LUT R115, R18, R141, RZ, 0x3c, !PT ;  /* 0x0000008d12737212 */ /* 0x000fe400078e3cff */
[----:B------:R-:W-:Y:S02]  /*25c0*/  SHF.R.S32.HI R5, RZ, 0x4, R0 ;  /* 0x00000004ff057819 */ /* 0x000fe40000011400 */
[----:B------:R-:W-:Y:S02]  /*25d0*/  LOP3.LUT R18, R221, 0x38, R122, 0xf8, !PT ;  /* 0x00000038dd127812 */ /* 0x000fe400078ef87a */
[----:B------:R-:W-:Y:S02]  /*25e0*/  LEA.HI R8, R8, R19, RZ, 0x6 ;  /* 0x0000001308087211 */ /* 0x000fe400078f30ff */
[----:B------:R-:W-:-:S02]  /*25f0*/  LEA.HI.SX32 R118, R2, R5, 0x1d ;  /* 0x0000000502767211 */ /* 0x000fc400078feaff */
[----:B------:R-:W-:Y:S01]  /*2600*/  LOP3.LUT R113, R18, R141, RZ, 0x3c, !PT ;  /* 0x0000008d12717212 */ /* 0x000fe200078e3cff */
[----:B------:R-:W-:Y:S01]  /*2610*/  IMAD.SHL.U32 R8, R8, 0x40, RZ ;  /* 0x0000004008087824 */ /* 0x000fe200078e00ff */
[----:B------:R-:W-:Y:S02]  /*2620*/  @P0 LEA R18, P1, R106, R20, 0x1 ;  /* 0x000000146a120211 */ /* 0x000fe400078208ff */
[----:B------:R-:W-:Y:S02]  /*2630*/  LEA.HI.SX32 R120, R4, R9, 0x1d ;  /* 0x0000000904787211 */ /* 0x000fe400078feaff */
[----:B------:R-:W-:Y:S02]  /*2640*/  SHF.R.S32.HI R9, RZ, 0x1f, R118 ;  /* 0x0000001fff097819 */ /* 0x000fe40000011476 */
[----:B------:R-:W-:Y:S02]  /*2650*/  @P0 LEA.HI.X R19, R106, R21, R105, 0x1, P1 ;  /* 0x000000156a130211 */ /* 0x000fe400008f0c69 */
[----:B------:R-:W-:Y:S01]  /*2660*/  LEA.HI R0, R9, R118, RZ, 0x3 ;  /* 0x0000007609007211 */ /* 0x000fe200078f18ff */
[----:B------:R-:W-:Y:S01]  /*2670*/  IMAD.SHL.U32 R118, R118, 0x8, RZ ;  /* 0x0000000876767824 */ /* 0x000fe200078e00ff */
[----:B------:R-:W-:Y:S01]  /*2680*/  LOP3.LUT R8, R8, 0xfffff000, RZ, 0xc0, !PT ;  /* 0xfffff00008087812 */ /* 0x000fe200078ec0ff */
[----:B------:R2:W-:Y:S01]  /*2690*/  @P0 LDGSTS.E.BYPASS.LTC128B.128 [R139+0x13100], [R18.64], !P5 ;  /* 0x13100000128b0fae */ /* 0x0005e2000e901d48 */
[----:B------:R-:W-:Y:S01]  /*26a0*/  SHF.R.S32.HI R5, RZ, 0x1f, R120 ;  /* 0x0000001fff057819 */ /* 0x000fe20000011478 */
[----:B------:R-:W-:Y:S01]  /*26b0*/  IMAD.SHL.U32 R0, R0, 0x200, RZ ;  /* 0x0000020000007824 */ /* 0x000fe200078e00ff */
[----:B------:R-:W-:Y:S01]  /*26c0*/  IADD3 R115, R115, R8, R140 ;  /* 0x0000000873737210 */ /* 0x000fe20007ffe08c */
[----:B------:R2:W-:Y:S01]  /*26d0*/  @P0 LDGSTS.E.BYPASS.LTC128B.128 [R139+0x15100], [R18.64+0x80], !P4 ;  /* 0x15100080128b0fae */ /* 0x0005e2000e101d48 */
[----:B------:R-:W-:Y:S01]  /*26e0*/  LEA.HI R5, R5, R120, RZ, 0x3 ;  /* 0x0000007805057211 */ /* 0x000fe200078f18ff */
[----:B------:R-:W-:Y:S01]  /*26f0*/  IMAD.SHL.U32 R120, R120, 0x8, RZ ;  /* 0x0000000878787824 */ /* 0x000fe200078e00ff */
[----:B------:R-:W-:Y:S01]  /*2700*/  LOP3.LUT R16, R16, 0xfffff000, RZ, 0xc0, !PT ;  /* 0xfffff00010107812 */ /* 0x000fe200078ec0ff */
[----:B------:R2:W-:Y:S01]  /*2710*/  @P0 LDGSTS.E.BYPASS.LTC128B.128 [R139+0x17100], [R18.64+0x100], !P3 ;  /* 0x17100100128b0fae */ /* 0x0005e2000d901d48 */
[----:B------:R-:W-:Y:S01]  /*2720*/  LOP3.LUT R8, R221, 0x38, R118, 0xf8, !PT ;  /* 0x00000038dd087812 */ /* 0x000fe200078ef876 */
[----:B------:R-:W-:Y:S01]  /*2730*/  IMAD.SHL.U32 R5, R5, 0x200, RZ ;  /* 0x0000020005057824 */ /* 0x000fe200078e00ff */
[----:B------:R-:W-:Y:S01]  /*2740*/  IADD3 R119, R119, R16, R140 ;  /* 0x0000001077777210 */ /* 0x000fe20007ffe08c */
[----:B------:R-:W0:Y:S01]  /*2750*/  LDGDEPBAR ;  /* 0x00000000000079af */ /* 0x000e220000000000 */
[----:B------:R-:W-:-:S02]  /*2760*/  LOP3.LUT R109, R8, R141, RZ, 0x3c, !PT ;  /* 0x0000008d086d7212 */ /* 0x000fc400078e3cff */
[----:B------:R-:W-:Y:S02]  /*2770*/  LOP3.LUT R16, R221, 0x38, R120, 0xf8, !PT ;  /* 0x00000038dd107812 */ /* 0x000fe400078ef878 */
[----:B------:R-:W-:Y:S02]  /*2780*/  SHF.R.S32.HI R8, RZ, 0x1f, R85 ;  /* 0x0000001fff087819 */ /* 0x000fe40000011455 */
[----:B------:R-:W-:Y:S02]  /*2790*/  LOP3.LUT R111, R16, R141, RZ, 0x3c, !PT ;  /* 0x0000008d106f7212 */ /* 0x000fe400078e3cff */
[----:B------:R-:W-:Y:S01]  /*27a0*/  LOP3.LUT R0, R0, 0xfffff000, RZ, 0xc0, !PT ;  /* 0xfffff00000007812 */ /* 0x000fe200078ec0ff */
[----:B------:R-:W-:Y:S01]  /*27b0*/  IMAD R16, R8, c[0x0][0x290], RZ ;  /* 0x0000a40008107a24 */ /* 0x000fe200078e02ff */
[----:B------:R-:W-:Y:S01]  /*27c0*/  IADD3 R93, P1, P0, R162, R168, R144 ;  /* 0x000000a8a25d7210 */ /* 0x000fe2000783e090 */
[----:B------:R-:W-:Y:S01]  /*27d0*/  IMAD R8, R8, c[0x0][0x280], RZ ;  /* 0x0000a00008087a24 */ /* 0x000fe200078e02ff */
[----:B------:R-:W-:Y:S01]  /*27e0*/  IADD3 R109, R109, R0, R140 ;  /* 0x000000006d6d7210 */ /* 0x000fe20007ffe08c */
[----:B------:R-:W-:Y:S01]  /*27f0*/  IMAD R123, R85, c[0x0][0x294], R16 ;  /* 0x0000a500557b7a24 */ /* 0x000fe200078e0210 */
[----:B------:R-:W-:Y:S01]  /*2800*/  IADD3.X R126, R97, R103, R145, P1, P0 ;  /* 0x00000067617e7210 */ /* 0x000fe20000fe0491 */
[----:B------:R-:W-:Y:S01]  /*2810*/  IMAD R121, R85, c[0x0][0x284], R8 ;  /* 0x0000a10055797a24 */ /* 0x000fe200078e0208 */
[----:B------:R-:W-:Y:S01]  /*2820*/  LOP3.LUT R7, R7, 0xfffff000, RZ, 0xc0, !PT ;  /* 0xfffff00007077812 */ /* 0x000fe200078ec0ff */
[----:B------:R-:W-:Y:S01]  /*2830*/  IMAD.IADD R125, R177, 0x1, R123 ;  /* 0x00000001b17d7824 */ /* 0x000fe200078e027b */
[----:B------:R-:W-:Y:S01]  /*2840*/  LOP3.LUT R5, R5, 0xfffff000, RZ, 0xc0, !PT ;  /* 0xfffff00005057812 */ /* 0x000fe200078ec0ff */
[----:B------:R-:W-:Y:S01]  /*2850*/  IMAD.IADD R124, R175, 0x1, R121 ;  /* 0x00000001af7c7824 */ /* 0x000fe200078e0279 */
[----:B------:R-:W-:Y:S01]  /*2860*/  LOP3.LUT R0, R221, 0x18, R144, 0xf8, !PT ;  /* 0x00000018dd007812 */ /* 0x000fe200078ef890 */
[----:B------:R-:W-:Y:S01]  /*2870*/  IMAD.IADD R123, R123, 0x1, R173 ;  /* 0x000000017b7b7824 */ /* 0x000fe200078e02ad */
[----:B------:R-:W-:Y:S01]  /*2880*/  ISETP.NE.AND P0, PT, RZ, UR4, PT ;  /* 0x00000004ff007c0c */ /* 0x000fe2000bf05270 */
[----:B------:R-:W-:Y:S01]  /*2890*/  IMAD.IADD R121, R121, 0x1, R171 ;  /* 0x0000000179797824 */ /* 0x000fe200078e02ab */
[----:B------:R-:W-:-:S02]  /*28a0*/  LOP3.LUT R133, R6, 0xfffffff8, RZ, 0xc0, !PT ;  /* 0xfffffff806857812 */ /* 0x000fc400078ec0ff */
[----:B------:R-:W-:Y:S02]  /*28b0*/  LOP3.LUT R131, R4, 0xfffffff8, RZ, 0xc0, !PT ;  /* 0xfffffff804837812 */ /* 0x000fe400078ec0ff */
[----:B------:R-:W-:Y:S02]  /*28c0*/  LOP3.LUT R129, R2, 0xfffffff8, RZ, 0xc0, !PT ;  /* 0xfffffff802817812 */ /* 0x000fe400078ec0ff */
[CC--:B------:R-:W-:Y:S01]  /*28d0*/  SHF.L.U64.HI R110, R112.reuse, R3.reuse, c[0x0][0x294] ;  /* 0x0000a500706e7619 */ /* 0x0c0fe20000010203 */
[----:B------:R-:W-:Y:S01]  /*28e0*/  IMAD.SHL.U32 R112, R112, 0x40, RZ ;  /* 0x0000004070707824 */ /* 0x000fe200078e00ff */
[C---:B------:R-:W-:Y:S01]  /*28f0*/  SHF.L.U64.HI R114, R116.reuse, R3, c[0x0][0x284] ;  /* 0x0000a10074727619 */ /* 0x040fe20000010203 */
[----:B------:R-:W-:Y:S01]  /*2900*/  IMAD.SHL.U32 R116, R116, 0x40, RZ ;  /* 0x0000004074747824 */ /* 0x000fe200078e00ff */
[--C-:B------:R-:W-:Y:S02]  /*2910*/  IADD3 R113, R113, R7, R140.reuse ;  /* 0x0000000771717210 */ /* 0x100fe40007ffe08c */
[----:B------:R-:W-:-:S02]  /*2920*/  IADD3 R111, R111, R5, R140 ;  /* 0x000000056f6f7210 */ /* 0x000fc40007ffe08c */
[----:B------:R-:W-:Y:S02]  /*2930*/  LOP3.LUT R0, R140, R0, R141, 0xf6, !PT ;  /* 0x000000008c007212 */ /* 0x000fe400078ef68d */
[----:B------:R-:W-:Y:S02]  /*2940*/  P2R R135, PR, RZ, 0x1 ;  /* 0x00000001ff877803 */ /* 0x000fe40000000000 */
[----:B------:R-:W-:Y:S02]  /*2950*/  SHF.R.S32.HI R150, RZ, 0x1f, R133 ;  /* 0x0000001fff967819 */ /* 0x000fe40000011485 */
[----:B------:R-:W-:Y:S02]  /*2960*/  SHF.R.S32.HI R148, RZ, 0x1f, R131 ;  /* 0x0000001fff947819 */ /* 0x000fe40000011483 */
[----:B------:R-:W-:Y:S02]  /*2970*/  SHF.R.S32.HI R134, RZ, 0x1f, R129 ;  /* 0x0000001fff867819 */ /* 0x000fe40000011481 */
[----:B------:R-:W-:-:S02]  /*2980*/  SHF.R.S32.HI R132, RZ, 0x1f, R122 ;  /* 0x0000001fff847819 */ /* 0x000fc4000001147a */
[----:B------:R-:W-:Y:S02]  /*2990*/  SHF.R.S32.HI R130, RZ, 0x1f, R120 ;  /* 0x0000001fff827819 */ /* 0x000fe40000011478 */
[----:B--2---:R-:W-:Y:S02]  /*29a0*/  SHF.R.S32.HI R128, RZ, 0x1f, R118 ;  /* 0x0000001fff807819 */ /* 0x004fe40000011476 */
.L_x_1398:
[----:B------:R-:W-:Y:S01]  /*29b0*/  SHF.R.S32.HI R5, RZ, 0x1f, R15 ;  /* 0x0000001fff057819 */ /* 0x000fe2000001140f */
[----:B------:R-:W-:Y:S04]  /*29c0*/  DEPBAR.LE SB0, 0x2 ;  /* 0x000080800000791a */ /* 0x000fe80000000000 */
[----:B------:R-:W-:Y:S01]  /*29d0*/  ISETP.LE.AND P1, PT, R96, c[0x0][0x27c], PT ;  /* 0x00009f0060007a0c */ /* 0x000fe20003f23270 */
[----:B------:R-:W-:Y:S01]  /*29e0*/  WARPSYNC 0xffffffff ;  /* 0xffffffff00007948 */ /* 0x000fe20003800000 */
[----:B------:R-:W-:Y:S01]  /*29f0*/  BAR.SYNC.DEFER_BLOCKING 0x0 ;  /* 0x0000000000007b1d */ /* 0x000fe20000010000 */
[-C--:B------:R-:W-:Y:S02]  /*2a00*/  IMAD R153, R98, R15.reuse, RZ ;  /* 0x0000000f62997224 */ /* 0x080fe400078e02ff */
[----:B------:R-:W-:Y:S04]  /*2a10*/  IMAD.WIDE.U32 R20, R100, R15, RZ ;  /* 0x0000000f64147225 */ /* 0x000fe800078e00ff */
[----:B------:R-:W-:Y:S01]  /*2a20*/  IMAD R153, R5, R100, R153 ;  /* 0x0000006405997224 */ /* 0x000fe200078e0299 */
[----:B------:R-:W-:Y:S01]  /*2a30*/  IADD3 R4, P0, R93, R20, RZ ;  /* 0x000000145d047210 */ /* 0x000fe20007f1e0ff */
[----:B-1----:R-:W-:Y:S02]  /*2a40*/  IMAD R2, R47, 0x3000, R0 ;  /* 0x000030002f027824 */ /* 0x002fe400078e0200 */
[----:B------:R-:W-:Y:S03]  /*2a50*/  IMAD.IADD R153, R21, 0x1, R153 ;  /* 0x0000000115997824 */ /* 0x000fe600078e0299 */
[----:B------:R-:W-:Y:S01]  /*2a60*/  IADD3 R149, R2, 0x20, RZ ;  /* 0x0000002002957810 */ /* 0x000fe20007ffe0ff */
[----:B------:R-:W-:Y:S01]  /*2a70*/  IMAD.X R3, R153, 0x1, R126, P0 ;  /* 0x0000000199037824 */ /* 0x000fe200000e067e */
[----:B------:R-:W-:Y:S02]  /*2a80*/  LEA R74, P0, R4, c[0x0][0x1c8], 0x1 ;  /* 0x00007200044a7a11 */ /* 0x000fe400078008ff */
[----:B------:R-:W-:Y:S02]  /*2a90*/  @P6 IADD3 R149, R2, -0x20, RZ ;  /* 0xffffffe002956810 */ /* 0x000fe40007ffe0ff */
[----:B------:R-:W-:Y:S02]  /*2aa0*/  LEA.HI.X R75, R4, c[0x0][0x1cc], R3, 0x1, P0 ;  /* 0x00007300044b7a11 */ /* 0x000fe400000f0c03 */
[----:B------:R-:W-:Y:S02]  /*2ab0*/  LEA R151, R2, 0x100, 0x1 ;  /* 0x0000010002977811 */ /* 0x000fe400078e08ff */
[----:B------:R-:W-:Y:S01]  /*2ac0*/  LEA R149, R149, 0x100, 0x1 ;  /* 0x0000010095957811 */ /* 0x000fe200078e08ff */
[----:B------:R-:W-:Y:S01]  /*2ad0*/  BSSY B1, `(.L_x_1374) ;  /* 0x0000393000017945 */ /* 0x000fe20003800000 */
[----:B------:R-:W-:-:S05]  /*2ae0*/  @!P1 BRA `(.L_x_1375) ;  /* 0x0000378000009947 */ /* 0x000fca0003800000 */
[-C--:B------:R-:W-:Y:S01]  /*2af0*/  IMAD R3, R114, R15.reuse, RZ ;  /* 0x0000000f72037224 */ /* 0x080fe200078e02ff */
[----:B------:R-:W-:Y:S01]  /*2b00*/  ISETP.NE.AND P1, PT, R135, RZ, PT ;  /* 0x000000ff8700720c */ /* 0x000fe20003f25270 */
[-C--:B------:R-:W-:Y:S02]  /*2b10*/  IMAD R9, R110, R15.reuse, RZ ;  /* 0x0000000f6e097224 */ /* 0x080fe400078e02ff */
[----:B------:R-:W-:Y:S02]  /*2b20*/  IMAD R152, R15, -0x40, R90 ;  /* 0xffffffc00f987824 */ /* 0x000fe400078e025a */
[C---:B------:R-:W-:Y:S02]  /*2b30*/  IMAD R3, R5.reuse, R116, R3 ;  /* 0x0000007405037224 */ /* 0x040fe400078e0203 */
[----:B------:R-:W-:Y:S01]  /*2b40*/  IMAD R9, R5, R112, R9 ;  /* 0x0000007005097224 */ /* 0x000fe200078e0209 */
[----:B------:R-:W-:Y:S01]  /*2b50*/  IMNMX R152, R152, 0x40, PT ;  /* 0x0000004098987817 */ /* 0x000fe20003800200 */
[-C--:B------:R-:W-:Y:S04]  /*2b60*/  IMAD.WIDE.U32 R6, R116, R15.reuse, RZ ;  /* 0x0000000f74067225 */ /* 0x080fe800078e00ff */
[----:B------:R-:W-:Y:S01]  /*2b70*/  IMAD.WIDE.U32 R4, R112, R15, RZ ;  /* 0x0000000f70047225 */ /* 0x000fe200078e00ff */
[----:B------:R-:W-:Y:S04]  /*2b80*/  IADD3 R3, R7, R3, RZ ;  /* 0x0000000307037210 */ /* 0x000fe80007ffe0ff */
[----:B------:R-:W-:Y:S01]  /*2b90*/  IADD3 R2, R5, R9, RZ ;  /* 0x0000000905027210 */ /* 0x000fe20007ffe0ff */
[----:B------:R-:W-:-:S05]  /*2ba0*/  @!P1 BRA `(.L_x_1376) ;  /* 0x00001b1000009947 */ /* 0x000fca0003800000 */
[----:B------:R-:W-:Y:S01]  /*2bb0*/  ISETP.GE.AND P1, PT, R223, R152, PT ;  /* 0x00000098df00720c */ /* 0x000fe20003f26270 */
[----:B------:R-:W-:Y:S01]  /*2bc0*/  BSSY B0, `(.L_x_1377) ;  /* 0x0000036000007945 */ /* 0x000fe20003800000 */
[C---:B------:R-:W-:Y:S01]  /*2bd0*/  IADD3 R29, R142.reuse, 0x20, RZ ;  /* 0x000000208e1d7810 */ /* 0x040fe20007ffe0ff */
[----:B------:R-:W-:Y:S01]  /*2be0*/  CS2R R24, SRZ ;  /* 0x0000000000187805 */ /* 0x000fe2000001ff00 */
[----:B------:R-:W-:Y:S01]  /*2bf0*/  IADD3 R20, R142, 0x40, RZ ;  /* 0x000000408e147810 */ /* 0x000fe20007ffe0ff */
        /* <DEDUP_REMOVED lines=28> */
[----:B------:R-:W-:Y:S01]  /*2dc0*/  LEA.HI.X R9, R6, c[0x0][0x274], R3, 0x1, P0 ;  /* 0x00009d0006097a11 */ /* 0x000fe200000f0c03 */
[----:B------:R-:W-:Y:S01]  /*2dd0*/  CS2R R54, SRZ ;  /* 0x0000000000367805 */ /* 0x000fe2000001ff00 */
[C---:B------:R-:W-:Y:S04]  /*2de0*/  LEA R2, P0, R4.reuse, c[0x0][0x288], 0x1 ;  /* 0x0000a20004027a11 */ /* 0x040fe800078008ff */
[----:B------:R-:W-:Y:S02]  /*2df0*/  LEA.HI.X R3, R4, c[0x0][0x28c], R5, 0x1, P0 ;  /* 0x0000a30004037a11 */ /* 0x000fe400000f0c05 */
[----:B------:R-:W-:-:S13]  /*2e00*/  ISETP.GE.AND P0, PT, R142, c[0x0][0x27c], PT ;  /* 0x00009f008e007a0c */ /* 0x000fda0003f06270 */
[----:B------:R1:W5:Y:S04]  /*2e10*/  @!P0 LDG.E.64 R40, [R8.64] ;  /* 0x0000000808288981 */ /* 0x000368000c1e1b00 */
[----:B------:R1:W5:Y:S01]  /*2e20*/  @!P0 LDG.E.64 R72, [R2.64] ;  /* 0x0000000802488981 */ /* 0x000362000c1e1b00 */
[----:B------:R-:W-:-:S13]  /*2e30*/  ISETP.GE.AND P0, PT, R138, c[0x0][0x27c], PT ;  /* 0x00009f008a007a0c */ /* 0x000fda0003f06270 */
[----:B------:R1:W5:Y:S04]  /*2e40*/  @!P0 LDG.E.64 R42, [R8.64+0x20] ;  /* 0x00002008082a8981 */ /* 0x000368000c1e1b00 */
[----:B------:R1:W5:Y:S01]  /*2e50*/  @!P0 LDG.E.64 R70, [R2.64+0x20] ;  /* 0x0000200802468981 */ /* 0x000362000c1e1b00 */
        /* <DEDUP_REMOVED lines=11> */
[----:B------:R1:W5:Y:S02]  /*2f10*/  @!P0 LDG.E.64 R54, [R2.64+0xa0] ;  /* 0x0000a00802368981 */ /* 0x000364000c1e1b00 */
.L_x_1378:
[----:B------:R-:W-:Y:S05]  /*2f20*/  BSYNC B0 ;  /* 0x0000000000007941 */ /* 0x000fea0003800000 */
.L_x_1377:
[----:B------:R-:W-:-:S05]  /*2f30*/  @P1 BRA `(.L_x_1379) ;  /* 0x000034c000001947 */ /* 0x000fca0003800000 */
[----:B------:R-:W-:Y:S01]  /*2f40*/  ISETP.GE.AND P0, PT, R144, c[0x0][0x1d4], PT ;  /* 0x0000750090007a0c */ /* 0x000fe20003f06270 */
[----:B-1---5:R-:W-:Y:S01]  /*2f50*/  IMAD.MOV.U32 R3, RZ, RZ, R26 ;  /* 0x000000ffff037224 */ /* 0x022fe200078e001a */
[----:B------:R-:W-:Y:S01]  /*2f60*/  BSSY B0, `(.L_x_1380) ;  /* 0x0000060000007945 */ /* 0x000fe20003800000 */
[----:B------:R-:W-:Y:S02]  /*2f70*/  IMAD.MOV.U32 R2, RZ, RZ, R27 ;  /* 0x000000ffff027224 */ /* 0x000fe400078e001b */
        /* <DEDUP_REMOVED lines=35> */
[----:B------:R-:W-:Y:S02]  /*31b0*/  PRMT R64, R18, 0x7610, R64 ;  /* 0x0000761012407816 */ /* 0x000fe40000000040 */
[----:B------:R-:W-:Y:S02]  /*31c0*/  PRMT R69, R17, 0x7610, R69 ;  /* 0x0000761011457816 */ /* 0x000fe40000000045 */
[----:B------:R-:W-:Y:S01]  /*31d0*/  PRMT R68, R16, 0x7610, R68 ;  /* 0x0000761010447816 */ /* 0x000fe20000000044 */
[----:B------:R-:W-:-:S05]  /*31e0*/  @P0 BRA `(.L_x_1381) ;  /* 0x0000037000000947 */ /* 0x000fca0003800000 */
[----:B------:R-:W-:Y:S01]  /*31f0*/  ISETP.GE.AND P0, PT, R142, c[0x0][0x27c], PT ;  /* 0x00009f008e007a0c */ /* 0x000fe20003f06270 */
[----:B------:R-:W1:Y:S01]  /*3200*/  LDS.128 R16, [R151+0xc000] ;  /* 0x00c0000097107984 */ /* 0x000e620000000c00 */
[----:B------:R-:W-:Y:S01]  /*3210*/  MOV R38, R40 ;  /* 0x0000002800267202 */ /* 0x000fe20000000f00 */
[----:B------:R-:W-:Y:S02]  /*3220*/  IMAD.MOV.U32 R46, RZ, RZ, R72 ;  /* 0x000000ffff2e7224 */ /* 0x000fe400078e0048 */
[----:B------:R-:W-:Y:S02]  /*3230*/  IMAD.MOV.U32 R39, RZ, RZ, R41 ;  /* 0x000000ffff277224 */ /* 0x000fe400078e0029 */
[--C-:B------:R-:W-:Y:S06]  /*3240*/  IMAD.MOV.U32 R45, RZ, RZ, R73.reuse ;  /* 0x000000ffff2d7224 */ /* 0x100fec00078e0049 */
[----:B------:R-:W-:Y:S02]  /*3250*/  @!P0 SHF.R.U64 R49, R72, 0x10, R73 ;  /* 0x0000001048318819 */ /* 0x000fe40000001249 */
[--C-:B------:R-:W-:Y:S02]  /*3260*/  @!P0 SHF.R.U64 R37, R40, 0x10, R41.reuse ;  /* 0x0000001028258819 */ /* 0x100fe40000001229 */
[----:B------:R-:W-:Y:S02]  /*3270*/  @!P0 SHF.R.U32.HI R36, RZ, 0x10, R41 ;  /* 0x00000010ff248819 */ /* 0x000fe40000011629 */
[----:B------:R-:W-:Y:S02]  /*3280*/  @!P0 PRMT R46, R46, 0x5410, R49 ;  /* 0x000054102e2e8816 */ /* 0x000fe40000000031 */
[----:B------:R-:W-:Y:S02]  /*3290*/  @!P0 SHF.R.U32.HI R44, RZ, 0x10, R73 ;  /* 0x00000010ff2c8819 */ /* 0x000fe40000011649 */
[----:B------:R-:W-:Y:S02]  /*32a0*/  @!P0 PRMT R37, R38, 0x5410, R37 ;  /* 0x0000541026258816 */ /* 0x000fe40000000025 */
[----:B------:R-:W-:Y:S02]  /*32b0*/  @!P0 PRMT R36, R39, 0x5410, R36 ;  /* 0x0000541027248816 */ /* 0x000fe40000000024 */
[----:B------:R-:W-:Y:S01]  /*32c0*/  @!P0 PRMT R50, R45, 0x5410, R44 ;  /* 0x000054102d328816 */ /* 0x000fe2000000002c */
[C---:B------:R-:W-:Y:S01]  /*32d0*/  @!P0 IMAD.U32 R44, R46.reuse, 0x10000, RZ ;  /* 0x000100002e2c8824 */ /* 0x040fe200078e00ff */
[----:B------:R-:W-:Y:S02]  /*32e0*/  @!P0 LOP3.LUT R46, R46, 0xffff0000, RZ, 0xc0, !PT ;  /* 0xffff00002e2e8812 */ /* 0x000fe400078ec0ff */
[C---:B------:R-:W-:Y:S02]  /*32f0*/  @!P0 SHF.L.U32 R38, R37.reuse, 0x10, RZ ;  /* 0x0000001025268819 */ /* 0x040fe400000006ff */
[----:B------:R-:W-:Y:S01]  /*3300*/  @!P0 LOP3.LUT R37, R37, 0xffff0000, RZ, 0xc0, !PT ;  /* 0xffff000025258812 */ /* 0x000fe200078ec0ff */
[C---:B-1----:R-:W-:Y:S01]  /*3310*/  @!P0 IMAD.U32 R45, R16.reuse, 0x10000, RZ ;  /* 0x00010000102d8824 */ /* 0x042fe200078e00ff */
[----:B------:R-:W-:Y:S02]  /*3320*/  @!P0 LOP3.LUT R39, R16, 0xffff0000, RZ, 0xc0, !PT ;  /* 0xffff000010278812 */ /* 0x000fe400078ec0ff */
[C---:B------:R-:W-:Y:S02]  /*3330*/  @!P0 LOP3.LUT R40, R17.reuse, 0xffff0000, RZ, 0xc0, !PT ;  /* 0xffff000011288812 */ /* 0x040fe400078ec0ff */
[----:B------:R-:W-:Y:S01]  /*3340*/  @!P0 SHF.L.U32 R48, R17, 0x10, RZ ;  /* 0x0000001011308819 */ /* 0x000fe200000006ff */
[----:B------:R-:W-:Y:S01]  /*3350*/  @!P0 FMUL.FTZ R77, R39, R44 ;  /* 0x0000002c274d8220 */ /* 0x000fe20000410000 */
[----:B------:R-:W-:Y:S01]  /*3360*/  @!P0 SHF.L.U32 R49, R19, 0x10, RZ ;  /* 0x0000001013318819 */ /* 0x000fe200000006ff */
[----:B------:R-:W-:Y:S02]  /*3370*/  @!P0 FMUL.FTZ R76, R40, R46 ;  /* 0x0000002e284c8220 */ /* 0x000fe40000410000 */
[-C--:B------:R-:W-:Y:S01]  /*3380*/  @!P0 FMUL.FTZ R2, R39, R38.reuse ;  /* 0x0000002627028220 */ /* 0x080fe20000410000 */
[----:B------:R-:W-:Y:S01]  /*3390*/  @!P0 LOP3.LUT R39, R19, 0xffff0000, RZ, 0xc0, !PT ;  /* 0xffff000013278812 */ /* 0x000fe200078ec0ff */
[----:B------:R-:W-:Y:S01]  /*33a0*/  @!P0 FFMA.FTZ R77, R45, R38, -R77 ;  /* 0x000000262d4d8223 */ /* 0x000fe2000001084d */
[----:B------:R-:W-:Y:S01]  /*33b0*/  @!P0 LOP3.LUT R38, R18, 0xffff0000, RZ, 0xc0, !PT ;  /* 0xffff000012268812 */ /* 0x000fe200078ec0ff */
[-C--:B------:R-:W-:Y:S02]  /*33c0*/  @!P0 FMUL.FTZ R3, R40, R37.reuse ;  /* 0x0000002528038220 */ /* 0x080fe40000410000 */
[----:B------:R-:W-:Y:S02]  /*33d0*/  @!P0 FFMA.FTZ R76, R48, R37, -R76 ;  /* 0x00000025304c8223 */ /* 0x000fe4000001084c */
[C---:B------:R-:W-:Y:S01]  /*33e0*/  @!P0 IMAD.U32 R37, R36.reuse, 0x10000, RZ ;  /* 0x0001000024258824 */ /* 0x040fe200078e00ff */
[----:B------:R-:W-:Y:S01]  /*33f0*/  @!P0 LOP3.LUT R36, R36, 0xffff0000, RZ, 0xc0, !PT ;  /* 0xffff000024248812 */ /* 0x000fe200078ec0ff */
[----:B------:R-:W-:Y:S01]  /*3400*/  @!P0 FFMA.FTZ R2, R44, R45, R2 ;  /* 0x0000002d2c028223 */ /* 0x000fe20000010002 */
[----:B------:R-:W-:Y:S01]  /*3410*/  @!P0 SHF.L.U32 R44, R18, 0x10, RZ ;  /* 0x00000010122c8819 */ /* 0x000fe200000006ff */
[C---:B------:R-:W-:Y:S01]  /*3420*/  @!P0 IMAD.U32 R45, R50.reuse, 0x10000, RZ ;  /* 0x00010000322d8824 */ /* 0x040fe200078e00ff */
[----:B------:R-:W-:Y:S01]  /*3430*/  @!P0 LOP3.LUT R50, R50, 0xffff0000, RZ, 0xc0, !PT ;  /* 0xffff000032328812 */ /* 0x000fe200078ec0ff */
[----:B------:R-:W-:Y:S01]  /*3440*/  @!P0 FMUL.FTZ R4, R38, R37 ;  /* 0x0000002526048220 */ /* 0x000fe20000410000 */
[----:B------:R-:W-:Y:S01]  /*3450*/  @!P0 F2FP.BF16.PACK_AB R77, R2, R77 ;  /* 0x0000004d024d823e */ /* 0x000fe200000010ff */
[----:B------:R-:W-:Y:S02]  /*3460*/  @!P0 FMUL.FTZ R79, R38, R45 ;  /* 0x0000002d264f8220 */ /* 0x000fe40000410000 */
[C---:B------:R-:W-:Y:S02]  /*3470*/  @!P0 FMUL.FTZ R78, R39.reuse, R50 ;  /* 0x00000032274e8220 */ /* 0x040fe40000410000 */
[----:B------:R-:W-:Y:S02]  /*3480*/  @!P0 FMUL.FTZ R5, R39, R36 ;  /* 0x0000002427058220 */ /* 0x000fe40000410000 */
[----:B------:R-:W-:Y:S02]  /*3490*/  @!P0 FFMA.FTZ R3, R46, R48, R3 ;  /* 0x000000302e038223 */ /* 0x000fe40000010003 */
[----:B------:R-:W-:Y:S02]  /*34a0*/  @!P0 FFMA.FTZ R4, R45, R44, R4 ;  /* 0x0000002c2d048223 */ /* 0x000fe40000010004 */
[----:B------:R-:W-:Y:S01]  /*34b0*/  @!P0 FFMA.FTZ R79, R44, R37, -R79 ;  /* 0x000000252c4f8223 */ /* 0x000fe2000001084f */
[----:B------:R-:W-:Y:S01]  /*34c0*/  @!P0 F2FP.BF16.PACK_AB R76, R3, R76 ;  /* 0x0000004c034c823e */ /* 0x000fe200000010ff */
[----:B------:R-:W-:Y:S02]  /*34d0*/  @!P0 FFMA.FTZ R78, R49, R36, -R78 ;  /* 0x00000024314e8223 */ /* 0x000fe4000001084e */
        /* <DEDUP_REMOVED lines=8> */
.L_x_1381:
[----:B------:R-:W-:Y:S05]  /*3560*/  BSYNC B0 ;  /* 0x0000000000007941 */ /* 0x000fea0003800000 */
.L_x_1380:
[----:B------:R-:W-:Y:S01]  /*3570*/  ISETP.GE.AND P0, PT, R13, c[0x0][0x1d4], PT ;  /* 0x000075000d007a0c */ /* 0x000fe20003f06270 */
[----:B------:R-:W-:-:S12]  /*3580*/  BSSY B0, `(.L_x_1382) ;  /* 0x0000035000007945 */ /* 0x000fd80003800000 */
[----:B------:R-:W-:-:S05]  /*3590*/  @P0 BRA `(.L_x_1383) ;  /* 0x0000033000000947 */ /* 0x000fca0003800000 */
[----:B------:R-:W-:Y:S01]  /*35a0*/  ISETP.GE.AND P0, PT, R138, c[0x0][0x27c], PT ;  /* 0x00009f008a007a0c */ /* 0x000fe20003f06270 */
[----:B-1----:R-:W1:-:S12]  /*35b0*/  LDS.128 R16, [R149+0xc000] ;  /* 0x00c0000095107984 */ /* 0x002e580000000c00 */
[----:B------:R-:W-:Y:S02]  /*35c0*/  @!P0 SHF.R.U64 R40, R70, 0x10, R71 ;  /* 0x0000001046288819 */ /* 0x000fe40000001247 */
[--C-:B------:R-:W-:Y:S02]  /*35d0*/  @!P0 SHF.R.U64 R36, R42, 0x10, R43.reuse ;  /* 0x000000102a248819 */ /* 0x100fe4000000122b */
[----:B------:R-:W-:Y:S02]  /*35e0*/  @!P0 SHF.R.U32.HI R37, RZ, 0x10, R43 ;  /* 0x00000010ff258819 */ /* 0x000fe4000001162b */
[----:B------:R-:W-:Y:S02]  /*35f0*/  @!P0 PRMT R69, R69, 0x5410, R40 ;  /* 0x0000541045458816 */ /* 0x000fe40000000028 */
[----:B------:R-:W-:Y:S02]  /*3600*/  @!P0 SHF.R.U32.HI R39, RZ, 0x10, R71 ;  /* 0x00000010ff278819 */ /* 0x000fe40000011647 */
[----:B------:R-:W-:Y:S02]  /*3610*/  @!P0 PRMT R33, R33, 0x5410, R36 ;  /* 0x0000541021218816 */ /* 0x000fe40000000024 */
[----:B------:R-:W-:Y:S02]  /*3620*/  @!P0 PRMT R32, R32, 0x5410, R37 ;  /* 0x0000541020208816 */ /* 0x000fe40000000025 */
[----:B------:R-:W-:Y:S01]  /*3630*/  @!P0 LOP3.LUT R40, R69, 0xffff0000, RZ, 0xc0, !PT ;  /* 0xffff000045288812 */ /* 0x000fe200078ec0ff */
        /* <DEDUP_REMOVED lines=9> */
[C---:B------:R-:W-:Y:S01]  /*36d0*/  @!P0 FMUL.FTZ R45, R37.reuse, R39 ;  /* 0x00000027252d8220 */ /* 0x040fe20000410000 */
        /* <DEDUP_REMOVED lines=12> */
[----:B------:R-:W-:Y:S02]  /*37a0*/  @!P0 IMAD.U32 R39, R68, 0x10000, RZ ;  /* 0x0001000044278824 */ /* 0x000fe400078e00ff */
        /* <DEDUP_REMOVED lines=17> */
[----:B------:R1:W-:Y:S02]  /*38c0*/  STG.E.128 [R74.64+0x40], R16 ;  /* 0x000040104a007986 */ /* 0x0003e4000c101d08 */
.L_x_1383:
[----:B------:R-:W-:Y:S05]  /*38d0*/  BSYNC B0 ;  /* 0x0000000000007941 */ /* 0x000fea0003800000 */
.L_x_1382:
[----:B------:R-:W-:Y:S01]  /*38e0*/  ISETP.GE.AND P0, PT, R14, c[0x0][0x1d4], PT ;  /* 0x000075000e007a0c */ /* 0x000fe20003f06270 */
[----:B------:R-:W-:-:S12]  /*38f0*/  BSSY B0, `(.L_x_1384) ;  /* 0x0000035000007945 */ /* 0x000fd80003800000 */
[----:B------:R-:W-:-:S05]  /*3900*/  @P0 BRA `(.L_x_1385) ;  /* 0x0000033000000947 */ /* 0x000fca0003800000 */
[----:B------:R-:W-:Y:S01]  /*3910*/  ISETP.GE.AND P0, PT, R29, c[0x0][0x27c], PT ;  /* 0x00009f001d007a0c */ /* 0x000fe20003f06270 */
[----:B-1----:R-:W1:-:S12]  /*3920*/  LDS.128 R16, [R151+0xe000] ;  /* 0x00e0000097107984 */ /* 0x002e580000000c00 */
[----:B------:R-:W-:Y:S02]  /*3930*/  @!P0 SHF.R.U64 R36, R66, 0x10, R67 ;  /* 0x0000001042248819 */ /* 0x000fe40000001243 */
[----:B------:R-:W-:Y:S02]  /*3940*/  @!P0 SHF.R.U64 R29, R34, 0x10, R35 ;  /* 0x00000010221d8819 */ /* 0x000fe40000001223 */
[----:B------:R-:W-:Y:S02]  /*3950*/  @!P0 PRMT R65, R65, 0x5410, R36 ;  /* 0x0000541041418816 */ /* 0x000fe40000000024 */
[----:B------:R-:W-:Y:S02]  /*3960*/  @!P0 SHF.R.U32.HI R37, RZ, 0x10, R67 ;  /* 0x00000010ff258819 */ /* 0x000fe40000011643 */
[----:B------:R-:W-:Y:S02]  /*3970*/  @!P0 PRMT R28, R28, 0x5410, R29 ;  /* 0x000054101c1c8816 */ /* 0x000fe4000000001d */
[----:B------:R-:W-:Y:S01]  /*3980*/  @!P0 PRMT R64, R64, 0x5410, R37 ;  /* 0x0000541040408816 */ /* 0x000fe20000000025 */
[C---:B------:R-:W-:Y:S01]  /*3990*/  @!P0 IMAD.U32 R37, R65.reuse, 0x10000, RZ ;  /* 0x0001000041258824 */ /* 0x040fe200078e00ff */
[----:B------:R-:W-:Y:S01]  /*39a0*/  @!P0 LOP3.LUT R38, R65, 0xffff0000, RZ, 0xc0, !PT ;  /* 0xffff000041268812 */ /* 0x000fe200078ec0ff */
[C---:B------:R-:W-:Y:S01]  /*39b0*/  @!P0 IMAD.U32 R29, R28.reuse, 0x10000, RZ ;  /* 0x000100001c1d8824 */ /* 0x040fe200078e00ff */
[----:B------:R-:W-:Y:S02]  /*39c0*/  @!P0 SHF.R.U32.HI R34, RZ, 0x10, R35 ;  /* 0x00000010ff228819 */ /* 0x000fe40000011623 */
[----:B------:R-:W-:Y:S02]  /*39d0*/  @!P0 LOP3.LUT R28, R28, 0xffff0000, RZ, 0xc0, !PT ;  /* 0xffff00001c1c8812 */ /* 0x000fe400078ec0ff */
[----:B------:R-:W-:Y:S02]  /*39e0*/  @!P0 PRMT R23, R23, 0x5410, R34 ;  /* 0x0000541017178816 */ /* 0x000fe40000000022 */
        /* <DEDUP_REMOVED lines=11> */
[C---:B------:R-:W-:Y:S01]  /*3aa0*/  @!P0 LOP3.LUT R29, R18.reuse, 0xffff0000, RZ, 0xc0, !PT ;  /* 0xffff0000121d8812 */ /* 0x040fe200078ec0ff */
[-C--:B------:R-:W-:Y:S02]  /*3ab0*/  @!P0 FMUL.FTZ R3, R33, R28.reuse ;  /* 0x0000001c21038220 */ /* 0x080fe40000410000 */
[----:B------:R-:W-:Y:S02]  /*3ac0*/  @!P0 FFMA.FTZ R44, R39, R28, -R44 ;  /* 0x0000001c272c8223 */ /* 0x000fe4000001082c */
[C---:B------:R-:W-:Y:S01]  /*3ad0*/  @!P0 IMAD.U32 R28, R23.reuse, 0x10000, RZ ;  /* 0x00010000171c8824 */ /* 0x040fe200078e00ff */
[----:B------:R-:W-:Y:S01]  /*3ae0*/  @!P0 LOP3.LUT R23, R23, 0xffff0000, RZ, 0xc0, !PT ;  /* 0xffff000017178812 */ /* 0x000fe200078ec0ff */
[----:B------:R-:W-:Y:S01]  /*3af0*/  @!P0 FFMA.FTZ R2, R37, R36, R2 ;  /* 0x0000002425028223 */ /* 0x000fe20000010002 */
[----:B------:R-:W-:Y:S01]  /*3b00*/  @!P0 SHF.L.U32 R37, R18, 0x10, RZ ;  /* 0x0000001012258819 */ /* 0x000fe200000006ff */
[----:B------:R-:W-:Y:S02]  /*3b10*/  @!P0 IMAD.U32 R36, R64, 0x10000, RZ ;  /* 0x0001000040248824 */ /* 0x000fe400078e00ff */
[C---:B------:R-:W-:Y:S01]  /*3b20*/  @!P0 FMUL.FTZ R4, R29.reuse, R28 ;  /* 0x0000001c1d048220 */ /* 0x040fe20000410000 */
        /* <DEDUP_REMOVED lines=17> */
.L_x_1385:
[----:B------:R-:W-:Y:S05]  /*3c40*/  BSYNC B0 ;  /* 0x0000000000007941 */ /* 0x000fea0003800000 */
.L_x_1384:
[----:B------:R-:W-:Y:S01]  /*3c50*/  IADD3 R2, R144, 0x60, RZ ;  /* 0x0000006090027810 */ /* 0x000fe20007ffe0ff */
[----:B------:R-:W-:Y:S03]  /*3c60*/  BSSY B0, `(.L_x_1386) ;  /* 0x0000036000007945 */ /* 0x000fe60003800000 */
[----:B------:R-:W-:-:S13]  /*3c70*/  ISETP.GE.AND P0, PT, R2, c[0x0][0x1d4], PT ;  /* 0x0000750002007a0c */ /* 0x000fda0003f06270 */
[----:B------:R-:W-:-:S05]  /*3c80*/  @P0 BRA `(.L_x_1387) ;  /* 0x0000033000000947 */ /* 0x000fca0003800000 */
[----:B------:R-:W-:Y:S01]  /*3c90*/  ISETP.GE.AND P0, PT, R137, c[0x0][0x27c], PT ;  /* 0x00009f0089007a0c */ /* 0x000fe20003f06270 */
[----:B-1----:R-:W1:-:S12]  /*3ca0*/  LDS.128 R16, [R149+0xe000] ;  /* 0x00e0000095107984 */ /* 0x002e580000000c00 */
[----:B------:R-:W-:Y:S02]  /*3cb0*/  @!P0 SHF.R.U64 R33, R62, 0x10, R63 ;  /* 0x000000103e218819 */ /* 0x000fe4000000123f */
[----:B------:R-:W-:Y:S02]  /*3cc0*/  @!P0 SHF.R.U64 R23, R30, 0x10, R31 ;  /* 0x000000101e178819 */ /* 0x000fe4000000121f */
[----:B------:R-:W-:Y:S02]  /*3cd0*/  @!P0 PRMT R58, R58, 0x5410, R33 ;  /* 0x000054103a3a8816 */ /* 0x000fe40000000021 */
[----:B------:R-:W-:Y:S02]  /*3ce0*/  @!P0 PRMT R22, R22, 0x5410, R23 ;  /* 0x0000541016168816 */ /* 0x000fe40000000017 */
[----:B------:R-:W-:Y:S01]  /*3cf0*/  @!P0 SHF.R.U32.HI R32, RZ, 0x10, R63 ;  /* 0x00000010ff208819 */ /* 0x000fe2000001163f */
[C---:B------:R-:W-:Y:S01]  /*3d00*/  @!P0 IMAD.U32 R33, R58.reuse, 0x10000, RZ ;  /* 0x000100003a218824 */ /* 0x040fe200078e00ff */
[----:B------:R-:W-:Y:S01]  /*3d10*/  @!P0 LOP3.LUT R34, R58, 0xffff0000, RZ, 0xc0, !PT ;  /* 0xffff00003a228812 */ /* 0x000fe200078ec0ff */
[C---:B------:R-:W-:Y:S01]  /*3d20*/  @!P0 IMAD.U32 R23, R22.reuse, 0x10000, RZ ;  /* 0x0001000016178824 */ /* 0x040fe200078e00ff */
[----:B------:R-:W-:Y:S02]  /*3d30*/  @!P0 SHF.R.U32.HI R30, RZ, 0x10, R31 ;  /* 0x00000010ff1e8819 */ /* 0x000fe4000001161f */
[----:B------:R-:W-:Y:S02]  /*3d40*/  @!P0 PRMT R57, R57, 0x5410, R32 ;  /* 0x0000541039398816 */ /* 0x000fe40000000020 */
        /* <DEDUP_REMOVED lines=39> */
.L_x_1387:
[----:B------:R-:W-:Y:S05]  /*3fc0*/  BSYNC B0 ;  /* 0x0000000000007941 */ /* 0x000fea0003800000 */
.L_x_1386:
[----:B------:R-:W-:Y:S01]  /*3fd0*/  IADD3 R2, R144, 0x80, RZ ;  /* 0x0000008090027810 */ /* 0x000fe20007ffe0ff */
[----:B------:R-:W-:Y:S03]  /*3fe0*/  BSSY B0, `(.L_x_1388) ;  /* 0x0000036000007945 */ /* 0x000fe60003800000 */
[----:B------:R-:W-:-:S13]  /*3ff0*/  ISETP.GE.AND P0, PT, R2, c[0x0][0x1d4], PT ;  /* 0x0000750002007a0c */ /* 0x000fda0003f06270 */
        /* <DEDUP_REMOVED lines=8> */
[----:B------:R-:W-:Y:S01]  /*4080*/  @!P0 PRMT R9, R9, 0x5410, R20 ;  /* 0x0000541009098816 */ /* 0x000fe20000000014 */
[----:B------:R-:W-:Y:S01]  /*4090*/  @!P0 IMAD.U32 R23, R56, 0x10000, RZ ;  /* 0x0001000038178824 */ /* 0x000fe200078e00ff */
[----:B------:R-:W-:Y:S02]  /*40a0*/  @!P0 PRMT R8, R8, 0x5410, R21 ;  /* 0x0000541008088816 */ /* 0x000fe40000000015 */
[----:B------:R-:W-:Y:S01]  /*40b0*/  @!P0 PRMT R53, R53, 0x5410, R28 ;  /* 0x0000541035358816 */ /* 0x000fe2000000001c */
[C---:B------:R-:W-:Y:S01]  /*40c0*/  @!P0 IMAD.U32 R20, R9.reuse, 0x10000, RZ ;  /* 0x0001000009148824 */ /* 0x040fe200078e00ff */
[----:B------:R-:W-:Y:S02]  /*40d0*/  @!P0 LOP3.LUT R28, R56, 0xffff0000, RZ, 0xc0, !PT ;  /* 0xffff0000381c8812 */ /* 0x000fe400078ec0ff */
        /* <DEDUP_REMOVED lines=38> */
.L_x_1389:
[----:B------:R-:W-:Y:S05]  /*4340*/  BSYNC B0 ;  /* 0x0000000000007941 */ /* 0x000fea0003800000 */
.L_x_1388:
[----:B------:R-:W-:Y:S04]  /*4350*/  IADD3 R2, R144, 0xa0, RZ ;  /* 0x000000a090027810 */ /* 0x000fe80007ffe0ff */
        /* <DEDUP_REMOVED lines=52> */
[----:B------:R1:W-:Y:S01]  /*46a0*/  STG.E.128 [R74.64+0x140], R16 ;  /* 0x000140104a007986 */ /* 0x0003e2000c101d08 */
[----:B------:R-:W-:-:S05]  /*46b0*/  BRA `(.L_x_1379) ;  /* 0x00001d4000007947 */ /* 0x000fca0003800000 */
.L_x_1376:
        /* <DEDUP_REMOVED lines=36> */
[----:B------:R1:W5:Y:S04]  /*4900*/  @!P0 LDG.E.128 R32, [R2.64] ;  /* 0x0000000802208981 */ /* 0x000368000c1e1d00 */
[----:B------:R1:W5:Y:S01]  /*4910*/  @!P0 LDG.E.128 R48, [R6.64] ;  /* 0x0000000806308981 */ /* 0x000362000c1e1d00 */
[----:B------:R-:W-:-:S13]  /*4920*/  ISETP.GE.AND P0, PT, R13, c[0x0][0x27c], PT ;  /* 0x00009f000d007a0c */ /* 0x000fda0003f06270 */
[----:B------:R1:W5:Y:S04]  /*4930*/  @!P0 LDG.E.128 R24, [R2.64+0x40] ;  /* 0x0000400802188981 */ /* 0x000368000c1e1d00 */
[----:B------:R1:W5:Y:S01]  /*4940*/  @!P0 LDG.E.128 R68, [R6.64+0x40] ;  /* 0x0000400806448981 */ /* 0x000362000c1e1d00 */
[----:B------:R-:W-:-:S13]  /*4950*/  ISETP.GE.AND P0, PT, R14, c[0x0][0x27c], PT ;  /* 0x00009f000e007a0c */ /* 0x000fda0003f06270 */
[----:B------:R1:W5:Y:S04]  /*4960*/  @!P0 LDG.E.128 R16, [R2.64+0x80] ;  /* 0x0000800802108981 */ /* 0x000368000c1e1d00 */
[----:B------:R1:W5:Y:S02]  /*4970*/  @!P0 LDG.E.128 R64, [R6.64+0x80] ;  /* 0x0000800806408981 */ /* 0x000364000c1e1d00 */
.L_x_1391:
[----:B------:R-:W-:Y:S05]  /*4980*/  BSYNC B0 ;  /* 0x0000000000007941 */ /* 0x000fea0003800000 */
.L_x_1390:
[----:B------:R-:W-:Y:S04]  /*4990*/  IADD3 R179, P0, R168, R20, RZ ;  /* 0x00000014a8b37210 */ /* 0x000fe80007f1e0ff */
[----:B------:R-:W-:Y:S01]  /*49a0*/  IADD3.X R153, R153, R103, RZ, P0, !PT ;  /* 0x0000006799997210 */ /* 0x000fe200007fe4ff */
[----:B------:R-:W-:-:S05]  /*49b0*/  @P1 BRA `(.L_x_1379) ;  /* 0x00001a4000001947 */ /* 0x000fca0003800000 */
[----:B------:R-:W-:Y:S01]  /*49c0*/  ISETP.GE.AND P0, PT, R144, c[0x0][0x1d4], PT ;  /* 0x0000750090007a0c */ /* 0x000fe20003f06270 */
[----:B-----5:R-:W-:Y:S01]  /*49d0*/  IMAD.MOV.U32 R5, RZ, RZ, R18 ;  /* 0x000000ffff057224 */ /* 0x020fe200078e0012 */
[----:B------:R-:W-:Y:S01]  /*49e0*/  BSSY B0, `(.L_x_1392) ;  /* 0x000009c000007945 */ /* 0x000fe20003800000 */
[----:B------:R-:W-:Y:S02]  /*49f0*/  IMAD.MOV.U32 R4, RZ, RZ, R19 ;  /* 0x000000ffff047224 */ /* 0x000fe400078e0013 */
[----:B-1----:R-:W-:Y:S01]  /*4a00*/  IMAD.MOV.U32 R3, RZ, RZ, R16 ;  /* 0x000000ffff037224 */ /* 0x002fe200078e0010 */
        /* <DEDUP_REMOVED lines=27> */
[----:B------:R-:W-:Y:S01]  /*4bc0*/  IMAD R178, R47, 0x3000, RZ ;  /* 0x000030002fb27824 */ /* 0x000fe200078e02ff */
[----:B------:R-:W-:Y:S02]  /*4bd0*/  PRMT R83, R7, 0x7610, R83 ;  /* 0x0000761007537816 */ /* 0x000fe40000000053 */
[----:B------:R-:W-:Y:S01]  /*4be0*/  PRMT R82, R6, 0x7610, R82 ;  /* 0x0000761006527816 */ /* 0x000fe20000000052 */
[----:B------:R-:W-:-:S05]  /*4bf0*/  @P0 BRA `(.L_x_1393) ;  /* 0x000007a000000947 */ /* 0x000fca0003800000 */
[----:B------:R-:W-:Y:S01]  /*4c00*/  ISETP.GE.AND P2, PT, R122, c[0x0][0x1d4], PT ;  /* 0x000075007a007a0c */ /* 0x000fe20003f46270 */
[--C-:B------:R-:W-:Y:S01]  /*4c10*/  IMAD.IADD R184, R113, 0x1, R178.reuse ;  /* 0x0000000171b87824 */ /* 0x100fe200078e02b2 */
[C---:B------:R-:W-:Y:S01]  /*4c20*/  IADD3 R63, P1, P0, R162.reuse, R179, R133 ;  /* 0x000000b3a23f7210 */ /* 0x040fe2000783e085 */
[----:B------:R-:W-:Y:S01]  /*4c30*/  IMAD.IADD R183, R119, 0x1, R178 ;  /* 0x0000000177b77824 */ /* 0x000fe200078e02b2 */
[----:B------:R-:W-:Y:S01]  /*4c40*/  MOV R40, R33 ;  /* 0x0000002100287202 */ /* 0x000fe20000000f00 */
[----:B------:R-:W-:Y:S01]  /*4c50*/  IMAD.MOV.U32 R44, RZ, RZ, R49 ;  /* 0x000000ffff2c7224 */ /* 0x000fe200078e0031 */
[C---:B------:R-:W-:Y:S01]  /*4c60*/  IADD3.X R62, R97.reuse, R153, R150, P1, P0 ;  /* 0x00000099613e7210 */ /* 0x040fe20000fe0496 */
[----:B------:R-:W-:Y:S02]  /*4c70*/  IMAD.MOV.U32 R42, RZ, RZ, R34 ;  /* 0x000000ffff2a7224 */ /* 0x000fe400078e0022 */
[----:B------:R-:W-:Y:S02]  /*4c80*/  IMAD.MOV.U32 R52, RZ, RZ, R48 ;  /* 0x000000ffff347224 */ /* 0x000fe400078e0030 */
[----:B------:R-:W-:Y:S02]  /*4c90*/  IMAD.MOV.U32 R41, RZ, RZ, R32 ;  /* 0x000000ffff297224 */ /* 0x000fe400078e0020 */
[----:B------:R-:W-:Y:S01]  /*4ca0*/  @!P2 IADD3 R182, P1, P0, R162, R179, R122 ;  /* 0x000000b3a2b6a210 */ /* 0x000fe2000783e07a */
[----:B------:R-:W-:Y:S03]  /*4cb0*/  IMAD.MOV.U32 R46, RZ, RZ, R51 ;  /* 0x000000ffff2e7224 */ /* 0x000fe600078e0033 */
[----:B------:R-:W-:Y:S02]  /*4cc0*/  @!P2 IADD3.X R61, R97, R153, R132, P1, P0 ;  /* 0x00000099613da210 */ /* 0x000fe40000fe0484 */
[C---:B------:R-:W-:Y:S04]  /*4cd0*/  LEA R180, P0, R63.reuse, c[0x0][0x1c8], 0x1 ;  /* 0x000072003fb47a11 */ /* 0x040fe800078008ff */
[----:B------:R-:W-:Y:S02]  /*4ce0*/  LEA.HI.X R181, R63, c[0x0][0x1cc], R62, 0x1, P0 ;  /* 0x000073003fb57a11 */ /* 0x000fe400000f0c3e */
[C---:B------:R-:W-:Y:S04]  /*4cf0*/  @!P2 LEA R62, P0, R182.reuse, c[0x0][0x1c8], 0x1 ;  /* 0x00007200b63eaa11 */ /* 0x040fe800078008ff */
[----:B------:R-:W-:Y:S01]  /*4d00*/  @!P2 LEA.HI.X R63, R182, c[0x0][0x1cc], R61, 0x1, P0 ;  /* 0x00007300b63faa11 */ /* 0x000fe200000f0c3d */
[----:B------:R-:W-:Y:S01]  /*4d10*/  IMAD.SHL.U32 R182, R184, 0x2, RZ ;  /* 0x00000002b8b67824 */ /* 0x000fe200078e00ff */
[----:B------:R-:W-:Y:S02]  /*4d20*/  SHF.L.U32 R61, R183, 0x1, RZ ;  /* 0x00000001b73d7819 */ /* 0x000fe400000006ff */
[----:B------:R-:W-:Y:S02]  /*4d30*/  ISETP.GE.AND P0, PT, R144, c[0x0][0x27c], PT ;  /* 0x00009f0090007a0c */ /* 0x000fe40003f06270 */
[----:B------:R-:W1:Y:S08]  /*4d40*/  LDS.128 R20, [R182+0xc100] ;  /* 0x00c10000b6147984 */ /* 0x000e700000000c00 */
[----:B------:R-:W2:Y:S03]  /*4d50*/  LDS.128 R72, [R61+0xc100] ;  /* 0x00c100003d487984 */ /* 0x000ea60000000c00 */
[--C-:B------:R-:W-:Y:S02]  /*4d60*/  @!P0 SHF.R.U64 R53, R48, 0x10, R49.reuse ;  /* 0x0000001030358819 */ /* 0x100fe40000001231 */
[----:B------:R-:W-:Y:S01]  /*4d70*/  @!P0 SHF.R.U32.HI R55, RZ, 0x10, R49 ;  /* 0x00000010ff378819 */ /* 0x000fe20000011631 */
[----:B------:R-:W-:Y:S01]  /*4d80*/  IMAD.MOV.U32 R49, RZ, RZ, R50 ;  /* 0x000000ffff317224 */ /* 0x000fe200078e0032 */
[----:B------:R-:W-:Y:S02]  /*4d90*/  @!P0 SHF.R.U64 R54, R50, 0x10, R51 ;  /* 0x0000001032368819 */ /* 0x000fe40000001233 */
[----:B------:R-:W-:Y:S02]  /*4da0*/  @!P0 PRMT R50, R52, 0x5410, R53 ;  /* 0x0000541034328816 */ /* 0x000fe40000000035 */
[----:B------:R-:W-:Y:S02]  /*4db0*/  @!P0 SHF.R.U32.HI R43, RZ, 0x10, R33 ;  /* 0x00000010ff2b8819 */ /* 0x000fe40000011621 */
[----:B------:R-:W-:Y:S02]  /*4dc0*/  @!P0 SHF.R.U32.HI R51, RZ, 0x10, R51 ;  /* 0x00000010ff338819 */ /* 0x000fe40000011633 */
[----:B------:R-:W-:Y:S02]  /*4dd0*/  @!P0 PRMT R48, R44, 0x5410, R55 ;  /* 0x000054102c308816 */ /* 0x000fe40000000037 */
[----:B------:R-:W-:Y:S01]  /*4de0*/  @!P0 PRMT R52, R49, 0x5410, R54 ;  /* 0x0000541031348816 */ /* 0x000fe20000000036 */
[----:B------:R-:W-:Y:S01]  /*4df0*/  @!P0 IMAD.U32 R49, R50, 0x10000, RZ ;  /* 0x0001000032318824 */ /* 0x000fe200078e00ff */
[----:B------:R-:W-:Y:S02]  /*4e00*/  @!P0 PRMT R40, R40, 0x5410, R43 ;  /* 0x0000541028288816 */ /* 0x000fe4000000002b */
[----:B------:R-:W-:Y:S02]  /*4e10*/  @!P0 PRMT R58, R46, 0x5410, R51 ;  /* 0x000054102e3a8816 */ /* 0x000fe40000000033 */
[--C-:B------:R-:W-:Y:S02]  /*4e20*/  @!P0 SHF.R.U64 R45, R34, 0x10, R35.reuse ;  /* 0x00000010222d8819 */ /* 0x100fe40000001223 */
[----:B------:R-:W-:Y:S01]  /*4e30*/  @!P0 SHF.R.U32.HI R34, RZ, 0x10, R35 ;  /* 0x00000010ff228819 */ /* 0x000fe20000011623 */
[----:B------:R-:W-:Y:S01]  /*4e40*/  @!P0 IMAD.U32 R56, R58, 0x10000, RZ ;  /* 0x000100003a388824 */ /* 0x000fe200078e00ff */
[C---:B------:R-:W-:Y:S02]  /*4e50*/  @!P0 SHF.L.U32 R46, R48.reuse, 0x10, RZ ;  /* 0x00000010302e8819 */ /* 0x040fe400000006ff */
[----:B------:R-:W-:Y:S02]  /*4e60*/  @!P0 LOP3.LUT R48, R48, 0xffff0000, RZ, 0xc0, !PT ;  /* 0xffff000030308812 */ /* 0x000fe400078ec0ff */
[----:B------:R-:W-:Y:S01]  /*4e70*/  @!P0 LOP3.LUT R58, R58, 0xffff0000, RZ, 0xc0, !PT ;  /* 0xffff00003a3a8812 */ /* 0x000fe200078ec0ff */
[----:B-1----:R-:W-:Y:S01]  /*4e80*/  @!P0 IMAD.U32 R43, R21, 0x10000, RZ ;  /* 0x00010000152b8824 */ /* 0x002fe200078e00ff */
[----:B------:R-:W-:Y:S02]  /*4e90*/  @!P0 SHF.R.U64 R32, R32, 0x10, R33 ;  /* 0x0000001020208819 */ /* 0x000fe40000001221 */
[----:B------:R-:W-:Y:S01]  /*4ea0*/  MOV R33, R35 ;  /* 0x0000002300217202 */ /* 0x000fe20000000f00 */
[----:B------:R-:W-:Y:S01]  /*4eb0*/  @!P0 FMUL.FTZ R182, R43, R46 ;  /* 0x0000002e2bb68220 */ /* 0x000fe20000410000 */
[----:B------:R-:W-:Y:S01]  /*4ec0*/  @!P0 PRMT R35, R42, 0x5410, R45 ;  /* 0x000054102a238816 */ /* 0x000fe2000000002d */
[----:B------:R-:W-:Y:S01]  /*4ed0*/  @!P0 IMAD.U32 R42, R20, 0x10000, RZ ;  /* 0x00010000142a8824 */ /* 0x000fe200078e00ff */
[----:B------:R-:W-:Y:S01]  /*4ee0*/  @!P0 PRMT R32, R41, 0x5410, R32 ;  /* 0x0000541029208816 */ /* 0x000fe20000000020 */
[----:B--2---:R-:W-:Y:S01]  /*4ef0*/  @!P0 IMAD.U32 R44, R72, 0x10000, RZ ;  /* 0x00010000482c8824 */ /* 0x004fe200078e00ff */
[C---:B------:R-:W-:Y:S01]  /*4f00*/  @!P0 SHF.L.U32 R51, R73.reuse, 0x10, RZ ;  /* 0x0000001049338819 */ /* 0x040fe200000006ff */
[----:B------:R-:W-:Y:S01]  /*4f10*/  @!P0 FMUL.FTZ R61, R42, R49 ;  /* 0x000000312a3d8220 */ /* 0x000fe20000410000 */
[----:B------:R-:W-:Y:S01]  /*4f20*/  @!P0 LOP3.LUT R53, R73, 0xffff0000, RZ, 0xc0, !PT ;  /* 0xffff000049358812 */ /* 0x000fe200078ec0ff */
[----:B------:R-:W-:Y:S01]  /*4f30*/  @!P0 IMAD.U32 R41, R32, 0x10000, RZ ;  /* 0x0001000020298824 */ /* 0x000fe200078e00ff */
[C---:B------:R-:W-:Y:S01]  /*4f40*/  @!P0 LOP3.LUT R54, R74.reuse, 0xffff0000, RZ, 0xc0, !PT ;  /* 0xffff00004a368812 */ /* 0x040fe200078ec0ff */
[----:B------:R-:W-:Y:S01]  /*4f50*/  @!P0 IMAD.U32 R55, R74, 0x10000, RZ ;  /* 0x000100004a378824 */ /* 0x000fe200078e00ff */
[----:B------:R-:W-:Y:S01]  /*4f60*/  @!P0 LOP3.LUT R60, R75, 0xffff0000, RZ, 0xc0, !PT ;  /* 0xffff00004b3c8812 */ /* 0x000fe200078ec0ff */
[-C--:B------:R-:W-:Y:S01]  /*4f70*/  @!P0 FMUL.FTZ R2, R42, R41.reuse ;  /* 0x000000292a028220 */ /* 0x080fe20000410000 */
[----:B------:R-:W-:Y:S01]  /*4f80*/  @!P0 LOP3.LUT R32, R32, 0xffff0000, RZ, 0xc0, !PT ;  /* 0xffff000020208812 */ /* 0x000fe200078ec0ff */
[----:B------:R-:W-:Y:S01]  /*4f90*/  @!P0 FFMA.FTZ R61, R44, R41, -R61 ;  /* 0x000000292c3d8223 */ /* 0x000fe2000001083d */
[----:B------:R-:W-:Y:S01]  /*4fa0*/  @!P0 LOP3.LUT R41, R21, 0xffff0000, RZ, 0xc0, !PT ;  /* 0xffff000015298812 */ /* 0x000fe200078ec0ff */
[----:B------:R-:W-:Y:S01]  /*4fb0*/  @!P0 FFMA.FTZ R2, R49, R44, R2 ;  /* 0x0000002c31028223 */ /* 0x000fe20000010002 */
[----:B------:R-:W-:Y:S01]  /*4fc0*/  @!P0 LOP3.LUT R49, R72, 0xffff0000, RZ, 0xc0, !PT ;  /* 0xffff000048318812 */ /* 0x000fe200078ec0ff */
[----:B------:R-:W-:Y:S01]  /*4fd0*/  @!P0 IMAD.U32 R57, R75, 0x10000, RZ ;  /* 0x000100004b398824 */ /* 0x000fe200078e00ff */
[----:B------:R-:W-:Y:S01]  /*4fe0*/  @!P0 PRMT R33, R33, 0x5410, R34 ;  /* 0x0000541021218816 */ /* 0x000fe20000000022 */
[----:B------:R-:W-:Y:S01]  /*4ff0*/  @!P0 IMAD.U32 R34, R40, 0x10000, RZ ;  /* 0x0001000028228824 */ /* 0x000fe200078e00ff */
[----:B------:R-:W-:Y:S01]  /*5000*/  @!P0 LOP3.LUT R44, R50, 0xffff0000, RZ, 0xc0, !PT ;  /* 0xffff0000322c8812 */ /* 0x000fe200078ec0ff */
[----:B------:R-:W-:Y:S02]  /*5010*/  @!P0 FMUL.FTZ R183, R41, R48 ;  /* 0x0000003029b78220 */ /* 0x000fe40000410000 */
[-C--:B------:R-:W-:Y:S01]  /*5020*/  @!P0 FMUL.FTZ R4, R43, R34.reuse ;  /* 0x000000222b048220 */ /* 0x080fe20000410000 */
[----:B------:R-:W-:Y:S01]  /*5030*/  @!P0 LOP3.LUT R43, R20, 0xffff0000, RZ, 0xc0, !PT ;  /* 0xffff0000142b8812 */ /* 0x000fe200078ec0ff */
[----:B------:R-:W-:Y:S01]  /*5040*/  @!P0 FFMA.FTZ R182, R51, R34, -R182 ;  /* 0x0000002233b68223 */ /* 0x000fe200000108b6 */
[----:B------:R-:W-:Y:S01]  /*5050*/  @!P0 LOP3.LUT R34, R40, 0xffff0000, RZ, 0xc0, !PT ;  /* 0xffff000028228812 */ /* 0x000fe200078ec0ff */
[C---:B------:R-:W-:Y:S01]  /*5060*/  @!P0 IMAD.U32 R50, R52.reuse, 0x10000, RZ ;  /* 0x0001000034328824 */ /* 0x040fe200078e00ff */
[----:B------:R-:W-:Y:S01]  /*5070*/  @!P0 LOP3.LUT R52, R52, 0xffff0000, RZ, 0xc0, !PT ;  /* 0xffff000034348812 */ /* 0x000fe200078ec0ff */
[----:B------:R-:W-:Y:S02]  /*5080*/  @!P0 FMUL.FTZ R184, R43, R44 ;  /* 0x0000002c2bb88220 */ /* 0x000fe40000410000 */
[-C--:B------:R-:W-:Y:S02]  /*5090*/  @!P0 FMUL.FTZ R5, R41, R34.reuse ;  /* 0x0000002229058220 */ /* 0x080fe40000410000 */
[----:B------:R-:W-:Y:S01]  /*50a0*/  @!P0 FFMA.FTZ R183, R53, R34, -R183 ;  /* 0x0000002235b78223 */ /* 0x000fe200000108b7 */
[C---:B------:R-:W-:Y:S01]  /*50b0*/  @!P0 LOP3.LUT R34, R22.reuse, 0xffff0000, RZ, 0xc0, !PT ;  /* 0xffff000016228812 */ /* 0x040fe200078ec0ff */
[-C--:B------:R-:W-:Y:S02]  /*50c0*/  @!P0 FMUL.FTZ R3, R43, R32.reuse ;  /* 0x000000202b038220 */ /* 0x080fe40000410000 */
[----:B------:R-:W-:Y:S01]  /*50d0*/  @!P0 FFMA.FTZ R184, R49, R32, -R184 ;  /* 0x0000002031b88223 */ /* 0x000fe200000108b8 */
[C---:B------:R-:W-:Y:S01]  /*50e0*/  @!P0 SHF.L.U32 R32, R35.reuse, 0x10, RZ ;  /* 0x0000001023208819 */ /* 0x040fe200000006ff */
[----:B------:R-:W-:Y:S01]  /*50f0*/  @!P0 IMAD.U32 R41, R22, 0x10000, RZ ;  /* 0x0001000016298824 */ /* 0x000fe200078e00ff */
[----:B------:R-:W-:Y:S01]  /*5100*/  @!P0 LOP3.LUT R35, R35, 0xffff0000, RZ, 0xc0, !PT ;  /* 0xffff000023238812 */ /* 0x000fe200078ec0ff */
[----:B------:R-:W-:Y:S01]  /*5110*/  @!P0 FMUL.FTZ R187, R34, R52 ;  /* 0x0000003422bb8220 */ /* 0x000fe20000410000 */
[----:B------:R-:W-:Y:S01]  /*5120*/  @!P0 F2FP.BF16.PACK_AB R182, R183, R182 ;  /* 0x000000b6b7b6823e */ /* 0x000fe200000010ff */
[----:B------:R-:W-:Y:S01]  /*5130*/  @!P0 FMUL.FTZ R186, R41, R50 ;  /* 0x0000003229ba8220 */ /* 0x000fe20000410000 */
[----:B------:R-:W-:Y:S01]  /*5140*/  @!P0 F2FP.BF16.PACK_AB R61, R184, R61 ;  /* 0x0000003db83d823e */ /* 0x000fe200000010ff */
[-C--:B------:R-:W-:Y:S01]  /*5150*/  @!P0 FMUL.FTZ R7, R34, R35.reuse ;  /* 0x0000002322078220 */ /* 0x080fe20000410000 */
[C---:B------:R-:W-:Y:S01]  /*5160*/  @!P0 LOP3.LUT R34, R23.reuse, 0xffff0000, RZ, 0xc0, !PT ;  /* 0xffff000017228812 */ /* 0x040fe200078ec0ff */
[----:B------:R-:W-:Y:S01]  /*5170*/  @!P0 FFMA.FTZ R187, R54, R35, -R187 ;  /* 0x0000002336bb8223 */ /* 0x000fe200000108bb */
[----:B------:R-:W-:Y:S01]  /*5180*/  @!P0 SHF.L.U32 R35, R23, 0x10, RZ ;  /* 0x0000001017238819 */ /* 0x000fe200000006ff */
[-C--:B------:R-:W-:Y:S01]  /*5190*/  @!P0 FMUL.FTZ R6, R41, R32.reuse ;  /* 0x0000002029068220 */ /* 0x080fe20000410000 */
[----:B------:R-:W-:Y:S01]  /*51a0*/  @!P0 MOV R72, R61 ;  /* 0x0000003d00488202 */ /* 0x000fe20000000f00 */
[----:B------:R-:W-:Y:S02]  /*51b0*/  @!P0 FFMA.FTZ R186, R55, R32, -R186 ;  /* 0x0000002037ba8223 */ /* 0x000fe400000108ba */
[C---:B------:R-:W-:Y:S01]  /*51c0*/  @!P0 IMAD.U32 R32, R33.reuse, 0x10000, RZ ;  /* 0x0001000021208824 */ /* 0x040fe200078e00ff */
[----:B------:R-:W-:Y:S01]  /*51d0*/  @!P0 LOP3.LUT R33, R33, 0xffff0000, RZ, 0xc0, !PT ;  /* 0xffff000021218812 */ /* 0x000fe200078ec0ff */
[----:B------:R-:W-:Y:S01]  /*51e0*/  @!P0 FFMA.FTZ R3, R44, R49, R3 ;  /* 0x000000312c038223 */ /* 0x000fe20000010003 */
[----:B------:R-:W-:Y:S01]  /*51f0*/  @!P0 F2FP.BF16.PACK_AB R186, R187, R186 ;  /* 0x000000babbba823e */ /* 0x000fe200000010ff */
[----:B------:R-:W-:Y:S02]  /*5200*/  @!P0 FMUL.FTZ R185, R35, R56 ;  /* 0x0000003823b98220 */ /* 0x000fe40000410000 */
[----:B------:R-:W-:Y:S01]  /*5210*/  @!P0 FMUL.FTZ R188, R34, R58 ;  /* 0x0000003a22bc8220 */ /* 0x000fe20000410000 */
[----:B------:R-:W-:Y:S01]  /*5220*/  @!P0 F2FP.BF16.PACK_AB R183, R3, R2 ;  /* 0x0000000203b7823e */ /* 0x000fe200000010ff */
[----:B------:R-:W-:Y:S02]  /*5230*/  @!P0 FFMA.FTZ R4, R46, R51, R4 ;  /* 0x000000332e048223 */ /* 0x000fe40000010004 */
[----:B------:R-:W-:Y:S02]  /*5240*/  @!P0 FFMA.FTZ R5, R48, R53, R5 ;  /* 0x0000003530058223 */ /* 0x000fe40000010005 */
[----:B------:R-:W-:Y:S02]  /*5250*/  @!P0 FFMA.FTZ R185, R57, R32, -R185 ;  /* 0x0000002039b98223 */ /* 0x000fe400000108b9 */
[----:B------:R-:W-:Y:S01]  /*5260*/  @!P0 FFMA.FTZ R188, R60, R33, -R188 ;  /* 0x000000213cbc8223 */ /* 0x000fe200000108bc */
[----:B------:R-:W-:Y:S01]  /*5270*/  @!P0 F2FP.BF16.PACK_AB R184, R5, R4 ;  /* 0x0000000405b8823e */ /* 0x000fe200000010ff */
[----:B------:R-:W-:Y:S02]  /*5280*/  @!P0 FMUL.FTZ R8, R35, R32 ;  /* 0x0000002023088220 */ /* 0x000fe40000410000 */
[----:B------:R-:W-:Y:S01]  /*5290*/  @!P0 FFMA.FTZ R6, R50, R55, R6 ;  /* 0x0000003732068223 */ /* 0x000fe20000010006 */
[----:B------:R-:W-:Y:S01]  /*52a0*/  @!P0 F2FP.BF16.PACK_AB R185, R188, R185 ;  /* 0x000000b9bcb9823e */ /* 0x000fe200000010ff */
[----:B------:R-:W-:Y:S02]  /*52b0*/  @!P0 FMUL.FTZ R9, R34, R33 ;  /* 0x0000002122098220 */ /* 0x000fe40000410000 */
[----:B------:R-:W-:Y:S01]  /*52c0*/  @!P0 FFMA.FTZ R7, R52, R54, R7 ;  /* 0x0000003634078223 */ /* 0x000fe20000010007 */
[----:B------:R-:W-:Y:S01]  /*52d0*/  @!P0 MOV R75, R185 ;  /* 0x000000b9004b8202 */ /* 0x000fe20000000f00 */
[----:B------:R-:W-:Y:S02]  /*52e0*/  @!P0 FFMA.FTZ R8, R56, R57, R8 ;  /* 0x0000003938088223 */ /* 0x000fe40000010008 */
        /* <DEDUP_REMOVED lines=11> */
.L_x_1393:
[----:B------:R-:W-:Y:S05]  /*53a0*/  BSYNC B0 ;  /* 0x0000000000007941 */ /* 0x000fea0003800000 */
.L_x_1392:
[----:B------:R-:W-:Y:S01]  /*53b0*/  ISETP.GE.AND P0, PT, R13, c[0x0][0x1d4], PT ;  /* 0x000075000d007a0c */ /* 0x000fe20003f06270 */
[----:B------:R-:W-:-:S12]  /*53c0*/  BSSY B0, `(.L_x_1394) ;  /* 0x0000074000007945 */ /* 0x000fd80003800000 */
[----:B------:R-:W-:-:S05]  /*53d0*/  @P0 BRA `(.L_x_1395) ;  /* 0x0000072000000947 */ /* 0x000fca0003800000 */
[----:B------:R-:W-:Y:S01]  /*53e0*/  ISETP.GE.AND P2, PT, R120, c[0x0][0x1d4], PT ;  /* 0x0000750078007a0c */ /* 0x000fe20003f46270 */
[----:B-1----:R-:W-:Y:S01]  /*53f0*/  IMAD.IADD R72, R111, 0x1, R178 ;  /* 0x000000016f487824 */ /* 0x002fe200078e02b2 */
[----:B------:R-:W-:Y:S03]  /*5400*/  IADD3 R57, P1, P0, R162, R179, R131 ;  /* 0x000000b3a2397210 */ /* 0x000fe6000783e083 */
[----:B------:R-:W-:Y:S01]  /*5410*/  IMAD.SHL.U32 R58, R72, 0x2, RZ ;  /* 0x00000002483a7824 */ /* 0x000fe200078e00ff */
[C---:B------:R-:W-:Y:S04]  /*5420*/  IADD3.X R50, R97.reuse, R153, R148, P1, P0 ;  /* 0x0000009961327210 */ /* 0x040fe80000fe0494 */
[----:B------:R-:W1:Y:S03]  /*5430*/  LDS.128 R20, [R58+0xc100] ;  /* 0x00c100003a147984 */ /* 0x000e660000000c00 */
[----:B------:R-:W-:Y:S04]  /*5440*/  @!P2 IADD3 R55, P1, P0, R162, R179, R120 ;  /* 0x000000b3a237a210 */ /* 0x000fe8000783e078 */
[----:B------:R-:W-:Y:S02]  /*5450*/  @!P2 IADD3.X R52, R97, R153, R130, P1, P0 ;  /* 0x000000996134a210 */ /* 0x000fe40000fe0482 */
[C---:B------:R-:W-:Y:S04]  /*5460*/  LEA R56, P0, R57.reuse, c[0x0][0x1c8], 0x1 ;  /* 0x0000720039387a11 */ /* 0x040fe800078008ff */
[----:B------:R-:W-:Y:S02]  /*5470*/  LEA.HI.X R57, R57, c[0x0][0x1cc], R50, 0x1, P0 ;  /* 0x0000730039397a11 */ /* 0x000fe400000f0c32 */
[C---:B------:R-:W-:Y:S04]  /*5480*/  @!P2 LEA R54, P0, R55.reuse, c[0x0][0x1c8], 0x1 ;  /* 0x000072003736aa11 */ /* 0x040fe800078008ff */
[----:B------:R-:W-:Y:S01]  /*5490*/  @!P2 LEA.HI.X R55, R55, c[0x0][0x1cc], R52, 0x1, P0 ;  /* 0x000073003737aa11 */ /* 0x000fe200000f0c34 */
[----:B------:R-:W-:Y:S01]  /*54a0*/  IMAD.IADD R52, R117, 0x1, R178 ;  /* 0x0000000175347824 */ /* 0x000fe200078e02b2 */
[----:B------:R-:W-:Y:S03]  /*54b0*/  ISETP.GE.AND P0, PT, R13, c[0x0][0x27c], PT ;  /* 0x00009f000d007a0c */ /* 0x000fe60003f06270 */
[----:B------:R-:W-:Y:S05]  /*54c0*/  IMAD.SHL.U32 R50, R52, 0x2, RZ ;  /* 0x0000000234327824 */ /* 0x000fea00078e00ff */
[----:B------:R-:W2:Y:S05]  /*54d0*/  LDS.128 R60, [R50+0xc100] ;  /* 0x00c10000323c7984 */ /* 0x000eaa0000000c00 */
[----:B------:R-:W-:Y:S02]  /*54e0*/  @!P0 SHF.R.U64 R32, R68, 0x10, R69 ;  /* 0x0000001044208819 */ /* 0x000fe40000001245 */
[----:B------:R-:W-:Y:S02]  /*54f0*/  @!P0 SHF.R.U64 R26, R26, 0x10, R27 ;  /* 0x000000101a1a8819 */ /* 0x000fe4000000121b */
[----:B------:R-:W-:Y:S02]  /*5500*/  @!P0 PRMT R83, R83, 0x5410, R32 ;  /* 0x0000541053538816 */ /* 0x000fe40000000020 */
[----:B------:R-:W-:Y:S01]  /*5510*/  @!P0 PRMT R39, R39, 0x5410, R26 ;  /* 0x0000541027278816 */ /* 0x000fe2000000001a */
[----:B-1----:R-:W-:Y:S01]  /*5520*/  @!P0 IMAD.U32 R26, R20, 0x10000, RZ ;  /* 0x00010000141a8824 */ /* 0x002fe200078e00ff */
[----:B------:R-:W-:Y:S02]  /*5530*/  @!P0 SHF.R.U64 R41, R70, 0x10, R71 ;  /* 0x0000001046298819 */ /* 0x000fe40000001247 */
[----:B------:R-:W-:Y:S02]  /*5540*/  @!P0 SHF.R.U32.HI R33, RZ, 0x10, R27 ;  /* 0x00000010ff218819 */ /* 0x000fe4000001161b */
[----:B------:R-:W-:Y:S02]  /*5550*/  @!P0 LOP3.LUT R27, R20, 0xffff0000, RZ, 0xc0, !PT ;  /* 0xffff0000141b8812 */ /* 0x000fe400078ec0ff */
[----:B------:R-:W-:Y:S02]  /*5560*/  @!P0 PRMT R80, R80, 0x5410, R41 ;  /* 0x0000541050508816 */ /* 0x000fe40000000029 */
[--C-:B------:R-:W-:Y:S02]  /*5570*/  @!P0 SHF.R.U64 R24, R24, 0x10, R25.reuse ;  /* 0x0000001018188819 */ /* 0x100fe40000001219 */
[C---:B------:R-:W-:Y:S01]  /*5580*/  @!P0 LOP3.LUT R44, R80.reuse, 0xffff0000, RZ, 0xc0, !PT ;  /* 0xffff0000502c8812 */ /* 0x040fe200078ec0ff */
[----:B------:R-:W-:Y:S01]  /*5590*/  @!P0 IMAD.U32 R45, R80, 0x10000, RZ ;  /* 0x00010000502d8824 */ /* 0x000fe200078e00ff */
[----:B------:R-:W-:Y:S02]  /*55a0*/  @!P0 PRMT R37, R37, 0x5410, R24 ;  /* 0x0000541025258816 */ /* 0x000fe40000000018 */
[----:B------:R-:W-:Y:S02]  /*55b0*/  @!P0 SHF.R.U32.HI R25, RZ, 0x10, R25 ;  /* 0x00000010ff198819 */ /* 0x000fe40000011619 */
[----:B------:R-:W-:Y:S02]  /*55c0*/  @!P0 LOP3.LUT R24, R37, 0xffff0000, RZ, 0xc0, !PT ;  /* 0xffff000025188812 */ /* 0x000fe400078ec0ff */
[----:B------:R-:W-:Y:S02]  /*55d0*/  @!P0 SHF.R.U32.HI R35, RZ, 0x10, R69 ;  /* 0x00000010ff238819 */ /* 0x000fe40000011645 */
[----:B------:R-:W-:Y:S01]  /*55e0*/  @!P0 SHF.R.U32.HI R34, RZ, 0x10, R71 ;  /* 0x00000010ff228819 */ /* 0x000fe20000011647 */
[----:B------:R-:W-:Y:S01]  /*55f0*/  @!P0 FMUL.FTZ R3, R27, R24 ;  /* 0x000000181b038220 */ /* 0x000fe20000410000 */
[----:B------:R-:W-:Y:S01]  /*5600*/  @!P0 PRMT R36, R36, 0x5410, R25 ;  /* 0x0000541024248816 */ /* 0x000fe20000000019 */
[----:B------:R-:W-:Y:S01]  /*5610*/  @!P0 IMAD.U32 R25, R37, 0x10000, RZ ;  /* 0x0001000025198824 */ /* 0x000fe200078e00ff */
[----:B------:R-:W-:Y:S02]  /*5620*/  @!P0 PRMT R82, R82, 0x5410, R35 ;  /* 0x0000541052528816 */ /* 0x000fe40000000023 */
[----:B------:R-:W-:Y:S01]  /*5630*/  @!P0 SHF.L.U32 R35, R83, 0x10, RZ ;  /* 0x0000001053238819 */ /* 0x000fe200000006ff */
[C---:B--2---:R-:W-:Y:S01]  /*5640*/  @!P0 IMAD.U32 R32, R60.reuse, 0x10000, RZ ;  /* 0x000100003c208824 */ /* 0x044fe200078e00ff */
[----:B------:R-:W-:Y:S01]  /*5650*/  @!P0 LOP3.LUT R41, R60, 0xffff0000, RZ, 0xc0, !PT ;  /* 0xffff00003c298812 */ /* 0x000fe200078ec0ff */
[C---:B------:R-:W-:Y:S01]  /*5660*/  @!P0 FMUL.FTZ R2, R26.reuse, R25 ;  /* 0x000000191a028220 */ /* 0x040fe20000410000 */
[----:B------:R-:W-:Y:S01]  /*5670*/  @!P0 LOP3.LUT R43, R61, 0xffff0000, RZ, 0xc0, !PT ;  /* 0xffff00003d2b8812 */ /* 0x000fe200078ec0ff */
[----:B------:R-:W-:Y:S01]  /*5680*/  @!P0 FMUL.FTZ R50, R26, R35 ;  /* 0x000000231a328220 */ /* 0x000fe20000410000 */
[----:B------:R-:W-:Y:S01]  /*5690*/  @!P0 SHF.L.U32 R26, R21, 0x10, RZ ;  /* 0x00000010151a8819 */ /* 0x000fe200000006ff */
[----:B------:R-:W-:Y:S01]  /*56a0*/  @!P0 FFMA.FTZ R2, R35, R32, R2 ;  /* 0x0000002023028223 */ /* 0x000fe20000010002 */
[----:B------:R-:W-:Y:S01]  /*56b0*/  @!P0 LOP3.LUT R53, R63, 0xffff0000, RZ, 0xc0, !PT ;  /* 0xffff00003f358812 */ /* 0x000fe200078ec0ff */
[----:B------:R-:W-:Y:S01]  /*56c0*/  @!P0 IMAD.U32 R35, R82, 0x10000, RZ ;  /* 0x0001000052238824 */ /* 0x000fe200078e00ff */
[----:B------:R-:W-:Y:S01]  /*56d0*/  @!P0 LOP3.LUT R49, R62, 0xffff0000, RZ, 0xc0, !PT ;  /* 0xffff00003e318812 */ /* 0x000fe200078ec0ff */
[----:B------:R-:W-:Y:S01]  /*56e0*/  @!P0 FFMA.FTZ R50, R32, R25, -R50 ;  /* 0x0000001920328223 */ /* 0x000fe20000010832 */
[----:B------:R-:W-:Y:S01]  /*56f0*/  @!P0 LOP3.LUT R40, R82, 0xffff0000, RZ, 0xc0, !PT ;  /* 0xffff000052288812 */ /* 0x000fe200078ec0ff */
[----:B------:R-:W-:Y:S01]  /*5700*/  @!P0 IMAD.U32 R25, R36, 0x10000, RZ ;  /* 0x0001000024198824 */ /* 0x000fe200078e00ff */
[----:B------:R-:W-:Y:S01]  /*5710*/  @!P0 PRMT R81, R81, 0x5410, R34 ;  /* 0x0000541051518816 */ /* 0x000fe20000000022 */
[----:B------:R-:W-:Y:S01]  /*5720*/  @!P0 IMAD.U32 R32, R61, 0x10000, RZ ;  /* 0x000100003d208824 */ /* 0x000fe200078e00ff */
[----:B------:R-:W-:Y:S01]  /*5730*/  @!P0 LOP3.LUT R34, R83, 0xffff0000, RZ, 0xc0, !PT ;  /* 0xffff000053228812 */ /* 0x000fe200078ec0ff */
[C---:B------:R-:W-:Y:S01]  /*5740*/  @!P0 FMUL.FTZ R52, R26.reuse, R35 ;  /* 0x000000231a348220 */ /* 0x040fe20000410000 */
[----:B------:R-:W-:Y:S01]  /*5750*/  @!P0 LOP3.LUT R48, R81, 0xffff0000, RZ, 0xc0, !PT ;  /* 0xffff000051308812 */ /* 0x000fe200078ec0ff */
[-C--:B------:R-:W-:Y:S01]  /*5760*/  @!P0 FMUL.FTZ R4, R26, R25.reuse ;  /* 0x000000191a048220 */ /* 0x080fe20000410000 */
[----:B------:R-:W-:Y:S01]  /*5770*/  @!P0 SHF.L.U32 R26, R23, 0x10, RZ ;  /* 0x00000010171a8819 */ /* 0x000fe200000006ff */
[----:B------:R-:W-:Y:S01]  /*5780*/  @!P0 FMUL.FTZ R73, R27, R34 ;  /* 0x000000221b498220 */ /* 0x000fe20000410000 */
[----:B------:R-:W-:Y:S01]  /*5790*/  @!P0 LOP3.LUT R27, R21, 0xffff0000, RZ, 0xc0, !PT ;  /* 0xffff0000151b8812 */ /* 0x000fe200078ec0ff */
[----:B------:R-:W-:Y:S01]  /*57a0*/  @!P0 IMAD.U32 R51, R81, 0x10000, RZ ;  /* 0x0001000051338824 */ /* 0x000fe200078e00ff */
[----:B------:R-:W-:Y:S01]  /*57b0*/  @!P0 PRMT R38, R38, 0x5410, R33 ;  /* 0x0000541026268816 */ /* 0x000fe20000000021 */
[----:B------:R-:W-:Y:S01]  /*57c0*/  @!P0 FFMA.FTZ R73, R41, R24, -R73 ;  /* 0x0000001829498223 */ /* 0x000fe20000010849 */
[----:B------:R-:W-:Y:S01]  /*57d0*/  @!P0 LOP3.LUT R24, R36, 0xffff0000, RZ, 0xc0, !PT ;  /* 0xffff000024188812 */ /* 0x000fe200078ec0ff */
[----:B------:R-:W-:Y:S02]  /*57e0*/  @!P0 FMUL.FTZ R75, R27, R40 ;  /* 0x000000281b4b8220 */ /* 0x000fe40000410000 */
[----:B------:R-:W-:Y:S01]  /*57f0*/  @!P0 FFMA.FTZ R52, R32, R25, -R52 ;  /* 0x0000001920348223 */ /* 0x000fe20000010834 */
[----:B------:R-:W-:Y:S01]  /*5800*/  @!P0 F2FP.BF16.PACK_AB R50, R73, R50 ;  /* 0x000000324932823e */ /* 0x000fe200000010ff */
[-C--:B------:R-:W-:Y:S01]  /*5810*/  @!P0 FMUL.FTZ R5, R27, R24.reuse ;  /* 0x000000181b058220 */ /* 0x080fe20000410000 */
[----:B------:R-:W-:Y:S01]  /*5820*/  @!P0 LOP3.LUT R27, R23, 0xffff0000, RZ, 0xc0, !PT ;  /* 0xffff0000171b8812 */ /* 0x000fe200078ec0ff */
[----:B------:R-:W-:Y:S01]  /*5830*/  @!P0 FFMA.FTZ R75, R43, R24, -R75 ;  /* 0x000000182b4b8223 */ /* 0x000fe2000001084b */
[C---:B------:R-:W-:Y:S01]  /*5840*/  @!P0 LOP3.LUT R24, R38.reuse, 0xffff0000, RZ, 0xc0, !PT ;  /* 0xffff000026188812 */ /* 0x040fe200078ec0ff */
[----:B------:R-:W-:Y:S02]  /*5850*/  @!P0 IMAD.U32 R25, R38, 0x10000, RZ ;  /* 0x0001000026198824 */ /* 0x000fe400078e00ff */
[----:B------:R-:W-:Y:S01]  /*5860*/  @!P0 IMAD.U32 R46, R63, 0x10000, RZ ;  /* 0x000100003f2e8824 */ /* 0x000fe200078e00ff */
[----:B------:R-:W-:Y:S01]  /*5870*/  @!P0 F2FP.BF16.PACK_AB R75, R75, R52 ;  /* 0x000000344b4b823e */ /* 0x000fe200000010ff */
[C---:B------:R-:W-:Y:S02]  /*5880*/  @!P0 FMUL.FTZ R58, R26.reuse, R51 ;  /* 0x000000331a3a8220 */ /* 0x040fe40000410000 */
[C---:B------:R-:W-:Y:S01]  /*5890*/  @!P0 FMUL.FTZ R181, R27.reuse, R48 ;  /* 0x000000301bb58220 */ /* 0x040fe20000410000 */
[----:B------:R-:W-:Y:S01]  /*58a0*/  @!P0 MOV R61, R75 ;  /* 0x0000004b003d8202 */ /* 0x000fe20000000f00 */
[-C--:B------:R-:W-:Y:S01]  /*58b0*/  @!P0 FMUL.FTZ R8, R26, R25.reuse ;  /* 0x000000191a088220 */ /* 0x080fe20000410000 */
[C---:B------:R-:W-:Y:S01]  /*58c0*/  @!P0 SHF.L.U32 R26, R22.reuse, 0x10, RZ ;  /* 0x00000010161a8819 */ /* 0x040fe200000006ff */
[-C--:B------:R-:W-:Y:S01]  /*58d0*/  @!P0 FMUL.FTZ R9, R27, R24.reuse ;  /* 0x000000181b098220 */ /* 0x080fe20000410000 */
[----:B------:R-:W-:Y:S01]  /*58e0*/  @!P0 LOP3.LUT R27, R22, 0xffff0000, RZ, 0xc0, !PT ;  /* 0xffff0000161b8812 */ /* 0x000fe200078ec0ff */
[----:B------:R-:W-:Y:S02]  /*58f0*/  @!P0 FFMA.FTZ R58, R46, R25, -R58 ;  /* 0x000000192e3a8223 */ /* 0x000fe4000001083a */
[----:B------:R-:W-:Y:S02]  /*5900*/  @!P0 IMAD.U32 R25, R39, 0x10000, RZ ;  /* 0x0001000027198824 */ /* 0x000fe400078e00ff */
[----:B------:R-:W-:Y:S01]  /*5910*/  @!P0 FFMA.FTZ R181, R53, R24, -R181 ;  /* 0x0000001835b58223 */ /* 0x000fe200000108b5 */
[----:B------:R-:W-:Y:S01]  /*5920*/  @!P0 LOP3.LUT R24, R39, 0xffff0000, RZ, 0xc0, !PT ;  /* 0xffff000027188812 */ /* 0x000fe200078ec0ff */
[----:B------:R-:W-:Y:S02]  /*5930*/  @!P0 IMAD.U32 R42, R62, 0x10000, RZ ;  /* 0x000100003e2a8824 */ /* 0x000fe400078e00ff */
[----:B------:R-:W-:Y:S01]  /*5940*/  @!P0 FMUL.FTZ R72, R26, R45 ;  /* 0x0000002d1a488220 */ /* 0x000fe20000410000 */
[----:B------:R-:W-:Y:S01]  /*5950*/  @!P0 F2FP.BF16.PACK_AB R58, R181, R58 ;  /* 0x0000003ab53a823e */ /* 0x000fe200000010ff */
[----:B------:R-:W-:Y:S02]  /*5960*/  @!P0 FMUL.FTZ R183, R27, R44 ;  /* 0x0000002c1bb78220 */ /* 0x000fe40000410000 */
[----:B------:R-:W-:Y:S02]  /*5970*/  @!P0 FFMA.FTZ R3, R34, R41, R3 ;  /* 0x0000002922038223 */ /* 0x000fe40000010003 */
[-C--:B------:R-:W-:Y:S02]  /*5980*/  @!P0 FMUL.FTZ R6, R26, R25.reuse ;  /* 0x000000191a068220 */ /* 0x080fe40000410000 */
[----:B------:R-:W-:Y:S01]  /*5990*/  @!P0 FFMA.FTZ R4, R35, R32, R4 ;  /* 0x0000002023048223 */ /* 0x000fe20000010004 */
[----:B------:R-:W-:Y:S01]  /*59a0*/  @!P0 F2FP.BF16.PACK_AB R52, R3, R2 ;  /* 0x000000020334823e */ /* 0x000fe200000010ff */
[----:B------:R-:W-:Y:S02]  /*59b0*/  @!P0 FFMA.FTZ R72, R42, R25, -R72 ;  /* 0x000000192a488223 */ /* 0x000fe40000010848 */
[-C--:B------:R-:W-:Y:S02]  /*59c0*/  @!P0 FMUL.FTZ R7, R27, R24.reuse ;  /* 0x000000181b078220 */ /* 0x080fe40000410000 */
[----:B------:R-:W-:Y:S02]  /*59d0*/  @!P0 FFMA.FTZ R183, R49, R24, -R183 ;  /* 0x0000001831b78223 */ /* 0x000fe400000108b7 */
        /* <DEDUP_REMOVED lines=18> */
.L_x_1395:
[----:B------:R-:W-:Y:S05]  /*5b00*/  BSYNC B0 ;  /* 0x0000000000007941 */ /* 0x000fea0003800000 */
.L_x_1394:
[----:B------:R-:W-:-:S13]  /*5b10*/  ISETP.GE.AND P0, PT, R14, c[0x0][0x1d4], PT ;  /* 0x000075000e007a0c */ /* 0x000fda0003f06270 */
[----:B------:R-:W-:-:S05]  /*5b20*/  @P0 BRA `(.L_x_1379) ;  /* 0x000008d000000947 */ /* 0x000fca0003800000 */
[----:B------:R-:W-:Y:S01]  /*5b30*/  IADD3 R53, P1, P0, R162, R179, R129 ;  /* 0x000000b3a2357210 */ /* 0x000fe2000783e081 */
[--C-:B------:R-:W-:Y:S02]  /*5b40*/  IMAD.IADD R52, R109, 0x1, R178.reuse ;  /* 0x000000016d347824 */ /* 0x100fe400078e02b2 */
[----:B------:R-:W-:Y:S01]  /*5b50*/  IMAD.IADD R178, R115, 0x1, R178 ;  /* 0x0000000173b27824 */ /* 0x000fe200078e02b2 */
[----:B------:R-:W-:Y:S01]  /*5b60*/  IADD3.X R46, R97, R153, R134, P1, P0 ;  /* 0x00000099612e7210 */ /* 0x000fe20000fe0486 */
[----:B-1----:R-:W-:Y:S01]  /*5b70*/  IMAD.SHL.U32 R55, R52, 0x2, RZ ;  /* 0x0000000234377824 */ /* 0x002fe200078e00ff */
[C---:B------:R-:W-:Y:S02]  /*5b80*/  LEA R52, P0, R53.reuse, c[0x0][0x1c8], 0x1 ;  /* 0x0000720035347a11 */ /* 0x040fe400078008ff */
[----:B------:R-:W-:Y:S02]  /*5b90*/  SHF.L.U32 R54, R178, 0x1, RZ ;  /* 0x00000001b2367819 */ /* 0x000fe400000006ff */
[----:B------:R-:W-:Y:S01]  /*5ba0*/  LEA.HI.X R53, R53, c[0x0][0x1cc], R46, 0x1, P0 ;  /* 0x0000730035357a11 */ /* 0x000fe200000f0c2e */
[----:B------:R-:W1:Y:S01]  /*5bb0*/  LDS.128 R20, [R55+0xc100] ;  /* 0x00c1000037147984 */ /* 0x000e620000000c00 */
[----:B------:R-:W-:Y:S07]  /*5bc0*/  ISETP.GE.AND P0, PT, R14, c[0x0][0x27c], PT ;  /* 0x00009f000e007a0c */ /* 0x000fee0003f06270 */
[----:B------:R-:W2:Y:S06]  /*5bd0*/  LDS.128 R48, [R54+0xc100] ;  /* 0x00c1000036307984 */ /* 0x000eac0000000c00 */
[----:B------:R-:W-:Y:S02]  /*5be0*/  @!P0 SHF.R.U64 R26, R66, 0x10, R67 ;  /* 0x00000010421a8819 */ /* 0x000fe40000001243 */
[----:B------:R-:W-:Y:S02]  /*5bf0*/  @!P0 SHF.R.U64 R32, R64, 0x10, R65 ;  /* 0x0000001040208819 */ /* 0x000fe40000001241 */
[----:B------:R-:W-:Y:S02]  /*5c00*/  @!P0 PRMT R77, R77, 0x5410, R26 ;  /* 0x000054104d4d8816 */ /* 0x000fe4000000001a */
[--C-:B------:R-:W-:Y:S02]  /*5c10*/  @!P0 SHF.R.U64 R16, R16, 0x10, R17.reuse ;  /* 0x0000001010108819 */ /* 0x100fe40000001211 */
[----:B------:R-:W-:Y:S01]  /*5c20*/  @!P0 SHF.R.U32.HI R17, RZ, 0x10, R17 ;  /* 0x00000010ff118819 */ /* 0x000fe20000011611 */
[----:B------:R-:W-:Y:S01]  /*5c30*/  @!P0 IMAD.U32 R37, R77, 0x10000, RZ ;  /* 0x000100004d258824 */ /* 0x000fe200078e00ff */
[----:B------:R-:W-:Y:S02]  /*5c40*/  @!P0 PRMT R29, R29, 0x5410, R16 ;  /* 0x000054101d1d8816 */ /* 0x000fe40000000010 */
[----:B------:R-:W-:Y:S02]  /*5c50*/  @!P0 PRMT R28, R28, 0x5410, R17 ;  /* 0x000054101c1c8816 */ /* 0x000fe40000000011 */
[----:B------:R-:W-:Y:S01]  /*5c60*/  @!P0 LOP3.LUT R40, R77, 0xffff0000, RZ, 0xc0, !PT ;  /* 0xffff00004d288812 */ /* 0x000fe200078ec0ff */
[----:B------:R-:W-:Y:S01]  /*5c70*/  @!P0 IMAD.U32 R17, R29, 0x10000, RZ ;  /* 0x000100001d118824 */ /* 0x000fe200078e00ff */
[----:B------:R-:W-:Y:S02]  /*5c80*/  @!P0 PRMT R79, R79, 0x5410, R32 ;  /* 0x000054104f4f8816 */ /* 0x000fe40000000020 */
[----:B------:R-:W-:Y:S02]  /*5c90*/  @!P0 SHF.R.U32.HI R27, RZ, 0x10, R65 ;  /* 0x00000010ff1b8819 */ /* 0x000fe40000011641 */
[C---:B------:R-:W-:Y:S02]  /*5ca0*/  @!P0 LOP3.LUT R32, R79.reuse, 0xffff0000, RZ, 0xc0, !PT ;  /* 0xffff00004f208812 */ /* 0x040fe400078ec0ff */
[----:B------:R-:W-:Y:S01]  /*5cb0*/  @!P0 PRMT R78, R78, 0x5410, R27 ;  /* 0x000054104e4e8816 */ /* 0x000fe2000000001b */
[----:B------:R-:W-:Y:S01]  /*5cc0*/  @!P0 IMAD.U32 R27, R79, 0x10000, RZ ;  /* 0x000100004f1b8824 */ /* 0x000fe200078e00ff */
[----:B------:R-:W-:Y:S01]  /*5cd0*/  @!P0 SHF.R.U32.HI R33, RZ, 0x10, R67 ;  /* 0x00000010ff218819 */ /* 0x000fe20000011643 */
[----:B-1----:R-:W-:Y:S01]  /*5ce0*/  @!P0 IMAD.U32 R16, R20, 0x10000, RZ ;  /* 0x0001000014108824 */ /* 0x002fe200078e00ff */
[----:B------:R-:W-:Y:S01]  /*5cf0*/  @!P0 LOP3.LUT R36, R78, 0xffff0000, RZ, 0xc0, !PT ;  /* 0xffff00004e248812 */ /* 0x000fe200078ec0ff */
[----:B------:R-:W-:Y:S01]  /*5d00*/  @!P0 IMAD.U32 R24, R23, 0x10000, RZ ;  /* 0x0001000017188824 */ /* 0x000fe200078e00ff */
[----:B------:R-:W-:Y:S01]  /*5d10*/  @!P0 LOP3.LUT R25, R22, 0xffff0000, RZ, 0xc0, !PT ;  /* 0xffff000016198812 */ /* 0x000fe200078ec0ff */
[----:B------:R-:W-:Y:S01]  /*5d20*/  @!P0 FMUL.FTZ R46, R16, R27 ;  /* 0x0000001b102e8220 */ /* 0x000fe20000410000 */
[--C-:B------:R-:W-:Y:S01]  /*5d30*/  @!P0 SHF.R.U64 R18, R18, 0x10, R19.reuse ;  /* 0x0000001012128819 */ /* 0x100fe20000001213 */
[-C--:B------:R-:W-:Y:S01]  /*5d40*/  @!P0 FMUL.FTZ R2, R16, R17.reuse ;  /* 0x0000001110028220 */ /* 0x080fe20000410000 */
[----:B------:R-:W-:Y:S01]  /*5d50*/  @!P0 SHF.R.U32.HI R19, RZ, 0x10, R19 ;  /* 0x00000010ff138819 */ /* 0x000fe20000011613 */
[----:B------:R-:W-:Y:S01]  /*5d60*/  @!P0 IMAD.U32 R16, R28, 0x10000, RZ ;  /* 0x000100001c108824 */ /* 0x000fe200078e00ff */
[----:B--2---:R-:W-:Y:S01]  /*5d70*/  @!P0 SHF.L.U32 R26, R48, 0x10, RZ ;  /* 0x00000010301a8819 */ /* 0x004fe200000006ff */
[----:B------:R-:W-:Y:S01]  /*5d80*/  @!P0 IMAD.U32 R39, R50, 0x10000, RZ ;  /* 0x0001000032278824 */ /* 0x000fe200078e00ff */
[----:B------:R-:W-:Y:S01]  /*5d90*/  @!P0 SHF.L.U32 R35, R49, 0x10, RZ ;  /* 0x0000001031238819 */ /* 0x000fe200000006ff */
[----:B------:R-:W-:Y:S01]  /*5da0*/  @!P0 FMUL.FTZ R60, R25, R40 ;  /* 0x00000028193c8220 */ /* 0x000fe20000410000 */
[----:B------:R-:W-:Y:S01]  /*5db0*/  @!P0 LOP3.LUT R34, R48, 0xffff0000, RZ, 0xc0, !PT ;  /* 0xffff000030228812 */ /* 0x000fe200078ec0ff */
[----:B------:R-:W-:Y:S01]  /*5dc0*/  @!P0 FFMA.FTZ R46, R26, R17, -R46 ;  /* 0x000000111a2e8223 */ /* 0x000fe2000001082e */
[----:B------:R-:W-:Y:S01]  /*5dd0*/  @!P0 LOP3.LUT R38, R49, 0xffff0000, RZ, 0xc0, !PT ;  /* 0xffff000031268812 */ /* 0x000fe200078ec0ff */
[----:B------:R-:W-:Y:S01]  /*5de0*/  @!P0 FFMA.FTZ R2, R27, R26, R2 ;  /* 0x0000001a1b028223 */ /* 0x000fe20000010002 */
[----:B------:R-:W-:Y:S01]  /*5df0*/  @!P0 LOP3.LUT R41, R50, 0xffff0000, RZ, 0xc0, !PT ;  /* 0xffff000032298812 */ /* 0x000fe200078ec0ff */
[C---:B------:R-:W-:Y:S01]  /*5e00*/  @!P0 IMAD.U32 R42, R51.reuse, 0x10000, RZ ;  /* 0x00010000332a8824 */ /* 0x040fe200078e00ff */
[----:B------:R-:W-:Y:S02]  /*5e10*/  @!P0 LOP3.LUT R45, R51, 0xffff0000, RZ, 0xc0, !PT ;  /* 0xffff0000332d8812 */ /* 0x000fe400078ec0ff */
[----:B------:R-:W-:Y:S02]  /*5e20*/  @!P0 LOP3.LUT R17, R29, 0xffff0000, RZ, 0xc0, !PT ;  /* 0xffff00001d118812 */ /* 0x000fe400078ec0ff */
[----:B------:R-:W-:Y:S01]  /*5e30*/  @!P0 PRMT R30, R30, 0x5410, R19 ;  /* 0x000054101e1e8816 */ /* 0x000fe20000000013 */
[----:B------:R-:W-:Y:S01]  /*5e40*/  @!P0 IMAD.U32 R19, R21, 0x10000, RZ ;  /* 0x0001000015138824 */ /* 0x000fe200078e00ff */
[----:B------:R-:W-:Y:S02]  /*5e50*/  @!P0 PRMT R31, R31, 0x5410, R18 ;  /* 0x000054101f1f8816 */ /* 0x000fe40000000012 */
[----:B------:R-:W-:Y:S01]  /*5e60*/  @!P0 LOP3.LUT R18, R20, 0xffff0000, RZ, 0xc0, !PT ;  /* 0xffff000014128812 */ /* 0x000fe200078ec0ff */
[C---:B------:R-:W-:Y:S01]  /*5e70*/  @!P0 FMUL.FTZ R4, R19.reuse, R16 ;  /* 0x0000001013048220 */ /* 0x040fe20000410000 */
[----:B------:R-:W-:Y:S01]  /*5e80*/  @!P0 PRMT R76, R76, 0x5410, R33 ;  /* 0x000054104c4c8816 */ /* 0x000fe20000000021 */
[----:B------:R-:W-:Y:S02]  /*5e90*/  @!P0 IMAD.U32 R33, R78, 0x10000, RZ ;  /* 0x000100004e218824 */ /* 0x000fe400078e00ff */
[----:B------:R-:W-:Y:S01]  /*5ea0*/  @!P0 FMUL.FTZ R55, R18, R32 ;  /* 0x0000002012378220 */ /* 0x000fe20000410000 */
[----:B------:R-:W-:Y:S01]  /*5eb0*/  @!P0 LOP3.LUT R44, R76, 0xffff0000, RZ, 0xc0, !PT ;  /* 0xffff00004c2c8812 */ /* 0x000fe200078ec0ff */
[----:B------:R-:W-:Y:S02]  /*5ec0*/  @!P0 FMUL.FTZ R54, R19, R33 ;  /* 0x0000002113368220 */ /* 0x000fe40000410000 */
[-C--:B------:R-:W-:Y:S01]  /*5ed0*/  @!P0 FMUL.FTZ R3, R18, R17.reuse ;  /* 0x0000001112038220 */ /* 0x080fe20000410000 */
[----:B------:R-:W-:Y:S01]  /*5ee0*/  @!P0 LOP3.LUT R18, R21, 0xffff0000, RZ, 0xc0, !PT ;  /* 0xffff000015128812 */ /* 0x000fe200078ec0ff */
[----:B------:R-:W-:Y:S01]  /*5ef0*/  @!P0 FFMA.FTZ R54, R35, R16, -R54 ;  /* 0x0000001023368223 */ /* 0x000fe20000010836 */
[----:B------:R-:W-:Y:S01]  /*5f00*/  @!P0 SHF.L.U32 R16, R31, 0x10, RZ ;  /* 0x000000101f108819 */ /* 0x000fe200000006ff */
[----:B------:R-:W-:Y:S02]  /*5f10*/  @!P0 IMAD.U32 R19, R22, 0x10000, RZ ;  /* 0x0001000016138824 */ /* 0x000fe400078e00ff */
[----:B------:R-:W-:Y:S01]  /*5f20*/  @!P0 FFMA.FTZ R55, R34, R17, -R55 ;  /* 0x0000001122378223 */ /* 0x000fe20000010837 */
[----:B------:R-:W-:Y:S01]  /*5f30*/  @!P0 LOP3.LUT R17, R28, 0xffff0000, RZ, 0xc0, !PT ;  /* 0xffff00001c118812 */ /* 0x000fe200078ec0ff */
[----:B------:R-:W-:Y:S02]  /*5f40*/  @!P0 FMUL.FTZ R57, R18, R36 ;  /* 0x0000002412398220 */ /* 0x000fe40000410000 */
[----:B------:R-:W-:Y:S01]  /*5f50*/  @!P0 FMUL.FTZ R56, R19, R37 ;  /* 0x0000002513388220 */ /* 0x000fe20000410000 */
[----:B------:R-:W-:Y:S01]  /*5f60*/  @!P0 F2FP.BF16.PACK_AB R46, R55, R46 ;  /* 0x0000002e372e823e */ /* 0x000fe200000010ff */
[----:B------:R-:W-:Y:S01]  /*5f70*/  @!P0 FMUL.FTZ R6, R19, R16 ;  /* 0x0000001013068220 */ /* 0x000fe20000410000 */
[----:B------:R-:W-:Y:S01]  /*5f80*/  @!P0 LOP3.LUT R19, R23, 0xffff0000, RZ, 0xc0, !PT ;  /* 0xffff000017138812 */ /* 0x000fe200078ec0ff */
[----:B------:R-:W-:Y:S01]  /*5f90*/  @!P0 IMAD.U32 R43, R76, 0x10000, RZ ;  /* 0x000100004c2b8824 */ /* 0x000fe200078e00ff */
[----:B------:R-:W-:Y:S01]  /*5fa0*/  @!P0 MOV R48, R46 ;  /* 0x0000002e00308202 */ /* 0x000fe20000000f00 */
[-C--:B------:R-:W-:Y:S01]  /*5fb0*/  @!P0 FMUL.FTZ R5, R18, R17.reuse ;  /* 0x0000001112058220 */ /* 0x080fe20000410000 */
[----:B------:R-:W-:Y:S01]  /*5fc0*/  @!P0 LOP3.LUT R18, R31, 0xffff0000, RZ, 0xc0, !PT ;  /* 0xffff00001f128812 */ /* 0x000fe200078ec0ff */
[----:B------:R-:W-:Y:S01]  /*5fd0*/  @!P0 FFMA.FTZ R57, R38, R17, -R57 ;  /* 0x0000001126398223 */ /* 0x000fe20000010839 */
[C---:B------:R-:W-:Y:S01]  /*5fe0*/  @!P0 SHF.L.U32 R17, R30.reuse, 0x10, RZ ;  /* 0x000000101e118819 */ /* 0x040fe200000006ff */
[----:B------:R-:W-:Y:S01]  /*5ff0*/  @!P0 FFMA.FTZ R56, R39, R16, -R56 ;  /* 0x0000001027388223 */ /* 0x000fe20000010838 */
[----:B------:R-:W-:Y:S01]  /*6000*/  @!P0 LOP3.LUT R16, R30, 0xffff0000, RZ, 0xc0, !PT ;  /* 0xffff00001e108812 */ /* 0x000fe200078ec0ff */
[----:B------:R-:W-:Y:S01]  /*6010*/  @!P0 FMUL.FTZ R61, R24, R43 ;  /* 0x0000002b183d8220 */ /* 0x000fe20000410000 */
[----:B------:R-:W-:Y:S01]  /*6020*/  @!P0 F2FP.BF16.PACK_AB R57, R57, R54 ;  /* 0x000000363939823e */ /* 0x000fe200000010ff */
[----:B------:R-:W-:Y:S02]  /*6030*/  @!P0 FMUL.FTZ R58, R19, R44 ;  /* 0x0000002c133a8220 */ /* 0x000fe40000410000 */
[----:B------:R-:W-:Y:S02]  /*6040*/  @!P0 FFMA.FTZ R3, R32, R34, R3 ;  /* 0x0000002220038223 */ /* 0x000fe40000010003 */
[----:B------:R-:W-:Y:S02]  /*6050*/  @!P0 FFMA.FTZ R60, R41, R18, -R60 ;  /* 0x00000012293c8223 */ /* 0x000fe4000001083c */
[----:B------:R-:W-:Y:S01]  /*6060*/  @!P0 FFMA.FTZ R4, R33, R35, R4 ;  /* 0x0000002321048223 */ /* 0x000fe20000010004 */
[----:B------:R-:W-:Y:S01]  /*6070*/  @!P0 F2FP.BF16.PACK_AB R46, R3, R2 ;  /* 0x00000002032e823e */ /* 0x000fe200000010ff */
[----:B------:R-:W-:Y:S01]  /*6080*/  @!P0 FFMA.FTZ R61, R42, R17, -R61 ;  /* 0x000000112a3d8223 */ /* 0x000fe2000001083d */
[----:B------:R-:W-:Y:S01]  /*6090*/  @!P0 F2FP.BF16.PACK_AB R55, R60, R56 ;  /* 0x000000383c37823e */ /* 0x000fe200000010ff */
[----:B------:R-:W-:Y:S02]  /*60a0*/  @!P0 FFMA.FTZ R58, R45, R16, -R58 ;  /* 0x000000102d3a8223 */ /* 0x000fe4000001083a */
[----:B------:R-:W-:Y:S02]  /*60b0*/  @!P0 FMUL.FTZ R7, R25, R18 ;  /* 0x0000001219078220 */ /* 0x000fe40000410000 */
[----:B------:R-:W-:Y:S01]  /*60c0*/  @!P0 FFMA.FTZ R5, R36, R38, R5 ;  /* 0x0000002624058223 */ /* 0x000fe20000010005 */
[----:B------:R-:W-:Y:S01]  /*60d0*/  @!P0 F2FP.BF16.PACK_AB R58, R58, R61 ;  /* 0x0000003d3a3a823e */ /* 0x000fe200000010ff */
[----:B------:R-:W-:Y:S02]  /*60e0*/  @!P0 FMUL.FTZ R8, R24, R17 ;  /* 0x0000001118088220 */ /* 0x000fe40000410000 */
[----:B------:R-:W-:Y:S01]  /*60f0*/  @!P0 FFMA.FTZ R6, R37, R39, R6 ;  /* 0x0000002725068223 */ /* 0x000fe20000010006 */
[----:B------:R-:W-:Y:S01]  /*6100*/  @!P0 MOV R51, R58 ;  /* 0x0000003a00338202 */ /* 0x000fe20000000f00 */
[----:B------:R-:W-:Y:S02]  /*6110*/  @!P0 FMUL.FTZ R9, R19, R16 ;  /* 0x0000001013098220 */ /* 0x000fe40000410000 */
[----:B------:R-:W-:Y:S02]  /*6120*/  @!P0 FFMA.FTZ R7, R40, R41, R7 ;  /* 0x0000002928078223 */ /* 0x000fe40000010007 */
[----:B------:R-:W-:Y:S02]  /*6130*/  @!P0 FFMA.FTZ R8, R43, R42, R8 ;  /* 0x0000002a2b088223 */ /* 0x000fe40000010008 */
[----:B------:R-:W-:Y:S01]  /*6140*/  @!P0 IMAD.MOV.U32 R49, RZ, RZ, R57 ;  /* 0x000000ffff318224 */ /* 0x000fe200078e0039 */
[----:B------:R-:W-:Y:S01]  /*6150*/  @!P0 F2FP.BF16.PACK_AB R54, R7, R6 ;  /* 0x000000060736823e */ /* 0x000fe200000010ff */
[----:B------:R-:W-:Y:S01]  /*6160*/  @!P0 IMAD.MOV.U32 R50, RZ, RZ, R55 ;  /* 0x000000ffff328224 */ /* 0x000fe200078e0037 */
[----:B------:R-:W-:Y:S01]  /*6170*/  @!P0 F2FP.BF16.PACK_AB R55, R5, R4 ;  /* 0x000000040537823e */ /* 0x000fe200000010ff */
[----:B------:R-:W-:Y:S01]  /*6180*/  @!P0 FFMA.FTZ R9, R44, R45, R9 ;  /* 0x0000002d2c098223 */ /* 0x000fe20000010009 */
[----:B------:R-:W-:Y:S01]  /*6190*/  @!P0 MOV R22, R54 ;  /* 0x0000003600168202 */ /* 0x000fe20000000f00 */
[----:B------:R-:W-:Y:S01]  /*61a0*/  @!P0 IMAD.MOV.U32 R20, RZ, RZ, R46 ;  /* 0x000000ffff148224 */ /* 0x000fe200078e002e */
[----:B------:R1:W-:Y:S01]  /*61b0*/  STG.E.128 [R52.64], R48 ;  /* 0x0000003034007986 */ /* 0x0003e2000c101d08 */
[----:B------:R-:W-:Y:S01]  /*61c0*/  @!P0 IMAD.MOV.U32 R21, RZ, RZ, R55 ;  /* 0x000000ffff158224 */ /* 0x000fe200078e0037 */
[----:B------:R-:W-:Y:S05]  /*61d0*/  @!P0 F2FP.BF16.PACK_AB R57, R9, R8 ;  /* 0x000000080939823e */ /* 0x000fea00000010ff */
[----:B------:R-:W-:Y:S01]  /*61e0*/  @!P0 IMAD.MOV.U32 R23, RZ, RZ, R57 ;  /* 0x000000ffff178224 */ /* 0x000fe200078e0039 */
[----:B------:R-:W-:-:S13]  /*61f0*/  ISETP.GE.AND P0, PT, R118, c[0x0][0x1d4], PT ;  /* 0x0000750076007a0c */ /* 0x000fda0003f06270 */
[----:B------:R-:W-:-:S05]  /*6200*/  @P0 BRA `(.L_x_1379) ;  /* 0x000001f000000947 */ /* 0x000fca0003800000 */
[----:B------:R-:W-:Y:S04]  /*6210*/  IADD3 R179, P1, P0, R162, R179, R118 ;  /* 0x000000b3a2b37210 */ /* 0x000fe8000783e076 */
[----:B------:R-:W-:Y:S02]  /*6220*/  IADD3.X R2, R97, R153, R128, P1, P0 ;  /* 0x0000009961027210 */ /* 0x000fe40000fe0480 */
[C---:B------:R-:W-:Y:S04]  /*6230*/  LEA R4, P0, R179.reuse, c[0x0][0x1c8], 0x1 ;  /* 0x00007200b3047a11 */ /* 0x040fe800078008ff */
[----:B------:R-:W-:Y:S05]  /*6240*/  LEA.HI.X R5, R179, c[0x0][0x1cc], R2, 0x1, P0 ;  /* 0x00007300b3057a11 */ /* 0x000fea00000f0c02 */
[----:B------:R2:W-:Y:S01]  /*6250*/  STG.E.128 [R4.64], R20 ;  /* 0x0000001404007986 */ /* 0x0005e2000c101d08 */
[----:B------:R-:W-:-:S05]  /*6260*/  BRA `(.L_x_1379) ;  /* 0x0000019000007947 */ /* 0x000fca0003800000 */
.L_x_1375:
[----:B------:R-:W-:Y:S05]  /*6270*/  IMAD R152, R15, -0x40, R90 ;  /* 0xffffffc00f987824 */ /* 0x000fea00078e025a */
[----:B------:R-:W-:Y:S04]  /*6280*/  IMNMX R152, R152, 0x40, PT ;  /* 0x0000004098987817 */ /* 0x000fe80003800200 */
[----:B------:R-:W-:-:S13]  /*6290*/  ISETP.GE.AND P0, PT, R223, R152, PT ;  /* 0x00000098df00720c */ /* 0x000fda0003f06270 */
[----:B------:R-:W-:-:S05]  /*62a0*/  @P0 BRA `(.L_x_1379) ;  /* 0x0000015000000947 */ /* 0x000fca0003800000 */
[C---:B------:R-:W-:Y:S02]  /*62b0*/  ISETP.GE.AND P0, PT, R144.reuse, c[0x0][0x1d4], PT ;  /* 0x0000750090007a0c */ /* 0x040fe40003f06270 */
[----:B------:R-:W-:Y:S11]  /*62c0*/  IADD3 R2, R144, 0x60, RZ ;  /* 0x0000006090027810 */ /* 0x000ff60007ffe0ff */
[----:B------:R-:W1:Y:S04]  /*62d0*/  @!P0 LDS.128 R16, [R151+0xc000] ;  /* 0x00c0000097108984 */ /* 0x000e680000000c00 */
[----:B-1----:R-:W-:Y:S01]  /*62e0*/  @!P0 STG.E.128 [R74.64], R16 ;  /* 0x000000104a008986 */ /* 0x002fe2000c101d08 */
[----:B------:R-:W-:-:S13]  /*62f0*/  ISETP.GE.AND P0, PT, R13, c[0x0][0x1d4], PT ;  /* 0x000075000d007a0c */ /* 0x000fda0003f06270 */
[----:B------:R-:W1:Y:S04]  /*6300*/  @!P0 LDS.128 R4, [R149+0xc000] ;  /* 0x00c0000095048984 */ /* 0x000e680000000c00 */
[----:B-1----:R-:W-:Y:S01]  /*6310*/  @!P0 STG.E.128 [R74.64+0x40], R4 ;  /* 0x000040044a008986 */ /* 0x002fe2000c101d08 */
[----:B------:R-:W-:-:S13]  /*6320*/  ISETP.GE.AND P0, PT, R14, c[0x0][0x1d4], PT ;  /* 0x000075000e007a0c */ /* 0x000fda0003f06270 */
        /* <DEDUP_REMOVED lines=10> */
[----:B------:R-:W-:-:S13]  /*63d0*/  ISETP.GE.AND P0, PT, R2, c[0x0][0x1d4], PT ;  /* 0x0000750002007a0c */ /* 0x000fda0003f06270 */
[----:B------:R-:W1:Y:S04]  /*63e0*/  @!P0 LDS.128 R4, [R149+0x10000] ;  /* 0x0100000095048984 */ /* 0x000e680000000c00 */
[----:B-1----:R1:W-:Y:S02]  /*63f0*/  @!P0 STG.E.128 [R74.64+0x140], R4 ;  /* 0x000140044a008986 */ /* 0x0023e4000c101d08 */
.L_x_1379:
[----:B------:R-:W-:Y:S05]  /*6400*/  BSYNC B1 ;  /* 0x0000000000017941 */ /* 0x000fea0003800000 */
.L_x_1374:
[----:B------:R-:W-:Y:S01]  /*6410*/  ISETP.GT.AND P0, PT, R15, R12, PT ;  /* 0x0000000c0f00720c */ /* 0x000fe20003f04270 */
[----:B------:R-:W-:-:S12]  /*6420*/  BSSY B0, `(.L_x_1396) ;  /* 0x000003e000007945 */ /* 0x000fd80003800000 */
[----:B-1----:R-:W-:Y:S01]  /*6430*/  @P0 IADD3 R6, R15, -0x1, RZ ;  /* 0xffffffff0f060810 */ /* 0x002fe20007ffe0ff */
[----:B------:R-:W-:Y:S02]  /*6440*/  @P0 IMAD.MOV.U32 R8, RZ, RZ, R160 ;  /* 0x000000ffff080224 */ /* 0x000fe400078e00a0 */
[----:B------:R-:W-:Y:S01]  /*6450*/  @P0 IMAD.MOV.U32 R9, RZ, RZ, R95 ;  /* 0x000000ffff090224 */ /* 0x000fe200078e005f */
[----:B------:R-:W-:Y:S01]  /*6460*/  @P0 SHF.R.S32.HI R3, RZ, 0x1f, R6 ;  /* 0x0000001fff030819 */ /* 0x000fe20000011406 */
[----:B--2---:R-:W-:Y:S02]  /*6470*/  @P0 IMAD R4, R99, R6, RZ ;  /* 0x0000000663040224 */ /* 0x004fe400078e02ff */
[-C--:B------:R-:W-:Y:S04]  /*6480*/  @P0 IMAD.WIDE.U32 R6, R6, R101.reuse, R8 ;  /* 0x0000006506060225 */ /* 0x080fe800078e0008 */
[----:B------:R-:W-:Y:S01]  /*6490*/  @P0 IMAD R4, R3, R101, R4 ;  /* 0x0000006503040224 */ /* 0x000fe200078e0204 */
[C---:B------:R-:W-:Y:S01]  /*64a0*/  @P0 LEA R8, P1, R6.reuse, c[0x0][0x250], 0x1 ;  /* 0x0000940006080a11 */ /* 0x040fe200078208ff */
[C---:B------:R-:W-:Y:S01]  /*64b0*/  @P0 IMAD R2, R59.reuse, 0x6000, R10 ;  /* 0x000060003b020824 */ /* 0x040fe200078e020a */
[----:B------:R-:W-:Y:S01]  /*64c0*/  IADD3 R3, R59, 0x1, RZ ;  /* 0x000000013b037810 */ /* 0x000fe20007ffe0ff */
[----:B------:R-:W-:Y:S05]  /*64d0*/  @P0 IMAD.IADD R4, R7, 0x1, R4 ;  /* 0x0000000107040824 */ /* 0x000fea00078e0204 */
[----:B------:R-:W-:Y:S02]  /*64e0*/  @P0 LEA.HI.X R9, R6, c[0x0][0x254], R4, 0x1, P1 ;  /* 0x0000950006090a11 */ /* 0x000fe400008f0c04 */
[C---:B------:R-:W-:Y:S03]  /*64f0*/  @P0 LEA R6, P1, R108.reuse, R8, 0x1 ;  /* 0x000000086c060211 */ /* 0x040fe600078208ff */
[----:B------:R-:W-:Y:S01]  /*6500*/  @!PT LDS RZ, [RZ] ;  /* 0x00000000fffff984 */ /* 0x000fe20000000800 */
[----:B------:R-:W-:Y:S01]  /*6510*/  @!PT LDS RZ, [RZ] ;  /* 0x00000000fffff984 */ /* 0x000fe20000000800 */
[----:B------:R-:W-:Y:S01]  /*6520*/  @!PT LDS RZ, [RZ] ;  /* 0x00000000fffff984 */ /* 0x000fe20000000800 */
[----:B------:R1:W-:Y:S01]  /*6530*/  @P0 LDGSTS.E.BYPASS.LTC128B.128 [R2], [R8.64], !P5 ;  /* 0x0000000008020fae */ /* 0x0003e2000e901d48 */
[----:B------:R-:W-:Y:S03]  /*6540*/  @P0 LEA.HI.X R7, R108, R9, R107, 0x1, P1 ;  /* 0x000000096c070211 */ /* 0x000fe600008f0c6b */
[----:B------:R1:W-:Y:S04]  /*6550*/  @P0 LDGSTS.E.BYPASS.LTC128B.128 [R2+0x2000], [R8.64+0x80], !P4 ;  /* 0x0200008008020fae */ /* 0x0003e8000e101d48 */
[----:B------:R1:W-:Y:S04]  /*6560*/  @P0 LDGSTS.E.BYPASS.LTC128B.128 [R2+0x4000], [R8.64+0x100], !P3 ;  /* 0x0400010008020fae */ /* 0x0003e8000d901d48 */
[----:B------:R1:W-:Y:S04]  /*6570*/  @P0 LDGSTS.E.BYPASS.LTC128B.128 [R2+0x1000], [R6.64], !P5 ;  /* 0x0100000006020fae */ /* 0x0003e8000e901d48 */
[----:B------:R1:W-:Y:S04]  /*6580*/  @P0 LDGSTS.E.BYPASS.LTC128B.128 [R2+0x3000], [R6.64+0x80], !P4 ;  /* 0x0300008006020fae */ /* 0x0003e8000e101d48 */
[----:B------:R1:W-:Y:S01]  /*6590*/  @P0 LDGSTS.E.BYPASS.LTC128B.128 [R2+0x5000], [R6.64+0x100], !P3 ;  /* 0x0500010006020fae */ /* 0x0003e2000d901d48 */
[----:B------:R-:W-:Y:S03]  /*65a0*/  ISETP.GE.AND P0, PT, R59, 0x1, PT ;  /* 0x000000013b00780c */ /* 0x000fe60003f06270 */
[----:B------:R-:W0:Y:S01]  /*65b0*/  LDGDEPBAR ;  /* 0x00000000000079af */ /* 0x000e220000000000 */
[----:B------:R-:W-:Y:S02]  /*65c0*/  SEL R59, R3, RZ, !P0 ;  /* 0x000000ff033b7207 */ /* 0x000fe40004000000 */
[----:B------:R-:W-:Y:S01]  /*65d0*/  ISETP.GE.AND P0, PT, R223, R152, PT ;  /* 0x00000098df00720c */ /* 0x000fe20003f06270 */
[----:B------:R-:W-:Y:S04]  /*65e0*/  DEPBAR.LE SB0, 0x2 ;  /* 0x000080800000791a */ /* 0x000fe80000000000 */
[----:B------:R-:W-:Y:S08]  /*65f0*/  BAR.SYNC.DEFER_BLOCKING 0x0 ;  /* 0x0000000000007b1d */ /* 0x000ff00000010000 */
[----:B------:R-:W-:-:S05]  /*6600*/  @P0 BRA `(.L_x_1397) ;  /* 0x000001f000000947 */ /* 0x000fca0003800000 */
[C---:B-1----:R-:W-:Y:S01]  /*6610*/  LEA R6, P0, R15.reuse, R164, 0x6 ;  /* 0x000000a40f067211 */ /* 0x042fe200078030ff */
[----:B------:R-:W-:Y:S02]  /*6620*/  IMAD.MOV.U32 R4, RZ, RZ, R156 ;  /* 0x000000ffff047224 */ /* 0x000fe400078e009c */
[----:B------:R-:W-:Y:S01]  /*6630*/  IMAD.MOV.U32 R5, RZ, RZ, R127 ;  /* 0x000000ffff057224 */ /* 0x000fe200078e007f */
[----:B------:R-:W-:Y:S03]  /*6640*/  LEA.HI.X.SX32 R7, R15, R165, 0x6, P0 ;  /* 0x000000a50f077211 */ /* 0x000fe600000f36ff */
[----:B------:R-:W-:Y:S04]  /*6650*/  IMAD.WIDE.U32 R4, R6, c[0x0][0x208], R4 ;  /* 0x0000820006047a25 */ /* 0x000fe800078e0004 */
[----:B------:R-:W-:Y:S01]  /*6660*/  IMAD R2, R7, c[0x0][0x208], RZ ;  /* 0x0000820007027a24 */ /* 0x000fe200078e02ff */
[----:B------:R-:W-:Y:S03]  /*6670*/  LEA R8, P0, R4, c[0x0][0x1f8], 0x1 ;  /* 0x00007e0004087a11 */ /* 0x000fe600078008ff */
[----:B------:R-:W-:Y:S04]  /*6680*/  IMAD R2, R6, c[0x0][0x20c], R2 ;  /* 0x0000830006027a24 */ /* 0x000fe800078e0202 */
[----:B------:R-:W-:Y:S05]  /*6690*/  IMAD.IADD R2, R5, 0x1, R2 ;  /* 0x0000000105027824 */ /* 0x000fea00078e0202 */
[----:B------:R-:W-:Y:S02]  /*66a0*/  LEA.HI.X R9, R4, c[0x0][0x1fc], R2, 0x1, P0 ;  /* 0x00007f0004097a11 */ /* 0x000fe400000f0c02 */
[C---:B------:R-:W-:Y:S02]  /*66b0*/  ISETP.GE.AND P0, PT, R144.reuse, c[0x0][0x1d4], PT ;  /* 0x0000750090007a0c */ /* 0x040fe40003f06270 */
[----:B------:R-:W-:Y:S11]  /*66c0*/  IADD3 R2, R144, 0x80, RZ ;  /* 0x0000008090027810 */ /* 0x000ff60007ffe0ff */
[----:B-----5:R-:W1:Y:S04]  /*66d0*/  @!P0 LDS.128 R16, [R151] ;  /* 0x0000000097108984 */ /* 0x020e680000000c00 */
[----:B-1----:R-:W-:Y:S01]  /*66e0*/  @!P0 STG.E.128 [R8.64], R16 ;  /* 0x0000001008008986 */ /* 0x002fe2000c101d08 */
[----:B------:R-:W-:-:S13]  /*66f0*/  ISETP.GE.AND P0, PT, R14, c[0x0][0x1d4], PT ;  /* 0x000075000e007a0c */ /* 0x000fda0003f06270 */
[----:B------:R-:W1:Y:S04]  /*6700*/  @!P0 LDS.128 R4, [R151+0x2000] ;  /* 0x0020000097048984 */ /* 0x000e680000000c00 */
[----:B-1----:R-:W-:Y:S01]  /*6710*/  @!P0 STG.E.128 [R8.64+0x80], R4 ;  /* 0x0000800408008986 */ /* 0x002fe2000c101d08 */
[----:B------:R-:W-:Y:S02]  /*6720*/  ISETP.GE.AND P0, PT, R2, c[0x0][0x1d4], PT ;  /* 0x0000750002007a0c */ /* 0x000fe40003f06270 */
[----:B------:R-:W-:Y:S11]  /*6730*/  IADD3 R2, R144, 0x60, RZ ;  /* 0x0000006090027810 */ /* 0x000ff60007ffe0ff */
[----:B------:R-:W1:Y:S04]  /*6740*/  @!P0 LDS.128 R20, [R151+0x4000] ;  /* 0x0040000097148984 */ /* 0x000e680000000c00 */
[----:B-1----:R-:W-:Y:S01]  /*6750*/  @!P0 STG.E.128 [R8.64+0x100], R20 ;  /* 0x0001001408008986 */ /* 0x002fe2000c101d08 */
[----:B------:R-:W-:-:S13]  /*6760*/  ISETP.GE.AND P0, PT, R13, c[0x0][0x1d4], PT ;  /* 0x000075000d007a0c */ /* 0x000fda0003f06270 */
[----:B------:R-:W1:Y:S04]  /*6770*/  @!P0 LDS.128 R24, [R149] ;  /* 0x0000000095188984 */ /* 0x000e680000000c00 */
        /* <DEDUP_REMOVED lines=8> */
.L_x_1397:
[----:B-1----:R-:W-:Y:S05]  /*6800*/  BSYNC B0 ;  /* 0x0000000000007941 */ /* 0x002fea0003800000 */
.L_x_1396:
[----:B------:R-:W-:Y:S04]  /*6810*/  IADD3 R3, R15, -0x2, RZ ;  /* 0xfffffffe0f037810 */ /* 0x000fe80007ffe0ff */
[----:B------:R-:W-:-:S13]  /*6820*/  ISETP.GE.AND P0, PT, R3, R12, PT ;  /* 0x0000000c0300720c */ /* 0x000fda0003f06270 */
[----:B------:R-:W-:Y:S01]  /*6830*/  @P0 SHF.R.S32.HI R4, RZ, 0x1f, R3 ;  /* 0x0000001fff040819 */ /* 0x000fe20000011403 */
[----:B------:R-:W-:Y:S02]  /*6840*/  @P0 IMAD.MOV.U32 R6, RZ, RZ, R158 ;  /* 0x000000ffff060224 */ /* 0x000fe400078e009e */
[----:B------:R-:W-:Y:S02]  /*6850*/  @P0 IMAD.MOV.U32 R7, RZ, RZ, R167 ;  /* 0x000000ffff070224 */ /* 0x000fe400078e00a7 */
[----:B------:R-:W-:Y:S02]  /*6860*/  @P0 IMAD R5, R102, R3, RZ ;  /* 0x0000000366050224 */ /* 0x000fe400078e02ff */
[-C--:B------:R-:W-:Y:S04]  /*6870*/  @P0 IMAD.WIDE.U32 R6, R3, R104.reuse, R6 ;  /* 0x0000006803060225 */ /* 0x080fe800078e0006 */
[----:B------:R-:W-:Y:S01]  /*6880*/  @P0 IMAD R5, R4, R104, R5 ;  /* 0x0000006804050224 */ /* 0x000fe200078e0205 */
[C---:B------:R-:W-:Y:S01]  /*6890*/  @P0 LEA R8, P1, R6.reuse, c[0x0][0x220], 0x1 ;  /* 0x0000880006080a11 */ /* 0x040fe200078208ff */
[----:B------:R-:W-:Y:S01]  /*68a0*/  @P0 IMAD R2, R59, 0x6000, R11 ;  /* 0x000060003b020824 */ /* 0x000fe200078e020b */
[----:B------:R-:W-:Y:S01]  /*68b0*/  IADD3 R4, R47, 0x1, RZ ;  /* 0x000000012f047810 */ /* 0x000fe20007ffe0ff */
[----:B------:R-:W-:Y:S05]  /*68c0*/  @P0 IMAD.IADD R5, R7, 0x1, R5 ;  /* 0x0000000107050824 */ /* 0x000fea00078e0205 */
[----:B------:R-:W-:Y:S02]  /*68d0*/  @P0 LEA.HI.X R9, R6, c[0x0][0x224], R5, 0x1, P1 ;  /* 0x0000890006090a11 */ /* 0x000fe400008f0c05 */
[C---:B-----5:R-:W-:Y:S03]  /*68e0*/  @P0 LEA R16, P1, R106.reuse, R8, 0x1 ;  /* 0x000000086a100211 */ /* 0x060fe600078208ff */
        /* <DEDUP_REMOVED lines=13> */
[C---:B------:R-:W-:Y:S02]  /*69c0*/  ISETP.GT.AND P0, PT, R15.reuse, R12, PT ;  /* 0x0000000c0f00720c */ /* 0x040fe40003f04270 */
[----:B------:R-:W-:Y:S11]  /*69d0*/  IADD3 R15, R15, -0x1, RZ ;  /* 0xffffffff0f0f7810 */ /* 0x000ff60007ffe0ff */
[----:B------:R-:W-:-:S05]  /*69e0*/  @P0 BRA `(.L_x_1398) ;  /* 0xffffbfc000000947 */ /* 0x000fca000383ffff */
[----:B------:R-:W-:Y:S01]  /*69f0*/  WARPSYNC 0xffffffff ;  /* 0xffffffff00007948 */ /* 0x000fe20003800000 */
[----:B------:R-:W-:Y:S06]  /*6a00*/  BAR.SYNC.DEFER_BLOCKING 0x0 ;  /* 0x0000000000007b1d */ /* 0x000fec0000010000 */
.L_x_1373:
[----:B------:R-:W-:Y:S01]  /*6a10*/  ISETP.GE.AND P0, PT, R84, 0x1, PT ;  /* 0x000000015400780c */ /* 0x000fe20003f06270 */
[----:B------:R-:W-:Y:S01]  /*6a20*/  BSSY B0, `(.L_x_1399) ;  /* 0x000001e000007945 */ /* 0x000fe20003800000 */
[----:B-1----:R-:W-:Y:S01]  /*6a30*/  IMAD.IADD R2, R91, 0x1, R92 ;  /* 0x000000015b027824 */ /* 0x002fe200078e025c */
[----:B------:R-:W-:-:S10]  /*6a40*/  MOV R0, RZ ;  /* 0x000000ff00007202 */ /* 0x000fd40000000f00 */
[----:B------:R-:W-:Y:S05]  /*6a50*/  @!P0 BRA `(.L_x_1400) ;  /* 0x000001a000008947 */ /* 0x000fea0003800000 */
[-C--:B------:R-:W-:Y:S02]  /*6a60*/  IABS R5, R94.reuse ;  /* 0x0000005e00057213 */ /* 0x080fe40000000000 */
        /* <DEDUP_REMOVED lines=22> */
[----:B------:R-:W-:-:S04]  /*6bd0*/  IMAD.MOV.U32 R0, RZ, RZ, R4 ;  /* 0x000000ffff007224 */ /* 0x000fc800078e0004 */
[----:B------:R-:W-:Y:S01]  /*6be0*/  @!P1 IMAD.MOV R0, RZ, RZ, -R0 ;  /* 0x000000ffff009224 */ /* 0x000fe200078e0a00 */
[----:B------:R-:W-:Y:S02]  /*6bf0*/  @!P0 LOP3.LUT R0, RZ, R94, RZ, 0x33, !PT ;  /* 0x0000005eff008212 */ /* 0x000fe400078e33ff */
.L_x_1400:
[----:B------:R-:W-:Y:S05]  /*6c00*/  BSYNC B0 ;  /* 0x0000000000007941 */ /* 0x000fea0003800000 */
.L_x_1399:
[----:B------:R-:W-:Y:S01]  /*6c10*/  IMAD R230, R227, R0, RZ ;  /* 0x00000000e3e67224 */ /* 0x000fe200078e02ff */
[----:B------:R-:W-:Y:S01]  /*6c20*/  PRMT R3, RZ, 0x7610, R3 ;  /* 0x00007610ff037816 */ /* 0x000fe20000000003 */
[----:B------:R-:W-:Y:S01]  /*6c30*/  CS2R R102, SRZ ;  /* 0x0000000000667805 */ /* 0x000fe2000001ff00 */
[----:B------:R-:W-:Y:S01]  /*6c40*/  MOV R8, RZ ;  /* 0x000000ff00087202 */ /* 0x000fe20000000f00 */
[----:B------:R-:W-:Y:S01]  /*6c50*/  IMAD.IADD R0, R230, 0x1, R0 ;  /* 0x00000001e6007824 */ /* 0x000fe200078e0200 */
[----:B------:R-:W-:Y:S01]  /*6c60*/  CS2R R100, SRZ ;  /* 0x0000000000647805 */ /* 0x000fe2000001ff00 */
[----:B------:R-:W-:Y:S01]  /*6c70*/  CS2R R98, SRZ ;  /* 0x0000000000627805 */ /* 0x000fe2000001ff00 */
[----:B------:R-:W-:Y:S01]  /*6c80*/  CS2R R96, SRZ ;  /* 0x0000000000607805 */ /* 0x000fe2000001ff00 */
[----:B------:R-:W-:Y:S01]  /*6c90*/  CS2R R94, SRZ ;  /* 0x00000000005e7805 */ /* 0x000fe2000001ff00 */
[----:B------:R-:W-:Y:S01]  /*6ca0*/  IMNMX R9, R89, R0, PT ;  /* 0x0000000059097217 */ /* 0x000fe20003800200 */
[----:B------:R-:W-:Y:S01]  /*6cb0*/  IMAD.MOV.U32 R0, RZ, RZ, RZ ;  /* 0x000000ffff007224 */ /* 0x000fe200078e00ff */
        /* <DEDUP_REMOVED lines=47> */
[----:B------:R-:W-:-:S04]  /*6fb0*/  @P1 IMAD.MOV.U32 R3, RZ, RZ, 0x4 ;  /* 0x00000004ff031424 */ /* 0x000fc800078e00ff */
[----:B------:R-:W-:-:S05]  /*6fc0*/  @P1 IMAD.WIDE R12, R224, R3, c[0x0][0x340] ;  /* 0x0000d000e00c1625 */ /* 0x000fca00078e0203 */
[----:B------:R1:W2:Y:S01]  /*6fd0*/  @P1 LDG.E R0, [R12.64] ;  /* 0x000000080c001981 */ /* 0x0002a2000c1e1900 */
[----:B------:R-:W-:Y:S01]  /*6fe0*/  SHF.R.S32.HI R3, RZ, 0x1f, R146 ;  /* 0x0000001fff037819 */ /* 0x000fe20000011492 */
[----:B------:R-:W-:Y:S01]  /*6ff0*/  IMAD.MOV.U32 R6, RZ, RZ, 0x1 ;  /* 0x00000001ff067424 */ /* 0x000fe200078e00ff */
[----:B------:R-:W-:Y:S01]  /*7000*/  SHF.R.S32.HI R5, RZ, 0x1f, R88 ;  /* 0x0000001fff057819 */ /* 0x000fe20000011458 */
[----:B------:R-:W-:Y:S01]  /*7010*/  IMAD.MOV.U32 R20, RZ, RZ, R154 ;  /* 0x000000ffff147224 */ /* 0x000fe200078e009a */
[----:B------:R-:W-:Y:S02]  /*7020*/  LEA.HI R4, R3, R146, RZ, 0x3 ;  /* 0x0000009203047211 */ /* 0x000fe400078f18ff */
[----:B------:R-:W-:Y:S01]  /*7030*/  ISETP.NE.AND P3, PT, R6, c[0x0][0x2c4], PT ;  /* 0x0000b10006007a0c */ /* 0x000fe20003f65270 */
[----:B------:R-:W-:Y:S01]  /*7040*/  IMAD R5, R5, c[0x0][0x178], RZ ;  /* 0x00005e0005057a24 */ /* 0x000fe200078e02ff */
[----:B------:R-:W-:Y:S02]  /*7050*/  SHF.R.S32.HI R4, RZ, 0x3, R4 ;  /* 0x00000003ff047819 */ /* 0x000fe40000011404 */
[----:B------:R-:W-:Y:S01]  /*7060*/  ISETP.NE.U32.AND P2, PT, RZ, c[0x0][0x348], PT ;  /* 0x0000d200ff007a0c */ /* 0x000fe20003f45070 */
[C---:B------:R-:W-:Y:S01]  /*7070*/  IMAD R16, R88.reuse, c[0x0][0x17c], R5 ;  /* 0x00005f0058107a24 */ /* 0x040fe200078e0205 */
[----:B------:R-:W-:Y:S01]  /*7080*/  LEA R6, R201, R4, 0x5 ;  /* 0x00000004c9067211 */ /* 0x000fe200078e28ff */
[----:B------:R-:W-:Y:S01]  /*7090*/  IMAD.WIDE.U32 R88, R88, c[0x0][0x178], RZ ;  /* 0x00005e0058587a25 */ /* 0x000fe200078e00ff */
[----:B------:R-:W-:-:S02]  /*70a0*/  IADD3 R15, P0, R4, R2, RZ ;  /* 0x00000002040f7210 */ /* 0x000fc40007f1e0ff */
[----:B------:R-:W-:Y:S01]  /*70b0*/  ISETP.NE.AND.EX P2, PT, RZ, c[0x0][0x34c], PT, P2 ;  /* 0x0000d300ff007a0c */ /* 0x000fe20003f45320 */
[----:B------:R-:W-:Y:S01]  /*70c0*/  IMAD R5, R209, 0x80, R6 ;  /* 0x00000080d1057824 */ /* 0x000fe200078e0206 */
[----:B------:R-:W-:Y:S02]  /*70d0*/  IADD3 R17, R89, R16, RZ ;  /* 0x0000001059117210 */ /* 0x000fe40007ffe0ff */
[----:B------:R-:W-:Y:S01]  /*70e0*/  MOV R16, R88 ;  /* 0x0000005800107202 */ /* 0x000fe20000000f00 */
[----:B------:R-:W-:Y:S01]  /*70f0*/  @P3 IMAD.HI.U32 R7, R5, c[0x0][0x2c8], RZ ;  /* 0x0000b20005073a27 */ /* 0x000fe200078e00ff */
[----:B------:R-:W-:Y:S02]  /*7100*/  SHF.R.S32.HI R21, RZ, 0x1f, R154 ;  /* 0x0000001fff157819 */ /* 0x000fe4000001149a */
[----:B-1----:R-:W-:Y:S01]  /*7110*/  SHF.R.S32.HI R13, RZ, 0x1f, R2 ;  /* 0x0000001fff0d7819 */ /* 0x002fe20000011402 */
[----:B------:R-:W-:Y:S01]  /*7120*/  IMAD.MOV.U32 R6, RZ, RZ, R5 ;  /* 0x000000ffff067224 */ /* 0x000fe200078e0005 */
[----:B------:R-:W-:Y:S01]  /*7130*/  @P3 SHF.R.U32.HI R6, RZ, c[0x0][0x2cc], R7 ;  /* 0x0000b300ff063a19 */ /* 0x000fe20000011607 */
[----:B------:R-:W-:Y:S01]  /*7140*/  IMAD.WIDE.U32 R16, R225, c[0x0][0x1b8], R16 ;  /* 0x00006e00e1107a25 */ /* 0x000fe200078e0010 */
[----:B------:R-:W-:-:S02]  /*7150*/  LEA.HI.X.SX32 R12, R4, R13, 0x1, P0 ;  /* 0x0000000d040c7211 */ /* 0x000fc400000f0eff */
[----:B------:R-:W-:Y:S01]  /*7160*/  SEL R7, R87, RZ, !P2 ;  /* 0x000000ff57077207 */ /* 0x000fe20005000000 */
[----:B------:R-:W-:Y:S01]  /*7170*/  IMAD R17, R225, c[0x0][0x1bc], R17 ;  /* 0x00006f00e1117a24 */ /* 0x000fe200078e0211 */
[----:B------:R-:W-:Y:S01]  /*7180*/  SEL R2, R224, RZ, !P2 ;  /* 0x000000ffe0027207 */ /* 0x000fe20005000000 */
[----:B------:R-:W-:Y:S01]  /*7190*/  IMAD R8, R12, c[0x0][0x1e0], RZ ;  /* 0x000078000c087a24 */ /* 0x000fe200078e02ff */
[----:B------:R-:W-:Y:S01]  /*71a0*/  ISETP.NE.U32.AND P0, PT, RZ, c[0x0][0x350], PT ;  /* 0x0000d400ff007a0c */ /* 0x000fe20003f05070 */
[----:B------:R-:W-:Y:S01]  /*71b0*/  IMAD R7, R7, c[0x0][0x1c0], RZ ;  /* 0x0000700007077a24 */ /* 0x000fe200078e02ff */
[----:B------:R-:W-:Y:S01]  /*71c0*/  ISETP.GE.AND P2, PT, R154, c[0x0][0x1d4], PT ;  /* 0x000075009a007a0c */ /* 0x000fe20003f46270 */
[----:B------:R-:W-:Y:S01]  /*71d0*/  IMAD R13, R15, c[0x0][0x1e4], R8 ;  /* 0x000079000f0d7a24 */ /* 0x000fe200078e0208 */
[----:B------:R-:W-:Y:S01]  /*71e0*/  IADD3 R8, -R6, RZ, RZ ;  /* 0x000000ff06087210 */ /* 0x000fe20007ffe1ff */
[C---:B------:R-:W-:Y:S01]  /*71f0*/  IMAD R7, R2.reuse, c[0x0][0x1c4], R7 ;  /* 0x0000710002077a24 */ /* 0x040fe200078e0207 */
[----:B------:R-:W-:Y:S01]  /*7200*/  ISETP.NE.AND.EX P0, PT, RZ, c[0x0][0x354], PT, P0 ;  /* 0x0000d500ff007a0c */ /* 0x000fe20003f05300 */
[----:B------:R-:W-:Y:S01]  /*7210*/  IMAD.WIDE.U32 R16, R2, c[0x0][0x1c0], R16 ;  /* 0x0000700002107a25 */ /* 0x000fe200078e0010 */
[----:B------:R-:W-:-:S02]  /*7220*/  SHF.R.S32.HI R2, RZ, 0x1f, R6 ;  /* 0x0000001fff027819 */ /* 0x000fc40000011406 */
[----:B------:R-:W-:Y:S01]  /*7230*/  LOP3.LUT R226, R226, 0xfffffffe, RZ, 0xc0, !PT ;  /* 0xfffffffee2e27812 */ /* 0x000fe200078ec0ff */
[----:B------:R-:W-:Y:S01]  /*7240*/  IMAD R8, R8, c[0x0][0x2c4], R5 ;  /* 0x0000b10008087a24 */ /* 0x000fe200078e0205 */
[----:B------:R-:W-:Y:S01]  /*7250*/  ISETP.GE.AND P4, PT, R154, c[0x0][0x198], PT ;  /* 0x000066009a007a0c */ /* 0x000fe20003f86270 */
[----:B------:R-:W-:Y:S01]  /*7260*/  IMAD R5, R2, c[0x0][0x1b0], RZ ;  /* 0x00006c0002057a24 */ /* 0x000fe200078e02ff */
[----:B------:R-:W-:Y:S01]  /*7270*/  ISETP.GE.AND P3, PT, R218, c[0x0][0x198], PT ;  /* 0x00006600da007a0c */ /* 0x000fe20003f66270 */
[----:B------:R-:W-:Y:S01]  /*7280*/  IMAD.IADD R17, R17, 0x1, R7 ;  /* 0x0000000111117824 */ /* 0x000fe200078e0207 */
[----:B------:R-:W-:Y:S01]  /*7290*/  @P2 LOP3.LUT R226, R226, 0x1, RZ, 0xfc, !PT ;  /* 0x00000001e2e22812 */ /* 0x000fe200078efcff */
[----:B------:R-:W-:Y:S01]  /*72a0*/  IMAD R12, R12, c[0x0][0x208], RZ ;  /* 0x000082000c0c7a24 */ /* 0x000fe200078e02ff */
[----:B------:R-:W-:Y:S01]  /*72b0*/  ISETP.GE.AND P2, PT, R217, c[0x0][0x198], PT ;  /* 0x00006600d9007a0c */ /* 0x000fe20003f46270 */
[C---:B------:R-:W-:Y:S01]  /*72c0*/  IMAD R2, R6.reuse, c[0x0][0x1b4], R5 ;  /* 0x00006d0006027a24 */ /* 0x040fe200078e0205 */
[----:B------:R-:W-:Y:S01]  /*72d0*/  SHF.R.S32.HI R5, RZ, 0x1f, R8 ;  /* 0x0000001fff057819 */ /* 0x000fe20000011408 */
[----:B------:R-:W-:Y:S01]  /*72e0*/  IMAD.WIDE.U32 R6, R6, c[0x0][0x1b0], R16 ;  /* 0x00006c0006067a25 */ /* 0x000fe200078e0010 */
[----:B------:R-:W-:-:S03]  /*72f0*/  LOP3.LUT R226, R226, 0xfffffffd, RZ, 0xc0, !PT ;  /* 0xfffffffde2e27812 */ /* 0x000fc600078ec0ff */
[----:B------:R-:W-:-:S04]  /*7300*/  IMAD.WIDE.U32 R18, R15, c[0x0][0x208], R20 ;  /* 0x000082000f127a25 */ /* 0x000fc800078e0014 */
[C---:B------:R-:W-:Y:S02]  /*7310*/  IMAD R12, R15.reuse, c[0x0][0x20c], R12 ;  /* 0x000083000f0c7a24 */ /* 0x040fe400078e020c */
[----:B------:R-:W-:Y:S01]  /*7320*/  IMAD.WIDE.U32 R22, R15, c[0x0][0x1e0], R20 ;  /* 0x000078000f167a25 */ /* 0x000fe200078e0014 */
[----:B------:R-:W-:Y:S02]  /*7330*/  IADD3 R15, R7, R2, RZ ;  /* 0x00000002070f7210 */ /* 0x000fe40007ffe0ff */
[----:B------:R-:W-:Y:S01]  /*7340*/  IADD3 R19, R19, R12, RZ ;  /* 0x0000000c13137210 */ /* 0x000fe20007ffe0ff */
[----:B------:R-:W-:Y:S02]  /*7350*/  IMAD.IADD R23, R23, 0x1, R13 ;  /* 0x0000000117177824 */ /* 0x000fe400078e020d */
[----:B------:R-:W-:Y:S02]  /*7360*/  IMAD R5, R5, c[0x0][0x1a8], RZ ;  /* 0x00006a0005057a24 */ /* 0x000fe400078e02ff */
[----:B------:R-:W-:-:S04]  /*7370*/  IMAD.WIDE.U32 R236, R225, c[0x0][0x1e8], R22 ;  /* 0x00007a00e1ec7a25 */ /* 0x000fc800078e0016 */
[----:B------:R-:W-:Y:S02]  /*7380*/  IMAD.MOV.U32 R14, RZ, RZ, R6 ;  /* 0x000000ffff0e7224 */ /* 0x000fe400078e0006 */
[----:B------:R-:W-:-:S04]  /*7390*/  IMAD.WIDE.U32 R234, R225, c[0x0][0x210], R18 ;  /* 0x00008400e1ea7a25 */ /* 0x000fc800078e0012 */
[----:B------:R-:W-:Y:S02]  /*73a0*/  IMAD R237, R225, c[0x0][0x1ec], R237 ;  /* 0x00007b00e1ed7a24 */ /* 0x000fe400078e02ed */
[C---:B------:R-:W-:Y:S02]  /*73b0*/  IMAD R6, R8.reuse, c[0x0][0x1ac], R5 ;  /* 0x00006b0008067a24 */ /* 0x040fe400078e0205 */
[----:B------:R-:W-:-:S04]  /*73c0*/  IMAD.WIDE.U32 R14, R8, c[0x0][0x1a8], R14 ;  /* 0x00006a00080e7a25 */ /* 0x000fc800078e000e */
[----:B------:R-:W-:Y:S01]  /*73d0*/  IMAD R235, R225, c[0x0][0x214], R235 ;  /* 0x00008500e1eb7a24 */ /* 0x000fe200078e02eb */
[----:B------:R-:W-:Y:S01]  /*73e0*/  IADD3 R6, R15, R6, RZ ;  /* 0x000000060f067210 */ /* 0x000fe20007ffe0ff */
[----:B------:R-:W-:Y:S01]  /*73f0*/  IMAD R5, R209, 0x80, R4 ;  /* 0x00000080d1057824 */ /* 0x000fe200078e0204 */
[----:B--2---:R-:W-:Y:S01]  /*7400*/  @P1 SHF.R.S32.HI R2, RZ, 0x1f, R0 ;  /* 0x0000001fff021819 */ /* 0x004fe20000011400 */
[----:B------:R-:W-:Y:S01]  /*7410*/  @!P1 IMAD.MOV.U32 R0, RZ, RZ, R224 ;  /* 0x000000ffff009224 */ /* 0x000fe200078e00e0 */
[----:B------:R-:W-:Y:S02]  /*7420*/  @!P1 MOV R2, R87 ;  /* 0x0000005700029202 */ /* 0x000fe40000000f00 */
[----:B------:R-:W-:Y:S02]  /*7430*/  ISETP.GE.AND P1, PT, R218, c[0x0][0x1d4], PT ;  /* 0x00007500da007a0c */ /* 0x000fe40003f26270 */
[----:B------:R-:W-:Y:S02]  /*7440*/  SEL R2, R2, RZ, !P0 ;  /* 0x000000ff02027207 */ /* 0x000fe40004000000 */
[----:B------:R-:W-:-:S02]  /*7450*/  SEL R0, R0, RZ, !P0 ;  /* 0x000000ff00007207 */ /* 0x000fc40004000000 */
[----:B------:R-:W-:Y:S01]  /*7460*/  LEA R7, P0, R14, c[0x0][0x160], 0x1 ;  /* 0x000058000e077a11 */ /* 0x000fe200078008ff */
[C---:B------:R-:W-:Y:S01]  /*7470*/  IMAD R229, R2.reuse, c[0x0][0x1f0], RZ ;  /* 0x00007c0002e57a24 */ /* 0x040fe200078e02ff */
[----:B------:R-:W-:Y:S01]  /*7480*/  IADD3 R87, R9, -0x1, RZ ;  /* 0xffffffff09577810 */ /* 0x000fe20007ffe0ff */
[----:B------:R-:W-:Y:S01]  /*7490*/  IMAD R13, R2, c[0x0][0x218], RZ ;  /* 0x00008600020d7a24 */ /* 0x000fe200078e02ff */
[----:B------:R-:W-:Y:S01]  /*74a0*/  LEA.HI.X R6, R14, c[0x0][0x164], R6, 0x1, P0 ;  /* 0x000059000e067a11 */ /* 0x000fe200000f0c06 */
[C---:B------:R-:W-:Y:S02]  /*74b0*/  IMAD R229, R0.reuse, c[0x0][0x1f4], R229 ;  /* 0x00007d0000e57a24 */ /* 0x040fe400078e02e5 */
[----:B------:R-:W-:Y:S01]  /*74c0*/  IMAD.WIDE.U32 R236, R0, c[0x0][0x1f0], R236 ;  /* 0x00007c0000ec7a25 */ /* 0x000fe200078e00ec */
[----:B------:R-:W-:-:S03]  /*74d0*/  @P1 LOP3.LUT R226, R226, 0x2, RZ, 0xfc, !PT ;  /* 0x00000002e2e21812 */ /* 0x000fc600078efcff */
[C---:B------:R-:W-:Y:S01]  /*74e0*/  IMAD R13, R0.reuse, c[0x0][0x21c], R13 ;  /* 0x00008700000d7a24 */ /* 0x040fe200078e020d */
[----:B------:R-:W-:Y:S01]  /*74f0*/  IADD3 R229, R237, R229, RZ ;  /* 0x000000e5ede57210 */ /* 0x000fe20007ffe0ff */
[----:B------:R-:W-:-:S04]  /*7500*/  IMAD.WIDE.U32 R234, R0, c[0x0][0x218], R234 ;  /* 0x0000860000ea7a25 */ /* 0x000fc800078e00ea */
[----:B------:R-:W-:Y:S01]  /*7510*/  IMAD.IADD R228, R235, 0x1, R13 ;  /* 0x00000001ebe47824 */ /* 0x000fe200078e020d */
[----:B------:R-:W-:Y:S05]  /*7520*/  BRA.DIV ~URZ, `(.L_x_1402) ;  /* 0x000106927f007947 */ /* 0x000fea000b800000 */
[----:B------:R1:W2:Y:S02]  /*7530*/  SHFL.IDX PT, R13, R6, RZ, 0x181f ;  /* 0x00181fff060d7589 */ /* 0x0002a400000e0000 */
.L_x_1526:
[----:B------:R-:W-:Y:S05]  /*7540*/  BRA.DIV ~URZ, `(.L_x_1403) ;  /* 0x000106e27f007947 */ /* 0x000fea000b800000 */
[----:B------:R3:W4:Y:S02]  /*7550*/  SHFL.IDX PT, R2, R7, RZ, 0x181f ;  /* 0x00181fff07027589 */ /* 0x00072400000e0000 */
.L_x_1527:
[----:B------:R-:W-:Y:S01]  /*7560*/  IMAD R86, R86, c[0x0][0x2c4], RZ ;  /* 0x0000b10056567a24 */ /* 0x000fe200078e02ff */
[----:B------:R-:W-:Y:S01]  /*7570*/  BSSY B0, `(.L_x_1404) ;  /* 0x0000011000007945 */ /* 0x000fe20003800000 */
[----:B------:R-:W-:Y:S02]  /*7580*/  SHF.R.S32.HI R12, RZ, 0x1f, R217 ;  /* 0x0000001fff0c7819 */ /* 0x000fe400000114d9 */
[----:B------:R-:W-:Y:S02]  /*7590*/  SHF.R.S32.HI R19, RZ, 0x1f, R218 ;  /* 0x0000001fff137819 */ /* 0x000fe400000114da */
[----:B------:R-:W-:-:S13]  /*75a0*/  ISETP.GE.AND P0, PT, R5, R86, PT ;  /* 0x000000560500720c */ /* 0x000fda0003f06270 */
[----:B------:R-:W-:Y:S05]  /*75b0*/  @P0 BRA `(.L_x_1405) ;  /* 0x000000c000000947 */ /* 0x000fea0003800000 */
[-C--:B----4-:R-:W-:Y:S02]  /*75c0*/  LEA R16, P0, R154, R2.reuse, 0x1 ;  /* 0x000000029a107211 */ /* 0x090fe400078008ff */
[-C--:B------:R-:W-:Y:S02]  /*75d0*/  LEA R14, P1, R218, R2.reuse, 0x1 ;  /* 0x00000002da0e7211 */ /* 0x080fe400078208ff */
[-C--:B--2---:R-:W-:Y:S02]  /*75e0*/  LEA.HI.X R17, R154, R13.reuse, R21, 0x1, P0 ;  /* 0x0000000d9a117211 */ /* 0x084fe400000f0c15 */
        /* <DEDUP_REMOVED lines=9> */
.L_x_1405:
[----:B------:R-:W-:Y:S05]  /*7680*/  BSYNC B0 ;  /* 0x0000000000007941 */ /* 0x000fea0003800000 */
.L_x_1404:
[----:B------:R-:W-:Y:S05]  /*7690*/  BRA.DIV ~URZ, `(.L_x_1406) ;  /* 0x000105f27f007947 */ /* 0x000fea000b800000 */
[----:B--2---:R2:W1:Y:S04]  /*76a0*/  SHFL.IDX PT, R13, R6, 0x1, 0x181f ;  /* 0x00381f00060d7f89 */ /* 0x00446800000e0000 */
[----:B----4-:R2:W4:Y:S02]  /*76b0*/  SHFL.IDX PT, R2, R7, 0x1, 0x181f ;  /* 0x00381f0007027f89 */ /* 0x01052400000e0000 */
.L_x_1528:
[----:B------:R-:W-:Y:S01]  /*76c0*/  IADD3 R15, R5, 0x20, RZ ;  /* 0x00000020050f7810 */ /* 0x000fe20007ffe0ff */
[----:B------:R-:W-:Y:S03]  /*76d0*/  BSSY B0, `(.L_x_1407) ;  /* 0x000000f000007945 */ /* 0x000fe60003800000 */
[----:B------:R-:W-:-:S13]  /*76e0*/  ISETP.GE.AND P0, PT, R15, R86, PT ;  /* 0x000000560f00720c */ /* 0x000fda0003f06270 */
[----:B------:R-:W-:Y:S05]  /*76f0*/  @P0 BRA `(.L_x_1408) ;  /* 0x000000c000000947 */ /* 0x000fea0003800000 */
[-C--:B----4-:R-:W-:Y:S02]  /*7700*/  LEA R16, P0, R154, R2.reuse, 0x1 ;  /* 0x000000029a107211 */ /* 0x090fe400078008ff */
[-C--:B------:R-:W-:Y:S02]  /*7710*/  LEA R14, P1, R218, R2.reuse, 0x1 ;  /* 0x00000002da0e7211 */ /* 0x080fe400078208ff */
[-C--:B-1----:R-:W-:Y:S02]  /*7720*/  LEA.HI.X R17, R154, R13.reuse, R21, 0x1, P0 ;  /* 0x0000000d9a117211 */ /* 0x082fe400000f0c15 */
        /* <DEDUP_REMOVED lines=9> */
.L_x_1408:
[----:B------:R-:W-:Y:S05]  /*77c0*/  BSYNC B0 ;  /* 0x0000000000007941 */ /* 0x000fea0003800000 */
.L_x_1407:
[----:B------:R-:W-:Y:S05]  /*77d0*/  BRA.DIV ~URZ, `(.L_x_1409) ;  /* 0x000105727f007947 */ /* 0x000fea000b800000 */
[----:B-1----:R1:W2:Y:S02]  /*77e0*/  SHFL.IDX PT, R13, R6, 0x2, 0x181f ;  /* 0x00581f00060d7f89 */ /* 0x0022a400000e0000 */
.L_x_1529:
[----:B------:R-:W-:Y:S05]  /*77f0*/  BRA.DIV ~URZ, `(.L_x_1410) ;  /* 0x000105c27f007947 */ /* 0x000fea000b800000 */
[----:B----4-:R4:W1:Y:S02]  /*7800*/  SHFL.IDX PT, R2, R7, 0x2, 0x181f ;  /* 0x00581f0007027f89 */ /* 0x01086400000e0000 */
.L_x_1530:
[----:B------:R-:W-:Y:S01]  /*7810*/  IADD3 R15, R5, 0x40, RZ ;  /* 0x00000040050f7810 */ /* 0x000fe20007ffe0ff */
[----:B------:R-:W-:Y:S03]  /*7820*/  BSSY B0, `(.L_x_1411) ;  /* 0x000000f000007945 */ /* 0x000fe60003800000 */
[----:B------:R-:W-:-:S13]  /*7830*/  ISETP.GE.AND P0, PT, R15, R86, PT ;  /* 0x000000560f00720c */ /* 0x000fda0003f06270 */
[----:B------:R-:W-:Y:S05]  /*7840*/  @P0 BRA `(.L_x_1412) ;  /* 0x000000c000000947 */ /* 0x000fea0003800000 */
[-C--:B-1----:R-:W-:Y:S02]  /*7850*/  LEA R16, P0, R154, R2.reuse, 0x1 ;  /* 0x000000029a107211 */ /* 0x082fe400078008ff */
        /* <DEDUP_REMOVED lines=11> */
.L_x_1412:
[----:B------:R-:W-:Y:S05]  /*7910*/  BSYNC B0 ;  /* 0x0000000000007941 */ /* 0x000fea0003800000 */
.L_x_1411:
[----:B------:R-:W-:Y:S05]  /*7920*/  BRA.DIV ~URZ, `(.L_x_1413) ;  /* 0x000104f27f007947 */ /* 0x000fea000b800000 */
[----:B--2---:R2:W3:Y:S04]  /*7930*/  SHFL.IDX PT, R13, R6, 0x3, 0x181f ;  /* 0x00781f00060d7f89 */ /* 0x0044e800000e0000 */
[----:B-1----:R2:W1:Y:S02]  /*7940*/  SHFL.IDX PT, R2, R7, 0x3, 0x181f ;  /* 0x00781f0007027f89 */ /* 0x00246400000e0000 */
.L_x_1531:
[----:B------:R-:W-:-:S04]  /*7950*/  IADD3 R5, R5, 0x60, RZ ;  /* 0x0000006005057810 */ /* 0x000fc80007ffe0ff */
[----:B------:R-:W-:-:S13]  /*7960*/  ISETP.GE.AND P0, PT, R5, R86, PT ;  /* 0x000000560500720c */ /* 0x000fda0003f06270 */
[----:B-1----:R-:W-:-:S04]  /*7970*/  @!P0 LEA R14, P1, R154, R2, 0x1 ;  /* 0x000000029a0e8211 */ /* 0x002fc800078208ff */
[----:B---3--:R-:W-:Y:S02]  /*7980*/  @!P0 LEA.HI.X R15, R154, R13, R21, 0x1, P1 ;  /* 0x0000000d9a0f8211 */ /* 0x008fe400008f0c15 */
[----:B--2---:R-:W-:-:S03]  /*7990*/  @!P0 LEA R6, P1, R218, R2, 0x1 ;  /* 0x00000002da068211 */ /* 0x004fc600078208ff */
[----:B------:R-:W-:Y:S01]  /*79a0*/  @!PT LDS RZ, [RZ] ;  /* 0x00000000fffff984 */ /* 0x000fe20000000800 */
[----:B------:R-:W-:Y:S01]  /*79b0*/  @!PT LDS RZ, [RZ] ;  /* 0x00000000fffff984 */ /* 0x000fe20000000800 */
[----:B------:R-:W-:Y:S01]  /*79c0*/  @!PT LDS RZ, [RZ] ;  /* 0x00000000fffff984 */ /* 0x000fe20000000800 */
[----:B------:R1:W-:Y:S01]  /*79d0*/  @!P0 LDGSTS.E.BYPASS.LTC128B.128 [R139+0x1b100], [R14.64], !P4 ;  /* 0x1b1000000e8b8fae */ /* 0x0003e2000e101d48 */
[----:B----4-:R-:W-:Y:S02]  /*79e0*/  @!P0 LEA.HI.X R7, R218, R13, R19, 0x1, P1 ;  /* 0x0000000dda078211 */ /* 0x010fe400008f0c13 */
[----:B------:R-:W-:-:S03]  /*79f0*/  @!P0 LEA R16, P1, R217, R2, 0x1 ;  /* 0x00000002d9108211 */ /* 0x000fc600078208ff */
[----:B------:R1:W-:Y:S01]  /*7a00*/  @!P0 LDGSTS.E.BYPASS.LTC128B.128 [R139+0x1f100], [R6.64], !P3 ;  /* 0x1f100000068b8fae */ /* 0x0003e2000d901d48 */
[----:B------:R-:W-:-:S05]  /*7a10*/  @!P0 LEA.HI.X R17, R217, R13, R12, 0x1, P1 ;  /* 0x0000000dd9118211 */ /* 0x000fca00008f0c0c */
[----:B------:R1:W-:Y:S04]  /*7a20*/  @!P0 LDGSTS.E.BYPASS.LTC128B.128 [R139+0x23100], [R16.64], !P2 ;  /* 0x23100000108b8fae */ /* 0x0003e8000d101d48 */
[----:B------:R-:W0:Y:S01]  /*7a30*/  LDGDEPBAR ;  /* 0x00000000000079af */ /* 0x000e220000000000 */
[----:B------:R-:W-:Y:S02]  /*7a40*/  WARPSYNC 0xffffffff ;  /* 0xffffffff00007948 */ /* 0x000fe40003800000 */
[----:B------:R-:W-:Y:S01]  /*7a50*/  IMAD.IADD R4, R84, 0x1, -R4 ;  /* 0x0000000154047824 */ /* 0x000fe200078e0a04 */
[----:B-1----:R-:W-:Y:S01]  /*7a60*/  SHF.R.S32.HI R6, RZ, 0x1f, R87 ;  /* 0x0000001fff067819 */ /* 0x002fe20000011457 */
[C---:B------:R-:W-:Y:S01]  /*7a70*/  IMAD.WIDE.U32 R12, R87.reuse, c[0x0][0x1e0], RZ ;  /* 0x00007800570c7a25 */ /* 0x040fe200078e00ff */
[----:B------:R-:W-:Y:S01]  /*7a80*/  BAR.SYNC.DEFER_BLOCKING 0x0 ;  /* 0x0000000000007b1d */ /* 0x000fe20000010000 */
[----:B------:R-:W-:Y:S02]  /*7a90*/  ISETP.GE.AND P6, PT, R218, c[0x0][0x1d4], PT ;  /* 0x00007500da007a0c */ /* 0x000fe40003fc6270 */
[C---:B------:R-:W-:Y:S01]  /*7aa0*/  IMAD R4, R87.reuse, -0x40, R4 ;  /* 0xffffffc057047824 */ /* 0x040fe200078e0204 */
[----:B------:R-:W-:Y:S01]  /*7ab0*/  LEA R5, P2, R12, R236, 0x6 ;  /* 0x000000ec0c057211 */ /* 0x000fe200078430ff */
[----:B------:R-:W-:Y:S01]  /*7ac0*/  IMAD R2, R6, c[0x0][0x1e0], RZ ;  /* 0x0000780006027a24 */ /* 0x000fe200078e02ff */
[----:B------:R-:W-:Y:S01]  /*7ad0*/  ULDC.64 UR4, c[0x0][0x208] ;  /* 0x0000820000047ab9 */ /* 0x000fe20000000a00 */
[----:B------:R-:W-:Y:S01]  /*7ae0*/  IMAD.MOV.U32 R0, RZ, RZ, 0x20 ;  /* 0x00000020ff007424 */ /* 0x000fe200078e00ff */
[C---:B------:R-:W-:Y:S01]  /*7af0*/  ISETP.GE.AND P0, PT, R4.reuse, 0x21, PT ;  /* 0x000000210400780c */ /* 0x040fe20003f06270 */
[----:B------:R-:W-:Y:S01]  /*7b00*/  IMAD R2, R87, c[0x0][0x1e4], R2 ;  /* 0x0000790057027a24 */ /* 0x000fe200078e0202 */
[----:B------:R-:W-:Y:S01]  /*7b10*/  ISETP.GE.AND P1, PT, R4, 0x1, PT ;  /* 0x000000010400780c */ /* 0x000fe20003f26270 */
[----:B------:R-:W-:Y:S01]  /*7b20*/  IMAD.WIDE.U32 R14, R0, c[0x0][0x1e0], RZ ;  /* 0x00007800000e7a25 */ /* 0x000fe200078e00ff */
[----:B------:R-:W-:Y:S01]  /*7b30*/  USHF.L.U32 UR7, UR4, 0x6, URZ ;  /* 0x0000000604077899 */ /* 0x000fe2000800063f */
[----:B------:R-:W-:Y:S01]  /*7b40*/  BSSY B0, `(.L_x_1414) ;  /* 0x000004d000007945 */ /* 0x000fe20003800000 */
[----:B------:R-:W-:Y:S01]  /*7b50*/  UMOV UR6, 0x6 ;  /* 0x0000000600067882 */ /* 0x000fe20000000000 */
[----:B------:R-:W-:Y:S01]  /*7b60*/  IMAD.IADD R2, R13, 0x1, R2 ;  /* 0x000000010d027824 */ /* 0x000fe200078e0202 */
[----:B------:R-:W-:Y:S01]  /*7b70*/  USHF.L.U64.HI UR5, UR4, UR6, UR5 ;  /* 0x0000000604057299 */ /* 0x000fe20008010205 */
[----:B------:R-:W-:-:S02]  /*7b80*/  IMAD R6, R6, c[0x0][0x208], RZ ;  /* 0x0000820006067a24 */ /* 0x000fc400078e02ff */
[----:B------:R-:W-:Y:S01]  /*7b90*/  IMAD R7, R0, c[0x0][0x1e4], RZ ;  /* 0x0000790000077a24 */ /* 0x000fe200078e02ff */
[----:B------:R-:W-:Y:S01]  /*7ba0*/  LEA.HI.X R2, R12, R229, R2, 0x6, P2 ;  /* 0x000000e50c027211 */ /* 0x000fe200010f3402 */
[----:B------:R-:W-:Y:S01]  /*7bb0*/  IMAD.WIDE.U32 R12, R87, c[0x0][0x208], RZ ;  /* 0x00008200570c7a25 */ /* 0x000fe200078e00ff */
[C---:B------:R-:W-:Y:S02]  /*7bc0*/  @P0 IADD3 R8, P2, R5.reuse, R14, RZ ;  /* 0x0000000e05080210 */ /* 0x040fe40007f5e0ff */
[----:B------:R-:W-:Y:S01]  /*7bd0*/  @P1 LEA R14, P3, R5, c[0x0][0x1c8], 0x1 ;  /* 0x00007200050e1a11 */ /* 0x000fe200078608ff */
[----:B------:R-:W-:Y:S01]  /*7be0*/  IMAD R6, R87, c[0x0][0x20c], R6 ;  /* 0x0000830057067a24 */ /* 0x000fe200078e0206 */
[----:B------:R-:W-:Y:S02]  /*7bf0*/  @P0 IADD3.X R7, R2, R15, R7, P2, !PT ;  /* 0x0000000f02070210 */ /* 0x000fe400017fe407 */
[----:B------:R-:W-:Y:S01]  /*7c00*/  @P1 LEA.HI.X R15, R5, c[0x0][0x1cc], R2, 0x1, P3 ;  /* 0x00007300050f1a11 */ /* 0x000fe200018f0c02 */
[----:B------:R-:W-:Y:S01]  /*7c10*/  IMAD.IADD R5, R13, 0x1, R6 ;  /* 0x000000010d057824 */ /* 0x000fe200078e0206 */
[----:B------:R-:W-:-:S02]  /*7c20*/  @P0 LEA R6, P3, R8, c[0x0][0x1c8], 0x1 ;  /* 0x0000720008060a11 */ /* 0x000fc400078608ff */
[C---:B------:R-:W-:Y:S02]  /*7c30*/  @P1 ISETP.GE.AND P5, PT, R217.reuse, c[0x0][0x1d4], PT ;  /* 0x00007500d9001a0c */ /* 0x040fe40003fa6270 */
[----:B------:R-:W-:Y:S02]  /*7c40*/  @P0 LEA.HI.X R7, R8, c[0x0][0x1cc], R7, 0x1, P3 ;  /* 0x0000730008070a11 */ /* 0x000fe400018f0c07 */
[----:B------:R-:W-:Y:S02]  /*7c50*/  LOP3.LUT P3, RZ, R226, 0x1, RZ, 0xc0, !PT ;  /* 0x00000001e2ff7812 */ /* 0x000fe4000786c0ff */
[C---:B------:R-:W-:Y:S02]  /*7c60*/  LEA R2, P2, R12.reuse, R234, 0x6 ;  /* 0x000000ea0c027211 */ /* 0x040fe400078430ff */
[----:B------:R-:W-:Y:S02]  /*7c70*/  @P0 ISETP.GE.AND P4, PT, R217, c[0x0][0x1d4], PT ;  /* 0x00007500d9000a0c */ /* 0x000fe40003f86270 */
[----:B------:R-:W-:-:S02]  /*7c80*/  LEA.HI.X R5, R12, R228, R5, 0x6, P2 ;  /* 0x000000e40c057211 */ /* 0x000fc400010f3405 */
[----:B------:R-:W-:-:S04]  /*7c90*/  LEA R12, P2, R2, c[0x0][0x1f8], 0x1 ;  /* 0x00007e00020c7a11 */ /* 0x000fc800078408ff */
[----:B------:R-:W-:Y:S01]  /*7ca0*/  LEA.HI.X R13, R2, c[0x0][0x1fc], R5, 0x1, P2 ;  /* 0x00007f00020d7a11 */ /* 0x000fe200010f0c05 */
[----:B------:R-:W-:Y:S01]  /*7cb0*/  @!PT LDS RZ, [RZ] ;  /* 0x00000000fffff984 */ /* 0x000fe20000000800 */
[----:B------:R-:W-:Y:S01]  /*7cc0*/  @!PT LDS RZ, [RZ] ;  /* 0x00000000fffff984 */ /* 0x000fe20000000800 */
[----:B------:R-:W-:Y:S01]  /*7cd0*/  @!PT LDS RZ, [RZ] ;  /* 0x00000000fffff984 */ /* 0x000fe20000000800 */
[----:B------:R1:W-:Y:S01]  /*7ce0*/  @P1 LDGSTS.E.BYPASS.LTC128B.128 [R139+0xc100], [R14.64], !P3 ;  /* 0x0c1000000e8b1fae */ /* 0x0003e2000d901d48 */
[----:B------:R-:W-:Y:S01]  /*7cf0*/  ISETP.GE.AND P2, PT, R154, c[0x0][0x1d4], PT ;  /* 0x000075009a007a0c */ /* 0x000fe20003f46270 */
[----:B------:R-:W-:Y:S02]  /*7d00*/  IMAD.MOV.U32 R2, RZ, RZ, 0x40 ;  /* 0x00000040ff027424 */ /* 0x000fe400078e00ff */
[----:B------:R1:W-:Y:S01]  /*7d10*/  @P1 LDGSTS.E.BYPASS.LTC128B.128 [R139+0xe100], [R14.64+0x80], !P6 ;  /* 0x0e1000800e8b1fae */ /* 0x0003e2000f101d48 */
[----:B------:R-:W-:-:S03]  /*7d20*/  ISETP.LT.OR P3, PT, R4, 0x1, P2 ;  /* 0x000000010400780c */ /* 0x000fc60001761670 */
[----:B------:R1:W-:Y:S01]  /*7d30*/  @P1 LDGSTS.E.BYPASS.LTC128B.128 [R139+0x10100], [R14.64+0x100], !P5 ;  /* 0x101001000e8b1fae */ /* 0x0003e2000e901d48 */
[----:B------:R-:W-:Y:S02]  /*7d40*/  LOP3.LUT P5, RZ, R226, 0x1, RZ, 0xc0, !PT ;  /* 0x00000001e2ff7812 */ /* 0x000fe400078ac0ff */
[----:B------:R-:W-:-:S11]  /*7d50*/  ISETP.GE.AND P1, PT, R218, c[0x0][0x1d4], PT ;  /* 0x00007500da007a0c */ /* 0x000fd60003f26270 */
[----:B------:R1:W-:Y:S01]  /*7d60*/  @P0 LDGSTS.E.BYPASS.LTC128B.128 [R139+0xd100], [R6.64], !P5 ;  /* 0x0d100000068b0fae */ /* 0x0003e2000e901d48 */
[----:B------:R-:W-:-:S03]  /*7d70*/  ISETP.LT.OR P5, PT, R4, 0x1, P1 ;  /* 0x000000010400780c */ /* 0x000fc60000fa1670 */
[----:B------:R1:W-:Y:S04]  /*7d80*/  @P0 LDGSTS.E.BYPASS.LTC128B.128 [R139+0xf100], [R6.64+0x80], !P6 ;  /* 0x0f100080068b0fae */ /* 0x0003e8000f101d48 */
[----:B------:R1:W-:Y:S01]  /*7d90*/  @P0 LDGSTS.E.BYPASS.LTC128B.128 [R139+0x11100], [R6.64+0x100], !P4 ;  /* 0x11100100068b0fae */ /* 0x0003e2000e101d48 */
[----:B------:R-:W-:-:S03]  /*7da0*/  ISETP.GE.AND P0, PT, R217, c[0x0][0x1d4], PT ;  /* 0x00007500d9007a0c */ /* 0x000fc60003f06270 */
[----:B------:R-:W0:Y:S01]  /*7db0*/  LDGDEPBAR ;  /* 0x00000000000079af */ /* 0x000e220000000000 */
[----:B------:R-:W-:-:S03]  /*7dc0*/  ISETP.LT.OR P4, PT, R4, 0x1, P0 ;  /* 0x000000010400780c */ /* 0x000fc60000781670 */
[----:B------:R1:W-:Y:S01]  /*7dd0*/  LDGSTS.E.BYPASS.LTC128B.128 [R139+0x100], [R12.64], !P3 ;  /* 0x001000000c8b7fae */ /* 0x0003e2000d901d48 */
[C---:B------:R-:W-:Y:S02]  /*7de0*/  ISETP.LT.OR P3, PT, R4.reuse, 0x21, P2 ;  /* 0x000000210400780c */ /* 0x040fe40001761670 */
[C---:B------:R-:W-:Y:S01]  /*7df0*/  ISETP.LT.OR P2, PT, R4.reuse, 0x21, P1 ;  /* 0x000000210400780c */ /* 0x040fe20000f41670 */
[----:B------:R1:W-:Y:S01]  /*7e00*/  LDGSTS.E.BYPASS.LTC128B.128 [R139+0x2100], [R12.64+0x80], !P5 ;  /* 0x021000800c8b7fae */ /* 0x0003e2000e901d48 */
[----:B------:R-:W-:Y:S02]  /*7e10*/  ISETP.LT.OR P1, PT, R4, 0x21, P0 ;  /* 0x000000210400780c */ /* 0x000fe40000721670 */
[----:B------:R-:W-:Y:S02]  /*7e20*/  IADD3 R4, P0, R12, UR7, RZ ;  /* 0x000000070c047c10 */ /* 0x000fe4000ff1e0ff */
[----:B------:R-:W-:Y:S01]  /*7e30*/  ISETP.GT.AND P5, PT, R87, R230, PT ;  /* 0x000000e65700720c */ /* 0x000fe20003fa4270 */
[----:B------:R1:W-:Y:S01]  /*7e40*/  LDGSTS.E.BYPASS.LTC128B.128 [R139+0x4100], [R12.64+0x100], !P4 ;  /* 0x041001000c8b7fae */ /* 0x0003e2000e101d48 */
[----:B------:R-:W-:-:S05]  /*7e50*/  IADD3.X R5, R13, UR5, RZ, P0, !PT ;  /* 0x000000050d057c10 */ /* 0x000fca00087fe4ff */
[----:B------:R1:W-:Y:S04]  /*7e60*/  LDGSTS.E.BYPASS.LTC128B.128 [R139+0x1100], [R4.64], !P3 ;  /* 0x01100000048b7fae */ /* 0x0003e8000d901d48 */
[----:B------:R1:W-:Y:S04]  /*7e70*/  LDGSTS.E.BYPASS.LTC128B.128 [R139+0x3100], [R4.64+0x80], !P2 ;  /* 0x03100080048b7fae */ /* 0x0003e8000d101d48 */
[----:B------:R1:W-:Y:S04]  /*7e80*/  LDGSTS.E.BYPASS.LTC128B.128 [R139+0x5100], [R4.64+0x100], !P1 ;  /* 0x05100100048b7fae */ /* 0x0003e8000c901d48 */
[----:B------:R-:W0:Y:S01]  /*7e90*/  LDGDEPBAR ;  /* 0x00000000000079af */ /* 0x000e220000000000 */
[----:B------:R-:W-:Y:S05]  /*7ea0*/  @!P5 BRA `(.L_x_1415) ;  /* 0x000001600000d947 */ /* 0x000fea0003800000 */
[----:B-1----:R-:W-:Y:S02]  /*7eb0*/  IADD3 R5, R9, -0x2, RZ ;  /* 0xfffffffe09057810 */ /* 0x002fe40007ffe0ff */
[----:B------:R-:W-:-:S02]  /*7ec0*/  LOP3.LUT P4, RZ, R226, 0x1, RZ, 0xc0, !PT ;  /* 0x00000001e2ff7812 */ /* 0x000fc4000788c0ff */
        /* <DEDUP_REMOVED lines=8> */
[C---:B------:R-:W-:Y:S01]  /*7f50*/  IMAD.WIDE.U32 R6, R2.reuse, c[0x0][0x1e0], RZ ;  /* 0x0000780002067a25 */ /* 0x040fe200078e00ff */
[----:B------:R-:W-:Y:S02]  /*7f60*/  ISETP.GE.AND P0, PT, R217, c[0x0][0x1d4], PT ;  /* 0x00007500d9007a0c */ /* 0x000fe40003f06270 */
[----:B------:R-:W-:Y:S01]  /*7f70*/  LEA.HI.X R13, R5, c[0x0][0x1cc], R4, 0x1, P1 ;  /* 0x00007300050d7a11 */ /* 0x000fe200008f0c04 */
[----:B------:R-:W-:Y:S01]  /*7f80*/  IMAD R4, R2, c[0x0][0x1e4], RZ ;  /* 0x0000790002047a24 */ /* 0x000fe200078e02ff */
        /* <DEDUP_REMOVED lines=8> */
.L_x_1415:
[----:B------:R-:W-:Y:S05]  /*8010*/  BSYNC B0 ;  /* 0x0000000000007941 */ /* 0x000fea0003800000 */
.L_x_1414:
[----:B------:R-:W-:Y:S01]  /*8020*/  ISETP.LT.AND P0, PT, RZ, c[0x0][0x27c], PT ;  /* 0x00009f00ff007a0c */ /* 0x000fe20003f01270 */
[----:B------:R-:W0:-:S12]  /*8030*/  LDGDEPBAR ;  /* 0x00000000000079af */ /* 0x000e180000000000 */
[----:B------:R-:W-:Y:S05]  /*8040*/  @P0 BRA `(.L_x_1416) ;  /* 0x0000002000000947 */ /* 0x000fea0003800000 */
[----:B------:R-:W-:-:S04]  /*8050*/  DEPBAR.LE SB0, 0x3 ;  /* 0x000080c00000791a */ /* 0x000fc80000000000 */
[----:B------:R-:W-:Y:S05]  /*8060*/  BRA `(.L_x_1417) ;  /* 0x0000597000007947 */ /* 0x000fea0003800000 */
.L_x_1416:
[----:B-1---5:R-:W-:Y:S01]  /*8070*/  SHF.R.S32.HI R4, RZ, 0x1f, R85 ;  /* 0x0000001fff047819 */ /* 0x022fe20000011455 */
[----:B------:R-:W-:Y:S01]  /*8080*/  ULDC.U8 UR4, c[0x0][0x298] ;  /* 0x0000a60000047ab9 */ /* 0x000fe20000000000 */
[----:B------:R-:W-:Y:S01]  /*8090*/  IMAD.WIDE.U32 R16, R85, c[0x0][0x280], RZ ;  /* 0x0000a00055107a25 */ /* 0x000fe200078e00ff */
[----:B------:R-:W-:Y:S01]  /*80a0*/  ISETP.NE.AND P2, PT, RZ, UR4, PT ;  /* 0x00000004ff007c0c */ /* 0x000fe2000bf45270 */
[----:B------:R-:W-:Y:S01]  /*80b0*/  BSSY B2, `(.L_x_1417) ;  /* 0x0000592000027945 */ /* 0x000fe20003800000 */
[----:B------:R-:W-:Y:S01]  /*80c0*/  IADD3 R8, R223, 0x40, RZ ;  /* 0x00000040df087810 */ /* 0x000fe20007ffe0ff */
[----:B------:R-:W-:Y:S01]  /*80d0*/  IMAD R6, R4, c[0x0][0x280], RZ ;  /* 0x0000a00004067a24 */ /* 0x000fe200078e02ff */
[----:B------:R-:W-:Y:S01]  /*80e0*/  IADD3 R19, R142, 0x40, RZ ;  /* 0x000000408e137810 */ /* 0x000fe20007ffe0ff */
[----:B------:R-:W-:Y:S01]  /*80f0*/  IMAD R4, R4, c[0x0][0x290], RZ ;  /* 0x0000a40004047a24 */ /* 0x000fe200078e02ff */
[----:B------:R-:W-:Y:S01]  /*8100*/  IADD3 R31, R142, 0x20, RZ ;  /* 0x000000208e1f7810 */ /* 0x000fe20007ffe0ff */
[----:B------:R-:W-:-:S04]  /*8110*/  IMAD.WIDE.U32 R14, R85, c[0x0][0x290], RZ ;  /* 0x0000a400550e7a25 */ /* 0x000fc800078e00ff */
[C---:B------:R-:W-:Y:S01]  /*8120*/  IMAD R5, R85.reuse, c[0x0][0x284], R6 ;  /* 0x0000a10055057a24 */ /* 0x040fe200078e0206 */
[----:B------:R-:W-:Y:S01]  /*8130*/  LEA R12, P0, R14, c[0x0][0x288], 0x1 ;  /* 0x0000a2000e0c7a11 */ /* 0x000fe200078008ff */
[----:B------:R-:W-:Y:S01]  /*8140*/  IMAD R85, R85, c[0x0][0x294], R4 ;  /* 0x0000a50055557a24 */ /* 0x000fe200078e0204 */
[----:B------:R-:W-:Y:S01]  /*8150*/  LEA R4, P1, R16, c[0x0][0x270], 0x1 ;  /* 0x00009c0010047a11 */ /* 0x000fe200078208ff */
[----:B------:R-:W-:Y:S02]  /*8160*/  IMAD.IADD R5, R5, 0x1, R17 ;  /* 0x0000000105057824 */ /* 0x000fe400078e0211 */
[----:B------:R-:W-:-:S03]  /*8170*/  IMAD.IADD R6, R85, 0x1, R15 ;  /* 0x0000000155067824 */ /* 0x000fc600078e020f */
[----:B------:R-:W-:Y:S01]  /*8180*/  LEA.HI.X R7, R16, c[0x0][0x274], R5, 0x1, P1 ;  /* 0x00009d0010077a11 */ /* 0x000fe200008f0c05 */
[----:B------:R-:W-:Y:S01]  /*8190*/  IMAD R5, R209, 0x80, R223 ;  /* 0x00000080d1057824 */ /* 0x000fe200078e02df */
[----:B------:R-:W-:Y:S01]  /*81a0*/  LEA.HI.X R6, R14, c[0x0][0x28c], R6, 0x1, P0 ;  /* 0x0000a3000e067a11 */ /* 0x000fe200000f0c06 */
[----:B------:R-:W-:Y:S05]  /*81b0*/  @!P2 BRA `(.L_x_1418) ;  /* 0x00002a500000a947 */ /* 0x000fea0003800000 */
[----:B------:R-:W-:Y:S01]  /*81c0*/  ISETP.GE.AND P0, PT, R5, R86, PT ;  /* 0x000000560500720c */ /* 0x000fe20003f06270 */
[----:B------:R-:W1:Y:S01]  /*81d0*/  SHFL.IDX PT, R27, R7, RZ, 0x1c1f ;  /* 0x001c1fff071b7589 */ /* 0x000e6200000e0000 */
[----:B------:R-:W-:Y:S01]  /*81e0*/  BSSY B0, `(.L_x_1419) ;  /* 0x0000054000007945 */ /* 0x000fe20003800000 */
[----:B------:R-:W-:Y:S01]  /*81f0*/  CS2R R14, SRZ ;  /* 0x00000000000e7805 */ /* 0x000fe2000001ff00 */
[----:B------:R-:W-:Y:S01]  /*8200*/  CS2R R16, SRZ ;  /* 0x0000000000107805 */ /* 0x000fe2000001ff00 */
[----:B------:R2:W3:Y:S01]  /*8210*/  SHFL.IDX PT, R26, R4, RZ, 0x1c1f ;  /* 0x001c1fff041a7589 */ /* 0x0004e200000e0000 */
[----:B------:R-:W-:Y:S01]  /*8220*/  CS2R R20, SRZ ;  /* 0x0000000000147805 */ /* 0x000fe2000001ff00 */
[----:B------:R-:W-:Y:S01]  /*8230*/  CS2R R22, SRZ ;  /* 0x0000000000167805 */ /* 0x000fe2000001ff00 */
[----:B------:R-:W-:Y:S01]  /*8240*/  CS2R R28, SRZ ;  /* 0x00000000001c7805 */ /* 0x000fe2000001ff00 */
[----:B------:R4:W1:Y:S01]  /*8250*/  SHFL.IDX PT, R25, R6, RZ, 0x1c1f ;  /* 0x001c1fff06197589 */ /* 0x00086200000e0000 */
[----:B------:R-:W-:Y:S01]  /*8260*/  CS2R R34, SRZ ;  /* 0x0000000000227805 */ /* 0x000fe2000001ff00 */
[----:B------:R-:W-:Y:S01]  /*8270*/  CS2R R58, SRZ ;  /* 0x00000000003a7805 */ /* 0x000fe2000001ff00 */
[----:B------:R-:W-:Y:S01]  /*8280*/  CS2R R60, SRZ ;  /* 0x00000000003c7805 */ /* 0x000fe2000001ff00 */
[----:B------:R5:W1:Y:S01]  /*8290*/  SHFL.IDX PT, R24, R12, RZ, 0x1c1f ;  /* 0x001c1fff0c187589 */ /* 0x000a6200000e0000 */
[----:B------:R-:W-:Y:S01]  /*82a0*/  CS2R R32, SRZ ;  /* 0x0000000000207805 */ /* 0x000fe2000001ff00 */
[----:B--2---:R-:W-:Y:S01]  /*82b0*/  CS2R R4, SRZ ;  /* 0x0000000000047805 */ /* 0x004fe2000001ff00 */
[----:B----4-:R-:W-:Y:S01]  /*82c0*/  CS2R R6, SRZ ;  /* 0x0000000000067805 */ /* 0x010fe2000001ff00 */
[----:B-----5:R-:W-:Y:S01]  /*82d0*/  CS2R R12, SRZ ;  /* 0x00000000000c7805 */ /* 0x020fe2000001ff00 */
[----:B------:R-:W-:Y:S05]  /*82e0*/  @P0 BRA `(.L_x_1420) ;  /* 0x0000043000000947 */ /* 0x000fea0003800000 */
[C---:B-1-3--:R-:W-:Y:S01]  /*82f0*/  ISETP.GE.AND P1, PT, R31.reuse, c[0x0][0x27c], PT ;  /* 0x00009f001f007a0c */ /* 0x04afe20003f26270 */
[----:B------:R-:W-:Y:S01]  /*8300*/  IMAD.SHL.U32 R7, R31, 0x2, RZ ;  /* 0x000000021f077824 */ /* 0x000fe200078e00ff */
[----:B------:R-:W-:Y:S01]  /*8310*/  SHF.R.S32.HI R6, RZ, 0x1f, R31 ;  /* 0x0000001fff067819 */ /* 0x000fe2000001141f */
[----:B------:R-:W-:Y:S01]  /*8320*/  CS2R R22, SRZ ;  /* 0x0000000000167805 */ /* 0x000fe2000001ff00 */
[C---:B------:R-:W-:Y:S01]  /*8330*/  ISETP.GE.AND P0, PT, R137.reuse, c[0x0][0x27c], PT ;  /* 0x00009f0089007a0c */ /* 0x040fe20003f06270 */
[----:B------:R-:W-:Y:S01]  /*8340*/  IMAD.SHL.U32 R5, R137, 0x2, RZ ;  /* 0x0000000289057824 */ /* 0x000fe200078e00ff */
[----:B------:R-:W-:-:S02]  /*8350*/  SHF.L.U64.HI R13, R31, 0x1, R6 ;  /* 0x000000011f0d7819 */ /* 0x000fc40000010206 */
[----:B------:R-:W-:-:S05]  /*8360*/  SHF.R.S32.HI R4, RZ, 0x1f, R137 ;  /* 0x0000001fff047819 */ /* 0x000fca0000011489 */
[-C--:B------:R-:W-:Y:S02]  /*8370*/  @!P1 IADD3 R14, P2, R26, R7.reuse, RZ ;  /* 0x000000071a0e9210 */ /* 0x080fe40007f5e0ff */
[----:B------:R-:W-:Y:S02]  /*8380*/  @!P1 IADD3 R32, P3, R24, R7, RZ ;  /* 0x0000000718209210 */ /* 0x000fe40007f7e0ff */
[----:B------:R-:W-:Y:S01]  /*8390*/  SHF.L.U64.HI R7, R137, 0x1, R4 ;  /* 0x0000000189077819 */ /* 0x000fe20000010204 */
[--C-:B------:R-:W-:Y:S01]  /*83a0*/  @!P1 IMAD.X R15, R27, 0x1, R13.reuse, P2 ;  /* 0x000000011b0f9824 */ /* 0x100fe200010e060d */
[----:B------:R-:W-:Y:S01]  /*83b0*/  @!P0 IADD3 R28, P2, R26, R5, RZ ;  /* 0x000000051a1c8210 */ /* 0x000fe20007f5e0ff */
[----:B------:R-:W-:Y:S02]  /*83c0*/  @!P1 IMAD.X R33, R25, 0x1, R13, P3 ;  /* 0x0000000119219824 */ /* 0x000fe400018e060d */
[----:B------:R-:W-:Y:S01]  /*83d0*/  CS2R R12, SRZ ;  /* 0x00000000000c7805 */ /* 0x000fe2000001ff00 */
[----:B------:R1:W5:Y:S01]  /*83e0*/  @!P1 LD.E.64 R22, [R14.64] ;  /* 0x000000080e169980 */ /* 0x000362000c101b00 */
[----:B------:R-:W-:Y:S01]  /*83f0*/  ISETP.GE.AND P3, PT, R19, c[0x0][0x27c], PT ;  /* 0x00009f0013007a0c */ /* 0x000fe20003f66270 */
[----:B------:R-:W-:-:S03]  /*8400*/  @!P0 IMAD.X R29, R27, 0x1, R7, P2 ;  /* 0x000000011b1d8824 */ /* 0x000fc600010e0607 */
[----:B------:R2:W5:Y:S01]  /*8410*/  @!P1 LD.E.64 R12, [R32.64] ;  /* 0x00000008200c9980 */ /* 0x000562000c101b00 */
[----:B------:R-:W-:Y:S01]  /*8420*/  @!P0 IADD3 R16, P1, R24, R5, RZ ;  /* 0x0000000518108210 */ /* 0x000fe20007f3e0ff */
[----:B------:R-:W-:Y:S01]  /*8430*/  CS2R R20, SRZ ;  /* 0x0000000000147805 */ /* 0x000fe2000001ff00 */
[----:B------:R-:W-:-:S03]  /*8440*/  ISETP.GE.AND P2, PT, R138, c[0x0][0x27c], PT ;  /* 0x00009f008a007a0c */ /* 0x000fc60003f46270 */
[----:B------:R-:W-:Y:S02]  /*8450*/  @!P0 IMAD.X R17, R25, 0x1, R7, P1 ;  /* 0x0000000119118824 */ /* 0x000fe400008e0607 */
[----:B------:R-:W-:Y:S01]  /*8460*/  CS2R R6, SRZ ;  /* 0x0000000000067805 */ /* 0x000fe2000001ff00 */
[----:B------:R-:W-:Y:S01]  /*8470*/  SHF.R.S32.HI R4, RZ, 0x1f, R19 ;  /* 0x0000001fff047819 */ /* 0x000fe20000011413 */
[----:B------:R3:W5:Y:S01]  /*8480*/  @!P0 LD.E.64 R20, [R28.64] ;  /* 0x000000081c148980 */ /* 0x000762000c101b00 */
[----:B------:R-:W-:Y:S02]  /*8490*/  SHF.R.S32.HI R5, RZ, 0x1f, R138 ;  /* 0x0000001fff057819 */ /* 0x000fe4000001148a */
[C---:B------:R-:W-:Y:S01]  /*84a0*/  SHF.L.U64.HI R4, R19.reuse, 0x1, R4 ;  /* 0x0000000113047819 */ /* 0x040fe20000010204 */
[----:B------:R4:W5:Y:S01]  /*84b0*/  @!P0 LD.E.64 R6, [R16.64] ;  /* 0x0000000810068980 */ /* 0x000962000c101b00 */
[----:B-1----:R-:W-:Y:S02]  /*84c0*/  IMAD.SHL.U32 R14, R19, 0x2, RZ ;  /* 0x00000002130e7824 */ /* 0x002fe400078e00ff */
[----:B------:R-:W-:-:S03]  /*84d0*/  IMAD.SHL.U32 R15, R138, 0x2, RZ ;  /* 0x000000028a0f7824 */ /* 0x000fc600078e00ff */
[----:B------:R-:W-:Y:S02]  /*84e0*/  @!P3 IADD3 R38, P0, R26, R14, RZ ;  /* 0x0000000e1a26b210 */ /* 0x000fe40007f1e0ff */
[----:B------:R-:W-:-:S03]  /*84f0*/  SHF.L.U64.HI R5, R138, 0x1, R5 ;  /* 0x000000018a057819 */ /* 0x000fc60000010205 */
[----:B------:R-:W-:Y:S01]  /*8500*/  @!P3 IMAD.X R39, R27, 0x1, R4, P0 ;  /* 0x000000011b27b824 */ /* 0x000fe200000e0604 */
[----:B------:R-:W-:Y:S02]  /*8510*/  @!P2 IADD3 R42, P0, R26, R15, RZ ;  /* 0x0000000f1a2aa210 */ /* 0x000fe40007f1e0ff */
[----:B------:R-:W-:-:S03]  /*8520*/  ISETP.GE.AND P1, PT, R142, c[0x0][0x27c], PT ;  /* 0x00009f008e007a0c */ /* 0x000fc60003f26270 */
[----:B------:R-:W-:Y:S01]  /*8530*/  @!P2 IMAD.X R43, R27, 0x1, R5, P0 ;  /* 0x000000011b2ba824 */ /* 0x000fe200000e0605 */
[----:B------:R-:W-:-:S05]  /*8540*/  @!P2 IADD3 R40, P0, R24, R15, RZ ;  /* 0x0000000f1828a210 */ /* 0x000fca0007f1e0ff */
[----:B------:R-:W-:Y:S01]  /*8550*/  @!P2 IMAD.X R41, R25, 0x1, R5, P0 ;  /* 0x000000011929a824 */ /* 0x000fe200000e0605 */
[----:B------:R-:W-:Y:S01]  /*8560*/  ISETP.GE.AND P0, PT, R136, c[0x0][0x27c], PT ;  /* 0x00009f0088007a0c */ /* 0x000fe20003f06270 */
[----:B------:R-:W-:Y:S01]  /*8570*/  CS2R R34, SRZ ;  /* 0x0000000000227805 */ /* 0x000fe2000001ff00 */
[----:B--2---:R-:W-:Y:S01]  /*8580*/  CS2R R32, SRZ ;  /* 0x0000000000207805 */ /* 0x004fe2000001ff00 */
[----:B------:R-:W-:Y:S01]  /*8590*/  @!P3 IADD3 R36, P4, R24, R14, RZ ;  /* 0x0000000e1824b210 */ /* 0x000fe20007f9e0ff */
[----:B------:R-:W-:Y:S01]  /*85a0*/  @!P1 IMAD.WIDE R46, R142, 0x2, R26 ;  /* 0x000000028e2e9825 */ /* 0x000fe200078e021a */
[----:B------:R-:W-:-:S03]  /*85b0*/  SHF.R.S32.HI R15, RZ, 0x1f, R136 ;  /* 0x0000001fff0f7819 */ /* 0x000fc60000011488 */
[----:B------:R-:W-:Y:S01]  /*85c0*/  @!P1 IMAD.WIDE R44, R142, 0x2, R24 ;  /* 0x000000028e2c9825 */ /* 0x000fe200078e0218 */
[----:B------:R1:W5:Y:S03]  /*85d0*/  @!P1 LD.E.64 R34, [R46.64] ;  /* 0x000000082e229980 */ /* 0x000366000c101b00 */
[C---:B------:R-:W-:Y:S01]  /*85e0*/  IMAD.SHL.U32 R5, R136.reuse, 0x2, RZ ;  /* 0x0000000288057824 */ /* 0x040fe200078e00ff */
[----:B------:R1:W5:Y:S01]  /*85f0*/  @!P1 LD.E.64 R32, [R44.64] ;  /* 0x000000082c209980 */ /* 0x000362000c101b00 */
[----:B------:R-:W-:Y:S01]  /*8600*/  @!P3 IMAD.X R37, R25, 0x1, R4, P4 ;  /* 0x000000011925b824 */ /* 0x000fe200020e0604 */
[----:B------:R-:W-:Y:S02]  /*8610*/  SHF.L.U64.HI R4, R136, 0x1, R15 ;  /* 0x0000000188047819 */ /* 0x000fe4000001020f */
[----:B------:R-:W-:-:S05]  /*8620*/  @!P0 IADD3 R26, P1, R26, R5, RZ ;  /* 0x000000051a1a8210 */ /* 0x000fca0007f3e0ff */
[--C-:B------:R-:W-:Y:S01]  /*8630*/  @!P0 IMAD.X R27, R27, 0x1, R4.reuse, P1 ;  /* 0x000000011b1b8824 */ /* 0x100fe200008e0604 */
[----:B------:R-:W-:Y:S01]  /*8640*/  @!P0 IADD3 R24, P1, R24, R5, RZ ;  /* 0x0000000518188210 */ /* 0x000fe20007f3e0ff */
[----:B----4-:R-:W-:Y:S01]  /*8650*/  CS2R R16, SRZ ;  /* 0x0000000000107805 */ /* 0x010fe2000001ff00 */
[----:B---3--:R-:W-:Y:S01]  /*8660*/  CS2R R28, SRZ ;  /* 0x00000000001c7805 */ /* 0x008fe2000001ff00 */
[----:B------:R-:W-:Y:S01]  /*8670*/  CS2R R60, SRZ ;  /* 0x00000000003c7805 */ /* 0x000fe2000001ff00 */
[----:B------:R-:W-:Y:S01]  /*8680*/  CS2R R14, SRZ ;  /* 0x00000000000e7805 */ /* 0x000fe2000001ff00 */
[----:B------:R-:W-:Y:S01]  /*8690*/  @!P0 IMAD.X R25, R25, 0x1, R4, P1 ;  /* 0x0000000119198824 */ /* 0x000fe200008e0604 */
[----:B------:R-:W-:Y:S01]  /*86a0*/  CS2R R58, SRZ ;  /* 0x00000000003a7805 */ /* 0x000fe2000001ff00 */
[----:B------:R-:W-:Y:S01]  /*86b0*/  CS2R R4, SRZ ;  /* 0x0000000000047805 */ /* 0x000fe2000001ff00 */
[----:B------:R1:W5:Y:S04]  /*86c0*/  @!P3 LD.E.64 R16, [R38.64] ;  /* 0x000000082610b980 */ /* 0x000368000c101b00 */
[----:B------:R1:W5:Y:S04]  /*86d0*/  @!P2 LD.E.64 R28, [R42.64] ;  /* 0x000000082a1ca980 */ /* 0x000368000c101b00 */
[----:B------:R1:W5:Y:S04]  /*86e0*/  @!P3 LD.E.64 R4, [R36.64] ;  /* 0x000000082404b980 */ /* 0x000368000c101b00 */
[----:B------:R1:W5:Y:S04]  /*86f0*/  @!P2 LD.E.64 R60, [R40.64] ;  /* 0x00000008283ca980 */ /* 0x000368000c101b00 */
[----:B------:R1:W5:Y:S04]  /*8700*/  @!P0 LD.E.64 R14, [R26.64] ;  /* 0x000000081a0e8980 */ /* 0x000368000c101b00 */
[----:B------:R1:W5:Y:S02]  /*8710*/  @!P0 LD.E.64 R58, [R24.64] ;  /* 0x00000008183a8980 */ /* 0x000364000c101b00 */
.L_x_1420:
[----:B-1-3--:R-:W-:Y:S05]  /*8720*/  BSYNC B0 ;  /* 0x0000000000007941 */ /* 0x00afea0003800000 */
.L_x_1419:
[--C-:B-----5:R-:W-:Y:S01]  /*8730*/  SHF.R.U64 R37, R32, 0x10, R33.reuse ;  /* 0x0000001020257819 */ /* 0x120fe20000001221 */
[--C-:B------:R-:W-:Y:S01]  /*8740*/  IMAD.MOV.U32 R45, RZ, RZ, R33.reuse ;  /* 0x000000ffff2d7224 */ /* 0x100fe200078e0021 */
[----:B------:R-:W-:Y:S01]  /*8750*/  SHF.R.U32.HI R36, RZ, 0x10, R33 ;  /* 0x00000010ff247819 */ /* 0x000fe20000011621 */
[----:B------:R-:W-:Y:S01]  /*8760*/  IMAD.MOV.U32 R40, RZ, RZ, R60 ;  /* 0x000000ffff287224 */ /* 0x000fe200078e003c */
[----:B------:R-:W-:Y:S01]  /*8770*/  SHF.R.U64 R33, R60, 0x10, R61 ;  /* 0x000000103c217819 */ /* 0x000fe2000000123d */
[----:B------:R-:W-:Y:S01]  /*8780*/  IMAD.MOV.U32 R44, RZ, RZ, R32 ;  /* 0x000000ffff2c7224 */ /* 0x000fe200078e0020 */
[----:B------:R-:W-:Y:S01]  /*8790*/  SHF.R.U64 R30, R22, 0x10, R23 ;  /* 0x00000010161e7819 */ /* 0x000fe20000001217 */
[----:B------:R-:W-:Y:S01]  /*87a0*/  IMAD.MOV.U32 R53, RZ, RZ, R22 ;  /* 0x000000ffff357224 */ /* 0x000fe200078e0016 */
[----:B------:R-:W-:Y:S01]  /*87b0*/  PRMT R33, R40, 0x5410, R33 ;  /* 0x0000541028217816 */ /* 0x000fe20000000021 */
[----:B------:R-:W-:Y:S01]  /*87c0*/  IMAD R40, R209, -0x80, R86 ;  /* 0xffffff80d1287824 */ /* 0x000fe200078e0256 */
[----:B------:R-:W-:Y:S01]  /*87d0*/  PRMT R37, R44, 0x5410, R37 ;  /* 0x000054102c257816 */ /* 0x000fe20000000025 */
[----:B------:R-:W-:Y:S01]  /*87e0*/  IMAD.MOV.U32 R50, RZ, RZ, R21 ;  /* 0x000000ffff327224 */ /* 0x000fe200078e0015 */
[----:B------:R-:W-:Y:S01]  /*87f0*/  LOP3.LUT R44, R221, 0x18, R144, 0xf8, !PT ;  /* 0x00000018dd2c7812 */ /* 0x000fe200078ef890 */
[----:B------:R-:W-:Y:S01]  /*8800*/  IMAD.MOV.U32 R57, RZ, RZ, R35 ;  /* 0x000000ffff397224 */ /* 0x000fe200078e0023 */
[----:B------:R-:W-:Y:S01]  /*8810*/  IMNMX R40, R40, 0x80, PT ;  /* 0x0000008028287817 */ /* 0x000fe20003800200 */
        /* <DEDUP_REMOVED lines=15> */
[----:B------:R-:W-:Y:S01]  /*8910*/  ISETP.GE.AND P1, PT, R223, R40, PT ;  /* 0x00000028df00720c */ /* 0x000fe20003f26270 */
[----:B------:R-:W-:Y:S01]  /*8920*/  IMAD.MOV.U32 R41, RZ, RZ, R7 ;  /* 0x000000ffff297224 */ /* 0x000fe200078e0007 */
[----:B------:R-:W-:Y:S01]  /*8930*/  SHF.R.U64 R28, R12, 0x10, R13 ;  /* 0x000000100c1c7819 */ /* 0x000fe2000000120d */
[----:B------:R-:W-:Y:S01]  /*8940*/  IMAD.MOV.U32 R12, RZ, RZ, R6 ;  /* 0x000000ffff0c7224 */ /* 0x000fe200078e0006 */
[----:B------:R-:W-:Y:S01]  /*8950*/  LOP3.LUT R44, R140, R44, R141, 0xf6, !PT ;  /* 0x0000002c8c2c7212 */ /* 0x000fe200078ef68d */
[----:B------:R-:W-:Y:S01]  /*8960*/  IMAD.MOV.U32 R49, RZ, RZ, R16 ;  /* 0x000000ffff317224 */ /* 0x000fe200078e0010 */
[----:B------:R-:W-:Y:S01]  /*8970*/  LOP3.LUT P0, RZ, R220, 0x4, RZ, 0xc0, !PT ;  /* 0x00000004dcff7812 */ /* 0x000fe2000780c0ff */
[----:B------:R-:W-:Y:S01]  /*8980*/  IMAD.MOV.U32 R47, RZ, RZ, R14 ;  /* 0x000000ffff2f7224 */ /* 0x000fe200078e000e */
[----:B------:R-:W-:Y:S01]  /*8990*/  PRMT R28, R17, 0x5410, R28 ;  /* 0x00005410111c7816 */ /* 0x000fe2000000001c */
[----:B------:R-:W-:Y:S01]  /*89a0*/  IMAD.SHL.U32 R17, R44, 0x2, RZ ;  /* 0x000000022c117824 */ /* 0x000fe200078e00ff */
[----:B------:R-:W-:Y:S01]  /*89b0*/  SHF.R.U32.HI R34, RZ, 0x10, R29 ;  /* 0x00000010ff227819 */ /* 0x000fe2000001161d */
[----:B------:R-:W-:Y:S01]  /*89c0*/  IMAD.MOV.U32 R46, RZ, RZ, R15 ;  /* 0x000000ffff2e7224 */ /* 0x000fe200078e000f */
[----:B------:R-:W-:Y:S01]  /*89d0*/  SHF.R.U32.HI R27, RZ, 0x10, R13 ;  /* 0x00000010ff1b7819 */ /* 0x000fe2000001160d */
[----:B------:R-:W-:Y:S01]  /*89e0*/  IMAD.MOV.U32 R43, RZ, RZ, R61 ;  /* 0x000000ffff2b7224 */ /* 0x000fe200078e003d */
[----:B------:R-:W-:Y:S01]  /*89f0*/  SHF.R.U32.HI R29, RZ, 0x10, R23 ;  /* 0x00000010ff1d7819 */ /* 0x000fe20000011617 */
[----:B------:R-:W-:-:S04]  /*8a00*/  DEPBAR.LE SB0, 0x3 ;  /* 0x000080c00000791a */ /* 0x000fc80000000000 */
        /* <DEDUP_REMOVED lines=8> */
[----:B------:R-:W-:Y:S01]  /*8a90*/  SHF.R.U64 R16, R14, 0x10, R15 ;  /* 0x000000100e107819 */ /* 0x000fe2000000120f */
[----:B------:R-:W-:Y:S01]  /*8aa0*/  BSSY B1, `(.L_x_1421) ;  /* 0x0000119000017945 */ /* 0x000fe20003800000 */
[----:B------:R-:W-:-:S02]  /*8ab0*/  PRMT R27, R42, 0x5410, R27 ;  /* 0x000054102a1b7816 */ /* 0x000fc4000000001b */
[----:B------:R-:W-:Y:S02]  /*8ac0*/  SHF.R.U32.HI R15, RZ, 0x10, R15 ;  /* 0x00000010ff0f7819 */ /* 0x000fe4000001160f */
[----:B------:R-:W-:Y:S02]  /*8ad0*/  SHF.R.U32.HI R32, RZ, 0x10, R61 ;  /* 0x00000010ff207819 */ /* 0x000fe4000001163d */
[--C-:B------:R-:W-:Y:S02]  /*8ae0*/  SHF.R.U64 R14, R58, 0x10, R59.reuse ;  /* 0x000000103a0e7819 */ /* 0x100fe4000000123b */
[----:B------:R-:W-:Y:S02]  /*8af0*/  SHF.R.U32.HI R13, RZ, 0x10, R59 ;  /* 0x00000010ff0d7819 */ /* 0x000fe4000001163b */
[----:B------:R-:W-:Y:S02]  /*8b00*/  IADD3 R42, R17, 0x18100, RZ ;  /* 0x00018100112a7810 */ /* 0x000fe40007ffe0ff */
[----:B------:R-:W-:-:S02]  /*8b10*/  PRMT R24, R12, 0x5410, R24 ;  /* 0x000054100c187816 */ /* 0x000fc40000000018 */
[----:B------:R-:W-:Y:S02]  /*8b20*/  IADD3 R12, R17, 0x18140, RZ ;  /* 0x00018140110c7810 */ /* 0x000fe40007ffe0ff */
        /* <DEDUP_REMOVED lines=17> */
[----:B------:R-:W-:Y:S02]  /*8c40*/  @P0 IADD3 R12, R42, -0x40, RZ ;  /* 0xffffffc02a0c0810 */ /* 0x000fe40007ffe0ff */
[----:B------:R-:W-:Y:S02]  /*8c50*/  PRMT R14, R5, 0x5410, R14 ;  /* 0x00005410050e7816 */ /* 0x000fe4000000000e */
[----:B------:R-:W-:Y:S01]  /*8c60*/  PRMT R13, R4, 0x5410, R13 ;  /* 0x00005410040d7816 */ /* 0x000fe2000000000d */
[----:B------:R-:W-:Y:S06]  /*8c70*/  BAR.SYNC.DEFER_BLOCKING 0x0 ;  /* 0x0000000000007b1d */ /* 0x000fec0000010000 */
[----:B------:R-:W-:Y:S05]  /*8c80*/  @P1 BRA `(.L_x_1422) ;  /* 0x00000fa000001947 */ /* 0x000fea0003800000 */
[----:B------:R-:W-:Y:S01]  /*8c90*/  ISETP.GE.AND P0, PT, R142, c[0x0][0x27c], PT ;  /* 0x00009f008e007a0c */ /* 0x000fe20003f06270 */
[----:B------:R-:W-:-:S12]  /*8ca0*/  BSSY B0, `(.L_x_1423) ;  /* 0x0000028000007945 */ /* 0x000fd80003800000 */
[----:B------:R-:W-:Y:S05]  /*8cb0*/  @P0 BRA `(.L_x_1424) ;  /* 0x0000026000000947 */ /* 0x000fea0003800000 */
[----:B------:R-:W1:Y:S01]  /*8cc0*/  LDS.128 R4, [R17+0x18100] ;  /* 0x0181000011047984 */ /* 0x000e620000000c00 */
[----:B------:R-:W-:Y:S01]  /*8cd0*/  SHF.L.U32 R46, R39, 0x10, RZ ;  /* 0x00000010272e7819 */ /* 0x000fe200000006ff */
[C---:B------:R-:W-:Y:S01]  /*8ce0*/  IMAD.U32 R44, R37.reuse, 0x10000, RZ ;  /* 0x00010000252c7824 */ /* 0x040fe200078e00ff */
[----:B------:R-:W-:Y:S02]  /*8cf0*/  LOP3.LUT R43, R37, 0xffff0000, RZ, 0xc0, !PT ;  /* 0xffff0000252b7812 */ /* 0x000fe400078ec0ff */
[----:B------:R-:W-:Y:S02]  /*8d00*/  LOP3.LUT R45, R39, 0xffff0000, RZ, 0xc0, !PT ;  /* 0xffff0000272d7812 */ /* 0x000fe400078ec0ff */
[C---:B-1----:R-:W-:Y:S02]  /*8d10*/  LOP3.LUT R41, R4.reuse, 0xffff0000, RZ, 0xc0, !PT ;  /* 0xffff000004297812 */ /* 0x042fe400078ec0ff */
[----:B------:R-:W-:Y:S02]  /*8d20*/  LOP3.LUT R50, R5, 0xffff0000, RZ, 0xc0, !PT ;  /* 0xffff000005327812 */ /* 0x000fe400078ec0ff */
[----:B------:R-:W-:-:S02]  /*8d30*/  SHF.L.U32 R42, R4, 0x10, RZ ;  /* 0x00000010042a7819 */ /* 0x000fc400000006ff */
[----:B------:R-:W-:Y:S01]  /*8d40*/  SHF.L.U32 R4, R5, 0x10, RZ ;  /* 0x0000001005047819 */ /* 0x000fe200000006ff */
[C---:B------:R-:W-:Y:S01]  /*8d50*/  FMUL.FTZ R5, R41.reuse, R44 ;  /* 0x0000002c29057220 */ /* 0x040fe20000410000 */
[C---:B------:R-:W-:Y:S01]  /*8d60*/  SHF.L.U32 R48, R6.reuse, 0x10, RZ ;  /* 0x0000001006307819 */ /* 0x040fe200000006ff */
[-C--:B------:R-:W-:Y:S01]  /*8d70*/  FMUL.FTZ R41, R41, R46.reuse ;  /* 0x0000002e29297220 */ /* 0x080fe20000410000 */
[----:B------:R-:W-:Y:S01]  /*8d80*/  LOP3.LUT R47, R6, 0xffff0000, RZ, 0xc0, !PT ;  /* 0xffff0000062f7812 */ /* 0x000fe200078ec0ff */
[C---:B------:R-:W-:Y:S01]  /*8d90*/  IMAD.U32 R6, R7.reuse, 0x10000, RZ ;  /* 0x0001000007067824 */ /* 0x040fe200078e00ff */
[----:B------:R-:W-:Y:S01]  /*8da0*/  LOP3.LUT R49, R7, 0xffff0000, RZ, 0xc0, !PT ;  /* 0xffff000007317812 */ /* 0x000fe200078ec0ff */
[----:B------:R-:W-:Y:S02]  /*8db0*/  FMUL.FTZ R7, R50, R43 ;  /* 0x0000002b32077220 */ /* 0x000fe40000410000 */
[----:B------:R-:W-:Y:S01]  /*8dc0*/  FFMA.FTZ R5, R42, R46, -R5 ;  /* 0x0000002e2a057223 */ /* 0x000fe20000010805 */
[----:B------:R-:W-:Y:S01]  /*8dd0*/  SHF.L.U32 R46, R38, 0x10, RZ ;  /* 0x00000010262e7819 */ /* 0x000fe200000006ff */
[----:B------:R-:W-:Y:S01]  /*8de0*/  FFMA.FTZ R42, R42, R44, R41 ;  /* 0x0000002c2a2a7223 */ /* 0x000fe20000010029 */
[----:B------:R-:W-:Y:S01]  /*8df0*/  SHF.L.U32 R44, R36, 0x10, RZ ;  /* 0x00000010242c7819 */ /* 0x000fe200000006ff */
[-C--:B------:R-:W-:Y:S01]  /*8e00*/  FMUL.FTZ R50, R50, R45.reuse ;  /* 0x0000002d32327220 */ /* 0x080fe20000410000 */
[----:B------:R-:W-:Y:S01]  /*8e10*/  LOP3.LUT R41, R36, 0xffff0000, RZ, 0xc0, !PT ;  /* 0xffff000024297812 */ /* 0x000fe200078ec0ff */
[----:B------:R-:W-:Y:S01]  /*8e20*/  FFMA.FTZ R7, R4, R45, -R7 ;  /* 0x0000002d04077223 */ /* 0x000fe20000010807 */
[----:B------:R-:W-:Y:S01]  /*8e30*/  LOP3.LUT R45, R38, 0xffff0000, RZ, 0xc0, !PT ;  /* 0xffff0000262d7812 */ /* 0x000fe200078ec0ff */
[----:B------:R-:W-:-:S02]  /*8e40*/  FFMA.FTZ R50, R4, R43, R50 ;  /* 0x0000002b04327223 */ /* 0x000fc40000010032 */
[----:B------:R-:W-:Y:S02]  /*8e50*/  FMUL.FTZ R43, R47, R44 ;  /* 0x0000002c2f2b7220 */ /* 0x000fe40000410000 */
[----:B------:R-:W-:Y:S02]  /*8e60*/  FMUL.FTZ R4, R49, R41 ;  /* 0x0000002931047220 */ /* 0x000fe40000410000 */
[-C--:B------:R-:W-:Y:S02]  /*8e70*/  FMUL.FTZ R47, R47, R46.reuse ;  /* 0x0000002e2f2f7220 */ /* 0x080fe40000410000 */
[----:B------:R-:W-:Y:S02]  /*8e80*/  FMUL.FTZ R49, R49, R45 ;  /* 0x0000002d31317220 */ /* 0x000fe40000410000 */
[C---:B------:R-:W-:Y:S02]  /*8e90*/  FFMA.FTZ R43, R48.reuse, R46, -R43 ;  /* 0x0000002e302b7223 */ /* 0x040fe4000001082b */
[----:B------:R-:W-:-:S02]  /*8ea0*/  FFMA.FTZ R44, R48, R44, R47 ;  /* 0x0000002c302c7223 */ /* 0x000fc4000001002f */
[----:B------:R-:W-:Y:S01]  /*8eb0*/  FFMA.FTZ R45, R6, R45, -R4 ;  /* 0x0000002d062d7223 */ /* 0x000fe20000010804 */
[----:B------:R-:W-:Y:S01]  /*8ec0*/  F2FP.BF16.PACK_AB R4, R42, R5 ;  /* 0x000000052a04723e */ /* 0x000fe200000010ff */
[----:B------:R-:W-:Y:S01]  /*8ed0*/  FFMA.FTZ R46, R6, R41, R49 ;  /* 0x00000029062e7223 */ /* 0x000fe20000010031 */
[----:B------:R-:W-:Y:S02]  /*8ee0*/  F2FP.BF16.PACK_AB R5, R50, R7 ;  /* 0x000000073205723e */ /* 0x000fe400000010ff */
[----:B------:R-:W-:Y:S02]  /*8ef0*/  F2FP.BF16.PACK_AB R6, R44, R43 ;  /* 0x0000002b2c06723e */ /* 0x000fe400000010ff */
[----:B------:R-:W-:-:S05]  /*8f00*/  F2FP.BF16.PACK_AB R7, R46, R45 ;  /* 0x0000002d2e07723e */ /* 0x000fca00000010ff */
[----:B------:R1:W-:Y:S02]  /*8f10*/  STS.128 [R17+0x18100], R4 ;  /* 0x0181000411007388 */ /* 0x0003e40000000c00 */
.L_x_1424:
[----:B------:R-:W-:Y:S05]  /*8f20*/  BSYNC B0 ;  /* 0x0000000000007941 */ /* 0x000fea0003800000 */
.L_x_1423:
[----:B------:R-:W-:Y:S01]  /*8f30*/  ISETP.GE.AND P0, PT, R138, c[0x0][0x27c], PT ;  /* 0x00009f008a007a0c */ /* 0x000fe20003f06270 */
[----:B------:R-:W-:-:S12]  /*8f40*/  BSSY B0, `(.L_x_1425) ;  /* 0x0000028000007945 */ /* 0x000fd80003800000 */
[----:B------:R-:W-:Y:S05]  /*8f50*/  @P0 BRA `(.L_x_1426) ;  /* 0x0000026000000947 */ /* 0x000fea0003800000 */
[----:B-1----:R-:W1:Y:S01]  /*8f60*/  LDS.128 R4, [R12] ;  /* 0x000000000c047984 */ /* 0x002e620000000c00 */
        /* <DEDUP_REMOVED lines=36> */
[----:B------:R1:W-:Y:S02]  /*91b0*/  STS.128 [R12], R4 ;  /* 0x000000040c007388 */ /* 0x0003e40000000c00 */
.L_x_1426:
[----:B------:R-:W-:Y:S05]  /*91c0*/  BSYNC B0 ;  /* 0x0000000000007941 */ /* 0x000fea0003800000 */
.L_x_1425:
[----:B------:R-:W-:Y:S01]  /*91d0*/  ISETP.GE.AND P0, PT, R31, c[0x0][0x27c], PT ;  /* 0x00009f001f007a0c */ /* 0x000fe20003f06270 */
[----:B------:R-:W-:-:S12]  /*91e0*/  BSSY B0, `(.L_x_1427) ;  /* 0x0000028000007945 */ /* 0x000fd80003800000 */
[----:B------:R-:W-:Y:S05]  /*91f0*/  @P0 BRA `(.L_x_1428) ;  /* 0x0000026000000947 */ /* 0x000fea0003800000 */
[----:B-1----:R-:W1:Y:S01]  /*9200*/  LDS.128 R4, [R17+0x1c100] ;  /* 0x01c1000011047984 */ /* 0x002e620000000c00 */
        /* <DEDUP_REMOVED lines=15> */
[C---:B------:R-:W-:Y:S01]  /*9300*/  FFMA.FTZ R5, R42.reuse, R46, -R5 ;  /* 0x0000002e2a057223 */ /* 0x040fe20000010805 */
[----:B------:R-:W-:Y:S01]  /*9310*/  SHF.L.U32 R46, R29, 0x10, RZ ;  /* 0x000000101d2e7819 */ /* 0x000fe200000006ff */
[----:B------:R-:W-:Y:S01]  /*9320*/  FFMA.FTZ R42, R42, R44, R41 ;  /* 0x0000002c2a2a7223 */ /* 0x000fe20000010029 */
[C---:B------:R-:W-:Y:S01]  /*9330*/  SHF.L.U32 R44, R27.reuse, 0x10, RZ ;  /* 0x000000101b2c7819 */ /* 0x040fe200000006ff */
[-C--:B------:R-:W-:Y:S01]  /*9340*/  FMUL.FTZ R50, R50, R45.reuse ;  /* 0x0000002d32327220 */ /* 0x080fe20000410000 */
[----:B------:R-:W-:Y:S01]  /*9350*/  LOP3.LUT R41, R27, 0xffff0000, RZ, 0xc0, !PT ;  /* 0xffff00001b297812 */ /* 0x000fe200078ec0ff */
[C---:B------:R-:W-:Y:S01]  /*9360*/  FFMA.FTZ R7, R4.reuse, R45, -R7 ;  /* 0x0000002d04077223 */ /* 0x040fe20000010807 */
        /* <DEDUP_REMOVED lines=15> */
.L_x_1428:
[----:B------:R-:W-:Y:S05]  /*9460*/  BSYNC B0 ;  /* 0x0000000000007941 */ /* 0x000fea0003800000 */
.L_x_1427:
        /* <DEDUP_REMOVED lines=41> */
.L_x_1430:
[----:B------:R-:W-:Y:S05]  /*9700*/  BSYNC B0 ;  /* 0x0000000000007941 */ /* 0x000fea0003800000 */
.L_x_1429:
        /* <DEDUP_REMOVED lines=20> */
[C---:B------:R-:W-:Y:S01]  /*9850*/  SHF.L.U32 R46, R21.reuse, 0x10, RZ ;  /* 0x00000010152e7819 */ /* 0x040fe200000006ff */
[----:B------:R-:W-:Y:S01]  /*9860*/  FFMA.FTZ R42, R42, R44, R41 ;  /* 0x0000002c2a2a7223 */ /* 0x000fe20000010029 */
[----:B------:R-:W-:Y:S01]  /*9870*/  SHF.L.U32 R44, R18, 0x10, RZ ;  /* 0x00000010122c7819 */ /* 0x000fe200000006ff */
        /* <DEDUP_REMOVED lines=18> */
.L_x_1432:
[----:B------:R-:W-:Y:S05]  /*99a0*/  BSYNC B0 ;  /* 0x0000000000007941 */ /* 0x000fea0003800000 */
.L_x_1431:
[----:B------:R-:W-:-:S13]  /*99b0*/  ISETP.GE.AND P0, PT, R136, c[0x0][0x27c], PT ;  /* 0x00009f0088007a0c */ /* 0x000fda0003f06270 */
        /* <DEDUP_REMOVED lines=39> */
.L_x_1422:
[----:B------:R-:W-:Y:S05]  /*9c30*/  BSYNC B1 ;  /* 0x0000000000017941 */ /* 0x000fea0003800000 */
.L_x_1421:
[----:B------:R-:W-:-:S13]  /*9c40*/  ISETP.GE.AND P0, PT, R8, R40, PT ;  /* 0x000000280800720c */ /* 0x000fda0003f06270 */
[----:B------:R-:W-:Y:S05]  /*9c50*/  @P0 BRA `(.L_x_1433) ;  /* 0x00003d7000000947 */ /* 0x000fea0003800000 */
[----:B------:R-:W-:Y:S01]  /*9c60*/  ISETP.GE.AND P0, PT, R142, c[0x0][0x27c], PT ;  /* 0x00009f008e007a0c */ /* 0x000fe20003f06270 */
[----:B------:R-:W-:-:S12]  /*9c70*/  BSSY B0, `(.L_x_1434) ;  /* 0x0000028000007945 */ /* 0x000fd80003800000 */
[----:B------:R-:W-:Y:S05]  /*9c80*/  @P0 BRA `(.L_x_1435) ;  /* 0x0000026000000947 */ /* 0x000fea0003800000 */
[----:B-1----:R-:W1:Y:S01]  /*9c90*/  LDS.128 R4, [R17+0x1a100] ;  /* 0x01a1000011047984 */ /* 0x002e620000000c00 */
[----:B------:R-:W-:Y:S02]  /*9ca0*/  LOP3.LUT R42, R39, 0xffff0000, RZ, 0xc0, !PT ;  /* 0xffff0000272a7812 */ /* 0x000fe400078ec0ff */
[C---:B-1----:R-:W-:Y:S01]  /*9cb0*/  SHF.L.U32 R40, R4.reuse, 0x10, RZ ;  /* 0x0000001004287819 */ /* 0x042fe200000006ff */
[----:B------:R-:W-:Y:S01]  /*9cc0*/  IMAD.U32 R43, R7, 0x10000, RZ ;  /* 0x00010000072b7824 */ /* 0x000fe200078e00ff */
[----:B------:R-:W-:Y:S02]  /*9cd0*/  LOP3.LUT R8, R4, 0xffff0000, RZ, 0xc0, !PT ;  /* 0xffff000004087812 */ /* 0x000fe400078ec0ff */
[C---:B------:R-:W-:Y:S02]  /*9ce0*/  SHF.L.U32 R4, R5.reuse, 0x10, RZ ;  /* 0x0000001005047819 */ /* 0x040fe400000006ff */
[----:B------:R-:W-:Y:S02]  /*9cf0*/  LOP3.LUT R41, R5, 0xffff0000, RZ, 0xc0, !PT ;  /* 0xffff000005297812 */ /* 0x000fe400078ec0ff */
[----:B------:R-:W-:Y:S01]  /*9d00*/  SHF.L.U32 R5, R39, 0x10, RZ ;  /* 0x0000001027057819 */ /* 0x000fe200000006ff */
[C---:B------:R-:W-:Y:S01]  /*9d10*/  IMAD.U32 R39, R37.reuse, 0x10000, RZ ;  /* 0x0001000025277824 */ /* 0x040fe200078e00ff */
[----:B------:R-:W-:-:S02]  /*9d20*/  LOP3.LUT R37, R37, 0xffff0000, RZ, 0xc0, !PT ;  /* 0xffff000025257812 */ /* 0x000fc400078ec0ff */
[C---:B------:R-:W-:Y:S02]  /*9d30*/  SHF.L.U32 R45, R6.reuse, 0x10, RZ ;  /* 0x00000010062d7819 */ /* 0x040fe400000006ff */
[----:B------:R-:W-:Y:S01]  /*9d40*/  LOP3.LUT R44, R6, 0xffff0000, RZ, 0xc0, !PT ;  /* 0xffff0000062c7812 */ /* 0x000fe200078ec0ff */
[-C--:B------:R-:W-:Y:S01]  /*9d50*/  FMUL.FTZ R6, R39, R8.reuse ;  /* 0x0000000827067220 */ /* 0x080fe20000410000 */
[----:B------:R-:W-:Y:S01]  /*9d60*/  LOP3.LUT R46, R7, 0xffff0000, RZ, 0xc0, !PT ;  /* 0xffff0000072e7812 */ /* 0x000fe200078ec0ff */
[-C--:B------:R-:W-:Y:S02]  /*9d70*/  FMUL.FTZ R7, R37, R41.reuse ;  /* 0x0000002925077220 */ /* 0x080fe40000410000 */
[C---:B------:R-:W-:Y:S02]  /*9d80*/  FMUL.FTZ R8, R5.reuse, R8 ;  /* 0x0000000805087220 */ /* 0x040fe40000410000 */
[----:B------:R-:W-:Y:S02]  /*9d90*/  FFMA.FTZ R6, R5, R40, -R6 ;  /* 0x0000002805067223 */ /* 0x000fe40000010806 */
[----:B------:R-:W-:Y:S01]  /*9da0*/  FFMA.FTZ R5, R42, R4, -R7 ;  /* 0x000000042a057223 */ /* 0x000fe20000010807 */
[----:B------:R-:W-:Y:S01]  /*9db0*/  SHF.L.U32 R7, R36, 0x10, RZ ;  /* 0x0000001024077819 */ /* 0x000fe200000006ff */
[----:B------:R-:W-:Y:S01]  /*9dc0*/  FFMA.FTZ R39, R39, R40, R8 ;  /* 0x0000002827277223 */ /* 0x000fe20000010008 */
[----:B------:R-:W-:Y:S01]  /*9dd0*/  SHF.L.U32 R8, R38, 0x10, RZ ;  /* 0x0000001026087819 */ /* 0x000fe200000006ff */
[----:B------:R-:W-:Y:S01]  /*9de0*/  FMUL.FTZ R41, R42, R41 ;  /* 0x000000292a297220 */ /* 0x000fe20000410000 */
[----:B------:R-:W-:-:S02]  /*9df0*/  LOP3.LUT R36, R36, 0xffff0000, RZ, 0xc0, !PT ;  /* 0xffff000024247812 */ /* 0x000fc400078ec0ff */
[----:B------:R-:W-:Y:S01]  /*9e00*/  LOP3.LUT R38, R38, 0xffff0000, RZ, 0xc0, !PT ;  /* 0xffff000026267812 */ /* 0x000fe200078ec0ff */
[----:B------:R-:W-:Y:S02]  /*9e10*/  FFMA.FTZ R40, R37, R4, R41 ;  /* 0x0000000425287223 */ /* 0x000fe40000010029 */
[-C--:B------:R-:W-:Y:S02]  /*9e20*/  FMUL.FTZ R4, R7, R44.reuse ;  /* 0x0000002c07047220 */ /* 0x080fe40000410000 */
[----:B------:R-:W-:Y:S01]  /*9e30*/  FMUL.FTZ R44, R8, R44 ;  /* 0x0000002c082c7220 */ /* 0x000fe20000410000 */
[----:B------:R-:W-:Y:S01]  /*9e40*/  F2FP.BF16.PACK_AB R5, R40, R5 ;  /* 0x000000052805723e */ /* 0x000fe200000010ff */
[-C--:B------:R-:W-:Y:S02]  /*9e50*/  FMUL.FTZ R37, R36, R46.reuse ;  /* 0x0000002e24257220 */ /* 0x080fe40000410000 */
[----:B------:R-:W-:Y:S02]  /*9e60*/  FMUL.FTZ R46, R38, R46 ;  /* 0x0000002e262e7220 */ /* 0x000fe40000410000 */
[-C--:B------:R-:W-:Y:S01]  /*9e70*/  FFMA.FTZ R8, R8, R45.reuse, -R4 ;  /* 0x0000002d08087223 */ /* 0x080fe20000010804 */
[----:B------:R-:W-:Y:S01]  /*9e80*/  F2FP.BF16.PACK_AB R4, R39, R6 ;  /* 0x000000062704723e */ /* 0x000fe200000010ff */
[----:B------:R-:W-:-:S02]  /*9e90*/  FFMA.FTZ R7, R7, R45, R44 ;  /* 0x0000002d07077223 */ /* 0x000fc4000001002c */
[-C--:B------:R-:W-:Y:S02]  /*9ea0*/  FFMA.FTZ R37, R38, R43.reuse, -R37 ;  /* 0x0000002b26257223 */ /* 0x080fe40000010825 */
[----:B------:R-:W-:Y:S01]  /*9eb0*/  FFMA.FTZ R46, R36, R43, R46 ;  /* 0x0000002b242e7223 */ /* 0x000fe2000001002e */
[----:B------:R-:W-:-:S04]  /*9ec0*/  F2FP.BF16.PACK_AB R6, R7, R8 ;  /* 0x000000080706723e */ /* 0x000fc800000010ff */
[----:B------:R-:W-:-:S05]  /*9ed0*/  F2FP.BF16.PACK_AB R7, R46, R37 ;  /* 0x000000252e07723e */ /* 0x000fca00000010ff */
[----:B------:R1:W-:Y:S02]  /*9ee0*/  STS.128 [R17+0x1a100], R4 ;  /* 0x01a1000411007388 */ /* 0x0003e40000000c00 */
.L_x_1435:
[----:B------:R-:W-:Y:S05]  /*9ef0*/  BSYNC B0 ;  /* 0x0000000000007941 */ /* 0x000fea0003800000 */
.L_x_1434:
        /* <DEDUP_REMOVED lines=41> */
.L_x_1437:
[----:B------:R-:W-:Y:S05]  /*a190*/  BSYNC B0 ;  /* 0x0000000000007941 */ /* 0x000fea0003800000 */
.L_x_1436:
[----:B------:R-:W-:Y:S01]  /*a1a0*/  ISETP.GE.AND P0, PT, R31, c[0x0][0x27c], PT ;  /* 0x00009f001f007a0c */ /* 0x000fe20003f06270 */
[----:B------:R-:W-:-:S12]  /*a1b0*/  BSSY B0, `(.L_x_1438) ;  /* 0x0000028000007945 */ /* 0x000fd80003800000 */
[----:B------:R-:W-:Y:S05]  /*a1c0*/  @P0 BRA `(.L_x_1439) ;  /* 0x0000026000000947 */ /* 0x000fea0003800000 */
[----:B-1----:R-:W1:Y:S01]  /*a1d0*/  LDS.128 R4, [R17+0x1e100] ;  /* 0x01e1000011047984 */ /* 0x002e620000000c00 */
[----:B------:R-:W-:Y:S02]  /*a1e0*/  LOP3.LUT R33, R30, 0xffff0000, RZ, 0xc0, !PT ;  /* 0xffff00001e217812 */ /* 0x000fe400078ec0ff */
[----:B------:R-:W-:Y:S02]  /*a1f0*/  LOP3.LUT R35, R28, 0xffff0000, RZ, 0xc0, !PT ;  /* 0xffff00001c237812 */ /* 0x000fe400078ec0ff */
[C---:B-1----:R-:W-:Y:S02]  /*a200*/  SHF.L.U32 R31, R4.reuse, 0x10, RZ ;  /* 0x00000010041f7819 */ /* 0x042fe400000006ff */
[----:B------:R-:W-:Y:S02]  /*a210*/  LOP3.LUT R8, R4, 0xffff0000, RZ, 0xc0, !PT ;  /* 0xffff000004087812 */ /* 0x000fe400078ec0ff */
[C---:B------:R-:W-:Y:S02]  /*a220*/  SHF.L.U32 R4, R5.reuse, 0x10, RZ ;  /* 0x0000001005047819 */ /* 0x040fe400000006ff */
[----:B------:R-:W-:-:S02]  /*a230*/  LOP3.LUT R32, R5, 0xffff0000, RZ, 0xc0, !PT ;  /* 0xffff000005207812 */ /* 0x000fc400078ec0ff */
[----:B------:R-:W-:Y:S01]  /*a240*/  SHF.L.U32 R5, R30, 0x10, RZ ;  /* 0x000000101e057819 */ /* 0x000fe200000006ff */
[----:B------:R-:W-:Y:S01]  /*a250*/  IMAD.U32 R30, R28, 0x10000, RZ ;  /* 0x000100001c1e7824 */ /* 0x000fe200078e00ff */
[C---:B------:R-:W-:Y:S01]  /*a260*/  SHF.L.U32 R36, R6.reuse, 0x10, RZ ;  /* 0x0000001006247819 */ /* 0x040fe200000006ff */
[C---:B------:R-:W-:Y:S01]  /*a270*/  IMAD.U32 R28, R7.reuse, 0x10000, RZ ;  /* 0x00010000071c7824 */ /* 0x040fe200078e00ff */
[----:B------:R-:W-:Y:S01]  /*a280*/  LOP3.LUT R34, R6, 0xffff0000, RZ, 0xc0, !PT ;  /* 0xffff000006227812 */ /* 0x000fe200078ec0ff */
[----:B------:R-:W-:Y:S01]  /*a290*/  FMUL.FTZ R6, R30, R8 ;  /* 0x000000081e067220 */ /* 0x000fe20000410000 */
[----:B------:R-:W-:Y:S01]  /*a2a0*/  LOP3.LUT R37, R7, 0xffff0000, RZ, 0xc0, !PT ;  /* 0xffff000007257812 */ /* 0x000fe200078ec0ff */
[----:B------:R-:W-:Y:S02]  /*a2b0*/  FMUL.FTZ R7, R35, R32 ;  /* 0x0000002023077220 */ /* 0x000fe40000410000 */
[C---:B------:R-:W-:Y:S02]  /*a2c0*/  FMUL.FTZ R8, R5.reuse, R8 ;  /* 0x0000000805087220 */ /* 0x040fe40000410000 */
[----:B------:R-:W-:-:S02]  /*a2d0*/  FFMA.FTZ R6, R5, R31, -R6 ;  /* 0x0000001f05067223 */ /* 0x000fc40000010806 */
[----:B------:R-:W-:Y:S01]  /*a2e0*/  FFMA.FTZ R5, R33, R4, -R7 ;  /* 0x0000000421057223 */ /* 0x000fe20000010807 */
[----:B------:R-:W-:Y:S01]  /*a2f0*/  SHF.L.U32 R7, R27, 0x10, RZ ;  /* 0x000000101b077819 */ /* 0x000fe200000006ff */
[----:B------:R-:W-:Y:S01]  /*a300*/  FMUL.FTZ R32, R33, R32 ;  /* 0x0000002021207220 */ /* 0x000fe20000410000 */
[----:B------:R-:W-:Y:S01]  /*a310*/  SHF.L.U32 R33, R29, 0x10, RZ ;  /* 0x000000101d217819 */ /* 0x000fe200000006ff */
[----:B------:R-:W-:Y:S01]  /*a320*/  FFMA.FTZ R31, R30, R31, R8 ;  /* 0x0000001f1e1f7223 */ /* 0x000fe20000010008 */
[----:B------:R-:W-:Y:S01]  /*a330*/  LOP3.LUT R27, R27, 0xffff0000, RZ, 0xc0, !PT ;  /* 0xffff00001b1b7812 */ /* 0x000fe200078ec0ff */
[----:B------:R-:W-:Y:S01]  /*a340*/  FFMA.FTZ R32, R35, R4, R32 ;  /* 0x0000000423207223 */ /* 0x000fe20000010020 */
[----:B------:R-:W-:Y:S01]  /*a350*/  LOP3.LUT R29, R29, 0xffff0000, RZ, 0xc0, !PT ;  /* 0xffff00001d1d7812 */ /* 0x000fe200078ec0ff */
[-C--:B------:R-:W-:Y:S02]  /*a360*/  FMUL.FTZ R4, R7, R34.reuse ;  /* 0x0000002207047220 */ /* 0x080fe40000410000 */
[----:B------:R-:W-:Y:S01]  /*a370*/  FMUL.FTZ R34, R33, R34 ;  /* 0x0000002221227220 */ /* 0x000fe20000410000 */
[----:B------:R-:W-:Y:S01]  /*a380*/  F2FP.BF16.PACK_AB R5, R32, R5 ;  /* 0x000000052005723e */ /* 0x000fe200000010ff */
[----:B------:R-:W-:-:S02]  /*a390*/  FMUL.FTZ R8, R27, R37 ;  /* 0x000000251b087220 */ /* 0x000fc40000410000 */
[----:B------:R-:W-:Y:S02]  /*a3a0*/  FMUL.FTZ R37, R29, R37 ;  /* 0x000000251d257220 */ /* 0x000fe40000410000 */
[----:B------:R-:W-:Y:S02]  /*a3b0*/  FFMA.FTZ R34, R7, R36, R34 ;  /* 0x0000002407227223 */ /* 0x000fe40000010022 */
[----:B------:R-:W-:Y:S02]  /*a3c0*/  FFMA.FTZ R7, R29, R28, -R8 ;  /* 0x0000001c1d077223 */ /* 0x000fe40000010808 */
[----:B------:R-:W-:Y:S01]  /*a3d0*/  FFMA.FTZ R33, R33, R36, -R4 ;  /* 0x0000002421217223 */ /* 0x000fe20000010804 */
[----:B------:R-:W-:Y:S01]  /*a3e0*/  F2FP.BF16.PACK_AB R4, R31, R6 ;  /* 0x000000061f04723e */ /* 0x000fe200000010ff */
[----:B------:R-:W-:-:S03]  /*a3f0*/  FFMA.FTZ R28, R27, R28, R37 ;  /* 0x0000001c1b1c7223 */ /* 0x000fc60000010025 */
[----:B------:R-:W-:Y:S02]  /*a400*/  F2FP.BF16.PACK_AB R6, R34, R33 ;  /* 0x000000212206723e */ /* 0x000fe400000010ff */
[----:B------:R-:W-:-:S05]  /*a410*/  F2FP.BF16.PACK_AB R7, R28, R7 ;  /* 0x000000071c07723e */ /* 0x000fca00000010ff */
[----:B------:R1:W-:Y:S02]  /*a420*/  STS.128 [R17+0x1e100], R4 ;  /* 0x01e1000411007388 */ /* 0x0003e40000000c00 */
.L_x_1439:
[----:B------:R-:W-:Y:S05]  /*a430*/  BSYNC B0 ;  /* 0x0000000000007941 */ /* 0x000fea0003800000 */
.L_x_1438:
        /* <DEDUP_REMOVED lines=41> */
.L_x_1441:
[----:B------:R-:W-:Y:S05]  /*a6d0*/  BSYNC B0 ;  /* 0x0000000000007941 */ /* 0x000fea0003800000 */
.L_x_1440:
        /* <DEDUP_REMOVED lines=17> */
[----:B------:R-:W-:Y:S02]  /*a7f0*/  FMUL.FTZ R7, R20, R23 ;  /* 0x0000001714077220 */ /* 0x000fe40000410000 */
[C---:B------:R-:W-:Y:S02]  /*a800*/  FMUL.FTZ R8, R5.reuse, R8 ;  /* 0x0000000805087220 */ /* 0x040fe40000410000 */
[-C--:B------:R-:W-:Y:S02]  /*a810*/  FFMA.FTZ R6, R5, R19.reuse, -R6 ;  /* 0x0000001305067223 */ /* 0x080fe40000010806 */
        /* <DEDUP_REMOVED lines=21> */
.L_x_1443:
[----:B------:R-:W-:Y:S05]  /*a970*/  BSYNC B0 ;  /* 0x0000000000007941 */ /* 0x000fea0003800000 */
.L_x_1442:
[----:B------:R-:W-:-:S13]  /*a980*/  ISETP.GE.AND P0, PT, R136, c[0x0][0x27c], PT ;  /* 0x00009f0088007a0c */ /* 0x000fda0003f06270 */
        /* <DEDUP_REMOVED lines=38> */
[----:B------:R1:W-:Y:S01]  /*abf0*/  STS.128 [R12+0xa000], R4 ;  /* 0x00a000040c007388 */ /* 0x0003e20000000c00 */
[----:B------:R-:W-:Y:S05]  /*ac00*/  BRA `(.L_x_1433) ;  /* 0x00002dc000007947 */ /* 0x000fea0003800000 */
.L_x_1418:
[----:B------:R-:W-:Y:S01]  /*ac10*/  ISETP.GE.AND P0, PT, R5, R86, PT ;  /* 0x000000560500720c */ /* 0x000fe20003f06270 */
[C---:B------:R-:W-:Y:S01]  /*ac20*/  IMAD.IADD R20, R142.reuse, 0x1, R19 ;  /* 0x000000018e147824 */ /* 0x040fe200078e0213 */
[----:B------:R-:W1:Y:S01]  /*ac30*/  SHFL.IDX PT, R43, R7, RZ, 0x1c1f ;  /* 0x001c1fff072b7589 */ /* 0x000e6200000e0000 */
[----:B------:R-:W-:Y:S01]  /*ac40*/  IMAD.IADD R40, R142, 0x1, R31 ;  /* 0x000000018e287824 */ /* 0x000fe200078e021f */
[----:B------:R-:W-:Y:S01]  /*ac50*/  BSSY B0, `(.L_x_1444) ;  /* 0x000003a000007945 */ /* 0x000fe20003800000 */
[----:B------:R-:W-:Y:S01]  /*ac60*/  CS2R R46, SRZ ;  /* 0x00000000002e7805 */ /* 0x000fe2000001ff00 */
[----:B------:R-:W-:Y:S01]  /*ac70*/  SHF.R.S32.HI R17, RZ, 0x1f, R20 ;  /* 0x0000001fff117819 */ /* 0x000fe20000011414 */
[----:B------:R2:W3:Y:S01]  /*ac80*/  SHFL.IDX PT, R42, R4, RZ, 0x1c1f ;  /* 0x001c1fff042a7589 */ /* 0x0004e200000e0000 */
[----:B------:R-:W-:Y:S01]  /*ac90*/  SHF.R.S32.HI R37, RZ, 0x1f, R40 ;  /* 0x0000001fff257819 */ /* 0x000fe20000011428 */
[----:B------:R-:W-:Y:S01]  /*aca0*/  CS2R R44, SRZ ;  /* 0x00000000002c7805 */ /* 0x000fe2000001ff00 */
[----:B------:R-:W-:Y:S01]  /*acb0*/  LEA.HI R18, R17, R20, RZ, 0x3 ;  /* 0x0000001411127211 */ /* 0x000fe200078f18ff */
[----:B------:R4:W1:Y:S01]  /*acc0*/  SHFL.IDX PT, R23, R6, RZ, 0x1c1f ;  /* 0x001c1fff06177589 */ /* 0x00086200000e0000 */
[----:B------:R-:W-:Y:S01]  /*acd0*/  LEA.HI R38, R37, R40, RZ, 0x3 ;  /* 0x0000002825267211 */ /* 0x000fe200078f18ff */
[----:B------:R-:W-:Y:S01]  /*ace0*/  CS2R R34, SRZ ;  /* 0x0000000000227805 */ /* 0x000fe2000001ff00 */
[----:B------:R-:W-:Y:S01]  /*acf0*/  CS2R R32, SRZ ;  /* 0x0000000000207805 */ /* 0x000fe2000001ff00 */
[----:B------:R5:W1:Y:S01]  /*ad00*/  SHFL.IDX PT, R22, R12, RZ, 0x1c1f ;  /* 0x001c1fff0c167589 */ /* 0x000a6200000e0000 */
[----:B------:R-:W-:Y:S01]  /*ad10*/  CS2R R30, SRZ ;  /* 0x00000000001e7805 */ /* 0x000fe2000001ff00 */
[----:B------:R-:W-:Y:S01]  /*ad20*/  CS2R R28, SRZ ;  /* 0x00000000001c7805 */ /* 0x000fe2000001ff00 */
[----:B------:R-:W-:Y:S01]  /*ad30*/  CS2R R26, SRZ ;  /* 0x00000000001a7805 */ /* 0x000fe2000001ff00 */
[----:B------:R-:W-:Y:S01]  /*ad40*/  CS2R R24, SRZ ;  /* 0x0000000000187805 */ /* 0x000fe2000001ff00 */
[----:B------:R-:W-:Y:S01]  /*ad50*/  CS2R R14, SRZ ;  /* 0x00000000000e7805 */ /* 0x000fe2000001ff00 */
[----:B------:R-:W-:-:S02]  /*ad60*/  SHF.R.S32.HI R16, RZ, 0x3, R18 ;  /* 0x00000003ff107819 */ /* 0x000fc40000011412 */
[----:B------:R-:W-:Y:S01]  /*ad70*/  SHF.R.S32.HI R36, RZ, 0x3, R38 ;  /* 0x00000003ff247819 */ /* 0x000fe20000011426 */
[----:B--2---:R-:W-:Y:S01]  /*ad80*/  CS2R R4, SRZ ;  /* 0x0000000000047805 */ /* 0x004fe2000001ff00 */
[----:B----4-:R-:W-:Y:S01]  /*ad90*/  CS2R R6, SRZ ;  /* 0x0000000000067805 */ /* 0x010fe2000001ff00 */
[----:B-----5:R-:W-:Y:S01]  /*ada0*/  CS2R R12, SRZ ;  /* 0x00000000000c7805 */ /* 0x020fe2000001ff00 */
[----:B------:R-:W-:Y:S05]  /*adb0*/  @P0 BRA `(.L_x_1445) ;  /* 0x0000023000000947 */ /* 0x000fea0003800000 */
[C---:B-1-3--:R-:W-:Y:S01]  /*adc0*/  ISETP.GE.AND P0, PT, R144.reuse, c[0x0][0x27c], PT ;  /* 0x00009f0090007a0c */ /* 0x04afe20003f06270 */
        /* <DEDUP_REMOVED lines=12> */
[-C--:B------:R-:W-:Y:S02]  /*ae90*/  @!P0 IADD3 R50, P3, R42, R49.reuse, RZ ;  /* 0x000000312a328210 */ /* 0x080fe40007f7e0ff */
[----:B------:R-:W-:Y:S01]  /*aea0*/  @!P2 SHF.L.U32 R6, R36, 0x3, RZ ;  /* 0x000000032406a819 */ /* 0x000fe200000006ff */
[----:B------:R-:W-:Y:S02]  /*aeb0*/  @!P1 IMAD.SHL.U32 R5, R16, 0x8, RZ ;  /* 0x0000000810059824 */ /* 0x000fe400078e00ff */
[----:B------:R-:W-:Y:S01]  /*aec0*/  @!P0 IMAD.X R51, R43, 0x1, R4, P3 ;  /* 0x000000012b338824 */ /* 0x000fe200018e0604 */
[----:B------:R-:W-:Y:S01]  /*aed0*/  @!P0 IADD3 R48, P3, R22, R49, RZ ;  /* 0x0000003116308210 */ /* 0x000fe20007f7e0ff */
[C---:B------:R-:W-:Y:S01]  /*aee0*/  @!P2 IMAD.WIDE R52, R6.reuse, 0x2, R42 ;  /* 0x000000020634a825 */ /* 0x040fe200078e022a */
[----:B------:R-:W-:Y:S02]  /*aef0*/  CS2R R26, SRZ ;  /* 0x00000000001a7805 */ /* 0x000fe4000001ff00 */
[----:B------:R-:W-:Y:S01]  /*af00*/  @!P0 IADD3.X R49, R23, R4, RZ, P3, !PT ;  /* 0x0000000417318210 */ /* 0x000fe20001ffe4ff */
[----:B------:R-:W-:Y:S01]  /*af10*/  @!P2 IMAD.WIDE R54, R6, 0x2, R22 ;  /* 0x000000020636a825 */ /* 0x000fe200078e0216 */
[----:B------:R-:W-:Y:S01]  /*af20*/  CS2R R24, SRZ ;  /* 0x0000000000187805 */ /* 0x000fe2000001ff00 */
[----:B------:R-:W-:Y:S01]  /*af30*/  CS2R R30, SRZ ;  /* 0x00000000001e7805 */ /* 0x000fe2000001ff00 */
[----:B------:R-:W-:Y:S01]  /*af40*/  CS2R R28, SRZ ;  /* 0x00000000001c7805 */ /* 0x000fe2000001ff00 */
[C---:B------:R-:W-:Y:S01]  /*af50*/  @!P1 IMAD.WIDE R42, R5.reuse, 0x2, R42 ;  /* 0x00000002052a9825 */ /* 0x040fe200078e022a */
[----:B------:R-:W-:Y:S01]  /*af60*/  CS2R R6, SRZ ;  /* 0x0000000000067805 */ /* 0x000fe2000001ff00 */
[----:B------:R1:W5:Y:S02]  /*af70*/  @!P2 LD.E.128 R32, [R52.64] ;  /* 0x000000083420a980 */ /* 0x000364000c101d00 */
[----:B------:R-:W-:-:S02]  /*af80*/  @!P1 IMAD.WIDE R22, R5, 0x2, R22 ;  /* 0x0000000205169825 */ /* 0x000fc400078e0216 */
[----:B------:R-:W-:Y:S01]  /*af90*/  CS2R R4, SRZ ;  /* 0x0000000000047805 */ /* 0x000fe2000001ff00 */
[----:B------:R1:W5:Y:S04]  /*afa0*/  @!P2 LD.E.128 R12, [R54.64] ;  /* 0x00000008360ca980 */ /* 0x000368000c101d00 */
[----:B------:R1:W5:Y:S04]  /*afb0*/  @!P1 LD.E.128 R44, [R42.64] ;  /* 0x000000082a2c9980 */ /* 0x000368000c101d00 */
[----:B------:R1:W5:Y:S04]  /*afc0*/  @!P1 LD.E.128 R24, [R22.64] ;  /* 0x0000000816189980 */ /* 0x000368000c101d00 */
[----:B------:R1:W5:Y:S04]  /*afd0*/  @!P0 LD.E.128 R28, [R50.64] ;  /* 0x00000008321c8980 */ /* 0x000368000c101d00 */
[----:B------:R1:W5:Y:S02]  /*afe0*/  @!P0 LD.E.128 R4, [R48.64] ;  /* 0x0000000830048980 */ /* 0x000364000c101d00 */
.L_x_1445:
[----:B-1-3--:R-:W-:Y:S05]  /*aff0*/  BSYNC B0 ;  /* 0x0000000000007941 */ /* 0x00afea0003800000 */
.L_x_1444:
[--C-:B-----5:R-:W-:Y:S01]  /*b000*/  IMAD.MOV.U32 R48, RZ, RZ, R31.reuse ;  /* 0x000000ffff307224 */ /* 0x120fe200078e001f */
[----:B------:R-:W-:Y:S01]  /*b010*/  SHF.R.U32.HI R65, RZ, 0x10, R31 ;  /* 0x00000010ff417819 */ /* 0x000fe2000001161f */
[----:B------:R-:W-:Y:S01]  /*b020*/  IMAD.MOV.U32 R63, RZ, RZ, R44 ;  /* 0x000000ffff3f7224 */ /* 0x000fe200078e002c */
[----:B------:R-:W-:Y:S01]  /*b030*/  SHF.R.U64 R56, R44, 0x10, R45 ;  /* 0x000000102c387819 */ /* 0x000fe2000000122d */
[----:B------:R-:W-:Y:S01]  /*b040*/  IMAD.MOV.U32 R59, RZ, RZ, R4 ;  /* 0x000000ffff3b7224 */ /* 0x000fe200078e0004 */
[----:B------:R-:W-:Y:S01]  /*b050*/  PRMT R44, R48, 0x5410, R65 ;  /* 0x00005410302c7816 */ /* 0x000fe20000000041 */
[----:B------:R-:W-:Y:S01]  /*b060*/  IMAD R48, R209, -0x80, R86 ;  /* 0xffffff80d1307824 */ /* 0x000fe200078e0256 */
[----:B------:R-:W-:Y:S01]  /*b070*/  SHF.R.U64 R58, R4, 0x10, R5 ;  /* 0x00000010043a7819 */ /* 0x000fe20000001205 */
[----:B------:R-:W-:Y:S01]  /*b080*/  IMAD.MOV.U32 R4, RZ, RZ, R6 ;  /* 0x000000ffff047224 */ /* 0x000fe200078e0006 */
[----:B------:R-:W-:Y:S01]  /*b090*/  SHF.R.U64 R54, R30, 0x10, R31 ;  /* 0x000000101e367819 */ /* 0x000fe2000000121f */
[----:B------:R-:W-:Y:S01]  /*b0a0*/  IMAD.MOV.U32 R43, RZ, RZ, R29 ;  /* 0x000000ffff2b7224 */ /* 0x000fe200078e001d */
[----:B------:R-:W-:Y:S01]  /*b0b0*/  IMNMX R48, R48, 0x80, PT ;  /* 0x0000008030307817 */ /* 0x000fe20003800200 */
[----:B------:R-:W-:Y:S01]  /*b0c0*/  IMAD.MOV.U32 R61, RZ, RZ, R30 ;  /* 0x000000ffff3d7224 */ /* 0x000fe200078e001e */
[--C-:B------:R-:W-:Y:S01]  /*b0d0*/  SHF.R.U64 R41, R6, 0x10, R7.reuse ;  /* 0x0000001006297819 */ /* 0x100fe20000001207 */
[----:B------:R-:W-:Y:S01]  /*b0e0*/  IMAD.MOV.U32 R39, RZ, RZ, R7 ;  /* 0x000000ffff277224 */ /* 0x000fe200078e0007 */
[----:B------:R-:W-:Y:S01]  /*b0f0*/  ISETP.GE.AND P0, PT, R223, R48, PT ;  /* 0x00000030df00720c */ /* 0x000fe20003f06270 */
[----:B------:R-:W-:Y:S01]  /*b100*/  IMAD.MOV.U32 R6, RZ, RZ, R12 ;  /* 0x000000ffff067224 */ /* 0x000fe200078e000c */
[--C-:B------:R-:W-:Y:S01]  /*b110*/  SHF.R.U64 R53, R28, 0x10, R29.reuse ;  /* 0x000000101c357819 */ /* 0x100fe2000000121d */
[----:B------:R-:W-:Y:S01]  /*b120*/  IMAD.MOV.U32 R64, RZ, RZ, R28 ;  /* 0x000000ffff407224 */ /* 0x000fe200078e001c */
[----:B------:R-:W-:Y:S01]  /*b130*/  SHF.R.U32.HI R72, RZ, 0x10, R29 ;  /* 0x00000010ff487819 */ /* 0x000fe2000001161d */
[----:B------:R-:W-:Y:S01]  /*b140*/  IMAD.MOV.U32 R66, RZ, RZ, R32 ;  /* 0x000000ffff427224 */ /* 0x000fe200078e0020 */
[----:B------:R-:W-:Y:S01]  /*b150*/  SHF.R.U32.HI R60, RZ, 0x10, R7 ;  /* 0x00000010ff3c7819 */ /* 0x000fe20000011607 */
[--C-:B------:R-:W-:Y:S01]  /*b160*/  IMAD.MOV.U32 R30, RZ, RZ, R13.reuse ;  /* 0x000000ffff1e7224 */ /* 0x100fe200078e000d */
[----:B------:R-:W-:Y:S01]  /*b170*/  SHF.R.U64 R31, R12, 0x10, R13 ;  /* 0x000000100c1f7819 */ /* 0x000fe2000000120d */
        /* <DEDUP_REMOVED lines=17> */
[--C-:B------:R-:W-:Y:S01]  /*b290*/  SHF.R.U64 R57, R46, 0x10, R47.reuse ;  /* 0x000000102e397819 */ /* 0x100fe2000000122f */
        /* <DEDUP_REMOVED lines=40> */
[----:B------:R-:W-:Y:S01]  /*b520*/  IMAD.MOV.U32 R4, RZ, RZ, c[0x0][0x27c] ;  /* 0x00009f00ff047624 */ /* 0x000fe200078e00ff */
[----:B------:R-:W-:Y:S01]  /*b530*/  LOP3.LUT R50, R221, 0x38, R144, 0xf8, !PT ;  /* 0x00000038dd327812 */ /* 0x000fe200078ef890 */
[----:B------:R-:W-:Y:S01]  /*b540*/  IMAD.U32 R70, R47, 0x10000, RZ ;  /* 0x000100002f467824 */ /* 0x000fe200078e00ff */
[----:B------:R-:W-:Y:S02]  /*b550*/  SHF.L.U32 R60, R43, 0x10, RZ ;  /* 0x000000102b3c7819 */ /* 0x000fe400000006ff */
[----:B------:R-:W-:Y:S02]  /*b560*/  LEA.HI R5, R4, R219, RZ, 0x1d ;  /* 0x000000db04057211 */ /* 0x000fe400078fe8ff */
[----:B------:R-:W-:Y:S02]  /*b570*/  LOP3.LUT R50, R140, R50, R141, 0xf6, !PT ;  /* 0x000000328c327212 */ /* 0x000fe400078ef68d */
[----:B------:R-:W-:Y:S02]  /*b580*/  SHF.R.S32.HI R4, RZ, 0x1f, R5 ;  /* 0x0000001fff047819 */ /* 0x000fe40000011405 */
[----:B------:R-:W-:-:S02]  /*b590*/  SHF.L.U32 R6, R5, 0x3, RZ ;  /* 0x0000000305067819 */ /* 0x000fc400000006ff */
[----:B------:R-:W-:Y:S02]  /*b5a0*/  LEA.HI R4, R4, R5, RZ, 0x3 ;  /* 0x0000000504047211 */ /* 0x000fe400078f18ff */
[----:B------:R-:W-:Y:S02]  /*b5b0*/  LOP3.LUT R6, R221, 0x38, R6, 0xf8, !PT ;  /* 0x00000038dd067812 */ /* 0x000fe400078ef806 */
[----:B------:R-:W-:Y:S01]  /*b5c0*/  SHF.L.U32 R50, R50, 0x1, RZ ;  /* 0x0000000132327819 */ /* 0x000fe200000006ff */
[----:B------:R-:W-:Y:S01]  /*b5d0*/  IMAD.SHL.U32 R4, R4, 0x400, RZ ;  /* 0x0000040004047824 */ /* 0x000fe200078e00ff */
[----:B------:R-:W-:Y:S02]  /*b5e0*/  LOP3.LUT R49, R6, R141, RZ, 0x3c, !PT ;  /* 0x0000008d06317212 */ /* 0x000fe400078e3cff */
[----:B------:R-:W-:Y:S01]  /*b5f0*/  SHF.L.U32 R61, R41, 0x10, RZ ;  /* 0x00000010293d7819 */ /* 0x000fe200000006ff */
[----:B------:R-:W1:Y:S01]  /*b600*/  LDS.128 R12, [R50+0x18100] ;  /* 0x01810000320c7984 */ /* 0x000e620000000c00 */
[----:B------:R-:W-:-:S02]  /*b610*/  LOP3.LUT R4, R4, 0x7fffe000, RZ, 0xc0, !PT ;  /* 0x7fffe00004047812 */ /* 0x000fc400078ec0ff */
[----:B------:R-:W-:Y:S02]  /*b620*/  LOP3.LUT R65, R46, 0xffff0000, RZ, 0xc0, !PT ;  /* 0xffff00002e417812 */ /* 0x000fe400078ec0ff */
[----:B------:R-:W-:-:S05]  /*b630*/  IADD3 R49, R49, R4, R140 ;  /* 0x0000000431317210 */ /* 0x000fca0007ffe08c */
[----:B------:R-:W-:-:S05]  /*b640*/  IMAD.SHL.U32 R49, R49, 0x2, RZ ;  /* 0x0000000231317824 */ /* 0x000fca00078e00ff */
[----:B------:R-:W2:Y:S01]  /*b650*/  LDS.128 R4, [R49+0x18100] ;  /* 0x0181000031047984 */ /* 0x000ea20000000c00 */
[C---:B-1----:R-:W-:Y:S01]  /*b660*/  SHF.L.U32 R51, R12.reuse, 0x10, RZ ;  /* 0x000000100c337819 */ /* 0x042fe200000006ff */
[C---:B------:R-:W-:Y:S01]  /*b670*/  IMAD.U32 R54, R13.reuse, 0x10000, RZ ;  /* 0x000100000d367824 */ /* 0x040fe200078e00ff */
[----:B------:R-:W-:Y:S02]  /*b680*/  LOP3.LUT R56, R12, 0xffff0000, RZ, 0xc0, !PT ;  /* 0xffff00000c387812 */ /* 0x000fe400078ec0ff */
[----:B------:R-:W-:Y:S01]  /*b690*/  LOP3.LUT R12, R13, 0xffff0000, RZ, 0xc0, !PT ;  /* 0xffff00000d0c7812 */ /* 0x000fe200078ec0ff */
[C---:B------:R-:W-:Y:S01]  /*b6a0*/  IMAD.U32 R13, R15.reuse, 0x10000, RZ ;  /* 0x000100000f0d7824 */ /* 0x040fe200078e00ff */
[C---:B------:R-:W-:Y:S02]  /*b6b0*/  SHF.L.U32 R53, R14.reuse, 0x10, RZ ;  /* 0x000000100e357819 */ /* 0x040fe400000006ff */
[----:B------:R-:W-:Y:S02]  /*b6c0*/  LOP3.LUT R52, R14, 0xffff0000, RZ, 0xc0, !PT ;  /* 0xffff00000e347812 */ /* 0x000fe400078ec0ff */
[----:B------:R-:W-:-:S02]  /*b6d0*/  LOP3.LUT R14, R15, 0xffff0000, RZ, 0xc0, !PT ;  /* 0xffff00000f0e7812 */ /* 0x000fc400078ec0ff */
[C---:B--2---:R-:W-:Y:S01]  /*b6e0*/  SHF.L.U32 R57, R4.reuse, 0x10, RZ ;  /* 0x0000001004397819 */ /* 0x044fe200000006ff */
[C---:B------:R-:W-:Y:S01]  /*b6f0*/  IMAD.U32 R66, R7.reuse, 0x10000, RZ ;  /* 0x0001000007427824 */ /* 0x040fe200078e00ff */
[----:B------:R-:W-:Y:S02]  /*b700*/  LOP3.LUT R64, R7, 0xffff0000, RZ, 0xc0, !PT ;  /* 0xffff000007407812 */ /* 0x000fe400078ec0ff */
[----:B------:R-:W-:Y:S01]  /*b710*/  LOP3.LUT R55, R4, 0xffff0000, RZ, 0xc0, !PT ;  /* 0xffff000004377812 */ /* 0x000fe200078ec0ff */
[----:B------:R-:W-:Y:S01]  /*b720*/  FMUL.FTZ R58, R57, R60 ;  /* 0x0000003c393a7220 */ /* 0x000fe20000410000 */
[----:B------:R-:W-:Y:S01]  /*b730*/  LOP3.LUT R7, R43, 0xffff0000, RZ, 0xc0, !PT ;  /* 0xffff00002b077812 */ /* 0x000fe200078ec0ff */
[-C--:B------:R-:W-:Y:S01]  /*b740*/  FMUL.FTZ R57, R57, R70.reuse ;  /* 0x0000004639397220 */ /* 0x080fe20000410000 */
[C---:B------:R-:W-:Y:S01]  /*b750*/  SHF.L.U32 R68, R6.reuse, 0x10, RZ ;  /* 0x0000001006447819 */ /* 0x040fe200000006ff */
[----:B------:R-:W-:Y:S01]  /*b760*/  IMAD.U32 R4, R5, 0x10000, RZ ;  /* 0x0001000005047824 */ /* 0x000fe200078e00ff */
[----:B------:R-:W-:Y:S01]  /*b770*/  LOP3.LUT R15, R6, 0xffff0000, RZ, 0xc0, !PT ;  /* 0xffff0000060f7812 */ /* 0x000fe200078ec0ff */
[----:B------:R-:W-:Y:S01]  /*b780*/  FFMA.FTZ R58, R51, R70, -R58 ;  /* 0x00000046333a7223 */ /* 0x000fe2000001083a */
[----:B------:R-:W-:Y:S01]  /*b790*/  LOP3.LUT R6, R47, 0xffff0000, RZ, 0xc0, !PT ;  /* 0xffff00002f067812 */ /* 0x000fe200078ec0ff */
[----:B------:R-:W-:Y:S01]  /*b7a0*/  FMUL.FTZ R59, R55, R7 ;  /* 0x00000007373b7220 */ /* 0x000fe20000410000 */
[----:B------:R-:W-:Y:S01]  /*b7b0*/  LOP3.LUT R62, R5, 0xffff0000, RZ, 0xc0, !PT ;  /* 0xffff0000053e7812 */ /* 0x000fe200078ec0ff */
[----:B------:R-:W-:Y:S01]  /*b7c0*/  FFMA.FTZ R51, R51, R60, R57 ;  /* 0x0000003c33337223 */ /* 0x000fe20000010039 */
[----:B------:R-:W-:Y:S01]  /*b7d0*/  SHF.L.U32 R5, R42, 0x10, RZ ;  /* 0x000000102a057819 */ /* 0x000fe200000006ff */
[----:B------:R-:W-:-:S02]  /*b7e0*/  IMAD.U32 R57, R46, 0x10000, RZ ;  /* 0x000100002e397824 */ /* 0x000fc400078e00ff */
[-C--:B------:R-:W-:Y:S02]  /*b7f0*/  FMUL.FTZ R60, R55, R6.reuse ;  /* 0x00000006373c7220 */ /* 0x080fe40000410000 */
[----:B------:R-:W-:Y:S02]  /*b800*/  FFMA.FTZ R55, R56, R6, -R59 ;  /* 0x0000000638377223 */ /* 0x000fe4000001083b */
[C---:B------:R-:W-:Y:S02]  /*b810*/  FMUL.FTZ R59, R4.reuse, R5 ;  /* 0x00000005043b7220 */ /* 0x040fe40000410000 */
[----:B------:R-:W-:Y:S02]  /*b820*/  FMUL.FTZ R6, R4, R57 ;  /* 0x0000003904067220 */ /* 0x000fe40000410000 */
[----:B------:R-:W-:Y:S01]  /*b830*/  FFMA.FTZ R4, R56, R7, R60 ;  /* 0x0000000738047223 */ /* 0x000fe2000001003c */
[----:B------:R-:W-:Y:S01]  /*b840*/  SHF.L.U32 R7, R39, 0x10, RZ ;  /* 0x0000001027077819 */ /* 0x000fe200000006ff */
[----:B------:R-:W-:Y:S01]  /*b850*/  FFMA.FTZ R56, R54, R57, -R59 ;  /* 0x0000003936387223 */ /* 0x000fe2000001083b */
[C---:B------:R-:W-:Y:S01]  /*b860*/  LOP3.LUT R59, R45.reuse, 0xffff0000, RZ, 0xc0, !PT ;  /* 0xffff00002d3b7812 */ /* 0x040fe200078ec0ff */
[----:B------:R-:W-:Y:S01]  /*b870*/  IMAD.U32 R60, R45, 0x10000, RZ ;  /* 0x000100002d3c7824 */ /* 0x000fe200078e00ff */
[----:B------:R-:W-:Y:S01]  /*b880*/  F2FP.BF16.PACK_AB R4, R4, R51 ;  /* 0x000000330404723e */ /* 0x000fe200000010ff */
[----:B------:R-:W-:Y:S01]  /*b890*/  FFMA.FTZ R54, R54, R5, R6 ;  /* 0x0000000536367223 */ /* 0x000fe20000010006 */
[----:B------:R-:W-:Y:S01]  /*b8a0*/  LOP3.LUT R6, R41, 0xffff0000, RZ, 0xc0, !PT ;  /* 0xffff000029067812 */ /* 0x000fe200078ec0ff */
[----:B------:R-:W-:-:S02]  /*b8b0*/  FMUL.FTZ R5, R68, R61 ;  /* 0x0000003d44057220 */ /* 0x000fc40000410000 */
[-C--:B------:R-:W-:Y:S02]  /*b8c0*/  FMUL.FTZ R68, R68, R60.reuse ;  /* 0x0000003c44447220 */ /* 0x080fe40000410000 */
[----:B------:R-:W-:Y:S02]  /*b8d0*/  FFMA.FTZ R60, R53, R60, -R5 ;  /* 0x0000003c353c7223 */ /* 0x000fe40000010805 */
[C---:B------:R-:W-:Y:S02]  /*b8e0*/  FMUL.FTZ R57, R15.reuse, R6 ;  /* 0x000000060f397220 */ /* 0x040fe40000410000 */
[----:B------:R-:W-:Y:S02]  /*b8f0*/  FMUL.FTZ R15, R15, R59 ;  /* 0x0000003b0f0f7220 */ /* 0x000fe40000410000 */
[----:B------:R-:W-:Y:S02]  /*b900*/  FFMA.FTZ R53, R53, R61, R68 ;  /* 0x0000003d35357223 */ /* 0x000fe40000010044 */
[----:B------:R-:W-:-:S02]  /*b910*/  IMAD.U32 R5, R44, 0x10000, RZ ;  /* 0x000100002c057824 */ /* 0x000fc400078e00ff */
[----:B------:R-:W-:Y:S02]  /*b920*/  FMUL.FTZ R68, R66, R7 ;  /* 0x0000000742447220 */ /* 0x000fe40000410000 */
[C---:B------:R-:W-:Y:S01]  /*b930*/  FFMA.FTZ R57, R52.reuse, R59, -R57 ;  /* 0x0000003b34397223 */ /* 0x040fe20000010839 */
[----:B------:R-:W-:Y:S01]  /*b940*/  LOP3.LUT R59, R39, 0xffff0000, RZ, 0xc0, !PT ;  /* 0xffff0000273b7812 */ /* 0x000fe200078ec0ff */
[----:B------:R-:W-:Y:S01]  /*b950*/  FFMA.FTZ R6, R52, R6, R15 ;  /* 0x0000000634067223 */ /* 0x000fe2000001000f */
[----:B------:R-:W-:Y:S01]  /*b960*/  LOP3.LUT R15, R44, 0xffff0000, RZ, 0xc0, !PT ;  /* 0xffff00002c0f7812 */ /* 0x000fe200078ec0ff */
[-C--:B------:R-:W-:Y:S02]  /*b970*/  FMUL.FTZ R66, R66, R5.reuse ;  /* 0x0000000542427220 */ /* 0x080fe40000410000 */
        /* <DEDUP_REMOVED lines=8> */
[----:B------:R-:W-:Y:S02]  /*ba00*/  FFMA.FTZ R13, R12, R65, -R13 ;  /* 0x000000410c0d7223 */ /* 0x000fe4000001080d */
[----:B------:R-:W-:Y:S02]  /*ba10*/  FFMA.FTZ R15, R14, R15, -R62 ;  /* 0x0000000f0e0f7223 */ /* 0x000fe4000001083e */
[----:B------:R-:W-:Y:S01]  /*ba20*/  FFMA.FTZ R5, R12, R5, R63 ;  /* 0x000000050c057223 */ /* 0x000fe2000001003f */
[----:B------:R-:W-:Y:S01]  /*ba30*/  F2FP.BF16.PACK_AB R12, R55, R58 ;  /* 0x0000003a370c723e */ /* 0x000fe200000010ff */
[----:B------:R-:W-:Y:S01]  /*ba40*/  FFMA.FTZ R62, R14, R59, R61 ;  /* 0x0000003b0e3e7223 */ /* 0x000fe2000001003d */
[----:B------:R-:W-:-:S02]  /*ba50*/  F2FP.BF16.PACK_AB R14, R57, R60 ;  /* 0x0000003c390e723e */ /* 0x000fc400000010ff */
[----:B------:R-:W-:Y:S02]  /*ba60*/  F2FP.BF16.PACK_AB R13, R13, R56 ;  /* 0x000000380d0d723e */ /* 0x000fe400000010ff */
[----:B------:R-:W-:Y:S02]  /*ba70*/  F2FP.BF16.PACK_AB R15, R15, R52 ;  /* 0x000000340f0f723e */ /* 0x000fe400000010ff */
[----:B------:R-:W-:Y:S02]  /*ba80*/  F2FP.BF16.PACK_AB R5, R5, R54 ;  /* 0x000000360505723e */ /* 0x000fe400000010ff */
[----:B------:R-:W-:Y:S01]  /*ba90*/  F2FP.BF16.PACK_AB R7, R62, R7 ;  /* 0x000000073e07723e */ /* 0x000fe200000010ff */
[----:B------:R1:W-:Y:S04]  /*baa0*/  STS.128 [R50+0x18100], R12 ;  /* 0x0181000c32007388 */ /* 0x0003e80000000c00 */
[----:B------:R1:W-:Y:S02]  /*bab0*/  STS.128 [R49+0x18100], R4 ;  /* 0x0181000431007388 */ /* 0x0003e40000000c00 */
.L_x_1449:
[----:B------:R-:W-:Y:S05]  /*bac0*/  BSYNC B0 ;  /* 0x0000000000007941 */ /* 0x000fea0003800000 */
.L_x_1448:
[----:B-1----:R-:W-:Y:S01]  /*bad0*/  IADD3 R4, R144, 0x20, RZ ;  /* 0x0000002090047810 */ /* 0x002fe20007ffe0ff */
[----:B------:R-:W-:Y:S03]  /*bae0*/  BSSY B0, `(.L_x_1450) ;  /* 0x0000061000007945 */ /* 0x000fe60003800000 */
[----:B------:R-:W-:-:S13]  /*baf0*/  ISETP.GE.AND P0, PT, R4, c[0x0][0x27c], PT ;  /* 0x00009f0004007a0c */ /* 0x000fda0003f06270 */
[----:B------:R-:W-:Y:S05]  /*bb00*/  @P0 BRA `(.L_x_1451) ;  /* 0x000005e000000947 */ /* 0x000fea0003800000 */
[----:B------:R-:W-:Y:S01]  /*bb10*/  IMAD.MOV.U32 R7, RZ, RZ, c[0x0][0x27c] ;  /* 0x00009f00ff077624 */ /* 0x000fe200078e00ff */
[----:B------:R-:W-:Y:S01]  /*bb20*/  LEA.HI R4, R37, R40, RZ, 0x6 ;  /* 0x0000002825047211 */ /* 0x000fe200078f30ff */
[----:B------:R-:W-:Y:S01]  /*bb30*/  IMAD.U32 R60, R31, 0x10000, RZ ;  /* 0x000100001f3c7824 */ /* 0x000fe200078e00ff */
[----:B------:R-:W-:Y:S01]  /*bb40*/  LOP3.LUT R12, R221, 0x38, R38, 0xf8, !PT ;  /* 0x00000038dd0c7812 */ /* 0x000fe200078ef826 */
[----:B------:R-:W-:Y:S01]  /*bb50*/  IMAD.U32 R61, R29, 0x10000, RZ ;  /* 0x000100001d3d7824 */ /* 0x000fe200078e00ff */
[----:B------:R-:W-:Y:S01]  /*bb60*/  LEA.HI R7, R7, R36, RZ, 0x1d ;  /* 0x0000002407077211 */ /* 0x000fe200078fe8ff */
[----:B------:R-:W-:Y:S01]  /*bb70*/  IMAD.SHL.U32 R4, R4, 0x80, RZ ;  /* 0x0000008004047824 */ /* 0x000fe200078e00ff */
[----:B------:R-:W-:Y:S02]  /*bb80*/  LOP3.LUT R5, R12, R141, RZ, 0x3c, !PT ;  /* 0x0000008d0c057212 */ /* 0x000fe400078e3cff */
[----:B------:R-:W-:Y:S02]  /*bb90*/  SHF.R.S32.HI R6, RZ, 0x1f, R7 ;  /* 0x0000001fff067819 */ /* 0x000fe40000011407 */
[----:B------:R-:W-:-:S02]  /*bba0*/  SHF.L.U32 R12, R7, 0x3, RZ ;  /* 0x00000003070c7819 */ /* 0x000fc400000006ff */
[----:B------:R-:W-:Y:S02]  /*bbb0*/  LEA.HI R6, R6, R7, RZ, 0x3 ;  /* 0x0000000706067211 */ /* 0x000fe400078f18ff */
[----:B------:R-:W-:Y:S02]  /*bbc0*/  LOP3.LUT R4, R4, 0xffffe000, RZ, 0xc0, !PT ;  /* 0xffffe00004047812 */ /* 0x000fe400078ec0ff */
[----:B------:R-:W-:Y:S01]  /*bbd0*/  LOP3.LUT R12, R221, 0x38, R12, 0xf8, !PT ;  /* 0x00000038dd0c7812 */ /* 0x000fe200078ef80c */
[----:B------:R-:W-:Y:S01]  /*bbe0*/  IMAD.SHL.U32 R6, R6, 0x400, RZ ;  /* 0x0000040006067824 */ /* 0x000fe200078e00ff */
[----:B------:R-:W-:Y:S02]  /*bbf0*/  IADD3 R4, R5, R4, R140 ;  /* 0x0000000405047210 */ /* 0x000fe40007ffe08c */
[----:B------:R-:W-:Y:S02]  /*bc00*/  LOP3.LUT R5, R12, R141, RZ, 0x3c, !PT ;  /* 0x0000008d0c057212 */ /* 0x000fe400078e3cff */
[----:B------:R-:W-:-:S02]  /*bc10*/  LOP3.LUT R6, R6, 0x7fffe000, RZ, 0xc0, !PT ;  /* 0x7fffe00006067812 */ /* 0x000fc400078ec0ff */
[----:B------:R-:W-:Y:S02]  /*bc20*/  LEA R49, R4, 0x18100, 0x1 ;  /* 0x0001810004317811 */ /* 0x000fe400078e08ff */
[----:B------:R-:W-:Y:S02]  /*bc30*/  IADD3 R50, R5, R6, R140 ;  /* 0x0000000605327210 */ /* 0x000fe40007ffe08c */
[----:B------:R-:W-:Y:S01]  /*bc40*/  SHF.L.U32 R70, R35, 0x10, RZ ;  /* 0x0000001023467819 */ /* 0x000fe200000006ff */
[----:B------:R-:W1:Y:S01]  /*bc50*/  LDS.128 R12, [R49] ;  /* 0x00000000310c7984 */ /* 0x000e620000000c00 */
[----:B------:R-:W-:Y:S01]  /*bc60*/  LOP3.LUT R65, R34, 0xffff0000, RZ, 0xc0, !PT ;  /* 0xffff000022417812 */ /* 0x000fe200078ec0ff */
[----:B------:R-:W-:-:S05]  /*bc70*/  IMAD.SHL.U32 R50, R50, 0x2, RZ ;  /* 0x0000000232327824 */ /* 0x000fca00078e00ff */
[----:B------:R-:W2:Y:S01]  /*bc80*/  LDS.128 R4, [R50+0x18100] ;  /* 0x0181000032047984 */ /* 0x000ea20000000c00 */
[C---:B-1----:R-:W-:Y:S01]  /*bc90*/  SHF.L.U32 R51, R12.reuse, 0x10, RZ ;  /* 0x000000100c337819 */ /* 0x042fe200000006ff */
[C---:B------:R-:W-:Y:S01]  /*bca0*/  IMAD.U32 R54, R13.reuse, 0x10000, RZ ;  /* 0x000100000d367824 */ /* 0x040fe200078e00ff */
[----:B------:R-:W-:Y:S01]  /*bcb0*/  LOP3.LUT R56, R12, 0xffff0000, RZ, 0xc0, !PT ;  /* 0xffff00000c387812 */ /* 0x000fe200078ec0ff */
[C---:B------:R-:W-:Y:S01]  /*bcc0*/  IMAD.U32 R53, R14.reuse, 0x10000, RZ ;  /* 0x000100000e357824 */ /* 0x040fe200078e00ff */
[----:B------:R-:W-:Y:S02]  /*bcd0*/  LOP3.LUT R12, R13, 0xffff0000, RZ, 0xc0, !PT ;  /* 0xffff00000d0c7812 */ /* 0x000fe400078ec0ff */
[----:B------:R-:W-:Y:S01]  /*bce0*/  LOP3.LUT R52, R14, 0xffff0000, RZ, 0xc0, !PT ;  /* 0xffff00000e347812 */ /* 0x000fe200078ec0ff */
[----:B--2---:R-:W-:Y:S01]  /*bcf0*/  IMAD.U32 R57, R4, 0x10000, RZ ;  /* 0x0001000004397824 */ /* 0x004fe200078e00ff */
[C---:B------:R-:W-:Y:S01]  /*bd00*/  SHF.L.U32 R66, R7.reuse, 0x10, RZ ;  /* 0x0000001007427819 */ /* 0x040fe200000006ff */
[----:B------:R-:W-:Y:S01]  /*bd10*/  IMAD.U32 R68, R6, 0x10000, RZ ;  /* 0x0001000006447824 */ /* 0x000fe200078e00ff */
[----:B------:R-:W-:Y:S01]  /*bd20*/  LOP3.LUT R64, R7, 0xffff0000, RZ, 0xc0, !PT ;  /* 0xffff000007407812 */ /* 0x000fe200078ec0ff */
[C---:B------:R-:W-:Y:S01]  /*bd30*/  FMUL.FTZ R58, R57.reuse, R60 ;  /* 0x0000003c393a7220 */ /* 0x040fe20000410000 */
[----:B------:R-:W-:Y:S01]  /*bd40*/  LOP3.LUT R55, R4, 0xffff0000, RZ, 0xc0, !PT ;  /* 0xffff000004377812 */ /* 0x000fe200078ec0ff */
[-C--:B------:R-:W-:Y:S01]  /*bd50*/  FMUL.FTZ R57, R57, R70.reuse ;  /* 0x0000004639397220 */ /* 0x080fe20000410000 */
[----:B------:R-:W-:Y:S01]  /*bd60*/  LOP3.LUT R7, R31, 0xffff0000, RZ, 0xc0, !PT ;  /* 0xffff00001f077812 */ /* 0x000fe200078ec0ff */
[----:B------:R-:W-:Y:S01]  /*bd70*/  FFMA.FTZ R58, R51, R70, -R58 ;  /* 0x00000046333a7223 */ /* 0x000fe2000001083a */
[----:B------:R-:W-:Y:S01]  /*bd80*/  SHF.L.U32 R13, R15, 0x10, RZ ;  /* 0x000000100f0d7819 */ /* 0x000fe200000006ff */
[----:B------:R-:W-:Y:S01]  /*bd90*/  FFMA.FTZ R51, R51, R60, R57 ;  /* 0x0000003c33337223 */ /* 0x000fe20000010039 */
[----:B------:R-:W-:Y:S01]  /*bda0*/  LOP3.LUT R14, R15, 0xffff0000, RZ, 0xc0, !PT ;  /* 0xffff00000f0e7812 */ /* 0x000fe200078ec0ff */
[----:B------:R-:W-:Y:S01]  /*bdb0*/  FMUL.FTZ R59, R55, R7 ;  /* 0x00000007373b7220 */ /* 0x000fe20000410000 */
[----:B------:R-:W-:-:S02]  /*bdc0*/  LOP3.LUT R15, R6, 0xffff0000, RZ, 0xc0, !PT ;  /* 0xffff0000060f7812 */ /* 0x000fc400078ec0ff */
[----:B------:R-:W-:Y:S02]  /*bdd0*/  LOP3.LUT R6, R35, 0xffff0000, RZ, 0xc0, !PT ;  /* 0xffff000023067812 */ /* 0x000fe400078ec0ff */
[C---:B------:R-:W-:Y:S02]  /*bde0*/  SHF.L.U32 R4, R5.reuse, 0x10, RZ ;  /* 0x0000001005047819 */ /* 0x040fe400000006ff */
[----:B------:R-:W-:Y:S01]  /*bdf0*/  LOP3.LUT R62, R5, 0xffff0000, RZ, 0xc0, !PT ;  /* 0xffff0000053e7812 */ /* 0x000fe200078ec0ff */
[----:B------:R-:W-:Y:S01]  /*be00*/  IMAD.U32 R5, R30, 0x10000, RZ ;  /* 0x000100001e057824 */ /* 0x000fe200078e00ff */
[----:B------:R-:W-:Y:S01]  /*be10*/  SHF.L.U32 R57, R34, 0x10, RZ ;  /* 0x0000001022397819 */ /* 0x000fe200000006ff */
[-C--:B------:R-:W-:Y:S02]  /*be20*/  FMUL.FTZ R60, R55, R6.reuse ;  /* 0x00000006373c7220 */ /* 0x080fe40000410000 */
[----:B------:R-:W-:Y:S02]  /*be30*/  FFMA.FTZ R55, R56, R6, -R59 ;  /* 0x0000000638377223 */ /* 0x000fe4000001083b */
[----:B------:R-:W-:-:S02]  /*be40*/  FMUL.FTZ R59, R4, R5 ;  /* 0x00000005043b7220 */ /* 0x000fc40000410000 */
[----:B------:R-:W-:Y:S02]  /*be50*/  FMUL.FTZ R6, R4, R57 ;  /* 0x0000003904067220 */ /* 0x000fe40000410000 */
[----:B------:R-:W-:Y:S01]  /*be60*/  FFMA.FTZ R4, R56, R7, R60 ;  /* 0x0000000738047223 */ /* 0x000fe2000001003c */
[C---:B------:R-:W-:Y:S01]  /*be70*/  SHF.L.U32 R60, R33.reuse, 0x10, RZ ;  /* 0x00000010213c7819 */ /* 0x040fe200000006ff */
[C---:B------:R-:W-:Y:S01]  /*be80*/  FFMA.FTZ R56, R54.reuse, R57, -R59 ;  /* 0x0000003936387223 */ /* 0x040fe2000001083b */
[----:B------:R-:W-:Y:S01]  /*be90*/  LOP3.LUT R59, R33, 0xffff0000, RZ, 0xc0, !PT ;  /* 0xffff0000213b7812 */ /* 0x000fe200078ec0ff */
[----:B------:R-:W-:Y:S01]  /*bea0*/  FFMA.FTZ R54, R54, R5, R6 ;  /* 0x0000000536367223 */ /* 0x000fe20000010006 */
[----:B------:R-:W-:Y:S01]  /*beb0*/  LOP3.LUT R6, R29, 0xffff0000, RZ, 0xc0, !PT ;  /* 0xffff00001d067812 */ /* 0x000fe200078ec0ff */
[----:B------:R-:W-:Y:S01]  /*bec0*/  FMUL.FTZ R5, R68, R61 ;  /* 0x0000003d44057220 */ /* 0x000fe20000410000 */
[----:B------:R-:W-:Y:S01]  /*bed0*/  F2FP.BF16.PACK_AB R4, R4, R51 ;  /* 0x000000330404723e */ /* 0x000fe200000010ff */
[----:B------:R-:W-:-:S02]  /*bee0*/  FMUL.FTZ R68, R68, R60 ;  /* 0x0000003c44447220 */ /* 0x000fc40000410000 */
[----:B------:R-:W-:Y:S02]  /*bef0*/  IMAD.U32 R7, R28, 0x10000, RZ ;  /* 0x000100001c077824 */ /* 0x000fe400078e00ff */
[----:B------:R-:W-:Y:S01]  /*bf00*/  FFMA.FTZ R60, R53, R60, -R5 ;  /* 0x0000003c353c7223 */ /* 0x000fe20000010805 */
[----:B------:R-:W-:Y:S01]  /*bf10*/  SHF.L.U32 R5, R32, 0x10, RZ ;  /* 0x0000001020057819 */ /* 0x000fe200000006ff */
[C---:B------:R-:W-:Y:S02]  /*bf20*/  FMUL.FTZ R57, R15.reuse, R6 ;  /* 0x000000060f397220 */ /* 0x040fe40000410000 */
[----:B------:R-:W-:Y:S02]  /*bf30*/  FMUL.FTZ R15, R15, R59 ;  /* 0x0000003b0f0f7220 */ /* 0x000fe40000410000 */
[----:B------:R-:W-:Y:S02]  /*bf40*/  FFMA.FTZ R53, R53, R61, R68 ;  /* 0x0000003d35357223 */ /* 0x000fe40000010044 */
[----:B------:R-:W-:-:S02]  /*bf50*/  FMUL.FTZ R68, R66, R7 ;  /* 0x0000000742447220 */ /* 0x000fc40000410000 */
[----:B------:R-:W-:Y:S01]  /*bf60*/  FFMA.FTZ R57, R52, R59, -R57 ;  /* 0x0000003b34397223 */ /* 0x000fe20000010839 */
        /* <DEDUP_REMOVED lines=24> */
.L_x_1451:
[----:B------:R-:W-:Y:S05]  /*c0f0*/  BSYNC B0 ;  /* 0x0000000000007941 */ /* 0x000fea0003800000 */
.L_x_1450:
[----:B-1----:R-:W-:-:S04]  /*c100*/  IADD3 R4, R144, 0x40, RZ ;  /* 0x0000004090047810 */ /* 0x002fc80007ffe0ff */
        /* <DEDUP_REMOVED lines=96> */
.L_x_1447:
[----:B------:R-:W-:Y:S05]  /*c710*/  BSYNC B1 ;  /* 0x0000000000017941 */ /* 0x000fea0003800000 */
.L_x_1446:
[----:B------:R-:W-:-:S13]  /*c720*/  ISETP.GE.AND P0, PT, R8, R48, PT ;  /* 0x000000300800720c */ /* 0x000fda0003f06270 */
[----:B------:R-:W-:Y:S05]  /*c730*/  @P0 BRA `(.L_x_1433) ;  /* 0x0000129000000947 */ /* 0x000fea0003800000 */
[----:B------:R-:W-:Y:S01]  /*c740*/  ISETP.GE.AND P0, PT, R144, c[0x0][0x27c], PT ;  /* 0x00009f0090007a0c */ /* 0x000fe20003f06270 */
[----:B-1----:R-:W-:Y:S01]  /*c750*/  IMAD.SHL.U32 R49, R8, 0x40, RZ ;  /* 0x0000004008317824 */ /* 0x002fe200078e00ff */
[----:B------:R-:W-:Y:S01]  /*c760*/  SHF.R.S32.HI R51, RZ, 0x1f, R8 ;  /* 0x0000001fff337819 */ /* 0x000fe20000011408 */
[----:B------:R-:W-:Y:S03]  /*c770*/  BSSY B0, `(.L_x_1452) ;  /* 0x0000061000007945 */ /* 0x000fe60003800000 */
[----:B------:R-:W-:Y:S02]  /*c780*/  LEA.HI R51, R51, R8, RZ, 0x3 ;  /* 0x0000000833337211 */ /* 0x000fe400078f18ff */
[----:B------:R-:W-:-:S03]  /*c790*/  LOP3.LUT R49, R49, 0x1c0, RZ, 0xc0, !PT ;  /* 0x000001c031317812 */ /* 0x000fc600078ec0ff */
[----:B------:R-:W-:Y:S01]  /*c7a0*/  IMAD.SHL.U32 R51, R51, 0x40, RZ ;  /* 0x0000004033337824 */ /* 0x000fe200078e00ff */
[----:B------:R-:W-:-:S04]  /*c7b0*/  SHF.R.U32.HI R8, RZ, 0x3, R49 ;  /* 0x00000003ff087819 */ /* 0x000fc80000011631 */
[----:B------:R-:W-:Y:S01]  /*c7c0*/  LOP3.LUT R51, R51, 0xfffffe00, RZ, 0xc0, !PT ;  /* 0xfffffe0033337812 */ /* 0x000fe200078ec0ff */
[----:B------:R-:W-:Y:S05]  /*c7d0*/  @P0 BRA `(.L_x_1453) ;  /* 0x000005a000000947 */ /* 0x000fea0003800000 */
[----:B------:R-:W-:Y:S01]  /*c7e0*/  IMAD.MOV.U32 R4, RZ, RZ, c[0x0][0x27c] ;  /* 0x00009f00ff047624 */ /* 0x000fe200078e00ff */
[----:B------:R-:W-:Y:S01]  /*c7f0*/  LOP3.LUT R48, R49, 0x38, R144, 0xf8, !PT ;  /* 0x0000003831307812 */ /* 0x000fe200078ef890 */
[----:B------:R-:W-:-:S03]  /*c800*/  IMAD.U32 R58, R47, 0x10000, RZ ;  /* 0x000100002f3a7824 */ /* 0x000fc600078e00ff */
[----:B------:R-:W-:Y:S02]  /*c810*/  LEA.HI R5, R4, R219, RZ, 0x1d ;  /* 0x000000db04057211 */ /* 0x000fe400078fe8ff */
[----:B------:R-:W-:Y:S02]  /*c820*/  LOP3.LUT R48, R51, R48, R8, 0xf6, !PT ;  /* 0x0000003033307212 */ /* 0x000fe400078ef608 */
[----:B------:R-:W-:Y:S01]  /*c830*/  SHF.R.S32.HI R4, RZ, 0x1f, R5 ;  /* 0x0000001fff047819 */ /* 0x000fe20000011405 */
[----:B------:R-:W-:Y:S01]  /*c840*/  IMAD.SHL.U32 R6, R5, 0x8, RZ ;  /* 0x0000000805067824 */ /* 0x000fe200078e00ff */
[----:B------:R-:W-:Y:S02]  /*c850*/  LEA R48, R48, 0x18100, 0x1 ;  /* 0x0001810030307811 */ /* 0x000fe400078e08ff */
[----:B------:R-:W-:Y:S02]  /*c860*/  LEA.HI R4, R4, R5, RZ, 0x3 ;  /* 0x0000000504047211 */ /* 0x000fe400078f18ff */
[----:B------:R-:W-:Y:S01]  /*c870*/  LOP3.LUT R5, R49, 0x38, R6, 0xf8, !PT ;  /* 0x0000003831057812 */ /* 0x000fe200078ef806 */
[----:B------:R-:W1:Y:S01]  /*c880*/  LDS.128 R12, [R48] ;  /* 0x00000000300c7984 */ /* 0x000e620000000c00 */
[----:B------:R-:W-:-:S02]  /*c890*/  SHF.L.U32 R4, R4, 0xa, RZ ;  /* 0x0000000a04047819 */ /* 0x000fc400000006ff */
[----:B------:R-:W-:Y:S02]  /*c8a0*/  LOP3.LUT R50, R5, R8, RZ, 0x3c, !PT ;  /* 0x0000000805327212 */ /* 0x000fe400078e3cff */
[----:B------:R-:W-:-:S04]  /*c8b0*/  LOP3.LUT R4, R4, 0x7fffe000, RZ, 0xc0, !PT ;  /* 0x7fffe00004047812 */ /* 0x000fc800078ec0ff */
[----:B------:R-:W-:-:S05]  /*c8c0*/  IADD3 R50, R50, R4, R51 ;  /* 0x0000000432327210 */ /* 0x000fca0007ffe033 */
[----:B------:R-:W-:-:S05]  /*c8d0*/  IMAD.SHL.U32 R50, R50, 0x2, RZ ;  /* 0x0000000232327824 */ /* 0x000fca00078e00ff */
[----:B------:R-:W2:Y:S01]  /*c8e0*/  LDS.128 R4, [R50+0x18100] ;  /* 0x0181000032047984 */ /* 0x000ea20000000c00 */
[C---:B-1----:R-:W-:Y:S02]  /*c8f0*/  SHF.L.U32 R53, R12.reuse, 0x10, RZ ;  /* 0x000000100c357819 */ /* 0x042fe400000006ff */
[----:B------:R-:W-:Y:S01]  /*c900*/  LOP3.LUT R52, R12, 0xffff0000, RZ, 0xc0, !PT ;  /* 0xffff00000c347812 */ /* 0x000fe200078ec0ff */
[C---:B------:R-:W-:Y:S01]  /*c910*/  IMAD.U32 R12, R13.reuse, 0x10000, RZ ;  /* 0x000100000d0c7824 */ /* 0x040fe200078e00ff */
[----:B------:R-:W-:Y:S01]  /*c920*/  LOP3.LUT R55, R13, 0xffff0000, RZ, 0xc0, !PT ;  /* 0xffff00000d377812 */ /* 0x000fe200078ec0ff */
[C---:B------:R-:W-:Y:S01]  /*c930*/  IMAD.U32 R13, R15.reuse, 0x10000, RZ ;  /* 0x000100000f0d7824 */ /* 0x040fe200078e00ff */
[----:B------:R-:W-:Y:S02]  /*c940*/  LOP3.LUT R57, R15, 0xffff0000, RZ, 0xc0, !PT ;  /* 0xffff00000f397812 */ /* 0x000fe400078ec0ff */
[C---:B------:R-:W-:Y:S02]  /*c950*/  SHF.L.U32 R54, R14.reuse, 0x10, RZ ;  /* 0x000000100e367819 */ /* 0x040fe400000006ff */
[----:B------:R-:W-:-:S02]  /*c960*/  LOP3.LUT R14, R14, 0xffff0000, RZ, 0xc0, !PT ;  /* 0xffff00000e0e7812 */ /* 0x000fc400078ec0ff */
[C---:B--2---:R-:W-:Y:S01]  /*c970*/  SHF.L.U32 R56, R4.reuse, 0x10, RZ ;  /* 0x0000001004387819 */ /* 0x044fe200000006ff */
[----:B------:R-:W-:Y:S01]  /*c980*/  IMAD.U32 R59, R7, 0x10000, RZ ;  /* 0x00010000073b7824 */ /* 0x000fe200078e00ff */
[----:B------:R-:W-:Y:S01]  /*c990*/  LOP3.LUT R15, R4, 0xffff0000, RZ, 0xc0, !PT ;  /* 0xffff0000040f7812 */ /* 0x000fe200078ec0ff */
[C---:B------:R-:W-:Y:S01]  /*c9a0*/  IMAD.U32 R4, R5.reuse, 0x10000, RZ ;  /* 0x0001000005047824 */ /* 0x040fe200078e00ff */
[----:B------:R-:W-:Y:S02]  /*c9b0*/  LOP3.LUT R62, R5, 0xffff0000, RZ, 0xc0, !PT ;  /* 0xffff0000053e7812 */ /* 0x000fe400078ec0ff */
[----:B------:R-:W-:Y:S02]  /*c9c0*/  SHF.L.U32 R5, R43, 0x10, RZ ;  /* 0x000000102b057819 */ /* 0x000fe400000006ff */
[C---:B------:R-:W-:Y:S02]  /*c9d0*/  SHF.L.U32 R61, R6.reuse, 0x10, RZ ;  /* 0x00000010063d7819 */ /* 0x040fe400000006ff */
[----:B------:R-:W-:Y:S01]  /*c9e0*/  LOP3.LUT R60, R6, 0xffff0000, RZ, 0xc0, !PT ;  /* 0xffff0000063c7812 */ /* 0x000fe200078ec0ff */
[-C--:B------:R-:W-:Y:S01]  /*c9f0*/  FMUL.FTZ R6, R5, R56.reuse ;  /* 0x0000003805067220 */ /* 0x080fe20000410000 */
[----:B------:R-:W-:Y:S01]  /*ca00*/  LOP3.LUT R43, R43, 0xffff0000, RZ, 0xc0, !PT ;  /* 0xffff00002b2b7812 */ /* 0x000fe200078ec0ff */
[C---:B------:R-:W-:Y:S01]  /*ca10*/  FMUL.FTZ R56, R58.reuse, R56 ;  /* 0x000000383a387220 */ /* 0x040fe20000410000 */
[----:B------:R-:W-:Y:S01]  /*ca20*/  LOP3.LUT R7, R7, 0xffff0000, RZ, 0xc0, !PT ;  /* 0xffff000007077812 */ /* 0x000fe200078ec0ff */
[----:B------:R-:W-:Y:S01]  /*ca30*/  FFMA.FTZ R6, R58, R53, -R6 ;  /* 0x000000353a067223 */ /* 0x000fe20000010806 */
[----:B------:R-:W-:Y:S01]  /*ca40*/  LOP3.LUT R58, R47, 0xffff0000, RZ, 0xc0, !PT ;  /* 0xffff00002f3a7812 */ /* 0x000fe200078ec0ff */
[----:B------:R-:W-:Y:S01]  /*ca50*/  FMUL.FTZ R63, R43, R15 ;  /* 0x0000000f2b3f7220 */ /* 0x000fe20000410000 */
[----:B------:R-:W-:Y:S01]  /*ca60*/  SHF.L.U32 R47, R42, 0x10, RZ ;  /* 0x000000102a2f7819 */ /* 0x000fe200000006ff */
[----:B------:R-:W-:Y:S01]  /*ca70*/  FFMA.FTZ R56, R5, R53, R56 ;  /* 0x0000003505387223 */ /* 0x000fe20000010038 */
[C---:B------:R-:W-:Y:S01]  /*ca80*/  SHF.L.U32 R53, R41.reuse, 0x10, RZ ;  /* 0x0000001029357819 */ /* 0x040fe200000006ff */
[----:B------:R-:W-:Y:S01]  /*ca90*/  IMAD.U32 R5, R46, 0x10000, RZ ;  /* 0x000100002e057824 */ /* 0x000fe200078e00ff */
[----:B------:R-:W-:Y:S01]  /*caa0*/  LOP3.LUT R41, R41, 0xffff0000, RZ, 0xc0, !PT ;  /* 0xffff000029297812 */ /* 0x000fe200078ec0ff */
[----:B------:R-:W-:Y:S01]  /*cab0*/  FMUL.FTZ R15, R58, R15 ;  /* 0x0000000f3a0f7220 */ /* 0x000fe20000410000 */
[----:B------:R-:W-:Y:S01]  /*cac0*/  LOP3.LUT R42, R42, 0xffff0000, RZ, 0xc0, !PT ;  /* 0xffff00002a2a7812 */ /* 0x000fe200078ec0ff */
[----:B------:R-:W-:Y:S01]  /*cad0*/  FFMA.FTZ R63, R58, R52, -R63 ;  /* 0x000000343a3f7223 */ /* 0x000fe2000001083f */
[----:B------:R-:W-:Y:S01]  /*cae0*/  LOP3.LUT R46, R46, 0xffff0000, RZ, 0xc0, !PT ;  /* 0xffff00002e2e7812 */ /* 0x000fe200078ec0ff */
[----:B------:R-:W-:-:S02]  /*caf0*/  FMUL.FTZ R58, R47, R4 ;  /* 0x000000042f3a7220 */ /* 0x000fc40000410000 */
[C---:B------:R-:W-:Y:S02]  /*cb00*/  FMUL.FTZ R4, R5.reuse, R4 ;  /* 0x0000000405047220 */ /* 0x040fe40000410000 */
[----:B------:R-:W-:Y:S02]  /*cb10*/  FFMA.FTZ R58, R5, R12, -R58 ;  /* 0x0000000c053a7223 */ /* 0x000fe4000001083a */
[----:B------:R-:W-:Y:S02]  /*cb20*/  FFMA.FTZ R15, R43, R52, R15 ;  /* 0x000000342b0f7223 */ /* 0x000fe4000001000f */
[----:B------:R-:W-:Y:S02]  /*cb30*/  FFMA.FTZ R5, R47, R12, R4 ;  /* 0x0000000c2f057223 */ /* 0x000fe40000010004 */
[C---:B------:R-:W-:Y:S01]  /*cb40*/  IMAD.U32 R43, R45.reuse, 0x10000, RZ ;  /* 0x000100002d2b7824 */ /* 0x040fe200078e00ff */
[----:B------:R-:W-:Y:S01]  /*cb50*/  LOP3.LUT R45, R45, 0xffff0000, RZ, 0xc0, !PT ;  /* 0xffff00002d2d7812 */ /* 0x000fe200078ec0ff */
[----:B------:R-:W-:-:S02]  /*cb60*/  FMUL.FTZ R4, R53, R61 ;  /* 0x0000003d35047220 */ /* 0x000fc40000410000 */
[C---:B------:R-:W-:Y:S01]  /*cb70*/  IMAD.U32 R12, R44.reuse, 0x10000, RZ ;  /* 0x000100002c0c7824 */ /* 0x040fe200078e00ff */
[----:B------:R-:W-:Y:S01]  /*cb80*/  LOP3.LUT R44, R44, 0xffff0000, RZ, 0xc0, !PT ;  /* 0xffff00002c2c7812 */ /* 0x000fe200078ec0ff */
[----:B------:R-:W-:Y:S01]  /*cb90*/  FFMA.FTZ R47, R43, R54, -R4 ;  /* 0x000000362b2f7223 */ /* 0x000fe20000010804 */
[----:B------:R-:W-:Y:S01]  /*cba0*/  SHF.L.U32 R4, R39, 0x10, RZ ;  /* 0x0000001027047819 */ /* 0x000fe200000006ff */
[----:B------:R-:W-:Y:S02]  /*cbb0*/  FMUL.FTZ R61, R43, R61 ;  /* 0x0000003d2b3d7220 */ /* 0x000fe40000410000 */
[----:B------:R-:W-:Y:S02]  /*cbc0*/  FMUL.FTZ R43, R41, R60 ;  /* 0x0000003c292b7220 */ /* 0x000fe40000410000 */
[-C--:B------:R-:W-:Y:S02]  /*cbd0*/  FMUL.FTZ R52, R4, R59.reuse ;  /* 0x0000003b04347220 */ /* 0x080fe40000410000 */
[----:B------:R-:W-:-:S02]  /*cbe0*/  FMUL.FTZ R59, R12, R59 ;  /* 0x0000003b0c3b7220 */ /* 0x000fc40000410000 */
[-C--:B------:R-:W-:Y:S01]  /*cbf0*/  FFMA.FTZ R52, R12, R13.reuse, -R52 ;  /* 0x0000000d0c347223 */ /* 0x080fe20000010834 */
[----:B------:R-:W-:Y:S01]  /*cc00*/  LOP3.LUT R12, R39, 0xffff0000, RZ, 0xc0, !PT ;  /* 0xffff0000270c7812 */ /* 0x000fe200078ec0ff */
[----:B------:R-:W-:Y:S02]  /*cc10*/  FMUL.FTZ R60, R45, R60 ;  /* 0x0000003c2d3c7220 */ /* 0x000fe40000410000 */
[----:B------:R-:W-:Y:S02]  /*cc20*/  FFMA.FTZ R61, R53, R54, R61 ;  /* 0x00000036353d7223 */ /* 0x000fe4000001003d */
[-C--:B------:R-:W-:Y:S02]  /*cc30*/  FFMA.FTZ R54, R45, R14.reuse, -R43 ;  /* 0x0000000e2d367223 */ /* 0x080fe4000001082b */
[----:B------:R-:W-:Y:S02]  /*cc40*/  FFMA.FTZ R60, R41, R14, R60 ;  /* 0x0000000e293c7223 */ /* 0x000fe4000001003c */
[----:B------:R-:W-:-:S02]  /*cc50*/  FFMA.FTZ R59, R4, R13, R59 ;  /* 0x0000000d043b7223 */ /* 0x000fc4000001003b */
[-C--:B------:R-:W-:Y:S02]  /*cc60*/  FMUL.FTZ R13, R42, R62.reuse ;  /* 0x0000003e2a0d7220 */ /* 0x080fe40000410000 */
[-C--:B------:R-:W-:Y:S02]  /*cc70*/  FMUL.FTZ R14, R12, R7.reuse ;  /* 0x000000070c0e7220 */ /* 0x080fe40000410000 */
[----:B------:R-:W-:Y:S02]  /*cc80*/  FMUL.FTZ R62, R46, R62 ;  /* 0x0000003e2e3e7220 */ /* 0x000fe40000410000 */
[----:B------:R-:W-:Y:S02]  /*cc90*/  FMUL.FTZ R4, R44, R7 ;  /* 0x000000072c047220 */ /* 0x000fe40000410000 */
[----:B------:R-:W-:Y:S02]  /*cca0*/  FFMA.FTZ R13, R46, R55, -R13 ;  /* 0x000000372e0d7223 */ /* 0x000fe4000001080d */
[----:B------:R-:W-:Y:S01]  /*ccb0*/  FFMA.FTZ R7, R44, R57, -R14 ;  /* 0x000000392c077223 */ /* 0x000fe2000001080e */
[----:B------:R-:W-:Y:S01]  /*ccc0*/  F2FP.BF16.PACK_AB R14, R54, R47 ;  /* 0x0000002f360e723e */ /* 0x000fe200000010ff */
        /* <DEDUP_REMOVED lines=8> */
[----:B------:R1:W-:Y:S01]  /*cd50*/  STS.128 [R48], R12 ;  /* 0x0000000c30007388 */ /* 0x0003e20000000c00 */
[----:B------:R-:W-:-:S05]  /*cd60*/  F2FP.BF16.PACK_AB R7, R44, R59 ;  /* 0x0000003b2c07723e */ /* 0x000fca00000010ff */
[----:B------:R1:W-:Y:S02]  /*cd70*/  STS.128 [R50+0x18100], R4 ;  /* 0x0181000432007388 */ /* 0x0003e40000000c00 */
.L_x_1453:
[----:B------:R-:W-:Y:S05]  /*cd80*/  BSYNC B0 ;  /* 0x0000000000007941 */ /* 0x000fea0003800000 */
.L_x_1452:
[----:B-1----:R-:W-:Y:S01]  /*cd90*/  IADD3 R4, R144, 0x20, RZ ;  /* 0x0000002090047810 */ /* 0x002fe20007ffe0ff */
[----:B------:R-:W-:Y:S03]  /*cda0*/  BSSY B0, `(.L_x_1454) ;  /* 0x0000061000007945 */ /* 0x000fe60003800000 */
[----:B------:R-:W-:-:S13]  /*cdb0*/  ISETP.GE.AND P0, PT, R4, c[0x0][0x27c], PT ;  /* 0x00009f0004007a0c */ /* 0x000fda0003f06270 */
[----:B------:R-:W-:Y:S05]  /*cdc0*/  @P0 BRA `(.L_x_1455) ;  /* 0x000005e000000947 */ /* 0x000fea0003800000 */
[----:B------:R-:W-:Y:S01]  /*cdd0*/  IMAD.MOV.U32 R5, RZ, RZ, c[0x0][0x27c] ;  /* 0x00009f00ff057624 */ /* 0x000fe200078e00ff */
[----:B------:R-:W-:Y:S02]  /*cde0*/  LEA.HI R37, R37, R40, RZ, 0x6 ;  /* 0x0000002825257211 */ /* 0x000fe400078f30ff */
[----:B------:R-:W-:Y:S02]  /*cdf0*/  LOP3.LUT R7, R49, 0x38, R38, 0xf8, !PT ;  /* 0x0000003831077812 */ /* 0x000fe400078ef826 */
[----:B------:R-:W-:Y:S01]  /*ce00*/  LEA.HI R5, R5, R36, RZ, 0x1d ;  /* 0x0000002405057211 */ /* 0x000fe200078fe8ff */
[----:B------:R-:W-:Y:S01]  /*ce10*/  IMAD.SHL.U32 R37, R37, 0x80, RZ ;  /* 0x0000008025257824 */ /* 0x000fe200078e00ff */
[----:B------:R-:W-:Y:S02]  /*ce20*/  LOP3.LUT R6, R7, R8, RZ, 0x3c, !PT ;  /* 0x0000000807067212 */ /* 0x000fe400078e3cff */
[----:B------:R-:W-:Y:S02]  /*ce30*/  SHF.R.S32.HI R4, RZ, 0x1f, R5 ;  /* 0x0000001fff047819 */ /* 0x000fe40000011405 */
[----:B------:R-:W-:-:S02]  /*ce40*/  LOP3.LUT R37, R37, 0xffffe000, RZ, 0xc0, !PT ;  /* 0xffffe00025257812 */ /* 0x000fc400078ec0ff */
[----:B------:R-:W-:Y:S02]  /*ce50*/  LEA.HI R4, R4, R5, RZ, 0x3 ;  /* 0x0000000504047211 */ /* 0x000fe400078f18ff */
[----:B------:R-:W-:Y:S02]  /*ce60*/  SHF.L.U32 R12, R5, 0x3, RZ ;  /* 0x00000003050c7819 */ /* 0x000fe400000006ff */
[----:B------:R-:W-:Y:S01]  /*ce70*/  IADD3 R6, R6, R37, R51 ;  /* 0x0000002506067210 */ /* 0x000fe20007ffe033 */
[----:B------:R-:W-:Y:S01]  /*ce80*/  IMAD.SHL.U32 R4, R4, 0x400, RZ ;  /* 0x0000040004047824 */ /* 0x000fe200078e00ff */
[----:B------:R-:W-:Y:S02]  /*ce90*/  LOP3.LUT R5, R49, 0x38, R12, 0xf8, !PT ;  /* 0x0000003831057812 */ /* 0x000fe400078ef80c */
[----:B------:R-:W-:Y:S02]  /*cea0*/  LEA R36, R6, 0x18100, 0x1 ;  /* 0x0001810006247811 */ /* 0x000fe400078e08ff */
[----:B------:R-:W-:-:S02]  /*ceb0*/  LOP3.LUT R6, R5, R8, RZ, 0x3c, !PT ;  /* 0x0000000805067212 */ /* 0x000fc400078e3cff */
[----:B------:R-:W-:Y:S01]  /*cec0*/  LOP3.LUT R4, R4, 0x7fffe000, RZ, 0xc0, !PT ;  /* 0x7fffe00004047812 */ /* 0x000fe200078ec0ff */
[----:B------:R-:W1:Y:S01]  /*ced0*/  LDS.128 R12, [R36] ;  /* 0x00000000240c7984 */ /* 0x000e620000000c00 */
[----:B------:R-:W-:Y:S02]  /*cee0*/  SHF.L.U32 R44, R35, 0x10, RZ ;  /* 0x00000010232c7819 */ /* 0x000fe400000006ff */
[----:B------:R-:W-:-:S05]  /*cef0*/  IADD3 R37, R6, R4, R51 ;  /* 0x0000000406257210 */ /* 0x000fca0007ffe033 */
[----:B------:R-:W-:-:S05]  /*cf00*/  IMAD.SHL.U32 R37, R37, 0x2, RZ ;  /* 0x0000000225257824 */ /* 0x000fca00078e00ff */
[----:B------:R-:W2:Y:S01]  /*cf10*/  LDS.128 R4, [R37+0x18100] ;  /* 0x0181000025047984 */ /* 0x000ea20000000c00 */
[----:B-1----:R-:W-:Y:S01]  /*cf20*/  SHF.L.U32 R39, R12, 0x10, RZ ;  /* 0x000000100c277819 */ /* 0x002fe200000006ff */
[----:B------:R-:W-:Y:S01]  /*cf30*/  IMAD.U32 R40, R14, 0x10000, RZ ;  /* 0x000100000e287824 */ /* 0x000fe200078e00ff */
[----:B------:R-:W-:Y:S01]  /*cf40*/  LOP3.LUT R38, R12, 0xffff0000, RZ, 0xc0, !PT ;  /* 0xffff00000c267812 */ /* 0x000fe200078ec0ff */
[C---:B------:R-:W-:Y:S01]  /*cf50*/  IMAD.U32 R12, R13.reuse, 0x10000, RZ ;  /* 0x000100000d0c7824 */ /* 0x040fe200078e00ff */
[----:B------:R-:W-:Y:S02]  /*cf60*/  LOP3.LUT R41, R13, 0xffff0000, RZ, 0xc0, !PT ;  /* 0xffff00000d297812 */ /* 0x000fe400078ec0ff */
[C---:B------:R-:W-:Y:S02]  /*cf70*/  SHF.L.U32 R13, R15.reuse, 0x10, RZ ;  /* 0x000000100f0d7819 */ /* 0x040fe400000006ff */
[----:B------:R-:W-:Y:S02]  /*cf80*/  LOP3.LUT R43, R15, 0xffff0000, RZ, 0xc0, !PT ;  /* 0xffff00000f2b7812 */ /* 0x000fe400078ec0ff */
[----:B------:R-:W-:Y:S01]  /*cf90*/  LOP3.LUT R14, R14, 0xffff0000, RZ, 0xc0, !PT ;  /* 0xffff00000e0e7812 */ /* 0x000fe200078ec0ff */
[C---:B--2---:R-:W-:Y:S01]  /*cfa0*/  IMAD.U32 R42, R4.reuse, 0x10000, RZ ;  /* 0x00010000042a7824 */ /* 0x044fe200078e00ff */
[----:B------:R-:W-:Y:S01]  /*cfb0*/  LOP3.LUT R15, R4, 0xffff0000, RZ, 0xc0, !PT ;  /* 0xffff0000040f7812 */ /* 0x000fe200078ec0ff */
[----:B------:R-:W-:Y:S01]  /*cfc0*/  IMAD.U32 R47, R6, 0x10000, RZ ;  /* 0x00010000062f7824 */ /* 0x000fe200078e00ff */
[----:B------:R-:W-:-:S02]  /*cfd0*/  SHF.L.U32 R4, R5, 0x10, RZ ;  /* 0x0000001005047819 */ /* 0x000fc400000006ff */
[----:B------:R-:W-:Y:S01]  /*cfe0*/  LOP3.LUT R48, R5, 0xffff0000, RZ, 0xc0, !PT ;  /* 0xffff000005307812 */ /* 0x000fe200078ec0ff */
[C---:B------:R-:W-:Y:S01]  /*cff0*/  IMAD.U32 R5, R31.reuse, 0x10000, RZ ;  /* 0x000100001f057824 */ /* 0x040fe200078e00ff */
[----:B------:R-:W-:Y:S02]  /*d000*/  LOP3.LUT R46, R6, 0xffff0000, RZ, 0xc0, !PT ;  /* 0xffff0000062e7812 */ /* 0x000fe400078ec0ff */
[----:B------:R-:W-:Y:S01]  /*d010*/  LOP3.LUT R31, R31, 0xffff0000, RZ, 0xc0, !PT ;  /* 0xffff00001f1f7812 */ /* 0x000fe200078ec0ff */
[-C--:B------:R-:W-:Y:S01]  /*d020*/  FMUL.FTZ R6, R5, R42.reuse ;  /* 0x0000002a05067220 */ /* 0x080fe20000410000 */
[C---:B------:R-:W-:Y:S01]  /*d030*/  SHF.L.U32 R45, R7.reuse, 0x10, RZ ;  /* 0x00000010072d7819 */ /* 0x040fe200000006ff */
[C---:B------:R-:W-:Y:S01]  /*d040*/  FMUL.FTZ R42, R44.reuse, R42 ;  /* 0x0000002a2c2a7220 */ /* 0x040fe20000410000 */
[----:B------:R-:W-:Y:S01]  /*d050*/  LOP3.LUT R7, R7, 0xffff0000, RZ, 0xc0, !PT ;  /* 0xffff000007077812 */ /* 0x000fe200078ec0ff */
[----:B------:R-:W-:Y:S01]  /*d060*/  FFMA.FTZ R6, R44, R39, -R6 ;  /* 0x000000272c067223 */ /* 0x000fe20000010806 */
[----:B------:R-:W-:Y:S01]  /*d070*/  LOP3.LUT R44, R35, 0xffff0000, RZ, 0xc0, !PT ;  /* 0xffff0000232c7812 */ /* 0x000fe200078ec0ff */
[----:B------:R-:W-:-:S02]  /*d080*/  FMUL.FTZ R53, R31, R15 ;  /* 0x0000000f1f357220 */ /* 0x000fc40000410000 */
[----:B------:R-:W-:Y:S01]  /*d090*/  FFMA.FTZ R42, R5, R39, R42 ;  /* 0x00000027052a7223 */ /* 0x000fe2000001002a */
[----:B------:R-:W-:Y:S01]  /*d0a0*/  SHF.L.U32 R5, R34, 0x10, RZ ;  /* 0x0000001022057819 */ /* 0x000fe200000006ff */
[C---:B------:R-:W-:Y:S01]  /*d0b0*/  IMAD.U32 R35, R30.reuse, 0x10000, RZ ;  /* 0x000100001e237824 */ /* 0x040fe200078e00ff */
[----:B------:R-:W-:Y:S01]  /*d0c0*/  LOP3.LUT R30, R30, 0xffff0000, RZ, 0xc0, !PT ;  /* 0xffff00001e1e7812 */ /* 0x000fe200078ec0ff */
[----:B------:R-:W-:Y:S01]  /*d0d0*/  FMUL.FTZ R15, R44, R15 ;  /* 0x0000000f2c0f7220 */ /* 0x000fe20000410000 */
[----:B------:R-:W-:Y:S01]  /*d0e0*/  LOP3.LUT R34, R34, 0xffff0000, RZ, 0xc0, !PT ;  /* 0xffff000022227812 */ /* 0x000fe200078ec0ff */
[----:B------:R-:W-:Y:S02]  /*d0f0*/  FFMA.FTZ R53, R44, R38, -R53 ;  /* 0x000000262c357223 */ /* 0x000fe40000010835 */
[-C--:B------:R-:W-:Y:S02]  /*d100*/  FMUL.FTZ R44, R35, R4.reuse ;  /* 0x00000004232c7220 */ /* 0x080fe40000410000 */
[----:B------:R-:W-:-:S02]  /*d110*/  FMUL.FTZ R4, R5, R4 ;  /* 0x0000000405047220 */ /* 0x000fc40000410000 */
[C---:B------:R-:W-:Y:S01]  /*d120*/  IMAD.U32 R39, R29.reuse, 0x10000, RZ ;  /* 0x000100001d277824 */ /* 0x040fe200078e00ff */
[----:B------:R-:W-:Y:S01]  /*d130*/  LOP3.LUT R29, R29, 0xffff0000, RZ, 0xc0, !PT ;  /* 0xffff00001d1d7812 */ /* 0x000fe200078ec0ff */
[----:B------:R-:W-:Y:S01]  /*d140*/  FFMA.FTZ R15, R31, R38, R15 ;  /* 0x000000261f0f7223 */ /* 0x000fe2000001000f */
[----:B------:R-:W-:Y:S01]  /*d150*/  SHF.L.U32 R31, R33, 0x10, RZ ;  /* 0x00000010211f7819 */ /* 0x000fe200000006ff */
[-C--:B------:R-:W-:Y:S01]  /*d160*/  FFMA.FTZ R44, R5, R12.reuse, -R44 ;  /* 0x0000000c052c7223 */ /* 0x080fe2000001082c */
[----:B------:R-:W-:Y:S01]  /*d170*/  LOP3.LUT R33, R33, 0xffff0000, RZ, 0xc0, !PT ;  /* 0xffff000021217812 */ /* 0x000fe200078ec0ff */
[----:B------:R-:W-:Y:S01]  /*d180*/  FFMA.FTZ R5, R35, R12, R4 ;  /* 0x0000000c23057223 */ /* 0x000fe20000010004 */
[C---:B------:R-:W-:Y:S01]  /*d190*/  SHF.L.U32 R12, R32.reuse, 0x10, RZ ;  /* 0x00000010200c7819 */ /* 0x040fe200000006ff */
[-C--:B------:R-:W-:Y:S01]  /*d1a0*/  FMUL.FTZ R4, R39, R47.reuse ;  /* 0x0000002f27047220 */ /* 0x080fe20000410000 */
[----:B------:R-:W-:Y:S01]  /*d1b0*/  LOP3.LUT R32, R32, 0xffff0000, RZ, 0xc0, !PT ;  /* 0xffff000020207812 */ /* 0x000fe200078ec0ff */
[----:B------:R-:W-:-:S02]  /*d1c0*/  FMUL.FTZ R47, R31, R47 ;  /* 0x0000002f1f2f7220 */ /* 0x000fc40000410000 */
[----:B------:R-:W-:Y:S02]  /*d1d0*/  FFMA.FTZ R35, R31, R40, -R4 ;  /* 0x000000281f237223 */ /* 0x000fe40000010804 */
[C---:B------:R-:W-:Y:S01]  /*d1e0*/  IMAD.U32 R4, R28.reuse, 0x10000, RZ ;  /* 0x000100001c047824 */ /* 0x040fe200078e00ff */
[----:B------:R-:W-:Y:S01]  /*d1f0*/  LOP3.LUT R28, R28, 0xffff0000, RZ, 0xc0, !PT ;  /* 0xffff00001c1c7812 */ /* 0x000fe200078ec0ff */
[----:B------:R-:W-:Y:S02]  /*d200*/  FMUL.FTZ R31, R29, R46 ;  /* 0x0000002e1d1f7220 */ /* 0x000fe40000410000 */
[-C--:B------:R-:W-:Y:S02]  /*d210*/  FMUL.FTZ R38, R4, R45.reuse ;  /* 0x0000002d04267220 */ /* 0x080fe40000410000 */
[C---:B------:R-:W-:Y:S02]  /*d220*/  FMUL.FTZ R45, R12.reuse, R45 ;  /* 0x0000002d0c2d7220 */ /* 0x040fe40000410000 */
[----:B------:R-:W-:-:S02]  /*d230*/  FFMA.FTZ R38, R12, R13, -R38 ;  /* 0x0000000d0c267223 */ /* 0x000fc40000010826 */
[----:B------:R-:W-:Y:S02]  /*d240*/  FFMA.FTZ R45, R4, R13, R45 ;  /* 0x0000000d042d7223 */ /* 0x000fe4000001002d */
[----:B------:R-:W-:Y:S02]  /*d250*/  FMUL.FTZ R13, R30, R48 ;  /* 0x000000301e0d7220 */ /* 0x000fe40000410000 */
[-C--:B------:R-:W-:Y:S02]  /*d260*/  FMUL.FTZ R12, R28, R7.reuse ;  /* 0x000000071c0c7220 */ /* 0x080fe40000410000 */
[----:B------:R-:W-:Y:S02]  /*d270*/  FMUL.FTZ R46, R33, R46 ;  /* 0x0000002e212e7220 */ /* 0x000fe40000410000 */
[----:B------:R-:W-:Y:S02]  /*d280*/  FMUL.FTZ R48, R34, R48 ;  /* 0x0000003022307220 */ /* 0x000fe40000410000 */
[----:B------:R-:W-:-:S02]  /*d290*/  FMUL.FTZ R4, R32, R7 ;  /* 0x0000000720047220 */ /* 0x000fc40000410000 */
[----:B------:R-:W-:Y:S02]  /*d2a0*/  FFMA.FTZ R47, R39, R40, R47 ;  /* 0x00000028272f7223 */ /* 0x000fe4000001002f */
[----:B------:R-:W-:Y:S02]  /*d2b0*/  FFMA.FTZ R40, R33, R14, -R31 ;  /* 0x0000000e21287223 */ /* 0x000fe4000001081f */
[----:B------:R-:W-:Y:S02]  /*d2c0*/  FFMA.FTZ R13, R34, R41, -R13 ;  /* 0x00000029220d7223 */ /* 0x000fe4000001080d */
[----:B------:R-:W-:Y:S01]  /*d2d0*/  FFMA.FTZ R7, R32, R43, -R12 ;  /* 0x0000002b20077223 */ /* 0x000fe2000001080c */
[----:B------:R-:W-:Y:S01]  /*d2e0*/  F2FP.BF16.PACK_AB R12, R53, R6 ;  /* 0x00000006350c723e */ /* 0x000fe200000010ff */
[----:B------:R-:W-:Y:S01]  /*d2f0*/  FFMA.FTZ R46, R29, R14, R46 ;  /* 0x0000000e1d2e7223 */ /* 0x000fe2000001002e */
[----:B------:R-:W-:Y:S01]  /*d300*/  F2FP.BF16.PACK_AB R14, R40, R35 ;  /* 0x00000023280e723e */ /* 0x000fe200000010ff */
[----:B------:R-:W-:Y:S01]  /*d310*/  FFMA.FTZ R30, R30, R41, R48 ;  /* 0x000000291e1e7223 */ /* 0x000fe20000010030 */
[----:B------:R-:W-:Y:S01]  /*d320*/  F2FP.BF16.PACK_AB R13, R13, R44 ;  /* 0x0000002c0d0d723e */ /* 0x000fe200000010ff */
[----:B------:R-:W-:Y:S01]  /*d330*/  FFMA.FTZ R28, R28, R43, R4 ;  /* 0x0000002b1c1c7223 */ /* 0x000fe20000010004 */
[----:B------:R-:W-:-:S02]  /*d340*/  F2FP.BF16.PACK_AB R4, R15, R42 ;  /* 0x0000002a0f04723e */ /* 0x000fc400000010ff */
[----:B------:R-:W-:Y:S02]  /*d350*/  F2FP.BF16.PACK_AB R15, R7, R38 ;  /* 0x00000026070f723e */ /* 0x000fe400000010ff */
[----:B------:R-:W-:Y:S02]  /*d360*/  F2FP.BF16.PACK_AB R6, R46, R47 ;  /* 0x0000002f2e06723e */ /* 0x000fe400000010ff */
[----:B------:R-:W-:Y:S01]  /*d370*/  F2FP.BF16.PACK_AB R5, R30, R5 ;  /* 0x000000051e05723e */ /* 0x000fe200000010ff */
[----:B------:R1:W-:Y:S01]  /*d380*/  STS.128 [R36], R12 ;  /* 0x0000000c24007388 */ /* 0x0003e20000000c00 */
[----:B------:R-:W-:-:S05]  /*d390*/  F2FP.BF16.PACK_AB R7, R28, R45 ;  /* 0x0000002d1c07723e */ /* 0x000fca00000010ff */
[----:B------:R1:W-:Y:S02]  /*d3a0*/  STS.128 [R37+0x18100], R4 ;  /* 0x0181000425007388 */ /* 0x0003e40000000c00 */
.L_x_1455:
[----:B------:R-:W-:Y:S05]  /*d3b0*/  BSYNC B0 ;  /* 0x0000000000007941 */ /* 0x000fea0003800000 */
.L_x_1454:
[----:B-1----:R-:W-:-:S04]  /*d3c0*/  IADD3 R4, R144, 0x40, RZ ;  /* 0x0000004090047810 */ /* 0x002fc80007ffe0ff */
        /* <DEDUP_REMOVED lines=9> */
[----:B------:R-:W-:-:S02]  /*d460*/  SHF.L.U32 R12, R5, 0x3, RZ ;  /* 0x00000003050c7819 */ /* 0x000fc400000006ff */
[----:B------:R-:W-:Y:S02]  /*d470*/  LEA.HI R4, R4, R5, RZ, 0x3 ;  /* 0x0000000504047211 */ /* 0x000fe400078f18ff */
[----:B------:R-:W-:Y:S02]  /*d480*/  LOP3.LUT R49, R49, 0x38, R12, 0xf8, !PT ;  /* 0x0000003831317812 */ /* 0x000fe400078ef80c */
[----:B------:R-:W-:Y:S01]  /*d490*/  LOP3.LUT R17, R17, 0xffffe000, RZ, 0xc0, !PT ;  /* 0xffffe00011117812 */ /* 0x000fe200078ec0ff */
[----:B------:R-:W-:Y:S01]  /*d4a0*/  IMAD.SHL.U32 R4, R4, 0x400, RZ ;  /* 0x0000040004047824 */ /* 0x000fe200078e00ff */
[----:B------:R-:W-:Y:S02]  /*d4b0*/  LOP3.LUT R16, R49, R8, RZ, 0x3c, !PT ;  /* 0x0000000831107212 */ /* 0x000fe400078e3cff */
[----:B------:R-:W-:Y:S02]  /*d4c0*/  IADD3 R6, R6, R17, R51 ;  /* 0x0000001106067210 */ /* 0x000fe40007ffe033 */
[----:B------:R-:W-:-:S02]  /*d4d0*/  LOP3.LUT R4, R4, 0x7fffe000, RZ, 0xc0, !PT ;  /* 0x7fffe00004047812 */ /* 0x000fc400078ec0ff */
[----:B------:R-:W-:Y:S02]  /*d4e0*/  LEA R8, R6, 0x18100, 0x1 ;  /* 0x0001810006087811 */ /* 0x000fe400078e08ff */
[----:B------:R-:W-:Y:S02]  /*d4f0*/  IADD3 R16, R16, R4, R51 ;  /* 0x0000000410107210 */ /* 0x000fe40007ffe033 */
[----:B------:R-:W-:Y:S01]  /*d500*/  SHF.L.U32 R31, R27, 0x10, RZ ;  /* 0x000000101b1f7819 */ /* 0x000fe200000006ff */
[----:B------:R-:W1:Y:S01]  /*d510*/  LDS.128 R12, [R8] ;  /* 0x00000000080c7984 */ /* 0x000e620000000c00 */
[----:B------:R-:W-:Y:S01]  /*d520*/  LOP3.LUT R36, R23, 0xffff0000, RZ, 0xc0, !PT ;  /* 0xffff000017247812 */ /* 0x000fe200078ec0ff */
[----:B------:R-:W-:Y:S01]  /*d530*/  IMAD.SHL.U32 R16, R16, 0x2, RZ ;  /* 0x0000000210107824 */ /* 0x000fe200078e00ff */
[----:B------:R-:W-:-:S04]  /*d540*/  LOP3.LUT R38, R27, 0xffff0000, RZ, 0xc0, !PT ;  /* 0xffff00001b267812 */ /* 0x000fc800078ec0ff */
[----:B------:R-:W2:Y:S01]  /*d550*/  LDS.128 R4, [R16+0x18100] ;  /* 0x0181000010047984 */ /* 0x000ea20000000c00 */
[----:B-1----:R-:W-:Y:S01]  /*d560*/  SHF.L.U32 R18, R12, 0x10, RZ ;  /* 0x000000100c127819 */ /* 0x002fe200000006ff */
[----:B------:R-:W-:Y:S01]  /*d570*/  IMAD.U32 R20, R14, 0x10000, RZ ;  /* 0x000100000e147824 */ /* 0x000fe200078e00ff */
[----:B------:R-:W-:Y:S01]  /*d580*/  LOP3.LUT R17, R12, 0xffff0000, RZ, 0xc0, !PT ;  /* 0xffff00000c117812 */ /* 0x000fe200078ec0ff */
[C---:B------:R-:W-:Y:S01]  /*d590*/  IMAD.U32 R12, R13.reuse, 0x10000, RZ ;  /* 0x000100000d0c7824 */ /* 0x040fe200078e00ff */
[----:B------:R-:W-:Y:S02]  /*d5a0*/  LOP3.LUT R28, R13, 0xffff0000, RZ, 0xc0, !PT ;  /* 0xffff00000d1c7812 */ /* 0x000fe400078ec0ff */
[C---:B------:R-:W-:Y:S01]  /*d5b0*/  SHF.L.U32 R13, R15.reuse, 0x10, RZ ;  /* 0x000000100f0d7819 */ /* 0x040fe200000006ff */
[----:B--2---:R-:W-:Y:S01]  /*d5c0*/  IMAD.U32 R29, R4, 0x10000, RZ ;  /* 0x00010000041d7824 */ /* 0x004fe200078e00ff */
[----:B------:R-:W-:Y:S01]  /*d5d0*/  LOP3.LUT R30, R15, 0xffff0000, RZ, 0xc0, !PT ;  /* 0xffff00000f1e7812 */ /* 0x000fe200078ec0ff */
[----:B------:R-:W-:Y:S01]  /*d5e0*/  IMAD.U32 R34, R6, 0x10000, RZ ;  /* 0x0001000006227824 */ /* 0x000fe200078e00ff */
[----:B------:R-:W-:-:S02]  /*d5f0*/  LOP3.LUT R15, R4, 0xffff0000, RZ, 0xc0, !PT ;  /* 0xffff0000040f7812 */ /* 0x000fc400078ec0ff */
[C---:B------:R-:W-:Y:S02]  /*d600*/  SHF.L.U32 R4, R5.reuse, 0x10, RZ ;  /* 0x0000001005047819 */ /* 0x040fe400000006ff */
[----:B------:R-:W-:Y:S01]  /*d610*/  LOP3.LUT R35, R5, 0xffff0000, RZ, 0xc0, !PT ;  /* 0xffff000005237812 */ /* 0x000fe200078ec0ff */
[----:B------:R-:W-:Y:S01]  /*d620*/  IMAD.U32 R5, R23, 0x10000, RZ ;  /* 0x0001000017057824 */ /* 0x000fe200078e00ff */
[----:B------:R-:W-:Y:S01]  /*d630*/  LOP3.LUT R33, R6, 0xffff0000, RZ, 0xc0, !PT ;  /* 0xffff000006217812 */ /* 0x000fe200078ec0ff */
[----:B------:R-:W-:Y:S01]  /*d640*/  IMAD.U32 R23, R22, 0x10000, RZ ;  /* 0x0001000016177824 */ /* 0x000fe200078e00ff */
[----:B------:R-:W-:Y:S01]  /*d650*/  SHF.L.U32 R32, R7, 0x10, RZ ;  /* 0x0000001007207819 */ /* 0x000fe200000006ff */
[-C--:B------:R-:W-:Y:S01]  /*d660*/  FMUL.FTZ R6, R5, R29.reuse ;  /* 0x0000001d05067220 */ /* 0x080fe20000410000 */
[----:B------:R-:W-:Y:S01]  /*d670*/  LOP3.LUT R14, R14, 0xffff0000, RZ, 0xc0, !PT ;  /* 0xffff00000e0e7812 */ /* 0x000fe200078ec0ff */
[----:B------:R-:W-:Y:S01]  /*d680*/  FMUL.FTZ R29, R31, R29 ;  /* 0x0000001d1f1d7220 */ /* 0x000fe20000410000 */
[----:B------:R-:W-:Y:S01]  /*d690*/  LOP3.LUT R7, R7, 0xffff0000, RZ, 0xc0, !PT ;  /* 0xffff000007077812 */ /* 0x000fe200078ec0ff */
[-C--:B------:R-:W-:Y:S01]  /*d6a0*/  FFMA.FTZ R6, R31, R18.reuse, -R6 ;  /* 0x000000121f067223 */ /* 0x080fe20000010806 */
[----:B------:R-:W-:Y:S01]  /*d6b0*/  LOP3.LUT R22, R22, 0xffff0000, RZ, 0xc0, !PT ;  /* 0xffff000016167812 */ /* 0x000fe200078ec0ff */
[----:B------:R-:W-:Y:S01]  /*d6c0*/  FFMA.FTZ R29, R5, R18, R29 ;  /* 0x00000012051d7223 */ /* 0x000fe2000001001d */
[----:B------:R-:W-:Y:S01]  /*d6d0*/  SHF.L.U32 R5, R26, 0x10, RZ ;  /* 0x000000101a057819 */ /* 0x000fe200000006ff */
[-C--:B------:R-:W-:Y:S01]  /*d6e0*/  FMUL.FTZ R27, R36, R15.reuse ;  /* 0x0000000f241b7220 */ /* 0x080fe20000410000 */
[----:B------:R-:W-:Y:S01]  /*d6f0*/  LOP3.LUT R26, R26, 0xffff0000, RZ, 0xc0, !PT ;  /* 0xffff00001a1a7812 */ /* 0x000fe200078ec0ff */
[----:B------:R-:W-:-:S02]  /*d700*/  FMUL.FTZ R15, R38, R15 ;  /* 0x0000000f260f7220 */ /* 0x000fc40000410000 */
[-C--:B------:R-:W-:Y:S02]  /*d710*/  FMUL.FTZ R18, R23, R4.reuse ;  /* 0x0000000417127220 */ /* 0x080fe40000410000 */
[----:B------:R-:W-:Y:S02]  /*d720*/  FMUL.FTZ R4, R5, R4 ;  /* 0x0000000405047220 */ /* 0x000fe40000410000 */
[C---:B------:R-:W-:Y:S01]  /*d730*/  IMAD.U32 R31, R21.reuse, 0x10000, RZ ;  /* 0x00010000151f7824 */ /* 0x040fe200078e00ff */
[----:B------:R-:W-:Y:S01]  /*d740*/  LOP3.LUT R21, R21, 0xffff0000, RZ, 0xc0, !PT ;  /* 0xffff000015157812 */ /* 0x000fe200078ec0ff */
[-C--:B------:R-:W-:Y:S01]  /*d750*/  FFMA.FTZ R36, R36, R17.reuse, R15 ;  /* 0x0000001124247223 */ /* 0x080fe2000001000f */
[----:B------:R-:W-:Y:S01]  /*d760*/  SHF.L.U32 R15, R25, 0x10, RZ ;  /* 0x00000010190f7819 */ /* 0x000fe200000006ff */
[-C--:B------:R-:W-:Y:S01]  /*d770*/  FFMA.FTZ R18, R5, R12.reuse, -R18 ;  /* 0x0000000c05127223 */ /* 0x080fe20000010812 */
[----:B------:R-:W-:Y:S01]  /*d780*/  LOP3.LUT R25, R25, 0xffff0000, RZ, 0xc0, !PT ;  /* 0xffff000019197812 */ /* 0x000fe200078ec0ff */
[----:B------:R-:W-:Y:S01]  /*d790*/  FFMA.FTZ R5, R23, R12, R4 ;  /* 0x0000000c17057223 */ /* 0x000fe20000010004 */
[C---:B------:R-:W-:Y:S01]  /*d7a0*/  SHF.L.U32 R12, R24.reuse, 0x10, RZ ;  /* 0x00000010180c7819 */ /* 0x040fe200000006ff */
[----:B------:R-:W-:Y:S01]  /*d7b0*/  FMUL.FTZ R4, R31, R34 ;  /* 0x000000221f047220 */ /* 0x000fe20000410000 */
[----:B------:R-:W-:Y:S01]  /*d7c0*/  LOP3.LUT R24, R24, 0xffff0000, RZ, 0xc0, !PT ;  /* 0xffff000018187812 */ /* 0x000fe200078ec0ff */
[----:B------:R-:W-:-:S02]  /*d7d0*/  FFMA.FTZ R27, R38, R17, -R27 ;  /* 0x00000011261b7223 */ /* 0x000fc4000001081b */
[C---:B------:R-:W-:Y:S02]  /*d7e0*/  FMUL.FTZ R34, R15.reuse, R34 ;  /* 0x000000220f227220 */ /* 0x040fe40000410000 */
[-C--:B------:R-:W-:Y:S02]  /*d7f0*/  FFMA.FTZ R17, R15, R20.reuse, -R4 ;  /* 0x000000140f117223 */ /* 0x080fe40000010804 */
[C---:B------:R-:W-:Y:S01]  /*d800*/  IMAD.U32 R4, R19.reuse, 0x10000, RZ ;  /* 0x0001000013047824 */ /* 0x040fe200078e00ff */
[----:B------:R-:W-:Y:S01]  /*d810*/  LOP3.LUT R19, R19, 0xffff0000, RZ, 0xc0, !PT ;  /* 0xffff000013137812 */ /* 0x000fe200078ec0ff */
[----:B------:R-:W-:Y:S02]  /*d820*/  FFMA.FTZ R34, R31, R20, R34 ;  /* 0x000000141f227223 */ /* 0x000fe40000010022 */
[----:B------:R-:W-:Y:S02]  /*d830*/  FMUL.FTZ R15, R21, R33 ;  /* 0x00000021150f7220 */ /* 0x000fe40000410000 */
[----:B------:R-:W-:-:S02]  /*d840*/  FMUL.FTZ R20, R4, R32 ;  /* 0x0000002004147220 */ /* 0x000fc40000410000 */
[C---:B------:R-:W-:Y:S02]  /*d850*/  FMUL.FTZ R33, R25.reuse, R33 ;  /* 0x0000002119217220 */ /* 0x040fe40000410000 */
[C---:B------:R-:W-:Y:S02]  /*d860*/  FMUL.FTZ R32, R12.reuse, R32 ;  /* 0x000000200c207220 */ /* 0x040fe40000410000 */
[-C--:B------:R-:W-:Y:S02]  /*d870*/  FFMA.FTZ R38, R25, R14.reuse, -R15 ;  /* 0x0000000e19267223 */ /* 0x080fe4000001080f */
[----:B------:R-:W-:Y:S02]  /*d880*/  FFMA.FTZ R33, R21, R14, R33 ;  /* 0x0000000e15217223 */ /* 0x000fe40000010021 */
[----:B------:R-:W-:Y:S01]  /*d890*/  FFMA.FTZ R15, R12, R13, -R20 ;  /* 0x0000000d0c0f7223 */ /* 0x000fe20000010814 */
[----:B------:R-:W-:Y:S01]  /*d8a0*/  F2FP.BF16.PACK_AB R14, R38, R17 ;  /* 0x00000011260e723e */ /* 0x000fe200000010ff */
[----:B------:R-:W-:Y:S01]  /*d8b0*/  FFMA.FTZ R32, R4, R13, R32 ;  /* 0x0000000d04207223 */ /* 0x000fe20000010020 */
[----:B------:R-:W-:Y:S01]  /*d8c0*/  F2FP.BF16.PACK_AB R12, R27, R6 ;  /* 0x000000061b0c723e */ /* 0x000fe200000010ff */
[----:B------:R-:W-:Y:S01]  /*d8d0*/  FMUL.FTZ R13, R22, R35 ;  /* 0x00000023160d7220 */ /* 0x000fe20000410000 */
[----:B------:R-:W-:Y:S01]  /*d8e0*/  F2FP.BF16.PACK_AB R6, R33, R34 ;  /* 0x000000222106723e */ /* 0x000fe200000010ff */
[----:B------:R-:W-:Y:S01]  /*d8f0*/  FMUL.FTZ R21, R19, R7 ;  /* 0x0000000713157220 */ /* 0x000fe20000410000 */
[----:B------:R-:W-:Y:S01]  /*d900*/  F2FP.BF16.PACK_AB R4, R36, R29 ;  /* 0x0000001d2404723e */ /* 0x000fe200000010ff */
[----:B------:R-:W-:-:S02]  /*d910*/  FMUL.FTZ R35, R26, R35 ;  /* 0x000000231a237220 */ /* 0x000fc40000410000 */
[----:B------:R-:W-:Y:S02]  /*d920*/  FMUL.FTZ R7, R24, R7 ;  /* 0x0000000718077220 */ /* 0x000fe40000410000 */
[----:B------:R-:W-:Y:S02]  /*d930*/  FFMA.FTZ R13, R26, R28, -R13 ;  /* 0x0000001c1a0d7223 */ /* 0x000fe4000001080d */
[----:B------:R-:W-:Y:S02]  /*d940*/  FFMA.FTZ R24, R24, R30, -R21 ;  /* 0x0000001e18187223 */ /* 0x000fe40000010815 */
[----:B------:R-:W-:Y:S01]  /*d950*/  FFMA.FTZ R22, R22, R28, R35 ;  /* 0x0000001c16167223 */ /* 0x000fe20000010023 */
[----:B------:R-:W-:Y:S01]  /*d960*/  F2FP.BF16.PACK_AB R13, R13, R18 ;  /* 0x000000120d0d723e */ /* 0x000fe200000010ff */
[----:B------:R-:W-:Y:S01]  /*d970*/  FFMA.FTZ R7, R19, R30, R7 ;  /* 0x0000001e13077223 */ /* 0x000fe20000010007 */
[----:B------:R-:W-:Y:S02]  /*d980*/  F2FP.BF16.PACK_AB R15, R24, R15 ;  /* 0x0000000f180f723e */ /* 0x000fe400000010ff */
[----:B------:R-:W-:-:S02]  /*d990*/  F2FP.BF16.PACK_AB R5, R22, R5 ;  /* 0x000000051605723e */ /* 0x000fc400000010ff */
[----:B------:R-:W-:Y:S01]  /*d9a0*/  F2FP.BF16.PACK_AB R7, R7, R32 ;  /* 0x000000200707723e */ /* 0x000fe200000010ff */
[----:B------:R1:W-:Y:S04]  /*d9b0*/  STS.128 [R8], R12 ;  /* 0x0000000c08007388 */ /* 0x0003e80000000c00 */
[----:B------:R1:W-:Y:S02]  /*d9c0*/  STS.128 [R16+0x18100], R4 ;  /* 0x0181000410007388 */ /* 0x0003e40000000c00 */
.L_x_1433:
[----:B------:R-:W-:Y:S05]  /*d9d0*/  BSYNC B2 ;  /* 0x0000000000027941 */ /* 0x000fea0003800000 */
.L_x_1417:
[----:B------:R-:W-:-:S04]  /*d9e0*/  DEPBAR.LE SB0, 0x2 ;  /* 0x000080800000791a */ /* 0x000fc80000000000 */
[----:B------:R-:W-:Y:S01]  /*d9f0*/  BAR.SYNC.DEFER_BLOCKING 0x0 ;  /* 0x0000000000007b1d */ /* 0x000fe20000010000 */
[----:B------:R-:W-:Y:S01]  /*da00*/  LOP3.LUT P0, RZ, R201, 0x2, RZ, 0xc0, !PT ;  /* 0x00000002c9ff7812 */ /* 0x000fe2000780c0ff */
[----:B------:R-:W-:-:S03]  /*da10*/  IMAD.IADD R203, R202, 0x1, R199 ;  /* 0x00000001cacb7824 */ /* 0x000fc600078e02c7 */
[----:B------:R-:W-:Y:S01]  /*da20*/  SEL R205, R0, 0xffffffe0, !P0 ;  /* 0xffffffe000cd7807 */ /* 0x000fe20004000000 */
[----:B------:R-:W-:Y:S04]  /*da30*/  BSSY B0, `(.L_x_1456) ;  /* 0x0000024000007945 */ /* 0x000fe80003800000 */
[----:B-1----:R-:W-:Y:S01]  /*da40*/  IMAD.IADD R8, R200, 0x1, R205 ;  /* 0x00000001c8087824 */ /* 0x002fe200078e02cd */
[----:B------:R1:W2:Y:S04]  /*da50*/  LDSM.16.M88.4 R44, [R202] ;  /* 0x00000000ca2c783b */ /* 0x0002a80000000200 */
        /* <DEDUP_REMOVED lines=10> */
[----:B------:R-:W-:Y:S02]  /*db00*/  IADD3 R20, R9, -0x2, RZ ;  /* 0xfffffffe09147810 */ /* 0x000fe40007ffe0ff */
[----:B------:R-:W-:-:S02]  /*db10*/  LOP3.LUT P3, RZ, R226, 0x1, RZ, 0xc0, !PT ;  /* 0x00000001e2ff7812 */ /* 0x000fc4000786c0ff */
[----:B------:R-:W-:Y:S01]  /*db20*/  SHF.R.S32.HI R0, RZ, 0x1f, R20 ;  /* 0x0000001fff007819 */ /* 0x000fe20000011414 */
[----:B------:R-:W-:-:S04]  /*db30*/  IMAD.WIDE.U32 R22, R20, c[0x0][0x208], RZ ;  /* 0x0000820014167a25 */ /* 0x000fc800078e00ff */
[----:B------:R-:W-:Y:S01]  /*db40*/  IMAD R21, R0, c[0x0][0x208], RZ ;  /* 0x0000820000157a24 */ /* 0x000fe200078e02ff */
[----:B------:R-:W-:-:S03]  /*db50*/  LEA R0, P0, R22, R234, 0x6 ;  /* 0x000000ea16007211 */ /* 0x000fc600078030ff */
[----:B------:R-:W-:Y:S01]  /*db60*/  IMAD R21, R20, c[0x0][0x20c], R21 ;  /* 0x0000830014157a24 */ /* 0x000fe200078e0215 */
[----:B------:R-:W-:-:S03]  /*db70*/  LEA R20, P2, R0, c[0x0][0x1f8], 0x1 ;  /* 0x00007e0000147a11 */ /* 0x000fc600078408ff */
[----:B------:R-:W-:-:S05]  /*db80*/  IMAD.IADD R21, R23, 0x1, R21 ;  /* 0x0000000117157824 */ /* 0x000fca00078e0215 */
        /* <DEDUP_REMOVED lines=14> */
.L_x_1457:
[----:B------:R-:W-:Y:S05]  /*dc70*/  BSYNC B0 ;  /* 0x0000000000007941 */ /* 0x000fea0003800000 */
.L_x_1456:
[----:B------:R-:W-:Y:S01]  /*dc80*/  LOP3.LUT P0, RZ, R201, 0x4, RZ, 0xc0, !PT ;  /* 0x00000004c9ff7812 */ /* 0x000fe2000780c0ff */
[C---:B--234-:R-:W-:Y:S01]  /*dc90*/  HMMA.16816.F32.BF16 R20, R44.reuse, R16, RZ ;  /* 0x000000102c14723c */ /* 0x05cfe200000418ff */
[----:B------:R-:W-:Y:S01]  /*dca0*/  LDSM.16.M88.4 R36, [R198] ;  /* 0x00000000c624783b */ /* 0x000fe20000000200 */
[----:B------:R-:W-:Y:S01]  /*dcb0*/  LEA.HI R3, R3, R146, RZ, 0x5 ;  /* 0x0000009203037211 */ /* 0x000fe200078f28ff */
[----:B------:R-:W-:Y:S01]  /*dcc0*/  IMAD R84, R87, -0x40, R84 ;  /* 0xffffffc057547824 */ /* 0x000fe200078e0254 */
[----:B------:R-:W-:Y:S01]  /*dcd0*/  SEL R33, R2, 0xffffffc0, !P0 ;  /* 0xffffffc002217807 */ /* 0x000fe20004000000 */
[----:B------:R-:W0:Y:S01]  /*dce0*/  LDGDEPBAR ;  /* 0x00000000000079af */ /* 0x000e220000000000 */
[----:B------:R-:W-:Y:S01]  /*dcf0*/  LOP3.LUT R3, R3, 0xffffffe0, RZ, 0xc0, !PT ;  /* 0xffffffe003037812 */ /* 0x000fe200078ec0ff */
[----:B------:R-:W-:Y:S01]  /*dd00*/  IMAD.IADD R176, R199, 0x1, R196 ;  /* 0x00000001c7b07824 */ /* 0x000fe200078e02c4 */
[C---:B------:R-:W-:Y:S01]  /*dd10*/  HMMA.16816.F32.BF16 R16, R44.reuse, R18, RZ ;  /* 0x000000122c10723c */ /* 0x040fe200000418ff */
[----:B------:R-:W-:Y:S01]  /*dd20*/  IMAD.IADD R2, R200, 0x1, R33 ;  /* 0x00000001c8027824 */ /* 0x000fe200078e0221 */
[----:B------:R-:W-:Y:S01]  /*dd30*/  IADD3 R0, R33, R200, R205 ;  /* 0x000000c821007210 */ /* 0x000fe20007ffe0cd */
[----:B------:R-:W-:Y:S01]  /*dd40*/  IMAD.IADD R168, R199, 0x1, R147 ;  /* 0x00000001c7a87824 */ /* 0x000fe200078e0293 */
[----:B------:R-:W-:Y:S02]  /*dd50*/  BSSY B0, `(.L_x_1458) ;  /* 0x000024f000007945 */ /* 0x000fe40003800000 */
[----:B------:R-:W2:Y:S02]  /*dd60*/  LDSM.16.M88.4 R76, [R2] ;  /* 0x00000000024c783b */ /* 0x000ea40000000200 */
[C---:B------:R-:W-:Y:S02]  /*dd70*/  HMMA.16816.F32.BF16 R64, R44.reuse, R60, RZ ;  /* 0x0000003c2c40723c */ /* 0x040fe400000418ff */
[----:B------:R-:W3:Y:S04]  /*dd80*/  LDSM.16.M88.4 R72, [R2+0x800] ;  /* 0x000800000248783b */ /* 0x000ee80000000200 */
[----:B------:R-:W-:Y:S02]  /*dd90*/  LDSM.16.M88.4 R32, [R0] ;  /* 0x000000000020783b */ /* 0x000fe40000000200 */
[C---:B------:R-:W-:Y:S02]  /*dda0*/  HMMA.16816.F32.BF16 R60, R44.reuse, R62, RZ ;  /* 0x0000003e2c3c723c */ /* 0x040fe400000418ff */
[----:B------:R-:W-:Y:S04]  /*ddb0*/  LDSM.16.M88.4 R68, [R2+0x1000] ;  /* 0x001000000244783b */ /* 0x000fe80000000200 */
[----:B------:R-:W-:Y:S02]  /*ddc0*/  LDSM.16.M88.4 R40, [R2+0x1800] ;  /* 0x001800000228783b */ /* 0x000fe40000000200 */
[----:B-1----:R-:W-:Y:S08]  /*ddd0*/  HMMA.16816.F32.BF16 R56, R44, R52, RZ ;  /* 0x000000342c38723c */ /* 0x002ff000000418ff */
[----:B------:R-:W-:Y:S08]  /*dde0*/  HMMA.16816.F32.BF16 R16, R12, R90, R16 ;  /* 0x0000005a0c10723c */ /* 0x000ff00000041810 */
[C---:B------:R-:W-:Y:S08]  /*ddf0*/  HMMA.16816.F32.BF16 R52, R44.reuse, R54, RZ ;  /* 0x000000362c34723c */ /* 0x040ff000000418ff */
[C---:B------:R-:W-:Y:S08]  /*de00*/  HMMA.16816.F32.BF16 R48, R44.reuse, R4, RZ ;  /* 0x000000042c30723c */ /* 0x040ff000000418ff */
[----:B------:R-:W-:Y:S01]  /*de10*/  HMMA.16816.F32.BF16 R44, R44, R6, RZ ;  /* 0x000000062c2c723c */ /* 0x000fe200000418ff */
[----:B------:R-:W1:Y:S07]  /*de20*/  LDSM.16.M88.4 R4, [R197] ;  /* 0x00000000c504783b */ /* 0x000e6e0000000200 */
[C---:B------:R-:W-:Y:S08]  /*de30*/  HMMA.16816.F32.BF16 R64, R12.reuse, R28, R64 ;  /* 0x0000001c0c40723c */ /* 0x040ff00000041840 */
[C---:B------:R-:W-:Y:S01]  /*de40*/  HMMA.16816.F32.BF16 R60, R12.reuse, R30, R60 ;  /* 0x0000001e0c3c723c */ /* 0x040fe2000004183c */
[----:B------:R-:W4:Y:S07]  /*de50*/  LDSM.16.M88.4 R28, [R0+0x800] ;  /* 0x00080000001c783b */ /* 0x000f2e0000000200 */
[----:B------:R-:W-:Y:S01]  /*de60*/  HMMA.16816.F32.BF16 R20, R12, R88, R20 ;  /* 0x000000580c14723c */ /* 0x000fe20000041814 */
[----:B------:R-:W-:Y:S07]  /*de70*/  LDSM.16.M88.4 R88, [R200+0x2000] ;  /* 0x00200000c858783b */ /* 0x000fee0000000200 */
[----:B--2---:R-:W-:Y:S08]  /*de80*/  HMMA.16816.F32.BF16 R16, R36, R78, R16 ;  /* 0x0000004e2410723c */ /* 0x004ff00000041810 */
[C---:B------:R-:W-:Y:S08]  /*de90*/  HMMA.16816.F32.BF16 R56, R12.reuse, R24, R56 ;  /* 0x000000180c38723c */ /* 0x040ff00000041838 */
[C---:B------:R-:W-:Y:S01]  /*dea0*/  HMMA.16816.F32.BF16 R52, R12.reuse, R26, R52 ;  /* 0x0000001a0c34723c */ /* 0x040fe20000041834 */
[----:B------:R-:W-:Y:S07]  /*deb0*/  LDSM.16.M88.4 R24, [R0+0x1000] ;  /* 0x001000000018783b */ /* 0x000fee0000000200 */
[C---:B------:R-:W-:Y:S08]  /*dec0*/  HMMA.16816.F32.BF16 R48, R12.reuse, R80, R48 ;  /* 0x000000500c30723c */ /* 0x040ff00000041830 */
[----:B------:R-:W-:Y:S01]  /*ded0*/  HMMA.16816.F32.BF16 R44, R12, R82, R44 ;  /* 0x000000520c2c723c */ /* 0x000fe2000004182c */
[----:B------:R-:W2:Y:S04]  /*dee0*/  LDSM.16.M88.4 R80, [R202+0x4000] ;  /* 0x00400000ca50783b */ /* 0x000ea80000000200 */
[----:B------:R-:W2:Y:S03]  /*def0*/  LDSM.16.M88.4 R12, [R0+0x1800] ;  /* 0x00180000000c783b */ /* 0x000ea60000000200 */
[C---:B---3--:R-:W-:Y:S08]  /*df00*/  HMMA.16816.F32.BF16 R64, R36.reuse, R72, R64 ;  /* 0x000000482440723c */ /* 0x048ff00000041840 */
[C---:B------:R-:W-:Y:S01]  /*df10*/  HMMA.16816.F32.BF16 R60, R36.reuse, R74, R60 ;  /* 0x0000004a243c723c */ /* 0x040fe2000004183c */
[----:B------:R-:W-:Y:S07]  /*df20*/  LDSM.16.M88.4 R72, [R200+0x3000] ;  /* 0x00300000c848783b */ /* 0x000fee0000000200 */
[----:B------:R-:W-:Y:S01]  /*df30*/  HMMA.16816.F32.BF16 R20, R36, R76, R20 ;  /* 0x0000004c2414723c */ /* 0x000fe20000041814 */
[----:B------:R-:W3:Y:S07]  /*df40*/  LDSM.16.M88.4 R76, [R200+0x2800] ;  /* 0x00280000c84c783b */ /* 0x000eee0000000200 */
[----:B-1----:R-:W-:Y:S08]  /*df50*/  HMMA.16816.F32.BF16 R16, R4, R34, R16 ;  /* 0x000000220410723c */ /* 0x002ff00000041810 */
[C---:B------:R-:W-:Y:S08]  /*df60*/  HMMA.16816.F32.BF16 R56, R36.reuse, R68, R56 ;  /* 0x000000442438723c */ /* 0x040ff00000041838 */
[C---:B------:R-:W-:Y:S01]  /*df70*/  HMMA.16816.F32.BF16 R52, R36.reuse, R70, R52 ;  /* 0x000000462434723c */ /* 0x040fe20000041834 */
[----:B------:R-:W-:Y:S07]  /*df80*/  LDSM.16.M88.4 R68, [R200+0x3800] ;  /* 0x00380000c844783b */ /* 0x000fee0000000200 */
[C---:B------:R-:W-:Y:S08]  /*df90*/  HMMA.16816.F32.BF16 R48, R36.reuse, R40, R48 ;  /* 0x000000282430723c */ /* 0x040ff00000041830 */
[----:B------:R-:W-:Y:S01]  /*dfa0*/  HMMA.16816.F32.BF16 R44, R36, R42, R44 ;  /* 0x0000002a242c723c */ /* 0x000fe2000004182c */
[----:B------:R-:W-:Y:S04]  /*dfb0*/  LDSM.16.M88.4 R40, [R203+0x4000] ;  /* 0x00400000cb28783b */ /* 0x000fe80000000200 */
[----:B------:R-:W1:Y:S03]  /*dfc0*/  LDSM.16.M88.4 R36, [R8+0x2000] ;  /* 0x002000000824783b */ /* 0x000e660000000200 */
[C---:B----4-:R-:W-:Y:S08]  /*dfd0*/  HMMA.16816.F32.BF16 R64, R4.reuse, R28, R64 ;  /* 0x0000001c0440723c */ /* 0x050ff00000041840 */
[C---:B------:R-:W-:Y:S01]  /*dfe0*/  HMMA.16816.F32.BF16 R60, R4.reuse, R30, R60 ;  /* 0x0000001e043c723c */ /* 0x040fe2000004183c */
[----:B------:R-:W-:Y:S07]  /*dff0*/  LDSM.16.M88.4 R28, [R8+0x3000] ;  /* 0x00300000081c783b */ /* 0x000fee0000000200 */
[----:B------:R-:W-:Y:S01]  /*e000*/  HMMA.16816.F32.BF16 R20, R4, R32, R20 ;  /* 0x000000200414723c */ /* 0x000fe20000041814 */
[----:B------:R-:W4:Y:S07]  /*e010*/  LDSM.16.M88.4 R32, [R8+0x2800] ;  /* 0x002800000820783b */ /* 0x000f2e0000000200 */
[----:B--2---:R-:W-:Y:S08]  /*e020*/  HMMA.16816.F32.BF16 R16, R80, R90, R16 ;  /* 0x0000005a5010723c */ /* 0x004ff00000041810 */
[C---:B------:R-:W-:Y:S08]  /*e030*/  HMMA.16816.F32.BF16 R56, R4.reuse, R24, R56 ;  /* 0x000000180438723c */ /* 0x040ff00000041838 */
[C---:B------:R-:W-:Y:S01]  /*e040*/  HMMA.16816.F32.BF16 R52, R4.reuse, R26, R52 ;  /* 0x0000001a0434723c */ /* 0x040fe20000041834 */
[----:B------:R-:W-:Y:S07]  /*e050*/  LDSM.16.M88.4 R24, [R8+0x3800] ;  /* 0x003800000818783b */ /* 0x000fee0000000200 */
[C---:B------:R-:W-:Y:S08]  /*e060*/  HMMA.16816.F32.BF16 R48, R4.reuse, R12, R48 ;  /* 0x0000000c0430723c */ /* 0x040ff00000041830 */
[----:B------:R-:W-:Y:S01]  /*e070*/  HMMA.16816.F32.BF16 R44, R4, R14, R44 ;  /* 0x0000000e042c723c */ /* 0x000fe2000004182c */
[----:B------:R-:W-:Y:S04]  /*e080*/  LDSM.16.M88.4 R12, [R198+0x4000] ;  /* 0x00400000c60c783b */ /* 0x000fe80000000200 */
[----:B------:R-:W2:Y:S03]  /*e090*/  LDSM.16.M88.4 R4, [R2+0x2000] ;  /* 0x002000000204783b */ /* 0x000ea60000000200 */
[C---:B---3--:R-:W-:Y:S08]  /*e0a0*/  HMMA.16816.F32.BF16 R64, R80.reuse, R76, R64 ;  /* 0x0000004c5040723c */ /* 0x048ff00000041840 */
[C---:B------:R-:W-:Y:S01]  /*e0b0*/  HMMA.16816.F32.BF16 R60, R80.reuse, R78, R60 ;  /* 0x0000004e503c723c */ /* 0x040fe2000004183c */
[----:B------:R-:W-:Y:S07]  /*e0c0*/  LDSM.16.M88.4 R76, [R2+0x2800] ;  /* 0x00280000024c783b */ /* 0x000fee0000000200 */
[----:B------:R-:W-:Y:S08]  /*e0d0*/  HMMA.16816.F32.BF16 R20, R80, R88, R20 ;  /* 0x000000585014723c */ /* 0x000ff00000041814 */
        /* <DEDUP_REMOVED lines=10> */
[----:B------:R-:W3:Y:S07]  /*e180*/  LDSM.16.M88.4 R32, [R2+0x3800] ;  /* 0x003800000220783b */ /* 0x000eee0000000200 */
        /* <DEDUP_REMOVED lines=9> */
[----:B------:R-:W-:Y:S03]  /*e220*/  LDSM.16.M88.4 R40, [R8+0x4000] ;  /* 0x004000000828783b */ /* 0x000fe60000000200 */
[----:B------:R-:W-:Y:S01]  /*e230*/  HMMA.16816.F32.BF16 R20, R12, R4, R20 ;  /* 0x000000040c14723c */ /* 0x000fe20000041814 */
[----:B------:R-:W-:Y:S07]  /*e240*/  LDSM.16.M88.4 R4, [R0+0x3000] ;  /* 0x003000000004783b */ /* 0x000fee0000000200 */
[----:B-1----:R-:W-:Y:S08]  /*e250*/  HMMA.16816.F32.BF16 R16, R68, R46, R16 ;  /* 0x0000002e4410723c */ /* 0x002ff00000041810 */
[C---:B------:R-:W-:Y:S08]  /*e260*/  HMMA.16816.F32.BF16 R56, R12.reuse, R72, R56 ;  /* 0x000000480c38723c */ /* 0x040ff00000041838 */
[C---:B------:R-:W-:Y:S08]  /*e270*/  HMMA.16816.F32.BF16 R64, R12.reuse, R76, R64 ;  /* 0x0000004c0c40723c */ /* 0x040ff00000041840 */
[C---:B------:R-:W-:Y:S08]  /*e280*/  HMMA.16816.F32.BF16 R60, R12.reuse, R78, R60 ;  /* 0x0000004e0c3c723c */ /* 0x040ff0000004183c */
[C---:B------:R-:W-:Y:S01]  /*e290*/  HMMA.16816.F32.BF16 R72, R12.reuse, R74, R52 ;  /* 0x0000004a0c48723c */ /* 0x040fe20000041834 */
[----:B------:R-:W-:Y:S07]  /*e2a0*/  LDSM.16.M88.4 R52, [R203+0x8000] ;  /* 0x00800000cb34783b */ /* 0x000fee0000000200 */
[C---:B---3--:R-:W-:Y:S08]  /*e2b0*/  HMMA.16816.F32.BF16 R48, R12.reuse, R32, R48 ;  /* 0x000000200c30723c */ /* 0x048ff00000041830 */
[----:B------:R-:W-:Y:S01]  /*e2c0*/  HMMA.16816.F32.BF16 R80, R12, R34, R80 ;  /* 0x000000220c50723c */ /* 0x000fe20000041850 */
[----:B------:R-:W1:Y:S04]  /*e2d0*/  LDSM.16.M88.4 R12, [R0+0x3800] ;  /* 0x00380000000c783b */ /* 0x000e680000000200 */
[----:B------:R-:W-:Y:S03]  /*e2e0*/  LDSM.16.M88.4 R32, [R198+0x8000] ;  /* 0x00800000c620783b */ /* 0x000fe60000000200 */
[----:B------:R-:W-:Y:S01]  /*e2f0*/  HMMA.16816.F32.BF16 R20, R68, R44, R20 ;  /* 0x0000002c4414723c */ /* 0x000fe20000041814 */
[----:B------:R-:W3:Y:S07]  /*e300*/  LDSM.16.M88.4 R44, [R200+0x4800] ;  /* 0x00480000c82c783b */ /* 0x000eee0000000200 */
[----:B--2---:R-:W-:Y:S08]  /*e310*/  HMMA.16816.F32.BF16 R16, R36, R26, R16 ;  /* 0x0000001a2410723c */ /* 0x004ff00000041810 */
[C---:B------:R-:W-:Y:S08]  /*e320*/  HMMA.16816.F32.BF16 R64, R68.reuse, R28, R64 ;  /* 0x0000001c4440723c */ /* 0x040ff00000041840 */
[----:B------:R-:W-:Y:S01]  /*e330*/  HMMA.16816.F32.BF16 R60, R68, R30, R60 ;  /* 0x0000001e443c723c */ /* 0x000fe2000004183c */
[----:B------:R-:W2:Y:S07]  /*e340*/  LDSM.16.M88.4 R28, [R2+0x4000] ;  /* 0x00400000021c783b */ /* 0x000eae0000000200 */
[----:B------:R-:W-:Y:S01]  /*e350*/  HMMA.16816.F32.BF16 R20, R36, R24, R20 ;  /* 0x000000182414723c */ /* 0x000fe20000041814 */
[----:B------:R-:W-:Y:S07]  /*e360*/  LDSM.16.M88.4 R24, [R197+0x8000] ;  /* 0x00800000c518783b */ /* 0x000fee0000000200 */
[----:B-1----:R-:W-:Y:S01]  /*e370*/  HMMA.16816.F32.BF16 R76, R68, R12, R48 ;  /* 0x0000000c444c723c */ /* 0x002fe20000041830 */
[----:B------:R-:W1:Y:S07]  /*e380*/  LDSM.16.M88.4 R48, [R8+0x4800] ;  /* 0x004800000830783b */ /* 0x000e6e0000000200 */
[----:B------:R-:W-:Y:S08]  /*e390*/  HMMA.16816.F32.BF16 R16, R52, R42, R16 ;  /* 0x0000002a3410723c */ /* 0x000ff00000041810 */
[C---:B------:R-:W-:Y:S08]  /*e3a0*/  HMMA.16816.F32.BF16 R56, R68.reuse, R4, R56 ;  /* 0x000000044438723c */ /* 0x040ff00000041838 */
[----:B------:R-:W-:Y:S01]  /*e3b0*/  HMMA.16816.F32.BF16 R72, R68, R6, R72 ;  /* 0x000000064448723c */ /* 0x000fe20000041848 */
[----:B------:R-:W4:Y:S07]  /*e3c0*/  LDSM.16.M88.4 R4, [R0+0x4000] ;  /* 0x004000000004783b */ /* 0x000f2e0000000200 */
[----:B------:R-:W-:Y:S01]  /*e3d0*/  HMMA.16816.F32.BF16 R20, R52, R40, R20 ;  /* 0x000000283414723c */ /* 0x000fe20000041814 */
[----:B------:R-:W4:Y:S07]  /*e3e0*/  LDSM.16.M88.4 R40, [R200+0x5000] ;  /* 0x00500000c828783b */ /* 0x000f2e0000000200 */
[C---:B---3--:R-:W-:Y:S08]  /*e3f0*/  HMMA.16816.F32.BF16 R64, R36.reuse, R44, R64 ;  /* 0x0000002c2440723c */ /* 0x048ff00000041840 */
[----:B------:R-:W-:Y:S01]  /*e400*/  HMMA.16816.F32.BF16 R60, R36, R46, R60 ;  /* 0x0000002e243c723c */ /* 0x000fe2000004183c */
[----:B------:R-:W-:Y:S07]  /*e410*/  LDSM.16.M88.4 R44, [R0+0x4800] ;  /* 0x00480000002c783b */ /* 0x000fee0000000200 */
[C---:B--2---:R-:W-:Y:S08]  /*e420*/  HMMA.16816.F32.BF16 R16, R32.reuse, R30, R16 ;  /* 0x0000001e2010723c */ /* 0x044ff00000041810 */
[----:B------:R-:W-:Y:S01]  /*e430*/  HMMA.16816.F32.BF16 R20, R32, R28, R20 ;  /* 0x0000001c2014723c */ /* 0x000fe20000041814 */
[----:B------:R-:W2:Y:S07]  /*e440*/  LDSM.16.M88.4 R28, [R200+0x5800] ;  /* 0x00580000c81c783b */ /* 0x000eae0000000200 */
[C---:B-1----:R-:W-:Y:S08]  /*e450*/  HMMA.16816.F32.BF16 R64, R52.reuse, R48, R64 ;  /* 0x000000303440723c */ /* 0x042ff00000041840 */
[----:B------:R-:W-:Y:S01]  /*e460*/  HMMA.16816.F32.BF16 R60, R52, R50, R60 ;  /* 0x00000032343c723c */ /* 0x000fe2000004183c */
[----:B------:R-:W1:Y:S07]  /*e470*/  LDSM.16.M88.4 R48, [R8+0x5000] ;  /* 0x005000000830783b */ /* 0x000e6e0000000200 */
[----:B----4-:R-:W-:Y:S08]  /*e480*/  HMMA.16816.F32.BF16 R16, R24, R6, R16 ;  /* 0x000000061810723c */ /* 0x010ff00000041810 */
[C---:B------:R-:W-:Y:S08]  /*e490*/  HMMA.16816.F32.BF16 R56, R36.reuse, R40, R56 ;  /* 0x000000282438723c */ /* 0x040ff00000041838 */
[----:B------:R-:W-:Y:S08]  /*e4a0*/  HMMA.16816.F32.BF16 R72, R36, R42, R72 ;  /* 0x0000002a2448723c */ /* 0x000ff00000041848 */
[----:B------:R-:W-:Y:S01]  /*e4b0*/  HMMA.16816.F32.BF16 R20, R24, R4, R20 ;  /* 0x000000041814723c */ /* 0x000fe20000041814 */
[----:B------:R-:W3:Y:S01]  /*e4c0*/  LDSM.16.M88.4 R4, [R2+0x5000] ;  /* 0x005000000204783b */ /* 0x000ee20000000200 */
[----:B------:R-:W-:-:S02]  /*e4d0*/  FMUL.FTZ R16, R16, c[0x0][0x320] ;  /* 0x0000c80010107a20 */ /* 0x000fc40000410000 */
[----:B------:R-:W-:Y:S02]  /*e4e0*/  FMUL.FTZ R40, R18, c[0x0][0x320] ;  /* 0x0000c80012287a20 */ /* 0x000fe40000410000 */
[----:B------:R-:W-:Y:S02]  /*e4f0*/  FMUL.FTZ R41, R19, c[0x0][0x320] ;  /* 0x0000c80013297a20 */ /* 0x000fe40000410000 */
[----:B------:R-:W-:Y:S01]  /*e500*/  HMMA.16816.F32.BF16 R80, R68, R14, R80 ;  /* 0x0000000e4450723c */ /* 0x000fe20000041850 */
[----:B------:R-:W4:Y:S01]  /*e510*/  LDSM.16.M88.4 R12, [R2+0x4800] ;  /* 0x00480000020c783b */ /* 0x000f220000000200 */
[----:B------:R-:W-:Y:S06]  /*e520*/  MUFU.TANH R40, R40 ;  /* 0x0000002800287308 */ /* 0x000fec0000002400 */
[----:B--2---:R-:W-:Y:S02]  /*e530*/  HMMA.16816.F32.BF16 R76, R36, R28, R76 ;  /* 0x0000001c244c723c */ /* 0x004fe4000004184c */
[----:B------:R2:W-:Y:S05]  /*e540*/  MUFU.TANH R28, R16 ;  /* 0x00000010001c7308 */ /* 0x0005ea0000002400 */
[----:B------:R-:W-:Y:S01]  /*e550*/  FMUL.FTZ R29, R17, c[0x0][0x320] ;  /* 0x0000c800111d7a20 */ /* 0x000fe20000410000 */
[----:B-1----:R-:W-:Y:S01]  /*e560*/  HMMA.16816.F32.BF16 R56, R52, R48, R56 ;  /* 0x000000303438723c */ /* 0x002fe20000041838 */
[----:B------:R-:W-:Y:S01]  /*e570*/  FMUL.FTZ R20, R20, c[0x0][0x320] ;  /* 0x0000c80014147a20 */ /* 0x000fe20000410000 */
[----:B------:R-:W-:Y:S01]  /*e580*/  MUFU.TANH R41, R41 ;  /* 0x0000002900297308 */ /* 0x000fe20000002400 */
[----:B------:R-:W-:-:S02]  /*e590*/  FMUL.FTZ R21, R21, c[0x0][0x320] ;  /* 0x0000c80015157a20 */ /* 0x000fc40000410000 */
[----:B------:R-:W-:Y:S02]  /*e5a0*/  FMUL.FTZ R22, R22, c[0x0][0x320] ;  /* 0x0000c80016167a20 */ /* 0x000fe40000410000 */
[----:B------:R-:W-:Y:S01]  /*e5b0*/  FMUL.FTZ R23, R23, c[0x0][0x320] ;  /* 0x0000c80017177a20 */ /* 0x000fe20000410000 */
[----:B------:R-:W-:Y:S01]  /*e5c0*/  HMMA.16816.F32.BF16 R72, R52, R50, R72 ;  /* 0x000000323448723c */ /* 0x000fe20000041848 */
[----:B--2---:R-:W1:Y:S01]  /*e5d0*/  LDSM.16.M88.4 R16, [R8+0x5800] ;  /* 0x005800000810783b */ /* 0x004e620000000200 */
[----:B------:R-:W2:Y:S06]  /*e5e0*/  MUFU.TANH R20, R20 ;  /* 0x0000001400147308 */ /* 0x000eac0000002400 */
[----:B------:R-:W-:Y:S02]  /*e5f0*/  HMMA.16816.F32.BF16 R80, R36, R30, R80 ;  /* 0x0000001e2450723c */ /* 0x000fe40000041850 */
[----:B------:R-:W1:Y:S06]  /*e600*/  MUFU.TANH R21, R21 ;  /* 0x0000001500157308 */ /* 0x000e6c0000002400 */
[C---:B---3--:R-:W-:Y:S02]  /*e610*/  HMMA.16816.F32.BF16 R56, R32.reuse, R4, R56 ;  /* 0x000000042038723c */ /* 0x048fe40000041838 */
[----:B------:R-:W3:Y:S06]  /*e620*/  MUFU.TANH R22, R22 ;  /* 0x0000001600167308 */ /* 0x000eec0000002400 */
[C---:B------:R-:W-:Y:S01]  /*e630*/  HMMA.16816.F32.BF16 R72, R32.reuse, R6, R72 ;  /* 0x000000062048723c */ /* 0x040fe20000041848 */
[----:B------:R-:W2:Y:S01]  /*e640*/  LDSM.16.M88.4 R4, [R2+0x5800] ;  /* 0x005800000204783b */ /* 0x000ea20000000200 */
[----:B------:R-:W1:Y:S06]  /*e650*/  MUFU.TANH R29, R29 ;  /* 0x0000001d001d7308 */ /* 0x000e6c0000002400 */
[C---:B----4-:R-:W-:Y:S02]  /*e660*/  HMMA.16816.F32.BF16 R60, R32.reuse, R14, R60 ;  /* 0x0000000e203c723c */ /* 0x050fe4000004183c */
[----:B------:R-:W-:Y:S06]  /*e670*/  MUFU.TANH R23, R23 ;  /* 0x0000001700177308 */ /* 0x000fec0000002400 */
[----:B------:R-:W-:Y:S01]  /*e680*/  HMMA.16816.F32.BF16 R64, R32, R12, R64 ;  /* 0x0000000c2040723c */ /* 0x000fe20000041840 */
[----:B------:R-:W4:Y:S07]  /*e690*/  LDSM.16.M88.4 R12, [R0+0x5000] ;  /* 0x00500000000c783b */ /* 0x000f2e0000000200 */
[C---:B-1----:R-:W-:Y:S08]  /*e6a0*/  HMMA.16816.F32.BF16 R76, R52.reuse, R16, R76 ;  /* 0x00000010344c723c */ /* 0x042ff0000004184c */
[----:B------:R-:W-:Y:S01]  /*e6b0*/  HMMA.16816.F32.BF16 R80, R52, R18, R80 ;  /* 0x000000123450723c */ /* 0x000fe20000041850 */
[----:B------:R1:W3:Y:S01]  /*e6c0*/  LDSM.16.M88.4 R16, [R0+0x5800] ;  /* 0x005800000010783b */ /* 0x0002e20000000200 */
[----:B------:R-:W-:-:S04]  /*e6d0*/  DEPBAR.LE SB0, 0x2 ;  /* 0x000080800000791a */ /* 0x000fc80000000000 */
[----:B------:R-:W-:Y:S02]  /*e6e0*/  BAR.SYNC.DEFER_BLOCKING 0x0 ;  /* 0x0000000000007b1d */ /* 0x000fe40000010000 */
[C---:B------:R-:W-:Y:S08]  /*e6f0*/  HMMA.16816.F32.BF16 R60, R24.reuse, R46, R60 ;  /* 0x0000002e183c723c */ /* 0x040ff0000004183c */
[----:B------:R-:W-:Y:S01]  /*e700*/  HMMA.16816.F32.BF16 R64, R24, R44, R64 ;  /* 0x0000002c1840723c */ /* 0x000fe20000041840 */
[----:B-1----:R-:W-:-:S07]  /*e710*/  IMAD.IADD R0, R146, 0x1, -R3 ;  /* 0x0000000192007824 */ /* 0x002fce00078e0a03 */
[----:B--2---:R-:W-:Y:S01]  /*e720*/  HMMA.16816.F32.BF16 R76, R32, R4, R76 ;  /* 0x00000004204c723c */ /* 0x004fe2000004184c */
[----:B------:R-:W-:Y:S01]  /*e730*/  SHF.R.S32.HI R3, RZ, 0x1f, R0 ;  /* 0x0000001fff037819 */ /* 0x000fe20000011400 */
[----:B------:R-:W-:Y:S06]  /*e740*/  LDSM.16.MT88.4 R44, [R196+0x2000] ;  /* 0x00200000c42c783b */ /* 0x000fec0000004200 */
[----:B------:R-:W-:Y:S01]  /*e750*/  FMUL.FTZ R2, R63, c[0x0][0x320] ;  /* 0x0000c8003f027a20 */ /* 0x000fe20000410000 */
[----:B------:R-:W-:Y:S01]  /*e760*/  LEA.HI R3, R3, R0, RZ, 0x2 ;  /* 0x0000000003037211 */ /* 0x000fe200078f10ff */
[----:B----4-:R-:W-:Y:S01]  /*e770*/  HMMA.16816.F32.BF16 R56, R24, R12, R56 ;  /* 0x0000000c1838723c */ /* 0x010fe20000041838 */
[----:B------:R-:W-:Y:S01]  /*e780*/  FMUL.FTZ R8, R60, c[0x0][0x320] ;  /* 0x0000c8003c087a20 */ /* 0x000fe20000410000 */
[----:B------:R-:W-:Y:S01]  /*e790*/  LDSM.16.MT88.4 R128, [R196] ;  /* 0x00000000c480783b */ /* 0x000fe20000004200 */
[----:B------:R-:W-:Y:S01]  /*e7a0*/  LOP3.LUT R3, R3, 0x7ffffffc, RZ, 0xc0, !PT ;  /* 0x7ffffffc03037812 */ /* 0x000fe200078ec0ff */
[----:B------:R-:W-:Y:S02]  /*e7b0*/  MUFU.TANH R2, R2 ;  /* 0x0000000200027308 */ /* 0x000fe40000002400 */
[----:B------:R-:W-:Y:S01]  /*e7c0*/  FMUL.FTZ R42, R64, c[0x0][0x320] ;  /* 0x0000c800402a7a20 */ /* 0x000fe20000410000 */
[----:B------:R-:W-:Y:S01]  /*e7d0*/  LDSM.16.MT88.4 R120, [R176] ;  /* 0x00000000b078783b */ /* 0x000fe20000004200 */
[----:B------:R-:W-:Y:S01]  /*e7e0*/  IMAD.IADD R0, R0, 0x1, -R3 ;  /* 0x0000000100007824 */ /* 0x000fe200078e0a03 */
[----:B------:R-:W-:Y:S01]  /*e7f0*/  HMMA.16816.F32.BF16 R80, R32, R6, R80 ;  /* 0x000000062050723c */ /* 0x000fe20000041850 */
[----:B------:R-:W-:Y:S01]  /*e800*/  FMUL.FTZ R13, R62, c[0x0][0x320] ;  /* 0x0000c8003e0d7a20 */ /* 0x000fe20000410000 */
[----:B------:R-:W-:Y:S01]  /*e810*/  LDSM.16.MT88.4 R112, [R147] ;  /* 0x000000009370783b */ /* 0x000fe20000004200 */
[----:B------:R-:W-:Y:S01]  /*e820*/  IMAD.SHL.U32 R3, R0, 0x2, RZ ;  /* 0x0000000200037824 */ /* 0x000fe200078e00ff */
[----:B------:R-:W-:Y:S01]  /*e830*/  MUFU.TANH R42, R42 ;  /* 0x0000002a002a7308 */ /* 0x000fe20000002400 */
[----:B------:R-:W-:Y:S01]  /*e840*/  FMUL.FTZ R43, R65, c[0x0][0x320] ;  /* 0x0000c800412b7a20 */ /* 0x000fe20000410000 */
[----:B------:R-:W-:Y:S01]  /*e850*/  LDSM.16.MT88.4 R104, [R222] ;  /* 0x00000000de68783b */ /* 0x000fe20000004200 */
[----:B------:R-:W-:Y:S01]  /*e860*/  IMAD.IADD R0, R84, 0x1, -R3 ;  /* 0x0000000154007824 */ /* 0x000fe200078e0a03 */
[C---:B------:R-:W-:Y:S01]  /*e870*/  HMMA.16816.F32.BF16 R72, R24.reuse, R14, R72 ;  /* 0x0000000e1848723c */ /* 0x040fe20000041848 */
[----:B------:R-:W-:Y:S01]  /*e880*/  FMUL.FTZ R12, R61, c[0x0][0x320] ;  /* 0x0000c8003d0c7a20 */ /* 0x000fe20000410000 */
[----:B------:R-:W-:Y:S01]  /*e890*/  LDSM.16.MT88.4 R52, [R176+0x2000] ;  /* 0x00200000b034783b */ /* 0x000fe20000004200 */
[----:B------:R-:W-:Y:S01]  /*e8a0*/  FMUL.FTZ R30, R66, c[0x0][0x320] ;  /* 0x0000c800421e7a20 */ /* 0x000fe20000410000 */
[----:B------:R-:W1:Y:S01]  /*e8b0*/  MUFU.TANH R13, R13 ;  /* 0x0000000d000d7308 */ /* 0x000e620000002400 */
[C---:B------:R-:W-:Y:S01]  /*e8c0*/  ISETP.GT.AND P1, PT, R0.reuse, RZ, PT ;  /* 0x000000ff0000720c */ /* 0x040fe20003f24270 */
[----:B------:R-:W-:Y:S01]  /*e8d0*/  FMUL.FTZ R31, R67, c[0x0][0x320] ;  /* 0x0000c800431f7a20 */ /* 0x000fe20000410000 */
[C---:B------:R-:W-:Y:S01]  /*e8e0*/  ISETP.GT.AND P0, PT, R0.reuse, 0x1, PT ;  /* 0x000000010000780c */ /* 0x040fe20003f04270 */
[C---:B---3--:R-:W-:Y:S01]  /*e8f0*/  HMMA.16816.F32.BF16 R76, R24.reuse, R16, R76 ;  /* 0x00000010184c723c */ /* 0x048fe2000004184c */
[----:B------:R-:W-:Y:S01]  /*e900*/  ISETP.GT.AND P3, PT, R0, 0x8, PT ;  /* 0x000000080000780c */ /* 0x000fe20003f64270 */
[----:B------:R-:W-:Y:S01]  /*e910*/  FMUL.FTZ R56, R56, c[0x0][0x320] ;  /* 0x0000c80038387a20 */ /* 0x000fe20000410000 */
[----:B------:R-:W-:Y:S01]  /*e920*/  FSEL R20, R20, -INF , P1 ;  /* 0xff80000014147808 */ /* 0x000fe20000800000 */
[----:B------:R-:W2:Y:S01]  /*e930*/  MUFU.TANH R43, R43 ;  /* 0x0000002b002b7308 */ /* 0x000ea20000002400 */
[----:B------:R-:W-:Y:S01]  /*e940*/  FSEL R33, R21, -INF , P0 ;  /* 0xff80000015217808 */ /* 0x000fe20000000000 */
[----:B------:R-:W-:Y:S01]  /*e950*/  FMUL.FTZ R57, R57, c[0x0][0x320] ;  /* 0x0000c80039397a20 */ /* 0x000fe20000410000 */
[----:B------:R-:W-:Y:S01]  /*e960*/  ISETP.GT.AND P5, PT, R0, 0x9, PT ;  /* 0x000000090000780c */ /* 0x000fe20003fa4270 */
[----:B------:R-:W-:Y:S01]  /*e970*/  HMMA.16816.F32.BF16 R80, R24, R18, R80 ;  /* 0x000000121850723c */ /* 0x000fe20000041850 */
[----:B------:R-:W-:Y:S01]  /*e980*/  FSEL R35, R28, -INF , P3 ;  /* 0xff8000001c237808 */ /* 0x000fe20001800000 */
[----:B------:R-:W-:Y:S01]  /*e990*/  FMUL.FTZ R58, R58, c[0x0][0x320] ;  /* 0x0000c8003a3a7a20 */ /* 0x000fe20000410000 */
[----:B------:R-:W-:Y:S01]  /*e9a0*/  FMNMX.FTZ R4, R20, R33, !PT ;  /* 0x0000002114047209 */ /* 0x000fe20007810000 */
[----:B------:R-:W3:Y:S01]  /*e9b0*/  MUFU.TANH R8, R8 ;  /* 0x0000000800087308 */ /* 0x000ee20000002400 */
[----:B------:R-:W-:Y:S01]  /*e9c0*/  FSEL R22, R22, -INF , P1 ;  /* 0xff80000016167808 */ /* 0x000fe20000800000 */
[----:B------:R-:W-:Y:S01]  /*e9d0*/  FMUL.FTZ R59, R59, c[0x0][0x320] ;  /* 0x0000c8003b3b7a20 */ /* 0x000fe20000410000 */
[----:B------:R-:W-:Y:S01]  /*e9e0*/  ISETP.GT.AND P2, PT, R0, 0x18, PT ;  /* 0x000000180000780c */ /* 0x000fe20003f44270 */
[----:B------:R-:W-:Y:S01]  /*e9f0*/  FMUL.FTZ R72, R72, c[0x0][0x320] ;  /* 0x0000c80048487a20 */ /* 0x000fe20000410000 */
[C---:B------:R-:W-:Y:S01]  /*ea00*/  ISETP.GT.AND P1, PT, R0.reuse, 0x19, PT ;  /* 0x000000190000780c */ /* 0x040fe20003f24270 */
[----:B------:R-:W-:Y:S01]  /*ea10*/  FMUL.FTZ R73, R73, c[0x0][0x320] ;  /* 0x0000c80049497a20 */ /* 0x000fe20000410000 */
[----:B------:R-:W-:Y:S01]  /*ea20*/  ISETP.GT.AND P6, PT, R0, 0x10, PT ;  /* 0x000000100000780c */ /* 0x000fe20003fc4270 */
[----:B------:R-:W4:Y:S01]  /*ea30*/  MUFU.TANH R12, R12 ;  /* 0x0000000c000c7308 */ /* 0x000f220000002400 */
[----:B------:R-:W-:Y:S01]  /*ea40*/  FSEL R29, R29, -INF , P5 ;  /* 0xff8000001d1d7808 */ /* 0x000fe20002800000 */
[----:B------:R-:W-:Y:S01]  /*ea50*/  FMUL.FTZ R74, R74, c[0x0][0x320] ;  /* 0x0000c8004a4a7a20 */ /* 0x000fe20000410000 */
[----:B------:R-:W-:Y:S01]  /*ea60*/  FMNMX.FTZ R4, R35, R4, !PT ;  /* 0x0000000423047209 */ /* 0x000fe20007810000 */
[----:B------:R-:W-:Y:S01]  /*ea70*/  FMUL.FTZ R76, R76, c[0x0][0x320] ;  /* 0x0000c8004c4c7a20 */ /* 0x000fe20000410000 */
[----:B-1----:R-:W-:Y:S01]  /*ea80*/  FSEL R15, R13, -INF , P2 ;  /* 0xff8000000d0f7808 */ /* 0x002fe20001000000 */
[----:B------:R-:W-:Y:S01]  /*ea90*/  FMUL.FTZ R77, R77, c[0x0][0x320] ;  /* 0x0000c8004d4d7a20 */ /* 0x000fe20000410000 */
[----:B------:R-:W-:Y:S01]  /*eaa0*/  FSEL R27, R23, -INF , P0 ;  /* 0xff800000171b7808 */ /* 0x000fe20000000000 */
[----:B------:R-:W1:Y:S01]  /*eab0*/  MUFU.TANH R30, R30 ;  /* 0x0000001e001e7308 */ /* 0x000e620000002400 */
[----:B------:R-:W-:Y:S01]  /*eac0*/  FSEL R13, R2, -INF , P1 ;  /* 0xff800000020d7808 */ /* 0x000fe20000800000 */
[----:B------:R-:W-:Y:S01]  /*ead0*/  FMUL.FTZ R75, R75, c[0x0][0x320] ;  /* 0x0000c8004b4b7a20 */ /* 0x000fe20000410000 */
[----:B------:R-:W-:Y:S01]  /*eae0*/  ISETP.GT.AND P4, PT, R0, 0x11, PT ;  /* 0x000000110000780c */ /* 0x000fe20003f84270 */
[----:B------:R-:W-:Y:S01]  /*eaf0*/  FMUL.FTZ R80, R80, c[0x0][0x320] ;  /* 0x0000c80050507a20 */ /* 0x000fe20000410000 */
[----:B------:R-:W-:Y:S01]  /*eb00*/  FSEL R23, R42, -INF , P6 ;  /* 0xff8000002a177808 */ /* 0x000fe20003000000 */
[----:B------:R-:W-:Y:S01]  /*eb10*/  FMUL.FTZ R78, R78, c[0x0][0x320] ;  /* 0x0000c8004e4e7a20 */ /* 0x000fe20000410000 */
[----:B------:R-:W-:Y:S01]  /*eb20*/  FMNMX.FTZ R2, R29, R4, !PT ;  /* 0x000000041d027209 */ /* 0x000fe20007810000 */
[----:B------:R-:W1:Y:S01]  /*eb30*/  MUFU.TANH R231, R56 ;  /* 0x0000003800e77308 */ /* 0x000e620000002400 */
[----:B--2---:R-:W-:Y:S01]  /*eb40*/  FSEL R21, R43, -INF , P4 ;  /* 0xff8000002b157808 */ /* 0x004fe20002000000 */
[----:B------:R-:W-:Y:S01]  /*eb50*/  FMUL.FTZ R79, R79, c[0x0][0x320] ;  /* 0x0000c8004f4f7a20 */ /* 0x000fe20000410000 */
[----:B------:R-:W-:Y:S01]  /*eb60*/  FMNMX.FTZ R2, R23, R2, !PT ;  /* 0x0000000217027209 */ /* 0x000fe20007810000 */
[----:B------:R-:W-:Y:S01]  /*eb70*/  FMUL.FTZ R81, R81, c[0x0][0x320] ;  /* 0x0000c80051517a20 */ /* 0x000fe20000410000 */
[----:B---3--:R-:W-:Y:S01]  /*eb80*/  FSEL R7, R8, -INF , P2 ;  /* 0xff80000008077808 */ /* 0x008fe20001000000 */
[----:B------:R-:W-:Y:S01]  /*eb90*/  FMUL.FTZ R82, R82, c[0x0][0x320] ;  /* 0x0000c80052527a20 */ /* 0x000fe20000410000 */
[----:B------:R-:W-:Y:S01]  /*eba0*/  FMNMX.FTZ R2, R21, R2, !PT ;  /* 0x0000000215027209 */ /* 0x000fe20007810000 */
[----:B------:R-:W2:Y:S01]  /*ebb0*/  MUFU.TANH R173, R57 ;  /* 0x0000003900ad7308 */ /* 0x000ea20000002400 */
[----:B------:R-:W-:Y:S01]  /*ebc0*/  FSEL R25, R40, -INF , P3 ;  /* 0xff80000028197808 */ /* 0x000fe20001800000 */
[----:B------:R-:W-:Y:S01]  /*ebd0*/  FMUL.FTZ R83, R83, c[0x0][0x320] ;  /* 0x0000c80053537a20 */ /* 0x000fe20000410000 */
[----:B------:R-:W-:Y:S01]  /*ebe0*/  FMNMX.FTZ R4, R22, R27, !PT ;  /* 0x0000001b16047209 */ /* 0x000fe20007810000 */
[----:B------:R-:W-:Y:S01]  /*ebf0*/  LDSM.16.MT88.4 R60, [R147+0x2000] ;  /* 0x00200000933c783b */ /* 0x000fe20000004200 */
[----:B------:R-:W-:-:S02]  /*ec00*/  ISETP.GT.AND P0, PT, R0, 0x20, PT ;  /* 0x000000200000780c */ /* 0x000fc40003f04270 */
[----:B----4-:R-:W-:Y:S01]  /*ec10*/  FSEL R5, R12, -INF , P1 ;  /* 0xff8000000c057808 */ /* 0x010fe20000800000 */
[----:B------:R-:W3:Y:S01]  /*ec20*/  MUFU.TANH R31, R31 ;  /* 0x0000001f001f7308 */ /* 0x000ee20000002400 */
[----:B------:R-:W-:Y:S01]  /*ec30*/  FMNMX.FTZ R2, R7, R2, !PT ;  /* 0x0000000207027209 */ /* 0x000fe20007810000 */
[----:B------:R-:W-:Y:S01]  /*ec40*/  LDSM.16.MT88.4 R68, [R168+0x2000] ;  /* 0x00200000a844783b */ /* 0x000fe20000004200 */
[----:B------:R-:W-:Y:S02]  /*ec50*/  FSEL R41, R41, -INF , P5 ;  /* 0xff80000029297808 */ /* 0x000fe40002800000 */
[----:B------:R-:W-:Y:S01]  /*ec60*/  FMNMX.FTZ R4, R25, R4, !PT ;  /* 0x0000000419047209 */ /* 0x000fe20007810000 */
[----:B-----5:R-:W-:Y:S01]  /*ec70*/  LDSM.16.MT88.4 R84, [R176+0x4000] ;  /* 0x00400000b054783b */ /* 0x020fe20000004200 */
[----:B-1----:R-:W-:Y:S01]  /*ec80*/  FSEL R19, R30, -INF , P6 ;  /* 0xff8000001e137808 */ /* 0x002fe20003000000 */
[----:B------:R-:W1:Y:S01]  /*ec90*/  MUFU.TANH R207, R72 ;  /* 0x0000004800cf7308 */ /* 0x000e620000002400 */
[----:B------:R-:W-:Y:S01]  /*eca0*/  ISETP.GT.AND P6, PT, R0, 0x21, PT ;  /* 0x000000210000780c */ /* 0x000fe20003fc4270 */
[----:B------:R-:W-:Y:S01]  /*ecb0*/  LDSM.16.MT88.4 R92, [R147+0x4000] ;  /* 0x00400000935c783b */ /* 0x000fe20000004200 */
[----:B------:R-:W-:-:S02]  /*ecc0*/  FSEL R231, R231, -INF , P0 ;  /* 0xff800000e7e77808 */ /* 0x000fc40000000000 */
[----:B------:R-:W-:Y:S01]  /*ecd0*/  FMNMX.FTZ R2, R5, R2, !PT ;  /* 0x0000000205027209 */ /* 0x000fe20007810000 */
[----:B------:R-:W-:Y:S01]  /*ece0*/  LDSM.16.MT88.4 R148, [R176+0x800] ;  /* 0x00080000b094783b */ /* 0x000fe20000004200 */
[----:B------:R-:W-:Y:S01]  /*ecf0*/  FMNMX.FTZ R4, R41, R4, !PT ;  /* 0x0000000429047209 */ /* 0x000fe20007810000 */
[----:B------:R-:W4:Y:S01]  /*ed00*/  MUFU.TANH R175, R73 ;  /* 0x0000004900af7308 */ /* 0x000f220000002400 */
[----:B------:R-:W-:Y:S02]  /*ed10*/  ISETP.GT.AND P5, PT, R0, 0x28, PT ;  /* 0x000000280000780c */ /* 0x000fe40003fa4270 */
[----:B--2---:R-:W-:Y:S02]  /*ed20*/  FSEL R173, R173, -INF , P6 ;  /* 0xff800000adad7808 */ /* 0x004fe40003000000 */
[----:B------:R-:W-:Y:S02]  /*ed30*/  FMNMX.FTZ R2, R231, R2, !PT ;  /* 0x00000002e7027209 */ /* 0x000fe40007810000 */
[----:B---3--:R-:W-:Y:S01]  /*ed40*/  FSEL R17, R31, -INF , P4 ;  /* 0xff8000001f117808 */ /* 0x008fe20002000000 */
[----:B------:R-:W2:Y:S01]  /*ed50*/  MUFU.TANH R191, R76 ;  /* 0x0000004c00bf7308 */ /* 0x000ea20000002400 */
[----:B------:R-:W-:-:S02]  /*ed60*/  FMNMX.FTZ R4, R19, R4, !PT ;  /* 0x0000000413047209 */ /* 0x000fc40007810000 */
[C---:B------:R-:W-:Y:S02]  /*ed70*/  ISETP.GT.AND P4, PT, R0.reuse, 0x29, PT ;  /* 0x000000290000780c */ /* 0x040fe40003f84270 */
[----:B-1----:R-:W-:Y:S02]  /*ed80*/  FSEL R207, R207, -INF , P5 ;  /* 0xff800000cfcf7808 */ /* 0x002fe40002800000 */
[----:B------:R-:W-:Y:S01]  /*ed90*/  FMNMX.FTZ R2, R173, R2, !PT ;  /* 0x00000002ad027209 */ /* 0x000fe20007810000 */
[----:B------:R-:W1:Y:S01]  /*eda0*/  MUFU.TANH R195, R58 ;  /* 0x0000003a00c37308 */ /* 0x000e620000002400 */
[----:B------:R-:W-:Y:S02]  /*edb0*/  FMNMX.FTZ R4, R17, R4, !PT ;  /* 0x0000000411047209 */ /* 0x000fe40007810000 */
[----:B------:R-:W-:Y:S02]  /*edc0*/  ISETP.GT.AND P3, PT, R0, 0x30, PT ;  /* 0x000000300000780c */ /* 0x000fe40003f64270 */
[----:B----4-:R-:W-:-:S02]  /*edd0*/  FSEL R175, R175, -INF , P4 ;  /* 0xff800000afaf7808 */ /* 0x010fc40002000000 */
[----:B------:R-:W-:Y:S01]  /*ede0*/  FMNMX.FTZ R2, R207, R2, !PT ;  /* 0x00000002cf027209 */ /* 0x000fe20007810000 */
[----:B------:R-:W3:Y:S01]  /*edf0*/  MUFU.TANH R189, R77 ;  /* 0x0000004d00bd7308 */ /* 0x000ee20000002400 */
[----:B------:R-:W-:Y:S02]  /*ee00*/  FMNMX.FTZ R4, R15, R4, !PT ;  /* 0x000000040f047209 */ /* 0x000fe40007810000 */
[----:B------:R-:W-:Y:S02]  /*ee10*/  ISETP.GT.AND P2, PT, R0, 0x31, PT ;  /* 0x000000310000780c */ /* 0x000fe40003f44270 */
[----:B--2---:R-:W-:Y:S02]  /*ee20*/  FSEL R191, R191, -INF , P3 ;  /* 0xff800000bfbf7808 */ /* 0x004fe40001800000 */
[----:B------:R-:W-:Y:S01]  /*ee30*/  FMNMX.FTZ R2, R175, R2, !PT ;  /* 0x00000002af027209 */ /* 0x000fe20007810000 */
[----:B------:R-:W2:Y:S01]  /*ee40*/  MUFU.TANH R179, R59 ;  /* 0x0000003b00b37308 */ /* 0x000ea20000002400 */
[----:B-1----:R-:W-:-:S02]  /*ee50*/  FSEL R195, R195, -INF , P0 ;  /* 0xff800000c3c37808 */ /* 0x002fc40000000000 */
[----:B------:R-:W-:Y:S02]  /*ee60*/  FMNMX.FTZ R4, R13, R4, !PT ;  /* 0x000000040d047209 */ /* 0x000fe40007810000 */
[----:B------:R-:W-:Y:S02]  /*ee70*/  ISETP.GT.AND P1, PT, R0, 0x38, PT ;  /* 0x000000380000780c */ /* 0x000fe40003f24270 */
[----:B------:R-:W-:Y:S01]  /*ee80*/  FMNMX.FTZ R2, R191, R2, !PT ;  /* 0x00000002bf027209 */ /* 0x000fe20007810000 */
[----:B------:R-:W1:Y:S01]  /*ee90*/  MUFU.TANH R187, R80 ;  /* 0x0000005000bb7308 */ /* 0x000e620000002400 */
[----:B---3--:R-:W-:Y:S02]  /*eea0*/  FSEL R189, R189, -INF , P2 ;  /* 0xff800000bdbd7808 */ /* 0x008fe40001000000 */
[----:B------:R-:W-:Y:S02]  /*eeb0*/  FMNMX.FTZ R4, R195, R4, !PT ;  /* 0x00000004c3047209 */ /* 0x000fe40007810000 */
[----:B------:R-:W-:-:S02]  /*eec0*/  FMNMX.FTZ R2, R189, R2, !PT ;  /* 0x00000002bd027209 */ /* 0x000fc40007810000 */
[----:B------:R-:W-:Y:S01]  /*eed0*/  ISETP.GT.AND P0, PT, R0, 0x39, PT ;  /* 0x000000390000780c */ /* 0x000fe20003f04270 */
[----:B------:R-:W3:Y:S01]  /*eee0*/  MUFU.TANH R193, R74 ;  /* 0x0000004a00c17308 */ /* 0x000ee20000002400 */
[----:B--2---:R-:W-:-:S04]  /*eef0*/  FSEL R179, R179, -INF , P6 ;  /* 0xff800000b3b37808 */ /* 0x004fc80003000000 */
[----:B------:R-:W-:-:S03]  /*ef00*/  FMNMX.FTZ R4, R179, R4, !PT ;  /* 0x00000004b3047209 */ /* 0x000fc60007810000 */
[----:B------:R-:W2:Y:S01]  /*ef10*/  MUFU.TANH R185, R75 ;  /* 0x0000004b00b97308 */ /* 0x000ea20000002400 */
[----:B-1----:R-:W-:-:S04]  /*ef20*/  FSEL R187, R187, -INF , P1 ;  /* 0xff800000bbbb7808 */ /* 0x002fc80000800000 */
[----:B------:R-:W-:-:S03]  /*ef30*/  FMNMX.FTZ R0, R187, R2, !PT ;  /* 0x00000002bb007209 */ /* 0x000fc60007810000 */
[----:B------:R-:W1:Y:S01]  /*ef40*/  MUFU.TANH R181, R78 ;  /* 0x0000004e00b57308 */ /* 0x000e620000002400 */
[----:B---3--:R-:W-:-:S04]  /*ef50*/  FSEL R193, R193, -INF , P5 ;  /* 0xff800000c1c17808 */ /* 0x008fc80002800000 */
[----:B------:R-:W-:-:S03]  /*ef60*/  FMNMX.FTZ R2, R193, R4, !PT ;  /* 0x00000004c1027209 */ /* 0x000fc60007810000 */
[----:B------:R-:W3:Y:S01]  /*ef70*/  MUFU.TANH R155, R79 ;  /* 0x0000004f009b7308 */ /* 0x000ee20000002400 */
[----:B--2---:R-:W-:-:S04]  /*ef80*/  FSEL R185, R185, -INF , P4 ;  /* 0xff800000b9b97808 */ /* 0x004fc80002000000 */
[----:B------:R-:W-:-:S03]  /*ef90*/  FMNMX.FTZ R2, R185, R2, !PT ;  /* 0x00000002b9027209 */ /* 0x000fc60007810000 */
[----:B------:R-:W2:Y:S01]  /*efa0*/  MUFU.TANH R183, R81 ;  /* 0x0000005100b77308 */ /* 0x000ea20000002400 */
[----:B-1----:R-:W-:-:S04]  /*efb0*/  FSEL R181, R181, -INF , P3 ;  /* 0xff800000b5b57808 */ /* 0x002fc80001800000 */
[----:B------:R-:W-:-:S03]  /*efc0*/  FMNMX.FTZ R2, R181, R2, !PT ;  /* 0x00000002b5027209 */ /* 0x000fc60007810000 */
[----:B------:R-:W1:Y:S01]  /*efd0*/  MUFU.TANH R153, R82 ;  /* 0x0000005200997308 */ /* 0x000e620000002400 */
[----:B---3--:R-:W-:Y:S01]  /*efe0*/  FSEL R155, R155, -INF , P2 ;  /* 0xff8000009b9b7808 */ /* 0x008fe20001000000 */
[----:B------:R-:W-:Y:S03]  /*eff0*/  LDSM.16.MT88.4 R76, [R196+0x4000] ;  /* 0x00400000c44c783b */ /* 0x000fe60000004200 */
[----:B------:R-:W-:-:S03]  /*f000*/  FMNMX.FTZ R2, R155, R2, !PT ;  /* 0x000000029b027209 */ /* 0x000fc60007810000 */
[----:B------:R-:W3:Y:S01]  /*f010*/  MUFU.TANH R177, R83 ;  /* 0x0000005300b17308 */ /* 0x000ee20000002400 */
[----:B--2---:R-:W-:-:S04]  /*f020*/  FSEL R183, R183, -INF , P0 ;  /* 0xff800000b7b77808 */ /* 0x004fc80000000000 */
[----:B------:R-:W-:Y:S02]  /*f030*/  FMNMX.FTZ R0, R183, R0, !PT ;  /* 0x00000000b7007209 */ /* 0x000fe40007810000 */
[----:B-1----:R-:W-:-:S03]  /*f040*/  FSEL R153, R153, -INF , P1 ;  /* 0xff80000099997808 */ /* 0x002fc60000800000 */
[----:B------:R-:W1:Y:S01]  /*f050*/  SHFL.BFLY PT, R31, R0, 0x2, 0x1f ;  /* 0x0c401f00001f7f89 */ /* 0x000e6200000e0000 */
[----:B------:R-:W-:Y:S02]  /*f060*/  FMNMX.FTZ R2, R153, R2, !PT ;  /* 0x0000000299027209 */ /* 0x000fe40007810000 */
[----:B---3--:R-:W-:-:S04]  /*f070*/  FSEL R177, R177, -INF , P0 ;  /* 0xff800000b1b17808 */ /* 0x008fc80000000000 */
[----:B------:R-:W-:-:S05]  /*f080*/  FMNMX.FTZ R37, R177, R2, !PT ;  /* 0x00000002b1257209 */ /* 0x000fca0007810000 */
[----:B------:R-:W2:Y:S01]  /*f090*/  SHFL.BFLY PT, R2, R37, 0x2, 0x1f ;  /* 0x0c401f0025027f89 */ /* 0x000ea200000e0000 */
[----:B-1----:R-:W-:-:S05]  /*f0a0*/  FMNMX.FTZ R31, R0, R31, !PT ;  /* 0x0000001f001f7209 */ /* 0x002fca0007810000 */
[----:B------:R-:W1:Y:S01]  /*f0b0*/  SHFL.BFLY PT, R8, R31, 0x1, 0x1f ;  /* 0x0c201f001f087f89 */ /* 0x000e6200000e0000 */
[----:B--2---:R-:W-:-:S03]  /*f0c0*/  FMNMX.FTZ R0, R37, R2, !PT ;  /* 0x0000000225007209 */ /* 0x004fc60007810000 */
[----:B------:R-:W-:Y:S04]  /*f0d0*/  LDSM.16.MT88.4 R36, [R147+0x800] ;  /* 0x000800009324783b */ /* 0x000fe80000004200 */
[----:B------:R-:W2:Y:S01]  /*f0e0*/  SHFL.BFLY PT, R3, R0, 0x1, 0x1f ;  /* 0x0c201f0000037f89 */ /* 0x000ea200000e0000 */
[----:B-1----:R-:W-:-:S04]  /*f0f0*/  FMNMX.FTZ R8, R31, R8, !PT ;  /* 0x000000081f087209 */ /* 0x002fc80007810000 */
[C---:B------:R-:W-:Y:S01]  /*f100*/  FSETP.NEU.FTZ.AND P0, PT, R8.reuse, -INF , PT ;  /* 0xff8000000800780b */ /* 0x040fe20003f1d000 */
[----:B------:R-:W-:-:S05]  /*f110*/  FMUL.FTZ R152, R8, c[0x0][0x2d0] ;  /* 0x0000b40008987a20 */ /* 0x000fca0000410000 */
[----:B------:R-:W-:-:S05]  /*f120*/  FSEL R152, R152, RZ, P0 ;  /* 0x000000ff98987208 */ /* 0x000fca0000000000 */
[--C-:B------:R-:W-:Y:S01]  /*f130*/  FFMA.FTZ R171, R20, c[0x0][0x2d0], -R152.reuse ;  /* 0x0000b40014ab7a23 */ /* 0x100fe20000010898 */
[----:B--2---:R-:W-:Y:S01]  /*f140*/  FMNMX.FTZ R3, R0, R3, !PT ;  /* 0x0000000300037209 */ /* 0x004fe20007810000 */
[--C-:B------:R-:W-:Y:S02]  /*f150*/  FFMA.FTZ R166, R33, c[0x0][0x2d0], -R152.reuse ;  /* 0x0000b40021a67a23 */ /* 0x100fe40000010898 */
[--C-:B------:R-:W-:Y:S01]  /*f160*/  FFMA.FTZ R169, R35, c[0x0][0x2d0], -R152.reuse ;  /* 0x0000b40023a97a23 */ /* 0x100fe20000010898 */
[C---:B------:R-:W-:Y:S01]  /*f170*/  FSETP.NEU.FTZ.AND P0, PT, R3.reuse, -INF , PT ;  /* 0xff8000000300780b */ /* 0x040fe20003f1d000 */
[----:B------:R-:W-:Y:S01]  /*f180*/  FMUL.FTZ R174, R3, c[0x0][0x2d0] ;  /* 0x0000b40003ae7a20 */ /* 0x000fe20000410000 */
[----:B------:R-:W-:Y:S01]  /*f190*/  MUFU.EX2 R171, R171 ;  /* 0x000000ab00ab7308 */ /* 0x000fe20000000800 */
[--C-:B------:R-:W-:Y:S01]  /*f1a0*/  FFMA.FTZ R162, R29, c[0x0][0x2d0], -R152.reuse ;  /* 0x0000b4001da27a23 */ /* 0x100fe20000010898 */
[----:B------:R-:W-:Y:S01]  /*f1b0*/  LDSM.16.MT88.4 R32, [R168+0x800] ;  /* 0x00080000a820783b */ /* 0x000fe20000004200 */
[--C-:B------:R-:W-:Y:S01]  /*f1c0*/  FFMA.FTZ R157, R7, c[0x0][0x2d0], -R152.reuse ;  /* 0x0000b400079d7a23 */ /* 0x100fe20000010898 */
[----:B------:R-:W-:Y:S01]  /*f1d0*/  FSEL R174, R174, RZ, P0 ;  /* 0x000000ffaeae7208 */ /* 0x000fe20000000000 */
[--C-:B------:R-:W-:Y:S01]  /*f1e0*/  FFMA.FTZ R0, R5, c[0x0][0x2d0], -R152.reuse ;  /* 0x0000b40005007a23 */ /* 0x100fe20000010898 */
[----:B------:R-:W-:Y:S01]  /*f1f0*/  LDSM.16.MT88.4 R28, [R176+0x2800] ;  /* 0x00280000b01c783b */ /* 0x000fe20000004200 */
[----:B------:R-:W-:Y:S01]  /*f200*/  FFMA.FTZ R163, R23, c[0x0][0x2d0], -R152 ;  /* 0x0000b40017a37a23 */ /* 0x000fe20000010898 */
[----:B------:R-:W1:Y:S01]  /*f210*/  MUFU.EX2 R166, R166 ;  /* 0x000000a600a67308 */ /* 0x000e620000000800 */
[--C-:B------:R-:W-:Y:S01]  /*f220*/  FFMA.FTZ R167, R22, c[0x0][0x2d0], -R174.reuse ;  /* 0x0000b40016a77a23 */ /* 0x100fe200000108ae */
[----:B------:R-:W2:Y:S01]  /*f230*/  LDSM.16.MT88.4 R4, [R222+0x4000] ;  /* 0x00400000de04783b */ /* 0x000ea20000004200 */
[----:B------:R-:W-:-:S02]  /*f240*/  FFMA.FTZ R164, R27, c[0x0][0x2d0], -R174 ;  /* 0x0000b4001ba47a23 */ /* 0x000fc400000108ae */
[--C-:B------:R-:W-:Y:S02]  /*f250*/  FFMA.FTZ R165, R25, c[0x0][0x2d0], -R174.reuse ;  /* 0x0000b40019a57a23 */ /* 0x100fe400000108ae */
[----:B------:R-:W-:Y:S01]  /*f260*/  FFMA.FTZ R160, R41, c[0x0][0x2d0], -R174 ;  /* 0x0000b40029a07a23 */ /* 0x000fe200000108ae */
[----:B------:R-:W-:Y:S01]  /*f270*/  MUFU.EX2 R169, R169 ;  /* 0x000000a900a97308 */ /* 0x000fe20000000800 */
[----:B------:R-:W-:Y:S01]  /*f280*/  FFMA.FTZ R158, R21, c[0x0][0x2d0], -R152 ;  /* 0x0000b400159e7a23 */ /* 0x000fe20000010898 */
[----:B------:R-:W-:Y:S01]  /*f290*/  LDSM.16.MT88.4 R24, [R196+0x800] ;  /* 0x00080000c418783b */ /* 0x000fe20000004200 */
[--C-:B------:R-:W-:Y:S02]  /*f2a0*/  FFMA.FTZ R159, R15, c[0x0][0x2d0], -R174.reuse ;  /* 0x0000b4000f9f7a23 */ /* 0x100fe400000108ae */
[--C-:B------:R-:W-:Y:S01]  /*f2b0*/  FFMA.FTZ R2, R13, c[0x0][0x2d0], -R174.reuse ;  /* 0x0000b4000d027a23 */ /* 0x100fe200000108ae */
[----:B------:R-:W-:Y:S01]  /*f2c0*/  LDSM.16.MT88.4 R20, [R147+0x2800] ;  /* 0x002800009314783b */ /* 0x000fe20000004200 */
[--C-:B------:R-:W-:Y:S01]  /*f2d0*/  FFMA.FTZ R161, R19, c[0x0][0x2d0], -R174.reuse ;  /* 0x0000b40013a17a23 */ /* 0x100fe200000108ae */
[----:B------:R-:W3:Y:S01]  /*f2e0*/  MUFU.EX2 R162, R162 ;  /* 0x000000a200a27308 */ /* 0x000ee20000000800 */
[----:B-1----:R-:W-:Y:S01]  /*f2f0*/  F2FP.BF16.PACK_AB R100, R166, R171 ;  /* 0x000000aba664723e */ /* 0x002fe200000010ff */
[----:B------:R-:W1:Y:S01]  /*f300*/  LDSM.16.MT88.4 R12, [R196+0x2800] ;  /* 0x00280000c40c783b */ /* 0x000e620000004200 */
[----:B------:R-:W-:-:S02]  /*f310*/  FFMA.FTZ R156, R17, c[0x0][0x2d0], -R174 ;  /* 0x0000b400119c7a23 */ /* 0x000fc400000108ae */
[--C-:B------:R-:W-:Y:S01]  /*f320*/  FFMA.FTZ R170, R231, c[0x0][0x2d0], -R152.reuse ;  /* 0x0000b400e7aa7a23 */ /* 0x100fe20000010898 */
[----:B------:R-:W4:Y:S01]  /*f330*/  LDSM.16.MT88.4 R16, [R168+0x2800] ;  /* 0x00280000a810783b */ /* 0x000f220000004200 */
[--C-:B------:R-:W-:Y:S01]  /*f340*/  FFMA.FTZ R173, R173, c[0x0][0x2d0], -R152.reuse ;  /* 0x0000b400adad7a23 */ /* 0x100fe20000010898 */
[----:B------:R-:W-:Y:S01]  /*f350*/  MUFU.EX2 R167, R167 ;  /* 0x000000a700a77308 */ /* 0x000fe20000000800 */
[--C-:B------:R-:W-:Y:S02]  /*f360*/  FFMA.FTZ R172, R207, c[0x0][0x2d0], -R152.reuse ;  /* 0x0000b400cfac7a23 */ /* 0x100fe40000010898 */
[----:B------:R-:W-:Y:S02]  /*f370*/  FFMA.FTZ R175, R175, c[0x0][0x2d0], -R152 ;  /* 0x0000b400afaf7a23 */ /* 0x000fe40000010898 */
[--C-:B------:R-:W-:Y:S02]  /*f380*/  FFMA.FTZ R178, R195, c[0x0][0x2d0], -R174.reuse ;  /* 0x0000b400c3b27a23 */ /* 0x100fe400000108ae */
[--C-:B------:R-:W-:Y:S01]  /*f390*/  FFMA.FTZ R179, R179, c[0x0][0x2d0], -R174.reuse ;  /* 0x0000b400b3b37a23 */ /* 0x100fe200000108ae */
[----:B------:R-:W2:Y:S01]  /*f3a0*/  MUFU.EX2 R164, R164 ;  /* 0x000000a400a47308 */ /* 0x000ea20000000800 */
[----:B---3--:R-:W-:Y:S01]  /*f3b0*/  F2FP.BF16.PACK_AB R102, R162, R169 ;  /* 0x000000a9a266723e */ /* 0x008fe200000010ff */
[----:B------:R-:W-:-:S02]  /*f3c0*/  FFMA.FTZ R180, R193, c[0x0][0x2d0], -R174 ;  /* 0x0000b400c1b47a23 */ /* 0x000fc400000108ae */
[----:B------:R-:W-:Y:S02]  /*f3d0*/  FFMA.FTZ R185, R185, c[0x0][0x2d0], -R174 ;  /* 0x0000b400b9b97a23 */ /* 0x000fe400000108ae */
[----:B------:R-:W-:Y:S02]  /*f3e0*/  FFMA.FTZ R241, R183, c[0x0][0x2d0], -R152 ;  /* 0x0000b400b7f17a23 */ /* 0x000fe40000010898 */
[----:B------:R-:W-:Y:S01]  /*f3f0*/  MUFU.EX2 R165, R165 ;  /* 0x000000a500a57308 */ /* 0x000fe20000000800 */
[--C-:B------:R-:W-:Y:S02]  /*f400*/  FFMA.FTZ R181, R181, c[0x0][0x2d0], -R174.reuse ;  /* 0x0000b400b5b57a23 */ /* 0x100fe400000108ae */
[--C-:B------:R-:W-:Y:S02]  /*f410*/  FFMA.FTZ R186, R155, c[0x0][0x2d0], -R174.reuse ;  /* 0x0000b4009bba7a23 */ /* 0x100fe400000108ae */
[----:B------:R-:W-:Y:S02]  /*f420*/  FFMA.FTZ R183, R153, c[0x0][0x2d0], -R174 ;  /* 0x0000b40099b77a23 */ /* 0x000fe400000108ae */
[--C-:B------:R-:W-:Y:S01]  /*f430*/  FFMA.FTZ R182, R191, c[0x0][0x2d0], -R152.reuse ;  /* 0x0000b400bfb67a23 */ /* 0x100fe20000010898 */
[----:B------:R-:W3:Y:S01]  /*f440*/  MUFU.EX2 R160, R160 ;  /* 0x000000a000a07308 */ /* 0x000ee20000000800 */
[----:B--2---:R-:W-:Y:S01]  /*f450*/  F2FP.BF16.PACK_AB R101, R164, R167 ;  /* 0x000000a7a465723e */ /* 0x004fe200000010ff */
[----:B------:R-:W-:-:S02]  /*f460*/  FFMA.FTZ R189, R189, c[0x0][0x2d0], -R152 ;  /* 0x0000b400bdbd7a23 */ /* 0x000fc40000010898 */
[----:B------:R-:W-:Y:S02]  /*f470*/  FFMA.FTZ R184, R187, c[0x0][0x2d0], -R152 ;  /* 0x0000b400bbb87a23 */ /* 0x000fe40000010898 */
[----:B------:R-:W-:Y:S01]  /*f480*/  FFMA.FTZ R174, R177, c[0x0][0x2d0], -R174 ;  /* 0x0000b400b1ae7a23 */ /* 0x000fe200000108ae */
[----:B------:R-:W-:Y:S01]  /*f490*/  LDSM.16.MT88.4 R152, [R176+0x3800] ;  /* 0x00380000b098783b */ /* 0x000fe20000004200 */
[----:B------:R-:W-:Y:S01]  /*f4a0*/  MUFU.EX2 R163, R163 ;  /* 0x000000a300a37308 */ /* 0x000fe20000000800 */
[----:B------:R-:W-:Y:S02]  /*f4b0*/  FADD.FTZ R166, R171, R166 ;  /* 0x000000a6aba67221 */ /* 0x000fe40000010000 */
[----:B------:R-:W-:Y:S02]  /*f4c0*/  FADD.FTZ R164, R167, R164 ;  /* 0x000000a4a7a47221 */ /* 0x000fe40000010000 */
[----:B------:R-:W-:Y:S01]  /*f4d0*/  FADD.FTZ R169, R169, R166 ;  /* 0x000000a6a9a97221 */ /* 0x000fe20000010000 */
[----:B---3--:R-:W-:-:S02]  /*f4e0*/  F2FP.BF16.PACK_AB R103, R160, R165 ;  /* 0x000000a5a067723e */ /* 0x008fc400000010ff */
[----:B------:R-:W2:Y:S01]  /*f4f0*/  MUFU.EX2 R158, R158 ;  /* 0x0000009e009e7308 */ /* 0x000ea20000000800 */
[----:B------:R-:W-:Y:S02]  /*f500*/  FADD.FTZ R165, R165, R164 ;  /* 0x000000a4a5a57221 */ /* 0x000fe40000010000 */
[----:B------:R-:W-:Y:S02]  /*f510*/  FADD.FTZ R162, R162, R169 ;  /* 0x000000a9a2a27221 */ /* 0x000fe40000010000 */
[----:B------:R-:W-:Y:S01]  /*f520*/  FADD.FTZ R160, R160, R165 ;  /* 0x000000a5a0a07221 */ /* 0x000fe20000010000 */
[C---:B------:R-:W-:Y:S02]  /*f530*/  HMMA.16816.F32.BF16 R40, R100.reuse, R44, RZ ;  /* 0x0000002c6428723c */ /* 0x040fe400000418ff */
[----:B------:R-:W-:Y:S06]  /*f540*/  MUFU.EX2 R157, R157 ;  /* 0x0000009d009d7308 */ /* 0x000fec0000000800 */
[C---:B------:R-:W-:Y:S02]  /*f550*/  HMMA.16816.F32.BF16 R56, R100.reuse, R60, RZ ;  /* 0x0000003c6438723c */ /* 0x040fe400000418ff */
[----:B------:R-:W-:Y:S06]  /*f560*/  MUFU.EX2 R0, R0 ;  /* 0x0000000000007308 */ /* 0x000fec0000000800 */
[C---:B------:R-:W-:Y:S02]  /*f570*/  HMMA.16816.F32.BF16 R44, R100.reuse, R46, RZ ;  /* 0x0000002e642c723c */ /* 0x040fe400000418ff */
[----:B------:R-:W-:Y:S06]  /*f580*/  MUFU.EX2 R161, R161 ;  /* 0x000000a100a17308 */ /* 0x000fec0000000800 */
[C---:B------:R-:W-:Y:S02]  /*f590*/  HMMA.16816.F32.BF16 R60, R100.reuse, R62, RZ ;  /* 0x0000003e643c723c */ /* 0x040fe400000418ff */
[----:B------:R-:W3:Y:S06]  /*f5a0*/  MUFU.EX2 R156, R156 ;  /* 0x0000009c009c7308 */ /* 0x000eec0000000800 */
        /* <DEDUP_REMOVED lines=11> */
[----:B------:R-:W-:Y:S06]  /*f660*/  MUFU.EX2 R175, R175 ;  /* 0x000000af00af7308 */ /* 0x000fec0000000800 */
        /* <DEDUP_REMOVED lines=24> */
[C---:B------:R-:W-:Y:S07]  /*f7f0*/  HMMA.16816.F32.BF16 R96, R100.reuse, R4, RZ ;  /* 0x000000046460723c */ /* 0x040fee00000418ff */
[----:B--2---:R-:W-:Y:S01]  /*f800*/  F2FP.BF16.PACK_AB R4, R158, R163 ;  /* 0x000000a39e04723e */ /* 0x004fe200000010ff */
[----:B------:R-:W-:Y:S01]  /*f810*/  HMMA.16816.F32.BF16 R100, R100, R6, RZ ;  /* 0x000000066464723c */ /* 0x000fe200000418ff */
[----:B---3--:R-:W-:Y:S01]  /*f820*/  F2FP.BF16.PACK_AB R5, R156, R161 ;  /* 0x000000a19c05723e */ /* 0x008fe200000010ff */
        /* <DEDUP_REMOVED lines=9> */
[----:B------:R-:W-:Y:S01]  /*f8c0*/  HMMA.16816.F32.BF16 R40, R4, R12, R40 ;  /* 0x0000000c0428723c */ /* 0x000fe20000041828 */
        /* <DEDUP_REMOVED lines=38> */
[----:B------:R-:W-:Y:S01]  /*fb30*/  F2FP.BF16.PACK_AB R5, R179, R178 ;  /* 0x000000b2b305723e */ /* 0x000fe200000010ff */
[----:B------:R-:W-:Y:S01]  /*fb40*/  FADD.FTZ R178, R178, R159 ;  /* 0x0000009fb2b27221 */ /* 0x000fe20000010000 */
[----:B------:R-:W-:Y:S01]  /*fb50*/  F2FP.BF16.PACK_AB R6, R175, R172 ;  /* 0x000000acaf06723e */ /* 0x000fe200000010ff */
[----:B------:R-:W-:Y:S01]  /*fb60*/  FADD.FTZ R173, R173, R170 ;  /* 0x000000aaadad7221 */ /* 0x000fe20000010000 */
[----:B------:R-:W-:Y:S01]  /*fb70*/  F2FP.BF16.PACK_AB R7, R185, R180 ;  /* 0x000000b4b907723e */ /* 0x000fe200000010ff */
[----:B------:R-:W-:-:S02]  /*fb80*/  FADD.FTZ R179, R179, R178 ;  /* 0x000000b2b3b37221 */ /* 0x000fc40000010000 */
[----:B------:R-:W-:Y:S02]  /*fb90*/  FADD.FTZ R172, R172, R173 ;  /* 0x000000adacac7221 */ /* 0x000fe40000010000 */
[----:B------:R-:W-:Y:S02]  /*fba0*/  FADD.FTZ R180, R180, R179 ;  /* 0x000000b3b4b47221 */ /* 0x000fe40000010000 */
[----:B-1----:R-:W-:Y:S01]  /*fbb0*/  HMMA.16816.F32.BF16 R132, R4, R12, R132 ;  /* 0x0000000c0484723c */ /* 0x002fe20000041884 */
[----:B------:R-:W-:Y:S02]  /*fbc0*/  FADD.FTZ R175, R175, R172 ;  /* 0x000000acafaf7221 */ /* 0x000fe40000010000 */
[----:B------:R-:W-:-:S05]  /*fbd0*/  FADD.FTZ R180, R185, R180 ;  /* 0x000000b4b9b47221 */ /* 0x000fca0000010000 */
        /* <DEDUP_REMOVED lines=31> */
[----:B------:R-:W1:Y:S07]  /*fdd0*/  LDSM.16.MT88.4 R28, [R196+0x3800] ;  /* 0x00380000c41c783b */ /* 0x000e6e0000004200 */
[C---:B------:R-:W-:Y:S08]  /*fde0*/  HMMA.16816.F32.BF16 R72, R4.reuse, R24, R72 ;  /* 0x000000180448723c */ /* 0x040ff00000041848 */
[----:B------:R-:W-:Y:S01]  /*fdf0*/  HMMA.16816.F32.BF16 R76, R4, R26, R76 ;  /* 0x0000001a044c723c */ /* 0x000fe2000004184c */
[----:B------:R-:W2:Y:S06]  /*fe00*/  LDSM.16.MT88.4 R24, [R147+0x3800] ;  /* 0x003800009318783b */ /* 0x000eac0000004200 */
        /* <DEDUP_REMOVED lines=10> */
[----:B---3--:R-:W-:Y:S01]  /*feb0*/  HMMA.16816.F32.BF16 R124, R4, R16, R124 ;  /* 0x00000010047c723c */ /* 0x008fe2000004187c */
[----:B------:R-:W-:Y:S02]  /*fec0*/  FADD.FTZ R241, R241, R184 ;  /* 0x000000b8f1f17221 */ /* 0x000fe40000010000 */
[----:B------:R-:W-:-:S05]  /*fed0*/  FADD.FTZ R239, R174, R183 ;  /* 0x000000b7aeef7221 */ /* 0x000fca0000010000 */
        /* <DEDUP_REMOVED lines=25> */
[----:B------:R-:W-:Y:S07]  /*10070*/  HMMA.16816.F32.BF16 R100, R4, R22, R100 ;  /* 0x000000160464723c */ /* 0x000fee0000041864 */
[----:B------:R-:W-:-:S04]  /*10080*/  IADD3 R5, R9, -0x3, RZ ;  /* 0xfffffffd09057810 */ /* 0x000fc80007ffe0ff */
[----:B------:R-:W-:-:S13]  /*10090*/  ISETP.GE.AND P0, PT, R5, R230, PT ;  /* 0x000000e60500720c */ /* 0x000fda0003f06270 */
[----:B------:R-:W-:Y:S05]  /*100a0*/  @!P0 BRA `(.L_x_1459) ;  /* 0x0000019000008947 */ /* 0x000fea0003800000 */
[----:B------:R-:W-:Y:S01]  /*100b0*/  SHF.R.S32.HI R0, RZ, 0x1f, R5 ;  /* 0x0000001fff007819 */ /* 0x000fe20000011405 */
[----:B------:R-:W-:Y:S01]  /*100c0*/  IMAD.WIDE.U32 R6, R5, c[0x0][0x1e0], RZ ;  /* 0x0000780005067a25 */ /* 0x000fe200078e00ff */
[----:B------:R-:W-:Y:S02]  /*100d0*/  LOP3.LUT P5, RZ, R226, 0x1, RZ, 0xc0, !PT ;  /* 0x00000001e2ff7812 */ /* 0x000fe400078ac0ff */
[----:B------:R-:W-:Y:S01]  /*100e0*/  ISETP.GE.AND P6, PT, R218, c[0x0][0x1d4], PT ;  /* 0x00007500da007a0c */ /* 0x000fe20003fc6270 */
[----:B------:R-:W-:-:S04]  /*100f0*/  IMAD R0, R0, c[0x0][0x1e0], RZ ;  /* 0x0000780000007a24 */ /* 0x000fc800078e02ff */
[----:B------:R-:W-:Y:S01]  /*10100*/  IMAD R0, R5, c[0x0][0x1e4], R0 ;  /* 0x0000790005007a24 */ /* 0x000fe200078e0200 */
[----:B------:R-:W-:-:S03]  /*10110*/  LEA R5, P0, R6, R236, 0x6 ;  /* 0x000000ec06057211 */ /* 0x000fc600078030ff */
[----:B------:R-:W-:Y:S01]  /*10120*/  IMAD.IADD R0, R7, 0x1, R0 ;  /* 0x0000000107007824 */ /* 0x000fe200078e0200 */
[----:B------:R-:W-:-:S04]  /*10130*/  LEA R12, P1, R5, c[0x0][0x1c8], 0x1 ;  /* 0x00007200050c7a11 */ /* 0x000fc800078208ff */
[----:B------:R-:W-:Y:S01]  /*10140*/  LEA.HI.X R2, R6, R229, R0, 0x6, P0 ;  /* 0x000000e506027211 */ /* 0x000fe200000f3400 */
[----:B------:R-:W-:Y:S01]  /*10150*/  IMAD.MOV.U32 R0, RZ, RZ, c[0x0][0x1e0] ;  /* 0x00007800ff007624 */ /* 0x000fe200078e00ff */
        /* <DEDUP_REMOVED lines=14> */
.L_x_1459:
[----:B------:R-:W-:Y:S05]  /*10240*/  BSYNC B0 ;  /* 0x0000000000007941 */ /* 0x000fea0003800000 */
.L_x_1458:
[----:B------:R-:W-:Y:S01]  /*10250*/  IADD3 R233, R9, -0x2, RZ ;  /* 0xfffffffe09e97810 */ /* 0x000fe20007ffe0ff */
[----:B------:R-:W0:Y:S03]  /*10260*/  LDGDEPBAR ;  /* 0x00000000000079af */ /* 0x000e260000000000 */
[----:B------:R-:W-:-:S13]  /*10270*/  ISETP.GE.AND P0, PT, R233, R230, PT ;  /* 0x000000e6e900720c */ /* 0x000fda0003f06270 */
[----:B------:R-:W-:Y:S05]  /*10280*/  @!P0 BRA `(.L_x_1460) ;  /* 0x00002d4000008947 */ /* 0x000fea0003800000 */
[----:B------:R-:W-:Y:S01]  /*10290*/  IMAD.MOV.U32 R0, RZ, RZ, R3 ;  /* 0x000000ffff007224 */ /* 0x000fe200078e0003 */
[----:B------:R-:W-:Y:S01]  /*102a0*/  MOV R231, RZ ;  /* 0x000000ff00e77202 */ /* 0x000fe20000000f00 */
[----:B------:R-:W-:Y:S01]  /*102b0*/  IMAD.MOV.U32 R9, RZ, RZ, R8 ;  /* 0x000000ffff097224 */ /* 0x000fe200078e0008 */
[----:B------:R-:W-:Y:S02]  /*102c0*/  MOV R204, 0x1 ;  /* 0x0000000100cc7802 */ /* 0x000fe40000000f00 */
.L_x_1461:
        /* <DEDUP_REMOVED lines=16> */
[----:B------:R-:W-:Y:S05]  /*103d0*/  @!P1 IMAD R2, R232, c[0x0][0x20c], R2 ;  /* 0x00008300e8029a24 */ /* 0x000fea00078e0202 */
[----:B------:R-:W-:Y:S02]  /*103e0*/  @!P1 IADD3 R2, R25, R2, RZ ;  /* 0x0000000219029210 */ /* 0x000fe40007ffe0ff */
[----:B------:R-:W2:Y:S02]  /*103f0*/  LDSM.16.M88.4 R152, [R206] ;  /* 0x00000000ce98783b */ /* 0x000ea40000000200 */
[----:B------:R-:W-:Y:S02]  /*10400*/  @!P1 SHF.L.U64.HI R33, R24, 0x6, R2 ;  /* 0x0000000618219819 */ /* 0x000fe40000010202 */
[----:B------:R-:W-:Y:S04]  /*10410*/  @!P1 MOV R2, c[0x0][0x208] ;  /* 0x0000820000029a02 */ /* 0x000fe80000000f00 */
[----:B------:R-:W3:Y:S01]  /*10420*/  LDSM.16.M88.4 R156, [R206+0x800] ;  /* 0x00080000ce9c783b */ /* 0x000ee20000000200 */
[C---:B------:R-:W-:Y:S04]  /*10430*/  @!P1 LEA R35, P0, R2.reuse, R169, 0x5 ;  /* 0x000000a902239211 */ /* 0x040fe800078028ff */
[-C--:B------:R-:W-:Y:S02]  /*10440*/  @!P1 IADD3 R168, P5, R35, R234.reuse, RZ ;  /* 0x000000ea23a89210 */ /* 0x080fe40007fbe0ff */
[----:B------:R-:W-:Y:S01]  /*10450*/  @!P1 LEA.HI.X R3, R2, R33, R3, 0x5, P0 ;  /* 0x0000002102039211 */ /* 0x000fe200000f2c03 */
[----:B------:R-:W4:Y:S01]  /*10460*/  LDSM.16.M88.4 R160, [R206+0x1000] ;  /* 0x00100000cea0783b */ /* 0x000f220000000200 */
[----:B------:R-:W-:Y:S02]  /*10470*/  @!P1 IADD3 R169, P0, R169, R234, RZ ;  /* 0x000000eaa9a99210 */ /* 0x000fe40007f1e0ff */
[----:B------:R-:W-:Y:S02]  /*10480*/  @!P1 LEA R178, P4, R168, c[0x0][0x1f8], 0x1 ;  /* 0x00007e00a8b29a11 */ /* 0x000fe400078808ff */
[----:B------:R-:W-:Y:S02]  /*10490*/  @!P1 LEA R176, P6, R169, c[0x0][0x1f8], 0x1 ;  /* 0x00007e00a9b09a11 */ /* 0x000fe400078c08ff */
[----:B------:R-:W-:Y:S01]  /*104a0*/  @!P1 IADD3.X R2, R33, R228, RZ, P0, !PT ;  /* 0x000000e421029210 */ /* 0x000fe200007fe4ff */
[----:B------:R-:W5:Y:S01]  /*104b0*/  LDSM.16.M88.4 R36, [R206+0x1800] ;  /* 0x00180000ce24783b */ /* 0x000f620000000200 */
[----:B------:R-:W-:Y:S02]  /*104c0*/  LOP3.LUT P0, RZ, R201, 0x4, RZ, 0xc0, !PT ;  /* 0x00000004c9ff7812 */ /* 0x000fe4000780c0ff */
[----:B------:R-:W-:Y:S02]  /*104d0*/  @!P1 LEA.HI.X R177, R169, c[0x0][0x1fc], R2, 0x1, P6 ;  /* 0x00007f00a9b19a11 */ /* 0x000fe400030f0c02 */
[----:B------:R-:W-:Y:S02]  /*104e0*/  MOV R2, 0x40 ;  /* 0x0000004000027802 */ /* 0x000fe40000000f00 */
[----:B------:R-:W-:Y:S01]  /*104f0*/  ISETP.GE.AND P6, PT, R231, 0x1, PT ;  /* 0x00000001e700780c */ /* 0x000fe20003fc6270 */
[----:B------:R-:W-:Y:S01]  /*10500*/  LDSM.16.M88.4 R164, [R8+0x800] ;  /* 0x0008000008a4783b */ /* 0x000fe20000000200 */
[----:B------:R-:W-:Y:S04]  /*10510*/  SEL R193, R2, 0xffffffc0, !P0 ;  /* 0xffffffc002c17807 */ /* 0x000fe80004000000 */
[-C--:B------:R-:W-:Y:S02]  /*10520*/  IADD3 R2, R193, R206.reuse, RZ ;  /* 0x000000cec1027210 */ /* 0x080fe40007ffe0ff */
[----:B------:R-:W-:Y:S01]  /*10530*/  IADD3 R207, R205, R206, R193 ;  /* 0x000000cecdcf7210 */ /* 0x000fe20007ffe0c1 */
[C---:B-12---:R-:W-:Y:S08]  /*10540*/  HMMA.16816.F32.BF16 R4, R148.reuse, R152, RZ ;  /* 0x000000989404723c */ /* 0x046ff000000418ff */
[C---:B------:R-:W-:Y:S01]  /*10550*/  HMMA.16816.F32.BF16 R12, R148.reuse, R154, RZ ;  /* 0x0000009a940c723c */ /* 0x040fe200000418ff */
[----:B------:R-:W-:Y:S07]  /*10560*/  LDSM.16.M88.4 R152, [R203] ;  /* 0x00000000cb98783b */ /* 0x000fee0000000200 */
[C---:B---3--:R-:W-:Y:S08]  /*10570*/  HMMA.16816.F32.BF16 R16, R148.reuse, R156, RZ ;  /* 0x0000009c9410723c */ /* 0x048ff000000418ff */
[C---:B------:R-:W-:Y:S01]  /*10580*/  HMMA.16816.F32.BF16 R20, R148.reuse, R158, RZ ;  /* 0x0000009e9414723c */ /* 0x040fe200000418ff */
[----:B------:R-:W1:Y:S07]  /*10590*/  LDSM.16.M88.4 R156, [R8] ;  /* 0x00000000089c783b */ /* 0x000e6e0000000200 */
[C---:B----4-:R-:W-:Y:S08]  /*105a0*/  HMMA.16816.F32.BF16 R24, R148.reuse, R160, RZ ;  /* 0x000000a09418723c */ /* 0x050ff000000418ff */
[C---:B------:R-:W-:Y:S01]  /*105b0*/  HMMA.16816.F32.BF16 R28, R148.reuse, R162, RZ ;  /* 0x000000a2941c723c */ /* 0x040fe200000418ff */
[----:B------:R-:W2:Y:S07]  /*105c0*/  LDSM.16.M88.4 R160, [R8+0x1000] ;  /* 0x0010000008a0783b */ /* 0x000eae0000000200 */
[C---:B-----5:R-:W-:Y:S07]  /*105d0*/  HMMA.16816.F32.BF16 R32, R148.reuse, R36, RZ ;  /* 0x000000249420723c */ /* 0x060fee00000418ff */
[----:B------:R-:W-:Y:S01]  /*105e0*/  @!P1 IADD3.X R37, R3, R228, RZ, P5, !PT ;  /* 0x000000e403259210 */ /* 0x000fe20002ffe4ff */
[C---:B------:R-:W-:Y:S01]  /*105f0*/  @!P1 IMAD R3, R231.reuse, 0x6000, R10 ;  /* 0x00006000e7039824 */ /* 0x040fe200078e020a */
[----:B------:R-:W-:Y:S03]  /*10600*/  LOP3.LUT P5, RZ, R226, 0x1, RZ, 0xc0, !PT ;  /* 0x00000001e2ff7812 */ /* 0x000fe600078ac0ff */
[----:B------:R-:W-:Y:S02]  /*10610*/  @!P1 LEA.HI.X R179, R168, c[0x0][0x1fc], R37, 0x1, P4 ;  /* 0x00007f00a8b39a11 */ /* 0x000fe400020f0c25 */
[----:B------:R-:W-:Y:S01]  /*10620*/  HMMA.16816.F32.BF16 R36, R148, R38, RZ ;  /* 0x000000269424723c */ /* 0x000fe200000418ff */
[----:B------:R-:W3:Y:S01]  /*10630*/  LDSM.16.M88.4 R148, [R8+0x1800] ;  /* 0x001800000894783b */ /* 0x000ee20000000200 */
[----:B------:R-:W-:Y:S04]  /*10640*/  IADD3 R231, R231, 0x1, RZ ;  /* 0x00000001e7e77810 */ /* 0x000fe80007ffe0ff */
[----:B------:R-:W-:Y:S02]  /*10650*/  SEL R231, R231, RZ, !P6 ;  /* 0x000000ffe7e77207 */ /* 0x000fe40007000000 */
[C---:B-1----:R-:W-:Y:S01]  /*10660*/  HMMA.16816.F32.BF16 R4, R152.reuse, R156, R4 ;  /* 0x0000009c9804723c */ /* 0x042fe20000041804 */
[----:B------:R-:W-:Y:S01]  /*10670*/  @!PT LDS RZ, [RZ] ;  /* 0x00000000fffff984 */ /* 0x000fe20000000800 */
[----:B------:R-:W-:Y:S01]  /*10680*/  @!PT LDS RZ, [RZ] ;  /* 0x00000000fffff984 */ /* 0x000fe20000000800 */
[----:B------:R-:W-:Y:S01]  /*10690*/  @!PT LDS RZ, [RZ] ;  /* 0x00000000fffff984 */ /* 0x000fe20000000800 */
[----:B------:R1:W-:Y:S07]  /*106a0*/  @!P1 LDGSTS.E.BYPASS.LTC128B.128 [R3], [R176.64], !P5 ;  /* 0x00000000b0039fae */ /* 0x0003ee000e901d48 */
[C---:B------:R-:W-:Y:S01]  /*106b0*/  HMMA.16816.F32.BF16 R12, R152.reuse, R158, R12 ;  /* 0x0000009e980c723c */ /* 0x040fe2000004180c */
[----:B------:R1:W-:Y:S07]  /*106c0*/  @!P1 LDGSTS.E.BYPASS.LTC128B.128 [R3+0x2000], [R176.64+0x80], !P3 ;  /* 0x02000080b0039fae */ /* 0x0003ee000d901d48 */
[C---:B------:R-:W-:Y:S01]  /*106d0*/  HMMA.16816.F32.BF16 R16, R152.reuse, R164, R16 ;  /* 0x000000a49810723c */ /* 0x040fe20000041810 */
[----:B------:R1:W-:Y:S07]  /*106e0*/  @!P1 LDGSTS.E.BYPASS.LTC128B.128 [R3+0x4000], [R176.64+0x100], !P2 ;  /* 0x04000100b0039fae */ /* 0x0003ee000d101d48 */
[C---:B------:R-:W-:Y:S01]  /*106f0*/  HMMA.16816.F32.BF16 R20, R152.reuse, R166, R20 ;  /* 0x000000a69814723c */ /* 0x040fe20000041814 */
[----:B------:R1:W-:Y:S07]  /*10700*/  @!P1 LDGSTS.E.BYPASS.LTC128B.128 [R3+0x1000], [R178.64], !P5 ;  /* 0x01000000b2039fae */ /* 0x0003ee000e901d48 */
[C---:B--2---:R-:W-:Y:S01]  /*10710*/  HMMA.16816.F32.BF16 R24, R152.reuse, R160, R24 ;  /* 0x000000a09818723c */ /* 0x044fe20000041818 */
[----:B------:R1:W-:Y:S07]  /*10720*/  @!P1 LDGSTS.E.BYPASS.LTC128B.128 [R3+0x3000], [R178.64+0x80], !P3 ;  /* 0x03000080b2039fae */ /* 0x0003ee000d901d48 */
[C---:B------:R-:W-:Y:S01]  /*10730*/  HMMA.16816.F32.BF16 R28, R152.reuse, R162, R28 ;  /* 0x000000a2981c723c */ /* 0x040fe2000004181c */
[----:B------:R1:W-:Y:S07]  /*10740*/  @!P1 LDGSTS.E.BYPASS.LTC128B.128 [R3+0x5000], [R178.64+0x100], !P2 ;  /* 0x05000100b2039fae */ /* 0x0003ee000d101d48 */
[C---:B---3--:R-:W-:Y:S01]  /*10750*/  HMMA.16816.F32.BF16 R32, R152.reuse, R148, R32 ;  /* 0x000000949820723c */ /* 0x048fe20000041820 */
[----:B------:R-:W-:Y:S07]  /*10760*/  LDSM.16.M88.4 R168, [R198] ;  /* 0x00000000c6a8783b */ /* 0x000fee0000000200 */
[----:B------:R-:W-:Y:S01]  /*10770*/  HMMA.16816.F32.BF16 R36, R152, R150, R36 ;  /* 0x000000969824723c */ /* 0x000fe20000041824 */
[----:B------:R-:W2:Y:S08]  /*10780*/  LDSM.16.M88.4 R172, [R2] ;  /* 0x0000000002ac783b */ /* 0x000eb00000000200 */
[----:B------:R-:W3:Y:S03]  /*10790*/  LDSM.16.M88.4 R156, [R2+0x800] ;  /* 0x00080000029c783b */ /* 0x000ee60000000200 */
[----:B-1----:R-:W-:Y:S05]  /*107a0*/  IADD3 R3, R193, R8, RZ ;  /* 0x00000008c1037210 */ /* 0x002fea0007ffe0ff */
[----:B------:R-:W1:Y:S08]  /*107b0*/  LDSM.16.M88.4 R164, [R2+0x1000] ;  /* 0x0010000002a4783b */ /* 0x000e700000000200 */
[----:B------:R-:W0:Y:S08]  /*107c0*/  LDGDEPBAR ;  /* 0x00000000000079af */ /* 0x000e300000000000 */
[----:B------:R-:W4:Y:S01]  /*107d0*/  LDSM.16.M88.4 R160, [R2+0x1800] ;  /* 0x0018000002a0783b */ /* 0x000f220000000200 */
[C---:B--2---:R-:W-:Y:S07]  /*107e0*/  HMMA.16816.F32.BF16 R4, R168.reuse, R172, R4 ;  /* 0x000000aca804723c */ /* 0x044fee0000041804 */
[----:B------:R-:W-:Y:S01]  /*107f0*/  LDSM.16.M88.4 R176, [R197] ;  /* 0x00000000c5b0783b */ /* 0x000fe20000000200 */
[C---:B------:R-:W-:Y:S07]  /*10800*/  HMMA.16816.F32.BF16 R12, R168.reuse, R174, R12 ;  /* 0x000000aea80c723c */ /* 0x040fee000004180c */
[----:B------:R-:W2:Y:S01]  /*10810*/  LDSM.16.M88.4 R180, [R3] ;  /* 0x0000000003b4783b */ /* 0x000ea20000000200 */
[C---:B---3--:R-:W-:Y:S07]  /*10820*/  HMMA.16816.F32.BF16 R16, R168.reuse, R156, R16 ;  /* 0x0000009ca810723c */ /* 0x048fee0000041810 */
[----:B------:R-:W3:Y:S01]  /*10830*/  LDSM.16.M88.4 R148, [R3+0x800] ;  /* 0x000800000394783b */ /* 0x000ee20000000200 */
[C---:B------:R-:W-:Y:S07]  /*10840*/  HMMA.16816.F32.BF16 R20, R168.reuse, R158, R20 ;  /* 0x0000009ea814723c */ /* 0x040fee0000041814 */
[----:B------:R-:W5:Y:S01]  /*10850*/  LDSM.16.M88.4 R152, [R3+0x1000] ;  /* 0x001000000398783b */ /* 0x000f620000000200 */
[C---:B-1----:R-:W-:Y:S07]  /*10860*/  HMMA.16816.F32.BF16 R24, R168.reuse, R164, R24 ;  /* 0x000000a4a818723c */ /* 0x042fee0000041818 */
[----:B------:R-:W1:Y:S01]  /*10870*/  LDSM.16.M88.4 R156, [R3+0x1800] ;  /* 0x00180000039c783b */ /* 0x000e620000000200 */
[C---:B------:R-:W-:Y:S07]  /*10880*/  HMMA.16816.F32.BF16 R28, R168.reuse, R166, R28 ;  /* 0x000000a6a81c723c */ /* 0x040fee000004181c */
[----:B------:R-:W-:Y:S01]  /*10890*/  LDSM.16.M88.4 R164, [R206+0x2000] ;  /* 0x00200000cea4783b */ /* 0x000fe20000000200 */
[C---:B----4-:R-:W-:Y:S07]  /*108a0*/  HMMA.16816.F32.BF16 R32, R168.reuse, R160, R32 ;  /* 0x000000a0a820723c */ /* 0x050fee0000041820 */
[----:B------:R-:W-:Y:S01]  /*108b0*/  LDSM.16.M88.4 R172, [R206+0x3800] ;  /* 0x00380000ceac783b */ /* 0x000fe20000000200 */
[----:B------:R-:W-:Y:S07]  /*108c0*/  HMMA.16816.F32.BF16 R36, R168, R162, R36 ;  /* 0x000000a2a824723c */ /* 0x000fee0000041824 */
[----:B------:R-:W4:Y:S01]  /*108d0*/  LDSM.16.M88.4 R160, [R202+0x4000] ;  /* 0x00400000caa0783b */ /* 0x000f220000000200 */
[C---:B--2---:R-:W-:Y:S07]  /*108e0*/  HMMA.16816.F32.BF16 R4, R176.reuse, R180, R4 ;  /* 0x000000b4b004723c */ /* 0x044fee0000041804 */
[----:B------:R-:W2:Y:S01]  /*108f0*/  LDSM.16.M88.4 R168, [R206+0x2800] ;  /* 0x00280000cea8783b */ /* 0x000ea20000000200 */
[C---:B------:R-:W-:Y:S07]  /*10900*/  HMMA.16816.F32.BF16 R12, R176.reuse, R182, R12 ;  /* 0x000000b6b00c723c */ /* 0x040fee000004180c */
[----:B------:R-:W-:Y:S01]  /*10910*/  LDSM.16.M88.4 R180, [R8+0x2000] ;  /* 0x0020000008b4783b */ /* 0x000fe20000000200 */
[C---:B---3--:R-:W-:Y:S07]  /*10920*/  HMMA.16816.F32.BF16 R16, R176.reuse, R148, R16 ;  /* 0x00000094b010723c */ /* 0x048fee0000041810 */
[----:B------:R-:W-:Y:S01]  /*10930*/  LDSM.16.M88.4 R184, [R8+0x2800] ;  /* 0x0028000008b8783b */ /* 0x000fe20000000200 */
[C---:B------:R-:W-:Y:S07]  /*10940*/  HMMA.16816.F32.BF16 R20, R176.reuse, R150, R20 ;  /* 0x00000096b014723c */ /* 0x040fee0000041814 */
[----:B------:R-:W3:Y:S01]  /*10950*/  LDSM.16.M88.4 R148, [R206+0x3000] ;  /* 0x00300000ce94783b */ /* 0x000ee20000000200 */
[C---:B-----5:R-:W-:Y:S07]  /*10960*/  HMMA.16816.F32.BF16 R24, R176.reuse, R152, R24 ;  /* 0x00000098b018723c */ /* 0x060fee0000041818 */
[----:B------:R-:W-:Y:S01]  /*10970*/  LDSM.16.M88.4 R188, [R2+0x2000] ;  /* 0x0020000002bc783b */ /* 0x000fe20000000200 */
[C---:B------:R-:W-:Y:S07]  /*10980*/  HMMA.16816.F32.BF16 R28, R176.reuse, R154, R28 ;  /* 0x0000009ab01c723c */ /* 0x040fee000004181c */
[----:B------:R-:W5:Y:S01]  /*10990*/  LDSM.16.M88.4 R152, [R203+0x4000] ;  /* 0x00400000cb98783b */ /* 0x000f620000000200 */
[C---:B-1----:R-:W-:Y:S07]  /*109a0*/  HMMA.16816.F32.BF16 R32, R176.reuse, R156, R32 ;  /* 0x0000009cb020723c */ /* 0x042fee0000041820 */
[----:B------:R-:W-:Y:S01]  /*109b0*/  LDSM.16.M88.4 R192, [R206+0x4000] ;  /* 0x00400000cec0783b */ /* 0x000fe20000000200 */
[----:B------:R-:W-:Y:S07]  /*109c0*/  HMMA.16816.F32.BF16 R36, R176, R158, R36 ;  /* 0x0000009eb024723c */ /* 0x000fee0000041824 */
[----:B------:R-:W1:Y:S01]  /*109d0*/  LDSM.16.M88.4 R156, [R8+0x3000] ;  /* 0x00300000089c783b */ /* 0x000e620000000200 */
[C---:B----4-:R-:W-:Y:S07]  /*109e0*/  HMMA.16816.F32.BF16 R4, R160.reuse, R164, R4 ;  /* 0x000000a4a004723c */ /* 0x050fee0000041804 */
[----:B------:R-:W-:Y:S01]  /*109f0*/  LDSM.16.M88.4 R176, [R198+0x4000] ;  /* 0x00400000c6b0783b */ /* 0x000fe20000000200 */
[C---:B------:R-:W-:Y:S07]  /*10a00*/  HMMA.16816.F32.BF16 R12, R160.reuse, R166, R12 ;  /* 0x000000a6a00c723c */ /* 0x040fee000004180c */
[----:B------:R-:W4:Y:S01]  /*10a10*/  LDSM.16.M88.4 R164, [R8+0x3800] ;  /* 0x0038000008a4783b */ /* 0x000f220000000200 */
[C---:B--2---:R-:W-:Y:S08]  /*10a20*/  HMMA.16816.F32.BF16 R16, R160.reuse, R168, R16 ;  /* 0x000000a8a010723c */ /* 0x044ff00000041810 */
[C---:B------:R-:W-:Y:S01]  /*10a30*/  HMMA.16816.F32.BF16 R20, R160.reuse, R170, R20 ;  /* 0x000000aaa014723c */ /* 0x040fe20000041814 */
[----:B------:R-:W-:Y:S07]  /*10a40*/  LDSM.16.M88.4 R168, [R2+0x3800] ;  /* 0x0038000002a8783b */ /* 0x000fee0000000200 */
[C---:B---3--:R-:W-:Y:S08]  /*10a50*/  HMMA.16816.F32.BF16 R24, R160.reuse, R148, R24 ;  /* 0x00000094a018723c */ /* 0x048ff00000041818 */
[C---:B------:R-:W-:Y:S01]  /*10a60*/  HMMA.16816.F32.BF16 R28, R160.reuse, R150, R28 ;  /* 0x00000096a01c723c */ /* 0x040fe2000004181c */
[----:B------:R-:W2:Y:S07]  /*10a70*/  LDSM.16.M88.4 R148, [R2+0x2800] ;  /* 0x002800000294783b */ /* 0x000eae0000000200 */
[C---:B------:R-:W-:Y:S08]  /*10a80*/  HMMA.16816.F32.BF16 R32, R160.reuse, R172, R32 ;  /* 0x000000aca020723c */ /* 0x040ff00000041820 */
[----:B------:R-:W-:Y:S01]  /*10a90*/  HMMA.16816.F32.BF16 R36, R160, R174, R36 ;  /* 0x000000aea024723c */ /* 0x000fe20000041824 */
[----:B------:R-:W3:Y:S07]  /*10aa0*/  LDSM.16.M88.4 R160, [R2+0x3000] ;  /* 0x0030000002a0783b */ /* 0x000eee0000000200 */
[C---:B-----5:R-:W-:Y:S01]  /*10ab0*/  HMMA.16816.F32.BF16 R4, R152.reuse, R180, R4 ;  /* 0x000000b49804723c */ /* 0x060fe20000041804 */
[----:B------:R-:W-:Y:S07]  /*10ac0*/  LDSM.16.M88.4 R172, [R197+0x4000] ;  /* 0x00400000c5ac783b */ /* 0x000fee0000000200 */
[C---:B------:R-:W-:Y:S01]  /*10ad0*/  HMMA.16816.F32.BF16 R12, R152.reuse, R182, R12 ;  /* 0x000000b6980c723c */ /* 0x040fe2000004180c */
[----:B------:R-:W5:Y:S07]  /*10ae0*/  LDSM.16.M88.4 R180, [R3+0x2000] ;  /* 0x0020000003b4783b */ /* 0x000f6e0000000200 */
[C---:B------:R-:W-:Y:S08]  /*10af0*/  HMMA.16816.F32.BF16 R16, R152.reuse, R184, R16 ;  /* 0x000000b89810723c */ /* 0x040ff00000041810 */
[C---:B------:R-:W-:Y:S01]  /*10b00*/  HMMA.16816.F32.BF16 R20, R152.reuse, R186, R20 ;  /* 0x000000ba9814723c */ /* 0x040fe20000041814 */
[----:B------:R-:W-:Y:S07]  /*10b10*/  LDSM.16.M88.4 R184, [R202+0x8000] ;  /* 0x00800000cab8783b */ /* 0x000fee0000000200 */
[C---:B-1----:R-:W-:Y:S08]  /*10b20*/  HMMA.16816.F32.BF16 R24, R152.reuse, R156, R24 ;  /* 0x0000009c9818723c */ /* 0x042ff00000041818 */
[C---:B------:R-:W-:Y:S01]  /*10b30*/  HMMA.16816.F32.BF16 R28, R152.reuse, R158, R28 ;  /* 0x0000009e981c723c */ /* 0x040fe2000004181c */
[----:B------:R-:W-:Y:S07]  /*10b40*/  LDSM.16.M88.4 R156, [R207+0x3000] ;  /* 0x00300000cf9c783b */ /* 0x000fee0000000200 */
[C---:B----4-:R-:W-:Y:S08]  /*10b50*/  HMMA.16816.F32.BF16 R32, R152.reuse, R164, R32 ;  /* 0x000000a49820723c */ /* 0x050ff00000041820 */
[----:B------:R-:W-:Y:S01]  /*10b60*/  HMMA.16816.F32.BF16 R36, R152, R166, R36 ;  /* 0x000000a69824723c */ /* 0x000fe20000041824 */
[----:B------:R-:W1:Y:S07]  /*10b70*/  LDSM.16.M88.4 R152, [R207+0x2800] ;  /* 0x00280000cf98783b */ /* 0x000e6e0000000200 */
[C---:B------:R-:W-:Y:S01]  /*10b80*/  HMMA.16816.F32.BF16 R4, R176.reuse, R188, R4 ;  /* 0x000000bcb004723c */ /* 0x040fe20000041804 */
[----:B------:R-:W4:Y:S07]  /*10b90*/  LDSM.16.M88.4 R164, [R207+0x3800] ;  /* 0x00380000cfa4783b */ /* 0x000f2e0000000200 */
[C---:B------:R-:W-:Y:S01]  /*10ba0*/  HMMA.16816.F32.BF16 R12, R176.reuse, R190, R12 ;  /* 0x000000beb00c723c */ /* 0x040fe2000004180c */
[----:B------:R-:W-:Y:S07]  /*10bb0*/  LDSM.16.M88.4 R188, [R8+0x4000] ;  /* 0x0040000008bc783b */ /* 0x000fee0000000200 */
[C---:B--2---:R-:W-:Y:S08]  /*10bc0*/  HMMA.16816.F32.BF16 R16, R176.reuse, R148, R16 ;  /* 0x00000094b010723c */ /* 0x044ff00000041810 */
[C---:B------:R-:W-:Y:S01]  /*10bd0*/  HMMA.16816.F32.BF16 R20, R176.reuse, R150, R20 ;  /* 0x00000096b014723c */ /* 0x040fe20000041814 */
[----:B------:R-:W2:Y:S07]  /*10be0*/  LDSM.16.M88.4 R148, [R206+0x4800] ;  /* 0x00480000ce94783b */ /* 0x000eae0000000200 */
[C---:B---3--:R-:W-:Y:S08]  /*10bf0*/  HMMA.16816.F32.BF16 R24, R176.reuse, R160, R24 ;  /* 0x000000a0b018723c */ /* 0x048ff00000041818 */
[C---:B------:R-:W-:Y:S01]  /*10c00*/  HMMA.16816.F32.BF16 R28, R176.reuse, R162, R28 ;  /* 0x000000a2b01c723c */ /* 0x040fe2000004181c */
[----:B------:R-:W3:Y:S07]  /*10c10*/  LDSM.16.M88.4 R160, [R206+0x5000] ;  /* 0x00500000cea0783b */ /* 0x000eee0000000200 */
        /* <DEDUP_REMOVED lines=13> */
[C---:B----4-:R-:W-:Y:S08]  /*10cf0*/  HMMA.16816.F32.BF16 R32, R172.reuse, R164, R32 ;  /* 0x000000a4ac20723c */ /* 0x050ff00000041820 */
[----:B------:R-:W-:Y:S01]  /*10d00*/  HMMA.16816.F32.BF16 R36, R172, R166, R36 ;  /* 0x000000a6ac24723c */ /* 0x000fe20000041824 */
[----:B------:R-:W4:Y:S07]  /*10d10*/  LDSM.16.M88.4 R164, [R8+0x5800] ;  /* 0x0058000008a4783b */ /* 0x000f2e0000000200 */
        /* <DEDUP_REMOVED lines=15> */
[C---:B------:R-:W-:Y:S08]  /*10e10*/  HMMA.16816.F32.BF16 R12, R176.reuse, R190, R12 ;  /* 0x000000beb00c723c */ /* 0x040ff0000004180c */
[C---:B-1----:R-:W-:Y:S08]  /*10e20*/  HMMA.16816.F32.BF16 R16, R176.reuse, R152, R16 ;  /* 0x00000098b010723c */ /* 0x042ff00000041810 */
[C---:B------:R-:W-:Y:S01]  /*10e30*/  HMMA.16816.F32.BF16 R20, R176.reuse, R154, R20 ;  /* 0x0000009ab014723c */ /* 0x040fe20000041814 */
[----:B------:R-:W-:Y:S07]  /*10e40*/  LDSM.16.M88.4 R152, [R207+0x5000] ;  /* 0x00500000cf98783b */ /* 0x000fee0000000200 */
[C---:B------:R-:W-:Y:S08]  /*10e50*/  HMMA.16816.F32.BF16 R24, R176.reuse, R156, R24 ;  /* 0x0000009cb018723c */ /* 0x040ff00000041818 */
[C---:B------:R-:W-:Y:S08]  /*10e60*/  HMMA.16816.F32.BF16 R28, R176.reuse, R158, R28 ;  /* 0x0000009eb01c723c */ /* 0x040ff0000004181c */
[C---:B----4-:R-:W-:Y:S08]  /*10e70*/  HMMA.16816.F32.BF16 R32, R176.reuse, R164, R32 ;  /* 0x000000a4b020723c */ /* 0x050ff00000041820 */
        /* <DEDUP_REMOVED lines=8> */
[C---:B------:R-:W-:Y:S08]  /*10f00*/  HMMA.16816.F32.BF16 R32, R172.reuse, R168, R32 ;  /* 0x000000a8ac20723c */ /* 0x040ff00000041820 */
[----:B------:R-:W-:Y:S08]  /*10f10*/  HMMA.16816.F32.BF16 R36, R172, R170, R36 ;  /* 0x000000aaac24723c */ /* 0x000ff00000041824 */
[C---:B-----5:R-:W-:Y:S08]  /*10f20*/  HMMA.16816.F32.BF16 R4, R184.reuse, R192, R4 ;  /* 0x000000c0b804723c */ /* 0x060ff00000041804 */
[C---:B------:R-:W-:Y:S08]  /*10f30*/  HMMA.16816.F32.BF16 R12, R184.reuse, R194, R12 ;  /* 0x000000c2b80c723c */ /* 0x040ff0000004180c */
[C---:B-1----:R-:W-:Y:S08]  /*10f40*/  HMMA.16816.F32.BF16 R16, R184.reuse, R148, R16 ;  /* 0x00000094b810723c */ /* 0x042ff00000041810 */
[C---:B------:R-:W-:Y:S04]  /*10f50*/  HMMA.16816.F32.BF16 R20, R184.reuse, R150, R20 ;  /* 0x00000096b814723c */ /* 0x040fe80000041814 */
[----:B------:R-:W-:Y:S02]  /*10f60*/  FMUL.FTZ R174, R4, c[0x0][0x320] ;  /* 0x0000c80004ae7a20 */ /* 0x000fe40000410000 */
[----:B------:R-:W-:Y:S02]  /*10f70*/  FMUL.FTZ R173, R6, c[0x0][0x320] ;  /* 0x0000c80006ad7a20 */ /* 0x000fe40000410000 */
[C---:B------:R-:W-:Y:S02]  /*10f80*/  HMMA.16816.F32.BF16 R24, R184.reuse, R152, R24 ;  /* 0x00000098b818723c */ /* 0x040fe40000041818 */
[----:B------:R-:W1:Y:S02]  /*10f90*/  MUFU.TANH R174, R174 ;  /* 0x000000ae00ae7308 */ /* 0x000e640000002400 */
[----:B------:R-:W-:Y:S02]  /*10fa0*/  FMUL.FTZ R13, R13, c[0x0][0x320] ;  /* 0x0000c8000d0d7a20 */ /* 0x000fe40000410000 */
[----:B------:R-:W-:Y:S02]  /*10fb0*/  FMUL.FTZ R14, R14, c[0x0][0x320] ;  /* 0x0000c8000e0e7a20 */ /* 0x000fe40000410000 */
[C---:B------:R-:W-:Y:S04]  /*10fc0*/  HMMA.16816.F32.BF16 R28, R184.reuse, R154, R28 ;  /* 0x0000009ab81c723c */ /* 0x040fe8000004181c */
[----:B------:R-:W-:Y:S01]  /*10fd0*/  FMUL.FTZ R15, R15, c[0x0][0x320] ;  /* 0x0000c8000f0f7a20 */ /* 0x000fe20000410000 */
[----:B------:R-:W-:Y:S01]  /*10fe0*/  MUFU.TANH R177, R13 ;  /* 0x0000000d00b17308 */ /* 0x000fe20000002400 */
[----:B------:R-:W-:Y:S02]  /*10ff0*/  FMUL.FTZ R175, R12, c[0x0][0x320] ;  /* 0x0000c8000caf7a20 */ /* 0x000fe40000410000 */
[----:B------:R-:W-:Y:S04]  /*11000*/  FMUL.FTZ R165, R5, c[0x0][0x320] ;  /* 0x0000c80005a57a20 */ /* 0x000fe80000410000 */
[----:B------:R-:W-:Y:S02]  /*11010*/  FMUL.FTZ R172, R7, c[0x0][0x320] ;  /* 0x0000c80007ac7a20 */ /* 0x000fe40000410000 */
[----:B------:R-:W-:Y:S01]  /*11020*/  FMUL.FTZ R183, R16, c[0x0][0x320] ;  /* 0x0000c80010b77a20 */ /* 0x000fe20000410000 */
[----:B------:R-:W-:Y:S01]  /*11030*/  MUFU.TANH R176, R14 ;  /* 0x0000000e00b07308 */ /* 0x000fe20000002400 */
[----:B------:R-:W-:Y:S02]  /*11040*/  FMUL.FTZ R17, R17, c[0x0][0x320] ;  /* 0x0000c80011117a20 */ /* 0x000fe40000410000 */
[----:B------:R-:W-:Y:S01]  /*11050*/  FMUL.FTZ R18, R18, c[0x0][0x320] ;  /* 0x0000c80012127a20 */ /* 0x000fe20000410000 */
[----:B-1----:R-:W-:Y:S01]  /*11060*/  FMNMX.FTZ R2, R174, R9, !PT ;  /* 0x00000009ae027209 */ /* 0x002fe20007810000 */
[----:B------:R-:W-:Y:S02]  /*11070*/  FMUL.FTZ R19, R19, c[0x0][0x320] ;  /* 0x0000c80013137a20 */ /* 0x000fe40000410000 */
[----:B------:R-:W-:Y:S02]  /*11080*/  FMUL.FTZ R20, R20, c[0x0][0x320] ;  /* 0x0000c80014147a20 */ /* 0x000fe40000410000 */
[----:B------:R-:W-:Y:S01]  /*11090*/  FMUL.FTZ R21, R21, c[0x0][0x320] ;  /* 0x0000c80015157a20 */ /* 0x000fe20000410000 */
[----:B------:R1:W-:Y:S01]  /*110a0*/  MUFU.TANH R188, R15 ;  /* 0x0000000f00bc7308 */ /* 0x0003e20000002400 */
[----:B------:R-:W-:Y:S02]  /*110b0*/  FMUL.FTZ R22, R22, c[0x0][0x320] ;  /* 0x0000c80016167a20 */ /* 0x000fe40000410000 */
        /* <DEDUP_REMOVED lines=11> */
[----:B-1----:R-:W1:Y:S01]  /*11170*/  LDSM.16.M88.4 R12, [R207+0x5800] ;  /* 0x00580000cf0c783b */ /* 0x002e620000000200 */
[----:B------:R-:W-:Y:S08]  /*11180*/  DEPBAR.LE SB0, 0x2 ;  /* 0x000080800000791a */ /* 0x000ff00000000000 */
[----:B------:R-:W4:Y:S01]  /*11190*/  MUFU.TANH R172, R172 ;  /* 0x000000ac00ac7308 */ /* 0x000f220000002400 */
[----:B------:R-:W-:Y:S01]  /*111a0*/  BAR.SYNC.DEFER_BLOCKING 0x0 ;  /* 0x0000000000007b1d */ /* 0x000fe20000010000 */
[----:B--2---:R-:W-:Y:S02]  /*111b0*/  FMNMX.FTZ R3, R173, R0, !PT ;  /* 0x00000000ad037209 */ /* 0x004fe40007810000 */
[----:B---3--:R-:W-:Y:S02]  /*111c0*/  FMNMX.FTZ R2, R165, R2, !PT ;  /* 0x00000002a5027209 */ /* 0x008fe40007810000 */
[----:B----4-:R-:W-:Y:S04]  /*111d0*/  FMNMX.FTZ R3, R172, R3, !PT ;  /* 0x00000003ac037209 */ /* 0x010fe80007810000 */
[----:B------:R-:W-:Y:S01]  /*111e0*/  FMNMX.FTZ R3, R176, R3, !PT ;  /* 0x00000003b0037209 */ /* 0x000fe20007810000 */
[----:B------:R-:W2:Y:S03]  /*111f0*/  MUFU.TANH R175, R175 ;  /* 0x000000af00af7308 */ /* 0x000ea60000002400 */
[----:B------:R-:W-:Y:S01]  /*11200*/  FMNMX.FTZ R3, R188, R3, !PT ;  /* 0x00000003bc037209 */ /* 0x000fe20007810000 */
[C---:B-1----:R-:W-:Y:S06]  /*11210*/  HMMA.16816.F32.BF16 R32, R184.reuse, R12, R32 ;  /* 0x0000000cb820723c */ /* 0x042fec0000041820 */
[----:B------:R-:W1:Y:S02]  /*11220*/  MUFU.TANH R183, R183 ;  /* 0x000000b700b77308 */ /* 0x000e640000002400 */
[----:B------:R-:W-:Y:S08]  /*11230*/  HMMA.16816.F32.BF16 R36, R184, R14, R36 ;  /* 0x0000000eb824723c */ /* 0x000ff00000041824 */
[----:B------:R-:W3:Y:S01]  /*11240*/  MUFU.TANH R245, R17 ;  /* 0x0000001100f57308 */ /* 0x000ee20000002400 */
[----:B--2---:R-:W-:Y:S04]  /*11250*/  FMNMX.FTZ R2, R175, R2, !PT ;  /* 0x00000002af027209 */ /* 0x004fe80007810000 */
[----:B------:R-:W-:Y:S05]  /*11260*/  FMNMX.FTZ R2, R177, R2, !PT ;  /* 0x00000002b1027209 */ /* 0x000fea0007810000 */
[----:B------:R-:W2:Y:S01]  /*11270*/  MUFU.TANH R246, R18 ;  /* 0x0000001200f67308 */ /* 0x000ea20000002400 */
        /* <DEDUP_REMOVED lines=9> */
[----:B---3--:R-:W-:Y:S01]  /*11310*/  FMNMX.FTZ R2, R245, R2, !PT ;  /* 0x00000002f5027209 */ /* 0x008fe20007810000 */
[----:B------:R-:W-:Y:S05]  /*11320*/  FMUL.FTZ R39, R39, c[0x0][0x320] ;  /* 0x0000c80027277a20 */ /* 0x000fea0000410000 */
[----:B------:R-:W3:Y:S01]  /*11330*/  MUFU.TANH R191, R20 ;  /* 0x0000001400bf7308 */ /* 0x000ee20000002400 */
[----:B--2---:R-:W-:Y:S09]  /*11340*/  FMNMX.FTZ R3, R246, R3, !PT ;  /* 0x00000003f6037209 */ /* 0x004ff20007810000 */
[----:B------:R-:W2:Y:S01]  /*11350*/  MUFU.TANH R189, R21 ;  /* 0x0000001500bd7308 */ /* 0x000ea20000002400 */
[----:B-1----:R-:W-:Y:S09]  /*11360*/  FMNMX.FTZ R3, R190, R3, !PT ;  /* 0x00000003be037209 */ /* 0x002ff20007810000 */
[----:B------:R-:W1:Y:S01]  /*11370*/  MUFU.TANH R244, R22 ;  /* 0x0000001600f47308 */ /* 0x000e620000002400 */
[----:B---3--:R-:W-:Y:S09]  /*11380*/  FMNMX.FTZ R2, R191, R2, !PT ;  /* 0x00000002bf027209 */ /* 0x008ff20007810000 */
        /* <DEDUP_REMOVED lines=33> */
[----:B-1----:R-:W-:Y:S05]  /*115a0*/  FMNMX.FTZ R15, R167, R2, !PT ;  /* 0x00000002a70f7209 */ /* 0x002fea0007810000 */
[----:B------:R-:W1:Y:S01]  /*115b0*/  SHFL.BFLY PT, R2, R15, 0x2, 0x1f ;  /* 0x0c401f000f027f89 */ /* 0x000e6200000e0000 */
[----:B---3--:R-:W-:Y:S04]  /*115c0*/  FMNMX.FTZ R3, R166, R3, !PT ;  /* 0x00000003a6037209 */ /* 0x008fe80007810000 */
[----:B--2---:R-:W-:Y:S05]  /*115d0*/  FMNMX.FTZ R14, R164, R3, !PT ;  /* 0x00000003a40e7209 */ /* 0x004fea0007810000 */
        /* <DEDUP_REMOVED lines=8> */
[--C-:B------:R-:W-:Y:S02]  /*11660*/  FFMA.FTZ R182, R174, c[0x0][0x2d0], -R184.reuse ;  /* 0x0000b400aeb67a23 */ /* 0x100fe400000108b8 */
[--C-:B------:R-:W-:Y:S02]  /*11670*/  FFMA.FTZ R181, R165, c[0x0][0x2d0], -R184.reuse ;  /* 0x0000b400a5b57a23 */ /* 0x100fe400000108b8 */
[----:B------:R-:W-:Y:S02]  /*11680*/  FMUL.FTZ R2, R4, c[0x0][0x2d0] ;  /* 0x0000b40004027a20 */ /* 0x000fe40000410000 */
[--C-:B------:R-:W-:Y:S01]  /*11690*/  FFMA.FTZ R180, R175, c[0x0][0x2d0], -R184.reuse ;  /* 0x0000b400afb47a23 */ /* 0x100fe200000108b8 */
[----:B------:R-:W-:Y:S01]  /*116a0*/  MUFU.EX2 R182, R182 ;  /* 0x000000b600b67308 */ /* 0x000fe20000000800 */
[--C-:B------:R-:W-:Y:S02]  /*116b0*/  FFMA.FTZ R179, R177, c[0x0][0x2d0], -R184.reuse ;  /* 0x0000b400b1b37a23 */ /* 0x100fe400000108b8 */
[--C-:B------:R-:W-:Y:S01]  /*116c0*/  FFMA.FTZ R183, R183, c[0x0][0x2d0], -R184.reuse ;  /* 0x0000b400b7b77a23 */ /* 0x100fe200000108b8 */
[----:B--2---:R-:W-:Y:S01]  /*116d0*/  FMNMX.FTZ R3, R12, R3, !PT ;  /* 0x000000030c037209 */ /* 0x004fe20007810000 */
[----:B------:R-:W-:Y:S02]  /*116e0*/  IMAD R12, R204, 0x6000, RZ ;  /* 0x00006000cc0c7824 */ /* 0x000fe400078e02ff */
[----:B------:R-:W-:Y:S02]  /*116f0*/  FFMA.FTZ R186, R245, c[0x0][0x2d0], -R184 ;  /* 0x0000b400f5ba7a23 */ /* 0x000fe400000108b8 */
[C---:B------:R-:W-:Y:S01]  /*11700*/  FMUL.FTZ R165, R3.reuse, c[0x0][0x2d0] ;  /* 0x0000b40003a57a20 */ /* 0x040fe20000410000 */
[----:B------:R-:W-:Y:S01]  /*11710*/  IADD3 R174, R196, R12, RZ ;  /* 0x0000000cc4ae7210 */ /* 0x000fe20007ffe0ff */
[----:B------:R-:W-:Y:S01]  /*11720*/  FADD.FTZ R4, -R3, R0 ;  /* 0x0000000003047221 */ /* 0x000fe20000010100 */
[----:B------:R-:W1:Y:S01]  /*11730*/  MUFU.EX2 R2, R2 ;  /* 0x0000000200027308 */ /* 0x000e620000000800 */
[--C-:B------:R-:W-:Y:S01]  /*11740*/  FFMA.FTZ R178, R173, c[0x0][0x2d0], -R165.reuse ;  /* 0x0000b400adb27a23 */ /* 0x100fe200000108a5 */
[----:B------:R-:W-:Y:S01]  /*11750*/  IADD3 R9, R199, R174, RZ ;  /* 0x000000aec7097210 */ /* 0x000fe20007ffe0ff */
[----:B------:R-:W2:Y:S01]  /*11760*/  LDSM.16.MT88.4 R16, [R174] ;  /* 0x00000000ae10783b */ /* 0x000ea20000004200 */
[--C-:B------:R-:W-:Y:S01]  /*11770*/  FFMA.FTZ R177, R172, c[0x0][0x2d0], -R165.reuse ;  /* 0x0000b400acb17a23 */ /* 0x100fe200000108a5 */
[----:B------:R-:W-:Y:S01]  /*11780*/  IADD3 R172, R147, R12, RZ ;  /* 0x0000000c93ac7210 */ /* 0x000fe20007ffe0ff */
[--C-:B------:R-:W-:Y:S02]  /*11790*/  FFMA.FTZ R176, R176, c[0x0][0x2d0], -R165.reuse ;  /* 0x0000b400b0b07a23 */ /* 0x100fe400000108a5 */
[--C-:B------:R-:W-:Y:S01]  /*117a0*/  FFMA.FTZ R175, R188, c[0x0][0x2d0], -R165.reuse ;  /* 0x0000b400bcaf7a23 */ /* 0x100fe200000108a5 */
[----:B------:R-:W-:Y:S01]  /*117b0*/  IADD3 R173, R199, R172, RZ ;  /* 0x000000acc7ad7210 */ /* 0x000fe20007ffe0ff */
[----:B------:R-:W-:Y:S01]  /*117c0*/  FMUL.FTZ R0, R4, c[0x0][0x2d0] ;  /* 0x0000b40004007a20 */ /* 0x000fe20000410000 */
[----:B------:R-:W3:Y:S01]  /*117d0*/  MUFU.EX2 R181, R181 ;  /* 0x000000b500b57308 */ /* 0x000ee20000000800 */
[----:B------:R-:W4:Y:S01]  /*117e0*/  LDSM.16.MT88.4 R24, [R9] ;  /* 0x000000000918783b */ /* 0x000f220000004200 */
[--C-:B------:R-:W-:Y:S02]  /*117f0*/  FFMA.FTZ R247, R170, c[0x0][0x2d0], -R165.reuse ;  /* 0x0000b400aaf77a23 */ /* 0x100fe400000108a5 */
[--C-:B------:R-:W-:Y:S02]  /*11800*/  FFMA.FTZ R248, R168, c[0x0][0x2d0], -R165.reuse ;  /* 0x0000b400a8f87a23 */ /* 0x100fe400000108a5 */
[--C-:B------:R-:W-:Y:S02]  /*11810*/  FFMA.FTZ R166, R166, c[0x0][0x2d0], -R165.reuse ;  /* 0x0000b400a6a67a23 */ /* 0x100fe400000108a5 */
[--C-:B------:R-:W-:Y:S01]  /*11820*/  FFMA.FTZ R187, R191, c[0x0][0x2d0], -R184.reuse ;  /* 0x0000b400bfbb7a23 */ /* 0x100fe200000108b8 */
[----:B------:R-:W5:Y:S01]  /*11830*/  LDSM.16.MT88.4 R32, [R172] ;  /* 0x00000000ac20783b */ /* 0x000f620000004200 */
[----:B------:R-:W2:Y:S01]  /*11840*/  MUFU.EX2 R0, R0 ;  /* 0x0000000000007308 */ /* 0x000ea20000000800 */
[--C-:B------:R-:W-:Y:S02]  /*11850*/  FFMA.FTZ R188, R189, c[0x0][0x2d0], -R184.reuse ;  /* 0x0000b400bdbc7a23 */ /* 0x100fe400000108b8 */
[C---:B-1----:R-:W-:Y:S02]  /*11860*/  FMUL.FTZ R4, R2.reuse, R132 ;  /* 0x0000008402047220 */ /* 0x042fe40000410000 */
[C---:B------:R-:W-:Y:S02]  /*11870*/  FMUL.FTZ R5, R2.reuse, R133 ;  /* 0x0000008502057220 */ /* 0x040fe40000410000 */
[C---:B------:R-:W-:Y:S01]  /*11880*/  FMUL.FTZ R12, R2.reuse, R128 ;  /* 0x00000080020c7220 */ /* 0x040fe20000410000 */
[----:B------:R-:W-:Y:S01]  /*11890*/  LDSM.16.MT88.4 R148, [R9+0x2800] ;  /* 0x002800000994783b */ /* 0x000fe20000004200 */
[C---:B------:R-:W-:Y:S01]  /*118a0*/  FMUL.FTZ R13, R2.reuse, R129 ;  /* 0x00000081020d7220 */ /* 0x040fe20000410000 */
[----:B------:R-:W-:Y:S01]  /*118b0*/  MUFU.EX2 R180, R180 ;  /* 0x000000b400b47308 */ /* 0x000fe20000000800 */
[C---:B------:R-:W-:Y:S02]  /*118c0*/  FMUL.FTZ R20, R2.reuse, R120 ;  /* 0x0000007802147220 */ /* 0x040fe40000410000 */
[C---:B------:R-:W-:Y:S01]  /*118d0*/  FMUL.FTZ R21, R2.reuse, R121 ;  /* 0x0000007902157220 */ /* 0x040fe20000410000 */
[----:B---3--:R-:W-:Y:S01]  /*118e0*/  F2FP.BF16.PACK_AB R132, R181, R182 ;  /* 0x000000b6b584723e */ /* 0x008fe200000010ff */
[C---:B------:R-:W-:Y:S01]  /*118f0*/  FMUL.FTZ R28, R2.reuse, R112 ;  /* 0x00000070021c7220 */ /* 0x040fe20000410000 */
[----:B------:R-:W-:Y:S01]  /*11900*/  LDSM.16.MT88.4 R152, [R172+0x2800] ;  /* 0x00280000ac98783b */ /* 0x000fe20000004200 */
[C---:B------:R-:W-:Y:S02]  /*11910*/  FMUL.FTZ R29, R2.reuse, R113 ;  /* 0x00000071021d7220 */ /* 0x040fe40000410000 */
[C---:B------:R-:W-:Y:S01]  /*11920*/  FMUL.FTZ R36, R2.reuse, R104 ;  /* 0x0000006802247220 */ /* 0x040fe20000410000 */
[----:B------:R-:W1:Y:S01]  /*11930*/  MUFU.EX2 R179, R179 ;  /* 0x000000b300b37308 */ /* 0x000e620000000800 */
[C---:B------:R-:W-:Y:S02]  /*11940*/  FMUL.FTZ R37, R2.reuse, R105 ;  /* 0x0000006902257220 */ /* 0x040fe40000410000 */
[----:B------:R-:W-:Y:S01]  /*11950*/  FMUL.FTZ R40, R2, R40 ;  /* 0x0000002802287220 */ /* 0x000fe20000410000 */
[----:B------:R-:W-:Y:S01]  /*11960*/  LDSM.16.MT88.4 R156, [R174+0x3800] ;  /* 0x00380000ae9c783b */ /* 0x000fe20000004200 */
[C---:B--2---:R-:W-:Y:S02]  /*11970*/  FMUL.FTZ R6, R0.reuse, R134 ;  /* 0x0000008600067220 */ /* 0x044fe40000410000 */
[C---:B------:R-:W-:Y:S02]  /*11980*/  FMUL.FTZ R7, R0.reuse, R135 ;  /* 0x0000008700077220 */ /* 0x040fe40000410000 */
[C---:B------:R-:W-:Y:S01]  /*11990*/  FMUL.FTZ R14, R0.reuse, R130 ;  /* 0x00000082000e7220 */ /* 0x040fe20000410000 */
[----:B------:R-:W-:Y:S01]  /*119a0*/  MUFU.EX2 R178, R178 ;  /* 0x000000b200b27308 */ /* 0x000fe20000000800 */
[C---:B------:R-:W-:Y:S01]  /*119b0*/  FMUL.FTZ R15, R0.reuse, R131 ;  /* 0x00000083000f7220 */ /* 0x040fe20000410000 */
[----:B------:R-:W-:Y:S01]  /*119c0*/  LDSM.16.MT88.4 R160, [R9+0x3800] ;  /* 0x0038000009a0783b */ /* 0x000fe20000004200 */
[C---:B------:R-:W-:Y:S02]  /*119d0*/  FMUL.FTZ R22, R0.reuse, R122 ;  /* 0x0000007a00167220 */ /* 0x040fe40000410000 */
[C---:B------:R-:W-:Y:S02]  /*119e0*/  FMUL.FTZ R23, R0.reuse, R123 ;  /* 0x0000007b00177220 */ /* 0x040fe40000410000 */
[C---:B------:R-:W-:Y:S02]  /*119f0*/  FMUL.FTZ R30, R0.reuse, R114 ;  /* 0x00000072001e7220 */ /* 0x040fe40000410000 */
[C---:B------:R-:W-:Y:S01]  /*11a00*/  FMUL.FTZ R31, R0.reuse, R115 ;  /* 0x00000073001f7220 */ /* 0x040fe20000410000 */
[----:B------:R-:W2:Y:S01]  /*11a10*/  MUFU.EX2 R177, R177 ;  /* 0x000000b100b17308 */ /* 0x000ea20000000800 */
[C---:B------:R-:W-:Y:S01]  /*11a20*/  FMUL.FTZ R38, R0.reuse, R106 ;  /* 0x0000006a00267220 */ /* 0x040fe20000410000 */
[----:B------:R-:W-:Y:S01]  /*11a30*/  LDSM.16.MT88.4 R112, [R173+0x2000] ;  /* 0x00200000ad70783b */ /* 0x000fe20000004200 */
[----:B------:R-:W-:Y:S01]  /*11a40*/  FMUL.FTZ R39, R0, R107 ;  /* 0x0000006b00277220 */ /* 0x000fe20000410000 */
[----:B-1----:R-:W-:Y:S01]  /*11a50*/  F2FP.BF16.PACK_AB R134, R179, R180 ;  /* 0x000000b4b386723e */ /* 0x002fe200000010ff */
[----:B------:R-:W-:Y:S02]  /*11a60*/  FMUL.FTZ R41, R2, R41 ;  /* 0x0000002902297220 */ /* 0x000fe40000410000 */
[C---:B------:R-:W-:Y:S02]  /*11a70*/  FMUL.FTZ R42, R0.reuse, R42 ;  /* 0x0000002a002a7220 */ /* 0x040fe40000410000 */
[----:B------:R-:W-:Y:S01]  /*11a80*/  FMUL.FTZ R43, R0, R43 ;  /* 0x0000002b002b7220 */ /* 0x000fe20000410000 */
[----:B------:R-:W-:Y:S01]  /*11a90*/  MUFU.EX2 R176, R176 ;  /* 0x000000b000b07308 */ /* 0x000fe20000000800 */
[----:B------:R-:W-:Y:S01]  /*11aa0*/  LDSM.16.MT88.4 R104, [R172+0x2000] ;  /* 0x00200000ac68783b */ /* 0x000fe20000004200 */
[C---:B------:R-:W-:Y:S02]  /*11ab0*/  FMUL.FTZ R44, R2.reuse, R44 ;  /* 0x0000002c022c7220 */ /* 0x040fe40000410000 */
[----:B------:R-:W-:Y:S02]  /*11ac0*/  FMUL.FTZ R45, R2, R45 ;  /* 0x0000002d022d7220 */ /* 0x000fe40000410000 */
[C---:B------:R-:W-:Y:S02]  /*11ad0*/  FMUL.FTZ R46, R0.reuse, R46 ;  /* 0x0000002e002e7220 */ /* 0x040fe40000410000 */
[----:B------:R-:W-:Y:S01]  /*11ae0*/  FMUL.FTZ R47, R0, R47 ;  /* 0x0000002f002f7220 */ /* 0x000fe20000410000 */
[----:B------:R-:W-:Y:S01]  /*11af0*/  LDSM.16.MT88.4 R120, [R172+0x800] ;  /* 0x00080000ac78783b */ /* 0x000fe20000004200 */
[----:B------:R-:W1:Y:S01]  /*11b00*/  MUFU.EX2 R175, R175 ;  /* 0x000000af00af7308 */ /* 0x000e620000000800 */
[C---:B------:R-:W-:Y:S02]  /*11b10*/  FMUL.FTZ R48, R2.reuse, R48 ;  /* 0x0000003002307220 */ /* 0x040fe40000410000 */
[----:B------:R-:W-:Y:S01]  /*11b20*/  FMUL.FTZ R49, R2, R49 ;  /* 0x0000003102317220 */ /* 0x000fe20000410000 */
[----:B--2---:R-:W-:Y:S01]  /*11b30*/  F2FP.BF16.PACK_AB R133, R177, R178 ;  /* 0x000000b2b185723e */ /* 0x004fe200000010ff */
[C---:B------:R-:W-:Y:S02]  /*11b40*/  FMUL.FTZ R50, R0.reuse, R50 ;  /* 0x0000003200327220 */ /* 0x040fe40000410000 */
[----:B------:R-:W-:Y:S01]  /*11b50*/  LDSM.16.MT88.4 R128, [R174+0x2800] ;  /* 0x00280000ae80783b */ /* 0x000fe20000004200 */
[----:B------:R-:W-:Y:S02]  /*11b60*/  FMUL.FTZ R51, R0, R51 ;  /* 0x0000003300337220 */ /* 0x000fe40000410000 */
[C---:B------:R-:W-:Y:S01]  /*11b70*/  FMUL.FTZ R52, R2.reuse, R52 ;  /* 0x0000003402347220 */ /* 0x040fe20000410000 */
[----:B------:R-:W-:Y:S01]  /*11b80*/  MUFU.EX2 R183, R183 ;  /* 0x000000b700b77308 */ /* 0x000fe20000000800 */
[----:B------:R-:W-:Y:S02]  /*11b90*/  FMUL.FTZ R53, R2, R53 ;  /* 0x0000003502357220 */ /* 0x000fe40000410000 */
[C---:B------:R-:W-:Y:S02]  /*11ba0*/  FMUL.FTZ R54, R0.reuse, R54 ;  /* 0x0000003600367220 */ /* 0x040fe40000410000 */
[----:B------:R-:W-:Y:S02]  /*11bb0*/  FMUL.FTZ R55, R0, R55 ;  /* 0x0000003700377220 */ /* 0x000fe40000410000 */
[C---:B------:R-:W-:Y:S02]  /*11bc0*/  FMUL.FTZ R56, R2.reuse, R56 ;  /* 0x0000003802387220 */ /* 0x040fe40000410000 */
[----:B------:R-:W-:Y:S01]  /*11bd0*/  FMUL.FTZ R57, R2, R57 ;  /* 0x0000003902397220 */ /* 0x000fe20000410000 */
[----:B------:R-:W2:Y:S01]  /*11be0*/  MUFU.EX2 R186, R186 ;  /* 0x000000ba00ba7308 */ /* 0x000ea20000000800 */
[C---:B------:R-:W-:Y:S01]  /*11bf0*/  FMUL.FTZ R58, R0.reuse, R58 ;  /* 0x0000003a003a7220 */ /* 0x040fe20000410000 */
[----:B-1----:R-:W-:Y:S01]  /*11c00*/  F2FP.BF16.PACK_AB R135, R175, R176 ;  /* 0x000000b0af87723e */ /* 0x002fe200000010ff */
[----:B------:R-:W-:Y:S02]  /*11c10*/  FMUL.FTZ R59, R0, R59 ;  /* 0x0000003b003b7220 */ /* 0x000fe40000410000 */
[C---:B------:R-:W-:Y:S02]  /*11c20*/  FMUL.FTZ R60, R2.reuse, R60 ;  /* 0x0000003c023c7220 */ /* 0x040fe40000410000 */
[----:B------:R-:W-:Y:S02]  /*11c30*/  FMUL.FTZ R61, R2, R61 ;  /* 0x0000003d023d7220 */ /* 0x000fe40000410000 */
[C---:B------:R-:W-:Y:S01]  /*11c40*/  HMMA.16816.F32.BF16 R4, R132.reuse, R16, R4 ;  /* 0x000000108404723c */ /* 0x040fe20000041804 */
[----:B------:R-:W-:Y:S04]  /*11c50*/  MUFU.EX2 R187, R187 ;  /* 0x000000bb00bb7308 */ /* 0x000fe80000000800 */
[----:B------:R-:W-:Y:S02]  /*11c60*/  FMUL.FTZ R62, R0, R62 ;  /* 0x0000003e003e7220 */ /* 0x000fe40000410000 */
[C---:B------:R-:W-:Y:S01]  /*11c70*/  FMUL.FTZ R16, R2.reuse, R124 ;  /* 0x0000007c02107220 */ /* 0x040fe20000410000 */
[C---:B------:R-:W-:Y:S03]  /*11c80*/  HMMA.16816.F32.BF16 R12, R132.reuse, R18, R12 ;  /* 0x00000012840c723c */ /* 0x040fe6000004180c */
[----:B------:R-:W-:Y:S01]  /*11c90*/  MUFU.EX2 R188, R188 ;  /* 0x000000bc00bc7308 */ /* 0x000fe20000000800 */
[----:B------:R-:W-:Y:S02]  /*11ca0*/  FMUL.FTZ R17, R2, R125 ;  /* 0x0000007d02117220 */ /* 0x000fe40000410000 */
[C---:B------:R-:W-:Y:S02]  /*11cb0*/  FMUL.FTZ R63, R0.reuse, R63 ;  /* 0x0000003f003f7220 */ /* 0x040fe40000410000 */
[C---:B------:R-:W-:Y:S04]  /*11cc0*/  FMUL.FTZ R18, R0.reuse, R126 ;  /* 0x0000007e00127220 */ /* 0x040fe80000410000 */
[----:B------:R-:W-:Y:S01]  /*11cd0*/  FMUL.FTZ R19, R0, R127 ;  /* 0x0000007f00137220 */ /* 0x000fe20000410000 */
[----:B------:R-:W-:Y:S01]  /*11ce0*/  MUFU.EX2 R247, R247 ;  /* 0x000000f700f77308 */ /* 0x000fe20000000800 */
[----:B------:R-:W1:Y:S01]  /*11cf0*/  LDSM.16.MT88.4 R124, [R173] ;  /* 0x00000000ad7c783b */ /* 0x000e620000004200 */
[C---:B------:R-:W-:Y:S02]  /*11d00*/  FMUL.FTZ R64, R2.reuse, R64 ;  /* 0x0000004002407220 */ /* 0x040fe40000410000 */
[----:B------:R-:W-:Y:S02]  /*11d10*/  FMUL.FTZ R65, R2, R65 ;  /* 0x0000004102417220 */ /* 0x000fe40000410000 */
[C---:B----4-:R-:W-:Y:S03]  /*11d20*/  HMMA.16816.F32.BF16 R16, R132.reuse, R24, R16 ;  /* 0x000000188410723c */ /* 0x050fe60000041810 */
[C---:B------:R-:W-:Y:S01]  /*11d30*/  FMUL.FTZ R66, R0.reuse, R66 ;  /* 0x0000004200427220 */ /* 0x040fe20000410000 */
[----:B------:R-:W-:Y:S01]  /*11d40*/  MUFU.EX2 R248, R248 ;  /* 0x000000f800f87308 */ /* 0x000fe20000000800 */
[----:B------:R-:W-:Y:S02]  /*11d50*/  FMUL.FTZ R67, R0, R67 ;  /* 0x0000004300437220 */ /* 0x000fe40000410000 */
[C---:B------:R-:W-:Y:S01]  /*11d60*/  FMUL.FTZ R24, R2.reuse, R116 ;  /* 0x0000007402187220 */ /* 0x040fe20000410000 */
[C---:B------:R-:W-:Y:S04]  /*11d70*/  HMMA.16816.F32.BF16 R20, R132.reuse, R26, R20 ;  /* 0x0000001a8414723c */ /* 0x040fe80000041814 */
[C---:B------:R-:W-:Y:S02]  /*11d80*/  FMUL.FTZ R25, R2.reuse, R117 ;  /* 0x0000007502197220 */ /* 0x040fe40000410000 */
[----:B------:R-:W-:Y:S02]  /*11d90*/  FMUL.FTZ R68, R2, R68 ;  /* 0x0000004402447220 */ /* 0x000fe40000410000 */
[C---:B------:R-:W-:Y:S04]  /*11da0*/  FMUL.FTZ R26, R0.reuse, R118 ;  /* 0x00000076001a7220 */ /* 0x040fe80000410000 */
[----:B------:R-:W-:Y:S02]  /*11db0*/  FMUL.FTZ R27, R0, R119 ;  /* 0x00000077001b7220 */ /* 0x000fe40000410000 */
[----:B------:R-:W3:Y:S01]  /*11dc0*/  LDSM.16.MT88.4 R116, [R174+0x2000] ;  /* 0x00200000ae74783b */ /* 0x000ee20000004200 */
[----:B------:R-:W-:Y:S02]  /*11dd0*/  FMUL.FTZ R69, R2, R69 ;  /* 0x0000004502457220 */ /* 0x000fe40000410000 */
[C---:B------:R-:W-:Y:S02]  /*11de0*/  FMUL.FTZ R70, R0.reuse, R70 ;  /* 0x0000004600467220 */ /* 0x040fe40000410000 */
[C---:B-----5:R-:W-:Y:S03]  /*11df0*/  HMMA.16816.F32.BF16 R24, R132.reuse, R32, R24 ;  /* 0x000000208418723c */ /* 0x060fe60000041818 */
        /* <DEDUP_REMOVED lines=8> */
[----:B------:R-:W4:Y:S01]  /*11e80*/  LDSM.16.MT88.4 R108, [R9+0x2000] ;  /* 0x00200000096c783b */ /* 0x000f220000004200 */
[C---:B------:R-:W-:Y:S02]  /*11e90*/  FMUL.FTZ R74, R0.reuse, R74 ;  /* 0x0000004a004a7220 */ /* 0x040fe40000410000 */
[----:B------:R-:W-:Y:S02]  /*11ea0*/  FMUL.FTZ R75, R0, R75 ;  /* 0x0000004b004b7220 */ /* 0x000fe40000410000 */
[C---:B-1----:R-:W-:Y:S03]  /*11eb0*/  HMMA.16816.F32.BF16 R32, R132.reuse, R124, R32 ;  /* 0x0000007c8420723c */ /* 0x042fe60000041820 */
[C---:B------:R-:W-:Y:S02]  /*11ec0*/  FMUL.FTZ R76, R2.reuse, R76 ;  /* 0x0000004c024c7220 */ /* 0x040fe40000410000 */
[----:B------:R-:W-:Y:S02]  /*11ed0*/  FMUL.FTZ R77, R2, R77 ;  /* 0x0000004d024d7220 */ /* 0x000fe40000410000 */
[C---:B------:R-:W-:Y:S01]  /*11ee0*/  FMUL.FTZ R78, R0.reuse, R78 ;  /* 0x0000004e004e7220 */ /* 0x040fe20000410000 */
[C---:B------:R-:W-:Y:S01]  /*11ef0*/  HMMA.16816.F32.BF16 R36, R132.reuse, R126, R36 ;  /* 0x0000007e8424723c */ /* 0x040fe20000041824 */
[----:B------:R-:W-:Y:S03]  /*11f00*/  LDSM.16.MT88.4 R124, [R173+0x800] ;  /* 0x00080000ad7c783b */ /* 0x000fe60000004200 */
[----:B------:R-:W-:Y:S02]  /*11f10*/  FMUL.FTZ R79, R0, R79 ;  /* 0x0000004f004f7220 */ /* 0x000fe40000410000 */
[C---:B------:R-:W-:Y:S02]  /*11f20*/  FMUL.FTZ R88, R2.reuse, R88 ;  /* 0x0000005802587220 */ /* 0x040fe40000410000 */
[C---:B---3--:R-:W-:Y:S04]  /*11f30*/  HMMA.16816.F32.BF16 R40, R132.reuse, R116, R40 ;  /* 0x000000748428723c */ /* 0x048fe80000041828 */
[----:B------:R-:W-:Y:S02]  /*11f40*/  FMUL.FTZ R89, R2, R89 ;  /* 0x0000005902597220 */ /* 0x000fe40000410000 */
[C---:B------:R-:W-:Y:S02]  /*11f50*/  FMUL.FTZ R90, R0.reuse, R90 ;  /* 0x0000005a005a7220 */ /* 0x040fe40000410000 */
[C---:B------:R-:W-:Y:S01]  /*11f60*/  HMMA.16816.F32.BF16 R44, R132.reuse, R118, R44 ;  /* 0x00000076842c723c */ /* 0x040fe2000004182c */
[----:B------:R-:W-:Y:S03]  /*11f70*/  LDSM.16.MT88.4 R116, [R174+0x800] ;  /* 0x00080000ae74783b */ /* 0x000fe60000004200 */
[----:B------:R-:W-:Y:S02]  /*11f80*/  FMUL.FTZ R91, R0, R91 ;  /* 0x0000005b005b7220 */ /* 0x000fe40000410000 */
[--C-:B------:R-:W-:Y:S02]  /*11f90*/  FFMA.FTZ R189, R246, c[0x0][0x2d0], -R165.reuse ;  /* 0x0000b400f6bd7a23 */ /* 0x100fe400000108a5 */
[--C-:B------:R-:W-:Y:S01]  /*11fa0*/  FFMA.FTZ R190, R190, c[0x0][0x2d0], -R165.reuse ;  /* 0x0000b400bebe7a23 */ /* 0x100fe200000108a5 */
[C---:B----4-:R-:W-:Y:S03]  /*11fb0*/  HMMA.16816.F32.BF16 R48, R132.reuse, R108, R48 ;  /* 0x0000006c8430723c */ /* 0x050fe60000041830 */
[----:B------:R-:W-:Y:S01]  /*11fc0*/  MUFU.EX2 R189, R189 ;  /* 0x000000bd00bd7308 */ /* 0x000fe20000000800 */
[--C-:B------:R-:W-:Y:S02]  /*11fd0*/  FFMA.FTZ R191, R244, c[0x0][0x2d0], -R165.reuse ;  /* 0x0000b400f4bf7a23 */ /* 0x100fe400000108a5 */
[--C-:B------:R-:W-:Y:S02]  /*11fe0*/  FFMA.FTZ R192, R192, c[0x0][0x2d0], -R165.reuse ;  /* 0x0000b400c0c07a23 */ /* 0x100fe400000108a5 */
[C---:B------:R-:W-:Y:S01]  /*11ff0*/  FMUL.FTZ R92, R2.reuse, R92 ;  /* 0x0000005c025c7220 */ /* 0x040fe20000410000 */
[C---:B------:R-:W-:Y:S01]  /*12000*/  HMMA.16816.F32.BF16 R52, R132.reuse, R110, R52 ;  /* 0x0000006e8434723c */ /* 0x040fe20000041834 */
[----:B------:R-:W1:Y:S03]  /*12010*/  LDSM.16.MT88.4 R108, [R174+0x4000] ;  /* 0x00400000ae6c783b */ /* 0x000e660000004200 */
[----:B------:R-:W3:Y:S01]  /*12020*/  MUFU.EX2 R190, R190 ;  /* 0x000000be00be7308 */ /* 0x000ee20000000800 */
[----:B------:R-:W-:Y:S02]  /*12030*/  FMUL.FTZ R93, R2, R93 ;  /* 0x0000005d025d7220 */ /* 0x000fe40000410000 */
[C---:B------:R-:W-:Y:S01]  /*12040*/  FMUL.FTZ R94, R0.reuse, R94 ;  /* 0x0000005e005e7220 */ /* 0x040fe20000410000 */
[C---:B------:R-:W-:Y:S04]  /*12050*/  HMMA.16816.F32.BF16 R56, R132.reuse, R104, R56 ;  /* 0x000000688438723c */ /* 0x040fe80000041838 */
[----:B------:R-:W-:Y:S02]  /*12060*/  FMUL.FTZ R95, R0, R95 ;  /* 0x0000005f005f7220 */ /* 0x000fe40000410000 */
[----:B------:R-:W-:Y:S01]  /*12070*/  MUFU.EX2 R191, R191 ;  /* 0x000000bf00bf7308 */ /* 0x000fe20000000800 */
[C---:B------:R-:W-:Y:S01]  /*12080*/  FMUL.FTZ R96, R2.reuse, R96 ;  /* 0x0000006002607220 */ /* 0x040fe20000410000 */
[C---:B------:R-:W-:Y:S01]  /*12090*/  HMMA.16816.F32.BF16 R60, R132.reuse, R106, R60 ;  /* 0x0000006a843c723c */ /* 0x040fe2000004183c */
[----:B------:R-:W4:Y:S03]  /*120a0*/  LDSM.16.MT88.4 R104, [R9+0x4000] ;  /* 0x004000000968783b */ /* 0x000f260000004200 */
[----:B------:R-:W-:Y:S02]  /*120b0*/  FMUL.FTZ R97, R2, R97 ;  /* 0x0000006102617220 */ /* 0x000fe40000410000 */
[C---:B------:R-:W-:Y:S02]  /*120c0*/  FMUL.FTZ R98, R0.reuse, R98 ;  /* 0x0000006200627220 */ /* 0x040fe40000410000 */
[----:B------:R-:W5:Y:S01]  /*120d0*/  MUFU.EX2 R192, R192 ;  /* 0x000000c000c07308 */ /* 0x000f620000000800 */
[C---:B------:R-:W-:Y:S03]  /*120e0*/  HMMA.16816.F32.BF16 R64, R132.reuse, R112, R64 ;  /* 0x000000708440723c */ /* 0x040fe60000041840 */
[----:B------:R-:W-:Y:S02]  /*120f0*/  FMUL.FTZ R99, R0, R99 ;  /* 0x0000006300637220 */ /* 0x000fe40000410000 */
[C---:B------:R-:W-:Y:S03]  /*12100*/  FMUL.FTZ R100, R2.reuse, R100 ;  /* 0x0000006402647220 */ /* 0x040fe60000410000 */
[C---:B------:R-:W-:Y:S01]  /*12110*/  HMMA.16816.F32.BF16 R68, R132.reuse, R114, R68 ;  /* 0x000000728444723c */ /* 0x040fe20000041844 */
[----:B------:R-:W2:Y:S03]  /*12120*/  LDSM.16.MT88.4 R112, [R172+0x4000] ;  /* 0x00400000ac70783b */ /* 0x000ea60000004200 */
[----:B------:R-:W-:Y:S02]  /*12130*/  FMUL.FTZ R101, R2, R101 ;  /* 0x0000006502657220 */ /* 0x000fe40000410000 */
[C---:B------:R-:W-:Y:S02]  /*12140*/  FMUL.FTZ R102, R0.reuse, R102 ;  /* 0x0000006600667220 */ /* 0x040fe40000410000 */
[----:B------:R-:W-:Y:S01]  /*12150*/  FMUL.FTZ R103, R0, R103 ;  /* 0x0000006700677220 */ /* 0x000fe20000410000 */
[C---:B-1----:R-:W-:Y:S03]  /*12160*/  HMMA.16816.F32.BF16 R72, R132.reuse, R108, R72 ;  /* 0x0000006c8448723c */ /* 0x042fe60000041848 */
[--C-:B------:R-:W-:Y:S02]  /*12170*/  FFMA.FTZ R243, R243, c[0x0][0x2d0], -R184.reuse ;  /* 0x0000b400f3f37a23 */ /* 0x100fe400000108b8 */
[--C-:B------:R-:W-:Y:S02]  /*12180*/  FFMA.FTZ R244, R195, c[0x0][0x2d0], -R184.reuse ;  /* 0x0000b400c3f47a23 */ /* 0x100fe400000108b8 */
[--C-:B------:R-:W-:Y:S01]  /*12190*/  FFMA.FTZ R195, R207, c[0x0][0x2d0], -R184.reuse ;  /* 0x0000b400cfc37a23 */ /* 0x100fe200000108b8 */
[C---:B------:R-:W-:Y:S01]  /*121a0*/  HMMA.16816.F32.BF16 R76, R132.reuse, R110, R76 ;  /* 0x0000006e844c723c */ /* 0x040fe2000004184c */
[----:B------:R-:W1:Y:S01]  /*121b0*/  LDSM.16.MT88.4 R108, [R173+0x4000] ;  /* 0x00400000ad6c783b */ /* 0x000e620000004200 */
[----:B------:R-:W-:Y:S02]  /*121c0*/  MUFU.EX2 R243, R243 ;  /* 0x000000f300f37308 */ /* 0x000fe40000000800 */
[C---:B------:R-:W-:Y:S02]  /*121d0*/  FMUL.FTZ R80, R2.reuse, R80 ;  /* 0x0000005002507220 */ /* 0x040fe40000410000 */
[----:B------:R-:W-:Y:S02]  /*121e0*/  FMUL.FTZ R81, R2, R81 ;  /* 0x0000005102517220 */ /* 0x000fe40000410000 */
[C---:B------:R-:W-:Y:S04]  /*121f0*/  FMUL.FTZ R82, R0.reuse, R82 ;  /* 0x0000005200527220 */ /* 0x040fe80000410000 */
[----:B------:R-:W-:Y:S01]  /*12200*/  FMUL.FTZ R83, R0, R83 ;  /* 0x0000005300537220 */ /* 0x000fe20000410000 */
[----:B------:R-:W-:Y:S01]  /*12210*/  MUFU.EX2 R244, R244 ;  /* 0x000000f400f47308 */ /* 0x000fe20000000800 */
[--C-:B------:R-:W-:Y:S02]  /*12220*/  FFMA.FTZ R246, R193, c[0x0][0x2d0], -R184.reuse ;  /* 0x0000b400c1f67a23 */ /* 0x100fe400000108b8 */
[--C-:B------:R-:W-:Y:S02]  /*12230*/  FFMA.FTZ R193, R240, c[0x0][0x2d0], -R165.reuse ;  /* 0x0000b400f0c17a23 */ /* 0x100fe400000108a5 */
[--C-:B------:R-:W-:Y:S01]  /*12240*/  FFMA.FTZ R240, R171, c[0x0][0x2d0], -R184.reuse ;  /* 0x0000b400abf07a23 */ /* 0x100fe200000108b8 */
[C---:B----4-:R-:W-:Y:S03]  /*12250*/  HMMA.16816.F32.BF16 R80, R132.reuse, R104, R80 ;  /* 0x000000688450723c */ /* 0x050fe60000041850 */
[C---:B------:R-:W-:Y:S01]  /*12260*/  FMUL.FTZ R84, R2.reuse, R84 ;  /* 0x0000005402547220 */ /* 0x040fe20000410000 */
[----:B------:R-:W-:Y:S01]  /*12270*/  MUFU.EX2 R195, R195 ;  /* 0x000000c300c37308 */ /* 0x000fe20000000800 */
[----:B------:R-:W-:Y:S02]  /*12280*/  FMUL.FTZ R85, R2, R85 ;  /* 0x0000005502557220 */ /* 0x000fe40000410000 */
[----:B------:R-:W-:Y:S01]  /*12290*/  FMUL.FTZ R86, R0, R86 ;  /* 0x0000005600567220 */ /* 0x000fe20000410000 */
[----:B--2---:R-:W-:Y:S01]  /*122a0*/  F2FP.BF16.PACK_AB R104, R186, R183 ;  /* 0x000000b7ba68723e */ /* 0x004fe200000010ff */
[----:B------:R-:W-:Y:S03]  /*122b0*/  FMUL.FTZ R87, R0, R87 ;  /* 0x0000005700577220 */ /* 0x000fe60000410000 */
[----:B---3--:R-:W-:Y:S01]  /*122c0*/  F2FP.BF16.PACK_AB R105, R190, R189 ;  /* 0x000000bdbe69723e */ /* 0x008fe200000010ff */
[--C-:B------:R-:W-:Y:S01]  /*122d0*/  FFMA.FTZ R238, R238, c[0x0][0x2d0], -R165.reuse ;  /* 0x0000b400eeee7a23 */ /* 0x100fe200000108a5 */
[----:B------:R-:W-:Y:S01]  /*122e0*/  MUFU.EX2 R246, R246 ;  /* 0x000000f600f67308 */ /* 0x000fe20000000800 */
[--C-:B------:R-:W-:Y:S01]  /*122f0*/  FFMA.FTZ R207, R242, c[0x0][0x2d0], -R165.reuse ;  /* 0x0000b400f2cf7a23 */ /* 0x100fe200000108a5 */
[C---:B------:R-:W-:Y:S03]  /*12300*/  HMMA.16816.F32.BF16 R84, R132.reuse, R106, R84 ;  /* 0x0000006a8454723c */ /* 0x040fe60000041854 */
[--C-:B------:R-:W-:Y:S02]  /*12310*/  FFMA.FTZ R242, R169, c[0x0][0x2d0], -R184.reuse ;  /* 0x0000b400a9f27a23 */ /* 0x100fe400000108b8 */
[----:B------:R-:W-:Y:S01]  /*12320*/  LDSM.16.MT88.4 R168, [R173+0x3800] ;  /* 0x00380000ada8783b */ /* 0x000fe20000004200 */
[--C-:B------:R-:W-:Y:S01]  /*12330*/  FFMA.FTZ R194, R194, c[0x0][0x2d0], -R165.reuse ;  /* 0x0000b400c2c27a23 */ /* 0x100fe200000108a5 */
[----:B------:R-:W-:Y:S01]  /*12340*/  F2FP.BF16.PACK_AB R106, R188, R187 ;  /* 0x000000bbbc6a723e */ /* 0x000fe200000010ff */
[C---:B------:R-:W-:Y:S01]  /*12350*/  HMMA.16816.F32.BF16 R88, R132.reuse, R112, R88 ;  /* 0x000000708458723c */ /* 0x040fe20000041858 */
[----:B------:R-:W-:Y:S03]  /*12360*/  MUFU.EX2 R193, R193 ;  /* 0x000000c100c17308 */ /* 0x000fe60000000800 */
[----:B------:R-:W-:Y:S01]  /*12370*/  FFMA.FTZ R165, R164, c[0x0][0x2d0], -R165 ;  /* 0x0000b400a4a57a23 */ /* 0x000fe200000108a5 */
[----:B-----5:R-:W-:Y:S01]  /*12380*/  F2FP.BF16.PACK_AB R107, R192, R191 ;  /* 0x000000bfc06b723e */ /* 0x020fe200000010ff */
[--C-:B------:R-:W-:Y:S02]  /*12390*/  FFMA.FTZ R185, R185, c[0x0][0x2d0], -R184.reuse ;  /* 0x0000b400b9b97a23 */ /* 0x100fe400000108b8 */
[C---:B------:R-:W-:Y:S01]  /*123a0*/  HMMA.16816.F32.BF16 R92, R132.reuse, R114, R92 ;  /* 0x00000072845c723c */ /* 0x040fe2000004185c */
[----:B------:R-:W2:Y:S02]  /*123b0*/  LDSM.16.MT88.4 R112, [R9+0x800] ;  /* 0x000800000970783b */ /* 0x000ea40000004200 */
[----:B------:R-:W-:Y:S01]  /*123c0*/  MUFU.EX2 R249, R165 ;  /* 0x000000a500f97308 */ /* 0x000fe20000000800 */
[----:B------:R-:W-:Y:S02]  /*123d0*/  FFMA.FTZ R184, R167, c[0x0][0x2d0], -R184 ;  /* 0x0000b400a7b87a23 */ /* 0x000fe400000108b8 */
[----:B------:R-:W-:Y:S02]  /*123e0*/  FFMA.FTZ R182, R2, R241, R182 ;  /* 0x000000f102b67223 */ /* 0x000fe400000100b6 */
[C---:B-1----:R-:W-:Y:S04]  /*123f0*/  HMMA.16816.F32.BF16 R96, R132.reuse, R108, R96 ;  /* 0x0000006c8460723c */ /* 0x042fe80000041860 */
[----:B------:R-:W-:Y:S01]  /*12400*/  FFMA.FTZ R178, R0, R239, R178 ;  /* 0x000000ef00b27223 */ /* 0x000fe200000100b2 */
[----:B------:R-:W-:Y:S01]  /*12410*/  MUFU.EX2 R245, R184 ;  /* 0x000000b800f57308 */ /* 0x000fe20000000800 */
[----:B------:R-:W-:Y:S02]  /*12420*/  FADD.FTZ R181, R181, R182 ;  /* 0x000000b6b5b57221 */ /* 0x000fe40000010000 */
[----:B------:R-:W-:Y:S01]  /*12430*/  HMMA.16816.F32.BF16 R100, R132, R110, R100 ;  /* 0x0000006e8464723c */ /* 0x000fe20000041864 */
[----:B------:R-:W1:Y:S03]  /*12440*/  LDSM.16.MT88.4 R108, [R173+0x2800] ;  /* 0x00280000ad6c783b */ /* 0x000e660000004200 */
[----:B------:R-:W-:Y:S02]  /*12450*/  FADD.FTZ R177, R177, R178 ;  /* 0x000000b2b1b17221 */ /* 0x000fe40000010000 */
[----:B------:R-:W-:Y:S01]  /*12460*/  FADD.FTZ R180, R180, R181 ;  /* 0x000000b5b4b47221 */ /* 0x000fe20000010000 */
[----:B------:R3:W-:Y:S01]  /*12470*/  MUFU.EX2 R184, R166 ;  /* 0x000000a600b87308 */ /* 0x0007e20000000800 */
[C---:B------:R-:W-:Y:S05]  /*12480*/  HMMA.16816.F32.BF16 R4, R104.reuse, R116, R4 ;  /* 0x000000746804723c */ /* 0x040fea0000041804 */
[----:B------:R-:W-:Y:S02]  /*12490*/  FADD.FTZ R176, R176, R177 ;  /* 0x000000b1b0b07221 */ /* 0x000fe40000010000 */
[----:B------:R-:W-:Y:S01]  /*124a0*/  FADD.FTZ R180, R179, R180 ;  /* 0x000000b4b3b47221 */ /* 0x000fe20000010000 */
[C---:B------:R-:W-:Y:S01]  /*124b0*/  HMMA.16816.F32.BF16 R12, R104.reuse, R118, R12 ;  /* 0x00000076680c723c */ /* 0x040fe2000004180c */
[----:B------:R-:W-:Y:S01]  /*124c0*/  LDSM.16.MT88.4 R116, [R9+0x4800] ;  /* 0x004800000974783b */ /* 0x000fe20000004200 */
[----:B------:R-:W-:Y:S02]  /*124d0*/  MUFU.EX2 R238, R238 ;  /* 0x000000ee00ee7308 */ /* 0x000fe40000000800 */
[----:B------:R-:W-:Y:S02]  /*124e0*/  FADD.FTZ R176, R175, R176 ;  /* 0x000000b0afb07221 */ /* 0x000fe40000010000 */
[----:B------:R-:W-:Y:S02]  /*124f0*/  FADD.FTZ R183, R183, R180 ;  /* 0x000000b4b7b77221 */ /* 0x000fe40000010000 */
[----:B------:R-:W-:Y:S01]  /*12500*/  FADD.FTZ R189, R189, R176 ;  /* 0x000000b0bdbd7221 */ /* 0x000fe20000010000 */
[C---:B--2---:R-:W-:Y:S03]  /*12510*/  HMMA.16816.F32.BF16 R16, R104.reuse, R112, R16 ;  /* 0x000000706810723c */ /* 0x044fe60000041810 */
[----:B------:R-:W-:Y:S01]  /*12520*/  MUFU.EX2 R207, R207 ;  /* 0x000000cf00cf7308 */ /* 0x000fe20000000800 */
[----:B------:R-:W-:Y:S01]  /*12530*/  FADD.FTZ R186, R186, R183 ;  /* 0x000000b7baba7221 */ /* 0x000fe20000010000 */
[----:B---3--:R-:W-:Y:S01]  /*12540*/  LDSM.16.MT88.4 R164, [R172+0x3800] ;  /* 0x00380000aca4783b */ /* 0x008fe20000004200 */
[----:B------:R-:W-:Y:S02]  /*12550*/  FADD.FTZ R190, R190, R189 ;  /* 0x000000bdbebe7221 */ /* 0x000fe40000010000 */
[C---:B------:R-:W-:Y:S04]  /*12560*/  HMMA.16816.F32.BF16 R20, R104.reuse, R114, R20 ;  /* 0x000000726814723c */ /* 0x040fe80000041814 */
[----:B------:R-:W-:Y:S01]  /*12570*/  FADD.FTZ R187, R187, R186 ;  /* 0x000000babbbb7221 */ /* 0x000fe20000010000 */
[----:B------:R-:W-:Y:S01]  /*12580*/  MUFU.EX2 R194, R194 ;  /* 0x000000c200c27308 */ /* 0x000fe20000000800 */
[----:B------:R-:W2:Y:S01]  /*12590*/  LDSM.16.MT88.4 R112, [R174+0x4800] ;  /* 0x00480000ae70783b */ /* 0x000ea20000004200 */
[----:B------:R-:W-:Y:S01]  /*125a0*/  FADD.FTZ R191, R191, R190 ;  /* 0x000000bebfbf7221 */ /* 0x000fe20000010000 */
[C---:B------:R-:W-:Y:S04]  /*125b0*/  HMMA.16816.F32.BF16 R24, R104.reuse, R120, R24 ;  /* 0x000000786818723c */ /* 0x040fe80000041818 */
[----:B------:R-:W-:Y:S02]  /*125c0*/  FADD.FTZ R188, R188, R187 ;  /* 0x000000bbbcbc7221 */ /* 0x000fe40000010000 */
[----:B------:R-:W-:Y:S01]  /*125d0*/  FADD.FTZ R192, R192, R191 ;  /* 0x000000bfc0c07221 */ /* 0x000fe20000010000 */
[----:B------:R-:W-:Y:S01]  /*125e0*/  MUFU.EX2 R185, R185 ;  /* 0x000000b900b97308 */ /* 0x000fe20000000800 */
[C---:B------:R-:W-:Y:S01]  /*125f0*/  HMMA.16816.F32.BF16 R28, R104.reuse, R122, R28 ;  /* 0x0000007a681c723c */ /* 0x040fe2000004181c */
[----:B------:R-:W3:Y:S07]  /*12600*/  LDSM.16.MT88.4 R120, [R172+0x4800] ;  /* 0x00480000ac78783b */ /* 0x000eee0000004200 */
[C---:B------:R-:W-:Y:S01]  /*12610*/  HMMA.16816.F32.BF16 R32, R104.reuse, R124, R32 ;  /* 0x0000007c6820723c */ /* 0x040fe20000041820 */
[----:B------:R-:W4:Y:S07]  /*12620*/  MUFU.EX2 R240, R240 ;  /* 0x000000f000f07308 */ /* 0x000f2e0000000800 */
[C---:B------:R-:W-:Y:S01]  /*12630*/  HMMA.16816.F32.BF16 R36, R104.reuse, R126, R36 ;  /* 0x0000007e6824723c */ /* 0x040fe20000041824 */
[----:B------:R-:W-:Y:S02]  /*12640*/  LDSM.16.MT88.4 R124, [R173+0x1000] ;  /* 0x00100000ad7c783b */ /* 0x000fe40000004200 */
[----:B------:R-:W5:Y:S05]  /*12650*/  MUFU.EX2 R242, R242 ;  /* 0x000000f200f27308 */ /* 0x000f6a0000000800 */
[C---:B------:R-:W-:Y:S08]  /*12660*/  HMMA.16816.F32.BF16 R40, R104.reuse, R128, R40 ;  /* 0x000000806828723c */ /* 0x040ff00000041828 */
[C---:B------:R-:W-:Y:S01]  /*12670*/  HMMA.16816.F32.BF16 R44, R104.reuse, R130, R44 ;  /* 0x00000082682c723c */ /* 0x040fe2000004182c */
[----:B------:R-:W-:Y:S07]  /*12680*/  LDSM.16.MT88.4 R128, [R9+0x3000] ;  /* 0x003000000980783b */ /* 0x000fee0000004200 */
[C---:B------:R-:W-:Y:S07]  /*12690*/  HMMA.16816.F32.BF16 R48, R104.reuse, R148, R48 ;  /* 0x000000946830723c */ /* 0x040fee0000041830 */
[----:B----4-:R-:W-:Y:S01]  /*126a0*/  F2FP.BF16.PACK_AB R148, R240, R185 ;  /* 0x000000b9f094723e */ /* 0x010fe200000010ff */
[C---:B------:R-:W-:Y:S04]  /*126b0*/  HMMA.16816.F32.BF16 R52, R104.reuse, R150, R52 ;  /* 0x000000966834723c */ /* 0x040fe80000041834 */
[----:B------:R-:W-:Y:S03]  /*126c0*/  F2FP.BF16.PACK_AB R149, R248, R247 ;  /* 0x000000f7f895723e */ /* 0x000fe600000010ff */
[----:B-----5:R-:W-:Y:S01]  /*126d0*/  F2FP.BF16.PACK_AB R150, R245, R242 ;  /* 0x000000f2f596723e */ /* 0x020fe200000010ff */
[C---:B------:R-:W-:Y:S04]  /*126e0*/  HMMA.16816.F32.BF16 R56, R104.reuse, R152, R56 ;  /* 0x000000986838723c */ /* 0x040fe80000041838 */
[----:B------:R-:W-:Y:S04]  /*126f0*/  F2FP.BF16.PACK_AB R151, R249, R184 ;  /* 0x000000b8f997723e */ /* 0x000fe800000010ff */
        /* <DEDUP_REMOVED lines=11> */
[C---:B---3--:R-:W-:Y:S08]  /*127b0*/  HMMA.16816.F32.BF16 R88, R104.reuse, R120, R88 ;  /* 0x000000786858723c */ /* 0x048ff00000041858 */
[C---:B------:R-:W-:Y:S01]  /*127c0*/  HMMA.16816.F32.BF16 R92, R104.reuse, R122, R92 ;  /* 0x0000007a685c723c */ /* 0x040fe2000004185c */
[----:B------:R-:W3:Y:S07]  /*127d0*/  LDSM.16.MT88.4 R120, [R172+0x1000] ;  /* 0x00100000ac78783b */ /* 0x000eee0000004200 */
[C---:B-1----:R-:W-:Y:S08]  /*127e0*/  HMMA.16816.F32.BF16 R96, R104.reuse, R108, R96 ;  /* 0x0000006c6860723c */ /* 0x042ff00000041860 */
[----:B------:R-:W-:Y:S01]  /*127f0*/  HMMA.16816.F32.BF16 R100, R104, R110, R100 ;  /* 0x0000006e6864723c */ /* 0x000fe20000041864 */
[----:B------:R-:W1:Y:S06]  /*12800*/  LDSM.16.MT88.4 R108, [R174+0x3000] ;  /* 0x00300000ae6c783b */ /* 0x000e6c0000004200 */
        /* <DEDUP_REMOVED lines=9> */
[C---:B--2---:R-:W-:Y:S03]  /*128a0*/  HMMA.16816.F32.BF16 R4, R104.reuse, R112, R4 ;  /* 0x000000706804723c */ /* 0x044fe60000041804 */
[----:B------:R-:W-:Y:S02]  /*128b0*/  FADD.FTZ R207, R207, R238 ;  /* 0x000000eecfcf7221 */ /* 0x000fe40000010000 */
[----:B------:R-:W-:Y:S02]  /*128c0*/  FADD.FTZ R246, R246, R195 ;  /* 0x000000c3f6f67221 */ /* 0x000fe40000010000 */
[----:B------:R-:W-:Y:S01]  /*128d0*/  FADD.FTZ R194, R194, R207 ;  /* 0x000000cfc2c27221 */ /* 0x000fe20000010000 */
[C---:B------:R-:W-:Y:S01]  /*128e0*/  HMMA.16816.F32.BF16 R12, R104.reuse, R114, R12 ;  /* 0x00000072680c723c */ /* 0x040fe2000004180c */
[----:B------:R-:W2:Y:S03]  /*128f0*/  LDSM.16.MT88.4 R112, [R172+0x3000] ;  /* 0x00300000ac70783b */ /* 0x000ea60000004200 */
[----:B------:R-:W-:Y:S02]  /*12900*/  FADD.FTZ R185, R185, R246 ;  /* 0x000000f6b9b97221 */ /* 0x000fe40000010000 */
[----:B------:R-:W-:Y:S02]  /*12910*/  FADD.FTZ R247, R247, R194 ;  /* 0x000000c2f7f77221 */ /* 0x000fe40000010000 */
[C---:B----4-:R-:W-:Y:S04]  /*12920*/  HMMA.16816.F32.BF16 R16, R104.reuse, R116, R16 ;  /* 0x000000746810723c */ /* 0x050fe80000041810 */
[----:B------:R-:W-:Y:S02]  /*12930*/  FADD.FTZ R185, R240, R185 ;  /* 0x000000b9f0b97221 */ /* 0x000fe40000010000 */
[----:B------:R-:W-:Y:S02]  /*12940*/  FADD.FTZ R247, R248, R247 ;  /* 0x000000f7f8f77221 */ /* 0x000fe40000010000 */
[C---:B------:R-:W-:Y:S01]  /*12950*/  HMMA.16816.F32.BF16 R20, R104.reuse, R118, R20 ;  /* 0x000000766814723c */ /* 0x040fe20000041814 */
[----:B------:R-:W4:Y:S03]  /*12960*/  LDSM.16.MT88.4 R116, [R173+0x3000] ;  /* 0x00300000ad74783b */ /* 0x000f260000004200 */
[----:B------:R-:W-:Y:S02]  /*12970*/  FADD.FTZ R242, R242, R185 ;  /* 0x000000b9f2f27221 */ /* 0x000fe40000010000 */
[----:B------:R-:W-:Y:S02]  /*12980*/  FADD.FTZ R184, R184, R247 ;  /* 0x000000f7b8b87221 */ /* 0x000fe40000010000 */
[C---:B---3--:R-:W-:Y:S04]  /*12990*/  HMMA.16816.F32.BF16 R24, R104.reuse, R120, R24 ;  /* 0x000000786818723c */ /* 0x048fe80000041818 */
[----:B------:R-:W-:Y:S02]  /*129a0*/  FADD.FTZ R241, R245, R242 ;  /* 0x000000f2f5f17221 */ /* 0x000fe40000010000 */
[----:B------:R-:W-:Y:S02]  /*129b0*/  FADD.FTZ R239, R249, R184 ;  /* 0x000000b8f9ef7221 */ /* 0x000fe40000010000 */
[C---:B------:R-:W-:Y:S01]  /*129c0*/  HMMA.16816.F32.BF16 R28, R104.reuse, R122, R28 ;  /* 0x0000007a681c723c */ /* 0x040fe2000004181c */
[----:B------:R-:W3:Y:S07]  /*129d0*/  LDSM.16.MT88.4 R120, [R174+0x5000] ;  /* 0x00500000ae78783b */ /* 0x000eee0000004200 */
        /* <DEDUP_REMOVED lines=8> */
[C---:B--2---:R-:W-:Y:S08]  /*12a60*/  HMMA.16816.F32.BF16 R56, R104.reuse, R112, R56 ;  /* 0x000000706838723c */ /* 0x044ff00000041838 */
[C---:B------:R-:W-:Y:S01]  /*12a70*/  HMMA.16816.F32.BF16 R60, R104.reuse, R114, R60 ;  /* 0x00000072683c723c */ /* 0x040fe2000004183c */
[----:B------:R-:W2:Y:S07]  /*12a80*/  LDSM.16.MT88.4 R112, [R172+0x5000] ;  /* 0x00500000ac70783b */ /* 0x000eae0000004200 */
[C---:B----4-:R-:W-:Y:S08]  /*12a90*/  HMMA.16816.F32.BF16 R64, R104.reuse, R116, R64 ;  /* 0x000000746840723c */ /* 0x050ff00000041840 */
[C---:B------:R-:W-:Y:S01]  /*12aa0*/  HMMA.16816.F32.BF16 R68, R104.reuse, R118, R68 ;  /* 0x000000766844723c */ /* 0x040fe20000041844 */
[----:B------:R-:W4:Y:S07]  /*12ab0*/  LDSM.16.MT88.4 R116, [R173+0x5000] ;  /* 0x00500000ad74783b */ /* 0x000f2e0000004200 */
[C---:B---3--:R-:W-:Y:S08]  /*12ac0*/  HMMA.16816.F32.BF16 R72, R104.reuse, R120, R72 ;  /* 0x000000786848723c */ /* 0x048ff00000041848 */
[C---:B------:R-:W-:Y:S01]  /*12ad0*/  HMMA.16816.F32.BF16 R76, R104.reuse, R122, R76 ;  /* 0x0000007a684c723c */ /* 0x040fe2000004184c */
[----:B------:R-:W3:Y:S07]  /*12ae0*/  LDSM.16.MT88.4 R120, [R9+0x1800] ;  /* 0x001800000978783b */ /* 0x000eee0000004200 */
[C---:B-1----:R-:W-:Y:S08]  /*12af0*/  HMMA.16816.F32.BF16 R80, R104.reuse, R108, R80 ;  /* 0x0000006c6850723c */ /* 0x042ff00000041850 */
[C---:B------:R-:W-:Y:S01]  /*12b00*/  HMMA.16816.F32.BF16 R84, R104.reuse, R110, R84 ;  /* 0x0000006e6854723c */ /* 0x040fe20000041854 */
[----:B------:R-:W1:Y:S07]  /*12b10*/  LDSM.16.MT88.4 R108, [R172+0x1800] ;  /* 0x00180000ac6c783b */ /* 0x000e6e0000004200 */
[C---:B--2---:R-:W-:Y:S08]  /*12b20*/  HMMA.16816.F32.BF16 R88, R104.reuse, R112, R88 ;  /* 0x000000706858723c */ /* 0x044ff00000041858 */
[C---:B------:R-:W-:Y:S08]  /*12b30*/  HMMA.16816.F32.BF16 R92, R104.reuse, R114, R92 ;  /* 0x00000072685c723c */ /* 0x040ff0000004185c */
[C---:B----4-:R-:W-:Y:S08]  /*12b40*/  HMMA.16816.F32.BF16 R96, R104.reuse, R116, R96 ;  /* 0x000000746860723c */ /* 0x050ff00000041860 */
[----:B------:R-:W-:Y:S08]  /*12b50*/  HMMA.16816.F32.BF16 R100, R104, R118, R100 ;  /* 0x000000766864723c */ /* 0x000ff00000041864 */
[C---:B------:R-:W-:Y:S08]  /*12b60*/  HMMA.16816.F32.BF16 R132, R148.reuse, R128, R4 ;  /* 0x000000809484723c */ /* 0x040ff00000041804 */
[C---:B------:R-:W-:Y:S01]  /*12b70*/  HMMA.16816.F32.BF16 R128, R148.reuse, R130, R12 ;  /* 0x000000829480723c */ /* 0x040fe2000004180c */
[----:B------:R-:W2:Y:S07]  /*12b80*/  LDSM.16.MT88.4 R12, [R174+0x5800] ;  /* 0x00580000ae0c783b */ /* 0x000eae0000004200 */
[C---:B---3--:R-:W-:Y:S01]  /*12b90*/  HMMA.16816.F32.BF16 R124, R148.reuse, R120, R16 ;  /* 0x00000078947c723c */ /* 0x048fe20000041810 */
[----:B------:R3:W4:Y:S07]  /*12ba0*/  LDSM.16.MT88.4 R16, [R9+0x5800] ;  /* 0x005800000910783b */ /* 0x00072e0000004200 */
[C---:B------:R-:W-:Y:S01]  /*12bb0*/  HMMA.16816.F32.BF16 R120, R148.reuse, R122, R20 ;  /* 0x0000007a9478723c */ /* 0x040fe20000041814 */
[----:B------:R-:W5:Y:S07]  /*12bc0*/  LDSM.16.MT88.4 R20, [R172+0x5800] ;  /* 0x00580000ac14783b */ /* 0x000f6e0000004200 */
[C---:B-1----:R-:W-:Y:S07]  /*12bd0*/  HMMA.16816.F32.BF16 R116, R148.reuse, R108, R24 ;  /* 0x0000006c9474723c */ /* 0x042fee0000041818 */
[----:B------:R-:W-:Y:S01]  /*12be0*/  IADD3 R25, R233, -0x2, RZ ;  /* 0xfffffffee9197810 */ /* 0x000fe20007ffe0ff */
[C---:B------:R-:W-:Y:S03]  /*12bf0*/  HMMA.16816.F32.BF16 R112, R148.reuse, R110, R28 ;  /* 0x0000006e9470723c */ /* 0x040fe6000004181c */
[C---:B------:R-:W-:Y:S05]  /*12c00*/  ISETP.GE.AND P0, PT, R25.reuse, R230, PT ;  /* 0x000000e61900720c */ /* 0x040fea0003f06270 */
[C---:B------:R-:W-:Y:S08]  /*12c10*/  HMMA.16816.F32.BF16 R108, R148.reuse, R152, R32 ;  /* 0x00000098946c723c */ /* 0x040ff00000041820 */
[C---:B------:R-:W-:Y:S01]  /*12c20*/  HMMA.16816.F32.BF16 R104, R148.reuse, R154, R36 ;  /* 0x0000009a9468723c */ /* 0x040fe20000041824 */
[----:B------:R-:W-:Y:S02]  /*12c30*/  @P0 MOV R2, c[0x0][0x1e0] ;  /* 0x0000780000020a02 */ /* 0x000fe40000000f00 */
[----:B------:R-:W-:Y:S02]  /*12c40*/  @P0 ISETP.GE.AND P2, PT, R218, c[0x0][0x1d4], PT ;  /* 0x00007500da000a0c */ /* 0x000fe40003f46270 */
[----:B------:R-:W-:Y:S03]  /*12c50*/  @P0 SHF.R.S32.HI R0, RZ, 0x1f, R25 ;  /* 0x0000001fff000819 */ /* 0x000fe60000011419 */
[C---:B------:R-:W-:Y:S04]  /*12c60*/  HMMA.16816.F32.BF16 R40, R148.reuse, R156, R40 ;  /* 0x0000009c9428723c */ /* 0x040fe80000041828 */
[----:B------:R-:W-:Y:S04]  /*12c70*/  @P0 IMAD R0, R0, c[0x0][0x1e0], RZ ;  /* 0x0000780000000a24 */ /* 0x000fe800078e02ff */
[C---:B------:R-:W-:Y:S04]  /*12c80*/  HMMA.16816.F32.BF16 R44, R148.reuse, R158, R44 ;  /* 0x0000009e942c723c */ /* 0x040fe8000004182c */
[C---:B------:R-:W-:Y:S02]  /*12c90*/  @P0 IMAD R0, R25.reuse, c[0x0][0x1e4], R0 ;  /* 0x0000790019000a24 */ /* 0x040fe400078e0200 */
[----:B------:R-:W-:Y:S02]  /*12ca0*/  @P0 IMAD.WIDE.U32 R24, R25, c[0x0][0x1e0], RZ ;  /* 0x0000780019180a25 */ /* 0x000fe400078e00ff */
[C---:B------:R-:W-:Y:S04]  /*12cb0*/  HMMA.16816.F32.BF16 R48, R148.reuse, R160, R48 ;  /* 0x000000a09430723c */ /* 0x040fe80000041830 */
[C---:B---3--:R-:W-:Y:S04]  /*12cc0*/  @P0 SHF.L.U32 R9, R24.reuse, 0x6, RZ ;  /* 0x0000000618090819 */ /* 0x048fe800000006ff */
[C---:B------:R-:W-:Y:S08]  /*12cd0*/  HMMA.16816.F32.BF16 R52, R148.reuse, R162, R52 ;  /* 0x000000a29434723c */ /* 0x040ff00000041834 */
[C---:B------:R-:W-:Y:S08]  /*12ce0*/  HMMA.16816.F32.BF16 R56, R148.reuse, R164, R56 ;  /* 0x000000a49438723c */ /* 0x040ff00000041838 */
[C---:B------:R-:W-:Y:S08]  /*12cf0*/  HMMA.16816.F32.BF16 R60, R148.reuse, R166, R60 ;  /* 0x000000a6943c723c */ /* 0x040ff0000004183c */
[C---:B------:R-:W-:Y:S08]  /*12d00*/  HMMA.16816.F32.BF16 R64, R148.reuse, R168, R64 ;  /* 0x000000a89440723c */ /* 0x040ff00000041840 */
[C---:B------:R-:W-:Y:S08]  /*12d10*/  HMMA.16816.F32.BF16 R68, R148.reuse, R170, R68 ;  /* 0x000000aa9444723c */ /* 0x040ff00000041844 */
[C---:B--2---:R-:W-:Y:S08]  /*12d20*/  HMMA.16816.F32.BF16 R72, R148.reuse, R12, R72 ;  /* 0x0000000c9448723c */ /* 0x044ff00000041848 */
[C---:B------:R-:W-:Y:S01]  /*12d30*/  HMMA.16816.F32.BF16 R76, R148.reuse, R14, R76 ;  /* 0x0000000e944c723c */ /* 0x040fe2000004184c */
[----:B------:R-:W1:Y:S07]  /*12d40*/  LDSM.16.MT88.4 R12, [R173+0x5800] ;  /* 0x00580000ad0c783b */ /* 0x000e6e0000004200 */
[C---:B----4-:R-:W-:Y:S07]  /*12d50*/  HMMA.16816.F32.BF16 R80, R148.reuse, R16, R80 ;  /* 0x000000109450723c */ /* 0x050fee0000041850 */
[----:B------:R-:W-:Y:S01]  /*12d60*/  @P0 IADD3 R17, R25, R0, RZ ;  /* 0x0000000019110210 */ /* 0x000fe20007ffe0ff */
[C---:B------:R-:W-:Y:S04]  /*12d70*/  HMMA.16816.F32.BF16 R84, R148.reuse, R18, R84 ;  /* 0x000000129454723c */ /* 0x040fe80000041854 */
[----:B------:R-:W-:Y:S02]  /*12d80*/  @P0 SHF.L.U64.HI R0, R24, 0x6, R17 ;  /* 0x0000000618000819 */ /* 0x000fe40000010211 */
[C---:B------:R-:W-:Y:S02]  /*12d90*/  @P0 LEA R17, P1, R2.reuse, R9, 0x5 ;  /* 0x0000000902110211 */ /* 0x040fe400078228ff */
[----:B------:R-:W-:Y:S01]  /*12da0*/  @P0 MOV R19, c[0x0][0x1e4] ;  /* 0x0000790000130a02 */ /* 0x000fe20000000f00 */
[C---:B-----5:R-:W-:Y:S03]  /*12db0*/  HMMA.16816.F32.BF16 R88, R148.reuse, R20, R88 ;  /* 0x000000149458723c */ /* 0x060fe60000041858 */
[----:B------:R-:W-:Y:S02]  /*12dc0*/  @P0 LEA.HI.X R2, R2, R0, R19, 0x5, P1 ;  /* 0x0000000002020211 */ /* 0x000fe400008f2c13 */
[-C--:B------:R-:W-:Y:S02]  /*12dd0*/  @P0 IADD3 R17, P4, R17, R236.reuse, RZ ;  /* 0x000000ec11110210 */ /* 0x080fe40007f9e0ff */
[----:B------:R-:W-:Y:S01]  /*12de0*/  @P0 IADD3 R9, P1, R9, R236, RZ ;  /* 0x000000ec09090210 */ /* 0x000fe20007f3e0ff */
[C---:B------:R-:W-:Y:S04]  /*12df0*/  HMMA.16816.F32.BF16 R92, R148.reuse, R22, R92 ;  /* 0x00000016945c723c */ /* 0x040fe8000004185c */
[-C--:B------:R-:W-:Y:S02]  /*12e00*/  @P0 IADD3.X R2, R2, R229.reuse, RZ, P4, !PT ;  /* 0x000000e502020210 */ /* 0x080fe400027fe4ff */
[----:B------:R-:W-:Y:S02]  /*12e10*/  LOP3.LUT P4, RZ, R226, 0x1, RZ, 0xc0, !PT ;  /* 0x00000001e2ff7812 */ /* 0x000fe4000788c0ff */
[----:B------:R-:W-:Y:S01]  /*12e20*/  @P0 LEA R18, P5, R9, c[0x0][0x1c8], 0x1 ;  /* 0x0000720009120a11 */ /* 0x000fe200078a08ff */
[C---:B-1----:R-:W-:Y:S03]  /*12e30*/  HMMA.16816.F32.BF16 R96, R148.reuse, R12, R96 ;  /* 0x0000000c9460723c */ /* 0x042fe60000041860 */
[----:B------:R-:W-:Y:S02]  /*12e40*/  @P0 IADD3.X R0, R0, R229, RZ, P1, !PT ;  /* 0x000000e500000210 */ /* 0x000fe40000ffe4ff */
[----:B------:R-:W-:Y:S02]  /*12e50*/  @P0 ISETP.GE.AND P1, PT, R217, c[0x0][0x1d4], PT ;  /* 0x00007500d9000a0c */ /* 0x000fe40003f26270 */
[----:B------:R-:W-:Y:S01]  /*12e60*/  @P0 LEA.HI.X R19, R9, c[0x0][0x1cc], R0, 0x1, P5 ;  /* 0x0000730009130a11 */ /* 0x000fe200028f0c00 */
[----:B------:R-:W-:Y:S01]  /*12e70*/  @P0 IMAD R9, R231, 0x6000, R11 ;  /* 0x00006000e7090824 */ /* 0x000fe200078e020b */
[C---:B------:R-:W-:Y:S01]  /*12e80*/  @P0 LEA R16, P3, R17.reuse, c[0x0][0x1c8], 0x1 ;  /* 0x0000720011100a11 */ /* 0x040fe200078608ff */
[----:B------:R-:W-:Y:S03]  /*12e90*/  HMMA.16816.F32.BF16 R100, R148, R14, R100 ;  /* 0x0000000e9464723c */ /* 0x000fe60000041864 */
[----:B------:R-:W-:Y:S01]  /*12ea0*/  @!PT LDS RZ, [RZ] ;  /* 0x00000000fffff984 */ /* 0x000fe20000000800 */
[----:B------:R-:W-:Y:S01]  /*12eb0*/  @!PT LDS RZ, [RZ] ;  /* 0x00000000fffff984 */ /* 0x000fe20000000800 */
[----:B------:R-:W-:Y:S01]  /*12ec0*/  @!PT LDS RZ, [RZ] ;  /* 0x00000000fffff984 */ /* 0x000fe20000000800 */
[----:B------:R1:W-:Y:S01]  /*12ed0*/  @P0 LDGSTS.E.BYPASS.LTC128B.128 [R9], [R18.64], !P4 ;  /* 0x0000000012090fae */ /* 0x0003e2000e101d48 */
[----:B------:R-:W-:Y:S02]  /*12ee0*/  @P0 LEA.HI.X R17, R17, c[0x0][0x1cc], R2, 0x1, P3 ;  /* 0x0000730011110a11 */ /* 0x000fe400018f0c02 */
[----:B------:R-:W-:Y:S05]  /*12ef0*/  IADD3 R0, R204, 0x1, RZ ;  /* 0x00000001cc007810 */ /* 0x000fea0007ffe0ff */
[----:B------:R1:W-:Y:S08]  /*12f00*/  @P0 LDGSTS.E.BYPASS.LTC128B.128 [R9+0x2000], [R18.64+0x80], !P2 ;  /* 0x0200008012090fae */ /* 0x0003f0000d101d48 */
[----:B------:R1:W-:Y:S08]  /*12f10*/  @P0 LDGSTS.E.BYPASS.LTC128B.128 [R9+0x4000], [R18.64+0x100], !P1 ;  /* 0x0400010012090fae */ /* 0x0003f0000c901d48 */
[----:B------:R1:W-:Y:S08]  /*12f20*/  @P0 LDGSTS.E.BYPASS.LTC128B.128 [R9+0x1000], [R16.64], !P4 ;  /* 0x0100000010090fae */ /* 0x0003f0000e101d48 */
[----:B------:R1:W-:Y:S08]  /*12f30*/  @P0 LDGSTS.E.BYPASS.LTC128B.128 [R9+0x3000], [R16.64+0x80], !P2 ;  /* 0x0300008010090fae */ /* 0x0003f0000d101d48 */
[----:B------:R1:W-:Y:S01]  /*12f40*/  @P0 LDGSTS.E.BYPASS.LTC128B.128 [R9+0x5000], [R16.64+0x100], !P1 ;  /* 0x0500010010090fae */ /* 0x0003e2000c901d48 */
[----:B------:R-:W-:Y:S02]  /*12f50*/  ISETP.GE.AND P0, PT, R230, R233, PT ;  /* 0x000000e9e600720c */ /* 0x000fe40003f06270 */
[----:B------:R-:W-:Y:S02]  /*12f60*/  ISETP.GE.AND P1, PT, R204, 0x1, PT ;  /* 0x00000001cc00780c */ /* 0x000fe40003f26270 */
[----:B------:R-:W-:Y:S02]  /*12f70*/  MOV R233, R232 ;  /* 0x000000e800e97202 */ /* 0x000fe40000000f00 */
[----:B------:R-:W-:Y:S01]  /*12f80*/  SEL R204, R0, RZ, !P1 ;  /* 0x000000ff00cc7207 */ /* 0x000fe20004800000 */
[----:B------:R-:W0:Y:S01]  /*12f90*/  LDGDEPBAR ;  /* 0x00000000000079af */ /* 0x000e220000000000 */
[----:B------:R-:W-:Y:S02]  /*12fa0*/  MOV R0, R3 ;  /* 0x0000000300007202 */ /* 0x000fe40000000f00 */
[----:B-1----:R-:W-:Y:S03]  /*12fb0*/  MOV R9, R8 ;  /* 0x0000000800097202 */ /* 0x002fe60000000f00 */
[----:B------:R-:W-:-:S05]  /*12fc0*/  @!P0 BRA `(.L_x_1461) ;  /* 0xffffd30000008947 */ /* 0x000fca000383ffff */
.L_x_1460:
[----:B-1----:R-:W-:Y:S02]  /*12fd0*/  MOV R5, 0x1f ;  /* 0x0000001f00057802 */ /* 0x002fe40000000f00 */
[----:B------:R-:W-:Y:S01]  /*12fe0*/  MOV R0, 0xffffffff ;  /* 0xffffffff00007802 */ /* 0x000fe20000000f00 */
[----:B------:R-:W-:Y:S05]  /*12ff0*/  BRA.DIV ~URZ, `(.L_x_1462) ;  /* 0x00004ee27f007947 */ /* 0x000fea000b800000 */
[----:B------:R1:W2:Y:S02]  /*13000*/  SHFL.BFLY PT, R6, R241, 0x2, 0x1f ;  /* 0x0c401f00f1067f89 */ /* 0x0002a400000e0000 */
.L_x_1532:
[----:B-12---:R-:W-:Y:S01]  /*13010*/  FADD.FTZ R241, R6, R241 ;  /* 0x000000f106f17221 */ /* 0x006fe20000010000 */
[----:B------:R-:W-:Y:S05]  /*13020*/  BRA.DIV ~URZ, `(.L_x_1463) ;  /* 0x00004ef27f007947 */ /* 0x000fea000b800000 */
[----:B------:R-:W1:Y:S04]  /*13030*/  SHFL.BFLY PT, R0, R239, 0x2, 0x1f ;  /* 0x0c401f00ef007f89 */ /* 0x000e6800000e0000 */
[----:B------:R-:W2:Y:S01]  /*13040*/  SHFL.BFLY PT, R4, R241, 0x1, 0x1f ;  /* 0x0c201f00f1047f89 */ /* 0x000ea200000e0000 */
[----:B-1----:R-:W-:-:S02]  /*13050*/  FADD.FTZ R9, R0, R239 ;  /* 0x000000ef00097221 */ /* 0x002fc40000010000 */
[----:B--2---:R-:W-:-:S03]  /*13060*/  FADD.FTZ R4, R241, R4 ;  /* 0x00000004f1047221 */ /* 0x004fc60000010000 */
[----:B------:R1:W2:Y:S04]  /*13070*/  SHFL.BFLY PT, R6, R9, 0x1, 0x1f ;  /* 0x0c201f0009067f89 */ /* 0x0002a800000e0000 */
.L_x_1533:
[----:B-12---:R-:W-:Y:S01]  /*13080*/  FADD.FTZ R9, R6, R9 ;  /* 0x0000000906097221 */ /* 0x006fe20000010000 */
[----:B------:R-:W-:Y:S02]  /*13090*/  FSETP.NE.FTZ.AND P1, PT, R4, RZ, PT ;  /* 0x000000ff0400720b */ /* 0x000fe40003f35000 */
[----:B------:R-:W-:Y:S02]  /*130a0*/  MOV R2, RZ ;  /* 0x000000ff00027202 */ /* 0x000fe40000000f00 */
[----:B------:R-:W-:Y:S02]  /*130b0*/  FSETP.NE.FTZ.AND P0, PT, R9, RZ, PT ;  /* 0x000000ff0900720b */ /* 0x000fe40003f15000 */
[----:B------:R-:W-:Y:S02]  /*130c0*/  MOV R12, RZ ;  /* 0x000000ff000c7202 */ /* 0x000fe40000000f00 */
[----:B------:R-:W-:-:S05]  /*130d0*/  MOV R0, 0xff800000 ;  /* 0xff80000000007802 */ /* 0x000fca0000000f00 */
[----:B------:R-:W1:Y:S01]  /*130e0*/  @P1 MUFU.LG2 R5, R4 ;  /* 0x0000000400051308 */ /* 0x000e620000000c00 */
[----:B------:R-:W-:-:S03]  /*130f0*/  @P1 MOV R6, 0x3f317218 ;  /* 0x3f31721800061802 */ /* 0x000fc60000000f00 */
[----:B------:R-:W-:Y:S02]  /*13100*/  @P0 MOV R14, 0x3f317218 ;  /* 0x3f317218000e0802 */ /* 0x000fe40000000f00 */
[----:B------:R-:W-:Y:S02]  /*13110*/  @P1 FMUL.FTZ R6, R6, c[0x0][0x2d0] ;  /* 0x0000b40006061a20 */ /* 0x000fe40000410000 */
[----:B------:R-:W2:Y:S01]  /*13120*/  @P0 MUFU.RCP R2, R9 ;  /* 0x0000000900020308 */ /* 0x000ea20000001000 */
[----:B------:R-:W-:-:S07]  /*13130*/  @P0 FMUL.FTZ R14, R14, c[0x0][0x2d0] ;  /* 0x0000b4000e0e0a20 */ /* 0x000fce0000410000 */
[----:B------:R-:W3:Y:S01]  /*13140*/  @P0 MUFU.LG2 R9, R9 ;  /* 0x0000000900090308 */ /* 0x000ee20000000c00 */
[----:B-1----:R-:W-:-:S04]  /*13150*/  @P1 FMUL.FTZ R5, R5, 0.69314718246459960938 ;  /* 0x3f31721805051820 */ /* 0x002fc80000410000 */
[----:B------:R-:W-:Y:S01]  /*13160*/  @P1 FFMA.FTZ R0, R6, R8, R5 ;  /* 0x0000000806001223 */ /* 0x000fe20000010005 */
[----:B------:R-:W-:Y:S02]  /*13170*/  MOV R8, 0xff800000 ;  /* 0xff80000000087802 */ /* 0x000fe40000000f00 */
[----:B------:R-:W1:Y:S01]  /*13180*/  @P1 MUFU.RCP R12, R4 ;  /* 0x00000004000c1308 */ /* 0x000e620000001000 */
[C---:B--2---:R-:W-:Y:S02]  /*13190*/  FMUL.FTZ R134, R2.reuse, R134 ;  /* 0x0000008602867220 */ /* 0x044fe40000410000 */
[C---:B------:R-:W-:Y:S02]  /*131a0*/  FMUL.FTZ R135, R2.reuse, R135 ;  /* 0x0000008702877220 */ /* 0x040fe40000410000 */
[C---:B------:R-:W-:Y:S02]  /*131b0*/  FMUL.FTZ R130, R2.reuse, R130 ;  /* 0x0000008202827220 */ /* 0x040fe40000410000 */
[----:B------:R-:W-:-:S02]  /*131c0*/  FMUL.FTZ R131, R2, R131 ;  /* 0x0000008302837220 */ /* 0x000fc40000410000 */
[----:B---3--:R-:W-:Y:S01]  /*131d0*/  @P0 FMUL.FTZ R15, R9, 0.69314718246459960938 ;  /* 0x3f317218090f0820 */ /* 0x008fe20000410000 */
[----:B------:R-:W-:Y:S01]  /*131e0*/  MOV R9, 0x1 ;  /* 0x0000000100097802 */ /* 0x000fe20000000f00 */
[----:B------:R-:W-:Y:S02]  /*131f0*/  FMUL.FTZ R126, R2, R126 ;  /* 0x0000007e027e7220 */ /* 0x000fe40000410000 */
[----:B------:R-:W-:Y:S01]  /*13200*/  @P0 FFMA.FTZ R8, R14, R3, R15 ;  /* 0x000000030e080223 */ /* 0x000fe2000001000f */
[----:B------:R-:W-:Y:S01]  /*13210*/  PRMT R3, R9, 0x7610, R3 ;  /* 0x0000761009037816 */ /* 0x000fe20000000003 */
[----:B------:R-:W-:Y:S02]  /*13220*/  FMUL.FTZ R127, R2, R127 ;  /* 0x0000007f027f7220 */ /* 0x000fe40000410000 */
[C---:B-1----:R-:W-:Y:S02]  /*13230*/  FMUL.FTZ R132, R12.reuse, R132 ;  /* 0x000000840c847220 */ /* 0x042fe40000410000 */
        /* <DEDUP_REMOVED lines=46> */
[----:B------:R-:W-:Y:S02]  /*13520*/  FMUL.FTZ R101, R12, R101 ;  /* 0x000000650c657220 */ /* 0x000fe40000410000 */
        /* <DEDUP_REMOVED lines=42> */
.L_x_1401:
[----:B------:R-:W-:Y:S01]  /*137d0*/  LOP3.LUT P0, RZ, R146, 0xff, RZ, 0xc0, !PT ;  /* 0x000000ff92ff7812 */ /* 0x000fe2000780c0ff */
[----:B------:R-:W-:-:S12]  /*137e0*/  BSSY B0, `(.L_x_1464) ;  /* 0x000000f000007945 */ /* 0x000fd80003800000 */
[----:B------:R-:W-:Y:S05]  /*137f0*/  @P0 BRA `(.L_x_1465) ;  /* 0x000000d000000947 */ /* 0x000fea0003800000 */
[----:B------:R-:W1:Y:S01]  /*13800*/  S2R R9, SR_LANEID ;  /* 0x0000000000097919 */ /* 0x000e620000000000 */
[----:B------:R-:W-:Y:S01]  /*13810*/  VOTEU.ANY UR4, UPT, PT ;  /* 0x0000000000047886 */ /* 0x000fe200038e0100 */
[----:B------:R-:W-:Y:S01]  /*13820*/  IMAD.MOV.U32 R16, RZ, RZ, c[0x0][0x560] ;  /* 0x00015800ff107624 */ /* 0x000fe200078e00ff */
[----:B------:R-:W1:Y:S01]  /*13830*/  FLO.U32 R14, UR4 ;  /* 0x00000004000e7d00 */ /* 0x000e6200080e0000 */
[----:B------:R-:W-:-:S07]  /*13840*/  IMAD.MOV.U32 R17, RZ, RZ, c[0x0][0x564] ;  /* 0x00015900ff117624 */ /* 0x000fce00078e00ff */
[----:B------:R-:W2:Y:S01]  /*13850*/  POPC R15, UR4 ;  /* 0x00000004000f7d09 */ /* 0x000ea20008000000 */
[----:B-1----:R-:W-:-:S13]  /*13860*/  ISETP.EQ.U32.AND P0, PT, R14, R9, PT ;  /* 0x000000090e00720c */ /* 0x002fda0003f02070 */
[----:B--2---:R-:W2:Y:S04]  /*13870*/  @P0 ATOMG.E.ADD.STRONG.GPU PT, R9, [R16.64], R15 ;  /* 0x0000000f100909a8 */ /* 0x004ea800081ee1c8 */
[----:B------:R-:W1:Y:S02]  /*13880*/  S2R R2, SR_LTMASK ;  /* 0x0000000000027919 */ /* 0x000e640000003900 */
[----:B-1----:R-:W-:-:S04]  /*13890*/  LOP3.LUT R2, R2, UR4, RZ, 0xc0, !PT ;  /* 0x0000000402027c12 */ /* 0x002fc8000f8ec0ff */
[----:B------:R-:W1:Y:S01]  /*138a0*/  POPC R208, R2 ;  /* 0x0000000200d07309 */ /* 0x000e620000000000 */
[----:B--2---:R-:W1:Y:S02]  /*138b0*/  SHFL.IDX PT, R9, R9, R14, 0x1f ;  /* 0x00001f0e09097589 */ /* 0x004e6400000e0000 */
[----:B-1----:R-:W-:-:S05]  /*138c0*/  IADD3 R208, R9, c[0x0][0xc], R208 ;  /* 0x0000030009d07a10 */ /* 0x002fca0007ffe0d0 */
.L_x_1465:
[----:B------:R-:W-:Y:S05]  /*138d0*/  BSYNC B0 ;  /* 0x0000000000007941 */ /* 0x000fea0003800000 */
.L_x_1464:
[----:B------:R-:W-:Y:S01]  /*138e0*/  PRMT R3, R3, 0x9910, RZ ;  /* 0x0000991003037816 */ /* 0x000fe200000000ff */
[----:B------:R-:W-:Y:S01]  /*138f0*/  BSSY B1, `(.L_x_1466) ;  /* 0x0000346000017945 */ /* 0x000fe20003800000 */
[----:B------:R-:W-:Y:S02]  /*13900*/  IMAD.SHL.U32 R20, R201, 0x8, RZ ;  /* 0x00000008c9147824 */ /* 0x000fe400078e00ff */
[----:B------:R-:W-:Y:S01]  /*13910*/  ISETP.NE.AND P0, PT, R3, RZ, PT ;  /* 0x000000ff0300720c */ /* 0x000fe20003f05270 */
[----:B------:R-:W-:-:S12]  /*13920*/  IMAD.MOV.U32 R3, RZ, RZ, R208 ;  /* 0x000000ffff037224 */ /* 0x000fd800078e00d0 */
[----:B------:R-:W-:Y:S05]  /*13930*/  @!P0 BRA `(.L_x_1467) ;  /* 0x000027e000008947 */ /* 0x000fea0003800000 */
[----:B------:R-:W-:Y:S01]  /*13940*/  SHF.R.S32.HI R15, RZ, 0x1f, R146 ;  /* 0x0000001fff0f7819 */ /* 0x000fe20000011492 */
[----:B------:R-:W-:Y:S01]  /*13950*/  WARPSYNC 0xffffffff ;  /* 0xffffffff00007948 */ /* 0x000fe20003800000 */
[----:B------:R-:W-:Y:S01]  /*13960*/  BAR.SYNC.DEFER_BLOCKING 0x1, 0x100 ;  /* 0x0044000000007b1d */ /* 0x000fe20000010000 */
[----:B------:R-:W-:Y:S02]  /*13970*/  LOP3.LUT R14, R141, R221, RZ, 0xfc, !PT ;  /* 0x000000dd8d0e7212 */ /* 0x000fe400078efcff */
[----:B------:R-:W-:Y:S02]  /*13980*/  LEA.HI R19, R15, R146, RZ, 0x5 ;  /* 0x000000920f137211 */ /* 0x000fe400078f28ff */
[----:B------:R-:W-:Y:S02]  /*13990*/  LOP3.LUT R9, R220, 0x1, RZ, 0xc0, !PT ;  /* 0x00000001dc097812 */ /* 0x000fe400078ec0ff */
[----:B------:R-:W-:Y:S02]  /*139a0*/  SHF.R.S32.HI R21, RZ, 0x5, R19 ;  /* 0x00000005ff157819 */ /* 0x000fe40000011413 */
[----:B------:R-:W-:-:S02]  /*139b0*/  ISETP.NE.U32.AND P0, PT, R9, 0x1, PT ;  /* 0x000000010900780c */ /* 0x000fc40003f05070 */
[----:B------:R-:W-:Y:S01]  /*139c0*/  F2FP.BF16.PACK_AB R29, R133, R132 ;  /* 0x00000084851d723e */ /* 0x000fe200000010ff */
[----:B------:R-:W-:Y:S01]  /*139d0*/  IMAD.SHL.U32 R2, R21, 0x400, RZ ;  /* 0x0000040015027824 */ /* 0x000fe200078e00ff */
[----:B------:R-:W-:Y:S02]  /*139e0*/  R2P PR, R220, 0x6 ;  /* 0x00000006dc007804 */ /* 0x000fe40000000000 */
[----:B------:R-:W-:Y:S01]  /*139f0*/  F2FP.BF16.PACK_AB R27, R135, R134 ;  /* 0x00000086871b723e */ /* 0x000fe200000010ff */
[----:B------:R-:W-:Y:S01]  /*13a00*/  IMAD R17, R219, 0x2, R2 ;  /* 0x00000002db117824 */ /* 0x000fe200078e0202 */
[----:B------:R-:W-:Y:S02]  /*13a10*/  F2FP.BF16.PACK_AB R25, R129, R128 ;  /* 0x000000808119723e */ /* 0x000fe400000010ff */
[----:B------:R-:W-:Y:S01]  /*13a20*/  F2FP.BF16.PACK_AB R23, R131, R130 ;  /* 0x000000828317723e */ /* 0x000fe200000010ff */
[----:B------:R-:W-:Y:S01]  /*13a30*/  IMAD.IADD R14, R17, 0x1, R14 ;  /* 0x00000001110e7824 */ /* 0x000fe200078e020e */
[----:B------:R-:W-:Y:S01]  /*13a40*/  F2FP.BF16.PACK_AB R30, R125, R124 ;  /* 0x0000007c7d1e723e */ /* 0x000fe200000010ff */
[----:B------:R-:W-:Y:S01]  /*13a50*/  IMAD.MOV.U32 R17, RZ, RZ, 0x20 ;  /* 0x00000020ff117424 */ /* 0x000fe200078e00ff */
[----:B------:R-:W-:Y:S01]  /*13a60*/  F2FP.BF16.PACK_AB R28, R127, R126 ;  /* 0x0000007e7f1c723e */ /* 0x000fe200000010ff */
[----:B------:R-:W-:Y:S01]  /*13a70*/  IMAD.SHL.U32 R24, R14, 0x2, RZ ;  /* 0x000000020e187824 */ /* 0x000fe200078e00ff */
[----:B------:R-:W-:Y:S01]  /*13a80*/  F2FP.BF16.PACK_AB R16, R121, R120 ;  /* 0x000000787910723e */ /* 0x000fe200000010ff */
[----:B------:R-:W-:Y:S01]  /*13a90*/  IMAD.MOV.U32 R14, RZ, RZ, 0x40 ;  /* 0x00000040ff0e7424 */ /* 0x000fe200078e00ff */
[----:B------:R-:W-:-:S02]  /*13aa0*/  SEL R17, R17, 0xffffffe0, !P1 ;  /* 0xffffffe011117807 */ /* 0x000fc40004800000 */
[C---:B------:R-:W-:Y:S01]  /*13ab0*/  IADD3 R2, R24.reuse, 0x80, RZ ;  /* 0x0000008018027810 */ /* 0x040fe20007ffe0ff */
[----:B------:R1:W-:Y:S01]  /*13ac0*/  STS [R24+0x80], R29 ;  /* 0x0000801d18007388 */ /* 0x0003e20000000800 */
[C---:B------:R-:W-:Y:S01]  /*13ad0*/  IADD3 R22, R24.reuse, 0x70, RZ ;  /* 0x0000007018167810 */ /* 0x040fe20007ffe0ff */
[----:B------:R-:W-:Y:S01]  /*13ae0*/  IMAD.IADD R9, R24, 0x1, R17 ;  /* 0x0000000118097824 */ /* 0x000fe200078e0211 */
[----:B------:R-:W-:Y:S01]  /*13af0*/  @P0 IADD3 R22, R2, 0x10, RZ ;  /* 0x0000001002160810 */ /* 0x000fe20007ffe0ff */
[----:B------:R2:W-:Y:S01]  /*13b00*/  STS [R24+0x480], R27 ;  /* 0x0004801b18007388 */ /* 0x0005e20000000800 */
[----:B------:R-:W-:Y:S02]  /*13b10*/  SEL R14, R14, 0xffffffc0, !P2 ;  /* 0xffffffc00e0e7807 */ /* 0x000fe40005000000 */
[----:B------:R-:W-:Y:S01]  /*13b20*/  F2FP.BF16.PACK_AB R26, R123, R122 ;  /* 0x0000007a7b1a723e */ /* 0x000fe200000010ff */
[----:B------:R-:W-:Y:S01]  /*13b30*/  IMAD.IADD R17, R17, 0x1, R22 ;  /* 0x0000000111117824 */ /* 0x000fe200078e0216 */
[----:B------:R-:W-:Y:S01]  /*13b40*/  F2FP.BF16.PACK_AB R31, R119, R118 ;  /* 0x00000076771f723e */ /* 0x000fe200000010ff */
[----:B------:R-:W-:Y:S01]  /*13b50*/  IMAD.IADD R2, R24, 0x1, R14 ;  /* 0x0000000118027824 */ /* 0x000fe200078e020e */
[----:B------:R-:W-:Y:S01]  /*13b60*/  F2FP.BF16.PACK_AB R33, R113, R112 ;  /* 0x000000707121723e */ /* 0x000fe200000010ff */
[----:B------:R-:W-:Y:S01]  /*13b70*/  IMAD.IADD R18, R14, 0x1, R22 ;  /* 0x000000010e127824 */ /* 0x000fe200078e0216 */
[----:B------:R3:W-:Y:S01]  /*13b80*/  STS [R22], R25 ;  /* 0x0000001916007388 */ /* 0x0007e20000000800 */
[----:B------:R-:W-:-:S02]  /*13b90*/  F2FP.BF16.PACK_AB R35, R115, R114 ;  /* 0x000000727323723e */ /* 0x000fc400000010ff */
[----:B------:R-:W-:Y:S01]  /*13ba0*/  F2FP.BF16.PACK_AB R37, R47, R46 ;  /* 0x0000002e2f25723e */ /* 0x000fe200000010ff */
[----:B------:R4:W-:Y:S01]  /*13bb0*/  STS [R22+0x400], R23 ;  /* 0x0004001716007388 */ /* 0x0009e20000000800 */
[----:B------:R-:W-:Y:S02]  /*13bc0*/  F2FP.BF16.PACK_AB R32, R55, R54 ;  /* 0x000000363720723e */ /* 0x000fe400000010ff */
[----:B------:R-:W-:Y:S01]  /*13bd0*/  ISETP.NE.U32.AND P0, PT, RZ, c[0x0][0x508], PT ;  /* 0x00014200ff007a0c */ /* 0x000fe20003f05070 */
[----:B------:R4:W-:Y:S01]  /*13be0*/  STS [R9+0x80], R30 ;  /* 0x0000801e09007388 */ /* 0x0009e20000000800 */
[----:B------:R-:W-:Y:S02]  /*13bf0*/  ISETP.NE.U32.AND P2, PT, RZ, c[0x0][0x500], PT ;  /* 0x00014000ff007a0c */ /* 0x000fe40003f45070 */
[----:B------:R-:W-:Y:S01]  /*13c00*/  ISETP.NE.AND.EX P1, PT, RZ, c[0x0][0x50c], PT, P0 ;  /* 0x00014300ff007a0c */ /* 0x000fe20003f25300 */
[----:B------:R4:W-:Y:S01]  /*13c10*/  STS [R9+0x480], R28 ;  /* 0x0004801c09007388 */ /* 0x0009e20000000800 */
[----:B-1----:R-:W-:-:S02]  /*13c20*/  F2FP.BF16.PACK_AB R29, R117, R116 ;  /* 0x00000074751d723e */ /* 0x002fc400000010ff */
[----:B------:R-:W-:Y:S01]  /*13c30*/  ISETP.NE.AND.EX P2, PT, RZ, c[0x0][0x504], PT, P2 ;  /* 0x00014100ff007a0c */ /* 0x000fe20003f45320 */
[----:B------:R1:W-:Y:S01]  /*13c40*/  STS [R17], R16 ;  /* 0x0000001011007388 */ /* 0x0003e20000000800 */
[----:B--2---:R-:W-:-:S03]  /*13c50*/  F2FP.BF16.PACK_AB R27, R109, R108 ;  /* 0x0000006c6d1b723e */ /* 0x004fc600000010ff */
[----:B------:R2:W-:Y:S04]  /*13c60*/  STS [R17+0x400], R26 ;  /* 0x0004001a11007388 */ /* 0x0005e80000000800 */
[----:B------:R2:W-:Y:S01]  /*13c70*/  STS [R2+0x80], R29 ;  /* 0x0000801d02007388 */ /* 0x0005e20000000800 */
[----:B---3--:R-:W-:Y:S02]  /*13c80*/  F2FP.BF16.PACK_AB R25, R111, R110 ;  /* 0x0000006e6f19723e */ /* 0x008fe400000010ff */
[----:B------:R-:W-:Y:S01]  /*13c90*/  @P1 LEA R36, P0, R224, c[0x0][0x508], 0x2 ;  /* 0x00014200e0241a11 */ /* 0x000fe200078010ff */
[----:B------:R3:W-:Y:S01]  /*13ca0*/  STS [R2+0x480], R31 ;  /* 0x0004801f02007388 */ /* 0x0007e20000000800 */
[----:B----4-:R-:W-:-:S03]  /*13cb0*/  F2FP.BF16.PACK_AB R23, R105, R104 ;  /* 0x000000686917723e */ /* 0x010fc600000010ff */
[----:B------:R4:W-:Y:S01]  /*13cc0*/  STS [R18], R33 ;  /* 0x0000002112007388 */ /* 0x0009e20000000800 */
[----:B------:R-:W-:-:S03]  /*13cd0*/  F2FP.BF16.PACK_AB R30, R53, R52 ;  /* 0x00000034351e723e */ /* 0x000fc600000010ff */
[----:B------:R4:W-:Y:S01]  /*13ce0*/  STS [R18+0x400], R35 ;  /* 0x0004002312007388 */ /* 0x0009e20000000800 */
[----:B------:R-:W-:Y:S01]  /*13cf0*/  F2FP.BF16.PACK_AB R28, R51, R50 ;  /* 0x00000032331c723e */ /* 0x000fe200000010ff */
[----:B-1----:R-:W-:Y:S02]  /*13d00*/  IMAD.IADD R16, R14, 0x1, R9 ;  /* 0x000000010e107824 */ /* 0x002fe400078e0209 */
[----:B------:R-:W-:Y:S01]  /*13d10*/  IMAD.IADD R14, R17, 0x1, R14 ;  /* 0x00000001110e7824 */ /* 0x000fe200078e020e */
[----:B--2---:R-:W-:Y:S02]  /*13d20*/  F2FP.BF16.PACK_AB R26, R49, R48 ;  /* 0x00000030311a723e */ /* 0x004fe400000010ff */
[----:B------:R1:W-:Y:S01]  /*13d30*/  STS [R16+0x80], R27 ;  /* 0x0000801b10007388 */ /* 0x0003e20000000800 */
[----:B------:R-:W-:-:S03]  /*13d40*/  F2FP.BF16.PACK_AB R29, R107, R106 ;  /* 0x0000006a6b1d723e */ /* 0x000fc600000010ff */
[----:B------:R2:W-:Y:S01]  /*13d50*/  STS [R16+0x480], R25 ;  /* 0x0004801910007388 */ /* 0x0005e20000000800 */
[----:B---3--:R-:W-:-:S03]  /*13d60*/  F2FP.BF16.PACK_AB R31, R41, R40 ;  /* 0x00000028291f723e */ /* 0x008fc600000010ff */
[----:B------:R3:W-:Y:S01]  /*13d70*/  STS [R14], R23 ;  /* 0x000000170e007388 */ /* 0x0007e20000000800 */
[----:B----4-:R-:W-:-:S03]  /*13d80*/  F2FP.BF16.PACK_AB R33, R43, R42 ;  /* 0x0000002a2b21723e */ /* 0x010fc600000010ff */
[----:B------:R4:W-:Y:S01]  /*13d90*/  STS [R14+0x400], R29 ;  /* 0x0004001d0e007388 */ /* 0x0009e20000000800 */
[----:B------:R-:W-:-:S03]  /*13da0*/  F2FP.BF16.PACK_AB R35, R45, R44 ;  /* 0x0000002c2d23723e */ /* 0x000fc600000010ff */
[----:B------:R4:W-:Y:S04]  /*13db0*/  STS [R24+0x4080], R31 ;  /* 0x0040801f18007388 */ /* 0x0009e80000000800 */
[----:B------:R4:W-:Y:S04]  /*13dc0*/  STS [R24+0x4480], R33 ;  /* 0x0044802118007388 */ /* 0x0009e80000000800 */
[----:B------:R4:W-:Y:S01]  /*13dd0*/  STS [R22+0x4000], R35 ;  /* 0x0040002316007388 */ /* 0x0009e20000000800 */
[----:B-1----:R-:W-:-:S03]  /*13de0*/  F2FP.BF16.PACK_AB R27, R61, R60 ;  /* 0x0000003c3d1b723e */ /* 0x002fc600000010ff */
[----:B------:R1:W-:Y:S01]  /*13df0*/  STS [R22+0x4400], R37 ;  /* 0x0044002516007388 */ /* 0x0003e20000000800 */
[----:B--2---:R-:W-:-:S03]  /*13e00*/  F2FP.BF16.PACK_AB R25, R59, R58 ;  /* 0x0000003a3b19723e */ /* 0x004fc600000010ff */
[----:B------:R2:W-:Y:S01]  /*13e10*/  STS [R9+0x4080], R26 ;  /* 0x0040801a09007388 */ /* 0x0005e20000000800 */
[----:B---3--:R-:W-:-:S03]  /*13e20*/  F2FP.BF16.PACK_AB R23, R57, R56 ;  /* 0x000000383917723e */ /* 0x008fc600000010ff */
[----:B------:R3:W-:Y:S01]  /*13e30*/  STS [R9+0x4480], R28 ;  /* 0x0044801c09007388 */ /* 0x0007e20000000800 */
[----:B----4-:R-:W-:-:S03]  /*13e40*/  F2FP.BF16.PACK_AB R29, R63, R62 ;  /* 0x0000003e3f1d723e */ /* 0x010fc600000010ff */
[----:B------:R4:W-:Y:S01]  /*13e50*/  STS [R17+0x4000], R30 ;  /* 0x0040001e11007388 */ /* 0x0009e20000000800 */
[----:B------:R-:W-:-:S03]  /*13e60*/  F2FP.BF16.PACK_AB R31, R65, R64 ;  /* 0x00000040411f723e */ /* 0x000fc600000010ff */
[----:B------:R4:W-:Y:S01]  /*13e70*/  STS [R17+0x4400], R32 ;  /* 0x0044002011007388 */ /* 0x0009e20000000800 */
[----:B------:R-:W-:-:S03]  /*13e80*/  F2FP.BF16.PACK_AB R33, R67, R66 ;  /* 0x000000424321723e */ /* 0x000fc600000010ff */
[----:B------:R4:W-:Y:S01]  /*13e90*/  STS [R2+0x4480], R25 ;  /* 0x0044801902007388 */ /* 0x0009e20000000800 */
[----:B------:R-:W-:-:S03]  /*13ea0*/  F2FP.BF16.PACK_AB R35, R69, R68 ;  /* 0x000000444523723e */ /* 0x000fc600000010ff */
        /* <DEDUP_REMOVED lines=12> */
[----:B------:R-:W-:Y:S01]  /*13f70*/  STS [R14+0x4400], R37 ;  /* 0x004400250e007388 */ /* 0x000fe20000000800 */
        /* <DEDUP_REMOVED lines=9> */
[----:B------:R-:W-:Y:S01]  /*14010*/  STS [R9+0x8080], R26 ;  /* 0x0080801a09007388 */ /* 0x000fe20000000800 */
[----:B------:R-:W-:-:S03]  /*14020*/  F2FP.BF16.PACK_AB R35, R101, R100 ;  /* 0x000000646523723e */ /* 0x000fc600000010ff */
[----:B------:R4:W-:Y:S04]  /*14030*/  STS [R9+0x8480], R28 ;  /* 0x0084801c09007388 */ /* 0x0009e80000000800 */
        /* <DEDUP_REMOVED lines=8> */
[----:B------:R3:W-:Y:S04]  /*140c0*/  STS [R18+0x8000], R31 ;  /* 0x0080001f12007388 */ /* 0x0007e80000000800 */
[----:B------:R3:W-:Y:S01]  /*140d0*/  STS [R18+0x8400], R29 ;  /* 0x0084001d12007388 */ /* 0x0007e20000000800 */
[----:B----4-:R-:W-:-:S03]  /*140e0*/  IMAD.MOV.U32 R9, RZ, RZ, c[0x0][0x388] ;  /* 0x0000e200ff097624 */ /* 0x010fc600078e00ff */
[----:B------:R3:W-:Y:S04]  /*140f0*/  STS [R16+0x8080], R27 ;  /* 0x0080801b10007388 */ /* 0x0007e80000000800 */
[----:B------:R3:W-:Y:S01]  /*14100*/  STS [R16+0x8480], R33 ;  /* 0x0084802110007388 */ /* 0x0007e20000000800 */
[----:B------:R-:W-:-:S03]  /*14110*/  SHF.R.S32.HI R17, RZ, 0x1f, R224 ;  /* 0x0000001fff117819 */ /* 0x000fc600000114e0 */
[----:B------:R3:W-:Y:S01]  /*14120*/  STS [R14+0x8000], R35 ;  /* 0x008000230e007388 */ /* 0x0007e20000000800 */
[----:B-1----:R-:W-:Y:S02]  /*14130*/  F2FP.BF16.PACK_AB R25, R103, R102 ;  /* 0x000000666719723e */ /* 0x002fe400000010ff */
[C---:B------:R-:W-:Y:S01]  /*14140*/  @P1 LEA.HI.X R37, R224.reuse, c[0x0][0x50c], R17, 0x2, P0 ;  /* 0x00014300e0251a11 */ /* 0x040fe200000f1411 */
[----:B--2---:R-:W-:Y:S02]  /*14150*/  IMAD.MOV.U32 R23, RZ, RZ, 0x4 ;  /* 0x00000004ff177424 */ /* 0x004fe400078e00ff */
[----:B------:R3:W-:Y:S01]  /*14160*/  STS [R14+0x8400], R25 ;  /* 0x008400190e007388 */ /* 0x0007e20000000800 */
[----:B------:R-:W-:Y:S02]  /*14170*/  IMAD.MOV.U32 R2, RZ, RZ, RZ ;  /* 0x000000ffff027224 */ /* 0x000fe400078e00ff */
[----:B------:R-:W-:Y:S01]  /*14180*/  IMAD.WIDE R22, R224, R23, c[0x0][0x500] ;  /* 0x00014000e0167625 */ /* 0x000fe200078e0217 */
[----:B------:R-:W-:Y:S06]  /*14190*/  BAR.SYNC.DEFER_BLOCKING 0x1, 0x100 ;  /* 0x0044000000007b1d */ /* 0x000fec0000010000 */
[----:B------:R3:W5:Y:S04]  /*141a0*/  @P1 LDG.E R9, [R36.64] ;  /* 0x0000000824091981 */ /* 0x000768000c1e1900 */
[----:B------:R3:W5:Y:S01]  /*141b0*/  @P2 LDG.E R2, [R22.64] ;  /* 0x0000000816022981 */ /* 0x000762000c1e1900 */
[----:B------:R-:W-:-:S04]  /*141c0*/  ISETP.NE.AND P0, PT, R210, RZ, PT ;  /* 0x000000ffd200720c */ /* 0x000fc80003f05270 */
[----:B------:R-:W-:Y:S01]  /*141d0*/  SEL R210, R210, c[0x0][0x3d4], P0 ;  /* 0x0000f500d2d27a07 */ /* 0x000fe20000000000 */
[----:B------:R-:W-:Y:S05]  /*141e0*/  @P1 BRA `(.L_x_1468) ;  /* 0x0000004000001947 */ /* 0x000fea0003800000 */
[----:B------:R-:W-:Y:S05]  /*141f0*/  @!P2 BRA `(.L_x_1468) ;  /* 0x000000300000a947 */ /* 0x000fea0003800000 */
[----:B-----5:R-:W2:Y:S04]  /*14200*/  LDG.E R9, [R22.64] ;  /* 0x0000000816097981 */ /* 0x020ea8000c1e1900 */
[----:B---3--:R-:W2:Y:S02]  /*14210*/  LDG.E R14, [R22.64+0x4] ;  /* 0x00000408160e7981 */ /* 0x008ea4000c1e1900 */
[----:B--2---:R-:W-:Y:S02]  /*14220*/  IADD3 R9, -R9, R14, RZ ;  /* 0x0000000e09097210 */ /* 0x004fe40007ffe1ff */
.L_x_1468:
[----:B---3--:R-:W-:Y:S01]  /*14230*/  IMAD.MOV.U32 R23, RZ, RZ, 0x368 ;  /* 0x00000368ff177424 */ /* 0x008fe200078e00ff */
[----:B------:R-:W-:Y:S01]  /*14240*/  ISETP.GT.AND P2, PT, R210, 0x1, PT ;  /* 0x00000001d200780c */ /* 0x000fe20003f44270 */
[----:B------:R-:W-:Y:S01]  /*14250*/  IMAD.MOV.U32 R22, RZ, RZ, c[0x0][0x4e8] ;  /* 0x00013a00ff167624 */ /* 0x000fe200078e00ff */
[----:B------:R-:W-:-:S02]  /*14260*/  SHF.R.S32.HI R14, RZ, 0x1f, R19 ;  /* 0x0000001fff0e7819 */ /* 0x000fc40000011413 */
[----:B------:R-:W-:Y:S02]  /*14270*/  SEL R23, R23, 0x328, P2 ;  /* 0x0000032817177807 */ /* 0x000fe40001000000 */
[----:B------:R-:W-:Y:S02]  /*14280*/  LOP3.LUT R19, R19, 0xffffffe0, RZ, 0xc0, !PT ;  /* 0xffffffe013137812 */ /* 0x000fe400078ec0ff */
[----:B------:R-:W1:Y:S01]  /*14290*/  LDC.64 R24, c[0x0][R23+0x170] ;  /* 0x00005c0017187b82 */ /* 0x000e620000000a00 */
[----:B------:R-:W-:Y:S02]  /*142a0*/  LEA.HI R14, R14, R21, RZ, 0x3 ;  /* 0x000000150e0e7211 */ /* 0x000fe400078f18ff */
[----:B------:R-:W-:Y:S01]  /*142b0*/  IMAD.IADD R19, R146, 0x1, -R19 ;  /* 0x0000000192137824 */ /* 0x000fe200078e0a13 */
[----:B------:R-:W-:Y:S02]  /*142c0*/  LEA.HI R16, R219, R219, RZ, 0x1 ;  /* 0x000000dbdb107211 */ /* 0x000fe400078f08ff */
[----:B------:R-:W-:-:S02]  /*142d0*/  LOP3.LUT R14, R14, 0xffffff8, RZ, 0xc0, !PT ;  /* 0x0ffffff80e0e7812 */ /* 0x000fc400078ec0ff */
[----:B------:R-:W2:Y:S01]  /*142e0*/  LDC.64 R26, c[0x0][R23+0x168] ;  /* 0x00005a00171a7b82 */ /* 0x000ea20000000a00 */
[----:B------:R-:W-:Y:S02]  /*142f0*/  SHF.R.S32.HI R18, RZ, 0x1f, R19 ;  /* 0x0000001fff127819 */ /* 0x000fe40000011413 */
[----:B------:R-:W-:Y:S01]  /*14300*/  IMAD.IADD R21, R21, 0x1, -R14 ;  /* 0x0000000115157824 */ /* 0x000fe200078e0a0e */
[----:B------:R-:W-:Y:S02]  /*14310*/  ISETP.NE.U32.AND P0, PT, RZ, c[0x0][0x500], PT ;  /* 0x00014000ff007a0c */ /* 0x000fe40003f05070 */
[----:B------:R-:W-:Y:S02]  /*14320*/  LEA.HI R18, R18, R19, RZ, 0x2 ;  /* 0x0000001312127211 */ /* 0x000fe400078f10ff */
[----:B------:R-:W3:Y:S01]  /*14330*/  LDC.64 R30, c[0x0][R23+0x178] ;  /* 0x00005e00171e7b82 */ /* 0x000ee20000000a00 */
[----:B------:R-:W-:Y:S02]  /*14340*/  LOP3.LUT R16, R16, 0x1ffffffe, RZ, 0xc0, !PT ;  /* 0x1ffffffe10107812 */ /* 0x000fe400078ec0ff */
[----:B------:R-:W-:-:S02]  /*14350*/  SHF.R.S32.HI R14, RZ, 0x2, R18 ;  /* 0x00000002ff0e7819 */ /* 0x000fc40000011412 */
[----:B------:R-:W-:Y:S02]  /*14360*/  ISETP.NE.AND.EX P0, PT, RZ, c[0x0][0x504], PT, P0 ;  /* 0x00014100ff007a0c */ /* 0x000fe40003f05300 */
[----:B------:R-:W-:Y:S01]  /*14370*/  ISETP.NE.AND P3, PT, R22, 0x1, PT ;  /* 0x000000011600780c */ /* 0x000fe20003f65270 */
[----:B------:R3:W4:Y:S01]  /*14380*/  LDC.64 R28, c[0x0][R23+0x160] ;  /* 0x00005800171c7b82 */ /* 0x0007220000000a00 */
[----:B------:R-:W-:Y:S01]  /*14390*/  IMAD R14, R21, 0x10, R14 ;  /* 0x00000010150e7824 */ /* 0x000fe200078e020e */
[----:B------:R-:W-:Y:S01]  /*143a0*/  SEL R224, R224, RZ, !P0 ;  /* 0x000000ffe0e07207 */ /* 0x000fe20004000000 */
[----:B------:R-:W-:Y:S01]  /*143b0*/  IMAD.IADD R21, R219, 0x1, -R16 ;  /* 0x00000001db157824 */ /* 0x000fe200078e0a10 */
[----:B------:R-:W-:-:S03]  /*143c0*/  SEL R22, R17, RZ, !P0 ;  /* 0x000000ff11167207 */ /* 0x000fc60004000000 */
[--C-:B------:R-:W-:Y:S02]  /*143d0*/  IMAD R16, R21, 0x8, R14.reuse ;  /* 0x0000000815107824 */ /* 0x100fe400078e020e */
[C---:B------:R-:W-:Y:S02]  /*143e0*/  IMAD R14, R209.reuse, 0x80, R14 ;  /* 0x00000080d10e7824 */ /* 0x040fe400078e020e */
[----:B------:R-:W-:Y:S02]  /*143f0*/  IMAD R16, R209, 0x80, R16 ;  /* 0x00000080d1107824 */ /* 0x000fe400078e0210 */
[-C--:B-1----:R-:W-:Y:S02]  /*14400*/  IMAD R17, R25, R224.reuse, RZ ;  /* 0x000000e019117224 */ /* 0x082fe400078e02ff */
[----:B------:R-:W-:-:S04]  /*14410*/  IMAD.WIDE.U32 R34, R24, R224, RZ ;  /* 0x000000e018227225 */ /* 0x000fc800078e00ff */
[----:B------:R-:W-:Y:S02]  /*14420*/  IMAD R22, R24, R22, R17 ;  /* 0x0000001618167224 */ /* 0x000fe400078e0211 */
[----:B------:R-:W-:-:S04]  /*14430*/  @P3 IMAD.HI.U32 R17, R16, c[0x0][0x4ec], RZ ;  /* 0x00013b0010113a27 */ /* 0x000fc800078e00ff */
[----:B--2---:R-:W-:Y:S01]  /*14440*/  IMAD.WIDE.U32 R32, R26, R225, RZ ;  /* 0x000000e11a207225 */ /* 0x004fe200078e00ff */
[----:B------:R-:W-:-:S03]  /*14450*/  SEL R26, R227, RZ, P2 ;  /* 0x000000ffe31a7207 */ /* 0x000fc60001000000 */
[----:B------:R-:W-:Y:S01]  /*14460*/  IMAD R21, R27, R225, RZ ;  /* 0x000000e11b157224 */ /* 0x000fe200078e02ff */
[----:B-----5:R-:W-:Y:S01]  /*14470*/  IADD3 R24, P1, P0, R34, R32, R2 ;  /* 0x0000002022187210 */ /* 0x020fe2000783e002 */
[----:B------:R-:W-:Y:S01]  /*14480*/  IMAD.MOV.U32 R25, RZ, RZ, R16 ;  /* 0x000000ffff197224 */ /* 0x000fe200078e0010 */
[----:B------:R-:W-:Y:S01]  /*14490*/  @P3 SHF.R.U32.HI R25, RZ, c[0x0][0x4f0], R17 ;  /* 0x00013c00ff193a19 */ /* 0x000fe20000011611 */
[----:B------:R-:W-:Y:S01]  /*144a0*/  IMAD.IADD R22, R35, 0x1, R22 ;  /* 0x0000000123167824 */ /* 0x000fe200078e0216 */
[----:B------:R-:W-:Y:S01]  /*144b0*/  SHF.R.S32.HI R17, RZ, 0x1f, R2 ;  /* 0x0000001fff117819 */ /* 0x000fe20000011402 */
[----:B------:R-:W-:Y:S02]  /*144c0*/  IMAD.IADD R21, R33, 0x1, R21 ;  /* 0x0000000121157824 */ /* 0x000fe400078e0215 */
[-C--:B---3--:R-:W-:Y:S02]  /*144d0*/  IMAD R23, R31, R26.reuse, RZ ;  /* 0x0000001a1f177224 */ /* 0x088fe400078e02ff */
[----:B------:R-:W-:Y:S01]  /*144e0*/  IMAD.WIDE.U32 R26, R30, R26, RZ ;  /* 0x0000001a1e1a7225 */ /* 0x000fe200078e00ff */
[----:B------:R-:W-:-:S03]  /*144f0*/  IADD3.X R22, R22, R21, R17, P1, P0 ;  /* 0x0000001516167210 */ /* 0x000fc60000fe0411 */
[----:B------:R-:W-:Y:S01]  /*14500*/  IMAD.MOV R21, RZ, RZ, -R25 ;  /* 0x000000ffff157224 */ /* 0x000fe200078e0a19 */
[----:B------:R-:W-:Y:S01]  /*14510*/  IADD3 R26, P1, P0, R25, R24, R26 ;  /* 0x00000018191a7210 */ /* 0x000fe2000783e01a */
[----:B------:R-:W-:Y:S01]  /*14520*/  IMAD.IADD R23, R27, 0x1, R23 ;  /* 0x000000011b177824 */ /* 0x000fe200078e0217 */
[----:B------:R-:W-:Y:S01]  /*14530*/  SHF.R.S32.HI R24, RZ, 0x1f, R25 ;  /* 0x0000001fff187819 */ /* 0x000fe20000011419 */
[----:B------:R-:W-:-:S03]  /*14540*/  IMAD R21, R21, c[0x0][0x4e8], R16 ;  /* 0x00013a0015157a24 */ /* 0x000fc600078e0210 */
[----:B------:R-:W-:Y:S01]  /*14550*/  IADD3.X R27, R24, R22, R23, P1, P0 ;  /* 0x00000016181b7210 */ /* 0x000fe20000fe0417 */
[----:B----4-:R-:W-:Y:S01]  /*14560*/  IMAD R23, R29, R21, RZ ;  /* 0x000000151d177224 */ /* 0x010fe200078e02ff */
[----:B------:R-:W-:-:S03]  /*14570*/  SHF.R.S32.HI R22, RZ, 0x1f, R21 ;  /* 0x0000001fff167819 */ /* 0x000fc60000011415 */
[----:B------:R-:W-:-:S04]  /*14580*/  IMAD.WIDE.U32 R26, R28, R21, R26 ;  /* 0x000000151c1a7225 */ /* 0x000fc800078e001a */
[----:B------:R-:W-:Y:S02]  /*14590*/  IMAD.MOV.U32 R21, RZ, RZ, c[0x0][0x4a8] ;  /* 0x00012a00ff157624 */ /* 0x000fe400078e00ff */
[----:B------:R-:W-:Y:S02]  /*145a0*/  IMAD R23, R28, R22, R23 ;  /* 0x000000161c177224 */ /* 0x000fe400078e0217 */
[----:B------:R-:W-:Y:S01]  /*145b0*/  IMAD.MOV.U32 R22, RZ, RZ, c[0x0][0x4ac] ;  /* 0x00012b00ff167624 */ /* 0x000fe200078e00ff */
[----:B------:R-:W-:Y:S01]  /*145c0*/  SEL R21, R21, c[0x0][0x450], P2 ;  /* 0x0001140015157a07 */ /* 0x000fe20001000000 */
[----:B------:R-:W-:-:S03]  /*145d0*/  IMAD.IADD R23, R27, 0x1, R23 ;  /* 0x000000011b177824 */ /* 0x000fc600078e0217 */
[----:B------:R-:W-:Y:S02]  /*145e0*/  SEL R25, R22, c[0x0][0x454], P2 ;  /* 0x0001150016197a07 */ /* 0x000fe40001000000 */
[----:B------:R-:W-:Y:S01]  /*145f0*/  LEA R22, P0, R26, R21, 0x2 ;  /* 0x000000151a167211 */ /* 0x000fe200078010ff */
[----:B------:R-:W-:-:S03]  /*14600*/  IMAD R21, R9, c[0x0][0x4e8], RZ ;  /* 0x00013a0009157a24 */ /* 0x000fc600078e02ff */
[----:B------:R-:W-:Y:S01]  /*14610*/  LEA.HI.X R23, R26, R25, R23, 0x2, P0 ;  /* 0x000000191a177211 */ /* 0x000fe200000f1417 */
[----:B------:R-:W-:Y:S01]  /*14620*/  SHFL.IDX PT, R24, R22, RZ, 0x1c1f ;  /* 0x001c1fff16187589 */ /* 0x000fe200000e0000 */
[----:B------:R-:W-:Y:S02]  /*14630*/  LOP3.LUT P0, RZ, R19, 0x3, RZ, 0xc0, !PT ;  /* 0x0000000313ff7812 */ /* 0x000fe4000780c0ff */
[C---:B------:R-:W-:Y:S01]  /*14640*/  IADD3 R26, R14.reuse, 0x8, RZ ;  /* 0x000000080e1a7810 */ /* 0x040fe20007ffe0ff */
[----:B------:R-:W1:Y:S01]  /*14650*/  SHFL.IDX PT, R25, R23, RZ, 0x1c1f ;  /* 0x001c1fff17197589 */ /* 0x000e6200000e0000 */
[-C--:B------:R-:W-:Y:S02]  /*14660*/  ISETP.GE.OR P1, PT, R14, R21.reuse, P0 ;  /* 0x000000150e00720c */ /* 0x080fe40000726670 */
[CC--:B------:R-:W-:Y:S01]  /*14670*/  ISETP.GE.OR P0, PT, R26.reuse, R21.reuse, P0 ;  /* 0x000000151a00720c */ /* 0x0c0fe20000706670 */
[----:B------:R-:W-:Y:S04]  /*14680*/  SHFL.IDX PT, R28, R22, 0x1, 0x1c1f ;  /* 0x003c1f00161c7f89 */ /* 0x000fe800000e0000 */
[----:B------:R-:W2:Y:S06]  /*14690*/  SHFL.IDX PT, R29, R23, 0x1, 0x1c1f ;  /* 0x003c1f00171d7f89 */ /* 0x000eac00000e0000 */
[----:B-1----:R1:W-:Y:S01]  /*146a0*/  @!P1 ST.E [R24.64], R0 ;  /* 0x0000000018009985 */ /* 0x0023e2000c101908 */
[----:B------:R-:W-:-:S04]  /*146b0*/  ISETP.GE.AND P1, PT, R26, R21, PT ;  /* 0x000000151a00720c */ /* 0x000fc80003f26270 */
[----:B------:R-:W-:Y:S01]  /*146c0*/  P2R R9, PR, RZ, 0x2 ;  /* 0x00000002ff097803 */ /* 0x000fe20000000000 */
[----:B--2---:R1:W-:Y:S01]  /*146d0*/  @!P0 ST.E [R28.64], R8 ;  /* 0x000000081c008985 */ /* 0x0043e2000c101908 */
[----:B------:R-:W-:Y:S01]  /*146e0*/  ISETP.GE.AND P0, PT, R14, R21, PT ;  /* 0x000000150e00720c */ /* 0x000fe20003f06270 */
[----:B------:R-:W-:Y:S05]  /*146f0*/  @P2 BRA `(.L_x_1469) ;  /* 0x0000082000002947 */ /* 0x000fea0003800000 */
[----:B------:R-:W-:Y:S01]  /*14700*/  IMAD R17, R17, c[0x0][0x3a0], RZ ;  /* 0x0000e80011117a24 */ /* 0x000fe200078e02ff */
[----:B------:R-:W-:Y:S01]  /*14710*/  LEA.HI R18, R15, R146, RZ, 0x3 ;  /* 0x000000920f127211 */ /* 0x000fe200078f18ff */
[C---:B------:R-:W-:Y:S01]  /*14720*/  IMAD.WIDE.U32 R4, R2.reuse, c[0x0][0x3a0], RZ ;  /* 0x0000e80002047a25 */ /* 0x040fe200078e00ff */
[----:B------:R2:W3:Y:S02]  /*14730*/  LDS.128 R64, [R139+0x80] ;  /* 0x000080008b407984 */ /* 0x0004e40000000c00 */
[----:B------:R-:W-:Y:S01]  /*14740*/  SHF.R.S32.HI R18, RZ, 0x3, R18 ;  /* 0x00000003ff127819 */ /* 0x000fe20000011412 */
[----:B------:R-:W-:Y:S01]  /*14750*/  IMAD R17, R2, c[0x0][0x3a4], R17 ;  /* 0x0000e90002117a24 */ /* 0x000fe200078e0211 */
[----:B------:R-:W-:Y:S01]  /*14760*/  MOV R6, R4 ;  /* 0x0000000400067202 */ /* 0x000fe20000000f00 */
[----:B------:R2:W4:Y:S01]  /*14770*/  LDS.128 R60, [R139+0x1080] ;  /* 0x001080008b3c7984 */ /* 0x0005220000000c00 */
[----:B-1----:R-:W-:-:S02]  /*14780*/  LEA R0, R201, R18, 0x5 ;  /* 0x00000012c9007211 */ /* 0x002fc400078e28ff */
[----:B------:R-:W-:Y:S01]  /*14790*/  IADD3 R7, R5, R17, RZ ;  /* 0x0000001105077210 */ /* 0x000fe20007ffe0ff */
[----:B------:R2:W1:Y:S01]  /*147a0*/  LDS.128 R56, [R139+0x2080] ;  /* 0x002080008b387984 */ /* 0x0004620000000c00 */
[----:B------:R-:W-:Y:S02]  /*147b0*/  SHF.R.S32.HI R5, RZ, 0x1f, R224 ;  /* 0x0000001fff057819 */ /* 0x000fe400000114e0 */
[----:B------:R-:W-:Y:S01]  /*147c0*/  LEA R0, R209, R0, 0x7 ;  /* 0x00000000d1007211 */ /* 0x000fe200078e38ff */
[----:B------:R-:W-:Y:S01]  /*147d0*/  IMAD.WIDE.U32 R6, R225, c[0x0][0x3e8], R6 ;  /* 0x0000fa00e1067a25 */ /* 0x000fe200078e0006 */
[----:B------:R2:W1:Y:S01]  /*147e0*/  LDS.128 R52, [R139+0x3080] ;  /* 0x003080008b347984 */ /* 0x0004620000000c00 */
[----:B------:R-:W-:Y:S02]  /*147f0*/  LEA R18, R209, R18, 0x7 ;  /* 0x00000012d1127211 */ /* 0x000fe400078e38ff */
[----:B------:R-:W-:Y:S01]  /*14800*/  IMAD R5, R5, c[0x0][0x3f0], RZ ;  /* 0x0000fc0005057a24 */ /* 0x000fe200078e02ff */
[----:B------:R-:W-:Y:S01]  /*14810*/  MOV R2, R0 ;  /* 0x0000000000027202 */ /* 0x000fe20000000f00 */
[----:B------:R-:W-:Y:S01]  /*14820*/  @P3 IMAD.HI.U32 R4, R0, c[0x0][0x4ec], RZ ;  /* 0x00013b0000043a27 */ /* 0x000fe200078e00ff */
[----:B------:R2:W1:Y:S03]  /*14830*/  LDS.128 R48, [R139+0x4080] ;  /* 0x004080008b307984 */ /* 0x0004660000000c00 */
[----:B------:R-:W-:Y:S01]  /*14840*/  IMAD R7, R225, c[0x0][0x3ec], R7 ;  /* 0x0000fb00e1077a24 */ /* 0x000fe200078e0207 */
[----:B------:R-:W-:Y:S01]  /*14850*/  @P3 SHF.R.U32.HI R2, RZ, c[0x0][0x4f0], R4 ;  /* 0x00013c00ff023a19 */ /* 0x000fe20000011604 */
[C---:B------:R-:W-:Y:S01]  /*14860*/  IMAD R8, R224.reuse, c[0x0][0x3f4], R5 ;  /* 0x0000fd00e0087a24 */ /* 0x040fe200078e0205 */
[----:B------:R2:W1:Y:S01]  /*14870*/  LDS.128 R44, [R139+0x5080] ;  /* 0x005080008b2c7984 */ /* 0x0004620000000c00 */
[----:B------:R-:W-:Y:S01]  /*14880*/  IMAD.WIDE.U32 R14, R224, c[0x0][0x3f0], R6 ;  /* 0x0000fc00e00e7a25 */ /* 0x000fe200078e0006 */
[----:B------:R-:W-:-:S02]  /*14890*/  SHF.R.S32.HI R12, RZ, 0x1f, R2 ;  /* 0x0000001fff0c7819 */ /* 0x000fc40000011402 */
[----:B------:R2:W1:Y:S01]  /*148a0*/  LDS.128 R40, [R139+0x6080] ;  /* 0x006080008b287984 */ /* 0x0004620000000c00 */
[----:B------:R-:W-:Y:S02]  /*148b0*/  IADD3 R9, -R2, RZ, RZ ;  /* 0x000000ff02097210 */ /* 0x000fe40007ffe1ff */
[----:B------:R-:W-:Y:S01]  /*148c0*/  IADD3 R15, R15, R8, RZ ;  /* 0x000000080f0f7210 */ /* 0x000fe20007ffe0ff */
[----:B------:R2:W1:Y:S01]  /*148d0*/  LDS.128 R36, [R139+0x7080] ;  /* 0x007080008b247984 */ /* 0x0004620000000c00 */
[----:B------:R-:W-:Y:S02]  /*148e0*/  IMAD R13, R12, c[0x0][0x3e0], RZ ;  /* 0x0000f8000c0d7a24 */ /* 0x000fe400078e02ff */
[----:B------:R-:W-:Y:S01]  /*148f0*/  IMAD R9, R9, c[0x0][0x4e8], R0 ;  /* 0x00013a0009097a24 */ /* 0x000fe200078e0200 */
        /* <DEDUP_REMOVED lines=9> */
[----:B------:R-:W-:-:S04]  /*14990*/  IMAD.WIDE.U32 R12, R9, c[0x0][0x3d8], R14 ;  /* 0x0000f600090c7a25 */ /* 0x000fc800078e000e */
[----:B------:R-:W-:Y:S01]  /*149a0*/  IMAD R22, R9, c[0x0][0x3dc], R0 ;  /* 0x0000f70009167a24 */ /* 0x000fe200078e0200 */
[----:B------:R-:W-:-:S04]  /*149b0*/  LEA R9, P0, R12, c[0x0][0x380], 0x1 ;  /* 0x0000e0000c097a11 */ /* 0x000fc800078008ff */
[----:B------:R-:W-:-:S04]  /*149c0*/  IADD3 R22, R13, R22, RZ ;  /* 0x000000160d167210 */ /* 0x000fc80007ffe0ff */
[----:B------:R-:W-:Y:S01]  /*149d0*/  LEA.HI.X R22, R12, c[0x0][0x384], R22, 0x1, P0 ;  /* 0x0000e1000c167a11 */ /* 0x000fe200000f0c16 */
[----:B------:R-:W-:Y:S05]  /*149e0*/  BRA.DIV ~URZ, `(.L_x_1470) ;  /* 0x000036127f007947 */ /* 0x000fea000b800000 */
[----:B---34-:R3:W4:Y:S02]  /*149f0*/  SHFL.IDX PT, R23, R22, RZ, 0x181f ;  /* 0x00181fff16177589 */ /* 0x01872400000e0000 */
.L_x_1534:
[----:B------:R-:W-:Y:S05]  /*14a00*/  BRA.DIV ~URZ, `(.L_x_1471) ;  /* 0x000036627f007947 */ /* 0x000fea000b800000 */
[----:B------:R2:W3:Y:S02]  /*14a10*/  SHFL.IDX PT, R2, R9, RZ, 0x181f ;  /* 0x00181fff09027589 */ /* 0x0004e400000e0000 */
.L_x_1535:
        /* <DEDUP_REMOVED lines=9> */
[-C--:B---3--:R-:W-:Y:S02]  /*14ab0*/  @!P2 LEA R16, P5, R20, R2.reuse, 0x1 ;  /* 0x000000021410a211 */ /* 0x088fe400078a08ff */
[-C--:B------:R-:W-:Y:S02]  /*14ac0*/  @!P1 LEA R14, P4, R218, R2.reuse, 0x1 ;  /* 0x00000002da0e9211 */ /* 0x080fe400078808ff */
[C---:B------:R-:W-:Y:S02]  /*14ad0*/  @!P0 LEA R68, P3, R217.reuse, R2, 0x1 ;  /* 0x00000002d9448211 */ /* 0x040fe400078608ff */
[-C--:B----4-:R-:W-:Y:S02]  /*14ae0*/  @!P2 LEA.HI.X R17, R20, R23.reuse, R13, 0x1, P5 ;  /* 0x000000171411a211 */ /* 0x090fe400028f0c0d */
[-C--:B------:R-:W-:Y:S02]  /*14af0*/  @!P1 LEA.HI.X R15, R218, R23.reuse, R19, 0x1, P4 ;  /* 0x00000017da0f9211 */ /* 0x080fe400020f0c13 */
[----:B------:R-:W-:Y:S01]  /*14b00*/  @!P0 LEA.HI.X R69, R217, R23, R12, 0x1, P3 ;  /* 0x00000017d9458211 */ /* 0x000fe200018f0c0c */
[----:B------:R3:W-:Y:S04]  /*14b10*/  @!P2 ST.E.128 [R16.64], R64 ;  /* 0x000000401000a985 */ /* 0x0007e8000c101d08 */
[----:B-1----:R3:W-:Y:S04]  /*14b20*/  @!P1 ST.E.128 [R14.64], R48 ;  /* 0x000000300e009985 */ /* 0x0027e8000c101d08 */
[----:B------:R3:W-:Y:S02]  /*14b30*/  @!P0 ST.E.128 [R68.64], R32 ;  /* 0x0000002044008985 */ /* 0x0007e4000c101d08 */
.L_x_1473:
[----:B------:R-:W-:Y:S05]  /*14b40*/  BSYNC B0 ;  /* 0x0000000000007941 */ /* 0x000fea0003800000 */
.L_x_1472:
[----:B------:R-:W-:Y:S05]  /*14b50*/  BRA.DIV ~URZ, `(.L_x_1474) ;  /* 0x000035727f007947 */ /* 0x000fea000b800000 */
[----:B----4-:R4:W2:Y:S04]  /*14b60*/  SHFL.IDX PT, R23, R22, 0x1, 0x181f ;  /* 0x00381f0016177f89 */ /* 0x0108a800000e0000 */
[----:B---3--:R4:W3:Y:S02]  /*14b70*/  SHFL.IDX PT, R2, R9, 0x1, 0x181f ;  /* 0x00381f0009027f89 */ /* 0x0088e400000e0000 */
.L_x_1536:
[----:B------:R-:W-:Y:S01]  /*14b80*/  IADD3 R0, R18, 0x20, RZ ;  /* 0x0000002012007810 */ /* 0x000fe20007ffe0ff */
[----:B------:R-:W-:Y:S03]  /*14b90*/  BSSY B0, `(.L_x_1475) ;  /* 0x000000f000007945 */ /* 0x000fe60003800000 */
[----:B------:R-:W-:-:S13]  /*14ba0*/  ISETP.GE.AND P0, PT, R0, R21, PT ;  /* 0x000000150000720c */ /* 0x000fda0003f06270 */
[----:B------:R-:W-:Y:S05]  /*14bb0*/  @P0 BRA `(.L_x_1476) ;  /* 0x000000c000000947 */ /* 0x000fea0003800000 */
[----:B------:R-:W-:Y:S02]  /*14bc0*/  ISETP.GE.AND P2, PT, R20, c[0x0][0x3c8], PT ;  /* 0x0000f20014007a0c */ /* 0x000fe40003f46270 */
[----:B------:R-:W-:Y:S02]  /*14bd0*/  ISETP.GE.AND P1, PT, R218, c[0x0][0x3c8], PT ;  /* 0x0000f200da007a0c */ /* 0x000fe40003f26270 */
[----:B------:R-:W-:-:S09]  /*14be0*/  ISETP.GE.AND P0, PT, R217, c[0x0][0x3c8], PT ;  /* 0x0000f200d9007a0c */ /* 0x000fd20003f06270 */
[-C--:B---3--:R-:W-:Y:S02]  /*14bf0*/  @!P2 LEA R16, P5, R20, R2.reuse, 0x1 ;  /* 0x000000021410a211 */ /* 0x088fe400078a08ff */
[-C--:B------:R-:W-:Y:S02]  /*14c00*/  @!P1 LEA R14, P4, R218, R2.reuse, 0x1 ;  /* 0x00000002da0e9211 */ /* 0x080fe400078808ff */
[C---:B-1----:R-:W-:Y:S02]  /*14c10*/  @!P0 LEA R32, P3, R217.reuse, R2, 0x1 ;  /* 0x00000002d9208211 */ /* 0x042fe400078608ff */
[-C--:B--2---:R-:W-:Y:S02]  /*14c20*/  @!P2 LEA.HI.X R17, R20, R23.reuse, R13, 0x1, P5 ;  /* 0x000000171411a211 */ /* 0x084fe400028f0c0d */
[-C--:B------:R-:W-:Y:S02]  /*14c30*/  @!P1 LEA.HI.X R15, R218, R23.reuse, R19, 0x1, P4 ;  /* 0x00000017da0f9211 */ /* 0x080fe400020f0c13 */
[----:B------:R-:W-:Y:S01]  /*14c40*/  @!P0 LEA.HI.X R33, R217, R23, R12, 0x1, P3 ;  /* 0x00000017d9218211 */ /* 0x000fe200018f0c0c */
[----:B------:R1:W-:Y:S04]  /*14c50*/  @!P2 ST.E.128 [R16.64], R60 ;  /* 0x0000003c1000a985 */ /* 0x0003e8000c101d08 */
[----:B------:R1:W-:Y:S04]  /*14c60*/  @!P1 ST.E.128 [R14.64], R44 ;  /* 0x0000002c0e009985 */ /* 0x0003e8000c101d08 */
[----:B------:R1:W-:Y:S02]  /*14c70*/  @!P0 ST.E.128 [R32.64], R28 ;  /* 0x0000001c20008985 */ /* 0x0003e4000c101d08 */
.L_x_1476:
[----:B------:R-:W-:Y:S05]  /*14c80*/  BSYNC B0 ;  /* 0x0000000000007941 */ /* 0x000fea0003800000 */
.L_x_1475:
[----:B------:R-:W-:Y:S05]  /*14c90*/  BRA.DIV ~URZ, `(.L_x_1477) ;  /* 0x000034f27f007947 */ /* 0x000fea000b800000 */
[----:B--2---:R2:W4:Y:S02]  /*14ca0*/  SHFL.IDX PT, R23, R22, 0x2, 0x181f ;  /* 0x00581f0016177f89 */ /* 0x00452400000e0000 */
.L_x_1537:
[----:B------:R-:W-:Y:S05]  /*14cb0*/  BRA.DIV ~URZ, `(.L_x_1478) ;  /* 0x000035427f007947 */ /* 0x000fea000b800000 */
[----:B---3--:R3:W2:Y:S02]  /*14cc0*/  SHFL.IDX PT, R2, R9, 0x2, 0x181f ;  /* 0x00581f0009027f89 */ /* 0x0086a400000e0000 */
.L_x_1538:
[----:B------:R-:W-:Y:S01]  /*14cd0*/  IADD3 R0, R18, 0x40, RZ ;  /* 0x0000004012007810 */ /* 0x000fe20007ffe0ff */
[----:B------:R-:W-:Y:S03]  /*14ce0*/  BSSY B0, `(.L_x_1479) ;  /* 0x000000f000007945 */ /* 0x000fe60003800000 */
[----:B------:R-:W-:-:S13]  /*14cf0*/  ISETP.GE.AND P0, PT, R0, R21, PT ;  /* 0x000000150000720c */ /* 0x000fda0003f06270 */
[----:B------:R-:W-:Y:S05]  /*14d00*/  @P0 BRA `(.L_x_1480) ;  /* 0x000000c000000947 */ /* 0x000fea0003800000 */
[----:B------:R-:W-:Y:S02]  /*14d10*/  ISETP.GE.AND P2, PT, R20, c[0x0][0x3c8], PT ;  /* 0x0000f20014007a0c */ /* 0x000fe40003f46270 */
[----:B------:R-:W-:Y:S02]  /*14d20*/  ISETP.GE.AND P1, PT, R218, c[0x0][0x3c8], PT ;  /* 0x0000f200da007a0c */ /* 0x000fe40003f26270 */
[----:B------:R-:W-:-:S09]  /*14d30*/  ISETP.GE.AND P0, PT, R217, c[0x0][0x3c8], PT ;  /* 0x0000f200d9007a0c */ /* 0x000fd20003f06270 */
[-C--:B-12---:R-:W-:Y:S02]  /*14d40*/  @!P2 LEA R16, P5, R20, R2.reuse, 0x1 ;  /* 0x000000021410a211 */ /* 0x086fe400078a08ff */
[-C--:B------:R-:W-:Y:S02]  /*14d50*/  @!P1 LEA R14, P4, R218, R2.reuse, 0x1 ;  /* 0x00000002da0e9211 */ /* 0x080fe400078808ff */
[C---:B------:R-:W-:Y:S02]  /*14d60*/  @!P0 LEA R28, P3, R217.reuse, R2, 0x1 ;  /* 0x00000002d91c8211 */ /* 0x040fe400078608ff */
[-C--:B----4-:R-:W-:Y:S02]  /*14d70*/  @!P2 LEA.HI.X R17, R20, R23.reuse, R13, 0x1, P5 ;  /* 0x000000171411a211 */ /* 0x090fe400028f0c0d */
[-C--:B------:R-:W-:Y:S02]  /*14d80*/  @!P1 LEA.HI.X R15, R218, R23.reuse, R19, 0x1, P4 ;  /* 0x00000017da0f9211 */ /* 0x080fe400020f0c13 */
[----:B------:R-:W-:Y:S01]  /*14d90*/  @!P0 LEA.HI.X R29, R217, R23, R12, 0x1, P3 ;  /* 0x00000017d91d8211 */ /* 0x000fe200018f0c0c */
[----:B------:R1:W-:Y:S04]  /*14da0*/  @!P2 ST.E.128 [R16.64], R56 ;  /* 0x000000381000a985 */ /* 0x0003e8000c101d08 */
[----:B------:R1:W-:Y:S04]  /*14db0*/  @!P1 ST.E.128 [R14.64], R40 ;  /* 0x000000280e009985 */ /* 0x0003e8000c101d08 */
[----:B------:R1:W-:Y:S02]  /*14dc0*/  @!P0 ST.E.128 [R28.64], R24 ;  /* 0x000000181c008985 */ /* 0x0003e4000c101d08 */
.L_x_1480:
[----:B------:R-:W-:Y:S05]  /*14dd0*/  BSYNC B0 ;  /* 0x0000000000007941 */ /* 0x000fea0003800000 */
.L_x_1479:
[----:B------:R-:W-:Y:S05]  /*14de0*/  BRA.DIV ~URZ, `(.L_x_1481) ;  /* 0x000034727f007947 */ /* 0x000fea000b800000 */
[----:B--2-4-:R-:W2:Y:S04]  /*14df0*/  SHFL.IDX PT, R22, R22, 0x3, 0x181f ;  /* 0x00781f0016167f89 */ /* 0x014ea800000e0000 */
[----:B------:R4:W3:Y:S02]  /*14e00*/  SHFL.IDX PT, R2, R9, 0x3, 0x181f ;  /* 0x00781f0009027f89 */ /* 0x0008e400000e0000 */
.L_x_1539:
[----:B------:R-:W-:-:S04]  /*14e10*/  IADD3 R18, R18, 0x60, RZ ;  /* 0x0000006012127810 */ /* 0x000fc80007ffe0ff */
[----:B------:R-:W-:-:S13]  /*14e20*/  ISETP.GE.AND P0, PT, R18, R21, PT ;  /* 0x000000151200720c */ /* 0x000fda0003f06270 */
[----:B------:R-:W-:Y:S05]  /*14e30*/  @P0 BRA `(.L_x_1482) ;  /* 0x00001f1000000947 */ /* 0x000fea0003800000 */
[----:B------:R-:W-:Y:S02]  /*14e40*/  ISETP.GE.AND P1, PT, R20, c[0x0][0x3c8], PT ;  /* 0x0000f20014007a0c */ /* 0x000fe40003f26270 */
[----:B------:R-:W-:-:S11]  /*14e50*/  ISETP.GE.AND P0, PT, R218, c[0x0][0x3c8], PT ;  /* 0x0000f200da007a0c */ /* 0x000fd60003f06270 */
[-C--:B-1-3--:R-:W-:Y:S02]  /*14e60*/  @!P1 LEA R14, P3, R20, R2.reuse, 0x1 ;  /* 0x00000002140e9211 */ /* 0x08afe400078608ff */
[----:B------:R-:W-:Y:S02]  /*14e70*/  @!P0 LEA R8, P2, R218, R2, 0x1 ;  /* 0x00000002da088211 */ /* 0x000fe400078408ff */
[-C--:B--2---:R-:W-:Y:S02]  /*14e80*/  @!P1 LEA.HI.X R15, R20, R22.reuse, R13, 0x1, P3 ;  /* 0x00000016140f9211 */ /* 0x084fe400018f0c0d */
[----:B----4-:R-:W-:-:S03]  /*14e90*/  @!P0 LEA.HI.X R9, R218, R22, R19, 0x1, P2 ;  /* 0x00000016da098211 */ /* 0x010fc600010f0c13 */
[----:B------:R1:W-:Y:S04]  /*14ea0*/  @!P1 ST.E.128 [R14.64], R52 ;  /* 0x000000340e009985 */ /* 0x0003e8000c101d08 */
[----:B------:R1:W-:Y:S01]  /*14eb0*/  @!P0 ST.E.128 [R8.64], R36 ;  /* 0x0000002408008985 */ /* 0x0003e2000c101d08 */
[----:B------:R-:W-:-:S13]  /*14ec0*/  ISETP.GE.AND P0, PT, R217, c[0x0][0x3c8], PT ;  /* 0x0000f200d9007a0c */ /* 0x000fda0003f06270 */
[----:B------:R-:W-:Y:S05]  /*14ed0*/  @P0 BRA `(.L_x_1482) ;  /* 0x00001e7000000947 */ /* 0x000fea0003800000 */
[----:B-1----:R-:W-:-:S04]  /*14ee0*/  LEA R8, P0, R217, R2, 0x1 ;  /* 0x00000002d9087211 */ /* 0x002fc800078008ff */
[----:B------:R-:W-:-:S05]  /*14ef0*/  LEA.HI.X R9, R217, R22, R12, 0x1, P0 ;  /* 0x00000016d9097211 */ /* 0x000fca00000f0c0c */
[----:B------:R1:W-:Y:S01]  /*14f00*/  ST.E.128 [R8.64], R4 ;  /* 0x0000000408007985 */ /* 0x0003e2000c101d08 */
[----:B------:R-:W-:Y:S05]  /*14f10*/  BRA `(.L_x_1482) ;  /* 0x00001e3000007947 */ /* 0x000fea0003800000 */
.L_x_1469:
[----:B------:R-:W-:Y:S02]  /*14f20*/  IMAD R17, R17, c[0x0][0x408], RZ ;  /* 0x0001020011117a24 */ /* 0x000fe400078e02ff */
[----:B------:R-:W-:-:S04]  /*14f30*/  IMAD.WIDE.U32 R14, R2, c[0x0][0x408], RZ ;  /* 0x00010200020e7a25 */ /* 0x000fc800078e00ff */
[----:B------:R-:W-:Y:S01]  /*14f40*/  IMAD R17, R2, c[0x0][0x40c], R17 ;  /* 0x0001030002117a24 */ /* 0x000fe200078e0211 */
[----:B------:R-:W-:Y:S01]  /*14f50*/  MOV R20, R14 ;  /* 0x0000000e00147202 */ /* 0x000fe20000000f00 */
[----:B-1----:R-:W-:Y:S01]  /*14f60*/  @P3 IMAD.HI.U32 R0, R16, c[0x0][0x4ec], RZ ;  /* 0x00013b0010003a27 */ /* 0x002fe200078e00ff */
[----:B------:R-:W-:Y:S02]  /*14f70*/  MOV R2, R16 ;  /* 0x0000001000027202 */ /* 0x000fe40000000f00 */
[----:B------:R-:W-:Y:S02]  /*14f80*/  IADD3 R21, R15, R17, RZ ;  /* 0x000000110f157210 */ /* 0x000fe40007ffe0ff */
[----:B------:R-:W-:Y:S02]  /*14f90*/  SHF.R.S32.HI R15, RZ, 0x1f, R224 ;  /* 0x0000001fff0f7819 */ /* 0x000fe400000114e0 */
[----:B------:R-:W-:Y:S01]  /*14fa0*/  @P3 SHF.R.U32.HI R2, RZ, c[0x0][0x4f0], R0 ;  /* 0x00013c00ff023a19 */ /* 0x000fe20000011600 */
[----:B------:R-:W-:-:S03]  /*14fb0*/  IMAD.WIDE.U32 R20, R225, c[0x0][0x438], R20 ;  /* 0x00010e00e1147a25 */ /* 0x000fc600078e0014 */
[----:B------:R-:W-:Y:S01]  /*14fc0*/  SHF.R.S32.HI R17, RZ, 0x1f, R2 ;  /* 0x0000001fff117819 */ /* 0x000fe20000011402 */
[----:B------:R-:W-:Y:S02]  /*14fd0*/  IMAD R15, R15, c[0x0][0x440], RZ ;  /* 0x000110000f0f7a24 */ /* 0x000fe400078e02ff */
[----:B------:R-:W-:Y:S02]  /*14fe0*/  IMAD R21, R225, c[0x0][0x43c], R21 ;  /* 0x00010f00e1157a24 */ /* 0x000fe400078e0215 */
[C---:B------:R-:W-:Y:S02]  /*14ff0*/  IMAD R15, R224.reuse, c[0x0][0x444], R15 ;  /* 0x00011100e00f7a24 */ /* 0x040fe400078e020f */
[----:B------:R-:W-:-:S04]  /*15000*/  IMAD.WIDE.U32 R20, R224, c[0x0][0x440], R20 ;  /* 0x00011000e0147a25 */ /* 0x000fc800078e0014 */
[----:B------:R-:W-:Y:S01]  /*15010*/  IMAD R17, R17, c[0x0][0x430], RZ ;  /* 0x00010c0011117a24 */ /* 0x000fe200078e02ff */
[----:B------:R-:W-:Y:S02]  /*15020*/  IADD3 R21, R21, R15, RZ ;  /* 0x0000000f15157210 */ /* 0x000fe40007ffe0ff */
[C---:B------:R-:W-:Y:S01]  /*15030*/  IADD3 R15, -R2.reuse, RZ, RZ ;  /* 0x000000ff020f7210 */ /* 0x040fe20007ffe1ff */
[----:B------:R-:W-:Y:S02]  /*15040*/  IMAD R17, R2, c[0x0][0x434], R17 ;  /* 0x00010d0002117a24 */ /* 0x000fe400078e0211 */
[----:B------:R-:W-:-:S04]  /*15050*/  IMAD.WIDE.U32 R20, R227, c[0x0][0x448], R20 ;  /* 0x00011200e3147a25 */ /* 0x000fc800078e0014 */
[----:B------:R-:W-:Y:S02]  /*15060*/  IMAD R21, R227, c[0x0][0x44c], R21 ;  /* 0x00011300e3157a24 */ /* 0x000fe400078e0215 */
[----:B------:R-:W-:Y:S02]  /*15070*/  IMAD R15, R15, c[0x0][0x4e8], R16 ;  /* 0x00013a000f0f7a24 */ /* 0x000fe400078e0210 */
[----:B------:R-:W-:-:S03]  /*15080*/  IMAD.WIDE.U32 R20, R2, c[0x0][0x430], R20 ;  /* 0x00010c0002147a25 */ /* 0x000fc600078e0014 */
[----:B------:R-:W-:Y:S02]  /*15090*/  SHF.R.S32.HI R0, RZ, 0x1f, R15 ;  /* 0x0000001fff007819 */ /* 0x000fe4000001140f */
[----:B------:R-:W-:-:S03]  /*150a0*/  IADD3 R21, R21, R17, RZ ;  /* 0x0000001115157210 */ /* 0x000fc60007ffe0ff */
[----:B------:R-:W-:Y:S02]  /*150b0*/  IMAD R0, R0, c[0x0][0x428], RZ ;  /* 0x00010a0000007a24 */ /* 0x000fe400078e02ff */
[----:B------:R-:W-:-:S04]  /*150c0*/  IMAD.WIDE.U32 R16, R15, c[0x0][0x428], R20 ;  /* 0x00010a000f107a25 */ /* 0x000fc800078e0014 */
[----:B------:R-:W-:Y:S01]  /*150d0*/  IMAD R15, R15, c[0x0][0x42c], R0 ;  /* 0x00010b000f0f7a24 */ /* 0x000fe200078e0200 */
[----:B------:R-:W-:-:S04]  /*150e0*/  LEA R168, P1, R16, c[0x0][0x400], 0x2 ;  /* 0x0001000010a87a11 */ /* 0x000fc800078210ff */
[----:B------:R-:W-:-:S04]  /*150f0*/  IADD3 R15, R17, R15, RZ ;  /* 0x0000000f110f7210 */ /* 0x000fc80007ffe0ff */
[----:B------:R-:W-:Y:S01]  /*15100*/  LEA.HI.X R167, R16, c[0x0][0x404], R15, 0x2, P1 ;  /* 0x0001010010a77a11 */ /* 0x000fe200008f140f */
[----:B------:R-:W-:Y:S05]  /*15110*/  BRA.DIV ~URZ, `(.L_x_1483) ;  /* 0x000032027f007947 */ /* 0x000fea000b800000 */
[----:B------:R1:W2:Y:S02]  /*15120*/  SHFL.IDX PT, R169, R167, RZ, 0x1c1f ;  /* 0x001c1fffa7a97589 */ /* 0x0002a400000e0000 */
.L_x_1540:
[----:B------:R-:W-:Y:S05]  /*15130*/  BRA.DIV ~URZ, `(.L_x_1484) ;  /* 0x000032527f007947 */ /* 0x000fea000b800000 */
[----:B------:R3:W4:Y:S02]  /*15140*/  SHFL.IDX PT, R2, R168, RZ, 0x1c1f ;  /* 0x001c1fffa8027589 */ /* 0x00072400000e0000 */
.L_x_1541:
[----:B------:R-:W-:Y:S01]  /*15150*/  LOP3.LUT R18, R18, 0x7ffffffc, RZ, 0xc0, !PT ;  /* 0x7ffffffc12127812 */ /* 0x000fe200078ec0ff */
[----:B------:R-:W-:Y:S04]  /*15160*/  BSSY B0, `(.L_x_1485) ;  /* 0x0000093000007945 */ /* 0x000fe80003800000 */
        /* <DEDUP_REMOVED lines=56> */
[-C--:B------:R-:W-:Y:S02]  /*154f0*/  @!P0 LEA R14, P2, R164, R2.reuse, 0x2 ;  /* 0x00000002a40e8211 */ /* 0x080fe400078410ff */
[----:B------:R-:W-:Y:S01]  /*15500*/  @!P3 LEA R170, P5, R163, R2, 0x2 ;  /* 0x00000002a3aab211 */ /* 0x000fe200078a10ff */
[----:B------:R-:W-:Y:S01]  /*15510*/  @!P1 IMAD.WIDE R16, R166, 0x4, R16 ;  /* 0x00000004a6109825 */ /* 0x000fe200078e0210 */
[----:B------:R-:W-:Y:S02]  /*15520*/  @!P0 LEA.HI.X R15, R164, R169, R25, 0x2, P2 ;  /* 0x000000a9a40f8211 */ /* 0x000fe400010f1419 */
[----:B------:R-:W-:Y:S02]  /*15530*/  ISETP.GE.AND P2, PT, R159, c[0x0][0x3c8], PT ;  /* 0x0000f2009f007a0c */ /* 0x000fe40003f46270 */
[----:B------:R2:W-:Y:S01]  /*15540*/  @!P1 ST.E.64 [R16.64], R132 ;  /* 0x0000008410009985 */ /* 0x0005e2000c101b08 */
[----:B------:R-:W-:-:S02]  /*15550*/  ISETP.GE.AND P1, PT, R157, c[0x0][0x3c8], PT ;  /* 0x0000f2009d007a0c */ /* 0x000fc40003f26270 */
[----:B------:R-:W-:Y:S01]  /*15560*/  @!P3 LEA.HI.X R171, R163, R169, R160, 0x2, P5 ;  /* 0x000000a9a3abb211 */ /* 0x000fe200028f14a0 */
[----:B------:R4:W-:Y:S01]  /*15570*/  @!P0 ST.E.64 [R14.64], R128 ;  /* 0x000000800e008985 */ /* 0x0009e2000c101b08 */
[----:B------:R-:W-:-:S03]  /*15580*/  @!P4 LEA R172, P0, R161, R2, 0x2 ;  /* 0x00000002a1acc211 */ /* 0x000fc600078010ff */
[----:B------:R5:W-:Y:S01]  /*15590*/  @!P3 ST.E.64 [R170.64], R124 ;  /* 0x0000007caa00b985 */ /* 0x000be2000c101b08 */
[-C--:B------:R-:W-:Y:S02]  /*155a0*/  @!P4 LEA.HI.X R173, R161, R169.reuse, R158, 0x2, P0 ;  /* 0x000000a9a1adc211 */ /* 0x080fe400000f149e */
[----:B------:R-:W-:Y:S02]  /*155b0*/  @!P2 LEA R174, P5, R159, R2, 0x2 ;  /* 0x000000029faea211 */ /* 0x000fe400078a10ff */
[----:B------:R-:W-:Y:S01]  /*155c0*/  ISETP.GE.AND P3, PT, R151, c[0x0][0x3c8], PT ;  /* 0x0000f20097007a0c */ /* 0x000fe20003f66270 */
[----:B------:R1:W-:Y:S01]  /*155d0*/  @!P4 ST.E.64 [R172.64], R120 ;  /* 0x00000078ac00c985 */ /* 0x0003e2000c101b08 */
[----:B------:R-:W-:Y:S02]  /*155e0*/  @!P2 LEA.HI.X R175, R159, R169, R156, 0x2, P5 ;  /* 0x000000a99fafa211 */ /* 0x000fe400028f149c */
[----:B------:R-:W-:-:S03]  /*155f0*/  ISETP.GE.AND P4, PT, R149, c[0x0][0x3c8], PT ;  /* 0x0000f20095007a0c */ /* 0x000fc60003f86270 */
[----:B------:R3:W-:Y:S01]  /*15600*/  @!P2 ST.E.64 [R174.64], R116 ;  /* 0x00000074ae00a985 */ /* 0x0007e2000c101b08 */
[----:B------:R-:W-:Y:S02]  /*15610*/  ISETP.GE.AND P2, PT, R89, c[0x0][0x3c8], PT ;  /* 0x0000f20059007a0c */ /* 0x000fe40003f46270 */
[----:B--2---:R-:W-:-:S04]  /*15620*/  @!P1 LEA R16, P0, R157, R2, 0x2 ;  /* 0x000000029d109211 */ /* 0x004fc800078010ff */
[-C--:B------:R-:W-:Y:S02]  /*15630*/  @!P1 LEA.HI.X R17, R157, R169.reuse, R154, 0x2, P0 ;  /* 0x000000a99d119211 */ /* 0x080fe400000f149a */
[-C--:B----4-:R-:W-:Y:S02]  /*15640*/  @!P3 LEA R14, P5, R151, R2.reuse, 0x2 ;  /* 0x00000002970eb211 */ /* 0x090fe400078a10ff */
[----:B-----5:R-:W-:Y:S01]  /*15650*/  @!P4 LEA R124, P0, R149, R2, 0x2 ;  /* 0x00000002957cc211 */ /* 0x020fe200078010ff */
[----:B------:R2:W-:Y:S01]  /*15660*/  @!P1 ST.E.64 [R16.64], R112 ;  /* 0x0000007010009985 */ /* 0x0005e2000c101b08 */
[----:B------:R-:W-:Y:S02]  /*15670*/  ISETP.GE.AND P1, PT, R39, c[0x0][0x3c8], PT ;  /* 0x0000f20027007a0c */ /* 0x000fe40003f26270 */
[-C--:B------:R-:W-:Y:S02]  /*15680*/  @!P3 LEA.HI.X R15, R151, R169.reuse, R150, 0x2, P5 ;  /* 0x000000a9970fb211 */ /* 0x080fe400028f1496 */
[----:B------:R-:W-:-:S02]  /*15690*/  @!P4 LEA.HI.X R125, R149, R169, R88, 0x2, P0 ;  /* 0x000000a9957dc211 */ /* 0x000fc400000f1458 */
[-C--:B-1----:R-:W-:Y:S01]  /*156a0*/  @!P2 LEA R120, P5, R89, R2.reuse, 0x2 ;  /* 0x000000025978a211 */ /* 0x082fe200078a10ff */
[----:B------:R1:W-:Y:S01]  /*156b0*/  @!P3 ST.E.64 [R14.64], R108 ;  /* 0x0000006c0e00b985 */ /* 0x0003e2000c101b08 */
[----:B------:R-:W-:Y:S02]  /*156c0*/  ISETP.GE.AND P3, PT, R37, c[0x0][0x3c8], PT ;  /* 0x0000f20025007a0c */ /* 0x000fe40003f66270 */
[----:B------:R-:W-:Y:S01]  /*156d0*/  @!P2 LEA.HI.X R121, R89, R169, R86, 0x2, P5 ;  /* 0x000000a95979a211 */ /* 0x000fe200028f1456 */
[----:B------:R4:W-:Y:S01]  /*156e0*/  @!P4 ST.E.64 [R124.64], R104 ;  /* 0x000000687c00c985 */ /* 0x0009e2000c101b08 */
[----:B------:R-:W-:Y:S02]  /*156f0*/  ISETP.GE.AND P4, PT, R35, c[0x0][0x3c8], PT ;  /* 0x0000f20023007a0c */ /* 0x000fe40003f86270 */
[----:B---3--:R-:W-:Y:S01]  /*15700*/  @!P1 LEA R116, P0, R39, R2, 0x2 ;  /* 0x0000000227749211 */ /* 0x008fe200078010ff */
[----:B------:R3:W-:Y:S01]  /*15710*/  @!P2 ST.E.64 [R120.64], R40 ;  /* 0x000000287800a985 */ /* 0x0007e2000c101b08 */
[----:B------:R-:W-:-:S02]  /*15720*/  ISETP.GE.AND P2, PT, R33, c[0x0][0x3c8], PT ;  /* 0x0000f20021007a0c */ /* 0x000fc40003f46270 */
[----:B------:R-:W-:-:S05]  /*15730*/  @!P1 LEA.HI.X R117, R39, R169, R36, 0x2, P0 ;  /* 0x000000a927759211 */ /* 0x000fca00000f1424 */
[----:B------:R5:W-:Y:S01]  /*15740*/  @!P1 ST.E.64 [R116.64], R44 ;  /* 0x0000002c74009985 */ /* 0x000be2000c101b08 */
[----:B------:R-:W-:Y:S02]  /*15750*/  ISETP.GE.AND P1, PT, R31, c[0x0][0x3c8], PT ;  /* 0x0000f2001f007a0c */ /* 0x000fe40003f26270 */
[----:B--2---:R-:W-:-:S04]  /*15760*/  @!P3 LEA R16, P5, R37, R2, 0x2 ;  /* 0x000000022510b211 */ /* 0x004fc800078a10ff */
[----:B------:R-:W-:Y:S02]  /*15770*/  @!P3 LEA.HI.X R17, R37, R169, R34, 0x2, P5 ;  /* 0x000000a92511b211 */ /* 0x000fe400028f1422 */
[----:B-1----:R-:W-:-:S03]  /*15780*/  @!P4 LEA R14, P0, R35, R2, 0x2 ;  /* 0x00000002230ec211 */ /* 0x002fc600078010ff */
[----:B------:R1:W-:Y:S01]  /*15790*/  @!P3 ST.E.64 [R16.64], R48 ;  /* 0x000000301000b985 */ /* 0x0003e2000c101b08 */
[----:B------:R-:W-:Y:S02]  /*157a0*/  ISETP.GE.AND P3, PT, R24, c[0x0][0x3c8], PT ;  /* 0x0000f20018007a0c */ /* 0x000fe40003f66270 */
[-C--:B------:R-:W-:Y:S02]  /*157b0*/  @!P4 LEA.HI.X R15, R35, R169.reuse, R32, 0x2, P0 ;  /* 0x000000a9230fc211 */ /* 0x080fe400000f1420 */
[-C--:B----4-:R-:W-:Y:S02]  /*157c0*/  @!P2 LEA R104, P5, R33, R2.reuse, 0x2 ;  /* 0x000000022168a211 */ /* 0x090fe400078a10ff */
[----:B---3--:R-:W-:Y:S01]  /*157d0*/  @!P1 LEA R40, P0, R31, R2, 0x2 ;  /* 0x000000021f289211 */ /* 0x008fe200078010ff */
[----:B------:R2:W-:Y:S01]  /*157e0*/  @!P4 ST.E.64 [R14.64], R52 ;  /* 0x000000340e00c985 */ /* 0x0005e2000c101b08 */
[----:B------:R-:W-:Y:S02]  /*157f0*/  @!P2 LEA.HI.X R105, R33, R169, R30, 0x2, P5 ;  /* 0x000000a92169a211 */ /* 0x000fe400028f141e */
[----:B------:R-:W-:-:S02]  /*15800*/  ISETP.GE.AND P4, PT, R22, c[0x0][0x3c8], PT ;  /* 0x0000f20016007a0c */ /* 0x000fc40003f86270 */
[-C--:B------:R-:W-:Y:S01]  /*15810*/  @!P1 LEA.HI.X R41, R31, R169.reuse, R28, 0x2, P0 ;  /* 0x000000a91f299211 */ /* 0x080fe200000f141c */
[----:B------:R-:W-:Y:S01]  /*15820*/  @!P2 ST.E.64 [R104.64], R56 ;  /* 0x000000386800a985 */ /* 0x000fe2000c101b08 */
[----:B------:R-:W-:Y:S02]  /*15830*/  ISETP.GE.AND P2, PT, R20, c[0x0][0x3c8], PT ;  /* 0x0000f20014007a0c */ /* 0x000fe40003f46270 */
[C---:B-----5:R-:W-:Y:S01]  /*15840*/  @!P3 LEA R44, P5, R24.reuse, R2, 0x2 ;  /* 0x00000002182cb211 */ /* 0x060fe200078a10ff */
[----:B------:R3:W-:Y:S01]  /*15850*/  @!P1 ST.E.64 [R40.64], R60 ;  /* 0x0000003c28009985 */ /* 0x0007e2000c101b08 */
[----:B------:R-:W-:Y:S02]  /*15860*/  ISETP.GE.AND P1, PT, R27, c[0x0][0x3c8], PT ;  /* 0x0000f2001b007a0c */ /* 0x000fe40003f26270 */
[----:B------:R-:W-:Y:S02]  /*15870*/  @!P3 LEA.HI.X R45, R24, R169, R23, 0x2, P5 ;  /* 0x000000a9182db211 */ /* 0x000fe400028f1417 */
[----:B------:R-:W-:-:S03]  /*15880*/  ISETP.GE.AND P5, PT, R29, c[0x0][0x3c8], PT ;  /* 0x0000f2001d007a0c */ /* 0x000fc60003fa6270 */
[----:B------:R4:W-:Y:S01]  /*15890*/  @!P3 ST.E.64 [R44.64], R64 ;  /* 0x000000402c00b985 */ /* 0x0009e2000c101b08 */
[----:B-1----:R-:W-:-:S05]  /*158a0*/  @!P4 LEA R16, P0, R22, R2, 0x2 ;  /* 0x000000021610c211 */ /* 0x002fca00078010ff */
[CC--:B------:R-:W-:Y:S02]  /*158b0*/  @!P1 LEA R48, P3, R27.reuse, R2.reuse, 0x2 ;  /* 0x000000021b309211 */ /* 0x0c0fe400078610ff */
[-C--:B------:R-:W-:Y:S02]  /*158c0*/  @!P4 LEA.HI.X R17, R22, R169.reuse, R21, 0x2, P0 ;  /* 0x000000a91611c211 */ /* 0x080fe400000f1415 */
[-C--:B------:R-:W-:Y:S02]  /*158d0*/  @!P1 LEA.HI.X R49, R27, R169.reuse, R18, 0x2, P3 ;  /* 0x000000a91b319211 */ /* 0x080fe400018f1412 */
[C---:B--2---:R-:W-:Y:S01]  /*158e0*/  @!P2 LEA R14, P0, R20.reuse, R2, 0x2 ;  /* 0x00000002140ea211 */ /* 0x044fe200078010ff */
[----:B------:R1:W-:Y:S01]  /*158f0*/  @!P4 ST.E.64 [R16.64], R68 ;  /* 0x000000441000c985 */ /* 0x0003e2000c101b08 */
[----:B------:R-:W-:Y:S02]  /*15900*/  ISETP.GE.AND P4, PT, R155, c[0x0][0x3c8], PT ;  /* 0x0000f2009b007a0c */ /* 0x000fe40003f86270 */
[----:B------:R-:W-:-:S05]  /*15910*/  @!P2 LEA.HI.X R15, R20, R169, R19, 0x2, P0 ;  /* 0x000000a9140fa211 */ /* 0x000fca00000f1413 */
[----:B------:R2:W-:Y:S01]  /*15920*/  @!P2 ST.E.64 [R14.64], R72 ;  /* 0x000000480e00a985 */ /* 0x0005e2000c101b08 */
[-C--:B---3--:R-:W-:Y:S02]  /*15930*/  @!P6 LEA R40, P0, R165, R2.reuse, 0x2 ;  /* 0x00000002a528e211 */ /* 0x088fe400078010ff */
[----:B------:R-:W-:Y:S01]  /*15940*/  ISETP.GE.AND P2, PT, R153, c[0x0][0x3c8], PT ;  /* 0x0000f20099007a0c */ /* 0x000fe20003f46270 */
[----:B------:R3:W-:Y:S01]  /*15950*/  @!P1 ST.E.64 [R48.64], R76 ;  /* 0x0000004c30009985 */ /* 0x0007e2000c101b08 */
[----:B------:R-:W-:Y:S02]  /*15960*/  @!P6 LEA.HI.X R41, R165, R169, R162, 0x2, P0 ;  /* 0x000000a9a529e211 */ /* 0x000fe400000f14a2 */
[----:B------:R-:W-:Y:S02]  /*15970*/  ISETP.GE.AND P1, PT, R87, c[0x0][0x3c8], PT ;  /* 0x0000f20057007a0c */ /* 0x000fe40003f26270 */
[----:B------:R-:W-:Y:S01]  /*15980*/  ISETP.GE.AND P0, PT, R85, c[0x0][0x3c8], PT ;  /* 0x0000f20055007a0c */ /* 0x000fe20003f06270 */
[----:B------:R3:W-:Y:S01]  /*15990*/  @!P6 ST.E.64 [R40.64], R80 ;  /* 0x000000502800e985 */ /* 0x0007e2000c101b08 */
[----:B----4-:R-:W-:-:S04]  /*159a0*/  @!P4 LEA R44, P6, R155, R2, 0x2 ;  /* 0x000000029b2cc211 */ /* 0x010fc800078c10ff */
[----:B------:R-:W-:Y:S02]  /*159b0*/  @!P4 LEA.HI.X R45, R155, R169, R148, 0x2, P6 ;  /* 0x000000a99b2dc211 */ /* 0x000fe400030f1494 */
[----:B-1----:R-:W-:-:S04]  /*159c0*/  @!P5 LEA R16, P3, R29, R2, 0x2 ;  /* 0x000000021d10d211 */ /* 0x002fc800078610ff */
[----:B------:R-:W-:Y:S02]  /*159d0*/  @!P5 LEA.HI.X R17, R29, R169, R26, 0x2, P3 ;  /* 0x000000a91d11d211 */ /* 0x000fe400018f141a */
[----:B------:R-:W-:-:S03]  /*159e0*/  @!P2 LEA R52, P3, R153, R2, 0x2 ;  /* 0x000000029934a211 */ /* 0x000fc600078610ff */
[----:B------:R1:W-:Y:S01]  /*159f0*/  @!P5 ST.E.64 [R16.64], R4 ;  /* 0x000000041000d985 */ /* 0x0003e2000c101b08 */
[-C--:B--2---:R-:W-:Y:S02]  /*15a00*/  @!P1 LEA R14, P5, R87, R2.reuse, 0x2 ;  /* 0x00000002570e9211 */ /* 0x084fe400078a10ff */
[-C--:B------:R-:W-:Y:S01]  /*15a10*/  @!P2 LEA.HI.X R53, R153, R169.reuse, R152, 0x2, P3 ;  /* 0x000000a99935a211 */ /* 0x080fe200018f1498 */
[----:B------:R1:W-:Y:S01]  /*15a20*/  @!P4 ST.E.64 [R44.64], R6 ;  /* 0x000000062c00c985 */ /* 0x0003e2000c101b08 */
[----:B---3--:R-:W-:Y:S02]  /*15a30*/  @!P0 LEA R48, P3, R85, R2, 0x2 ;  /* 0x0000000255308211 */ /* 0x008fe400078610ff */
[-C--:B------:R-:W-:Y:S01]  /*15a40*/  @!P1 LEA.HI.X R15, R87, R169.reuse, R84, 0x2, P5 ;  /* 0x000000a9570f9211 */ /* 0x080fe200028f1454 */
[----:B------:R1:W-:Y:S01]  /*15a50*/  @!P2 ST.E.64 [R52.64], R92 ;  /* 0x0000005c3400a985 */ /* 0x0003e2000c101b08 */
[----:B------:R-:W-:-:S03]  /*15a60*/  @!P0 LEA.HI.X R49, R85, R169, R38, 0x2, P3 ;  /* 0x000000a955318211 */ /* 0x000fc600018f1426 */
[----:B------:R1:W-:Y:S04]  /*15a70*/  @!P1 ST.E.64 [R14.64], R96 ;  /* 0x000000600e009985 */ /* 0x0003e8000c101b08 */
[----:B------:R1:W-:Y:S02]  /*15a80*/  @!P0 ST.E.64 [R48.64], R100 ;  /* 0x0000006430008985 */ /* 0x0003e4000c101b08 */
.L_x_1486:
[----:B------:R-:W-:Y:S05]  /*15a90*/  BSYNC B0 ;  /* 0x0000000000007941 */ /* 0x000fea0003800000 */
.L_x_1485:
[----:B------:R-:W-:Y:S05]  /*15aa0*/  BRA.DIV ~URZ, `(.L_x_1487) ;  /* 0x000029427f007947 */ /* 0x000fea000b800000 */
[----:B-1----:R-:W1:Y:S04]  /*15ab0*/  SHFL.IDX PT, R167, R167, 0x1, 0x1c1f ;  /* 0x003c1f00a7a77f89 */ /* 0x002e6800000e0000 */
[----:B----4-:R4:W3:Y:S02]  /*15ac0*/  SHFL.IDX PT, R2, R168, 0x1, 0x1c1f ;  /* 0x003c1f00a8027f89 */ /* 0x0108e400000e0000 */
.L_x_1542:
[----:B------:R-:W-:-:S13]  /*15ad0*/  ISETP.NE.AND P0, PT, R9, RZ, PT ;  /* 0x000000ff0900720c */ /* 0x000fda0003f05270 */
[----:B------:R-:W-:Y:S05]  /*15ae0*/  @P0 BRA `(.L_x_1482) ;  /* 0x0000126000000947 */ /* 0x000fea0003800000 */
[----:B------:R-:W-:Y:S02]  /*15af0*/  ISETP.GE.AND P3, PT, R164, c[0x0][0x3c8], PT ;  /* 0x0000f200a4007a0c */ /* 0x000fe40003f66270 */
[----:B------:R-:W-:Y:S02]  /*15b00*/  ISETP.GE.AND P2, PT, R163, c[0x0][0x3c8], PT ;  /* 0x0000f200a3007a0c */ /* 0x000fe40003f46270 */
[----:B------:R-:W-:Y:S02]  /*15b10*/  ISETP.GE.AND P1, PT, R161, c[0x0][0x3c8], PT ;  /* 0x0000f200a1007a0c */ /* 0x000fe40003f26270 */
[----:B------:R-:W-:Y:S02]  /*15b20*/  ISETP.GE.AND P4, PT, R166, c[0x0][0x3c8], PT ;  /* 0x0000f200a6007a0c */ /* 0x000fe40003f86270 */
[----:B------:R-:W-:-:S05]  /*15b30*/  ISETP.GE.AND P0, PT, R159, c[0x0][0x3c8], PT ;  /* 0x0000f2009f007a0c */ /* 0x000fca0003f06270 */
[CC--:B---3--:R-:W-:Y:S02]  /*15b40*/  @!P3 LEA R6, P6, R164.reuse, R2.reuse, 0x2 ;  /* 0x00000002a406b211 */ /* 0x0c8fe400078c10ff */
[-C--:B------:R-:W-:Y:S02]  /*15b50*/  @!P2 LEA R4, P5, R163, R2.reuse, 0x2 ;  /* 0x00000002a304a211 */ /* 0x080fe400078a10ff */
[-C--:B-1----:R-:W-:Y:S02]  /*15b60*/  @!P3 LEA.HI.X R7, R164, R167.reuse, R25, 0x2, P6 ;  /* 0x000000a7a407b211 */ /* 0x082fe400030f1419 */
[-C--:B------:R-:W-:Y:S01]  /*15b70*/  @!P1 LEA R14, P6, R161, R2.reuse, 0x2 ;  /* 0x00000002a10e9211 */ /* 0x080fe200078c10ff */
[----:B------:R-:W-:Y:S01]  /*15b80*/  @!P4 IMAD.MOV.U32 R16, RZ, RZ, R2 ;  /* 0x000000ffff10c224 */ /* 0x000fe200078e0002 */
[----:B------:R-:W-:Y:S01]  /*15b90*/  @!P2 LEA.HI.X R5, R163, R167, R160, 0x2, P5 ;  /* 0x000000a7a305a211 */ /* 0x000fe200028f14a0 */
        /* <DEDUP_REMOVED lines=9> */
[----:B------:R-:W-:Y:S01]  /*15c30*/  @!P3 ST.E.64 [R6.64], R130 ;  /* 0x000000820600b985 */ /* 0x000fe2000c101b08 */
[----:B------:R-:W-:-:S03]  /*15c40*/  ISETP.GE.AND P3, PT, R89, c[0x0][0x3c8], PT ;  /* 0x0000f20059007a0c */ /* 0x000fc60003f66270 */
[----:B------:R3:W-:Y:S01]  /*15c50*/  @!P2 ST.E.64 [R4.64], R126 ;  /* 0x0000007e0400a985 */ /* 0x0007e2000c101b08 */
[----:B------:R-:W-:-:S03]  /*15c60*/  ISETP.GE.AND P2, PT, R39, c[0x0][0x3c8], PT ;  /* 0x0000f20027007a0c */ /* 0x000fc60003f46270 */
[----:B------:R-:W-:Y:S01]  /*15c70*/  @!P1 ST.E.64 [R14.64], R122 ;  /* 0x0000007a0e009985 */ /* 0x000fe2000c101b08 */
[----:B------:R-:W-:-:S03]  /*15c80*/  @!P5 LEA R40, P1, R151, R2, 0x2 ;  /* 0x000000029728d211 */ /* 0x000fc600078210ff */
[----:B------:R5:W-:Y:S01]  /*15c90*/  @!P0 ST.E.64 [R8.64], R118 ;  /* 0x0000007608008985 */ /* 0x000be2000c101b08 */
[----:B------:R-:W-:Y:S02]  /*15ca0*/  @!P6 LEA R44, P0, R157, R2, 0x2 ;  /* 0x000000029d2ce211 */ /* 0x000fe400078010ff */
[-C--:B------:R-:W-:Y:S02]  /*15cb0*/  @!P5 LEA.HI.X R41, R151, R167.reuse, R150, 0x2, P1 ;  /* 0x000000a79729d211 */ /* 0x080fe400008f1496 */
[----:B------:R-:W-:Y:S02]  /*15cc0*/  @!P6 LEA.HI.X R45, R157, R167, R154, 0x2, P0 ;  /* 0x000000a79d2de211 */ /* 0x000fe400000f149a */
[----:B------:R-:W-:-:S03]  /*15cd0*/  ISETP.GE.AND P1, PT, R37, c[0x0][0x3c8], PT ;  /* 0x0000f20025007a0c */ /* 0x000fc60003f26270 */
[----:B------:R-:W-:Y:S01]  /*15ce0*/  @!P6 ST.E.64 [R44.64], R114 ;  /* 0x000000722c00e985 */ /* 0x000fe2000c101b08 */
[----:B------:R-:W-:Y:S02]  /*15cf0*/  ISETP.GE.AND P6, PT, R35, c[0x0][0x3c8], PT ;  /* 0x0000f20023007a0c */ /* 0x000fe40003fc6270 */
[-C--:B-1----:R-:W-:Y:S01]  /*15d00*/  @!P4 LEA R16, P0, R149, R2.reuse, 0x2 ;  /* 0x000000029510c211 */ /* 0x082fe200078010ff */
[----:B------:R-:W-:Y:S01]  /*15d10*/  @!P5 ST.E.64 [R40.64], R110 ;  /* 0x0000006e2800d985 */ /* 0x000fe2000c101b08 */
[----:B------:R-:W-:Y:S02]  /*15d20*/  ISETP.GE.AND P5, PT, R33, c[0x0][0x3c8], PT ;  /* 0x0000f20021007a0c */ /* 0x000fe40003fa6270 */
[----:B------:R-:W-:Y:S02]  /*15d30*/  @!P4 LEA.HI.X R17, R149, R167, R88, 0x2, P0 ;  /* 0x000000a79511c211 */ /* 0x000fe400000f1458 */
[----:B---3--:R-:W-:-:S03]  /*15d40*/  @!P3 LEA R4, P0, R89, R2, 0x2 ;  /* 0x000000025904b211 */ /* 0x008fc600078010ff */
[----:B------:R-:W-:Y:S01]  /*15d50*/  @!P4 ST.E.64 [R16.64], R106 ;  /* 0x0000006a1000c985 */ /* 0x000fe2000c101b08 */
[----:B------:R-:W-:Y:S02]  /*15d60*/  ISETP.GE.AND P4, PT, R31, c[0x0][0x3c8], PT ;  /* 0x0000f2001f007a0c */ /* 0x000fe40003f86270 */
[----:B------:R-:W-:Y:S02]  /*15d70*/  @!P3 LEA.HI.X R5, R89, R167, R86, 0x2, P0 ;  /* 0x000000a75905b211 */ /* 0x000fe400000f1456 */
[----:B------:R-:W-:-:S03]  /*15d80*/  @!P2 LEA R6, P0, R39, R2, 0x2 ;  /* 0x000000022706a211 */ /* 0x000fc600078010ff */
[----:B------:R1:W-:Y:S01]  /*15d90*/  @!P3 ST.E.64 [R4.64], R42 ;  /* 0x0000002a0400b985 */ /* 0x0003e2000c101b08 */
[-C--:B------:R-:W-:Y:S02]  /*15da0*/  @!P2 LEA.HI.X R7, R39, R167.reuse, R36, 0x2, P0 ;  /* 0x000000a72707a211 */ /* 0x080fe400000f1424 */
[CC--:B-----5:R-:W-:Y:S02]  /*15db0*/  @!P1 LEA R8, P0, R37.reuse, R2.reuse, 0x2 ;  /* 0x0000000225089211 */ /* 0x0e0fe400078010ff */
[----:B------:R-:W-:Y:S01]  /*15dc0*/  ISETP.GE.AND P3, PT, R24, c[0x0][0x3c8], PT ;  /* 0x0000f20018007a0c */ /* 0x000fe20003f66270 */
[----:B------:R3:W-:Y:S01]  /*15dd0*/  @!P2 ST.E.64 [R6.64], R46 ;  /* 0x0000002e0600a985 */ /* 0x0007e2000c101b08 */
[----:B------:R-:W-:Y:S02]  /*15de0*/  @!P1 LEA.HI.X R9, R37, R167, R34, 0x2, P0 ;  /* 0x000000a725099211 */ /* 0x000fe400000f1422 */
[-C--:B------:R-:W-:Y:S02]  /*15df0*/  @!P6 LEA R34, P0, R35, R2.reuse, 0x2 ;  /* 0x000000022322e211 */ /* 0x080fe400078010ff */
[----:B------:R-:W-:Y:S01]  /*15e00*/  ISETP.GE.AND P2, PT, R22, c[0x0][0x3c8], PT ;  /* 0x0000f20016007a0c */ /* 0x000fe20003f46270 */
[----:B------:R5:W-:Y:S01]  /*15e10*/  @!P1 ST.E.64 [R8.64], R50 ;  /* 0x0000003208009985 */ /* 0x000be2000c101b08 */
[----:B------:R-:W-:-:S02]  /*15e20*/  @!P5 LEA R14, P1, R33, R2, 0x2 ;  /* 0x00000002210ed211 */ /* 0x000fc400078210ff */
[-C--:B------:R-:W-:Y:S02]  /*15e30*/  @!P6 LEA.HI.X R35, R35, R167.reuse, R32, 0x2, P0 ;  /* 0x000000a72323e211 */ /* 0x080fe400000f1420 */
[----:B------:R-:W-:Y:S02]  /*15e40*/  @!P4 LEA R32, P0, R31, R2, 0x2 ;  /* 0x000000021f20c211 */ /* 0x000fe400078010ff */
[-C--:B------:R-:W-:Y:S01]  /*15e50*/  @!P5 LEA.HI.X R15, R33, R167.reuse, R30, 0x2, P1 ;  /* 0x000000a7210fd211 */ /* 0x080fe200008f141e */
[----:B------:R-:W-:Y:S01]  /*15e60*/  @!P6 ST.E.64 [R34.64], R54 ;  /* 0x000000362200e985 */ /* 0x000fe2000c101b08 */
[----:B------:R-:W-:Y:S02]  /*15e70*/  ISETP.GE.AND P1, PT, R20, c[0x0][0x3c8], PT ;  /* 0x0000f20014007a0c */ /* 0x000fe40003f26270 */
[----:B------:R-:W-:Y:S01]  /*15e80*/  @!P4 LEA.HI.X R33, R31, R167, R28, 0x2, P0 ;  /* 0x000000a71f21c211 */ /* 0x000fe200000f141c */
[----:B------:R4:W-:Y:S01]  /*15e90*/  @!P5 ST.E.64 [R14.64], R58 ;  /* 0x0000003a0e00d985 */ /* 0x0009e2000c101b08 */
[----:B------:R-:W-:-:S02]  /*15ea0*/  ISETP.GE.AND P6, PT, R27, c[0x0][0x3c8], PT ;  /* 0x0000f2001b007a0c */ /* 0x000fc40003fc6270 */
[----:B------:R-:W-:Y:S01]  /*15eb0*/  ISETP.GE.AND P5, PT, R165, c[0x0][0x3c8], PT ;  /* 0x0000f200a5007a0c */ /* 0x000fe20003fa6270 */
[----:B------:R-:W-:Y:S01]  /*15ec0*/  @!P4 ST.E.64 [R32.64], R62 ;  /* 0x0000003e2000c985 */ /* 0x000fe2000c101b08 */
[CC--:B-1----:R-:W-:Y:S02]  /*15ed0*/  @!P3 LEA R4, P0, R24.reuse, R2.reuse, 0x2 ;  /* 0x000000021804b211 */ /* 0x0c2fe400078010ff */
[----:B------:R-:W-:Y:S02]  /*15ee0*/  ISETP.GE.AND P4, PT, R29, c[0x0][0x3c8], PT ;  /* 0x0000f2001d007a0c */ /* 0x000fe40003f86270 */
[----:B------:R-:W-:Y:S02]  /*15ef0*/  @!P3 LEA.HI.X R5, R24, R167, R23, 0x2, P0 ;  /* 0x000000a71805b211 */ /* 0x000fe400000f1417 */
[----:B---3--:R-:W-:-:S03]  /*15f00*/  @!P2 LEA R6, P0, R22, R2, 0x2 ;  /* 0x000000021606a211 */ /* 0x008fc600078010ff */
        /* <DEDUP_REMOVED lines=11> */
[-C--:B----4-:R-:W-:Y:S02]  /*15fc0*/  @!P4 LEA R14, P0, R29, R2.reuse, 0x2 ;  /* 0x000000021d0ec211 */ /* 0x090fe400078010ff */
[-C--:B------:R-:W-:Y:S01]  /*15fd0*/  @!P5 LEA.HI.X R17, R165, R167.reuse, R162, 0x2, P1 ;  /* 0x000000a7a511d211 */ /* 0x080fe200008f14a2 */
[----:B------:R4:W-:Y:S01]  /*15fe0*/  @!P6 ST.E.64 [R20.64], R78 ;  /* 0x0000004e1400e985 */ /* 0x0009e2000c101b08 */
[----:B------:R-:W-:Y:S02]  /*15ff0*/  ISETP.GE.AND P1, PT, R87, c[0x0][0x3c8], PT ;  /* 0x0000f20057007a0c */ /* 0x000fe40003f26270 */
[----:B------:R-:W-:Y:S01]  /*16000*/  @!P4 LEA.HI.X R15, R29, R167, R26, 0x2, P0 ;  /* 0x000000a71d0fc211 */ /* 0x000fe200000f141a */
[----:B------:R4:W-:Y:S04]  /*16010*/  @!P5 ST.E.64 [R16.64], R82 ;  /* 0x000000521000d985 */ /* 0x0009e8000c101b08 */
[----:B------:R4:W-:Y:S01]  /*16020*/  @!P4 ST.E.64 [R14.64], R12 ;  /* 0x0000000c0e00c985 */ /* 0x0009e2000c101b08 */
[----:B-1----:R-:W-:-:S04]  /*16030*/  @!P3 LEA R4, P0, R155, R2, 0x2 ;  /* 0x000000029b04b211 */ /* 0x002fc800078010ff */
[----:B------:R-:W-:Y:S02]  /*16040*/  @!P3 LEA.HI.X R5, R155, R167, R148, 0x2, P0 ;  /* 0x000000a79b05b211 */ /* 0x000fe400000f1494 */
[----:B---3--:R-:W-:-:S03]  /*16050*/  @!P2 LEA R6, P0, R153, R2, 0x2 ;  /* 0x000000029906a211 */ /* 0x008fc600078010ff */
[----:B------:R4:W-:Y:S01]  /*16060*/  @!P3 ST.E.64 [R4.64], R90 ;  /* 0x0000005a0400b985 */ /* 0x0009e2000c101b08 */
[----:B------:R-:W-:Y:S02]  /*16070*/  @!P2 LEA.HI.X R7, R153, R167, R152, 0x2, P0 ;  /* 0x000000a79907a211 */ /* 0x000fe400000f1498 */
[----:B-----5:R-:W-:-:S03]  /*16080*/  @!P1 LEA R8, P0, R87, R2, 0x2 ;  /* 0x0000000257089211 */ /* 0x020fc600078010ff */
[----:B------:R4:W-:Y:S01]  /*16090*/  @!P2 ST.E.64 [R6.64], R94 ;  /* 0x0000005e0600a985 */ /* 0x0009e2000c101b08 */
[----:B------:R-:W-:Y:S02]  /*160a0*/  @!P1 LEA.HI.X R9, R87, R167, R84, 0x2, P0 ;  /* 0x000000a757099211 */ /* 0x000fe400000f1454 */
[----:B------:R-:W-:-:S03]  /*160b0*/  ISETP.GE.AND P0, PT, R85, c[0x0][0x3c8], PT ;  /* 0x0000f20055007a0c */ /* 0x000fc60003f06270 */
[----:B------:R4:W-:Y:S10]  /*160c0*/  @!P1 ST.E.64 [R8.64], R98 ;  /* 0x0000006208009985 */ /* 0x0009f4000c101b08 */
[----:B------:R-:W-:Y:S05]  /*160d0*/  @P0 BRA `(.L_x_1482) ;  /* 0x00000c7000000947 */ /* 0x000fea0003800000 */
[----:B----4-:R-:W-:-:S04]  /*160e0*/  LEA R4, P0, R85, R2, 0x2 ;  /* 0x0000000255047211 */ /* 0x010fc800078010ff */
[----:B------:R-:W-:-:S05]  /*160f0*/  LEA.HI.X R5, R85, R167, R38, 0x2, P0 ;  /* 0x000000a755057211 */ /* 0x000fca00000f1426 */
[----:B------:R1:W-:Y:S01]  /*16100*/  ST.E.64 [R4.64], R102 ;  /* 0x0000006604007985 */ /* 0x0003e2000c101b08 */
[----:B------:R-:W-:Y:S05]  /*16110*/  BRA `(.L_x_1482) ;  /* 0x00000c3000007947 */ /* 0x000fea0003800000 */
.L_x_1467:
[----:B------:R-:W-:Y:S01]  /*16120*/  ISETP.NE.U32.AND P0, PT, RZ, c[0x0][0x508], PT ;  /* 0x00014200ff007a0c */ /* 0x000fe20003f05070 */
[----:B------:R-:W-:Y:S01]  /*16130*/  IMAD.MOV.U32 R7, RZ, RZ, 0x4 ;  /* 0x00000004ff077424 */ /* 0x000fe200078e00ff */
[----:B------:R-:W-:Y:S01]  /*16140*/  ISETP.NE.U32.AND P2, PT, RZ, c[0x0][0x500], PT ;  /* 0x00014000ff007a0c */ /* 0x000fe20003f45070 */
[----:B------:R-:W-:Y:S01]  /*16150*/  IMAD.MOV.U32 R0, RZ, RZ, RZ ;  /* 0x000000ffff007224 */ /* 0x000fe200078e00ff */
[----:B------:R-:W-:Y:S01]  /*16160*/  ISETP.NE.AND.EX P1, PT, RZ, c[0x0][0x50c], PT, P0 ;  /* 0x00014300ff007a0c */ /* 0x000fe20003f25300 */
[----:B------:R-:W-:Y:S01]  /*16170*/  IMAD.MOV.U32 R4, RZ, RZ, c[0x0][0x388] ;  /* 0x0000e200ff047624 */ /* 0x000fe200078e00ff */
[----:B------:R-:W-:Y:S01]  /*16180*/  ISETP.NE.AND.EX P2, PT, RZ, c[0x0][0x504], PT, P2 ;  /* 0x00014100ff007a0c */ /* 0x000fe20003f45320 */
[----:B------:R-:W-:Y:S01]  /*16190*/  IMAD.WIDE R6, R224, R7, c[0x0][0x500] ;  /* 0x00014000e0067625 */ /* 0x000fe200078e0207 */
[----:B------:R-:W-:-:S09]  /*161a0*/  SHF.R.S32.HI R5, RZ, 0x1f, R224 ;  /* 0x0000001fff057819 */ /* 0x000fd200000114e0 */
        /* <DEDUP_REMOVED lines=8> */
[----:B-----5:R-:W2:Y:S04]  /*16230*/  LDG.E R4, [R6.64] ;  /* 0x0000000806047981 */ /* 0x020ea8000c1e1900 */
[----:B-1----:R-:W2:Y:S02]  /*16240*/  LDG.E R9, [R6.64+0x4] ;  /* 0x0000040806097981 */ /* 0x002ea4000c1e1900 */
[----:B--2---:R-:W-:Y:S02]  /*16250*/  IADD3 R4, -R4, R9, RZ ;  /* 0x0000000904047210 */ /* 0x004fe40007ffe1ff */
.L_x_1488:
[----:B------:R-:W-:Y:S01]  /*16260*/  ISETP.GT.AND P0, PT, R146, 0x7f, PT ;  /* 0x0000007f9200780c */ /* 0x000fe20003f04270 */
[----:B------:R-:W-:Y:S01]  /*16270*/  BSSY B0, `(.L_x_1489) ;  /* 0x0000034000007945 */ /* 0x000fe20003800000 */
[----:B------:R-:W-:Y:S02]  /*16280*/  SEL R224, R224, RZ, !P2 ;  /* 0x000000ffe0e07207 */ /* 0x000fe40005000000 */
[----:B------:R-:W-:-:S02]  /*16290*/  SEL R5, R5, RZ, !P2 ;  /* 0x000000ff05057207 */ /* 0x000fc40005000000 */
[----:B-1---5:R-:W-:-:S07]  /*162a0*/  SHF.R.S32.HI R6, RZ, 0x1f, R0 ;  /* 0x0000001fff067819 */ /* 0x022fce0000011400 */
[----:B------:R-:W-:Y:S05]  /*162b0*/  @P0 BRA `(.L_x_1490) ;  /* 0x000002f000000947 */ /* 0x000fea0003800000 */
[----:B------:R-:W-:Y:S01]  /*162c0*/  IMAD R7, R4, c[0x0][0x4e8], RZ ;  /* 0x00013a0004077a24 */ /* 0x000fe200078e02ff */
[----:B------:R-:W-:-:S04]  /*162d0*/  LEA R2, R209, R146, 0x7 ;  /* 0x00000092d1027211 */ /* 0x000fc800078e38ff */
[----:B------:R-:W-:-:S13]  /*162e0*/  ISETP.GE.AND P0, PT, R2, R7, PT ;  /* 0x000000070200720c */ /* 0x000fda0003f06270 */
[----:B------:R-:W-:Y:S05]  /*162f0*/  @P0 BRA `(.L_x_1490) ;  /* 0x000002b000000947 */ /* 0x000fea0003800000 */
[----:B------:R-:W-:Y:S01]  /*16300*/  IMAD.MOV.U32 R15, RZ, RZ, 0x368 ;  /* 0x00000368ff0f7424 */ /* 0x000fe200078e00ff */
[----:B------:R-:W-:Y:S01]  /*16310*/  ISETP.GT.AND P2, PT, R210, 0x1, PT ;  /* 0x00000001d200780c */ /* 0x000fe20003f44270 */
[----:B------:R-:W-:-:S03]  /*16320*/  IMAD.MOV.U32 R7, RZ, RZ, c[0x0][0x4e8] ;  /* 0x00013a00ff077624 */ /* 0x000fc600078e00ff */
[----:B------:R-:W-:Y:S02]  /*16330*/  SEL R15, R15, 0x328, P2 ;  /* 0x000003280f0f7807 */ /* 0x000fe40001000000 */
[----:B------:R-:W-:Y:S02]  /*16340*/  ISETP.NE.AND P0, PT, R7, 0x1, PT ;  /* 0x000000010700780c */ /* 0x000fe40003f05270 */
[----:B------:R-:W1:Y:S01]  /*16350*/  LDC.64 R26, c[0x0][R15+0x170] ;  /* 0x00005c000f1a7b82 */ /* 0x000e620000000a00 */
[----:B------:R-:W-:Y:S02]  /*16360*/  MOV R7, R2 ;  /* 0x0000000200077202 */ /* 0x000fe40000000f00 */
[----:B------:R-:W-:-:S05]  /*16370*/  SEL R227, R227, RZ, P2 ;  /* 0x000000ffe3e37207 */ /* 0x000fca0001000000 */
[----:B------:R-:W2:Y:S03]  /*16380*/  LDC.64 R24, c[0x0][R15+0x168] ;  /* 0x00005a000f187b82 */ /* 0x000ea60000000a00 */
[----:B------:R-:W-:-:S05]  /*16390*/  @P0 IMAD.HI.U32 R12, R2, c[0x0][0x4ec], RZ ;  /* 0x00013b00020c0a27 */ /* 0x000fca00078e00ff */
[----:B------:R-:W3:Y:S01]  /*163a0*/  LDC.64 R18, c[0x0][R15+0x178] ;  /* 0x00005e000f127b82 */ /* 0x000ee20000000a00 */
[----:B------:R-:W-:-:S05]  /*163b0*/  @P0 SHF.R.U32.HI R7, RZ, c[0x0][0x4f0], R12 ;  /* 0x00013c00ff070a19 */ /* 0x000fca000001160c */
[--C-:B------:R-:W-:Y:S02]  /*163c0*/  IMAD.MOV R13, RZ, RZ, -R7.reuse ;  /* 0x000000ffff0d7224 */ /* 0x100fe400078e0a07 */
[----:B------:R-:W4:Y:S02]  /*163d0*/  LDC.64 R16, c[0x0][R15+0x160] ;  /* 0x000058000f107b82 */ /* 0x000f240000000a00 */
[----:B------:R-:W-:Y:S01]  /*163e0*/  IMAD R13, R13, c[0x0][0x4e8], R2 ;  /* 0x00013a000d0d7a24 */ /* 0x000fe200078e0202 */
[----:B------:R-:W-:Y:S01]  /*163f0*/  SHF.R.S32.HI R2, RZ, 0x1f, R7 ;  /* 0x0000001fff027819 */ /* 0x000fe20000011407 */
[-C--:B-1----:R-:W-:Y:S02]  /*16400*/  IMAD R14, R27, R224.reuse, RZ ;  /* 0x000000e01b0e7224 */ /* 0x082fe400078e02ff */
[----:B------:R-:W-:-:S04]  /*16410*/  IMAD.WIDE.U32 R22, R26, R224, RZ ;  /* 0x000000e01a167225 */ /* 0x000fc800078e00ff */
[----:B------:R-:W-:Y:S02]  /*16420*/  IMAD R9, R26, R5, R14 ;  /* 0x000000051a097224 */ /* 0x000fe400078e020e */
[-C--:B--2---:R-:W-:Y:S02]  /*16430*/  IMAD R8, R25, R225.reuse, RZ ;  /* 0x000000e119087224 */ /* 0x084fe400078e02ff */
[----:B------:R-:W-:Y:S01]  /*16440*/  IMAD.WIDE.U32 R24, R24, R225, RZ ;  /* 0x000000e118187225 */ /* 0x000fe200078e00ff */
[----:B------:R-:W-:-:S03]  /*16450*/  IADD3 R9, R23, R9, RZ ;  /* 0x0000000917097210 */ /* 0x000fc60007ffe0ff */
[----:B------:R-:W-:Y:S01]  /*16460*/  IMAD.IADD R8, R25, 0x1, R8 ;  /* 0x0000000119087824 */ /* 0x000fe200078e0208 */
[----:B------:R-:W-:Y:S01]  /*16470*/  IADD3 R14, P1, P0, R22, R24, R0 ;  /* 0x00000018160e7210 */ /* 0x000fe2000783e000 */
[-C--:B---3--:R-:W-:Y:S02]  /*16480*/  IMAD R12, R19, R227.reuse, RZ ;  /* 0x000000e3130c7224 */ /* 0x088fe400078e02ff */
[----:B------:R-:W-:Y:S01]  /*16490*/  IMAD.WIDE.U32 R18, R18, R227, RZ ;  /* 0x000000e312127225 */ /* 0x000fe200078e00ff */
[----:B------:R-:W-:-:S04]  /*164a0*/  IADD3.X R8, R9, R8, R6, P1, P0 ;  /* 0x0000000809087210 */ /* 0x000fc80000fe0406 */
[----:B------:R-:W-:Y:S02]  /*164b0*/  IADD3 R9, R19, R12, RZ ;  /* 0x0000000c13097210 */ /* 0x000fe40007ffe0ff */
[----:B------:R-:W-:Y:S01]  /*164c0*/  IADD3 R14, P1, P0, R7, R14, R18 ;  /* 0x0000000e070e7210 */ /* 0x000fe2000783e012 */
[-C--:B----4-:R-:W-:Y:S01]  /*164d0*/  IMAD R7, R17, R13.reuse, RZ ;  /* 0x0000000d11077224 */ /* 0x090fe200078e02ff */
[----:B------:R-:W-:Y:S02]  /*164e0*/  SHF.R.S32.HI R12, RZ, 0x1f, R13 ;  /* 0x0000001fff0c7819 */ /* 0x000fe4000001140d */
[----:B------:R-:W-:Y:S01]  /*164f0*/  IADD3.X R15, R2, R8, R9, P1, P0 ;  /* 0x00000008020f7210 */ /* 0x000fe20000fe0409 */
[----:B------:R-:W-:Y:S01]  /*16500*/  IMAD.MOV.U32 R2, RZ, RZ, c[0x0][0x4a8] ;  /* 0x00012a00ff027624 */ /* 0x000fe200078e00ff */
[----:B------:R-:W-:Y:S01]  /*16510*/  MOV R8, c[0x0][0x4ac] ;  /* 0x00012b0000087a02 */ /* 0x000fe20000000f00 */
[C---:B------:R-:W-:Y:S02]  /*16520*/  IMAD R7, R16.reuse, R12, R7 ;  /* 0x0000000c10077224 */ /* 0x040fe400078e0207 */
[----:B------:R-:W-:Y:S01]  /*16530*/  IMAD.WIDE.U32 R14, R16, R13, R14 ;  /* 0x0000000d100e7225 */ /* 0x000fe200078e000e */
[----:B------:R-:W-:-:S02]  /*16540*/  SEL R2, R2, c[0x0][0x450], P2 ;  /* 0x0001140002027a07 */ /* 0x000fc40001000000 */
[----:B------:R-:W-:Y:S01]  /*16550*/  SEL R8, R8, c[0x0][0x454], P2 ;  /* 0x0001150008087a07 */ /* 0x000fe20001000000 */
[----:B------:R-:W-:Y:S01]  /*16560*/  IMAD.IADD R7, R15, 0x1, R7 ;  /* 0x000000010f077824 */ /* 0x000fe200078e0207 */
[C---:B------:R-:W-:Y:S02]  /*16570*/  LEA R12, P0, R14.reuse, R2, 0x2 ;  /* 0x000000020e0c7211 */ /* 0x040fe400078010ff */
[----:B------:R-:W-:Y:S02]  /*16580*/  MOV R2, 0xff800000 ;  /* 0xff80000000027802 */ /* 0x000fe40000000f00 */
[----:B------:R-:W-:-:S05]  /*16590*/  LEA.HI.X R13, R14, R8, R7, 0x2, P0 ;  /* 0x000000080e0d7211 */ /* 0x000fca00000f1407 */
[----:B------:R1:W-:Y:S04]  /*165a0*/  STG.E [R12.64], R2 ;  /* 0x000000020c007986 */ /* 0x0003e8000c101908 */
.L_x_1490:
[----:B------:R-:W-:Y:S05]  /*165b0*/  BSYNC B0 ;  /* 0x0000000000007941 */ /* 0x000fea0003800000 */
.L_x_1489:
[----:B------:R-:W-:-:S13]  /*165c0*/  ISETP.GT.AND P0, PT, R210, 0x1, PT ;  /* 0x00000001d200780c */ /* 0x000fda0003f04270 */
[----:B------:R-:W-:Y:S05]  /*165d0*/  @P0 BRA `(.L_x_1482) ;  /* 0x0000077000000947 */ /* 0x000fea0003800000 */
[----:B-1----:R-:W-:Y:S01]  /*165e0*/  IMAD R13, R6, c[0x0][0x3a0], RZ ;  /* 0x0000e800060d7a24 */ /* 0x002fe200078e02ff */
[----:B------:R-:W-:Y:S01]  /*165f0*/  SHF.R.S32.HI R7, RZ, 0x1f, R146 ;  /* 0x0000001fff077819 */ /* 0x000fe20000011492 */
[----:B------:R-:W-:-:S03]  /*16600*/  IMAD.WIDE.U32 R8, R0, c[0x0][0x3a0], RZ ;  /* 0x0000e80000087a25 */ /* 0x000fc600078e00ff */
[----:B------:R-:W-:Y:S01]  /*16610*/  LEA.HI R7, R7, R146, RZ, 0x3 ;  /* 0x0000009207077211 */ /* 0x000fe200078f18ff */
[----:B------:R-:W-:Y:S01]  /*16620*/  IMAD R2, R0, c[0x0][0x3a4], R13 ;  /* 0x0000e90000027a24 */ /* 0x000fe200078e020d */
[----:B------:R-:W-:Y:S01]  /*16630*/  MOV R0, c[0x0][0x4e8] ;  /* 0x00013a0000007a02 */ /* 0x000fe20000000f00 */
[----:B------:R-:W-:-:S03]  /*16640*/  IMAD R5, R5, c[0x0][0x3f0], RZ ;  /* 0x0000fc0005057a24 */ /* 0x000fc600078e02ff */
[----:B------:R-:W-:Y:S01]  /*16650*/  ISETP.NE.AND P0, PT, R0, 0x1, PT ;  /* 0x000000010000780c */ /* 0x000fe20003f05270 */
[----:B------:R-:W-:Y:S01]  /*16660*/  IMAD R5, R224, c[0x0][0x3f4], R5 ;  /* 0x0000fd00e0057a24 */ /* 0x000fe200078e0205 */
[----:B------:R-:W-:Y:S02]  /*16670*/  SHF.R.S32.HI R0, RZ, 0x3, R7 ;  /* 0x00000003ff007819 */ /* 0x000fe40000011407 */
[----:B------:R-:W-:Y:S02]  /*16680*/  IADD3 R9, R9, R2, RZ ;  /* 0x0000000209097210 */ /* 0x000fe40007ffe0ff */
[----:B------:R-:W-:-:S03]  /*16690*/  LEA R2, R201, R0, 0x5 ;  /* 0x00000000c9027211 */ /* 0x000fc600078e28ff */
[----:B------:R-:W-:Y:S01]  /*166a0*/  IMAD.WIDE.U32 R6, R225, c[0x0][0x3e8], R8 ;  /* 0x0000fa00e1067a25 */ /* 0x000fe200078e0008 */
[C---:B------:R-:W-:Y:S02]  /*166b0*/  LEA R2, R209.reuse, R2, 0x7 ;  /* 0x00000002d1027211 */ /* 0x040fe400078e38ff */
[----:B------:R-:W-:Y:S01]  /*166c0*/  LEA R209, R209, R0, 0x7 ;  /* 0x00000000d1d17211 */ /* 0x000fe200078e38ff */
[----:B------:R-:W-:Y:S01]  /*166d0*/  IMAD R13, R225, c[0x0][0x3ec], R7 ;  /* 0x0000fb00e10d7a24 */ /* 0x000fe200078e0207 */
[----:B------:R-:W-:Y:S01]  /*166e0*/  MOV R12, R6 ;  /* 0x00000006000c7202 */ /* 0x000fe20000000f00 */
[----:B------:R-:W-:-:S04]  /*166f0*/  @P0 IMAD.HI.U32 R7, R2, c[0x0][0x4ec], RZ ;  /* 0x00013b0002070a27 */ /* 0x000fc800078e00ff */
[----:B------:R-:W-:Y:S01]  /*16700*/  IMAD.MOV.U32 R8, RZ, RZ, R2 ;  /* 0x000000ffff087224 */ /* 0x000fe200078e0002 */
[----:B------:R-:W-:Y:S01]  /*16710*/  @P0 SHF.R.U32.HI R8, RZ, c[0x0][0x4f0], R7 ;  /* 0x00013c00ff080a19 */ /* 0x000fe20000011607 */
[----:B------:R-:W-:-:S03]  /*16720*/  IMAD.WIDE.U32 R224, R224, c[0x0][0x3f0], R12 ;  /* 0x0000fc00e0e07a25 */ /* 0x000fc600078e000c */
[----:B------:R-:W-:Y:S01]  /*16730*/  SHF.R.S32.HI R6, RZ, 0x1f, R8 ;  /* 0x0000001fff067819 */ /* 0x000fe20000011408 */
[----:B------:R-:W-:Y:S01]  /*16740*/  IMAD.IADD R225, R225, 0x1, R5 ;  /* 0x00000001e1e17824 */ /* 0x000fe200078e0205 */
[----:B------:R-:W-:-:S03]  /*16750*/  IADD3 R7, -R8, RZ, RZ ;  /* 0x000000ff08077210 */ /* 0x000fc60007ffe1ff */
        /* <DEDUP_REMOVED lines=14> */
.L_x_1543:
[----:B------:R-:W-:Y:S05]  /*16840*/  BRA.DIV ~URZ, `(.L_x_1492) ;  /* 0x00001cd27f007947 */ /* 0x000fea000b800000 */
[----:B------:R3:W4:Y:S02]  /*16850*/  SHFL.IDX PT, R2, R5, RZ, 0x181f ;  /* 0x00181fff05027589 */ /* 0x00072400000e0000 */
.L_x_1544:
        /* <DEDUP_REMOVED lines=12> */
[C---:B------:R-:W-:Y:S02]  /*16920*/  @!P0 LEA R18, P3, R217.reuse, R2, 0x1 ;  /* 0x00000002d9128211 */ /* 0x040fe400078608ff */
[-C--:B--2---:R-:W-:Y:S02]  /*16930*/  @!P2 LEA.HI.X R17, R20, R7.reuse, R13, 0x1, P5 ;  /* 0x000000071411a211 */ /* 0x084fe400028f0c0d */
[-C--:B------:R-:W-:Y:S02]  /*16940*/  @!P1 LEA.HI.X R15, R218, R7.reuse, R9, 0x1, P4 ;  /* 0x00000007da0f9211 */ /* 0x080fe400020f0c09 */
[----:B------:R-:W-:Y:S01]  /*16950*/  @!P0 LEA.HI.X R19, R217, R7, R4, 0x1, P3 ;  /* 0x00000007d9138211 */ /* 0x000fe200018f0c04 */
[----:B------:R2:W-:Y:S04]  /*16960*/  @!P2 ST.E.128 [R16.64], RZ ;  /* 0x000000ff1000a985 */ /* 0x0005e8000c101d08 */
[----:B------:R2:W-:Y:S04]  /*16970*/  @!P1 ST.E.128 [R14.64], RZ ;  /* 0x000000ff0e009985 */ /* 0x0005e8000c101d08 */
[----:B------:R2:W-:Y:S02]  /*16980*/  @!P0 ST.E.128 [R18.64], RZ ;  /* 0x000000ff12008985 */ /* 0x0005e4000c101d08 */
.L_x_1494:
[----:B------:R-:W-:Y:S05]  /*16990*/  BSYNC B0 ;  /* 0x0000000000007941 */ /* 0x000fea0003800000 */
.L_x_1493:
[----:B------:R-:W-:Y:S05]  /*169a0*/  BRA.DIV ~URZ, `(.L_x_1495) ;  /* 0x00001bd27f007947 */ /* 0x000fea000b800000 */
[----:B--2---:R2:W1:Y:S04]  /*169b0*/  SHFL.IDX PT, R7, R6, 0x1, 0x181f ;  /* 0x00381f0006077f89 */ /* 0x00446800000e0000 */
[----:B----4-:R2:W4:Y:S02]  /*169c0*/  SHFL.IDX PT, R2, R5, 0x1, 0x181f ;  /* 0x00381f0005027f89 */ /* 0x01052400000e0000 */
.L_x_1545:
        /* <DEDUP_REMOVED lines=9> */
[C---:B------:R-:W-:Y:S02]  /*16a60*/  @!P0 LEA R18, P3, R217.reuse, R2, 0x1 ;  /* 0x00000002d9128211 */ /* 0x040fe400078608ff */
[-C--:B-1----:R-:W-:Y:S02]  /*16a70*/  @!P2 LEA.HI.X R17, R20, R7.reuse, R13, 0x1, P5 ;  /* 0x000000071411a211 */ /* 0x082fe400028f0c0d */
[-C--:B------:R-:W-:Y:S02]  /*16a80*/  @!P1 LEA.HI.X R15, R218, R7.reuse, R9, 0x1, P4 ;  /* 0x00000007da0f9211 */ /* 0x080fe400020f0c09 */
[----:B------:R-:W-:Y:S01]  /*16a90*/  @!P0 LEA.HI.X R19, R217, R7, R4, 0x1, P3 ;  /* 0x00000007d9138211 */ /* 0x000fe200018f0c04 */
[----:B------:R1:W-:Y:S04]  /*16aa0*/  @!P2 ST.E.128 [R16.64], RZ ;  /* 0x000000ff1000a985 */ /* 0x0003e8000c101d08 */
[----:B------:R1:W-:Y:S04]  /*16ab0*/  @!P1 ST.E.128 [R14.64], RZ ;  /* 0x000000ff0e009985 */ /* 0x0003e8000c101d08 */
[----:B------:R1:W-:Y:S02]  /*16ac0*/  @!P0 ST.E.128 [R18.64], RZ ;  /* 0x000000ff12008985 */ /* 0x0003e4000c101d08 */
.L_x_1497:
[----:B------:R-:W-:Y:S05]  /*16ad0*/  BSYNC B0 ;  /* 0x0000000000007941 */ /* 0x000fea0003800000 */
.L_x_1496:
[----:B------:R-:W-:Y:S05]  /*16ae0*/  BRA.DIV ~URZ, `(.L_x_1498) ;  /* 0x00001b527f007947 */ /* 0x000fea000b800000 */
[----:B-1----:R1:W2:Y:S02]  /*16af0*/  SHFL.IDX PT, R7, R6, 0x2, 0x181f ;  /* 0x00581f0006077f89 */ /* 0x0022a400000e0000 */
.L_x_1546:
[----:B------:R-:W-:Y:S05]  /*16b00*/  BRA.DIV ~URZ, `(.L_x_1499) ;  /* 0x00001ba27f007947 */ /* 0x000fea000b800000 */
[----:B----4-:R4:W1:Y:S02]  /*16b10*/  SHFL.IDX PT, R2, R5, 0x2, 0x181f ;  /* 0x00581f0005027f89 */ /* 0x01086400000e0000 */
.L_x_1547:
        /* <DEDUP_REMOVED lines=16> */
.L_x_1501:
[----:B------:R-:W-:Y:S05]  /*16c20*/  BSYNC B0 ;  /* 0x0000000000007941 */ /* 0x000fea0003800000 */
.L_x_1500:
[----:B------:R-:W-:Y:S05]  /*16c30*/  BRA.DIV ~URZ, `(.L_x_1502) ;  /* 0x00001ad27f007947 */ /* 0x000fea000b800000 */
[----:B-12---:R-:W1:Y:S04]  /*16c40*/  SHFL.IDX PT, R6, R6, 0x3, 0x181f ;  /* 0x00781f0006067f89 */ /* 0x006e6800000e0000 */
[----:B------:R2:W3:Y:S02]  /*16c50*/  SHFL.IDX PT, R2, R5, 0x3, 0x181f ;  /* 0x00781f0005027f89 */ /* 0x0004e400000e0000 */
.L_x_1548:
[----:B------:R-:W-:-:S04]  /*16c60*/  IADD3 R209, R209, 0x60, RZ ;  /* 0x00000060d1d17810 */ /* 0x000fc80007ffe0ff */
[----:B------:R-:W-:-:S13]  /*16c70*/  ISETP.GE.AND P0, PT, R209, R12, PT ;  /* 0x0000000cd100720c */ /* 0x000fda0003f06270 */
[----:B------:R-:W-:Y:S05]  /*16c80*/  @P0 BRA `(.L_x_1482) ;  /* 0x000000c000000947 */ /* 0x000fea0003800000 */
[----:B------:R-:W-:Y:S02]  /*16c90*/  ISETP.GE.AND P2, PT, R20, c[0x0][0x3c8], PT ;  /* 0x0000f20014007a0c */ /* 0x000fe40003f46270 */
[----:B------:R-:W-:Y:S02]  /*16ca0*/  ISETP.GE.AND P1, PT, R218, c[0x0][0x3c8], PT ;  /* 0x0000f200da007a0c */ /* 0x000fe40003f26270 */
[----:B------:R-:W-:-:S09]  /*16cb0*/  ISETP.GE.AND P0, PT, R217, c[0x0][0x3c8], PT ;  /* 0x0000f200d9007a0c */ /* 0x000fd20003f06270 */
[-C--:B---3--:R-:W-:Y:S02]  /*16cc0*/  @!P2 LEA R12, P5, R20, R2.reuse, 0x1 ;  /* 0x00000002140ca211 */ /* 0x088fe400078a08ff */
        /* <DEDUP_REMOVED lines=8> */
.L_x_1482:
[----:B------:R-:W-:Y:S05]  /*16d50*/  BSYNC B1 ;  /* 0x0000000000017941 */ /* 0x000fea0003800000 */
.L_x_1466:
[----:B------:R-:W-:-:S13]  /*16d60*/  ISETP.NE.AND P0, PT, R216, RZ, PT ;  /* 0x000000ffd800720c */ /* 0x000fda0003f05270 */
[----:B------:R-:W-:Y:S01]  /*16d70*/  @P0 WARPSYNC 0xffffffff ;  /* 0xffffffff00000948 */ /* 0x000fe20003800000 */
[----:B------:R-:W-:Y:S06]  /*16d80*/  @P0 BAR.SYNC.DEFER_BLOCKING 0x5, 0x100 ;  /* 0x0144000000000b1d */ /* 0x000fec0000010000 */
[----:B------:R-:W4:Y:S04]  /*16d90*/  @P0 LDS.128 R208, [0x24100] ;  /* 0x02410000ffd00984 */ /* 0x000f280000000c00 */
[----:B------:R-:W-:Y:S06]  /*16da0*/  @P0 BAR.ARV 0x4, 0x100 ;  /* 0x0104000000000b1d */ /* 0x000fec0000002000 */
[----:B------:R-:W-:Y:S05]  /*16db0*/  @P0 BRA `(.L_x_1503) ;  /* 0x00000a6000000947 */ /* 0x000fea0003800000 */
[----:B-1--4-:R-:W-:Y:S01]  /*16dc0*/  LOP3.LUT R4, R146, 0x1f, RZ, 0xc0, !PT ;  /* 0x0000001f92047812 */ /* 0x012fe200078ec0ff */
[----:B------:R-:W-:-:S03]  /*16dd0*/  IMAD.MOV.U32 R21, RZ, RZ, RZ ;  /* 0x000000ffff157224 */ /* 0x000fc600078e00ff */
[----:B------:R-:W-:Y:S01]  /*16de0*/  ISETP.NE.AND P6, PT, R4, 0x1f, PT ;  /* 0x0000001f0400780c */ /* 0x000fe20003fc5270 */
[----:B------:R-:W-:Y:S10]  /*16df0*/  BRA.DIV ~URZ, `(.L_x_1504) ;  /* 0x000019d27f007947 */ /* 0x000ff4000b800000 */
[----:B--23--:R1:W2:Y:S02]  /*16e00*/  SHFL.IDX PT, R5, R3, RZ, 0x1f ;  /* 0x00001fff03057589 */ /* 0x00c2a400000e0000 */
.L_x_1549:
[----:B------:R-:W-:Y:S05]  /*16e10*/  BRA.DIV ~URZ, `(.L_x_1505) ;  /* 0x00001a227f007947 */ /* 0x000fea000b800000 */
[----:B-1----:R-:W1:Y:S02]  /*16e20*/  SHFL.IDX PT, R3, R3, 0x1, 0x1f ;  /* 0x00201f0003037f89 */ /* 0x002e6400000e0000 */
.L_x_1550:
[----:B------:R-:W-:Y:S02]  /*16e30*/  IMAD.IADD R7, R211, 0x1, R4 ;  /* 0x00000001d3077824 */ /* 0x000fe400078e0204 */
[----:B------:R-:W-:-:S03]  /*16e40*/  IMAD.MOV.U32 R12, RZ, RZ, RZ ;  /* 0x000000ffff0c7224 */ /* 0x000fc600078e00ff */
[----:B------:R-:W-:-:S13]  /*16e50*/  ISETP.GE.OR P0, PT, R7, c[0x0][0x53c], !P6 ;  /* 0x00014f0007007a0c */ /* 0x000fda0007706670 */
[----:B------:R-:W-:Y:S01]  /*16e60*/  @!P0 IMAD.MOV.U32 R2, RZ, RZ, 0x4 ;  /* 0x00000004ff028424 */ /* 0x000fe200078e00ff */
[----:B------:R-:W-:-:S03]  /*16e70*/  @!P0 MOV R0, 0x4 ;  /* 0x0000000400008802 */ /* 0x000fc60000000f00 */
[----:B------:R-:W-:-:S04]  /*16e80*/  @!P0 IMAD.WIDE R8, R7, R2, c[0x0][0x580] ;  /* 0x0001600007088625 */ /* 0x000fc800078e0202 */
[----:B------:R-:W-:Y:S01]  /*16e90*/  @!P0 IMAD.WIDE R6, R7, R0, c[0x0][0x578] ;  /* 0x00015e0007068625 */ /* 0x000fe200078e0200 */
[----:B------:R-:W3:Y:S04]  /*16ea0*/  @!P0 LDG.E R12, [R8.64] ;  /* 0x00000008080c8981 */ /* 0x000ee8000c1e1900 */
[----:B------:R-:W3:Y:S01]  /*16eb0*/  @!P0 LDG.E R21, [R6.64] ;  /* 0x0000000806158981 */ /* 0x000ee2000c1e1900 */
[C---:B------:R-:W-:Y:S02]  /*16ec0*/  ISETP.GE.U32.AND P4, PT, R4.reuse, 0x10, PT ;  /* 0x000000100400780c */ /* 0x040fe40003f86070 */
[C---:B------:R-:W-:Y:S02]  /*16ed0*/  ISETP.GE.U32.AND P3, PT, R4.reuse, 0x8, PT ;  /* 0x000000080400780c */ /* 0x040fe40003f66070 */
[----:B------:R-:W-:-:S02]  /*16ee0*/  ISETP.GE.U32.AND P2, PT, R4, 0x4, PT ;  /* 0x000000040400780c */ /* 0x000fc40003f46070 */
[C---:B------:R-:W-:Y:S02]  /*16ef0*/  ISETP.GE.U32.AND P1, PT, R4.reuse, 0x2, PT ;  /* 0x000000020400780c */ /* 0x040fe40003f26070 */
[----:B------:R-:W-:Y:S02]  /*16f00*/  ISETP.NE.AND P5, PT, R4, RZ, PT ;  /* 0x000000ff0400720c */ /* 0x000fe40003fa5270 */
[----:B------:R-:W-:Y:S01]  /*16f10*/  MOV R19, RZ ;  /* 0x000000ff00137202 */ /* 0x000fe20000000f00 */
[----:B---3--:R-:W-:Y:S01]  /*16f20*/  IMAD R13, R21, R12, RZ ;  /* 0x0000000c150d7224 */ /* 0x008fe200078e02ff */
[----:B------:R-:W-:Y:S07]  /*16f30*/  BRA.DIV ~URZ, `(.L_x_1506) ;  /* 0x000019727f007947 */ /* 0x000fee000b800000 */
[----:B------:R3:W4:Y:S02]  /*16f40*/  SHFL.UP PT, R2, R13, 0x1, RZ ;  /* 0x042000000d027989 */ /* 0x00072400000e00ff */
.L_x_1551:
[----:B----4-:R-:W-:-:S04]  /*16f50*/  SEL R0, R2, RZ, P5 ;  /* 0x000000ff02007207 */ /* 0x010fc80002800000 */
[----:B---3--:R-:W-:Y:S01]  /*16f60*/  IADD3 R13, R13, R0, RZ ;  /* 0x000000000d0d7210 */ /* 0x008fe20007ffe0ff */
        /* <DEDUP_REMOVED lines=14> */
.L_x_1552:
[----:B----4-:R-:W-:Y:S01]  /*17050*/  IMAD R7, R2, c[0x0][0x538], RZ ;  /* 0x00014e0002077a24 */ /* 0x010fe200078e02ff */
[----:B------:R-:W-:Y:S04]  /*17060*/  BSSY B1, `(.L_x_1508) ;  /* 0x0000076000017945 */ /* 0x000fe80003800000 */
[----:B-1----:R-:W-:-:S04]  /*17070*/  IADD3 R208, R7, R3, RZ ;  /* 0x0000000307d07210 */ /* 0x002fc80007ffe0ff */
[----:B--2---:R-:W-:-:S13]  /*17080*/  ISETP.GT.AND P0, PT, R208, R5, PT ;  /* 0x00000005d000720c */ /* 0x004fda0003f04270 */
[----:B------:R-:W-:Y:S05]  /*17090*/  @P0 BRA `(.L_x_1509) ;  /* 0x0000024000000947 */ /* 0x000fea0003800000 */
.L_x_1513:
        /* <DEDUP_REMOVED lines=16> */
.L_x_1553:
        /* <DEDUP_REMOVED lines=12> */
[----:B---3--:R-:W1:Y:S02]  /*17260*/  SHFL.UP PT, R13, R0, 0x10, RZ ;  /* 0x06000000000d7989 */ /* 0x008e6400000e00ff */
[----:B-1----:R-:W-:-:S05]  /*17270*/  SEL R13, R13, RZ, P4 ;  /* 0x000000ff0d0d7207 */ /* 0x002fca0002000000 */
[----:B------:R-:W-:-:S05]  /*17280*/  IMAD.IADD R13, R0, 0x1, R13 ;  /* 0x00000001000d7824 */ /* 0x000fca00078e020d */
[----:B------:R1:W2:Y:S02]  /*17290*/  SHFL.IDX PT, R2, R13, 0x1f, 0x1f ;  /* 0x03e01f000d027f89 */ /* 0x0002a400000e0000 */
.L_x_1554:
[----:B--2---:R-:W-:-:S05]  /*172a0*/  IMAD R7, R2, c[0x0][0x538], RZ ;  /* 0x00014e0002077a24 */ /* 0x004fca00078e02ff */
[----:B------:R-:W-:-:S04]  /*172b0*/  IADD3 R208, R7, R208, RZ ;  /* 0x000000d007d07210 */ /* 0x000fc80007ffe0ff */
[----:B------:R-:W-:-:S13]  /*172c0*/  ISETP.GT.AND P0, PT, R208, R5, PT ;  /* 0x00000005d000720c */ /* 0x000fda0003f04270 */
[----:B-1----:R-:W-:Y:S05]  /*172d0*/  @!P0 BRA `(.L_x_1513) ;  /* 0xfffffdc000008947 */ /* 0x002fea000383ffff */
.L_x_1509:
[----:B------:R-:W-:-:S05]  /*172e0*/  IADD3 R208, -R7, R208, RZ ;  /* 0x000000d007d07210 */ /* 0x000fca0007ffe1ff */
[----:B------:R-:W-:-:S05]  /*172f0*/  IMAD R0, R13, c[0x0][0x538], R208 ;  /* 0x00014e000d007a24 */ /* 0x000fca00078e02d0 */
[----:B------:R-:W-:Y:S01]  /*17300*/  ISETP.GT.AND P0, PT, R0, R5, PT ;  /* 0x000000050000720c */ /* 0x000fe20003f04270 */
[----:B------:R-:W-:-:S12]  /*17310*/  BRA.DIV ~URZ, `(.L_x_1514) ;  /* 0x000019727f007947 */ /* 0x000fd8000b800000 */
[----:B------:R-:W-:-:S04]  /*17320*/  VOTE.ANY R9, PT, !P0 ;  /* 0x0000000000097806 */ /* 0x000fc800040e0100 */
.L_x_1555:
[----:B------:R1:W2:Y:S01]  /*17330*/  POPC R6, R9 ;  /* 0x0000000900067309 */ /* 0x0002a20000000000 */
[----:B------:R-:W-:Y:S05]  /*17340*/  BRA.DIV ~URZ, `(.L_x_1515) ;  /* 0x000019827f007947 */ /* 0x000fea000b800000 */
[----:B--2---:R2:W4:Y:S04]  /*17350*/  SHFL.IDX PT, R7, R12, R6, 0x1f ;  /* 0x00001f060c077589 */ /* 0x00452800000e0000 */
[----:B------:R2:W1:Y:S02]  /*17360*/  SHFL.IDX PT, R3, R21, R6, 0x1f ;  /* 0x00001f0615037589 */ /* 0x00046400000e0000 */
.L_x_1556:
[----:B------:R-:W-:Y:S01]  /*17370*/  ISETP.NE.AND P0, PT, R9, RZ, PT ;  /* 0x000000ff0900720c */ /* 0x000fe20003f05270 */
[----:B------:R-:W-:-:S12]  /*17380*/  BSSY B0, `(.L_x_1516) ;  /* 0x0000005000007945 */ /* 0x000fd80003800000 */
[----:B------:R-:W-:Y:S05]  /*17390*/  @!P0 BRA `(.L_x_1517) ;  /* 0x0000003000008947 */ /* 0x000fea0003800000 */
[----:B------:R-:W-:Y:S01]  /*173a0*/  IADD3 R8, R6, -0x1, RZ ;  /* 0xffffffff06087810 */ /* 0x000fe20007ffe0ff */
[----:B------:R-:W-:Y:S05]  /*173b0*/  BRA.DIV ~URZ, `(.L_x_1518) ;  /* 0x000019e27f007947 */ /* 0x000fea000b800000 */
[----:B------:R2:W3:Y:S02]  /*173c0*/  SHFL.IDX PT, R19, R13, R8, 0x1f ;  /* 0x00001f080d137589 */ /* 0x0004e400000e0000 */
.L_x_1517:
[----:B------:R-:W-:Y:S05]  /*173d0*/  BSYNC B0 ;  /* 0x0000000000007941 */ /* 0x000fea0003800000 */
.L_x_1516:
[----:B----4-:R-:W-:Y:S01]  /*173e0*/  IABS R0, R7 ;  /* 0x0000000700007213 */ /* 0x010fe20000000000 */
[----:B---3--:R-:W-:Y:S01]  /*173f0*/  IMAD R208, R19, c[0x0][0x538], R208 ;  /* 0x00014e0013d07a24 */ /* 0x008fe200078e02d0 */
[----:B-12---:R-:W-:Y:S02]  /*17400*/  IABS R13, R3 ;  /* 0x00000003000d7213 */ /* 0x006fe40000000000 */
[----:B------:R-:W1:Y:S01]  /*17410*/  I2F.RP R14, R0 ;  /* 0x00000000000e7306 */ /* 0x000e620000209400 */
[----:B------:R-:W-:Y:S01]  /*17420*/  IMAD.IADD R12, R5, 0x1, -R208 ;  /* 0x00000001050c7824 */ /* 0x000fe200078e0ad0 */
[----:B------:R-:W-:Y:S02]  /*17430*/  IABS R2, R7 ;  /* 0x0000000700027213 */ /* 0x000fe40000000000 */
[----:B------:R-:W-:Y:S02]  /*17440*/  IADD3 R211, R6, R211, RZ ;  /* 0x000000d306d37210 */ /* 0x000fe40007ffe0ff */
[----:B------:R-:W-:Y:S01]  /*17450*/  IABS R5, R12 ;  /* 0x0000000c00057213 */ /* 0x000fe20000000000 */
[----:B------:R-:W-:Y:S01]  /*17460*/  IMAD.MOV R2, RZ, RZ, -R2 ;  /* 0x000000ffff027224 */ /* 0x000fe200078e0a02 */
[----:B-1----:R-:W1:Y:S08]  /*17470*/  MUFU.RCP R8, R14 ;  /* 0x0000000e00087308 */ /* 0x002e700000001000 */
[----:B------:R-:W-:Y:S01]  /*17480*/  I2F.RP R14, R13 ;  /* 0x0000000d000e7306 */ /* 0x000fe20000209400 */
[----:B-1----:R-:W-:-:S07]  /*17490*/  IADD3 R8, R8, 0xffffffe, RZ ;  /* 0x0ffffffe08087810 */ /* 0x002fce0007ffe0ff */
[----:B------:R-:W1:Y:S02]  /*174a0*/  F2I.FTZ.U32.TRUNC.NTZ R9, R8 ;  /* 0x0000000800097305 */ /* 0x000e64000021f000 */
[----:B-1----:R-:W-:Y:S02]  /*174b0*/  IMAD.MOV R15, RZ, RZ, -R9 ;  /* 0x000000ffff0f7224 */ /* 0x002fe400078e0a09 */
[----:B------:R-:W-:Y:S02]  /*174c0*/  IMAD.MOV.U32 R8, RZ, RZ, RZ ;  /* 0x000000ffff087224 */ /* 0x000fe400078e00ff */
[----:B------:R-:W-:-:S04]  /*174d0*/  IMAD R15, R15, R0, RZ ;  /* 0x000000000f0f7224 */ /* 0x000fc800078e02ff */
[----:B------:R-:W-:Y:S02]  /*174e0*/  IMAD.HI.U32 R15, R9, R15, R8 ;  /* 0x0000000f090f7227 */ /* 0x000fe400078e0008 */
[----:B------:R-:W1:Y:S04]  /*174f0*/  MUFU.RCP R8, R14 ;  /* 0x0000000e00087308 */ /* 0x000e680000001000 */
[----:B------:R-:W-:-:S04]  /*17500*/  IMAD.HI.U32 R15, R15, R5, RZ ;  /* 0x000000050f0f7227 */ /* 0x000fc800078e00ff */
[----:B------:R-:W-:-:S05]  /*17510*/  IMAD R5, R15, R2, R5 ;  /* 0x000000020f057224 */ /* 0x000fca00078e0205 */
[----:B------:R-:W-:Y:S02]  /*17520*/  ISETP.GT.U32.AND P0, PT, R0, R5, PT ;  /* 0x000000050000720c */ /* 0x000fe40003f04070 */
[----:B-1----:R-:W-:-:S04]  /*17530*/  IADD3 R8, R8, 0xffffffe, RZ ;  /* 0x0ffffffe08087810 */ /* 0x002fc80007ffe0ff */
[----:B------:R-:W1:Y:S07]  /*17540*/  F2I.FTZ.U32.TRUNC.NTZ R9, R8 ;  /* 0x0000000800097305 */ /* 0x000e6e000021f000 */
[----:B------:R-:W-:Y:S01]  /*17550*/  @!P0 IMAD.IADD R5, R5, 0x1, -R0 ;  /* 0x0000000105058824 */ /* 0x000fe200078e0a00 */
[----:B------:R-:W-:Y:S02]  /*17560*/  @!P0 IADD3 R15, R15, 0x1, RZ ;  /* 0x000000010f0f8810 */ /* 0x000fe40007ffe0ff */
[----:B------:R-:W-:-:S02]  /*17570*/  ISETP.NE.AND P0, PT, R7, RZ, PT ;  /* 0x000000ff0700720c */ /* 0x000fc40003f05270 */
[----:B------:R-:W-:Y:S02]  /*17580*/  ISETP.GE.U32.AND P2, PT, R5, R0, PT ;  /* 0x000000000500720c */ /* 0x000fe40003f46070 */
[----:B------:R-:W-:Y:S02]  /*17590*/  LOP3.LUT R0, R12, R7, RZ, 0x3c, !PT ;  /* 0x000000070c007212 */ /* 0x000fe400078e3cff */
[----:B-1----:R-:W-:Y:S01]  /*175a0*/  IADD3 R2, RZ, -R9, RZ ;  /* 0x80000009ff027210 */ /* 0x002fe20007ffe0ff */
[----:B------:R-:W-:Y:S01]  /*175b0*/  IMAD.MOV.U32 R8, RZ, RZ, RZ ;  /* 0x000000ffff087224 */ /* 0x000fe200078e00ff */
[----:B------:R-:W-:Y:S02]  /*175c0*/  ISETP.GE.AND P1, PT, R0, RZ, PT ;  /* 0x000000ff0000720c */ /* 0x000fe40003f26270 */
[----:B------:R-:W-:Y:S01]  /*175d0*/  IABS R0, R3 ;  /* 0x0000000300007213 */ /* 0x000fe20000000000 */
[----:B------:R-:W-:-:S04]  /*175e0*/  IMAD R5, R2, R13, RZ ;  /* 0x0000000d02057224 */ /* 0x000fc800078e02ff */
[----:B------:R-:W-:Y:S01]  /*175f0*/  @P2 IADD3 R15, R15, 0x1, RZ ;  /* 0x000000010f0f2810 */ /* 0x000fe20007ffe0ff */
[----:B------:R-:W-:-:S04]  /*17600*/  IMAD.HI.U32 R5, R9, R5, R8 ;  /* 0x0000000509057227 */ /* 0x000fc800078e0008 */
[----:B------:R-:W-:Y:S02]  /*17610*/  IMAD.MOV R0, RZ, RZ, -R0 ;  /* 0x000000ffff007224 */ /* 0x000fe400078e0a00 */
        /* <DEDUP_REMOVED lines=8> */
[-C--:B------:R-:W-:Y:S02]  /*176a0*/  @!P0 IADD3 R0, R0, -R13.reuse, RZ ;  /* 0x8000000d00008210 */ /* 0x080fe40007ffe0ff */
[----:B------:R-:W-:Y:S02]  /*176b0*/  @!P0 IADD3 R5, R5, 0x1, RZ ;  /* 0x0000000105058810 */ /* 0x000fe40007ffe0ff */
[----:B------:R-:W-:Y:S02]  /*176c0*/  ISETP.GE.U32.AND P2, PT, R0, R13, PT ;  /* 0x0000000d0000720c */ /* 0x000fe40003f46070 */
[----:B------:R-:W-:Y:S02]  /*176d0*/  LOP3.LUT R0, R15, R3, RZ, 0x3c, !PT ;  /* 0x000000030f007212 */ /* 0x000fe400078e3cff */
[----:B------:R-:W-:Y:S02]  /*176e0*/  ISETP.NE.AND P0, PT, R3, RZ, PT ;  /* 0x000000ff0300720c */ /* 0x000fe40003f05270 */
[----:B------:R-:W-:-:S07]  /*176f0*/  ISETP.GE.AND P1, PT, R0, RZ, PT ;  /* 0x000000ff0000720c */ /* 0x000fce0003f26270 */
[----:B------:R-:W-:-:S06]  /*17700*/  @P2 IADD3 R5, R5, 0x1, RZ ;  /* 0x0000000105052810 */ /* 0x000fcc0007ffe0ff */
[----:B------:R-:W-:Y:S01]  /*17710*/  @!P1 IMAD.MOV R5, RZ, RZ, -R5 ;  /* 0x000000ffff059224 */ /* 0x000fe200078e0a05 */
[----:B------:R-:W-:-:S05]  /*17720*/  @!P0 LOP3.LUT R5, RZ, R3, RZ, 0x33, !PT ;  /* 0x00000003ff058212 */ /* 0x000fca00078e33ff */
[----:B------:R-:W-:-:S04]  /*17730*/  IMAD.MOV R0, RZ, RZ, -R5 ;  /* 0x000000ffff007224 */ /* 0x000fc800078e0a05 */
[C---:B------:R-:W-:Y:S02]  /*17740*/  IMAD R0, R3.reuse, R0, R15 ;  /* 0x0000000003007224 */ /* 0x040fe400078e020f */
[----:B------:R-:W-:-:S04]  /*17750*/  IMAD R3, R3, 0x1000000, R5 ;  /* 0x0100000003037824 */ /* 0x000fc800078e0205 */
[----:B------:R-:W-:Y:S01]  /*17760*/  IMAD R210, R0, 0x10000, R3 ;  /* 0x0001000000d27824 */ /* 0x000fe200078e0203 */
[----:B------:R-:W-:Y:S05]  /*17770*/  BRA `(.L_x_1519) ;  /* 0x0000004000007947 */ /* 0x000fea0003800000 */
.L_x_1510:
[----:B------:R-:W-:Y:S01]  /*17780*/  IMAD.MOV.U32 R208, RZ, RZ, R5 ;  /* 0x000000ffffd07224 */ /* 0x000fe200078e0005 */
[----:B------:R-:W-:Y:S01]  /*17790*/  MOV R210, RZ ;  /* 0x000000ff00d27202 */ /* 0x000fe20000000f00 */
[----:B------:R-:W-:Y:S01]  /*177a0*/  IMAD.MOV.U32 R209, RZ, RZ, RZ ;  /* 0x000000ffffd17224 */ /* 0x000fe200078e00ff */
[----:B------:R-:W-:Y:S02]  /*177b0*/  MOV R211, c[0x0][0x53c] ;  /* 0x00014f0000d37a02 */ /* 0x000fe40000000f00 */
.L_x_1519:
[----:B------:R-:W-:Y:S05]  /*177c0*/  BSYNC B1 ;  /* 0x0000000000017941 */ /* 0x000fea0003800000 */
.L_x_1508:
[----:B------:R-:W-:Y:S01]  /*177d0*/  WARPSYNC 0xffffffff ;  /* 0xffffffff00007948 */ /* 0x000fe20003800000 */
[----:B------:R-:W-:Y:S01]  /*177e0*/  BAR.SYNC.DEFER_BLOCKING 0x4, 0x100 ;  /* 0x0104000000007b1d */ /* 0x000fe20000010000 */
[----:B------:R-:W-:-:S13]  /*177f0*/  ISETP.NE.AND P0, PT, R4, RZ, PT ;  /* 0x000000ff0400720c */ /* 0x000fda0003f05270 */
[----:B------:R1:W-:Y:S04]  /*17800*/  @!P0 STS.128 [0x24100], R208 ;  /* 0x024100d0ff008388 */ /* 0x0003e80000000c00 */
[----:B------:R-:W-:Y:S06]  /*17810*/  BAR.ARV 0x5, 0x100 ;  /* 0x0144000000007b1d */ /* 0x000fec0000002000 */
.L_x_1503:
[----:B----4-:R-:W-:-:S13]  /*17820*/  ISETP.GE.AND P0, PT, R211, c[0x0][0x53c], PT ;  /* 0x00014f00d3007a0c */ /* 0x010fda0003f06270 */
[----:B-123--:R-:W-:Y:S01]  /*17830*/  @P0 CALL.REL.NOINC `(.L_x_1520) ;  /* 0x0000001000000944 */ /* 0x00efe20003c00000 */
[----:B------:R-:W-:Y:S05]  /*17840*/  BRA `(.L_x_1521) ;  /* 0xfffe97c000007947 */ /* 0x000fea000383ffff */
.L_x_1520:
[----:B------:R-:W-:Y:S05]  /*17850*/  EXIT ;  /* 0x000000000000794d */ /* 0x000fea0003800000 */
.L_x_1359:
[----:B------:R-:W-:Y:S02]  /*17860*/  MOV R2, 0x1 ;  /* 0x0000000100027802 */ /* 0x000fe40000000f00 */
[----:B------:R-:W-:Y:S02]  /*17870*/  MOV R0, 0x17890 ;  /* 0x0001789000007802 */ /* 0x000fe40000000f00 */
[----:B------:R-:W-:Y:S05]  /*17880*/  CALL.REL.NOINC `($__internal_32_$__cuda_sm70_shflsync_up_p) ;  /* 0x0000161000007944 */ /* 0x000fea0003c00000 */
[----:B-12---:R-:W-:Y:S05]  /*17890*/  BRA `(.L_x_1522) ;  /* 0xfffe8bd000007947 */ /* 0x006fea000383ffff */
.L_x_1360:
[----:B------:R-:W-:Y:S02]  /*178a0*/  MOV R2, 0x2 ;  /* 0x0000000200027802 */ /* 0x000fe40000000f00 */
[----:B------:R-:W-:Y:S02]  /*178b0*/  MOV R0, 0x178d0 ;  /* 0x000178d000007802 */ /* 0x000fe40000000f00 */
[----:B------:R-:W-:Y:S05]  /*178c0*/  CALL.REL.NOINC `($__internal_32_$__cuda_sm70_shflsync_up_p) ;  /* 0x000015d000007944 */ /* 0x000fea0003c00000 */
[----:B--2---:R-:W-:Y:S02]  /*178d0*/  SEL R2, R2, RZ, P4 ;  /* 0x000000ff02027207 */ /* 0x004fe40002000000 */
[----:B------:R-:W-:-:S03]  /*178e0*/  MOV R0, 0x17920 ;  /* 0x0001792000007802 */ /* 0x000fc60000000f00 */
[----:B-1----:R-:W-:Y:S02]  /*178f0*/  IMAD.IADD R13, R13, 0x1, R2 ;  /* 0x000000010d0d7824 */ /* 0x002fe400078e0202 */
[----:B------:R-:W-:Y:S02]  /*17900*/  IMAD.MOV.U32 R2, RZ, RZ, 0x4 ;  /* 0x00000004ff027424 */ /* 0x000fe400078e00ff */
        /* <DEDUP_REMOVED lines=11> */
[----:B--2---:R-:W-:Y:S01]  /*179c0*/  SEL R2, R2, RZ, P1 ;  /* 0x000000ff02027207 */ /* 0x004fe20000800000 */
[----:B------:R-:W-:Y:S01]  /*179d0*/  IMAD.MOV.U32 R8, RZ, RZ, 0x1f ;  /* 0x0000001fff087424 */ /* 0x000fe200078e00ff */
[----:B------:R-:W-:-:S03]  /*179e0*/  MOV R0, 0x17a30 ;  /* 0x00017a3000007802 */ /* 0x000fc60000000f00 */
[----:B------:R-:W-:Y:S01]  /*179f0*/  IMAD.IADD R7, R13, 0x1, R2 ;  /* 0x000000010d077824 */ /* 0x000fe200078e0202 */
[----:B------:R-:W-:-:S03]  /*17a00*/  MOV R2, 0x1f ;  /* 0x0000001f00027802 */ /* 0x000fc60000000f00 */
[----:B------:R-:W-:Y:S02]  /*17a10*/  IMAD.MOV.U32 R15, RZ, RZ, R7 ;  /* 0x000000ffff0f7224 */ /* 0x000fe400078e0007 */
[----:B-1----:R-:W-:Y:S05]  /*17a20*/  CALL.REL.NOINC `($__internal_31_$__cuda_sm70_shflsync_idx_p) ;  /* 0x0000142000007944 */ /* 0x002fea0003c00000 */
[----:B-12---:R-:W-:Y:S05]  /*17a30*/  BRA `(.L_x_1523) ;  /* 0xfffe8b3000007947 */ /* 0x006fea000383ffff */
.L_x_1362:
[----:B------:R-:W-:Y:S02]  /*17a40*/  SEL R2, RZ, 0x1, P0 ;  /* 0x00000001ff027807 */ /* 0x000fe40000000000 */
[----:B------:R-:W-:Y:S02]  /*17a50*/  MOV R0, 0x17a70 ;  /* 0x00017a7000007802 */ /* 0x000fe40000000f00 */
[----:B------:R-:W-:Y:S05]  /*17a60*/  CALL.REL.NOINC `($__internal_33_$__cuda_sm70_votesync_ballot) ;  /* 0x0000148000007944 */ /* 0x000fea0003c00000 */
[----:B------:R-:W-:Y:S05]  /*17a70*/  BRA `(.L_x_1524) ;  /* 0xfffe8b8000007947 */ /* 0x000fea000383ffff */
.L_x_1363:
[----:B------:R-:W-:Y:S01]  /*17a80*/  IMAD.MOV.U32 R15, RZ, RZ, R10 ;  /* 0x000000ffff0f7224 */ /* 0x000fe200078e000a */
[----:B--2---:R-:W-:Y:S01]  /*17a90*/  MOV R8, R6 ;  /* 0x0000000600087202 */ /* 0x004fe20000000f00 */
[----:B------:R-:W-:Y:S01]  /*17aa0*/  IMAD.MOV.U32 R2, RZ, RZ, 0x1f ;  /* 0x0000001fff027424 */ /* 0x000fe200078e00ff */
[----:B------:R-:W-:Y:S02]  /*17ab0*/  MOV R0, 0x17ad0 ;  /* 0x00017ad000007802 */ /* 0x000fe40000000f00 */
[----:B-1----:R-:W-:Y:S05]  /*17ac0*/  CALL.REL.NOINC `($__internal_31_$__cuda_sm70_shflsync_idx_p) ;  /* 0x0000138000007944 */ /* 0x002fea0003c00000 */
[----:B--2---:R-:W-:Y:S01]  /*17ad0*/  IMAD.MOV.U32 R10, RZ, RZ, R2 ;  /* 0x000000ffff0a7224 */ /* 0x004fe200078e0002 */
[----:B-1----:R-:W-:Y:S01]  /*17ae0*/  MOV R15, R5 ;  /* 0x00000005000f7202 */ /* 0x002fe20000000f00 */
[----:B------:R-:W-:Y:S01]  /*17af0*/  IMAD.MOV.U32 R3, RZ, RZ, RZ ;  /* 0x000000ffff037224 */ /* 0x000fe200078e00ff */
[----:B------:R-:W-:Y:S01]  /*17b00*/  MOV R8, R6 ;  /* 0x0000000600087202 */ /* 0x000fe20000000f00 */
[----:B------:R-:W-:Y:S01]  /*17b10*/  IMAD.MOV.U32 R2, RZ, RZ, 0x1f ;  /* 0x0000001fff027424 */ /* 0x000fe200078e00ff */
[----:B------:R-:W-:-:S02]  /*17b20*/  MOV R0, 0x17b40 ;  /* 0x00017b4000007802 */ /* 0x000fc40000000f00 */
[----:B------:R-:W-:Y:S05]  /*17b30*/  CALL.REL.NOINC `($__internal_31_$__cuda_sm70_shflsync_idx_p) ;  /* 0x0000131000007944 */ /* 0x000fea0003c00000 */
[----:B--2---:R-:W-:Y:S01]  /*17b40*/  MOV R5, R2 ;  /* 0x0000000200057202 */ /* 0x004fe20000000f00 */
[----:B-1----:R-:W-:Y:S05]  /*17b50*/  BRA `(.L_x_1525) ;  /* 0xfffe8af000007947 */ /* 0x002fea000383ffff */
.L_x_1366:
[----:B------:R-:W-:Y:S01]  /*17b60*/  IMAD.MOV.U32 R15, RZ, RZ, R7 ;  /* 0x000000ffff0f7224 */ /* 0x000fe200078e0007 */
[----:B------:R-:W-:-:S02]  /*17b70*/  MOV R2, 0x1f ;  /* 0x0000001f00027802 */ /* 0x000fc40000000f00 */
[----:B------:R-:W-:Y:S02]  /*17b80*/  MOV R0, 0x17ba0 ;  /* 0x00017ba000007802 */ /* 0x000fe40000000f00 */
[----:B-1234-:R-:W-:Y:S05]  /*17b90*/  CALL.REL.NOINC `($__internal_31_$__cuda_sm70_shflsync_idx_p) ;  /* 0x000012b000007944 */ /* 0x01efea0003c00000 */
[----:B--2---:R-:W-:Y:S01]  /*17ba0*/  MOV R3, R2 ;  /* 0x0000000200037202 */ /* 0x004fe20000000f00 */
[----:B-1----:R-:W-:Y:S05]  /*17bb0*/  BRA `(.L_x_1365) ;  /* 0xfffe8af000007947 */ /* 0x002fea000383ffff */
.L_x_1402:
[----:B------:R-:W-:Y:S01]  /*17bc0*/  IMAD.MOV.U32 R15, RZ, RZ, R6 ;  /* 0x000000ffff0f7224 */ /* 0x000fe200078e0006 */
[----:B------:R-:W-:Y:S01]  /*17bd0*/  MOV R8, RZ ;  /* 0x000000ff00087202 */ /* 0x000fe20000000f00 */
[----:B------:R-:W-:Y:S01]  /*17be0*/  IMAD.MOV.U32 R2, RZ, RZ, 0x181f ;  /* 0x0000181fff027424 */ /* 0x000fe200078e00ff */
[----:B------:R-:W-:Y:S02]  /*17bf0*/  MOV R0, 0x17c10 ;  /* 0x00017c1000007802 */ /* 0x000fe40000000f00 */
[----:B-----5:R-:W-:Y:S05]  /*17c00*/  CALL.REL.NOINC `($__internal_31_$__cuda_sm70_shflsync_idx_p) ;  /* 0x0000124000007944 */ /* 0x020fea0003c00000 */
[----:B--2---:R-:W-:Y:S01]  /*17c10*/  MOV R13, R2 ;  /* 0x00000002000d7202 */ /* 0x004fe20000000f00 */
[----:B-1----:R-:W-:Y:S05]  /*17c20*/  BRA `(.L_x_1526) ;  /* 0xfffef91000007947 */ /* 0x002fea000383ffff */
.L_x_1403:
[----:B------:R-:W-:Y:S01]  /*17c30*/  IMAD.MOV.U32 R15, RZ, RZ, R7 ;  /* 0x000000ffff0f7224 */ /* 0x000fe200078e0007 */
[----:B------:R-:W-:Y:S01]  /*17c40*/  MOV R8, RZ ;  /* 0x000000ff00087202 */ /* 0x000fe20000000f00 */
[----:B------:R-:W-:Y:S01]  /*17c50*/  IMAD.MOV.U32 R2, RZ, RZ, 0x181f ;  /* 0x0000181fff027424 */ /* 0x000fe200078e00ff */
[----:B------:R-:W-:Y:S02]  /*17c60*/  MOV R0, 0x17c80 ;  /* 0x00017c8000007802 */ /* 0x000fe40000000f00 */
[----:B-12--5:R-:W-:Y:S05]  /*17c70*/  CALL.REL.NOINC `($__internal_31_$__cuda_sm70_shflsync_idx_p) ;  /* 0x000011d000007944 */ /* 0x026fea0003c00000 */
[----:B-12---:R-:W-:Y:S05]  /*17c80*/  BRA `(.L_x_1527) ;  /* 0xfffef8d000007947 */ /* 0x006fea000383ffff */
.L_x_1406:
[----:B--2---:R-:W-:Y:S01]  /*17c90*/  IMAD.MOV.U32 R15, RZ, RZ, R6 ;  /* 0x000000ffff0f7224 */ /* 0x004fe200078e0006 */
[----:B------:R-:W-:Y:S01]  /*17ca0*/  MOV R8, 0x1 ;  /* 0x0000000100087802 */ /* 0x000fe20000000f00 */
[----:B----4-:R-:W-:Y:S01]  /*17cb0*/  IMAD.MOV.U32 R2, RZ, RZ, 0x181f ;  /* 0x0000181fff027424 */ /* 0x010fe200078e00ff */
[----:B------:R-:W-:-:S02]  /*17cc0*/  MOV R0, 0x17ce0 ;  /* 0x00017ce000007802 */ /* 0x000fc40000000f00 */
[----:B-1-3-5:R-:W-:Y:S05]  /*17cd0*/  CALL.REL.NOINC `($__internal_31_$__cuda_sm70_shflsync_idx_p) ;  /* 0x0000117000007944 */ /* 0x02afea0003c00000 */
[----:B--2---:R-:W-:Y:S01]  /*17ce0*/  IMAD.MOV.U32 R13, RZ, RZ, R2 ;  /* 0x000000ffff0d7224 */ /* 0x004fe200078e0002 */
[----:B-1----:R-:W-:Y:S01]  /*17cf0*/  MOV R8, 0x1 ;  /* 0x0000000100087802 */ /* 0x002fe20000000f00 */
[----:B------:R-:W-:Y:S01]  /*17d00*/  IMAD.MOV.U32 R15, RZ, RZ, R7 ;  /* 0x000000ffff0f7224 */ /* 0x000fe200078e0007 */
[----:B------:R-:W-:-:S02]  /*17d10*/  MOV R2, 0x181f ;  /* 0x0000181f00027802 */ /* 0x000fc40000000f00 */
[----:B------:R-:W-:Y:S02]  /*17d20*/  MOV R0, 0x17d40 ;  /* 0x00017d4000007802 */ /* 0x000fe40000000f00 */
[----:B------:R-:W-:Y:S05]  /*17d30*/  CALL.REL.NOINC `($__internal_31_$__cuda_sm70_shflsync_idx_p) ;  /* 0x0000111000007944 */ /* 0x000fea0003c00000 */
[----:B-12---:R-:W-:Y:S05]  /*17d40*/  BRA `(.L_x_1528) ;  /* 0xfffef97000007947 */ /* 0x006fea000383ffff */
.L_x_1409:
[----:B-1----:R-:W-:Y:S01]  /*17d50*/  IMAD.MOV.U32 R15, RZ, RZ, R6 ;  /* 0x000000ffff0f7224 */ /* 0x002fe200078e0006 */
[----:B------:R-:W-:Y:S01]  /*17d60*/  MOV R8, 0x2 ;  /* 0x0000000200087802 */ /* 0x000fe20000000f00 */
[----:B----4-:R-:W-:Y:S01]  /*17d70*/  IMAD.MOV.U32 R2, RZ, RZ, 0x181f ;  /* 0x0000181fff027424 */ /* 0x010fe200078e00ff */
[----:B------:R-:W-:Y:S02]  /*17d80*/  MOV R0, 0x17da0 ;  /* 0x00017da000007802 */ /* 0x000fe40000000f00 */
[----:B--23-5:R-:W-:Y:S05]  /*17d90*/  CALL.REL.NOINC `($__internal_31_$__cuda_sm70_shflsync_idx_p) ;  /* 0x000010b000007944 */ /* 0x02cfea0003c00000 */
[----:B--2---:R-:W-:Y:S01]  /*17da0*/  MOV R13, R2 ;  /* 0x00000002000d7202 */ /* 0x004fe20000000f00 */
[----:B-1----:R-:W-:Y:S05]  /*17db0*/  BRA `(.L_x_1529) ;  /* 0xfffefa3000007947 */ /* 0x002fea000383ffff */
.L_x_1410:
[----:B------:R-:W-:Y:S01]  /*17dc0*/  IMAD.MOV.U32 R15, RZ, RZ, R7 ;  /* 0x000000ffff0f7224 */ /* 0x000fe200078e0007 */
[----:B------:R-:W-:Y:S01]  /*17dd0*/  MOV R8, 0x2 ;  /* 0x0000000200087802 */ /* 0x000fe20000000f00 */
[----:B----4-:R-:W-:Y:S01]  /*17de0*/  IMAD.MOV.U32 R2, RZ, RZ, 0x181f ;  /* 0x0000181fff027424 */ /* 0x010fe200078e00ff */
[----:B------:R-:W-:Y:S02]  /*17df0*/  MOV R0, 0x17e10 ;  /* 0x00017e1000007802 */ /* 0x000fe40000000f00 */
[----:B-123-5:R-:W-:Y:S05]  /*17e00*/  CALL.REL.NOINC `($__internal_31_$__cuda_sm70_shflsync_idx_p) ;  /* 0x0000104000007944 */ /* 0x02efea0003c00000 */
[----:B-12---:R-:W-:Y:S05]  /*17e10*/  BRA `(.L_x_1530) ;  /* 0xfffef9f000007947 */ /* 0x006fea000383ffff */
.L_x_1413:
[----:B-1----:R-:W-:Y:S01]  /*17e20*/  IMAD.MOV.U32 R15, RZ, RZ, R6 ;  /* 0x000000ffff0f7224 */ /* 0x002fe200078e0006 */
[----:B------:R-:W-:Y:S01]  /*17e30*/  MOV R8, 0x3 ;  /* 0x0000000300087802 */ /* 0x000fe20000000f00 */
[----:B------:R-:W-:Y:S01]  /*17e40*/  IMAD.MOV.U32 R2, RZ, RZ, 0x181f ;  /* 0x0000181fff027424 */ /* 0x000fe200078e00ff */
[----:B------:R-:W-:-:S02]  /*17e50*/  MOV R0, 0x17e70 ;  /* 0x00017e7000007802 */ /* 0x000fc40000000f00 */
[----:B--2345:R-:W-:Y:S05]  /*17e60*/  CALL.REL.NOINC `($__internal_31_$__cuda_sm70_shflsync_idx_p) ;  /* 0x00000fe000007944 */ /* 0x03cfea0003c00000 */
[----:B--2---:R-:W-:Y:S01]  /*17e70*/  IMAD.MOV.U32 R13, RZ, RZ, R2 ;  /* 0x000000ffff0d7224 */ /* 0x004fe200078e0002 */
[----:B-1----:R-:W-:Y:S01]  /*17e80*/  MOV R8, 0x3 ;  /* 0x0000000300087802 */ /* 0x002fe20000000f00 */
[----:B------:R-:W-:Y:S01]  /*17e90*/  IMAD.MOV.U32 R15, RZ, RZ, R7 ;  /* 0x000000ffff0f7224 */ /* 0x000fe200078e0007 */
[----:B------:R-:W-:-:S02]  /*17ea0*/  MOV R2, 0x181f ;  /* 0x0000181f00027802 */ /* 0x000fc40000000f00 */
[----:B------:R-:W-:Y:S02]  /*17eb0*/  MOV R0, 0x17ed0 ;  /* 0x00017ed000007802 */ /* 0x000fe40000000f00 */
[----:B------:R-:W-:Y:S05]  /*17ec0*/  CALL.REL.NOINC `($__internal_31_$__cuda_sm70_shflsync_idx_p) ;  /* 0x00000f8000007944 */ /* 0x000fea0003c00000 */
[----:B-12---:R-:W-:Y:S05]  /*17ed0*/  BRA `(.L_x_1531) ;  /* 0xfffefa7000007947 */ /* 0x006fea000383ffff */
.L_x_1462:
[----:B------:R-:W-:Y:S02]  /*17ee0*/  MOV R6, 0x2 ;  /* 0x0000000200067802 */ /* 0x000fe40000000f00 */
[----:B------:R-:W-:Y:S02]  /*17ef0*/  MOV R2, 0x17f10 ;  /* 0x00017f1000027802 */ /* 0x000fe40000000f00 */
[----:B------:R-:W-:Y:S05]  /*17f00*/  CALL.REL.NOINC `($__internal_30_$__cuda_sm70_shflsync_bfly_p) ;  /* 0x00000ef000007944 */ /* 0x000fea0003c00000 */
[----:B-12---:R-:W-:Y:S05]  /*17f10*/  BRA `(.L_x_1532) ;  /* 0xffffb0f000007947 */ /* 0x006fea000383ffff */
.L_x_1463:
[----:B------:R-:W-:Y:S02]  /*17f20*/  MOV R6, 0x1 ;  /* 0x0000000100067802 */ /* 0x000fe40000000f00 */
[----:B------:R-:W-:Y:S02]  /*17f30*/  MOV R2, 0x17f50 ;  /* 0x00017f5000027802 */ /* 0x000fe40000000f00 */
[----:B------:R-:W-:Y:S05]  /*17f40*/  CALL.REL.NOINC `($__internal_30_$__cuda_sm70_shflsync_bfly_p) ;  /* 0x00000eb000007944 */ /* 0x000fea0003c00000 */
[----:B--2---:R-:W-:Y:S01]  /*17f50*/  FADD.FTZ R4, R241, R6 ;  /* 0x00000006f1047221 */ /* 0x004fe20000010000 */
[----:B-1----:R-:W-:Y:S02]  /*17f60*/  MOV R241, R239 ;  /* 0x000000ef00f17202 */ /* 0x002fe40000000f00 */
[----:B------:R-:W-:Y:S02]  /*17f70*/  MOV R6, 0x2 ;  /* 0x0000000200067802 */ /* 0x000fe40000000f00 */
[----:B------:R-:W-:Y:S02]  /*17f80*/  MOV R2, 0x17fa0 ;  /* 0x00017fa000027802 */ /* 0x000fe40000000f00 */
[----:B------:R-:W-:Y:S05]  /*17f90*/  CALL.REL.NOINC `($__internal_30_$__cuda_sm70_shflsync_bfly_p) ;  /* 0x00000e6000007944 */ /* 0x000fea0003c00000 */
[----:B--2---:R-:W-:Y:S01]  /*17fa0*/  FADD.FTZ R9, R239, R6 ;  /* 0x00000006ef097221 */ /* 0x004fe20000010000 */
[----:B------:R-:W-:-:S02]  /*17fb0*/  MOV R6, 0x1 ;  /* 0x0000000100067802 */ /* 0x000fc40000000f00 */
[----:B------:R-:W-:Y:S02]  /*17fc0*/  MOV R2, 0x17ff0 ;  /* 0x00017ff000027802 */ /* 0x000fe40000000f00 */
[----:B-1----:R-:W-:Y:S02]  /*17fd0*/  MOV R241, R9 ;  /* 0x0000000900f17202 */ /* 0x002fe40000000f00 */
[----:B------:R-:W-:Y:S05]  /*17fe0*/  CALL.REL.NOINC `($__internal_30_$__cuda_sm70_shflsync_bfly_p) ;  /* 0x00000e1000007944 */ /* 0x000fea0003c00000 */
[----:B-12---:R-:W-:Y:S05]  /*17ff0*/  BRA `(.L_x_1533) ;  /* 0xffffb08000007947 */ /* 0x006fea000383ffff */
.L_x_1470:
[----:B---34-:R-:W-:Y:S01]  /*18000*/  IMAD.MOV.U32 R15, RZ, RZ, R22 ;  /* 0x000000ffff0f7224 */ /* 0x018fe200078e0016 */
[----:B------:R-:W-:Y:S01]  /*18010*/  MOV R8, RZ ;  /* 0x000000ff00087202 */ /* 0x000fe20000000f00 */
[----:B------:R-:W-:Y:S01]  /*18020*/  IMAD.MOV.U32 R2, RZ, RZ, 0x181f ;  /* 0x0000181fff027424 */ /* 0x000fe200078e00ff */
[----:B------:R-:W-:Y:S02]  /*18030*/  MOV R0, 0x18050 ;  /* 0x0001805000007802 */ /* 0x000fe40000000f00 */
[----:B-12---:R-:W-:Y:S05]  /*18040*/  CALL.REL.NOINC `($__internal_31_$__cuda_sm70_shflsync_idx_p) ;  /* 0x00000e0000007944 */ /* 0x006fea0003c00000 */
[----:B--2---:R-:W-:Y:S01]  /*18050*/  MOV R23, R2 ;  /* 0x0000000200177202 */ /* 0x004fe20000000f00 */
[----:B-1----:R-:W-:Y:S05]  /*18060*/  BRA `(.L_x_1534) ;  /* 0xffffc99000007947 */ /* 0x002fea000383ffff */
.L_x_1471:
[----:B------:R-:W-:Y:S01]  /*18070*/  IMAD.MOV.U32 R15, RZ, RZ, R9 ;  /* 0x000000ffff0f7224 */ /* 0x000fe200078e0009 */
[----:B------:R-:W-:Y:S01]  /*18080*/  MOV R8, RZ ;  /* 0x000000ff00087202 */ /* 0x000fe20000000f00 */
[----:B------:R-:W-:Y:S01]  /*18090*/  IMAD.MOV.U32 R2, RZ, RZ, 0x181f ;  /* 0x0000181fff027424 */ /* 0x000fe200078e00ff */
[----:B------:R-:W-:Y:S02]  /*180a0*/  MOV R0, 0x180c0 ;  /* 0x000180c000007802 */ /* 0x000fe40000000f00 */
[----:B-1234-:R-:W-:Y:S05]  /*180b0*/  CALL.REL.NOINC `($__internal_31_$__cuda_sm70_shflsync_idx_p) ;  /* 0x00000d9000007944 */ /* 0x01efea0003c00000 */
[----:B-12---:R-:W-:Y:S05]  /*180c0*/  BRA `(.L_x_1535) ;  /* 0xffffc95000007947 */ /* 0x006fea000383ffff */
.L_x_1474:
[----:B---3--:R-:W-:Y:S01]  /*180d0*/  IMAD.MOV.U32 R15, RZ, RZ, R22 ;  /* 0x000000ffff0f7224 */ /* 0x008fe200078e0016 */
[----:B------:R-:W-:Y:S01]  /*180e0*/  MOV R8, 0x1 ;  /* 0x0000000100087802 */ /* 0x000fe20000000f00 */
[----:B------:R-:W-:Y:S01]  /*180f0*/  IMAD.MOV.U32 R2, RZ, RZ, 0x181f ;  /* 0x0000181fff027424 */ /* 0x000fe200078e00ff */
[----:B------:R-:W-:-:S02]  /*18100*/  MOV R0, 0x18120 ;  /* 0x0001812000007802 */ /* 0x000fc40000000f00 */
[----:B-12-4-:R-:W-:Y:S05]  /*18110*/  CALL.REL.NOINC `($__internal_31_$__cuda_sm70_shflsync_idx_p) ;  /* 0x00000d3000007944 */ /* 0x016fea0003c00000 */
[----:B--2---:R-:W-:Y:S01]  /*18120*/  IMAD.MOV.U32 R23, RZ, RZ, R2 ;  /* 0x000000ffff177224 */ /* 0x004fe200078e0002 */
[----:B-1----:R-:W-:Y:S01]  /*18130*/  MOV R8, 0x1 ;  /* 0x0000000100087802 */ /* 0x002fe20000000f00 */
[----:B------:R-:W-:Y:S01]  /*18140*/  IMAD.MOV.U32 R15, RZ, RZ, R9 ;  /* 0x000000ffff0f7224 */ /* 0x000fe200078e0009 */
[----:B------:R-:W-:-:S02]  /*18150*/  MOV R2, 0x181f ;  /* 0x0000181f00027802 */ /* 0x000fc40000000f00 */
[----:B------:R-:W-:Y:S02]  /*18160*/  MOV R0, 0x18180 ;  /* 0x0001818000007802 */ /* 0x000fe40000000f00 */
[----:B------:R-:W-:Y:S05]  /*18170*/  CALL.REL.NOINC `($__internal_31_$__cuda_sm70_shflsync_idx_p) ;  /* 0x00000cd000007944 */ /* 0x000fea0003c00000 */
[----:B-12---:R-:W-:Y:S05]  /*18180*/  BRA `(.L_x_1536) ;  /* 0xffffc9f000007947 */ /* 0x006fea000383ffff */
.L_x_1477:
[----:B-1----:R-:W-:Y:S01]  /*18190*/  IMAD.MOV.U32 R15, RZ, RZ, R22 ;  /* 0x000000ffff0f7224 */ /* 0x002fe200078e0016 */
[----:B------:R-:W-:Y:S01]  /*181a0*/  MOV R8, 0x2 ;  /* 0x0000000200087802 */ /* 0x000fe20000000f00 */
[----:B---3--:R-:W-:Y:S01]  /*181b0*/  IMAD.MOV.U32 R2, RZ, RZ, 0x181f ;  /* 0x0000181fff027424 */ /* 0x008fe200078e00ff */
[----:B------:R-:W-:Y:S02]  /*181c0*/  MOV R0, 0x181e0 ;  /* 0x000181e000007802 */ /* 0x000fe40000000f00 */
[----:B--2-4-:R-:W-:Y:S05]  /*181d0*/  CALL.REL.NOINC `($__internal_31_$__cuda_sm70_shflsync_idx_p) ;  /* 0x00000c7000007944 */ /* 0x014fea0003c00000 */
[----:B--2---:R-:W-:Y:S01]  /*181e0*/  MOV R23, R2 ;  /* 0x0000000200177202 */ /* 0x004fe20000000f00 */
[----:B-1----:R-:W-:Y:S05]  /*181f0*/  BRA `(.L_x_1537) ;  /* 0xffffcab000007947 */ /* 0x002fea000383ffff */
.L_x_1478:
[----:B-1----:R-:W-:Y:S01]  /*18200*/  IMAD.MOV.U32 R15, RZ, RZ, R9 ;  /* 0x000000ffff0f7224 */ /* 0x002fe200078e0009 */
[----:B------:R-:W-:Y:S01]  /*18210*/  MOV R8, 0x2 ;  /* 0x0000000200087802 */ /* 0x000fe20000000f00 */
[----:B---3--:R-:W-:Y:S01]  /*18220*/  IMAD.MOV.U32 R2, RZ, RZ, 0x181f ;  /* 0x0000181fff027424 */ /* 0x008fe200078e00ff */
[----:B------:R-:W-:Y:S02]  /*18230*/  MOV R0, 0x18250 ;  /* 0x0001825000007802 */ /* 0x000fe40000000f00 */
[----:B--2-4-:R-:W-:Y:S05]  /*18240*/  CALL.REL.NOINC `($__internal_31_$__cuda_sm70_shflsync_idx_p) ;  /* 0x00000c0000007944 */ /* 0x014fea0003c00000 */
[----:B-12---:R-:W-:Y:S05]  /*18250*/  BRA `(.L_x_1538) ;  /* 0xffffca7000007947 */ /* 0x006fea000383ffff */
.L_x_1481:
[----:B-1----:R-:W-:Y:S01]  /*18260*/  IMAD.MOV.U32 R15, RZ, RZ, R22 ;  /* 0x000000ffff0f7224 */ /* 0x002fe200078e0016 */
[----:B------:R-:W-:Y:S01]  /*18270*/  MOV R8, 0x3 ;  /* 0x0000000300087802 */ /* 0x000fe20000000f00 */
[----:B--2---:R-:W-:Y:S01]  /*18280*/  IMAD.MOV.U32 R2, RZ, RZ, 0x181f ;  /* 0x0000181fff027424 */ /* 0x004fe200078e00ff */
[----:B------:R-:W-:-:S02]  /*18290*/  MOV R0, 0x182b0 ;  /* 0x000182b000007802 */ /* 0x000fc40000000f00 */
[----:B---34-:R-:W-:Y:S05]  /*182a0*/  CALL.REL.NOINC `($__internal_31_$__cuda_sm70_shflsync_idx_p) ;  /* 0x00000ba000007944 */ /* 0x018fea0003c00000 */
[----:B--2---:R-:W-:Y:S01]  /*182b0*/  IMAD.MOV.U32 R22, RZ, RZ, R2 ;  /* 0x000000ffff167224 */ /* 0x004fe200078e0002 */
[----:B-1----:R-:W-:Y:S01]  /*182c0*/  MOV R8, 0x3 ;  /* 0x0000000300087802 */ /* 0x002fe20000000f00 */
[----:B------:R-:W-:Y:S01]  /*182d0*/  IMAD.MOV.U32 R15, RZ, RZ, R9 ;  /* 0x000000ffff0f7224 */ /* 0x000fe200078e0009 */
[----:B------:R-:W-:-:S02]  /*182e0*/  MOV R2, 0x181f ;  /* 0x0000181f00027802 */ /* 0x000fc40000000f00 */
[----:B------:R-:W-:Y:S02]  /*182f0*/  MOV R0, 0x18310 ;  /* 0x0001831000007802 */ /* 0x000fe40000000f00 */
[----:B------:R-:W-:Y:S05]  /*18300*/  CALL.REL.NOINC `($__internal_31_$__cuda_sm70_shflsync_idx_p) ;  /* 0x00000b4000007944 */ /* 0x000fea0003c00000 */
[----:B-12---:R-:W-:Y:S05]  /*18310*/  BRA `(.L_x_1539) ;  /* 0xffffcaf000007947 */ /* 0x006fea000383ffff */
.L_x_1483:
[----:B------:R-:W-:Y:S01]  /*18320*/  IMAD.MOV.U32 R15, RZ, RZ, R167 ;  /* 0x000000ffff0f7224 */ /* 0x000fe200078e00a7 */
[----:B------:R-:W-:Y:S01]  /*18330*/  MOV R8, RZ ;  /* 0x000000ff00087202 */ /* 0x000fe20000000f00 */
[----:B------:R-:W-:Y:S01]  /*18340*/  IMAD.MOV.U32 R2, RZ, RZ, 0x1c1f ;  /* 0x00001c1fff027424 */ /* 0x000fe200078e00ff */
[----:B------:R-:W-:Y:S02]  /*18350*/  MOV R0, 0x18370 ;  /* 0x0001837000007802 */ /* 0x000fe40000000f00 */
[----:B------:R-:W-:Y:S05]  /*18360*/  CALL.REL.NOINC `($__internal_31_$__cuda_sm70_shflsync_idx_p) ;  /* 0x00000ae000007944 */ /* 0x000fea0003c00000 */
[----:B--2---:R-:W-:Y:S01]  /*18370*/  MOV R169, R2 ;  /* 0x0000000200a97202 */ /* 0x004fe20000000f00 */
[----:B-1----:R-:W-:Y:S05]  /*18380*/  BRA `(.L_x_1540) ;  /* 0xffffcda000007947 */ /* 0x002fea000383ffff */
.L_x_1484:
[----:B------:R-:W-:Y:S01]  /*18390*/  IMAD.MOV.U32 R15, RZ, RZ, R168 ;  /* 0x000000ffff0f7224 */ /* 0x000fe200078e00a8 */
[----:B------:R-:W-:Y:S01]  /*183a0*/  MOV R8, RZ ;  /* 0x000000ff00087202 */ /* 0x000fe20000000f00 */
[----:B------:R-:W-:Y:S01]  /*183b0*/  IMAD.MOV.U32 R2, RZ, RZ, 0x1c1f ;  /* 0x00001c1fff027424 */ /* 0x000fe200078e00ff */
[----:B------:R-:W-:Y:S02]  /*183c0*/  MOV R0, 0x183e0 ;  /* 0x000183e000007802 */ /* 0x000fe40000000f00 */
[----:B-12---:R-:W-:Y:S05]  /*183d0*/  CALL.REL.NOINC `($__internal_31_$__cuda_sm70_shflsync_idx_p) ;  /* 0x00000a7000007944 */ /* 0x006fea0003c00000 */
[----:B-12---:R-:W-:Y:S05]  /*183e0*/  BRA `(.L_x_1541) ;  /* 0xffffcd6000007947 */ /* 0x006fea000383ffff */
.L_x_1487:
[----:B-1----:R-:W-:Y:S01]  /*183f0*/  IMAD.MOV.U32 R15, RZ, RZ, R167 ;  /* 0x000000ffff0f7224 */ /* 0x002fe200078e00a7 */
[----:B------:R-:W-:Y:S01]  /*18400*/  MOV R8, 0x1 ;  /* 0x0000000100087802 */ /* 0x000fe20000000f00 */
[----:B----4-:R-:W-:Y:S01]  /*18410*/  IMAD.MOV.U32 R2, RZ, RZ, 0x1c1f ;  /* 0x00001c1fff027424 */ /* 0x010fe200078e00ff */
[----:B------:R-:W-:-:S02]  /*18420*/  MOV R0, 0x18440 ;  /* 0x0001844000007802 */ /* 0x000fc40000000f00 */
[----:B--23--:R-:W-:Y:S05]  /*18430*/  CALL.REL.NOINC `($__internal_31_$__cuda_sm70_shflsync_idx_p) ;  /* 0x00000a1000007944 */ /* 0x00cfea0003c00000 */
[----:B--2---:R-:W-:Y:S01]  /*18440*/  IMAD.MOV.U32 R167, RZ, RZ, R2 ;  /* 0x000000ffffa77224 */ /* 0x004fe200078e0002 */
[----:B-1----:R-:W-:Y:S01]  /*18450*/  MOV R8, 0x1 ;  /* 0x0000000100087802 */ /* 0x002fe20000000f00 */
[----:B------:R-:W-:Y:S01]  /*18460*/  IMAD.MOV.U32 R15, RZ, RZ, R168 ;  /* 0x000000ffff0f7224 */ /* 0x000fe200078e00a8 */
[----:B------:R-:W-:-:S02]  /*18470*/  MOV R2, 0x1c1f ;  /* 0x00001c1f00027802 */ /* 0x000fc40000000f00 */
[----:B------:R-:W-:Y:S02]  /*18480*/  MOV R0, 0x184a0 ;  /* 0x000184a000007802 */ /* 0x000fe40000000f00 */
[----:B------:R-:W-:Y:S05]  /*18490*/  CALL.REL.NOINC `($__internal_31_$__cuda_sm70_shflsync_idx_p) ;  /* 0x000009b000007944 */ /* 0x000fea0003c00000 */
[----:B-12---:R-:W-:Y:S05]  /*184a0*/  BRA `(.L_x_1542) ;  /* 0xffffd62000007947 */ /* 0x006fea000383ffff */
.L_x_1491:
[----:B------:R-:W-:Y:S01]  /*184b0*/  IMAD.MOV.U32 R15, RZ, RZ, R6 ;  /* 0x000000ffff0f7224 */ /* 0x000fe200078e0006 */
[----:B------:R-:W-:Y:S01]  /*184c0*/  MOV R8, RZ ;  /* 0x000000ff00087202 */ /* 0x000fe20000000f00 */
[----:B------:R-:W-:Y:S01]  /*184d0*/  IMAD.MOV.U32 R2, RZ, RZ, 0x181f ;  /* 0x0000181fff027424 */ /* 0x000fe200078e00ff */
[----:B------:R-:W-:Y:S02]  /*184e0*/  MOV R0, 0x18500 ;  /* 0x0001850000007802 */ /* 0x000fe40000000f00 */
[----:B------:R-:W-:Y:S05]  /*184f0*/  CALL.REL.NOINC `($__internal_31_$__cuda_sm70_shflsync_idx_p) ;  /* 0x0000095000007944 */ /* 0x000fea0003c00000 */
[----:B--2---:R-:W-:Y:S01]  /*18500*/  MOV R7, R2 ;  /* 0x0000000200077202 */ /* 0x004fe20000000f00 */
[----:B-1----:R-:W-:Y:S05]  /*18510*/  BRA `(.L_x_1543) ;  /* 0xffffe32000007947 */ /* 0x002fea000383ffff */
.L_x_1492:
[----:B------:R-:W-:Y:S01]  /*18520*/  IMAD.MOV.U32 R15, RZ, RZ, R5 ;  /* 0x000000ffff0f7224 */ /* 0x000fe200078e0005 */
[----:B------:R-:W-:Y:S01]  /*18530*/  MOV R8, RZ ;  /* 0x000000ff00087202 */ /* 0x000fe20000000f00 */
[----:B------:R-:W-:Y:S01]  /*18540*/  IMAD.MOV.U32 R2, RZ, RZ, 0x181f ;  /* 0x0000181fff027424 */ /* 0x000fe200078e00ff */
[----:B------:R-:W-:Y:S02]  /*18550*/  MOV R0, 0x18570 ;  /* 0x0001857000007802 */ /* 0x000fe40000000f00 */
[----:B-12---:R-:W-:Y:S05]  /*18560*/  CALL.REL.NOINC `($__internal_31_$__cuda_sm70_shflsync_idx_p) ;  /* 0x000008e000007944 */ /* 0x006fea0003c00000 */
[----:B-12---:R-:W-:Y:S05]  /*18570*/  BRA `(.L_x_1544) ;  /* 0xffffe2e000007947 */ /* 0x006fea000383ffff */
.L_x_1495:
[----:B--2---:R-:W-:Y:S01]  /*18580*/  IMAD.MOV.U32 R15, RZ, RZ, R6 ;  /* 0x000000ffff0f7224 */ /* 0x004fe200078e0006 */
[----:B------:R-:W-:Y:S01]  /*18590*/  MOV R8, 0x1 ;  /* 0x0000000100087802 */ /* 0x000fe20000000f00 */
[----:B----4-:R-:W-:Y:S01]  /*185a0*/  IMAD.MOV.U32 R2, RZ, RZ, 0x181f ;  /* 0x0000181fff027424 */ /* 0x010fe200078e00ff */
[----:B------:R-:W-:-:S02]  /*185b0*/  MOV R0, 0x185d0 ;  /* 0x000185d000007802 */ /* 0x000fc40000000f00 */
[----:B-1-3--:R-:W-:Y:S05]  /*185c0*/  CALL.REL.NOINC `($__internal_31_$__cuda_sm70_shflsync_idx_p) ;  /* 0x0000088000007944 */ /* 0x00afea0003c00000 */
[----:B--2---:R-:W-:Y:S01]  /*185d0*/  IMAD.MOV.U32 R7, RZ, RZ, R2 ;  /* 0x000000ffff077224 */ /* 0x004fe200078e0002 */
[----:B-1----:R-:W-:Y:S01]  /*185e0*/  MOV R8, 0x1 ;  /* 0x0000000100087802 */ /* 0x002fe20000000f00 */
[----:B------:R-:W-:Y:S01]  /*185f0*/  IMAD.MOV.U32 R15, RZ, RZ, R5 ;  /* 0x000000ffff0f7224 */ /* 0x000fe200078e0005 */
[----:B------:R-:W-:-:S02]  /*18600*/  MOV R2, 0x181f ;  /* 0x0000181f00027802 */ /* 0x000fc40000000f00 */
[----:B------:R-:W-:Y:S02]  /*18610*/  MOV R0, 0x18630 ;  /* 0x0001863000007802 */ /* 0x000fe40000000f00 */
[----:B------:R-:W-:Y:S05]  /*18620*/  CALL.REL.NOINC `($__internal_31_$__cuda_sm70_shflsync_idx_p) ;  /* 0x0000082000007944 */ /* 0x000fea0003c00000 */
[----:B-12---:R-:W-:Y:S05]  /*18630*/  BRA `(.L_x_1545) ;  /* 0xffffe39000007947 */ /* 0x006fea000383ffff */
.L_x_1498:
[----:B-1----:R-:W-:Y:S01]  /*18640*/  IMAD.MOV.U32 R15, RZ, RZ, R6 ;  /* 0x000000ffff0f7224 */ /* 0x002fe200078e0006 */
[----:B------:R-:W-:Y:S01]  /*18650*/  MOV R8, 0x2 ;  /* 0x0000000200087802 */ /* 0x000fe20000000f00 */
[----:B----4-:R-:W-:Y:S01]  /*18660*/  IMAD.MOV.U32 R2, RZ, RZ, 0x181f ;  /* 0x0000181fff027424 */ /* 0x010fe200078e00ff */
[----:B------:R-:W-:Y:S02]  /*18670*/  MOV R0, 0x18690 ;  /* 0x0001869000007802 */ /* 0x000fe40000000f00 */
[----:B--23--:R-:W-:Y:S05]  /*18680*/  CALL.REL.NOINC `($__internal_31_$__cuda_sm70_shflsync_idx_p) ;  /* 0x000007c000007944 */ /* 0x00cfea0003c00000 */
[----:B--2---:R-:W-:Y:S01]  /*18690*/  MOV R7, R2 ;  /* 0x0000000200077202 */ /* 0x004fe20000000f00 */
[----:B-1----:R-:W-:Y:S05]  /*186a0*/  BRA `(.L_x_1546) ;  /* 0xffffe45000007947 */ /* 0x002fea000383ffff */
.L_x_1499:
[----:B------:R-:W-:Y:S01]  /*186b0*/  IMAD.MOV.U32 R15, RZ, RZ, R5 ;  /* 0x000000ffff0f7224 */ /* 0x000fe200078e0005 */
[----:B------:R-:W-:Y:S01]  /*186c0*/  MOV R8, 0x2 ;  /* 0x0000000200087802 */ /* 0x000fe20000000f00 */
[----:B----4-:R-:W-:Y:S01]  /*186d0*/  IMAD.MOV.U32 R2, RZ, RZ, 0x181f ;  /* 0x0000181fff027424 */ /* 0x010fe200078e00ff */
[----:B------:R-:W-:Y:S02]  /*186e0*/  MOV R0, 0x18700 ;  /* 0x0001870000007802 */ /* 0x000fe40000000f00 */
[----:B-123--:R-:W-:Y:S05]  /*186f0*/  CALL.REL.NOINC `($__internal_31_$__cuda_sm70_shflsync_idx_p) ;  /* 0x0000075000007944 */ /* 0x00efea0003c00000 */
[----:B-12---:R-:W-:Y:S05]  /*18700*/  BRA `(.L_x_1547) ;  /* 0xffffe41000007947 */ /* 0x006fea000383ffff */
.L_x_1502:
[----:B-1----:R-:W-:Y:S01]  /*18710*/  IMAD.MOV.U32 R15, RZ, RZ, R6 ;  /* 0x000000ffff0f7224 */ /* 0x002fe200078e0006 */
[----:B------:R-:W-:Y:S01]  /*18720*/  MOV R8, 0x3 ;  /* 0x0000000300087802 */ /* 0x000fe20000000f00 */
[----:B------:R-:W-:Y:S01]  /*18730*/  IMAD.MOV.U32 R2, RZ, RZ, 0x181f ;  /* 0x0000181fff027424 */ /* 0x000fe200078e00ff */
[----:B------:R-:W-:-:S02]  /*18740*/  MOV R0, 0x18760 ;  /* 0x0001876000007802 */ /* 0x000fc40000000f00 */
[----:B--234-:R-:W-:Y:S05]  /*18750*/  CALL.REL.NOINC `($__internal_31_$__cuda_sm70_shflsync_idx_p) ;  /* 0x000006f000007944 */ /* 0x01cfea0003c00000 */
[----:B--2---:R-:W-:Y:S01]  /*18760*/  IMAD.MOV.U32 R6, RZ, RZ, R2 ;  /* 0x000000ffff067224 */ /* 0x004fe200078e0002 */
[----:B-1----:R-:W-:Y:S01]  /*18770*/  MOV R8, 0x3 ;  /* 0x0000000300087802 */ /* 0x002fe20000000f00 */
[----:B------:R-:W-:Y:S01]  /*18780*/  IMAD.MOV.U32 R15, RZ, RZ, R5 ;  /* 0x000000ffff0f7224 */ /* 0x000fe200078e0005 */
[----:B------:R-:W-:-:S02]  /*18790*/  MOV R2, 0x181f ;  /* 0x0000181f00027802 */ /* 0x000fc40000000f00 */
[----:B------:R-:W-:Y:S02]  /*187a0*/  MOV R0, 0x187c0 ;  /* 0x000187c000007802 */ /* 0x000fe40000000f00 */
[----:B------:R-:W-:Y:S05]  /*187b0*/  CALL.REL.NOINC `($__internal_31_$__cuda_sm70_shflsync_idx_p) ;  /* 0x0000069000007944 */ /* 0x000fea0003c00000 */
[----:B-12---:R-:W-:Y:S05]  /*187c0*/  BRA `(.L_x_1548) ;  /* 0xffffe49000007947 */ /* 0x006fea000383ffff */
.L_x_1504:
[----:B------:R-:W-:Y:S01]  /*187d0*/  IMAD.MOV.U32 R15, RZ, RZ, R3 ;  /* 0x000000ffff0f7224 */ /* 0x000fe200078e0003 */
[----:B------:R-:W-:Y:S01]  /*187e0*/  MOV R8, RZ ;  /* 0x000000ff00087202 */ /* 0x000fe20000000f00 */
[----:B---3--:R-:W-:Y:S01]  /*187f0*/  IMAD.MOV.U32 R2, RZ, RZ, 0x1f ;  /* 0x0000001fff027424 */ /* 0x008fe200078e00ff */
[----:B------:R-:W-:Y:S02]  /*18800*/  MOV R0, 0x18820 ;  /* 0x0001882000007802 */ /* 0x000fe40000000f00 */
[----:B--2---:R-:W-:Y:S05]  /*18810*/  CALL.REL.NOINC `($__internal_31_$__cuda_sm70_shflsync_idx_p) ;  /* 0x0000063000007944 */ /* 0x004fea0003c00000 */
[----:B--2---:R-:W-:Y:S01]  /*18820*/  MOV R5, R2 ;  /* 0x0000000200057202 */ /* 0x004fe20000000f00 */
[----:B-1----:R-:W-:Y:S05]  /*18830*/  BRA `(.L_x_1549) ;  /* 0xffffe5d000007947 */ /* 0x002fea000383ffff */
.L_x_1505:
[----:B------:R-:W-:Y:S01]  /*18840*/  IMAD.MOV.U32 R15, RZ, RZ, R3 ;  /* 0x000000ffff0f7224 */ /* 0x000fe200078e0003 */
[----:B------:R-:W-:Y:S01]  /*18850*/  MOV R8, 0x1 ;  /* 0x0000000100087802 */ /* 0x000fe20000000f00 */
[----:B------:R-:W-:Y:S01]  /*18860*/  IMAD.MOV.U32 R2, RZ, RZ, 0x1f ;  /* 0x0000001fff027424 */ /* 0x000fe200078e00ff */
[----:B------:R-:W-:Y:S02]  /*18870*/  MOV R0, 0x18890 ;  /* 0x0001889000007802 */ /* 0x000fe40000000f00 */
[----:B-12---:R-:W-:Y:S05]  /*18880*/  CALL.REL.NOINC `($__internal_31_$__cuda_sm70_shflsync_idx_p) ;  /* 0x000005c000007944 */ /* 0x006fea0003c00000 */
[----:B--2---:R-:W-:Y:S01]  /*18890*/  MOV R3, R2 ;  /* 0x0000000200037202 */ /* 0x004fe20000000f00 */
[----:B-1----:R-:W-:Y:S05]  /*188a0*/  BRA `(.L_x_1550) ;  /* 0xffffe58000007947 */ /* 0x002fea000383ffff */
.L_x_1506:
[----:B------:R-:W-:Y:S02]  /*188b0*/  MOV R2, 0x1 ;  /* 0x0000000100027802 */ /* 0x000fe40000000f00 */
[----:B------:R-:W-:-:S02]  /*188c0*/  MOV R0, 0x188e0 ;  /* 0x000188e000007802 */ /* 0x000fc40000000f00 */
[----:B-12---:R-:W-:Y:S05]  /*188d0*/  CALL.REL.NOINC `($__internal_32_$__cuda_sm70_shflsync_up_p) ;  /* 0x000005c000007944 */ /* 0x006fea0003c00000 */
[----:B-12---:R-:W-:Y:S05]  /*188e0*/  BRA `(.L_x_1551) ;  /* 0xffffe66000007947 */ /* 0x006fea000383ffff */
.L_x_1507:
[----:B------:R-:W-:Y:S02]  /*188f0*/  MOV R2, 0x2 ;  /* 0x0000000200027802 */ /* 0x000fe40000000f00 */
[----:B------:R-:W-:-:S02]  /*18900*/  MOV R0, 0x18920 ;  /* 0x0001892000007802 */ /* 0x000fc40000000f00 */
[----:B-12---:R-:W-:Y:S05]  /*18910*/  CALL.REL.NOINC `($__internal_32_$__cuda_sm70_shflsync_up_p) ;  /* 0x0000058000007944 */ /* 0x006fea0003c00000 */
        /* <DEDUP_REMOVED lines=18> */
[----:B-1----:R-:W-:Y:S01]  /*18a40*/  IMAD.IADD R13, R2, 0x1, R13 ;  /* 0x00000001020d7824 */ /* 0x002fe200078e020d */
[----:B------:R-:W-:-:S03]  /*18a50*/  MOV R2, 0x1f ;  /* 0x0000001f00027802 */ /* 0x000fc60000000f00 */
[----:B------:R-:W-:Y:S02]  /*18a60*/  IMAD.MOV.U32 R15, RZ, RZ, R13 ;  /* 0x000000ffff0f7224 */ /* 0x000fe400078e000d */
[----:B------:R-:W-:Y:S05]  /*18a70*/  CALL.REL.NOINC `($__internal_31_$__cuda_sm70_shflsync_idx_p) ;  /* 0x000003d000007944 */ /* 0x000fea0003c00000 */
[----:B-12---:R-:W-:Y:S05]  /*18a80*/  BRA `(.L_x_1552) ;  /* 0xffffe5c000007947 */ /* 0x006fea000383ffff */
.L_x_1511:
[----:B---3--:R-:W-:Y:S01]  /*18a90*/  IMAD.MOV.U32 R13, RZ, RZ, R3 ;  /* 0x000000ffff0d7224 */ /* 0x008fe200078e0003 */
[----:B------:R-:W-:Y:S02]  /*18aa0*/  MOV R2, 0x1 ;  /* 0x0000000100027802 */ /* 0x000fe40000000f00 */
[----:B------:R-:W-:Y:S02]  /*18ab0*/  MOV R0, 0x18ad0 ;  /* 0x00018ad000007802 */ /* 0x000fe40000000f00 */
[----:B------:R-:W-:Y:S05]  /*18ac0*/  CALL.REL.NOINC `($__internal_32_$__cuda_sm70_shflsync_up_p) ;  /* 0x000003d000007944 */ /* 0x000fea0003c00000 */
[----:B-12---:R-:W-:Y:S05]  /*18ad0*/  BRA `(.L_x_1553) ;  /* 0xffffe6c000007947 */ /* 0x006fea000383ffff */
.L_x_1512:
[----:B---3--:R-:W-:Y:S01]  /*18ae0*/  IMAD.MOV.U32 R13, RZ, RZ, R3 ;  /* 0x000000ffff0d7224 */ /* 0x008fe200078e0003 */
        /* <DEDUP_REMOVED lines=26> */
.L_x_1514:
[----:B------:R-:W-:Y:S02]  /*18c90*/  SEL R2, RZ, 0x1, P0 ;  /* 0x00000001ff027807 */ /* 0x000fe40000000000 */
[----:B------:R-:W-:Y:S02]  /*18ca0*/  MOV R0, 0x18cc0 ;  /* 0x00018cc000007802 */ /* 0x000fe40000000f00 */
[----:B---3--:R-:W-:Y:S05]  /*18cb0*/  CALL.REL.NOINC `($__internal_33_$__cuda_sm70_votesync_ballot) ;  /* 0x0000023000007944 */ /* 0x008fea0003c00000 */
[----:B------:R-:W-:Y:S05]  /*18cc0*/  BRA `(.L_x_1555) ;  /* 0xffffe66000007947 */ /* 0x000fea000383ffff */
.L_x_1515:
[----:B------:R-:W-:Y:S01]  /*18cd0*/  IMAD.MOV.U32 R15, RZ, RZ, R12 ;  /* 0x000000ffff0f7224 */ /* 0x000fe200078e000c */
[----:B--2---:R-:W-:Y:S01]  /*18ce0*/  MOV R8, R6 ;  /* 0x0000000600087202 */ /* 0x004fe20000000f00 */
[----:B------:R-:W-:Y:S01]  /*18cf0*/  IMAD.MOV.U32 R2, RZ, RZ, 0x1f ;  /* 0x0000001fff027424 */ /* 0x000fe200078e00ff */
[----:B------:R-:W-:Y:S02]  /*18d00*/  MOV R0, 0x18d20 ;  /* 0x00018d2000007802 */ /* 0x000fe40000000f00 */
[----:B-1-3--:R-:W-:Y:S05]  /*18d10*/  CALL.REL.NOINC `($__internal_31_$__cuda_sm70_shflsync_idx_p) ;  /* 0x0000013000007944 */ /* 0x00afea0003c00000 */
[----:B--2---:R-:W-:Y:S01]  /*18d20*/  IMAD.MOV.U32 R7, RZ, RZ, R2 ;  /* 0x000000ffff077224 */ /* 0x004fe200078e0002 */
[----:B-1----:R-:W-:Y:S01]  /*18d30*/  MOV R8, R6 ;  /* 0x0000000600087202 */ /* 0x002fe20000000f00 */
[----:B------:R-:W-:Y:S01]  /*18d40*/  IMAD.MOV.U32 R15, RZ, RZ, R21 ;  /* 0x000000ffff0f7224 */ /* 0x000fe200078e0015 */
[----:B------:R-:W-:Y:S02]  /*18d50*/  MOV R2, 0x1f ;  /* 0x0000001f00027802 */ /* 0x000fe40000000f00 */
[----:B------:R-:W-:-:S02]  /*18d60*/  MOV R0, 0x18d80 ;  /* 0x00018d8000007802 */ /* 0x000fc40000000f00 */
[----:B------:R-:W-:Y:S05]  /*18d70*/  CALL.REL.NOINC `($__internal_31_$__cuda_sm70_shflsync_idx_p) ;  /* 0x000000d000007944 */ /* 0x000fea0003c00000 */
[----:B--2---:R-:W-:Y:S01]  /*18d80*/  MOV R3, R2 ;  /* 0x0000000200037202 */ /* 0x004fe20000000f00 */
[----:B-1----:R-:W-:Y:S05]  /*18d90*/  BRA `(.L_x_1556) ;  /* 0xffffe5d000007947 */ /* 0x002fea000383ffff */
.L_x_1518:
[----:B------:R-:W-:Y:S01]  /*18da0*/  IMAD.MOV.U32 R15, RZ, RZ, R13 ;  /* 0x000000ffff0f7224 */ /* 0x000fe200078e000d */
[----:B------:R-:W-:-:S02]  /*18db0*/  MOV R2, 0x1f ;  /* 0x0000001f00027802 */ /* 0x000fc40000000f00 */
[----:B------:R-:W-:Y:S02]  /*18dc0*/  MOV R0, 0x18de0 ;  /* 0x00018de000007802 */ /* 0x000fe40000000f00 */
[----:B-1234-:R-:W-:Y:S05]  /*18dd0*/  CALL.REL.NOINC `($__internal_31_$__cuda_sm70_shflsync_idx_p) ;  /* 0x0000007000007944 */ /* 0x01efea0003c00000 */
[----:B--2---:R-:W-:Y:S01]  /*18de0*/  MOV R19, R2 ;  /* 0x0000000200137202 */ /* 0x004fe20000000f00 */
[----:B-1----:R-:W-:Y:S05]  /*18df0*/  BRA `(.L_x_1517) ;  /* 0xffffe5d000007947 */ /* 0x002fea000383ffff */
        .weak           $__internal_30_$__cuda_sm70_shflsync_bfly_p
        .type           $__internal_30_$__cuda_sm70_shflsync_bfly_p,@function
        .size           $__internal_30_$__cuda_sm70_shflsync_bfly_p,($__internal_31_$__cuda_sm70_shflsync_idx_p - $__internal_30_$__cuda_sm70_shflsync_bfly_p)
$__internal_30_$__cuda_sm70_shflsync_bfly_p:
[----:B------:R-:W-:Y:S01]  /*18e00*/  MOV R12, R2 ;  /* 0x00000002000c7202 */ /* 0x000fe20000000f00 */
[----:B------:R-:W-:Y:S04]  /*18e10*/  WARPSYNC R0 ;  /* 0x0000000000007348 */ /* 0x000fe80003800000 */
[----:B------:R-:W-:Y:S01]  /*18e20*/  MOV R13, 0x0 ;  /* 0x00000000000d7802 */ /* 0x000fe20000000f00 */
[----:B------:R1:W2:Y:S03]  /*18e30*/  SHFL.BFLY PT, R6, R241, R6, R5 ;  /* 0x0c000006f1067389 */ /* 0x0002a600000e0005 */
[----:B------:R-:W-:Y:S05]  /*18e40*/  RET.REL.NODEC R12 `(_ZN7cutlass13device_kernelIN5flash19enable_sm80_to_sm89INS1_16FlashAttnFwdSm80INS1_25CollectiveMainloopFwdSm80ILi8ELi2ELb0EN4cute5tupleIJNS5_1CILi128EEENS7_ILi64EEENS7_ILi192EEEEEELi192ENS_10bfloat16_tEfNS_4arch4Sm80ELb0ELb0ELb1ELb1ELb0ELb1ELb1ELb1EEENS1_21CollectiveEpilogueFwdINS6_IJS8_SA_S9_EEENS6_IJNS7_ILi1EEESI_SI_EEESC_SE_Li256ELb1ELb1ELb1ELb0EEENS1_36VarlenDynamicPersistentTileSchedulerILi128ELi64ELi256ELi256ELb1ELb1ELb0ELb0ELb1ELb1EEEEEEEEEvNT_6ParamsE) ;  /* 0xfffe71b00c007950 */ /* 0x000fea0003c3ffff */
        .weak           $__internal_31_$__cuda_sm70_shflsync_idx_p
        .type           $__internal_31_$__cuda_sm70_shflsync_idx_p,@function
        .size           $__internal_31_$__cuda_sm70_shflsync_idx_p,($__internal_32_$__cuda_sm70_shflsync_up_p - $__internal_31_$__cuda_sm70_shflsync_idx_p)
$__internal_31_$__cuda_sm70_shflsync_idx_p:
[----:B------:R-:W-:Y:S01]  /*18e50*/  MOV R16, R0 ;  /* 0x0000000000107202 */ /* 0x000fe20000000f00 */
[----:B------:R-:W-:Y:S04]  /*18e60*/  WARPSYNC R213 ;  /* 0x000000d500007348 */ /* 0x000fe80003800000 */
[----:B------:R-:W-:Y:S01]  /*18e70*/  MOV R17, 0x0 ;  /* 0x0000000000117802 */ /* 0x000fe20000000f00 */
[----:B------:R1:W2:Y:S03]  /*18e80*/  SHFL.IDX PT, R2, R15, R8, R2 ;  /* 0x000000080f027389 */ /* 0x0002a600000e0002 */
[----:B------:R-:W-:Y:S05]  /*18e90*/  RET.REL.NODEC R16 `(_ZN7cutlass13device_kernelIN5flash19enable_sm80_to_sm89INS1_16FlashAttnFwdSm80INS1_25CollectiveMainloopFwdSm80ILi8ELi2ELb0EN4cute5tupleIJNS5_1CILi128EEENS7_ILi64EEENS7_ILi192EEEEEELi192ENS_10bfloat16_tEfNS_4arch4Sm80ELb0ELb0ELb1ELb1ELb0ELb1ELb1ELb1EEENS1_21CollectiveEpilogueFwdINS6_IJS8_SA_S9_EEENS6_IJNS7_ILi1EEESI_SI_EEESC_SE_Li256ELb1ELb1ELb1ELb0EEENS1_36VarlenDynamicPersistentTileSchedulerILi128ELi64ELi256ELi256ELb1ELb1ELb0ELb0ELb1ELb1EEEEEEEEEvNT_6ParamsE) ;  /* 0xfffe716010007950 */ /* 0x000fea0003c3ffff */
        .weak           $__internal_32_$__cuda_sm70_shflsync_up_p
        .type           $__internal_32_$__cuda_sm70_shflsync_up_p,@function
        .size           $__internal_32_$__cuda_sm70_shflsync_up_p,($__internal_33_$__cuda_sm70_votesync_ballot - $__internal_32_$__cuda_sm70_shflsync_up_p)
$__internal_32_$__cuda_sm70_shflsync_up_p:
[----:B------:R-:W-:Y:S01]  /*18ea0*/  MOV R6, R0 ;  /* 0x0000000000067202 */ /* 0x000fe20000000f00 */
[----:B------:R-:W-:Y:S04]  /*18eb0*/  WARPSYNC R214 ;  /* 0x000000d600007348 */ /* 0x000fe80003800000 */
[----:B------:R-:W-:Y:S01]  /*18ec0*/  MOV R7, 0x0 ;  /* 0x0000000000077802 */ /* 0x000fe20000000f00 */
[----:B------:R1:W2:Y:S03]  /*18ed0*/  SHFL.UP PT, R2, R13, R2, R215 ;  /* 0x040000020d027389 */ /* 0x0002a600000e00d7 */
[----:B------:R-:W-:Y:S05]  /*18ee0*/  RET.REL.NODEC R6 `(_ZN7cutlass13device_kernelIN5flash19enable_sm80_to_sm89INS1_16FlashAttnFwdSm80INS1_25CollectiveMainloopFwdSm80ILi8ELi2ELb0EN4cute5tupleIJNS5_1CILi128EEENS7_ILi64EEENS7_ILi192EEEEEELi192ENS_10bfloat16_tEfNS_4arch4Sm80ELb0ELb0ELb1ELb1ELb0ELb1ELb1ELb1EEENS1_21CollectiveEpilogueFwdINS6_IJS8_SA_S9_EEENS6_IJNS7_ILi1EEESI_SI_EEESC_SE_Li256ELb1ELb1ELb1ELb0EEENS1_36VarlenDynamicPersistentTileSchedulerILi128ELi64ELi256ELi256ELb1ELb1ELb0ELb0ELb1ELb1EEEEEEEEEvNT_6ParamsE) ;  /* 0xfffe711006007950 */ /* 0x000fea0003c3ffff */
        .weak           $__internal_33_$__cuda_sm70_votesync_ballot
        .type           $__internal_33_$__cuda_sm70_votesync_ballot,@function
        .size           $__internal_33_$__cuda_sm70_votesync_ballot,(.L_x_4960 - $__internal_33_$__cuda_sm70_votesync_ballot)
$__internal_33_$__cuda_sm70_votesync_ballot:
[----:B------:R-:W-:Y:S01]  /*18ef0*/  ISETP.NE.U32.AND P0, PT, R2, 0x1, PT ;  /* 0x000000010200780c */ /* 0x000fe20003f05070 */
[----:B------:R-:W-:Y:S01]  /*18f00*/  IMAD.MOV.U32 R2, RZ, RZ, R0 ;  /* 0x000000ffff027224 */ /* 0x000fe200078e0000 */
[----:B------:R-:W-:Y:S04]  /*18f10*/  WARPSYNC R212 ;  /* 0x000000d400007348 */ /* 0x000fe80003800000 */
[----:B------:R-:W-:-:S07]  /*18f20*/  IMAD.MOV.U32 R3, RZ, RZ, 0x0 ;  /* 0x00000000ff037424 */ /* 0x000fce00078e00ff */
[----:B------:R-:W-:-:S04]  /*18f30*/  VOTE.ANY R9, PT, !P0 ;  /* 0x0000000000097806 */ /* 0x000fc800040e0100 */
[----:B------:R-:W-:Y:S01]  /*18f40*/  LOP3.LUT R9, R9, R212, RZ, 0xc0, !PT ;  /* 0x000000d409097212 */ /* 0x000fe200078ec0ff */
[----:B------:R-:W-:Y:S06]  /*18f50*/  RET.REL.NODEC R2 `(_ZN7cutlass13device_kernelIN5flash19enable_sm80_to_sm89INS1_16FlashAttnFwdSm80INS1_25CollectiveMainloopFwdSm80ILi8ELi2ELb0EN4cute5tupleIJNS5_1CILi128EEENS7_ILi64EEENS7_ILi192EEEEEELi192ENS_10bfloat16_tEfNS_4arch4Sm80ELb0ELb0ELb1ELb1ELb0ELb1ELb1ELb1EEENS1_21CollectiveEpilogueFwdINS6_IJS8_SA_S9_EEENS6_IJNS7_ILi1EEESI_SI_EEESC_SE_Li256ELb1ELb1ELb1ELb0EEENS1_36VarlenDynamicPersistentTileSchedulerILi128ELi64ELi256ELi256ELb1ELb1ELb0ELb0ELb1ELb1EEEEEEEEEvNT_6ParamsE) ;  /* 0xfffe70a002007950 */ /* 0x000fec0003c3ffff */
.L_x_1557:
        /* <DEDUP_REMOVED lines=10> */
.L_x_4960:


//--------------------- .text._ZN7cutlass13device_kernelIN5flash19enable_sm80_to_sm89INS1_16FlashAttnFwdSm80INS1_25CollectiveMainloopFwdSm80ILi8ELi2ELb0EN4cute5tupleIJNS5_1CILi128EEENS7_ILi64EEENS7_ILi192EEEEEELi192ENS_10bfloat16_tEfNS_4arch4Sm80ELb0ELb1ELb1ELb0ELb0ELb0ELb1ELb1EEENS1_21CollectiveEpilogueFwdINS6_IJS8_SA_S9_EEENS6_IJNS7_ILi1EEESI_SI_EEESC_SE_Li256ELb0ELb1ELb1ELb0EEENS1_19SingleTileSchedulerILb0ELb1ELb1ELi128EEEEEEEEEvNT_6ParamsE --------------------------
	.section	.text._ZN7cutlass13device_kernelIN5flash19enable_sm80_to_sm89INS1_16FlashAttnFwdSm80INS1_25CollectiveMainloopFwdSm80ILi8ELi2ELb0EN4cute5tupleIJNS5_1CILi128EEENS7_ILi64EEENS7_ILi192EEEEEELi192ENS_10bfloat16_tEfNS_4arch4Sm80ELb0ELb1ELb1ELb0ELb0ELb0ELb1ELb1EEENS1_21CollectiveEpilogueFwdINS6_IJS8_SA_S9_EEENS6_IJNS7_ILi1EEESI_SI_EEESC_SE_Li256ELb0ELb1ELb1ELb0EEENS1_19SingleTileSchedulerILb0ELb1ELb1ELi128EEEEEEEEEvNT_6ParamsE,"ax",@progbits
	.sectioninfo	@"SHI_REGISTERS=244"
	.align	128
.text._ZN7cutlass13device_kernelIN5flash19enable_sm80_to_sm89INS1_16FlashAttnFwdSm80INS1_25CollectiveMainloopFwdSm80ILi8ELi2ELb0EN4cute5tupleIJNS5_1CILi128EEENS7_ILi64EEENS7_ILi192EEEEEELi192ENS_10bfloat16_tEfNS_4arch4Sm80ELb0ELb1ELb1ELb0ELb0ELb0ELb1ELb1EEENS1_21CollectiveEpilogueFwdINS6_IJS8_SA_S9_EEENS6_IJNS7_ILi1EEESI_SI_EEESC_SE_Li256ELb0ELb1ELb1ELb0EEENS1_19SingleTileSchedulerILb0ELb1ELb1ELi128EEEEEEEEEvNT_6ParamsE:
        .type           _ZN7cutlass13device_kernelIN5flash19enable_sm80_to_sm89INS1_16FlashAttnFwdSm80INS1_25CollectiveMainloopFwdSm80ILi8ELi2ELb0EN4cute5tupleIJNS5_1CILi128EEENS7_ILi64EEENS7_ILi192EEEEEELi192ENS_10bfloat16_tEfNS_4arch4Sm80ELb0ELb1ELb1ELb0ELb0ELb0ELb1ELb1EEENS1_21CollectiveEpilogueFwdINS6_IJS8_SA_S9_EEENS6_IJNS7_ILi1EEESI_SI_EEESC_SE_Li256ELb0ELb1ELb1ELb0EEENS1_19SingleTileSchedulerILb0ELb1ELb1ELi128EEEEEEEEEvNT_6ParamsE,@function
        .size           _ZN7cutlass13device_kernelIN5flash19enable_sm80_to_sm89INS1_16FlashAttnFwdSm80INS1_25CollectiveMainloopFwdSm80ILi8ELi2ELb0EN4cute5tupleIJNS5_1CILi128EEENS7_ILi64EEENS7_ILi192EEEEEELi192ENS_10bfloat16_tEfNS_4arch4Sm80ELb0ELb1ELb1ELb0ELb0ELb0ELb1ELb1EEENS1_21CollectiveEpilogueFwdINS6_IJS8_SA_S9_EEENS6_IJNS7_ILi1EEESI_SI_EEESC_SE_Li256ELb0ELb1ELb1ELb0EEENS1_19SingleTileSchedulerILb0ELb1ELb1ELi128EEEEEEEEEvNT_6ParamsE,(.L_x_4965 - _ZN7cutlass13device_kernelIN5flash19enable_sm80_to_sm89INS1_16FlashAttnFwdSm80INS1_25CollectiveMainloopFwdSm80ILi8ELi2ELb0EN4cute5tupleIJNS5_1CILi128EEENS7_ILi64EEENS7_ILi192EEEEEELi192ENS_10bfloat16_tEfNS_4arch4Sm80ELb0ELb1ELb1ELb0ELb0ELb0ELb1ELb1EEENS1_21CollectiveEpilogueFwdINS6_IJS8_SA_S9_EEENS6_IJNS7_ILi1EEESI_SI_EEESC_SE_Li256ELb0ELb1ELb1ELb0EEENS1_19SingleTileSchedulerILb0ELb1ELb1ELi128EEEEEEEEEvNT_6ParamsE)
        .other          _ZN7cutlass13device_kernelIN5flash19enable_sm80_to_sm89INS1_16FlashAttnFwdSm80INS1_25CollectiveMainloopFwdSm80ILi8ELi2ELb0EN4cute5tupleIJNS5_1CILi128EEENS7_ILi64EEENS7_ILi192EEEEEELi192ENS_10bfloat16_tEfNS_4arch4Sm80ELb0ELb1ELb1ELb0ELb0ELb0ELb1ELb1EEENS1_21CollectiveEpilogueFwdINS6_IJS8_SA_S9_EEENS6_IJNS7_ILi1EEESI_SI_EEESC_SE_Li256ELb0ELb1ELb1ELb0EEENS1_19SingleTileSchedulerILb0ELb1ELb1ELi128EEEEEEEEEvNT_6ParamsE,@"STO_CUDA_ENTRY STV_DEFAULT"
_ZN7cutlass13device_kernelIN5flash19enable_sm80_to_sm89INS1_16FlashAttnFwdSm80INS1_25CollectiveMainloopFwdSm80ILi8ELi2ELb0EN4cute5tupleIJNS5_1CILi128EEENS7_ILi64EEENS7_ILi192EEEEEELi192ENS_10bfloat16_tEfNS_4arch4Sm80ELb0ELb1ELb1ELb0ELb0ELb0ELb1ELb1EEENS1_21CollectiveEpilogueFwdINS6_IJS8_SA_S9_EEENS6_IJNS7_ILi1EEESI_SI_EEESC_SE_Li256ELb0ELb1ELb1ELb0EEENS1_19SingleTileSchedulerILb0ELb1ELb1ELi128EEEEEEEEEvNT_6ParamsE:
        /* <DEDUP_REMOVED lines=17> */
.L_x_1558:
[----:B---3--:R-:W-:Y:S02]  /*0110*/  ULDC.64 UR4, c[0x0][0x550] ;  /* 0x0001540000047ab9 */ /* 0x008fe40000000a00 */
[----:B------:R-:W-:Y:S02]  /*0120*/  UISETP.NE.AND UP0, UPT, UR4, 0x1, UPT ;  /* 0x000000010400788c */ /* 0x000fe4000bf05270 */
[----:B------:R-:W-:-:S02]  /*0130*/  UIMAD.WIDE.U32 UR10, UR6, UR5, URZ ;  /* 0x00000005060a72a5 */ /* 0x000fc4000f8e003f */
[----:B------:R-:W-:Y:S02]  /*0140*/  ULDC UR4, c[0x0][0x558] ;  /* 0x0001560000047ab9 */ /* 0x000fe40000000800 */
[----:B------:R-:W-:-:S05]  /*0150*/  UMOV UR8, UR6 ;  /* 0x0000000600087c82 */ /* 0x000fca0008000000 */
[----:B------:R-:W-:-:S03]  /*0160*/  @UP0 USHF.R.U32.HI UR8, URZ, UR4, UR11 ;  /* 0x000000043f080299 */ /* 0x000fc6000801160b */
.L_x_1559:
        /* <DEDUP_REMOVED lines=35> */
.L_x_1561:
[----:B------:R-:W-:Y:S02]  /*03a0*/  ULDC UR4, c[0x0][0x32c] ;  /* 0x0000cb0000047ab9 */ /* 0x000fe40000000800 */
[----:B------:R-:W-:-:S03]  /*03b0*/  UISETP.NE.AND UP0, UPT, UR11, UR4, UPT ;  /* 0x000000040b00728c */ /* 0x000fc6000bf05270 */
[----:B------:R-:W-:Y:S02]  /*03c0*/  ULDC.64 UR4, c[0x0][0x330] ;  /* 0x0000cc0000047ab9 */ /* 0x000fe40000000a00 */
[----:B------:R-:W-:-:S06]  /*03d0*/  UIMAD.WIDE.U32 UR14, UR7, UR4, URZ ;  /* 0x00000004070e72a5 */ /* 0x000fcc000f8e003f */
[----:B------:R-:W-:Y:S02]  /*03e0*/  @UP0 USHF.R.U32.HI UR7, URZ, UR5, UR15 ;  /* 0x000000053f070299 */ /* 0x000fe4000801160f */
.L_x_1562:
[----:B------:R-:W-:Y:S02]  /*03f0*/  ULDC UR4, c[0x0][0x32c] ;  /* 0x0000cb0000047ab9 */ /* 0x000fe40000000800 */
[----:B------:R-:W-:-:S04]  /*0400*/  UIMAD UR4, UR7, UR4, UR4 ;  /* 0x00000004070472a4 */ /* 0x000fc8000f8e0204 */
[----:B------:R-:W-:-:S04]  /*0410*/  UISETP.LT.AND UP0, UPT, UR6, UR4, UPT ;  /* 0x000000040600728c */ /* 0x000fc8000bf01270 */
[----:B------:R-:W-:-:S03]  /*0420*/  USEL UR6, UR6, UR4, UP0 ;  /* 0x0000000406067287 */ /* 0x000fc60008000000 */
.L_x_1560:
[----:B------:R-:W-:Y:S01]  /*0430*/  ULDC.64 UR4, c[0x0][0x2c8] ;  /* 0x0000b20000047ab9 */ /* 0x000fe20000000a00 */
[----:B------:R-:W-:Y:S01]  /*0440*/  PLOP3.LUT P0, PT, PT, PT, UP1, 0x40, 0x0 ;  /* 0x000000000000781c */ /* 0x000fe20003f0e818 */
[----:B------:R-:W-:Y:S02]  /*0450*/  UMOV UR7, 0x3f ;  /* 0x0000003f00077882 */ /* 0x000fe40000000000 */
[----:B------:R-:W-:Y:S02]  /*0460*/  ULDC UR12, c[0x0][0x1d0] ;  /* 0x00007400000c7ab9 */ /* 0x000fe40000000800 */
[----:B------:R-:W-:Y:S02]  /*0470*/  UIMAD.WIDE.U32 UR14, UR13, UR4, URZ ;  /* 0x000000040d0e72a5 */ /* 0x000fe4000f8e003f */
[----:B------:R-:W-:Y:S02]  /*0480*/  UIADD3 UR6, UR6, 0x3f, URZ ;  /* 0x0000003f06067890 */ /* 0x000fe4000fffe03f */
[----:B------:R-:W-:-:S02]  /*0490*/  UIADD3 UR7, UR7, UR12, URZ ;  /* 0x0000000c07077290 */ /* 0x000fc4000fffe03f */
[----:B------:R-:W-:Y:S02]  /*04a0*/  UMOV UR4, UR13 ;  /* 0x0000000d00047c82 */ /* 0x000fe40008000000 */
[----:B------:R-:W-:Y:S02]  /*04b0*/  @UP2 USHF.R.U32.HI UR4, URZ, UR5, UR15 ;  /* 0x000000053f042299 */ /* 0x000fe4000801160f */
[----:B------:R-:W-:Y:S02]  /*04c0*/  ULDC UR11, c[0x0][0x168] ;  /* 0x00005a00000b7ab9 */ /* 0x000fe40000000800 */
[----:B------:R-:W-:Y:S02]  /*04d0*/  USHF.R.S32.HI UR15, URZ, 0x1f, UR6 ;  /* 0x0000001f3f0f7899 */ /* 0x000fe40008011406 */
[----:B------:R-:W-:Y:S02]  /*04e0*/  USHF.R.S32.HI UR14, URZ, 0x1f, UR7 ;  /* 0x0000001f3f0e7899 */ /* 0x000fe40008011407 */
[----:B------:R-:W-:-:S02]  /*04f0*/  UIADD3 UR12, UR12, -UR11, URZ ;  /* 0x8000000b0c0c7290 */ /* 0x000fc4000fffe03f */
[----:B------:R-:W-:Y:S02]  /*0500*/  ULEA.HI UR6, UR15, UR6, URZ, 0x6 ;  /* 0x000000060f067291 */ /* 0x000fe4000f8f303f */
[----:B------:R-:W-:Y:S02]  /*0510*/  ULEA.HI UR14, UR14, UR7, URZ, 0x6 ;  /* 0x000000070e0e7291 */ /* 0x000fe4000f8f303f */
[----:B------:R-:W-:Y:S02]  /*0520*/  UIADD3 UR4, UR12, UR4, URZ ;  /* 0x000000040c047290 */ /* 0x000fe4000fffe03f */
[----:B------:R-:W-:Y:S02]  /*0530*/  ULDC UR5, c[0x0][0x324] ;  /* 0x0000c90000057ab9 */ /* 0x000fe40000000800 */
[----:B------:R-:W-:Y:S02]  /*0540*/  USHF.R.S32.HI UR6, URZ, 0x6, UR6 ;  /* 0x000000063f067899 */ /* 0x000fe40008011406 */
[----:B------:R-:W-:-:S02]  /*0550*/  USHF.R.S32.HI UR14, URZ, 0x6, UR14 ;  /* 0x000000063f0e7899 */ /* 0x000fc4000801140e */
[----:B------:R-:W-:Y:S02]  /*0560*/  UIADD3 UR5, UR4, -UR5, URZ ;  /* 0x8000000504057290 */ /* 0x000fe4000fffe03f */
[----:B------:R-:W-:-:S04]  /*0570*/  UISETP.LT.AND UP0, UPT, UR14, UR6, UPT ;  /* 0x000000060e00728c */ /* 0x000fc8000bf01270 */
[----:B------:R-:W-:Y:S01]  /*0580*/  USEL UR6, UR14, UR6, UP0 ;  /* 0x000000060e067287 */ /* 0x000fe20008000000 */
[----:B------:R-:W-:Y:S01]  /*0590*/  MOV R3, UR5 ;  /* 0x0000000500037c02 */ /* 0x000fe20008000f00 */
[----:B------:R-:W-:Y:S05]  /*05a0*/  @P0 BRA `(.L_x_1563) ;  /* 0x0000010000000947 */ /* 0x000fea0003800000 */
[----:B------:R-:W-:-:S04]  /*05b0*/  MOV R4, UR4 ;  /* 0x0000000400047c02 */ /* 0x000fc80008000f00 */
        /* <DEDUP_REMOVED lines=9> */
.L_x_1564:
[----:B------:R-:W-:-:S04]  /*0650*/  MOV R2, c[0x0][0x32c] ;  /* 0x0000cb0000027a02 */ /* 0x000fc80000000f00 */
[----:B------:R-:W-:-:S13]  /*0660*/  ISETP.NE.AND P0, PT, R2, 0x1, PT ;  /* 0x000000010200780c */ /* 0x000fda0003f05270 */
[----:B------:R-:W-:-:S05]  /*0670*/  @P0 IMAD.HI.U32 R2, R4, c[0x0][0x330], RZ ;  /* 0x0000cc0004020a27 */ /* 0x000fca00078e00ff */
[----:B------:R-:W-:-:S05]  /*0680*/  @P0 SHF.R.U32.HI R4, RZ, c[0x0][0x334], R2 ;  /* 0x0000cd00ff040a19 */ /* 0x000fca0000011602 */
.L_x_1565:
[----:B------:R-:W-:-:S05]  /*0690*/  IMAD R4, R4, c[0x0][0x32c], RZ ;  /* 0x0000cb0004047a24 */ /* 0x000fca00078e02ff */
[----:B------:R-:W-:-:S04]  /*06a0*/  IMNMX R3, R3, R4, !PT ;  /* 0x0000000403037217 */ /* 0x000fc80007800200 */
.L_x_1563:
[----:B------:R-:W-:Y:S01]  /*06b0*/  SHF.R.S32.HI R2, RZ, 0x1f, R3 ;  /* 0x0000001fff027819 */ /* 0x000fe20000011403 */
[----:B------:R-:W-:Y:S01]  /*06c0*/  USHF.R.U32.HI UR5, URZ, 0x10, UR10 ;  /* 0x000000103f057899 */ /* 0x000fe2000801160a */
[----:B------:R-:W-:Y:S01]  /*06d0*/  IMAD.MOV.U32 R132, RZ, RZ, RZ ;  /* 0x000000ffff847224 */ /* 0x000fe200078e00ff */
[----:B------:R-:W-:Y:S01]  /*06e0*/  ULDC UR4, c[0x0][0x338] ;  /* 0x0000ce0000047ab9 */ /* 0x000fe20000000800 */
[----:B------:R-:W-:Y:S01]  /*06f0*/  LEA.HI R2, R2, R3, RZ, 0x6 ;  /* 0x0000000302027211 */ /* 0x000fe200078f30ff */
[----:B------:R-:W-:-:S03]  /*0700*/  UISETP.NE.AND UP0, UPT, UR5, URZ, UPT ;  /* 0x0000003f0500728c */ /* 0x000fc6000bf05270 */
[----:B------:R-:W-:Y:S01]  /*0710*/  SHF.R.S32.HI R193, RZ, 0x6, R2 ;  /* 0x00000006ffc17819 */ /* 0x000fe20000011402 */
[----:B------:R-:W-:-:S03]  /*0720*/  USEL UR4, UR5, UR4, UP0 ;  /* 0x0000000405047287 */ /* 0x000fc60008000000 */
[----:B------:R-:W-:-:S04]  /*0730*/  IMNMX R193, RZ, R193, !PT ;  /* 0x000000c1ffc17217 */ /* 0x000fc80007800200 */
[----:B------:R-:W-:-:S13]  /*0740*/  ISETP.LT.AND P0, PT, R193, UR6, PT ;  /* 0x00000006c1007c0c */ /* 0x000fda000bf01270 */
[----:B------:R-:W-:Y:S05]  /*0750*/  @!P0 BRA `(.L_x_1566) ;  /* 0x000001c000008947 */ /* 0x000fea0003800000 */
[----:B------:R-:W-:Y:S01]  /*0760*/  IMAD.U32 R2, RZ, RZ, UR4 ;  /* 0x00000004ff027e24 */ /* 0x000fe2000f8e00ff */
[----:B------:R-:W-:-:S04]  /*0770*/  UIADD3 UR5, UR4, -0x1, UR6 ;  /* 0xffffffff04057890 */ /* 0x000fc8000fffe006 */
[-C--:B------:R-:W-:Y:S02]  /*0780*/  IABS R5, R2.reuse ;  /* 0x0000000200057213 */ /* 0x080fe40000000000 */
[----:B------:R-:W-:Y:S02]  /*0790*/  IADD3 R7, -R193, UR5, RZ ;  /* 0x00000005c1077c10 */ /* 0x000fe4000fffe1ff */
[----:B------:R-:W1:Y:S01]  /*07a0*/  I2F.RP R10, R5 ;  /* 0x00000005000a7306 */ /* 0x000e620000209400 */
[----:B------:R-:W-:Y:S02]  /*07b0*/  IABS R2, R2 ;  /* 0x0000000200027213 */ /* 0x000fe40000000000 */
[----:B------:R-:W-:Y:S02]  /*07c0*/  IABS R3, R7 ;  /* 0x0000000700037213 */ /* 0x000fe40000000000 */
[----:B------:R-:W-:Y:S01]  /*07d0*/  LOP3.LUT R7, R7, UR4, RZ, 0x3c, !PT ;  /* 0x0000000407077c12 */ /* 0x000fe2000f8e3cff */
        /* <DEDUP_REMOVED lines=14> */
[----:B------:R-:W-:Y:S02]  /*08c0*/  ISETP.NE.AND P1, PT, RZ, UR4, PT ;  /* 0x00000004ff007c0c */ /* 0x000fe4000bf25270 */
[----:B------:R-:W-:-:S13]  /*08d0*/  ISETP.GE.U32.AND P2, PT, R2, R5, PT ;  /* 0x000000050200720c */ /* 0x000fda0003f46070 */
[----:B------:R-:W-:-:S05]  /*08e0*/  @P2 IADD3 R4, R4, 0x1, RZ ;  /* 0x0000000104042810 */ /* 0x000fca0007ffe0ff */
[----:B------:R-:W-:Y:S01]  /*08f0*/  @!P0 IMAD.MOV R4, RZ, RZ, -R4 ;  /* 0x000000ffff048224 */ /* 0x000fe200078e0a04 */
[----:B------:R-:W-:-:S05]  /*0900*/  @!P1 LOP3.LUT R4, RZ, UR4, RZ, 0x33, !PT ;  /* 0x00000004ff049c12 */ /* 0x000fca000f8e33ff */
[----:B------:R-:W-:Y:S02]  /*0910*/  IMAD.MOV.U32 R132, RZ, RZ, R4 ;  /* 0x000000ffff847224 */ /* 0x000fe400078e0004 */
.L_x_1566:
[----:B------:R-:W-:Y:S01]  /*0920*/  ULOP3.LUT UR10, UR10, 0xffff, URZ, 0xc0, !UPT ;  /* 0x0000ffff0a0a7892 */ /* 0x000fe2000f8ec03f */
[----:B------:R-:W-:Y:S01]  /*0930*/  PLOP3.LUT P2, PT, PT, PT, PT, 0x80, 0x0 ;  /* 0x000000000000781c */ /* 0x000fe20003f4f070 */
[----:B------:R-:W-:Y:S01]  /*0940*/  IMAD.MOV.U32 R7, RZ, RZ, RZ ;  /* 0x000000ffff077224 */ /* 0x000fe200078e00ff */
[----:B------:R-:W-:Y:S01]  /*0950*/  MOV R4, RZ ;  /* 0x000000ff00047202 */ /* 0x000fe20000000f00 */
[----:B------:R-:W-:Y:S01]  /*0960*/  CS2R R84, SRZ ;  /* 0x0000000000547805 */ /* 0x000fe2000001ff00 */
[----:B------:R-:W-:Y:S01]  /*0970*/  CS2R R82, SRZ ;  /* 0x0000000000527805 */ /* 0x000fe2000001ff00 */
[----:B------:R-:W-:Y:S01]  /*0980*/  IMAD R193, R132, UR10, R193 ;  /* 0x0000000a84c17c24 */ /* 0x000fe2000f8e02c1 */
[----:B------:R-:W-:Y:S01]  /*0990*/  ULDC.64 UR10, c[0x0][0x118] ;  /* 0x00004600000a7ab9 */ /* 0x000fe20000000a00 */
[----:B------:R-:W-:Y:S01]  /*09a0*/  CS2R R80, SRZ ;  /* 0x0000000000507805 */ /* 0x000fe2000001ff00 */
[----:B------:R-:W-:Y:S01]  /*09b0*/  CS2R R78, SRZ ;  /* 0x00000000004e7805 */ /* 0x000fe2000001ff00 */
[----:B------:R-:W-:Y:S01]  /*09c0*/  IMAD.IADD R132, R193, 0x1, R132 ;  /* 0x00000001c1847824 */ /* 0x000fe200078e0284 */
[----:B------:R-:W-:Y:S01]  /*09d0*/  CS2R R76, SRZ ;  /* 0x00000000004c7805 */ /* 0x000fe2000001ff00 */
[----:B------:R-:W-:Y:S01]  /*09e0*/  CS2R R74, SRZ ;  /* 0x00000000004a7805 */ /* 0x000fe2000001ff00 */
[----:B------:R-:W-:Y:S01]  /*09f0*/  CS2R R72, SRZ ;  /* 0x0000000000487805 */ /* 0x000fe2000001ff00 */
[----:B------:R-:W-:Y:S01]  /*0a00*/  CS2R R70, SRZ ;  /* 0x0000000000467805 */ /* 0x000fe2000001ff00 */
[----:B------:R-:W-:Y:S01]  /*0a10*/  IMNMX R132, R132, UR6, PT ;  /* 0x0000000684847c17 */ /* 0x000fe2000b800200 */
        /* <DEDUP_REMOVED lines=47> */
[----:B------:R-:W-:-:S05]  /*0d10*/  @P4 IMAD.WIDE R4, R0, R3, c[0x0][0x340] ;  /* 0x0000d00000044625 */ /* 0x000fca00078e0203 */
[----:B------:R1:W2:Y:S01]  /*0d20*/  @P4 LDG.E R2, [R4.64] ;  /* 0x0000000a04024981 */ /* 0x0002a2000c1e1900 */
[----:B------:R-:W-:Y:S01]  /*0d30*/  SHF.R.S32.HI R89, RZ, 0x1f, R6 ;  /* 0x0000001fff597819 */ /* 0x000fe20000011406 */
[----:B------:R-:W-:Y:S01]  /*0d40*/  UIMAD UR6, UR14, UR4, URZ ;  /* 0x000000040e0672a4 */ /* 0x000fe2000f8e023f */
[----:B------:R-:W-:Y:S01]  /*0d50*/  PLOP3.LUT P2, PT, PT, PT, UP2, 0x80, 0x0 ;  /* 0x000000000000781c */ /* 0x000fe20003f4f028 */
[----:B------:R-:W-:Y:S01]  /*0d60*/  UIMAD.WIDE.U32 UR16, UR8, UR4, URZ ;  /* 0x00000004081072a5 */ /* 0x000fe2000f8e003f */
[CC--:B------:R-:W-:Y:S01]  /*0d70*/  LEA.HI R8, R89.reuse, R6.reuse, RZ, 0x3 ;  /* 0x0000000659087211 */ /* 0x0c0fe200078f18ff */
[----:B------:R-:W-:Y:S01]  /*0d80*/  UIMAD UR4, UR8, UR5, UR6 ;  /* 0x00000005080472a4 */ /* 0x000fe2000f8e0206 */
[CC--:B------:R-:W-:Y:S01]  /*0d90*/  LEA.HI R19, R89.reuse, R6.reuse, RZ, 0x4 ;  /* 0x0000000659137211 */ /* 0x0c0fe200078f20ff */
[----:B------:R-:W-:Y:S01]  /*0da0*/  BSSY B0, `(.L_x_1568) ;  /* 0x0000097000007945 */ /* 0x000fe20003800000 */
[----:B------:R-:W-:Y:S01]  /*0db0*/  LOP3.LUT R3, R8, 0xfffffff8, RZ, 0xc0, !PT ;  /* 0xfffffff808037812 */ /* 0x000fe200078ec0ff */
[----:B------:R-:W-:Y:S01]  /*0dc0*/  UIADD3 UR4, UR17, UR4, URZ ;  /* 0x0000000411047290 */ /* 0x000fe2000fffe03f */
[----:B------:R-:W-:Y:S01]  /*0dd0*/  SHF.R.S32.HI R9, RZ, 0x3, R8 ;  /* 0x00000003ff097819 */ /* 0x000fe20000011408 */
[----:B------:R-:W-:Y:S01]  /*0de0*/  IMAD.U32 R21, RZ, RZ, UR17 ;  /* 0x00000011ff157e24 */ /* 0x000fe2000f8e00ff */
[----:B------:R-:W-:Y:S01]  /*0df0*/  PLOP3.LUT P0, PT, PT, PT, UP2, 0x80, 0x0 ;  /* 0x000000000000781c */ /* 0x000fe20003f0f028 */
[----:B------:R-:W-:Y:S01]  /*0e00*/  IMAD.IADD R212, R6, 0x1, -R3 ;  /* 0x0000000106d47824 */ /* 0x000fe200078e0a03 */
[----:B------:R-:W-:Y:S01]  /*0e10*/  LEA.HI R13, R89, R6, RZ, 0x6 ;  /* 0x00000006590d7211 */ /* 0x000fe200078f30ff */
[----:B------:R-:W-:Y:S01]  /*0e20*/  IMAD.SHL.U32 R7, R9, 0x40, RZ ;  /* 0x0000004009077824 */ /* 0x000fe200078e00ff */
[----:B------:R-:W-:Y:S01]  /*0e30*/  ULDC.64 UR6, c[0x0][0x1e8] ;  /* 0x00007a0000067ab9 */ /* 0x000fe20000000a00 */
[C---:B------:R-:W-:Y:S01]  /*0e40*/  IMAD.SHL.U32 R18, R212.reuse, 0x8, RZ ;  /* 0x00000008d4127824 */ /* 0x040fe200078e00ff */
[----:B------:R-:W-:Y:S01]  /*0e50*/  UIMAD UR6, UR14, UR6, URZ ;  /* 0x000000060e0672a4 */ /* 0x000fe2000f8e023f */
[----:B------:R-:W-:Y:S01]  /*0e60*/  IMAD.SHL.U32 R17, R212, 0x40, RZ ;  /* 0x00000040d4117824 */ /* 0x000fe200078e00ff */
[----:B------:R-:W-:Y:S01]  /*0e70*/  LOP3.LUT R7, R7, 0x1c0, RZ, 0xc0, !PT ;  /* 0x000001c007077812 */ /* 0x000fe200078ec0ff */
[----:B------:R-:W-:Y:S01]  /*0e80*/  IMAD.U32 R20, RZ, RZ, UR16 ;  /* 0x00000010ff147e24 */ /* 0x000fe2000f8e00ff */
[----:B------:R-:W-:Y:S01]  /*0e90*/  UIMAD UR6, UR8, UR7, UR6 ;  /* 0x00000007080672a4 */ /* 0x000fe2000f8e0206 */
[----:B------:R-:W-:Y:S01]  /*0ea0*/  IMAD.U32 R21, RZ, RZ, UR4 ;  /* 0x00000004ff157e24 */ /* 0x000fe2000f8e00ff */
[----:B-1----:R-:W-:Y:S01]  /*0eb0*/  SHF.R.S32.HI R5, RZ, 0x4, R19 ;  /* 0x00000004ff057819 */ /* 0x002fe20000011413 */
[----:B------:R-:W-:Y:S01]  /*0ec0*/  IMAD.SHL.U32 R13, R13, 0x8, RZ ;  /* 0x000000080d0d7824 */ /* 0x000fe200078e00ff */
[----:B------:R-:W-:Y:S01]  /*0ed0*/  LOP3.LUT R3, R7, 0x38, R18, 0xf8, !PT ;  /* 0x0000003807037812 */ /* 0x000fe200078ef812 */
[----:B------:R-:W-:Y:S01]  /*0ee0*/  IMAD.WIDE.U32 R20, R0, c[0x0][0x1c0], R20 ;  /* 0x0000700000147a25 */ /* 0x000fe200078e0014 */
[C---:B------:R-:W-:Y:S01]  /*0ef0*/  LEA.HI R4, R19.reuse, R5, RZ, 0x1 ;  /* 0x0000000513047211 */ /* 0x040fe200078f08ff */
[----:B------:R-:W-:Y:S01]  /*0f00*/  ULDC.64 UR4, c[0x0][0x210] ;  /* 0x0000840000047ab9 */ /* 0x000fe20000000a00 */
[----:B------:R-:W-:Y:S01]  /*0f10*/  LOP3.LUT R19, R19, 0xfffffff0, RZ, 0xc0, !PT ;  /* 0xfffffff013137812 */ /* 0x000fe200078ec0ff */
[----:B------:R-:W-:Y:S01]  /*0f20*/  UIMAD UR4, UR14, UR4, URZ ;  /* 0x000000040e0472a4 */ /* 0x000fe2000f8e023f */
[----:B------:R-:W-:Y:S01]  /*0f30*/  SHF.R.U32.HI R198, RZ, 0x3, R7 ;  /* 0x00000003ffc67819 */ /* 0x000fe20000011607 */
[----:B------:R-:W-:Y:S01]  /*0f40*/  IMAD R7, R212, 0x20, R9 ;  /* 0x00000020d4077824 */ /* 0x000fe200078e0209 */
[----:B------:R-:W-:Y:S01]  /*0f50*/  LOP3.LUT R4, R4, 0xfffffffe, RZ, 0xc0, !PT ;  /* 0xfffffffe04047812 */ /* 0x000fe200078ec0ff */
[----:B------:R-:W-:Y:S01]  /*0f60*/  IMAD.IADD R19, R6, 0x1, -R19 ;  /* 0x0000000106137824 */ /* 0x000fe200078e0a13 */
[----:B------:R-:W-:Y:S01]  /*0f70*/  LOP3.LUT R17, R17, 0x1c0, RZ, 0xc0, !PT ;  /* 0x000001c011117812 */ /* 0x000fe200078ec0ff */
[----:B------:R-:W-:Y:S01]  /*0f80*/  UIMAD UR4, UR8, UR5, UR4 ;  /* 0x00000005080472a4 */ /* 0x000fe2000f8e0204 */
[----:B------:R-:W-:Y:S01]  /*0f90*/  IADD3 R7, R7, UR13, RZ ;  /* 0x0000000d07077c10 */ /* 0x000fe2000fffe0ff */
[----:B------:R-:W-:Y:S01]  /*0fa0*/  IMAD.IADD R4, R5, 0x1, -R4 ;  /* 0x0000000105047824 */ /* 0x000fe200078e0a04 */
[----:B------:R-:W-:Y:S01]  /*0fb0*/  IADD3 R5, R18, 0x80, RZ ;  /* 0x0000008012057810 */ /* 0x000fe20007ffe0ff */
[----:B------:R-:W-:Y:S01]  /*0fc0*/  ULDC UR5, c[0x0][0x2c4] ;  /* 0x0000b10000057ab9 */ /* 0x000fe20000000800 */
[----:B------:R-:W-:Y:S01]  /*0fd0*/  SHF.R.S32.HI R14, RZ, 0x1f, R19 ;  /* 0x0000001fff0e7819 */ /* 0x000fe20000011413 */
[----:B------:R-:W-:Y:S01]  /*0fe0*/  @P2 IMAD.HI.U32 R10, R7, c[0x0][0x2c8], RZ ;  /* 0x0000b200070a2a27 */ /* 0x000fe200078e00ff */
[----:B------:R-:W-:-:S02]  /*0ff0*/  ISETP.GE.AND P1, PT, R5, c[0x0][0x1d4], PT ;  /* 0x0000750005007a0c */ /* 0x000fc40003f26270 */
[----:B------:R-:W-:Y:S01]  /*1000*/  ISETP.GE.AND P5, PT, R5, c[0x0][0x198], PT ;  /* 0x0000660005007a0c */ /* 0x000fe20003fa6270 */
[----:B------:R-:W-:Y:S01]  /*1010*/  IMAD.MOV.U32 R15, RZ, RZ, R7 ;  /* 0x000000ffff0f7224 */ /* 0x000fe200078e0007 */
[----:B------:R-:W-:Y:S02]  /*1020*/  LOP3.LUT R198, R3, R198, RZ, 0x3c, !PT ;  /* 0x000000c603c67212 */ /* 0x000fe400078e3cff */
[----:B------:R-:W-:Y:S02]  /*1030*/  LEA.HI R5, R14, R19, RZ, 0x3 ;  /* 0x000000130e057211 */ /* 0x000fe400078f18ff */
[----:B------:R-:W-:Y:S02]  /*1040*/  SHF.R.S32.HI R3, RZ, 0x1f, R0 ;  /* 0x0000001fff037819 */ /* 0x000fe40000011400 */
[----:B------:R-:W-:Y:S02]  /*1050*/  @P0 SHF.R.U32.HI R15, RZ, c[0x0][0x2cc], R10 ;  /* 0x0000b300ff0f0a19 */ /* 0x000fe4000001160a */
[----:B------:R-:W-:Y:S01]  /*1060*/  LOP3.LUT R8, R17, 0x8, R8, 0xf8, !PT ;  /* 0x0000000811087812 */ /* 0x000fe200078ef808 */
[----:B------:R-:W-:Y:S01]  /*1070*/  IMAD R23, R3, c[0x0][0x1c0], RZ ;  /* 0x0000700003177a24 */ /* 0x000fe200078e02ff */
[----:B------:R-:W-:-:S02]  /*1080*/  LOP3.LUT R16, R5, 0xfffffff8, RZ, 0xc0, !PT ;  /* 0xfffffff805107812 */ /* 0x000fc400078ec0ff */
[----:B------:R-:W-:Y:S01]  /*1090*/  SHF.R.U32.HI R17, RZ, 0x3, R17 ;  /* 0x00000003ff117819 */ /* 0x000fe20000011611 */
[----:B------:R-:W-:Y:S01]  /*10a0*/  IMAD R23, R0, c[0x0][0x1c4], R23 ;  /* 0x0000710000177a24 */ /* 0x000fe200078e0217 */
[----:B------:R-:W-:Y:S01]  /*10b0*/  SHF.R.S32.HI R10, RZ, 0x1f, R9 ;  /* 0x0000001fff0a7819 */ /* 0x000fe20000011409 */
[----:B------:R-:W-:Y:S01]  /*10c0*/  IMAD.IADD R16, R19, 0x1, -R16 ;  /* 0x0000000113107824 */ /* 0x000fe200078e0a10 */
[----:B------:R-:W-:Y:S01]  /*10d0*/  LOP3.LUT R17, R8, R17, RZ, 0x3c, !PT ;  /* 0x0000001108117212 */ /* 0x000fe200078e3cff */
[----:B------:R-:W-:Y:S01]  /*10e0*/  IMAD.IADD R21, R21, 0x1, R23 ;  /* 0x0000000115157824 */ /* 0x000fe200078e0217 */
[----:B------:R-:W-:Y:S01]  /*10f0*/  SHF.R.S32.HI R19, RZ, 0x1f, R18 ;  /* 0x0000001fff137819 */ /* 0x000fe20000011412 */
[----:B------:R-:W-:Y:S01]  /*1100*/  IMAD R8, R10, c[0x0][0x1e0], RZ ;  /* 0x000078000a087a24 */ /* 0x000fe200078e02ff */
[----:B------:R-:W-:Y:S01]  /*1110*/  LOP3.LUT R198, R198, 0xfffffe00, R13, 0xf8, !PT ;  /* 0xfffffe00c6c67812 */ /* 0x000fe200078ef80d */
[----:B------:R-:W-:Y:S01]  /*1120*/  IMAD R10, R10, c[0x0][0x208], RZ ;  /* 0x000082000a0a7a24 */ /* 0x000fe200078e02ff */
[--C-:B------:R-:W-:Y:S01]  /*1130*/  SHF.R.S32.HI R14, RZ, 0x1f, R15.reuse ;  /* 0x0000001fff0e7819 */ /* 0x100fe2000001140f */
[C---:B------:R-:W-:Y:S01]  /*1140*/  IMAD R13, R9.reuse, c[0x0][0x1e4], R8 ;  /* 0x00007900090d7a24 */ /* 0x040fe200078e0208 */
[C---:B------:R-:W-:Y:S01]  /*1150*/  LOP3.LUT P2, RZ, R16.reuse, 0x4, RZ, 0xc0, !PT ;  /* 0x0000000410ff7812 */ /* 0x040fe2000784c0ff */
[----:B------:R-:W-:Y:S01]  /*1160*/  IMAD.MOV R8, RZ, RZ, -R15 ;  /* 0x000000ffff087224 */ /* 0x000fe200078e0a0f */
[----:B------:R-:W-:Y:S01]  /*1170*/  LOP3.LUT P3, RZ, R16, 0x2, RZ, 0xc0, !PT ;  /* 0x0000000210ff7812 */ /* 0x000fe2000786c0ff */
[C---:B------:R-:W-:Y:S01]  /*1180*/  IMAD R10, R9.reuse, c[0x0][0x20c], R10 ;  /* 0x00008300090a7a24 */ /* 0x040fe200078e020a */
[----:B------:R-:W-:Y:S01]  /*1190*/  P2R R12, PR, RZ, 0x2 ;  /* 0x00000002ff0c7803 */ /* 0x000fe20000000000 */
[----:B------:R-:W-:Y:S01]  /*11a0*/  IMAD.WIDE.U32 R24, R9, c[0x0][0x1e0], R18 ;  /* 0x0000780009187a25 */ /* 0x000fe200078e0012 */
[----:B------:R-:W-:-:S02]  /*11b0*/  LOP3.LUT P1, RZ, R212, 0x2, RZ, 0xc0, !PT ;  /* 0x00000002d4ff7812 */ /* 0x000fc4000782c0ff */
[----:B------:R-:W-:Y:S01]  /*11c0*/  LEA.HI R88, R89, R6, RZ, 0x5 ;  /* 0x0000000659587211 */ /* 0x000fe200078f28ff */
[----:B------:R-:W-:Y:S01]  /*11d0*/  IMAD.WIDE.U32 R22, R9, c[0x0][0x208], R18 ;  /* 0x0000820009167a25 */ /* 0x000fe200078e0012 */
[----:B------:R-:W-:-:S03]  /*11e0*/  P2R R11, PR, RZ, 0x20 ;  /* 0x00000020ff0b7803 */ /* 0x000fc60000000000 */
[----:B------:R-:W-:Y:S02]  /*11f0*/  IMAD R8, R8, c[0x0][0x2c4], R7 ;  /* 0x0000b10008087a24 */ /* 0x000fe400078e0207 */
[----:B------:R-:W-:Y:S02]  /*1200*/  IMAD.IADD R25, R25, 0x1, R13 ;  /* 0x0000000119197824 */ /* 0x000fe400078e020d */
[----:B------:R-:W-:Y:S02]  /*1210*/  IMAD.IADD R23, R23, 0x1, R10 ;  /* 0x0000000117177824 */ /* 0x000fe400078e020a */
[----:B------:R-:W-:Y:S02]  /*1220*/  IMAD.U32 R7, RZ, RZ, UR8 ;  /* 0x00000008ff077e24 */ /* 0x000fe4000f8e00ff */
[----:B------:R-:W-:Y:S02]  /*1230*/  IMAD R14, R14, c[0x0][0x1b0], RZ ;  /* 0x00006c000e0e7a24 */ /* 0x000fe400078e02ff */
[----:B------:R-:W-:-:S02]  /*1240*/  IMAD.SHL.U32 R16, R16, 0x40, RZ ;  /* 0x0000004010107824 */ /* 0x000fc400078e00ff */
[----:B------:R-:W-:-:S03]  /*1250*/  IMAD.WIDE.U32 R24, R7, c[0x0][0x1e8], R24 ;  /* 0x00007a0007187a25 */ /* 0x000fc600078e0018 */
[----:B------:R-:W-:Y:S01]  /*1260*/  LOP3.LUT R13, R16, 0x1c0, RZ, 0xc0, !PT ;  /* 0x000001c0100d7812 */ /* 0x000fe200078ec0ff */
[----:B------:R-:W-:Y:S01]  /*1270*/  IMAD.WIDE.U32 R22, R7, c[0x0][0x210], R22 ;  /* 0x0000840007167a25 */ /* 0x000fe200078e0016 */
[----:B------:R-:W-:Y:S02]  /*1280*/  SHF.R.S32.HI R7, RZ, 0x1f, R8 ;  /* 0x0000001fff077819 */ /* 0x000fe40000011408 */
[----:B------:R-:W-:Y:S01]  /*1290*/  IADD3 R16, R9, UR13, RZ ;  /* 0x0000000d09107c10 */ /* 0x000fe2000fffe0ff */
[----:B------:R-:W-:Y:S01]  /*12a0*/  IMAD R188, R4, 0x200, R17 ;  /* 0x0000020004bc7824 */ /* 0x000fe200078e0211 */
[----:B------:R-:W-:Y:S01]  /*12b0*/  IADD3 R23, R23, UR4, RZ ;  /* 0x0000000417177c10 */ /* 0x000fe2000fffe0ff */
[----:B------:R-:W-:Y:S01]  /*12c0*/  IMAD.WIDE.U32 R20, R15, c[0x0][0x1b0], R20 ;  /* 0x00006c000f147a25 */ /* 0x000fe200078e0014 */
[----:B------:R-:W-:Y:S01]  /*12d0*/  ULDC UR4, c[0x0][0x168] ;  /* 0x00005a0000047ab9 */ /* 0x000fe20000000800 */
[----:B------:R-:W-:Y:S01]  /*12e0*/  IADD3 R25, R25, UR6, RZ ;  /* 0x0000000619197c10 */ /* 0x000fe2000fffe0ff */
[----:B------:R-:W-:Y:S01]  /*12f0*/  UIMAD UR4, UR5, UR4, URZ ;  /* 0x00000004050472a4 */ /* 0x000fe2000f8e023f */
[----:B------:R-:W-:-:S02]  /*1300*/  IMAD R14, R15, c[0x0][0x1b4], R14 ;  /* 0x00006d000f0e7a24 */ /* 0x000fc400078e020e */
[----:B------:R-:W-:Y:S02]  /*1310*/  IMAD.SHL.U32 R4, R4, 0x8, RZ ;  /* 0x0000000804047824 */ /* 0x000fe400078e00ff */
[----:B------:R-:W-:Y:S02]  /*1320*/  IMAD.IADD R21, R21, 0x1, R14 ;  /* 0x0000000115157824 */ /* 0x000fe400078e020e */
[----:B------:R-:W-:Y:S01]  /*1330*/  IMAD R7, R7, c[0x0][0x1a8], RZ ;  /* 0x00006a0007077a24 */ /* 0x000fe200078e02ff */
[----:B------:R-:W-:Y:S01]  /*1340*/  LOP3.LUT R4, R13, 0x8, R4, 0xf8, !PT ;  /* 0x000000080d047812 */ /* 0x000fe200078ef804 */
[----:B------:R-:W-:Y:S01]  /*1350*/  IMAD.WIDE.U32 R14, R8, c[0x0][0x1a8], R20 ;  /* 0x00006a00080e7a25 */ /* 0x000fe200078e0014 */
[----:B------:R-:W-:-:S03]  /*1360*/  SHF.R.U32.HI R13, RZ, 0x3, R13 ;  /* 0x00000003ff0d7819 */ /* 0x000fc6000001160d */
[----:B------:R-:W-:Y:S01]  /*1370*/  IMAD R7, R8, c[0x0][0x1ac], R7 ;  /* 0x00006b0008077a24 */ /* 0x000fe200078e0207 */
[----:B------:R-:W-:Y:S01]  /*1380*/  LOP3.LUT R4, R4, R13, RZ, 0x3c, !PT ;  /* 0x0000000d04047212 */ /* 0x000fe200078e3cff */
[----:B------:R-:W-:Y:S01]  /*1390*/  IMAD.SHL.U32 R13, R5, 0x40, RZ ;  /* 0x00000040050d7824 */ /* 0x000fe200078e00ff */
[----:B------:R-:W-:Y:S01]  /*13a0*/  LEA R10, P0, R14, c[0x0][0x160], 0x1 ;  /* 0x000058000e0a7a11 */ /* 0x000fe200078008ff */
[----:B------:R-:W-:Y:S01]  /*13b0*/  IMAD.IADD R5, R15, 0x1, R7 ;  /* 0x000000010f057824 */ /* 0x000fe200078e0207 */
[----:B------:R-:W-:Y:S02]  /*13c0*/  IADD3 R15, R18, 0x40, RZ ;  /* 0x00000040120f7810 */ /* 0x000fe40007ffe0ff */
[----:B------:R-:W-:Y:S01]  /*13d0*/  LOP3.LUT R4, R4, 0xfffffe00, R13, 0xf8, !PT ;  /* 0xfffffe0004047812 */ /* 0x000fe200078ef80d */
[----:B------:R1:W3:Y:S01]  /*13e0*/  SHFL.IDX PT, R20, R10, RZ, 0x181f ;  /* 0x00181fff0a147589 */ /* 0x0002e200000e0000 */
[----:B------:R-:W-:Y:S02]  /*13f0*/  LEA.HI.X R5, R14, c[0x0][0x164], R5, 0x1, P0 ;  /* 0x000059000e057a11 */ /* 0x000fe400000f0c05 */
[----:B------:R-:W-:-:S03]  /*1400*/  LOP3.LUT P0, RZ, R212, 0x4, RZ, 0xc0, !PT ;  /* 0x00000004d4ff7812 */ /* 0x000fc6000780c0ff */
[----:B------:R1:W4:Y:S01]  /*1410*/  SHFL.IDX PT, R21, R5, RZ, 0x181f ;  /* 0x00181fff05157589 */ /* 0x00032200000e0000 */
[--C-:B--2---:R-:W-:Y:S01]  /*1420*/  @P4 IMAD.MOV.U32 R200, RZ, RZ, R2.reuse ;  /* 0x000000ffffc84224 */ /* 0x104fe200078e0002 */
[----:B------:R-:W-:Y:S01]  /*1430*/  @P4 SHF.R.S32.HI R201, RZ, 0x1f, R2 ;  /* 0x0000001fffc94819 */ /* 0x000fe20000011402 */
[----:B------:R-:W-:Y:S01]  /*1440*/  @!P4 IMAD.MOV.U32 R200, RZ, RZ, R0 ;  /* 0x000000ffffc8c224 */ /* 0x000fe200078e0000 */
[----:B------:R-:W-:Y:S01]  /*1450*/  LEA.HI R0, R89, R6, RZ, 0x3 ;  /* 0x0000000659007211 */ /* 0x000fe200078f18ff */
[----:B------:R-:W-:Y:S01]  /*1460*/  @!P4 IMAD.MOV.U32 R201, RZ, RZ, R3 ;  /* 0x000000ffffc9c224 */ /* 0x000fe200078e0003 */
[----:B------:R-:W-:Y:S01]  /*1470*/  ISETP.GE.AND P4, PT, R16, UR4, PT ;  /* 0x0000000410007c0c */ /* 0x000fe2000bf86270 */
[----:B------:R-:W-:Y:S01]  /*1480*/  IMAD.MOV.U32 R2, RZ, RZ, 0x10 ;  /* 0x00000010ff027424 */ /* 0x000fe200078e00ff */
[----:B------:R-:W-:Y:S01]  /*1490*/  LOP3.LUT R7, R0, 0xfffffff8, RZ, 0xc0, !PT ;  /* 0xfffffff800077812 */ /* 0x000fe200078ec0ff */
[C---:B------:R-:W-:Y:S01]  /*14a0*/  IMAD R207, R201.reuse, c[0x0][0x1f0], RZ ;  /* 0x00007c00c9cf7a24 */ /* 0x040fe200078e02ff */
[----:B------:R-:W-:Y:S01]  /*14b0*/  P2R R0, PR, RZ, 0x2 ;  /* 0x00000002ff007803 */ /* 0x000fe20000000000 */
[----:B------:R-:W-:Y:S01]  /*14c0*/  IMAD R205, R201, c[0x0][0x218], RZ ;  /* 0x00008600c9cd7a24 */ /* 0x000fe200078e02ff */
[----:B------:R-:W-:Y:S01]  /*14d0*/  ISETP.GE.AND P1, PT, R15, c[0x0][0x198], PT ;  /* 0x000066000f007a0c */ /* 0x000fe20003f26270 */
[----:B------:R-:W-:Y:S01]  /*14e0*/  IMAD.IADD R8, R6, 0x1, -R7 ;  /* 0x0000000106087824 */ /* 0x000fe200078e0a07 */
[----:B------:R-:W-:Y:S01]  /*14f0*/  SEL R2, R2, 0xfffffff0, !P3 ;  /* 0xfffffff002027807 */ /* 0x000fe20005800000 */
[----:B------:R-:W-:Y:S01]  /*1500*/  IMAD.MOV.U32 R3, RZ, RZ, 0x20 ;  /* 0x00000020ff037424 */ /* 0x000fe200078e00ff */
[----:B------:R-:W-:Y:S01]  /*1510*/  P2R R0, PR, RZ, 0x2 ;  /* 0x00000002ff007803 */ /* 0x000fe20000000000 */
[C---:B------:R-:W-:Y:S01]  /*1520*/  IMAD R207, R200.reuse, c[0x0][0x1f4], R207 ;  /* 0x00007d00c8cf7a24 */ /* 0x040fe200078e02cf */
[----:B------:R-:W-:Y:S01]  /*1530*/  SHF.R.S32.HI R7, RZ, 0x5, R88 ;  /* 0x00000005ff077819 */ /* 0x000fe20000011458 */
[C---:B------:R-:W-:Y:S01]  /*1540*/  IMAD R205, R200.reuse, c[0x0][0x21c], R205 ;  /* 0x00008700c8cd7a24 */ /* 0x040fe200078e02cd */
[----:B------:R-:W-:Y:S01]  /*1550*/  SEL R3, R3, 0xffffffe0, !P2 ;  /* 0xffffffe003037807 */ /* 0x000fe20005000000 */
[----:B------:R-:W-:Y:S01]  /*1560*/  IMAD.WIDE.U32 R202, R200, c[0x0][0x1f0], R24 ;  /* 0x00007c00c8ca7a25 */ /* 0x000fe200078e0018 */
[----:B------:R-:W-:-:S02]  /*1570*/  ISETP.GE.AND P3, PT, R18, c[0x0][0x1d4], PT ;  /* 0x0000750012007a0c */ /* 0x000fc40003f66270 */
[----:B------:R-:W-:Y:S01]  /*1580*/  ISETP.GE.AND P2, PT, R15, c[0x0][0x1d4], PT ;  /* 0x000075000f007a0c */ /* 0x000fe20003f46270 */
[----:B------:R-:W-:Y:S01]  /*1590*/  IMAD.SHL.U32 R8, R8, 0x8, RZ ;  /* 0x0000000808087824 */ /* 0x000fe200078e00ff */
[----:B------:R-:W-:Y:S01]  /*15a0*/  ISETP.NE.AND P1, PT, R12, RZ, PT ;  /* 0x000000ff0c00720c */ /* 0x000fe20003f25270 */
[----:B------:R-:W-:-:S03]  /*15b0*/  IMAD.WIDE.U32 R200, R200, c[0x0][0x218], R22 ;  /* 0x00008600c8c87a25 */ /* 0x000fc600078e0016 */
[----:B------:R-:W-:Y:S01]  /*15c0*/  ISETP.GE.AND P6, PT, R8, c[0x0][0x198], PT ;  /* 0x0000660008007a0c */ /* 0x000fe20003fc6270 */
[----:B------:R-:W-:Y:S02]  /*15d0*/  IMAD.IADD R207, R203, 0x1, R207 ;  /* 0x00000001cbcf7824 */ /* 0x000fe400078e02cf */
[----:B------:R-:W-:Y:S01]  /*15e0*/  IMAD.IADD R205, R201, 0x1, R205 ;  /* 0x00000001c9cd7824 */ /* 0x000fe200078e02cd */
[----:B------:R-:W-:Y:S05]  /*15f0*/  @P4 BRA `(.L_x_1569) ;  /* 0x0000011000004947 */ /* 0x000fea0003800000 */
[C---:B-1-34-:R-:W-:Y:S02]  /*1600*/  IADD3 R12, R8.reuse, 0x80, RZ ;  /* 0x00000080080c7810 */ /* 0x05afe40007ffe0ff */
[----:B------:R-:W-:Y:S02]  /*1610*/  LEA R22, P4, R8, R20, 0x1 ;  /* 0x0000001408167211 */ /* 0x000fe400078808ff */
[----:B------:R-:W-:Y:S02]  /*1620*/  SHF.R.S32.HI R14, RZ, 0x1f, R15 ;  /* 0x0000001fff0e7819 */ /* 0x000fe4000001140f */
[----:B------:R-:W-:-:S02]  /*1630*/  SHF.R.S32.HI R13, RZ, 0x1f, R12 ;  /* 0x0000001fff0d7819 */ /* 0x000fc4000001140c */
[----:B------:R-:W-:Y:S02]  /*1640*/  LEA.HI.X R23, R8, R21, R19, 0x1, P4 ;  /* 0x0000001508177211 */ /* 0x000fe400020f0c13 */
[----:B------:R-:W-:Y:S02]  /*1650*/  LEA.HI R14, R14, R15, RZ, 0x3 ;  /* 0x0000000f0e0e7211 */ /* 0x000fe400078f18ff */
[----:B------:R-:W-:Y:S02]  /*1660*/  ISETP.NE.AND P4, PT, R0, RZ, PT ;  /* 0x000000ff0000720c */ /* 0x000fe40003f85270 */
[----:B------:R-:W-:Y:S01]  /*1670*/  LEA.HI R13, R13, R12, RZ, 0x3 ;  /* 0x0000000c0d0d7211 */ /* 0x000fe200078f18ff */
[----:B------:R-:W-:Y:S01]  /*1680*/  IMAD.SHL.U32 R12, R198, 0x2, RZ ;  /* 0x00000002c60c7824 */ /* 0x000fe200078e00ff */
[----:B------:R-:W-:Y:S02]  /*1690*/  LOP3.LUT R14, R14, 0xfffffff8, RZ, 0xc0, !PT ;  /* 0xfffffff80e0e7812 */ /* 0x000fe400078ec0ff */
[----:B------:R-:W-:-:S02]  /*16a0*/  LOP3.LUT R13, R13, 0xfffffff8, RZ, 0xc0, !PT ;  /* 0xfffffff80d0d7812 */ /* 0x000fc400078ec0ff */
[----:B------:R-:W-:Y:S01]  /*16b0*/  @!PT LDS RZ, [RZ] ;  /* 0x00000000fffff984 */ /* 0x000fe20000000800 */
[----:B------:R1:W-:Y:S01]  /*16c0*/  LDGSTS.E.BYPASS.LTC128B.128 [R12+0x18100], [R22.64], !P6 ;  /* 0x18100000160c7fae */ /* 0x0003e2000f101d4a */
[----:B------:R-:W-:-:S04]  /*16d0*/  IMAD.WIDE R24, R14, 0x2, R20 ;  /* 0x000000020e187825 */ /* 0x000fc800078e0214 */
[----:B------:R-:W-:Y:S01]  /*16e0*/  IMAD.WIDE R20, R13, 0x2, R20 ;  /* 0x000000020d147825 */ /* 0x000fe200078e0214 */
[----:B------:R1:W-:Y:S04]  /*16f0*/  LDGSTS.E.BYPASS.LTC128B.128 [R12+0x1c100], [R24.64], !P4 ;  /* 0x1c100000180c7fae */ /* 0x0003e8000e101d4a */
[----:B------:R1:W-:Y:S02]  /*1700*/  LDGSTS.E.BYPASS.LTC128B.128 [R12+0x20100], [R20.64], !P5 ;  /* 0x20100000140c7fae */ /* 0x0003e4000e901d4a */
.L_x_1569:
[----:B-1-34-:R-:W-:Y:S05]  /*1710*/  BSYNC B0 ;  /* 0x0000000000007941 */ /* 0x01afea0003800000 */
.L_x_1568:
[----:B------:R-:W-:Y:S01]  /*1720*/  IADD3 R12, R16, 0x20, RZ ;  /* 0x00000020100c7810 */ /* 0x000fe20007ffe0ff */
[----:B------:R1:W2:Y:S01]  /*1730*/  SHFL.IDX PT, R21, R5, 0x1, 0x181f ;  /* 0x00381f0005157f89 */ /* 0x0002a200000e0000 */
[----:B------:R-:W-:Y:S02]  /*1740*/  BSSY B0, `(.L_x_1570) ;  /* 0x0000015000007945 */ /* 0x000fe40003800000 */
[----:B------:R-:W-:Y:S01]  /*1750*/  ISETP.GE.AND P4, PT, R12, UR4, PT ;  /* 0x000000040c007c0c */ /* 0x000fe2000bf86270 */
[----:B------:R1:W3:-:S12]  /*1760*/  SHFL.IDX PT, R20, R10, 0x1, 0x181f ;  /* 0x00381f000a147f89 */ /* 0x0002d800000e0000 */
[----:B------:R-:W-:Y:S05]  /*1770*/  @P4 BRA `(.L_x_1571) ;  /* 0x0000011000004947 */ /* 0x000fea0003800000 */
[C---:B------:R-:W-:Y:S02]  /*1780*/  IADD3 R13, R8.reuse, 0x80, RZ ;  /* 0x00000080080d7810 */ /* 0x040fe40007ffe0ff */
[C---:B---3--:R-:W-:Y:S02]  /*1790*/  LEA R22, P4, R8.reuse, R20, 0x1 ;  /* 0x0000001408167211 */ /* 0x048fe400078808ff */
[----:B------:R-:W-:Y:S02]  /*17a0*/  SHF.R.S32.HI R14, RZ, 0x1f, R15 ;  /* 0x0000001fff0e7819 */ /* 0x000fe4000001140f */
[----:B------:R-:W-:Y:S02]  /*17b0*/  SHF.R.S32.HI R12, RZ, 0x1f, R13 ;  /* 0x0000001fff0c7819 */ /* 0x000fe4000001140d */
[----:B--2---:R-:W-:Y:S02]  /*17c0*/  LEA.HI.X R23, R8, R21, R19, 0x1, P4 ;  /* 0x0000001508177211 */ /* 0x004fe400020f0c13 */
[----:B------:R-:W-:-:S02]  /*17d0*/  LEA.HI R14, R14, R15, RZ, 0x3 ;  /* 0x0000000f0e0e7211 */ /* 0x000fc400078f18ff */
[----:B------:R-:W-:Y:S02]  /*17e0*/  ISETP.NE.AND P4, PT, R0, RZ, PT ;  /* 0x000000ff0000720c */ /* 0x000fe40003f85270 */
[----:B------:R-:W-:Y:S01]  /*17f0*/  LEA.HI R12, R12, R13, RZ, 0x3 ;  /* 0x0000000d0c0c7211 */ /* 0x000fe200078f18ff */
[----:B------:R-:W-:Y:S01]  /*1800*/  IMAD.SHL.U32 R13, R198, 0x2, RZ ;  /* 0x00000002c60d7824 */ /* 0x000fe200078e00ff */
[----:B------:R-:W-:Y:S02]  /*1810*/  LOP3.LUT R14, R14, 0xfffffff8, RZ, 0xc0, !PT ;  /* 0xfffffff80e0e7812 */ /* 0x000fe400078ec0ff */
[----:B------:R-:W-:Y:S02]  /*1820*/  LOP3.LUT R12, R12, 0xfffffff8, RZ, 0xc0, !PT ;  /* 0xfffffff80c0c7812 */ /* 0x000fe400078ec0ff */
[----:B------:R-:W-:Y:S01]  /*1830*/  @!PT LDS RZ, [RZ] ;  /* 0x00000000fffff984 */ /* 0x000fe20000000800 */
[----:B------:R2:W-:Y:S01]  /*1840*/  LDGSTS.E.BYPASS.LTC128B.128 [R13+0x19100], [R22.64], !P6 ;  /* 0x19100000160d7fae */ /* 0x0005e2000f101d4a */
[----:B------:R-:W-:-:S04]  /*1850*/  IMAD.WIDE R24, R14, 0x2, R20 ;  /* 0x000000020e187825 */ /* 0x000fc800078e0214 */
[----:B------:R-:W-:Y:S01]  /*1860*/  IMAD.WIDE R20, R12, 0x2, R20 ;  /* 0x000000020c147825 */ /* 0x000fe200078e0214 */
[----:B------:R2:W-:Y:S04]  /*1870*/  LDGSTS.E.BYPASS.LTC128B.128 [R13+0x1d100], [R24.64], !P4 ;  /* 0x1d100000180d7fae */ /* 0x0005e8000e101d4a */
[----:B------:R2:W-:Y:S02]  /*1880*/  LDGSTS.E.BYPASS.LTC128B.128 [R13+0x21100], [R20.64], !P5 ;  /* 0x21100000140d7fae */ /* 0x0005e4000e901d4a */
.L_x_1571:
[----:B------:R-:W-:Y:S05]  /*1890*/  BSYNC B0 ;  /* 0x0000000000007941 */ /* 0x000fea0003800000 */
.L_x_1570:
[----:B------:R-:W-:Y:S01]  /*18a0*/  IADD3 R12, R16, 0x40, RZ ;  /* 0x00000040100c7810 */ /* 0x000fe20007ffe0ff */
[----:B--2---:R2:W4:Y:S01]  /*18b0*/  SHFL.IDX PT, R21, R5, 0x2, 0x181f ;  /* 0x00581f0005157f89 */ /* 0x00452200000e0000 */
[----:B------:R-:W-:Y:S02]  /*18c0*/  BSSY B0, `(.L_x_1572) ;  /* 0x0000015000007945 */ /* 0x000fe40003800000 */
[----:B------:R-:W-:Y:S01]  /*18d0*/  ISETP.GE.AND P4, PT, R12, UR4, PT ;  /* 0x000000040c007c0c */ /* 0x000fe2000bf86270 */
[----:B---3--:R2:W3:-:S12]  /*18e0*/  SHFL.IDX PT, R20, R10, 0x2, 0x181f ;  /* 0x00581f000a147f89 */ /* 0x0084d800000e0000 */
[----:B------:R-:W-:Y:S05]  /*18f0*/  @P4 BRA `(.L_x_1573) ;  /* 0x0000011000004947 */ /* 0x000fea0003800000 */
[C---:B------:R-:W-:Y:S02]  /*1900*/  IADD3 R13, R8.reuse, 0x80, RZ ;  /* 0x00000080080d7810 */ /* 0x040fe40007ffe0ff */
[C---:B---3--:R-:W-:Y:S02]  /*1910*/  LEA R22, P4, R8.reuse, R20, 0x1 ;  /* 0x0000001408167211 */ /* 0x048fe400078808ff */
[----:B------:R-:W-:Y:S02]  /*1920*/  SHF.R.S32.HI R14, RZ, 0x1f, R15 ;  /* 0x0000001fff0e7819 */ /* 0x000fe4000001140f */
[----:B------:R-:W-:Y:S02]  /*1930*/  SHF.R.S32.HI R12, RZ, 0x1f, R13 ;  /* 0x0000001fff0c7819 */ /* 0x000fe4000001140d */
[----:B----4-:R-:W-:Y:S02]  /*1940*/  LEA.HI.X R23, R8, R21, R19, 0x1, P4 ;  /* 0x0000001508177211 */ /* 0x010fe400020f0c13 */
        /* <DEDUP_REMOVED lines=12> */
.L_x_1573:
[----:B------:R-:W-:Y:S05]  /*1a10*/  BSYNC B0 ;  /* 0x0000000000007941 */ /* 0x000fea0003800000 */
.L_x_1572:
[----:B---3--:R-:W3:Y:S01]  /*1a20*/  SHFL.IDX PT, R20, R10, 0x3, 0x181f ;  /* 0x00781f000a147f89 */ /* 0x008ee200000e0000 */
[----:B------:R-:W-:Y:S01]  /*1a30*/  IADD3 R16, R16, 0x60, RZ ;  /* 0x0000006010107810 */ /* 0x000fe20007ffe0ff */
[----:B------:R-:W-:Y:S01]  /*1a40*/  IMAD.SHL.U32 R144, R198, 0x2, RZ ;  /* 0x00000002c6907824 */ /* 0x000fe200078e00ff */
[----:B------:R-:W-:Y:S01]  /*1a50*/  IADD3 R12, R132, -0x1, RZ ;  /* 0xffffffff840c7810 */ /* 0x000fe20007ffe0ff */
[----:B----4-:R-:W4:Y:S01]  /*1a60*/  SHFL.IDX PT, R21, R5, 0x3, 0x181f ;  /* 0x00781f0005157f89 */ /* 0x010f2200000e0000 */
[----:B------:R-:W-:Y:S01]  /*1a70*/  ISETP.GE.AND P5, PT, R16, UR4, PT ;  /* 0x0000000410007c0c */ /* 0x000fe2000bfa6270 */
[----:B------:R-:W-:Y:S01]  /*1a80*/  IMAD.MOV.U32 R24, RZ, RZ, 0x6 ;  /* 0x00000006ff187424 */ /* 0x000fe200078e00ff */
[----:B------:R-:W-:Y:S01]  /*1a90*/  ULDC UR6, c[0x0][0x324] ;  /* 0x0000c90000067ab9 */ /* 0x000fe20000000800 */
[----:B------:R-:W-:Y:S01]  /*1aa0*/  IMAD.MOV.U32 R206, RZ, RZ, R202 ;  /* 0x000000ffffce7224 */ /* 0x000fe200078e00ca */
[----:B------:R-:W-:Y:S01]  /*1ab0*/  ULOP3.LUT UR6, URZ, UR6, URZ, 0x33, !UPT ;  /* 0x000000063f067292 */ /* 0x000fe2000f8e333f */
[----:B------:R-:W-:Y:S01]  /*1ac0*/  IMAD.MOV.U32 R194, RZ, RZ, 0x5 ;  /* 0x00000005ffc27424 */ /* 0x000fe200078e00ff */
[----:B------:R-:W-:Y:S01]  /*1ad0*/  IADD3 R209, R144, 0x100, RZ ;  /* 0x0000010090d17810 */ /* 0x000fe20007ffe0ff */
[----:B------:R-:W-:-:S02]  /*1ae0*/  IMAD.MOV.U32 R204, RZ, RZ, R200 ;  /* 0x000000ffffcc7224 */ /* 0x000fc400078e00c8 */
[----:B------:R-:W-:Y:S02]  /*1af0*/  IMAD.SHL.U32 R188, R188, 0x2, RZ ;  /* 0x00000002bcbc7824 */ /* 0x000fe400078e00ff */
[----:B------:R-:W-:Y:S02]  /*1b00*/  IMAD.MOV.U32 R189, RZ, RZ, 0x20 ;  /* 0x00000020ffbd7424 */ /* 0x000fe400078e00ff */
[----:B------:R-:W-:Y:S02]  /*1b10*/  IMAD.SHL.U32 R187, R2, 0x2, RZ ;  /* 0x0000000202bb7824 */ /* 0x000fe400078e00ff */
[----:B------:R-:W-:Y:S01]  /*1b20*/  IMAD.MOV.U32 R133, RZ, RZ, 0x1 ;  /* 0x00000001ff857424 */ /* 0x000fe200078e00ff */
[----:B---3--:R-:W-:-:S04]  /*1b30*/  @!P5 LEA R16, P4, R8, R20, 0x1 ;  /* 0x000000140810d211 */ /* 0x008fc800078808ff */
[----:B----4-:R-:W-:Y:S02]  /*1b40*/  @!P5 LEA.HI.X R17, R8, R21, R19, 0x1, P4 ;  /* 0x000000150811d211 */ /* 0x010fe400020f0c13 */
[----:B------:R-:W-:-:S03]  /*1b50*/  ISETP.NE.AND P4, PT, R11, RZ, PT ;  /* 0x000000ff0b00720c */ /* 0x000fc60003f85270 */
[----:B------:R-:W-:Y:S01]  /*1b60*/  @!PT LDS RZ, [RZ] ;  /* 0x00000000fffff984 */ /* 0x000fe20000000800 */
[----:B------:R3:W-:Y:S01]  /*1b70*/  @!P5 LDGSTS.E.BYPASS.LTC128B.128 [R144+0x1b100], [R16.64], !P6 ;  /* 0x1b1000001090dfae */ /* 0x0007e2000f101d4a */
[----:B------:R-:W-:Y:S02]  /*1b80*/  ISETP.NE.AND P6, PT, R0, RZ, PT ;  /* 0x000000ff0000720c */ /* 0x000fe40003fc5270 */
[----:B------:R-:W-:-:S04]  /*1b90*/  @!P5 SHF.R.S32.HI R0, RZ, 0x1f, R15 ;  /* 0x0000001fff00d819 */ /* 0x000fc8000001140f */
[----:B------:R-:W-:Y:S02]  /*1ba0*/  @!P5 LEA.HI R11, R0, R15, RZ, 0x3 ;  /* 0x0000000f000bd211 */ /* 0x000fe400078f18ff */
[----:B------:R-:W-:Y:S02]  /*1bb0*/  IADD3 R0, R8, 0x80, RZ ;  /* 0x0000008008007810 */ /* 0x000fe40007ffe0ff */
[----:B------:R-:W-:Y:S02]  /*1bc0*/  @!P5 LOP3.LUT R11, R11, 0xfffffff8, RZ, 0xc0, !PT ;  /* 0xfffffff80b0bd812 */ /* 0x000fe400078ec0ff */
[----:B-12---:R-:W-:-:S03]  /*1bd0*/  @!P5 SHF.R.S32.HI R5, RZ, 0x1f, R0 ;  /* 0x0000001fff05d819 */ /* 0x006fc60000011400 */
[----:B------:R-:W-:Y:S01]  /*1be0*/  @!P5 IMAD.WIDE R22, R11, 0x2, R20 ;  /* 0x000000020b16d825 */ /* 0x000fe200078e0214 */
[----:B------:R-:W-:-:S03]  /*1bf0*/  @!P5 LEA.HI R10, R5, R0, RZ, 0x3 ;  /* 0x00000000050ad211 */ /* 0x000fc600078f18ff */
[----:B------:R-:W-:Y:S01]  /*1c00*/  IMAD.SHL.U32 R5, R12, 0x40, RZ ;  /* 0x000000400c057824 */ /* 0x000fe200078e00ff */
[----:B------:R-:W-:Y:S01]  /*1c10*/  @!P5 LOP3.LUT R10, R10, 0xfffffff8, RZ, 0xc0, !PT ;  /* 0xfffffff80a0ad812 */ /* 0x000fe200078ec0ff */
[----:B------:R-:W-:Y:S01]  /*1c20*/  IMAD.MOV.U32 R11, RZ, RZ, c[0x0][0x1e0] ;  /* 0x00007800ff0b7624 */ /* 0x000fe200078e00ff */
[----:B------:R1:W-:Y:S01]  /*1c30*/  @!P5 LDGSTS.E.BYPASS.LTC128B.128 [R144+0x1f100], [R22.64], !P6 ;  /* 0x1f1000001690dfae */ /* 0x0003e2000f101d4a */
[----:B------:R-:W-:Y:S02]  /*1c40*/  ISETP.GE.AND P6, PT, R8, c[0x0][0x1d4], PT ;  /* 0x0000750008007a0c */ /* 0x000fe40003fc6270 */
[----:B------:R-:W-:Y:S01]  /*1c50*/  @!P5 IMAD.WIDE R18, R10, 0x2, R20 ;  /* 0x000000020a12d825 */ /* 0x000fe200078e0214 */
[----:B------:R-:W-:Y:S02]  /*1c60*/  IADD3 R9, -R5, c[0x0][0x1d0], -R9 ;  /* 0x0000740005097a10 */ /* 0x000fe40007ffe909 */
[C---:B------:R-:W-:Y:S01]  /*1c70*/  SHF.L.U64.HI R145, R11.reuse, R24, c[0x0][0x1e4] ;  /* 0x000079000b917619 */ /* 0x040fe20000010218 */
[----:B------:R-:W-:Y:S01]  /*1c80*/  IMAD.SHL.U32 R147, R11, 0x40, RZ ;  /* 0x000000400b937824 */ /* 0x000fe200078e00ff */
[----:B------:R2:W-:Y:S01]  /*1c90*/  @!P5 LDGSTS.E.BYPASS.LTC128B.128 [R144+0x23100], [R18.64], !P4 ;  /* 0x231000001290dfae */ /* 0x0005e2000e101d4a */
[----:B------:R-:W-:Y:S01]  /*1ca0*/  ISETP.GE.AND P4, PT, R9, 0x1, PT ;  /* 0x000000010900780c */ /* 0x000fe20003f86270 */
[----:B------:R-:W-:Y:S01]  /*1cb0*/  IMAD.SHL.U32 R197, R11, 0x20, RZ ;  /* 0x000000200bc57824 */ /* 0x000fe200078e00ff */
[----:B------:R-:W-:Y:S01]  /*1cc0*/  SHF.R.S32.HI R10, RZ, 0x1f, R12 ;  /* 0x0000001fff0a7819 */ /* 0x000fe2000001140c */
[----:B------:R-:W0:Y:S01]  /*1cd0*/  LDGDEPBAR ;  /* 0x00000000000079af */ /* 0x000e220000000000 */
[----:B------:R-:W-:Y:S01]  /*1ce0*/  IMAD R13, R145, R12, RZ ;  /* 0x0000000c910d7224 */ /* 0x000fe200078e02ff */
[----:B------:R-:W-:Y:S01]  /*1cf0*/  SHF.L.U64.HI R196, R11, R194, c[0x0][0x1e4] ;  /* 0x000079000bc47619 */ /* 0x000fe200000102c2 */
[----:B---3--:R-:W-:-:S04]  /*1d00*/  IMAD.WIDE.U32 R16, R12, R147, R206 ;  /* 0x000000930c107225 */ /* 0x008fc800078e00ce */
[----:B------:R-:W-:Y:S02]  /*1d10*/  IMAD R13, R10, R147, R13 ;  /* 0x000000930a0d7224 */ /* 0x000fe400078e020d */
[----:B------:R-:W-:Y:S01]  /*1d20*/  IMAD.MOV.U32 R11, RZ, RZ, c[0x0][0x208] ;  /* 0x00008200ff0b7624 */ /* 0x000fe200078e00ff */
[----:B------:R-:W-:Y:S01]  /*1d30*/  BAR.SYNC.DEFER_BLOCKING 0x0 ;  /* 0x0000000000007b1d */ /* 0x000fe20000010000 */
[----:B------:R-:W-:Y:S01]  /*1d40*/  IMAD.IADD R13, R17, 0x1, R13 ;  /* 0x00000001110d7824 */ /* 0x000fe200078e020d */
[C---:B------:R-:W-:Y:S01]  /*1d50*/  @P4 LEA R20, P5, R16.reuse, c[0x0][0x1c8], 0x1 ;  /* 0x0000720010144a11 */ /* 0x040fe200078a08ff */
[C---:B------:R-:W-:Y:S01]  /*1d60*/  IMAD.SHL.U32 R25, R11.reuse, 0x40, RZ ;  /* 0x000000400b197824 */ /* 0x040fe200078e00ff */
[C---:B------:R-:W-:Y:S01]  /*1d70*/  SHF.L.U64.HI R24, R11.reuse, R24, c[0x0][0x20c] ;  /* 0x000083000b187619 */ /* 0x040fe20000010218 */
[----:B------:R-:W-:Y:S01]  /*1d80*/  IMAD.SHL.U32 R195, R11, 0x20, RZ ;  /* 0x000000200bc37824 */ /* 0x000fe200078e00ff */
[----:B------:R-:W-:Y:S02]  /*1d90*/  @P4 LEA.HI.X R21, R16, c[0x0][0x1cc], R13, 0x1, P5 ;  /* 0x0000730010154a11 */ /* 0x000fe400028f0c0d */
[----:B------:R-:W-:-:S02]  /*1da0*/  ISETP.GT.AND P5, PT, R9, 0x20, PT ;  /* 0x000000200900780c */ /* 0x000fc40003fa4270 */
[----:B------:R-:W-:Y:S01]  /*1db0*/  SHF.L.U64.HI R194, R11, R194, c[0x0][0x20c] ;  /* 0x000083000bc27619 */ /* 0x000fe200000102c2 */
[----:B------:R-:W-:Y:S01]  /*1dc0*/  @!PT LDS RZ, [RZ] ;  /* 0x00000000fffff984 */ /* 0x000fe20000000800 */
[----:B------:R-:W-:Y:S01]  /*1dd0*/  @!PT LDS RZ, [RZ] ;  /* 0x00000000fffff984 */ /* 0x000fe20000000800 */
[----:B------:R-:W-:Y:S01]  /*1de0*/  @!PT LDS RZ, [RZ] ;  /* 0x00000000fffff984 */ /* 0x000fe20000000800 */
[----:B------:R3:W-:Y:S04]  /*1df0*/  @P4 LDGSTS.E.BYPASS.LTC128B.128 [R144+0xc100], [R20.64], !P3 ;  /* 0x0c10000014904fae */ /* 0x0007e8000d901d4a */
[----:B------:R3:W-:Y:S04]  /*1e00*/  @P4 LDGSTS.E.BYPASS.LTC128B.128 [R144+0xe100], [R20.64+0x80], !P2 ;  /* 0x0e10008014904fae */ /* 0x0007e8000d101d4a */
[----:B------:R3:W-:Y:S02]  /*1e10*/  @P4 LDGSTS.E.BYPASS.LTC128B.128 [R144+0x10100], [R20.64+0x100], !P1 ;  /* 0x1010010014904fae */ /* 0x0007e4000c901d4a */
[----:B------:R-:W-:-:S05]  /*1e20*/  @P5 IADD3 R14, P4, R197, R16, RZ ;  /* 0x00000010c50e5210 */ /* 0x000fca0007f9e0ff */
[----:B------:R-:W-:Y:S01]  /*1e30*/  @P5 IMAD.X R13, R196, 0x1, R13, P4 ;  /* 0x00000001c40d5824 */ /* 0x000fe200020e060d */
[----:B--2---:R-:W-:-:S04]  /*1e40*/  @P5 LEA R18, P4, R14, c[0x0][0x1c8], 0x1 ;  /* 0x000072000e125a11 */ /* 0x004fc800078808ff */
[----:B------:R-:W-:Y:S01]  /*1e50*/  @P5 LEA.HI.X R19, R14, c[0x0][0x1cc], R13, 0x1, P4 ;  /* 0x000073000e135a11 */ /* 0x000fe200020f0c0d */
[----:B------:R-:W-:Y:S01]  /*1e60*/  IMAD R13, R24, R12, RZ ;  /* 0x0000000c180d7224 */ /* 0x000fe200078e02ff */
[----:B------:R-:W-:-:S03]  /*1e70*/  ISETP.GT.AND P4, PT, R12, R193, PT ;  /* 0x000000c10c00720c */ /* 0x000fc60003f84270 */
[-C--:B------:R-:W-:Y:S01]  /*1e80*/  IMAD R10, R10, R25.reuse, R13 ;  /* 0x000000190a0a7224 */ /* 0x080fe200078e020d */
[----:B------:R2:W-:Y:S01]  /*1e90*/  @P5 LDGSTS.E.BYPASS.LTC128B.128 [R144+0xd100], [R18.64], !P3 ;  /* 0x0d10000012905fae */ /* 0x0005e2000d901d4a */
[----:B------:R-:W-:-:S03]  /*1ea0*/  IMAD.WIDE.U32 R12, R12, R25, R204 ;  /* 0x000000190c0c7225 */ /* 0x000fc600078e00cc */
[----:B------:R2:W-:Y:S01]  /*1eb0*/  @P5 LDGSTS.E.BYPASS.LTC128B.128 [R144+0xf100], [R18.64+0x80], !P2 ;  /* 0x0f10008012905fae */ /* 0x0005e2000d101d4a */
[----:B------:R-:W-:Y:S02]  /*1ec0*/  IMAD.IADD R10, R13, 0x1, R10 ;  /* 0x000000010d0a7824 */ /* 0x000fe400078e020a */
[----:B------:R-:W-:Y:S01]  /*1ed0*/  IMAD.SHL.U32 R13, R195, 0x2, RZ ;  /* 0x00000002c30d7824 */ /* 0x000fe200078e00ff */
[----:B------:R2:W-:Y:S01]  /*1ee0*/  @P5 LDGSTS.E.BYPASS.LTC128B.128 [R144+0x11100], [R18.64+0x100], !P1 ;  /* 0x1110010012905fae */ /* 0x0005e2000c901d4a */
[----:B------:R-:W-:Y:S02]  /*1ef0*/  LEA R16, P5, R12, c[0x0][0x1f8], 0x1 ;  /* 0x00007e000c107a11 */ /* 0x000fe400078a08ff */
[----:B------:R-:W-:Y:S01]  /*1f00*/  @P4 IADD3 R14, R132, -0x2, RZ ;  /* 0xfffffffe840e4810 */ /* 0x000fe20007ffe0ff */
[----:B------:R-:W0:Y:S01]  /*1f10*/  LDGDEPBAR ;  /* 0x00000000000079af */ /* 0x000e220000000000 */
[----:B------:R-:W-:Y:S02]  /*1f20*/  LEA.HI.X R17, R12, c[0x0][0x1fc], R10, 0x1, P5 ;  /* 0x00007f000c117a11 */ /* 0x000fe400028f0c0a */
[----:B------:R-:W-:Y:S01]  /*1f30*/  @P4 SHF.R.S32.HI R11, RZ, 0x1f, R14 ;  /* 0x0000001fff0b4819 */ /* 0x000fe2000001140e */
[----:B------:R-:W-:Y:S01]  /*1f40*/  @P4 IMAD R10, R145, R14, RZ ;  /* 0x0000000e910a4224 */ /* 0x000fe200078e02ff */
[----:B------:R-:W-:-:S02]  /*1f50*/  SHF.L.U64.HI R12, R195, 0x1, R194 ;  /* 0x00000001c30c7819 */ /* 0x000fc400000102c2 */
[----:B---3--:R-:W-:Y:S01]  /*1f60*/  IADD3 R20, P5, R13, R16, RZ ;  /* 0x000000100d147210 */ /* 0x008fe20007fbe0ff */
[----:B------:R-:W-:-:S04]  /*1f70*/  @P4 IMAD R10, R11, R147, R10 ;  /* 0x000000930b0a4224 */ /* 0x000fc800078e020a */
[----:B------:R-:W-:Y:S02]  /*1f80*/  IMAD.X R21, R12, 0x1, R17, P5 ;  /* 0x000000010c157824 */ /* 0x000fe400028e0611 */
[----:B--2---:R-:W-:-:S04]  /*1f90*/  @P4 IMAD.WIDE.U32 R18, R14, R147, R206 ;  /* 0x000000930e124225 */ /* 0x004fc800078e00ce */
[----:B------:R-:W-:Y:S01]  /*1fa0*/  @P4 IMAD.IADD R10, R19, 0x1, R10 ;  /* 0x00000001130a4824 */ /* 0x000fe200078e020a */
[----:B-1----:R-:W-:-:S04]  /*1fb0*/  @P4 LEA R22, P5, R18, c[0x0][0x1c8], 0x1 ;  /* 0x0000720012164a11 */ /* 0x002fc800078a08ff */
[----:B------:R-:W-:Y:S02]  /*1fc0*/  @P4 LEA.HI.X R23, R18, c[0x0][0x1cc], R10, 0x1, P5 ;  /* 0x0000730012174a11 */ /* 0x000fe400028f0c0a */
[----:B------:R-:W-:-:S04]  /*1fd0*/  @P4 LEA R26, P5, R197, R22, 0x1 ;  /* 0x00000016c51a4211 */ /* 0x000fc800078a08ff */
[----:B------:R-:W-:Y:S02]  /*1fe0*/  @P4 LEA.HI.X R27, R197, R23, R196, 0x1, P5 ;  /* 0x00000017c51b4211 */ /* 0x000fe400028f0cc4 */
[----:B------:R-:W-:Y:S02]  /*1ff0*/  ISETP.LT.OR P5, PT, R9, 0x1, P6 ;  /* 0x000000010900780c */ /* 0x000fe400037a1670 */
[----:B------:R-:W-:-:S11]  /*2000*/  ISETP.GE.AND P6, PT, R15, c[0x0][0x1d4], PT ;  /* 0x000075000f007a0c */ /* 0x000fd60003fc6270 */
[----:B------:R1:W-:Y:S01]  /*2010*/  LDGSTS.E.BYPASS.LTC128B.128 [R144+0x100], [R16.64], !P5 ;  /* 0x0010000010907fae */ /* 0x0003e2000e901d4a */
[----:B------:R-:W-:Y:S02]  /*2020*/  ISETP.LT.OR P5, PT, R9, 0x1, P6 ;  /* 0x000000010900780c */ /* 0x000fe400037a1670 */
[----:B------:R-:W-:Y:S01]  /*2030*/  ISETP.GE.AND P6, PT, R0, c[0x0][0x1d4], PT ;  /* 0x0000750000007a0c */ /* 0x000fe20003fc6270 */
[----:B------:R-:W-:-:S05]  /*2040*/  IMAD R0, R7, 0x400, R4 ;  /* 0x0000040007007824 */ /* 0x000fca00078e0204 */
[----:B------:R-:W-:-:S05]  /*2050*/  LEA R190, R0, 0x18100, 0x1 ;  /* 0x0001810000be7811 */ /* 0x000fca00078e08ff */
[----:B------:R1:W-:Y:S01]  /*2060*/  LDGSTS.E.BYPASS.LTC128B.128 [R144+0x2100], [R16.64+0x80], !P5 ;  /* 0x0210008010907fae */ /* 0x0003e2000e901d4a */
[C---:B------:R-:W-:Y:S01]  /*2070*/  ISETP.LT.OR P5, PT, R9.reuse, 0x1, P6 ;  /* 0x000000010900780c */ /* 0x040fe200037a1670 */
[----:B------:R-:W-:Y:S01]  /*2080*/  IMAD.IADD R186, R190, 0x1, R187 ;  /* 0x00000001beba7824 */ /* 0x000fe200078e02bb */
[----:B------:R-:W-:Y:S01]  /*2090*/  ISETP.LT.OR P6, PT, R9, 0x21, P6 ;  /* 0x000000210900780c */ /* 0x000fe200037c1670 */
[C---:B------:R-:W-:Y:S02]  /*20a0*/  IMAD R185, R3.reuse, 0x2, R190 ;  /* 0x0000000203b97824 */ /* 0x040fe400078e02be */
[----:B------:R-:W-:-:S08]  /*20b0*/  IMAD R184, R3, 0x2, R186 ;  /* 0x0000000203b87824 */ /* 0x000fd000078e02ba */
[----:B------:R1:W-:Y:S01]  /*20c0*/  LDGSTS.E.BYPASS.LTC128B.128 [R144+0x4100], [R16.64+0x100], !P5 ;  /* 0x0410010010907fae */ /* 0x0003e2000e901d4a */
[----:B------:R-:W-:Y:S01]  /*20d0*/  ISETP.GE.AND P5, PT, R8, c[0x0][0x1d4], PT ;  /* 0x0000750008007a0c */ /* 0x000fe20003fa6270 */
[----:B------:R-:W-:-:S03]  /*20e0*/  IMAD.SHL.U32 R8, R0, 0x2, RZ ;  /* 0x0000000200087824 */ /* 0x000fc600078e00ff */
[----:B------:R-:W-:-:S13]  /*20f0*/  ISETP.LT.OR P5, PT, R9, 0x21, P5 ;  /* 0x000000210900780c */ /* 0x000fda0002fa1670 */
[----:B------:R2:W-:Y:S01]  /*2100*/  LDGSTS.E.BYPASS.LTC128B.128 [R144+0x1100], [R20.64], !P5 ;  /* 0x0110000014907fae */ /* 0x0005e2000e901d4a */
[----:B------:R-:W-:-:S04]  /*2110*/  ISETP.GE.AND P5, PT, R15, c[0x0][0x1d4], PT ;  /* 0x000075000f007a0c */ /* 0x000fc80003fa6270 */
[----:B------:R-:W-:-:S13]  /*2120*/  ISETP.LT.OR P5, PT, R9, 0x21, P5 ;  /* 0x000000210900780c */ /* 0x000fda0002fa1670 */
[----:B------:R2:W-:Y:S04]  /*2130*/  LDGSTS.E.BYPASS.LTC128B.128 [R144+0x3100], [R20.64+0x80], !P5 ;  /* 0x0310008014907fae */ /* 0x0005e8000e901d4a */
[----:B------:R2:W-:Y:S01]  /*2140*/  LDGSTS.E.BYPASS.LTC128B.128 [R144+0x5100], [R20.64+0x100], !P6 ;  /* 0x0510010014907fae */ /* 0x0005e2000f101d4a */
[----:B------:R-:W-:-:S03]  /*2150*/  LOP3.LUT P6, RZ, R212, 0x2, RZ, 0xc0, !PT ;  /* 0x00000002d4ff7812 */ /* 0x000fc600078cc0ff */
[----:B------:R-:W0:Y:S01]  /*2160*/  LDGDEPBAR ;  /* 0x00000000000079af */ /* 0x000e220000000000 */
[----:B------:R-:W-:-:S03]  /*2170*/  SEL R189, R189, 0xffffffe0, !P6 ;  /* 0xffffffe0bdbd7807 */ /* 0x000fc60007000000 */
[----:B------:R2:W-:Y:S02]  /*2180*/  @P4 LDGSTS.E.BYPASS.LTC128B.128 [R144+0x12100], [R22.64], !P3 ;  /* 0x1210000016904fae */ /* 0x0005e4000d901d4a */
[----:B------:R-:W-:Y:S02]  /*2190*/  IMAD.IADD R91, R188, 0x1, R189 ;  /* 0x00000001bc5b7824 */ /* 0x000fe400078e02bd */
[----:B------:R2:W-:Y:S04]  /*21a0*/  @P4 LDGSTS.E.BYPASS.LTC128B.128 [R144+0x14100], [R22.64+0x80], !P2 ;  /* 0x1410008016904fae */ /* 0x0005e8000d101d4a */
[----:B------:R2:W-:Y:S04]  /*21b0*/  @P4 LDGSTS.E.BYPASS.LTC128B.128 [R144+0x16100], [R22.64+0x100], !P1 ;  /* 0x1610010016904fae */ /* 0x0005e8000c901d4a */
[----:B------:R3:W-:Y:S04]  /*21c0*/  @P4 LDGSTS.E.BYPASS.LTC128B.128 [R144+0x13100], [R26.64], !P3 ;  /* 0x131000001a904fae */ /* 0x0007e8000d901d4a */
[----:B------:R3:W-:Y:S04]  /*21d0*/  @P4 LDGSTS.E.BYPASS.LTC128B.128 [R144+0x15100], [R26.64+0x80], !P2 ;  /* 0x151000801a904fae */ /* 0x0007e8000d101d4a */
[----:B------:R3:W-:Y:S04]  /*21e0*/  @P4 LDGSTS.E.BYPASS.LTC128B.128 [R144+0x17100], [R26.64+0x100], !P1 ;  /* 0x171001001a904fae */ /* 0x0007e8000c901d4a */
[----:B------:R-:W0:Y:S01]  /*21f0*/  LDGDEPBAR ;  /* 0x00000000000079af */ /* 0x000e220000000000 */
[----:B---3--:R-:W-:Y:S01]  /*2200*/  @P4 IADD3 R27, R132, -0x2, RZ ;  /* 0xfffffffe841b4810 */ /* 0x008fe20007ffe0ff */
[----:B------:R-:W-:-:S04]  /*2210*/  DEPBAR.LE SB0, 0x3 ;  /* 0x000080c00000791a */ /* 0x000fc80000000000 */
[----:B------:R-:W-:-:S04]  /*2220*/  DEPBAR.LE SB0, 0x2 ;  /* 0x000080800000791a */ /* 0x000fc80000000000 */
[----:B------:R-:W-:Y:S01]  /*2230*/  BAR.SYNC.DEFER_BLOCKING 0x0 ;  /* 0x0000000000007b1d */ /* 0x000fe20000010000 */
[----:B------:R-:W-:Y:S01]  /*2240*/  @P4 SHF.R.S32.HI R0, RZ, 0x1f, R27 ;  /* 0x0000001fff004819 */ /* 0x000fe2000001141b */
[----:B------:R-:W-:Y:S02]  /*2250*/  @P4 IMAD R24, R24, R27, RZ ;  /* 0x0000001b18184224 */ /* 0x000fe400078e02ff */
[----:B------:R-:W-:-:S04]  /*2260*/  @P4 IMAD.WIDE.U32 R14, R27, R25, R204 ;  /* 0x000000191b0e4225 */ /* 0x000fc800078e00cc */
[----:B------:R-:W-:Y:S01]  /*2270*/  @P4 IMAD R25, R0, R25, R24 ;  /* 0x0000001900194224 */ /* 0x000fe200078e0218 */
[----:B------:R-:W-:-:S03]  /*2280*/  @P4 LEA R70, P5, R14, c[0x0][0x1f8], 0x1 ;  /* 0x00007e000e464a11 */ /* 0x000fc600078a08ff */
[----:B------:R-:W-:-:S05]  /*2290*/  @P4 IMAD.IADD R0, R15, 0x1, R25 ;  /* 0x000000010f004824 */ /* 0x000fca00078e0219 */
[----:B------:R-:W-:Y:S01]  /*22a0*/  @P4 LEA.HI.X R71, R14, c[0x0][0x1fc], R0, 0x1, P5 ;  /* 0x00007f000e474a11 */ /* 0x000fe200028f0c00 */
[----:B------:R-:W-:Y:S01]  /*22b0*/  IMAD.MOV.U32 R0, RZ, RZ, 0x40 ;  /* 0x00000040ff007424 */ /* 0x000fe200078e00ff */
[----:B------:R-:W-:-:S04]  /*22c0*/  @P4 IADD3 R68, P5, R13, R70, RZ ;  /* 0x000000460d444210 */ /* 0x000fc80007fbe0ff */
[----:B------:R-:W-:Y:S01]  /*22d0*/  SEL R192, R0, 0xffffffc0, !P0 ;  /* 0xffffffc000c07807 */ /* 0x000fe20004000000 */
[----:B------:R-:W-:Y:S01]  /*22e0*/  LDSM.16.M88.4 R8, [R8+0x18100] ;  /* 0x018100000808783b */ /* 0x000fe20000000200 */
[----:B------:R-:W-:Y:S01]  /*22f0*/  @P4 IMAD.X R69, R12, 0x1, R71, P5 ;  /* 0x000000010c454824 */ /* 0x000fe200028e0647 */
[----:B------:R-:W-:Y:S02]  /*2300*/  PLOP3.LUT P0, PT, PT, PT, UP2, 0x80, 0x0 ;  /* 0x000000000000781c */ /* 0x000fe40003f0f028 */
[----:B-1----:R-:W2:Y:S01]  /*2310*/  LDSM.16.M88.4 R16, [R188+0xc100] ;  /* 0x00c10000bc10783b */ /* 0x002ea20000000200 */
[----:B------:R-:W-:Y:S02]  /*2320*/  IMAD.IADD R2, R188, 0x1, R192 ;  /* 0x00000001bc027824 */ /* 0x000fe400078e02c0 */
[----:B------:R-:W-:Y:S01]  /*2330*/  IMAD.IADD R0, R192, 0x1, R91 ;  /* 0x00000001c0007824 */ /* 0x000fe200078e025b */
[----:B------:R-:W1:Y:S04]  /*2340*/  LDSM.16.M88.4 R40, [R188+0xd100] ;  /* 0x00d10000bc28783b */ /* 0x000e680000000200 */
[----:B------:R-:W3:Y:S04]  /*2350*/  LDSM.16.M88.4 R48, [R188+0xc900] ;  /* 0x00c90000bc30783b */ /* 0x000ee80000000200 */
[----:B------:R-:W4:Y:S04]  /*2360*/  LDSM.16.M88.4 R64, [R188+0xd900] ;  /* 0x00d90000bc40783b */ /* 0x000f280000000200 */
[----:B------:R-:W-:Y:S04]  /*2370*/  LDSM.16.M88.4 R72, [R186] ;  /* 0x00000000ba48783b */ /* 0x000fe80000000200 */
[----:B------:R-:W5:Y:S04]  /*2380*/  LDSM.16.M88.4 R60, [R91+0xc100] ;  /* 0x00c100005b3c783b */ /* 0x000f680000000200 */
[----:B------:R-:W3:Y:S04]  /*2390*/  LDSM.16.M88.4 R32, [R91+0xd100] ;  /* 0x00d100005b20783b */ /* 0x000ee80000000200 */
[----:B------:R-:W3:Y:S04]  /*23a0*/  LDSM.16.M88.4 R56, [R91+0xc900] ;  /* 0x00c900005b38783b */ /* 0x000ee80000000200 */
[----:B------:R-:W3:Y:S04]  /*23b0*/  LDSM.16.M88.4 R24, [R91+0xd900] ;  /* 0x00d900005b18783b */ /* 0x000ee80000000200 */
[----:B------:R-:W-:Y:S01]  /*23c0*/  @!PT LDS RZ, [RZ] ;  /* 0x00000000fffff984 */ /* 0x000fe20000000800 */
[----:B------:R-:W-:Y:S01]  /*23d0*/  @!PT LDS RZ, [RZ] ;  /* 0x00000000fffff984 */ /* 0x000fe20000000800 */
[----:B------:R-:W-:Y:S01]  /*23e0*/  @!PT LDS RZ, [RZ] ;  /* 0x00000000fffff984 */ /* 0x000fe20000000800 */
[----:B------:R3:W-:Y:S01]  /*23f0*/  @P4 LDGSTS.E.BYPASS.LTC128B.128 [R144+0x6100], [R70.64], !P3 ;  /* 0x0610000046904fae */ /* 0x0007e2000d901d4a */
[C---:B--2---:R-:W-:Y:S03]  /*2400*/  HMMA.16816.F32.BF16 R20, R8.reuse, R16, RZ ;  /* 0x000000100814723c */ /* 0x044fe600000418ff */
[----:B------:R2:W-:Y:S04]  /*2410*/  @P4 LDGSTS.E.BYPASS.LTC128B.128 [R144+0x8100], [R70.64+0x80], !P2 ;  /* 0x0810008046904fae */ /* 0x0005e8000d101d4a */
[----:B------:R2:W-:Y:S01]  /*2420*/  @P4 LDGSTS.E.BYPASS.LTC128B.128 [R144+0xa100], [R70.64+0x100], !P1 ;  /* 0x0a10010046904fae */ /* 0x0005e2000c901d4a */
[C---:B-1----:R-:W-:Y:S03]  /*2430*/  HMMA.16816.F32.BF16 R44, R8.reuse, R40, RZ ;  /* 0x00000028082c723c */ /* 0x042fe600000418ff */
[----:B------:R2:W-:Y:S04]  /*2440*/  @P4 LDGSTS.E.BYPASS.LTC128B.128 [R144+0x7100], [R68.64], !P3 ;  /* 0x0710000044904fae */ /* 0x0005e8000d901d4a */
[----:B------:R2:W-:Y:S01]  /*2450*/  @P4 LDGSTS.E.BYPASS.LTC128B.128 [R144+0x9100], [R68.64+0x80], !P2 ;  /* 0x0910008044904fae */ /* 0x0005e2000d101d4a */
[----:B------:R-:W-:Y:S03]  /*2460*/  HMMA.16816.F32.BF16 R16, R8, R18, RZ ;  /* 0x000000120810723c */ /* 0x000fe600000418ff */
[----:B------:R2:W-:Y:S01]  /*2470*/  @P4 LDGSTS.E.BYPASS.LTC128B.128 [R144+0xb100], [R68.64+0x100], !P1 ;  /* 0x0b10010044904fae */ /* 0x0005e2000c901d4a */
[----:B------:R-:W-:-:S03]  /*2480*/  PLOP3.LUT P4, PT, PT, PT, UP2, 0x80, 0x0 ;  /* 0x000000000000781c */ /* 0x000fc60003f8f028 */
[----:B------:R-:W-:Y:S01]  /*2490*/  LDSM.16.M88.4 R12, [R185] ;  /* 0x00000000b90c783b */ /* 0x000fe20000000200 */
[C---:B------:R-:W-:Y:S03]  /*24a0*/  HMMA.16816.F32.BF16 R40, R8.reuse, R42, RZ ;  /* 0x0000002a0828723c */ /* 0x040fe600000418ff */
[----:B------:R-:W1:Y:S04]  /*24b0*/  LDSM.16.M88.4 R28, [R2+0xc100] ;  /* 0x00c10000021c783b */ /* 0x000e680000000200 */
[----:B------:R-:W-:Y:S01]  /*24c0*/  LDSM.16.M88.4 R80, [R91+0xf100] ;  /* 0x00f100005b50783b */ /* 0x000fe20000000200 */
[C---:B---3--:R-:W-:Y:S03]  /*24d0*/  HMMA.16816.F32.BF16 R52, R8.reuse, R48, RZ ;  /* 0x000000300834723c */ /* 0x048fe600000418ff */
[----:B------:R-:W-:Y:S04]  /*24e0*/  LDSM.16.M88.4 R76, [R91+0xf900] ;  /* 0x00f900005b4c783b */ /* 0x000fe80000000200 */
[----:B------:R-:W-:Y:S01]  /*24f0*/  LDSM.16.M88.4 R84, [R91+0x10100] ;  /* 0x010100005b54783b */ /* 0x000fe20000000200 */
[C---:B------:R-:W-:Y:S03]  /*2500*/  HMMA.16816.F32.BF16 R48, R8.reuse, R50, RZ ;  /* 0x000000320830723c */ /* 0x040fe600000418ff */
[----:B------:R-:W0:Y:S04]  /*2510*/  LDGDEPBAR ;  /* 0x00000000000079af */ /* 0x000e280000000000 */
[----:B--2---:R-:W-:Y:S01]  /*2520*/  LDSM.16.M88.4 R68, [R0+0xd900] ;  /* 0x00d900000044783b */ /* 0x004fe20000000200 */
[C---:B----4-:R-:W-:Y:S08]  /*2530*/  HMMA.16816.F32.BF16 R36, R8.reuse, R64, RZ ;  /* 0x000000400824723c */ /* 0x050ff000000418ff */
[----:B------:R-:W-:Y:S01]  /*2540*/  HMMA.16816.F32.BF16 R8, R8, R66, RZ ;  /* 0x000000420808723c */ /* 0x000fe200000418ff */
[----:B------:R-:W-:Y:S07]  /*2550*/  LDSM.16.M88.4 R64, [R2+0xd900] ;  /* 0x00d900000240783b */ /* 0x000fee0000000200 */
[C---:B-----5:R-:W-:Y:S08]  /*2560*/  HMMA.16816.F32.BF16 R20, R72.reuse, R60, R20 ;  /* 0x0000003c4814723c */ /* 0x060ff00000041814 */
[C---:B------:R-:W-:Y:S01]  /*2570*/  HMMA.16816.F32.BF16 R16, R72.reuse, R62, R16 ;  /* 0x0000003e4810723c */ /* 0x040fe20000041810 */
[----:B------:R-:W2:Y:S07]  /*2580*/  LDSM.16.M88.4 R60, [R2+0xc900] ;  /* 0x00c90000023c783b */ /* 0x000eae0000000200 */
[C---:B------:R-:W-:Y:S08]  /*2590*/  HMMA.16816.F32.BF16 R44, R72.reuse, R32, R44 ;  /* 0x00000020482c723c */ /* 0x040ff0000004182c */
[C---:B------:R-:W-:Y:S01]  /*25a0*/  HMMA.16816.F32.BF16 R40, R72.reuse, R34, R40 ;  /* 0x000000224828723c */ /* 0x040fe20000041828 */
[----:B------:R-:W3:Y:S07]  /*25b0*/  LDSM.16.M88.4 R32, [R2+0xd100] ;  /* 0x00d100000220783b */ /* 0x000eee0000000200 */
[C---:B------:R-:W-:Y:S08]  /*25c0*/  HMMA.16816.F32.BF16 R52, R72.reuse, R56, R52 ;  /* 0x000000384834723c */ /* 0x040ff00000041834 */
[C---:B------:R-:W-:Y:S01]  /*25d0*/  HMMA.16816.F32.BF16 R48, R72.reuse, R58, R48 ;  /* 0x0000003a4830723c */ /* 0x040fe20000041830 */
[----:B------:R-:W-:Y:S07]  /*25e0*/  LDSM.16.M88.4 R56, [R0+0xc900] ;  /* 0x00c900000038783b */ /* 0x000fee0000000200 */
[C---:B------:R-:W-:Y:S08]  /*25f0*/  HMMA.16816.F32.BF16 R36, R72.reuse, R24, R36 ;  /* 0x000000184824723c */ /* 0x040ff00000041824 */
[----:B------:R-:W-:Y:S01]  /*2600*/  HMMA.16816.F32.BF16 R72, R72, R26, R8 ;  /* 0x0000001a4848723c */ /* 0x000fe20000041808 */
[----:B------:R-:W-:Y:S04]  /*2610*/  LDSM.16.M88.4 R8, [R184] ;  /* 0x00000000b808783b */ /* 0x000fe80000000200 */
[----:B------:R-:W4:Y:S03]  /*2620*/  LDSM.16.M88.4 R24, [R0+0xc100] ;  /* 0x00c100000018783b */ /* 0x000f260000000200 */
[C---:B-1----:R-:W-:Y:S08]  /*2630*/  HMMA.16816.F32.BF16 R20, R12.reuse, R28, R20 ;  /* 0x0000001c0c14723c */ /* 0x042ff00000041814 */
[C---:B------:R-:W-:Y:S01]  /*2640*/  HMMA.16816.F32.BF16 R16, R12.reuse, R30, R16 ;  /* 0x0000001e0c10723c */ /* 0x040fe20000041810 */
[----:B------:R-:W1:Y:S07]  /*2650*/  LDSM.16.M88.4 R28, [R0+0xd100] ;  /* 0x00d10000001c783b */ /* 0x000e6e0000000200 */
        /* <DEDUP_REMOVED lines=8> */
[----:B------:R-:W3:Y:S04]  /*26e0*/  LDSM.16.M88.4 R12, [R188+0xe900] ;  /* 0x00e90000bc0c783b */ /* 0x000ee80000000200 */
[----:B------:R-:W-:Y:S03]  /*26f0*/  LDSM.16.M88.4 R64, [R188+0xf900] ;  /* 0x00f90000bc40783b */ /* 0x000fe60000000200 */
        /* <DEDUP_REMOVED lines=10> */
[----:B------:R-:W-:Y:S01]  /*27a0*/  HMMA.16816.F32.BF16 R72, R8, R70, R72 ;  /* 0x000000460848723c */ /* 0x000fe20000041848 */
[----:B------:R-:W5:Y:S04]  /*27b0*/  LDSM.16.M88.4 R8, [R91+0xe900] ;  /* 0x00e900005b08783b */ /* 0x000f680000000200 */
[----:B------:R-:W-:Y:S03]  /*27c0*/  LDSM.16.M88.4 R68, [R2+0xf100] ;  /* 0x00f100000244783b */ /* 0x000fe60000000200 */
[C---:B--2---:R-:W-:Y:S08]  /*27d0*/  HMMA.16816.F32.BF16 R20, R60.reuse, R32, R20 ;  /* 0x000000203c14723c */ /* 0x044ff00000041814 */
[C---:B------:R-:W-:Y:S01]  /*27e0*/  HMMA.16816.F32.BF16 R16, R60.reuse, R34, R16 ;  /* 0x000000223c10723c */ /* 0x040fe20000041810 */
[----:B------:R-:W-:Y:S07]  /*27f0*/  LDSM.16.M88.4 R32, [R2+0xe100] ;  /* 0x00e100000220783b */ /* 0x000fee0000000200 */
[C---:B---3--:R-:W-:Y:S08]  /*2800*/  HMMA.16816.F32.BF16 R52, R60.reuse, R12, R52 ;  /* 0x0000000c3c34723c */ /* 0x048ff00000041834 */
[C---:B------:R-:W-:Y:S01]  /*2810*/  HMMA.16816.F32.BF16 R48, R60.reuse, R14, R48 ;  /* 0x0000000e3c30723c */ /* 0x040fe20000041830 */
[----:B------:R-:W2:Y:S07]  /*2820*/  LDSM.16.M88.4 R12, [R185+0x4000] ;  /* 0x00400000b90c783b */ /* 0x000eae0000000200 */
[C---:B----4-:R-:W-:Y:S08]  /*2830*/  HMMA.16816.F32.BF16 R44, R60.reuse, R24, R44 ;  /* 0x000000183c2c723c */ /* 0x050ff0000004182c */
[----:B------:R-:W-:Y:S01]  /*2840*/  HMMA.16816.F32.BF16 R40, R60, R26, R40 ;  /* 0x0000001a3c28723c */ /* 0x000fe20000041828 */
[----:B------:R-:W3:Y:S07]  /*2850*/  LDSM.16.M88.4 R24, [R2+0xe900] ;  /* 0x00e900000218783b */ /* 0x000eee0000000200 */
[C---:B-1----:R-:W-:Y:S08]  /*2860*/  HMMA.16816.F32.BF16 R20, R56.reuse, R28, R20 ;  /* 0x0000001c3814723c */ /* 0x042ff00000041814 */
[----:B------:R-:W-:Y:S01]  /*2870*/  HMMA.16816.F32.BF16 R16, R56, R30, R16 ;  /* 0x0000001e3810723c */ /* 0x000fe20000041810 */
[----:B------:R-:W-:Y:S07]  /*2880*/  LDSM.16.M88.4 R28, [R184+0x4000] ;  /* 0x00400000b81c783b */ /* 0x000fee0000000200 */
[C---:B------:R-:W-:Y:S08]  /*2890*/  HMMA.16816.F32.BF16 R36, R60.reuse, R64, R36 ;  /* 0x000000403c24723c */ /* 0x040ff00000041824 */
[----:B------:R-:W-:Y:S01]  /*28a0*/  HMMA.16816.F32.BF16 R72, R60, R66, R72 ;  /* 0x000000423c48723c */ /* 0x000fe20000041848 */
[----:B------:R-:W-:Y:S04]  /*28b0*/  LDSM.16.M88.4 R64, [R2+0xf900] ;  /* 0x00f900000240783b */ /* 0x000fe80000000200 */
[----:B------:R-:W-:Y:S03]  /*28c0*/  LDSM.16.M88.4 R60, [R0+0xe900] ;  /* 0x00e90000003c783b */ /* 0x000fe60000000200 */
[C---:B-----5:R-:W-:Y:S08]  /*28d0*/  HMMA.16816.F32.BF16 R52, R56.reuse, R8, R52 ;  /* 0x000000083834723c */ /* 0x060ff00000041834 */
[----:B------:R-:W-:Y:S01]  /*28e0*/  HMMA.16816.F32.BF16 R48, R56, R10, R48 ;  /* 0x0000000a3830723c */ /* 0x000fe20000041830 */
[----:B------:R-:W1:Y:S07]  /*28f0*/  LDSM.16.M88.4 R8, [R0+0xe100] ;  /* 0x00e100000008783b */ /* 0x000e6e0000000200 */
[C---:B--2---:R-:W-:Y:S08]  /*2900*/  HMMA.16816.F32.BF16 R20, R12.reuse, R32, R20 ;  /* 0x000000200c14723c */ /* 0x044ff00000041814 */
[----:B------:R-:W-:Y:S01]  /*2910*/  HMMA.16816.F32.BF16 R16, R12, R34, R16 ;  /* 0x000000220c10723c */ /* 0x000fe20000041810 */
[----:B------:R-:W-:Y:S07]  /*2920*/  LDSM.16.M88.4 R32, [R0+0xf900] ;  /* 0x00f900000020783b */ /* 0x000fee0000000200 */
[C---:B------:R-:W-:Y:S08]  /*2930*/  HMMA.16816.F32.BF16 R44, R56.reuse, R80, R44 ;  /* 0x00000050382c723c */ /* 0x040ff0000004182c */
[C---:B------:R-:W-:Y:S01]  /*2940*/  HMMA.16816.F32.BF16 R40, R56.reuse, R82, R40 ;  /* 0x000000523828723c */ /* 0x040fe20000041828 */
[----:B------:R-:W-:Y:S07]  /*2950*/  LDSM.16.M88.4 R80, [R188+0x11900] ;  /* 0x01190000bc50783b */ /* 0x000fee0000000200 */
[C---:B------:R-:W-:Y:S08]  /*2960*/  HMMA.16816.F32.BF16 R36, R56.reuse, R76, R36 ;  /* 0x0000004c3824723c */ /* 0x040ff00000041824 */
[----:B------:R-:W-:Y:S01]  /*2970*/  HMMA.16816.F32.BF16 R72, R56, R78, R72 ;  /* 0x0000004e3848723c */ /* 0x000fe20000041848 */
[----:B------:R-:W-:Y:S04]  /*2980*/  LDSM.16.M88.4 R76, [R190+0x8000] ;  /* 0x00800000be4c783b */ /* 0x000fe80000000200 */
[----:B------:R-:W-:Y:S03]  /*2990*/  LDSM.16.M88.4 R56, [R0+0xf100] ;  /* 0x00f100000038783b */ /* 0x000fe60000000200 */
[C---:B---3--:R-:W-:Y:S08]  /*29a0*/  HMMA.16816.F32.BF16 R52, R12.reuse, R24, R52 ;  /* 0x000000180c34723c */ /* 0x048ff00000041834 */
[----:B------:R-:W-:Y:S01]  /*29b0*/  HMMA.16816.F32.BF16 R48, R12, R26, R48 ;  /* 0x0000001a0c30723c */ /* 0x000fe20000041830 */
[----:B------:R-:W2:Y:S07]  /*29c0*/  LDSM.16.M88.4 R24, [R188+0x10100] ;  /* 0x01010000bc18783b */ /* 0x000eae0000000200 */
[C---:B-1----:R-:W-:Y:S08]  /*29d0*/  HMMA.16816.F32.BF16 R20, R28.reuse, R8, R20 ;  /* 0x000000081c14723c */ /* 0x042ff00000041814 */
[----:B------:R-:W-:Y:S01]  /*29e0*/  HMMA.16816.F32.BF16 R16, R28, R10, R16 ;  /* 0x0000000a1c10723c */ /* 0x000fe20000041810 */
[----:B------:R-:W-:Y:S07]  /*29f0*/  LDSM.16.M88.4 R8, [R188+0x11100] ;  /* 0x01110000bc08783b */ /* 0x000fee0000000200 */
[C---:B------:R-:W-:Y:S08]  /*2a00*/  HMMA.16816.F32.BF16 R44, R12.reuse, R68, R44 ;  /* 0x000000440c2c723c */ /* 0x040ff0000004182c */
[C---:B------:R-:W-:Y:S01]  /*2a10*/  HMMA.16816.F32.BF16 R40, R12.reuse, R70, R40 ;  /* 0x000000460c28723c */ /* 0x040fe20000041828 */
[----:B------:R-:W-:Y:S07]  /*2a20*/  LDSM.16.M88.4 R68, [R186+0x8000] ;  /* 0x00800000ba44783b */ /* 0x000fee0000000200 */
[C---:B------:R-:W-:Y:S08]  /*2a30*/  HMMA.16816.F32.BF16 R36, R12.reuse, R64, R36 ;  /* 0x000000400c24723c */ /* 0x040ff00000041824 */
[----:B------:R-:W-:Y:S01]  /*2a40*/  HMMA.16816.F32.BF16 R72, R12, R66, R72 ;  /* 0x000000420c48723c */ /* 0x000fe20000041848 */
[----:B------:R-:W1:Y:S04]  /*2a50*/  LDSM.16.M88.4 R12, [R188+0x10900] ;  /* 0x01090000bc0c783b */ /* 0x000e680000000200 */
[----:B------:R-:W3:Y:S03]  /*2a60*/  LDSM.16.M88.4 R64, [R91+0x10900] ;  /* 0x010900005b40783b */ /* 0x000ee60000000200 */
[C---:B------:R-:W-:Y:S08]  /*2a70*/  HMMA.16816.F32.BF16 R52, R28.reuse, R60, R52 ;  /* 0x0000003c1c34723c */ /* 0x040ff00000041834 */
[----:B------:R-:W-:Y:S01]  /*2a80*/  HMMA.16816.F32.BF16 R48, R28, R62, R48 ;  /* 0x0000003e1c30723c */ /* 0x000fe20000041830 */
[----:B------:R-:W-:Y:S07]  /*2a90*/  LDSM.16.M88.4 R60, [R91+0x11100] ;  /* 0x011100005b3c783b */ /* 0x000fee0000000200 */
        /* <DEDUP_REMOVED lines=9> */
[----:B------:R-:W2:Y:S03]  /*2b30*/  LDSM.16.M88.4 R28, [R2+0x10100] ;  /* 0x01010000021c783b */ /* 0x000ea60000000200 */
[C---:B-1----:R-:W-:Y:S08]  /*2b40*/  HMMA.16816.F32.BF16 R52, R76.reuse, R12, R52 ;  /* 0x0000000c4c34723c */ /* 0x042ff00000041834 */
[----:B------:R-:W-:Y:S01]  /*2b50*/  HMMA.16816.F32.BF16 R48, R76, R14, R48 ;  /* 0x0000000e4c30723c */ /* 0x000fe20000041830 */
[----:B------:R-:W-:Y:S07]  /*2b60*/  LDSM.16.M88.4 R12, [R184+0x8000] ;  /* 0x00800000b80c783b */ /* 0x000fee0000000200 */
[C---:B------:R-:W-:Y:S08]  /*2b70*/  HMMA.16816.F32.BF16 R20, R68.reuse, R84, R20 ;  /* 0x000000544414723c */ /* 0x040ff00000041814 */
[----:B------:R-:W-:Y:S08]  /*2b80*/  HMMA.16816.F32.BF16 R16, R68, R86, R16 ;  /* 0x000000564410723c */ /* 0x000ff00000041810 */
[C---:B------:R-:W-:Y:S08]  /*2b90*/  HMMA.16816.F32.BF16 R44, R76.reuse, R8, R44 ;  /* 0x000000084c2c723c */ /* 0x040ff0000004182c */
[----:B------:R-:W-:Y:S01]  /*2ba0*/  HMMA.16816.F32.BF16 R40, R76, R10, R40 ;  /* 0x0000000a4c28723c */ /* 0x000fe20000041828 */
[----:B------:R-:W1:Y:S07]  /*2bb0*/  LDSM.16.M88.4 R8, [R0+0x10100] ;  /* 0x010100000008783b */ /* 0x000e6e0000000200 */
[----:B---3--:R-:W-:Y:S08]  /*2bc0*/  HMMA.16816.F32.BF16 R52, R68, R64, R52 ;  /* 0x000000404434723c */ /* 0x008ff00000041834 */
[----:B--2---:R-:W-:Y:S08]  /*2bd0*/  HMMA.16816.F32.BF16 R20, R32, R28, R20 ;  /* 0x0000001c2014723c */ /* 0x004ff00000041814 */
[----:B------:R-:W-:Y:S01]  /*2be0*/  HMMA.16816.F32.BF16 R48, R68, R66, R48 ;  /* 0x000000424430723c */ /* 0x000fe20000041830 */
[----:B------:R-:W2:Y:S07]  /*2bf0*/  LDSM.16.M88.4 R64, [R2+0x11100] ;  /* 0x011100000240783b */ /* 0x000eae0000000200 */
[----:B------:R-:W-:Y:S01]  /*2c00*/  HMMA.16816.F32.BF16 R16, R32, R30, R16 ;  /* 0x0000001e2010723c */ /* 0x000fe20000041810 */
[----:B------:R-:W-:Y:S07]  /*2c10*/  LDSM.16.M88.4 R28, [R0+0x11900] ;  /* 0x01190000001c783b */ /* 0x000fee0000000200 */
[----:B------:R-:W-:Y:S08]  /*2c20*/  HMMA.16816.F32.BF16 R40, R68, R62, R40 ;  /* 0x0000003e4428723c */ /* 0x000ff00000041828 */
[C---:B------:R-:W-:Y:S08]  /*2c30*/  HMMA.16816.F32.BF16 R36, R76.reuse, R80, R36 ;  /* 0x000000504c24723c */ /* 0x040ff00000041824 */
[----:B------:R-:W-:Y:S08]  /*2c40*/  HMMA.16816.F32.BF16 R72, R76, R82, R72 ;  /* 0x000000524c48723c */ /* 0x000ff00000041848 */
[C---:B-1----:R-:W-:Y:S08]  /*2c50*/  HMMA.16816.F32.BF16 R20, R12.reuse, R8, R20 ;  /* 0x000000080c14723c */ /* 0x042ff00000041814 */
[----:B------:R-:W-:Y:S01]  /*2c60*/  HMMA.16816.F32.BF16 R16, R12, R10, R16 ;  /* 0x0000000a0c10723c */ /* 0x000fe20000041810 */
[----:B------:R-:W1:Y:S07]  /*2c70*/  LDSM.16.M88.4 R8, [R0+0x11100] ;  /* 0x011100000008783b */ /* 0x000e6e0000000200 */
[C---:B------:R-:W-:Y:S08]  /*2c80*/  HMMA.16816.F32.BF16 R52, R32.reuse, R24, R52 ;  /* 0x000000182034723c */ /* 0x040ff00000041834 */
[----:B------:R-:W-:Y:S01]  /*2c90*/  HMMA.16816.F32.BF16 R48, R32, R26, R48 ;  /* 0x0000001a2030723c */ /* 0x000fe20000041830 */
[----:B------:R3:W4:Y:S01]  /*2ca0*/  LDSM.16.M88.4 R24, [R2+0x11900] ;  /* 0x011900000218783b */ /* 0x0007220000000200 */
[----:B------:R-:W-:-:S06]  /*2cb0*/  FMUL.FTZ R21, R21, c[0x0][0x320] ;  /* 0x0000c80015157a20 */ /* 0x000fcc0000410000 */
[----:B--2---:R-:W-:Y:S01]  /*2cc0*/  HMMA.16816.F32.BF16 R40, R32, R66, R40 ;  /* 0x000000422028723c */ /* 0x004fe20000041828 */
[----:B------:R-:W2:Y:S07]  /*2cd0*/  MUFU.TANH R21, R21 ;  /* 0x0000001500157308 */ /* 0x000eae0000002400 */
[C---:B------:R-:W-:Y:S01]  /*2ce0*/  HMMA.16816.F32.BF16 R76, R68.reuse, R60, R44 ;  /* 0x0000003c444c723c */ /* 0x040fe2000004182c */
[----:B------:R-:W5:Y:S07]  /*2cf0*/  LDSM.16.M88.4 R44, [R0+0x10900] ;  /* 0x01090000002c783b */ /* 0x000f6e0000000200 */
[C---:B------:R-:W-:Y:S07]  /*2d00*/  HMMA.16816.F32.BF16 R36, R68.reuse, R56, R36 ;  /* 0x000000384424723c */ /* 0x040fee0000041824 */
[----:B------:R-:W-:Y:S01]  /*2d10*/  FMUL.FTZ R56, R20, c[0x0][0x320] ;  /* 0x0000c80014387a20 */ /* 0x000fe20000410000 */
[----:B------:R-:W-:Y:S01]  /*2d20*/  HMMA.16816.F32.BF16 R72, R68, R58, R72 ;  /* 0x0000003a4448723c */ /* 0x000fe20000041848 */
[----:B------:R-:W-:-:S02]  /*2d30*/  FMUL.FTZ R20, R22, c[0x0][0x320] ;  /* 0x0000c80016147a20 */ /* 0x000fc40000410000 */
[----:B------:R-:W-:Y:S02]  /*2d40*/  FMUL.FTZ R22, R16, c[0x0][0x320] ;  /* 0x0000c80010167a20 */ /* 0x000fe40000410000 */
[----:B------:R-:W-:Y:S01]  /*2d50*/  FMUL.FTZ R16, R17, c[0x0][0x320] ;  /* 0x0000c80011107a20 */ /* 0x000fe20000410000 */
[----:B------:R-:W-:Y:S01]  /*2d60*/  LEA.HI R17, R89, R6, RZ, 0x2 ;  /* 0x0000000659117211 */ /* 0x000fe200078f10ff */
[----:B---3--:R3:W2:Y:S01]  /*2d70*/  MUFU.TANH R2, R22 ;  /* 0x0000001600027308 */ /* 0x0086a20000002400 */
[----:B-1----:R-:W-:Y:S02]  /*2d80*/  HMMA.16816.F32.BF16 R40, R12, R10, R40 ;  /* 0x0000000a0c28723c */ /* 0x002fe40000041828 */
[----:B------:R-:W-:-:S05]  /*2d90*/  LOP3.LUT R17, R17, 0xfffffffc, RZ, 0xc0, !PT ;  /* 0xfffffffc11117812 */ /* 0x000fca00078ec0ff */
[----:B------:R-:W-:Y:S01]  /*2da0*/  LOP3.LUT R11, R88, 0xffffffe0, RZ, 0xc0, !PT ;  /* 0xffffffe0580b7812 */ /* 0x000fe200078ec0ff */
[----:B------:R-:W-:Y:S01]  /*2db0*/  HMMA.16816.F32.BF16 R76, R32, R64, R76 ;  /* 0x00000040204c723c */ /* 0x000fe2000004184c */
[C---:B------:R-:W-:Y:S01]  /*2dc0*/  IMAD.IADD R17, R6.reuse, 0x1, -R17 ;  /* 0x0000000106117824 */ /* 0x040fe200078e0a11 */
[----:B------:R-:W1:Y:S02]  /*2dd0*/  MUFU.TANH R56, R56 ;  /* 0x0000003800387308 */ /* 0x000e640000002400 */
[----:B------:R-:W-:Y:S01]  /*2de0*/  IMAD.IADD R11, R6, 0x1, -R11 ;  /* 0x00000001060b7824 */ /* 0x000fe200078e0a0b */
[----:B---3--:R-:W-:-:S03]  /*2df0*/  SHF.R.S32.HI R22, RZ, 0x1f, R7 ;  /* 0x0000001fff167819 */ /* 0x008fc60000011407 */
[C---:B----4-:R-:W-:Y:S01]  /*2e00*/  HMMA.16816.F32.BF16 R36, R32.reuse, R24, R36 ;  /* 0x000000182024723c */ /* 0x050fe20000041824 */
[----:B------:R-:W-:Y:S01]  /*2e10*/  SHF.R.S32.HI R6, RZ, 0x1f, R11 ;  /* 0x0000001fff067819 */ /* 0x000fe2000001140b */
[----:B------:R-:W3:Y:S01]  /*2e20*/  MUFU.TANH R20, R20 ;  /* 0x0000001400147308 */ /* 0x000ee20000002400 */
[----:B------:R-:W-:Y:S02]  /*2e30*/  LEA.HI R22, R22, R7, RZ, 0x3 ;  /* 0x0000000716167211 */ /* 0x000fe400078f18ff */
[----:B------:R-:W-:Y:S02]  /*2e40*/  LEA.HI R6, R6, R11, RZ, 0x2 ;  /* 0x0000000b06067211 */ /* 0x000fe400078f10ff */
[----:B------:R-:W-:Y:S01]  /*2e50*/  LOP3.LUT R22, R22, 0xffffff8, RZ, 0xc0, !PT ;  /* 0x0ffffff816167812 */ /* 0x000fe200078ec0ff */
[----:B------:R-:W-:Y:S01]  /*2e60*/  HMMA.16816.F32.BF16 R72, R32, R26, R72 ;  /* 0x0000001a2048723c */ /* 0x000fe20000041848 */
[----:B------:R-:W-:Y:S01]  /*2e70*/  LEA.HI.SX32 R24, R6, UR13, 0x1e ;  /* 0x0000000d06187c11 */ /* 0x000fe2000f8ff2ff */
[----:B------:R-:W-:Y:S01]  /*2e80*/  FMUL.FTZ R40, R40, c[0x0][0x320] ;  /* 0x0000c80028287a20 */ /* 0x000fe20000410000 */
[----:B------:R-:W-:Y:S01]  /*2e90*/  LOP3.LUT R208, R6, 0x7ffffffc, RZ, 0xc0, !PT ;  /* 0x7ffffffc06d07812 */ /* 0x000fe200078ec0ff */
[----:B------:R-:W-:Y:S01]  /*2ea0*/  IMAD.IADD R7, R7, 0x1, -R22 ;  /* 0x0000000107077824 */ /* 0x000fe200078e0a16 */
[----:B------:R-:W-:Y:S01]  /*2eb0*/  LEA.HI R22, R17, R17, RZ, 0x1 ;  /* 0x0000001111167211 */ /* 0x000fe200078f08ff */
[----:B------:R-:W-:Y:S01]  /*2ec0*/  FMUL.FTZ R41, R41, c[0x0][0x320] ;  /* 0x0000c80029297a20 */ /* 0x000fe20000410000 */
[----:B------:R-:W4:Y:S01]  /*2ed0*/  MUFU.TANH R16, R16 ;  /* 0x0000001000107308 */ /* 0x000f220000002400 */
[----:B------:R-:W-:Y:S01]  /*2ee0*/  IMAD R7, R7, 0x10, R24 ;  /* 0x0000001007077824 */ /* 0x000fe200078e0218 */
[----:B------:R-:W-:Y:S01]  /*2ef0*/  LOP3.LUT R22, R22, 0x1ffffffe, RZ, 0xc0, !PT ;  /* 0x1ffffffe16167812 */ /* 0x000fe200078ec0ff */
[----:B-----5:R-:W-:Y:S01]  /*2f00*/  HMMA.16816.F32.BF16 R52, R12, R44, R52 ;  /* 0x0000002c0c34723c */ /* 0x020fe20000041834 */
[----:B------:R-:W-:Y:S01]  /*2f10*/  IMAD.IADD R208, R11, 0x1, -R208 ;  /* 0x000000010bd07824 */ /* 0x000fe200078e0ad0 */
[----:B------:R-:W-:-:S02]  /*2f20*/  IADD3 R11, -R5, c[0x0][0x1d0], R133 ;  /* 0x00007400050b7a10 */ /* 0x000fc40007ffe185 */
[----:B------:R-:W-:Y:S01]  /*2f30*/  IMAD.IADD R22, R17, 0x1, -R22 ;  /* 0x0000000111167824 */ /* 0x000fe200078e0a16 */
[----:B------:R1:W1:Y:S01]  /*2f40*/  MUFU.TANH R163, R40 ;  /* 0x0000002800a37308 */ /* 0x0002620000002400 */
[----:B------:R-:W-:Y:S02]  /*2f50*/  IMAD.SHL.U32 R208, R208, 0x2, RZ ;  /* 0x00000002d0d07824 */ /* 0x000fe400078e00ff */
[----:B------:R-:W-:Y:S01]  /*2f60*/  IMAD R199, R22, 0x8, R7 ;  /* 0x0000000816c77824 */ /* 0x000fe200078e0207 */
[C---:B------:R-:W-:Y:S02]  /*2f70*/  HMMA.16816.F32.BF16 R48, R12.reuse, R46, R48 ;  /* 0x0000002e0c30723c */ /* 0x040fe40000041830 */
[----:B------:R-:W-:Y:S01]  /*2f80*/  IADD3 R6, -R208, c[0x0][0x1d0], -R5 ;  /* 0x00007400d0067a10 */ /* 0x000fe20007ffe905 */
[----:B------:R-:W-:Y:S01]  /*2f90*/  @P4 IMAD.HI.U32 R7, R199, c[0x0][0x2c8], RZ ;  /* 0x0000b200c7074a27 */ /* 0x000fe200078e00ff */
[----:B------:R1:W1:Y:S03]  /*2fa0*/  MUFU.TANH R169, R41 ;  /* 0x0000002900a97308 */ /* 0x0002660000002400 */
[----:B------:R-:W-:Y:S01]  /*2fb0*/  IMAD.MOV.U32 R26, RZ, RZ, R199 ;  /* 0x000000ffff1a7224 */ /* 0x000fe200078e00c7 */
[----:B------:R-:W-:Y:S01]  /*2fc0*/  HMMA.16816.F32.BF16 R76, R12, R8, R76 ;  /* 0x000000080c4c723c */ /* 0x000fe2000004184c */
[----:B------:R-:W-:-:S02]  /*2fd0*/  @P0 SHF.R.U32.HI R26, RZ, c[0x0][0x2cc], R7 ;  /* 0x0000b300ff1a0a19 */ /* 0x000fc40000011607 */
[----:B------:R-:W-:-:S03]  /*2fe0*/  PLOP3.LUT P0, PT, PT, PT, UP1, 0x40, 0x0 ;  /* 0x000000000000781c */ /* 0x000fc60003f0e818 */
[----:B------:R-:W5:Y:S01]  /*2ff0*/  SHFL.IDX PT, R7, R26, RZ, 0x1c1f ;  /* 0x001c1fff1a077589 */ /* 0x000f6200000e0000 */
[----:B------:R-:W-:Y:S01]  /*3000*/  FMUL.FTZ R8, R52, c[0x0][0x320] ;  /* 0x0000c80034087a20 */ /* 0x000fe20000410000 */
[----:B------:R-:W-:Y:S01]  /*3010*/  HMMA.16816.F32.BF16 R36, R12, R28, R36 ;  /* 0x0000001c0c24723c */ /* 0x000fe20000041824 */
[----:B------:R-:W-:-:S04]  /*3020*/  FMUL.FTZ R9, R53, c[0x0][0x320] ;  /* 0x0000c80035097a20 */ /* 0x000fc80000410000 */
[----:B------:R-:W1:Y:S03]  /*3030*/  MUFU.TANH R8, R8 ;  /* 0x0000000800087308 */ /* 0x000e660000002400 */
[----:B------:R-:W-:Y:S01]  /*3040*/  HMMA.16816.F32.BF16 R72, R12, R30, R72 ;  /* 0x0000001e0c48723c */ /* 0x000fe20000041848 */
[----:B------:R-:W-:Y:S02]  /*3050*/  FMUL.FTZ R10, R49, c[0x0][0x320] ;  /* 0x0000c800310a7a20 */ /* 0x000fe40000410000 */
[----:B------:R-:W-:Y:S02]  /*3060*/  FMUL.FTZ R48, R48, c[0x0][0x320] ;  /* 0x0000c80030307a20 */ /* 0x000fe40000410000 */
[----:B------:R-:W1:Y:S02]  /*3070*/  MUFU.TANH R9, R9 ;  /* 0x0000000900097308 */ /* 0x000e640000002400 */
[----:B------:R-:W-:Y:S01]  /*3080*/  IADD3 R14, R11, -c[0x0][0x168], -R208 ;  /* 0x80005a000b0e7a10 */ /* 0x000fe20007ffe8d0 */
[----:B------:R-:W-:-:S02]  /*3090*/  FMUL.FTZ R76, R76, c[0x0][0x320] ;  /* 0x0000c8004c4c7a20 */ /* 0x000fc40000410000 */
[----:B------:R-:W-:Y:S01]  /*30a0*/  FMUL.FTZ R77, R77, c[0x0][0x320] ;  /* 0x0000c8004d4d7a20 */ /* 0x000fe20000410000 */
[C---:B------:R-:W-:Y:S02]  /*30b0*/  IADD3 R22, R14.reuse, c[0x0][0x328], RZ ;  /* 0x0000ca000e167a10 */ /* 0x040fe40007ffe0ff */
[----:B------:R1:W1:Y:S01]  /*30c0*/  MUFU.TANH R0, R48 ;  /* 0x0000003000007308 */ /* 0x0002620000002400 */
[----:B------:R-:W-:Y:S02]  /*30d0*/  IADD3 R14, R14, UR6, RZ ;  /* 0x000000060e0e7c10 */ /* 0x000fe4000fffe0ff */
[----:B------:R-:W-:Y:S02]  /*30e0*/  FMUL.FTZ R36, R36, c[0x0][0x320] ;  /* 0x0000c80024247a20 */ /* 0x000fe40000410000 */
[----:B------:R-:W-:Y:S02]  /*30f0*/  FMUL.FTZ R37, R37, c[0x0][0x320] ;  /* 0x0000c80025257a20 */ /* 0x000fe40000410000 */
[--C-:B-----5:R-:W-:Y:S01]  /*3100*/  IMAD.IADD R25, R22, 0x1, R7.reuse ;  /* 0x0000000116197824 */ /* 0x120fe200078e0207 */
[----:B------:R-:W1:Y:S01]  /*3110*/  MUFU.TANH R10, R10 ;  /* 0x0000000a000a7308 */ /* 0x000e620000002400 */
[----:B------:R-:W-:-:S02]  /*3120*/  IMAD.IADD R24, R14, 0x1, R7 ;  /* 0x000000010e187824 */ /* 0x000fc400078e0207 */
[----:B------:R-:W-:Y:S01]  /*3130*/  FMUL.FTZ R72, R72, c[0x0][0x320] ;  /* 0x0000c80048487a20 */ /* 0x000fe20000410000 */
[----:B------:R-:W-:Y:S01]  /*3140*/  IMNMX R25, R25, R6, PT ;  /* 0x0000000619197217 */ /* 0x000fe20003800200 */
[----:B------:R-:W-:-:S03]  /*3150*/  FMUL.FTZ R73, R73, c[0x0][0x320] ;  /* 0x0000c80049497a20 */ /* 0x000fc60000410000 */
[----:B------:R1:W1:Y:S08]  /*3160*/  MUFU.TANH R171, R76 ;  /* 0x0000004c00ab7308 */ /* 0x0002700000002400 */
[----:B------:R1:W1:Y:S08]  /*3170*/  MUFU.TANH R165, R77 ;  /* 0x0000004d00a57308 */ /* 0x0002700000002400 */
[----:B------:R1:W1:Y:S08]  /*3180*/  MUFU.TANH R175, R36 ;  /* 0x0000002400af7308 */ /* 0x0002700000002400 */
[----:B------:R1:W1:Y:S08]  /*3190*/  MUFU.TANH R173, R37 ;  /* 0x0000002500ad7308 */ /* 0x0002700000002400 */
[----:B------:R1:W1:Y:S08]  /*31a0*/  MUFU.TANH R143, R72 ;  /* 0x00000048008f7308 */ /* 0x0002700000002400 */
[----:B------:R1:W1:Y:S01]  /*31b0*/  MUFU.TANH R141, R73 ;  /* 0x00000049008d7308 */ /* 0x0002620000002400 */
[----:B------:R-:W-:Y:S05]  /*31c0*/  @P0 BRA `(.L_x_1574) ;  /* 0x0000014000000947 */ /* 0x000fea0003800000 */
[----:B--234-:R-:W-:Y:S01]  /*31d0*/  IADD3 R7, R7, c[0x0][0x1d0], RZ ;  /* 0x0000740007077a10 */ /* 0x01cfe20007ffe0ff */
[----:B------:R-:W-:Y:S03]  /*31e0*/  BSSY B0, `(.L_x_1575) ;  /* 0x000000d000007945 */ /* 0x000fe60003800000 */
[----:B------:R-:W-:-:S04]  /*31f0*/  IADD3 R12, R7, -c[0x0][0x168], RZ ;  /* 0x80005a00070c7a10 */ /* 0x000fc80007ffe0ff */
[----:B------:R-:W-:-:S13]  /*3200*/  ISETP.GT.AND P0, PT, R12, -0x1, PT ;  /* 0xffffffff0c00780c */ /* 0x000fda0003f04270 */
[----:B------:R-:W-:Y:S05]  /*3210*/  @P0 BRA `(.L_x_1576) ;  /* 0x0000006000000947 */ /* 0x000fea0003800000 */
[----:B------:R-:W-:Y:S02]  /*3220*/  ISETP.NE.AND P0, PT, R133, c[0x0][0x32c], PT ;  /* 0x0000cb0085007a0c */ /* 0x000fe40003f05270 */
[----:B------:R-:W-:-:S11]  /*3230*/  LOP3.LUT R11, RZ, R12, RZ, 0x33, !PT ;  /* 0x0000000cff0b7212 */ /* 0x000fd600078e33ff */
[----:B------:R-:W-:-:S05]  /*3240*/  @P0 IMAD.HI.U32 R7, R11, c[0x0][0x330], RZ ;  /* 0x0000cc000b070a27 */ /* 0x000fca00078e00ff */
[----:B------:R-:W-:-:S04]  /*3250*/  @P0 SHF.R.U32.HI R11, RZ, c[0x0][0x334], R7 ;  /* 0x0000cd00ff0b0a19 */ /* 0x000fc80000011607 */
[----:B------:R-:W-:Y:S01]  /*3260*/  LOP3.LUT R12, RZ, R11, RZ, 0x33, !PT ;  /* 0x0000000bff0c7212 */ /* 0x000fe200078e33ff */
[----:B------:R-:W-:Y:S05]  /*3270*/  BRA `(.L_x_1577) ;  /* 0x0000003000007947 */ /* 0x000fea0003800000 */
.L_x_1576:
[----:B------:R-:W-:-:S13]  /*3280*/  ISETP.NE.AND P0, PT, R133, c[0x0][0x32c], PT ;  /* 0x0000cb0085007a0c */ /* 0x000fda0003f05270 */
[----:B------:R-:W-:-:S05]  /*3290*/  @P0 IMAD.HI.U32 R7, R12, c[0x0][0x330], RZ ;  /* 0x0000cc000c070a27 */ /* 0x000fca00078e00ff */
[----:B------:R-:W-:Y:S02]  /*32a0*/  @P0 SHF.R.U32.HI R12, RZ, c[0x0][0x334], R7 ;  /* 0x0000cd00ff0c0a19 */ /* 0x000fe40000011607 */
.L_x_1577:
[----:B------:R-:W-:Y:S05]  /*32b0*/  BSYNC B0 ;  /* 0x0000000000007941 */ /* 0x000fea0003800000 */
.L_x_1575:
[----:B------:R-:W-:-:S04]  /*32c0*/  IMAD R7, R12, c[0x0][0x32c], -R5 ;  /* 0x0000cb000c077a24 */ /* 0x000fc800078e0a05 */
[----:B------:R-:W-:-:S05]  /*32d0*/  IMAD.IADD R7, R7, 0x1, -R208 ;  /* 0x0000000107077824 */ /* 0x000fca00078e0ad0 */
[----:B------:R-:W-:Y:S02]  /*32e0*/  IADD3 R12, R7, c[0x0][0x32c], RZ ;  /* 0x0000cb00070c7a10 */ /* 0x000fe40007ffe0ff */
[----:B------:R-:W-:Y:S02]  /*32f0*/  IMNMX R24, R24, R7, !PT ;  /* 0x0000000718187217 */ /* 0x000fe40007800200 */
[----:B------:R-:W-:Y:S02]  /*3300*/  IMNMX R25, R25, R12, PT ;  /* 0x0000000c19197217 */ /* 0x000fe40003800200 */
.L_x_1574:
[----:B--234-:R-:W-:Y:S01]  /*3310*/  ISETP.GT.AND P0, PT, R132, RZ, PT ;  /* 0x000000ff8400720c */ /* 0x01cfe20003f04270 */
[----:B------:R-:W2:Y:S01]  /*3320*/  SHFL.IDX PT, R29, R26, 0x1, 0x1c1f ;  /* 0x003c1f001a1d7f89 */ /* 0x000ea200000e0000 */
[----:B------:R-:W-:Y:S02]  /*3330*/  FMUL.FTZ R27, R23, c[0x0][0x320] ;  /* 0x0000c800171b7a20 */ /* 0x000fe40000410000 */
[C---:B------:R-:W-:Y:S01]  /*3340*/  ISETP.GT.AND P4, PT, R24.reuse, RZ, P0 ;  /* 0x000000ff1800720c */ /* 0x040fe20000784270 */
[----:B------:R-:W-:Y:S01]  /*3350*/  FMUL.FTZ R12, R55, c[0x0][0x320] ;  /* 0x0000c800370c7a20 */ /* 0x000fe20000410000 */
[----:B------:R-:W-:Y:S01]  /*3360*/  ISETP.GT.AND P5, PT, R24, 0x1, P0 ;  /* 0x000000011800780c */ /* 0x000fe200007a4270 */
[----:B------:R-:W-:Y:S01]  /*3370*/  FMUL.FTZ R19, R19, c[0x0][0x320] ;  /* 0x0000c80013137a20 */ /* 0x000fe20000410000 */
[C---:B------:R-:W-:Y:S01]  /*3380*/  ISETP.LT.OR P4, PT, R25.reuse, 0x1, P4 ;  /* 0x000000011900780c */ /* 0x040fe20002781670 */
[----:B------:R-:W-:Y:S01]  /*3390*/  FMUL.FTZ R23, R50, c[0x0][0x320] ;  /* 0x0000c80032177a20 */ /* 0x000fe20000410000 */
[----:B------:R-:W-:Y:S01]  /*33a0*/  ISETP.LT.OR P5, PT, R25, 0x2, P5 ;  /* 0x000000021900780c */ /* 0x000fe20002fa1670 */
[----:B------:R-:W-:Y:S01]  /*33b0*/  FMUL.FTZ R78, R78, c[0x0][0x320] ;  /* 0x0000c8004e4e7a20 */ /* 0x000fe20000410000 */
[----:B-1----:R-:W-:Y:S01]  /*33c0*/  FSEL R56, R56, -INF , !P4 ;  /* 0xff80000038387808 */ /* 0x002fe20006000000 */
[----:B------:R-:W-:Y:S01]  /*33d0*/  FMUL.FTZ R79, R79, c[0x0][0x320] ;  /* 0x0000c8004f4f7a20 */ /* 0x000fe20000410000 */
[----:B------:R-:W-:Y:S01]  /*33e0*/  ISETP.GT.AND P4, PT, R24, 0x8, P0 ;  /* 0x000000081800780c */ /* 0x000fe20000784270 */
[----:B------:R-:W-:Y:S01]  /*33f0*/  FMUL.FTZ R42, R42, c[0x0][0x320] ;  /* 0x0000c8002a2a7a20 */ /* 0x000fe20000410000 */
[----:B------:R-:W-:Y:S01]  /*3400*/  FSEL R21, R21, -INF , !P5 ;  /* 0xff80000015157808 */ /* 0x000fe20006800000 */
[----:B------:R-:W-:Y:S01]  /*3410*/  FMUL.FTZ R43, R43, c[0x0][0x320] ;  /* 0x0000c8002b2b7a20 */ /* 0x000fe20000410000 */
[----:B------:R-:W-:Y:S01]  /*3420*/  ISETP.LT.OR P4, PT, R25, 0x9, P4 ;  /* 0x000000091900780c */ /* 0x000fe20002781670 */
[----:B------:R-:W-:Y:S01]  /*3430*/  FMUL.FTZ R38, R38, c[0x0][0x320] ;  /* 0x0000c80026267a20 */ /* 0x000fe20000410000 */
[----:B------:R-:W-:Y:S01]  /*3440*/  ISETP.GT.AND P5, PT, R24, 0x9, P0 ;  /* 0x000000091800780c */ /* 0x000fe200007a4270 */
[----:B------:R-:W-:Y:S01]  /*3450*/  FMUL.FTZ R39, R39, c[0x0][0x320] ;  /* 0x0000c80027277a20 */ /* 0x000fe20000410000 */
[----:B------:R-:W-:Y:S01]  /*3460*/  FSEL R17, R2, -INF , !P4 ;  /* 0xff80000002117808 */ /* 0x000fe20006000000 */
[----:B------:R-:W-:Y:S01]  /*3470*/  FMUL.FTZ R74, R74, c[0x0][0x320] ;  /* 0x0000c8004a4a7a20 */ /* 0x000fe20000410000 */
[----:B------:R-:W-:Y:S01]  /*3480*/  ISETP.GT.AND P4, PT, R24, 0x10, P0 ;  /* 0x000000101800780c */ /* 0x000fe20000784270 */
[----:B------:R-:W-:Y:S01]  /*3490*/  FMUL.FTZ R75, R75, c[0x0][0x320] ;  /* 0x0000c8004b4b7a20 */ /* 0x000fe20000410000 */
[C---:B------:R-:W-:Y:S01]  /*34a0*/  ISETP.LT.OR P5, PT, R25.reuse, 0xa, P5 ;  /* 0x0000000a1900780c */ /* 0x040fe20002fa1670 */
[----:B------:R1:W3:Y:S01]  /*34b0*/  MUFU.TANH R182, R78 ;  /* 0x0000004e00b67308 */ /* 0x0002e20000002400 */
[----:B------:R-:W-:-:S02]  /*34c0*/  ISETP.LT.OR P4, PT, R25, 0x11, P4 ;  /* 0x000000111900780c */ /* 0x000fc40002781670 */
[----:B------:R-:W-:Y:S01]  /*34d0*/  FSEL R15, R16, -INF , !P5 ;  /* 0xff800000100f7808 */ /* 0x000fe20006800000 */
[----:B------:R-:W-:Y:S01]  /*34e0*/  FMUL.FTZ R16, R18, c[0x0][0x320] ;  /* 0x0000c80012107a20 */ /* 0x000fe20000410000 */
[----:B------:R-:W-:Y:S02]  /*34f0*/  ISETP.GT.AND P5, PT, R24, 0x11, P0 ;  /* 0x000000111800780c */ /* 0x000fe400007a4270 */
[----:B------:R-:W-:Y:S01]  /*3500*/  FSEL R13, R8, -INF , !P4 ;  /* 0xff800000080d7808 */ /* 0x000fe20006000000 */
[----:B------:R-:W-:Y:S01]  /*3510*/  FMUL.FTZ R8, R51, c[0x0][0x320] ;  /* 0x0000c80033087a20 */ /* 0x000fe20000410000 */
[----:B------:R-:W-:Y:S01]  /*3520*/  ISETP.GT.AND P4, PT, R24, 0x18, P0 ;  /* 0x000000181800780c */ /* 0x000fe20000784270 */
[----:B------:R1:W4:Y:S01]  /*3530*/  MUFU.TANH R174, R79 ;  /* 0x0000004f00ae7308 */ /* 0x0003220000002400 */
[C---:B------:R-:W-:Y:S02]  /*3540*/  ISETP.LT.OR P5, PT, R25.reuse, 0x12, P5 ;  /* 0x000000121900780c */ /* 0x040fe40002fa1670 */
[----:B------:R-:W-:-:S02]  /*3550*/  ISETP.LT.OR P4, PT, R25, 0x19, P4 ;  /* 0x000000191900780c */ /* 0x000fc40002781670 */
[----:B------:R-:W-:Y:S02]  /*3560*/  FSEL R11, R9, -INF , !P5 ;  /* 0xff800000090b7808 */ /* 0x000fe40006800000 */
[----:B------:R-:W-:Y:S01]  /*3570*/  FSEL R9, R0, -INF , !P4 ;  /* 0xff80000000097808 */ /* 0x000fe20006000000 */
[----:B------:R-:W-:Y:S01]  /*3580*/  FMUL.FTZ R0, R54, c[0x0][0x320] ;  /* 0x0000c80036007a20 */ /* 0x000fe20000410000 */
[C---:B------:R-:W-:Y:S01]  /*3590*/  ISETP.GT.AND P4, PT, R24.reuse, 0x20, P0 ;  /* 0x000000201800780c */ /* 0x040fe20000784270 */
[----:B------:R-:W1:Y:S01]  /*35a0*/  MUFU.TANH R12, R12 ;  /* 0x0000000c000c7308 */ /* 0x000e620000002400 */
[----:B------:R-:W-:Y:S02]  /*35b0*/  ISETP.GT.AND P5, PT, R24, 0x19, P0 ;  /* 0x000000191800780c */ /* 0x000fe400007a4270 */
[C---:B------:R-:W-:Y:S02]  /*35c0*/  ISETP.LT.OR P4, PT, R25.reuse, 0x21, P4 ;  /* 0x000000211900780c */ /* 0x040fe40002781670 */
[----:B------:R-:W-:-:S02]  /*35d0*/  ISETP.LT.OR P5, PT, R25, 0x1a, P5 ;  /* 0x0000001a1900780c */ /* 0x000fc40002fa1670 */
[----:B------:R-:W-:Y:S01]  /*35e0*/  FSEL R171, R171, -INF , !P4 ;  /* 0xff800000abab7808 */ /* 0x000fe20006000000 */
[----:B------:R-:W1:Y:S01]  /*35f0*/  MUFU.TANH R19, R19 ;  /* 0x0000001300137308 */ /* 0x000e620000002400 */
[----:B------:R-:W-:Y:S02]  /*3600*/  ISETP.GT.AND P4, PT, R24, 0x28, P0 ;  /* 0x000000281800780c */ /* 0x000fe40000784270 */
[----:B------:R-:W-:Y:S02]  /*3610*/  FSEL R7, R10, -INF , !P5 ;  /* 0xff8000000a077808 */ /* 0x000fe40006800000 */
[----:B------:R-:W-:Y:S02]  /*3620*/  ISETP.LT.OR P4, PT, R25, 0x29, P4 ;  /* 0x000000291900780c */ /* 0x000fe40002781670 */
[----:B------:R-:W-:Y:S01]  /*3630*/  ISETP.GT.AND P5, PT, R24, 0x21, P0 ;  /* 0x000000211800780c */ /* 0x000fe200007a4270 */
[----:B------:R1:W1:Y:S01]  /*3640*/  MUFU.TANH R180, R42 ;  /* 0x0000002a00b47308 */ /* 0x0002620000002400 */
[----:B------:R-:W-:-:S02]  /*3650*/  FSEL R163, R163, -INF , !P4 ;  /* 0xff800000a3a37808 */ /* 0x000fc40006000000 */
[----:B------:R-:W-:Y:S02]  /*3660*/  ISETP.LT.OR P5, PT, R25, 0x22, P5 ;  /* 0x000000221900780c */ /* 0x000fe40002fa1670 */
[C---:B------:R-:W-:Y:S02]  /*3670*/  ISETP.GT.AND P4, PT, R24.reuse, 0x30, P0 ;  /* 0x000000301800780c */ /* 0x040fe40000784270 */
[----:B------:R-:W-:Y:S01]  /*3680*/  FSEL R165, R165, -INF , !P5 ;  /* 0xff800000a5a57808 */ /* 0x000fe20006800000 */
[----:B------:R1:W1:Y:S01]  /*3690*/  MUFU.TANH R176, R43 ;  /* 0x0000002b00b07308 */ /* 0x0002620000002400 */
[----:B------:R-:W-:Y:S02]  /*36a0*/  ISETP.LT.OR P4, PT, R25, 0x31, P4 ;  /* 0x000000311900780c */ /* 0x000fe40002781670 */
[----:B------:R-:W-:Y:S02]  /*36b0*/  ISETP.GT.AND P5, PT, R24, 0x29, P0 ;  /* 0x000000291800780c */ /* 0x000fe400007a4270 */
[----:B------:R-:W-:-:S02]  /*36c0*/  FSEL R175, R175, -INF , !P4 ;  /* 0xff800000afaf7808 */ /* 0x000fc40006000000 */
[----:B------:R-:W-:Y:S01]  /*36d0*/  ISETP.LT.OR P5, PT, R25, 0x2a, P5 ;  /* 0x0000002a1900780c */ /* 0x000fe20002fa1670 */
[----:B------:R-:W1:Y:S01]  /*36e0*/  MUFU.TANH R27, R27 ;  /* 0x0000001b001b7308 */ /* 0x000e620000002400 */
[C---:B------:R-:W-:Y:S02]  /*36f0*/  ISETP.GT.AND P4, PT, R24.reuse, 0x38, P0 ;  /* 0x000000381800780c */ /* 0x040fe40000784270 */
[----:B------:R-:W-:Y:S02]  /*3700*/  FSEL R169, R169, -INF , !P5 ;  /* 0xff800000a9a97808 */ /* 0x000fe40006800000 */
[----:B------:R-:W-:Y:S02]  /*3710*/  ISETP.LT.OR P4, PT, R25, 0x39, P4 ;  /* 0x000000391900780c */ /* 0x000fe40002781670 */
[----:B------:R-:W-:Y:S01]  /*3720*/  ISETP.GT.AND P5, PT, R24, 0x31, P0 ;  /* 0x000000311800780c */ /* 0x000fe200007a4270 */
[----:B------:R-:W1:Y:S01]  /*3730*/  MUFU.TANH R23, R23 ;  /* 0x0000001700177308 */ /* 0x000e620000002400 */
[----:B------:R-:W-:-:S02]  /*3740*/  FSEL R143, R143, -INF , !P4 ;  /* 0xff8000008f8f7808 */ /* 0x000fc40006000000 */
[----:B------:R-:W-:Y:S02]  /*3750*/  ISETP.LT.OR P5, PT, R25, 0x32, P5 ;  /* 0x000000321900780c */ /* 0x000fe40002fa1670 */
[----:B------:R-:W-:Y:S02]  /*3760*/  PLOP3.LUT P4, PT, PT, PT, UP1, 0x40, 0x0 ;  /* 0x000000000000781c */ /* 0x000fe40003f8e818 */
[----:B------:R-:W-:Y:S01]  /*3770*/  FSEL R173, R173, -INF , !P5 ;  /* 0xff800000adad7808 */ /* 0x000fe20006800000 */
[----:B------:R1:W1:Y:S01]  /*3780*/  MUFU.TANH R142, R38 ;  /* 0x00000026008e7308 */ /* 0x0002620000002400 */
[----:B------:R-:W-:-:S04]  /*3790*/  ISETP.GT.AND P5, PT, R24, 0x39, P0 ;  /* 0x000000391800780c */ /* 0x000fc800007a4270 */
[----:B------:R-:W-:Y:S01]  /*37a0*/  ISETP.LT.OR P5, PT, R25, 0x3a, P5 ;  /* 0x0000003a1900780c */ /* 0x000fe20002fa1670 */
[--C-:B--2---:R-:W-:Y:S02]  /*37b0*/  IMAD.IADD R25, R22, 0x1, R29.reuse ;  /* 0x0000000116197824 */ /* 0x104fe400078e021d */
[----:B------:R2:W1:Y:S01]  /*37c0*/  MUFU.TANH R140, R39 ;  /* 0x00000027008c7308 */ /* 0x0004620000002400 */
[----:B------:R-:W-:Y:S01]  /*37d0*/  IMAD.IADD R22, R14, 0x1, R29 ;  /* 0x000000010e167824 */ /* 0x000fe200078e021d */
[----:B------:R-:W-:Y:S02]  /*37e0*/  FSEL R141, R141, -INF , !P5 ;  /* 0xff8000008d8d7808 */ /* 0x000fe40006800000 */
[----:B------:R-:W-:-:S04]  /*37f0*/  IMNMX R2, R25, R6, PT ;  /* 0x0000000619027217 */ /* 0x000fc80003800200 */
[----:B------:R-:W1:Y:S08]  /*3800*/  MUFU.TANH R16, R16 ;  /* 0x0000001000107308 */ /* 0x000e700000002400 */
[----:B------:R-:W1:Y:S08]  /*3810*/  MUFU.TANH R0, R0 ;  /* 0x0000000000007308 */ /* 0x000e700000002400 */
[----:B------:R2:W1:Y:S08]  /*3820*/  MUFU.TANH R170, R74 ;  /* 0x0000004a00aa7308 */ /* 0x0004700000002400 */
[----:B------:R2:W1:Y:S08]  /*3830*/  MUFU.TANH R168, R75 ;  /* 0x0000004b00a87308 */ /* 0x0004700000002400 */
[----:B------:R-:W1:Y:S01]  /*3840*/  MUFU.TANH R8, R8 ;  /* 0x0000000800087308 */ /* 0x000e620000002400 */
[----:B------:R-:W-:Y:S05]  /*3850*/  @P4 BRA `(.L_x_1578) ;  /* 0x0000014000004947 */ /* 0x000fea0003800000 */
[----:B---34-:R-:W-:Y:S01]  /*3860*/  IADD3 R10, R29, c[0x0][0x1d0], RZ ;  /* 0x000074001d0a7a10 */ /* 0x018fe20007ffe0ff */
        /* <DEDUP_REMOVED lines=10> */
.L_x_1580:
[----:B------:R-:W-:-:S13]  /*3910*/  ISETP.NE.AND P4, PT, R133, c[0x0][0x32c], PT ;  /* 0x0000cb0085007a0c */ /* 0x000fda0003f85270 */
[----:B------:R-:W-:-:S05]  /*3920*/  @P4 IMAD.HI.U32 R6, R10, c[0x0][0x330], RZ ;  /* 0x0000cc000a064a27 */ /* 0x000fca00078e00ff */
[----:B------:R-:W-:Y:S02]  /*3930*/  @P4 SHF.R.U32.HI R10, RZ, c[0x0][0x334], R6 ;  /* 0x0000cd00ff0a4a19 */ /* 0x000fe40000011606 */
.L_x_1581:
[----:B------:R-:W-:Y:S05]  /*3940*/  BSYNC B0 ;  /* 0x0000000000007941 */ /* 0x000fea0003800000 */
.L_x_1579:
[----:B------:R-:W-:-:S04]  /*3950*/  IMAD R25, R10, c[0x0][0x32c], -R5 ;  /* 0x0000cb000a197a24 */ /* 0x000fc800078e0a05 */
[----:B------:R-:W-:-:S05]  /*3960*/  IMAD.IADD R25, R25, 0x1, -R208 ;  /* 0x0000000119197824 */ /* 0x000fca00078e0ad0 */
[----:B------:R-:W-:Y:S02]  /*3970*/  IADD3 R5, R25, c[0x0][0x32c], RZ ;  /* 0x0000cb0019057a10 */ /* 0x000fe40007ffe0ff */
[----:B------:R-:W-:Y:S02]  /*3980*/  IMNMX R22, R22, R25, !PT ;  /* 0x0000001916167217 */ /* 0x000fe40007800200 */
[----:B------:R-:W-:Y:S02]  /*3990*/  IMNMX R2, R2, R5, PT ;  /* 0x0000000502027217 */ /* 0x000fe40003800200 */
.L_x_1578:
[----:B---34-:R-:W-:Y:S01]  /*39a0*/  ISETP.GT.AND P5, PT, R22, 0x8, P0 ;  /* 0x000000081600780c */ /* 0x018fe200007a4270 */
[----:B------:R-:W-:-:S04]  /*39b0*/  DEPBAR.LE SB0, 0x2 ;  /* 0x000080800000791a */ /* 0x000fc80000000000 */
[----:B------:R-:W-:Y:S01]  /*39c0*/  BAR.SYNC.DEFER_BLOCKING 0x0 ;  /* 0x0000000000007b1d */ /* 0x000fe20000010000 */
[----:B------:R-:W-:Y:S01]  /*39d0*/  ISETP.LT.OR P5, PT, R2, 0x9, P5 ;  /* 0x000000090200780c */ /* 0x000fe20002fa1670 */
[----:B------:R-:W-:Y:S01]  /*39e0*/  IMAD.SHL.U32 R135, R4, 0x2, RZ ;  /* 0x0000000204877824 */ /* 0x000fe200078e00ff */
[----:B------:R-:W-:Y:S02]  /*39f0*/  FMNMX.FTZ R6, R56, R21, !PT ;  /* 0x0000001538067209 */ /* 0x000fe40007810000 */
[----:B------:R-:W-:Y:S01]  /*3a00*/  ISETP.GT.AND P4, PT, R22, 0x1, P0 ;  /* 0x000000011600780c */ /* 0x000fe20000784270 */
[--C-:B------:R-:W-:Y:S01]  /*3a10*/  IMAD.IADD R172, R187, 0x1, R135.reuse ;  /* 0x00000001bbac7824 */ /* 0x100fe200078e0287 */
[----:B-1----:R-:W-:Y:S01]  /*3a20*/  FSEL R16, R16, -INF , !P5 ;  /* 0xff80000010107808 */ /* 0x002fe20006800000 */
[C---:B------:R-:W-:Y:S01]  /*3a30*/  IMAD R134, R3.reuse, 0x2, R135 ;  /* 0x0000000203867824 */ /* 0x040fe200078e0287 */
[----:B------:R-:W-:Y:S01]  /*3a40*/  ISETP.GT.AND P5, PT, R22, 0x10, P0 ;  /* 0x000000101600780c */ /* 0x000fe200007a4270 */
[----:B------:R-:W-:Y:S01]  /*3a50*/  IMAD R3, R3, 0x2, R172 ;  /* 0x0000000203037824 */ /* 0x000fe200078e02ac */
[----:B------:R-:W-:Y:S01]  /*3a60*/  FMNMX.FTZ R6, R17, R6, !PT ;  /* 0x0000000611067209 */ /* 0x000fe20007810000 */
[----:B------:R-:W-:Y:S01]  /*3a70*/  IMAD.IADD R160, R187, 0x1, R134 ;  /* 0x00000001bba07824 */ /* 0x000fe200078e0286 */
[C---:B------:R-:W-:Y:S01]  /*3a80*/  ISETP.LT.OR P4, PT, R2.reuse, 0x2, P4 ;  /* 0x000000020200780c */ /* 0x040fe20002781670 */
[----:B------:R-:W-:Y:S01]  /*3a90*/  ULDC.64 UR4, c[0x0][0x2c8] ;  /* 0x0000b20000047ab9 */ /* 0x000fe20000000a00 */
[----:B------:R-:W-:Y:S01]  /*3aa0*/  ISETP.LT.OR P5, PT, R2, 0x11, P5 ;  /* 0x000000110200780c */ /* 0x000fe20002fa1670 */
[----:B------:R-:W-:Y:S01]  /*3ab0*/  UIMAD.WIDE.U32 UR14, UR13, UR4, URZ ;  /* 0x000000040d0e72a5 */ /* 0x000fe2000f8e003f */
[----:B------:R-:W-:-:S02]  /*3ac0*/  FMNMX.FTZ R10, R15, R6, !PT ;  /* 0x000000060f0a7209 */ /* 0x000fc40007810000 */
[----:B------:R-:W-:Y:S01]  /*3ad0*/  FSEL R18, R27, -INF , !P4 ;  /* 0xff8000001b127808 */ /* 0x000fe20006000000 */
[----:B------:R-:W-:Y:S01]  /*3ae0*/  ULDC UR4, c[0x0][0x328] ;  /* 0x0000ca0000047ab9 */ /* 0x000fe20000000800 */
[----:B------:R-:W-:Y:S02]  /*3af0*/  ISETP.GT.AND P4, PT, R22, 0x9, P0 ;  /* 0x000000091600780c */ /* 0x000fe40000784270 */
[----:B------:R-:W-:Y:S01]  /*3b00*/  FSEL R14, R0, -INF , !P5 ;  /* 0xff800000000e7808 */ /* 0x000fe20006800000 */
[----:B------:R-:W-:Y:S01]  /*3b10*/  LDSM.16.MT88.4 R40, [R135+0x2100] ;  /* 0x002100008728783b */ /* 0x000fe20000004200 */
[----:B------:R-:W-:Y:S01]  /*3b20*/  FMNMX.FTZ R0, R13, R10, !PT ;  /* 0x0000000a0d007209 */ /* 0x000fe20007810000 */
[----:B------:R-:W-:Y:S01]  /*3b30*/  @UP2 UMOV UR7, UR15 ;  /* 0x0000000f00072c82 */ /* 0x000fe20008000000 */
[----:B------:R-:W-:Y:S01]  /*3b40*/  ISETP.GT.AND P5, PT, R22, RZ, P0 ;  /* 0x000000ff1600720c */ /* 0x000fe200007a4270 */
[----:B------:R-:W-:Y:S01]  /*3b50*/  LDSM.16.MT88.4 R124, [R135+0x100] ;  /* 0x00010000877c783b */ /* 0x000fe20000004200 */
[C---:B------:R-:W-:Y:S01]  /*3b60*/  ISETP.LT.OR P4, PT, R2.reuse, 0xa, P4 ;  /* 0x0000000a0200780c */ /* 0x040fe20002781670 */
[----:B------:R-:W-:Y:S01]  /*3b70*/  @UP2 USHF.R.U32.HI UR13, URZ, UR5, UR7 ;  /* 0x000000053f0d2299 */ /* 0x000fe20008011607 */
[----:B------:R-:W-:Y:S01]  /*3b80*/  FMNMX.FTZ R0, R11, R0, !PT ;  /* 0x000000000b007209 */ /* 0x000fe20007810000 */
[----:B------:R-:W-:Y:S01]  /*3b90*/  LDSM.16.MT88.4 R116, [R172+0x100] ;  /* 0x00010000ac74783b */ /* 0x000fe20000004200 */
[----:B------:R-:W-:Y:S01]  /*3ba0*/  ISETP.LT.OR P5, PT, R2, 0x1, P5 ;  /* 0x000000010200780c */ /* 0x000fe20002fa1670 */
[----:B------:R-:W-:Y:S01]  /*3bb0*/  UIADD3 UR12, UR12, UR13, URZ ;  /* 0x0000000d0c0c7290 */ /* 0x000fe2000fffe03f */
[----:B------:R-:W-:Y:S01]  /*3bc0*/  FSEL R6, R19, -INF , !P4 ;  /* 0xff80000013067808 */ /* 0x000fe20006000000 */
[----:B------:R-:W-:Y:S01]  /*3bd0*/  LDSM.16.MT88.4 R108, [R134+0x100] ;  /* 0x00010000866c783b */ /* 0x000fe20000004200 */
[----:B------:R-:W-:Y:S01]  /*3be0*/  ISETP.GT.AND P4, PT, R22, 0x11, P0 ;  /* 0x000000111600780c */ /* 0x000fe20000784270 */
[----:B------:R-:W-:Y:S01]  /*3bf0*/  UIADD3 UR4, UR12, UR4, URZ ;  /* 0x000000040c047290 */ /* 0x000fe2000fffe03f */
[----:B------:R-:W-:Y:S01]  /*3c00*/  FMNMX.FTZ R0, R9, R0, !PT ;  /* 0x0000000009007209 */ /* 0x000fe20007810000 */
[----:B------:R-:W-:Y:S01]  /*3c10*/  LDSM.16.MT88.4 R100, [R3+0x100] ;  /* 0x000100000364783b */ /* 0x000fe20000004200 */
[----:B------:R-:W-:-:S02]  /*3c20*/  FSEL R20, R20, -INF , !P5 ;  /* 0xff80000014147808 */ /* 0x000fc40006800000 */
[----:B------:R-:W-:Y:S01]  /*3c30*/  ISETP.LT.OR P4, PT, R2, 0x12, P4 ;  /* 0x000000120200780c */ /* 0x000fe20002781670 */
[----:B------:R-:W-:Y:S01]  /*3c40*/  LDSM.16.MT88.4 R48, [R172+0x2100] ;  /* 0x00210000ac30783b */ /* 0x000fe20000004200 */
[----:B------:R-:W-:Y:S02]  /*3c50*/  FMNMX.FTZ R0, R7, R0, !PT ;  /* 0x0000000007007209 */ /* 0x000fe40007810000 */
[----:B------:R-:W-:Y:S01]  /*3c60*/  FMNMX.FTZ R5, R20, R18, !PT ;  /* 0x0000001214057209 */ /* 0x000fe20007810000 */
[----:B------:R-:W-:Y:S01]  /*3c70*/  LDSM.16.MT88.4 R64, [R160+0x2100] ;  /* 0x00210000a040783b */ /* 0x000fe20000004200 */
[----:B------:R-:W-:Y:S02]  /*3c80*/  FSEL R12, R12, -INF , !P4 ;  /* 0xff8000000c0c7808 */ /* 0x000fe40006000000 */
[----:B------:R-:W-:Y:S01]  /*3c90*/  FMNMX.FTZ R0, R171, R0, !PT ;  /* 0x00000000ab007209 */ /* 0x000fe20007810000 */
[----:B--2---:R-:W-:Y:S01]  /*3ca0*/  LDSM.16.MT88.4 R72, [R135+0x4100] ;  /* 0x004100008748783b */ /* 0x004fe20000004200 */
[----:B------:R-:W-:-:S02]  /*3cb0*/  ISETP.GT.AND P4, PT, R22, 0x18, P0 ;  /* 0x000000181600780c */ /* 0x000fc40000784270 */
[----:B------:R-:W-:Y:S01]  /*3cc0*/  FMNMX.FTZ R5, R16, R5, !PT ;  /* 0x0000000510057209 */ /* 0x000fe20007810000 */
[----:B------:R-:W-:Y:S01]  /*3cd0*/  LDSM.16.MT88.4 R80, [R172+0x4100] ;  /* 0x00410000ac50783b */ /* 0x000fe20000004200 */
[----:B------:R-:W-:Y:S02]  /*3ce0*/  FMNMX.FTZ R0, R165, R0, !PT ;  /* 0x00000000a5007209 */ /* 0x000fe40007810000 */
[----:B------:R-:W-:Y:S01]  /*3cf0*/  ISETP.LT.OR P4, PT, R2, 0x19, P4 ;  /* 0x000000190200780c */ /* 0x000fe20002781670 */
[----:B------:R-:W-:Y:S01]  /*3d00*/  LDSM.16.MT88.4 R88, [R134+0x4100] ;  /* 0x004100008658783b */ /* 0x000fe20000004200 */
[----:B------:R-:W-:Y:S02]  /*3d10*/  FMNMX.FTZ R5, R6, R5, !PT ;  /* 0x0000000506057209 */ /* 0x000fe40007810000 */
[----:B------:R-:W-:Y:S01]  /*3d20*/  ISETP.GT.AND P5, PT, R22, 0x19, P0 ;  /* 0x000000191600780c */ /* 0x000fe200007a4270 */
[----:B------:R-:W-:Y:S01]  /*3d30*/  LDSM.16.MT88.4 R136, [R172+0x900] ;  /* 0x00090000ac88783b */ /* 0x000fe20000004200 */
[----:B------:R-:W-:-:S02]  /*3d40*/  FMNMX.FTZ R0, R163, R0, !PT ;  /* 0x00000000a3007209 */ /* 0x000fc40007810000 */
[----:B------:R-:W-:Y:S01]  /*3d50*/  FSEL R10, R23, -INF , !P4 ;  /* 0xff800000170a7808 */ /* 0x000fe20006000000 */
[----:B------:R-:W-:Y:S01]  /*3d60*/  LDSM.16.MT88.4 R32, [R134+0x900] ;  /* 0x000900008620783b */ /* 0x000fe20000004200 */
[----:B------:R-:W-:Y:S02]  /*3d70*/  FMNMX.FTZ R5, R14, R5, !PT ;  /* 0x000000050e057209 */ /* 0x000fe40007810000 */
[----:B------:R-:W-:Y:S01]  /*3d80*/  ISETP.GT.AND P4, PT, R22, 0x20, P0 ;  /* 0x000000201600780c */ /* 0x000fe20000784270 */
[----:B------:R-:W-:Y:S01]  /*3d90*/  LDSM.16.MT88.4 R28, [R160+0x900] ;  /* 0x00090000a01c783b */ /* 0x000fe20000004200 */
[----:B------:R-:W-:Y:S02]  /*3da0*/  ISETP.LT.OR P5, PT, R2, 0x1a, P5 ;  /* 0x0000001a0200780c */ /* 0x000fe40002fa1670 */
[----:B------:R-:W-:Y:S01]  /*3db0*/  FMNMX.FTZ R0, R169, R0, !PT ;  /* 0x00000000a9007209 */ /* 0x000fe20007810000 */
[----:B------:R-:W-:Y:S01]  /*3dc0*/  LDSM.16.MT88.4 R24, [R172+0x2900] ;  /* 0x00290000ac18783b */ /* 0x000fe20000004200 */
[----:B------:R-:W-:-:S02]  /*3dd0*/  FMNMX.FTZ R5, R12, R5, !PT ;  /* 0x000000050c057209 */ /* 0x000fc40007810000 */
[----:B------:R-:W-:Y:S02]  /*3de0*/  ISETP.LT.OR P4, PT, R2, 0x21, P4 ;  /* 0x000000210200780c */ /* 0x000fe40002781670 */
[----:B------:R-:W-:Y:S02]  /*3df0*/  FSEL R8, R8, -INF , !P5 ;  /* 0xff80000008087808 */ /* 0x000fe40006800000 */
[----:B------:R-:W-:Y:S02]  /*3e00*/  ISETP.GT.AND P5, PT, R22, 0x21, P0 ;  /* 0x000000211600780c */ /* 0x000fe400007a4270 */
[----:B------:R-:W-:Y:S02]  /*3e10*/  FMNMX.FTZ R0, R175, R0, !PT ;  /* 0x00000000af007209 */ /* 0x000fe40007810000 */
[----:B------:R-:W-:Y:S02]  /*3e20*/  FMNMX.FTZ R5, R10, R5, !PT ;  /* 0x000000050a057209 */ /* 0x000fe40007810000 */
[----:B------:R-:W-:-:S02]  /*3e30*/  FSEL R182, R182, -INF , !P4 ;  /* 0xff800000b6b67808 */ /* 0x000fc40006000000 */
[----:B------:R-:W-:Y:S02]  /*3e40*/  ISETP.GT.AND P4, PT, R22, 0x28, P0 ;  /* 0x000000281600780c */ /* 0x000fe40000784270 */
[----:B------:R-:W-:Y:S02]  /*3e50*/  ISETP.LT.OR P5, PT, R2, 0x22, P5 ;  /* 0x000000220200780c */ /* 0x000fe40002fa1670 */
[----:B------:R-:W-:Y:S02]  /*3e60*/  FMNMX.FTZ R0, R173, R0, !PT ;  /* 0x00000000ad007209 */ /* 0x000fe40007810000 */
[----:B------:R-:W-:Y:S02]  /*3e70*/  FMNMX.FTZ R5, R8, R5, !PT ;  /* 0x0000000508057209 */ /* 0x000fe40007810000 */
[----:B------:R-:W-:Y:S02]  /*3e80*/  ISETP.LT.OR P4, PT, R2, 0x29, P4 ;  /* 0x000000290200780c */ /* 0x000fe40002781670 */
[----:B------:R-:W-:-:S02]  /*3e90*/  FSEL R174, R174, -INF , !P5 ;  /* 0xff800000aeae7808 */ /* 0x000fc40006800000 */
[----:B------:R-:W-:Y:S02]  /*3ea0*/  ISETP.GT.AND P5, PT, R22, 0x29, P0 ;  /* 0x000000291600780c */ /* 0x000fe400007a4270 */
[----:B------:R-:W-:Y:S02]  /*3eb0*/  FMNMX.FTZ R0, R143, R0, !PT ;  /* 0x000000008f007209 */ /* 0x000fe40007810000 */
[----:B------:R-:W-:Y:S02]  /*3ec0*/  FMNMX.FTZ R5, R182, R5, !PT ;  /* 0x00000005b6057209 */ /* 0x000fe40007810000 */
[----:B------:R-:W-:Y:S02]  /*3ed0*/  FSEL R180, R180, -INF , !P4 ;  /* 0xff800000b4b47808 */ /* 0x000fe40006000000 */
[----:B------:R-:W-:Y:S02]  /*3ee0*/  ISETP.GT.AND P4, PT, R22, 0x30, P0 ;  /* 0x000000301600780c */ /* 0x000fe40000784270 */
[----:B------:R-:W-:-:S02]  /*3ef0*/  ISETP.LT.OR P5, PT, R2, 0x2a, P5 ;  /* 0x0000002a0200780c */ /* 0x000fc40002fa1670 */
[----:B------:R-:W-:Y:S02]  /*3f00*/  FMNMX.FTZ R0, R141, R0, !PT ;  /* 0x000000008d007209 */ /* 0x000fe40007810000 */
[----:B------:R-:W-:Y:S02]  /*3f10*/  FMNMX.FTZ R19, R174, R5, !PT ;  /* 0x00000005ae137209 */ /* 0x000fe40007810000 */
[----:B------:R-:W-:Y:S01]  /*3f20*/  ISETP.LT.OR P4, PT, R2, 0x31, P4 ;  /* 0x000000310200780c */ /* 0x000fe20002781670 */
[----:B------:R-:W1:Y:S01]  /*3f30*/  SHFL.BFLY PT, R5, R0, 0x2, 0x1f ;  /* 0x0c401f0000057f89 */ /* 0x000e6200000e0000 */
[----:B------:R-:W-:Y:S02]  /*3f40*/  FSEL R176, R176, -INF , !P5 ;  /* 0xff800000b0b07808 */ /* 0x000fe40006800000 */
[----:B------:R-:W-:Y:S02]  /*3f50*/  ISETP.GT.AND P5, PT, R22, 0x31, P0 ;  /* 0x000000311600780c */ /* 0x000fe400007a4270 */
[----:B------:R-:W-:-:S02]  /*3f60*/  FMNMX.FTZ R19, R180, R19, !PT ;  /* 0x00000013b4137209 */ /* 0x000fc40007810000 */
[----:B------:R-:W-:Y:S02]  /*3f70*/  FSEL R142, R142, -INF , !P4 ;  /* 0xff8000008e8e7808 */ /* 0x000fe40006000000 */
[----:B------:R-:W-:Y:S02]  /*3f80*/  ISETP.GT.AND P4, PT, R22, 0x38, P0 ;  /* 0x000000381600780c */ /* 0x000fe40000784270 */
[----:B------:R-:W-:Y:S02]  /*3f90*/  ISETP.LT.OR P5, PT, R2, 0x32, P5 ;  /* 0x000000320200780c */ /* 0x000fe40002fa1670 */
[----:B------:R-:W-:Y:S02]  /*3fa0*/  FMNMX.FTZ R19, R176, R19, !PT ;  /* 0x00000013b0137209 */ /* 0x000fe40007810000 */
[----:B------:R-:W-:Y:S02]  /*3fb0*/  ISETP.GT.AND P0, PT, R22, 0x39, P0 ;  /* 0x000000391600780c */ /* 0x000fe40000704270 */
[----:B------:R-:W-:-:S02]  /*3fc0*/  ISETP.LT.OR P4, PT, R2, 0x39, P4 ;  /* 0x000000390200780c */ /* 0x000fc40002781670 */
[----:B------:R-:W-:Y:S02]  /*3fd0*/  FSEL R140, R140, -INF , !P5 ;  /* 0xff8000008c8c7808 */ /* 0x000fe40006800000 */
[----:B------:R-:W-:Y:S02]  /*3fe0*/  FMNMX.FTZ R19, R142, R19, !PT ;  /* 0x000000138e137209 */ /* 0x000fe40007810000 */
[----:B------:R-:W-:Y:S02]  /*3ff0*/  ISETP.LT.OR P0, PT, R2, 0x3a, P0 ;  /* 0x0000003a0200780c */ /* 0x000fe40000701670 */
[----:B------:R-:W-:Y:S02]  /*4000*/  FSEL R170, R170, -INF , !P4 ;  /* 0xff800000aaaa7808 */ /* 0x000fe40006000000 */
[----:B------:R-:W-:Y:S02]  /*4010*/  FMNMX.FTZ R19, R140, R19, !PT ;  /* 0x000000138c137209 */ /* 0x000fe40007810000 */
[----:B------:R-:W-:-:S02]  /*4020*/  FSEL R168, R168, -INF , !P0 ;  /* 0xff800000a8a87808 */ /* 0x000fc40004000000 */
[----:B------:R-:W-:Y:S02]  /*4030*/  FMNMX.FTZ R19, R170, R19, !PT ;  /* 0x00000013aa137209 */ /* 0x000fe40007810000 */
[----:B-1----:R-:W-:Y:S02]  /*4040*/  FMNMX.FTZ R23, R0, R5, !PT ;  /* 0x0000000500177209 */ /* 0x002fe40007810000 */
[----:B------:R-:W-:Y:S02]  /*4050*/  FMNMX.FTZ R19, R168, R19, !PT ;  /* 0x00000013a8137209 */ /* 0x000fe40007810000 */
[----:B------:R-:W-:Y:S01]  /*4060*/  IADD3 R214, R132, -0x2, RZ ;  /* 0xfffffffe84d67810 */ /* 0x000fe20007ffe0ff */
[----:B------:R-:W1:Y:S04]  /*4070*/  SHFL.BFLY PT, R2, R23, 0x1, 0x1f ;  /* 0x0c201f0017027f89 */ /* 0x000e6800000e0000 */
[----:B------:R-:W2:Y:S01]  /*4080*/  SHFL.BFLY PT, R0, R19, 0x2, 0x1f ;  /* 0x0c401f0013007f89 */ /* 0x000ea200000e0000 */
[----:B-1----:R-:W-:-:S02]  /*4090*/  FMNMX.FTZ R2, R23, R2, !PT ;  /* 0x0000000217027209 */ /* 0x002fc40007810000 */
[----:B--2---:R-:W-:-:S03]  /*40a0*/  FMNMX.FTZ R5, R19, R0, !PT ;  /* 0x0000000013057209 */ /* 0x004fc60007810000 */
[C---:B------:R-:W-:Y:S01]  /*40b0*/  FMUL.FTZ R178, R2.reuse, c[0x0][0x2d0] ;  /* 0x0000b40002b27a20 */ /* 0x040fe20000410000 */
[----:B------:R-:W-:Y:S01]  /*40c0*/  FSETP.NEU.FTZ.AND P0, PT, R2, -INF , PT ;  /* 0xff8000000200780b */ /* 0x000fe20003f1d000 */
[----:B------:R-:W1:Y:S03]  /*40d0*/  SHFL.BFLY PT, R0, R5, 0x1, 0x1f ;  /* 0x0c201f0005007f89 */ /* 0x000e6600000e0000 */
[----:B------:R-:W-:-:S05]  /*40e0*/  FSEL R178, R178, RZ, P0 ;  /* 0x000000ffb2b27208 */ /* 0x000fca0000000000 */
[--C-:B------:R-:W-:Y:S02]  /*40f0*/  FFMA.FTZ R162, R56, c[0x0][0x2d0], -R178.reuse ;  /* 0x0000b40038a27a23 */ /* 0x100fe400000108b2 */
[--C-:B------:R-:W-:Y:S01]  /*4100*/  FFMA.FTZ R161, R21, c[0x0][0x2d0], -R178.reuse ;  /* 0x0000b40015a17a23 */ /* 0x100fe200000108b2 */
[----:B------:R-:W2:Y:S01]  /*4110*/  LDSM.16.MT88.4 R56, [R134+0x2100] ;  /* 0x002100008638783b */ /* 0x000ea20000004200 */
[--C-:B------:R-:W-:Y:S02]  /*4120*/  FFMA.FTZ R157, R17, c[0x0][0x2d0], -R178.reuse ;  /* 0x0000b400119d7a23 */ /* 0x100fe400000108b2 */
[--C-:B------:R-:W-:Y:S01]  /*4130*/  FFMA.FTZ R152, R15, c[0x0][0x2d0], -R178.reuse ;  /* 0x0000b4000f987a23 */ /* 0x100fe200000108b2 */
[----:B------:R-:W-:Y:S01]  /*4140*/  MUFU.EX2 R162, R162 ;  /* 0x000000a200a27308 */ /* 0x000fe20000000800 */
[--C-:B------:R-:W-:Y:S02]  /*4150*/  FFMA.FTZ R148, R7, c[0x0][0x2d0], -R178.reuse ;  /* 0x0000b40007947a23 */ /* 0x100fe400000108b2 */
[----:B------:R-:W-:-:S02]  /*4160*/  FFMA.FTZ R150, R11, c[0x0][0x2d0], -R178 ;  /* 0x0000b4000b967a23 */ /* 0x000fc400000108b2 */
[--C-:B------:R-:W-:Y:S02]  /*4170*/  FFMA.FTZ R151, R9, c[0x0][0x2d0], -R178.reuse ;  /* 0x0000b40009977a23 */ /* 0x100fe400000108b2 */
[--C-:B------:R-:W-:Y:S01]  /*4180*/  FFMA.FTZ R155, R13, c[0x0][0x2d0], -R178.reuse ;  /* 0x0000b4000d9b7a23 */ /* 0x100fe200000108b2 */
[----:B------:R-:W3:Y:S01]  /*4190*/  MUFU.EX2 R161, R161 ;  /* 0x000000a100a17308 */ /* 0x000ee20000000800 */
        /* <DEDUP_REMOVED lines=8> */
[----:B------:R-:W-:Y:S01]  /*4220*/  FFMA.FTZ R175, R175, c[0x0][0x2d0], -R178 ;  /* 0x0000b400afaf7a23 */ /* 0x000fe200000108b2 */
[----:B------:R-:W-:Y:S02]  /*4230*/  FSEL R167, R167, RZ, P0 ;  /* 0x000000ffa7a77208 */ /* 0x000fe40000000000 */
[----:B---3--:R-:W-:Y:S02]  /*4240*/  F2FP.BF16.PACK_AB R96, R161, R162 ;  /* 0x000000a2a160723e */ /* 0x008fe400000010ff */
[----:B------:R-:W1:Y:S01]  /*4250*/  MUFU.EX2 R152, R152 ;  /* 0x0000009800987308 */ /* 0x000e620000000800 */
[--C-:B------:R-:W-:Y:S02]  /*4260*/  FFMA.FTZ R159, R20, c[0x0][0x2d0], -R167.reuse ;  /* 0x0000b400149f7a23 */ /* 0x100fe400000108a7 */
[--C-:B------:R-:W-:Y:S01]  /*4270*/  FFMA.FTZ R158, R18, c[0x0][0x2d0], -R167.reuse ;  /* 0x0000b400129e7a23 */ /* 0x100fe200000108a7 */
[----:B------:R-:W-:Y:S01]  /*4280*/  LDSM.16.MT88.4 R20, [R135+0x900] ;  /* 0x000900008714783b */ /* 0x000fe20000004200 */
[----:B------:R-:W-:-:S02]  /*4290*/  FFMA.FTZ R156, R16, c[0x0][0x2d0], -R167 ;  /* 0x0000b400109c7a23 */ /* 0x000fc400000108a7 */
[--C-:B------:R-:W-:Y:S01]  /*42a0*/  FFMA.FTZ R153, R6, c[0x0][0x2d0], -R167.reuse ;  /* 0x0000b40006997a23 */ /* 0x100fe200000108a7 */
[----:B------:R-:W-:Y:S01]  /*42b0*/  MUFU.EX2 R159, R159 ;  /* 0x0000009f009f7308 */ /* 0x000fe20000000800 */
[----:B------:R3:W4:Y:S01]  /*42c0*/  LDSM.16.MT88.4 R4, [R3+0x4100] ;  /* 0x004100000304783b */ /* 0x0007220000004200 */
[--C-:B------:R-:W-:Y:S02]  /*42d0*/  FFMA.FTZ R146, R10, c[0x0][0x2d0], -R167.reuse ;  /* 0x0000b4000a927a23 */ /* 0x100fe400000108a7 */
[--C-:B------:R-:W-:Y:S01]  /*42e0*/  FFMA.FTZ R154, R14, c[0x0][0x2d0], -R167.reuse ;  /* 0x0000b4000e9a7a23 */ /* 0x100fe200000108a7 */
[----:B------:R-:W-:Y:S01]  /*42f0*/  LDSM.16.MT88.4 R16, [R134+0x2900] ;  /* 0x002900008610783b */ /* 0x000fe20000004200 */
[--C-:B------:R-:W-:Y:S02]  /*4300*/  FFMA.FTZ R149, R12, c[0x0][0x2d0], -R167.reuse ;  /* 0x0000b4000c957a23 */ /* 0x100fe400000108a7 */
[----:B------:R-:W5:Y:S01]  /*4310*/  MUFU.EX2 R158, R158 ;  /* 0x0000009e009e7308 */ /* 0x000f620000000800 */
[----:B-1----:R-:W-:Y:S01]  /*4320*/  F2FP.BF16.PACK_AB R98, R152, R157 ;  /* 0x0000009d9862723e */ /* 0x002fe200000010ff */
[----:B------:R-:W-:Y:S01]  /*4330*/  LDSM.16.MT88.4 R12, [R160+0x2900] ;  /* 0x00290000a00c783b */ /* 0x000fe20000004200 */
[----:B------:R-:W-:-:S02]  /*4340*/  FFMA.FTZ R169, R182, c[0x0][0x2d0], -R167 ;  /* 0x0000b400b6a97a23 */ /* 0x000fc400000108a7 */
[--C-:B------:R-:W-:Y:S02]  /*4350*/  FFMA.FTZ R174, R174, c[0x0][0x2d0], -R167.reuse ;  /* 0x0000b400aeae7a23 */ /* 0x100fe400000108a7 */
[--C-:B------:R-:W-:Y:S01]  /*4360*/  FFMA.FTZ R171, R180, c[0x0][0x2d0], -R167.reuse ;  /* 0x0000b400b4ab7a23 */ /* 0x100fe200000108a7 */
[----:B------:R-:W-:Y:S01]  /*4370*/  MUFU.EX2 R156, R156 ;  /* 0x0000009c009c7308 */ /* 0x000fe20000000800 */
[--C-:B------:R-:W-:Y:S02]  /*4380*/  FFMA.FTZ R176, R176, c[0x0][0x2d0], -R167.reuse ;  /* 0x0000b400b0b07a23 */ /* 0x100fe400000108a7 */
[--C-:B------:R-:W-:Y:S02]  /*4390*/  FFMA.FTZ R180, R173, c[0x0][0x2d0], -R178.reuse ;  /* 0x0000b400adb47a23 */ /* 0x100fe400000108b2 */
[----:B------:R-:W-:Y:S02]  /*43a0*/  FFMA.FTZ R173, R143, c[0x0][0x2d0], -R178 ;  /* 0x0000b4008fad7a23 */ /* 0x000fe400000108b2 */
[--C-:B------:R-:W-:Y:S01]  /*43b0*/  FFMA.FTZ R177, R142, c[0x0][0x2d0], -R167.reuse ;  /* 0x0000b4008eb17a23 */ /* 0x100fe200000108a7 */
[----:B------:R-:W1:Y:S01]  /*43c0*/  MUFU.EX2 R153, R153 ;  /* 0x0000009900997308 */ /* 0x000e620000000800 */
[--C-:B---3--:R-:W-:Y:S01]  /*43d0*/  FFMA.FTZ R3, R8, c[0x0][0x2d0], -R167.reuse ;  /* 0x0000b40008037a23 */ /* 0x108fe200000108a7 */
[----:B-----5:R-:W-:Y:S01]  /*43e0*/  F2FP.BF16.PACK_AB R97, R158, R159 ;  /* 0x0000009f9e61723e */ /* 0x020fe200000010ff */
[----:B------:R-:W3:Y:S01]  /*43f0*/  LDSM.16.MT88.4 R8, [R135+0x2900] ;  /* 0x002900008708783b */ /* 0x000ee20000004200 */
[----:B------:R-:W-:-:S02]  /*4400*/  FFMA.FTZ R182, R140, c[0x0][0x2d0], -R167 ;  /* 0x0000b4008cb67a23 */ /* 0x000fc400000108a7 */
[--C-:B------:R-:W-:Y:S02]  /*4410*/  FFMA.FTZ R170, R170, c[0x0][0x2d0], -R167.reuse ;  /* 0x0000b400aaaa7a23 */ /* 0x100fe400000108a7 */
[----:B------:R-:W-:Y:S01]  /*4420*/  MUFU.EX2 R155, R155 ;  /* 0x0000009b009b7308 */ /* 0x000fe20000000800 */
[----:B------:R-:W-:Y:S02]  /*4430*/  FFMA.FTZ R178, R141, c[0x0][0x2d0], -R178 ;  /* 0x0000b4008db27a23 */ /* 0x000fe400000108b2 */
[----:B------:R-:W-:Y:S01]  /*4440*/  FFMA.FTZ R167, R168, c[0x0][0x2d0], -R167 ;  /* 0x0000b400a8a77a23 */ /* 0x000fe200000108a7 */
[----:B------:R-:W-:Y:S01]  /*4450*/  LDSM.16.MT88.4 R140, [R172+0x3900] ;  /* 0x00390000ac8c783b */ /* 0x000fe20000004200 */
[----:B------:R-:W-:Y:S02]  /*4460*/  FADD.FTZ R162, R162, R161 ;  /* 0x000000a1a2a27221 */ /* 0x000fe40000010000 */
[----:B------:R-:W-:Y:S01]  /*4470*/  FADD.FTZ R159, R159, R158 ;  /* 0x0000009e9f9f7221 */ /* 0x000fe20000010000 */
[----:B-1----:R-:W-:Y:S01]  /*4480*/  F2FP.BF16.PACK_AB R99, R153, R156 ;  /* 0x0000009c9963723e */ /* 0x002fe200000010ff */
[----:B------:R-:W1:Y:S01]  /*4490*/  MUFU.EX2 R150, R150 ;  /* 0x0000009600967308 */ /* 0x000e620000000800 */
[----:B------:R-:W-:-:S02]  /*44a0*/  FADD.FTZ R157, R157, R162 ;  /* 0x000000a29d9d7221 */ /* 0x000fc40000010000 */
[----:B------:R-:W-:Y:S02]  /*44b0*/  FADD.FTZ R156, R156, R159 ;  /* 0x0000009f9c9c7221 */ /* 0x000fe40000010000 */
[----:B------:R-:W-:Y:S01]  /*44c0*/  FADD.FTZ R152, R152, R157 ;  /* 0x0000009d98987221 */ /* 0x000fe20000010000 */
[C---:B------:R-:W-:Y:S01]  /*44d0*/  HMMA.16816.F32.BF16 R36, R96.reuse, R40, RZ ;  /* 0x000000286024723c */ /* 0x040fe200000418ff */
[----:B------:R-:W-:Y:S01]  /*44e0*/  FADD.FTZ R153, R153, R156 ;  /* 0x0000009c99997221 */ /* 0x000fe20000010000 */
[----:B------:R-:W-:Y:S06]  /*44f0*/  MUFU.EX2 R151, R151 ;  /* 0x0000009700977308 */ /* 0x000fec0000000800 */
        /* <DEDUP_REMOVED lines=12> */
[C---:B--2---:R-:W-:Y:S02]  /*45c0*/  HMMA.16816.F32.BF16 R52, R96.reuse, R56, RZ ;  /* 0x000000386034723c */ /* 0x044fe400000418ff */
[----:B------:R-:W2:Y:S06]  /*45d0*/  MUFU.EX2 R165, R165 ;  /* 0x000000a500a57308 */ /* 0x000eac0000000800 */
        /* <DEDUP_REMOVED lines=27> */
[----:B------:R-:W2:Y:S06]  /*4790*/  MUFU.EX2 R167, R167 ;  /* 0x000000a700a77308 */ /* 0x000eac0000000800 */
[C---:B----4-:R-:W-:Y:S07]  /*47a0*/  HMMA.16816.F32.BF16 R92, R96.reuse, R4, RZ ;  /* 0x00000004605c723c */ /* 0x050fee00000418ff */
[----:B-1----:R-:W-:Y:S01]  /*47b0*/  F2FP.BF16.PACK_AB R4, R150, R155 ;  /* 0x0000009b9604723e */ /* 0x002fe200000010ff */
[----:B------:R-:W-:Y:S01]  /*47c0*/  HMMA.16816.F32.BF16 R96, R96, R6, RZ ;  /* 0x000000066060723c */ /* 0x000fe200000418ff */
[----:B-----5:R-:W-:Y:S01]  /*47d0*/  F2FP.BF16.PACK_AB R5, R149, R154 ;  /* 0x0000009a9505723e */ /* 0x020fe200000010ff */
[----:B------:R-:W-:-:S02]  /*47e0*/  FADD.FTZ R155, R155, R152 ;  /* 0x000000989b9b7221 */ /* 0x000fc40000010000 */
[----:B------:R-:W-:Y:S02]  /*47f0*/  FADD.FTZ R154, R154, R153 ;  /* 0x000000999a9a7221 */ /* 0x000fe40000010000 */
[----:B------:R-:W-:Y:S01]  /*4800*/  FADD.FTZ R150, R150, R155 ;  /* 0x0000009b96967221 */ /* 0x000fe20000010000 */
[----:B------:R-:W-:Y:S01]  /*4810*/  F2FP.BF16.PACK_AB R6, R148, R151 ;  /* 0x000000979406723e */ /* 0x000fe200000010ff */
[----:B------:R-:W-:Y:S01]  /*4820*/  FADD.FTZ R149, R149, R154 ;  /* 0x0000009a95957221 */ /* 0x000fe20000010000 */
[----:B------:R-:W-:Y:S01]  /*4830*/  F2FP.BF16.PACK_AB R7, R3, R146 ;  /* 0x000000920307723e */ /* 0x000fe200000010ff */
[----:B------:R-:W-:Y:S02]  /*4840*/  FADD.FTZ R151, R151, R150 ;  /* 0x0000009697977221 */ /* 0x000fe40000010000 */
[----:B------:R-:W-:Y:S02]  /*4850*/  FADD.FTZ R146, R146, R149 ;  /* 0x0000009592927221 */ /* 0x000fe40000010000 */
[----:B------:R-:W-:-:S02]  /*4860*/  FADD.FTZ R151, R148, R151 ;  /* 0x0000009794977221 */ /* 0x000fc40000010000 */
[----:B---3--:R-:W-:Y:S01]  /*4870*/  HMMA.16816.F32.BF16 R36, R4, R8, R36 ;  /* 0x000000080424723c */ /* 0x008fe20000041824 */
[----:B------:R-:W-:-:S07]  /*4880*/  FADD.FTZ R146, R3, R146 ;  /* 0x0000009203927221 */ /* 0x000fce0000010000 */
        /* <DEDUP_REMOVED lines=8> */
[C---:B------:R-:W-:Y:S08]  /*4910*/  HMMA.16816.F32.BF16 R128, R4.reuse, R20, R128 ;  /* 0x000000140480723c */ /* 0x040ff00000041880 */
[C---:B------:R-:W-:Y:S01]  /*4920*/  HMMA.16816.F32.BF16 R124, R4.reuse, R22, R124 ;  /* 0x00000016047c723c */ /* 0x040fe2000004187c */
[----:B------:R-:W5:Y:S07]  /*4930*/  LDSM.16.MT88.4 R20, [R135+0x4900] ;  /* 0x004900008714783b */ /* 0x000f6e0000004200 */
[C---:B-1----:R-:W-:Y:S08]  /*4940*/  HMMA.16816.F32.BF16 R76, R4.reuse, R8, R76 ;  /* 0x00000008044c723c */ /* 0x042ff0000004184c */
[C---:B------:R-:W-:Y:S01]  /*4950*/  HMMA.16816.F32.BF16 R80, R4.reuse, R10, R80 ;  /* 0x0000000a0450723c */ /* 0x040fe20000041850 */
[----:B------:R-:W1:Y:S07]  /*4960*/  LDSM.16.MT88.4 R8, [R135+0x1100] ;  /* 0x001100008708783b */ /* 0x000e6e0000004200 */
[C---:B---3--:R-:W-:Y:S08]  /*4970*/  HMMA.16816.F32.BF16 R84, R4.reuse, R16, R84 ;  /* 0x000000100454723c */ /* 0x048ff00000041854 */
[C---:B------:R-:W-:Y:S01]  /*4980*/  HMMA.16816.F32.BF16 R88, R4.reuse, R18, R88 ;  /* 0x000000120458723c */ /* 0x040fe20000041858 */
[----:B------:R-:W3:Y:S07]  /*4990*/  LDSM.16.MT88.4 R16, [R172+0x1100] ;  /* 0x00110000ac10783b */ /* 0x000eee0000004200 */
[C---:B----4-:R-:W-:Y:S08]  /*49a0*/  HMMA.16816.F32.BF16 R92, R4.reuse, R12, R92 ;  /* 0x0000000c045c723c */ /* 0x050ff0000004185c */
[C---:B------:R-:W-:Y:S01]  /*49b0*/  HMMA.16816.F32.BF16 R96, R4.reuse, R14, R96 ;  /* 0x0000000e0460723c */ /* 0x040fe20000041860 */
[----:B------:R-:W4:Y:S07]  /*49c0*/  LDSM.16.MT88.4 R12, [R135+0x3100] ;  /* 0x00310000870c783b */ /* 0x000f2e0000004200 */
        /* <DEDUP_REMOVED lines=12> */
[C---:B-----5:R-:W-:Y:S08]  /*4a90*/  HMMA.16816.F32.BF16 R68, R4.reuse, R20, R68 ;  /* 0x000000140444723c */ /* 0x060ff00000041844 */
[----:B------:R-:W-:Y:S01]  /*4aa0*/  HMMA.16816.F32.BF16 R72, R4, R22, R72 ;  /* 0x000000160448723c */ /* 0x000fe20000041848 */
[----:B------:R-:W5:Y:S06]  /*4ab0*/  LDSM.16.MT88.4 R20, [R135+0x5100] ;  /* 0x005100008714783b */ /* 0x000f6c0000004200 */
[----:B--2---:R-:W-:Y:S01]  /*4ac0*/  F2FP.BF16.PACK_AB R4, R165, R164 ;  /* 0x000000a4a504723e */ /* 0x004fe200000010ff */
        /* <DEDUP_REMOVED lines=14> */
[C---:B---3--:R-:W-:Y:S08]  /*4bb0*/  HMMA.16816.F32.BF16 R120, R4.reuse, R16, R120 ;  /* 0x000000100478723c */ /* 0x048ff00000041878 */
[C---:B------:R-:W-:Y:S01]  /*4bc0*/  HMMA.16816.F32.BF16 R116, R4.reuse, R18, R116 ;  /* 0x000000120474723c */ /* 0x040fe20000041874 */
[----:B------:R-:W2:Y:S07]  /*4bd0*/  LDSM.16.MT88.4 R16, [R160+0x3100] ;  /* 0x00310000a010783b */ /* 0x000eae0000004200 */
[C---:B----4-:R-:W-:Y:S08]  /*4be0*/  HMMA.16816.F32.BF16 R36, R4.reuse, R12, R36 ;  /* 0x0000000c0424723c */ /* 0x050ff00000041824 */
[C---:B------:R-:W-:Y:S01]  /*4bf0*/  HMMA.16816.F32.BF16 R40, R4.reuse, R14, R40 ;  /* 0x0000000e0428723c */ /* 0x040fe20000041828 */
[----:B------:R-:W3:Y:S07]  /*4c00*/  LDSM.16.MT88.4 R12, [R172+0x5100] ;  /* 0x00510000ac0c783b */ /* 0x000eee0000004200 */
[C---:B-----5:R-:W-:Y:S08]  /*4c10*/  HMMA.16816.F32.BF16 R68, R4.reuse, R20, R68 ;  /* 0x000000140444723c */ /* 0x060ff00000041844 */
        /* <DEDUP_REMOVED lines=20> */
[C---:B------:R-:W-:Y:S08]  /*4d60*/  HMMA.16816.F32.BF16 R104, R4.reuse, R28, R104 ;  /* 0x0000001c0468723c */ /* 0x040ff00000041868 */
[C---:B------:R-:W-:Y:S01]  /*4d70*/  HMMA.16816.F32.BF16 R100, R4.reuse, R30, R100 ;  /* 0x0000001e0464723c */ /* 0x040fe20000041864 */
[----:B------:R-:W-:Y:S07]  /*4d80*/  LDSM.16.MT88.4 R28, [R160+0x1900] ;  /* 0x00190000a01c783b */ /* 0x000fee0000004200 */
[C---:B------:R-:W-:Y:S08]  /*4d90*/  HMMA.16816.F32.BF16 R44, R4.reuse, R24, R44 ;  /* 0x00000018042c723c */ /* 0x040ff0000004182c */
[----:B------:R-:W-:Y:S01]  /*4da0*/  HMMA.16816.F32.BF16 R48, R4, R26, R48 ;  /* 0x0000001a0430723c */ /* 0x000fe20000041830 */
[----:B------:R-:W-:Y:S06]  /*4db0*/  LDSM.16.MT88.4 R24, [R135+0x3900] ;  /* 0x003900008718783b */ /* 0x000fec0000004200 */
        /* <DEDUP_REMOVED lines=18> */
[C---:B------:R-:W-:Y:S07]  /*4ee0*/  HMMA.16816.F32.BF16 R52, R4.reuse, R20, R52 ;  /* 0x000000140434723c */ /* 0x040fee0000041834 */
[----:B------:R-:W-:Y:S01]  /*4ef0*/  IADD3 R20, R132, -0x3, RZ ;  /* 0xfffffffd84147810 */ /* 0x000fe20007ffe0ff */
[----:B--2---:R-:W-:Y:S03]  /*4f00*/  HMMA.16816.F32.BF16 R60, R4, R16, R60 ;  /* 0x00000010043c723c */ /* 0x004fe6000004183c */
[----:B------:R-:W-:-:S05]  /*4f10*/  ISETP.GE.AND P4, PT, R20, R193, PT ;  /* 0x000000c11400720c */ /* 0x000fca0003f86270 */
[C---:B------:R-:W-:Y:S01]  /*4f20*/  HMMA.16816.F32.BF16 R64, R4.reuse, R18, R64 ;  /* 0x000000120440723c */ /* 0x040fe20000041840 */
[----:B------:R-:W2:Y:S07]  /*4f30*/  LDSM.16.MT88.4 R16, [R160+0x5900] ;  /* 0x00590000a010783b */ /* 0x000eae0000004200 */
[----:B---3--:R-:W-:Y:S01]  /*4f40*/  HMMA.16816.F32.BF16 R68, R4, R12, R68 ;  /* 0x0000000c0444723c */ /* 0x008fe20000041844 */
[----:B------:R-:W-:-:S06]  /*4f50*/  @P4 IMAD R145, R145, R20, RZ ;  /* 0x0000001491914224 */ /* 0x000fcc00078e02ff */
[----:B------:R-:W-:Y:S01]  /*4f60*/  @P4 SHF.R.S32.HI R12, RZ, 0x1f, R20 ;  /* 0x0000001fff0c4819 */ /* 0x000fe20000011414 */
[-C--:B------:R-:W-:Y:S01]  /*4f70*/  @P4 IMAD.WIDE.U32 R20, R20, R147.reuse, R206 ;  /* 0x0000009314144225 */ /* 0x080fe200078e00ce */
[----:B-1----:R-:W-:Y:S03]  /*4f80*/  HMMA.16816.F32.BF16 R84, R4, R8, R84 ;  /* 0x000000080454723c */ /* 0x002fe60000041854 */
[----:B------:R-:W-:-:S04]  /*4f90*/  @P4 IMAD R12, R12, R147, R145 ;  /* 0x000000930c0c4224 */ /* 0x000fc800078e0291 */
[----:B------:R-:W-:Y:S01]  /*4fa0*/  @P4 IMAD.IADD R9, R21, 0x1, R12 ;  /* 0x0000000115094824 */ /* 0x000fe200078e020c */
[C---:B------:R-:W-:Y:S01]  /*4fb0*/  @P4 LEA R8, P0, R20.reuse, c[0x0][0x1c8], 0x1 ;  /* 0x0000720014084a11 */ /* 0x040fe200078008ff */
[----:B------:R-:W-:Y:S03]  /*4fc0*/  HMMA.16816.F32.BF16 R88, R4, R10, R88 ;  /* 0x0000000a0458723c */ /* 0x000fe60000041858 */
[----:B------:R-:W-:-:S04]  /*4fd0*/  @P4 LEA.HI.X R9, R20, c[0x0][0x1cc], R9, 0x1, P0 ;  /* 0x0000730014094a11 */ /* 0x000fc800000f0c09 */
[C---:B------:R-:W-:Y:S01]  /*4fe0*/  @P4 LEA R10, P0, R197.reuse, R8, 0x1 ;  /* 0x00000008c50a4211 */ /* 0x040fe200078008ff */
[----:B------:R-:W-:Y:S01]  /*4ff0*/  @!PT LDS RZ, [RZ] ;  /* 0x00000000fffff984 */ /* 0x000fe20000000800 */
[----:B------:R-:W-:Y:S01]  /*5000*/  @!PT LDS RZ, [RZ] ;  /* 0x00000000fffff984 */ /* 0x000fe20000000800 */
[----:B------:R-:W-:Y:S01]  /*5010*/  @!PT LDS RZ, [RZ] ;  /* 0x00000000fffff984 */ /* 0x000fe20000000800 */
[----:B------:R1:W-:Y:S01]  /*5020*/  @P4 LDGSTS.E.BYPASS.LTC128B.128 [R144+0xc100], [R8.64], !P3 ;  /* 0x0c10000008904fae */ /* 0x0003e2000d901d4a */
[----:B------:R-:W-:Y:S02]  /*5030*/  HMMA.16816.F32.BF16 R44, R4, R140, R44 ;  /* 0x0000008c042c723c */ /* 0x000fe4000004182c */
[----:B------:R-:W-:Y:S01]  /*5040*/  @P4 LEA.HI.X R11, R197, R9, R196, 0x1, P0 ;  /* 0x00000009c50b4211 */ /* 0x000fe200000f0cc4 */
[----:B------:R1:W-:Y:S01]  /*5050*/  @P4 LDGSTS.E.BYPASS.LTC128B.128 [R144+0xe100], [R8.64+0x80], !P2 ;  /* 0x0e10008008904fae */ /* 0x0003e2000d101d4a */
[----:B------:R-:W-:-:S03]  /*5060*/  PLOP3.LUT P0, PT, PT, PT, UP1, 0x40, 0x0 ;  /* 0x000000000000781c */ /* 0x000fc60003f0e818 */
[----:B------:R1:W-:Y:S01]  /*5070*/  @P4 LDGSTS.E.BYPASS.LTC128B.128 [R144+0x10100], [R8.64+0x100], !P1 ;  /* 0x1010010008904fae */ /* 0x0003e2000c901d4a */
[C---:B------:R-:W-:Y:S03]  /*5080*/  HMMA.16816.F32.BF16 R48, R4.reuse, R142, R48 ;  /* 0x0000008e0430723c */ /* 0x040fe60000041830 */
[----:B------:R1:W-:Y:S04]  /*5090*/  @P4 LDGSTS.E.BYPASS.LTC128B.128 [R144+0xd100], [R10.64], !P3 ;  /* 0x0d1000000a904fae */ /* 0x0003e8000d901d4a */
[----:B------:R1:W-:Y:S01]  /*50a0*/  @P4 LDGSTS.E.BYPASS.LTC128B.128 [R144+0xf100], [R10.64+0x80], !P2 ;  /* 0x0f1000800a904fae */ /* 0x0003e2000d101d4a */
[C---:B------:R-:W-:Y:S03]  /*50b0*/  HMMA.16816.F32.BF16 R76, R4.reuse, R136, R76 ;  /* 0x00000088044c723c */ /* 0x040fe6000004184c */
[----:B------:R1:W-:Y:S04]  /*50c0*/  @P4 LDGSTS.E.BYPASS.LTC128B.128 [R144+0x11100], [R10.64+0x100], !P1 ;  /* 0x111001000a904fae */ /* 0x0003e8000c901d4a */
[----:B------:R-:W0:Y:S01]  /*50d0*/  LDGDEPBAR ;  /* 0x00000000000079af */ /* 0x000e220000000000 */
        /* <DEDUP_REMOVED lines=10> */
[----:B------:R-:W-:Y:S07]  /*5180*/  HMMA.16816.F32.BF16 R96, R4, R18, R96 ;  /* 0x000000120460723c */ /* 0x000fee0000041860 */
[----:B------:R-:W-:Y:S01]  /*5190*/  IMAD.U32 R4, RZ, RZ, UR4 ;  /* 0x00000004ff047e24 */ /* 0x000fe2000f8e00ff */
[----:B------:R-:W-:Y:S05]  /*51a0*/  @P0 BRA `(.L_x_1582) ;  /* 0x0000010000000947 */ /* 0x000fea0003800000 */
[----:B-1----:R-:W-:Y:S01]  /*51b0*/  ISETP.LT.AND P0, PT, RZ, UR12, PT ;  /* 0x0000000cff007c0c */ /* 0x002fe2000bf01270 */
[----:B------:R-:W-:-:S06]  /*51c0*/  UIADD3 UR4, UR12, -0x1, URZ ;  /* 0xffffffff0c047890 */ /* 0x000fcc000fffe03f */
[----:B------:R-:W-:-:S06]  /*51d0*/  MOV R3, UR4 ;  /* 0x0000000400037c02 */ /* 0x000fcc0008000f00 */
[----:B------:R-:W-:Y:S05]  /*51e0*/  @P0 BRA `(.L_x_1583) ;  /* 0x0000006000000947 */ /* 0x000fea0003800000 */
[----:B------:R-:W-:Y:S01]  /*51f0*/  ISETP.NE.AND P0, PT, R133, c[0x0][0x32c], PT ;  /* 0x0000cb0085007a0c */ /* 0x000fe20003f05270 */
[----:B------:R-:W-:-:S12]  /*5200*/  IMAD R5, RZ, RZ, -UR12 ;  /* 0x8000000cff057e24 */ /* 0x000fd8000f8e02ff */
[----:B------:R-:W-:-:S05]  /*5210*/  @P0 IMAD.HI.U32 R3, R5, c[0x0][0x330], RZ ;  /* 0x0000cc0005030a27 */ /* 0x000fca00078e00ff */
[----:B------:R-:W-:-:S04]  /*5220*/  @P0 SHF.R.U32.HI R5, RZ, c[0x0][0x334], R3 ;  /* 0x0000cd00ff050a19 */ /* 0x000fc80000011603 */
[----:B------:R-:W-:Y:S01]  /*5230*/  LOP3.LUT R3, RZ, R5, RZ, 0x33, !PT ;  /* 0x00000005ff037212 */ /* 0x000fe200078e33ff */
[----:B------:R-:W-:Y:S05]  /*5240*/  BRA `(.L_x_1584) ;  /* 0x0000003000007947 */ /* 0x000fea0003800000 */
.L_x_1583:
[----:B------:R-:W-:-:S13]  /*5250*/  ISETP.NE.AND P0, PT, R133, c[0x0][0x32c], PT ;  /* 0x0000cb0085007a0c */ /* 0x000fda0003f05270 */
[----:B------:R-:W-:-:S05]  /*5260*/  @P0 IMAD.HI.U32 R5, R3, c[0x0][0x330], RZ ;  /* 0x0000cc0003050a27 */ /* 0x000fca00078e00ff */
[----:B------:R-:W-:Y:S02]  /*5270*/  @P0 SHF.R.U32.HI R3, RZ, c[0x0][0x334], R5 ;  /* 0x0000cd00ff030a19 */ /* 0x000fe40000011605 */
.L_x_1584:
[----:B------:R-:W-:-:S05]  /*5280*/  MOV R6, c[0x0][0x32c] ;  /* 0x0000cb0000067a02 */ /* 0x000fca0000000f00 */
[----:B------:R-:W-:-:S05]  /*5290*/  IMAD R3, R3, R6, c[0x0][0x32c] ;  /* 0x0000cb0003037624 */ /* 0x000fca00078e0206 */
[----:B------:R-:W-:-:S04]  /*52a0*/  IMNMX R4, R4, R3, PT ;  /* 0x0000000304047217 */ /* 0x000fc80003800200 */
.L_x_1582:
[----:B-1----:R-:W-:Y:S01]  /*52b0*/  SHF.R.S32.HI R3, RZ, 0x1f, R4 ;  /* 0x0000001fff037819 */ /* 0x002fe20000011404 */
[----:B------:R-:W-:Y:S02]  /*52c0*/  UMOV UR5, 0x1 ;  /* 0x0000000100057882 */ /* 0x000fe40000000000 */
[----:B------:R-:W-:Y:S01]  /*52d0*/  UMOV UR7, URZ ;  /* 0x0000003f00077c82 */ /* 0x000fe20008000000 */
[----:B------:R-:W-:-:S04]  /*52e0*/  LEA.HI R4, R3, R4, RZ, 0x6 ;  /* 0x0000000403047211 */ /* 0x000fc800078f30ff */
[----:B------:R-:W-:-:S04]  /*52f0*/  SHF.R.S32.HI R4, RZ, 0x6, R4 ;  /* 0x00000006ff047819 */ /* 0x000fc80000011404 */
[----:B------:R-:W-:-:S04]  /*5300*/  IMNMX R223, R193, R4, !PT ;  /* 0x00000004c1df7217 */ /* 0x000fc80007800200 */
[----:B------:R-:W-:-:S13]  /*5310*/  ISETP.GE.AND P0, PT, R214, R223, PT ;  /* 0x000000dfd600720c */ /* 0x000fda0003f06270 */
[----:B------:R-:W-:Y:S05]  /*5320*/  @!P0 BRA `(.L_x_1585) ;  /* 0x00003a2000008947 */ /* 0x000fea0003800000 */
[----:B------:R-:W-:Y:S01]  /*5330*/  PLOP3.LUT P4, PT, PT, PT, UP2, 0x80, 0x0 ;  /* 0x000000000000781c */ /* 0x000fe20003f8f028 */
[----:B------:R-:W-:Y:S01]  /*5340*/  IMAD.MOV.U32 R189, RZ, RZ, 0x20 ;  /* 0x00000020ffbd7424 */ /* 0x000fe200078e00ff */
[----:B------:R-:W-:Y:S01]  /*5350*/  PLOP3.LUT P0, PT, PT, PT, UP2, 0x80, 0x0 ;  /* 0x000000000000781c */ /* 0x000fe20003f0f028 */
[----:B------:R-:W-:Y:S01]  /*5360*/  IMAD.MOV.U32 R3, RZ, RZ, R0 ;  /* 0x000000ffff037224 */ /* 0x000fe200078e0000 */
[C---:B------:R-:W-:Y:S01]  /*5370*/  IADD3 R222, P5, R200.reuse, 0x40, RZ ;  /* 0x00000040c8de7810 */ /* 0x040fe20007fbe0ff */
[----:B------:R-:W-:Y:S01]  /*5380*/  IMAD.MOV.U32 R132, RZ, RZ, R2 ;  /* 0x000000ffff847224 */ /* 0x000fe200078e0002 */
[----:B------:R-:W-:Y:S01]  /*5390*/  SEL R189, R189, 0xffffffe0, !P6 ;  /* 0xffffffe0bdbd7807 */ /* 0x000fe20007000000 */
[----:B------:R-:W-:Y:S01]  /*53a0*/  UMOV UR7, URZ ;  /* 0x0000003f00077c82 */ /* 0x000fe20008000000 */
[----:B------:R-:W-:Y:S01]  /*53b0*/  IADD3 R220, P6, R200, 0x80, RZ ;  /* 0x00000080c8dc7810 */ /* 0x000fe20007fde0ff */
[----:B------:R-:W-:Y:S01]  /*53c0*/  IMAD.X R221, RZ, RZ, R205, P5 ;  /* 0x000000ffffdd7224 */ /* 0x000fe200028e06cd */
[----:B------:R-:W-:Y:S01]  /*53d0*/  IADD3 R216, P5, R202, 0x80, RZ ;  /* 0x00000080cad87810 */ /* 0x000fe20007fbe0ff */
[----:B------:R-:W-:-:S02]  /*53e0*/  UMOV UR5, 0x1 ;  /* 0x0000000100057882 */ /* 0x000fc40000000000 */
[----:B------:R-:W-:Y:S01]  /*53f0*/  @P4 IMAD.HI.U32 R213, R199, c[0x0][0x2c8], RZ ;  /* 0x0000b200c7d54a27 */ /* 0x000fe200078e00ff */
[----:B------:R-:W-:-:S03]  /*5400*/  IADD3 R218, P4, R202, 0x40, RZ ;  /* 0x00000040cada7810 */ /* 0x000fc60007f9e0ff */
[----:B------:R-:W-:Y:S01]  /*5410*/  IMAD.X R219, RZ, RZ, R205, P6 ;  /* 0x000000ffffdb7224 */ /* 0x000fe200030e06cd */
[----:B------:R-:W-:Y:S01]  /*5420*/  @P0 SHF.R.U32.HI R213, RZ, c[0x0][0x2cc], R213 ;  /* 0x0000b300ffd50a19 */ /* 0x000fe200000116d5 */
[--C-:B------:R-:W-:Y:S02]  /*5430*/  IMAD.X R217, RZ, RZ, R207.reuse, P4 ;  /* 0x000000ffffd97224 */ /* 0x100fe400020e06cf */
[----:B------:R-:W-:Y:S02]  /*5440*/  IMAD.X R215, RZ, RZ, R207, P5 ;  /* 0x000000ffffd77224 */ /* 0x000fe400028e06cf */
.L_x_1594:
[----:B------:R-:W-:Y:S04]  /*5450*/  DEPBAR.LE SB0, 0x2 ;  /* 0x000080800000791a */ /* 0x000fe80000000000 */
[----:B------:R-:W-:Y:S01]  /*5460*/  BAR.SYNC.DEFER_BLOCKING 0x0 ;  /* 0x0000000000007b1d */ /* 0x000fe20000010000 */
[----:B------:R-:W-:Y:S01]  /*5470*/  UIMAD UR4, UR5, 0x6000, URZ ;  /* 0x00006000050478a4 */ /* 0x000fe2000f8e023f */
[----:B------:R-:W-:Y:S01]  /*5480*/  ISETP.GE.AND P6, PT, R193, R214, PT ;  /* 0x000000d6c100720c */ /* 0x000fe20003fc6270 */
[----:B------:R-:W-:Y:S01]  /*5490*/  UIADD3 UR12, UR7, 0x1, URZ ;  /* 0x00000001070c7890 */ /* 0x000fe2000fffe03f */
[----:B------:R-:W-:Y:S01]  /*54a0*/  MOV R241, R199 ;  /* 0x000000c700f17202 */ /* 0x000fe20000000f00 */
[----:B------:R-:W-:Y:S01]  /*54b0*/  IMAD.SHL.U32 R235, R214, 0x40, RZ ;  /* 0x00000040d6eb7824 */ /* 0x000fe200078e00ff */
[----:B------:R-:W-:Y:S01]  /*54c0*/  UISETP.GE.AND UP0, UPT, UR7, 0x1, UPT ;  /* 0x000000010700788c */ /* 0x000fe2000bf06270 */
[----:B------:R-:W-:Y:S03]  /*54d0*/  IADD3 R180, R188, UR4, RZ ;  /* 0x00000004bcb47c10 */ /* 0x000fe6000fffe0ff */
[----:B------:R-:W-:Y:S02]  /*54e0*/  IADD3 R237, -R208, 0x1, -R235 ;  /* 0x00000001d0ed7810 */ /* 0x000fe40007ffe9eb */
[CC--:B------:R-:W-:Y:S02]  /*54f0*/  IADD3 R133, R189.reuse, R180.reuse, RZ ;  /* 0x000000b4bd857210 */ /* 0x0c0fe40007ffe0ff */
[-C--:B------:R-:W-:Y:S02]  /*5500*/  IADD3 R0, R192, R180.reuse, RZ ;  /* 0x000000b4c0007210 */ /* 0x080fe40007ffe0ff */
[----:B------:R-:W-:Y:S02]  /*5510*/  @!P6 IADD3 R165, R214, -0x1, RZ ;  /* 0xffffffffd6a5e810 */ /* 0x000fe40007ffe0ff */
[----:B------:R-:W-:Y:S02]  /*5520*/  IADD3 R191, R189, R180, R192 ;  /* 0x000000b4bdbf7210 */ /* 0x000fe40007ffe0c0 */
[----:B------:R-:W-:Y:S02]  /*5530*/  @!P6 SHF.R.S32.HI R2, RZ, 0x1f, R165 ;  /* 0x0000001fff02e819 */ /* 0x000fe400000114a5 */
[----:B------:R-:W-:Y:S01]  /*5540*/  IADD3 R237, R237, c[0x0][0x1d0], RZ ;  /* 0x00007400eded7a10 */ /* 0x000fe20007ffe0ff */
[----:B------:R-:W-:Y:S02]  /*5550*/  LDSM.16.M88.4 R136, [R190] ;  /* 0x00000000be88783b */ /* 0x000fe40000000200 */
[----:B------:R-:W-:Y:S01]  /*5560*/  @!P6 IMAD R2, R2, c[0x0][0x208], RZ ;  /* 0x000082000202ea24 */ /* 0x000fe200078e02ff */
[----:B------:R-:W-:Y:S03]  /*5570*/  IADD3 R237, R237, -c[0x0][0x168], RZ ;  /* 0x80005a00eded7a10 */ /* 0x000fe60007ffe0ff */
[----:B------:R-:W-:Y:S01]  /*5580*/  @!P6 IMAD R2, R165, c[0x0][0x20c], R2 ;  /* 0x00008300a502ea24 */ /* 0x000fe200078e0202 */
[----:B------:R-:W-:Y:S01]  /*5590*/  IADD3 R238, R237, c[0x0][0x328], RZ ;  /* 0x0000ca00edee7a10 */ /* 0x000fe20007ffe0ff */
[----:B------:R-:W1:Y:S01]  /*55a0*/  LDSM.16.M88.4 R140, [R188+UR4+0xc100] ;  /* 0x00c10004bc8c783b */ /* 0x000e620008000200 */
[----:B------:R-:W-:Y:S01]  /*55b0*/  @!P6 IMAD.WIDE.U32 R164, R165, c[0x0][0x208], RZ ;  /* 0x00008200a5a4ea25 */ /* 0x000fe200078e00ff */
[----:B------:R-:W-:Y:S03]  /*55c0*/  IADD3 R237, R237, UR6, RZ ;  /* 0x00000006eded7c10 */ /* 0x000fe6000fffe0ff */
[C---:B------:R-:W-:Y:S01]  /*55d0*/  @!P6 IMAD.SHL.U32 R173, R164.reuse, 0x40, RZ ;  /* 0x00000040a4ade824 */ /* 0x040fe200078e00ff */
[----:B------:R-:W-:Y:S01]  /*55e0*/  @!P6 IADD3 R2, R165, R2, RZ ;  /* 0x00000002a502e210 */ /* 0x000fe20007ffe0ff */
[----:B------:R-:W2:Y:S03]  /*55f0*/  LDSM.16.M88.4 R144, [R188+UR4+0xc900] ;  /* 0x00c90004bc90783b */ /* 0x000ea60008000200 */
[----:B------:R-:W-:Y:S02]  /*5600*/  @!P6 SHF.L.U64.HI R171, R164, 0x6, R2 ;  /* 0x00000006a4abe819 */ /* 0x000fe40000010202 */
[C---:B------:R-:W-:Y:S02]  /*5610*/  @!P6 IADD3 R169, P4, R173.reuse, R222, RZ ;  /* 0x000000deada9e210 */ /* 0x040fe40007f9e0ff */
[----:B------:R-:W3:Y:S01]  /*5620*/  LDSM.16.M88.4 R148, [R188+UR4+0xd100] ;  /* 0x00d10004bc94783b */ /* 0x000ee20008000200 */
[----:B------:R-:W-:Y:S02]  /*5630*/  @!P6 IADD3 R2, P0, R173, R200, RZ ;  /* 0x000000c8ad02e210 */ /* 0x000fe40007f1e0ff */
[C---:B------:R-:W-:Y:S02]  /*5640*/  @!P6 IMAD.X R168, R171.reuse, 0x1, R221, P4 ;  /* 0x00000001aba8e824 */ /* 0x040fe400020e06dd */
[C---:B------:R-:W-:Y:S02]  /*5650*/  @!P6 LEA R166, P5, R2.reuse, c[0x0][0x1f8], 0x1 ;  /* 0x00007e0002a6ea11 */ /* 0x040fe400078a08ff */
[----:B------:R-:W4:Y:S01]  /*5660*/  LDSM.16.M88.4 R152, [R188+UR4+0xd900] ;  /* 0x00d90004bc98783b */ /* 0x000f220008000200 */
[----:B------:R-:W-:Y:S02]  /*5670*/  @!P6 IADD3.X R165, R171, R205, RZ, P0, !PT ;  /* 0x000000cdaba5e210 */ /* 0x000fe400007fe4ff */
[C---:B------:R-:W-:Y:S02]  /*5680*/  @!P6 LEA R164, P0, R169.reuse, c[0x0][0x1f8], 0x1 ;  /* 0x00007e00a9a4ea11 */ /* 0x040fe400078008ff */
[----:B------:R-:W-:Y:S02]  /*5690*/  @!P6 LEA.HI.X R167, R2, c[0x0][0x1fc], R165, 0x1, P5 ;  /* 0x00007f0002a7ea11 */ /* 0x000fe400028f0ca5 */
[----:B------:R-:W-:Y:S01]  /*56a0*/  LDSM.16.M88.4 R156, [R133+0xd100] ;  /* 0x00d10000859c783b */ /* 0x000fe20000000200 */
[----:B------:R-:W-:Y:S02]  /*56b0*/  @!P6 LEA.HI.X R165, R169, c[0x0][0x1fc], R168, 0x1, P0 ;  /* 0x00007f00a9a5ea11 */ /* 0x000fe400000f0ca8 */
[----:B------:R-:W-:Y:S02]  /*56c0*/  @!P6 IADD3 R169, P5, R195, R173, RZ ;  /* 0x000000adc3a9e210 */ /* 0x000fe40007fbe0ff */
[----:B------:R-:W-:Y:S02]  /*56d0*/  @!P6 IADD3 R2, P4, R173, R220, RZ ;  /* 0x000000dcad02e210 */ /* 0x000fe40007f9e0ff */
[----:B------:R-:W-:Y:S01]  /*56e0*/  @!P6 IADD3 R175, P0, R169, R200, RZ ;  /* 0x000000c8a9afe210 */ /* 0x000fe20007f1e0ff */
[----:B------:R-:W-:Y:S01]  /*56f0*/  @!P6 IMAD.X R178, R194, 0x1, R171, P5 ;  /* 0x00000001c2b2e824 */ /* 0x000fe200028e06ab */
[----:B------:R-:W-:Y:S02]  /*5700*/  @!P6 LEA R172, P5, R2, c[0x0][0x1f8], 0x1 ;  /* 0x00007e0002acea11 */ /* 0x000fe400078a08ff */
[----:B------:R-:W-:Y:S01]  /*5710*/  @!P6 IADD3.X R171, R171, R219, RZ, P4, !PT ;  /* 0x000000dbababe210 */ /* 0x000fe200027fe4ff */
[C---:B-1----:R-:W-:Y:S03]  /*5720*/  HMMA.16816.F32.BF16 R4, R136.reuse, R140, RZ ;  /* 0x0000008c8804723c */ /* 0x042fe600000418ff */
[----:B------:R-:W-:Y:S01]  /*5730*/  @!P6 IMAD.X R168, R178, 0x1, R205, P0 ;  /* 0x00000001b2a8e824 */ /* 0x000fe200000e06cd */
[----:B------:R-:W-:Y:S02]  /*5740*/  @!P6 IADD3 R182, P0, R169, R222, RZ ;  /* 0x000000dea9b6e210 */ /* 0x000fe40007f1e0ff */
[C---:B------:R-:W-:Y:S02]  /*5750*/  @!P6 LEA R170, P4, R175.reuse, c[0x0][0x1f8], 0x1 ;  /* 0x00007e00afaaea11 */ /* 0x040fe400078808ff */
[C---:B------:R-:W-:Y:S01]  /*5760*/  HMMA.16816.F32.BF16 R8, R136.reuse, R142, RZ ;  /* 0x0000008e8808723c */ /* 0x040fe200000418ff */
[----:B------:R-:W-:Y:S03]  /*5770*/  LDSM.16.M88.4 R140, [R186] ;  /* 0x00000000ba8c783b */ /* 0x000fe60000000200 */
[----:B------:R-:W-:Y:S02]  /*5780*/  @!P6 LEA.HI.X R173, R2, c[0x0][0x1fc], R171, 0x1, P5 ;  /* 0x00007f0002adea11 */ /* 0x000fe400028f0cab */
[----:B------:R-:W-:Y:S01]  /*5790*/  @!P6 LEA.HI.X R171, R175, c[0x0][0x1fc], R168, 0x1, P4 ;  /* 0x00007f00afabea11 */ /* 0x000fe200020f0ca8 */
[----:B------:R-:W-:Y:S01]  /*57a0*/  IMAD.U32 R168, RZ, RZ, UR7 ;  /* 0x00000007ffa87e24 */ /* 0x000fe2000f8e00ff */
[C---:B--2---:R-:W-:Y:S01]  /*57b0*/  HMMA.16816.F32.BF16 R12, R136.reuse, R144, RZ ;  /* 0x00000090880c723c */ /* 0x044fe200000418ff */
[----:B------:R-:W-:Y:S01]  /*57c0*/  @!P6 LEA R174, P5, R182, c[0x0][0x1f8], 0x1 ;  /* 0x00007e00b6aeea11 */ /* 0x000fe200078a08ff */
[----:B------:R-:W-:Y:S02]  /*57d0*/  USEL UR7, UR12, URZ, !UP0 ;  /* 0x0000003f0c077287 */ /* 0x000fe4000c000000 */
[----:B------:R-:W-:Y:S02]  /*57e0*/  @!P6 IADD3 R2, P4, R169, R220, RZ ;  /* 0x000000dca902e210 */ /* 0x000fe40007f9e0ff */
[----:B------:R-:W-:Y:S02]  /*57f0*/  @!P6 IADD3.X R169, R178, R221, RZ, P0, !PT ;  /* 0x000000ddb2a9e210 */ /* 0x000fe400007fe4ff */
[C---:B------:R-:W-:Y:S01]  /*5800*/  HMMA.16816.F32.BF16 R16, R136.reuse, R146, RZ ;  /* 0x000000928810723c */ /* 0x040fe200000418ff */
[----:B------:R-:W1:Y:S03]  /*5810*/  LDSM.16.M88.4 R144, [R133+0xc100] ;  /* 0x00c100008590783b */ /* 0x000e660000000200 */
[----:B------:R-:W-:Y:S01]  /*5820*/  @!P6 LEA.HI.X R175, R182, c[0x0][0x1fc], R169, 0x1, P5 ;  /* 0x00007f00b6afea11 */ /* 0x000fe200028f0ca9 */
[----:B------:R-:W-:Y:S01]  /*5830*/  @!P6 IMAD R169, R168, 0x6000, R209 ;  /* 0x00006000a8a9e824 */ /* 0x000fe200078e02d1 */
[----:B------:R-:W-:Y:S02]  /*5840*/  @!P6 IADD3.X R177, R178, R219, RZ, P4, !PT ;  /* 0x000000dbb2b1e210 */ /* 0x000fe400027fe4ff */
[C---:B---3--:R-:W-:Y:S01]  /*5850*/  HMMA.16816.F32.BF16 R20, R136.reuse, R148, RZ ;  /* 0x000000948814723c */ /* 0x048fe200000418ff */
[C---:B------:R-:W-:Y:S04]  /*5860*/  @!P6 LEA R176, P0, R2.reuse, c[0x0][0x1f8], 0x1 ;  /* 0x00007e0002b0ea11 */ /* 0x040fe800078008ff */
[----:B------:R-:W-:Y:S01]  /*5870*/  @!P6 LEA.HI.X R177, R2, c[0x0][0x1fc], R177, 0x1, P0 ;  /* 0x00007f0002b1ea11 */ /* 0x000fe200000f0cb1 */
[----:B------:R-:W-:Y:S01]  /*5880*/  IMAD.IADD R2, R192, 0x1, R133 ;  /* 0x00000001c0027824 */ /* 0x000fe200078e0285 */
[----:B------:R-:W-:Y:S01]  /*5890*/  PLOP3.LUT P0, PT, PT, PT, UP2, 0x80, 0x0 ;  /* 0x000000000000781c */ /* 0x000fe20003f0f028 */
[C---:B------:R-:W-:Y:S01]  /*58a0*/  HMMA.16816.F32.BF16 R24, R136.reuse, R150, RZ ;  /* 0x000000968818723c */ /* 0x040fe200000418ff */
[----:B------:R-:W2:Y:S07]  /*58b0*/  LDSM.16.M88.4 R148, [R133+0xc900] ;  /* 0x00c900008594783b */ /* 0x000eae0000000200 */
[C---:B----4-:R-:W-:Y:S04]  /*58c0*/  HMMA.16816.F32.BF16 R28, R136.reuse, R152, RZ ;  /* 0x00000098881c723c */ /* 0x050fe800000418ff */
[----:B------:R-:W-:Y:S02]  /*58d0*/  @P0 MOV R241, R213 ;  /* 0x000000d500f10202 */ /* 0x000fe40000000f00 */
[----:B------:R-:W-:Y:S02]  /*58e0*/  PLOP3.LUT P0, PT, PT, PT, UP1, 0x40, 0x0 ;  /* 0x000000000000781c */ /* 0x000fe40003f0e818 */
[----:B------:R-:W-:Y:S01]  /*58f0*/  HMMA.16816.F32.BF16 R32, R136, R154, RZ ;  /* 0x0000009a8820723c */ /* 0x000fe200000418ff */
[----:B------:R-:W3:Y:S07]  /*5900*/  LDSM.16.M88.4 R136, [R133+0xd900] ;  /* 0x00d900008588783b */ /* 0x000eee0000000200 */
[----:B------:R-:W-:Y:S01]  /*5910*/  @!PT LDS RZ, [RZ] ;  /* 0x00000000fffff984 */ /* 0x000fe20000000800 */
[----:B------:R-:W-:Y:S01]  /*5920*/  @!PT LDS RZ, [RZ] ;  /* 0x00000000fffff984 */ /* 0x000fe20000000800 */
[----:B------:R-:W-:Y:S01]  /*5930*/  @!PT LDS RZ, [RZ] ;  /* 0x00000000fffff984 */ /* 0x000fe20000000800 */
[----:B------:R4:W-:Y:S01]  /*5940*/  @!P6 LDGSTS.E.BYPASS.LTC128B.128 [R169], [R166.64], !P3 ;  /* 0x00000000a6a9efae */ /* 0x0009e2000d901d4a */
[C---:B-1----:R-:W-:Y:S06]  /*5950*/  HMMA.16816.F32.BF16 R4, R140.reuse, R144, R4 ;  /* 0x000000908c04723c */ /* 0x042fec0000041804 */
[----:B------:R4:W-:Y:S02]  /*5960*/  @!P6 LDGSTS.E.BYPASS.LTC128B.128 [R169+0x2000], [R164.64], !P2 ;  /* 0x02000000a4a9efae */ /* 0x0009e4000d101d4a */
[C---:B------:R-:W-:Y:S05]  /*5970*/  HMMA.16816.F32.BF16 R8, R140.reuse, R146, R8 ;  /* 0x000000928c08723c */ /* 0x040fea0000041808 */
[----:B------:R1:W-:Y:S03]  /*5980*/  @!P6 LDGSTS.E.BYPASS.LTC128B.128 [R169+0x4000], [R172.64], !P1 ;  /* 0x04000000aca9efae */ /* 0x0003e6000c901d4a */
[C---:B--2---:R-:W-:Y:S04]  /*5990*/  HMMA.16816.F32.BF16 R12, R140.reuse, R148, R12 ;  /* 0x000000948c0c723c */ /* 0x044fe8000004180c */
[----:B------:R1:W-:Y:S04]  /*59a0*/  @!P6 LDGSTS.E.BYPASS.LTC128B.128 [R169+0x1000], [R170.64], !P3 ;  /* 0x01000000aaa9efae */ /* 0x0003e8000d901d4a */
[C---:B------:R-:W-:Y:S03]  /*59b0*/  HMMA.16816.F32.BF16 R16, R140.reuse, R150, R16 ;  /* 0x000000968c10723c */ /* 0x040fe60000041810 */
[----:B------:R1:W-:Y:S05]  /*59c0*/  @!P6 LDGSTS.E.BYPASS.LTC128B.128 [R169+0x3000], [R174.64], !P2 ;  /* 0x03000000aea9efae */ /* 0x0003ea000d101d4a */
[C---:B------:R-:W-:Y:S02]  /*59d0*/  HMMA.16816.F32.BF16 R20, R140.reuse, R156, R20 ;  /* 0x0000009c8c14723c */ /* 0x040fe40000041814 */
[----:B------:R1:W-:Y:S06]  /*59e0*/  @!P6 LDGSTS.E.BYPASS.LTC128B.128 [R169+0x5000], [R176.64], !P1 ;  /* 0x05000000b0a9efae */ /* 0x0003ec000c901d4a */
[C---:B------:R-:W-:Y:S01]  /*59f0*/  HMMA.16816.F32.BF16 R24, R140.reuse, R158, R24 ;  /* 0x0000009e8c18723c */ /* 0x040fe20000041818 */
[----:B------:R-:W-:Y:S07]  /*5a00*/  LDSM.16.M88.4 R152, [R185] ;  /* 0x00000000b998783b */ /* 0x000fee0000000200 */
[C---:B---3--:R-:W-:Y:S01]  /*5a10*/  HMMA.16816.F32.BF16 R28, R140.reuse, R136, R28 ;  /* 0x000000888c1c723c */ /* 0x048fe2000004181c */
[----:B------:R-:W2:Y:S07]  /*5a20*/  LDSM.16.M88.4 R160, [R0+0xc100] ;  /* 0x00c1000000a0783b */ /* 0x000eae0000000200 */
[----:B------:R-:W-:Y:S01]  /*5a30*/  HMMA.16816.F32.BF16 R32, R140, R138, R32 ;  /* 0x0000008a8c20723c */ /* 0x000fe20000041820 */
[----:B------:R-:W3:Y:S07]  /*5a40*/  LDSM.16.M88.4 R144, [R0+0xc900] ;  /* 0x00c900000090783b */ /* 0x000eee0000000200 */
[----:B------:R-:W5:Y:S07]  /*5a50*/  LDSM.16.M88.4 R148, [R0+0xd100] ;  /* 0x00d100000094783b */ /* 0x000f6e0000000200 */
[----:B------:R-:W5:Y:S07]  /*5a60*/  LDSM.16.M88.4 R156, [R0+0xd900] ;  /* 0x00d90000009c783b */ /* 0x000f6e0000000200 */
[----:B----4-:R-:W-:Y:S07]  /*5a70*/  LDSM.16.M88.4 R164, [R184] ;  /* 0x00000000b8a4783b */ /* 0x010fee0000000200 */
[----:B-1----:R-:W1:Y:S01]  /*5a80*/  LDSM.16.M88.4 R168, [R2+0xc100] ;  /* 0x00c1000002a8783b */ /* 0x002e620000000200 */
[C---:B--2---:R-:W-:Y:S06]  /*5a90*/  HMMA.16816.F32.BF16 R4, R152.reuse, R160, R4 ;  /* 0x000000a09804723c */ /* 0x044fec0000041804 */
[----:B------:R-:W2:Y:S02]  /*5aa0*/  LDSM.16.M88.4 R136, [R2+0xc900] ;  /* 0x00c900000288783b */ /* 0x000ea40000000200 */
[C---:B------:R-:W-:Y:S05]  /*5ab0*/  HMMA.16816.F32.BF16 R8, R152.reuse, R162, R8 ;  /* 0x000000a29808723c */ /* 0x040fea0000041808 */
[----:B------:R-:W4:Y:S03]  /*5ac0*/  LDSM.16.M88.4 R140, [R2+0xd100] ;  /* 0x00d10000028c783b */ /* 0x000f260000000200 */
[C---:B---3--:R-:W-:Y:S04]  /*5ad0*/  HMMA.16816.F32.BF16 R12, R152.reuse, R144, R12 ;  /* 0x00000090980c723c */ /* 0x048fe8000004180c */
[----:B------:R-:W-:Y:S04]  /*5ae0*/  LDSM.16.M88.4 R160, [R188+UR4+0xf900] ;  /* 0x00f90004bca0783b */ /* 0x000fe80008000200 */
[C---:B------:R-:W-:Y:S03]  /*5af0*/  HMMA.16816.F32.BF16 R16, R152.reuse, R146, R16 ;  /* 0x000000929810723c */ /* 0x040fe60000041810 */
[----:B------:R-:W3:Y:S05]  /*5b00*/  LDSM.16.M88.4 R144, [R2+0xd900] ;  /* 0x00d900000290783b */ /* 0x000eea0000000200 */
[C---:B-----5:R-:W-:Y:S02]  /*5b10*/  HMMA.16816.F32.BF16 R20, R152.reuse, R148, R20 ;  /* 0x000000949814723c */ /* 0x060fe40000041814 */
[----:B------:R-:W-:Y:S06]  /*5b20*/  LDSM.16.M88.4 R172, [R133+0xe900] ;  /* 0x00e9000085ac783b */ /* 0x000fec0000000200 */
[C---:B------:R-:W-:Y:S01]  /*5b30*/  HMMA.16816.F32.BF16 R24, R152.reuse, R150, R24 ;  /* 0x000000969818723c */ /* 0x040fe20000041818 */
[----:B------:R-:W-:Y:S07]  /*5b40*/  LDSM.16.M88.4 R148, [R190+0x4000] ;  /* 0x00400000be94783b */ /* 0x000fee0000000200 */
[C---:B------:R-:W-:Y:S01]  /*5b50*/  HMMA.16816.F32.BF16 R28, R152.reuse, R156, R28 ;  /* 0x0000009c981c723c */ /* 0x040fe2000004181c */
[----:B------:R-:W-:Y:S07]  /*5b60*/  LDSM.16.M88.4 R176, [R0+0xe100] ;  /* 0x00e1000000b0783b */ /* 0x000fee0000000200 */
[----:B------:R-:W-:Y:S01]  /*5b70*/  HMMA.16816.F32.BF16 R32, R152, R158, R32 ;  /* 0x0000009e9820723c */ /* 0x000fe20000041820 */
[----:B------:R-:W5:Y:S07]  /*5b80*/  LDSM.16.M88.4 R152, [R188+UR4+0xe100] ;  /* 0x00e10004bc98783b */ /* 0x000f6e0008000200 */
[C---:B-1----:R-:W-:Y:S01]  /*5b90*/  HMMA.16816.F32.BF16 R4, R164.reuse, R168, R4 ;  /* 0x000000a8a404723c */ /* 0x042fe20000041804 */
[----:B------:R-:W1:Y:S07]  /*5ba0*/  LDSM.16.M88.4 R156, [R188+UR4+0xe900] ;  /* 0x00e90004bc9c783b */ /* 0x000e6e0008000200 */
[C---:B------:R-:W-:Y:S01]  /*5bb0*/  HMMA.16816.F32.BF16 R8, R164.reuse, R170, R8 ;  /* 0x000000aaa408723c */ /* 0x040fe20000041808 */
[----:B------:R-:W-:Y:S07]  /*5bc0*/  LDSM.16.M88.4 R168, [R133+0xe100] ;  /* 0x00e1000085a8783b */ /* 0x000fee0000000200 */
[C---:B--2---:R-:W-:Y:S01]  /*5bd0*/  HMMA.16816.F32.BF16 R12, R164.reuse, R136, R12 ;  /* 0x00000088a40c723c */ /* 0x044fe2000004180c */
[----:B------:R-:W-:Y:S07]  /*5be0*/  LDSM.16.M88.4 R180, [R188+UR4+0x10100] ;  /* 0x01010004bcb4783b */ /* 0x000fee0008000200 */
[C---:B------:R-:W-:Y:S01]  /*5bf0*/  HMMA.16816.F32.BF16 R16, R164.reuse, R138, R16 ;  /* 0x0000008aa410723c */ /* 0x040fe20000041810 */
[----:B------:R-:W2:Y:S07]  /*5c00*/  LDSM.16.M88.4 R136, [R188+UR4+0xf100] ;  /* 0x00f10004bc88783b */ /* 0x000eae0008000200 */
[C---:B----4-:R-:W-:Y:S01]  /*5c10*/  HMMA.16816.F32.BF16 R20, R164.reuse, R140, R20 ;  /* 0x0000008ca414723c */ /* 0x050fe20000041814 */
[----:B------:R-:W0:Y:S07]  /*5c20*/  LDGDEPBAR ;  /* 0x00000000000079af */ /* 0x000e2e0000000000 */
[C---:B------:R-:W-:Y:S01]  /*5c30*/  HMMA.16816.F32.BF16 R24, R164.reuse, R142, R24 ;  /* 0x0000008ea418723c */ /* 0x040fe20000041818 */
[----:B------:R-:W4:Y:S07]  /*5c40*/  LDSM.16.M88.4 R140, [R186+0x4000] ;  /* 0x00400000ba8c783b */ /* 0x000f2e0000000200 */
[C---:B---3--:R-:W-:Y:S08]  /*5c50*/  HMMA.16816.F32.BF16 R28, R164.reuse, R144, R28 ;  /* 0x00000090a41c723c */ /* 0x048ff0000004181c */
[----:B------:R-:W-:Y:S01]  /*5c60*/  HMMA.16816.F32.BF16 R32, R164, R146, R32 ;  /* 0x00000092a420723c */ /* 0x000fe20000041820 */
[----:B------:R-:W3:Y:S07]  /*5c70*/  LDSM.16.M88.4 R144, [R133+0xf100] ;  /* 0x00f100008590783b */ /* 0x000eee0000000200 */
[C---:B-----5:R-:W-:Y:S01]  /*5c80*/  HMMA.16816.F32.BF16 R4, R148.reuse, R152, R4 ;  /* 0x000000989404723c */ /* 0x060fe20000041804 */
[----:B------:R-:W-:Y:S07]  /*5c90*/  LDSM.16.M88.4 R164, [R185+0x4000] ;  /* 0x00400000b9a4783b */ /* 0x000fee0000000200 */
[C---:B------:R-:W-:Y:S01]  /*5ca0*/  HMMA.16816.F32.BF16 R8, R148.reuse, R154, R8 ;  /* 0x0000009a9408723c */ /* 0x040fe20000041808 */
[----:B------:R-:W5:Y:S07]  /*5cb0*/  LDSM.16.M88.4 R152, [R133+0xf900] ;  /* 0x00f900008598783b */ /* 0x000f6e0000000200 */
[C---:B-1----:R-:W-:Y:S08]  /*5cc0*/  HMMA.16816.F32.BF16 R12, R148.reuse, R156, R12 ;  /* 0x0000009c940c723c */ /* 0x042ff0000004180c */
[C---:B------:R-:W-:Y:S01]  /*5cd0*/  HMMA.16816.F32.BF16 R16, R148.reuse, R158, R16 ;  /* 0x0000009e9410723c */ /* 0x040fe20000041810 */
[----:B------:R-:W-:Y:S07]  /*5ce0*/  LDSM.16.M88.4 R156, [R0+0xf900] ;  /* 0x00f90000009c783b */ /* 0x000fee0000000200 */
[C---:B--2---:R-:W-:Y:S08]  /*5cf0*/  HMMA.16816.F32.BF16 R20, R148.reuse, R136, R20 ;  /* 0x000000889414723c */ /* 0x044ff00000041814 */
[C---:B------:R-:W-:Y:S01]  /*5d00*/  HMMA.16816.F32.BF16 R24, R148.reuse, R138, R24 ;  /* 0x0000008a9418723c */ /* 0x040fe20000041818 */
[----:B------:R-:W1:Y:S07]  /*5d10*/  LDSM.16.M88.4 R136, [R0+0xe900] ;  /* 0x00e900000088783b */ /* 0x000e6e0000000200 */
[C---:B------:R-:W-:Y:S08]  /*5d20*/  HMMA.16816.F32.BF16 R28, R148.reuse, R160, R28 ;  /* 0x000000a0941c723c */ /* 0x040ff0000004181c */
[----:B------:R-:W-:Y:S01]  /*5d30*/  HMMA.16816.F32.BF16 R32, R148, R162, R32 ;  /* 0x000000a29420723c */ /* 0x000fe20000041820 */
[----:B------:R-:W2:Y:S07]  /*5d40*/  LDSM.16.M88.4 R148, [R0+0xf100] ;  /* 0x00f100000094783b */ /* 0x000eae0000000200 */
[C---:B----4-:R-:W-:Y:S01]  /*5d50*/  HMMA.16816.F32.BF16 R4, R140.reuse, R168, R4 ;  /* 0x000000a88c04723c */ /* 0x050fe20000041804 */
[----:B------:R-:W-:Y:S07]  /*5d60*/  LDSM.16.M88.4 R160, [R184+0x4000] ;  /* 0x00400000b8a0783b */ /* 0x000fee0000000200 */
[C---:B------:R-:W-:Y:S01]  /*5d70*/  HMMA.16816.F32.BF16 R8, R140.reuse, R170, R8 ;  /* 0x000000aa8c08723c */ /* 0x040fe20000041808 */
[----:B------:R-:W4:Y:S07]  /*5d80*/  LDSM.16.M88.4 R168, [R2+0xe100] ;  /* 0x00e1000002a8783b */ /* 0x000f2e0000000200 */
[C---:B------:R-:W-:Y:S08]  /*5d90*/  HMMA.16816.F32.BF16 R12, R140.reuse, R172, R12 ;  /* 0x000000ac8c0c723c */ /* 0x040ff0000004180c */
[C---:B------:R-:W-:Y:S01]  /*5da0*/  HMMA.16816.F32.BF16 R16, R140.reuse, R174, R16 ;  /* 0x000000ae8c10723c */ /* 0x040fe20000041810 */
[----:B------:R-:W-:Y:S07]  /*5db0*/  LDSM.16.M88.4 R172, [R190+0x8000] ;  /* 0x00800000beac783b */ /* 0x000fee0000000200 */
[C---:B---3--:R-:W-:Y:S08]  /*5dc0*/  HMMA.16816.F32.BF16 R20, R140.reuse, R144, R20 ;  /* 0x000000908c14723c */ /* 0x048ff00000041814 */
[C---:B------:R-:W-:Y:S01]  /*5dd0*/  HMMA.16816.F32.BF16 R24, R140.reuse, R146, R24 ;  /* 0x000000928c18723c */ /* 0x040fe20000041818 */
[----:B------:R-:W-:Y:S07]  /*5de0*/  LDSM.16.M88.4 R144, [R191+0xf100] ;  /* 0x00f10000bf90783b */ /* 0x000fee0000000200 */
[C---:B-----5:R-:W-:Y:S08]  /*5df0*/  HMMA.16816.F32.BF16 R28, R140.reuse, R152, R28 ;  /* 0x000000988c1c723c */ /* 0x060ff0000004181c */
[----:B------:R-:W-:Y:S01]  /*5e00*/  HMMA.16816.F32.BF16 R32, R140, R154, R32 ;  /* 0x0000009a8c20723c */ /* 0x000fe20000041820 */
[----:B------:R-:W3:Y:S07]  /*5e10*/  LDSM.16.M88.4 R140, [R191+0xe900] ;  /* 0x00e90000bf8c783b */ /* 0x000eee0000000200 */
[C---:B------:R-:W-:Y:S01]  /*5e20*/  HMMA.16816.F32.BF16 R4, R164.reuse, R176, R4 ;  /* 0x000000b0a404723c */ /* 0x040fe20000041804 */
[----:B------:R-:W5:Y:S07]  /*5e30*/  LDSM.16.M88.4 R152, [R191+0xf900] ;  /* 0x00f90000bf98783b */ /* 0x000f6e0000000200 */
        /* <DEDUP_REMOVED lines=8> */
[C---:B------:R-:W-:Y:S08]  /*5ec0*/  HMMA.16816.F32.BF16 R28, R164.reuse, R156, R28 ;  /* 0x0000009ca41c723c */ /* 0x040ff0000004181c */
[----:B------:R-:W-:Y:S01]  /*5ed0*/  HMMA.16816.F32.BF16 R32, R164, R158, R32 ;  /* 0x0000009ea420723c */ /* 0x000fe20000041820 */
[----:B------:R-:W1:Y:S07]  /*5ee0*/  LDSM.16.M88.4 R156, [R188+UR4+0x11900] ;  /* 0x01190004bc9c783b */ /* 0x000e6e0008000200 */
[C---:B----4-:R-:W-:Y:S01]  /*5ef0*/  HMMA.16816.F32.BF16 R4, R160.reuse, R168, R4 ;  /* 0x000000a8a004723c */ /* 0x050fe20000041804 */
[----:B------:R-:W4:Y:S07]  /*5f00*/  LDSM.16.M88.4 R164, [R186+0x8000] ;  /* 0x00800000baa4783b */ /* 0x000f2e0000000200 */
[C---:B------:R-:W-:Y:S01]  /*5f10*/  HMMA.16816.F32.BF16 R8, R160.reuse, R170, R8 ;  /* 0x000000aaa008723c */ /* 0x040fe20000041808 */
[----:B------:R-:W-:Y:S07]  /*5f20*/  LDSM.16.M88.4 R168, [R0+0x10100] ;  /* 0x0101000000a8783b */ /* 0x000fee0000000200 */
[C---:B---3--:R-:W-:Y:S08]  /*5f30*/  HMMA.16816.F32.BF16 R12, R160.reuse, R140, R12 ;  /* 0x0000008ca00c723c */ /* 0x048ff0000004180c */
[C---:B------:R-:W-:Y:S01]  /*5f40*/  HMMA.16816.F32.BF16 R16, R160.reuse, R142, R16 ;  /* 0x0000008ea010723c */ /* 0x040fe20000041810 */
[----:B------:R-:W3:Y:S07]  /*5f50*/  LDSM.16.M88.4 R140, [R133+0x10900] ;  /* 0x01090000858c783b */ /* 0x000eee0000000200 */
[C---:B------:R-:W-:Y:S08]  /*5f60*/  HMMA.16816.F32.BF16 R20, R160.reuse, R144, R20 ;  /* 0x00000090a014723c */ /* 0x040ff00000041814 */
[C---:B------:R-:W-:Y:S01]  /*5f70*/  HMMA.16816.F32.BF16 R24, R160.reuse, R146, R24 ;  /* 0x00000092a018723c */ /* 0x040fe20000041818 */
[----:B------:R-:W1:Y:S07]  /*5f80*/  LDSM.16.M88.4 R144, [R133+0x11100] ;  /* 0x011100008590783b */ /* 0x000e6e0000000200 */
[C---:B-----5:R-:W-:Y:S08]  /*5f90*/  HMMA.16816.F32.BF16 R28, R160.reuse, R152, R28 ;  /* 0x00000098a01c723c */ /* 0x060ff0000004181c */
[----:B------:R-:W-:Y:S01]  /*5fa0*/  HMMA.16816.F32.BF16 R32, R160, R154, R32 ;  /* 0x0000009aa020723c */ /* 0x000fe20000041820 */
[----:B------:R-:W5:Y:S07]  /*5fb0*/  LDSM.16.M88.4 R152, [R133+0x11900] ;  /* 0x011900008598783b */ /* 0x000f6e0000000200 */
[----:B------:R-:W3:Y:S01]  /*5fc0*/  LDSM.16.M88.4 R160, [R185+0x8000] ;  /* 0x00800000b9a0783b */ /* 0x000ee20000000200 */
        /* <DEDUP_REMOVED lines=9> */
[C---:B------:R-:W-:Y:S08]  /*6060*/  HMMA.16816.F32.BF16 R28, R172.reuse, R156, R28 ;  /* 0x0000009cac1c723c */ /* 0x040ff0000004181c */
[----:B------:R-:W-:Y:S01]  /*6070*/  HMMA.16816.F32.BF16 R32, R172, R158, R32 ;  /* 0x0000009eac20723c */ /* 0x000fe20000041820 */
[----:B------:R-:W1:Y:S07]  /*6080*/  LDSM.16.M88.4 R156, [R0+0x11900] ;  /* 0x01190000009c783b */ /* 0x000e6e0000000200 */
[----:B------:R-:W1:Y:S01]  /*6090*/  LDSM.16.M88.4 R172, [R184+0x8000] ;  /* 0x00800000b8ac783b */ /* 0x000e620000000200 */
[C---:B----4-:R-:W-:Y:S08]  /*60a0*/  HMMA.16816.F32.BF16 R4, R164.reuse, R176, R4 ;  /* 0x000000b0a404723c */ /* 0x050ff00000041804 */
[C---:B------:R-:W-:Y:S08]  /*60b0*/  HMMA.16816.F32.BF16 R8, R164.reuse, R178, R8 ;  /* 0x000000b2a408723c */ /* 0x040ff00000041808 */
[C---:B---3--:R-:W-:Y:S08]  /*60c0*/  HMMA.16816.F32.BF16 R12, R164.reuse, R140, R12 ;  /* 0x0000008ca40c723c */ /* 0x048ff0000004180c */
[C---:B------:R-:W-:Y:S01]  /*60d0*/  HMMA.16816.F32.BF16 R16, R164.reuse, R142, R16 ;  /* 0x0000008ea410723c */ /* 0x040fe20000041810 */
[----:B------:R-:W-:Y:S07]  /*60e0*/  LDSM.16.M88.4 R140, [R191+0x11100] ;  /* 0x01110000bf8c783b */ /* 0x000fee0000000200 */
        /* <DEDUP_REMOVED lines=11> */
[C---:B------:R-:W-:Y:S08]  /*61a0*/  HMMA.16816.F32.BF16 R28, R160.reuse, R156, R28 ;  /* 0x0000009ca01c723c */ /* 0x040ff0000004181c */
[----:B------:R-:W-:Y:S08]  /*61b0*/  HMMA.16816.F32.BF16 R32, R160, R158, R32 ;  /* 0x0000009ea020723c */ /* 0x000ff00000041820 */
[C---:B------:R-:W-:Y:S08]  /*61c0*/  HMMA.16816.F32.BF16 R4, R172.reuse, R180, R4 ;  /* 0x000000b4ac04723c */ /* 0x040ff00000041804 */
[C---:B------:R-:W-:Y:S08]  /*61d0*/  HMMA.16816.F32.BF16 R8, R172.reuse, R182, R8 ;  /* 0x000000b6ac08723c */ /* 0x040ff00000041808 */
[C---:B-1----:R-:W-:Y:S08]  /*61e0*/  HMMA.16816.F32.BF16 R12, R172.reuse, R136, R12 ;  /* 0x00000088ac0c723c */ /* 0x042ff0000004180c */
[C---:B------:R-:W-:Y:S01]  /*61f0*/  HMMA.16816.F32.BF16 R16, R172.reuse, R138, R16 ;  /* 0x0000008aac10723c */ /* 0x040fe20000041810 */
[----:B------:R1:W2:Y:S03]  /*6200*/  LDSM.16.M88.4 R136, [R191+0x11900] ;  /* 0x01190000bf88783b */ /* 0x0002a60000000200 */
[----:B------:R-:W-:Y:S02]  /*6210*/  FMUL.FTZ R165, R4, c[0x0][0x320] ;  /* 0x0000c80004a57a20 */ /* 0x000fe40000410000 */
[----:B------:R-:W-:Y:S02]  /*6220*/  FMUL.FTZ R167, R5, c[0x0][0x320] ;  /* 0x0000c80005a77a20 */ /* 0x000fe40000410000 */
[C---:B------:R-:W-:Y:S02]  /*6230*/  HMMA.16816.F32.BF16 R20, R172.reuse, R140, R20 ;  /* 0x0000008cac14723c */ /* 0x040fe40000041814 */
[----:B------:R-:W3:Y:S02]  /*6240*/  MUFU.TANH R165, R165 ;  /* 0x000000a500a57308 */ /* 0x000ee40000002400 */
[----:B------:R-:W-:Y:S02]  /*6250*/  FMUL.FTZ R2, R6, c[0x0][0x320] ;  /* 0x0000c80006027a20 */ /* 0x000fe40000410000 */
[----:B------:R-:W-:Y:S02]  /*6260*/  FMUL.FTZ R164, R7, c[0x0][0x320] ;  /* 0x0000c80007a47a20 */ /* 0x000fe40000410000 */
[C---:B------:R-:W-:Y:S04]  /*6270*/  HMMA.16816.F32.BF16 R24, R172.reuse, R142, R24 ;  /* 0x0000008eac18723c */ /* 0x040fe80000041818 */
[----:B------:R-:W4:Y:S01]  /*6280*/  MUFU.TANH R167, R167 ;  /* 0x000000a700a77308 */ /* 0x000f220000002400 */
[----:B------:R-:W-:Y:S02]  /*6290*/  FMUL.FTZ R169, R8, c[0x0][0x320] ;  /* 0x0000c80008a97a20 */ /* 0x000fe40000410000 */
[----:B------:R-:W-:Y:S02]  /*62a0*/  FMUL.FTZ R171, R9, c[0x0][0x320] ;  /* 0x0000c80009ab7a20 */ /* 0x000fe40000410000 */
[----:B------:R-:W-:Y:S03]  /*62b0*/  FMUL.FTZ R166, R10, c[0x0][0x320] ;  /* 0x0000c8000aa67a20 */ /* 0x000fe60000410000 */
[----:B------:R-:W-:Y:S02]  /*62c0*/  FMUL.FTZ R168, R11, c[0x0][0x320] ;  /* 0x0000c8000ba87a20 */ /* 0x000fe40000410000 */
[----:B------:R-:W3:Y:S01]  /*62d0*/  MUFU.TANH R2, R2 ;  /* 0x0000000200027308 */ /* 0x000ee20000002400 */
[----:B------:R-:W-:Y:S02]  /*62e0*/  FMUL.FTZ R181, R12, c[0x0][0x320] ;  /* 0x0000c8000cb57a20 */ /* 0x000fe40000410000 */
[----:B------:R-:W-:Y:S02]  /*62f0*/  FMUL.FTZ R225, R22, c[0x0][0x320] ;  /* 0x0000c80016e17a20 */ /* 0x000fe40000410000 */
[----:B------:R-:W-:Y:S02]  /*6300*/  FMUL.FTZ R179, R13, c[0x0][0x320] ;  /* 0x0000c8000db37a20 */ /* 0x000fe40000410000 */
[----:B------:R-:W-:Y:S02]  /*6310*/  FMUL.FTZ R178, R14, c[0x0][0x320] ;  /* 0x0000c8000eb27a20 */ /* 0x000fe40000410000 */
[----:B------:R-:W-:Y:S01]  /*6320*/  FMUL.FTZ R170, R15, c[0x0][0x320] ;  /* 0x0000c8000faa7a20 */ /* 0x000fe20000410000 */
[----:B-1----:R-:W1:Y:S01]  /*6330*/  MUFU.TANH R191, R225 ;  /* 0x000000e100bf7308 */ /* 0x002e620000002400 */
[C---:B--2---:R-:W-:Y:S03]  /*6340*/  HMMA.16816.F32.BF16 R28, R172.reuse, R136, R28 ;  /* 0x00000088ac1c723c */ /* 0x044fe6000004181c */
[----:B------:R-:W-:Y:S02]  /*6350*/  FMUL.FTZ R232, R27, c[0x0][0x320] ;  /* 0x0000c8001be87a20 */ /* 0x000fe40000410000 */
[----:B------:R-:W-:Y:S02]  /*6360*/  FMUL.FTZ R182, R16, c[0x0][0x320] ;  /* 0x0000c80010b67a20 */ /* 0x000fe40000410000 */
[----:B------:R-:W-:Y:S01]  /*6370*/  FMUL.FTZ R224, R17, c[0x0][0x320] ;  /* 0x0000c80011e07a20 */ /* 0x000fe20000410000 */
[----:B------:R-:W-:Y:S01]  /*6380*/  HMMA.16816.F32.BF16 R32, R172, R138, R32 ;  /* 0x0000008aac20723c */ /* 0x000fe20000041820 */
[----:B------:R2:W1:Y:S01]  /*6390*/  MUFU.TANH R225, R232 ;  /* 0x000000e800e17308 */ /* 0x0004620000002400 */
[----:B------:R-:W5:Y:S02]  /*63a0*/  SHFL.IDX PT, R173, R241, RZ, 0x1c1f ;  /* 0x001c1ffff1ad7589 */ /* 0x000f6400000e0000 */
[----:B------:R-:W-:Y:S02]  /*63b0*/  FMUL.FTZ R176, R18, c[0x0][0x320] ;  /* 0x0000c80012b07a20 */ /* 0x000fe40000410000 */
[----:B------:R-:W-:Y:S02]  /*63c0*/  FMUL.FTZ R177, R19, c[0x0][0x320] ;  /* 0x0000c80013b17a20 */ /* 0x000fe40000410000 */
[----:B------:R-:W-:Y:S03]  /*63d0*/  FMUL.FTZ R228, R20, c[0x0][0x320] ;  /* 0x0000c80014e47a20 */ /* 0x000fe60000410000 */
        /* <DEDUP_REMOVED lines=8> */
[----:B------:R-:W-:Y:S02]  /*6460*/  FMUL.FTZ R172, R29, c[0x0][0x320] ;  /* 0x0000c8001dac7a20 */ /* 0x000fe40000410000 */
[----:B------:R-:W-:Y:S01]  /*6470*/  FMUL.FTZ R231, R30, c[0x0][0x320] ;  /* 0x0000c8001ee77a20 */ /* 0x000fe20000410000 */
[-C--:B-----5:R-:W-:Y:S01]  /*6480*/  IADD3 R240, R238, R173.reuse, RZ ;  /* 0x000000adeef07210 */ /* 0x0a0fe20007ffe0ff */
[----:B------:R-:W-:Y:S01]  /*6490*/  FMUL.FTZ R175, R31, c[0x0][0x320] ;  /* 0x0000c8001faf7a20 */ /* 0x000fe20000410000 */
[----:B------:R-:W-:Y:S01]  /*64a0*/  IADD3 R239, R237, R173, RZ ;  /* 0x000000adedef7210 */ /* 0x000fe20007ffe0ff */
[----:B------:R-:W-:Y:S01]  /*64b0*/  FMUL.FTZ R236, R32, c[0x0][0x320] ;  /* 0x0000c80020ec7a20 */ /* 0x000fe20000410000 */
[----:B------:R-:W1:Y:S01]  /*64c0*/  MUFU.TANH R171, R171 ;  /* 0x000000ab00ab7308 */ /* 0x000e620000002400 */
[----:B------:R-:W-:Y:S02]  /*64d0*/  FMUL.FTZ R234, R33, c[0x0][0x320] ;  /* 0x0000c80021ea7a20 */ /* 0x000fe40000410000 */
[----:B------:R-:W-:Y:S02]  /*64e0*/  FMUL.FTZ R233, R34, c[0x0][0x320] ;  /* 0x0000c80022e97a20 */ /* 0x000fe40000410000 */
[----:B--2---:R-:W-:Y:S05]  /*64f0*/  FMUL.FTZ R232, R35, c[0x0][0x320] ;  /* 0x0000c80023e87a20 */ /* 0x004fea0000410000 */
[----:B------:R-:W2:Y:S10]  /*6500*/  MUFU.TANH R166, R166 ;  /* 0x000000a600a67308 */ /* 0x000eb40000002400 */
        /* <DEDUP_REMOVED lines=22> */
[----:B------:R-:W1:Y:S01]  /*6670*/  MUFU.TANH R232, R232 ;  /* 0x000000e800e87308 */ /* 0x000e620000002400 */
        /* <DEDUP_REMOVED lines=15> */
.L_x_1588:
[----:B------:R-:W-:Y:S04]  /*6770*/  MOV R0, c[0x0][0x32c] ;  /* 0x0000cb0000007a02 */ /* 0x000fe80000000f00 */
[----:B------:R-:W-:Y:S11]  /*6780*/  ISETP.NE.AND P0, PT, R0, 0x1, PT ;  /* 0x000000010000780c */ /* 0x000ff60003f05270 */
[----:B------:R-:W-:Y:S02]  /*6790*/  @!UPT UIADD3 URZ, URZ, URZ, URZ ;  /* 0x0000003f3f3ff290 */ /* 0x000fe4000fffe03f */
[----:B------:R-:W-:Y:S05]  /*67a0*/  @P0 IMAD.HI.U32 R0, R4, c[0x0][0x330], RZ ;  /* 0x0000cc0004000a27 */ /* 0x000fea00078e00ff */
[----:B------:R-:W-:Y:S02]  /*67b0*/  @P0 SHF.R.U32.HI R4, RZ, c[0x0][0x334], R0 ;  /* 0x0000cd00ff040a19 */ /* 0x000fe40000011600 */
.L_x_1589:
[----:B------:R-:W-:Y:S05]  /*67c0*/  BSYNC B0 ;  /* 0x0000000000007941 */ /* 0x000fea0003800000 */
.L_x_1587:
[----:B------:R-:W-:Y:S04]  /*67d0*/  IMAD R5, R4, c[0x0][0x32c], -R235 ;  /* 0x0000cb0004057a24 */ /* 0x000fe800078e0aeb */
[----:B------:R-:W-:Y:S05]  /*67e0*/  IMAD.IADD R0, R5, 0x1, -R208 ;  /* 0x0000000105007824 */ /* 0x000fea00078e0ad0 */
[----:B------:R-:W-:Y:S02]  /*67f0*/  IADD3 R5, R0, c[0x0][0x32c], RZ ;  /* 0x0000cb0000057a10 */ /* 0x000fe40007ffe0ff */
[----:B------:R-:W-:Y:S02]  /*6800*/  IMNMX R239, R239, R0, !PT ;  /* 0x00000000efef7217 */ /* 0x000fe40007800200 */
[----:B------:R-:W-:Y:S02]  /*6810*/  IMNMX R240, R240, R5, PT ;  /* 0x00000005f0f07217 */ /* 0x000fe40003800200 */
.L_x_1586:
[----:B--234-:R-:W-:Y:S01]  /*6820*/  ISETP.GT.AND P0, PT, R214, -0x1, PT ;  /* 0xffffffffd600780c */ /* 0x01cfe20003f04270 */
[----:B------:R-:W2:Y:S03]  /*6830*/  SHFL.IDX PT, R6, R241, 0x1, 0x1c1f ;  /* 0x003c1f00f1067f89 */ /* 0x000ea600000e0000 */
[C---:B------:R-:W-:Y:S02]  /*6840*/  ISETP.GT.AND P4, PT, R239.reuse, 0x1, P0 ;  /* 0x00000001ef00780c */ /* 0x040fe40000784270 */
[----:B------:R-:W-:Y:S02]  /*6850*/  ISETP.GT.AND P5, PT, R239, RZ, P0 ;  /* 0x000000ffef00720c */ /* 0x000fe400007a4270 */
[C---:B------:R-:W-:Y:S02]  /*6860*/  ISETP.LT.OR P4, PT, R240.reuse, 0x2, P4 ;  /* 0x00000002f000780c */ /* 0x040fe40002781670 */
[C---:B------:R-:W-:Y:S02]  /*6870*/  ISETP.LT.OR P5, PT, R240.reuse, 0x1, P5 ;  /* 0x00000001f000780c */ /* 0x040fe40002fa1670 */
[----:B------:R-:W-:Y:S02]  /*6880*/  FSEL R9, R167, -INF , !P4 ;  /* 0xff800000a7097808 */ /* 0x000fe40006000000 */
[C---:B------:R-:W-:Y:S02]  /*6890*/  ISETP.GT.AND P4, PT, R239.reuse, 0x10, P0 ;  /* 0x00000010ef00780c */ /* 0x040fe40000784270 */
[----:B------:R-:W-:Y:S02]  /*68a0*/  ISETP.GT.AND P6, PT, R239, 0x8, P0 ;  /* 0x00000008ef00780c */ /* 0x000fe400007c4270 */
[----:B------:R-:W-:Y:S02]  /*68b0*/  ISETP.LT.OR P4, PT, R240, 0x11, P4 ;  /* 0x00000011f000780c */ /* 0x000fe40002781670 */
[----:B------:R-:W-:Y:S02]  /*68c0*/  FSEL R11, R165, -INF , !P5 ;  /* 0xff800000a50b7808 */ /* 0x000fe40006800000 */
[----:B------:R-:W-:Y:S02]  /*68d0*/  ISETP.GT.AND P5, PT, R239, 0x9, P0 ;  /* 0x00000009ef00780c */ /* 0x000fe400007a4270 */
[----:B-1----:R-:W-:Y:S01]  /*68e0*/  FSEL R161, R181, -INF , !P4 ;  /* 0xff800000b5a17808 */ /* 0x002fe20006000000 */
[--C-:B--2---:R-:W-:Y:S01]  /*68f0*/  IMAD.IADD R0, R238, 0x1, R6.reuse ;  /* 0x00000001ee007824 */ /* 0x104fe200078e0206 */
[----:B------:R-:W-:Y:S01]  /*6900*/  ISETP.GT.AND P4, PT, R239, 0x19, P0 ;  /* 0x00000019ef00780c */ /* 0x000fe20000784270 */
[----:B------:R-:W-:Y:S01]  /*6910*/  IMAD.IADD R4, R237, 0x1, R6 ;  /* 0x00000001ed047824 */ /* 0x000fe200078e0206 */
[C---:B------:R-:W-:Y:S02]  /*6920*/  ISETP.LT.OR P6, PT, R240.reuse, 0x9, P6 ;  /* 0x00000009f000780c */ /* 0x040fe400037c1670 */
[C---:B------:R-:W-:Y:S02]  /*6930*/  ISETP.LT.OR P5, PT, R240.reuse, 0xa, P5 ;  /* 0x0000000af000780c */ /* 0x040fe40002fa1670 */
[----:B------:R-:W-:Y:S02]  /*6940*/  ISETP.LT.OR P4, PT, R240, 0x1a, P4 ;  /* 0x0000001af000780c */ /* 0x000fe40002781670 */
[----:B------:R-:W-:Y:S02]  /*6950*/  FSEL R5, R169, -INF , !P6 ;  /* 0xff800000a9057808 */ /* 0x000fe40007000000 */
[----:B------:R-:W-:Y:S02]  /*6960*/  ISETP.GT.AND P6, PT, R239, 0x11, P0 ;  /* 0x00000011ef00780c */ /* 0x000fe400007c4270 */
[----:B------:R-:W-:Y:S02]  /*6970*/  FSEL R7, R171, -INF , !P5 ;  /* 0xff800000ab077808 */ /* 0x000fe40006800000 */
[C---:B------:R-:W-:Y:S02]  /*6980*/  ISETP.GT.AND P5, PT, R239.reuse, 0x18, P0 ;  /* 0x00000018ef00780c */ /* 0x040fe400007a4270 */
        /* <DEDUP_REMOVED lines=45> */
.L_x_1592:
[----:B------:R-:W-:Y:S04]  /*6c60*/  MOV R6, c[0x0][0x32c] ;  /* 0x0000cb0000067a02 */ /* 0x000fe80000000f00 */
[----:B------:R-:W-:Y:S11]  /*6c70*/  ISETP.NE.AND P4, PT, R6, 0x1, PT ;  /* 0x000000010600780c */ /* 0x000ff60003f85270 */
[----:B------:R-:W-:Y:S02]  /*6c80*/  @!UPT UIADD3 URZ, URZ, URZ, URZ ;  /* 0x0000003f3f3ff290 */ /* 0x000fe4000fffe03f */
[----:B------:R-:W-:Y:S05]  /*6c90*/  @P4 IMAD.HI.U32 R6, R8, c[0x0][0x330], RZ ;  /* 0x0000cc0008064a27 */ /* 0x000fea00078e00ff */
[----:B------:R-:W-:Y:S02]  /*6ca0*/  @P4 SHF.R.U32.HI R8, RZ, c[0x0][0x334], R6 ;  /* 0x0000cd00ff084a19 */ /* 0x000fe40000011606 */
.L_x_1593:
[----:B------:R-:W-:Y:S05]  /*6cb0*/  BSYNC B0 ;  /* 0x0000000000007941 */ /* 0x000fea0003800000 */
.L_x_1591:
[----:B------:R-:W-:Y:S04]  /*6cc0*/  IMAD R235, R8, c[0x0][0x32c], -R235 ;  /* 0x0000cb0008eb7a24 */ /* 0x000fe800078e0aeb */
[----:B------:R-:W-:Y:S05]  /*6cd0*/  IMAD.IADD R235, R235, 0x1, -R208 ;  /* 0x00000001ebeb7824 */ /* 0x000fea00078e0ad0 */
[----:B------:R-:W-:Y:S02]  /*6ce0*/  IADD3 R13, R235, c[0x0][0x32c], RZ ;  /* 0x0000cb00eb0d7a10 */ /* 0x000fe40007ffe0ff */
[----:B------:R-:W-:Y:S02]  /*6cf0*/  IMNMX R4, R4, R235, !PT ;  /* 0x000000eb04047217 */ /* 0x000fe40007800200 */
[----:B------:R-:W-:Y:S02]  /*6d00*/  IMNMX R0, R0, R13, PT ;  /* 0x0000000d00007217 */ /* 0x000fe40003800200 */
.L_x_1590:
[----:B------:R-:W-:Y:S01]  /*6d10*/  FMNMX.FTZ R6, R11, R132, !PT ;  /* 0x000000840b067209 */ /* 0x000fe20007810000 */
[----:B------:R-:W-:Y:S04]  /*6d20*/  DEPBAR.LE SB0, 0x2 ;  /* 0x000080800000791a */ /* 0x000fe80000000000 */
[----:B------:R-:W-:Y:S01]  /*6d30*/  FMNMX.FTZ R6, R9, R6, !PT ;  /* 0x0000000609067209 */ /* 0x000fe20007810000 */
[----:B------:R-:W-:Y:S01]  /*6d40*/  BAR.SYNC.DEFER_BLOCKING 0x0 ;  /* 0x0000000000007b1d */ /* 0x000fe20000010000 */
[C---:B------:R-:W-:Y:S01]  /*6d50*/  ISETP.GT.AND P6, PT, R4.reuse, RZ, P0 ;  /* 0x000000ff0400720c */ /* 0x040fe200007c4270 */
[----:B------:R-:W-:Y:S01]  /*6d60*/  UIADD3 UR12, UR5, 0x1, URZ ;  /* 0x00000001050c7890 */ /* 0x000fe2000fffe03f */
[----:B------:R-:W-:Y:S01]  /*6d70*/  FMNMX.FTZ R6, R5, R6, !PT ;  /* 0x0000000605067209 */ /* 0x000fe20007810000 */
[----:B------:R-:W-:Y:S01]  /*6d80*/  UISETP.GE.AND UP0, UPT, UR5, 0x1, UPT ;  /* 0x000000010500788c */ /* 0x000fe2000bf06270 */
[----:B------:R-:W-:Y:S02]  /*6d90*/  ISETP.GT.AND P5, PT, R4, 0x1, P0 ;  /* 0x000000010400780c */ /* 0x000fe400007a4270 */
[----:B------:R-:W-:Y:S01]  /*6da0*/  FMNMX.FTZ R6, R7, R6, !PT ;  /* 0x0000000607067209 */ /* 0x000fe20007810000 */
[----:B------:R-:W-:Y:S01]  /*6db0*/  USEL UR5, UR12, URZ, !UP0 ;  /* 0x0000003f0c057287 */ /* 0x000fe2000c000000 */
[----:B------:R-:W-:Y:S02]  /*6dc0*/  ISETP.LT.OR P6, PT, R0, 0x1, P6 ;  /* 0x000000010000780c */ /* 0x000fe400037c1670 */
[----:B------:R-:W-:Y:S02]  /*6dd0*/  FMNMX.FTZ R6, R161, R6, !PT ;  /* 0x00000006a1067209 */ /* 0x000fe40007810000 */
[----:B------:R-:W-:Y:S02]  /*6de0*/  FSEL R10, R2, -INF , !P6 ;  /* 0xff800000020a7808 */ /* 0x000fe40007000000 */
[----:B------:R-:W-:Y:S02]  /*6df0*/  ISETP.GT.AND P4, PT, R4, 0x8, P0 ;  /* 0x000000080400780c */ /* 0x000fe40000784270 */
[----:B------:R-:W-:Y:S02]  /*6e00*/  ISETP.LT.OR P5, PT, R0, 0x2, P5 ;  /* 0x000000020000780c */ /* 0x000fe40002fa1670 */
[----:B------:R-:W-:Y:S02]  /*6e10*/  FMNMX.FTZ R13, R10, R3, !PT ;  /* 0x000000030a0d7209 */ /* 0x000fe40007810000 */
[----:B------:R-:W-:Y:S02]  /*6e20*/  FMNMX.FTZ R6, R167, R6, !PT ;  /* 0x00000006a7067209 */ /* 0x000fe40007810000 */
[----:B------:R-:W-:Y:S01]  /*6e30*/  ISETP.GT.AND P6, PT, R4, 0x9, P0 ;  /* 0x000000090400780c */ /* 0x000fe200007c4270 */
[----:B------:R-:W-:Y:S01]  /*6e40*/  LDSM.16.MT88.4 R28, [R134+UR4+0x100] ;  /* 0x00010004861c783b */ /* 0x000fe20008004200 */
[----:B------:R-:W-:Y:S02]  /*6e50*/  ISETP.LT.OR P4, PT, R0, 0x9, P4 ;  /* 0x000000090000780c */ /* 0x000fe40002781670 */
[----:B------:R-:W-:Y:S02]  /*6e60*/  FSEL R164, R164, -INF , !P5 ;  /* 0xff800000a4a47808 */ /* 0x000fe40006800000 */
[----:B------:R-:W-:Y:S02]  /*6e70*/  FSEL R8, R166, -INF , !P4 ;  /* 0xff800000a6087808 */ /* 0x000fe40006000000 */
[----:B------:R-:W-:Y:S02]  /*6e80*/  FMNMX.FTZ R6, R163, R6, !PT ;  /* 0x00000006a3067209 */ /* 0x000fe40007810000 */
[----:B------:R-:W-:Y:S02]  /*6e90*/  ISETP.GT.AND P5, PT, R4, 0x10, P0 ;  /* 0x000000100400780c */ /* 0x000fe400007a4270 */
[----:B------:R-:W-:Y:S02]  /*6ea0*/  ISETP.LT.OR P6, PT, R0, 0xa, P6 ;  /* 0x0000000a0000780c */ /* 0x000fe400037c1670 */
[----:B------:R-:W-:Y:S02]  /*6eb0*/  FMNMX.FTZ R13, R164, R13, !PT ;  /* 0x0000000da40d7209 */ /* 0x000fe40007810000 */
[----:B------:R-:W-:Y:S02]  /*6ec0*/  FMNMX.FTZ R2, R165, R6, !PT ;  /* 0x00000006a5027209 */ /* 0x000fe40007810000 */
[----:B------:R-:W-:Y:S02]  /*6ed0*/  FSEL R6, R168, -INF , !P6 ;  /* 0xff800000a8067808 */ /* 0x000fe40007000000 */
[----:B------:R-:W-:Y:S02]  /*6ee0*/  FMNMX.FTZ R13, R8, R13, !PT ;  /* 0x0000000d080d7209 */ /* 0x000fe40007810000 */
[----:B------:R-:W-:Y:S02]  /*6ef0*/  ISETP.GT.AND P4, PT, R4, 0x11, P0 ;  /* 0x000000110400780c */ /* 0x000fe40000784270 */
[----:B------:R-:W-:Y:S02]  /*6f00*/  ISETP.LT.OR P5, PT, R0, 0x11, P5 ;  /* 0x000000110000780c */ /* 0x000fe40002fa1670 */
[----:B------:R-:W-:Y:S02]  /*6f10*/  FMNMX.FTZ R15, R6, R13, !PT ;  /* 0x0000000d060f7209 */ /* 0x000fe40007810000 */
[----:B------:R-:W-:Y:S02]  /*6f20*/  FSEL R178, R178, -INF , !P5 ;  /* 0xff800000b2b27808 */ /* 0x000fe40006800000 */
[----:B------:R-:W-:Y:S02]  /*6f30*/  ISETP.GT.AND P6, PT, R4, 0x18, P0 ;  /* 0x000000180400780c */ /* 0x000fe400007c4270 */
[----:B------:R-:W-:Y:S02]  /*6f40*/  ISETP.LT.OR P4, PT, R0, 0x12, P4 ;  /* 0x000000120000780c */ /* 0x000fe40002781670 */
[----:B------:R-:W-:Y:S02]  /*6f50*/  FMNMX.FTZ R15, R178, R15, !PT ;  /* 0x0000000fb20f7209 */ /* 0x000fe40007810000 */
[----:B------:R-:W-:Y:S02]  /*6f60*/  FMNMX.FTZ R2, R169, R2, !PT ;  /* 0x00000002a9027209 */ /* 0x000fe40007810000 */
[----:B------:R-:W-:Y:S02]  /*6f70*/  ISETP.GT.AND P5, PT, R4, 0x19, P0 ;  /* 0x000000190400780c */ /* 0x000fe400007a4270 */
[----:B------:R-:W-:Y:S02]  /*6f80*/  FSEL R166, R170, -INF , !P4 ;  /* 0xff800000aaa67808 */ /* 0x000fe40006000000 */
[----:B------:R-:W-:Y:S02]  /*6f90*/  ISETP.LT.OR P6, PT, R0, 0x19, P6 ;  /* 0x000000190000780c */ /* 0x000fe400037c1670 */
[----:B------:R-:W-:Y:S02]  /*6fa0*/  FMNMX.FTZ R2, R173, R2, !PT ;  /* 0x00000002ad027209 */ /* 0x000fe40007810000 */
[----:B------:R-:W-:Y:S02]  /*6fb0*/  ISETP.GT.AND P4, PT, R4, 0x20, P0 ;  /* 0x000000200400780c */ /* 0x000fe40000784270 */
[----:B------:R-:W-:Y:S02]  /*6fc0*/  ISETP.LT.OR P5, PT, R0, 0x1a, P5 ;  /* 0x0000001a0000780c */ /* 0x000fe40002fa1670 */
[----:B------:R-:W-:Y:S02]  /*6fd0*/  FSEL R176, R176, -INF , !P6 ;  /* 0xff800000b0b07808 */ /* 0x000fe40007000000 */
[----:B------:R-:W-:Y:S02]  /*6fe0*/  FMNMX.FTZ R15, R166, R15, !PT ;  /* 0x0000000fa60f7209 */ /* 0x000fe40007810000 */
[----:B------:R-:W-:Y:S02]  /*6ff0*/  FMNMX.FTZ R2, R171, R2, !PT ;  /* 0x00000002ab027209 */ /* 0x000fe40007810000 */
[----:B------:R-:W-:Y:S02]  /*7000*/  FSEL R168, R177, -INF , !P5 ;  /* 0xff800000b1a87808 */ /* 0x000fe40006800000 */
[----:B------:R-:W-:Y:S02]  /*7010*/  ISETP.GT.AND P6, PT, R4, 0x21, P0 ;  /* 0x000000210400780c */ /* 0x000fe400007c4270 */
[----:B------:R-:W-:Y:S02]  /*7020*/  ISETP.LT.OR P4, PT, R0, 0x21, P4 ;  /* 0x000000210000780c */ /* 0x000fe40002781670 */
        /* <DEDUP_REMOVED lines=8> */
[----:B------:R-:W-:Y:S02]  /*70b0*/  FMNMX.FTZ R15, R174, R15, !PT ;  /* 0x0000000fae0f7209 */ /* 0x000fe40007810000 */
[----:B------:R-:W-:Y:S02]  /*70c0*/  ISETP.GT.AND P4, PT, R4, 0x29, P0 ;  /* 0x000000290400780c */ /* 0x000fe40000784270 */
[C---:B------:R-:W-:Y:S02]  /*70d0*/  ISETP.LT.OR P5, PT, R0.reuse, 0x29, P5 ;  /* 0x000000290000780c */ /* 0x040fe40002fa1670 */
[----:B------:R-:W-:Y:S02]  /*70e0*/  FMNMX.FTZ R2, R147, R2, !PT ;  /* 0x0000000293027209 */ /* 0x000fe40007810000 */
[----:B------:R-:W-:Y:S02]  /*70f0*/  ISETP.LT.OR P4, PT, R0, 0x2a, P4 ;  /* 0x0000002a0000780c */ /* 0x000fe40002781670 */
[----:B------:R-:W-:Y:S02]  /*7100*/  ISETP.GT.AND P6, PT, R4, 0x30, P0 ;  /* 0x000000300400780c */ /* 0x000fe400007c4270 */
[----:B------:R-:W-:Y:S02]  /*7110*/  FSEL R170, R226, -INF , !P5 ;  /* 0xff800000e2aa7808 */ /* 0x000fe40006800000 */
[----:B------:R-:W-:Y:S02]  /*7120*/  FMNMX.FTZ R15, R172, R15, !PT ;  /* 0x0000000fac0f7209 */ /* 0x000fe40007810000 */
[----:B------:R-:W-:Y:S02]  /*7130*/  FMNMX.FTZ R2, R145, R2, !PT ;  /* 0x0000000291027209 */ /* 0x000fe40007810000 */
[----:B------:R-:W-:Y:S02]  /*7140*/  FSEL R150, R225, -INF , !P4 ;  /* 0xff800000e1967808 */ /* 0x000fe40006000000 */
[----:B------:R-:W-:Y:S02]  /*7150*/  ISETP.LT.OR P6, PT, R0, 0x31, P6 ;  /* 0x000000310000780c */ /* 0x000fe400037c1670 */
[----:B------:R-:W-:Y:S02]  /*7160*/  FMNMX.FTZ R15, R170, R15, !PT ;  /* 0x0000000faa0f7209 */ /* 0x000fe40007810000 */
[----:B------:R-:W-:Y:S02]  /*7170*/  ISETP.GT.AND P5, PT, R4, 0x31, P0 ;  /* 0x000000310400780c */ /* 0x000fe400007a4270 */
[----:B------:R-:W-:Y:S02]  /*7180*/  FMNMX.FTZ R13, R143, R2, !PT ;  /* 0x000000028f0d7209 */ /* 0x000fe40007810000 */
[----:B------:R-:W-:Y:S02]  /*7190*/  FSEL R146, R231, -INF , !P6 ;  /* 0xff800000e7927808 */ /* 0x000fe40007000000 */
[----:B------:R-:W-:Y:S01]  /*71a0*/  FMNMX.FTZ R15, R150, R15, !PT ;  /* 0x0000000f960f7209 */ /* 0x000fe20007810000 */
[----:B------:R-:W1:Y:S01]  /*71b0*/  SHFL.BFLY PT, R2, R13, 0x2, 0x1f ;  /* 0x0c401f000d027f89 */ /* 0x000e6200000e0000 */
        /* <DEDUP_REMOVED lines=9> */
[----:B------:R-:W-:Y:S02]  /*7250*/  FMNMX.FTZ R19, R142, R15, !PT ;  /* 0x0000000f8e137209 */ /* 0x000fe40007810000 */
[----:B------:R-:W-:Y:S02]  /*7260*/  FSEL R140, R232, -INF , !P0 ;  /* 0xff800000e88c7808 */ /* 0x000fe40004000000 */
[----:B------:R-:W-:Y:S02]  /*7270*/  IADD3 R16, R134, UR4, RZ ;  /* 0x0000000486107c10 */ /* 0x000fe4000fffe0ff */
[----:B------:R-:W-:Y:S02]  /*7280*/  FMNMX.FTZ R17, R140, R19, !PT ;  /* 0x000000138c117209 */ /* 0x000fe40007810000 */
[----:B-1----:R-:W-:Y:S02]  /*7290*/  FMNMX.FTZ R4, R13, R2, !PT ;  /* 0x000000020d047209 */ /* 0x002fe40007810000 */
[----:B------:R-:W-:Y:S01]  /*72a0*/  IADD3 R152, R187, R16, RZ ;  /* 0x00000010bb987210 */ /* 0x000fe20007ffe0ff */
[----:B------:R-:W1:Y:S08]  /*72b0*/  SHFL.BFLY PT, R0, R17, 0x2, 0x1f ;  /* 0x0c401f0011007f89 */ /* 0x000e7000000e0000 */
[----:B------:R-:W2:Y:S01]  /*72c0*/  SHFL.BFLY PT, R15, R4, 0x1, 0x1f ;  /* 0x0c201f00040f7f89 */ /* 0x000ea200000e0000 */
[----:B-1----:R-:W-:Y:S07]  /*72d0*/  FMNMX.FTZ R13, R17, R0, !PT ;  /* 0x00000000110d7209 */ /* 0x002fee0007810000 */
[----:B------:R-:W1:Y:S01]  /*72e0*/  SHFL.BFLY PT, R0, R13, 0x1, 0x1f ;  /* 0x0c201f000d007f89 */ /* 0x000e6200000e0000 */
[----:B--2---:R-:W-:Y:S04]  /*72f0*/  FMNMX.FTZ R2, R4, R15, !PT ;  /* 0x0000000f04027209 */ /* 0x004fe80007810000 */
[C---:B------:R-:W-:Y:S01]  /*7300*/  FSETP.NEU.FTZ.AND P0, PT, R2.reuse, -INF , PT ;  /* 0xff8000000200780b */ /* 0x040fe20003f1d000 */
[----:B------:R-:W-:Y:S05]  /*7310*/  FMUL.FTZ R148, R2, c[0x0][0x2d0] ;  /* 0x0000b40002947a20 */ /* 0x000fea0000410000 */
[----:B------:R-:W-:Y:S05]  /*7320*/  FSEL R148, R148, RZ, P0 ;  /* 0x000000ff94947208 */ /* 0x000fea0000000000 */
[--C-:B------:R-:W-:Y:S01]  /*7330*/  FFMA.FTZ R158, R5, c[0x0][0x2d0], -R148.reuse ;  /* 0x0000b400059e7a23 */ /* 0x100fe20000010894 */
[----:B------:R-:W-:Y:S01]  /*7340*/  FSEL R5, R2, RZ, P0 ;  /* 0x000000ff02057208 */ /* 0x000fe20000000000 */
[--C-:B------:R-:W-:Y:S02]  /*7350*/  FFMA.FTZ R160, R11, c[0x0][0x2d0], -R148.reuse ;  /* 0x0000b4000ba07a23 */ /* 0x100fe40000010894 */
[----:B------:R-:W-:Y:S01]  /*7360*/  FFMA.FTZ R159, R9, c[0x0][0x2d0], -R148 ;  /* 0x0000b400099f7a23 */ /* 0x000fe20000010894 */
[----:B-1----:R-:W-:Y:S01]  /*7370*/  FMNMX.FTZ R0, R13, R0, !PT ;  /* 0x000000000d007209 */ /* 0x002fe20007810000 */
[----:B------:R-:W-:Y:S01]  /*7380*/  FADD.FTZ R4, -R5, R132 ;  /* 0x0000008405047221 */ /* 0x000fe20000010100 */
[----:B------:R-:W1:Y:S01]  /*7390*/  LDSM.16.MT88.4 R12, [R135+UR4+0x100] ;  /* 0x00010004870c783b */ /* 0x000e620008004200 */
[--C-:B------:R-:W-:Y:S01]  /*73a0*/  FFMA.FTZ R155, R7, c[0x0][0x2d0], -R148.reuse ;  /* 0x0000b400079b7a23 */ /* 0x100fe20000010894 */
[C---:B------:R-:W-:Y:S01]  /*73b0*/  FSETP.NEU.FTZ.AND P0, PT, R0.reuse, -INF , PT ;  /* 0xff8000000000780b */ /* 0x040fe20003f1d000 */
[----:B------:R-:W-:Y:S01]  /*73c0*/  FMUL.FTZ R141, R0, c[0x0][0x2d0] ;  /* 0x0000b400008d7a20 */ /* 0x000fe20000410000 */
[----:B------:R-:W-:Y:S01]  /*73d0*/  MUFU.EX2 R160, R160 ;  /* 0x000000a000a07308 */ /* 0x000fe20000000800 */
[----:B------:R-:W-:Y:S01]  /*73e0*/  FMUL.FTZ R132, R4, c[0x0][0x2d0] ;  /* 0x0000b40004847a20 */ /* 0x000fe20000410000 */
[----:B------:R-:W-:Y:S01]  /*73f0*/  FSEL R4, R0, RZ, P0 ;  /* 0x000000ff00047208 */ /* 0x000fe20000000000 */
[--C-:B------:R-:W-:Y:S01]  /*7400*/  FFMA.FTZ R177, R147, c[0x0][0x2d0], -R148.reuse ;  /* 0x0000b40093b17a23 */ /* 0x100fe20000010894 */
[----:B------:R-:W-:Y:S01]  /*7410*/  FSEL R141, R141, RZ, P0 ;  /* 0x000000ff8d8d7208 */ /* 0x000fe20000000000 */
[--C-:B------:R-:W-:Y:S02]  /*7420*/  FFMA.FTZ R179, R145, c[0x0][0x2d0], -R148.reuse ;  /* 0x0000b40091b37a23 */ /* 0x100fe40000010894 */
[----:B------:R-:W-:Y:S02]  /*7430*/  FADD.FTZ R4, -R4, R3 ;  /* 0x0000000304047221 */ /* 0x000fe40000010100 */
[--C-:B------:R-:W-:Y:S01]  /*7440*/  FFMA.FTZ R157, R10, c[0x0][0x2d0], -R141.reuse ;  /* 0x0000b4000a9d7a23 */ /* 0x100fe2000001088d */
[----:B------:R-:W2:Y:S01]  /*7450*/  MUFU.EX2 R159, R159 ;  /* 0x0000009f009f7308 */ /* 0x000ea20000000800 */
[--C-:B------:R-:W-:Y:S02]  /*7460*/  FFMA.FTZ R156, R164, c[0x0][0x2d0], -R141.reuse ;  /* 0x0000b400a49c7a23 */ /* 0x100fe4000001088d */
[--C-:B------:R-:W-:Y:S02]  /*7470*/  FFMA.FTZ R153, R8, c[0x0][0x2d0], -R141.reuse ;  /* 0x0000b40008997a23 */ /* 0x100fe4000001088d */
[--C-:B------:R-:W-:Y:S02]  /*7480*/  FFMA.FTZ R154, R6, c[0x0][0x2d0], -R141.reuse ;  /* 0x0000b400069a7a23 */ /* 0x100fe4000001088d */
[----:B------:R-:W-:Y:S01]  /*7490*/  FMUL.FTZ R3, R4, c[0x0][0x2d0] ;  /* 0x0000b40004037a20 */ /* 0x000fe20000410000 */
[----:B------:R-:W-:Y:S01]  /*74a0*/  IADD3 R4, R135, UR4, RZ ;  /* 0x0000000487047c10 */ /* 0x000fe2000fffe0ff */
[--C-:B------:R-:W-:Y:S01]  /*74b0*/  FFMA.FTZ R175, R150, c[0x0][0x2d0], -R141.reuse ;  /* 0x0000b40096af7a23 */ /* 0x100fe2000001088d */
[----:B------:R-:W-:Y:S01]  /*74c0*/  MUFU.EX2 R158, R158 ;  /* 0x0000009e009e7308 */ /* 0x000fe20000000800 */
[--C-:B------:R-:W-:Y:S01]  /*74d0*/  FFMA.FTZ R181, R146, c[0x0][0x2d0], -R141.reuse ;  /* 0x0000b40092b57a23 */ /* 0x100fe2000001088d */
[----:B------:R-:W-:Y:S01]  /*74e0*/  IADD3 R133, R187, R4, RZ ;  /* 0x00000004bb857210 */ /* 0x000fe20007ffe0ff */
[--C-:B------:R-:W-:Y:S02]  /*74f0*/  FFMA.FTZ R182, R144, c[0x0][0x2d0], -R141.reuse ;  /* 0x0000b40090b67a23 */ /* 0x100fe4000001088d */
[----:B------:R-:W-:Y:S01]  /*7500*/  LDSM.16.MT88.4 R144, [R135+UR4+0x3900] ;  /* 0x003900048790783b */ /* 0x000fe20008004200 */
[--C-:B------:R-:W-:Y:S02]  /*7510*/  FFMA.FTZ R183, R142, c[0x0][0x2d0], -R141.reuse ;  /* 0x0000b4008eb77a23 */ /* 0x100fe4000001088d */
[--C-:B------:R-:W-:Y:S02]  /*7520*/  FFMA.FTZ R161, R161, c[0x0][0x2d0], -R148.reuse ;  /* 0x0000b400a1a17a23 */ /* 0x100fe40000010894 */
[----:B------:R-:W3:Y:S01]  /*7530*/  MUFU.EX2 R155, R155 ;  /* 0x0000009b009b7308 */ /* 0x000ee20000000800 */
[--C-:B------:R-:W-:Y:S02]  /*7540*/  FFMA.FTZ R162, R167, c[0x0][0x2d0], -R148.reuse ;  /* 0x0000b400a7a27a23 */ /* 0x100fe40000010894 */
[----:B------:R-:W4:Y:S01]  /*7550*/  LDSM.16.MT88.4 R20, [R133+0x100] ;  /* 0x000100008514783b */ /* 0x000f220000004200 */
[----:B--2---:R-:W-:Y:S01]  /*7560*/  F2FP.BF16.PACK_AB R136, R159, R160 ;  /* 0x000000a09f88723e */ /* 0x004fe200000010ff */
[--C-:B------:R-:W-:Y:S02]  /*7570*/  FFMA.FTZ R163, R163, c[0x0][0x2d0], -R148.reuse ;  /* 0x0000b400a3a37a23 */ /* 0x100fe40000010894 */
[--C-:B------:R-:W-:Y:S02]  /*7580*/  FFMA.FTZ R164, R165, c[0x0][0x2d0], -R148.reuse ;  /* 0x0000b400a5a47a23 */ /* 0x100fe40000010894 */
[--C-:B------:R-:W-:Y:S01]  /*7590*/  FFMA.FTZ R165, R178, c[0x0][0x2d0], -R141.reuse ;  /* 0x0000b400b2a57a23 */ /* 0x100fe2000001088d */
[----:B------:R-:W2:Y:S01]  /*75a0*/  MUFU.EX2 R132, R132 ;  /* 0x0000008400847308 */ /* 0x000ea20000000800 */
[--C-:B------:R-:W-:Y:S02]  /*75b0*/  FFMA.FTZ R178, R151, c[0x0][0x2d0], -R148.reuse ;  /* 0x0000b40097b27a23 */ /* 0x100fe40000010894 */
[--C-:B------:R-:W-:Y:S02]  /*75c0*/  FFMA.FTZ R166, R166, c[0x0][0x2d0], -R141.reuse ;  /* 0x0000b400a6a67a23 */ /* 0x100fe4000001088d */
[--C-:B------:R-:W-:Y:S02]  /*75d0*/  FFMA.FTZ R167, R176, c[0x0][0x2d0], -R141.reuse ;  /* 0x0000b400b0a77a23 */ /* 0x100fe4000001088d */
[--C-:B------:R-:W-:Y:S02]  /*75e0*/  FFMA.FTZ R168, R168, c[0x0][0x2d0], -R141.reuse ;  /* 0x0000b400a8a87a23 */ /* 0x100fe4000001088d */
[--C-:B------:R-:W-:Y:S01]  /*75f0*/  FFMA.FTZ R169, R169, c[0x0][0x2d0], -R148.reuse ;  /* 0x0000b400a9a97a23 */ /* 0x100fe20000010894 */
[----:B------:R-:W-:Y:S01]  /*7600*/  MUFU.EX2 R157, R157 ;  /* 0x0000009d009d7308 */ /* 0x000fe20000000800 */
[--C-:B------:R-:W-:Y:S02]  /*7610*/  FFMA.FTZ R176, R173, c[0x0][0x2d0], -R148.reuse ;  /* 0x0000b400adb07a23 */ /* 0x100fe40000010894 */
[--C-:B------:R-:W-:Y:S01]  /*7620*/  FFMA.FTZ R171, R171, c[0x0][0x2d0], -R148.reuse ;  /* 0x0000b400abab7a23 */ /* 0x100fe20000010894 */
[----:B---3--:R-:W-:Y:S01]  /*7630*/  F2FP.BF16.PACK_AB R138, R155, R158 ;  /* 0x0000009e9b8a723e */ /* 0x008fe200000010ff */
[--C-:B------:R-:W-:Y:S02]  /*7640*/  FFMA.FTZ R173, R174, c[0x0][0x2d0], -R141.reuse ;  /* 0x0000b400aead7a23 */ /* 0x100fe4000001088d */
[--C-:B------:R-:W-:Y:S02]  /*7650*/  FFMA.FTZ R174, R149, c[0x0][0x2d0], -R148.reuse ;  /* 0x0000b40095ae7a23 */ /* 0x100fe40000010894 */
[----:B------:R-:W-:Y:S01]  /*7660*/  FFMA.FTZ R148, R143, c[0x0][0x2d0], -R148 ;  /* 0x0000b4008f947a23 */ /* 0x000fe20000010894 */
[----:B------:R-:W3:Y:S01]  /*7670*/  MUFU.EX2 R156, R156 ;  /* 0x0000009c009c7308 */ /* 0x000ee20000000800 */
[--C-:B------:R-:W-:Y:S02]  /*7680*/  FFMA.FTZ R172, R172, c[0x0][0x2d0], -R141.reuse ;  /* 0x0000b400acac7a23 */ /* 0x100fe4000001088d */
[--C-:B------:R-:W-:Y:S02]  /*7690*/  FFMA.FTZ R170, R170, c[0x0][0x2d0], -R141.reuse ;  /* 0x0000b400aaaa7a23 */ /* 0x100fe4000001088d */
[C---:B--2---:R-:W-:Y:S02]  /*76a0*/  FMUL.FTZ R4, R132.reuse, R128 ;  /* 0x0000008084047220 */ /* 0x044fe40000410000 */
[C---:B------:R-:W-:Y:S02]  /*76b0*/  FMUL.FTZ R5, R132.reuse, R129 ;  /* 0x0000008184057220 */ /* 0x040fe40000410000 */
[C---:B------:R-:W-:Y:S01]  /*76c0*/  FMUL.FTZ R8, R132.reuse, R124 ;  /* 0x0000007c84087220 */ /* 0x040fe20000410000 */
[----:B------:R-:W-:Y:S01]  /*76d0*/  MUFU.EX2 R153, R153 ;  /* 0x0000009900997308 */ /* 0x000fe20000000800 */
[C---:B------:R-:W-:Y:S02]  /*76e0*/  FMUL.FTZ R9, R132.reuse, R125 ;  /* 0x0000007d84097220 */ /* 0x040fe40000410000 */
[C---:B------:R-:W-:Y:S02]  /*76f0*/  FMUL.FTZ R16, R132.reuse, R116 ;  /* 0x0000007484107220 */ /* 0x040fe40000410000 */
[C---:B------:R-:W-:Y:S02]  /*7700*/  FMUL.FTZ R17, R132.reuse, R117 ;  /* 0x0000007584117220 */ /* 0x040fe40000410000 */
[C---:B------:R-:W-:Y:S02]  /*7710*/  FMUL.FTZ R24, R132.reuse, R108 ;  /* 0x0000006c84187220 */ /* 0x040fe40000410000 */
[C---:B------:R-:W-:Y:S01]  /*7720*/  FMUL.FTZ R25, R132.reuse, R109 ;  /* 0x0000006d84197220 */ /* 0x040fe20000410000 */
[----:B------:R-:W2:Y:S01]  /*7730*/  MUFU.EX2 R154, R154 ;  /* 0x0000009a009a7308 */ /* 0x000ea20000000800 */
[C---:B------:R-:W-:Y:S02]  /*7740*/  FMUL.FTZ R32, R132.reuse, R100 ;  /* 0x0000006484207220 */ /* 0x040fe40000410000 */
[----:B------:R-:W-:Y:S01]  /*7750*/  FMUL.FTZ R33, R132, R101 ;  /* 0x0000006584217220 */ /* 0x000fe20000410000 */
[----:B---3--:R-:W-:Y:S01]  /*7760*/  F2FP.BF16.PACK_AB R137, R156, R157 ;  /* 0x0000009d9c89723e */ /* 0x008fe200000010ff */
[----:B------:R-:W-:Y:S02]  /*7770*/  FFMA.FTZ R141, R140, c[0x0][0x2d0], -R141 ;  /* 0x0000b4008c8d7a23 */ /* 0x000fe4000001088d */
[C---:B------:R-:W-:Y:S02]  /*7780*/  FMUL.FTZ R36, R132.reuse, R36 ;  /* 0x0000002484247220 */ /* 0x040fe40000410000 */
[C---:B------:R-:W-:Y:S01]  /*7790*/  FMUL.FTZ R37, R132.reuse, R37 ;  /* 0x0000002584257220 */ /* 0x040fe20000410000 */
[----:B------:R-:W3:Y:S01]  /*77a0*/  MUFU.EX2 R3, R3 ;  /* 0x0000000300037308 */ /* 0x000ee20000000800 */
[C---:B------:R-:W-:Y:S02]  /*77b0*/  FMUL.FTZ R40, R132.reuse, R40 ;  /* 0x0000002884287220 */ /* 0x040fe40000410000 */
[C---:B------:R-:W-:Y:S02]  /*77c0*/  FMUL.FTZ R41, R132.reuse, R41 ;  /* 0x0000002984297220 */ /* 0x040fe40000410000 */
[C---:B------:R-:W-:Y:S02]  /*77d0*/  FMUL.FTZ R44, R132.reuse, R44 ;  /* 0x0000002c842c7220 */ /* 0x040fe40000410000 */
[C---:B------:R-:W-:Y:S02]  /*77e0*/  FMUL.FTZ R45, R132.reuse, R45 ;  /* 0x0000002d842d7220 */ /* 0x040fe40000410000 */
[C---:B------:R-:W-:Y:S01]  /*77f0*/  FMUL.FTZ R48, R132.reuse, R48 ;  /* 0x0000003084307220 */ /* 0x040fe20000410000 */
[----:B------:R-:W-:Y:S01]  /*7800*/  MUFU.EX2 R180, R148 ;  /* 0x0000009400b47308 */ /* 0x000fe20000000800 */
[C---:B------:R-:W-:Y:S02]  /*7810*/  FMUL.FTZ R49, R132.reuse, R49 ;  /* 0x0000003184317220 */ /* 0x040fe40000410000 */
[----:B------:R-:W-:Y:S01]  /*7820*/  FMUL.FTZ R52, R132, R52 ;  /* 0x0000003484347220 */ /* 0x000fe20000410000 */
[----:B--2---:R-:W-:Y:S01]  /*7830*/  F2FP.BF16.PACK_AB R139, R154, R153 ;  /* 0x000000999a8b723e */ /* 0x004fe200000010ff */
[C---:B------:R-:W-:Y:S02]  /*7840*/  FMUL.FTZ R53, R132.reuse, R53 ;  /* 0x0000003584357220 */ /* 0x040fe40000410000 */
[C---:B------:R-:W-:Y:S02]  /*7850*/  FMUL.FTZ R56, R132.reuse, R56 ;  /* 0x0000003884387220 */ /* 0x040fe40000410000 */
[C---:B------:R-:W-:Y:S01]  /*7860*/  FMUL.FTZ R57, R132.reuse, R57 ;  /* 0x0000003984397220 */ /* 0x040fe20000410000 */
[----:B------:R2:W-:Y:S01]  /*7870*/  MUFU.EX2 R224, R141 ;  /* 0x0000008d00e07308 */ /* 0x0005e20000000800 */
[C---:B------:R-:W-:Y:S02]  /*7880*/  FMUL.FTZ R60, R132.reuse, R60 ;  /* 0x0000003c843c7220 */ /* 0x040fe40000410000 */
[C---:B------:R-:W-:Y:S02]  /*7890*/  FMUL.FTZ R61, R132.reuse, R61 ;  /* 0x0000003d843d7220 */ /* 0x040fe40000410000 */
[C---:B---3--:R-:W-:Y:S02]  /*78a0*/  FMUL.FTZ R6, R3.reuse, R130 ;  /* 0x0000008203067220 */ /* 0x048fe40000410000 */
[C---:B------:R-:W-:Y:S02]  /*78b0*/  FMUL.FTZ R7, R3.reuse, R131 ;  /* 0x0000008303077220 */ /* 0x040fe40000410000 */
[----:B------:R-:W-:Y:S01]  /*78c0*/  LDSM.16.MT88.4 R128, [R133+0x2900] ;  /* 0x002900008580783b */ /* 0x000fe20000004200 */
[C---:B------:R-:W-:Y:S01]  /*78d0*/  FMUL.FTZ R10, R3.reuse, R126 ;  /* 0x0000007e030a7220 */ /* 0x040fe20000410000 */
[----:B------:R-:W-:Y:S01]  /*78e0*/  MUFU.EX2 R161, R161 ;  /* 0x000000a100a17308 */ /* 0x000fe20000000800 */
[C---:B------:R-:W-:Y:S02]  /*78f0*/  FMUL.FTZ R11, R3.reuse, R127 ;  /* 0x0000007f030b7220 */ /* 0x040fe40000410000 */
[C---:B-1----:R-:W-:Y:S03]  /*7900*/  HMMA.16816.F32.BF16 R4, R136.reuse, R12, R4 ;  /* 0x0000000c8804723c */ /* 0x042fe60000041804 */
[----:B------:R-:W-:Y:S02]  /*7910*/  LDSM.16.MT88.4 R124, [R135+UR4+0x2900] ;  /* 0x00290004877c783b */ /* 0x000fe40008004200 */
[C---:B------:R-:W-:Y:S02]  /*7920*/  FMUL.FTZ R18, R3.reuse, R118 ;  /* 0x0000007603127220 */ /* 0x040fe40000410000 */
[C---:B------:R-:W-:Y:S01]  /*7930*/  FMUL.FTZ R12, R132.reuse, R120 ;  /* 0x00000078840c7220 */ /* 0x040fe20000410000 */
[C---:B------:R-:W-:Y:S01]  /*7940*/  HMMA.16816.F32.BF16 R8, R136.reuse, R14, R8 ;  /* 0x0000000e8808723c */ /* 0x040fe20000041808 */
[----:B------:R-:W1:Y:S02]  /*7950*/  MUFU.EX2 R162, R162 ;  /* 0x000000a200a27308 */ /* 0x000e640000000800 */
[----:B--2---:R-:W-:Y:S01]  /*7960*/  LDSM.16.MT88.4 R140, [R152+0x1900] ;  /* 0x00190000988c783b */ /* 0x004fe20000004200 */
        /* <DEDUP_REMOVED lines=9> */
[C---:B----4-:R-:W-:Y:S01]  /*7a00*/  HMMA.16816.F32.BF16 R12, R136.reuse, R20, R12 ;  /* 0x00000014880c723c */ /* 0x050fe2000004180c */
[----:B------:R-:W2:Y:S02]  /*7a10*/  LDSM.16.MT88.4 R120, [R152+0x100] ;  /* 0x000100009878783b */ /* 0x000ea40000004200 */
[C---:B------:R-:W-:Y:S01]  /*7a20*/  FMUL.FTZ R35, R3.reuse, R103 ;  /* 0x0000006703237220 */ /* 0x040fe20000410000 */
[----:B------:R-:W-:Y:S01]  /*7a30*/  MUFU.EX2 R164, R164 ;  /* 0x000000a400a47308 */ /* 0x000fe20000000800 */
[C---:B------:R-:W-:Y:S02]  /*7a40*/  FMUL.FTZ R38, R3.reuse, R38 ;  /* 0x0000002603267220 */ /* 0x040fe40000410000 */
[C---:B------:R-:W-:Y:S01]  /*7a50*/  FMUL.FTZ R20, R132.reuse, R112 ;  /* 0x0000007084147220 */ /* 0x040fe20000410000 */
[C---:B------:R-:W-:Y:S01]  /*7a60*/  HMMA.16816.F32.BF16 R16, R136.reuse, R22, R16 ;  /* 0x000000168810723c */ /* 0x040fe20000041810 */
[----:B------:R-:W-:Y:S03]  /*7a70*/  LDSM.16.MT88.4 R100, [R134+UR4+0x2100] ;  /* 0x002100048664783b */ /* 0x000fe60008004200 */
        /* <DEDUP_REMOVED lines=8> */
[----:B------:R-:W3:Y:S01]  /*7b00*/  LDSM.16.MT88.4 R112, [R135+UR4+0x2100] ;  /* 0x002100048770783b */ /* 0x000ee20008004200 */
        /* <DEDUP_REMOVED lines=31> */
[----:B------:R-:W-:Y:S01]  /*7d00*/  LDSM.16.MT88.4 R112, [R135+UR4+0x900] ;  /* 0x000900048770783b */ /* 0x000fe20008004200 */
        /* <DEDUP_REMOVED lines=10> */
[----:B------:R-:W3:Y:S03]  /*7db0*/  LDSM.16.MT88.4 R104, [R135+UR4+0x4100] ;  /* 0x004100048768783b */ /* 0x000ee60008004200 */
        /* <DEDUP_REMOVED lines=16> */
[----:B------:R-:W2:Y:S01]  /*7ec0*/  LDSM.16.MT88.4 R108, [R134+UR4+0x4100] ;  /* 0x00410004866c783b */ /* 0x000ea20008004200 */
        /* <DEDUP_REMOVED lines=15> */
[----:B------:R-:W-:Y:S02]  /*7fc0*/  FMUL.FTZ R89, R132, R89 ;  /* 0x0000005984597220 */ /* 0x000fe40000410000 */
[C---:B------:R-:W-:Y:S01]  /*7fd0*/  FMUL.FTZ R90, R3.reuse, R90 ;  /* 0x0000005a035a7220 */ /* 0x040fe20000410000 */
[----:B------:R-:W-:Y:S01]  /*7fe0*/  F2FP.BF16.PACK_AB R100, R162, R161 ;  /* 0x000000a1a264723e */ /* 0x000fe200000010ff */
[C---:B------:R-:W-:Y:S01]  /*7ff0*/  HMMA.16816.F32.BF16 R80, R136.reuse, R102, R80 ;  /* 0x000000668850723c */ /* 0x040fe20000041850 */
[----:B------:R-:W-:Y:S03]  /*8000*/  MUFU.EX2 R179, R179 ;  /* 0x000000b300b37308 */ /* 0x000fe60000000800 */
[C---:B------:R-:W-:Y:S01]  /*8010*/  FMUL.FTZ R91, R3.reuse, R91 ;  /* 0x0000005b035b7220 */ /* 0x040fe20000410000 */
[----:B----4-:R-:W-:Y:S01]  /*8020*/  F2FP.BF16.PACK_AB R101, R166, R165 ;  /* 0x000000a5a665723e */ /* 0x010fe200000010ff */
[----:B------:R-:W-:Y:S01]  /*8030*/  FMUL.FTZ R92, R132, R92 ;  /* 0x0000005c845c7220 */ /* 0x000fe20000410000 */
[----:B------:R-:W-:Y:S01]  /*8040*/  F2FP.BF16.PACK_AB R102, R164, R163 ;  /* 0x000000a3a466723e */ /* 0x000fe200000010ff */
[C---:B--2---:R-:W-:Y:S03]  /*8050*/  HMMA.16816.F32.BF16 R84, R136.reuse, R108, R84 ;  /* 0x0000006c8854723c */ /* 0x044fe60000041854 */
[----:B------:R-:W-:Y:S01]  /*8060*/  MUFU.EX2 R181, R181 ;  /* 0x000000b500b57308 */ /* 0x000fe20000000800 */
[----:B------:R-:W-:Y:S01]  /*8070*/  FMUL.FTZ R93, R132, R93 ;  /* 0x0000005d845d7220 */ /* 0x000fe20000410000 */
[----:B-----5:R-:W-:Y:S01]  /*8080*/  F2FP.BF16.PACK_AB R103, R168, R167 ;  /* 0x000000a7a867723e */ /* 0x020fe200000010ff */
[C---:B------:R-:W-:Y:S02]  /*8090*/  FMUL.FTZ R94, R3.reuse, R94 ;  /* 0x0000005e035e7220 */ /* 0x040fe40000410000 */
[C---:B------:R-:W-:Y:S01]  /*80a0*/  HMMA.16816.F32.BF16 R88, R136.reuse, R110, R88 ;  /* 0x0000006e8858723c */ /* 0x040fe20000041858 */
[----:B------:R-:W1:Y:S03]  /*80b0*/  LDSM.16.MT88.4 R108, [R134+UR4+0x900] ;  /* 0x00090004866c783b */ /* 0x000e660008004200 */
[C---:B------:R-:W-:Y:S01]  /*80c0*/  FMUL.FTZ R95, R3.reuse, R95 ;  /* 0x0000005f035f7220 */ /* 0x040fe20000410000 */
[----:B------:R-:W2:Y:S01]  /*80d0*/  MUFU.EX2 R182, R182 ;  /* 0x000000b600b67308 */ /* 0x000ea20000000800 */
[C---:B------:R-:W-:Y:S02]  /*80e0*/  FMUL.FTZ R96, R132.reuse, R96 ;  /* 0x0000006084607220 */ /* 0x040fe40000410000 */
[C---:B------:R-:W-:Y:S03]  /*80f0*/  FMUL.FTZ R97, R132.reuse, R97 ;  /* 0x0000006184617220 */ /* 0x040fe60000410000 */
[C---:B---3--:R-:W-:Y:S03]  /*8100*/  HMMA.16816.F32.BF16 R92, R136.reuse, R104, R92 ;  /* 0x00000068885c723c */ /* 0x048fe6000004185c */
[C---:B------:R-:W-:Y:S01]  /*8110*/  FMUL.FTZ R98, R3.reuse, R98 ;  /* 0x0000006203627220 */ /* 0x040fe20000410000 */
[----:B------:R-:W3:Y:S01]  /*8120*/  MUFU.EX2 R183, R183 ;  /* 0x000000b700b77308 */ /* 0x000ee20000000800 */
[C---:B------:R-:W-:Y:S02]  /*8130*/  FMUL.FTZ R99, R3.reuse, R99 ;  /* 0x0000006303637220 */ /* 0x040fe40000410000 */
[----:B------:R-:W-:Y:S02]  /*8140*/  FFMA.FTZ R157, R3, R210, R157 ;  /* 0x000000d2039d7223 */ /* 0x000fe4000001009d */
[----:B------:R-:W-:Y:S03]  /*8150*/  FFMA.FTZ R160, R132, R211, R160 ;  /* 0x000000d384a07223 */ /* 0x000fe600000100a0 */
[----:B------:R-:W-:Y:S01]  /*8160*/  HMMA.16816.F32.BF16 R96, R136, R106, R96 ;  /* 0x0000006a8860723c */ /* 0x000fe20000041860 */
[----:B------:R-:W4:Y:S02]  /*8170*/  LDSM.16.MT88.4 R104, [R134+UR4+0x2900] ;  /* 0x002900048668783b */ /* 0x000f240008004200 */
[----:B------:R-:W-:Y:S01]  /*8180*/  MOV R132, R2 ;  /* 0x0000000200847202 */ /* 0x000fe20000000f00 */
[----:B------:R-:W-:Y:S02]  /*8190*/  FADD.FTZ R159, R159, R160 ;  /* 0x000000a09f9f7221 */ /* 0x000fe40000010000 */
[----:B------:R-:W-:Y:S02]  /*81a0*/  FADD.FTZ R156, R156, R157 ;  /* 0x0000009d9c9c7221 */ /* 0x000fe40000010000 */
[C---:B------:R-:W-:Y:S01]  /*81b0*/  HMMA.16816.F32.BF16 R4, R100.reuse, R112, R4 ;  /* 0x000000706404723c */ /* 0x040fe20000041804 */
[----:B------:R-:W-:Y:S04]  /*81c0*/  LDSM.16.MT88.4 R136, [R133+0x3100] ;  /* 0x003100008588783b */ /* 0x000fe80000004200 */
[----:B------:R-:W-:Y:S02]  /*81d0*/  FADD.FTZ R158, R158, R159 ;  /* 0x0000009f9e9e7221 */ /* 0x000fe40000010000 */
[----:B------:R-:W-:Y:S01]  /*81e0*/  FADD.FTZ R153, R153, R156 ;  /* 0x0000009c99997221 */ /* 0x000fe20000010000 */
[C---:B------:R-:W-:Y:S01]  /*81f0*/  HMMA.16816.F32.BF16 R8, R100.reuse, R114, R8 ;  /* 0x000000726408723c */ /* 0x040fe20000041808 */
[----:B------:R-:W5:Y:S03]  /*8200*/  LDSM.16.MT88.4 R112, [R152+0x2900] ;  /* 0x002900009870783b */ /* 0x000f660000004200 */
[----:B------:R-:W-:Y:S02]  /*8210*/  FADD.FTZ R158, R155, R158 ;  /* 0x0000009e9b9e7221 */ /* 0x000fe40000010000 */
[----:B------:R-:W-:Y:S02]  /*8220*/  FADD.FTZ R154, R154, R153 ;  /* 0x000000999a9a7221 */ /* 0x000fe40000010000 */
[C---:B------:R-:W-:Y:S04]  /*8230*/  HMMA.16816.F32.BF16 R12, R100.reuse, R116, R12 ;  /* 0x00000074640c723c */ /* 0x040fe8000004180c */
[----:B------:R-:W-:Y:S02]  /*8240*/  FADD.FTZ R161, R161, R158 ;  /* 0x0000009ea1a17221 */ /* 0x000fe40000010000 */
[----:B------:R-:W-:Y:S02]  /*8250*/  FADD.FTZ R165, R165, R154 ;  /* 0x0000009aa5a57221 */ /* 0x000fe40000010000 */
[C---:B------:R-:W-:Y:S01]  /*8260*/  HMMA.16816.F32.BF16 R16, R100.reuse, R118, R16 ;  /* 0x000000766410723c */ /* 0x040fe20000041810 */
[----:B------:R-:W-:Y:S03]  /*8270*/  LDSM.16.MT88.4 R116, [R133+0x4900] ;  /* 0x004900008574783b */ /* 0x000fe60000004200 */
[----:B------:R-:W-:Y:S02]  /*8280*/  FADD.FTZ R162, R162, R161 ;  /* 0x000000a1a2a27221 */ /* 0x000fe40000010000 */
[----:B------:R-:W-:Y:S02]  /*8290*/  FADD.FTZ R166, R166, R165 ;  /* 0x000000a5a6a67221 */ /* 0x000fe40000010000 */
[C---:B-1----:R-:W-:Y:S04]  /*82a0*/  HMMA.16816.F32.BF16 R20, R100.reuse, R108, R20 ;  /* 0x0000006c6414723c */ /* 0x042fe80000041814 */
[----:B------:R-:W-:Y:S02]  /*82b0*/  FADD.FTZ R163, R163, R162 ;  /* 0x000000a2a3a37221 */ /* 0x000fe40000010000 */
[----:B------:R-:W-:Y:S02]  /*82c0*/  FADD.FTZ R167, R167, R166 ;  /* 0x000000a6a7a77221 */ /* 0x000fe40000010000 */
[C---:B------:R-:W-:Y:S01]  /*82d0*/  HMMA.16816.F32.BF16 R24, R100.reuse, R110, R24 ;  /* 0x0000006e6418723c */ /* 0x040fe20000041818 */
[----:B------:R-:W1:Y:S03]  /*82e0*/  LDSM.16.MT88.4 R108, [R135+UR4+0x4900] ;  /* 0x00490004876c783b */ /* 0x000e660008004200 */
[----:B------:R-:W-:Y:S02]  /*82f0*/  FADD.FTZ R164, R164, R163 ;  /* 0x000000a3a4a47221 */ /* 0x000fe40000010000 */
[----:B------:R-:W-:Y:S02]  /*8300*/  FADD.FTZ R168, R168, R167 ;  /* 0x000000a7a8a87221 */ /* 0x000fe40000010000 */
        /* <DEDUP_REMOVED lines=8> */
[----:B------:R-:W-:Y:S07]  /*8390*/  LDSM.16.MT88.4 R128, [R135+UR4+0x3100] ;  /* 0x003100048780783b */ /* 0x000fee0008004200 */
[C---:B----4-:R-:W-:Y:S08]  /*83a0*/  HMMA.16816.F32.BF16 R52, R100.reuse, R104, R52 ;  /* 0x000000686434723c */ /* 0x050ff00000041834 */
[C---:B------:R-:W-:Y:S01]  /*83b0*/  HMMA.16816.F32.BF16 R56, R100.reuse, R106, R56 ;  /* 0x0000006a6438723c */ /* 0x040fe20000041838 */
[----:B------:R-:W4:Y:S07]  /*83c0*/  LDSM.16.MT88.4 R104, [R134+UR4+0x4900] ;  /* 0x004900048668783b */ /* 0x000f2e0008004200 */
[C---:B-----5:R-:W-:Y:S08]  /*83d0*/  HMMA.16816.F32.BF16 R60, R100.reuse, R112, R60 ;  /* 0x00000070643c723c */ /* 0x060ff0000004183c */
[C---:B------:R-:W-:Y:S01]  /*83e0*/  HMMA.16816.F32.BF16 R64, R100.reuse, R114, R64 ;  /* 0x000000726440723c */ /* 0x040fe20000041840 */
[----:B------:R-:W5:Y:S07]  /*83f0*/  LDSM.16.MT88.4 R112, [R152+0x4900] ;  /* 0x004900009870783b */ /* 0x000f6e0000004200 */
[C---:B-1----:R-:W-:Y:S08]  /*8400*/  HMMA.16816.F32.BF16 R68, R100.reuse, R108, R68 ;  /* 0x0000006c6444723c */ /* 0x042ff00000041844 */
[C---:B------:R-:W-:Y:S01]  /*8410*/  HMMA.16816.F32.BF16 R72, R100.reuse, R110, R72 ;  /* 0x0000006e6448723c */ /* 0x040fe20000041848 */
[----:B------:R-:W1:Y:S07]  /*8420*/  LDSM.16.MT88.4 R108, [R135+UR4+0x1100] ;  /* 0x00110004876c783b */ /* 0x000e6e0008004200 */
[C---:B------:R-:W-:Y:S08]  /*8430*/  HMMA.16816.F32.BF16 R76, R100.reuse, R116, R76 ;  /* 0x00000074644c723c */ /* 0x040ff0000004184c */
[C---:B------:R-:W-:Y:S01]  /*8440*/  HMMA.16816.F32.BF16 R80, R100.reuse, R118, R80 ;  /* 0x000000766450723c */ /* 0x040fe20000041850 */
[----:B------:R-:W1:Y:S07]  /*8450*/  LDSM.16.MT88.4 R116, [R134+UR4+0x1100] ;  /* 0x001100048674783b */ /* 0x000e6e0008004200 */
[C---:B----4-:R-:W-:Y:S08]  /*8460*/  HMMA.16816.F32.BF16 R84, R100.reuse, R104, R84 ;  /* 0x000000686454723c */ /* 0x050ff00000041854 */
[C---:B------:R-:W-:Y:S01]  /*8470*/  HMMA.16816.F32.BF16 R88, R100.reuse, R106, R88 ;  /* 0x0000006a6458723c */ /* 0x040fe20000041858 */
[----:B------:R-:W4:Y:S07]  /*8480*/  LDSM.16.MT88.4 R104, [R134+UR4+0x3100] ;  /* 0x003100048668783b */ /* 0x000f2e0008004200 */
[C---:B-----5:R-:W-:Y:S08]  /*8490*/  HMMA.16816.F32.BF16 R92, R100.reuse, R112, R92 ;  /* 0x00000070645c723c */ /* 0x060ff0000004185c */
[----:B------:R-:W-:Y:S01]  /*84a0*/  HMMA.16816.F32.BF16 R96, R100, R114, R96 ;  /* 0x000000726460723c */ /* 0x000fe20000041860 */
[----:B------:R-:W-:Y:S06]  /*84b0*/  LDSM.16.MT88.4 R112, [R135+UR4+0x5100] ;  /* 0x005100048770783b */ /* 0x000fec0008004200 */
        /* <DEDUP_REMOVED lines=17> */
[C---:B------:R-:W-:Y:S08]  /*85d0*/  HMMA.16816.F32.BF16 R20, R100.reuse, R116, R20 ;  /* 0x000000746414723c */ /* 0x040ff00000041814 */
[C---:B------:R-:W-:Y:S01]  /*85e0*/  HMMA.16816.F32.BF16 R24, R100.reuse, R118, R24 ;  /* 0x000000766418723c */ /* 0x040fe20000041818 */
[----:B------:R-:W5:Y:S07]  /*85f0*/  LDSM.16.MT88.4 R116, [R133+0x5100] ;  /* 0x005100008574783b */ /* 0x000f6e0000004200 */
[C---:B------:R-:W-:Y:S08]  /*8600*/  HMMA.16816.F32.BF16 R28, R100.reuse, R124, R28 ;  /* 0x0000007c641c723c */ /* 0x040ff0000004181c */
[C---:B------:R-:W-:Y:S01]  /*8610*/  HMMA.16816.F32.BF16 R32, R100.reuse, R126, R32 ;  /* 0x0000007e6420723c */ /* 0x040fe20000041820 */
[----:B------:R-:W-:Y:S07]  /*8620*/  LDSM.16.MT88.4 R124, [R135+UR4+0x1900] ;  /* 0x00190004877c783b */ /* 0x000fee0008004200 */
[C---:B------:R-:W-:Y:S08]  /*8630*/  HMMA.16816.F32.BF16 R36, R100.reuse, R128, R36 ;  /* 0x000000806424723c */ /* 0x040ff00000041824 */
[C---:B------:R-:W-:Y:S08]  /*8640*/  HMMA.16816.F32.BF16 R40, R100.reuse, R130, R40 ;  /* 0x000000826428723c */ /* 0x040ff00000041828 */
[C---:B------:R-:W-:Y:S07]  /*8650*/  HMMA.16816.F32.BF16 R44, R100.reuse, R136, R44 ;  /* 0x00000088642c723c */ /* 0x040fee000004182c */
[----:B------:R-:W-:Y:S01]  /*8660*/  F2FP.BF16.PACK_AB R136, R177, R174 ;  /* 0x000000aeb188723e */ /* 0x000fe200000010ff */
[C---:B------:R-:W-:Y:S04]  /*8670*/  HMMA.16816.F32.BF16 R48, R100.reuse, R138, R48 ;  /* 0x0000008a6430723c */ /* 0x040fe80000041830 */
[----:B--2---:R-:W-:Y:S01]  /*8680*/  F2FP.BF16.PACK_AB R137, R182, R181 ;  /* 0x000000b5b689723e */ /* 0x004fe200000010ff */
[----:B------:R-:W-:Y:S02]  /*8690*/  FADD.FTZ R174, R174, R171 ;  /* 0x000000abaeae7221 */ /* 0x000fe40000010000 */
[----:B------:R-:W-:Y:S01]  /*86a0*/  F2FP.BF16.PACK_AB R138, R180, R179 ;  /* 0x000000b3b48a723e */ /* 0x000fe200000010ff */
[C---:B----4-:R-:W-:Y:S04]  /*86b0*/  HMMA.16816.F32.BF16 R52, R100.reuse, R104, R52 ;  /* 0x000000686434723c */ /* 0x050fe80000041834 */
[----:B---3--:R-:W-:Y:S01]  /*86c0*/  F2FP.BF16.PACK_AB R139, R224, R183 ;  /* 0x000000b7e08b723e */ /* 0x008fe200000010ff */
[----:B------:R-:W-:Y:S02]  /*86d0*/  FADD.FTZ R181, R181, R170 ;  /* 0x000000aab5b57221 */ /* 0x000fe40000010000 */
[----:B------:R-:W-:Y:S01]  /*86e0*/  FADD.FTZ R174, R177, R174 ;  /* 0x000000aeb1ae7221 */ /* 0x000fe20000010000 */
[C---:B------:R-:W-:Y:S01]  /*86f0*/  HMMA.16816.F32.BF16 R56, R100.reuse, R106, R56 ;  /* 0x0000006a6438723c */ /* 0x040fe20000041838 */
[----:B------:R-:W2:Y:S03]  /*8700*/  LDSM.16.MT88.4 R104, [R134+UR4+0x5100] ;  /* 0x005100048668783b */ /* 0x000ea60008004200 */
        /* <DEDUP_REMOVED lines=8> */
[C---:B------:R-:W-:Y:S08]  /*8790*/  HMMA.16816.F32.BF16 R68, R100.reuse, R112, R68 ;  /* 0x000000706444723c */ /* 0x040ff00000041844 */
[C---:B------:R-:W-:Y:S08]  /*87a0*/  HMMA.16816.F32.BF16 R72, R100.reuse, R114, R72 ;  /* 0x000000726448723c */ /* 0x040ff00000041848 */
[C---:B-----5:R-:W-:Y:S08]  /*87b0*/  HMMA.16816.F32.BF16 R76, R100.reuse, R116, R76 ;  /* 0x00000074644c723c */ /* 0x060ff0000004184c */
[C---:B------:R-:W-:Y:S01]  /*87c0*/  HMMA.16816.F32.BF16 R80, R100.reuse, R118, R80 ;  /* 0x000000766450723c */ /* 0x040fe20000041850 */
[----:B------:R-:W3:Y:S07]  /*87d0*/  LDSM.16.MT88.4 R116, [R133+0x1900] ;  /* 0x001900008574783b */ /* 0x000eee0000004200 */
[C---:B--2---:R-:W-:Y:S08]  /*87e0*/  HMMA.16816.F32.BF16 R84, R100.reuse, R104, R84 ;  /* 0x000000686454723c */ /* 0x044ff00000041854 */
[C---:B------:R-:W-:Y:S01]  /*87f0*/  HMMA.16816.F32.BF16 R88, R100.reuse, R106, R88 ;  /* 0x0000006a6458723c */ /* 0x040fe20000041858 */
[----:B------:R-:W2:Y:S07]  /*8800*/  LDSM.16.MT88.4 R104, [R134+UR4+0x1900] ;  /* 0x001900048668783b */ /* 0x000eae0008004200 */
[C---:B-1----:R-:W-:Y:S08]  /*8810*/  HMMA.16816.F32.BF16 R92, R100.reuse, R108, R92 ;  /* 0x0000006c645c723c */ /* 0x042ff0000004185c */
[----:B------:R-:W-:Y:S08]  /*8820*/  HMMA.16816.F32.BF16 R96, R100, R110, R96 ;  /* 0x0000006e6460723c */ /* 0x000ff00000041860 */
[C---:B------:R-:W-:Y:S01]  /*8830*/  HMMA.16816.F32.BF16 R128, R136.reuse, R124, R4 ;  /* 0x0000007c8880723c */ /* 0x040fe20000041804 */
[----:B------:R-:W1:Y:S07]  /*8840*/  LDSM.16.MT88.4 R4, [R134+UR4+0x3900] ;  /* 0x003900048604783b */ /* 0x000e6e0008004200 */
[C---:B------:R-:W-:Y:S01]  /*8850*/  HMMA.16816.F32.BF16 R124, R136.reuse, R126, R8 ;  /* 0x0000007e887c723c */ /* 0x040fe20000041808 */
[----:B------:R-:W4:Y:S07]  /*8860*/  LDSM.16.MT88.4 R8, [R152+0x3900] ;  /* 0x003900009808783b */ /* 0x000f2e0000004200 */
[C---:B---3--:R-:W-:Y:S01]  /*8870*/  HMMA.16816.F32.BF16 R120, R136.reuse, R116, R12 ;  /* 0x000000748878723c */ /* 0x048fe2000004180c */
[----:B------:R-:W3:Y:S07]  /*8880*/  LDSM.16.MT88.4 R12, [R135+UR4+0x5900] ;  /* 0x00590004870c783b */ /* 0x000eee0008004200 */
[C---:B------:R-:W-:Y:S07]  /*8890*/  HMMA.16816.F32.BF16 R116, R136.reuse, R118, R16 ;  /* 0x000000768874723c */ /* 0x040fee0000041810 */
[----:B------:R-:W-:Y:S01]  /*88a0*/  IADD3 R16, R214, -0x2, RZ ;  /* 0xfffffffed6107810 */ /* 0x000fe20007ffe0ff */
[C---:B--2---:R-:W-:Y:S03]  /*88b0*/  HMMA.16816.F32.BF16 R112, R136.reuse, R104, R20 ;  /* 0x000000688870723c */ /* 0x044fe60000041814 */
[C---:B------:R-:W-:Y:S05]  /*88c0*/  ISETP.GE.AND P6, PT, R16.reuse, R193, PT ;  /* 0x000000c11000720c */ /* 0x040fea0003fc6270 */
[C---:B------:R-:W-:Y:S08]  /*88d0*/  HMMA.16816.F32.BF16 R108, R136.reuse, R106, R24 ;  /* 0x0000006a886c723c */ /* 0x040ff00000041818 */
[C---:B------:R-:W-:Y:S04]  /*88e0*/  HMMA.16816.F32.BF16 R104, R136.reuse, R140, R28 ;  /* 0x0000008c8868723c */ /* 0x040fe8000004181c */
[----:B------:R-:W-:Y:S04]  /*88f0*/  @P6 SHF.R.S32.HI R17, RZ, 0x1f, R16 ;  /* 0x0000001fff116819 */ /* 0x000fe80000011410 */
        /* <DEDUP_REMOVED lines=8> */
[C---:B----4-:R-:W-:Y:S07]  /*8980*/  HMMA.16816.F32.BF16 R60, R136.reuse, R8, R60 ;  /* 0x00000008883c723c */ /* 0x050fee000004183c */
[----:B------:R-:W-:Y:S01]  /*8990*/  @P6 IMAD R8, R17, c[0x0][0x1e0], RZ ;  /* 0x0000780011086a24 */ /* 0x000fe200078e02ff */
[C---:B------:R-:W-:Y:S04]  /*89a0*/  HMMA.16816.F32.BF16 R64, R136.reuse, R10, R64 ;  /* 0x0000000a8840723c */ /* 0x040fe80000041840 */
[C---:B------:R-:W-:Y:S02]  /*89b0*/  @P6 IMAD R8, R16.reuse, c[0x0][0x1e4], R8 ;  /* 0x0000790010086a24 */ /* 0x040fe400078e0208 */
[----:B------:R-:W-:Y:S02]  /*89c0*/  @P6 IMAD.WIDE.U32 R16, R16, c[0x0][0x1e0], RZ ;  /* 0x0000780010106a25 */ /* 0x000fe400078e00ff */
[C---:B---3--:R-:W-:Y:S04]  /*89d0*/  HMMA.16816.F32.BF16 R68, R136.reuse, R12, R68 ;  /* 0x0000000c8844723c */ /* 0x048fe80000041844 */
[----:B------:R-:W-:Y:S02]  /*89e0*/  @P6 IADD3 R9, R17, R8, RZ ;  /* 0x0000000811096210 */ /* 0x000fe40007ffe0ff */
[C---:B------:R-:W-:Y:S02]  /*89f0*/  @P6 SHF.L.U32 R19, R16.reuse, 0x6, RZ ;  /* 0x0000000610136819 */ /* 0x040fe400000006ff */
[----:B------:R-:W-:Y:S01]  /*8a00*/  @P6 SHF.L.U64.HI R18, R16, 0x6, R9 ;  /* 0x0000000610126819 */ /* 0x000fe20000010209 */
[C---:B------:R-:W-:Y:S01]  /*8a10*/  HMMA.16816.F32.BF16 R72, R136.reuse, R14, R72 ;  /* 0x0000000e8848723c */ /* 0x040fe20000041848 */
[----:B------:R-:W2:Y:S02]  /*8a20*/  LDSM.16.MT88.4 R8, [R134+UR4+0x5900] ;  /* 0x005900048608783b */ /* 0x000ea40008004200 */
[C---:B------:R-:W-:Y:S02]  /*8a30*/  @P6 IADD3 R12, P0, R19.reuse, R202, RZ ;  /* 0x000000ca130c6210 */ /* 0x040fe40007f1e0ff */
[----:B------:R-:W-:Y:S02]  /*8a40*/  @P6 IADD3 R22, P4, R19, R218, RZ ;  /* 0x000000da13166210 */ /* 0x000fe40007f9e0ff */
[----:B------:R-:W-:Y:S01]  /*8a50*/  @P6 IADD3.X R13, R18, R207, RZ, P0, !PT ;  /* 0x000000cf120d6210 */ /* 0x000fe200007fe4ff */
[C---:B-1----:R-:W-:Y:S04]  /*8a60*/  HMMA.16816.F32.BF16 R76, R136.reuse, R4, R76 ;  /* 0x00000004884c723c */ /* 0x042fe8000004184c */
[----:B------:R-:W-:Y:S02]  /*8a70*/  @P6 LEA R20, P5, R12, c[0x0][0x1c8], 0x1 ;  /* 0x000072000c146a11 */ /* 0x000fe400078a08ff */
[----:B------:R-:W-:Y:S02]  /*8a80*/  @P6 LEA R16, P0, R22, c[0x0][0x1c8], 0x1 ;  /* 0x0000720016106a11 */ /* 0x000fe400078008ff */
[----:B------:R-:W-:Y:S01]  /*8a90*/  @P6 LEA.HI.X R21, R12, c[0x0][0x1cc], R13, 0x1, P5 ;  /* 0x000073000c156a11 */ /* 0x000fe200028f0c0d */
[C---:B------:R-:W-:Y:S01]  /*8aa0*/  HMMA.16816.F32.BF16 R80, R136.reuse, R6, R80 ;  /* 0x000000068850723c */ /* 0x040fe20000041850 */
[----:B------:R-:W1:Y:S02]  /*8ab0*/  LDSM.16.MT88.4 R12, [R152+0x5900] ;  /* 0x00590000980c783b */ /* 0x000e640000004200 */
[----:B------:R-:W-:Y:S02]  /*8ac0*/  @P6 IADD3.X R17, R18, R217, RZ, P4, !PT ;  /* 0x000000d912116210 */ /* 0x000fe400027fe4ff */
[----:B------:R-:W-:Y:S02]  /*8ad0*/  @P6 IADD3 R3, P5, R197, R19, RZ ;  /* 0x00000013c5036210 */ /* 0x000fe40007fbe0ff */
[----:B------:R-:W-:Y:S02]  /*8ae0*/  @P6 LEA.HI.X R17, R22, c[0x0][0x1cc], R17, 0x1, P0 ;  /* 0x0000730016116a11 */ /* 0x000fe400000f0c11 */
[----:B------:R-:W-:Y:S03]  /*8af0*/  @P6 IADD3 R19, P0, R19, R216, RZ ;  /* 0x000000d813136210 */ /* 0x000fe60007f1e0ff */
[----:B------:R-:W-:Y:S02]  /*8b00*/  @P6 IADD3 R23, P4, R3, R202, RZ ;  /* 0x000000ca03176210 */ /* 0x000fe40007f9e0ff */
[----:B------:R-:W-:Y:S02]  /*8b10*/  @P6 IADD3.X R22, R196, R18, RZ, P5, !PT ;  /* 0x00000012c4166210 */ /* 0x000fe40002ffe4ff */
[----:B------:R-:W-:Y:S02]  /*8b20*/  @P6 LEA R4, P5, R19, c[0x0][0x1c8], 0x1 ;  /* 0x0000720013046a11 */ /* 0x000fe400078a08ff */
[----:B------:R-:W-:Y:S02]  /*8b30*/  @P6 IADD3.X R24, R18, R215, RZ, P0, !PT ;  /* 0x000000d712186210 */ /* 0x000fe400007fe4ff */
[----:B------:R-:W-:Y:S02]  /*8b40*/  @P6 LEA R18, P0, R23, c[0x0][0x1c8], 0x1 ;  /* 0x0000720017126a11 */ /* 0x000fe400078008ff */
[----:B------:R-:W-:Y:S02]  /*8b50*/  @P6 IADD3.X R26, R22, R207, RZ, P4, !PT ;  /* 0x000000cf161a6210 */ /* 0x000fe400027fe4ff */
[----:B------:R-:W-:Y:S01]  /*8b60*/  @P6 LEA.HI.X R5, R19, c[0x0][0x1cc], R24, 0x1, P5 ;  /* 0x0000730013056a11 */ /* 0x000fe200028f0c18 */
[C---:B--2---:R-:W-:Y:S03]  /*8b70*/  HMMA.16816.F32.BF16 R84, R136.reuse, R8, R84 ;  /* 0x000000088854723c */ /* 0x044fe60000041854 */
[----:B------:R-:W-:Y:S02]  /*8b80*/  @P6 LEA.HI.X R19, R23, c[0x0][0x1cc], R26, 0x1, P0 ;  /* 0x0000730017136a11 */ /* 0x000fe400000f0c1a */
[----:B------:R-:W-:Y:S02]  /*8b90*/  MOV R23, UR7 ;  /* 0x0000000700177c02 */ /* 0x000fe40008000f00 */
[----:B------:R-:W-:Y:S01]  /*8ba0*/  @P6 IADD3 R24, P0, R3, R218, RZ ;  /* 0x000000da03186210 */ /* 0x000fe20007f1e0ff */
[C---:B------:R-:W-:Y:S04]  /*8bb0*/  HMMA.16816.F32.BF16 R88, R136.reuse, R10, R88 ;  /* 0x0000000a8858723c */ /* 0x040fe80000041858 */
[----:B------:R-:W-:Y:S01]  /*8bc0*/  @P6 IMAD R23, R23, 0x3000, R198 ;  /* 0x0000300017176824 */ /* 0x000fe200078e02c6 */
[----:B------:R-:W-:Y:S02]  /*8bd0*/  @P6 LEA R6, P5, R24, c[0x0][0x1c8], 0x1 ;  /* 0x0000720018066a11 */ /* 0x000fe400078a08ff */
[----:B------:R-:W-:Y:S01]  /*8be0*/  @P6 IADD3 R25, P4, R3, R216, RZ ;  /* 0x000000d803196210 */ /* 0x000fe20007f9e0ff */
[C---:B-1----:R-:W-:Y:S04]  /*8bf0*/  HMMA.16816.F32.BF16 R92, R136.reuse, R12, R92 ;  /* 0x0000000c885c723c */ /* 0x042fe8000004185c */
[----:B------:R-:W-:Y:S02]  /*8c00*/  @P6 IADD3.X R3, R22, R217, RZ, P0, !PT ;  /* 0x000000d916036210 */ /* 0x000fe400007fe4ff */
[----:B------:R-:W-:Y:S02]  /*8c10*/  @P6 LEA R26, P0, R25, c[0x0][0x1c8], 0x1 ;  /* 0x00007200191a6a11 */ /* 0x000fe400078008ff */
[----:B------:R-:W-:Y:S01]  /*8c20*/  @P6 LEA.HI.X R7, R24, c[0x0][0x1cc], R3, 0x1, P5 ;  /* 0x0000730018076a11 */ /* 0x000fe200028f0c03 */
[----:B------:R-:W-:Y:S03]  /*8c30*/  HMMA.16816.F32.BF16 R96, R136, R14, R96 ;  /* 0x0000000e8860723c */ /* 0x000fe60000041860 */
[----:B------:R-:W-:Y:S02]  /*8c40*/  @P6 SHF.L.U32 R3, R23, 0x1, RZ ;  /* 0x0000000117036819 */ /* 0x000fe400000006ff */
[----:B------:R-:W-:Y:S03]  /*8c50*/  @P6 IADD3.X R22, R22, R215, RZ, P4, !PT ;  /* 0x000000d716166210 */ /* 0x000fe600027fe4ff */
[----:B------:R-:W-:Y:S01]  /*8c60*/  @!PT LDS RZ, [RZ] ;  /* 0x00000000fffff984 */ /* 0x000fe20000000800 */
[----:B------:R-:W-:Y:S01]  /*8c70*/  @!PT LDS RZ, [RZ] ;  /* 0x00000000fffff984 */ /* 0x000fe20000000800 */
[----:B------:R-:W-:Y:S01]  /*8c80*/  @!PT LDS RZ, [RZ] ;  /* 0x00000000fffff984 */ /* 0x000fe20000000800 */
[----:B------:R1:W-:Y:S01]  /*8c90*/  @P6 LDGSTS.E.BYPASS.LTC128B.128 [R3+0xc100], [R20.64], !P3 ;  /* 0x0c10000014036fae */ /* 0x0003e2000d901d4a */
[----:B------:R-:W-:Y:S02]  /*8ca0*/  @P6 LEA.HI.X R27, R25, c[0x0][0x1cc], R22, 0x1, P0 ;  /* 0x00007300191b6a11 */ /* 0x000fe400000f0c16 */
[C---:B------:R-:W-:Y:S02]  /*8cb0*/  ISETP.GT.AND P0, PT, R214.reuse, R223, PT ;  /* 0x000000dfd600720c */ /* 0x040fe40003f04270 */
[----:B------:R-:W-:Y:S03]  /*8cc0*/  IADD3 R214, R214, -0x1, RZ ;  /* 0xffffffffd6d67810 */ /* 0x000fe60007ffe0ff */
[----:B------:R1:W-:Y:S08]  /*8cd0*/  @P6 LDGSTS.E.BYPASS.LTC128B.128 [R3+0xe100], [R16.64], !P2 ;  /* 0x0e10000010036fae */ /* 0x0003f0000d101d4a */
[----:B------:R1:W-:Y:S08]  /*8ce0*/  @P6 LDGSTS.E.BYPASS.LTC128B.128 [R3+0x10100], [R4.64], !P1 ;  /* 0x1010000004036fae */ /* 0x0003f0000c901d4a */
[----:B------:R1:W-:Y:S08]  /*8cf0*/  @P6 LDGSTS.E.BYPASS.LTC128B.128 [R3+0xd100], [R18.64], !P3 ;  /* 0x0d10000012036fae */ /* 0x0003f0000d901d4a */
[----:B------:R1:W-:Y:S08]  /*8d00*/  @P6 LDGSTS.E.BYPASS.LTC128B.128 [R3+0xf100], [R6.64], !P2 ;  /* 0x0f10000006036fae */ /* 0x0003f0000d101d4a */
[----:B------:R1:W-:Y:S08]  /*8d10*/  @P6 LDGSTS.E.BYPASS.LTC128B.128 [R3+0x11100], [R26.64], !P1 ;  /* 0x111000001a036fae */ /* 0x0003f0000c901d4a */
[----:B------:R-:W0:Y:S01]  /*8d20*/  LDGDEPBAR ;  /* 0x00000000000079af */ /* 0x000e220000000000 */
[----:B-1----:R-:W-:Y:S01]  /*8d30*/  MOV R3, R0 ;  /* 0x0000000000037202 */ /* 0x002fe20000000f00 */
[----:B------:R-:W-:-:S06]  /*8d40*/  @P0 BRA `(.L_x_1594) ;  /* 0xffffc70000000947 */ /* 0x000fcc000383ffff */
.L_x_1585:
[----:B------:R-:W-:Y:S01]  /*8d50*/  ULEA UR9, UR9, 0x7f, 0x7 ;  /* 0x0000007f09097891 */ /* 0x000fe2000f8e383f */
[----:B------:R-:W-:Y:S01]  /*8d60*/  PLOP3.LUT P0, PT, PT, PT, UP1, 0x40, 0x0 ;  /* 0x000000000000781c */ /* 0x000fe20003f0e818 */
[----:B------:R-:W-:-:S02]  /*8d70*/  ULDC.64 UR12, c[0x0][0x2c8] ;  /* 0x0000b200000c7ab9 */ /* 0x000fc40000000a00 */
[----:B------:R-:W-:Y:S02]  /*8d80*/  UIMAD.WIDE.U32 UR14, UR9, UR12, URZ ;  /* 0x0000000c090e72a5 */ /* 0x000fe4000f8e003f */
[----:B------:R-:W-:Y:S02]  /*8d90*/  ULDC UR4, c[0x0][0x168] ;  /* 0x00005a0000047ab9 */ /* 0x000fe40000000800 */
[----:B------:R-:W-:Y:S02]  /*8da0*/  UMOV UR12, 0x1 ;  /* 0x00000001000c7882 */ /* 0x000fe40000000000 */
[----:B------:R-:W-:Y:S02]  /*8db0*/  UIADD3 UR4, UR12, -UR4, URZ ;  /* 0x800000040c047290 */ /* 0x000fe4000fffe03f */
[----:B------:R-:W-:Y:S02]  /*8dc0*/  @UP2 USHF.R.U32.HI UR9, URZ, UR13, UR15 ;  /* 0x0000000d3f092299 */ /* 0x000fe4000801160f */
[----:B------:R-:W-:-:S02]  /*8dd0*/  ULDC UR12, c[0x0][0x1d0] ;  /* 0x00007400000c7ab9 */ /* 0x000fc40000000800 */
[----:B------:R-:W-:-:S03]  /*8de0*/  UIADD3 UR9, UR9, UR12, UR4 ;  /* 0x0000000c09097290 */ /* 0x000fc6000fffe004 */
[----:B------:R-:W-:Y:S02]  /*8df0*/  ULDC UR4, c[0x0][0x324] ;  /* 0x0000c90000047ab9 */ /* 0x000fe40000000800 */
[----:B------:R-:W-:-:S06]  /*8e00*/  UIADD3 UR4, UR9, -UR4, URZ ;  /* 0x8000000409047290 */ /* 0x000fcc000fffe03f */
        /* <DEDUP_REMOVED lines=12> */
.L_x_1596:
[----:B------:R-:W-:-:S04]  /*8ed0*/  MOV R3, c[0x0][0x32c] ;  /* 0x0000cb0000037a02 */ /* 0x000fc80000000f00 */
[----:B------:R-:W-:-:S13]  /*8ee0*/  ISETP.NE.AND P0, PT, R3, 0x1, PT ;  /* 0x000000010300780c */ /* 0x000fda0003f05270 */
[----:B------:R-:W-:-:S05]  /*8ef0*/  @P0 IMAD.HI.U32 R3, R5, c[0x0][0x330], RZ ;  /* 0x0000cc0005030a27 */ /* 0x000fca00078e00ff */
[----:B------:R-:W-:-:S05]  /*8f00*/  @P0 SHF.R.U32.HI R5, RZ, c[0x0][0x334], R3 ;  /* 0x0000cd00ff050a19 */ /* 0x000fca0000011603 */
.L_x_1597:
[----:B------:R-:W-:-:S05]  /*8f10*/  IMAD R5, R5, c[0x0][0x32c], RZ ;  /* 0x0000cb0005057a24 */ /* 0x000fca00078e02ff */
[----:B------:R-:W-:-:S04]  /*8f20*/  IMNMX R4, R4, R5, !PT ;  /* 0x0000000504047217 */ /* 0x000fc80007800200 */
.L_x_1595:
[----:B------:R-:W-:-:S04]  /*8f30*/  IADD3 R4, R4, 0x3f, RZ ;  /* 0x0000003f04047810 */ /* 0x000fc80007ffe0ff */
[----:B------:R-:W-:-:S04]  /*8f40*/  SHF.R.S32.HI R3, RZ, 0x1f, R4 ;  /* 0x0000001fff037819 */ /* 0x000fc80000011404 */
[----:B------:R-:W-:-:S04]  /*8f50*/  LEA.HI R4, R3, R4, RZ, 0x6 ;  /* 0x0000000403047211 */ /* 0x000fc800078f30ff */
[----:B------:R-:W-:-:S04]  /*8f60*/  SHF.R.S32.HI R4, RZ, 0x6, R4 ;  /* 0x00000006ff047819 */ /* 0x000fc80000011404 */
[----:B------:R-:W-:-:S04]  /*8f70*/  IMNMX R223, R193, R4, !PT ;  /* 0x00000004c1df7217 */ /* 0x000fc80007800200 */
[----:B------:R-:W-:-:S13]  /*8f80*/  ISETP.GE.AND P0, PT, R214, R223, PT ;  /* 0x000000dfd600720c */ /* 0x000fda0003f06270 */
[----:B------:R-:W-:Y:S05]  /*8f90*/  @!P0 BRA `(.L_x_1598) ;  /* 0x00002f3000008947 */ /* 0x000fea0003800000 */
[----:B------:R-:W-:Y:S01]  /*8fa0*/  IMAD.MOV.U32 R189, RZ, RZ, 0x20 ;  /* 0x00000020ffbd7424 */ /* 0x000fe200078e00ff */
[----:B------:R-:W-:Y:S01]  /*8fb0*/  LOP3.LUT P0, RZ, R212, 0x2, RZ, 0xc0, !PT ;  /* 0x00000002d4ff7812 */ /* 0x000fe2000780c0ff */
[----:B------:R-:W-:Y:S01]  /*8fc0*/  IMAD.MOV.U32 R3, RZ, RZ, R0 ;  /* 0x000000ffff037224 */ /* 0x000fe200078e0000 */
[----:B------:R-:W-:Y:S01]  /*8fd0*/  IADD3 R219, P5, R200, 0x80, RZ ;  /* 0x00000080c8db7810 */ /* 0x000fe20007fbe0ff */
[----:B------:R-:W-:Y:S01]  /*8fe0*/  IMAD.MOV.U32 R133, RZ, RZ, R2 ;  /* 0x000000ffff857224 */ /* 0x000fe200078e0002 */
[----:B------:R-:W-:Y:S01]  /*8ff0*/  IADD3 R217, P4, R202, 0x40, RZ ;  /* 0x00000040cad97810 */ /* 0x000fe20007f9e0ff */
[----:B------:R-:W-:Y:S01]  /*9000*/  IMAD.MOV.U32 R222, RZ, RZ, R214 ;  /* 0x000000ffffde7224 */ /* 0x000fe200078e00d6 */
[----:B------:R-:W-:Y:S01]  /*9010*/  SEL R189, R189, 0xffffffe0, !P0 ;  /* 0xffffffe0bdbd7807 */ /* 0x000fe20004000000 */
[----:B------:R-:W-:Y:S01]  /*9020*/  IMAD.X R218, RZ, RZ, R205, P5 ;  /* 0x000000ffffda7224 */ /* 0x000fe200028e06cd */
[----:B------:R-:W-:Y:S01]  /*9030*/  IADD3 R221, P6, R200, 0x40, RZ ;  /* 0x00000040c8dd7810 */ /* 0x000fe20007fde0ff */
[----:B------:R-:W-:Y:S01]  /*9040*/  IMAD.X R216, RZ, RZ, R207, P4 ;  /* 0x000000ffffd87224 */ /* 0x000fe200020e06cf */
[----:B------:R-:W-:-:S02]  /*9050*/  IADD3 R215, P0, R202, 0x80, RZ ;  /* 0x00000080cad77810 */ /* 0x000fc40007f1e0ff */
[----:B------:R-:W-:Y:S02]  /*9060*/  IADD3.X R220, RZ, R205, RZ, P6, !PT ;  /* 0x000000cdffdc7210 */ /* 0x000fe400037fe4ff */
[----:B------:R-:W-:Y:S02]  /*9070*/  IADD3.X R213, RZ, R207, RZ, P0, !PT ;  /* 0x000000cfffd57210 */ /* 0x000fe400007fe4ff */
.L_x_1599:
[----:B------:R-:W-:Y:S04]  /*9080*/  DEPBAR.LE SB0, 0x2 ;  /* 0x000080800000791a */ /* 0x000fe80000000000 */
[----:B------:R-:W-:Y:S01]  /*9090*/  BAR.SYNC.DEFER_BLOCKING 0x0 ;  /* 0x0000000000007b1d */ /* 0x000fe20000010000 */
[----:B------:R-:W-:Y:S01]  /*90a0*/  UIMAD UR4, UR5, 0x6000, URZ ;  /* 0x00006000050478a4 */ /* 0x000fe2000f8e023f */
[----:B------:R-:W-:Y:S01]  /*90b0*/  ISETP.GE.AND P6, PT, R193, R222, PT ;  /* 0x000000dec100720c */ /* 0x000fe20003fc6270 */
[----:B------:R-:W-:Y:S01]  /*90c0*/  UIADD3 UR9, UR7, 0x1, URZ ;  /* 0x0000000107097890 */ /* 0x000fe2000fffe03f */
[----:B------:R-:W-:Y:S01]  /*90d0*/  IADD3 R214, R222, -0x1, RZ ;  /* 0xffffffffded67810 */ /* 0x000fe20007ffe0ff */
[----:B------:R-:W-:Y:S01]  /*90e0*/  UISETP.GE.AND UP0, UPT, UR7, 0x1, UPT ;  /* 0x000000010700788c */ /* 0x000fe2000bf06270 */
[----:B------:R-:W-:Y:S02]  /*90f0*/  MOV R152, UR7 ;  /* 0x0000000700987c02 */ /* 0x000fe40008000f00 */
[----:B------:R-:W-:Y:S01]  /*9100*/  IADD3 R132, R188, UR4, RZ ;  /* 0x00000004bc847c10 */ /* 0x000fe2000fffe0ff */
[----:B------:R-:W-:Y:S02]  /*9110*/  USEL UR7, UR9, URZ, !UP0 ;  /* 0x0000003f09077287 */ /* 0x000fe4000c000000 */
[----:B------:R-:W-:Y:S01]  /*9120*/  UIADD3 UR9, UR5, 0x1, URZ ;  /* 0x0000000105097890 */ /* 0x000fe2000fffe03f */
[----:B------:R-:W-:Y:S01]  /*9130*/  IADD3 R191, R189, R132, RZ ;  /* 0x00000084bdbf7210 */ /* 0x000fe20007ffe0ff */
[----:B------:R-:W-:Y:S02]  /*9140*/  UISETP.GE.AND UP0, UPT, UR5, 0x1, UPT ;  /* 0x000000010500788c */ /* 0x000fe4000bf06270 */
[----:B------:R-:W-:Y:S01]  /*9150*/  @!P6 SHF.R.S32.HI R15, RZ, 0x1f, R214 ;  /* 0x0000001fff0fe819 */ /* 0x000fe200000114d6 */
[----:B------:R-:W-:Y:S01]  /*9160*/  @!P6 IMAD.WIDE.U32 R12, R214, c[0x0][0x208], RZ ;  /* 0x00008200d60cea25 */ /* 0x000fe200078e00ff */
[----:B------:R-:W-:Y:S03]  /*9170*/  USEL UR5, UR9, URZ, !UP0 ;  /* 0x0000003f09057287 */ /* 0x000fe6000c000000 */
[----:B------:R-:W-:Y:S01]  /*9180*/  @!P6 IMAD R15, R15, c[0x0][0x208], RZ ;  /* 0x000082000f0fea24 */ /* 0x000fe200078e02ff */
[----:B------:R-:W-:Y:S01]  /*9190*/  @!P6 SHF.L.U32 R2, R12, 0x6, RZ ;  /* 0x000000060c02e819 */ /* 0x000fe200000006ff */
[----:B------:R-:W-:Y:S01]  /*91a0*/  @!P6 IMAD R169, R152, 0x6000, R209 ;  /* 0x0000600098a9e824 */ /* 0x000fe200078e02d1 */
[----:B------:R-:W-:Y:S01]  /*91b0*/  LDSM.16.M88.4 R32, [R190] ;  /* 0x00000000be20783b */ /* 0x000fe20000000200 */
[----:B------:R-:W-:Y:S01]  /*91c0*/  @!P6 IMAD R15, R214, c[0x0][0x20c], R15 ;  /* 0x00008300d60fea24 */ /* 0x000fe200078e020f */
[----:B------:R-:W-:Y:S04]  /*91d0*/  @!P6 IADD3 R23, P0, R2, R200, RZ ;  /* 0x000000c80217e210 */ /* 0x000fe80007f1e0ff */
[----:B------:R-:W-:Y:S02]  /*91e0*/  @!P6 IADD3 R29, R13, R15, RZ ;  /* 0x0000000f0d1de210 */ /* 0x000fe40007ffe0ff */
[----:B------:R-:W1:Y:S01]  /*91f0*/  LDSM.16.M88.4 R8, [R188+UR4+0xc100] ;  /* 0x00c10004bc08783b */ /* 0x000e620008000200 */
[----:B------:R-:W-:Y:S02]  /*9200*/  @!P6 LEA R170, P4, R23, c[0x0][0x1f8], 0x1 ;  /* 0x00007e0017aaea11 */ /* 0x000fe400078808ff */
[----:B------:R-:W-:Y:S04]  /*9210*/  @!P6 SHF.L.U64.HI R29, R12, 0x6, R29 ;  /* 0x000000060c1de819 */ /* 0x000fe8000001021d */
[----:B------:R-:W-:Y:S01]  /*9220*/  @!P6 IADD3.X R0, R29, R205, RZ, P0, !PT ;  /* 0x000000cd1d00e210 */ /* 0x000fe200007fe4ff */
[----:B------:R-:W2:Y:S01]  /*9230*/  LDSM.16.M88.4 R16, [R188+UR4+0xc900] ;  /* 0x00c90004bc10783b */ /* 0x000ea20008000200 */
[C---:B------:R-:W-:Y:S02]  /*9240*/  @!P6 IADD3 R21, P0, R2.reuse, R221, RZ ;  /* 0x000000dd0215e210 */ /* 0x040fe40007f1e0ff */
[----:B------:R-:W-:Y:S02]  /*9250*/  @!P6 LEA.HI.X R171, R23, c[0x0][0x1fc], R0, 0x1, P4 ;  /* 0x00007f0017abea11 */ /* 0x000fe400020f0c00 */
[----:B------:R-:W-:Y:S02]  /*9260*/  @!P6 LEA R166, P5, R21, c[0x0][0x1f8], 0x1 ;  /* 0x00007e0015a6ea11 */ /* 0x000fe400078a08ff */
[----:B------:R-:W-:Y:S01]  /*9270*/  @!P6 IADD3 R20, P4, R2, R219, RZ ;  /* 0x000000db0214e210 */ /* 0x000fe20007f9e0ff */
[----:B------:R-:W3:Y:S01]  /*9280*/  LDSM.16.M88.4 R24, [R188+UR4+0xd100] ;  /* 0x00d10004bc18783b */ /* 0x000ee20008000200 */
[----:B------:R-:W-:Y:S02]  /*9290*/  @!P6 IADD3.X R0, R29, R220, RZ, P0, !PT ;  /* 0x000000dc1d00e210 */ /* 0x000fe400007fe4ff */
[C---:B------:R-:W-:Y:S02]  /*92a0*/  @!P6 LEA R164, P0, R20.reuse, c[0x0][0x1f8], 0x1 ;  /* 0x00007e0014a4ea11 */ /* 0x040fe400078008ff */
[----:B------:R-:W-:Y:S02]  /*92b0*/  @!P6 LEA.HI.X R167, R21, c[0x0][0x1fc], R0, 0x1, P5 ;  /* 0x00007f0015a7ea11 */ /* 0x000fe400028f0c00 */
[----:B------:R-:W-:Y:S01]  /*92c0*/  @!P6 IADD3.X R23, R29, R218, RZ, P4, !PT ;  /* 0x000000da1d17e210 */ /* 0x000fe200027fe4ff */
[----:B------:R-:W4:Y:S01]  /*92d0*/  LDSM.16.M88.4 R136, [R188+UR4+0xd900] ;  /* 0x00d90004bc88783b */ /* 0x000f220008000200 */
[----:B------:R-:W-:Y:S02]  /*92e0*/  @!P6 IADD3 R2, P4, R195, R2, RZ ;  /* 0x00000002c302e210 */ /* 0x000fe40007f9e0ff */
[----:B------:R-:W-:Y:S02]  /*92f0*/  @!P6 LEA.HI.X R165, R20, c[0x0][0x1fc], R23, 0x1, P0 ;  /* 0x00007f0014a5ea11 */ /* 0x000fe400000f0c17 */
[----:B------:R-:W-:Y:S02]  /*9300*/  @!P6 IADD3 R28, P0, R2, R200, RZ ;  /* 0x000000c8021ce210 */ /* 0x000fe40007f1e0ff */
[----:B------:R-:W-:Y:S01]  /*9310*/  @!P6 IADD3.X R29, R194, R29, RZ, P4, !PT ;  /* 0x0000001dc21de210 */ /* 0x000fe200027fe4ff */
[----:B------:R-:W-:Y:S01]  /*9320*/  LDSM.16.M88.4 R140, [R186] ;  /* 0x00000000ba8c783b */ /* 0x000fe20000000200 */
[----:B------:R-:W-:Y:S02]  /*9330*/  @!P6 LEA R172, P4, R28, c[0x0][0x1f8], 0x1 ;  /* 0x00007e001cacea11 */ /* 0x000fe400078808ff */
[C---:B------:R-:W-:Y:S02]  /*9340*/  @!P6 IADD3.X R31, R29.reuse, R205, RZ, P0, !PT ;  /* 0x000000cd1d1fe210 */ /* 0x040fe400007fe4ff */
[----:B------:R-:W-:Y:S02]  /*9350*/  @!P6 IADD3 R0, P0, R2, R221, RZ ;  /* 0x000000dd0200e210 */ /* 0x000fe40007f1e0ff */
[----:B------:R-:W-:Y:S01]  /*9360*/  @!P6 LEA.HI.X R173, R28, c[0x0][0x1fc], R31, 0x1, P4 ;  /* 0x00007f001cadea11 */ /* 0x000fe200020f0c1f */
[C---:B-1----:R-:W-:Y:S01]  /*9370*/  HMMA.16816.F32.BF16 R4, R32.reuse, R8, RZ ;  /* 0x000000082004723c */ /* 0x042fe200000418ff */
[----:B------:R-:W1:Y:S02]  /*9380*/  LDSM.16.M88.4 R144, [R191+0xc100] ;  /* 0x00c10000bf90783b */ /* 0x000e640000000200 */
[----:B------:R-:W-:Y:S02]  /*9390*/  @!P6 IADD3 R159, P4, R2, R219, RZ ;  /* 0x000000db029fe210 */ /* 0x000fe40007f9e0ff */
[C---:B------:R-:W-:Y:S02]  /*93a0*/  @!P6 LEA R176, P5, R0.reuse, c[0x0][0x1f8], 0x1 ;  /* 0x00007e0000b0ea11 */ /* 0x040fe400078a08ff */
[----:B------:R-:W-:Y:S01]  /*93b0*/  @!P6 IADD3.X R157, R29, R220, RZ, P0, !PT ;  /* 0x000000dc1d9de210 */ /* 0x000fe200007fe4ff */
[C---:B------:R-:W-:Y:S01]  /*93c0*/  HMMA.16816.F32.BF16 R8, R32.reuse, R10, RZ ;  /* 0x0000000a2008723c */ /* 0x040fe200000418ff */
[----:B------:R-:W5:Y:S03]  /*93d0*/  LDSM.16.M88.4 R148, [R191+0xc900] ;  /* 0x00c90000bf94783b */ /* 0x000f660000000200 */
[----:B------:R-:W-:Y:S02]  /*93e0*/  @!P6 LEA R174, P0, R159, c[0x0][0x1f8], 0x1 ;  /* 0x00007e009faeea11 */ /* 0x000fe400078008ff */
[----:B------:R-:W-:Y:S02]  /*93f0*/  @!P6 LEA.HI.X R177, R0, c[0x0][0x1fc], R157, 0x1, P5 ;  /* 0x00007f0000b1ea11 */ /* 0x000fe400028f0c9d */
[C---:B--2---:R-:W-:Y:S01]  /*9400*/  HMMA.16816.F32.BF16 R12, R32.reuse, R16, RZ ;  /* 0x00000010200c723c */ /* 0x044fe200000418ff */
[----:B------:R-:W2:Y:S03]  /*9410*/  LDSM.16.M88.4 R152, [R191+0xd100] ;  /* 0x00d10000bf98783b */ /* 0x000ea60000000200 */
[CC--:B------:R-:W-:Y:S02]  /*9420*/  IADD3 R0, R192.reuse, R132.reuse, RZ ;  /* 0x00000084c0007210 */ /* 0x0c0fe40007ffe0ff */
[----:B------:R-:W-:Y:S02]  /*9430*/  IADD3 R132, R189, R132, R192 ;  /* 0x00000084bd847210 */ /* 0x000fe40007ffe0c0 */
[C---:B------:R-:W-:Y:S01]  /*9440*/  HMMA.16816.F32.BF16 R16, R32.reuse, R18, RZ ;  /* 0x000000122010723c */ /* 0x040fe200000418ff */
[----:B------:R-:W-:Y:S04]  /*9450*/  @!P6 IADD3.X R2, R29, R218, RZ, P4, !PT ;  /* 0x000000da1d02e210 */ /* 0x000fe800027fe4ff */
[----:B------:R-:W-:Y:S02]  /*9460*/  @!P6 LEA.HI.X R175, R159, c[0x0][0x1fc], R2, 0x1, P0 ;  /* 0x00007f009fafea11 */ /* 0x000fe400000f0c02 */
[----:B------:R-:W2:Y:S01]  /*9470*/  LDSM.16.M88.4 R156, [R191+0xd900] ;  /* 0x00d90000bf9c783b */ /* 0x000ea20000000200 */
[C---:B---3--:R-:W-:Y:S01]  /*9480*/  HMMA.16816.F32.BF16 R20, R32.reuse, R24, RZ ;  /* 0x000000182014723c */ /* 0x048fe200000418ff */
[----:B------:R-:W-:Y:S06]  /*9490*/  IADD3 R2, R192, R191, RZ ;  /* 0x000000bfc0027210 */ /* 0x000fec0007ffe0ff */
[----:B------:R-:W-:Y:S01]  /*94a0*/  @!PT LDS RZ, [RZ] ;  /* 0x00000000fffff984 */ /* 0x000fe20000000800 */
[----:B------:R-:W-:Y:S01]  /*94b0*/  @!PT LDS RZ, [RZ] ;  /* 0x00000000fffff984 */ /* 0x000fe20000000800 */
[----:B------:R-:W-:Y:S01]  /*94c0*/  @!PT LDS RZ, [RZ] ;  /* 0x00000000fffff984 */ /* 0x000fe20000000800 */
[----:B------:R3:W-:Y:S01]  /*94d0*/  @!P6 LDGSTS.E.BYPASS.LTC128B.128 [R169], [R170.64], !P3 ;  /* 0x00000000aaa9efae */ /* 0x0007e2000d901d4a */
[C---:B------:R-:W-:Y:S07]  /*94e0*/  HMMA.16816.F32.BF16 R24, R32.reuse, R26, RZ ;  /* 0x0000001a2018723c */ /* 0x040fee00000418ff */
[----:B------:R2:W-:Y:S01]  /*94f0*/  @!P6 LDGSTS.E.BYPASS.LTC128B.128 [R169+0x2000], [R166.64], !P2 ;  /* 0x02000000a6a9efae */ /* 0x0005e2000d101d4a */
[C---:B----4-:R-:W-:Y:S07]  /*9500*/  HMMA.16816.F32.BF16 R28, R32.reuse, R136, RZ ;  /* 0x00000088201c723c */ /* 0x050fee00000418ff */
[----:B------:R4:W-:Y:S01]  /*9510*/  @!P6 LDGSTS.E.BYPASS.LTC128B.128 [R169+0x4000], [R164.64], !P1 ;  /* 0x04000000a4a9efae */ /* 0x0009e2000c901d4a */
[----:B------:R-:W-:Y:S07]  /*9520*/  HMMA.16816.F32.BF16 R32, R32, R138, RZ ;  /* 0x0000008a2020723c */ /* 0x000fee00000418ff */
[----:B------:R3:W-:Y:S01]  /*9530*/  @!P6 LDGSTS.E.BYPASS.LTC128B.128 [R169+0x1000], [R172.64], !P3 ;  /* 0x01000000aca9efae */ /* 0x0007e2000d901d4a */
[C---:B-1----:R-:W-:Y:S07]  /*9540*/  HMMA.16816.F32.BF16 R4, R140.reuse, R144, R4 ;  /* 0x000000908c04723c */ /* 0x042fee0000041804 */
[----:B------:R3:W-:Y:S01]  /*9550*/  @!P6 LDGSTS.E.BYPASS.LTC128B.128 [R169+0x3000], [R176.64], !P2 ;  /* 0x03000000b0a9efae */ /* 0x0007e2000d101d4a */
[C---:B------:R-:W-:Y:S07]  /*9560*/  HMMA.16816.F32.BF16 R8, R140.reuse, R146, R8 ;  /* 0x000000928c08723c */ /* 0x040fee0000041808 */
[----:B------:R3:W-:Y:S01]  /*9570*/  @!P6 LDGSTS.E.BYPASS.LTC128B.128 [R169+0x5000], [R174.64], !P1 ;  /* 0x05000000aea9efae */ /* 0x0007e2000c901d4a */
[C---:B-----5:R-:W-:Y:S07]  /*9580*/  HMMA.16816.F32.BF16 R12, R140.reuse, R148, R12 ;  /* 0x000000948c0c723c */ /* 0x060fee000004180c */
[----:B------:R-:W-:Y:S01]  /*9590*/  LDSM.16.M88.4 R136, [R185] ;  /* 0x00000000b988783b */ /* 0x000fe20000000200 */
[C---:B------:R-:W-:Y:S07]  /*95a0*/  HMMA.16816.F32.BF16 R16, R140.reuse, R150, R16 ;  /* 0x000000968c10723c */ /* 0x040fee0000041810 */
[----:B------:R-:W1:Y:S01]  /*95b0*/  LDSM.16.M88.4 R160, [R0+0xc100] ;  /* 0x00c1000000a0783b */ /* 0x000e620000000200 */
[C---:B--2---:R-:W-:Y:S07]  /*95c0*/  HMMA.16816.F32.BF16 R20, R140.reuse, R152, R20 ;  /* 0x000000988c14723c */ /* 0x044fee0000041814 */
[----:B------:R-:W0:Y:S01]  /*95d0*/  LDGDEPBAR ;  /* 0x00000000000079af */ /* 0x000e220000000000 */
[C---:B------:R-:W-:Y:S07]  /*95e0*/  HMMA.16816.F32.BF16 R24, R140.reuse, R154, R24 ;  /* 0x0000009a8c18723c */ /* 0x040fee0000041818 */
[----:B------:R-:W2:Y:S01]  /*95f0*/  LDSM.16.M88.4 R144, [R0+0xc900] ;  /* 0x00c900000090783b */ /* 0x000ea20000000200 */
[C---:B------:R-:W-:Y:S07]  /*9600*/  HMMA.16816.F32.BF16 R28, R140.reuse, R156, R28 ;  /* 0x0000009c8c1c723c */ /* 0x040fee000004181c */
[----:B------:R-:W5:Y:S01]  /*9610*/  LDSM.16.M88.4 R148, [R0+0xd100] ;  /* 0x00d100000094783b */ /* 0x000f620000000200 */
[----:B------:R-:W-:Y:S07]  /*9620*/  HMMA.16816.F32.BF16 R32, R140, R158, R32 ;  /* 0x0000009e8c20723c */ /* 0x000fee0000041820 */
[----:B------:R-:W5:Y:S01]  /*9630*/  LDSM.16.M88.4 R152, [R0+0xd900] ;  /* 0x00d900000098783b */ /* 0x000f620000000200 */
[C---:B-1----:R-:W-:Y:S07]  /*9640*/  HMMA.16816.F32.BF16 R4, R136.reuse, R160, R4 ;  /* 0x000000a08804723c */ /* 0x042fee0000041804 */
[----:B----4-:R-:W-:Y:S01]  /*9650*/  LDSM.16.M88.4 R164, [R184] ;  /* 0x00000000b8a4783b */ /* 0x010fe20000000200 */
[C---:B------:R-:W-:Y:S07]  /*9660*/  HMMA.16816.F32.BF16 R8, R136.reuse, R162, R8 ;  /* 0x000000a28808723c */ /* 0x040fee0000041808 */
[----:B---3--:R-:W1:Y:S01]  /*9670*/  LDSM.16.M88.4 R168, [R2+0xc100] ;  /* 0x00c1000002a8783b */ /* 0x008e620000000200 */
[C---:B--2---:R-:W-:Y:S07]  /*9680*/  HMMA.16816.F32.BF16 R12, R136.reuse, R144, R12 ;  /* 0x00000090880c723c */ /* 0x044fee000004180c */
[----:B------:R-:W2:Y:S01]  /*9690*/  LDSM.16.M88.4 R140, [R2+0xc900] ;  /* 0x00c90000028c783b */ /* 0x000ea20000000200 */
[C---:B------:R-:W-:Y:S07]  /*96a0*/  HMMA.16816.F32.BF16 R16, R136.reuse, R146, R16 ;  /* 0x000000928810723c */ /* 0x040fee0000041810 */
[----:B------:R-:W3:Y:S01]  /*96b0*/  LDSM.16.M88.4 R156, [R2+0xd100] ;  /* 0x00d10000029c783b */ /* 0x000ee20000000200 */
[C---:B-----5:R-:W-:Y:S07]  /*96c0*/  HMMA.16816.F32.BF16 R20, R136.reuse, R148, R20 ;  /* 0x000000948814723c */ /* 0x060fee0000041814 */
[----:B------:R-:W4:Y:S01]  /*96d0*/  LDSM.16.M88.4 R144, [R2+0xd900] ;  /* 0x00d900000290783b */ /* 0x000f220000000200 */
[C---:B------:R-:W-:Y:S07]  /*96e0*/  HMMA.16816.F32.BF16 R24, R136.reuse, R150, R24 ;  /* 0x000000968818723c */ /* 0x040fee0000041818 */
[----:B------:R-:W-:Y:S01]  /*96f0*/  LDSM.16.M88.4 R148, [R188+UR4+0xe100] ;  /* 0x00e10004bc94783b */ /* 0x000fe20008000200 */
[C---:B------:R-:W-:Y:S07]  /*9700*/  HMMA.16816.F32.BF16 R28, R136.reuse, R152, R28 ;  /* 0x00000098881c723c */ /* 0x040fee000004181c */
[----:B------:R-:W-:Y:S01]  /*9710*/  LDSM.16.M88.4 R160, [R188+UR4+0xf900] ;  /* 0x00f90004bca0783b */ /* 0x000fe20008000200 */
[----:B------:R-:W-:Y:S07]  /*9720*/  HMMA.16816.F32.BF16 R32, R136, R154, R32 ;  /* 0x0000009a8820723c */ /* 0x000fee0000041820 */
[----:B------:R-:W5:Y:S01]  /*9730*/  LDSM.16.M88.4 R136, [R190+0x4000] ;  /* 0x00400000be88783b */ /* 0x000f620000000200 */
[C---:B-1----:R-:W-:Y:S07]  /*9740*/  HMMA.16816.F32.BF16 R4, R164.reuse, R168, R4 ;  /* 0x000000a8a404723c */ /* 0x042fee0000041804 */
[----:B------:R-:W1:Y:S01]  /*9750*/  LDSM.16.M88.4 R152, [R188+UR4+0xe900] ;  /* 0x00e90004bc98783b */ /* 0x000e620008000200 */
[C---:B------:R-:W-:Y:S07]  /*9760*/  HMMA.16816.F32.BF16 R8, R164.reuse, R170, R8 ;  /* 0x000000aaa408723c */ /* 0x040fee0000041808 */
[----:B------:R-:W-:Y:S01]  /*9770*/  LDSM.16.M88.4 R168, [R191+0xe100] ;  /* 0x00e10000bfa8783b */ /* 0x000fe20000000200 */
[C---:B--2---:R-:W-:Y:S07]  /*9780*/  HMMA.16816.F32.BF16 R12, R164.reuse, R140, R12 ;  /* 0x0000008ca40c723c */ /* 0x044fee000004180c */
[----:B------:R-:W-:Y:S01]  /*9790*/  LDSM.16.M88.4 R172, [R191+0xe900] ;  /* 0x00e90000bfac783b */ /* 0x000fe20000000200 */
[C---:B------:R-:W-:Y:S07]  /*97a0*/  HMMA.16816.F32.BF16 R16, R164.reuse, R142, R16 ;  /* 0x0000008ea410723c */ /* 0x040fee0000041810 */
[----:B------:R-:W2:Y:S01]  /*97b0*/  LDSM.16.M88.4 R140, [R188+UR4+0xf100] ;  /* 0x00f10004bc8c783b */ /* 0x000ea20008000200 */
[C---:B---3--:R-:W-:Y:S07]  /*97c0*/  HMMA.16816.F32.BF16 R20, R164.reuse, R156, R20 ;  /* 0x0000009ca414723c */ /* 0x048fee0000041814 */
[----:B------:R-:W-:Y:S01]  /*97d0*/  LDSM.16.M88.4 R176, [R0+0xe100] ;  /* 0x00e1000000b0783b */ /* 0x000fe20000000200 */
[C---:B------:R-:W-:Y:S07]  /*97e0*/  HMMA.16816.F32.BF16 R24, R164.reuse, R158, R24 ;  /* 0x0000009ea418723c */ /* 0x040fee0000041818 */
[----:B------:R-:W3:Y:S01]  /*97f0*/  LDSM.16.M88.4 R156, [R186+0x4000] ;  /* 0x00400000ba9c783b */ /* 0x000ee20000000200 */
[C---:B----4-:R-:W-:Y:S07]  /*9800*/  HMMA.16816.F32.BF16 R28, R164.reuse, R144, R28 ;  /* 0x00000090a41c723c */ /* 0x050fee000004181c */
[----:B------:R-:W-:Y:S01]  /*9810*/  LDSM.16.M88.4 R180, [R188+UR4+0x10100] ;  /* 0x01010004bcb4783b */ /* 0x000fe20008000200 */
[----:B------:R-:W-:Y:S07]  /*9820*/  HMMA.16816.F32.BF16 R32, R164, R146, R32 ;  /* 0x00000092a420723c */ /* 0x000fee0000041820 */
[----:B------:R-:W4:Y:S01]  /*9830*/  LDSM.16.M88.4 R144, [R191+0xf100] ;  /* 0x00f10000bf90783b */ /* 0x000f220000000200 */
[C---:B-----5:R-:W-:Y:S07]  /*9840*/  HMMA.16816.F32.BF16 R4, R136.reuse, R148, R4 ;  /* 0x000000948804723c */ /* 0x060fee0000041804 */
[----:B------:R-:W-:Y:S01]  /*9850*/  LDSM.16.M88.4 R164, [R185+0x4000] ;  /* 0x00400000b9a4783b */ /* 0x000fe20000000200 */
[C---:B------:R-:W-:Y:S07]  /*9860*/  HMMA.16816.F32.BF16 R8, R136.reuse, R150, R8 ;  /* 0x000000968808723c */ /* 0x040fee0000041808 */
[----:B------:R-:W5:Y:S01]  /*9870*/  LDSM.16.M88.4 R148, [R191+0xf900] ;  /* 0x00f90000bf94783b */ /* 0x000f620000000200 */
[C---:B-1----:R-:W-:Y:S08]  /*9880*/  HMMA.16816.F32.BF16 R12, R136.reuse, R152, R12 ;  /* 0x00000098880c723c */ /* 0x042ff0000004180c */
[C---:B------:R-:W-:Y:S01]  /*9890*/  HMMA.16816.F32.BF16 R16, R136.reuse, R154, R16 ;  /* 0x0000009a8810723c */ /* 0x040fe20000041810 */
[----:B------:R-:W-:Y:S07]  /*98a0*/  LDSM.16.M88.4 R152, [R0+0xf900] ;  /* 0x00f900000098783b */ /* 0x000fee0000000200 */
[C---:B--2---:R-:W-:Y:S08]  /*98b0*/  HMMA.16816.F32.BF16 R20, R136.reuse, R140, R20 ;  /* 0x0000008c8814723c */ /* 0x044ff00000041814 */
[C---:B------:R-:W-:Y:S01]  /*98c0*/  HMMA.16816.F32.BF16 R24, R136.reuse, R142, R24 ;  /* 0x0000008e8818723c */ /* 0x040fe20000041818 */
[----:B------:R-:W-:Y:S07]  /*98d0*/  LDSM.16.M88.4 R140, [R0+0xf100] ;  /* 0x00f10000008c783b */ /* 0x000fee0000000200 */
[C---:B------:R-:W-:Y:S08]  /*98e0*/  HMMA.16816.F32.BF16 R28, R136.reuse, R160, R28 ;  /* 0x000000a0881c723c */ /* 0x040ff0000004181c */
[----:B------:R-:W-:Y:S01]  /*98f0*/  HMMA.16816.F32.BF16 R32, R136, R162, R32 ;  /* 0x000000a28820723c */ /* 0x000fe20000041820 */
[----:B------:R-:W1:Y:S07]  /*9900*/  LDSM.16.M88.4 R136, [R0+0xe900] ;  /* 0x00e900000088783b */ /* 0x000e6e0000000200 */
[C---:B---3--:R-:W-:Y:S01]  /*9910*/  HMMA.16816.F32.BF16 R4, R156.reuse, R168, R4 ;  /* 0x000000a89c04723c */ /* 0x048fe20000041804 */
[----:B------:R-:W-:Y:S07]  /*9920*/  LDSM.16.M88.4 R160, [R184+0x4000] ;  /* 0x00400000b8a0783b */ /* 0x000fee0000000200 */
[C---:B------:R-:W-:Y:S01]  /*9930*/  HMMA.16816.F32.BF16 R8, R156.reuse, R170, R8 ;  /* 0x000000aa9c08723c */ /* 0x040fe20000041808 */
[----:B------:R-:W2:Y:S07]  /*9940*/  LDSM.16.M88.4 R168, [R2+0xe100] ;  /* 0x00e1000002a8783b */ /* 0x000eae0000000200 */
[C---:B------:R-:W-:Y:S08]  /*9950*/  HMMA.16816.F32.BF16 R12, R156.reuse, R172, R12 ;  /* 0x000000ac9c0c723c */ /* 0x040ff0000004180c */
        /* <DEDUP_REMOVED lines=8> */
[C---:B------:R-:W-:Y:S01]  /*99e0*/  HMMA.16816.F32.BF16 R4, R164.reuse, R176, R4 ;  /* 0x000000b0a404723c */ /* 0x040fe20000041804 */
[----:B------:R-:W5:Y:S07]  /*99f0*/  LDSM.16.M88.4 R156, [R132+0xf900] ;  /* 0x00f90000849c783b */ /* 0x000f6e0000000200 */
[C---:B------:R-:W-:Y:S01]  /*9a00*/  HMMA.16816.F32.BF16 R8, R164.reuse, R178, R8 ;  /* 0x000000b2a408723c */ /* 0x040fe20000041808 */
[----:B------:R-:W-:Y:S07]  /*9a10*/  LDSM.16.M88.4 R176, [R191+0x10100] ;  /* 0x01010000bfb0783b */ /* 0x000fee0000000200 */
[C---:B-1----:R-:W-:Y:S08]  /*9a20*/  HMMA.16816.F32.BF16 R12, R164.reuse, R136, R12 ;  /* 0x00000088a40c723c */ /* 0x042ff0000004180c */
[C---:B------:R-:W-:Y:S01]  /*9a30*/  HMMA.16816.F32.BF16 R16, R164.reuse, R138, R16 ;  /* 0x0000008aa410723c */ /* 0x040fe20000041810 */
[----:B------:R-:W1:Y:S07]  /*9a40*/  LDSM.16.M88.4 R136, [R188+UR4+0x10900] ;  /* 0x01090004bc88783b */ /* 0x000e6e0008000200 */
[C---:B------:R-:W-:Y:S08]  /*9a50*/  HMMA.16816.F32.BF16 R20, R164.reuse, R140, R20 ;  /* 0x0000008ca414723c */ /* 0x040ff00000041814 */
[C---:B------:R-:W-:Y:S01]  /*9a60*/  HMMA.16816.F32.BF16 R24, R164.reuse, R142, R24 ;  /* 0x0000008ea418723c */ /* 0x040fe20000041818 */
[----:B------:R-:W1:Y:S07]  /*9a70*/  LDSM.16.M88.4 R140, [R188+UR4+0x11100] ;  /* 0x01110004bc8c783b */ /* 0x000e6e0008000200 */
[C---:B------:R-:W-:Y:S08]  /*9a80*/  HMMA.16816.F32.BF16 R28, R164.reuse, R152, R28 ;  /* 0x00000098a41c723c */ /* 0x040ff0000004181c */
[----:B------:R-:W-:Y:S01]  /*9a90*/  HMMA.16816.F32.BF16 R32, R164, R154, R32 ;  /* 0x0000009aa420723c */ /* 0x000fe20000041820 */
[----:B------:R-:W1:Y:S07]  /*9aa0*/  LDSM.16.M88.4 R152, [R188+UR4+0x11900] ;  /* 0x01190004bc98783b */ /* 0x000e6e0008000200 */
[C---:B--2---:R-:W-:Y:S01]  /*9ab0*/  HMMA.16816.F32.BF16 R4, R160.reuse, R168, R4 ;  /* 0x000000a8a004723c */ /* 0x044fe20000041804 */
[----:B------:R-:W2:Y:S07]  /*9ac0*/  LDSM.16.M88.4 R164, [R186+0x8000] ;  /* 0x00800000baa4783b */ /* 0x000eae0000000200 */
[C---:B------:R-:W-:Y:S01]  /*9ad0*/  HMMA.16816.F32.BF16 R8, R160.reuse, R170, R8 ;  /* 0x000000aaa008723c */ /* 0x040fe20000041808 */
[----:B------:R-:W-:Y:S07]  /*9ae0*/  LDSM.16.M88.4 R168, [R0+0x10100] ;  /* 0x0101000000a8783b */ /* 0x000fee0000000200 */
[C---:B---3--:R-:W-:Y:S08]  /*9af0*/  HMMA.16816.F32.BF16 R12, R160.reuse, R144, R12 ;  /* 0x00000090a00c723c */ /* 0x048ff0000004180c */
[C---:B------:R-:W-:Y:S01]  /*9b00*/  HMMA.16816.F32.BF16 R16, R160.reuse, R146, R16 ;  /* 0x00000092a010723c */ /* 0x040fe20000041810 */
[----:B------:R-:W3:Y:S07]  /*9b10*/  LDSM.16.M88.4 R144, [R191+0x10900] ;  /* 0x01090000bf90783b */ /* 0x000eee0000000200 */
[C---:B----4-:R-:W-:Y:S08]  /*9b20*/  HMMA.16816.F32.BF16 R20, R160.reuse, R148, R20 ;  /* 0x00000094a014723c */ /* 0x050ff00000041814 */
[C---:B------:R-:W-:Y:S01]  /*9b30*/  HMMA.16816.F32.BF16 R24, R160.reuse, R150, R24 ;  /* 0x00000096a018723c */ /* 0x040fe20000041818 */
[----:B------:R-:W4:Y:S07]  /*9b40*/  LDSM.16.M88.4 R148, [R191+0x11100] ;  /* 0x01110000bf94783b */ /* 0x000f2e0000000200 */
        /* <DEDUP_REMOVED lines=16> */
[C---:B--2---:R-:W-:Y:S01]  /*9c50*/  HMMA.16816.F32.BF16 R4, R164.reuse, R176, R4 ;  /* 0x000000b0a404723c */ /* 0x044fe20000041804 */
[----:B------:R-:W2:Y:S07]  /*9c60*/  LDSM.16.M88.4 R172, [R184+0x8000] ;  /* 0x00800000b8ac783b */ /* 0x000eae0000000200 */
[C---:B------:R-:W-:Y:S08]  /*9c70*/  HMMA.16816.F32.BF16 R8, R164.reuse, R178, R8 ;  /* 0x000000b2a408723c */ /* 0x040ff00000041808 */
[C---:B---3--:R-:W-:Y:S08]  /*9c80*/  HMMA.16816.F32.BF16 R12, R164.reuse, R144, R12 ;  /* 0x00000090a40c723c */ /* 0x048ff0000004180c */
[C---:B------:R-:W-:Y:S08]  /*9c90*/  HMMA.16816.F32.BF16 R16, R164.reuse, R146, R16 ;  /* 0x00000092a410723c */ /* 0x040ff00000041810 */
[C---:B----4-:R-:W-:Y:S08]  /*9ca0*/  HMMA.16816.F32.BF16 R20, R164.reuse, R148, R20 ;  /* 0x00000094a414723c */ /* 0x050ff00000041814 */
        /* <DEDUP_REMOVED lines=8> */
[C---:B------:R-:W-:Y:S08]  /*9d30*/  HMMA.16816.F32.BF16 R20, R160.reuse, R140, R20 ;  /* 0x0000008ca014723c */ /* 0x040ff00000041814 */
[C---:B------:R-:W-:Y:S08]  /*9d40*/  HMMA.16816.F32.BF16 R24, R160.reuse, R142, R24 ;  /* 0x0000008ea018723c */ /* 0x040ff00000041818 */
[C---:B------:R-:W-:Y:S08]  /*9d50*/  HMMA.16816.F32.BF16 R28, R160.reuse, R152, R28 ;  /* 0x00000098a01c723c */ /* 0x040ff0000004181c */
[----:B------:R-:W-:Y:S08]  /*9d60*/  HMMA.16816.F32.BF16 R32, R160, R154, R32 ;  /* 0x0000009aa020723c */ /* 0x000ff00000041820 */
[C---:B--2---:R-:W-:Y:S08]  /*9d70*/  HMMA.16816.F32.BF16 R4, R172.reuse, R180, R4 ;  /* 0x000000b4ac04723c */ /* 0x044ff00000041804 */
[C---:B------:R-:W-:Y:S08]  /*9d80*/  HMMA.16816.F32.BF16 R8, R172.reuse, R182, R8 ;  /* 0x000000b6ac08723c */ /* 0x040ff00000041808 */
[C---:B-1----:R-:W-:Y:S08]  /*9d90*/  HMMA.16816.F32.BF16 R12, R172.reuse, R136, R12 ;  /* 0x00000088ac0c723c */ /* 0x042ff0000004180c */
        /* <DEDUP_REMOVED lines=17> */
[----:B------:R-:W-:Y:S01]  /*9eb0*/  FMUL.FTZ R16, R16, c[0x0][0x320] ;  /* 0x0000c80010107a20 */ /* 0x000fe20000410000 */
[----:B-1----:R-:W-:Y:S01]  /*9ec0*/  FMNMX.FTZ R0, R157, R133, !PT ;  /* 0x000000859d007209 */ /* 0x002fe20007810000 */
[----:B------:R-:W-:Y:S02]  /*9ed0*/  FMUL.FTZ R17, R17, c[0x0][0x320] ;  /* 0x0000c80011117a20 */ /* 0x000fe40000410000 */
[----:B------:R-:W-:Y:S02]  /*9ee0*/  FMUL.FTZ R18, R18, c[0x0][0x320] ;  /* 0x0000c80012127a20 */ /* 0x000fe40000410000 */
[----:B------:R-:W-:Y:S01]  /*9ef0*/  FMUL.FTZ R19, R19, c[0x0][0x320] ;  /* 0x0000c80013137a20 */ /* 0x000fe20000410000 */
[----:B------:R1:W-:Y:S10]  /*9f00*/  MUFU.TANH R166, R11 ;  /* 0x0000000b00a67308 */ /* 0x0003f40000002400 */
[----:B------:R-:W-:Y:S10]  /*9f10*/  MUFU.TANH R141, R13 ;  /* 0x0000000d008d7308 */ /* 0x000ff40000002400 */
[----:B------:R-:W-:Y:S01]  /*9f20*/  MUFU.TANH R143, R143 ;  /* 0x0000008f008f7308 */ /* 0x000fe20000002400 */
[C---:B--2---:R-:W-:Y:S01]  /*9f30*/  HMMA.16816.F32.BF16 R20, R172.reuse, R4, R20 ;  /* 0x00000004ac14723c */ /* 0x044fe20000041814 */
[----:B-1----:R-:W1:Y:S01]  /*9f40*/  LDSM.16.M88.4 R8, [R132+0x11900] ;  /* 0x011900008408783b */ /* 0x002e620000000200 */
[----:B------:R-:W-:Y:S06]  /*9f50*/  DEPBAR.LE SB0, 0x2 ;  /* 0x000080800000791a */ /* 0x000fec0000000000 */
[C---:B------:R-:W-:Y:S01]  /*9f60*/  HMMA.16816.F32.BF16 R24, R172.reuse, R6, R24 ;  /* 0x00000006ac18723c */ /* 0x040fe20000041818 */
[----:B------:R-:W2:Y:S01]  /*9f70*/  MUFU.TANH R145, R145 ;  /* 0x0000009100917308 */ /* 0x000ea20000002400 */
[----:B------:R-:W-:Y:S11]  /*9f80*/  BAR.SYNC.DEFER_BLOCKING 0x0 ;  /* 0x0000000000007b1d */ /* 0x000ff60000010000 */
[----:B------:R-:W-:Y:S03]  /*9f90*/  @!UPT UIADD3 URZ, URZ, URZ, URZ ;  /* 0x0000003f3f3ff290 */ /* 0x000fe6000fffe03f */
[----:B------:R-:W-:Y:S02]  /*9fa0*/  FMUL.FTZ R20, R20, c[0x0][0x320] ;  /* 0x0000c80014147a20 */ /* 0x000fe40000410000 */
[----:B------:R-:W-:Y:S02]  /*9fb0*/  FMUL.FTZ R21, R21, c[0x0][0x320] ;  /* 0x0000c80015157a20 */ /* 0x000fe40000410000 */
[----:B------:R-:W-:Y:S02]  /*9fc0*/  FMUL.FTZ R22, R22, c[0x0][0x320] ;  /* 0x0000c80016167a20 */ /* 0x000fe40000410000 */
[----:B------:R-:W-:Y:S02]  /*9fd0*/  FMUL.FTZ R23, R23, c[0x0][0x320] ;  /* 0x0000c80017177a20 */ /* 0x000fe40000410000 */
[----:B------:R-:W-:Y:S01]  /*9fe0*/  FMUL.FTZ R24, R24, c[0x0][0x320] ;  /* 0x0000c80018187a20 */ /* 0x000fe20000410000 */
[----:B--2---:R-:W-:Y:S01]  /*9ff0*/  FMNMX.FTZ R0, R145, R0, !PT ;  /* 0x0000000091007209 */ /* 0x004fe20007810000 */
[----:B------:R-:W-:Y:S01]  /*a000*/  FMUL.FTZ R25, R25, c[0x0][0x320] ;  /* 0x0000c80019197a20 */ /* 0x000fe20000410000 */
[----:B------:R-:W2:Y:S01]  /*a010*/  MUFU.TANH R158, R158 ;  /* 0x0000009e009e7308 */ /* 0x000ea20000002400 */
[----:B------:R-:W-:Y:S02]  /*a020*/  FMUL.FTZ R26, R26, c[0x0][0x320] ;  /* 0x0000c8001a1a7a20 */ /* 0x000fe40000410000 */
[----:B------:R-:W-:Y:S01]  /*a030*/  FMUL.FTZ R27, R27, c[0x0][0x320] ;  /* 0x0000c8001b1b7a20 */ /* 0x000fe20000410000 */
[C---:B-1----:R-:W-:Y:S06]  /*a040*/  HMMA.16816.F32.BF16 R28, R172.reuse, R8, R28 ;  /* 0x00000008ac1c723c */ /* 0x042fec000004181c */
[----:B------:R-:W1:Y:S02]  /*a050*/  MUFU.TANH R156, R156 ;  /* 0x0000009c009c7308 */ /* 0x000e640000002400 */
[----:B------:R-:W-:Y:S08]  /*a060*/  HMMA.16816.F32.BF16 R32, R172, R10, R32 ;  /* 0x0000000aac20723c */ /* 0x000ff00000041820 */
[----:B------:R-:W3:Y:S01]  /*a070*/  MUFU.TANH R159, R159 ;  /* 0x0000009f009f7308 */ /* 0x000ee20000002400 */
[----:B--2---:R-:W-:Y:S09]  /*a080*/  FMNMX.FTZ R13, R158, R3, !PT ;  /* 0x000000039e0d7209 */ /* 0x004ff20007810000 */
[----:B------:R-:W2:Y:S01]  /*a090*/  MUFU.TANH R142, R14 ;  /* 0x0000000e008e7308 */ /* 0x000ea20000002400 */
[----:B------:R-:W-:Y:S01]  /*a0a0*/  FMUL.FTZ R28, R28, c[0x0][0x320] ;  /* 0x0000c8001c1c7a20 */ /* 0x000fe20000410000 */
[----:B-1----:R-:W-:Y:S01]  /*a0b0*/  FMNMX.FTZ R13, R156, R13, !PT ;  /* 0x0000000d9c0d7209 */ /* 0x002fe20007810000 */
[----:B------:R-:W-:Y:S02]  /*a0c0*/  FMUL.FTZ R29, R29, c[0x0][0x320] ;  /* 0x0000c8001d1d7a20 */ /* 0x000fe40000410000 */
[----:B------:R-:W-:Y:S01]  /*a0d0*/  FMUL.FTZ R30, R30, c[0x0][0x320] ;  /* 0x0000c8001e1e7a20 */ /* 0x000fe20000410000 */
[----:B------:R-:W-:Y:S01]  /*a0e0*/  FMNMX.FTZ R13, R168, R13, !PT ;  /* 0x0000000da80d7209 */ /* 0x000fe20007810000 */
[----:B------:R-:W-:Y:S03]  /*a0f0*/  FMUL.FTZ R31, R31, c[0x0][0x320] ;  /* 0x0000c8001f1f7a20 */ /* 0x000fe60000410000 */
[----:B------:R-:W1:Y:S01]  /*a100*/  MUFU.TANH R138, R15 ;  /* 0x0000000f008a7308 */ /* 0x000e620000002400 */
[----:B------:R-:W-:Y:S01]  /*a110*/  FMUL.FTZ R32, R32, c[0x0][0x320] ;  /* 0x0000c80020207a20 */ /* 0x000fe20000410000 */
[----:B------:R-:W-:Y:S01]  /*a120*/  FMNMX.FTZ R13, R166, R13, !PT ;  /* 0x0000000da60d7209 */ /* 0x000fe20007810000 */
[----:B------:R-:W-:Y:S01]  /*a130*/  FMUL.FTZ R33, R33, c[0x0][0x320] ;  /* 0x0000c80021217a20 */ /* 0x000fe20000410000 */
[----:B---3--:R-:W-:Y:S01]  /*a140*/  FMNMX.FTZ R0, R159, R0, !PT ;  /* 0x000000009f007209 */ /* 0x008fe20007810000 */
[----:B------:R-:W-:Y:S02]  /*a150*/  FMUL.FTZ R34, R34, c[0x0][0x320] ;  /* 0x0000c80022227a20 */ /* 0x000fe40000410000 */
[----:B------:R-:W-:Y:S01]  /*a160*/  FMUL.FTZ R35, R35, c[0x0][0x320] ;  /* 0x0000c80023237a20 */ /* 0x000fe20000410000 */
[----:B------:R-:W-:Y:S02]  /*a170*/  FMNMX.FTZ R0, R165, R0, !PT ;  /* 0x00000000a5007209 */ /* 0x000fe40007810000 */
[----:B------:R-:W3:Y:S02]  /*a180*/  MUFU.TANH R139, R16 ;  /* 0x00000010008b7308 */ /* 0x000ee40000002400 */
[----:B------:R-:W-:Y:S02]  /*a190*/  FMNMX.FTZ R0, R143, R0, !PT ;  /* 0x000000008f007209 */ /* 0x000fe40007810000 */
[----:B--2---:R-:W-:Y:S02]  /*a1a0*/  FMNMX.FTZ R13, R142, R13, !PT ;  /* 0x0000000d8e0d7209 */ /* 0x004fe40007810000 */
[----:B------:R-:W-:Y:S04]  /*a1b0*/  FMNMX.FTZ R0, R141, R0, !PT ;  /* 0x000000008d007209 */ /* 0x000fe80007810000 */
[----:B------:R-:W2:Y:S01]  /*a1c0*/  MUFU.TANH R137, R17 ;  /* 0x0000001100897308 */ /* 0x000ea20000002400 */
[----:B-1----:R-:W-:Y:S09]  /*a1d0*/  FMNMX.FTZ R13, R138, R13, !PT ;  /* 0x0000000d8a0d7209 */ /* 0x002ff20007810000 */
[----:B------:R-:W1:Y:S01]  /*a1e0*/  MUFU.TANH R140, R18 ;  /* 0x00000012008c7308 */ /* 0x000e620000002400 */
[----:B---3--:R-:W-:Y:S02]  /*a1f0*/  FMNMX.FTZ R0, R139, R0, !PT ;  /* 0x000000008b007209 */ /* 0x008fe40007810000 */
[----:B------:R-:W-:Y:S07]  /*a200*/  IADD3 R16, R134, UR4, RZ ;  /* 0x0000000486107c10 */ /* 0x000fee000fffe0ff */
        /* <DEDUP_REMOVED lines=29> */
[----:B---3--:R-:W-:Y:S01]  /*a3e0*/  FMNMX.FTZ R13, R148, R13, !PT ;  /* 0x0000000d940d7209 */ /* 0x008fe20007810000 */
[----:B------:R-:W-:Y:S08]  /*a3f0*/  LDSM.16.MT88.4 R28, [R134+UR4+0x100] ;  /* 0x00010004861c783b */ /* 0x000ff00008004200 */
[----:B------:R-:W3:Y:S01]  /*a400*/  MUFU.TANH R146, R34 ;  /* 0x0000002200927308 */ /* 0x000ee20000002400 */
[----:B--2---:R-:W-:Y:S09]  /*a410*/  FMNMX.FTZ R0, R149, R0, !PT ;  /* 0x0000000095007209 */ /* 0x004ff20007810000 */
[----:B------:R-:W2:Y:S01]  /*a420*/  MUFU.TANH R144, R35 ;  /* 0x0000002300907308 */ /* 0x000ea20000002400 */
[----:B-1----:R-:W-:Y:S05]  /*a430*/  FMNMX.FTZ R11, R147, R0, !PT ;  /* 0x00000000930b7209 */ /* 0x002fea0007810000 */
[----:B------:R-:W1:Y:S01]  /*a440*/  SHFL.BFLY PT, R2, R11, 0x2, 0x1f ;  /* 0x0c401f000b027f89 */ /* 0x000e6200000e0000 */
[----:B---3--:R-:W-:Y:S04]  /*a450*/  FMNMX.FTZ R13, R146, R13, !PT ;  /* 0x0000000d920d7209 */ /* 0x008fe80007810000 */
[----:B--2---:R-:W-:Y:S03]  /*a460*/  FMNMX.FTZ R9, R144, R13, !PT ;  /* 0x0000000d90097209 */ /* 0x004fe60007810000 */
[----:B------:R-:W-:Y:S01]  /*a470*/  LDSM.16.MT88.4 R12, [R135+UR4+0x100] ;  /* 0x00010004870c783b */ /* 0x000fe20008004200 */
[----:B-1----:R-:W-:Y:S07]  /*a480*/  FMNMX.FTZ R7, R11, R2, !PT ;  /* 0x000000020b077209 */ /* 0x002fee0007810000 */
[----:B------:R-:W1:Y:S08]  /*a490*/  SHFL.BFLY PT, R0, R9, 0x2, 0x1f ;  /* 0x0c401f0009007f89 */ /* 0x000e7000000e0000 */
[----:B------:R-:W2:Y:S01]  /*a4a0*/  SHFL.BFLY PT, R2, R7, 0x1, 0x1f ;  /* 0x0c201f0007027f89 */ /* 0x000ea200000e0000 */
[----:B-1----:R-:W-:Y:S07]  /*a4b0*/  FMNMX.FTZ R5, R9, R0, !PT ;  /* 0x0000000009057209 */ /* 0x002fee0007810000 */
[----:B------:R-:W1:Y:S01]  /*a4c0*/  SHFL.BFLY PT, R0, R5, 0x1, 0x1f ;  /* 0x0c201f0005007f89 */ /* 0x000e6200000e0000 */
[----:B--2---:R-:W-:Y:S05]  /*a4d0*/  FMNMX.FTZ R2, R7, R2, !PT ;  /* 0x0000000207027209 */ /* 0x004fea0007810000 */
[C---:B------:R-:W-:Y:S02]  /*a4e0*/  FADD.FTZ R4, -R2.reuse, R133 ;  /* 0x0000008502047221 */ /* 0x040fe40000010100 */
[----:B------:R-:W-:Y:S02]  /*a4f0*/  FMUL.FTZ R152, R2, c[0x0][0x2d0] ;  /* 0x0000b40002987a20 */ /* 0x000fe40000410000 */
[----:B------:R-:W-:Y:S02]  /*a500*/  FMUL.FTZ R132, R4, c[0x0][0x2d0] ;  /* 0x0000b40004847a20 */ /* 0x000fe40000410000 */
[--C-:B------:R-:W-:Y:S02]  /*a510*/  FFMA.FTZ R163, R145, c[0x0][0x2d0], -R152.reuse ;  /* 0x0000b40091a37a23 */ /* 0x100fe40000010898 */
[--C-:B------:R-:W-:Y:S02]  /*a520*/  FFMA.FTZ R164, R157, c[0x0][0x2d0], -R152.reuse ;  /* 0x0000b4009da47a23 */ /* 0x100fe40000010898 */
[--C-:B------:R-:W-:Y:S01]  /*a530*/  FFMA.FTZ R161, R159, c[0x0][0x2d0], -R152.reuse ;  /* 0x0000b4009fa17a23 */ /* 0x100fe20000010898 */
[----:B------:R-:W2:Y:S01]  /*a540*/  MUFU.EX2 R132, R132 ;  /* 0x0000008400847308 */ /* 0x000ea20000000800 */
[--C-:B------:R-:W-:Y:S02]  /*a550*/  FFMA.FTZ R160, R165, c[0x0][0x2d0], -R152.reuse ;  /* 0x0000b400a5a07a23 */ /* 0x100fe40000010898 */
[--C-:B------:R-:W-:Y:S01]  /*a560*/  FFMA.FTZ R165, R143, c[0x0][0x2d0], -R152.reuse ;  /* 0x0000b4008fa57a23 */ /* 0x100fe20000010898 */
[----:B-1----:R-:W-:Y:S01]  /*a570*/  FMNMX.FTZ R0, R5, R0, !PT ;  /* 0x0000000005007209 */ /* 0x002fe20007810000 */
[--C-:B------:R-:W-:Y:S02]  /*a580*/  FFMA.FTZ R167, R139, c[0x0][0x2d0], -R152.reuse ;  /* 0x0000b4008ba77a23 */ /* 0x100fe40000010898 */
[--C-:B------:R-:W-:Y:S02]  /*a590*/  FFMA.FTZ R182, R155, c[0x0][0x2d0], -R152.reuse ;  /* 0x0000b4009bb67a23 */ /* 0x100fe40000010898 */
[C---:B------:R-:W-:Y:S01]  /*a5a0*/  FMUL.FTZ R145, R0.reuse, c[0x0][0x2d0] ;  /* 0x0000b40000917a20 */ /* 0x040fe20000410000 */
[----:B------:R-:W-:Y:S01]  /*a5b0*/  MUFU.EX2 R164, R164 ;  /* 0x000000a400a47308 */ /* 0x000fe20000000800 */
[----:B------:R-:W-:Y:S02]  /*a5c0*/  FADD.FTZ R4, -R0, R3 ;  /* 0x0000000300047221 */ /* 0x000fe40000010100 */
[--C-:B------:R-:W-:Y:S02]  /*a5d0*/  FFMA.FTZ R162, R158, c[0x0][0x2d0], -R145.reuse ;  /* 0x0000b4009ea27a23 */ /* 0x100fe40000010891 */
[--C-:B------:R-:W-:Y:S01]  /*a5e0*/  FFMA.FTZ R159, R156, c[0x0][0x2d0], -R145.reuse ;  /* 0x0000b4009c9f7a23 */ /* 0x100fe20000010891 */
[----:B------:R-:W-:Y:S01]  /*a5f0*/  IADD3 R156, R187, R16, RZ ;  /* 0x00000010bb9c7210 */ /* 0x000fe20007ffe0ff */
[--C-:B------:R-:W-:Y:S02]  /*a600*/  FFMA.FTZ R158, R168, c[0x0][0x2d0], -R145.reuse ;  /* 0x0000b400a89e7a23 */ /* 0x100fe40000010891 */
[--C-:B------:R-:W-:Y:S01]  /*a610*/  FFMA.FTZ R157, R166, c[0x0][0x2d0], -R145.reuse ;  /* 0x0000b400a69d7a23 */ /* 0x100fe20000010891 */
[----:B------:R-:W1:Y:S01]  /*a620*/  MUFU.EX2 R163, R163 ;  /* 0x000000a300a37308 */ /* 0x000e620000000800 */
[----:B------:R-:W-:Y:S01]  /*a630*/  FMUL.FTZ R3, R4, c[0x0][0x2d0] ;  /* 0x0000b40004037a20 */ /* 0x000fe20000410000 */
[----:B------:R-:W-:Y:S01]  /*a640*/  IADD3 R4, R135, UR4, RZ ;  /* 0x0000000487047c10 */ /* 0x000fe2000fffe0ff */
[C---:B--2---:R-:W-:Y:S02]  /*a650*/  FMUL.FTZ R5, R132.reuse, R129 ;  /* 0x0000008184057220 */ /* 0x044fe40000410000 */
[C---:B------:R-:W-:Y:S01]  /*a660*/  FMUL.FTZ R8, R132.reuse, R124 ;  /* 0x0000007c84087220 */ /* 0x040fe20000410000 */
[----:B------:R-:W-:Y:S01]  /*a670*/  IADD3 R133, R187, R4, RZ ;  /* 0x00000004bb857210 */ /* 0x000fe20007ffe0ff */
[C---:B------:R-:W-:Y:S02]  /*a680*/  FMUL.FTZ R4, R132.reuse, R128 ;  /* 0x0000008084047220 */ /* 0x040fe40000410000 */
[C---:B------:R-:W-:Y:S01]  /*a690*/  FMUL.FTZ R9, R132.reuse, R125 ;  /* 0x0000007d84097220 */ /* 0x040fe20000410000 */
[----:B------:R-:W2:Y:S01]  /*a6a0*/  MUFU.EX2 R3, R3 ;  /* 0x0000000300037308 */ /* 0x000ea20000000800 */
[----:B------:R-:W3:Y:S01]  /*a6b0*/  LDSM.16.MT88.4 R20, [R133+0x100] ;  /* 0x000100008514783b */ /* 0x000ee20000004200 */
[C---:B------:R-:W-:Y:S02]  /*a6c0*/  FMUL.FTZ R16, R132.reuse, R116 ;  /* 0x0000007484107220 */ /* 0x040fe40000410000 */
[C---:B------:R-:W-:Y:S02]  /*a6d0*/  FMUL.FTZ R17, R132.reuse, R117 ;  /* 0x0000007584117220 */ /* 0x040fe40000410000 */
[C---:B------:R-:W-:Y:S02]  /*a6e0*/  FMUL.FTZ R24, R132.reuse, R108 ;  /* 0x0000006c84187220 */ /* 0x040fe40000410000 */
[C---:B------:R-:W-:Y:S02]  /*a6f0*/  FMUL.FTZ R25, R132.reuse, R109 ;  /* 0x0000006d84197220 */ /* 0x040fe40000410000 */
[----:B------:R-:W-:Y:S01]  /*a700*/  MUFU.EX2 R161, R161 ;  /* 0x000000a100a17308 */ /* 0x000fe20000000800 */
[C---:B------:R-:W-:Y:S02]  /*a710*/  FMUL.FTZ R32, R132.reuse, R100 ;  /* 0x0000006484207220 */ /* 0x040fe40000410000 */
[C---:B------:R-:W-:Y:S01]  /*a720*/  FMUL.FTZ R33, R132.reuse, R101 ;  /* 0x0000006584217220 */ /* 0x040fe20000410000 */
[----:B-1----:R-:W-:Y:S01]  /*a730*/  F2FP.BF16.PACK_AB R128, R163, R164 ;  /* 0x000000a4a380723e */ /* 0x002fe200000010ff */
[C---:B------:R-:W-:Y:S02]  /*a740*/  FMUL.FTZ R36, R132.reuse, R36 ;  /* 0x0000002484247220 */ /* 0x040fe40000410000 */
[----:B------:R-:W-:Y:S02]  /*a750*/  FMUL.FTZ R37, R132, R37 ;  /* 0x0000002584257220 */ /* 0x000fe40000410000 */
[--C-:B------:R-:W-:Y:S01]  /*a760*/  FFMA.FTZ R166, R141, c[0x0][0x2d0], -R152.reuse ;  /* 0x0000b4008da67a23 */ /* 0x100fe20000010898 */
[----:B------:R-:W1:Y:S01]  /*a770*/  MUFU.EX2 R160, R160 ;  /* 0x000000a000a07308 */ /* 0x000e620000000800 */
[--C-:B------:R-:W-:Y:S02]  /*a780*/  FFMA.FTZ R168, R137, c[0x0][0x2d0], -R152.reuse ;  /* 0x0000b40089a87a23 */ /* 0x100fe40000010898 */
[--C-:B------:R-:W-:Y:S02]  /*a790*/  FFMA.FTZ R169, R142, c[0x0][0x2d0], -R145.reuse ;  /* 0x0000b4008ea97a23 */ /* 0x100fe40000010891 */
[C---:B--2---:R-:W-:Y:S02]  /*a7a0*/  FMUL.FTZ R6, R3.reuse, R130 ;  /* 0x0000008203067220 */ /* 0x044fe40000410000 */
[C---:B------:R-:W-:Y:S02]  /*a7b0*/  FMUL.FTZ R7, R3.reuse, R131 ;  /* 0x0000008303077220 */ /* 0x040fe40000410000 */
[C---:B------:R-:W-:Y:S01]  /*a7c0*/  FMUL.FTZ R10, R3.reuse, R126 ;  /* 0x0000007e030a7220 */ /* 0x040fe20000410000 */
[----:B------:R-:W-:Y:S01]  /*a7d0*/  MUFU.EX2 R162, R162 ;  /* 0x000000a200a27308 */ /* 0x000fe20000000800 */
[C---:B------:R-:W-:Y:S02]  /*a7e0*/  FMUL.FTZ R11, R3.reuse, R127 ;  /* 0x0000007f030b7220 */ /* 0x040fe40000410000 */
[C---:B------:R-:W-:Y:S01]  /*a7f0*/  FMUL.FTZ R18, R3.reuse, R118 ;  /* 0x0000007603127220 */ /* 0x040fe20000410000 */
[----:B------:R-:W-:Y:S01]  /*a800*/  LDSM.16.MT88.4 R124, [R135+UR4+0x2900] ;  /* 0x00290004877c783b */ /* 0x000fe20008004200 */
[C---:B------:R-:W-:Y:S02]  /*a810*/  FMUL.FTZ R19, R3.reuse, R119 ;  /* 0x0000007703137220 */ /* 0x040fe40000410000 */
[C---:B------:R-:W-:Y:S02]  /*a820*/  FMUL.FTZ R26, R3.reuse, R110 ;  /* 0x0000006e031a7220 */ /* 0x040fe40000410000 */
[C---:B------:R-:W-:Y:S01]  /*a830*/  FMUL.FTZ R27, R3.reuse, R111 ;  /* 0x0000006f031b7220 */ /* 0x040fe20000410000 */
[----:B------:R-:W2:Y:S01]  /*a840*/  MUFU.EX2 R159, R159 ;  /* 0x0000009f009f7308 */ /* 0x000ea20000000800 */
[C---:B------:R-:W-:Y:S01]  /*a850*/  FMUL.FTZ R34, R3.reuse, R102 ;  /* 0x0000006603227220 */ /* 0x040fe20000410000 */
[----:B------:R-:W-:Y:S01]  /*a860*/  LDSM.16.MT88.4 R108, [R156+0x2100] ;  /* 0x002100009c6c783b */ /* 0x000fe20000004200 */
[C---:B------:R-:W-:Y:S01]  /*a870*/  FMUL.FTZ R35, R3.reuse, R103 ;  /* 0x0000006703237220 */ /* 0x040fe20000410000 */
[----:B-1----:R-:W-:Y:S01]  /*a880*/  F2FP.BF16.PACK_AB R130, R160, R161 ;  /* 0x000000a1a082723e */ /* 0x002fe200000010ff */
[C---:B------:R-:W-:Y:S02]  /*a890*/  FMUL.FTZ R38, R3.reuse, R38 ;  /* 0x0000002603267220 */ /* 0x040fe40000410000 */
[----:B------:R-:W-:Y:S02]  /*a8a0*/  FMUL.FTZ R39, R3, R39 ;  /* 0x0000002703277220 */ /* 0x000fe40000410000 */
[--C-:B------:R-:W-:Y:S01]  /*a8b0*/  FFMA.FTZ R170, R138, c[0x0][0x2d0], -R145.reuse ;  /* 0x0000b4008aaa7a23 */ /* 0x100fe20000010891 */
[----:B------:R-:W-:Y:S01]  /*a8c0*/  MUFU.EX2 R158, R158 ;  /* 0x0000009e009e7308 */ /* 0x000fe20000000800 */
[----:B------:R-:W-:Y:S01]  /*a8d0*/  LDSM.16.MT88.4 R100, [R134+UR4+0x2100] ;  /* 0x002100048664783b */ /* 0x000fe20008004200 */
[--C-:B------:R-:W-:Y:S02]  /*a8e0*/  FFMA.FTZ R171, R140, c[0x0][0x2d0], -R145.reuse ;  /* 0x0000b4008cab7a23 */ /* 0x100fe40000010891 */
[--C-:B------:R-:W-:Y:S02]  /*a8f0*/  FFMA.FTZ R172, R136, c[0x0][0x2d0], -R145.reuse ;  /* 0x0000b40088ac7a23 */ /* 0x100fe40000010891 */
[--C-:B------:R-:W-:Y:S02]  /*a900*/  FFMA.FTZ R183, R149, c[0x0][0x2d0], -R152.reuse ;  /* 0x0000b40095b77a23 */ /* 0x100fe40000010898 */
[--C-:B------:R-:W-:Y:S01]  /*a910*/  FFMA.FTZ R191, R150, c[0x0][0x2d0], -R145.reuse ;  /* 0x0000b40096bf7a23 */ /* 0x100fe20000010891 */
[----:B------:R-:W-:Y:S01]  /*a920*/  LDSM.16.MT88.4 R116, [R134+UR4+0x900] ;  /* 0x000900048674783b */ /* 0x000fe20008004200 */
[----:B------:R-:W1:Y:S01]  /*a930*/  MUFU.EX2 R157, R157 ;  /* 0x0000009d009d7308 */ /* 0x000e620000000800 */
[--C-:B------:R-:W-:Y:S02]  /*a940*/  FFMA.FTZ R226, R148, c[0x0][0x2d0], -R145.reuse ;  /* 0x0000b40094e27a23 */ /* 0x100fe40000010891 */
[--C-:B------:R-:W-:Y:S01]  /*a950*/  FFMA.FTZ R225, R146, c[0x0][0x2d0], -R145.reuse ;  /* 0x0000b40092e17a23 */ /* 0x100fe20000010891 */
[----:B--2---:R-:W-:Y:S01]  /*a960*/  F2FP.BF16.PACK_AB R129, R159, R162 ;  /* 0x000000a29f81723e */ /* 0x004fe200000010ff */
[C---:B------:R-:W-:Y:S02]  /*a970*/  FMUL.FTZ R40, R132.reuse, R40 ;  /* 0x0000002884287220 */ /* 0x040fe40000410000 */
[----:B------:R-:W-:Y:S01]  /*a980*/  LDSM.16.MT88.4 R136, [R133+0x2900] ;  /* 0x002900008588783b */ /* 0x000fe20000004200 */
        /* <DEDUP_REMOVED lines=8> */
[----:B------:R-:W-:Y:S01]  /*aa10*/  FMUL.FTZ R47, R3, R47 ;  /* 0x0000002f032f7220 */ /* 0x000fe20000410000 */
[----:B------:R-:W2:Y:S01]  /*aa20*/  MUFU.EX2 R166, R166 ;  /* 0x000000a600a67308 */ /* 0x000ea20000000800 */
[C---:B------:R-:W-:Y:S01]  /*aa30*/  FMUL.FTZ R48, R132.reuse, R48 ;  /* 0x0000003084307220 */ /* 0x040fe20000410000 */
[----:B-1----:R-:W-:Y:S01]  /*aa40*/  F2FP.BF16.PACK_AB R131, R157, R158 ;  /* 0x0000009e9d83723e */ /* 0x002fe200000010ff */
[C---:B------:R-:W-:Y:S02]  /*aa50*/  FMUL.FTZ R49, R132.reuse, R49 ;  /* 0x0000003184317220 */ /* 0x040fe40000410000 */
[C---:B------:R-:W-:Y:S02]  /*aa60*/  FMUL.FTZ R50, R3.reuse, R50 ;  /* 0x0000003203327220 */ /* 0x040fe40000410000 */
[C---:B------:R-:W-:Y:S02]  /*aa70*/  FMUL.FTZ R51, R3.reuse, R51 ;  /* 0x0000003303337220 */ /* 0x040fe40000410000 */
[C---:B------:R-:W-:Y:S01]  /*aa80*/  HMMA.16816.F32.BF16 R4, R128.reuse, R12, R4 ;  /* 0x0000000c8004723c */ /* 0x040fe20000041804 */
[----:B------:R-:W-:Y:S04]  /*aa90*/  MUFU.EX2 R167, R167 ;  /* 0x000000a700a77308 */ /* 0x000fe80000000800 */
[C---:B------:R-:W-:Y:S02]  /*aaa0*/  FMUL.FTZ R52, R132.reuse, R52 ;  /* 0x0000003484347220 */ /* 0x040fe40000410000 */
[C---:B------:R-:W-:Y:S01]  /*aab0*/  FMUL.FTZ R12, R132.reuse, R120 ;  /* 0x00000078840c7220 */ /* 0x040fe20000410000 */
[C---:B------:R-:W-:Y:S03]  /*aac0*/  HMMA.16816.F32.BF16 R8, R128.reuse, R14, R8 ;  /* 0x0000000e8008723c */ /* 0x040fe60000041808 */
[----:B------:R-:W-:Y:S01]  /*aad0*/  MUFU.EX2 R168, R168 ;  /* 0x000000a800a87308 */ /* 0x000fe20000000800 */
[C---:B------:R-:W-:Y:S02]  /*aae0*/  FMUL.FTZ R13, R132.reuse, R121 ;  /* 0x00000079840d7220 */ /* 0x040fe40000410000 */
[C---:B------:R-:W-:Y:S02]  /*aaf0*/  FMUL.FTZ R53, R132.reuse, R53 ;  /* 0x0000003584357220 */ /* 0x040fe40000410000 */
[C---:B------:R-:W-:Y:S04]  /*ab00*/  FMUL.FTZ R14, R3.reuse, R122 ;  /* 0x0000007a030e7220 */ /* 0x040fe80000410000 */
[C---:B------:R-:W-:Y:S01]  /*ab10*/  FMUL.FTZ R15, R3.reuse, R123 ;  /* 0x0000007b030f7220 */ /* 0x040fe20000410000 */
[----:B------:R-:W-:Y:S01]  /*ab20*/  MUFU.EX2 R169, R169 ;  /* 0x000000a900a97308 */ /* 0x000fe20000000800 */
[----:B------:R-:W1:Y:S01]  /*ab30*/  LDSM.16.MT88.4 R120, [R156+0x100] ;  /* 0x000100009c78783b */ /* 0x000e620000004200 */
[C---:B------:R-:W-:Y:S02]  /*ab40*/  FMUL.FTZ R54, R3.reuse, R54 ;  /* 0x0000003603367220 */ /* 0x040fe40000410000 */
[C---:B------:R-:W-:Y:S02]  /*ab50*/  FMUL.FTZ R55, R3.reuse, R55 ;  /* 0x0000003703377220 */ /* 0x040fe40000410000 */
[C---:B---3--:R-:W-:Y:S03]  /*ab60*/  HMMA.16816.F32.BF16 R12, R128.reuse, R20, R12 ;  /* 0x00000014800c723c */ /* 0x048fe6000004180c */
[C---:B------:R-:W-:Y:S01]  /*ab70*/  FMUL.FTZ R56, R132.reuse, R56 ;  /* 0x0000003884387220 */ /* 0x040fe20000410000 */
[----:B------:R-:W3:Y:S01]  /*ab80*/  MUFU.EX2 R170, R170 ;  /* 0x000000aa00aa7308 */ /* 0x000ee20000000800 */
[C---:B------:R-:W-:Y:S02]  /*ab90*/  FMUL.FTZ R57, R132.reuse, R57 ;  /* 0x0000003984397220 */ /* 0x040fe40000410000 */
[C---:B------:R-:W-:Y:S01]  /*aba0*/  FMUL.FTZ R20, R132.reuse, R112 ;  /* 0x0000007084147220 */ /* 0x040fe20000410000 */
[C---:B------:R-:W-:Y:S04]  /*abb0*/  HMMA.16816.F32.BF16 R16, R128.reuse, R22, R16 ;  /* 0x000000168010723c */ /* 0x040fe80000041810 */
[C---:B------:R-:W-:Y:S02]  /*abc0*/  FMUL.FTZ R21, R132.reuse, R113 ;  /* 0x0000007184157220 */ /* 0x040fe40000410000 */
[C---:B------:R-:W-:Y:S01]  /*abd0*/  FMUL.FTZ R58, R3.reuse, R58 ;  /* 0x0000003a033a7220 */ /* 0x040fe20000410000 */
[----:B------:R-:W-:Y:S01]  /*abe0*/  MUFU.EX2 R171, R171 ;  /* 0x000000ab00ab7308 */ /* 0x000fe20000000800 */
[C---:B------:R-:W-:Y:S04]  /*abf0*/  FMUL.FTZ R22, R3.reuse, R114 ;  /* 0x0000007203167220 */ /* 0x040fe80000410000 */
[C---:B------:R-:W-:Y:S02]  /*ac00*/  FMUL.FTZ R23, R3.reuse, R115 ;  /* 0x0000007303177220 */ /* 0x040fe40000410000 */
[----:B------:R-:W4:Y:S01]  /*ac10*/  LDSM.16.MT88.4 R112, [R135+UR4+0x2100] ;  /* 0x002100048770783b */ /* 0x000f220008004200 */
[C---:B------:R-:W-:Y:S02]  /*ac20*/  FMUL.FTZ R59, R3.reuse, R59 ;  /* 0x0000003b033b7220 */ /* 0x040fe40000410000 */
[C---:B------:R-:W-:Y:S01]  /*ac30*/  FMUL.FTZ R60, R132.reuse, R60 ;  /* 0x0000003c843c7220 */ /* 0x040fe20000410000 */
[----:B------:R-:W5:Y:S01]  /*ac40*/  MUFU.EX2 R172, R172 ;  /* 0x000000ac00ac7308 */ /* 0x000f620000000800 */
[C---:B------:R-:W-:Y:S03]  /*ac50*/  HMMA.16816.F32.BF16 R20, R128.reuse, R28, R20 ;  /* 0x0000001c8014723c */ /* 0x040fe60000041814 */
        /* <DEDUP_REMOVED lines=21> */
[----:B------:R-:W1:Y:S01]  /*adb0*/  MUFU.EX2 R226, R226 ;  /* 0x000000e200e27308 */ /* 0x000e620000000800 */
[C---:B------:R-:W-:Y:S02]  /*adc0*/  FMUL.FTZ R70, R3.reuse, R70 ;  /* 0x0000004603467220 */ /* 0x040fe40000410000 */
[C---:B----4-:R-:W-:Y:S04]  /*add0*/  HMMA.16816.F32.BF16 R36, R128.reuse, R112, R36 ;  /* 0x000000708024723c */ /* 0x050fe80000041824 */
[C---:B------:R-:W-:Y:S02]  /*ade0*/  FMUL.FTZ R71, R3.reuse, R71 ;  /* 0x0000004703477220 */ /* 0x040fe40000410000 */
[C---:B------:R-:W-:Y:S01]  /*adf0*/  FMUL.FTZ R72, R132.reuse, R72 ;  /* 0x0000004884487220 */ /* 0x040fe20000410000 */
[----:B------:R-:W-:Y:S01]  /*ae00*/  MUFU.EX2 R225, R225 ;  /* 0x000000e100e17308 */ /* 0x000fe20000000800 */
[C---:B------:R-:W-:Y:S01]  /*ae10*/  HMMA.16816.F32.BF16 R40, R128.reuse, R114, R40 ;  /* 0x000000728028723c */ /* 0x040fe20000041828 */
[----:B------:R-:W-:Y:S03]  /*ae20*/  LDSM.16.MT88.4 R112, [R135+UR4+0x900] ;  /* 0x000900048770783b */ /* 0x000fe60008004200 */
[C---:B------:R-:W-:Y:S02]  /*ae30*/  FMUL.FTZ R73, R132.reuse, R73 ;  /* 0x0000004984497220 */ /* 0x040fe40000410000 */
[C---:B------:R-:W-:Y:S02]  /*ae40*/  FMUL.FTZ R74, R3.reuse, R74 ;  /* 0x0000004a034a7220 */ /* 0x040fe40000410000 */
[C---:B------:R-:W-:Y:S01]  /*ae50*/  FMUL.FTZ R75, R3.reuse, R75 ;  /* 0x0000004b034b7220 */ /* 0x040fe20000410000 */
[C---:B--2---:R-:W-:Y:S03]  /*ae60*/  HMMA.16816.F32.BF16 R44, R128.reuse, R104, R44 ;  /* 0x00000068802c723c */ /* 0x044fe6000004182c */
[C---:B------:R-:W-:Y:S02]  /*ae70*/  FMUL.FTZ R78, R3.reuse, R78 ;  /* 0x0000004e034e7220 */ /* 0x040fe40000410000 */
[C---:B------:R-:W-:Y:S02]  /*ae80*/  FMUL.FTZ R79, R3.reuse, R79 ;  /* 0x0000004f034f7220 */ /* 0x040fe40000410000 */
[C---:B------:R-:W-:Y:S01]  /*ae90*/  FMUL.FTZ R82, R3.reuse, R82 ;  /* 0x0000005203527220 */ /* 0x040fe20000410000 */
[C---:B------:R-:W-:Y:S01]  /*aea0*/  HMMA.16816.F32.BF16 R48, R128.reuse, R106, R48 ;  /* 0x0000006a8030723c */ /* 0x040fe20000041830 */
[----:B------:R-:W2:Y:S03]  /*aeb0*/  LDSM.16.MT88.4 R104, [R135+UR4+0x4100] ;  /* 0x004100048768783b */ /* 0x000ea60008004200 */
[C---:B------:R-:W-:Y:S02]  /*aec0*/  FMUL.FTZ R83, R3.reuse, R83 ;  /* 0x0000005303537220 */ /* 0x040fe40000410000 */
[C---:B------:R-:W-:Y:S02]  /*aed0*/  FMUL.FTZ R84, R132.reuse, R84 ;  /* 0x0000005484547220 */ /* 0x040fe40000410000 */
[C---:B------:R-:W-:Y:S04]  /*aee0*/  HMMA.16816.F32.BF16 R52, R128.reuse, R100, R52 ;  /* 0x000000648034723c */ /* 0x040fe80000041834 */
[C---:B------:R-:W-:Y:S02]  /*aef0*/  FMUL.FTZ R85, R132.reuse, R85 ;  /* 0x0000005584557220 */ /* 0x040fe40000410000 */
[C---:B------:R-:W-:Y:S02]  /*af00*/  FMUL.FTZ R86, R3.reuse, R86 ;  /* 0x0000005603567220 */ /* 0x040fe40000410000 */
[C---:B------:R-:W-:Y:S01]  /*af10*/  HMMA.16816.F32.BF16 R56, R128.reuse, R102, R56 ;  /* 0x000000668038723c */ /* 0x040fe20000041838 */
[----:B------:R-:W4:Y:S03]  /*af20*/  LDSM.16.MT88.4 R100, [R133+0x4100] ;  /* 0x004100008564783b */ /* 0x000f260000004200 */
[C---:B------:R-:W-:Y:S02]  /*af30*/  FMUL.FTZ R87, R3.reuse, R87 ;  /* 0x0000005703577220 */ /* 0x040fe40000410000 */
[C---:B------:R-:W-:Y:S02]  /*af40*/  FMUL.FTZ R88, R132.reuse, R88 ;  /* 0x0000005884587220 */ /* 0x040fe40000410000 */
[C---:B------:R-:W-:Y:S04]  /*af50*/  HMMA.16816.F32.BF16 R60, R128.reuse, R108, R60 ;  /* 0x0000006c803c723c */ /* 0x040fe8000004183c */
[C---:B------:R-:W-:Y:S02]  /*af60*/  FMUL.FTZ R89, R132.reuse, R89 ;  /* 0x0000005984597220 */ /* 0x040fe40000410000 */
[C---:B------:R-:W-:Y:S02]  /*af70*/  FMUL.FTZ R90, R3.reuse, R90 ;  /* 0x0000005a035a7220 */ /* 0x040fe40000410000 */
[C---:B------:R-:W-:Y:S01]  /*af80*/  HMMA.16816.F32.BF16 R64, R128.reuse, R110, R64 ;  /* 0x0000006e8040723c */ /* 0x040fe20000041840 */
[----:B------:R-:W1:Y:S03]  /*af90*/  LDSM.16.MT88.4 R108, [R134+UR4+0x4100] ;  /* 0x00410004866c783b */ /* 0x000e660008004200 */
        /* <DEDUP_REMOVED lines=8> */
[----:B------:R-:W2:Y:S03]  /*b020*/  LDSM.16.MT88.4 R104, [R156+0x4100] ;  /* 0x004100009c68783b */ /* 0x000ea60000004200 */
[C---:B------:R-:W-:Y:S02]  /*b030*/  FMUL.FTZ R76, R132.reuse, R76 ;  /* 0x0000004c844c7220 */ /* 0x040fe40000410000 */
[C---:B------:R-:W-:Y:S02]  /*b040*/  FMUL.FTZ R77, R132.reuse, R77 ;  /* 0x0000004d844d7220 */ /* 0x040fe40000410000 */
[C---:B------:R-:W-:Y:S04]  /*b050*/  FMUL.FTZ R97, R132.reuse, R97 ;  /* 0x0000006184617220 */ /* 0x040fe80000410000 */
[C---:B------:R-:W-:Y:S01]  /*b060*/  FMUL.FTZ R98, R3.reuse, R98 ;  /* 0x0000006203627220 */ /* 0x040fe20000410000 */
[C---:B----4-:R-:W-:Y:S03]  /*b070*/  HMMA.16816.F32.BF16 R76, R128.reuse, R100, R76 ;  /* 0x00000064804c723c */ /* 0x050fe6000004184c */
[C---:B------:R-:W-:Y:S02]  /*b080*/  FMUL.FTZ R80, R132.reuse, R80 ;  /* 0x0000005084507220 */ /* 0x040fe40000410000 */
[----:B------:R-:W-:Y:S02]  /*b090*/  FMUL.FTZ R81, R132, R81 ;  /* 0x0000005184517220 */ /* 0x000fe40000410000 */
[----:B------:R-:W-:Y:S01]  /*b0a0*/  FMUL.FTZ R99, R3, R99 ;  /* 0x0000006303637220 */ /* 0x000fe20000410000 */
[----:B------:R-:W-:Y:S01]  /*b0b0*/  F2FP.BF16.PACK_AB R100, R166, R165 ;  /* 0x000000a5a664723e */ /* 0x000fe200000010ff */
[--C-:B------:R-:W-:Y:S03]  /*b0c0*/  FFMA.FTZ R173, R179, c[0x0][0x2d0], -R152.reuse ;  /* 0x0000b400b3ad7a23 */ /* 0x100fe60000010898 */
[C---:B------:R-:W-:Y:S03]  /*b0d0*/  HMMA.16816.F32.BF16 R80, R128.reuse, R102, R80 ;  /* 0x000000668050723c */ /* 0x040fe60000041850 */
[--C-:B------:R-:W-:Y:S01]  /*b0e0*/  FFMA.FTZ R179, R154, c[0x0][0x2d0], -R145.reuse ;  /* 0x0000b4009ab37a23 */ /* 0x100fe20000010891 */
[----:B---3--:R-:W-:Y:S01]  /*b0f0*/  F2FP.BF16.PACK_AB R101, R170, R169 ;  /* 0x000000a9aa65723e */ /* 0x008fe200000010ff */
[--C-:B------:R-:W-:Y:S01]  /*b100*/  FFMA.FTZ R174, R177, c[0x0][0x2d0], -R152.reuse ;  /* 0x0000b400b1ae7a23 */ /* 0x100fe20000010898 */
[----:B------:R-:W-:Y:S01]  /*b110*/  MUFU.EX2 R173, R173 ;  /* 0x000000ad00ad7308 */ /* 0x000fe20000000800 */
[----:B------:R-:W-:Y:S01]  /*b120*/  F2FP.BF16.PACK_AB R102, R168, R167 ;  /* 0x000000a7a866723e */ /* 0x000fe200000010ff */
[C---:B-1----:R-:W-:Y:S04]  /*b130*/  HMMA.16816.F32.BF16 R84, R128.reuse, R108, R84 ;  /* 0x0000006c8054723c */ /* 0x042fe80000041854 */
[----:B-----5:R-:W-:Y:S01]  /*b140*/  F2FP.BF16.PACK_AB R103, R172, R171 ;  /* 0x000000abac67723e */ /* 0x020fe200000010ff */
[--C-:B------:R-:W-:Y:S02]  /*b150*/  FFMA.FTZ R175, R181, c[0x0][0x2d0], -R152.reuse ;  /* 0x0000b400b5af7a23 */ /* 0x100fe40000010898 */
[--C-:B------:R-:W-:Y:S01]  /*b160*/  FFMA.FTZ R181, R151, c[0x0][0x2d0], -R152.reuse ;  /* 0x0000b40097b57a23 */ /* 0x100fe20000010898 */
[C---:B------:R-:W-:Y:S01]  /*b170*/  HMMA.16816.F32.BF16 R88, R128.reuse, R110, R88 ;  /* 0x0000006e8058723c */ /* 0x040fe20000041858 */
[----:B------:R-:W1:Y:S01]  /*b180*/  LDSM.16.MT88.4 R108, [R133+0x900] ;  /* 0x00090000856c783b */ /* 0x000e620000004200 */
[----:B------:R-:W-:Y:S02]  /*b190*/  MUFU.EX2 R174, R174 ;  /* 0x000000ae00ae7308 */ /* 0x000fe40000000800 */
[--C-:B------:R-:W-:Y:S02]  /*b1a0*/  FFMA.FTZ R177, R178, c[0x0][0x2d0], -R145.reuse ;  /* 0x0000b400b2b17a23 */ /* 0x100fe40000010891 */
[--C-:B------:R-:W-:Y:S02]  /*b1b0*/  FFMA.FTZ R176, R176, c[0x0][0x2d0], -R145.reuse ;  /* 0x0000b400b0b07a23 */ /* 0x100fe40000010891 */
[C---:B--2---:R-:W-:Y:S01]  /*b1c0*/  HMMA.16816.F32.BF16 R92, R128.reuse, R104, R92 ;  /* 0x00000068805c723c */ /* 0x044fe2000004185c */
[----:B------:R-:W-:Y:S03]  /*b1d0*/  LDSM.16.MT88.4 R148, [R133+0x3900] ;  /* 0x003900008594783b */ /* 0x000fe60000004200 */
[--C-:B------:R-:W-:Y:S01]  /*b1e0*/  FFMA.FTZ R178, R180, c[0x0][0x2d0], -R145.reuse ;  /* 0x0000b400b4b27a23 */ /* 0x100fe20000010891 */
[----:B------:R-:W-:Y:S01]  /*b1f0*/  MUFU.EX2 R175, R175 ;  /* 0x000000af00af7308 */ /* 0x000fe20000000800 */
[--C-:B------:R-:W-:Y:S02]  /*b200*/  FFMA.FTZ R180, R153, c[0x0][0x2d0], -R152.reuse ;  /* 0x0000b40099b47a23 */ /* 0x100fe40000010898 */
[----:B------:R-:W-:Y:S01]  /*b210*/  HMMA.16816.F32.BF16 R96, R128, R106, R96 ;  /* 0x0000006a8060723c */ /* 0x000fe20000041860 */
[----:B------:R-:W2:Y:S03]  /*b220*/  LDSM.16.MT88.4 R104, [R156+0x2900] ;  /* 0x002900009c68783b */ /* 0x000ea60000004200 */
[----:B------:R-:W-:Y:S02]  /*b230*/  FFMA.FTZ R152, R147, c[0x0][0x2d0], -R152 ;  /* 0x0000b40093987a23 */ /* 0x000fe40000010898 */
[----:B------:R-:W-:Y:S01]  /*b240*/  FFMA.FTZ R145, R144, c[0x0][0x2d0], -R145 ;  /* 0x0000b40090917a23 */ /* 0x000fe20000010891 */
[----:B------:R-:W-:Y:S01]  /*b250*/  MUFU.EX2 R177, R177 ;  /* 0x000000b100b17308 */ /* 0x000fe20000000800 */
[C---:B------:R-:W-:Y:S05]  /*b260*/  HMMA.16816.F32.BF16 R4, R100.reuse, R112, R4 ;  /* 0x000000706404723c */ /* 0x040fea0000041804 */
[----:B------:R-:W-:Y:S02]  /*b270*/  FFMA.FTZ R162, R3, R210, R162 ;  /* 0x000000d203a27223 */ /* 0x000fe400000100a2 */
[----:B------:R-:W-:Y:S01]  /*b280*/  FFMA.FTZ R164, R132, R211, R164 ;  /* 0x000000d384a47223 */ /* 0x000fe200000100a4 */
[C---:B------:R-:W-:Y:S01]  /*b290*/  HMMA.16816.F32.BF16 R8, R100.reuse, R114, R8 ;  /* 0x000000726408723c */ /* 0x040fe20000041808 */
[----:B------:R-:W-:Y:S01]  /*b2a0*/  LDSM.16.MT88.4 R112, [R133+0x4900] ;  /* 0x004900008570783b */ /* 0x000fe20000004200 */
[----:B------:R3:W-:Y:S02]  /*b2b0*/  MUFU.EX2 R224, R152 ;  /* 0x0000009800e07308 */ /* 0x0007e40000000800 */
[----:B------:R-:W-:Y:S02]  /*b2c0*/  FADD.FTZ R164, R163, R164 ;  /* 0x000000a4a3a47221 */ /* 0x000fe40000010000 */
[----:B------:R-:W-:Y:S02]  /*b2d0*/  FADD.FTZ R159, R159, R162 ;  /* 0x000000a29f9f7221 */ /* 0x000fe40000010000 */
[----:B------:R-:W-:Y:S01]  /*b2e0*/  FADD.FTZ R161, R161, R164 ;  /* 0x000000a4a1a17221 */ /* 0x000fe20000010000 */
[C---:B-1----:R-:W-:Y:S03]  /*b2f0*/  HMMA.16816.F32.BF16 R12, R100.reuse, R108, R12 ;  /* 0x0000006c640c723c */ /* 0x042fe6000004180c */
[----:B------:R1:W-:Y:S01]  /*b300*/  MUFU.EX2 R228, R145 ;  /* 0x0000009100e47308 */ /* 0x0003e20000000800 */
[----:B------:R-:W-:Y:S02]  /*b310*/  FADD.FTZ R158, R158, R159 ;  /* 0x0000009f9e9e7221 */ /* 0x000fe40000010000 */
[----:B------:R-:W-:Y:S02]  /*b320*/  FADD.FTZ R160, R160, R161 ;  /* 0x000000a1a0a07221 */ /* 0x000fe40000010000 */
[C---:B------:R-:W-:Y:S01]  /*b330*/  HMMA.16816.F32.BF16 R16, R100.reuse, R110, R16 ;  /* 0x0000006e6410723c */ /* 0x040fe20000041810 */
[----:B------:R-:W4:Y:S03]  /*b340*/  LDSM.16.MT88.4 R108, [R135+UR4+0x4900] ;  /* 0x00490004876c783b */ /* 0x000f260008004200 */
[----:B------:R-:W-:Y:S01]  /*b350*/  FADD.FTZ R158, R157, R158 ;  /* 0x0000009e9d9e7221 */ /* 0x000fe20000010000 */
[----:B------:R-:W-:Y:S01]  /*b360*/  MUFU.EX2 R176, R176 ;  /* 0x000000b000b07308 */ /* 0x000fe20000000800 */
[----:B------:R-:W-:Y:S02]  /*b370*/  FADD.FTZ R165, R165, R160 ;  /* 0x000000a0a5a57221 */ /* 0x000fe40000010000 */
[C---:B------:R-:W-:Y:S01]  /*b380*/  HMMA.16816.F32.BF16 R20, R100.reuse, R116, R20 ;  /* 0x000000746414723c */ /* 0x040fe20000041814 */
[----:B---3--:R-:W-:Y:S03]  /*b390*/  LDSM.16.MT88.4 R152, [R134+UR4+0x3900] ;  /* 0x003900048698783b */ /* 0x008fe60008004200 */
[----:B------:R-:W-:Y:S02]  /*b3a0*/  FADD.FTZ R169, R169, R158 ;  /* 0x0000009ea9a97221 */ /* 0x000fe40000010000 */
[----:B------:R-:W-:Y:S01]  /*b3b0*/  FADD.FTZ R166, R166, R165 ;  /* 0x000000a5a6a67221 */ /* 0x000fe20000010000 */
[----:B------:R-:W-:Y:S01]  /*b3c0*/  MUFU.EX2 R178, R178 ;  /* 0x000000b200b27308 */ /* 0x000fe20000000800 */
[C---:B------:R-:W-:Y:S01]  /*b3d0*/  HMMA.16816.F32.BF16 R24, R100.reuse, R118, R24 ;  /* 0x000000766418723c */ /* 0x040fe20000041818 */
[----:B------:R-:W-:Y:S03]  /*b3e0*/  LDSM.16.MT88.4 R116, [R156+0x4900] ;  /* 0x004900009c74783b */ /* 0x000fe60000004200 */
[----:B------:R-:W-:Y:S02]  /*b3f0*/  FADD.FTZ R170, R170, R169 ;  /* 0x000000a9aaaa7221 */ /* 0x000fe40000010000 */
[----:B------:R-:W-:Y:S02]  /*b400*/  FADD.FTZ R167, R167, R166 ;  /* 0x000000a6a7a77221 */ /* 0x000fe40000010000 */
[C---:B------:R-:W-:Y:S01]  /*b410*/  HMMA.16816.F32.BF16 R28, R100.reuse, R120, R28 ;  /* 0x00000078641c723c */ /* 0x040fe2000004181c */
[----:B-1----:R-:W-:Y:S01]  /*b420*/  LDSM.16.MT88.4 R144, [R135+UR4+0x3900] ;  /* 0x003900048790783b */ /* 0x002fe20008004200 */
[----:B------:R-:W-:Y:S02]  /*b430*/  MUFU.EX2 R179, R179 ;  /* 0x000000b300b37308 */ /* 0x000fe40000000800 */
[----:B------:R-:W-:Y:S02]  /*b440*/  FADD.FTZ R171, R171, R170 ;  /* 0x000000aaabab7221 */ /* 0x000fe40000010000 */
[----:B------:R-:W-:Y:S02]  /*b450*/  FADD.FTZ R168, R168, R167 ;  /* 0x000000a7a8a87221 */ /* 0x000fe40000010000 */
[C---:B------:R-:W-:Y:S01]  /*b460*/  HMMA.16816.F32.BF16 R32, R100.reuse, R122, R32 ;  /* 0x0000007a6420723c */ /* 0x040fe20000041820 */
[----:B------:R-:W-:Y:S03]  /*b470*/  LDSM.16.MT88.4 R120, [R133+0x1100] ;  /* 0x001100008578783b */ /* 0x000fe60000004200 */
[----:B------:R-:W-:Y:S01]  /*b480*/  MUFU.EX2 R180, R180 ;  /* 0x000000b400b47308 */ /* 0x000fe20000000800 */
[----:B------:R-:W-:Y:S03]  /*b490*/  FADD.FTZ R172, R172, R171 ;  /* 0x000000abacac7221 */ /* 0x000fe60000010000 */
[C---:B------:R-:W-:Y:S06]  /*b4a0*/  HMMA.16816.F32.BF16 R36, R100.reuse, R124, R36 ;  /* 0x0000007c6424723c */ /* 0x040fec0000041824 */
[----:B------:R-:W1:Y:S02]  /*b4b0*/  MUFU.EX2 R181, R181 ;  /* 0x000000b500b57308 */ /* 0x000e640000000800 */
[C---:B------:R-:W-:Y:S01]  /*b4c0*/  HMMA.16816.F32.BF16 R40, R100.reuse, R126, R40 ;  /* 0x0000007e6428723c */ /* 0x040fe20000041828 */
[----:B------:R-:W-:Y:S07]  /*b4d0*/  LDSM.16.MT88.4 R124, [R156+0x1100] ;  /* 0x001100009c7c783b */ /* 0x000fee0000004200 */
[C---:B------:R-:W-:Y:S07]  /*b4e0*/  HMMA.16816.F32.BF16 R44, R100.reuse, R136, R44 ;  /* 0x00000088642c723c */ /* 0x040fee000004182c */
[----:B------:R-:W-:Y:S01]  /*b4f0*/  F2FP.BF16.PACK_AB R137, R226, R191 ;  /* 0x000000bfe289723e */ /* 0x000fe200000010ff */
[C---:B------:R-:W-:Y:S04]  /*b500*/  HMMA.16816.F32.BF16 R48, R100.reuse, R138, R48 ;  /* 0x0000008a6430723c */ /* 0x040fe80000041830 */
[----:B-1----:R-:W-:Y:S04]  /*b510*/  F2FP.BF16.PACK_AB R136, R181, R180 ;  /* 0x000000b4b588723e */ /* 0x002fe800000010ff */
[C---:B------:R-:W-:Y:S04]  /*b520*/  HMMA.16816.F32.BF16 R52, R100.reuse, R140, R52 ;  /* 0x0000008c6434723c */ /* 0x040fe80000041834 */
[----:B------:R-:W-:Y:S02]  /*b530*/  F2FP.BF16.PACK_AB R138, R224, R183 ;  /* 0x000000b7e08a723e */ /* 0x000fe400000010ff */
[----:B------:R-:W-:Y:S02]  /*b540*/  F2FP.BF16.PACK_AB R139, R228, R225 ;  /* 0x000000e1e48b723e */ /* 0x000fe400000010ff */
[C---:B------:R-:W-:Y:S01]  /*b550*/  HMMA.16816.F32.BF16 R56, R100.reuse, R142, R56 ;  /* 0x0000008e6438723c */ /* 0x040fe20000041838 */
[----:B------:R-:W-:Y:S07]  /*b560*/  LDSM.16.MT88.4 R140, [R156+0x1900] ;  /* 0x001900009c8c783b */ /* 0x000fee0000004200 */
[C---:B--2---:R-:W-:Y:S08]  /*b570*/  HMMA.16816.F32.BF16 R60, R100.reuse, R104, R60 ;  /* 0x00000068643c723c */ /* 0x044ff0000004183c */
[C---:B------:R-:W-:Y:S01]  /*b580*/  HMMA.16816.F32.BF16 R64, R100.reuse, R106, R64 ;  /* 0x0000006a6440723c */ /* 0x040fe20000041840 */
[----:B------:R-:W1:Y:S07]  /*b590*/  LDSM.16.MT88.4 R104, [R134+UR4+0x4900] ;  /* 0x004900048668783b */ /* 0x000e6e0008004200 */
[C---:B----4-:R-:W-:Y:S08]  /*b5a0*/  HMMA.16816.F32.BF16 R68, R100.reuse, R108, R68 ;  /* 0x0000006c6444723c */ /* 0x050ff00000041844 */
[C---:B------:R-:W-:Y:S01]  /*b5b0*/  HMMA.16816.F32.BF16 R72, R100.reuse, R110, R72 ;  /* 0x0000006e6448723c */ /* 0x040fe20000041848 */
[----:B------:R-:W2:Y:S07]  /*b5c0*/  LDSM.16.MT88.4 R108, [R135+UR4+0x1100] ;  /* 0x00110004876c783b */ /* 0x000eae0008004200 */
[C---:B------:R-:W-:Y:S08]  /*b5d0*/  HMMA.16816.F32.BF16 R76, R100.reuse, R112, R76 ;  /* 0x00000070644c723c */ /* 0x040ff0000004184c */
[C---:B------:R-:W-:Y:S01]  /*b5e0*/  HMMA.16816.F32.BF16 R80, R100.reuse, R114, R80 ;  /* 0x000000726450723c */ /* 0x040fe20000041850 */
[----:B------:R-:W3:Y:S07]  /*b5f0*/  LDSM.16.MT88.4 R112, [R134+UR4+0x1100] ;  /* 0x001100048670783b */ /* 0x000eee0008004200 */
[C---:B-1----:R-:W-:Y:S08]  /*b600*/  HMMA.16816.F32.BF16 R84, R100.reuse, R104, R84 ;  /* 0x000000686454723c */ /* 0x042ff00000041854 */
[C---:B------:R-:W-:Y:S01]  /*b610*/  HMMA.16816.F32.BF16 R88, R100.reuse, R106, R88 ;  /* 0x0000006a6458723c */ /* 0x040fe20000041858 */
[----:B------:R-:W1:Y:S07]  /*b620*/  LDSM.16.MT88.4 R104, [R135+UR4+0x3100] ;  /* 0x003100048768783b */ /* 0x000e6e0008004200 */
[C---:B------:R-:W-:Y:S08]  /*b630*/  HMMA.16816.F32.BF16 R92, R100.reuse, R116, R92 ;  /* 0x00000074645c723c */ /* 0x040ff0000004185c */
[----:B------:R-:W-:Y:S01]  /*b640*/  HMMA.16816.F32.BF16 R96, R100, R118, R96 ;  /* 0x000000766460723c */ /* 0x000fe20000041860 */
[----:B------:R-:W4:Y:S06]  /*b650*/  LDSM.16.MT88.4 R116, [R133+0x3100] ;  /* 0x003100008574783b */ /* 0x000f2c0000004200 */
        /* <DEDUP_REMOVED lines=14> */
[----:B------:R-:W2:Y:S03]  /*b740*/  LDSM.16.MT88.4 R108, [R134+UR4+0x3100] ;  /* 0x00310004866c783b */ /* 0x000ea60008004200 */
        /* <DEDUP_REMOVED lines=14> */
[C---:B------:R-:W-:Y:S01]  /*b830*/  HMMA.16816.F32.BF16 R32, R100.reuse, R126, R32 ;  /* 0x0000007e6420723c */ /* 0x040fe20000041820 */
[----:B------:R-:W-:Y:S07]  /*b840*/  LDSM.16.MT88.4 R124, [R135+UR4+0x1900] ;  /* 0x00190004877c783b */ /* 0x000fee0008004200 */
[C---:B-1----:R-:W-:Y:S08]  /*b850*/  HMMA.16816.F32.BF16 R36, R100.reuse, R104, R36 ;  /* 0x000000686424723c */ /* 0x042ff00000041824 */
[C---:B------:R-:W-:Y:S01]  /*b860*/  HMMA.16816.F32.BF16 R40, R100.reuse, R106, R40 ;  /* 0x0000006a6428723c */ /* 0x040fe20000041828 */
[----:B------:R-:W1:Y:S07]  /*b870*/  LDSM.16.MT88.4 R104, [R135+UR4+0x5100] ;  /* 0x005100048768783b */ /* 0x000e6e0008004200 */
[C---:B----4-:R-:W-:Y:S08]  /*b880*/  HMMA.16816.F32.BF16 R44, R100.reuse, R116, R44 ;  /* 0x00000074642c723c */ /* 0x050ff0000004182c */
[C---:B------:R-:W-:Y:S01]  /*b890*/  HMMA.16816.F32.BF16 R48, R100.reuse, R118, R48 ;  /* 0x000000766430723c */ /* 0x040fe20000041830 */
[----:B------:R-:W4:Y:S07]  /*b8a0*/  LDSM.16.MT88.4 R116, [R133+0x5100] ;  /* 0x005100008574783b */ /* 0x000f2e0000004200 */
[C---:B--2---:R-:W-:Y:S08]  /*b8b0*/  HMMA.16816.F32.BF16 R52, R100.reuse, R108, R52 ;  /* 0x0000006c6434723c */ /* 0x044ff00000041834 */
[C---:B------:R-:W-:Y:S01]  /*b8c0*/  HMMA.16816.F32.BF16 R56, R100.reuse, R110, R56 ;  /* 0x0000006e6438723c */ /* 0x040fe20000041838 */
[----:B------:R-:W2:Y:S07]  /*b8d0*/  LDSM.16.MT88.4 R108, [R134+UR4+0x5100] ;  /* 0x00510004866c783b */ /* 0x000eae0008004200 */
[C---:B---3--:R-:W-:Y:S08]  /*b8e0*/  HMMA.16816.F32.BF16 R60, R100.reuse, R112, R60 ;  /* 0x00000070643c723c */ /* 0x048ff0000004183c */
[C---:B------:R-:W-:Y:S01]  /*b8f0*/  HMMA.16816.F32.BF16 R64, R100.reuse, R114, R64 ;  /* 0x000000726440723c */ /* 0x040fe20000041840 */
[----:B------:R-:W3:Y:S07]  /*b900*/  LDSM.16.MT88.4 R112, [R156+0x5100] ;  /* 0x005100009c70783b */ /* 0x000eee0000004200 */
[C---:B-1----:R-:W-:Y:S08]  /*b910*/  HMMA.16816.F32.BF16 R68, R100.reuse, R104, R68 ;  /* 0x000000686444723c */ /* 0x042ff00000041844 */
[C---:B------:R-:W-:Y:S01]  /*b920*/  HMMA.16816.F32.BF16 R72, R100.reuse, R106, R72 ;  /* 0x0000006a6448723c */ /* 0x040fe20000041848 */
[----:B------:R-:W-:Y:S07]  /*b930*/  LDSM.16.MT88.4 R104, [R134+UR4+0x1900] ;  /* 0x001900048668783b */ /* 0x000fee0008004200 */
[C---:B----4-:R-:W-:Y:S08]  /*b940*/  HMMA.16816.F32.BF16 R76, R100.reuse, R116, R76 ;  /* 0x00000074644c723c */ /* 0x050ff0000004184c */
[C---:B------:R-:W-:Y:S01]  /*b950*/  HMMA.16816.F32.BF16 R80, R100.reuse, R118, R80 ;  /* 0x000000766450723c */ /* 0x040fe20000041850 */
[----:B------:R-:W1:Y:S07]  /*b960*/  LDSM.16.MT88.4 R116, [R133+0x1900] ;  /* 0x001900008574783b */ /* 0x000e6e0000004200 */
[C---:B--2---:R-:W-:Y:S08]  /*b970*/  HMMA.16816.F32.BF16 R84, R100.reuse, R108, R84 ;  /* 0x0000006c6454723c */ /* 0x044ff00000041854 */
[C---:B------:R-:W-:Y:S08]  /*b980*/  HMMA.16816.F32.BF16 R88, R100.reuse, R110, R88 ;  /* 0x0000006e6458723c */ /* 0x040ff00000041858 */
[C---:B---3--:R-:W-:Y:S08]  /*b990*/  HMMA.16816.F32.BF16 R92, R100.reuse, R112, R92 ;  /* 0x00000070645c723c */ /* 0x048ff0000004185c */
[----:B------:R-:W-:Y:S08]  /*b9a0*/  HMMA.16816.F32.BF16 R96, R100, R114, R96 ;  /* 0x000000726460723c */ /* 0x000ff00000041860 */
[C---:B------:R-:W-:Y:S01]  /*b9b0*/  HMMA.16816.F32.BF16 R128, R136.reuse, R124, R4 ;  /* 0x0000007c8880723c */ /* 0x040fe20000041804 */
[----:B------:R-:W2:Y:S07]  /*b9c0*/  LDSM.16.MT88.4 R4, [R156+0x3900] ;  /* 0x003900009c04783b */ /* 0x000eae0000004200 */
[C---:B------:R-:W-:Y:S01]  /*b9d0*/  HMMA.16816.F32.BF16 R124, R136.reuse, R126, R8 ;  /* 0x0000007e887c723c */ /* 0x040fe20000041808 */
[----:B------:R-:W3:Y:S07]  /*b9e0*/  LDSM.16.MT88.4 R8, [R135+UR4+0x5900] ;  /* 0x005900048708783b */ /* 0x000eee0008004200 */
[C---:B-1----:R-:W-:Y:S01]  /*b9f0*/  HMMA.16816.F32.BF16 R120, R136.reuse, R116, R12 ;  /* 0x000000748878723c */ /* 0x042fe2000004180c */
[----:B------:R1:W4:Y:S07]  /*ba00*/  LDSM.16.MT88.4 R12, [R133+0x5900] ;  /* 0x00590000850c783b */ /* 0x00032e0000004200 */
[C---:B------:R-:W-:Y:S07]  /*ba10*/  HMMA.16816.F32.BF16 R116, R136.reuse, R118, R16 ;  /* 0x000000768874723c */ /* 0x040fee0000041810 */
[----:B------:R-:W-:Y:S01]  /*ba20*/  IADD3 R16, R222, -0x2, RZ ;  /* 0xfffffffede107810 */ /* 0x000fe20007ffe0ff */
[C---:B------:R-:W-:Y:S03]  /*ba30*/  HMMA.16816.F32.BF16 R112, R136.reuse, R104, R20 ;  /* 0x000000688870723c */ /* 0x040fe60000041814 */
[C---:B------:R-:W-:Y:S05]  /*ba40*/  ISETP.GE.AND P6, PT, R16.reuse, R193, PT ;  /* 0x000000c11000720c */ /* 0x040fea0003fc6270 */
[C---:B------:R-:W-:Y:S04]  /*ba50*/  HMMA.16816.F32.BF16 R108, R136.reuse, R106, R24 ;  /* 0x0000006a886c723c */ /* 0x040fe80000041818 */
[----:B-1----:R-:W-:Y:S04]  /*ba60*/  MOV R133, R2 ;  /* 0x0000000200857202 */ /* 0x002fe80000000f00 */
        /* <DEDUP_REMOVED lines=8> */
[C---:B--2---:R-:W-:Y:S07]  /*baf0*/  HMMA.16816.F32.BF16 R60, R136.reuse, R4, R60 ;  /* 0x00000004883c723c */ /* 0x044fee000004183c */
[----:B------:R-:W-:Y:S01]  /*bb00*/  @P6 SHF.R.S32.HI R5, RZ, 0x1f, R16 ;  /* 0x0000001fff056819 */ /* 0x000fe20000011410 */
[C---:B------:R-:W-:Y:S04]  /*bb10*/  HMMA.16816.F32.BF16 R64, R136.reuse, R6, R64 ;  /* 0x000000068840723c */ /* 0x040fe80000041840 */
[----:B------:R-:W-:Y:S04]  /*bb20*/  @P6 IMAD R5, R5, c[0x0][0x1e0], RZ ;  /* 0x0000780005056a24 */ /* 0x000fe800078e02ff */
[C---:B---3--:R-:W-:Y:S04]  /*bb30*/  HMMA.16816.F32.BF16 R68, R136.reuse, R8, R68 ;  /* 0x000000088844723c */ /* 0x048fe80000041844 */
[C---:B------:R-:W-:Y:S02]  /*bb40*/  @P6 IMAD R5, R16.reuse, c[0x0][0x1e4], R5 ;  /* 0x0000790010056a24 */ /* 0x040fe400078e0205 */
[----:B------:R-:W-:Y:S02]  /*bb50*/  @P6 IMAD.WIDE.U32 R16, R16, c[0x0][0x1e0], RZ ;  /* 0x0000780010106a25 */ /* 0x000fe400078e00ff */
[C---:B------:R-:W-:Y:S04]  /*bb60*/  HMMA.16816.F32.BF16 R72, R136.reuse, R10, R72 ;  /* 0x0000000a8848723c */ /* 0x040fe80000041848 */
[----:B------:R-:W-:Y:S02]  /*bb70*/  @P6 IADD3 R5, R17, R5, RZ ;  /* 0x0000000511056210 */ /* 0x000fe40007ffe0ff */
[C---:B------:R-:W-:Y:S02]  /*bb80*/  @P6 SHF.L.U32 R8, R16.reuse, 0x6, RZ ;  /* 0x0000000610086819 */ /* 0x040fe400000006ff */
[----:B------:R-:W-:Y:S01]  /*bb90*/  @P6 SHF.L.U64.HI R9, R16, 0x6, R5 ;  /* 0x0000000610096819 */ /* 0x000fe20000010205 */
[C---:B----4-:R-:W-:Y:S01]  /*bba0*/  HMMA.16816.F32.BF16 R76, R136.reuse, R12, R76 ;  /* 0x0000000c884c723c */ /* 0x050fe2000004184c */
[----:B------:R-:W1:Y:S02]  /*bbb0*/  LDSM.16.MT88.4 R4, [R134+UR4+0x5900] ;  /* 0x005900048604783b */ /* 0x000e640008004200 */
[C---:B------:R-:W-:Y:S02]  /*bbc0*/  @P6 IADD3 R3, P0, R8.reuse, R202, RZ ;  /* 0x000000ca08036210 */ /* 0x040fe40007f1e0ff */
[C---:B------:R-:W-:Y:S02]  /*bbd0*/  @P6 IADD3 R17, P4, R8.reuse, R217, RZ ;  /* 0x000000d908116210 */ /* 0x040fe40007f9e0ff */
[----:B------:R-:W-:Y:S01]  /*bbe0*/  @P6 LEA R18, P5, R3, c[0x0][0x1c8], 0x1 ;  /* 0x0000720003126a11 */ /* 0x000fe200078a08ff */
[C---:B------:R-:W-:Y:S04]  /*bbf0*/  HMMA.16816.F32.BF16 R80, R136.reuse, R14, R80 ;  /* 0x0000000e8850723c */ /* 0x040fe80000041850 */
[----:B------:R-:W-:Y:S02]  /*bc00*/  @P6 IADD3.X R10, R9, R207, RZ, P0, !PT ;  /* 0x000000cf090a6210 */ /* 0x000fe400007fe4ff */
[----:B------:R-:W-:Y:S02]  /*bc10*/  @P6 LEA R16, P0, R17, c[0x0][0x1c8], 0x1 ;  /* 0x0000720011106a11 */ /* 0x000fe400078008ff */
[----:B------:R-:W-:Y:S04]  /*bc20*/  @P6 IADD3.X R20, R9, R216, RZ, P4, !PT ;  /* 0x000000d809146210 */ /* 0x000fe800027fe4ff */
[----:B------:R-:W-:Y:S02]  /*bc30*/  @P6 LEA.HI.X R19, R3, c[0x0][0x1cc], R10, 0x1, P5 ;  /* 0x0000730003136a11 */ /* 0x000fe400028f0c0a */
[----:B------:R-:W-:Y:S02]  /*bc40*/  @P6 LEA.HI.X R17, R17, c[0x0][0x1cc], R20, 0x1, P0 ;  /* 0x0000730011116a11 */ /* 0x000fe400000f0c14 */
[----:B------:R-:W-:Y:S02]  /*bc50*/  @P6 IADD3 R20, P5, R197, R8, RZ ;  /* 0x00000008c5146210 */ /* 0x000fe40007fbe0ff */
[----:B------:R-:W-:Y:S02]  /*bc60*/  @P6 IADD3 R13, P0, R8, R215, RZ ;  /* 0x000000d7080d6210 */ /* 0x000fe40007f1e0ff */
[----:B------:R-:W-:Y:S02]  /*bc70*/  @P6 IADD3.X R3, R196, R9, RZ, P5, !PT ;  /* 0x00000009c4036210 */ /* 0x000fe40002ffe4ff */
[C---:B------:R-:W-:Y:S02]  /*bc80*/  @P6 IADD3 R21, P4, R20.reuse, R202, RZ ;  /* 0x000000ca14156210 */ /* 0x040fe40007f9e0ff */
[----:B------:R-:W-:Y:S02]  /*bc90*/  @P6 IADD3.X R24, R9, R213, RZ, P0, !PT ;  /* 0x000000d509186210 */ /* 0x000fe400007fe4ff */
[----:B------:R-:W2:Y:S01]  /*bca0*/  LDSM.16.MT88.4 R8, [R156+0x5900] ;  /* 0x005900009c08783b */ /* 0x000ea20000004200 */
[----:B------:R-:W-:Y:S02]  /*bcb0*/  @P6 LEA R22, P0, R21, c[0x0][0x1c8], 0x1 ;  /* 0x0000720015166a11 */ /* 0x000fe400078008ff */
[----:B------:R-:W-:Y:S02]  /*bcc0*/  @P6 IADD3.X R26, R3, R207, RZ, P4, !PT ;  /* 0x000000cf031a6210 */ /* 0x000fe400027fe4ff */
[----:B------:R-:W-:Y:S02]  /*bcd0*/  @P6 LEA R12, P5, R13, c[0x0][0x1c8], 0x1 ;  /* 0x000072000d0c6a11 */ /* 0x000fe400078a08ff */
[----:B------:R-:W-:Y:S01]  /*bce0*/  @P6 LEA.HI.X R23, R21, c[0x0][0x1cc], R26, 0x1, P0 ;  /* 0x0000730015176a11 */ /* 0x000fe200000f0c1a */
[C---:B-1----:R-:W-:Y:S01]  /*bcf0*/  HMMA.16816.F32.BF16 R84, R136.reuse, R4, R84 ;  /* 0x000000048854723c */ /* 0x042fe20000041854 */
[----:B------:R-:W-:Y:S02]  /*bd00*/  MOV R21, UR7 ;  /* 0x0000000700157c02 */ /* 0x000fe40008000f00 */
[----:B------:R-:W-:Y:S02]  /*bd10*/  @P6 LEA.HI.X R13, R13, c[0x0][0x1cc], R24, 0x1, P5 ;  /* 0x000073000d0d6a11 */ /* 0x000fe400028f0c18 */
[C---:B------:R-:W-:Y:S01]  /*bd20*/  @P6 IADD3 R24, P0, R20.reuse, R217, RZ ;  /* 0x000000d914186210 */ /* 0x040fe20007f1e0ff */
[----:B------:R-:W-:Y:S01]  /*bd30*/  @P6 IMAD R26, R21, 0x3000, R198 ;  /* 0x00003000151a6824 */ /* 0x000fe200078e02c6 */
[----:B------:R-:W-:Y:S01]  /*bd40*/  @P6 IADD3 R25, P4, R20, R215, RZ ;  /* 0x000000d714196210 */ /* 0x000fe20007f9e0ff */
[C---:B------:R-:W-:Y:S04]  /*bd50*/  HMMA.16816.F32.BF16 R88, R136.reuse, R6, R88 ;  /* 0x000000068858723c */ /* 0x040fe80000041858 */
[C---:B------:R-:W-:Y:S02]  /*bd60*/  @P6 IADD3.X R15, R3.reuse, R216, RZ, P0, !PT ;  /* 0x000000d8030f6210 */ /* 0x040fe400007fe4ff */
[----:B------:R-:W-:Y:S02]  /*bd70*/  @P6 IADD3.X R28, R3, R213, RZ, P4, !PT ;  /* 0x000000d5031c6210 */ /* 0x000fe400027fe4ff */
[----:B------:R-:W-:Y:S04]  /*bd80*/  @P6 SHF.L.U32 R3, R26, 0x1, RZ ;  /* 0x000000011a036819 */ /* 0x000fe800000006ff */
[C---:B------:R-:W-:Y:S01]  /*bd90*/  @P6 LEA R14, P5, R24.reuse, c[0x0][0x1c8], 0x1 ;  /* 0x00007200180e6a11 */ /* 0x040fe200078a08ff */
[----:B------:R-:W-:Y:S01]  /*bda0*/  @!PT LDS RZ, [RZ] ;  /* 0x00000000fffff984 */ /* 0x000fe20000000800 */
[----:B------:R-:W-:Y:S01]  /*bdb0*/  @!PT LDS RZ, [RZ] ;  /* 0x00000000fffff984 */ /* 0x000fe20000000800 */
[----:B------:R-:W-:Y:S01]  /*bdc0*/  @!PT LDS RZ, [RZ] ;  /* 0x00000000fffff984 */ /* 0x000fe20000000800 */
[----:B------:R1:W-:Y:S01]  /*bdd0*/  @P6 LDGSTS.E.BYPASS.LTC128B.128 [R3+0xc100], [R18.64], !P3 ;  /* 0x0c10000012036fae */ /* 0x0003e2000d901d4a */
[C---:B------:R-:W-:Y:S02]  /*bde0*/  @P6 LEA R20, P0, R25.reuse, c[0x0][0x1c8], 0x1 ;  /* 0x0000720019146a11 */ /* 0x040fe400078008ff */
[----:B------:R-:W-:Y:S02]  /*bdf0*/  @P6 LEA.HI.X R15, R24, c[0x0][0x1cc], R15, 0x1, P5 ;  /* 0x00007300180f6a11 */ /* 0x000fe400028f0c0f */
[----:B------:R-:W-:Y:S02]  /*be00*/  @P6 LEA.HI.X R21, R25, c[0x0][0x1cc], R28, 0x1, P0 ;  /* 0x0000730019156a11 */ /* 0x000fe400000f0c1c */
[----:B------:R-:W-:Y:S01]  /*be10*/  ISETP.GT.AND P0, PT, R222, R223, PT ;  /* 0x000000dfde00720c */ /* 0x000fe20003f04270 */
[----:B------:R1:W-:Y:S01]  /*be20*/  @P6 LDGSTS.E.BYPASS.LTC128B.128 [R3+0xe100], [R16.64], !P2 ;  /* 0x0e10000010036fae */ /* 0x0003e2000d101d4a */
[----:B------:R-:W-:Y:S01]  /*be30*/  MOV R222, R214 ;  /* 0x000000d600de7202 */ /* 0x000fe20000000f00 */
[C---:B--2---:R-:W-:Y:S06]  /*be40*/  HMMA.16816.F32.BF16 R92, R136.reuse, R8, R92 ;  /* 0x00000008885c723c */ /* 0x044fec000004185c */
[----:B------:R1:W-:Y:S02]  /*be50*/  @P6 LDGSTS.E.BYPASS.LTC128B.128 [R3+0x10100], [R12.64], !P1 ;  /* 0x101000000c036fae */ /* 0x0003e4000c901d4a */
[----:B------:R-:W-:Y:S06]  /*be60*/  HMMA.16816.F32.BF16 R96, R136, R10, R96 ;  /* 0x0000000a8860723c */ /* 0x000fec0000041860 */
[----:B------:R1:W-:Y:S08]  /*be70*/  @P6 LDGSTS.E.BYPASS.LTC128B.128 [R3+0xd100], [R22.64], !P3 ;  /* 0x0d10000016036fae */ /* 0x0003f0000d901d4a */
[----:B------:R1:W-:Y:S08]  /*be80*/  @P6 LDGSTS.E.BYPASS.LTC128B.128 [R3+0xf100], [R14.64], !P2 ;  /* 0x0f1000000e036fae */ /* 0x0003f0000d101d4a */
[----:B------:R1:W-:Y:S08]  /*be90*/  @P6 LDGSTS.E.BYPASS.LTC128B.128 [R3+0x11100], [R20.64], !P1 ;  /* 0x1110000014036fae */ /* 0x0003f0000c901d4a */
[----:B------:R-:W0:Y:S01]  /*bea0*/  LDGDEPBAR ;  /* 0x00000000000079af */ /* 0x000e220000000000 */
[----:B-1----:R-:W-:Y:S01]  /*beb0*/  MOV R3, R0 ;  /* 0x0000000000037202 */ /* 0x002fe20000000f00 */
[----:B------:R-:W-:-:S06]  /*bec0*/  @P0 BRA `(.L_x_1599) ;  /* 0xffffd1b000000947 */ /* 0x000fcc000383ffff */
.L_x_1598:
[----:B------:R-:W-:-:S13]  /*bed0*/  ISETP.GE.AND P0, PT, R214, R193, PT ;  /* 0x000000c1d600720c */ /* 0x000fda0003f06270 */
[----:B------:R-:W-:Y:S05]  /*bee0*/  @!P0 BRA `(.L_x_1600) ;  /* 0x00003a2000008947 */ /* 0x000fea0003800000 */
[----:B------:R-:W-:Y:S01]  /*bef0*/  PLOP3.LUT P5, PT, PT, PT, UP2, 0x80, 0x0 ;  /* 0x000000000000781c */ /* 0x000fe20003faf028 */
[----:B------:R-:W-:Y:S01]  /*bf00*/  IMAD.MOV.U32 R133, RZ, RZ, 0x40 ;  /* 0x00000040ff857424 */ /* 0x000fe200078e00ff */
[----:B------:R-:W-:Y:S01]  /*bf10*/  PLOP3.LUT P4, PT, PT, PT, UP2, 0x80, 0x0 ;  /* 0x000000000000781c */ /* 0x000fe20003f8f028 */
[----:B------:R-:W-:Y:S01]  /*bf20*/  IMAD.MOV.U32 R3, RZ, RZ, R0 ;  /* 0x000000ffff037224 */ /* 0x000fe200078e0000 */
[----:B------:R-:W-:Y:S01]  /*bf30*/  LOP3.LUT P0, RZ, R212, 0x4, RZ, 0xc0, !PT ;  /* 0x00000004d4ff7812 */ /* 0x000fe2000780c0ff */
[----:B------:R-:W-:Y:S01]  /*bf40*/  IMAD.MOV.U32 R132, RZ, RZ, R2 ;  /* 0x000000ffff847224 */ /* 0x000fe200078e0002 */
[C---:B------:R-:W-:Y:S02]  /*bf50*/  IADD3 R212, P6, R200.reuse, 0x40, RZ ;  /* 0x00000040c8d47810 */ /* 0x040fe40007fde0ff */
[----:B------:R-:W-:Y:S02]  /*bf60*/  SEL R133, R133, 0xffffffc0, !P0 ;  /* 0xffffffc085857807 */ /* 0x000fe40004000000 */
[----:B------:R-:W-:Y:S01]  /*bf70*/  IADD3 R220, P0, R200, 0x80, RZ ;  /* 0x00000080c8dc7810 */ /* 0x000fe20007f1e0ff */
[----:B------:R-:W-:Y:S01]  /*bf80*/  IMAD.X R221, RZ, RZ, R205, P6 ;  /* 0x000000ffffdd7224 */ /* 0x000fe200030e06cd */
[C---:B------:R-:W-:Y:S01]  /*bf90*/  IADD3 R216, P6, R202.reuse, 0x80, RZ ;  /* 0x00000080cad87810 */ /* 0x040fe20007fde0ff */
[----:B------:R-:W-:Y:S01]  /*bfa0*/  @P5 IMAD.HI.U32 R213, R199, c[0x0][0x2c8], RZ ;  /* 0x0000b200c7d55a27 */ /* 0x000fe200078e00ff */
[----:B------:R-:W-:-:S03]  /*bfb0*/  IADD3 R218, P5, R202, 0x40, RZ ;  /* 0x00000040cada7810 */ /* 0x000fc60007fbe0ff */
[----:B------:R-:W-:Y:S01]  /*bfc0*/  IMAD.X R219, RZ, RZ, R205, P0 ;  /* 0x000000ffffdb7224 */ /* 0x000fe200000e06cd */
[----:B------:R-:W-:Y:S01]  /*bfd0*/  @P4 SHF.R.U32.HI R213, RZ, c[0x0][0x2cc], R213 ;  /* 0x0000b300ffd54a19 */ /* 0x000fe200000116d5 */
[--C-:B------:R-:W-:Y:S02]  /*bfe0*/  IMAD.X R217, RZ, RZ, R207.reuse, P5 ;  /* 0x000000ffffd97224 */ /* 0x100fe400028e06cf */
[----:B------:R-:W-:Y:S02]  /*bff0*/  IMAD.X R215, RZ, RZ, R207, P6 ;  /* 0x000000ffffd77224 */ /* 0x000fe400030e06cf */
.L_x_1609:
[----:B------:R-:W-:Y:S04]  /*c000*/  DEPBAR.LE SB0, 0x2 ;  /* 0x000080800000791a */ /* 0x000fe80000000000 */
[----:B------:R-:W-:Y:S01]  /*c010*/  BAR.SYNC.DEFER_BLOCKING 0x0 ;  /* 0x0000000000007b1d */ /* 0x000fe20000010000 */
[----:B------:R-:W-:Y:S01]  /*c020*/  UIMAD UR4, UR5, 0x6000, URZ ;  /* 0x00006000050478a4 */ /* 0x000fe2000f8e023f */
[----:B------:R-:W-:Y:S01]  /*c030*/  ISETP.GE.AND P6, PT, R193, R214, PT ;  /* 0x000000d6c100720c */ /* 0x000fe20003fc6270 */
[----:B------:R-:W-:Y:S02]  /*c040*/  UIADD3 UR9, UR7, 0x1, URZ ;  /* 0x0000000107097890 */ /* 0x000fe4000fffe03f */
[----:B------:R-:W-:Y:S02]  /*c050*/  UISETP.GE.AND UP0, UPT, UR7, 0x1, UPT ;  /* 0x000000010700788c */ /* 0x000fe4000bf06270 */
[----:B------:R-:W-:Y:S05]  /*c060*/  IADD3 R0, R188, UR4, RZ ;  /* 0x00000004bc007c10 */ /* 0x000fea000fffe0ff */
[----:B------:R-:W-:Y:S01]  /*c070*/  IMAD.IADD R192, R189, 0x1, R0 ;  /* 0x00000001bdc07824 */ /* 0x000fe200078e0200 */
[----:B------:R-:W-:Y:S02]  /*c080*/  IADD3 R0, R133, R0, RZ ;  /* 0x0000000085007210 */ /* 0x000fe40007ffe0ff */
[----:B------:R-:W-:Y:S04]  /*c090*/  @!P6 IADD3 R21, R214, -0x1, RZ ;  /* 0xffffffffd615e810 */ /* 0x000fe80007ffe0ff */
[----:B------:R-:W-:Y:S01]  /*c0a0*/  @!P6 SHF.R.S32.HI R2, RZ, 0x1f, R21 ;  /* 0x0000001fff02e819 */ /* 0x000fe20000011415 */
[----:B------:R-:W-:Y:S04]  /*c0b0*/  LDSM.16.M88.4 R32, [R190] ;  /* 0x00000000be20783b */ /* 0x000fe80000000200 */
[----:B------:R-:W-:Y:S04]  /*c0c0*/  @!P6 IMAD R2, R2, c[0x0][0x208], RZ ;  /* 0x000082000202ea24 */ /* 0x000fe800078e02ff */
[C---:B------:R-:W-:Y:S01]  /*c0d0*/  @!P6 IMAD R2, R21.reuse, c[0x0][0x20c], R2 ;  /* 0x000083001502ea24 */ /* 0x040fe200078e0202 */
[----:B------:R-:W1:Y:S01]  /*c0e0*/  LDSM.16.M88.4 R8, [R188+UR4+0xc100] ;  /* 0x00c10004bc08783b */ /* 0x000e620008000200 */
[----:B------:R-:W-:Y:S05]  /*c0f0*/  @!P6 IMAD.WIDE.U32 R20, R21, c[0x0][0x208], RZ ;  /* 0x000082001514ea25 */ /* 0x000fea00078e00ff */
[C---:B------:R-:W-:Y:S01]  /*c100*/  @!P6 SHF.L.U32 R149, R20.reuse, 0x6, RZ ;  /* 0x000000061495e819 */ /* 0x040fe200000006ff */
[----:B------:R-:W2:Y:S01]  /*c110*/  LDSM.16.M88.4 R16, [R188+UR4+0xc900] ;  /* 0x00c90004bc10783b */ /* 0x000ea20008000200 */
[----:B------:R-:W-:Y:S02]  /*c120*/  @!P6 IADD3 R2, R21, R2, RZ ;  /* 0x000000021502e210 */ /* 0x000fe40007ffe0ff */
[----:B------:R-:W-:Y:S02]  /*c130*/  @!P6 IADD3 R29, P0, R149, R200, RZ ;  /* 0x000000c8951de210 */ /* 0x000fe40007f1e0ff */
[----:B------:R-:W-:Y:S02]  /*c140*/  @!P6 SHF.L.U64.HI R31, R20, 0x6, R2 ;  /* 0x00000006141fe819 */ /* 0x000fe40000010202 */
[----:B------:R-:W3:Y:S01]  /*c150*/  LDSM.16.M88.4 R24, [R188+UR4+0xd100] ;  /* 0x00d10004bc18783b */ /* 0x000ee20008000200 */
[----:B------:R-:W-:Y:S02]  /*c160*/  @!P6 LEA R176, P4, R29, c[0x0][0x1f8], 0x1 ;  /* 0x00007e001db0ea11 */ /* 0x000fe400078808ff */
[----:B------:R-:W-:Y:S01]  /*c170*/  @!P6 IMAD.X R2, R31, 0x1, R205, P0 ;  /* 0x000000011f02e824 */ /* 0x000fe200000e06cd */
[----:B------:R-:W-:Y:S03]  /*c180*/  @!P6 IADD3 R153, P0, R195, R149, RZ ;  /* 0x00000095c399e210 */ /* 0x000fe60007f1e0ff */
[----:B------:R-:W4:Y:S01]  /*c190*/  LDSM.16.M88.4 R136, [R188+UR4+0xd900] ;  /* 0x00d90004bc88783b */ /* 0x000f220008000200 */
[----:B------:R-:W-:Y:S02]  /*c1a0*/  @!P6 LEA.HI.X R177, R29, c[0x0][0x1fc], R2, 0x1, P4 ;  /* 0x00007f001db1ea11 */ /* 0x000fe400020f0c02 */
[----:B------:R-:W-:Y:S02]  /*c1b0*/  @!P6 IADD3.X R152, R194, R31, RZ, P0, !PT ;  /* 0x0000001fc298e210 */ /* 0x000fe400007fe4ff */
[C---:B------:R-:W-:Y:S02]  /*c1c0*/  @!P6 IADD3 R29, P5, R149.reuse, R212, RZ ;  /* 0x000000d4951de210 */ /* 0x040fe40007fbe0ff */
[----:B------:R-:W-:Y:S01]  /*c1d0*/  LDSM.16.M88.4 R140, [R186] ;  /* 0x00000000ba8c783b */ /* 0x000fe20000000200 */
[----:B------:R-:W-:Y:S02]  /*c1e0*/  @!P6 IADD3 R30, P4, R149, R220, RZ ;  /* 0x000000dc951ee210 */ /* 0x000fe40007f9e0ff */
[----:B------:R-:W-:Y:S01]  /*c1f0*/  @!P6 IADD3 R2, P0, R153, R200, RZ ;  /* 0x000000c89902e210 */ /* 0x000fe20007f1e0ff */
[----:B------:R-:W-:Y:S01]  /*c200*/  @!P6 IMAD.X R28, R31, 0x1, R221, P5 ;  /* 0x000000011f1ce824 */ /* 0x000fe200028e06dd */
[C---:B------:R-:W-:Y:S02]  /*c210*/  @!P6 LEA R172, P5, R29.reuse, c[0x0][0x1f8], 0x1 ;  /* 0x00007e001dacea11 */ /* 0x040fe400078a08ff */
[----:B------:R-:W5:Y:S01]  /*c220*/  LDSM.16.M88.4 R144, [R192+0xc100] ;  /* 0x00c10000c090783b */ /* 0x000f620000000200 */
[----:B------:R-:W-:Y:S01]  /*c230*/  @!P6 IMAD.X R149, R152, 0x1, R205, P0 ;  /* 0x000000019895e824 */ /* 0x000fe200000e06cd */
[C---:B------:R-:W-:Y:S02]  /*c240*/  @!P6 LEA R168, P0, R2.reuse, c[0x0][0x1f8], 0x1 ;  /* 0x00007e0002a8ea11 */ /* 0x040fe400078008ff */
[----:B------:R-:W-:Y:S01]  /*c250*/  @!P6 LEA.HI.X R173, R29, c[0x0][0x1fc], R28, 0x1, P5 ;  /* 0x00007f001dadea11 */ /* 0x000fe200028f0c1c */
[C---:B-1----:R-:W-:Y:S03]  /*c260*/  HMMA.16816.F32.BF16 R4, R32.reuse, R8, RZ ;  /* 0x000000082004723c */ /* 0x042fe600000418ff */
[----:B------:R-:W-:Y:S02]  /*c270*/  @!P6 LEA.HI.X R169, R2, c[0x0][0x1fc], R149, 0x1, P0 ;  /* 0x00007f0002a9ea11 */ /* 0x000fe400000f0c95 */
[----:B------:R-:W1:Y:S01]  /*c280*/  LDSM.16.M88.4 R148, [R192+0xc900] ;  /* 0x00c90000c094783b */ /* 0x000e620000000200 */
[----:B------:R-:W-:Y:S02]  /*c290*/  @!P6 IADD3 R154, P0, R153, R212, RZ ;  /* 0x000000d4999ae210 */ /* 0x000fe40007f1e0ff */
[C---:B------:R-:W-:Y:S01]  /*c2a0*/  HMMA.16816.F32.BF16 R8, R32.reuse, R10, RZ ;  /* 0x0000000a2008723c */ /* 0x040fe200000418ff */
[----:B------:R-:W-:Y:S03]  /*c2b0*/  @!P6 IADD3.X R31, R31, R219, RZ, P4, !PT ;  /* 0x000000db1f1fe210 */ /* 0x000fe600027fe4ff */
[----:B------:R-:W-:Y:S02]  /*c2c0*/  @!P6 LEA R170, P4, R30, c[0x0][0x1f8], 0x1 ;  /* 0x00007e001eaaea11 */ /* 0x000fe400078808ff */
[----:B------:R-:W-:Y:S02]  /*c2d0*/  @!P6 LEA R178, P5, R154, c[0x0][0x1f8], 0x1 ;  /* 0x00007e009ab2ea11 */ /* 0x000fe400078a08ff */
[C---:B--2---:R-:W-:Y:S01]  /*c2e0*/  HMMA.16816.F32.BF16 R12, R32.reuse, R16, RZ ;  /* 0x00000010200c723c */ /* 0x044fe200000418ff */
[----:B------:R-:W-:Y:S03]  /*c2f0*/  @!P6 LEA.HI.X R171, R30, c[0x0][0x1fc], R31, 0x1, P4 ;  /* 0x00007f001eabea11 */ /* 0x000fe600020f0c1f */
[----:B------:R-:W-:Y:S04]  /*c300*/  @!P6 IADD3 R2, P4, R153, R220, RZ ;  /* 0x000000dc9902e210 */ /* 0x000fe80007f9e0ff */
[C---:B------:R-:W-:Y:S01]  /*c310*/  HMMA.16816.F32.BF16 R16, R32.reuse, R18, RZ ;  /* 0x000000122010723c */ /* 0x040fe200000418ff */
[C---:B------:R-:W-:Y:S07]  /*c320*/  @!P6 IMAD.X R153, R152.reuse, 0x1, R219, P4 ;  /* 0x000000019899e824 */ /* 0x040fee00020e06db */
[C---:B---3--:R-:W-:Y:S08]  /*c330*/  HMMA.16816.F32.BF16 R20, R32.reuse, R24, RZ ;  /* 0x000000182014723c */ /* 0x048ff000000418ff */
[C---:B------:R-:W-:Y:S08]  /*c340*/  HMMA.16816.F32.BF16 R24, R32.reuse, R26, RZ ;  /* 0x0000001a2018723c */ /* 0x040ff000000418ff */
[C---:B----4-:R-:W-:Y:S07]  /*c350*/  HMMA.16816.F32.BF16 R28, R32.reuse, R136, RZ ;  /* 0x00000088201c723c */ /* 0x050fee00000418ff */
[----:B------:R-:W-:Y:S01]  /*c360*/  MOV R136, UR7 ;  /* 0x0000000700887c02 */ /* 0x000fe20008000f00 */
[----:B------:R-:W-:Y:S01]  /*c370*/  HMMA.16816.F32.BF16 R32, R32, R138, RZ ;  /* 0x0000008a2020723c */ /* 0x000fe200000418ff */
[----:B------:R-:W-:Y:S01]  /*c380*/  @!P6 IADD3.X R137, R152, R221, RZ, P0, !PT ;  /* 0x000000dd9889e210 */ /* 0x000fe200007fe4ff */
[----:B------:R-:W-:Y:S02]  /*c390*/  USEL UR7, UR9, URZ, !UP0 ;  /* 0x0000003f09077287 */ /* 0x000fe4000c000000 */
[----:B------:R-:W-:Y:S01]  /*c3a0*/  @!P6 LEA R180, P0, R2, c[0x0][0x1f8], 0x1 ;  /* 0x00007e0002b4ea11 */ /* 0x000fe200078008ff */
[----:B------:R-:W-:Y:S01]  /*c3b0*/  @!P6 IMAD R175, R136, 0x6000, R209 ;  /* 0x0000600088afe824 */ /* 0x000fe200078e02d1 */
[----:B------:R-:W-:Y:S02]  /*c3c0*/  @!P6 LEA.HI.X R179, R154, c[0x0][0x1fc], R137, 0x1, P5 ;  /* 0x00007f009ab3ea11 */ /* 0x000fe400028f0c89 */
[C---:B-----5:R-:W-:Y:S01]  /*c3d0*/  HMMA.16816.F32.BF16 R4, R140.reuse, R144, R4 ;  /* 0x000000908c04723c */ /* 0x060fe20000041804 */
[----:B------:R-:W2:Y:S04]  /*c3e0*/  LDSM.16.M88.4 R136, [R192+0xd100] ;  /* 0x00d10000c088783b */ /* 0x000ea80000000200 */
[----:B------:R-:W-:Y:S02]  /*c3f0*/  @!P6 LEA.HI.X R181, R2, c[0x0][0x1fc], R153, 0x1, P0 ;  /* 0x00007f0002b5ea11 */ /* 0x000fe400000f0c99 */
[C---:B------:R-:W-:Y:S01]  /*c400*/  IADD3 R2, R133.reuse, R192, RZ ;  /* 0x000000c085027210 */ /* 0x040fe20007ffe0ff */
[C---:B------:R-:W-:Y:S01]  /*c410*/  HMMA.16816.F32.BF16 R8, R140.reuse, R146, R8 ;  /* 0x000000928c08723c */ /* 0x040fe20000041808 */
[----:B------:R-:W3:Y:S01]  /*c420*/  LDSM.16.M88.4 R152, [R192+0xd900] ;  /* 0x00d90000c098783b */ /* 0x000ee20000000200 */
[----:B------:R-:W-:Y:S06]  /*c430*/  PLOP3.LUT P0, PT, PT, PT, UP2, 0x80, 0x0 ;  /* 0x000000000000781c */ /* 0x000fec0003f0f028 */
[C---:B-1----:R-:W-:Y:S01]  /*c440*/  HMMA.16816.F32.BF16 R12, R140.reuse, R148, R12 ;  /* 0x000000948c0c723c */ /* 0x042fe2000004180c */
[----:B------:R-:W-:Y:S01]  /*c450*/  @!PT LDS RZ, [RZ] ;  /* 0x00000000fffff984 */ /* 0x000fe20000000800 */
[----:B------:R-:W-:Y:S01]  /*c460*/  @!PT LDS RZ, [RZ] ;  /* 0x00000000fffff984 */ /* 0x000fe20000000800 */
[----:B------:R-:W-:Y:S01]  /*c470*/  @!PT LDS RZ, [RZ] ;  /* 0x00000000fffff984 */ /* 0x000fe20000000800 */
[----:B------:R1:W-:Y:S07]  /*c480*/  @!P6 LDGSTS.E.BYPASS.LTC128B.128 [R175], [R176.64], !P3 ;  /* 0x00000000b0afefae */ /* 0x0003ee000d901d4a */
[C---:B------:R-:W-:Y:S01]  /*c490*/  HMMA.16816.F32.BF16 R16, R140.reuse, R150, R16 ;  /* 0x000000968c10723c */ /* 0x040fe20000041810 */
[----:B------:R1:W-:Y:S07]  /*c4a0*/  @!P6 LDGSTS.E.BYPASS.LTC128B.128 [R175+0x2000], [R172.64], !P2 ;  /* 0x02000000acafefae */ /* 0x0003ee000d101d4a */
[----:B------:R4:W-:Y:S07]  /*c4b0*/  @!P6 LDGSTS.E.BYPASS.LTC128B.128 [R175+0x4000], [R170.64], !P1 ;  /* 0x04000000aaafefae */ /* 0x0009ee000c901d4a */
[----:B------:R4:W-:Y:S01]  /*c4c0*/  @!P6 LDGSTS.E.BYPASS.LTC128B.128 [R175+0x1000], [R168.64], !P3 ;  /* 0x01000000a8afefae */ /* 0x0009e2000d901d4a */
[C---:B--2---:R-:W-:Y:S06]  /*c4d0*/  HMMA.16816.F32.BF16 R20, R140.reuse, R136, R20 ;  /* 0x000000888c14723c */ /* 0x044fec0000041814 */
[----:B------:R1:W-:Y:S02]  /*c4e0*/  @!P6 LDGSTS.E.BYPASS.LTC128B.128 [R175+0x3000], [R178.64], !P2 ;  /* 0x03000000b2afefae */ /* 0x0003e4000d101d4a */
[C---:B------:R-:W-:Y:S05]  /*c4f0*/  HMMA.16816.F32.BF16 R24, R140.reuse, R138, R24 ;  /* 0x0000008a8c18723c */ /* 0x040fea0000041818 */
[----:B------:R1:W-:Y:S03]  /*c500*/  @!P6 LDGSTS.E.BYPASS.LTC128B.128 [R175+0x5000], [R180.64], !P1 ;  /* 0x05000000b4afefae */ /* 0x0003e6000c901d4a */
[C---:B---3--:R-:W-:Y:S04]  /*c510*/  HMMA.16816.F32.BF16 R28, R140.reuse, R152, R28 ;  /* 0x000000988c1c723c */ /* 0x048fe8000004181c */
[----:B------:R-:W-:Y:S04]  /*c520*/  LDSM.16.M88.4 R156, [R185] ;  /* 0x00000000b99c783b */ /* 0x000fe80000000200 */
[----:B------:R-:W-:Y:S03]  /*c530*/  HMMA.16816.F32.BF16 R32, R140, R154, R32 ;  /* 0x0000009a8c20723c */ /* 0x000fe60000041820 */
[----:B------:R-:W2:Y:S07]  /*c540*/  LDSM.16.M88.4 R160, [R0+0xc100] ;  /* 0x00c1000000a0783b */ /* 0x000eae0000000200 */
[----:B------:R-:W3:Y:S07]  /*c550*/  LDSM.16.M88.4 R164, [R0+0xc900] ;  /* 0x00c9000000a4783b */ /* 0x000eee0000000200 */
[----:B------:R-:W5:Y:S07]  /*c560*/  LDSM.16.M88.4 R144, [R0+0xd100] ;  /* 0x00d100000090783b */ /* 0x000f6e0000000200 */
[----:B------:R-:W1:Y:S07]  /*c570*/  LDSM.16.M88.4 R148, [R0+0xd900] ;  /* 0x00d900000094783b */ /* 0x000e6e0000000200 */
[----:B------:R-:W-:Y:S07]  /*c580*/  LDSM.16.M88.4 R136, [R184] ;  /* 0x00000000b888783b */ /* 0x000fee0000000200 */
[----:B----4-:R-:W4:Y:S01]  /*c590*/  LDSM.16.M88.4 R168, [R2+0xc100] ;  /* 0x00c1000002a8783b */ /* 0x010f220000000200 */
[C---:B--2---:R-:W-:Y:S06]  /*c5a0*/  HMMA.16816.F32.BF16 R4, R156.reuse, R160, R4 ;  /* 0x000000a09c04723c */ /* 0x044fec0000041804 */
[----:B------:R-:W2:Y:S02]  /*c5b0*/  LDSM.16.M88.4 R140, [R2+0xc900] ;  /* 0x00c90000028c783b */ /* 0x000ea40000000200 */
[C---:B------:R-:W-:Y:S05]  /*c5c0*/  HMMA.16816.F32.BF16 R8, R156.reuse, R162, R8 ;  /* 0x000000a29c08723c */ /* 0x040fea0000041808 */
[----:B------:R-:W2:Y:S03]  /*c5d0*/  LDSM.16.M88.4 R152, [R2+0xd100] ;  /* 0x00d100000298783b */ /* 0x000ea60000000200 */
[C---:B---3--:R-:W-:Y:S04]  /*c5e0*/  HMMA.16816.F32.BF16 R12, R156.reuse, R164, R12 ;  /* 0x000000a49c0c723c */ /* 0x048fe8000004180c */
[----:B------:R-:W3:Y:S04]  /*c5f0*/  LDSM.16.M88.4 R160, [R2+0xd900] ;  /* 0x00d9000002a0783b */ /* 0x000ee80000000200 */
[C---:B------:R-:W-:Y:S03]  /*c600*/  HMMA.16816.F32.BF16 R16, R156.reuse, R166, R16 ;  /* 0x000000a69c10723c */ /* 0x040fe60000041810 */
[----:B------:R-:W-:Y:S05]  /*c610*/  LDSM.16.M88.4 R164, [R188+UR4+0xe100] ;  /* 0x00e10004bca4783b */ /* 0x000fea0008000200 */
[C---:B-----5:R-:W-:Y:S02]  /*c620*/  HMMA.16816.F32.BF16 R20, R156.reuse, R144, R20 ;  /* 0x000000909c14723c */ /* 0x060fe40000041814 */
[----:B-1----:R-:W-:Y:S06]  /*c630*/  LDSM.16.M88.4 R172, [R192+0xf900] ;  /* 0x00f90000c0ac783b */ /* 0x002fec0000000200 */
[C---:B------:R-:W-:Y:S01]  /*c640*/  HMMA.16816.F32.BF16 R24, R156.reuse, R146, R24 ;  /* 0x000000929c18723c */ /* 0x040fe20000041818 */
[----:B------:R-:W1:Y:S07]  /*c650*/  LDSM.16.M88.4 R144, [R190+0x4000] ;  /* 0x00400000be90783b */ /* 0x000e6e0000000200 */
[C---:B------:R-:W-:Y:S01]  /*c660*/  HMMA.16816.F32.BF16 R28, R156.reuse, R148, R28 ;  /* 0x000000949c1c723c */ /* 0x040fe2000004181c */
[----:B------:R-:W-:Y:S07]  /*c670*/  LDSM.16.M88.4 R176, [R190+0x8000] ;  /* 0x00800000beb0783b */ /* 0x000fee0000000200 */
[----:B------:R-:W-:Y:S01]  /*c680*/  HMMA.16816.F32.BF16 R32, R156, R150, R32 ;  /* 0x000000969c20723c */ /* 0x000fe20000041820 */
[----:B------:R-:W5:Y:S07]  /*c690*/  LDSM.16.M88.4 R148, [R188+UR4+0xe900] ;  /* 0x00e90004bc94783b */ /* 0x000f6e0008000200 */
[C---:B----4-:R-:W-:Y:S01]  /*c6a0*/  HMMA.16816.F32.BF16 R4, R136.reuse, R168, R4 ;  /* 0x000000a88804723c */ /* 0x050fe20000041804 */
[----:B------:R-:W4:Y:S07]  /*c6b0*/  LDSM.16.M88.4 R156, [R188+UR4+0xf100] ;  /* 0x00f10004bc9c783b */ /* 0x000f2e0008000200 */
[C---:B------:R-:W-:Y:S01]  /*c6c0*/  HMMA.16816.F32.BF16 R8, R136.reuse, R170, R8 ;  /* 0x000000aa8808723c */ /* 0x040fe20000041808 */
[----:B------:R-:W1:Y:S07]  /*c6d0*/  LDSM.16.M88.4 R168, [R188+UR4+0xf900] ;  /* 0x00f90004bca8783b */ /* 0x000e6e0008000200 */
[C---:B--2---:R-:W-:Y:S01]  /*c6e0*/  HMMA.16816.F32.BF16 R12, R136.reuse, R140, R12 ;  /* 0x0000008c880c723c */ /* 0x044fe2000004180c */
[----:B------:R-:W-:Y:S07]  /*c6f0*/  LDSM.16.M88.4 R180, [R188+UR4+0x10100] ;  /* 0x01010004bcb4783b */ /* 0x000fee0008000200 */
[C---:B------:R-:W-:Y:S01]  /*c700*/  HMMA.16816.F32.BF16 R16, R136.reuse, R142, R16 ;  /* 0x0000008e8810723c */ /* 0x040fe20000041810 */
[----:B------:R-:W-:Y:S07]  /*c710*/  LDSM.16.M88.4 R140, [R192+0xe100] ;  /* 0x00e10000c08c783b */ /* 0x000fee0000000200 */
[C---:B------:R-:W-:Y:S01]  /*c720*/  HMMA.16816.F32.BF16 R20, R136.reuse, R152, R20 ;  /* 0x000000988814723c */ /* 0x040fe20000041814 */
[----:B------:R-:W0:Y:S07]  /*c730*/  LDGDEPBAR ;  /* 0x00000000000079af */ /* 0x000e2e0000000000 */
[C---:B------:R-:W-:Y:S01]  /*c740*/  HMMA.16816.F32.BF16 R24, R136.reuse, R154, R24 ;  /* 0x0000009a8818723c */ /* 0x040fe20000041818 */
[----:B------:R-:W-:Y:S07]  /*c750*/  LDSM.16.M88.4 R152, [R192+0xe900] ;  /* 0x00e90000c098783b */ /* 0x000fee0000000200 */
[C---:B---3--:R-:W-:Y:S08]  /*c760*/  HMMA.16816.F32.BF16 R28, R136.reuse, R160, R28 ;  /* 0x000000a0881c723c */ /* 0x048ff0000004181c */
[----:B------:R-:W-:Y:S01]  /*c770*/  HMMA.16816.F32.BF16 R32, R136, R162, R32 ;  /* 0x000000a28820723c */ /* 0x000fe20000041820 */
[----:B------:R-:W2:Y:S07]  /*c780*/  LDSM.16.M88.4 R136, [R186+0x4000] ;  /* 0x00400000ba88783b */ /* 0x000eae0000000200 */
[C---:B-1----:R-:W-:Y:S01]  /*c790*/  HMMA.16816.F32.BF16 R4, R144.reuse, R164, R4 ;  /* 0x000000a49004723c */ /* 0x042fe20000041804 */
[----:B------:R-:W1:Y:S07]  /*c7a0*/  LDSM.16.M88.4 R160, [R192+0xf100] ;  /* 0x00f10000c0a0783b */ /* 0x000e6e0000000200 */
[C---:B------:R-:W-:Y:S01]  /*c7b0*/  HMMA.16816.F32.BF16 R8, R144.reuse, R166, R8 ;  /* 0x000000a69008723c */ /* 0x040fe20000041808 */
[----:B------:R-:W-:Y:S07]  /*c7c0*/  LDSM.16.M88.4 R164, [R2+0xe100] ;  /* 0x00e1000002a4783b */ /* 0x000fee0000000200 */
[C---:B-----5:R-:W-:Y:S08]  /*c7d0*/  HMMA.16816.F32.BF16 R12, R144.reuse, R148, R12 ;  /* 0x00000094900c723c */ /* 0x060ff0000004180c */
[C---:B------:R-:W-:Y:S01]  /*c7e0*/  HMMA.16816.F32.BF16 R16, R144.reuse, R150, R16 ;  /* 0x000000969010723c */ /* 0x040fe20000041810 */
[----:B------:R-:W-:Y:S07]  /*c7f0*/  LDSM.16.M88.4 R148, [R185+0x4000] ;  /* 0x00400000b994783b */ /* 0x000fee0000000200 */
[C---:B----4-:R-:W-:Y:S08]  /*c800*/  HMMA.16816.F32.BF16 R20, R144.reuse, R156, R20 ;  /* 0x0000009c9014723c */ /* 0x050ff00000041814 */
[C---:B------:R-:W-:Y:S01]  /*c810*/  HMMA.16816.F32.BF16 R24, R144.reuse, R158, R24 ;  /* 0x0000009e9018723c */ /* 0x040fe20000041818 */
[----:B------:R-:W3:Y:S07]  /*c820*/  LDSM.16.M88.4 R156, [R0+0xe100] ;  /* 0x00e10000009c783b */ /* 0x000eee0000000200 */
        /* <DEDUP_REMOVED lines=8> */
[----:B------:R-:W4:Y:S07]  /*c8b0*/  LDSM.16.M88.4 R152, [R0+0xf900] ;  /* 0x00f900000098783b */ /* 0x000f2e0000000200 */
[C---:B-1----:R-:W-:Y:S08]  /*c8c0*/  HMMA.16816.F32.BF16 R20, R136.reuse, R160, R20 ;  /* 0x000000a08814723c */ /* 0x042ff00000041814 */
[C---:B------:R-:W-:Y:S01]  /*c8d0*/  HMMA.16816.F32.BF16 R24, R136.reuse, R162, R24 ;  /* 0x000000a28818723c */ /* 0x040fe20000041818 */
[----:B------:R-:W1:Y:S07]  /*c8e0*/  LDSM.16.M88.4 R160, [R184+0x4000] ;  /* 0x00400000b8a0783b */ /* 0x000e6e0000000200 */
[C---:B------:R-:W-:Y:S08]  /*c8f0*/  HMMA.16816.F32.BF16 R28, R136.reuse, R172, R28 ;  /* 0x000000ac881c723c */ /* 0x040ff0000004181c */
[----:B------:R-:W-:Y:S07]  /*c900*/  HMMA.16816.F32.BF16 R32, R136, R174, R32 ;  /* 0x000000ae8820723c */ /* 0x000fee0000041820 */
[----:B------:R-:W-:Y:S01]  /*c910*/  IADD3 R136, R133, UR4, R188 ;  /* 0x0000000485887c10 */ /* 0x000fe2000fffe0bc */
[C---:B---3--:R-:W-:Y:S05]  /*c920*/  HMMA.16816.F32.BF16 R4, R148.reuse, R156, R4 ;  /* 0x0000009c9404723c */ /* 0x048fea0000041804 */
[----:B------:R-:W-:Y:S03]  /*c930*/  IMAD.IADD R191, R189, 0x1, R136 ;  /* 0x00000001bdbf7824 */ /* 0x000fe600078e0288 */
[C---:B------:R-:W-:Y:S01]  /*c940*/  HMMA.16816.F32.BF16 R8, R148.reuse, R158, R8 ;  /* 0x0000009e9408723c */ /* 0x040fe20000041808 */
[----:B------:R-:W-:Y:S07]  /*c950*/  LDSM.16.M88.4 R156, [R192+0x10100] ;  /* 0x01010000c09c783b */ /* 0x000fee0000000200 */
[C---:B--2---:R-:W-:Y:S01]  /*c960*/  HMMA.16816.F32.BF16 R12, R148.reuse, R140, R12 ;  /* 0x0000008c940c723c */ /* 0x044fe2000004180c */
[----:B------:R-:W2:Y:S07]  /*c970*/  LDSM.16.M88.4 R136, [R191+0xe900] ;  /* 0x00e90000bf88783b */ /* 0x000eae0000000200 */
[C---:B------:R-:W-:Y:S01]  /*c980*/  HMMA.16816.F32.BF16 R16, R148.reuse, R142, R16 ;  /* 0x0000008e9410723c */ /* 0x040fe20000041810 */
[----:B------:R-:W3:Y:S07]  /*c990*/  LDSM.16.M88.4 R168, [R191+0xf100] ;  /* 0x00f10000bfa8783b */ /* 0x000eee0000000200 */
[C---:B------:R-:W-:Y:S01]  /*c9a0*/  HMMA.16816.F32.BF16 R20, R148.reuse, R144, R20 ;  /* 0x000000909414723c */ /* 0x040fe20000041814 */
[----:B------:R-:W5:Y:S07]  /*c9b0*/  LDSM.16.M88.4 R172, [R191+0xf900] ;  /* 0x00f90000bfac783b */ /* 0x000f6e0000000200 */
[C---:B------:R-:W-:Y:S01]  /*c9c0*/  HMMA.16816.F32.BF16 R24, R148.reuse, R146, R24 ;  /* 0x000000929418723c */ /* 0x040fe20000041818 */
[----:B------:R-:W3:Y:S07]  /*c9d0*/  LDSM.16.M88.4 R140, [R188+UR4+0x10900] ;  /* 0x01090004bc8c783b */ /* 0x000eee0008000200 */
[C---:B----4-:R-:W-:Y:S01]  /*c9e0*/  HMMA.16816.F32.BF16 R28, R148.reuse, R152, R28 ;  /* 0x00000098941c723c */ /* 0x050fe2000004181c */
[----:B------:R-:W4:Y:S07]  /*c9f0*/  LDSM.16.M88.4 R144, [R188+UR4+0x11100] ;  /* 0x01110004bc90783b */ /* 0x000f2e0008000200 */
[----:B------:R-:W-:Y:S01]  /*ca00*/  HMMA.16816.F32.BF16 R32, R148, R154, R32 ;  /* 0x0000009a9420723c */ /* 0x000fe20000041820 */
[----:B------:R-:W4:Y:S07]  /*ca10*/  LDSM.16.M88.4 R148, [R188+UR4+0x11900] ;  /* 0x01190004bc94783b */ /* 0x000f2e0008000200 */
[C---:B-1----:R-:W-:Y:S01]  /*ca20*/  HMMA.16816.F32.BF16 R4, R160.reuse, R164, R4 ;  /* 0x000000a4a004723c */ /* 0x042fe20000041804 */
        /* <DEDUP_REMOVED lines=16> */
[C---:B------:R-:W-:Y:S08]  /*cb30*/  HMMA.16816.F32.BF16 R12, R176.reuse, R140, R12 ;  /* 0x0000008cb00c723c */ /* 0x040ff0000004180c */
[C---:B------:R-:W-:Y:S01]  /*cb40*/  HMMA.16816.F32.BF16 R16, R176.reuse, R142, R16 ;  /* 0x0000008eb010723c */ /* 0x040fe20000041810 */
[----:B------:R-:W1:Y:S07]  /*cb50*/  LDSM.16.M88.4 R140, [R0+0x10900] ;  /* 0x01090000008c783b */ /* 0x000e6e0000000200 */
[C---:B----4-:R-:W-:Y:S08]  /*cb60*/  HMMA.16816.F32.BF16 R20, R176.reuse, R144, R20 ;  /* 0x00000090b014723c */ /* 0x050ff00000041814 */
[C---:B------:R-:W-:Y:S01]  /*cb70*/  HMMA.16816.F32.BF16 R24, R176.reuse, R146, R24 ;  /* 0x00000092b018723c */ /* 0x040fe20000041818 */
[----:B------:R-:W4:Y:S07]  /*cb80*/  LDSM.16.M88.4 R144, [R0+0x11100] ;  /* 0x011100000090783b */ /* 0x000f2e0000000200 */
[C---:B------:R-:W-:Y:S08]  /*cb90*/  HMMA.16816.F32.BF16 R28, R176.reuse, R148, R28 ;  /* 0x00000094b01c723c */ /* 0x040ff0000004181c */
[----:B------:R-:W-:Y:S01]  /*cba0*/  HMMA.16816.F32.BF16 R32, R176, R150, R32 ;  /* 0x00000096b020723c */ /* 0x000fe20000041820 */
[----:B------:R-:W3:Y:S07]  /*cbb0*/  LDSM.16.M88.4 R148, [R0+0x11900] ;  /* 0x011900000094783b */ /* 0x000eee0000000200 */
[----:B------:R-:W4:Y:S01]  /*cbc0*/  LDSM.16.M88.4 R176, [R184+0x8000] ;  /* 0x00800000b8b0783b */ /* 0x000f220000000200 */
[C---:B-1----:R-:W-:Y:S08]  /*cbd0*/  HMMA.16816.F32.BF16 R4, R152.reuse, R156, R4 ;  /* 0x0000009c9804723c */ /* 0x042ff00000041804 */
        /* <DEDUP_REMOVED lines=10> */
[C---:B------:R-:W-:Y:S08]  /*cc80*/  HMMA.16816.F32.BF16 R12, R168.reuse, R140, R12 ;  /* 0x0000008ca80c723c */ /* 0x040ff0000004180c */
[C---:B------:R-:W-:Y:S08]  /*cc90*/  HMMA.16816.F32.BF16 R16, R168.reuse, R142, R16 ;  /* 0x0000008ea810723c */ /* 0x040ff00000041810 */
[C---:B----4-:R-:W-:Y:S08]  /*cca0*/  HMMA.16816.F32.BF16 R20, R168.reuse, R144, R20 ;  /* 0x00000090a814723c */ /* 0x050ff00000041814 */
[C---:B------:R-:W-:Y:S08]  /*ccb0*/  HMMA.16816.F32.BF16 R24, R168.reuse, R146, R24 ;  /* 0x00000092a818723c */ /* 0x040ff00000041818 */
[C---:B------:R-:W-:Y:S08]  /*ccc0*/  HMMA.16816.F32.BF16 R28, R168.reuse, R148, R28 ;  /* 0x00000094a81c723c */ /* 0x040ff0000004181c */
[----:B------:R-:W-:Y:S08]  /*ccd0*/  HMMA.16816.F32.BF16 R32, R168, R150, R32 ;  /* 0x00000096a820723c */ /* 0x000ff00000041820 */
[C---:B------:R-:W-:Y:S08]  /*cce0*/  HMMA.16816.F32.BF16 R4, R176.reuse, R180, R4 ;  /* 0x000000b4b004723c */ /* 0x040ff00000041804 */
[C---:B------:R-:W-:Y:S08]  /*ccf0*/  HMMA.16816.F32.BF16 R8, R176.reuse, R182, R8 ;  /* 0x000000b6b008723c */ /* 0x040ff00000041808 */
[C---:B-1----:R-:W-:Y:S08]  /*cd00*/  HMMA.16816.F32.BF16 R12, R176.reuse, R136, R12 ;  /* 0x00000088b00c723c */ /* 0x042ff0000004180c */
[----:B------:R-:W-:Y:S01]  /*cd10*/  FMUL.FTZ R140, R4, c[0x0][0x320] ;  /* 0x0000c800048c7a20 */ /* 0x000fe20000410000 */
[C---:B------:R-:W-:Y:S03]  /*cd20*/  HMMA.16816.F32.BF16 R16, R176.reuse, R138, R16 ;  /* 0x0000008ab010723c */ /* 0x040fe60000041810 */
[----:B------:R-:W-:Y:S02]  /*cd30*/  FMUL.FTZ R141, R5, c[0x0][0x320] ;  /* 0x0000c800058d7a20 */ /* 0x000fe40000410000 */
[----:B------:R-:W1:Y:S01]  /*cd40*/  MUFU.TANH R140, R140 ;  /* 0x0000008c008c7308 */ /* 0x000e620000002400 */
[----:B------:R-:W-:Y:S02]  /*cd50*/  FMUL.FTZ R0, R6, c[0x0][0x320] ;  /* 0x0000c80006007a20 */ /* 0x000fe40000410000 */
[----:B------:R-:W-:Y:S04]  /*cd60*/  FMUL.FTZ R9, R9, c[0x0][0x320] ;  /* 0x0000c80009097a20 */ /* 0x000fe80000410000 */
[----:B------:R-:W-:Y:S02]  /*cd70*/  FMUL.FTZ R10, R10, c[0x0][0x320] ;  /* 0x0000c8000a0a7a20 */ /* 0x000fe40000410000 */
[----:B------:R-:W-:Y:S01]  /*cd80*/  FMUL.FTZ R11, R11, c[0x0][0x320] ;  /* 0x0000c8000b0b7a20 */ /* 0x000fe20000410000 */
[----:B------:R-:W2:Y:S01]  /*cd90*/  MUFU.TANH R143, R9 ;  /* 0x00000009008f7308 */ /* 0x000ea20000002400 */
[----:B------:R-:W-:Y:S02]  /*cda0*/  FMUL.FTZ R2, R7, c[0x0][0x320] ;  /* 0x0000c80007027a20 */ /* 0x000fe40000410000 */
[----:B------:R-:W3:Y:S01]  /*cdb0*/  LDSM.16.M88.4 R4, [R191+0x11100] ;  /* 0x01110000bf04783b */ /* 0x000ee20000000200 */
[----:B------:R-:W-:Y:S02]  /*cdc0*/  FMUL.FTZ R142, R8, c[0x0][0x320] ;  /* 0x0000c800088e7a20 */ /* 0x000fe40000410000 */
[----:B------:R-:W-:Y:S02]  /*cdd0*/  FMUL.FTZ R13, R13, c[0x0][0x320] ;  /* 0x0000c8000d0d7a20 */ /* 0x000fe40000410000 */
[----:B------:R-:W-:Y:S02]  /*cde0*/  FMUL.FTZ R14, R14, c[0x0][0x320] ;  /* 0x0000c8000e0e7a20 */ /* 0x000fe40000410000 */
[----:B------:R-:W4:Y:S01]  /*cdf0*/  MUFU.TANH R136, R10 ;  /* 0x0000000a00887308 */ /* 0x000f220000002400 */
[----:B------:R-:W-:Y:S02]  /*ce00*/  FMUL.FTZ R17, R17, c[0x0][0x320] ;  /* 0x0000c80011117a20 */ /* 0x000fe40000410000 */
[----:B------:R-:W-:Y:S02]  /*ce10*/  FMUL.FTZ R18, R18, c[0x0][0x320] ;  /* 0x0000c80012127a20 */ /* 0x000fe40000410000 */
[----:B------:R-:W-:Y:S02]  /*ce20*/  FMUL.FTZ R173, R12, c[0x0][0x320] ;  /* 0x0000c8000cad7a20 */ /* 0x000fe40000410000 */
[----:B------:R-:W-:Y:S02]  /*ce30*/  FMUL.FTZ R12, R15, c[0x0][0x320] ;  /* 0x0000c8000f0c7a20 */ /* 0x000fe40000410000 */
[----:B------:R-:W-:Y:S01]  /*ce40*/  FMUL.FTZ R171, R16, c[0x0][0x320] ;  /* 0x0000c80010ab7a20 */ /* 0x000fe20000410000 */
[----:B------:R5:W1:Y:S10]  /*ce50*/  MUFU.TANH R137, R11 ;  /* 0x0000000b00897308 */ /* 0x000a740000002400 */
[----:B------:R1:W1:Y:S10]  /*ce60*/  MUFU.TANH R169, R17 ;  /* 0x0000001100a97308 */ /* 0x0002740000002400 */
[----:B------:R2:W2:Y:S01]  /*ce70*/  MUFU.TANH R172, R18 ;  /* 0x0000001200ac7308 */ /* 0x0004a20000002400 */
[C---:B---3--:R-:W-:Y:S01]  /*ce80*/  HMMA.16816.F32.BF16 R20, R176.reuse, R4, R20 ;  /* 0x00000004b014723c */ /* 0x048fe20000041814 */
[----:B-----5:R-:W3:Y:S08]  /*ce90*/  LDSM.16.M88.4 R8, [R191+0x11900] ;  /* 0x01190000bf08783b */ /* 0x020ef00000000200 */
[----:B------:R5:W3:Y:S01]  /*cea0*/  MUFU.TANH R167, R13 ;  /* 0x0000000d00a77308 */ /* 0x000ae20000002400 */
[C---:B------:R-:W-:Y:S03]  /*ceb0*/  HMMA.16816.F32.BF16 R24, R176.reuse, R6, R24 ;  /* 0x00000006b018723c */ /* 0x040fe60000041818 */
[----:B-1----:R-:W-:Y:S01]  /*cec0*/  MOV R17, R199 ;  /* 0x000000c700117202 */ /* 0x002fe20000000f00 */
[----:B------:R-:W-:Y:S01]  /*ced0*/  FMUL.FTZ R4, R19, c[0x0][0x320] ;  /* 0x0000c80013047a20 */ /* 0x000fe20000410000 */
[----:B------:R-:W-:Y:S02]  /*cee0*/  @P0 MOV R17, R213 ;  /* 0x000000d500110202 */ /* 0x000fe40000000f00 */
[----:B------:R-:W-:Y:S02]  /*cef0*/  PLOP3.LUT P0, PT, PT, PT, UP1, 0x40, 0x0 ;  /* 0x000000000000781c */ /* 0x000fe40003f0e818 */
[----:B------:R1:W1:Y:S01]  /*cf00*/  MUFU.TANH R170, R14 ;  /* 0x0000000e00aa7308 */ /* 0x0002620000002400 */
[----:B--2---:R-:W2:Y:S04]  /*cf10*/  SHFL.IDX PT, R18, R17, RZ, 0x1c1f ;  /* 0x001c1fff11127589 */ /* 0x004ea800000e0000 */
        /* <DEDUP_REMOVED lines=9> */
[----:B------:R-:W-:Y:S01]  /*cfb0*/  FMUL.FTZ R27, R27, c[0x0][0x320] ;  /* 0x0000c8001b1b7a20 */ /* 0x000fe20000410000 */
[C---:B---3--:R-:W-:Y:S08]  /*cfc0*/  HMMA.16816.F32.BF16 R28, R176.reuse, R8, R28 ;  /* 0x00000008b01c723c */ /* 0x048ff0000004181c */
[----:B------:R-:W3:Y:S01]  /*cfd0*/  MUFU.TANH R2, R2 ;  /* 0x0000000200027308 */ /* 0x000ee20000002400 */
[----:B------:R-:W-:Y:S07]  /*cfe0*/  HMMA.16816.F32.BF16 R32, R176, R10, R32 ;  /* 0x0000000ab020723c */ /* 0x000fee0000041820 */
[----:B------:R-:W-:Y:S02]  /*cff0*/  IMAD.SHL.U32 R11, R214, 0x40, RZ ;  /* 0x00000040d60b7824 */ /* 0x000fe400078e00ff */
[----:B------:R-:W1:Y:S03]  /*d000*/  MUFU.TANH R142, R142 ;  /* 0x0000008e008e7308 */ /* 0x000e660000002400 */
[----:B------:R-:W-:Y:S03]  /*d010*/  IADD3 R15, -R208, 0x1, -R11 ;  /* 0x00000001d00f7810 */ /* 0x000fe60007ffe90b */
[----:B------:R-:W-:Y:S01]  /*d020*/  FMUL.FTZ R149, R28, c[0x0][0x320] ;  /* 0x0000c8001c957a20 */ /* 0x000fe20000410000 */
[----:B------:R-:W-:Y:S03]  /*d030*/  IADD3 R15, R15, c[0x0][0x1d0], RZ ;  /* 0x000074000f0f7a10 */ /* 0x000fe60007ffe0ff */
[----:B------:R-:W3:Y:S01]  /*d040*/  MUFU.TANH R173, R173 ;  /* 0x000000ad00ad7308 */ /* 0x000ee20000002400 */
[----:B------:R-:W-:Y:S02]  /*d050*/  FMUL.FTZ R29, R29, c[0x0][0x320] ;  /* 0x0000c8001d1d7a20 */ /* 0x000fe40000410000 */
[----:B------:R-:W-:Y:S01]  /*d060*/  FMUL.FTZ R30, R30, c[0x0][0x320] ;  /* 0x0000c8001e1e7a20 */ /* 0x000fe20000410000 */
[----:B------:R-:W-:Y:S01]  /*d070*/  IADD3 R15, R15, -c[0x0][0x168], RZ ;  /* 0x80005a000f0f7a10 */ /* 0x000fe20007ffe0ff */
[----:B------:R-:W-:Y:S02]  /*d080*/  FMUL.FTZ R31, R31, c[0x0][0x320] ;  /* 0x0000c8001f1f7a20 */ /* 0x000fe40000410000 */
[----:B------:R-:W-:Y:S01]  /*d090*/  FMUL.FTZ R145, R32, c[0x0][0x320] ;  /* 0x0000c80020917a20 */ /* 0x000fe20000410000 */
[----:B-----5:R-:W-:Y:S01]  /*d0a0*/  IADD3 R13, R15, c[0x0][0x328], RZ ;  /* 0x0000ca000f0d7a10 */ /* 0x020fe20007ffe0ff */
[----:B------:R-:W-:Y:S01]  /*d0b0*/  FMUL.FTZ R6, R33, c[0x0][0x320] ;  /* 0x0000c80021067a20 */ /* 0x000fe20000410000 */
[----:B------:R-:W3:Y:S01]  /*d0c0*/  MUFU.TANH R12, R12 ;  /* 0x0000000c000c7308 */ /* 0x000ee20000002400 */
[----:B------:R-:W-:Y:S01]  /*d0d0*/  FMUL.FTZ R10, R34, c[0x0][0x320] ;  /* 0x0000c800220a7a20 */ /* 0x000fe20000410000 */
[----:B------:R-:W-:Y:S01]  /*d0e0*/  IADD3 R15, R15, UR6, RZ ;  /* 0x000000060f0f7c10 */ /* 0x000fe2000fffe0ff */
[----:B------:R-:W-:Y:S01]  /*d0f0*/  FMUL.FTZ R8, R35, c[0x0][0x320] ;  /* 0x0000c80023087a20 */ /* 0x000fe20000410000 */
[-C--:B--2---:R-:W-:Y:S02]  /*d100*/  IADD3 R16, R13, R18.reuse, RZ ;  /* 0x000000120d107210 */ /* 0x084fe40007ffe0ff */
[----:B-1----:R-:W-:Y:S04]  /*d110*/  IADD3 R14, R15, R18, RZ ;  /* 0x000000120f0e7210 */ /* 0x002fe80007ffe0ff */
[----:B------:R-:W1:Y:S10]  /*d120*/  MUFU.TANH R171, R171 ;  /* 0x000000ab00ab7308 */ /* 0x000e740000002400 */
[----:B------:R-:W2:Y:S10]  /*d130*/  MUFU.TANH R4, R4 ;  /* 0x0000000400047308 */ /* 0x000eb40000002400 */
[----:B------:R-:W1:Y:S10]  /*d140*/  MUFU.TANH R175, R175 ;  /* 0x000000af00af7308 */ /* 0x000e740000002400 */
[----:B------:R1:W1:Y:S10]  /*d150*/  MUFU.TANH R155, R21 ;  /* 0x00000015009b7308 */ /* 0x0002740000002400 */
[----:B------:R1:W1:Y:S10]  /*d160*/  MUFU.TANH R174, R22 ;  /* 0x0000001600ae7308 */ /* 0x0002740000002400 */
[----:B------:R1:W1:Y:S10]  /*d170*/  MUFU.TANH R154, R23 ;  /* 0x00000017009a7308 */ /* 0x0002740000002400 */
        /* <DEDUP_REMOVED lines=27> */
.L_x_1603:
[----:B------:R-:W-:Y:S04]  /*d330*/  MOV R5, c[0x0][0x32c] ;  /* 0x0000cb0000057a02 */ /* 0x000fe80000000f00 */
[----:B------:R-:W-:Y:S11]  /*d340*/  ISETP.NE.AND P0, PT, R5, 0x1, PT ;  /* 0x000000010500780c */ /* 0x000ff60003f05270 */
[----:B------:R-:W-:Y:S02]  /*d350*/  @!UPT UIADD3 URZ, URZ, URZ, URZ ;  /* 0x0000003f3f3ff290 */ /* 0x000fe4000fffe03f */
[----:B------:R-:W-:Y:S05]  /*d360*/  @P0 IMAD.HI.U32 R5, R18, c[0x0][0x330], RZ ;  /* 0x0000cc0012050a27 */ /* 0x000fea00078e00ff */
[----:B------:R-:W-:Y:S02]  /*d370*/  @P0 SHF.R.U32.HI R18, RZ, c[0x0][0x334], R5 ;  /* 0x0000cd00ff120a19 */ /* 0x000fe40000011605 */
.L_x_1604:
[----:B------:R-:W-:Y:S05]  /*d380*/  BSYNC B0 ;  /* 0x0000000000007941 */ /* 0x000fea0003800000 */
.L_x_1602:
[----:B------:R-:W-:Y:S04]  /*d390*/  IMAD R7, R18, c[0x0][0x32c], -R11 ;  /* 0x0000cb0012077a24 */ /* 0x000fe800078e0a0b */
[----:B------:R-:W-:Y:S05]  /*d3a0*/  IMAD.IADD R7, R7, 0x1, -R208 ;  /* 0x0000000107077824 */ /* 0x000fea00078e0ad0 */
[----:B------:R-:W-:Y:S02]  /*d3b0*/  IADD3 R5, R7, c[0x0][0x32c], RZ ;  /* 0x0000cb0007057a10 */ /* 0x000fe40007ffe0ff */
[----:B------:R-:W-:Y:S02]  /*d3c0*/  IMNMX R14, R14, R7, !PT ;  /* 0x000000070e0e7217 */ /* 0x000fe40007800200 */
[----:B------:R-:W-:Y:S02]  /*d3d0*/  IMNMX R16, R16, R5, PT ;  /* 0x0000000510107217 */ /* 0x000fe40003800200 */
.L_x_1601:
[----:B--234-:R-:W-:Y:S01]  /*d3e0*/  ISETP.GT.AND P0, PT, R214, -0x1, PT ;  /* 0xffffffffd600780c */ /* 0x01cfe20003f04270 */
[----:B------:R-:W2:Y:S03]  /*d3f0*/  SHFL.IDX PT, R18, R17, 0x1, 0x1c1f ;  /* 0x003c1f0011127f89 */ /* 0x000ea600000e0000 */
[C---:B------:R-:W-:Y:S02]  /*d400*/  ISETP.GT.AND P4, PT, R14.reuse, 0x1, P0 ;  /* 0x000000010e00780c */ /* 0x040fe40000784270 */
[----:B------:R-:W-:Y:S02]  /*d410*/  ISETP.GT.AND P5, PT, R14, RZ, P0 ;  /* 0x000000ff0e00720c */ /* 0x000fe400007a4270 */
        /* <DEDUP_REMOVED lines=8> */
[----:B------:R-:W-:Y:S01]  /*d4a0*/  FSEL R173, R173, -INF , !P4 ;  /* 0xff800000adad7808 */ /* 0x000fe20006000000 */
[--C-:B--2---:R-:W-:Y:S01]  /*d4b0*/  IMAD.IADD R13, R13, 0x1, R18.reuse ;  /* 0x000000010d0d7824 */ /* 0x104fe200078e0212 */
[----:B------:R-:W-:Y:S01]  /*d4c0*/  ISETP.GT.AND P4, PT, R14, 0x19, P0 ;  /* 0x000000190e00780c */ /* 0x000fe20000784270 */
[----:B------:R-:W-:Y:S01]  /*d4d0*/  IMAD.IADD R15, R15, 0x1, R18 ;  /* 0x000000010f0f7824 */ /* 0x000fe200078e0212 */
        /* <DEDUP_REMOVED lines=14> */
[----:B-1----:R-:W-:Y:S02]  /*d5c0*/  FSEL R171, R171, -INF , !P5 ;  /* 0xff800000abab7808 */ /* 0x002fe40006800000 */
        /* <DEDUP_REMOVED lines=37> */
.L_x_1607:
[----:B------:R-:W-:Y:S04]  /*d820*/  MOV R6, c[0x0][0x32c] ;  /* 0x0000cb0000067a02 */ /* 0x000fe80000000f00 */
[----:B------:R-:W-:Y:S11]  /*d830*/  ISETP.NE.AND P4, PT, R6, 0x1, PT ;  /* 0x000000010600780c */ /* 0x000ff60003f85270 */
[----:B------:R-:W-:Y:S02]  /*d840*/  @!UPT UIADD3 URZ, URZ, URZ, URZ ;  /* 0x0000003f3f3ff290 */ /* 0x000fe4000fffe03f */
[----:B------:R-:W-:Y:S05]  /*d850*/  @P4 IMAD.HI.U32 R6, R14, c[0x0][0x330], RZ ;  /* 0x0000cc000e064a27 */ /* 0x000fea00078e00ff */
[----:B------:R-:W-:Y:S02]  /*d860*/  @P4 SHF.R.U32.HI R14, RZ, c[0x0][0x334], R6 ;  /* 0x0000cd00ff0e4a19 */ /* 0x000fe40000011606 */
.L_x_1608:
[----:B------:R-:W-:Y:S05]  /*d870*/  BSYNC B0 ;  /* 0x0000000000007941 */ /* 0x000fea0003800000 */
.L_x_1606:
[----:B------:R-:W-:Y:S04]  /*d880*/  IMAD R11, R14, c[0x0][0x32c], -R11 ;  /* 0x0000cb000e0b7a24 */ /* 0x000fe800078e0a0b */
[----:B------:R-:W-:Y:S05]  /*d890*/  IMAD.IADD R14, R11, 0x1, -R208 ;  /* 0x000000010b0e7824 */ /* 0x000fea00078e0ad0 */
[----:B------:R-:W-:Y:S02]  /*d8a0*/  IADD3 R6, R14, c[0x0][0x32c], RZ ;  /* 0x0000cb000e067a10 */ /* 0x000fe40007ffe0ff */
[----:B------:R-:W-:Y:S02]  /*d8b0*/  IMNMX R15, R15, R14, !PT ;  /* 0x0000000e0f0f7217 */ /* 0x000fe40007800200 */
[----:B------:R-:W-:Y:S02]  /*d8c0*/  IMNMX R13, R13, R6, PT ;  /* 0x000000060d0d7217 */ /* 0x000fe40003800200 */
.L_x_1605:
[----:B------:R-:W-:Y:S01]  /*d8d0*/  FMNMX.FTZ R6, R9, R132, !PT ;  /* 0x0000008409067209 */ /* 0x000fe20007810000 */
[----:B------:R-:W-:Y:S04]  /*d8e0*/  DEPBAR.LE SB0, 0x2 ;  /* 0x000080800000791a */ /* 0x000fe80000000000 */
[----:B------:R-:W-:Y:S01]  /*d8f0*/  FMNMX.FTZ R6, R141, R6, !PT ;  /* 0x000000068d067209 */ /* 0x000fe20007810000 */
[----:B------:R-:W-:Y:S01]  /*d900*/  BAR.SYNC.DEFER_BLOCKING 0x0 ;  /* 0x0000000000007b1d */ /* 0x000fe20000010000 */
[----:B------:R-:W-:Y:S01]  /*d910*/  ISETP.GT.AND P6, PT, R15, RZ, P0 ;  /* 0x000000ff0f00720c */ /* 0x000fe200007c4270 */
        /* <DEDUP_REMOVED lines=8> */
[----:B------:R-:W-:Y:S02]  /*d9a0*/  ISETP.GT.AND P4, PT, R15, 0x8, P0 ;  /* 0x000000080f00780c */ /* 0x000fe40000784270 */
[----:B------:R-:W-:Y:S02]  /*d9b0*/  FMNMX.FTZ R6, R167, R6, !PT ;  /* 0x00000006a7067209 */ /* 0x000fe40007810000 */
[----:B------:R-:W-:Y:S02]  /*d9c0*/  ISETP.LT.OR P5, PT, R13, 0x2, P5 ;  /* 0x000000020d00780c */ /* 0x000fe40002fa1670 */
[----:B------:R-:W-:Y:S02]  /*d9d0*/  FSEL R16, R0, -INF , !P6 ;  /* 0xff80000000107808 */ /* 0x000fe40007000000 */
[----:B------:R-:W-:Y:S02]  /*d9e0*/  FMNMX.FTZ R6, R171, R6, !PT ;  /* 0x00000006ab067209 */ /* 0x000fe40007810000 */
[----:B------:R-:W-:Y:S01]  /*d9f0*/  FSEL R14, R2, -INF , !P5 ;  /* 0xff800000020e7808 */ /* 0x000fe20006800000 */
[----:B------:R-:W-:Y:S01]  /*da00*/  LDSM.16.MT88.4 R28, [R134+UR4+0x100] ;  /* 0x00010004861c783b */ /* 0x000fe20008004200 */
[----:B------:R-:W-:Y:S02]  /*da10*/  ISETP.GT.AND P6, PT, R15, 0x9, P0 ;  /* 0x000000090f00780c */ /* 0x000fe400007c4270 */
[----:B------:R-:W-:Y:S02]  /*da20*/  ISETP.LT.OR P4, PT, R13, 0x9, P4 ;  /* 0x000000090d00780c */ /* 0x000fe40002781670 */
[----:B------:R-:W-:Y:S02]  /*da30*/  FMNMX.FTZ R11, R16, R3, !PT ;  /* 0x00000003100b7209 */ /* 0x000fe40007810000 */
[----:B------:R-:W-:Y:S02]  /*da40*/  FMNMX.FTZ R0, R169, R6, !PT ;  /* 0x00000006a9007209 */ /* 0x000fe40007810000 */
[----:B------:R-:W-:Y:S02]  /*da50*/  FMNMX.FTZ R11, R14, R11, !PT ;  /* 0x0000000b0e0b7209 */ /* 0x000fe40007810000 */
[----:B------:R-:W-:Y:S02]  /*da60*/  ISETP.GT.AND P5, PT, R15, 0x10, P0 ;  /* 0x000000100f00780c */ /* 0x000fe400007a4270 */
[----:B------:R-:W-:Y:S02]  /*da70*/  ISETP.LT.OR P6, PT, R13, 0xa, P6 ;  /* 0x0000000a0d00780c */ /* 0x000fe400037c1670 */
[----:B------:R-:W-:Y:S02]  /*da80*/  FSEL R136, R136, -INF , !P4 ;  /* 0xff80000088887808 */ /* 0x000fe40006000000 */
[----:B------:R-:W-:Y:S02]  /*da90*/  FMNMX.FTZ R0, R175, R0, !PT ;  /* 0x00000000af007209 */ /* 0x000fe40007810000 */
[----:B------:R-:W-:Y:S02]  /*daa0*/  ISETP.GT.AND P4, PT, R15, 0x11, P0 ;  /* 0x000000110f00780c */ /* 0x000fe40000784270 */
[----:B------:R-:W-:Y:S02]  /*dab0*/  FSEL R6, R137, -INF , !P6 ;  /* 0xff80000089067808 */ /* 0x000fe40007000000 */
[----:B------:R-:W-:Y:S02]  /*dac0*/  ISETP.LT.OR P5, PT, R13, 0x11, P5 ;  /* 0x000000110d00780c */ /* 0x000fe40002fa1670 */
[----:B------:R-:W-:Y:S02]  /*dad0*/  FMNMX.FTZ R11, R136, R11, !PT ;  /* 0x0000000b880b7209 */ /* 0x000fe40007810000 */
[----:B------:R-:W-:Y:S02]  /*dae0*/  FMNMX.FTZ R0, R155, R0, !PT ;  /* 0x000000009b007209 */ /* 0x000fe40007810000 */
[----:B------:R-:W-:Y:S02]  /*daf0*/  ISETP.GT.AND P6, PT, R15, 0x18, P0 ;  /* 0x000000180f00780c */ /* 0x000fe400007c4270 */
[----:B------:R-:W-:Y:S02]  /*db00*/  ISETP.LT.OR P4, PT, R13, 0x12, P4 ;  /* 0x000000120d00780c */ /* 0x000fe40002781670 */
[----:B------:R-:W-:Y:S02]  /*db10*/  FMNMX.FTZ R17, R6, R11, !PT ;  /* 0x0000000b06117209 */ /* 0x000fe40007810000 */
[----:B------:R-:W-:Y:S02]  /*db20*/  FSEL R170, R170, -INF , !P5 ;  /* 0xff800000aaaa7808 */ /* 0x000fe40006800000 */
[----:B------:R-:W-:Y:S02]  /*db30*/  FMNMX.FTZ R0, R153, R0, !PT ;  /* 0x0000000099007209 */ /* 0x000fe40007810000 */
[----:B------:R-:W-:Y:S02]  /*db40*/  FSEL R178, R12, -INF , !P4 ;  /* 0xff8000000cb27808 */ /* 0x000fe40006000000 */
[----:B------:R-:W-:Y:S02]  /*db50*/  ISETP.GT.AND P5, PT, R15, 0x19, P0 ;  /* 0x000000190f00780c */ /* 0x000fe400007a4270 */
        /* <DEDUP_REMOVED lines=23> */
[----:B------:R-:W-:Y:S02]  /*dcd0*/  FSEL R152, R152, -INF , !P5 ;  /* 0xff80000098987808 */ /* 0x000fe40006800000 */
[----:B------:R-:W-:Y:S01]  /*dce0*/  FMNMX.FTZ R17, R154, R17, !PT ;  /* 0x000000119a117209 */ /* 0x000fe20007810000 */
[----:B------:R-:W1:Y:S01]  /*dcf0*/  SHFL.BFLY PT, R0, R11, 0x2, 0x1f ;  /* 0x0c401f000b007f89 */ /* 0x000e6200000e0000 */
[----:B------:R-:W-:Y:S02]  /*dd00*/  ISETP.GT.AND P6, PT, R15, 0x30, P0 ;  /* 0x000000300f00780c */ /* 0x000fe400007c4270 */
[C---:B------:R-:W-:Y:S02]  /*dd10*/  ISETP.LT.OR P4, PT, R13.reuse, 0x2a, P4 ;  /* 0x0000002a0d00780c */ /* 0x040fe40002781670 */
[----:B------:R-:W-:Y:S02]  /*dd20*/  FMNMX.FTZ R17, R152, R17, !PT ;  /* 0x0000001198117209 */ /* 0x000fe40007810000 */
[----:B------:R-:W-:Y:S02]  /*dd30*/  FSEL R150, R150, -INF , !P4 ;  /* 0xff80000096967808 */ /* 0x000fe40006000000 */
[----:B------:R-:W-:Y:S02]  /*dd40*/  ISETP.LT.OR P6, PT, R13, 0x31, P6 ;  /* 0x000000310d00780c */ /* 0x000fe400037c1670 */
[----:B------:R-:W-:Y:S02]  /*dd50*/  ISETP.GT.AND P5, PT, R15, 0x31, P0 ;  /* 0x000000310f00780c */ /* 0x000fe400007a4270 */
[----:B------:R-:W-:Y:S02]  /*dd60*/  FSEL R146, R146, -INF , !P6 ;  /* 0xff80000092927808 */ /* 0x000fe40007000000 */
[----:B------:R-:W-:Y:S02]  /*dd70*/  FMNMX.FTZ R17, R150, R17, !PT ;  /* 0x0000001196117209 */ /* 0x000fe40007810000 */
[----:B------:R-:W-:Y:S02]  /*dd80*/  ISETP.LT.OR P5, PT, R13, 0x32, P5 ;  /* 0x000000320d00780c */ /* 0x000fe40002fa1670 */
[C---:B------:R-:W-:Y:S02]  /*dd90*/  ISETP.GT.AND P4, PT, R15.reuse, 0x38, P0 ;  /* 0x000000380f00780c */ /* 0x040fe40000784270 */
[----:B------:R-:W-:Y:S02]  /*dda0*/  FSEL R144, R144, -INF , !P5 ;  /* 0xff80000090907808 */ /* 0x000fe40006800000 */
[----:B------:R-:W-:Y:S02]  /*ddb0*/  FMNMX.FTZ R17, R146, R17, !PT ;  /* 0x0000001192117209 */ /* 0x000fe40007810000 */
[----:B------:R-:W-:Y:S02]  /*ddc0*/  ISETP.GT.AND P0, PT, R15, 0x39, P0 ;  /* 0x000000390f00780c */ /* 0x000fe40000704270 */
[C---:B------:R-:W-:Y:S02]  /*ddd0*/  ISETP.LT.OR P4, PT, R13.reuse, 0x39, P4 ;  /* 0x000000390d00780c */ /* 0x040fe40002781670 */
[----:B------:R-:W-:Y:S02]  /*dde0*/  FMNMX.FTZ R17, R144, R17, !PT ;  /* 0x0000001190117209 */ /* 0x000fe40007810000 */
[----:B------:R-:W-:Y:S02]  /*ddf0*/  FSEL R142, R10, -INF , !P4 ;  /* 0xff8000000a8e7808 */ /* 0x000fe40006000000 */
[----:B------:R-:W-:Y:S02]  /*de00*/  ISETP.LT.OR P0, PT, R13, 0x3a, P0 ;  /* 0x0000003a0d00780c */ /* 0x000fe40000701670 */
[----:B------:R-:W-:Y:S02]  /*de10*/  FMNMX.FTZ R17, R142, R17, !PT ;  /* 0x000000118e117209 */ /* 0x000fe40007810000 */
[----:B------:R-:W-:Y:S02]  /*de20*/  FSEL R140, R8, -INF , !P0 ;  /* 0xff800000088c7808 */ /* 0x000fe40004000000 */
[----:B-1----:R-:W-:Y:S02]  /*de30*/  FMNMX.FTZ R4, R11, R0, !PT ;  /* 0x000000000b047209 */ /* 0x002fe40007810000 */
[----:B------:R-:W-:Y:S03]  /*de40*/  FMNMX.FTZ R13, R140, R17, !PT ;  /* 0x000000118c0d7209 */ /* 0x000fe60007810000 */
[----:B------:R-:W1:Y:S08]  /*de50*/  SHFL.BFLY PT, R15, R4, 0x1, 0x1f ;  /* 0x0c201f00040f7f89 */ /* 0x000e7000000e0000 */
[----:B------:R-:W2:Y:S01]  /*de60*/  SHFL.BFLY PT, R0, R13, 0x2, 0x1f ;  /* 0x0c401f000d007f89 */ /* 0x000ea200000e0000 */
[----:B-1----:R-:W-:Y:S04]  /*de70*/  FMNMX.FTZ R2, R4, R15, !PT ;  /* 0x0000000f04027209 */ /* 0x002fe80007810000 */
[C---:B------:R-:W-:Y:S01]  /*de80*/  FSETP.NEU.FTZ.AND P0, PT, R2.reuse, -INF , PT ;  /* 0xff8000000200780b */ /* 0x040fe20003f1d000 */
[----:B------:R-:W-:Y:S01]  /*de90*/  FMUL.FTZ R148, R2, c[0x0][0x2d0] ;  /* 0x0000b40002947a20 */ /* 0x000fe20000410000 */
[----:B--2---:R-:W-:Y:S04]  /*dea0*/  FMNMX.FTZ R11, R13, R0, !PT ;  /* 0x000000000d0b7209 */ /* 0x004fe80007810000 */
[----:B------:R-:W-:Y:S01]  /*deb0*/  FSEL R148, R148, RZ, P0 ;  /* 0x000000ff94947208 */ /* 0x000fe20000000000 */
[----:B------:R-:W1:Y:S04]  /*dec0*/  SHFL.BFLY PT, R0, R11, 0x1, 0x1f ;  /* 0x0c201f000b007f89 */ /* 0x000e6800000e0000 */
[--C-:B------:R-:W-:Y:S01]  /*ded0*/  FFMA.FTZ R161, R5, c[0x0][0x2d0], -R148.reuse ;  /* 0x0000b40005a17a23 */ /* 0x100fe20000010894 */
[----:B------:R-:W-:Y:S01]  /*dee0*/  FSEL R5, R2, RZ, P0 ;  /* 0x000000ff02057208 */ /* 0x000fe20000000000 */
[--C-:B------:R-:W-:Y:S02]  /*def0*/  FFMA.FTZ R164, R141, c[0x0][0x2d0], -R148.reuse ;  /* 0x0000b4008da47a23 */ /* 0x100fe40000010894 */
[----:B------:R-:W-:Y:S02]  /*df00*/  FFMA.FTZ R165, R9, c[0x0][0x2d0], -R148 ;  /* 0x0000b40009a57a23 */ /* 0x000fe40000010894 */
[----:B------:R-:W-:Y:S01]  /*df10*/  FADD.FTZ R4, -R5, R132 ;  /* 0x0000008405047221 */ /* 0x000fe20000010100 */
[----:B------:R-:W-:Y:S01]  /*df20*/  MUFU.EX2 R161, R161 ;  /* 0x000000a100a17308 */ /* 0x000fe20000000800 */
[--C-:B------:R-:W-:Y:S02]  /*df30*/  FFMA.FTZ R158, R7, c[0x0][0x2d0], -R148.reuse ;  /* 0x0000b400079e7a23 */ /* 0x100fe40000010894 */
[----:B------:R-:W-:Y:S02]  /*df40*/  FMUL.FTZ R132, R4, c[0x0][0x2d0] ;  /* 0x0000b40004847a20 */ /* 0x000fe40000410000 */
[--C-:B------:R-:W-:Y:S02]  /*df50*/  FFMA.FTZ R177, R153, c[0x0][0x2d0], -R148.reuse ;  /* 0x0000b40099b17a23 */ /* 0x100fe40000010894 */
[--C-:B------:R-:W-:Y:S02]  /*df60*/  FFMA.FTZ R182, R149, c[0x0][0x2d0], -R148.reuse ;  /* 0x0000b40095b67a23 */ /* 0x100fe40000010894 */
[--C-:B------:R-:W-:Y:S01]  /*df70*/  FFMA.FTZ R183, R147, c[0x0][0x2d0], -R148.reuse ;  /* 0x0000b40093b77a23 */ /* 0x100fe20000010894 */
[----:B------:R-:W-:Y:S01]  /*df80*/  MUFU.EX2 R165, R165 ;  /* 0x000000a500a57308 */ /* 0x000fe20000000800 */
[--C-:B------:R-:W-:Y:S02]  /*df90*/  FFMA.FTZ R191, R145, c[0x0][0x2d0], -R148.reuse ;  /* 0x0000b40091bf7a23 */ /* 0x100fe40000010894 */
[--C-:B------:R-:W-:Y:S01]  /*dfa0*/  FFMA.FTZ R166, R173, c[0x0][0x2d0], -R148.reuse ;  /* 0x0000b400ada67a23 */ /* 0x100fe20000010894 */
[----:B-1----:R-:W-:Y:S01]  /*dfb0*/  FMNMX.FTZ R0, R11, R0, !PT ;  /* 0x000000000b007209 */ /* 0x002fe20007810000 */
[--C-:B------:R-:W-:Y:S02]  /*dfc0*/  FFMA.FTZ R167, R167, c[0x0][0x2d0], -R148.reuse ;  /* 0x0000b400a7a77a23 */ /* 0x100fe40000010894 */
[--C-:B------:R-:W-:Y:S01]  /*dfd0*/  FFMA.FTZ R168, R171, c[0x0][0x2d0], -R148.reuse ;  /* 0x0000b400aba87a23 */ /* 0x100fe20000010894 */
[C---:B------:R-:W-:Y:S01]  /*dfe0*/  FSETP.NEU.FTZ.AND P0, PT, R0.reuse, -INF , PT ;  /* 0xff8000000000780b */ /* 0x040fe20003f1d000 */
[C---:B------:R-:W-:Y:S01]  /*dff0*/  FMUL.FTZ R141, R0.reuse, c[0x0][0x2d0] ;  /* 0x0000b400008d7a20 */ /* 0x040fe20000410000 */
[----:B------:R-:W1:Y:S01]  /*e000*/  MUFU.EX2 R164, R164 ;  /* 0x000000a400a47308 */ /* 0x000e620000000800 */
[--C-:B------:R-:W-:Y:S01]  /*e010*/  FFMA.FTZ R169, R169, c[0x0][0x2d0], -R148.reuse ;  /* 0x0000b400a9a97a23 */ /* 0x100fe20000010894 */
[----:B------:R-:W-:Y:S01]  /*e020*/  FSEL R4, R0, RZ, P0 ;  /* 0x000000ff00047208 */ /* 0x000fe20000000000 */
[--C-:B------:R-:W-:Y:S01]  /*e030*/  FFMA.FTZ R175, R175, c[0x0][0x2d0], -R148.reuse ;  /* 0x0000b400afaf7a23 */ /* 0x100fe20000010894 */
[----:B------:R-:W-:Y:S03]  /*e040*/  FSEL R141, R141, RZ, P0 ;  /* 0x000000ff8d8d7208 */ /* 0x000fe60000000000 */
[----:B------:R-:W-:Y:S02]  /*e050*/  FADD.FTZ R4, -R4, R3 ;  /* 0x0000000304047221 */ /* 0x000fe40000010100 */
[--C-:B------:R-:W-:Y:S01]  /*e060*/  FFMA.FTZ R162, R14, c[0x0][0x2d0], -R141.reuse ;  /* 0x0000b4000ea27a23 */ /* 0x100fe2000001088d */
[----:B------:R-:W2:Y:S01]  /*e070*/  MUFU.EX2 R158, R158 ;  /* 0x0000009e009e7308 */ /* 0x000ea20000000800 */
[----:B------:R-:W3:Y:S01]  /*e080*/  LDSM.16.MT88.4 R12, [R135+UR4+0x100] ;  /* 0x00010004870c783b */ /* 0x000ee20008004200 */
[--C-:B------:R-:W-:Y:S01]  /*e090*/  FFMA.FTZ R163, R16, c[0x0][0x2d0], -R141.reuse ;  /* 0x0000b40010a37a23 */ /* 0x100fe2000001088d */
[----:B------:R-:W-:Y:S01]  /*e0a0*/  IADD3 R16, R134, UR4, RZ ;  /* 0x0000000486107c10 */ /* 0x000fe2000fffe0ff */
[--C-:B------:R-:W-:Y:S02]  /*e0b0*/  FFMA.FTZ R159, R136, c[0x0][0x2d0], -R141.reuse ;  /* 0x0000b400889f7a23 */ /* 0x100fe4000001088d */
[--C-:B------:R-:W-:Y:S01]  /*e0c0*/  FFMA.FTZ R160, R6, c[0x0][0x2d0], -R141.reuse ;  /* 0x0000b40006a07a23 */ /* 0x100fe2000001088d */
[----:B------:R-:W-:Y:S01]  /*e0d0*/  IADD3 R157, R187, R16, RZ ;  /* 0x00000010bb9d7210 */ /* 0x000fe20007ffe0ff */
[----:B------:R-:W-:Y:S01]  /*e0e0*/  FMUL.FTZ R3, R4, c[0x0][0x2d0] ;  /* 0x0000b40004037a20 */ /* 0x000fe20000410000 */
[----:B------:R-:W-:Y:S01]  /*e0f0*/  IADD3 R4, R135, UR4, RZ ;  /* 0x0000000487047c10 */ /* 0x000fe2000fffe0ff */
[----:B------:R-:W4:Y:S01]  /*e100*/  MUFU.EX2 R132, R132 ;  /* 0x0000008400847308 */ /* 0x000f220000000800 */
[--C-:B------:R-:W-:Y:S02]  /*e110*/  FFMA.FTZ R179, R154, c[0x0][0x2d0], -R141.reuse ;  /* 0x0000b4009ab37a23 */ /* 0x100fe4000001088d */
[----:B------:R-:W-:Y:S01]  /*e120*/  IADD3 R156, R187, R4, RZ ;  /* 0x00000004bb9c7210 */ /* 0x000fe20007ffe0ff */
[--C-:B------:R-:W-:Y:S01]  /*e130*/  FFMA.FTZ R180, R152, c[0x0][0x2d0], -R141.reuse ;  /* 0x0000b40098b47a23 */ /* 0x100fe2000001088d */
[----:B-1----:R-:W-:Y:S01]  /*e140*/  F2FP.BF16.PACK_AB R136, R164, R165 ;  /* 0x000000a5a488723e */ /* 0x002fe200000010ff */
[--C-:B------:R-:W-:Y:S02]  /*e150*/  FFMA.FTZ R181, R150, c[0x0][0x2d0], -R141.reuse ;  /* 0x0000b40096b57a23 */ /* 0x100fe4000001088d */
[----:B------:R-:W1:Y:S01]  /*e160*/  LDSM.16.MT88.4 R20, [R156+0x100] ;  /* 0x000100009c14783b */ /* 0x000e620000004200 */
[--C-:B------:R-:W-:Y:S01]  /*e170*/  FFMA.FTZ R222, R146, c[0x0][0x2d0], -R141.reuse ;  /* 0x0000b40092de7a23 */ /* 0x100fe2000001088d */
[----:B------:R-:W-:Y:S01]  /*e180*/  MUFU.EX2 R163, R163 ;  /* 0x000000a300a37308 */ /* 0x000fe20000000800 */
[--C-:B------:R-:W-:Y:S02]  /*e190*/  FFMA.FTZ R223, R144, c[0x0][0x2d0], -R141.reuse ;  /* 0x0000b40090df7a23 */ /* 0x100fe4000001088d */
[--C-:B------:R-:W-:Y:S01]  /*e1a0*/  FFMA.FTZ R224, R142, c[0x0][0x2d0], -R141.reuse ;  /* 0x0000b4008ee07a23 */ /* 0x100fe2000001088d */
[----:B--2---:R-:W-:Y:S01]  /*e1b0*/  F2FP.BF16.PACK_AB R138, R158, R161 ;  /* 0x000000a19e8a723e */ /* 0x004fe200000010ff */
[--C-:B------:R-:W-:Y:S01]  /*e1c0*/  FFMA.FTZ R170, R170, c[0x0][0x2d0], -R141.reuse ;  /* 0x0000b400aaaa7a23 */ /* 0x100fe2000001088d */
[----:B------:R-:W-:Y:S01]  /*e1d0*/  LDSM.16.MT88.4 R144, [R157+0x1900] ;  /* 0x001900009d90783b */ /* 0x000fe20000004200 */
[--C-:B------:R-:W-:Y:S02]  /*e1e0*/  FFMA.FTZ R171, R178, c[0x0][0x2d0], -R141.reuse ;  /* 0x0000b400b2ab7a23 */ /* 0x100fe4000001088d */
[--C-:B------:R-:W-:Y:S01]  /*e1f0*/  FFMA.FTZ R178, R151, c[0x0][0x2d0], -R148.reuse ;  /* 0x0000b40097b27a23 */ /* 0x100fe20000010894 */
[----:B------:R-:W2:Y:S01]  /*e200*/  MUFU.EX2 R162, R162 ;  /* 0x000000a200a27308 */ /* 0x000ea20000000800 */
[--C-:B------:R-:W-:Y:S02]  /*e210*/  FFMA.FTZ R172, R172, c[0x0][0x2d0], -R141.reuse ;  /* 0x0000b400acac7a23 */ /* 0x100fe4000001088d */
[--C-:B------:R-:W-:Y:S02]  /*e220*/  FFMA.FTZ R173, R176, c[0x0][0x2d0], -R141.reuse ;  /* 0x0000b400b0ad7a23 */ /* 0x100fe4000001088d */
[C---:B----4-:R-:W-:Y:S02]  /*e230*/  FMUL.FTZ R4, R132.reuse, R128 ;  /* 0x0000008084047220 */ /* 0x050fe40000410000 */
        /* <DEDUP_REMOVED lines=8> */
[----:B------:R-:W4:Y:S01]  /*e2c0*/  MUFU.EX2 R160, R160 ;  /* 0x000000a000a07308 */ /* 0x000f220000000800 */
[C---:B------:R-:W-:Y:S02]  /*e2d0*/  FMUL.FTZ R32, R132.reuse, R100 ;  /* 0x0000006484207220 */ /* 0x040fe40000410000 */
[----:B------:R-:W-:Y:S01]  /*e2e0*/  FMUL.FTZ R33, R132, R101 ;  /* 0x0000006584217220 */ /* 0x000fe20000410000 */
[----:B--2---:R-:W-:Y:S01]  /*e2f0*/  F2FP.BF16.PACK_AB R137, R162, R163 ;  /* 0x000000a3a289723e */ /* 0x004fe200000010ff */
[--C-:B------:R-:W-:Y:S02]  /*e300*/  FFMA.FTZ R176, R155, c[0x0][0x2d0], -R148.reuse ;  /* 0x0000b4009bb07a23 */ /* 0x100fe40000010894 */
[----:B------:R-:W-:Y:S01]  /*e310*/  LDSM.16.MT88.4 R152, [R156+0x3900] ;  /* 0x003900009c98783b */ /* 0x000fe20000004200 */
[----:B------:R-:W-:Y:S02]  /*e320*/  FFMA.FTZ R148, R143, c[0x0][0x2d0], -R148 ;  /* 0x0000b4008f947a23 */ /* 0x000fe40000010894 */
[----:B------:R-:W2:Y:S01]  /*e330*/  MUFU.EX2 R3, R3 ;  /* 0x0000000300037308 */ /* 0x000ea20000000800 */
[C---:B------:R-:W-:Y:S02]  /*e340*/  FMUL.FTZ R36, R132.reuse, R36 ;  /* 0x0000002484247220 */ /* 0x040fe40000410000 */
[C---:B------:R-:W-:Y:S02]  /*e350*/  FMUL.FTZ R37, R132.reuse, R37 ;  /* 0x0000002584257220 */ /* 0x040fe40000410000 */
[C---:B------:R-:W-:Y:S02]  /*e360*/  FMUL.FTZ R40, R132.reuse, R40 ;  /* 0x0000002884287220 */ /* 0x040fe40000410000 */
[C---:B------:R-:W-:Y:S02]  /*e370*/  FMUL.FTZ R41, R132.reuse, R41 ;  /* 0x0000002984297220 */ /* 0x040fe40000410000 */
[C---:B------:R-:W-:Y:S01]  /*e380*/  FMUL.FTZ R44, R132.reuse, R44 ;  /* 0x0000002c842c7220 */ /* 0x040fe20000410000 */
[----:B------:R5:W-:Y:S01]  /*e390*/  MUFU.EX2 R192, R148 ;  /* 0x0000009400c07308 */ /* 0x000be20000000800 */
[C---:B------:R-:W-:Y:S02]  /*e3a0*/  FMUL.FTZ R45, R132.reuse, R45 ;  /* 0x0000002d842d7220 */ /* 0x040fe40000410000 */
[----:B------:R-:W-:Y:S01]  /*e3b0*/  FMUL.FTZ R48, R132, R48 ;  /* 0x0000003084307220 */ /* 0x000fe20000410000 */
[----:B----4-:R-:W-:Y:S01]  /*e3c0*/  F2FP.BF16.PACK_AB R139, R160, R159 ;  /* 0x0000009fa08b723e */ /* 0x010fe200000010ff */
[C---:B------:R-:W-:Y:S02]  /*e3d0*/  FMUL.FTZ R49, R132.reuse, R49 ;  /* 0x0000003184317220 */ /* 0x040fe40000410000 */
[C---:B------:R-:W-:Y:S02]  /*e3e0*/  FMUL.FTZ R52, R132.reuse, R52 ;  /* 0x0000003484347220 */ /* 0x040fe40000410000 */
[C---:B------:R-:W-:Y:S01]  /*e3f0*/  FMUL.FTZ R53, R132.reuse, R53 ;  /* 0x0000003584357220 */ /* 0x040fe20000410000 */
[----:B------:R-:W-:Y:S01]  /*e400*/  MUFU.EX2 R166, R166 ;  /* 0x000000a600a67308 */ /* 0x000fe20000000800 */
[C---:B------:R-:W-:Y:S02]  /*e410*/  FMUL.FTZ R56, R132.reuse, R56 ;  /* 0x0000003884387220 */ /* 0x040fe40000410000 */
[C---:B------:R-:W-:Y:S02]  /*e420*/  FMUL.FTZ R57, R132.reuse, R57 ;  /* 0x0000003984397220 */ /* 0x040fe40000410000 */
[C---:B--2---:R-:W-:Y:S02]  /*e430*/  FMUL.FTZ R6, R3.reuse, R130 ;  /* 0x0000008203067220 */ /* 0x044fe40000410000 */
[C---:B------:R-:W-:Y:S02]  /*e440*/  FMUL.FTZ R7, R3.reuse, R131 ;  /* 0x0000008303077220 */ /* 0x040fe40000410000 */
[----:B------:R-:W-:Y:S01]  /*e450*/  LDSM.16.MT88.4 R128, [R156+0x2900] ;  /* 0x002900009c80783b */ /* 0x000fe20000004200 */
[C---:B------:R-:W-:Y:S01]  /*e460*/  FMUL.FTZ R10, R3.reuse, R126 ;  /* 0x0000007e030a7220 */ /* 0x040fe20000410000 */
[----:B------:R-:W2:Y:S01]  /*e470*/  MUFU.EX2 R167, R167 ;  /* 0x000000a700a77308 */ /* 0x000ea20000000800 */
[C---:B------:R-:W-:Y:S02]  /*e480*/  FMUL.FTZ R11, R3.reuse, R127 ;  /* 0x0000007f030b7220 */ /* 0x040fe40000410000 */
[C---:B---3--:R-:W-:Y:S03]  /*e490*/  HMMA.16816.F32.BF16 R4, R136.reuse, R12, R4 ;  /* 0x0000000c8804723c */ /* 0x048fe60000041804 */
[----:B------:R-:W-:Y:S02]  /*e4a0*/  LDSM.16.MT88.4 R124, [R135+UR4+0x2900] ;  /* 0x00290004877c783b */ /* 0x000fe40008004200 */
[C---:B------:R-:W-:Y:S02]  /*e4b0*/  FMUL.FTZ R18, R3.reuse, R118 ;  /* 0x0000007603127220 */ /* 0x040fe40000410000 */
[C---:B------:R-:W-:Y:S01]  /*e4c0*/  FMUL.FTZ R12, R132.reuse, R120 ;  /* 0x00000078840c7220 */ /* 0x040fe20000410000 */
[C---:B------:R-:W-:Y:S01]  /*e4d0*/  HMMA.16816.F32.BF16 R8, R136.reuse, R14, R8 ;  /* 0x0000000e8808723c */ /* 0x040fe20000041808 */
[----:B------:R-:W-:Y:S02]  /*e4e0*/  MUFU.EX2 R168, R168 ;  /* 0x000000a800a87308 */ /* 0x000fe40000000800 */
[----:B-----5:R-:W-:Y:S01]  /*e4f0*/  LDSM.16.MT88.4 R148, [R135+UR4+0x3900] ;  /* 0x003900048794783b */ /* 0x020fe20008004200 */
        /* <DEDUP_REMOVED lines=9> */
[C---:B-1----:R-:W-:Y:S01]  /*e590*/  HMMA.16816.F32.BF16 R12, R136.reuse, R20, R12 ;  /* 0x00000014880c723c */ /* 0x042fe2000004180c */
[----:B------:R-:W1:Y:S02]  /*e5a0*/  LDSM.16.MT88.4 R120, [R157+0x100] ;  /* 0x000100009d78783b */ /* 0x000e640000004200 */
        /* <DEDUP_REMOVED lines=8> */
[----:B------:R-:W3:Y:S01]  /*e630*/  MUFU.EX2 R171, R171 ;  /* 0x000000ab00ab7308 */ /* 0x000ee20000000800 */
[C---:B------:R-:W-:Y:S01]  /*e640*/  FMUL.FTZ R22, R3.reuse, R114 ;  /* 0x0000007203167220 */ /* 0x040fe20000410000 */
[----:B------:R-:W-:Y:S03]  /*e650*/  LDSM.16.MT88.4 R108, [R157+0x2100] ;  /* 0x002100009d6c783b */ /* 0x000fe60000004200 */
[C---:B------:R-:W-:Y:S02]  /*e660*/  FMUL.FTZ R23, R3.reuse, R115 ;  /* 0x0000007303177220 */ /* 0x040fe40000410000 */
[C---:B------:R-:W-:Y:S02]  /*e670*/  FMUL.FTZ R42, R3.reuse, R42 ;  /* 0x0000002a032a7220 */ /* 0x040fe40000410000 */
[C---:B------:R-:W-:Y:S01]  /*e680*/  FMUL.FTZ R43, R3.reuse, R43 ;  /* 0x0000002b032b7220 */ /* 0x040fe20000410000 */
[----:B------:R-:W4:Y:S01]  /*e690*/  LDSM.16.MT88.4 R112, [R135+UR4+0x2100] ;  /* 0x002100048770783b */ /* 0x000f220008004200 */
[C---:B------:R-:W-:Y:S01]  /*e6a0*/  FMUL.FTZ R46, R3.reuse, R46 ;  /* 0x0000002e032e7220 */ /* 0x040fe20000410000 */
[C---:B------:R-:W-:Y:S01]  /*e6b0*/  HMMA.16816.F32.BF16 R20, R136.reuse, R28, R20 ;  /* 0x0000001c8814723c */ /* 0x040fe20000041814 */
[----:B------:R-:W-:Y:S02]  /*e6c0*/  MUFU.EX2 R172, R172 ;  /* 0x000000ac00ac7308 */ /* 0x000fe40000000800 */
[C---:B------:R-:W-:Y:S02]  /*e6d0*/  FMUL.FTZ R47, R3.reuse, R47 ;  /* 0x0000002f032f7220 */ /* 0x040fe40000410000 */
[C---:B------:R-:W-:Y:S02]  /*e6e0*/  FMUL.FTZ R50, R3.reuse, R50 ;  /* 0x0000003203327220 */ /* 0x040fe40000410000 */
[C---:B------:R-:W-:Y:S01]  /*e6f0*/  FMUL.FTZ R28, R132.reuse, R104 ;  /* 0x00000068841c7220 */ /* 0x040fe20000410000 */
[C---:B------:R-:W-:Y:S03]  /*e700*/  HMMA.16816.F32.BF16 R24, R136.reuse, R30, R24 ;  /* 0x0000001e8818723c */ /* 0x040fe60000041818 */
[----:B------:R-:W5:Y:S01]  /*e710*/  MUFU.EX2 R173, R173 ;  /* 0x000000ad00ad7308 */ /* 0x000f620000000800 */
[C---:B------:R-:W-:Y:S02]  /*e720*/  FMUL.FTZ R29, R132.reuse, R105 ;  /* 0x00000069841d7220 */ /* 0x040fe40000410000 */
[C---:B------:R-:W-:Y:S02]  /*e730*/  FMUL.FTZ R51, R3.reuse, R51 ;  /* 0x0000003303337220 */ /* 0x040fe40000410000 */
[C---:B------:R-:W-:Y:S04]  /*e740*/  FMUL.FTZ R30, R3.reuse, R106 ;  /* 0x0000006a031e7220 */ /* 0x040fe80000410000 */
[C---:B------:R-:W-:Y:S01]  /*e750*/  FMUL.FTZ R31, R3.reuse, R107 ;  /* 0x0000006b031f7220 */ /* 0x040fe20000410000 */
[----:B------:R-:W-:Y:S01]  /*e760*/  MUFU.EX2 R175, R175 ;  /* 0x000000af00af7308 */ /* 0x000fe20000000800 */
[----:B------:R-:W2:Y:S01]  /*e770*/  LDSM.16.MT88.4 R104, [R156+0x2100] ;  /* 0x002100009c68783b */ /* 0x000ea20000004200 */
[C---:B------:R-:W-:Y:S02]  /*e780*/  FMUL.FTZ R54, R3.reuse, R54 ;  /* 0x0000003603367220 */ /* 0x040fe40000410000 */
[C---:B------:R-:W-:Y:S02]  /*e790*/  FMUL.FTZ R55, R3.reuse, R55 ;  /* 0x0000003703377220 */ /* 0x040fe40000410000 */
[C---:B-1----:R-:W-:Y:S03]  /*e7a0*/  HMMA.16816.F32.BF16 R28, R136.reuse, R120, R28 ;  /* 0x00000078881c723c */ /* 0x042fe6000004181c */
[C---:B------:R-:W-:Y:S01]  /*e7b0*/  FMUL.FTZ R58, R3.reuse, R58 ;  /* 0x0000003a033a7220 */ /* 0x040fe20000410000 */
[----:B------:R-:W1:Y:S01]  /*e7c0*/  MUFU.EX2 R176, R176 ;  /* 0x000000b000b07308 */ /* 0x000e620000000800 */
[C---:B------:R-:W-:Y:S02]  /*e7d0*/  FMUL.FTZ R59, R3.reuse, R59 ;  /* 0x0000003b033b7220 */ /* 0x040fe40000410000 */
[C---:B------:R-:W-:Y:S01]  /*e7e0*/  FMUL.FTZ R60, R132.reuse, R60 ;  /* 0x0000003c843c7220 */ /* 0x040fe20000410000 */
[C---:B------:R-:W-:Y:S01]  /*e7f0*/  HMMA.16816.F32.BF16 R32, R136.reuse, R122, R32 ;  /* 0x0000007a8820723c */ /* 0x040fe20000041820 */
[----:B------:R-:W-:Y:S03]  /*e800*/  LDSM.16.MT88.4 R120, [R157+0x900] ;  /* 0x000900009d78783b */ /* 0x000fe60000004200 */
[C---:B------:R-:W-:Y:S02]  /*e810*/  FMUL.FTZ R61, R132.reuse, R61 ;  /* 0x0000003d843d7220 */ /* 0x040fe40000410000 */
[C---:B------:R-:W-:Y:S01]  /*e820*/  FMUL.FTZ R62, R3.reuse, R62 ;  /* 0x0000003e033e7220 */ /* 0x040fe20000410000 */
[----:B------:R-:W-:Y:S01]  /*e830*/  MUFU.EX2 R177, R177 ;  /* 0x000000b100b17308 */ /* 0x000fe20000000800 */
[C---:B----4-:R-:W-:Y:S04]  /*e840*/  HMMA.16816.F32.BF16 R36, R136.reuse, R112, R36 ;  /* 0x000000708824723c */ /* 0x050fe80000041824 */
[C---:B------:R-:W-:Y:S02]  /*e850*/  FMUL.FTZ R63, R3.reuse, R63 ;  /* 0x0000003f033f7220 */ /* 0x040fe40000410000 */
[C---:B------:R-:W-:Y:S02]  /*e860*/  FMUL.FTZ R64, R132.reuse, R64 ;  /* 0x0000004084407220 */ /* 0x040fe40000410000 */
[C---:B------:R-:W-:Y:S01]  /*e870*/  HMMA.16816.F32.BF16 R40, R136.reuse, R114, R40 ;  /* 0x000000728828723c */ /* 0x040fe20000041828 */
[----:B------:R-:W-:Y:S01]  /*e880*/  LDSM.16.MT88.4 R112, [R135+UR4+0x900] ;  /* 0x000900048770783b */ /* 0x000fe20008004200 */
[----:B------:R-:W4:Y:S02]  /*e890*/  MUFU.EX2 R178, R178 ;  /* 0x000000b200b27308 */ /* 0x000f240000000800 */
[C---:B------:R-:W-:Y:S02]  /*e8a0*/  FMUL.FTZ R65, R132.reuse, R65 ;  /* 0x0000004184417220 */ /* 0x040fe40000410000 */
[C---:B------:R-:W-:Y:S02]  /*e8b0*/  FMUL.FTZ R66, R3.reuse, R66 ;  /* 0x0000004203427220 */ /* 0x040fe40000410000 */
[C---:B------:R-:W-:Y:S01]  /*e8c0*/  FMUL.FTZ R67, R3.reuse, R67 ;  /* 0x0000004303437220 */ /* 0x040fe20000410000 */
[C---:B--2---:R-:W-:Y:S03]  /*e8d0*/  HMMA.16816.F32.BF16 R44, R136.reuse, R104, R44 ;  /* 0x00000068882c723c */ /* 0x044fe6000004182c */
[----:B------:R-:W-:Y:S01]  /*e8e0*/  MUFU.EX2 R179, R179 ;  /* 0x000000b300b37308 */ /* 0x000fe20000000800 */
[C---:B------:R-:W-:Y:S02]  /*e8f0*/  FMUL.FTZ R68, R132.reuse, R68 ;  /* 0x0000004484447220 */ /* 0x040fe40000410000 */
[C---:B------:R-:W-:Y:S02]  /*e900*/  FMUL.FTZ R69, R132.reuse, R69 ;  /* 0x0000004584457220 */ /* 0x040fe40000410000 */
[C---:B------:R-:W-:Y:S01]  /*e910*/  FMUL.FTZ R70, R3.reuse, R70 ;  /* 0x0000004603467220 */ /* 0x040fe20000410000 */
[C---:B------:R-:W-:Y:S01]  /*e920*/  HMMA.16816.F32.BF16 R48, R136.reuse, R106, R48 ;  /* 0x0000006a8830723c */ /* 0x040fe20000041830 */
[----:B------:R-:W2:Y:S03]  /*e930*/  LDSM.16.MT88.4 R104, [R135+UR4+0x4100] ;  /* 0x004100048768783b */ /* 0x000ea60008004200 */
[----:B------:R-:W-:Y:S01]  /*e940*/  MUFU.EX2 R180, R180 ;  /* 0x000000b400b47308 */ /* 0x000fe20000000800 */
[C---:B------:R-:W-:Y:S02]  /*e950*/  FMUL.FTZ R71, R3.reuse, R71 ;  /* 0x0000004703477220 */ /* 0x040fe40000410000 */
[C---:B------:R-:W-:Y:S01]  /*e960*/  FMUL.FTZ R72, R132.reuse, R72 ;  /* 0x0000004884487220 */ /* 0x040fe20000410000 */
[C---:B------:R-:W-:Y:S04]  /*e970*/  HMMA.16816.F32.BF16 R52, R136.reuse, R100, R52 ;  /* 0x000000648834723c */ /* 0x040fe80000041834 */
[C---:B------:R-:W-:Y:S02]  /*e980*/  FMUL.FTZ R73, R132.reuse, R73 ;  /* 0x0000004984497220 */ /* 0x040fe40000410000 */
[----:B------:R-:W-:Y:S01]  /*e990*/  MUFU.EX2 R181, R181 ;  /* 0x000000b500b57308 */ /* 0x000fe20000000800 */
        /* <DEDUP_REMOVED lines=10> */
[----:B------:R-:W4:Y:S01]  /*ea40*/  LDSM.16.MT88.4 R108, [R134+UR4+0x4100] ;  /* 0x00410004866c783b */ /* 0x000f220008004200 */
[----:B------:R-:W-:Y:S02]  /*ea50*/  MUFU.EX2 R183, R183 ;  /* 0x000000b700b77308 */ /* 0x000fe40000000800 */
[C---:B------:R-:W-:Y:S02]  /*ea60*/  FMUL.FTZ R79, R3.reuse, R79 ;  /* 0x0000004f034f7220 */ /* 0x040fe40000410000 */
[C---:B------:R-:W-:Y:S02]  /*ea70*/  FMUL.FTZ R80, R132.reuse, R80 ;  /* 0x0000005084507220 */ /* 0x040fe40000410000 */
[C---:B------:R-:W-:Y:S01]  /*ea80*/  FMUL.FTZ R81, R132.reuse, R81 ;  /* 0x0000005184517220 */ /* 0x040fe20000410000 */
[C---:B--2---:R-:W-:Y:S03]  /*ea90*/  HMMA.16816.F32.BF16 R68, R136.reuse, R104, R68 ;  /* 0x000000688844723c */ /* 0x044fe60000041844 */
[C---:B------:R-:W-:Y:S01]  /*eaa0*/  FMUL.FTZ R82, R3.reuse, R82 ;  /* 0x0000005203527220 */ /* 0x040fe20000410000 */
[----:B------:R-:W-:Y:S01]  /*eab0*/  MUFU.EX2 R191, R191 ;  /* 0x000000bf00bf7308 */ /* 0x000fe20000000800 */
[C---:B------:R-:W-:Y:S02]  /*eac0*/  FMUL.FTZ R83, R3.reuse, R83 ;  /* 0x0000005303537220 */ /* 0x040fe40000410000 */
[C---:B------:R-:W-:Y:S01]  /*ead0*/  FMUL.FTZ R84, R132.reuse, R84 ;  /* 0x0000005484547220 */ /* 0x040fe20000410000 */
[C---:B------:R-:W-:Y:S01]  /*eae0*/  HMMA.16816.F32.BF16 R72, R136.reuse, R106, R72 ;  /* 0x0000006a8848723c */ /* 0x040fe20000041848 */
[----:B------:R-:W2:Y:S03]  /*eaf0*/  LDSM.16.MT88.4 R104, [R157+0x4100] ;  /* 0x004100009d68783b */ /* 0x000ea60000004200 */
[C---:B------:R-:W-:Y:S02]  /*eb00*/  FMUL.FTZ R85, R132.reuse, R85 ;  /* 0x0000005584557220 */ /* 0x040fe40000410000 */
[C---:B------:R-:W-:Y:S01]  /*eb10*/  FMUL.FTZ R86, R3.reuse, R86 ;  /* 0x0000005603567220 */ /* 0x040fe20000410000 */
[----:B------:R-:W-:Y:S01]  /*eb20*/  MUFU.EX2 R222, R222 ;  /* 0x000000de00de7308 */ /* 0x000fe20000000800 */
[C---:B-1----:R-:W-:Y:S04]  /*eb30*/  HMMA.16816.F32.BF16 R76, R136.reuse, R100, R76 ;  /* 0x00000064884c723c */ /* 0x042fe8000004184c */
[----:B------:R-:W-:Y:S02]  /*eb40*/  FMUL.FTZ R87, R3, R87 ;  /* 0x0000005703577220 */ /* 0x000fe40000410000 */
[C---:B------:R-:W-:Y:S01]  /*eb50*/  FMUL.FTZ R88, R132.reuse, R88 ;  /* 0x0000005884587220 */ /* 0x040fe20000410000 */
[----:B------:R-:W-:Y:S01]  /*eb60*/  F2FP.BF16.PACK_AB R100, R167, R166 ;  /* 0x000000a6a764723e */ /* 0x000fe200000010ff */
[C---:B------:R-:W-:Y:S01]  /*eb70*/  HMMA.16816.F32.BF16 R80, R136.reuse, R102, R80 ;  /* 0x000000668850723c */ /* 0x040fe20000041850 */
[----:B------:R-:W-:Y:S03]  /*eb80*/  MUFU.EX2 R223, R223 ;  /* 0x000000df00df7308 */ /* 0x000fe60000000800 */
[C---:B------:R-:W-:Y:S01]  /*eb90*/  FMUL.FTZ R89, R132.reuse, R89 ;  /* 0x0000005984597220 */ /* 0x040fe20000410000 */
[----:B---3--:R-:W-:Y:S01]  /*eba0*/  F2FP.BF16.PACK_AB R101, R171, R170 ;  /* 0x000000aaab65723e */ /* 0x008fe200000010ff */
[----:B------:R-:W-:Y:S01]  /*ebb0*/  FMUL.FTZ R90, R3, R90 ;  /* 0x0000005a035a7220 */ /* 0x000fe20000410000 */
[----:B------:R-:W-:Y:S01]  /*ebc0*/  F2FP.BF16.PACK_AB R102, R169, R168 ;  /* 0x000000a8a966723e */ /* 0x000fe200000010ff */
[C---:B----4-:R-:W-:Y:S03]  /*ebd0*/  HMMA.16816.F32.BF16 R84, R136.reuse, R108, R84 ;  /* 0x0000006c8854723c */ /* 0x050fe60000041854 */
[----:B------:R-:W-:Y:S01]  /*ebe0*/  MUFU.EX2 R224, R224 ;  /* 0x000000e000e07308 */ /* 0x000fe20000000800 */
[----:B------:R-:W-:Y:S01]  /*ebf0*/  FMUL.FTZ R91, R3, R91 ;  /* 0x0000005b035b7220 */ /* 0x000fe20000410000 */
[----:B-----5:R-:W-:Y:S01]  /*ec00*/  F2FP.BF16.PACK_AB R103, R173, R172 ;  /* 0x000000acad67723e */ /* 0x020fe200000010ff */
[C---:B------:R-:W-:Y:S02]  /*ec10*/  FMUL.FTZ R92, R132.reuse, R92 ;  /* 0x0000005c845c7220 */ /* 0x040fe40000410000 */
[C---:B------:R-:W-:Y:S03]  /*ec20*/  FMUL.FTZ R93, R132.reuse, R93 ;  /* 0x0000005d845d7220 */ /* 0x040fe60000410000 */
[C---:B------:R-:W-:Y:S01]  /*ec30*/  HMMA.16816.F32.BF16 R88, R136.reuse, R110, R88 ;  /* 0x0000006e8858723c */ /* 0x040fe20000041858 */
[----:B------:R-:W1:Y:S02]  /*ec40*/  LDSM.16.MT88.4 R108, [R134+UR4+0x900] ;  /* 0x00090004866c783b */ /* 0x000e640008004200 */
[C---:B------:R-:W-:Y:S02]  /*ec50*/  FMUL.FTZ R94, R3.reuse, R94 ;  /* 0x0000005e035e7220 */ /* 0x040fe40000410000 */
[C---:B------:R-:W-:Y:S02]  /*ec60*/  FMUL.FTZ R95, R3.reuse, R95 ;  /* 0x0000005f035f7220 */ /* 0x040fe40000410000 */
[C---:B------:R-:W-:Y:S02]  /*ec70*/  FMUL.FTZ R96, R132.reuse, R96 ;  /* 0x0000006084607220 */ /* 0x040fe40000410000 */
[----:B------:R-:W-:Y:S03]  /*ec80*/  FMUL.FTZ R97, R132, R97 ;  /* 0x0000006184617220 */ /* 0x000fe60000410000 */
[C---:B--2---:R-:W-:Y:S03]  /*ec90*/  HMMA.16816.F32.BF16 R92, R136.reuse, R104, R92 ;  /* 0x00000068885c723c */ /* 0x044fe6000004185c */
[C---:B------:R-:W-:Y:S02]  /*eca0*/  FMUL.FTZ R98, R3.reuse, R98 ;  /* 0x0000006203627220 */ /* 0x040fe40000410000 */
[C---:B------:R-:W-:Y:S02]  /*ecb0*/  FMUL.FTZ R99, R3.reuse, R99 ;  /* 0x0000006303637220 */ /* 0x040fe40000410000 */
[--C-:B------:R-:W-:Y:S02]  /*ecc0*/  FFMA.FTZ R174, R174, c[0x0][0x2d0], -R141.reuse ;  /* 0x0000b400aeae7a23 */ /* 0x100fe4000001088d */
[----:B------:R-:W-:Y:S03]  /*ecd0*/  FFMA.FTZ R141, R140, c[0x0][0x2d0], -R141 ;  /* 0x0000b4008c8d7a23 */ /* 0x000fe6000001088d */
[----:B------:R-:W-:Y:S01]  /*ece0*/  HMMA.16816.F32.BF16 R96, R136, R106, R96 ;  /* 0x0000006a8860723c */ /* 0x000fe20000041860 */
[----:B------:R-:W2:Y:S01]  /*ecf0*/  LDSM.16.MT88.4 R104, [R134+UR4+0x2900] ;  /* 0x002900048668783b */ /* 0x000ea20008004200 */
[----:B------:R3:W-:Y:S01]  /*ed00*/  MUFU.EX2 R225, R141 ;  /* 0x0000008d00e17308 */ /* 0x0007e20000000800 */
[----:B------:R-:W-:Y:S02]  /*ed10*/  FFMA.FTZ R163, R3, R210, R163 ;  /* 0x000000d203a37223 */ /* 0x000fe400000100a3 */
[----:B------:R-:W-:Y:S01]  /*ed20*/  FFMA.FTZ R165, R132, R211, R165 ;  /* 0x000000d384a57223 */ /* 0x000fe200000100a5 */
[----:B------:R-:W-:Y:S01]  /*ed30*/  MOV R132, R2 ;  /* 0x0000000200847202 */ /* 0x000fe20000000f00 */
[----:B------:R-:W-:Y:S01]  /*ed40*/  FADD.FTZ R162, R162, R163 ;  /* 0x000000a3a2a27221 */ /* 0x000fe20000010000 */
[C---:B------:R-:W-:Y:S01]  /*ed50*/  HMMA.16816.F32.BF16 R4, R100.reuse, R112, R4 ;  /* 0x000000706404723c */ /* 0x040fe20000041804 */
[----:B------:R-:W-:Y:S03]  /*ed60*/  LDSM.16.MT88.4 R136, [R156+0x3100] ;  /* 0x003100009c88783b */ /* 0x000fe60000004200 */
[----:B------:R-:W4:Y:S01]  /*ed70*/  MUFU.EX2 R174, R174 ;  /* 0x000000ae00ae7308 */ /* 0x000f220000000800 */
[----:B------:R-:W-:Y:S02]  /*ed80*/  FADD.FTZ R164, R164, R165 ;  /* 0x000000a5a4a47221 */ /* 0x000fe40000010000 */
[----:B------:R-:W-:Y:S01]  /*ed90*/  FADD.FTZ R159, R159, R162 ;  /* 0x000000a29f9f7221 */ /* 0x000fe20000010000 */
[C---:B------:R-:W-:Y:S01]  /*eda0*/  HMMA.16816.F32.BF16 R8, R100.reuse, R114, R8 ;  /* 0x000000726408723c */ /* 0x040fe20000041808 */
[----:B------:R-:W5:Y:S03]  /*edb0*/  LDSM.16.MT88.4 R112, [R157+0x2900] ;  /* 0x002900009d70783b */ /* 0x000f660000004200 */
[----:B------:R-:W-:Y:S02]  /*edc0*/  FADD.FTZ R161, R161, R164 ;  /* 0x000000a4a1a17221 */ /* 0x000fe40000010000 */
[----:B------:R-:W-:Y:S02]  /*edd0*/  FADD.FTZ R159, R160, R159 ;  /* 0x0000009fa09f7221 */ /* 0x000fe40000010000 */
[C---:B------:R-:W-:Y:S01]  /*ede0*/  HMMA.16816.F32.BF16 R12, R100.reuse, R116, R12 ;  /* 0x00000074640c723c */ /* 0x040fe2000004180c */
[----:B---3--:R-:W-:Y:S03]  /*edf0*/  LDSM.16.MT88.4 R140, [R134+UR4+0x1900] ;  /* 0x00190004868c783b */ /* 0x008fe60008004200 */
        /* <DEDUP_REMOVED lines=13> */
[C---:B------:R-:W-:Y:S04]  /*eed0*/  HMMA.16816.F32.BF16 R28, R100.reuse, R120, R28 ;  /* 0x00000078641c723c */ /* 0x040fe8000004181c */
[----:B------:R-:W-:Y:S04]  /*eee0*/  FADD.FTZ R168, R169, R168 ;  /* 0x000000a8a9a87221 */ /* 0x000fe80000010000 */
[C---:B------:R-:W-:Y:S01]  /*eef0*/  HMMA.16816.F32.BF16 R32, R100.reuse, R122, R32 ;  /* 0x0000007a6420723c */ /* 0x040fe20000041820 */
[----:B------:R-:W-:Y:S07]  /*ef00*/  LDSM.16.MT88.4 R120, [R156+0x1100] ;  /* 0x001100009c78783b */ /* 0x000fee0000004200 */
[C---:B------:R-:W-:Y:S08]  /*ef10*/  HMMA.16816.F32.BF16 R36, R100.reuse, R124, R36 ;  /* 0x0000007c6424723c */ /* 0x040ff00000041824 */
[C---:B------:R-:W-:Y:S01]  /*ef20*/  HMMA.16816.F32.BF16 R40, R100.reuse, R126, R40 ;  /* 0x0000007e6428723c */ /* 0x040fe20000041828 */
[----:B------:R-:W-:Y:S07]  /*ef30*/  LDSM.16.MT88.4 R124, [R134+UR4+0x1100] ;  /* 0x00110004867c783b */ /* 0x000fee0008004200 */
[C---:B------:R-:W-:Y:S08]  /*ef40*/  HMMA.16816.F32.BF16 R44, R100.reuse, R128, R44 ;  /* 0x00000080642c723c */ /* 0x040ff0000004182c */
[C---:B------:R-:W-:Y:S01]  /*ef50*/  HMMA.16816.F32.BF16 R48, R100.reuse, R130, R48 ;  /* 0x000000826430723c */ /* 0x040fe20000041830 */
[----:B------:R-:W-:Y:S07]  /*ef60*/  LDSM.16.MT88.4 R128, [R135+UR4+0x3100] ;  /* 0x003100048780783b */ /* 0x000fee0008004200 */
[C---:B--2---:R-:W-:Y:S08]  /*ef70*/  HMMA.16816.F32.BF16 R52, R100.reuse, R104, R52 ;  /* 0x000000686434723c */ /* 0x044ff00000041834 */
[C---:B------:R-:W-:Y:S01]  /*ef80*/  HMMA.16816.F32.BF16 R56, R100.reuse, R106, R56 ;  /* 0x0000006a6438723c */ /* 0x040fe20000041838 */
[----:B------:R-:W2:Y:S07]  /*ef90*/  LDSM.16.MT88.4 R104, [R134+UR4+0x4900] ;  /* 0x004900048668783b */ /* 0x000eae0008004200 */
[C---:B-----5:R-:W-:Y:S08]  /*efa0*/  HMMA.16816.F32.BF16 R60, R100.reuse, R112, R60 ;  /* 0x00000070643c723c */ /* 0x060ff0000004183c */
[C---:B------:R-:W-:Y:S01]  /*efb0*/  HMMA.16816.F32.BF16 R64, R100.reuse, R114, R64 ;  /* 0x000000726440723c */ /* 0x040fe20000041840 */
[----:B------:R-:W3:Y:S07]  /*efc0*/  LDSM.16.MT88.4 R112, [R157+0x4900] ;  /* 0x004900009d70783b */ /* 0x000eee0000004200 */
[C---:B-1----:R-:W-:Y:S08]  /*efd0*/  HMMA.16816.F32.BF16 R68, R100.reuse, R108, R68 ;  /* 0x0000006c6444723c */ /* 0x042ff00000041844 */
[C---:B------:R-:W-:Y:S01]  /*efe0*/  HMMA.16816.F32.BF16 R72, R100.reuse, R110, R72 ;  /* 0x0000006e6448723c */ /* 0x040fe20000041848 */
[----:B------:R-:W1:Y:S07]  /*eff0*/  LDSM.16.MT88.4 R108, [R135+UR4+0x1100] ;  /* 0x00110004876c783b */ /* 0x000e6e0008004200 */
[C---:B------:R-:W-:Y:S08]  /*f000*/  HMMA.16816.F32.BF16 R76, R100.reuse, R116, R76 ;  /* 0x00000074644c723c */ /* 0x040ff0000004184c */
[C---:B------:R-:W-:Y:S01]  /*f010*/  HMMA.16816.F32.BF16 R80, R100.reuse, R118, R80 ;  /* 0x000000766450723c */ /* 0x040fe20000041850 */
[----:B------:R-:W5:Y:S07]  /*f020*/  LDSM.16.MT88.4 R116, [R157+0x1100] ;  /* 0x001100009d74783b */ /* 0x000f6e0000004200 */
[C---:B--2---:R-:W-:Y:S08]  /*f030*/  HMMA.16816.F32.BF16 R84, R100.reuse, R104, R84 ;  /* 0x000000686454723c */ /* 0x044ff00000041854 */
[C---:B------:R-:W-:Y:S01]  /*f040*/  HMMA.16816.F32.BF16 R88, R100.reuse, R106, R88 ;  /* 0x0000006a6458723c */ /* 0x040fe20000041858 */
[----:B------:R-:W2:Y:S07]  /*f050*/  LDSM.16.MT88.4 R104, [R134+UR4+0x3100] ;  /* 0x003100048668783b */ /* 0x000eae0008004200 */
[C---:B---3--:R-:W-:Y:S08]  /*f060*/  HMMA.16816.F32.BF16 R92, R100.reuse, R112, R92 ;  /* 0x00000070645c723c */ /* 0x048ff0000004185c */
[----:B------:R-:W-:Y:S01]  /*f070*/  HMMA.16816.F32.BF16 R96, R100, R114, R96 ;  /* 0x000000726460723c */ /* 0x000fe20000041860 */
[----:B------:R-:W-:Y:S06]  /*f080*/  LDSM.16.MT88.4 R112, [R135+UR4+0x5100] ;  /* 0x005100048770783b */ /* 0x000fec0008004200 */
[----:B------:R-:W-:Y:S01]  /*f090*/  F2FP.BF16.PACK_AB R100, R176, R175 ;  /* 0x000000afb064723e */ /* 0x000fe200000010ff */
[----:B------:R-:W-:Y:S01]  /*f0a0*/  FADD.FTZ R175, R175, R168 ;  /* 0x000000a8afaf7221 */ /* 0x000fe20000010000 */
[----:B------:R-:W-:Y:S03]  /*f0b0*/  F2FP.BF16.PACK_AB R102, R178, R177 ;  /* 0x000000b1b266723e */ /* 0x000fe600000010ff */
[----:B----4-:R-:W-:Y:S01]  /*f0c0*/  F2FP.BF16.PACK_AB R101, R179, R174 ;  /* 0x000000aeb365723e */ /* 0x010fe200000010ff */
        /* <DEDUP_REMOVED lines=15> */
[----:B------:R-:W-:Y:S07]  /*f1c0*/  LDSM.16.MT88.4 R124, [R135+UR4+0x1900] ;  /* 0x00190004877c783b */ /* 0x000fee0008004200 */
[C---:B-----5:R-:W-:Y:S08]  /*f1d0*/  HMMA.16816.F32.BF16 R28, R100.reuse, R116, R28 ;  /* 0x00000074641c723c */ /* 0x060ff0000004181c */
[C---:B------:R-:W-:Y:S01]  /*f1e0*/  HMMA.16816.F32.BF16 R32, R100.reuse, R118, R32 ;  /* 0x000000766420723c */ /* 0x040fe20000041820 */
[----:B------:R-:W3:Y:S07]  /*f1f0*/  LDSM.16.MT88.4 R116, [R156+0x5100] ;  /* 0x005100009c74783b */ /* 0x000eee0000004200 */
        /* <DEDUP_REMOVED lines=9> */
[----:B------:R-:W-:Y:S01]  /*f290*/  F2FP.BF16.PACK_AB R139, R225, R224 ;  /* 0x000000e0e18b723e */ /* 0x000fe200000010ff */
        /* <DEDUP_REMOVED lines=14> */
[C---:B---3--:R-:W-:Y:S08]  /*f380*/  HMMA.16816.F32.BF16 R76, R100.reuse, R116, R76 ;  /* 0x00000074644c723c */ /* 0x048ff0000004184c */
[C---:B------:R-:W-:Y:S01]  /*f390*/  HMMA.16816.F32.BF16 R80, R100.reuse, R118, R80 ;  /* 0x000000766450723c */ /* 0x040fe20000041850 */
[----:B------:R-:W3:Y:S07]  /*f3a0*/  LDSM.16.MT88.4 R116, [R156+0x1900] ;  /* 0x001900009c74783b */ /* 0x000eee0000004200 */
[C---:B--2---:R-:W-:Y:S08]  /*f3b0*/  HMMA.16816.F32.BF16 R84, R100.reuse, R104, R84 ;  /* 0x000000686454723c */ /* 0x044ff00000041854 */
[C---:B------:R-:W-:Y:S08]  /*f3c0*/  HMMA.16816.F32.BF16 R88, R100.reuse, R106, R88 ;  /* 0x0000006a6458723c */ /* 0x040ff00000041858 */
[C---:B-1----:R-:W-:Y:S08]  /*f3d0*/  HMMA.16816.F32.BF16 R92, R100.reuse, R108, R92 ;  /* 0x0000006c645c723c */ /* 0x042ff0000004185c */
[----:B------:R-:W-:Y:S08]  /*f3e0*/  HMMA.16816.F32.BF16 R96, R100, R110, R96 ;  /* 0x0000006e6460723c */ /* 0x000ff00000041860 */
[C---:B------:R-:W-:Y:S01]  /*f3f0*/  HMMA.16816.F32.BF16 R128, R136.reuse, R124, R4 ;  /* 0x0000007c8880723c */ /* 0x040fe20000041804 */
[----:B------:R-:W1:Y:S07]  /*f400*/  LDSM.16.MT88.4 R4, [R134+UR4+0x3900] ;  /* 0x003900048604783b */ /* 0x000e6e0008004200 */
[C---:B------:R-:W-:Y:S01]  /*f410*/  HMMA.16816.F32.BF16 R124, R136.reuse, R126, R8 ;  /* 0x0000007e887c723c */ /* 0x040fe20000041808 */
[----:B------:R-:W2:Y:S07]  /*f420*/  LDSM.16.MT88.4 R8, [R157+0x3900] ;  /* 0x003900009d08783b */ /* 0x000eae0000004200 */
[C---:B---3--:R-:W-:Y:S01]  /*f430*/  HMMA.16816.F32.BF16 R120, R136.reuse, R116, R12 ;  /* 0x000000748878723c */ /* 0x048fe2000004180c */
[----:B------:R-:W3:Y:S07]  /*f440*/  LDSM.16.MT88.4 R12, [R135+UR4+0x5900] ;  /* 0x00590004870c783b */ /* 0x000eee0008004200 */
[C---:B------:R-:W-:Y:S01]  /*f450*/  HMMA.16816.F32.BF16 R116, R136.reuse, R118, R16 ;  /* 0x000000768874723c */ /* 0x040fe20000041810 */
[----:B------:R-:W4:Y:S07]  /*f460*/  LDSM.16.MT88.4 R16, [R156+0x5900] ;  /* 0x005900009c10783b */ /* 0x000f2e0000004200 */
[C---:B------:R-:W-:Y:S07]  /*f470*/  HMMA.16816.F32.BF16 R112, R136.reuse, R140, R20 ;  /* 0x0000008c8870723c */ /* 0x040fee0000041814 */
[----:B------:R-:W-:Y:S01]  /*f480*/  IADD3 R20, R214, -0x2, RZ ;  /* 0xfffffffed6147810 */ /* 0x000fe20007ffe0ff */
[C---:B------:R-:W-:Y:S03]  /*f490*/  HMMA.16816.F32.BF16 R108, R136.reuse, R142, R24 ;  /* 0x0000008e886c723c */ /* 0x040fe60000041818 */
[C---:B------:R-:W-:Y:S05]  /*f4a0*/  ISETP.GE.AND P6, PT, R20.reuse, R193, PT ;  /* 0x000000c11400720c */ /* 0x040fea0003fc6270 */
[C---:B------:R-:W-:Y:S08]  /*f4b0*/  HMMA.16816.F32.BF16 R104, R136.reuse, R144, R28 ;  /* 0x000000908868723c */ /* 0x040ff0000004181c */
[C---:B------:R-:W-:Y:S08]  /*f4c0*/  HMMA.16816.F32.BF16 R100, R136.reuse, R146, R32 ;  /* 0x000000928864723c */ /* 0x040ff00000041820 */
[C---:B------:R-:W-:Y:S08]  /*f4d0*/  HMMA.16816.F32.BF16 R36, R136.reuse, R148, R36 ;  /* 0x000000948824723c */ /* 0x040ff00000041824 */
[C---:B------:R-:W-:Y:S08]  /*f4e0*/  HMMA.16816.F32.BF16 R40, R136.reuse, R150, R40 ;  /* 0x000000968828723c */ /* 0x040ff00000041828 */
[C---:B------:R-:W-:Y:S08]  /*f4f0*/  HMMA.16816.F32.BF16 R44, R136.reuse, R152, R44 ;  /* 0x00000098882c723c */ /* 0x040ff0000004182c */
[C---:B------:R-:W-:Y:S08]  /*f500*/  HMMA.16816.F32.BF16 R48, R136.reuse, R154, R48 ;  /* 0x0000009a8830723c */ /* 0x040ff00000041830 */
[C---:B-1----:R-:W-:Y:S07]  /*f510*/  HMMA.16816.F32.BF16 R52, R136.reuse, R4, R52 ;  /* 0x000000048834723c */ /* 0x042fee0000041834 */
[----:B------:R-:W-:Y:S01]  /*f520*/  @P6 SHF.R.S32.HI R5, RZ, 0x1f, R20 ;  /* 0x0000001fff056819 */ /* 0x000fe20000011414 */
[C---:B------:R-:W-:Y:S04]  /*f530*/  HMMA.16816.F32.BF16 R56, R136.reuse, R6, R56 ;  /* 0x000000068838723c */ /* 0x040fe80000041838 */
[----:B------:R-:W-:Y:S04]  /*f540*/  @P6 IMAD R5, R5, c[0x0][0x1e0], RZ ;  /* 0x0000780005056a24 */ /* 0x000fe800078e02ff */
[C---:B--2---:R-:W-:Y:S04]  /*f550*/  HMMA.16816.F32.BF16 R60, R136.reuse, R8, R60 ;  /* 0x00000008883c723c */ /* 0x044fe8000004183c */
[C---:B------:R-:W-:Y:S03]  /*f560*/  @P6 IMAD R5, R20.reuse, c[0x0][0x1e4], R5 ;  /* 0x0000790014056a24 */ /* 0x040fe600078e0205 */
[----:B------:R-:W-:Y:S01]  /*f570*/  @P6 IMAD.WIDE.U32 R8, R20, c[0x0][0x1e0], RZ ;  /* 0x0000780014086a25 */ /* 0x000fe200078e00ff */
[C---:B------:R-:W-:Y:S04]  /*f580*/  HMMA.16816.F32.BF16 R64, R136.reuse, R10, R64 ;  /* 0x0000000a8840723c */ /* 0x040fe80000041840 */
[----:B------:R-:W-:Y:S02]  /*f590*/  @P6 IADD3 R5, R9, R5, RZ ;  /* 0x0000000509056210 */ /* 0x000fe40007ffe0ff */
[C---:B------:R-:W-:Y:S02]  /*f5a0*/  @P6 SHF.L.U32 R9, R8.reuse, 0x6, RZ ;  /* 0x0000000608096819 */ /* 0x040fe400000006ff */
[C---:B---3--:R-:W-:Y:S04]  /*f5b0*/  HMMA.16816.F32.BF16 R68, R136.reuse, R12, R68 ;  /* 0x0000000c8844723c */ /* 0x048fe80000041844 */
[----:B------:R-:W-:Y:S02]  /*f5c0*/  @P6 SHF.L.U64.HI R8, R8, 0x6, R5 ;  /* 0x0000000608086819 */ /* 0x000fe40000010205 */
[----:B------:R-:W1:Y:S01]  /*f5d0*/  LDSM.16.MT88.4 R4, [R134+UR4+0x5900] ;  /* 0x005900048604783b */ /* 0x000e620008004200 */
[C---:B------:R-:W-:Y:S01]  /*f5e0*/  @P6 IADD3 R10, P0, R9.reuse, R202, RZ ;  /* 0x000000ca090a6210 */ /* 0x040fe20007f1e0ff */
[C---:B------:R-:W-:Y:S04]  /*f5f0*/  HMMA.16816.F32.BF16 R72, R136.reuse, R14, R72 ;  /* 0x0000000e8848723c */ /* 0x040fe80000041848 */
[----:B------:R-:W-:Y:S02]  /*f600*/  @P6 LEA R20, P5, R10, c[0x0][0x1c8], 0x1 ;  /* 0x000072000a146a11 */ /* 0x000fe400078a08ff */
[----:B------:R-:W-:Y:S02]  /*f610*/  @P6 IADD3 R22, P4, R9, R218, RZ ;  /* 0x000000da09166210 */ /* 0x000fe40007f9e0ff */
[----:B------:R-:W-:Y:S01]  /*f620*/  @P6 IADD3.X R11, R8, R207, RZ, P0, !PT ;  /* 0x000000cf080b6210 */ /* 0x000fe200007fe4ff */
[C---:B----4-:R-:W-:Y:S03]  /*f630*/  HMMA.16816.F32.BF16 R76, R136.reuse, R16, R76 ;  /* 0x00000010884c723c */ /* 0x050fe6000004184c */
[----:B------:R-:W-:Y:S02]  /*f640*/  @P6 LEA R12, P0, R22, c[0x0][0x1c8], 0x1 ;  /* 0x00007200160c6a11 */ /* 0x000fe400078008ff */
[----:B------:R-:W-:Y:S02]  /*f650*/  @P6 IADD3.X R13, R8, R217, RZ, P4, !PT ;  /* 0x000000d9080d6210 */ /* 0x000fe400027fe4ff */
[----:B------:R-:W-:Y:S01]  /*f660*/  @P6 LEA.HI.X R21, R10, c[0x0][0x1cc], R11, 0x1, P5 ;  /* 0x000073000a156a11 */ /* 0x000fe200028f0c0b */
[C---:B------:R-:W-:Y:S04]  /*f670*/  HMMA.16816.F32.BF16 R80, R136.reuse, R18, R80 ;  /* 0x000000128850723c */ /* 0x040fe80000041850 */
[----:B------:R-:W-:Y:S02]  /*f680*/  @P6 IADD3 R3, P5, R197, R9, RZ ;  /* 0x00000009c5036210 */ /* 0x000fe40007fbe0ff */
[----:B------:R-:W-:Y:S02]  /*f690*/  @P6 LEA.HI.X R13, R22, c[0x0][0x1cc], R13, 0x1, P0 ;  /* 0x00007300160d6a11 */ /* 0x000fe400000f0c0d */
[----:B------:R-:W-:Y:S04]  /*f6a0*/  @P6 IADD3 R14, P0, R9, R216, RZ ;  /* 0x000000d8090e6210 */ /* 0x000fe80007f1e0ff */
[----:B------:R-:W-:Y:S02]  /*f6b0*/  @P6 IADD3.X R22, R196, R8, RZ, P5, !PT ;  /* 0x00000008c4166210 */ /* 0x000fe40002ffe4ff */
[----:B------:R-:W-:Y:S02]  /*f6c0*/  @P6 IADD3 R15, P4, R3, R202, RZ ;  /* 0x000000ca030f6210 */ /* 0x000fe40007f9e0ff */
[----:B------:R-:W-:Y:S02]  /*f6d0*/  @P6 IADD3.X R17, R8, R215, RZ, P0, !PT ;  /* 0x000000d708116210 */ /* 0x000fe400007fe4ff */
[----:B------:R-:W2:Y:S01]  /*f6e0*/  LDSM.16.MT88.4 R8, [R157+0x5900] ;  /* 0x005900009d08783b */ /* 0x000ea20000004200 */
[C---:B------:R-:W-:Y:S02]  /*f6f0*/  @P6 LEA R24, P0, R15.reuse, c[0x0][0x1c8], 0x1 ;  /* 0x000072000f186a11 */ /* 0x040fe400078008ff */
[----:B------:R-:W-:Y:S01]  /*f700*/  @P6 IADD3.X R26, R22, R207, RZ, P4, !PT ;  /* 0x000000cf161a6210 */ /* 0x000fe200027fe4ff */
[C---:B-1----:R-:W-:Y:S03]  /*f710*/  HMMA.16816.F32.BF16 R84, R136.reuse, R4, R84 ;  /* 0x000000048854723c */ /* 0x042fe60000041854 */
[C---:B------:R-:W-:Y:S02]  /*f720*/  @P6 LEA R16, P5, R14.reuse, c[0x0][0x1c8], 0x1 ;  /* 0x000072000e106a11 */ /* 0x040fe400078a08ff */
[----:B------:R-:W-:Y:S02]  /*f730*/  @P6 LEA.HI.X R25, R15, c[0x0][0x1cc], R26, 0x1, P0 ;  /* 0x000073000f196a11 */ /* 0x000fe400000f0c1a */
[----:B------:R-:W-:Y:S01]  /*f740*/  MOV R15, UR7 ;  /* 0x00000007000f7c02 */ /* 0x000fe20008000f00 */
[C---:B------:R-:W-:Y:S04]  /*f750*/  HMMA.16816.F32.BF16 R88, R136.reuse, R6, R88 ;  /* 0x000000068858723c */ /* 0x040fe80000041858 */
[----:B------:R-:W-:Y:S01]  /*f760*/  @P6 LEA.HI.X R17, R14, c[0x0][0x1cc], R17, 0x1, P5 ;  /* 0x000073000e116a11 */ /* 0x000fe200028f0c11 */
[----:B------:R-:W-:Y:S01]  /*f770*/  @P6 IMAD R15, R15, 0x3000, R198 ;  /* 0x000030000f0f6824 */ /* 0x000fe200078e02c6 */
[C---:B------:R-:W-:Y:S02]  /*f780*/  @P6 IADD3 R14, P0, R3.reuse, R218, RZ ;  /* 0x000000da030e6210 */ /* 0x040fe40007f1e0ff */
[----:B------:R-:W-:Y:S04]  /*f790*/  @P6 IADD3 R23, P4, R3, R216, RZ ;  /* 0x000000d803176210 */ /* 0x000fe80007f9e0ff */
[----:B------:R-:W-:Y:S02]  /*f7a0*/  @P6 LEA R18, P5, R14, c[0x0][0x1c8], 0x1 ;  /* 0x000072000e126a11 */ /* 0x000fe400078a08ff */
[----:B------:R-:W-:Y:S02]  /*f7b0*/  @P6 IADD3.X R3, R22, R217, RZ, P0, !PT ;  /* 0x000000d916036210 */ /* 0x000fe400007fe4ff */
[----:B------:R-:W-:Y:S02]  /*f7c0*/  @P6 LEA R26, P0, R23, c[0x0][0x1c8], 0x1 ;  /* 0x00007200171a6a11 */ /* 0x000fe400078008ff */
[----:B------:R-:W-:Y:S02]  /*f7d0*/  @P6 LEA.HI.X R19, R14, c[0x0][0x1cc], R3, 0x1, P5 ;  /* 0x000073000e136a11 */ /* 0x000fe400028f0c03 */
[----:B------:R-:W-:Y:S02]  /*f7e0*/  @P6 SHF.L.U32 R3, R15, 0x1, RZ ;  /* 0x000000010f036819 */ /* 0x000fe400000006ff */
[----:B------:R-:W-:Y:S03]  /*f7f0*/  @P6 IADD3.X R22, R22, R215, RZ, P4, !PT ;  /* 0x000000d716166210 */ /* 0x000fe600027fe4ff */
[----:B------:R-:W-:Y:S01]  /*f800*/  @!PT LDS RZ, [RZ] ;  /* 0x00000000fffff984 */ /* 0x000fe20000000800 */
[----:B------:R-:W-:Y:S01]  /*f810*/  @!PT LDS RZ, [RZ] ;  /* 0x00000000fffff984 */ /* 0x000fe20000000800 */
[----:B------:R-:W-:Y:S01]  /*f820*/  @!PT LDS RZ, [RZ] ;  /* 0x00000000fffff984 */ /* 0x000fe20000000800 */
[----:B------:R1:W-:Y:S01]  /*f830*/  @P6 LDGSTS.E.BYPASS.LTC128B.128 [R3+0xc100], [R20.64], !P3 ;  /* 0x0c10000014036fae */ /* 0x0003e2000d901d4a */
[----:B------:R-:W-:Y:S01]  /*f840*/  @P6 LEA.HI.X R27, R23, c[0x0][0x1cc], R22, 0x1, P0 ;  /* 0x00007300171b6a11 */ /* 0x000fe200000f0c16 */
[C---:B--2---:R-:W-:Y:S03]  /*f850*/  HMMA.16816.F32.BF16 R92, R136.reuse, R8, R92 ;  /* 0x00000008885c723c */ /* 0x044fe6000004185c */
[----:B------:R-:W-:Y:S03]  /*f860*/  ISETP.GE.AND P0, PT, R193, R214, PT ;  /* 0x000000d6c100720c */ /* 0x000fe60003f06270 */
[----:B------:R1:W-:Y:S01]  /*f870*/  @P6 LDGSTS.E.BYPASS.LTC128B.128 [R3+0xe100], [R12.64], !P2 ;  /* 0x0e1000000c036fae */ /* 0x0003e2000d101d4a */
[----:B------:R-:W-:Y:S01]  /*f880*/  IADD3 R214, R214, -0x1, RZ ;  /* 0xffffffffd6d67810 */ /* 0x000fe20007ffe0ff */
[----:B------:R-:W-:Y:S06]  /*f890*/  HMMA.16816.F32.BF16 R96, R136, R10, R96 ;  /* 0x0000000a8860723c */ /* 0x000fec0000041860 */
[----:B------:R1:W-:Y:S08]  /*f8a0*/  @P6 LDGSTS.E.BYPASS.LTC128B.128 [R3+0x10100], [R16.64], !P1 ;  /* 0x1010000010036fae */ /* 0x0003f0000c901d4a */
[----:B------:R1:W-:Y:S08]  /*f8b0*/  @P6 LDGSTS.E.BYPASS.LTC128B.128 [R3+0xd100], [R24.64], !P3 ;  /* 0x0d10000018036fae */ /* 0x0003f0000d901d4a */
[----:B------:R1:W-:Y:S08]  /*f8c0*/  @P6 LDGSTS.E.BYPASS.LTC128B.128 [R3+0xf100], [R18.64], !P2 ;  /* 0x0f10000012036fae */ /* 0x0003f0000d101d4a */
[----:B------:R1:W-:Y:S08]  /*f8d0*/  @P6 LDGSTS.E.BYPASS.LTC128B.128 [R3+0x11100], [R26.64], !P1 ;  /* 0x111000001a036fae */ /* 0x0003f0000c901d4a */
[----:B------:R-:W0:Y:S01]  /*f8e0*/  LDGDEPBAR ;  /* 0x00000000000079af */ /* 0x000e220000000000 */
[----:B-1----:R-:W-:Y:S01]  /*f8f0*/  MOV R3, R0 ;  /* 0x0000000000037202 */ /* 0x002fe20000000f00 */
[----:B------:R-:W-:-:S06]  /*f900*/  @!P0 BRA `(.L_x_1609) ;  /* 0xffffc6f000008947 */ /* 0x000fcc000383ffff */
.L_x_1600:
        /* <DEDUP_REMOVED lines=12> */
[----:B------:R-:W-:Y:S02]  /*f9d0*/  MOV R7, 0xff800000 ;  /* 0xff80000000077802 */ /* 0x000fe40000000f00 */
[----:B------:R-:W-:-:S09]  /*f9e0*/  FSETP.NE.FTZ.AND P0, PT, R4, RZ, PT ;  /* 0x000000ff0400720b */ /* 0x000fd20003f15000 */
[----:B------:R-:W1:Y:S01]  /*f9f0*/  @P1 MUFU.RCP R6, R5 ;  /* 0x0000000500061308 */ /* 0x000e620000001000 */
[----:B------:R-:W-:-:S03]  /*fa00*/  @P1 MOV R8, 0x3f317218 ;  /* 0x3f31721800081802 */ /* 0x000fc60000000f00 */
[----:B------:R-:W-:Y:S02]  /*fa10*/  @P0 MOV R9, 0x3f317218 ;  /* 0x3f31721800090802 */ /* 0x000fe40000000f00 */
[----:B------:R-:W-:Y:S02]  /*fa20*/  @P1 FMUL.FTZ R8, R8, c[0x0][0x2d0] ;  /* 0x0000b40008081a20 */ /* 0x000fe40000410000 */
[----:B------:R-:W2:Y:S01]  /*fa30*/  @P1 MUFU.LG2 R5, R5 ;  /* 0x0000000500051308 */ /* 0x000ea20000000c00 */
[----:B------:R-:W-:Y:S02]  /*fa40*/  @P0 FMUL.FTZ R9, R9, c[0x0][0x2d0] ;  /* 0x0000b40009090a20 */ /* 0x000fe40000410000 */
[----:B-1----:R-:W-:-:S05]  /*fa50*/  FMUL.FTZ R128, R6, R128 ;  /* 0x0000008006807220 */ /* 0x002fca0000410000 */
[----:B------:R-:W1:Y:S01]  /*fa60*/  @P0 MUFU.RCP R3, R4 ;  /* 0x0000000400030308 */ /* 0x000e620000001000 */
        /* <DEDUP_REMOVED lines=46> */
[----:B------:R-:W-:Y:S02]  /*fd50*/  FMUL.FTZ R97, R6, R97 ;  /* 0x0000006106617220 */ /* 0x000fe40000410000 */
[----:B------:R3:W4:Y:S01]  /*fd60*/  @P0 MUFU.LG2 R6, R4 ;  /* 0x0000000400060308 */ /* 0x0007220000000c00 */
[----:B--2---:R-:W-:-:S02]  /*fd70*/  @P1 FMUL.FTZ R5, R5, 0.69314718246459960938 ;  /* 0x3f31721805051820 */ /* 0x004fc40000410000 */
[C---:B-1----:R-:W-:Y:S02]  /*fd80*/  FMUL.FTZ R130, R3.reuse, R130 ;  /* 0x0000008203827220 */ /* 0x042fe40000410000 */
[C---:B------:R-:W-:Y:S02]  /*fd90*/  FMUL.FTZ R131, R3.reuse, R131 ;  /* 0x0000008303837220 */ /* 0x040fe40000410000 */
[C---:B------:R-:W-:Y:S02]  /*fda0*/  FMUL.FTZ R126, R3.reuse, R126 ;  /* 0x0000007e037e7220 */ /* 0x040fe40000410000 */
[C---:B------:R-:W-:Y:S02]  /*fdb0*/  FMUL.FTZ R127, R3.reuse, R127 ;  /* 0x0000007f037f7220 */ /* 0x040fe40000410000 */
[C---:B------:R-:W-:Y:S02]  /*fdc0*/  FMUL.FTZ R122, R3.reuse, R122 ;  /* 0x0000007a037a7220 */ /* 0x040fe40000410000 */
[----:B------:R-:W-:-:S02]  /*fdd0*/  FMUL.FTZ R123, R3, R123 ;  /* 0x0000007b037b7220 */ /* 0x000fc40000410000 */
[C---:B------:R-:W-:Y:S01]  /*fde0*/  FMUL.FTZ R118, R3.reuse, R118 ;  /* 0x0000007603767220 */ /* 0x040fe20000410000 */
[----:B---3--:R-:W-:Y:S01]  /*fdf0*/  MOV R4, 0xff800000 ;  /* 0xff80000000047802 */ /* 0x008fe20000000f00 */
[----:B----4-:R-:W-:Y:S02]  /*fe00*/  @P0 FMUL.FTZ R6, R6, 0.69314718246459960938 ;  /* 0x3f31721806060820 */ /* 0x010fe40000410000 */
        /* <DEDUP_REMOVED lines=41> */
[----:B------:R-:W-:Y:S02]  /*100a0*/  @P1 FFMA.FTZ R4, R8, R2, R5 ;  /* 0x0000000208041223 */ /* 0x000fe40000010005 */
[----:B------:R-:W-:Y:S02]  /*100b0*/  @P0 FFMA.FTZ R7, R9, R0, R6 ;  /* 0x0000000009070223 */ /* 0x000fe40000010006 */
.L_x_1567:
[----:B------:R-:W-:Y:S05]  /*100c0*/  @P2 BRA `(.L_x_1610) ;  /* 0x0000197000002947 */ /* 0x000fea0003800000 */
[----:B------:R-:W1:Y:S01]  /*100d0*/  S2R R3, SR_CTAID.Y ;  /* 0x0000000000037919 */ /* 0x000e620000002600 */
[----:B------:R-:W-:Y:S01]  /*100e0*/  IMAD R6, RZ, RZ, -UR8 ;  /* 0x80000008ff067e24 */ /* 0x000fe2000f8e02ff */
[----:B------:R-:W-:Y:S01]  /*100f0*/  USHF.R.S32.HI UR6, URZ, 0x1f, UR8 ;  /* 0x0000001f3f067899 */ /* 0x000fe20008011408 */
[----:B------:R-:W-:Y:S01]  /*10100*/  IMAD.MOV.U32 R11, RZ, RZ, c[0x0][0x4e8] ;  /* 0x00013a00ff0b7624 */ /* 0x000fe200078e00ff */
[----:B------:R-:W2:Y:S01]  /*10110*/  S2R R2, SR_TID.X ;  /* 0x0000000000027919 */ /* 0x000ea20000002100 */
[----:B------:R-:W-:Y:S01]  /*10120*/  ULDC.64 UR4, c[0x0][0x4d0] ;  /* 0x0001340000047ab9 */ /* 0x000fe20000000a00 */
[----:B------:R-:W-:Y:S01]  /*10130*/  BSSY B0, `(.L_x_1611) ;  /* 0x00000fe000007945 */ /* 0x000fe20003800000 */
[----:B------:R-:W-:Y:S01]  /*10140*/  UIMAD UR7, UR6, UR4, URZ ;  /* 0x00000004060772a4 */ /* 0x000fe2000f8e023f */
[----:B------:R-:W3:Y:S01]  /*10150*/  S2R R9, SR_CTAID.Z ;  /* 0x0000000000097919 */ /* 0x000ee20000002700 */
[----:B------:R-:W-:-:S03]  /*10160*/  UIMAD.WIDE.U32 UR12, UR8, UR4, URZ ;  /* 0x00000004080c72a5 */ /* 0x000fc6000f8e003f */
[----:B------:R-:W-:Y:S01]  /*10170*/  BAR.SYNC.DEFER_BLOCKING 0x1, 0x100 ;  /* 0x0044000000007b1d */ /* 0x000fe20000010000 */
[----:B------:R-:W-:Y:S01]  /*10180*/  UIMAD UR7, UR8, UR5, UR7 ;  /* 0x00000005080772a4 */ /* 0x000fe2000f8e0207 */
[C---:B------:R-:W-:Y:S01]  /*10190*/  ISETP.NE.AND P1, PT, R11.reuse, 0x1, PT ;  /* 0x000000010b00780c */ /* 0x040fe20003f25270 */
[----:B------:R-:W-:Y:S01]  /*101a0*/  IMAD.U32 R16, RZ, RZ, UR12 ;  /* 0x0000000cff107e24 */ /* 0x000fe2000f8e00ff */
[----:B------:R-:W-:Y:S01]  /*101b0*/  MOV R17, UR13 ;  /* 0x0000000d00117c02 */ /* 0x000fe20008000f00 */
[----:B------:R-:W-:Y:S01]  /*101c0*/  UIADD3 UR7, UR13, UR7, URZ ;  /* 0x000000070d077290 */ /* 0x000fe2000fffe03f */
[----:B------:R-:W4:Y:S01]  /*101d0*/  S2R R10, SR_CTAID.X ;  /* 0x00000000000a7919 */ /* 0x000f220000002500 */
[----:B------:R-:W-:Y:S01]  /*101e0*/  ULDC.64 UR4, c[0x0][0x438] ;  /* 0x00010e0000047ab9 */ /* 0x000fe20000000a00 */
[----:B------:R-:W-:Y:S01]  /*101f0*/  IMAD R11, R11, c[0x0][0x388], RZ ;  /* 0x0000e2000b0b7a24 */ /* 0x000fe200078e02ff */
[----:B------:R-:W-:Y:S02]  /*10200*/  UIMAD.WIDE.U32 UR14, UR8, UR4, URZ ;  /* 0x00000004080e72a5 */ /* 0x000fe4000f8e003f */
[----:B------:R-:W-:Y:S01]  /*10210*/  UIMAD UR4, UR6, UR4, URZ ;  /* 0x00000004060472a4 */ /* 0x000fe2000f8e023f */
[----:B-1----:R-:W-:-:S02]  /*10220*/  IMAD R6, R6, c[0x0][0x550], R3 ;  /* 0x0001540006067a24 */ /* 0x002fc400078e0203 */
[----:B------:R-:W-:Y:S01]  /*10230*/  IMAD.U32 R17, RZ, RZ, UR7 ;  /* 0x00000007ff117e24 */ /* 0x000fe2000f8e00ff */
[----:B------:R-:W-:Y:S01]  /*10240*/  UIMAD UR4, UR8, UR5, UR4 ;  /* 0x00000005080472a4 */ /* 0x000fe2000f8e0204 */
[----:B--2---:R-:W-:Y:S01]  /*10250*/  SHF.R.S32.HI R3, RZ, 0x1f, R2 ;  /* 0x0000001fff037819 */ /* 0x004fe20000011402 */
[----:B------:R-:W-:Y:S01]  /*10260*/  IMAD.U32 R15, RZ, RZ, UR15 ;  /* 0x0000000fff0f7e24 */ /* 0x000fe2000f8e00ff */
[----:B------:R-:W-:Y:S01]  /*10270*/  MOV R14, UR14 ;  /* 0x0000000e000e7c02 */ /* 0x000fe20008000f00 */
[----:B------:R-:W-:Y:S01]  /*10280*/  UIADD3 UR4, UR15, UR4, URZ ;  /* 0x000000040f047290 */ /* 0x000fe2000fffe03f */
[-C--:B------:R-:W-:Y:S01]  /*10290*/  LEA.HI R0, R3, R2.reuse, RZ, 0x5 ;  /* 0x0000000203007211 */ /* 0x080fe200078f28ff */
[----:B---3--:R-:W-:Y:S01]  /*102a0*/  IMAD.WIDE.U32 R16, R9, c[0x0][0x4d8], R16 ;  /* 0x0001360009107a25 */ /* 0x008fe200078e0010 */
[----:B------:R-:W-:Y:S02]  /*102b0*/  LEA.HI R3, R3, R2, RZ, 0x2 ;  /* 0x0000000203037211 */ /* 0x000fe400078f10ff */
[----:B------:R-:W-:Y:S01]  /*102c0*/  LOP3.LUT R5, R0, 0xffffffe0, RZ, 0xc0, !PT ;  /* 0xffffffe000057812 */ /* 0x000fe200078ec0ff */
[----:B------:R-:W-:Y:S01]  /*102d0*/  IMAD.U32 R15, RZ, RZ, UR4 ;  /* 0x00000004ff0f7e24 */ /* 0x000fe2000f8e00ff */
[----:B------:R-:W-:Y:S01]  /*102e0*/  SHF.R.S32.HI R13, RZ, 0x5, R0 ;  /* 0x00000005ff0d7819 */ /* 0x000fe20000011400 */
[----:B------:R-:W-:Y:S01]  /*102f0*/  IMAD.MOV.U32 R18, RZ, RZ, R16 ;  /* 0x000000ffff127224 */ /* 0x000fe200078e0010 */
[----:B------:R-:W-:Y:S01]  /*10300*/  SHF.R.S32.HI R0, RZ, 0x1f, R0 ;  /* 0x0000001fff007819 */ /* 0x000fe20000011400 */
[----:B------:R-:W-:Y:S01]  /*10310*/  IMAD.IADD R5, R2, 0x1, -R5 ;  /* 0x0000000102057824 */ /* 0x000fe200078e0a05 */
[----:B------:R-:W-:Y:S01]  /*10320*/  LOP3.LUT R3, R3, 0xfffffffc, RZ, 0xc0, !PT ;  /* 0xfffffffc03037812 */ /* 0x000fe200078ec0ff */
[----:B------:R-:W-:Y:S01]  /*10330*/  IMAD.WIDE.U32 R14, R9, c[0x0][0x440], R14 ;  /* 0x00011000090e7a25 */ /* 0x000fe200078e000e */
[----:B------:R-:W-:-:S02]  /*10340*/  LEA.HI R0, R0, R13, RZ, 0x3 ;  /* 0x0000000d00007211 */ /* 0x000fc400078f18ff */
[----:B------:R-:W-:Y:S02]  /*10350*/  IADD3 R3, -R3, R2, RZ ;  /* 0x0000000203037210 */ /* 0x000fe40007ffe1ff */
[----:B------:R-:W-:Y:S02]  /*10360*/  LOP3.LUT R0, R0, 0xffffff8, RZ, 0xc0, !PT ;  /* 0x0ffffff800007812 */ /* 0x000fe400078ec0ff */
[----:B------:R-:W-:Y:S02]  /*10370*/  SHF.R.S32.HI R2, RZ, 0x1f, R5 ;  /* 0x0000001fff027819 */ /* 0x000fe40000011405 */
[----:B------:R-:W-:Y:S01]  /*10380*/  SHF.R.S32.HI R8, RZ, 0x1f, R9 ;  /* 0x0000001fff087819 */ /* 0x000fe20000011409 */
[----:B------:R-:W-:Y:S01]  /*10390*/  IMAD.IADD R13, R13, 0x1, -R0 ;  /* 0x000000010d0d7824 */ /* 0x000fe200078e0a00 */
[----:B------:R-:W-:Y:S02]  /*103a0*/  LEA.HI R0, R3, R3, RZ, 0x1 ;  /* 0x0000000303007211 */ /* 0x000fe400078f08ff */
[----:B------:R-:W-:-:S02]  /*103b0*/  LEA.HI R2, R2, R5, RZ, 0x2 ;  /* 0x0000000502027211 */ /* 0x000fc400078f10ff */
[----:B------:R-:W-:Y:S02]  /*103c0*/  LOP3.LUT R0, R0, 0x1ffffffe, RZ, 0xc0, !PT ;  /* 0x1ffffffe00007812 */ /* 0x000fe400078ec0ff */
[----:B------:R-:W-:Y:S02]  /*103d0*/  SHF.R.S32.HI R12, RZ, 0x2, R2 ;  /* 0x00000002ff0c7819 */ /* 0x000fe40000011402 */
[----:B------:R-:W-:Y:S02]  /*103e0*/  IADD3 R0, R3, -R0, RZ ;  /* 0x8000000003007210 */ /* 0x000fe40007ffe0ff */
[----:B------:R-:W-:Y:S01]  /*103f0*/  MOV R20, R14 ;  /* 0x0000000e00147202 */ /* 0x000fe20000000f00 */
[----:B------:R-:W-:Y:S01]  /*10400*/  IMAD R13, R13, 0x10, R12 ;  /* 0x000000100d0d7824 */ /* 0x000fe200078e020c */
[----:B------:R-:W-:Y:S01]  /*10410*/  LOP3.LUT R2, R2, 0x7ffffffc, RZ, 0xc0, !PT ;  /* 0x7ffffffc02027812 */ /* 0x000fe200078ec0ff */
        /* <DEDUP_REMOVED lines=27> */
[----:B------:R-:W-:Y:S02]  /*105d0*/  IADD3.X R15, R12, R19, R15, P0, !PT ;  /* 0x000000130c0f7210 */ /* 0x000fe400007fe40f */
        /* <DEDUP_REMOVED lines=14> */
[----:B------:R-:W-:Y:S01]  /*106c0*/  SHF.R.S32.HI R6, RZ, 0x1f, R12 ;  /* 0x0000001fff067819 */ /* 0x000fe2000001140c */
[----:B------:R-:W-:Y:S01]  /*106d0*/  IMAD.IADD R5, R5, 0x1, -R2 ;  /* 0x0000000105057824 */ /* 0x000fe200078e0a02 */
[----:B------:R-:W-:Y:S01]  /*106e0*/  LEA.HI.X R9, R14, c[0x0][0x4ac], R9, 0x2, P0 ;  /* 0x00012b000e097a11 */ /* 0x000fe200000f1409 */
[----:B------:R-:W-:Y:S01]  /*106f0*/  IMAD R3, R8, c[0x0][0x434], R3 ;  /* 0x00010d0008037a24 */ /* 0x000fe200078e0203 */
[----:B------:R-:W-:Y:S02]  /*10700*/  SHFL.IDX PT, R14, R0, RZ, 0x1c1f ;  /* 0x001c1fff000e7589 */ /* 0x000fe400000e0000 */
[----:B------:R-:W-:Y:S01]  /*10710*/  SHF.L.U32 R5, R5, 0x1, RZ ;  /* 0x0000000105057819 */ /* 0x000fe200000006ff */
[----:B------:R-:W-:Y:S01]  /*10720*/  IMAD.IADD R21, R21, 0x1, R3 ;  /* 0x0000000115157824 */ /* 0x000fe200078e0203 */
[----:B------:R-:W1:Y:S01]  /*10730*/  SHFL.IDX PT, R15, R9, RZ, 0x1c1f ;  /* 0x001c1fff090f7589 */ /* 0x000e6200000e0000 */
[----:B------:R-:W-:Y:S01]  /*10740*/  IMAD R3, R6, c[0x0][0x428], RZ ;  /* 0x00010a0006037a24 */ /* 0x000fe200078e02ff */
[----:B------:R-:W-:-:S02]  /*10750*/  IADD3 R6, R10, 0x8, RZ ;  /* 0x000000080a067810 */ /* 0x000fc40007ffe0ff */
[----:B------:R-:W2:Y:S01]  /*10760*/  SHFL.IDX PT, R17, R9, 0x1, 0x1c1f ;  /* 0x003c1f0009117f89 */ /* 0x000ea200000e0000 */
        /* <DEDUP_REMOVED lines=8> */
[----:B-1----:R3:W-:Y:S04]  /*107f0*/  @!P2 ST.E [R14.64], R4 ;  /* 0x000000040e00a985 */ /* 0x0027e8000c10190a */
[----:B--2---:R3:W-:Y:S01]  /*10800*/  @!P1 ST.E [R16.64], R7 ;  /* 0x0000000710009985 */ /* 0x0047e2000c10190a */
[----:B------:R-:W-:-:S03]  /*10810*/  ISETP.GE.AND P1, PT, R10, R11, PT ;  /* 0x0000000b0a00720c */ /* 0x000fc60003f26270 */
[----:B------:R3:W1:Y:S10]  /*10820*/  SHFL.IDX PT, R13, R8, RZ, 0x1c1f ;  /* 0x001c1fff080d7589 */ /* 0x00067400000e0000 */
[----:B------:R-:W-:Y:S05]  /*10830*/  @P1 BRA `(.L_x_1612) ;  /* 0x000008d000001947 */ /* 0x000fea0003800000 */
[C---:B------:R-:W-:Y:S02]  /*10840*/  ISETP.GE.AND P1, PT, R5.reuse, c[0x0][0x3c8], PT ;  /* 0x0000f20005007a0c */ /* 0x040fe40003f26270 */
[----:B---3--:R-:W-:-:S02]  /*10850*/  IADD3 R7, R5, 0x8, RZ ;  /* 0x0000000805077810 */ /* 0x008fc40007ffe0ff */
[----:B------:R-:W-:Y:S02]  /*10860*/  IADD3 R6, R5, 0x10, RZ ;  /* 0x0000001005067810 */ /* 0x000fe40007ffe0ff */
[----:B------:R-:W-:Y:S02]  /*10870*/  ISETP.GE.AND P5, PT, R7, c[0x0][0x3c8], PT ;  /* 0x0000f20007007a0c */ /* 0x000fe40003fa6270 */
[C---:B------:R-:W-:Y:S02]  /*10880*/  IADD3 R4, R5.reuse, 0x18, RZ ;  /* 0x0000001805047810 */ /* 0x040fe40007ffe0ff */
[C---:B------:R-:W-:Y:S02]  /*10890*/  IADD3 R2, R5.reuse, 0x20, RZ ;  /* 0x0000002005027810 */ /* 0x040fe40007ffe0ff */
[----:B------:R-:W-:Y:S01]  /*108a0*/  ISETP.GE.AND P4, PT, R6, c[0x0][0x3c8], PT ;  /* 0x0000f20006007a0c */ /* 0x000fe20003f86270 */
[----:B-1--4-:R-:W-:Y:S01]  /*108b0*/  @!P1 IMAD.WIDE R10, R5, 0x4, R12 ;  /* 0x00000004050a9825 */ /* 0x012fe200078e020c */
[----:B------:R-:W-:-:S02]  /*108c0*/  ISETP.GE.AND P3, PT, R4, c[0x0][0x3c8], PT ;  /* 0x0000f20004007a0c */ /* 0x000fc40003f66270 */
[----:B------:R-:W-:Y:S02]  /*108d0*/  ISETP.GE.AND P2, PT, R2, c[0x0][0x3c8], PT ;  /* 0x0000f20002007a0c */ /* 0x000fe40003f46270 */
[C---:B------:R-:W-:Y:S01]  /*108e0*/  IADD3 R0, R5.reuse, 0x28, RZ ;  /* 0x0000002805007810 */ /* 0x040fe20007ffe0ff */
[----:B------:R1:W-:Y:S01]  /*108f0*/  @!P1 ST.E.64 [R10.64], R128 ;  /* 0x000000800a009985 */ /* 0x0003e2000c101b0a */
[----:B------:R-:W-:Y:S02]  /*10900*/  IADD3 R9, R5, 0x30, RZ ;  /* 0x0000003005097810 */ /* 0x000fe40007ffe0ff */
[----:B------:R-:W-:Y:S02]  /*10910*/  ISETP.GE.AND P6, PT, R0, c[0x0][0x3c8], PT ;  /* 0x0000f20000007a0c */ /* 0x000fe40003fc6270 */
[----:B------:R-:W-:Y:S02]  /*10920*/  ISETP.GE.AND P1, PT, R9, c[0x0][0x3c8], PT ;  /* 0x0000f20009007a0c */ /* 0x000fe40003f26270 */
[----:B------:R-:W-:-:S02]  /*10930*/  @!P5 LEA.HI R7, R7, R7, RZ, 0x1 ;  /* 0x000000070707d211 */ /* 0x000fc400078f08ff */
[----:B------:R-:W-:Y:S02]  /*10940*/  @!P4 LEA.HI R6, R6, R6, RZ, 0x1 ;  /* 0x000000060606c211 */ /* 0x000fe400078f08ff */
[----:B------:R-:W-:Y:S02]  /*10950*/  @!P5 LOP3.LUT R7, R7, 0xfffffffe, RZ, 0xc0, !PT ;  /* 0xfffffffe0707d812 */ /* 0x000fe400078ec0ff */
[----:B------:R-:W-:Y:S02]  /*10960*/  @!P3 LEA.HI R4, R4, R4, RZ, 0x1 ;  /* 0x000000040404b211 */ /* 0x000fe400078f08ff */
[----:B------:R-:W-:Y:S02]  /*10970*/  @!P2 LEA.HI R2, R2, R2, RZ, 0x1 ;  /* 0x000000020202a211 */ /* 0x000fe400078f08ff */
[----:B------:R-:W-:Y:S01]  /*10980*/  @!P4 LOP3.LUT R15, R6, 0xfffffffe, RZ, 0xc0, !PT ;  /* 0xfffffffe060fc812 */ /* 0x000fe200078ec0ff */
[----:B------:R-:W-:Y:S01]  /*10990*/  @!P5 IMAD.WIDE R6, R7, 0x4, R12 ;  /* 0x000000040706d825 */ /* 0x000fe200078e020c */
[----:B------:R-:W-:-:S02]  /*109a0*/  @!P3 LOP3.LUT R17, R4, 0xfffffffe, RZ, 0xc0, !PT ;  /* 0xfffffffe0411b812 */ /* 0x000fc400078ec0ff */
[----:B------:R-:W-:Y:S02]  /*109b0*/  @!P2 LOP3.LUT R19, R2, 0xfffffffe, RZ, 0xc0, !PT ;  /* 0xfffffffe0213a812 */ /* 0x000fe400078ec0ff */
[----:B------:R-:W-:Y:S01]  /*109c0*/  @!P6 LEA.HI R0, R0, R0, RZ, 0x1 ;  /* 0x000000000000e211 */ /* 0x000fe200078f08ff */
[----:B------:R2:W-:Y:S01]  /*109d0*/  @!P5 ST.E.64 [R6.64], R124 ;  /* 0x0000007c0600d985 */ /* 0x0005e2000c101b0a */
[----:B------:R-:W-:Y:S02]  /*109e0*/  @!P1 LEA.HI R9, R9, R9, RZ, 0x1 ;  /* 0x0000000909099211 */ /* 0x000fe400078f08ff */
[----:B------:R-:W-:Y:S01]  /*109f0*/  IADD3 R4, R5, 0x48, RZ ;  /* 0x0000004805047810 */ /* 0x000fe20007ffe0ff */
[--C-:B-1----:R-:W-:Y:S01]  /*10a00*/  @!P4 IMAD.WIDE R10, R15, 0x4, R12.reuse ;  /* 0x000000040f0ac825 */ /* 0x102fe200078e020c */
[----:B------:R-:W-:Y:S02]  /*10a10*/  @!P1 LOP3.LUT R9, R9, 0xfffffffe, RZ, 0xc0, !PT ;  /* 0xfffffffe09099812 */ /* 0x000fe400078ec0ff */
[----:B------:R-:W-:Y:S01]  /*10a20*/  IADD3 R18, R5, 0x40, RZ ;  /* 0x0000004005127810 */ /* 0x000fe20007ffe0ff */
[----:B------:R-:W-:Y:S01]  /*10a30*/  @!P3 IMAD.WIDE R14, R17, 0x4, R12 ;  /* 0x00000004110eb825 */ /* 0x000fe200078e020c */
[----:B------:R1:W-:Y:S01]  /*10a40*/  @!P4 ST.E.64 [R10.64], R120 ;  /* 0x000000780a00c985 */ /* 0x0003e2000c101b0a */
[----:B------:R-:W-:-:S02]  /*10a50*/  IADD3 R2, R5, 0x50, RZ ;  /* 0x0000005005027810 */ /* 0x000fc40007ffe0ff */
[----:B------:R-:W-:Y:S01]  /*10a60*/  @!P2 IMAD.WIDE R16, R19, 0x4, R12 ;  /* 0x000000041310a825 */ /* 0x000fe200078e020c */
[----:B------:R-:W-:Y:S01]  /*10a70*/  IADD3 R19, R5, 0x38, RZ ;  /* 0x0000003805137810 */ /* 0x000fe20007ffe0ff */
[----:B------:R3:W-:Y:S01]  /*10a80*/  @!P3 ST.E.64 [R14.64], R116 ;  /* 0x000000740e00b985 */ /* 0x0007e2000c101b0a */
[----:B------:R-:W-:Y:S02]  /*10a90*/  ISETP.GE.AND P3, PT, R4, c[0x0][0x3c8], PT ;  /* 0x0000f20004007a0c */ /* 0x000fe40003f66270 */
[----:B------:R-:W-:Y:S01]  /*10aa0*/  ISETP.GE.AND P5, PT, R19, c[0x0][0x3c8], PT ;  /* 0x0000f20013007a0c */ /* 0x000fe20003fa6270 */
[----:B------:R4:W-:Y:S01]  /*10ab0*/  @!P2 ST.E.64 [R16.64], R112 ;  /* 0x000000701000a985 */ /* 0x0009e2000c101b0a */
[----:B------:R-:W-:Y:S02]  /*10ac0*/  ISETP.GE.AND P4, PT, R18, c[0x0][0x3c8], PT ;  /* 0x0000f20012007a0c */ /* 0x000fe40003f86270 */
[----:B------:R-:W-:Y:S02]  /*10ad0*/  ISETP.GE.AND P2, PT, R2, c[0x0][0x3c8], PT ;  /* 0x0000f20002007a0c */ /* 0x000fe40003f46270 */
[----:B------:R-:W-:-:S02]  /*10ae0*/  IADD3 R20, R5, 0xa8, RZ ;  /* 0x000000a805147810 */ /* 0x000fc40007ffe0ff */
[----:B--2---:R-:W-:Y:S02]  /*10af0*/  @!P6 LOP3.LUT R7, R0, 0xfffffffe, RZ, 0xc0, !PT ;  /* 0xfffffffe0007e812 */ /* 0x004fe400078ec0ff */
[----:B------:R-:W-:-:S03]  /*10b00*/  IADD3 R0, R5, 0x58, RZ ;  /* 0x0000005805007810 */ /* 0x000fc60007ffe0ff */
[----:B------:R-:W-:Y:S01]  /*10b10*/  @!P5 LEA.HI R19, R19, R19, RZ, 0x1 ;  /* 0x000000131313d211 */ /* 0x000fe200078f08ff */
[--C-:B------:R-:W-:Y:S01]  /*10b20*/  @!P6 IMAD.WIDE R6, R7, 0x4, R12.reuse ;  /* 0x000000040706e825 */ /* 0x100fe200078e020c */
[----:B------:R-:W-:Y:S02]  /*10b30*/  @!P3 LEA.HI R4, R4, R4, RZ, 0x1 ;  /* 0x000000040404b211 */ /* 0x000fe400078f08ff */
[----:B------:R-:W-:Y:S01]  /*10b40*/  @!P4 LEA.HI R18, R18, R18, RZ, 0x1 ;  /* 0x000000121212c211 */ /* 0x000fe200078f08ff */
[----:B-1----:R-:W-:Y:S01]  /*10b50*/  @!P1 IMAD.WIDE R10, R9, 0x4, R12 ;  /* 0x00000004090a9825 */ /* 0x002fe200078e020c */
[----:B------:R1:W-:Y:S01]  /*10b60*/  @!P6 ST.E.64 [R6.64], R108 ;  /* 0x0000006c0600e985 */ /* 0x0003e2000c101b0a */
[----:B------:R-:W-:Y:S02]  /*10b70*/  @!P5 LOP3.LUT R19, R19, 0xfffffffe, RZ, 0xc0, !PT ;  /* 0xfffffffe1313d812 */ /* 0x000fe400078ec0ff */
[----:B------:R-:W-:Y:S01]  /*10b80*/  @!P2 LEA.HI R2, R2, R2, RZ, 0x1 ;  /* 0x000000020202a211 */ /* 0x000fe200078f08ff */
[----:B------:R2:W-:Y:S01]  /*10b90*/  @!P1 ST.E.64 [R10.64], R104 ;  /* 0x000000680a009985 */ /* 0x0005e2000c101b0a */
[----:B------:R-:W-:-:S02]  /*10ba0*/  ISETP.GE.AND P1, PT, R0, c[0x0][0x3c8], PT ;  /* 0x0000f20000007a0c */ /* 0x000fc40003f26270 */
[----:B---3--:R-:W-:Y:S02]  /*10bb0*/  @!P3 LOP3.LUT R15, R4, 0xfffffffe, RZ, 0xc0, !PT ;  /* 0xfffffffe040fb812 */ /* 0x008fe400078ec0ff */
[----:B------:R-:W-:Y:S02]  /*10bc0*/  IADD3 R4, R5, 0x60, RZ ;  /* 0x0000006005047810 */ /* 0x000fe40007ffe0ff */
[----:B------:R-:W-:Y:S01]  /*10bd0*/  @!P4 LOP3.LUT R9, R18, 0xfffffffe, RZ, 0xc0, !PT ;  /* 0xfffffffe1209c812 */ /* 0x000fe200078ec0ff */
[--C-:B------:R-:W-:Y:S01]  /*10be0*/  @!P3 IMAD.WIDE R14, R15, 0x4, R12.reuse ;  /* 0x000000040f0eb825 */ /* 0x100fe200078e020c */
[----:B------:R-:W-:Y:S02]  /*10bf0*/  ISETP.GE.AND P6, PT, R4, c[0x0][0x3c8], PT ;  /* 0x0000f20004007a0c */ /* 0x000fe40003fc6270 */
[----:B------:R-:W-:Y:S01]  /*10c00*/  IADD3 R18, R5, 0x68, RZ ;  /* 0x0000006805127810 */ /* 0x000fe20007ffe0ff */
[----:B----4-:R-:W-:Y:S01]  /*10c10*/  @!P4 IMAD.WIDE R16, R9, 0x4, R12 ;  /* 0x000000040910c825 */ /* 0x010fe200078e020c */
[----:B------:R-:W-:-:S02]  /*10c20*/  IADD3 R9, R5, 0x70, RZ ;  /* 0x0000007005097810 */ /* 0x000fc40007ffe0ff */
[----:B------:R-:W-:-:S04]  /*10c30*/  @!P1 LEA.HI R0, R0, R0, RZ, 0x1 ;  /* 0x0000000000009211 */ /* 0x000fc800078f08ff */
[----:B------:R-:W-:Y:S02]  /*10c40*/  @!P1 LOP3.LUT R21, R0, 0xfffffffe, RZ, 0xc0, !PT ;  /* 0xfffffffe00159812 */ /* 0x000fe400078ec0ff */
[C---:B------:R-:W-:Y:S02]  /*10c50*/  IADD3 R0, R5.reuse, 0x88, RZ ;  /* 0x0000008805007810 */ /* 0x040fe40007ffe0ff */
[----:B------:R-:W-:Y:S02]  /*10c60*/  @!P6 LEA.HI R4, R4, R4, RZ, 0x1 ;  /* 0x000000040404e211 */ /* 0x000fe400078f08ff */
[----:B-1----:R-:W-:Y:S02]  /*10c70*/  @!P2 LOP3.LUT R7, R2, 0xfffffffe, RZ, 0xc0, !PT ;  /* 0xfffffffe0207a812 */ /* 0x002fe400078ec0ff */
[----:B------:R-:W-:Y:S01]  /*10c80*/  IADD3 R2, R5, 0x78, RZ ;  /* 0x0000007805027810 */ /* 0x000fe20007ffe0ff */
[----:B--2---:R-:W-:Y:S01]  /*10c90*/  @!P5 IMAD.WIDE R10, R19, 0x4, R12 ;  /* 0x00000004130ad825 */ /* 0x004fe200078e020c */
[----:B------:R-:W-:-:S03]  /*10ca0*/  IADD3 R19, R5, 0x80, RZ ;  /* 0x0000008005137810 */ /* 0x000fc60007ffe0ff */
[----:B------:R-:W-:Y:S01]  /*10cb0*/  @!P2 IMAD.WIDE R6, R7, 0x4, R12 ;  /* 0x000000040706a825 */ /* 0x000fe200078e020c */
[----:B------:R1:W-:Y:S01]  /*10cc0*/  @!P5 ST.E.64 [R10.64], R100 ;  /* 0x000000640a00d985 */ /* 0x0003e2000c101b0a */
[----:B------:R-:W-:-:S03]  /*10cd0*/  ISETP.GE.AND P5, PT, R18, c[0x0][0x3c8], PT ;  /* 0x0000f20012007a0c */ /* 0x000fc60003fa6270 */
[----:B------:R2:W-:Y:S01]  /*10ce0*/  @!P4 ST.E.64 [R16.64], R36 ;  /* 0x000000241000c985 */ /* 0x0005e2000c101b0a */
[----:B------:R-:W-:-:S03]  /*10cf0*/  ISETP.GE.AND P4, PT, R9, c[0x0][0x3c8], PT ;  /* 0x0000f20009007a0c */ /* 0x000fc60003f86270 */
[----:B------:R3:W-:Y:S01]  /*10d00*/  @!P3 ST.E.64 [R14.64], R40 ;  /* 0x000000280e00b985 */ /* 0x0007e2000c101b0a */
[----:B------:R-:W-:-:S03]  /*10d10*/  ISETP.GE.AND P3, PT, R2, c[0x0][0x3c8], PT ;  /* 0x0000f20002007a0c */ /* 0x000fc60003f66270 */
[----:B------:R4:W-:Y:S01]  /*10d20*/  @!P2 ST.E.64 [R6.64], R44 ;  /* 0x0000002c0600a985 */ /* 0x0009e2000c101b0a */
[----:B------:R-:W-:Y:S02]  /*10d30*/  ISETP.GE.AND P2, PT, R19, c[0x0][0x3c8], PT ;  /* 0x0000f20013007a0c */ /* 0x000fe40003f46270 */
[----:B------:R-:W-:-:S03]  /*10d40*/  @!P5 LEA.HI R18, R18, R18, RZ, 0x1 ;  /* 0x000000121212d211 */ /* 0x000fc600078f08ff */
[----:B------:R-:W-:-:S04]  /*10d50*/  @!P4 LEA.HI R9, R9, R9, RZ, 0x1 ;  /* 0x000000090909c211 */ /* 0x000fc800078f08ff */
[----:B------:R-:W-:Y:S02]  /*10d60*/  @!P3 LEA.HI R2, R2, R2, RZ, 0x1 ;  /* 0x000000020202b211 */ /* 0x000fe400078f08ff */
[----:B------:R-:W-:Y:S02]  /*10d70*/  @!P4 LOP3.LUT R9, R9, 0xfffffffe, RZ, 0xc0, !PT ;  /* 0xfffffffe0909c812 */ /* 0x000fe400078ec0ff */
[----:B------:R-:W-:Y:S01]  /*10d80*/  @!P2 LEA.HI R19, R19, R19, RZ, 0x1 ;  /* 0x000000131313a211 */ /* 0x000fe200078f08ff */
[----:B-1----:R-:W-:-:S03]  /*10d90*/  @!P1 IMAD.WIDE R10, R21, 0x4, R12 ;  /* 0x00000004150a9825 */ /* 0x002fc600078e020c */
[----:B------:R-:W-:Y:S02]  /*10da0*/  @!P2 LOP3.LUT R19, R19, 0xfffffffe, RZ, 0xc0, !PT ;  /* 0xfffffffe1313a812 */ /* 0x000fe400078ec0ff */
[----:B------:R-:W-:Y:S01]  /*10db0*/  IADD3 R21, R5, 0xa0, RZ ;  /* 0x000000a005157810 */ /* 0x000fe20007ffe0ff */
[--C-:B--2---:R-:W-:Y:S01]  /*10dc0*/  @!P4 IMAD.WIDE R16, R9, 0x4, R12.reuse ;  /* 0x000000040910c825 */ /* 0x104fe200078e020c */
[----:B------:R1:W-:Y:S01]  /*10dd0*/  @!P1 ST.E.64 [R10.64], R48 ;  /* 0x000000300a009985 */ /* 0x0003e2000c101b0a */
[----:B------:R-:W-:Y:S02]  /*10de0*/  ISETP.GE.AND P1, PT, R0, c[0x0][0x3c8], PT ;  /* 0x0000f20000007a0c */ /* 0x000fe40003f26270 */
[----:B---3--:R-:W-:Y:S01]  /*10df0*/  @!P5 LOP3.LUT R15, R18, 0xfffffffe, RZ, 0xc0, !PT ;  /* 0xfffffffe120fd812 */ /* 0x008fe200078ec0ff */
[--C-:B------:R-:W-:Y:S01]  /*10e00*/  @!P2 IMAD.WIDE R18, R19, 0x4, R12.reuse ;  /* 0x000000041312a825 */ /* 0x100fe200078e020c */
[----:B------:R-:W-:Y:S02]  /*10e10*/  IADD3 R9, R5, 0xb0, RZ ;  /* 0x000000b005097810 */ /* 0x000fe40007ffe0ff */
[----:B----4-:R-:W-:Y:S01]  /*10e20*/  @!P6 LOP3.LUT R7, R4, 0xfffffffe, RZ, 0xc0, !PT ;  /* 0xfffffffe0407e812 */ /* 0x010fe200078ec0ff */
[----:B------:R-:W-:Y:S01]  /*10e30*/  @!P5 IMAD.WIDE R14, R15, 0x4, R12 ;  /* 0x000000040f0ed825 */ /* 0x000fe200078e020c */
[----:B------:R-:W-:-:S03]  /*10e40*/  IADD3 R4, R5, 0xb8, RZ ;  /* 0x000000b805047810 */ /* 0x000fc60007ffe0ff */
[----:B------:R-:W-:Y:S02]  /*10e50*/  @!P6 IMAD.WIDE R6, R7, 0x4, R12 ;  /* 0x000000040706e825 */ /* 0x000fe400078e020c */
[----:B------:R-:W-:-:S03]  /*10e60*/  @!P1 LEA.HI R0, R0, R0, RZ, 0x1 ;  /* 0x0000000000009211 */ /* 0x000fc600078f08ff */
[----:B------:R2:W-:Y:S04]  /*10e70*/  @!P6 ST.E.64 [R6.64], R52 ;  /* 0x000000340600e985 */ /* 0x0005e8000c101b0a */
[----:B------:R3:W-:Y:S04]  /*10e80*/  @!P5 ST.E.64 [R14.64], R56 ;  /* 0x000000380e00d985 */ /* 0x0007e8000c101b0a */
[----:B------:R-:W-:Y:S01]  /*10e90*/  @!P4 ST.E.64 [R16.64], R60 ;  /* 0x0000003c1000c985 */ /* 0x000fe2000c101b0a */
[----:B------:R-:W-:Y:S02]  /*10ea0*/  ISETP.GE.AND P4, PT, R21, c[0x0][0x3c8], PT ;  /* 0x0000f20015007a0c */ /* 0x000fe40003f86270 */
[----:B-1----:R-:W-:-:S02]  /*10eb0*/  @!P3 LOP3.LUT R11, R2, 0xfffffffe, RZ, 0xc0, !PT ;  /* 0xfffffffe020bb812 */ /* 0x002fc400078ec0ff */
[----:B------:R-:W-:-:S03]  /*10ec0*/  IADD3 R2, R5, 0x98, RZ ;  /* 0x0000009805027810 */ /* 0x000fc60007ffe0ff */
[----:B------:R-:W-:Y:S01]  /*10ed0*/  @!P3 IMAD.WIDE R10, R11, 0x4, R12 ;  /* 0x000000040b0ab825 */ /* 0x000fe200078e020c */
[----:B------:R-:W-:-:S04]  /*10ee0*/  ISETP.GE.AND P5, PT, R2, c[0x0][0x3c8], PT ;  /* 0x0000f20002007a0c */ /* 0x000fc80003fa6270 */
[----:B------:R1:W-:Y:S01]  /*10ef0*/  @!P3 ST.E.64 [R10.64], R64 ;  /* 0x000000400a00b985 */ /* 0x0003e2000c101b0a */
[----:B------:R-:W-:Y:S02]  /*10f00*/  ISETP.GE.AND P3, PT, R20, c[0x0][0x3c8], PT ;  /* 0x0000f20014007a0c */ /* 0x000fe40003f66270 */
[----:B------:R-:W-:Y:S01]  /*10f10*/  @!P4 LEA.HI R21, R21, R21, RZ, 0x1 ;  /* 0x000000151515c211 */ /* 0x000fe200078f08ff */
[----:B------:R4:W-:Y:S01]  /*10f20*/  @!P2 ST.E.64 [R18.64], R68 ;  /* 0x000000441200a985 */ /* 0x0009e2000c101b0a */
[----:B------:R-:W-:Y:S02]  /*10f30*/  ISETP.GE.AND P2, PT, R9, c[0x0][0x3c8], PT ;  /* 0x0000f20009007a0c */ /* 0x000fe40003f46270 */
[----:B--2---:R-:W-:Y:S02]  /*10f40*/  @!P1 LOP3.LUT R7, R0, 0xfffffffe, RZ, 0xc0, !PT ;  /* 0xfffffffe00079812 */ /* 0x004fe400078ec0ff */
[----:B------:R-:W-:Y:S02]  /*10f50*/  IADD3 R0, R5, 0x90, RZ ;  /* 0x0000009005007810 */ /* 0x000fe40007ffe0ff */
[----:B------:R-:W-:Y:S01]  /*10f60*/  @!P5 LEA.HI R2, R2, R2, RZ, 0x1 ;  /* 0x000000020202d211 */ /* 0x000fe200078f08ff */
[----:B------:R-:W-:Y:S01]  /*10f70*/  @!P1 IMAD.WIDE R6, R7, 0x4, R12 ;  /* 0x0000000407069825 */ /* 0x000fe200078e020c */
[----:B------:R-:W-:-:S02]  /*10f80*/  ISETP.GE.AND P6, PT, R0, c[0x0][0x3c8], PT ;  /* 0x0000f20000007a0c */ /* 0x000fc40003fc6270 */
[----:B------:R-:W-:Y:S02]  /*10f90*/  @!P3 LEA.HI R20, R20, R20, RZ, 0x1 ;  /* 0x000000141414b211 */ /* 0x000fe400078f08ff */
[----:B------:R2:W-:Y:S01]  /*10fa0*/  @!P1 ST.E.64 [R6.64], R72 ;  /* 0x0000004806009985 */ /* 0x0005e2000c101b0a */
[----:B------:R-:W-:Y:S02]  /*10fb0*/  ISETP.GE.AND P1, PT, R4, c[0x0][0x3c8], PT ;  /* 0x0000f20004007a0c */ /* 0x000fe40003f26270 */
[----:B------:R-:W-:Y:S02]  /*10fc0*/  @!P2 LEA.HI R9, R9, R9, RZ, 0x1 ;  /* 0x000000090909a211 */ /* 0x000fe400078f08ff */
[----:B------:R-:W-:Y:S02]  /*10fd0*/  @!P4 LOP3.LUT R21, R21, 0xfffffffe, RZ, 0xc0, !PT ;  /* 0xfffffffe1515c812 */ /* 0x000fe400078ec0ff */
[----:B---3--:R-:W-:Y:S02]  /*10fe0*/  @!P3 LOP3.LUT R15, R20, 0xfffffffe, RZ, 0xc0, !PT ;  /* 0xfffffffe140fb812 */ /* 0x008fe400078ec0ff */
[----:B------:R-:W-:-:S02]  /*10ff0*/  @!P6 LEA.HI R0, R0, R0, RZ, 0x1 ;  /* 0x000000000000e211 */ /* 0x000fc400078f08ff */
[----:B------:R-:W-:Y:S01]  /*11000*/  @!P2 LOP3.LUT R9, R9, 0xfffffffe, RZ, 0xc0, !PT ;  /* 0xfffffffe0909a812 */ /* 0x000fe200078ec0ff */
[--C-:B------:R-:W-:Y:S01]  /*11010*/  @!P3 IMAD.WIDE R14, R15, 0x4, R12.reuse ;  /* 0x000000040f0eb825 */ /* 0x100fe200078e020c */
[----:B-1----:R-:W-:Y:S02]  /*11020*/  @!P5 LOP3.LUT R11, R2, 0xfffffffe, RZ, 0xc0, !PT ;  /* 0xfffffffe020bd812 */ /* 0x002fe400078ec0ff */
[----:B------:R-:W-:Y:S01]  /*11030*/  @!P1 LEA.HI R4, R4, R4, RZ, 0x1 ;  /* 0x0000000404049211 */ /* 0x000fe200078f08ff */
[----:B----4-:R-:W-:-:S03]  /*11040*/  @!P4 IMAD.WIDE R18, R21, 0x4, R12 ;  /* 0x000000041512c825 */ /* 0x010fc600078e020c */
[----:B------:R-:W-:Y:S01]  /*11050*/  @!P1 LOP3.LUT R17, R4, 0xfffffffe, RZ, 0xc0, !PT ;  /* 0xfffffffe04119812 */ /* 0x000fe200078ec0ff */
[----:B------:R-:W-:-:S04]  /*11060*/  @!P5 IMAD.WIDE R10, R11, 0x4, R12 ;  /* 0x000000040b0ad825 */ /* 0x000fc800078e020c */
[----:B------:R-:W-:Y:S01]  /*11070*/  @!P2 IMAD.WIDE R20, R9, 0x4, R12 ;  /* 0x000000040914a825 */ /* 0x000fe200078e020c */
[----:B--2---:R-:W-:-:S05]  /*11080*/  @!P6 LOP3.LUT R7, R0, 0xfffffffe, RZ, 0xc0, !PT ;  /* 0xfffffffe0007e812 */ /* 0x004fca00078ec0ff */
        /* <DEDUP_REMOVED lines=8> */
.L_x_1612:
[----:B------:R-:W-:Y:S05]  /*11110*/  BSYNC B0 ;  /* 0x0000000000007941 */ /* 0x000fea0003800000 */
.L_x_1611:
[----:B-1-3--:R1:W2:Y:S04]  /*11120*/  SHFL.IDX PT, R7, R8, 0x1, 0x1c1f ;  /* 0x003c1f0008077f89 */ /* 0x00a2a800000e0000 */
[----:B------:R1:W3:Y:S01]  /*11130*/  SHFL.IDX PT, R6, R3, 0x1, 0x1c1f ;  /* 0x003c1f0003067f89 */ /* 0x0002e200000e0000 */
[----:B------:R-:W-:Y:S05]  /*11140*/  @P0 EXIT ;  /* 0x000000000000094d */ /* 0x000fea0003800000 */
[C---:B-1----:R-:W-:Y:S02]  /*11150*/  IADD3 R3, R5.reuse, 0x8, RZ ;  /* 0x0000000805037810 */ /* 0x042fe40007ffe0ff */
[----:B------:R-:W-:-:S02]  /*11160*/  ISETP.GE.AND P1, PT, R5, c[0x0][0x3c8], PT ;  /* 0x0000f20005007a0c */ /* 0x000fc40003f26270 */
[----:B------:R-:W-:Y:S02]  /*11170*/  ISETP.GE.AND P0, PT, R3, c[0x0][0x3c8], PT ;  /* 0x0000f20003007a0c */ /* 0x000fe40003f06270 */
[C---:B------:R-:W-:Y:S02]  /*11180*/  IADD3 R2, R5.reuse, 0x10, RZ ;  /* 0x0000001005027810 */ /* 0x040fe40007ffe0ff */
[C---:B------:R-:W-:Y:S02]  /*11190*/  IADD3 R0, R5.reuse, 0x18, RZ ;  /* 0x0000001805007810 */ /* 0x040fe40007ffe0ff */
[----:B------:R-:W-:Y:S02]  /*111a0*/  ISETP.GE.AND P6, PT, R2, c[0x0][0x3c8], PT ;  /* 0x0000f20002007a0c */ /* 0x000fe40003fc6270 */
[----:B------:R-:W-:Y:S02]  /*111b0*/  ISETP.GE.AND P5, PT, R0, c[0x0][0x3c8], PT ;  /* 0x0000f20000007a0c */ /* 0x000fe40003fa6270 */
[C---:B------:R-:W-:Y:S01]  /*111c0*/  IADD3 R10, R5.reuse, 0x20, RZ ;  /* 0x00000020050a7810 */ /* 0x040fe20007ffe0ff */
[C---:B--234-:R-:W-:Y:S01]  /*111d0*/  @!P1 IMAD.WIDE R12, R5.reuse, 0x4, R6 ;  /* 0x00000004050c9825 */ /* 0x05cfe200078e0206 */
[----:B------:R-:W-:-:S02]  /*111e0*/  IADD3 R9, R5, 0x28, RZ ;  /* 0x0000002805097810 */ /* 0x000fc40007ffe0ff */
[----:B------:R-:W-:Y:S02]  /*111f0*/  @!P0 LEA.HI R3, R3, R3, RZ, 0x1 ;  /* 0x0000000303038211 */ /* 0x000fe400078f08ff */
[----:B------:R-:W-:Y:S01]  /*11200*/  IADD3 R8, R5, 0x30, RZ ;  /* 0x0000003005087810 */ /* 0x000fe20007ffe0ff */
[----:B------:R1:W-:Y:S01]  /*11210*/  @!P1 ST.E.64 [R12.64], R130 ;  /* 0x000000820c009985 */ /* 0x0003e2000c101b0a */
[----:B------:R-:W-:Y:S02]  /*11220*/  @!P0 LOP3.LUT R3, R3, 0xfffffffe, RZ, 0xc0, !PT ;  /* 0xfffffffe03038812 */ /* 0x000fe400078ec0ff */
[----:B------:R-:W-:Y:S02]  /*11230*/  IADD3 R4, R5, 0x38, RZ ;  /* 0x0000003805047810 */ /* 0x000fe40007ffe0ff */
[----:B------:R-:W-:Y:S01]  /*11240*/  ISETP.GE.AND P4, PT, R10, c[0x0][0x3c8], PT ;  /* 0x0000f2000a007a0c */ /* 0x000fe20003f86270 */
[----:B------:R-:W-:Y:S01]  /*11250*/  @!P0 IMAD.WIDE R14, R3, 0x4, R6 ;  /* 0x00000004030e8825 */ /* 0x000fe200078e0206 */
        /* <DEDUP_REMOVED lines=8> */
[----:B------:R-:W-:Y:S02]  /*112e0*/  @!P6 LOP3.LUT R11, R2, 0xfffffffe, RZ, 0xc0, !PT ;  /* 0xfffffffe020be812 */ /* 0x000fe400078ec0ff */
[----:B------:R-:W-:Y:S02]  /*112f0*/  @!P4 LEA.HI R10, R10, R10, RZ, 0x1 ;  /* 0x0000000a0a0ac211 */ /* 0x000fe400078f08ff */
[----:B------:R-:W-:Y:S02]  /*11300*/  @!P3 LEA.HI R9, R9, R9, RZ, 0x1 ;  /* 0x000000090909b211 */ /* 0x000fe400078f08ff */
[----:B------:R-:W-:Y:S02]  /*11310*/  IADD3 R2, R5, 0x48, RZ ;  /* 0x0000004805027810 */ /* 0x000fe40007ffe0ff */
[----:B-1----:R-:W-:Y:S02]  /*11320*/  @!P5 LOP3.LUT R13, R0, 0xfffffffe, RZ, 0xc0, !PT ;  /* 0xfffffffe000dd812 */ /* 0x002fe400078ec0ff */
[----:B------:R-:W-:-:S02]  /*11330*/  @!P2 LEA.HI R8, R8, R8, RZ, 0x1 ;  /* 0x000000080808a211 */ /* 0x000fc400078f08ff */
[----:B------:R-:W-:Y:S01]  /*11340*/  IADD3 R0, R5, 0x50, RZ ;  /* 0x0000005005007810 */ /* 0x000fe20007ffe0ff */
[--C-:B------:R-:W-:Y:S01]  /*11350*/  @!P5 IMAD.WIDE R12, R13, 0x4, R6.reuse ;  /* 0x000000040d0cd825 */ /* 0x100fe200078e0206 */
[----:B------:R-:W-:Y:S02]  /*11360*/  @!P1 LEA.HI R4, R4, R4, RZ, 0x1 ;  /* 0x0000000404049211 */ /* 0x000fe400078f08ff */
[----:B------:R-:W-:Y:S02]  /*11370*/  @!P0 LEA.HI R3, R3, R3, RZ, 0x1 ;  /* 0x0000000303038211 */ /* 0x000fe400078f08ff */
[----:B------:R-:W-:Y:S01]  /*11380*/  @!P3 LOP3.LUT R9, R9, 0xfffffffe, RZ, 0xc0, !PT ;  /* 0xfffffffe0909b812 */ /* 0x000fe200078ec0ff */
[----:B--2---:R-:W-:Y:S01]  /*11390*/  @!P6 IMAD.WIDE R14, R11, 0x4, R6 ;  /* 0x000000040b0ee825 */ /* 0x004fe200078e0206 */
[----:B------:R-:W-:Y:S02]  /*113a0*/  @!P4 LOP3.LUT R11, R10, 0xfffffffe, RZ, 0xc0, !PT ;  /* 0xfffffffe0a0bc812 */ /* 0x000fe400078ec0ff */
[----:B------:R-:W-:-:S02]  /*113b0*/  @!P0 LOP3.LUT R3, R3, 0xfffffffe, RZ, 0xc0, !PT ;  /* 0xfffffffe03038812 */ /* 0x000fc400078ec0ff */
[----:B------:R1:W-:Y:S01]  /*113c0*/  @!P6 ST.E.64 [R14.64], R122 ;  /* 0x0000007a0e00e985 */ /* 0x0003e2000c101b0a */
[----:B------:R-:W-:Y:S01]  /*113d0*/  ISETP.GE.AND P6, PT, R2, c[0x0][0x3c8], PT ;  /* 0x0000f20002007a0c */ /* 0x000fe20003fc6270 */
[--C-:B------:R-:W-:Y:S01]  /*113e0*/  @!P4 IMAD.WIDE R10, R11, 0x4, R6.reuse ;  /* 0x000000040b0ac825 */ /* 0x100fe200078e0206 */
[----:B------:R-:W-:Y:S01]  /*113f0*/  IADD3 R20, R5, 0x58, RZ ;  /* 0x0000005805147810 */ /* 0x000fe20007ffe0ff */
[----:B------:R2:W-:Y:S01]  /*11400*/  @!P5 ST.E.64 [R12.64], R118 ;  /* 0x000000760c00d985 */ /* 0x0005e2000c101b0a */
[----:B------:R-:W-:Y:S01]  /*11410*/  ISETP.GE.AND P5, PT, R0, c[0x0][0x3c8], PT ;  /* 0x0000f20000007a0c */ /* 0x000fe20003fa6270 */
[----:B------:R-:W-:Y:S01]  /*11420*/  @!P0 IMAD.WIDE R16, R3, 0x4, R6 ;  /* 0x0000000403108825 */ /* 0x000fe200078e0206 */
[C---:B------:R-:W-:Y:S01]  /*11430*/  IADD3 R19, R5.reuse, 0x60, RZ ;  /* 0x0000006005137810 */ /* 0x040fe20007ffe0ff */
[----:B------:R3:W-:Y:S01]  /*11440*/  @!P4 ST.E.64 [R10.64], R114 ;  /* 0x000000720a00c985 */ /* 0x0007e2000c101b0a */
[C---:B------:R-:W-:Y:S02]  /*11450*/  IADD3 R18, R5.reuse, 0x68, RZ ;  /* 0x0000006805127810 */ /* 0x040fe40007ffe0ff */
[----:B------:R-:W-:-:S02]  /*11460*/  IADD3 R3, R5, 0x78, RZ ;  /* 0x0000007805037810 */ /* 0x000fc40007ffe0ff */
[----:B------:R-:W-:Y:S02]  /*11470*/  ISETP.GE.AND P4, PT, R20, c[0x0][0x3c8], PT ;  /* 0x0000f20014007a0c */ /* 0x000fe40003f86270 */
[----:B------:R-:W-:-:S03]  /*11480*/  @!P6 LEA.HI R2, R2, R2, RZ, 0x1 ;  /* 0x000000020202e211 */ /* 0x000fc600078f08ff */
[----:B------:R-:W-:-:S08]  /*11490*/  @!P5 LEA.HI R0, R0, R0, RZ, 0x1 ;  /* 0x000000000000d211 */ /* 0x000fd000078f08ff */
[----:B------:R-:W-:Y:S02]  /*114a0*/  @!P4 LEA.HI R20, R20, R20, RZ, 0x1 ;  /* 0x000000141414c211 */ /* 0x000fe400078f08ff */
[----:B-1----:R-:W-:Y:S01]  /*114b0*/  @!P2 LOP3.LUT R15, R8, 0xfffffffe, RZ, 0xc0, !PT ;  /* 0xfffffffe080fa812 */ /* 0x002fe200078ec0ff */
[----:B------:R-:W-:Y:S01]  /*114c0*/  @!P3 IMAD.WIDE R8, R9, 0x4, R6 ;  /* 0x000000040908b825 */ /* 0x000fe200078e0206 */
[----:B--2---:R-:W-:-:S03]  /*114d0*/  @!P1 LOP3.LUT R13, R4, 0xfffffffe, RZ, 0xc0, !PT ;  /* 0xfffffffe040d9812 */ /* 0x004fc600078ec0ff */
[--C-:B------:R-:W-:Y:S01]  /*114e0*/  @!P2 IMAD.WIDE R14, R15, 0x4, R6.reuse ;  /* 0x000000040f0ea825 */ /* 0x100fe200078e0206 */
[----:B------:R-:W-:Y:S01]  /*114f0*/  IADD3 R4, R5, 0x70, RZ ;  /* 0x0000007005047810 */ /* 0x000fe20007ffe0ff */
[----:B------:R1:W-:Y:S01]  /*11500*/  @!P3 ST.E.64 [R8.64], R110 ;  /* 0x0000006e0800b985 */ /* 0x0003e2000c101b0a */
[----:B------:R-:W-:Y:S01]  /*11510*/  ISETP.GE.AND P3, PT, R19, c[0x0][0x3c8], PT ;  /* 0x0000f20013007a0c */ /* 0x000fe20003f66270 */
[--C-:B------:R-:W-:Y:S01]  /*11520*/  @!P1 IMAD.WIDE R12, R13, 0x4, R6.reuse ;  /* 0x000000040d0c9825 */ /* 0x100fe200078e0206 */
[----:B---3--:R-:W-:Y:S01]  /*11530*/  @!P5 LOP3.LUT R11, R0, 0xfffffffe, RZ, 0xc0, !PT ;  /* 0xfffffffe000bd812 */ /* 0x008fe200078ec0ff */
[----:B------:R-:W-:Y:S01]  /*11540*/  @!P2 ST.E.64 [R14.64], R106 ;  /* 0x0000006a0e00a985 */ /* 0x000fe2000c101b0a */
[----:B------:R-:W-:Y:S02]  /*11550*/  ISETP.GE.AND P2, PT, R18, c[0x0][0x3c8], PT ;  /* 0x0000f20012007a0c */ /* 0x000fe40003f46270 */
[----:B------:R-:W-:Y:S01]  /*11560*/  IADD3 R0, R5, 0x88, RZ ;  /* 0x0000008805007810 */ /* 0x000fe20007ffe0ff */
[----:B------:R2:W-:Y:S01]  /*11570*/  @!P1 ST.E.64 [R12.64], R102 ;  /* 0x000000660c009985 */ /* 0x0005e2000c101b0a */
[----:B------:R-:W-:Y:S01]  /*11580*/  ISETP.GE.AND P1, PT, R4, c[0x0][0x3c8], PT ;  /* 0x0000f20004007a0c */ /* 0x000fe20003f26270 */
[----:B------:R-:W-:-:S02]  /*11590*/  @!P5 IMAD.WIDE R10, R11, 0x4, R6 ;  /* 0x000000040b0ad825 */ /* 0x000fc400078e0206 */
[----:B------:R3:W-:Y:S01]  /*115a0*/  @!P0 ST.E.64 [R16.64], R38 ;  /* 0x0000002610008985 */ /* 0x0007e2000c101b0a */
[----:B------:R-:W-:Y:S02]  /*115b0*/  ISETP.GE.AND P0, PT, R3, c[0x0][0x3c8], PT ;  /* 0x0000f20003007a0c */ /* 0x000fe40003f06270 */
[----:B------:R-:W-:-:S03]  /*115c0*/  @!P3 LEA.HI R19, R19, R19, RZ, 0x1 ;  /* 0x000000131313b211 */ /* 0x000fc600078f08ff */
[----:B------:R-:W-:Y:S02]  /*115d0*/  @!P2 LEA.HI R18, R18, R18, RZ, 0x1 ;  /* 0x000000121212a211 */ /* 0x000fe400078f08ff */
[----:B------:R-:W-:Y:S02]  /*115e0*/  @!P3 LOP3.LUT R19, R19, 0xfffffffe, RZ, 0xc0, !PT ;  /* 0xfffffffe1313b812 */ /* 0x000fe400078ec0ff */
[----:B------:R-:W-:-:S04]  /*115f0*/  @!P1 LEA.HI R4, R4, R4, RZ, 0x1 ;  /* 0x0000000404049211 */ /* 0x000fc800078f08ff */
[----:B------:R-:W-:Y:S02]  /*11600*/  @!P0 LEA.HI R3, R3, R3, RZ, 0x1 ;  /* 0x0000000303038211 */ /* 0x000fe400078f08ff */
[----:B-1----:R-:W-:Y:S02]  /*11610*/  @!P6 LOP3.LUT R9, R2, 0xfffffffe, RZ, 0xc0, !PT ;  /* 0xfffffffe0209e812 */ /* 0x002fe400078ec0ff */
[----:B------:R-:W-:Y:S02]  /*11620*/  IADD3 R2, R5, 0x80, RZ ;  /* 0x0000008005027810 */ /* 0x000fe40007ffe0ff */
[----:B------:R-:W-:Y:S01]  /*11630*/  @!P0 LOP3.LUT R3, R3, 0xfffffffe, RZ, 0xc0, !PT ;  /* 0xfffffffe03038812 */ /* 0x000fe200078ec0ff */
[----:B------:R-:W-:Y:S01]  /*11640*/  @!P6 IMAD.WIDE R8, R9, 0x4, R6 ;  /* 0x000000040908e825 */ /* 0x000fe200078e0206 */
[----:B--2---:R-:W-:-:S03]  /*11650*/  @!P4 LOP3.LUT R13, R20, 0xfffffffe, RZ, 0xc0, !PT ;  /* 0xfffffffe140dc812 */ /* 0x004fc600078ec0ff */
[--C-:B------:R-:W-:Y:S01]  /*11660*/  @!P3 IMAD.WIDE R14, R19, 0x4, R6.reuse ;  /* 0x00000004130eb825 */ /* 0x100fe200078e0206 */
[----:B------:R1:W-:Y:S01]  /*11670*/  @!P6 ST.E.64 [R8.64], R42 ;  /* 0x0000002a0800e985 */ /* 0x0003e2000c101b0a */
[----:B------:R-:W-:Y:S02]  /*11680*/  ISETP.GE.AND P6, PT, R2, c[0x0][0x3c8], PT ;  /* 0x0000f20002007a0c */ /* 0x000fe40003fc6270 */
[--C-:B------:R-:W-:Y:S01]  /*11690*/  @!P4 IMAD.WIDE R12, R13, 0x4, R6.reuse ;  /* 0x000000040d0cc825 */ /* 0x100fe200078e0206 */
[----:B------:R2:W-:Y:S01]  /*116a0*/  @!P5 ST.E.64 [R10.64], R46 ;  /* 0x0000002e0a00d985 */ /* 0x0005e2000c101b0a */
[----:B------:R-:W-:Y:S02]  /*116b0*/  ISETP.GE.AND P5, PT, R0, c[0x0][0x3c8], PT ;  /* 0x0000f20000007a0c */ /* 0x000fe40003fa6270 */
[----:B------:R-:W-:Y:S01]  /*116c0*/  IADD3 R20, R5, 0x90, RZ ;  /* 0x0000009005147810 */ /* 0x000fe20007ffe0ff */
[----:B---3--:R-:W-:Y:S01]  /*116d0*/  @!P0 IMAD.WIDE R16, R3, 0x4, R6 ;  /* 0x0000000403108825 */ /* 0x008fe200078e0206 */
[C---:B------:R-:W-:Y:S01]  /*116e0*/  IADD3 R19, R5.reuse, 0x98, RZ ;  /* 0x0000009805137810 */ /* 0x040fe20007ffe0ff */
[----:B------:R3:W-:Y:S01]  /*116f0*/  @!P4 ST.E.64 [R12.64], R50 ;  /* 0x000000320c00c985 */ /* 0x0007e2000c101b0a */
[----:B------:R-:W-:-:S02]  /*11700*/  IADD3 R3, R5, 0xb0, RZ ;  /* 0x000000b005037810 */ /* 0x000fc40007ffe0ff */
[----:B------:R-:W-:Y:S01]  /*11710*/  ISETP.GE.AND P4, PT, R20, c[0x0][0x3c8], PT ;  /* 0x0000f20014007a0c */ /* 0x000fe20003f86270 */
[----:B------:R4:W-:Y:S01]  /*11720*/  @!P3 ST.E.64 [R14.64], R54 ;  /* 0x000000360e00b985 */ /* 0x0009e2000c101b0a */
[----:B------:R-:W-:Y:S02]  /*11730*/  ISETP.GE.AND P3, PT, R19, c[0x0][0x3c8], PT ;  /* 0x0000f20013007a0c */ /* 0x000fe40003f66270 */
[----:B------:R-:W-:Y:S02]  /*11740*/  @!P6 LEA.HI R2, R2, R2, RZ, 0x1 ;  /* 0x000000020202e211 */ /* 0x000fe400078f08ff */
[----:B------:R-:W-:-:S07]  /*11750*/  @!P5 LEA.HI R0, R0, R0, RZ, 0x1 ;  /* 0x000000000000d211 */ /* 0x000fce00078f08ff */
[----:B------:R-:W-:Y:S02]  /*11760*/  @!P4 LEA.HI R20, R20, R20, RZ, 0x1 ;  /* 0x000000141414c211 */ /* 0x000fe400078f08ff */
[----:B------:R-:W-:Y:S02]  /*11770*/  @!P3 LEA.HI R19, R19, R19, RZ, 0x1 ;  /* 0x000000131313b211 */ /* 0x000fe400078f08ff */
[----:B-1----:R-:W-:Y:S02]  /*11780*/  @!P2 LOP3.LUT R9, R18, 0xfffffffe, RZ, 0xc0, !PT ;  /* 0xfffffffe1209a812 */ /* 0x002fe400078ec0ff */
[----:B------:R-:W-:Y:S02]  /*11790*/  IADD3 R18, R5, 0xa0, RZ ;  /* 0x000000a005127810 */ /* 0x000fe40007ffe0ff */
[----:B--2---:R-:W-:Y:S01]  /*117a0*/  @!P1 LOP3.LUT R11, R4, 0xfffffffe, RZ, 0xc0, !PT ;  /* 0xfffffffe040b9812 */ /* 0x004fe200078ec0ff */
[----:B------:R-:W-:Y:S01]  /*117b0*/  @!P2 IMAD.WIDE R8, R9, 0x4, R6 ;  /* 0x000000040908a825 */ /* 0x000fe200078e0206 */
[----:B------:R-:W-:-:S02]  /*117c0*/  IADD3 R4, R5, 0xa8, RZ ;  /* 0x000000a805047810 */ /* 0x000fc40007ffe0ff */
[----:B------:R-:W-:Y:S01]  /*117d0*/  @!P3 LOP3.LUT R19, R19, 0xfffffffe, RZ, 0xc0, !PT ;  /* 0xfffffffe1313b812 */ /* 0x000fe200078ec0ff */
[----:B------:R-:W-:Y:S01]  /*117e0*/  @!P1 IMAD.WIDE R10, R11, 0x4, R6 ;  /* 0x000000040b0a9825 */ /* 0x000fe200078e0206 */
[----:B------:R1:W-:Y:S01]  /*117f0*/  @!P2 ST.E.64 [R8.64], R58 ;  /* 0x0000003a0800a985 */ /* 0x0003e2000c101b0a */
[----:B------:R-:W-:Y:S02]  /*11800*/  ISETP.GE.AND P2, PT, R18, c[0x0][0x3c8], PT ;  /* 0x0000f20012007a0c */ /* 0x000fe40003f46270 */
[----:B---3--:R-:W-:Y:S01]  /*11810*/  @!P4 LOP3.LUT R13, R20, 0xfffffffe, RZ, 0xc0, !PT ;  /* 0xfffffffe140dc812 */ /* 0x008fe200078ec0ff */
        /* <DEDUP_REMOVED lines=34> */
.L_x_1610:
        /* <DEDUP_REMOVED lines=50> */
.L_x_1613:
        /* <DEDUP_REMOVED lines=10> */
.L_x_4965:


//--------------------- .text._ZN7cutlass13device_kernelIN5flash19enable_sm80_to_sm89INS1_16FlashAttnFwdSm80INS1_25CollectiveMainloopFwdSm80ILi8ELi2ELb0EN4cute5tupleIJNS5_1CILi128EEENS7_ILi64EEENS7_ILi192EEEEEELi192ENS_10bfloat16_tEfNS_4arch4Sm80ELb0ELb1ELb1ELb1ELb0ELb0ELb1ELb1EEENS1_21CollectiveEpilogueFwdINS6_IJS8_SA_S9_EEENS6_IJNS7_ILi1EEESI_SI_EEESC_SE_Li256ELb1ELb1ELb1ELb0EEENS1_36VarlenDynamicPersistentTileSchedulerILi128ELi64ELi256ELi256ELb1ELb1ELb0ELb1ELb0ELb1EEEEEEEEEvNT_6ParamsE --------------------------
	.section	.text._ZN7cutlass13device_kernelIN5flash19enable_sm80_to_sm89INS1_16FlashAttnFwdSm80INS1_25CollectiveMainloopFwdSm80ILi8ELi2ELb0EN4cute5tupleIJNS5_1CILi128EEENS7_ILi64EEENS7_ILi192EEEEEELi192ENS_10bfloat16_tEfNS_4arch4Sm80ELb0ELb1ELb1ELb1ELb0ELb0ELb1ELb1EEENS1_21CollectiveEpilogueFwdINS6_IJS8_SA_S9_EEENS6_IJNS7_ILi1EEESI_SI_EEESC_SE_Li256ELb1ELb1ELb1ELb0EEENS1_36VarlenDynamicPersistentTileSchedulerILi128ELi64ELi256ELi256ELb1ELb1ELb0ELb1ELb0ELb1EEEEEEEEEvNT_6ParamsE,"ax",@progbits
	.sectioninfo	@"SHI_REGISTERS=255"
	.align	128
.text._ZN7cutlass13device_kernelIN5flash19enable_sm80_to_sm89INS1_16FlashAttnFwdSm80INS1_25CollectiveMainloopFwdSm80ILi8ELi2ELb0EN4cute5tupleIJNS5_1CILi128EEENS7_ILi64EEENS7_ILi192EEEEEELi192ENS_10bfloat16_tEfNS_4arch4Sm80ELb0ELb1ELb1ELb1ELb0ELb0ELb1ELb1EEENS1_21CollectiveEpilogueFwdINS6_IJS8_SA_S9_EEENS6_IJNS7_ILi1EEESI_SI_EEESC_SE_Li256ELb1ELb1ELb1ELb0EEENS1_36VarlenDynamicPersistentTileSchedulerILi128ELi64ELi256ELi256ELb1ELb1ELb0ELb1ELb0ELb1EEEEEEEEEvNT_6ParamsE:
        .type           _ZN7cutlass13device_kernelIN5flash19enable_sm80_to_sm89INS1_16FlashAttnFwdSm80INS1_25CollectiveMainloopFwdSm80ILi8ELi2ELb0EN4cute5tupleIJNS5_1CILi128EEENS7_ILi64EEENS7_ILi192EEEEEELi192ENS_10bfloat16_tEfNS_4arch4Sm80ELb0ELb1ELb1ELb1ELb0ELb0ELb1ELb1EEENS1_21CollectiveEpilogueFwdINS6_IJS8_SA_S9_EEENS6_IJNS7_ILi1EEESI_SI_EEESC_SE_Li256ELb1ELb1ELb1ELb0EEENS1_36VarlenDynamicPersistentTileSchedulerILi128ELi64ELi256ELi256ELb1ELb1ELb0ELb1ELb0ELb1EEEEEEEEEvNT_6ParamsE,@function
        .size           _ZN7cutlass13device_kernelIN5flash19enable_sm80_to_sm89INS1_16FlashAttnFwdSm80INS1_25CollectiveMainloopFwdSm80ILi8ELi2ELb0EN4cute5tupleIJNS5_1CILi128EEENS7_ILi64EEENS7_ILi192EEEEEELi192ENS_10bfloat16_tEfNS_4arch4Sm80ELb0ELb1ELb1ELb1ELb0ELb0ELb1ELb1EEENS1_21CollectiveEpilogueFwdINS6_IJS8_SA_S9_EEENS6_IJNS7_ILi1EEESI_SI_EEESC_SE_Li256ELb1ELb1ELb1ELb0EEENS1_36VarlenDynamicPersistentTileSchedulerILi128ELi64ELi256ELi256ELb1ELb1ELb0ELb1ELb0ELb1EEEEEEEEEvNT_6ParamsE,(.L_x_4966 - _ZN7cutlass13device_kernelIN5flash19enable_sm80_to_sm89INS1_16FlashAttnFwdSm80INS1_25CollectiveMainloopFwdSm80ILi8ELi2ELb0EN4cute5tupleIJNS5_1CILi128EEENS7_ILi64EEENS7_ILi192EEEEEELi192ENS_10bfloat16_tEfNS_4arch4Sm80ELb0ELb1ELb1ELb1ELb0ELb0ELb1ELb1EEENS1_21CollectiveEpilogueFwdINS6_IJS8_SA_S9_EEENS6_IJNS7_ILi1EEESI_SI_EEESC_SE_Li256ELb1ELb1ELb1ELb0EEENS1_36VarlenDynamicPersistentTileSchedulerILi128ELi64ELi256ELi256ELb1ELb1ELb0ELb1ELb0ELb1EEEEEEEEEvNT_6ParamsE)
        .other          _ZN7cutlass13device_kernelIN5flash19enable_sm80_to_sm89INS1_16FlashAttnFwdSm80INS1_25CollectiveMainloopFwdSm80ILi8ELi2ELb0EN4cute5tupleIJNS5_1CILi128EEENS7_ILi64EEENS7_ILi192EEEEEELi192ENS_10bfloat16_tEfNS_4arch4Sm80ELb0ELb1ELb1ELb1ELb0ELb0ELb1ELb1EEENS1_21CollectiveEpilogueFwdINS6_IJS8_SA_S9_EEENS6_IJNS7_ILi1EEESI_SI_EEESC_SE_Li256ELb1ELb1ELb1ELb0EEENS1_36VarlenDynamicPersistentTileSchedulerILi128ELi64ELi256ELi256ELb1ELb1ELb0ELb1ELb0ELb1EEEEEEEEEvNT_6ParamsE,@"STO_CUDA_ENTRY STV_DEFAULT"
_ZN7cutlass13device_kernelIN5flash19enable_sm80_to_sm89INS1_16FlashAttnFwdSm80INS1_25CollectiveMainloopFwdSm80ILi8ELi2ELb0EN4cute5tupleIJNS5_1CILi128EEENS7_ILi64EEENS7_ILi192EEEEEELi192ENS_10bfloat16_tEfNS_4arch4Sm80ELb0ELb1ELb1ELb1ELb0ELb0ELb1ELb1EEENS1_21CollectiveEpilogueFwdINS6_IJS8_SA_S9_EEENS6_IJNS7_ILi1EEESI_SI_EEESC_SE_Li256ELb1ELb1ELb1ELb0EEENS1_36VarlenDynamicPersistentTileSchedulerILi128ELi64ELi256ELi256ELb1ELb1ELb0ELb1ELb0ELb1EEEEEEEEEvNT_6ParamsE:
        /* <DEDUP_REMOVED lines=52> */
.L_x_1619:
        /* <DEDUP_REMOVED lines=16> */
.L_x_1762:
        /* <DEDUP_REMOVED lines=16> */
.L_x_1763:
[----:B---3--:R-:W-:-:S05]  /*0540*/  IMAD R0, R0, c[0x0][0x538], RZ ;  /* 0x00014e0000007a24 */ /* 0x008fca00078e02ff */
[----:B------:R-:W-:-:S04]  /*0550*/  IADD3 R6, R0, R6, RZ ;  /* 0x0000000600067210 */ /* 0x000fc80007ffe0ff */
[----:B------:R-:W-:-:S13]  /*0560*/  ISETP.GT.AND P0, PT, R6, UR4, PT ;  /* 0x0000000406007c0c */ /* 0x000fda000bf04270 */
[----:B-12---:R-:W-:Y:S05]  /*0570*/  @!P0 BRA `(.L_x_1619) ;  /* 0xfffffdc000008947 */ /* 0x006fea000383ffff */
.L_x_1615:
[----:B------:R-:W-:-:S05]  /*0580*/  IADD3 R11, -R0, R6, RZ ;  /* 0x00000006000b7210 */ /* 0x000fca0007ffe1ff */
[----:B------:R-:W-:-:S05]  /*0590*/  IMAD R0, R4, c[0x0][0x538], R11 ;  /* 0x00014e0004007a24 */ /* 0x000fca00078e020b */
[----:B------:R-:W-:Y:S01]  /*05a0*/  ISETP.GT.AND P0, PT, R0, UR4, PT ;  /* 0x0000000400007c0c */ /* 0x000fe2000bf04270 */
[----:B------:R-:W-:-:S12]  /*05b0*/  BRA.DIV ~URZ, `(.L_x_1620) ;  /* 0x00014b727f007947 */ /* 0x000fd8000b800000 */
[----:B------:R-:W-:-:S04]  /*05c0*/  VOTE.ANY R10, PT, !P0 ;  /* 0x00000000000a7806 */ /* 0x000fc800040e0100 */
.L_x_1764:
[----:B------:R-:W1:Y:S02]  /*05d0*/  POPC R6, R10 ;  /* 0x0000000a00067309 */ /* 0x000e640000000000 */
[----:B-12---:R-:W-:Y:S01]  /*05e0*/  IADD3 R231, R6, R7, RZ ;  /* 0x0000000706e77210 */ /* 0x006fe20007ffe0ff */
[----:B------:R-:W-:Y:S05]  /*05f0*/  BRA.DIV ~URZ, `(.L_x_1621) ;  /* 0x00014b827f007947 */ /* 0x000fea000b800000 */
[----:B------:R1:W2:Y:S01]  /*0600*/  SHFL.IDX PT, R229, R9, R6, 0x1f ;  /* 0x00001f0609e57589 */ /* 0x0002a200000e0000 */
[----:B------:R-:W-:-:S03]  /*0610*/  MOV R7, RZ ;  /* 0x000000ff00077202 */ /* 0x000fc60000000f00 */
[----:B------:R1:W3:Y:S04]  /*0620*/  SHFL.IDX PT, R9, R8, R6, 0x1f ;  /* 0x00001f0608097589 */ /* 0x0002e800000e0000 */
.L_x_1765:
[----:B------:R-:W-:Y:S01]  /*0630*/  ISETP.NE.AND P0, PT, R10, RZ, PT ;  /* 0x000000ff0a00720c */ /* 0x000fe20003f05270 */
[----:B------:R-:W-:-:S12]  /*0640*/  BSSY B0, `(.L_x_1622) ;  /* 0x0000005000007945 */ /* 0x000fd80003800000 */
[----:B------:R-:W-:Y:S05]  /*0650*/  @!P0 BRA `(.L_x_1623) ;  /* 0x0000003000008947 */ /* 0x000fea0003800000 */
[----:B------:R-:W-:Y:S01]  /*0660*/  IADD3 R3, R6, -0x1, RZ ;  /* 0xffffffff06037810 */ /* 0x000fe20007ffe0ff */
[----:B------:R-:W-:Y:S05]  /*0670*/  BRA.DIV ~URZ, `(.L_x_1624) ;  /* 0x00014be27f007947 */ /* 0x000fea000b800000 */
[----:B------:R4:W1:Y:S02]  /*0680*/  SHFL.IDX PT, R7, R4, R3, 0x1f ;  /* 0x00001f0304077589 */ /* 0x00086400000e0000 */
.L_x_1623:
[----:B------:R-:W-:Y:S05]  /*0690*/  BSYNC B0 ;  /* 0x0000000000007941 */ /* 0x000fea0003800000 */
.L_x_1622:
        /* <DEDUP_REMOVED lines=67> */
.L_x_1626:
        /* <DEDUP_REMOVED lines=68> */
.L_x_1627:
[----:B------:R-:W-:Y:S05]  /*0f10*/  BSYNC B0 ;  /* 0x0000000000007941 */ /* 0x000fea0003800000 */
.L_x_1625:
[----:B------:R-:W-:-:S04]  /*0f20*/  LOP3.LUT R0, RZ, R0, RZ, 0x33, !PT ;  /* 0x00000000ff007212 */ /* 0x000fc800078e33ff */
[----:B------:R-:W-:Y:S01]  /*0f30*/  IADD3 R229, R0, R229, RZ ;  /* 0x000000e500e57210 */ /* 0x000fe20007ffe0ff */
[----:B------:R-:W-:Y:S05]  /*0f40*/  BRA `(.L_x_1628) ;  /* 0x0000004000007947 */ /* 0x000fea0003800000 */
.L_x_1616:
[----:B--2---:R-:W-:Y:S01]  /*0f50*/  IMAD.MOV.U32 R229, RZ, RZ, RZ ;  /* 0x000000ffffe57224 */ /* 0x004fe200078e00ff */
[----:B------:R-:W-:Y:S01]  /*0f60*/  MOV R230, RZ ;  /* 0x000000ff00e67202 */ /* 0x000fe20000000f00 */
[----:B------:R-:W-:Y:S01]  /*0f70*/  IMAD.U32 R228, RZ, RZ, UR4 ;  /* 0x00000004ffe47e24 */ /* 0x000fe2000f8e00ff */
[----:B------:R-:W-:Y:S02]  /*0f80*/  MOV R231, c[0x0][0x53c] ;  /* 0x00014f0000e77a02 */ /* 0x000fe40000000f00 */
.L_x_1628:
[----:B------:R-:W-:Y:S01]  /*0f90*/  ISETP.NE.AND P0, PT, R12, RZ, PT ;  /* 0x000000ff0c00720c */ /* 0x000fe20003f05270 */
[----:B------:R-:W-:-:S12]  /*0fa0*/  WARPSYNC 0xffffffff ;  /* 0xffffffff00007948 */ /* 0x000fd80003800000 */
[----:B------:R1:W-:Y:S04]  /*0fb0*/  @!P0 STS.128 [0x24100], R228 ;  /* 0x024100e4ff008388 */ /* 0x0003e80000000c00 */
[----:B------:R-:W-:Y:S06]  /*0fc0*/  BAR.ARV 0x5, 0x100 ;  /* 0x0144000000007b1d */ /* 0x000fec0000002000 */
.L_x_1614:
[----:B-12---:R-:W-:-:S13]  /*0fd0*/  ISETP.GE.AND P0, PT, R231, c[0x0][0x53c], PT ;  /* 0x00014f00e7007a0c */ /* 0x006fda0003f06270 */
[----:B------:R-:W-:Y:S05]  /*0fe0*/  @P0 EXIT ;  /* 0x000000000000094d */ /* 0x000fea0003800000 */
[----:B------:R-:W1:Y:S02]  /*0ff0*/  S2R R14, SR_TID.X ;  /* 0x00000000000e7919 */ /* 0x000e640000002100 */
[----:B-1----:R-:W-:-:S04]  /*1000*/  SHF.R.S32.HI R7, RZ, 0x1f, R14 ;  /* 0x0000001fff077819 */ /* 0x002fc8000001140e */
[CC--:B------:R-:W-:Y:S02]  /*1010*/  LEA.HI R12, R7.reuse, R14.reuse, RZ, 0x2 ;  /* 0x0000000e070c7211 */ /* 0x0c0fe400078f10ff */
[----:B------:R-:W-:Y:S02]  /*1020*/  LEA.HI R3, R7, R14, RZ, 0x4 ;  /* 0x0000000e07037211 */ /* 0x000fe400078f20ff */
[--C-:B------:R-:W-:Y:S02]  /*1030*/  SHF.R.S32.HI R8, RZ, 0x2, R12.reuse ;  /* 0x00000002ff087819 */ /* 0x100fe4000001140c */
[----:B------:R-:W-:Y:S02]  /*1040*/  SHF.R.S32.HI R0, RZ, 0x1f, R12 ;  /* 0x0000001fff007819 */ /* 0x000fe4000001140c */
        /* <DEDUP_REMOVED lines=12> */
[CC--:B------:R-:W-:Y:S01]  /*1110*/  LEA.HI R3, R7.reuse, R14.reuse, RZ, 0x6 ;  /* 0x0000000e07037211 */ /* 0x0c0fe200078f30ff */
[----:B------:R-:W-:Y:S01]  /*1120*/  IMAD.IADD R9, R14, 0x1, -R4 ;  /* 0x000000010e097824 */ /* 0x000fe200078e0a04 */
[----:B------:R-:W-:Y:S01]  /*1130*/  LEA.HI R7, R7, R14, RZ, 0x5 ;  /* 0x0000000e07077211 */ /* 0x000fe200078f28ff */
[----:B------:R-:W-:Y:S01]  /*1140*/  IMAD.SHL.U32 R0, R251, 0x40, RZ ;  /* 0x00000040fb007824 */ /* 0x000fe200078e00ff */
[----:B------:R-:W-:Y:S01]  /*1150*/  SHF.R.S32.HI R4, RZ, 0x1f, R2 ;  /* 0x0000001fff047819 */ /* 0x000fe20000011402 */
[----:B------:R-:W-:Y:S02]  /*1160*/  IMAD.SHL.U32 R3, R3, 0x8, RZ ;  /* 0x0000000803037824 */ /* 0x000fe400078e00ff */
[----:B------:R-:W-:Y:S01]  /*1170*/  IMAD.SHL.U32 R210, R9, 0x8, RZ ;  /* 0x0000000809d27824 */ /* 0x000fe200078e00ff */
[----:B------:R-:W-:-:S02]  /*1180*/  LEA.HI R11, R4, R2, RZ, 0x3 ;  /* 0x00000002040b7211 */ /* 0x000fc400078f18ff */
[----:B------:R-:W-:Y:S02]  /*1190*/  LOP3.LUT R0, R0, 0x1c0, RZ, 0xc0, !PT ;  /* 0x000001c000007812 */ /* 0x000fe400078ec0ff */
[----:B------:R-:W-:Y:S02]  /*11a0*/  LOP3.LUT R6, R3, 0x7ffffe00, RZ, 0xc0, !PT ;  /* 0x7ffffe0003067812 */ /* 0x000fe400078ec0ff */
[----:B------:R-:W-:Y:S02]  /*11b0*/  LOP3.LUT R4, R11, 0xfffffff8, RZ, 0xc0, !PT ;  /* 0xfffffff80b047812 */ /* 0x000fe400078ec0ff */
[----:B------:R-:W-:Y:S02]  /*11c0*/  SHF.R.U32.HI R5, RZ, 0x3, R0 ;  /* 0x00000003ff057819 */ /* 0x000fe40000011600 */
[----:B------:R-:W-:Y:S01]  /*11d0*/  LOP3.LUT R3, R0, 0x38, R210, 0xf8, !PT ;  /* 0x0000003800037812 */ /* 0x000fe200078ef8d2 */
[----:B------:R-:W-:Y:S01]  /*11e0*/  IMAD.SHL.U32 R0, R9, 0x40, RZ ;  /* 0x0000004009007824 */ /* 0x000fe200078e00ff */
[----:B------:R-:W-:Y:S01]  /*11f0*/  IADD3 R209, R210, 0x40, RZ ;  /* 0x00000040d2d17810 */ /* 0x000fe20007ffe0ff */
[----:B------:R-:W-:Y:S01]  /*1200*/  IMAD.IADD R9, R2, 0x1, -R4 ;  /* 0x0000000102097824 */ /* 0x000fe200078e0a04 */
[----:B------:R-:W-:-:S02]  /*1210*/  LOP3.LUT R2, R7, 0xffffffe0, RZ, 0xc0, !PT ;  /* 0xffffffe007027812 */ /* 0x000fc400078ec0ff */
[----:B------:R-:W-:Y:S02]  /*1220*/  LOP3.LUT R0, R0, 0x1c0, RZ, 0xc0, !PT ;  /* 0x000001c000007812 */ /* 0x000fe400078ec0ff */
[----:B------:R-:W-:Y:S01]  /*1230*/  LOP3.LUT R227, R6, R3, R5, 0xf6, !PT ;  /* 0x0000000306e37212 */ /* 0x000fe200078ef605 */
[----:B------:R-:W-:Y:S01]  /*1240*/  IMAD.IADD R15, R14, 0x1, -R2 ;  /* 0x000000010e0f7824 */ /* 0x000fe200078e0a02 */
[----:B------:R-:W-:Y:S02]  /*1250*/  LOP3.LUT R4, R0, 0x8, R10, 0xf8, !PT ;  /* 0x0000000800047812 */ /* 0x000fe400078ef80a */
[----:B------:R-:W-:Y:S01]  /*1260*/  SHF.R.U32.HI R3, RZ, 0x3, R0 ;  /* 0x00000003ff037819 */ /* 0x000fe20000011600 */
[----:B------:R-:W-:Y:S01]  /*1270*/  IMAD.SHL.U32 R227, R227, 0x2, RZ ;  /* 0x00000002e3e37824 */ /* 0x000fe200078e00ff */
[--C-:B------:R-:W-:Y:S02]  /*1280*/  SHF.R.S32.HI R6, RZ, 0x5, R7.reuse ;  /* 0x00000005ff067819 */ /* 0x100fe40000011407 */
[----:B------:R-:W-:Y:S01]  /*1290*/  SHF.R.S32.HI R0, RZ, 0x1f, R7 ;  /* 0x0000001fff007819 */ /* 0x000fe20000011407 */
[----:B------:R-:W-:Y:S01]  /*12a0*/  IMAD.SHL.U32 R7, R13, 0x8, RZ ;  /* 0x000000080d077824 */ /* 0x000fe200078e00ff */
[----:B------:R-:W-:-:S02]  /*12b0*/  LOP3.LUT R2, R12, 0xfffffffc, RZ, 0xc0, !PT ;  /* 0xfffffffc0c027812 */ /* 0x000fc400078ec0ff */
[----:B------:R-:W-:Y:S02]  /*12c0*/  LOP3.LUT R12, R4, R3, RZ, 0x3c, !PT ;  /* 0x00000003040c7212 */ /* 0x000fe400078e3cff */
[----:B------:R-:W-:Y:S01]  /*12d0*/  LEA.HI R0, R0, R6, RZ, 0x3 ;  /* 0x0000000600007211 */ /* 0x000fe200078f18ff */
[----:B------:R-:W-:Y:S01]  /*12e0*/  IMAD.IADD R4, R14, 0x1, -R2 ;  /* 0x000000010e047824 */ /* 0x000fe200078e0a02 */
[----:B------:R-:W-:Y:S01]  /*12f0*/  SHF.R.S32.HI R10, RZ, 0x1f, R15 ;  /* 0x0000001fff0a7819 */ /* 0x000fe2000001140f */
[----:B------:R-:W-:Y:S01]  /*1300*/  IMAD.SHL.U32 R2, R9, 0x40, RZ ;  /* 0x0000004009027824 */ /* 0x000fe200078e00ff */
[----:B------:R-:W-:Y:S02]  /*1310*/  LOP3.LUT R0, R0, 0xffffff8, RZ, 0xc0, !PT ;  /* 0x0ffffff800007812 */ /* 0x000fe400078ec0ff */
[----:B------:R-:W-:Y:S02]  /*1320*/  LEA.HI R10, R10, R15, RZ, 0x2 ;  /* 0x0000000f0a0a7211 */ /* 0x000fe400078f10ff */
[----:B------:R-:W-:Y:S01]  /*1330*/  LOP3.LUT R2, R2, 0x1c0, RZ, 0xc0, !PT ;  /* 0x000001c002027812 */ /* 0x000fe200078ec0ff */
[----:B------:R-:W-:Y:S01]  /*1340*/  IMAD.IADD R3, R6, 0x1, -R0 ;  /* 0x0000000106037824 */ /* 0x000fe200078e0a00 */
[----:B------:R-:W-:-:S02]  /*1350*/  SHF.R.S32.HI R0, RZ, 0x2, R10 ;  /* 0x00000002ff007819 */ /* 0x000fc4000001140a */
[----:B------:R-:W-:Y:S02]  /*1360*/  LOP3.LUT R7, R2, 0x8, R7, 0xf8, !PT ;  /* 0x0000000802077812 */ /* 0x000fe400078ef807 */
[----:B------:R-:W-:Y:S01]  /*1370*/  SHF.R.U32.HI R2, RZ, 0x3, R2 ;  /* 0x00000003ff027819 */ /* 0x000fe20000011602 */
[----:B------:R-:W-:Y:S01]  /*1380*/  IMAD R14, R3, 0x10, R0 ;  /* 0x00000010030e7824 */ /* 0x000fe200078e0200 */
[----:B------:R-:W-:Y:S01]  /*1390*/  LOP3.LUT R5, R8, 0x1, RZ, 0xc0, !PT ;  /* 0x0000000108057812 */ /* 0x000fe200078ec0ff */
[----:B------:R-:W-:Y:S01]  /*13a0*/  IMAD.SHL.U32 R3, R6, 0x400, RZ ;  /* 0x0000040006037824 */ /* 0x000fe200078e00ff */
[----:B------:R-:W-:Y:S02]  /*13b0*/  LEA.HI R0, R4, R4, RZ, 0x1 ;  /* 0x0000000404007211 */ /* 0x000fe400078f08ff */
[----:B------:R-:W-:Y:S01]  /*13c0*/  LOP3.LUT R7, R7, R2, RZ, 0x3c, !PT ;  /* 0x0000000207077212 */ /* 0x000fe200078e3cff */
[----:B------:R-:W-:Y:S01]  /*13d0*/  IMAD.SHL.U32 R2, R8, 0x40, RZ ;  /* 0x0000004008027824 */ /* 0x000fe200078e00ff */
[----:B------:R-:W-:Y:S01]  /*13e0*/  ISETP.NE.U32.AND P3, PT, R5, 0x1, PT ;  /* 0x000000010500780c */ /* 0x000fe20003f65070 */
[----:B------:R-:W-:Y:S01]  /*13f0*/  IMAD R5, R4, 0x2, R3 ;  /* 0x0000000204057824 */ /* 0x000fe200078e0203 */
[----:B------:R-:W-:Y:S01]  /*1400*/  LOP3.LUT R0, R0, 0x1ffffffe, RZ, 0xc0, !PT ;  /* 0x1ffffffe00007812 */ /* 0x000fe200078ec0ff */
[----:B------:R-:W-:Y:S01]  /*1410*/  STL [R1+0x30], R14 ;  /* 0x0000300e01007387 */ /* 0x000fe20000100800 */
[----:B------:R-:W-:-:S02]  /*1420*/  LOP3.LUT R6, R2, 0x1c0, RZ, 0xc0, !PT ;  /* 0x000001c002067812 */ /* 0x000fc400078ec0ff */
[----:B------:R-:W-:Y:S01]  /*1430*/  R2P PR, R8, 0x6 ;  /* 0x0000000608007804 */ /* 0x000fe20000000000 */
[----:B------:R-:W-:Y:S01]  /*1440*/  IMAD.SHL.U32 R8, R11, 0x40, RZ ;  /* 0x000000400b087824 */ /* 0x000fe200078e00ff */
[----:B------:R-:W-:Y:S01]  /*1450*/  LOP3.LUT P0, RZ, R9, 0x2, RZ, 0xc0, !PT ;  /* 0x0000000209ff7812 */ /* 0x000fe2000780c0ff */
[----:B------:R-:W-:Y:S01]  /*1460*/  IMAD.IADD R233, R4, 0x1, -R0 ;  /* 0x0000000104e97824 */ /* 0x000fe200078e0a00 */
[----:B------:R-:W-:Y:S01]  /*1470*/  LEA.HI R4, R6, R6, RZ, 0x1d ;  /* 0x0000000606047211 */ /* 0x000fe200078fe8ff */
[----:B------:R-:W-:Y:S01]  /*1480*/  IMAD R0, R13, 0x200, R12 ;  /* 0x000002000d007824 */ /* 0x000fe200078e020c */
[----:B------:R-:W-:Y:S01]  /*1490*/  LOP3.LUT R2, R8, 0xfffffe00, RZ, 0xc0, !PT ;  /* 0xfffffe0008027812 */ /* 0x000fe200078ec0ff */
[----:B------:R-:W-:Y:S01]  /*14a0*/  IMAD R233, R233, 0x8, R14 ;  /* 0x00000008e9e97824 */ /* 0x000fe200078e020e */
[----:B------:R-:W-:Y:S01]  /*14b0*/  LOP3.LUT P4, RZ, R9, 0x4, RZ, 0xc0, !PT ;  /* 0x0000000409ff7812 */ /* 0x000fe2000788c0ff */
[----:B------:R-:W-:Y:S01]  /*14c0*/  IMAD.IADD R8, R5, 0x1, R4 ;  /* 0x0000000105087824 */ /* 0x000fe200078e0204 */
[----:B------:R-:W-:Y:S01]  /*14d0*/  LOP3.LUT R5, R10, 0x7ffffffc, RZ, 0xc0, !PT ;  /* 0x7ffffffc0a057812 */ /* 0x000fe200078ec0ff */
[----:B------:R-:W-:Y:S01]  /*14e0*/  IMAD.MOV.U32 R4, RZ, RZ, 0x20 ;  /* 0x00000020ff047424 */ /* 0x000fe200078e00ff */
[CC--:B------:R-:W-:Y:S01]  /*14f0*/  IADD3 R3, R7.reuse, R2.reuse, R3 ;  /* 0x0000000207037210 */ /* 0x0c0fe20007ffe003 */
[----:B------:R-:W-:Y:S01]  /*1500*/  IMAD.MOV.U32 R9, RZ, RZ, 0x40 ;  /* 0x00000040ff097424 */ /* 0x000fe200078e00ff */
[----:B------:R-:W-:Y:S01]  /*1510*/  LOP3.LUT R2, R7, R2, RZ, 0xfc, !PT ;  /* 0x0000000207027212 */ /* 0x000fe200078efcff */
[----:B------:R-:W-:Y:S01]  /*1520*/  IMAD.IADD R7, R15, 0x1, -R5 ;  /* 0x000000010f077824 */ /* 0x000fe200078e0a05 */
[----:B------:R-:W-:-:S02]  /*1530*/  SEL R6, R4, 0xffffffe0, !P1 ;  /* 0xffffffe004067807 */ /* 0x000fc40004800000 */
[----:B------:R-:W-:Y:S01]  /*1540*/  LEA R10, R8, 0x80, 0x1 ;  /* 0x00000080080a7811 */ /* 0x000fe200078e08ff */
[----:B------:R-:W-:Y:S01]  /*1550*/  IMAD.SHL.U32 R214, R7, 0x2, RZ ;  /* 0x0000000207d67824 */ /* 0x000fe200078e00ff */
[----:B------:R-:W-:Y:S02]  /*1560*/  SEL R5, R9, 0xffffffc0, !P2 ;  /* 0xffffffc009057807 */ /* 0x000fe40005000000 */
[----:B------:R-:W-:Y:S01]  /*1570*/  SEL R192, R4, 0xffffffe0, !P0 ;  /* 0xffffffe004c07807 */ /* 0x000fe20004000000 */
[C---:B------:R-:W-:Y:S01]  /*1580*/  IMAD.IADD R8, R10.reuse, 0x1, R6 ;  /* 0x000000010a087824 */ /* 0x040fe200078e0206 */
[C---:B------:R-:W-:Y:S01]  /*1590*/  IADD3 R7, R10.reuse, -0x10, RZ ;  /* 0xfffffff00a077810 */ /* 0x040fe20007ffe0ff */
[C---:B------:R-:W-:Y:S01]  /*15a0*/  IMAD.IADD R4, R10.reuse, 0x1, R5 ;  /* 0x000000010a047824 */ /* 0x040fe200078e0205 */
[----:B------:R-:W-:Y:S01]  /*15b0*/  @P3 IADD3 R7, R10, 0x10, RZ ;  /* 0x000000100a073810 */ /* 0x000fe20007ffe0ff */
[----:B------:R-:W-:Y:S01]  /*15c0*/  STL [R1+0x8], R10 ;  /* 0x0000080a01007387 */ /* 0x000fe20000100800 */
[----:B------:R-:W-:-:S02]  /*15d0*/  LEA R194, R2, 0x100, 0x1 ;  /* 0x0000010002c27811 */ /* 0x000fc400078e08ff */
[----:B------:R-:W-:Y:S01]  /*15e0*/  LEA R193, R0, 0xc100, 0x1 ;  /* 0x0000c10000c17811 */ /* 0x000fe200078e08ff */
[----:B------:R1:W-:Y:S01]  /*15f0*/  STL [R1+0x14], R8 ;  /* 0x0000140801007387 */ /* 0x0003e20000100800 */
[----:B------:R-:W-:Y:S01]  /*1600*/  IMAD.IADD R2, R5, 0x1, R7 ;  /* 0x0000000105027824 */ /* 0x000fe200078e0207 */
[----:B------:R-:W-:Y:S02]  /*1610*/  SEL R0, R9, 0xffffffc0, !P4 ;  /* 0xffffffc009007807 */ /* 0x000fe40006000000 */
[----:B------:R2:W-:Y:S01]  /*1620*/  STL [R1+0x24], R4 ;  /* 0x0000240401007387 */ /* 0x0005e20000100800 */
[----:B------:R-:W-:Y:S02]  /*1630*/  LEA R187, R3, 0x18100, 0x1 ;  /* 0x0001810003bb7811 */ /* 0x000fe400078e08ff */
[----:B------:R-:W-:Y:S01]  /*1640*/  IADD3 R232, R210, 0x80, RZ ;  /* 0x00000080d2e87810 */ /* 0x000fe20007ffe0ff */
[----:B------:R-:W-:Y:S01]  /*1650*/  STL [R1+0xc], R7 ;  /* 0x00000c0701007387 */ /* 0x000fe20000100800 */
[----:B------:R-:W-:Y:S01]  /*1660*/  SHF.R.S32.HI R211, RZ, 0x1f, R210 ;  /* 0x0000001fffd37819 */ /* 0x000fe200000114d2 */
[C---:B------:R-:W-:Y:S01]  /*1670*/  IMAD.IADD R188, R187.reuse, 0x1, R192 ;  /* 0x00000001bbbc7824 */ /* 0x040fe200078e02c0 */
[----:B------:R-:W-:Y:S01]  /*1680*/  SHF.R.S32.HI R249, RZ, 0x1f, R209 ;  /* 0x0000001ffff97819 */ /* 0x000fe200000114d1 */
[----:B------:R-:W-:Y:S01]  /*1690*/  IMAD.IADD R190, R187, 0x1, R0 ;  /* 0x00000001bbbe7824 */ /* 0x000fe200078e0200 */
[----:B------:R-:W-:Y:S01]  /*16a0*/  SHF.R.S32.HI R248, RZ, 0x1f, R232 ;  /* 0x0000001ffff87819 */ /* 0x000fe200000114e8 */
[----:B------:R-:W-:Y:S01]  /*16b0*/  IMAD.IADD R195, R0, 0x1, R194 ;  /* 0x0000000100c37824 */ /* 0x000fe200078e02c2 */
[C---:B------:R-:W-:Y:S01]  /*16c0*/  IADD3 R225, R227.reuse, 0x100, RZ ;  /* 0x00000100e3e17810 */ /* 0x040fe20007ffe0ff */
[----:B------:R-:W-:Y:S01]  /*16d0*/  IMAD.IADD R189, R188, 0x1, R0 ;  /* 0x00000001bcbd7824 */ /* 0x000fe200078e0200 */
[----:B------:R-:W-:Y:S01]  /*16e0*/  IADD3 R224, R227, 0xc100, RZ ;  /* 0x0000c100e3e07810 */ /* 0x000fe20007ffe0ff */
[----:B-1----:R-:W-:-:S02]  /*16f0*/  IMAD.IADD R8, R8, 0x1, R5 ;  /* 0x0000000108087824 */ /* 0x002fc400078e0205 */
[----:B--2---:R-:W-:-:S03]  /*1700*/  IMAD.IADD R4, R6, 0x1, R7 ;  /* 0x0000000106047824 */ /* 0x004fc600078e0207 */
[----:B------:R-:W-:Y:S01]  /*1710*/  STL [R1+0x20], R8 ;  /* 0x0000200801007387 */ /* 0x000fe20000100800 */
[----:B------:R-:W-:-:S03]  /*1720*/  IMAD.IADD R3, R4, 0x1, R5 ;  /* 0x0000000104037824 */ /* 0x000fc600078e0205 */
[----:B------:R-:W-:Y:S04]  /*1730*/  STL [R1+0x10], R4 ;  /* 0x0000100401007387 */ /* 0x000fe80000100800 */
[----:B------:R1:W-:Y:S04]  /*1740*/  STL [R1+0x1c], R2 ;  /* 0x00001c0201007387 */ /* 0x0003e80000100800 */
[----:B------:R2:W-:Y:S01]  /*1750*/  STL [R1+0x18], R3 ;  /* 0x0000180301007387 */ /* 0x0005e20000100800 */
[----:B-1----:R-:W-:-:S04]  /*1760*/  IMAD.IADD R2, R192, 0x1, R194 ;  /* 0x00000001c0027824 */ /* 0x002fc800078e02c2 */
[----:B------:R-:W-:-:S05]  /*1770*/  IMAD.IADD R2, R0, 0x1, R2 ;  /* 0x0000000100027824 */ /* 0x000fca00078e0202 */
[----:B------:R2:W-:Y:S02]  /*1780*/  STL [R1+0x28], R2 ;  /* 0x0000280201007387 */ /* 0x0005e40000100800 */
.L_x_1761:
        /* <DEDUP_REMOVED lines=10> */
[----:B--2---:R-:W-:Y:S01]  /*1830*/  IMAD.WIDE R2, R231, R14, c[0x0][0x350] ;  /* 0x0000d400e7027625 */ /* 0x004fe200078e020e */
        /* <DEDUP_REMOVED lines=16> */
.L_x_1629:
[----:B------:R-:W-:-:S04]  /*1940*/  ISETP.NE.U32.AND P0, PT, RZ, c[0x0][0x368], PT ;  /* 0x0000da00ff007a0c */ /* 0x000fc80003f05070 */
[----:B------:R-:W-:-:S13]  /*1950*/  ISETP.NE.AND.EX P0, PT, RZ, c[0x0][0x36c], PT, P0 ;  /* 0x0000db00ff007a0c */ /* 0x000fda0003f05300 */
[----:B------:R-:W-:Y:S05]  /*1960*/  @!P0 BRA `(.L_x_1630) ;  /* 0x0000003000008947 */ /* 0x000fea0003800000 */
[----:B-1----:R-:W-:-:S05]  /*1970*/  IMAD.WIDE R2, R231, R14, c[0x0][0x368] ;  /* 0x0000da00e7027625 */ /* 0x002fca00078e020e */
[----:B------:R1:W5:Y:S01]  /*1980*/  LDG.E R0, [R2.64] ;  /* 0x0000000802007981 */ /* 0x000362000c1e1900 */
[----:B------:R-:W-:Y:S05]  /*1990*/  BRA `(.L_x_1631) ;  /* 0x0000005000007947 */ /* 0x000fea0003800000 */
.L_x_1630:
[----:B------:R-:W-:Y:S01]  /*19a0*/  MOV R0, c[0x0][0x1d0] ;  /* 0x0000740000007a02 */ /* 0x000fe20000000f00 */
[----:B------:R-:W-:Y:S05]  /*19b0*/  @!P4 BRA `(.L_x_1631) ;  /* 0x000000300000c947 */ /* 0x000fea0003800000 */
[----:B-1----:R-:W2:Y:S04]  /*19c0*/  LDG.E R4, [R2.64] ;  /* 0x0000000802047981 */ /* 0x002ea8000c1e1900 */
[----:B------:R-:W2:Y:S02]  /*19d0*/  LDG.E R0, [R2.64+0x4] ;  /* 0x0000040802007981 */ /* 0x000ea4000c1e1900 */
[----:B--2---:R-:W-:-:S03]  /*19e0*/  IADD3 R0, -R4, R0, RZ ;  /* 0x0000000004007210 */ /* 0x004fc60007ffe1ff */
.L_x_1631:
[----:B-1----:R-:W-:Y:S01]  /*19f0*/  IMAD.MOV.U32 R2, RZ, RZ, c[0x0][0x2c4] ;  /* 0x0000b100ff027624 */ /* 0x002fe200078e00ff */
[----:B-----5:R-:W-:Y:S01]  /*1a00*/  IADD3 R13, R11, R10, RZ ;  /* 0x0000000a0b0d7210 */ /* 0x020fe20007ffe0ff */
[----:B------:R-:W-:-:S02]  /*1a10*/  IMAD.IADD R215, R0, 0x1, -R10 ;  /* 0x0000000100d77824 */ /* 0x000fc400078e0a0a */
[----:B------:R-:W-:Y:S01]  /*1a20*/  IMAD.SHL.U32 R226, R229, 0x80, RZ ;  /* 0x00000080e5e27824 */ /* 0x000fe200078e00ff */
[----:B------:R-:W-:Y:S01]  /*1a30*/  ISETP.NE.AND P2, PT, R2, 0x1, PT ;  /* 0x000000010200780c */ /* 0x000fe20003f45270 */
[----:B------:R-:W-:Y:S01]  /*1a40*/  IMAD.MOV.U32 R7, RZ, RZ, c[0x0][0x32c] ;  /* 0x0000cb00ff077624 */ /* 0x000fe200078e00ff */
[----:B------:R-:W-:Y:S02]  /*1a50*/  IADD3 R4, R215, 0x1, -R216 ;  /* 0x00000001d7047810 */ /* 0x000fe40007ffe8d8 */
[----:B------:R-:W-:Y:S02]  /*1a60*/  IADD3 R2, R226, 0x7f, RZ ;  /* 0x0000007fe2027810 */ /* 0x000fe40007ffe0ff */
[----:B------:R-:W-:Y:S01]  /*1a70*/  ISETP.GE.AND P1, PT, R7, 0x1, PT ;  /* 0x000000010700780c */ /* 0x000fe20003f26270 */
[----:B------:R1:W-:Y:S01]  /*1a80*/  STL [R1+0x4], R4 ;  /* 0x0000040401007387 */ /* 0x0003e20000100800 */
[----:B------:R-:W-:-:S05]  /*1a90*/  MOV R0, R2 ;  /* 0x0000000200007202 */ /* 0x000fca0000000f00 */
[----:B------:R-:W-:-:S05]  /*1aa0*/  @P2 IMAD.HI.U32 R3, R2, c[0x0][0x2c8], RZ ;  /* 0x0000b20002032a27 */ /* 0x000fca00078e00ff */
        /* <DEDUP_REMOVED lines=14> */
.L_x_1634:
[----:B------:R-:W-:-:S13]  /*1b90*/  ISETP.NE.AND P0, PT, R7, 0x1, PT ;  /* 0x000000010700780c */ /* 0x000fda0003f05270 */
[----:B------:R-:W-:-:S05]  /*1ba0*/  @P0 IMAD.HI.U32 R0, R2, c[0x0][0x330], RZ ;  /* 0x0000cc0002000a27 */ /* 0x000fca00078e00ff */
[----:B------:R-:W-:Y:S02]  /*1bb0*/  @P0 SHF.R.U32.HI R2, RZ, c[0x0][0x334], R0 ;  /* 0x0000cd00ff020a19 */ /* 0x000fe40000011600 */
.L_x_1635:
[----:B------:R-:W-:Y:S05]  /*1bc0*/  BSYNC B0 ;  /* 0x0000000000007941 */ /* 0x000fea0003800000 */
.L_x_1633:
[----:B------:R-:W-:-:S05]  /*1bd0*/  IMAD R2, R2, R7, c[0x0][0x32c] ;  /* 0x0000cb0002027624 */ /* 0x000fca00078e0207 */
[----:B------:R-:W-:-:S04]  /*1be0*/  IMNMX R3, R3, R2, PT ;  /* 0x0000000203037217 */ /* 0x000fc80003800200 */
.L_x_1632:
[----:B------:R-:W-:Y:S01]  /*1bf0*/  IADD3 R3, R3, 0x3f, RZ ;  /* 0x0000003f03037810 */ /* 0x000fe20007ffe0ff */
[----:B-1----:R-:W-:Y:S01]  /*1c00*/  @P2 IMAD.HI.U32 R4, R226, c[0x0][0x2c8], RZ ;  /* 0x0000b200e2042a27 */ /* 0x002fe200078e00ff */
        /* <DEDUP_REMOVED lines=8> */
[----:B------:R-:W-:Y:S01]  /*1c90*/  IMAD.IADD R0, R250, 0x1, R0 ;  /* 0x00000001fa007824 */ /* 0x000fe200078e0200 */
[----:B------:R-:W-:Y:S02]  /*1ca0*/  SHF.R.S32.HI R3, RZ, 0x6, R3 ;  /* 0x00000006ff037819 */ /* 0x000fe40000011403 */
[----:B------:R-:W-:Y:S02]  /*1cb0*/  SHF.R.S32.HI R4, RZ, 0x6, R2 ;  /* 0x00000006ff047819 */ /* 0x000fe40000011402 */
        /* <DEDUP_REMOVED lines=12> */
.L_x_1638:
[----:B------:R-:W-:-:S13]  /*1d80*/  ISETP.NE.AND P0, PT, R7, 0x1, PT ;  /* 0x000000010700780c */ /* 0x000fda0003f05270 */
[----:B------:R-:W-:-:S05]  /*1d90*/  @P0 IMAD.HI.U32 R3, R0, c[0x0][0x330], RZ ;  /* 0x0000cc0000030a27 */ /* 0x000fca00078e00ff */
[----:B------:R-:W-:Y:S02]  /*1da0*/  @P0 SHF.R.U32.HI R0, RZ, c[0x0][0x334], R3 ;  /* 0x0000cd00ff000a19 */ /* 0x000fe40000011603 */
.L_x_1639:
[----:B------:R-:W-:Y:S05]  /*1db0*/  BSYNC B0 ;  /* 0x0000000000007941 */ /* 0x000fea0003800000 */
.L_x_1637:
[----:B------:R-:W-:-:S05]  /*1dc0*/  IMAD R0, R0, c[0x0][0x32c], RZ ;  /* 0x0000cb0000007a24 */ /* 0x000fca00078e02ff */
[----:B------:R-:W-:-:S04]  /*1dd0*/  IMNMX R2, R2, R0, !PT ;  /* 0x0000000002027217 */ /* 0x000fc80007800200 */
.L_x_1636:
        /* <DEDUP_REMOVED lines=13> */
[----:B------:R1:W-:Y:S02]  /*1eb0*/  STL [R1], R15 ;  /* 0x0000000f01007387 */ /* 0x0003e40000100800 */
[----:B------:R-:W-:Y:S05]  /*1ec0*/  @!P0 BRA `(.L_x_1641) ;  /* 0x000001f000008947 */ /* 0x000fea0003800000 */
[----:B------:R-:W-:Y:S01]  /*1ed0*/  ISETP.NE.AND P0, PT, R252, RZ, PT ;  /* 0x000000fffc00720c */ /* 0x000fe20003f05270 */
[----:B------:R-:W-:-:S03]  /*1ee0*/  IMAD.MOV.U32 R4, RZ, RZ, RZ ;  /* 0x000000ffff047224 */ /* 0x000fc600078e00ff */
[----:B------:R-:W-:-:S04]  /*1ef0*/  SEL R0, R252, c[0x0][0x338], P0 ;  /* 0x0000ce00fc007a07 */ /* 0x000fc80000000000 */
[----:B------:R-:W-:Y:S02]  /*1f00*/  IABS R3, R0 ;  /* 0x0000000000037213 */ /* 0x000fe40000000000 */
[----:B------:R-:W-:Y:S02]  /*1f10*/  IADD3 R6, R0, -0x1, R11 ;  /* 0xffffffff00067810 */ /* 0x000fe40007ffe00b */
[----:B------:R-:W2:Y:S03]  /*1f20*/  I2F.RP R2, R3 ;  /* 0x0000000300027306 */ /* 0x000ea60000209400 */
[----:B------:R-:W-:-:S05]  /*1f30*/  IMAD.IADD R6, R6, 0x1, -R8 ;  /* 0x0000000106067824 */ /* 0x000fca00078e0a08 */
[----:B------:R-:W-:Y:S01]  /*1f40*/  IABS R10, R6 ;  /* 0x00000006000a7213 */ /* 0x000fe20000000000 */
        /* <DEDUP_REMOVED lines=23> */
.L_x_1641:
[----:B------:R-:W-:Y:S05]  /*20c0*/  BSYNC B0 ;  /* 0x0000000000007941 */ /* 0x000fea0003800000 */
.L_x_1640:
[----:B------:R-:W-:Y:S01]  /*20d0*/  IMAD R200, R15, R2, R8 ;  /* 0x000000020fc87224 */ /* 0x000fe200078e0208 */
        /* <DEDUP_REMOVED lines=55> */
[----:B------:R-:W2:Y:S01]  /*2450*/  S2R R3, SR_TID.X ;  /* 0x0000000000037919 */ /* 0x000ea20000002100 */
[----:B------:R-:W-:-:S04]  /*2460*/  ISETP.NE.U32.AND P3, PT, RZ, c[0x0][0x340], PT ;  /* 0x0000d000ff007a0c */ /* 0x000fc80003f65070 */
[----:B------:R-:W-:Y:S02]  /*2470*/  ISETP.NE.AND.EX P3, PT, RZ, c[0x0][0x344], PT, P3 ;  /* 0x0000d100ff007a0c */ /* 0x000fe40003f65330 */
[----:B--2---:R-:W-:-:S04]  /*2480*/  SHF.R.S32.HI R4, RZ, 0x1f, R3 ;  /* 0x0000001fff047819 */ /* 0x004fc80000011403 */
[----:B------:R-:W-:-:S04]  /*2490*/  LEA.HI R4, R4, R3, RZ, 0x3 ;  /* 0x0000000304047211 */ /* 0x000fc800078f18ff */
[----:B------:R-:W-:-:S04]  /*24a0*/  LOP3.LUT R4, R4, 0xfffffff8, RZ, 0xc0, !PT ;  /* 0xfffffff804047812 */ /* 0x000fc800078ec0ff */
[----:B------:R-:W-:Y:S01]  /*24b0*/  IADD3 R4, -R4, R3, RZ ;  /* 0x0000000304047210 */ /* 0x000fe20007ffe1ff */
[----:B------:R-:W-:-:S05]  /*24c0*/  @P3 IMAD.WIDE R2, R231, R14, c[0x0][0x340] ;  /* 0x0000d000e7023625 */ /* 0x000fca00078e020e */
[----:B-1----:R1:W2:Y:S01]  /*24d0*/  @P3 LDG.E R15, [R2.64] ;  /* 0x00000008020f3981 */ /* 0x0022a2000c1e1900 */
[----:B------:R-:W-:Y:S02]  /*24e0*/  SHF.R.S32.HI R0, RZ, 0x1f, R12 ;  /* 0x0000001fff007819 */ /* 0x000fe4000001140c */
[----:B------:R-:W-:Y:S02]  /*24f0*/  SHF.R.S32.HI R14, RZ, 0x1f, R231 ;  /* 0x0000001fff0e7819 */ /* 0x000fe400000114e7 */
[----:B------:R-:W-:Y:S01]  /*2500*/  SEL R8, R231, RZ, !P5 ;  /* 0x000000ffe7087207 */ /* 0x000fe20006800000 */
[----:B------:R-:W-:Y:S01]  /*2510*/  IMAD R0, R0, c[0x0][0x178], RZ ;  /* 0x00005e0000007a24 */ /* 0x000fe200078e02ff */
[----:B------:R-:W-:Y:S02]  /*2520*/  SEL R11, R14, RZ, !P5 ;  /* 0x000000ff0e0b7207 */ /* 0x000fe40006800000 */
[----:B------:R-:W-:Y:S01]  /*2530*/  ISETP.GE.AND P6, PT, R209, c[0x0][0x198], PT ;  /* 0x00006600d1007a0c */ /* 0x000fe20003fc6270 */
[----:B------:R-:W-:Y:S01]  /*2540*/  IMAD R0, R12, c[0x0][0x17c], R0 ;  /* 0x00005f000c007a24 */ /* 0x000fe200078e0200 */
[----:B------:R-:W-:Y:S01]  /*2550*/  ISETP.GE.AND P5, PT, R232, c[0x0][0x198], PT ;  /* 0x00006600e8007a0c */ /* 0x000fe20003fa6270 */
[----:B------:R-:W-:-:S04]  /*2560*/  IMAD R11, R11, c[0x0][0x1c0], RZ ;  /* 0x000070000b0b7a24 */ /* 0x000fc800078e02ff */
[----:B------:R-:W-:Y:S01]  /*2570*/  IMAD R11, R8, c[0x0][0x1c4], R11 ;  /* 0x00007100080b7a24 */ /* 0x000fe200078e020b */
[----:B-1----:R-:W-:-:S05]  /*2580*/  LEA R2, R4, R251, 0x5 ;  /* 0x000000fb04027211 */ /* 0x002fca00078e28ff */
[----:B------:R-:W-:Y:S02]  /*2590*/  IMAD.IADD R9, R226, 0x1, R2 ;  /* 0x00000001e2097824 */ /* 0x000fe400078e0202 */
[----:B------:R-:W-:-:S03]  /*25a0*/  IMAD.WIDE.U32 R2, R12, c[0x0][0x178], RZ ;  /* 0x00005e000c027a25 */ /* 0x000fc600078e00ff */
[----:B------:R-:W-:Y:S01]  /*25b0*/  MOV R10, R9 ;  /* 0x00000009000a7202 */ /* 0x000fe20000000f00 */
[----:B------:R-:W-:Y:S01]  /*25c0*/  @P2 IMAD.HI.U32 R4, R9, c[0x0][0x2c8], RZ ;  /* 0x0000b20009042a27 */ /* 0x000fe200078e00ff */
[----:B------:R-:W-:Y:S02]  /*25d0*/  IADD3 R3, R3, R0, RZ ;  /* 0x0000000003037210 */ /* 0x000fe40007ffe0ff */
[----:B------:R-:W-:Y:S02]  /*25e0*/  IADD3 R0, P0, R251, R13, RZ ;  /* 0x0000000dfb007210 */ /* 0x000fe40007f1e0ff */
[----:B------:R-:W-:Y:S01]  /*25f0*/  @P2 SHF.R.U32.HI R10, RZ, c[0x0][0x2cc], R4 ;  /* 0x0000b300ff0a2a19 */ /* 0x000fe20000011604 */
[----:B------:R-:W-:Y:S01]  /*2600*/  IMAD.WIDE.U32 R2, R235, c[0x0][0x1b8], R2 ;  /* 0x00006e00eb027a25 */ /* 0x000fe200078e0002 */
[----:B------:R-:W-:-:S03]  /*2610*/  SHF.R.S32.HI R4, RZ, 0x1f, R13 ;  /* 0x0000001fff047819 */ /* 0x000fc6000001140d */
[----:B------:R-:W-:Y:S01]  /*2620*/  IMAD R3, R235, c[0x0][0x1bc], R3 ;  /* 0x00006f00eb037a24 */ /* 0x000fe200078e0203 */
[----:B------:R-:W-:Y:S01]  /*2630*/  LEA.HI.X.SX32 R4, R251, R4, 0x1, P0 ;  /* 0x00000004fb047211 */ /* 0x000fe200000f0eff */
[----:B------:R-:W-:Y:S01]  /*2640*/  IMAD.WIDE.U32 R6, R0, c[0x0][0x1e0], R210 ;  /* 0x0000780000067a25 */ /* 0x000fe200078e00d2 */
[----:B------:R-:W-:-:S03]  /*2650*/  ISETP.GE.AND P0, PT, R210, c[0x0][0x198], PT ;  /* 0x00006600d2007a0c */ /* 0x000fc60003f06270 */
[C---:B------:R-:W-:Y:S02]  /*2660*/  IMAD R13, R4.reuse, c[0x0][0x1e0], RZ ;  /* 0x00007800040d7a24 */ /* 0x040fe400078e02ff */
[----:B------:R-:W-:Y:S02]  /*2670*/  IMAD R12, R4, c[0x0][0x208], RZ ;  /* 0x00008200040c7a24 */ /* 0x000fe400078e02ff */
[----:B------:R-:W-:Y:S01]  /*2680*/  IMAD.WIDE.U32 R2, R8, c[0x0][0x1c0], R2 ;  /* 0x0000700008027a25 */ /* 0x000fe200078e0002 */
[----:B------:R-:W-:-:S03]  /*2690*/  SHF.R.S32.HI R8, RZ, 0x1f, R10 ;  /* 0x0000001fff087819 */ /* 0x000fc6000001140a */
[----:B------:R-:W-:-:S04]  /*26a0*/  IMAD.WIDE.U32 R4, R0, c[0x0][0x208], R210 ;  /* 0x0000820000047a25 */ /* 0x000fc800078e00d2 */
[C---:B------:R-:W-:Y:S02]  /*26b0*/  IMAD R13, R0.reuse, c[0x0][0x1e4], R13 ;  /* 0x00007900000d7a24 */ /* 0x040fe400078e020d */
[----:B------:R-:W-:Y:S02]  /*26c0*/  IMAD R12, R0, c[0x0][0x20c], R12 ;  /* 0x00008300000c7a24 */ /* 0x000fe400078e020c */
[----:B------:R-:W-:Y:S01]  /*26d0*/  IMAD.MOV R0, RZ, RZ, -R10 ;  /* 0x000000ffff007224 */ /* 0x000fe200078e0a0a */
[----:B------:R-:W-:Y:S01]  /*26e0*/  IADD3 R7, R7, R13, RZ ;  /* 0x0000000d07077210 */ /* 0x000fe20007ffe0ff */
[----:B------:R-:W-:Y:S01]  /*26f0*/  IMAD R8, R8, c[0x0][0x1b0], RZ ;  /* 0x00006c0008087a24 */ /* 0x000fe200078e02ff */
[----:B------:R-:W-:Y:S01]  /*2700*/  IADD3 R5, R5, R12, RZ ;  /* 0x0000000c05057210 */ /* 0x000fe20007ffe0ff */
[----:B------:R-:W-:Y:S02]  /*2710*/  IMAD.IADD R3, R3, 0x1, R11 ;  /* 0x0000000103037824 */ /* 0x000fe400078e020b */
[----:B------:R-:W-:-:S02]  /*2720*/  IMAD R0, R0, c[0x0][0x2c4], R9 ;  /* 0x0000b10000007a24 */ /* 0x000fc400078e0209 */
[C---:B------:R-:W-:Y:S02]  /*2730*/  IMAD R8, R10.reuse, c[0x0][0x1b4], R8 ;  /* 0x00006d000a087a24 */ /* 0x040fe400078e0208 */
[----:B------:R-:W-:-:S04]  /*2740*/  IMAD.WIDE.U32 R10, R10, c[0x0][0x1b0], R2 ;  /* 0x00006c000a0a7a25 */ /* 0x000fc800078e0002 */
[----:B------:R-:W-:-:S04]  /*2750*/  IMAD.WIDE.U32 R6, R235, c[0x0][0x1e8], R6 ;  /* 0x00007a00eb067a25 */ /* 0x000fc800078e0006 */
[----:B------:R-:W-:Y:S01]  /*2760*/  IMAD.WIDE.U32 R2, R235, c[0x0][0x210], R4 ;  /* 0x00008400eb027a25 */ /* 0x000fe200078e0004 */
[----:B------:R-:W-:Y:S02]  /*2770*/  SHF.R.S32.HI R4, RZ, 0x1f, R0 ;  /* 0x0000001fff047819 */ /* 0x000fe40000011400 */
[----:B------:R-:W-:Y:S01]  /*2780*/  IADD3 R5, R11, R8, RZ ;  /* 0x000000080b057210 */ /* 0x000fe20007ffe0ff */
[C---:B------:R-:W-:Y:S01]  /*2790*/  IMAD R9, R235.reuse, c[0x0][0x1ec], R7 ;  /* 0x00007b00eb097a24 */ /* 0x040fe200078e0207 */
[----:B------:R-:W-:Y:S01]  /*27a0*/  MOV R8, R6 ;  /* 0x0000000600087202 */ /* 0x000fe20000000f00 */
[----:B------:R-:W-:Y:S01]  /*27b0*/  IMAD R11, R4, c[0x0][0x1a8], RZ ;  /* 0x00006a00040b7a24 */ /* 0x000fe200078e02ff */
[----:B------:R-:W-:Y:S01]  /*27c0*/  MOV R4, R10 ;  /* 0x0000000a00047202 */ /* 0x000fe20000000f00 */
[----:B------:R-:W-:Y:S02]  /*27d0*/  IMAD.MOV.U32 R6, RZ, RZ, R2 ;  /* 0x000000ffff067224 */ /* 0x000fe400078e0002 */
[----:B------:R-:W-:-:S02]  /*27e0*/  IMAD R7, R235, c[0x0][0x214], R3 ;  /* 0x00008500eb077a24 */ /* 0x000fc400078e0203 */
[C---:B------:R-:W-:Y:S02]  /*27f0*/  IMAD R12, R0.reuse, c[0x0][0x1ac], R11 ;  /* 0x00006b00000c7a24 */ /* 0x040fe400078e020b */
[----:B------:R-:W-:Y:S01]  /*2800*/  IMAD.WIDE.U32 R4, R0, c[0x0][0x1a8], R4 ;  /* 0x00006a0000047a25 */ /* 0x000fe200078e0004 */
[----:B--2---:R-:W-:-:S03]  /*2810*/  @P3 MOV R2, R15 ;  /* 0x0000000f00023202 */ /* 0x004fc60000000f00 */
[----:B------:R-:W-:Y:S01]  /*2820*/  @!P3 IMAD.MOV.U32 R2, RZ, RZ, R231 ;  /* 0x000000ffff02b224 */ /* 0x000fe200078e00e7 */
[----:B------:R-:W-:Y:S02]  /*2830*/  @P3 SHF.R.S32.HI R3, RZ, 0x1f, R15 ;  /* 0x0000001fff033819 */ /* 0x000fe4000001140f */
[----:B------:R-:W-:Y:S02]  /*2840*/  @!P3 MOV R3, R14 ;  /* 0x0000000e0003b202 */ /* 0x000fe40000000f00 */
[----:B------:R-:W-:Y:S02]  /*2850*/  SEL R0, R2, RZ, !P4 ;  /* 0x000000ff02007207 */ /* 0x000fe40006000000 */
[----:B------:R-:W-:Y:S02]  /*2860*/  SEL R2, R3, RZ, !P4 ;  /* 0x000000ff03027207 */ /* 0x000fe40006000000 */
[----:B------:R-:W-:Y:S01]  /*2870*/  P2R R14, PR, RZ, 0x1 ;  /* 0x00000001ff0e7803 */ /* 0x000fe20000000000 */
[----:B------:R-:W-:Y:S01]  /*2880*/  IMAD.WIDE.U32 R218, R0, c[0x0][0x1f0], R8 ;  /* 0x00007c0000da7a25 */ /* 0x000fe200078e0008 */
[----:B------:R-:W-:-:S02]  /*2890*/  IADD3 R3, R5, R12, RZ ;  /* 0x0000000c05037210 */ /* 0x000fc40007ffe0ff */
[----:B------:R-:W-:Y:S01]  /*28a0*/  LEA R13, P0, R4, c[0x0][0x160], 0x1 ;  /* 0x00005800040d7a11 */ /* 0x000fe200078008ff */
[----:B------:R-:W-:Y:S01]  /*28b0*/  IMAD R11, R2, c[0x0][0x1f0], RZ ;  /* 0x00007c00020b7a24 */ /* 0x000fe200078e02ff */
[----:B------:R-:W-:Y:S01]  /*28c0*/  ISETP.GE.AND P3, PT, R232, c[0x0][0x1d4], PT ;  /* 0x00007500e8007a0c */ /* 0x000fe20003f66270 */
[----:B------:R-:W-:Y:S01]  /*28d0*/  IMAD R10, R2, c[0x0][0x218], RZ ;  /* 0x00008600020a7a24 */ /* 0x000fe200078e02ff */
[----:B------:R-:W-:Y:S01]  /*28e0*/  LEA.HI.X R9, R4, c[0x0][0x164], R3, 0x1, P0 ;  /* 0x0000590004097a11 */ /* 0x000fe200000f0c03 */
[----:B------:R-:W-:Y:S01]  /*28f0*/  IMAD.WIDE.U32 R220, R0, c[0x0][0x218], R6 ;  /* 0x0000860000dc7a25 */ /* 0x000fe200078e0006 */
[----:B------:R-:W-:-:S03]  /*2900*/  IADD3 R12, R205, -0x1, RZ ;  /* 0xffffffffcd0c7810 */ /* 0x000fc60007ffe0ff */
[C---:B------:R-:W-:Y:S02]  /*2910*/  IMAD R2, R0.reuse, c[0x0][0x1f4], R11 ;  /* 0x00007d0000027a24 */ /* 0x040fe400078e020b */
[----:B------:R-:W-:Y:S02]  /*2920*/  IMAD R0, R0, c[0x0][0x21c], R10 ;  /* 0x0000870000007a24 */ /* 0x000fe400078e020a */
[----:B------:R-:W-:Y:S01]  /*2930*/  IMAD.IADD R10, R251, 0x1, R226 ;  /* 0x00000001fb0a7824 */ /* 0x000fe200078e02e2 */
[----:B------:R-:W-:Y:S02]  /*2940*/  IADD3 R217, R219, R2, RZ ;  /* 0x00000002dbd97210 */ /* 0x000fe40007ffe0ff */
[----:B------:R-:W-:Y:S01]  /*2950*/  IADD3 R222, R221, R0, RZ ;  /* 0x00000000ddde7210 */ /* 0x000fe20007ffe0ff */
[----:B------:R-:W-:Y:S05]  /*2960*/  BRA.DIV ~URZ, `(.L_x_1643) ;  /* 0x000129527f007947 */ /* 0x000fea000b800000 */
[----:B------:R1:W2:Y:S02]  /*2970*/  SHFL.IDX PT, R8, R9, RZ, 0x181f ;  /* 0x00181fff09087589 */ /* 0x0002a400000e0000 */
.L_x_1766:
[----:B------:R-:W-:Y:S05]  /*2980*/  BRA.DIV ~URZ, `(.L_x_1644) ;  /* 0x000129a27f007947 */ /* 0x000fea000b800000 */
[----:B------:R3:W4:Y:S02]  /*2990*/  SHFL.IDX PT, R0, R13, RZ, 0x181f ;  /* 0x00181fff0d007589 */ /* 0x00072400000e0000 */
.L_x_1767:
[----:B------:R-:W-:Y:S01]  /*29a0*/  IMAD R11, R216, c[0x0][0x2c4], RZ ;  /* 0x0000b100d80b7a24 */ /* 0x000fe200078e02ff */
[----:B------:R-:W-:Y:S04]  /*29b0*/  BSSY B0, `(.L_x_1645) ;  /* 0x0000010000007945 */ /* 0x000fe80003800000 */
[----:B------:R-:W-:-:S13]  /*29c0*/  ISETP.GE.AND P0, PT, R10, R11, PT ;  /* 0x0000000b0a00720c */ /* 0x000fda0003f06270 */
[----:B------:R-:W-:Y:S05]  /*29d0*/  @P0 BRA `(.L_x_1646) ;  /* 0x000000d000000947 */ /* 0x000fea0003800000 */
[----:B----4-:R-:W-:Y:S02]  /*29e0*/  LEA R6, P0, R210, R0, 0x1 ;  /* 0x00000000d2067211 */ /* 0x010fe400078008ff */
[----:B------:R-:W-:Y:S02]  /*29f0*/  ISETP.NE.AND P4, PT, R14, RZ, PT ;  /* 0x000000ff0e00720c */ /* 0x000fe40003f85270 */
        /* <DEDUP_REMOVED lines=11> */
.L_x_1646:
[----:B------:R-:W-:Y:S05]  /*2ab0*/  BSYNC B0 ;  /* 0x0000000000007941 */ /* 0x000fea0003800000 */
.L_x_1645:
[----:B------:R-:W-:Y:S05]  /*2ac0*/  BRA.DIV ~URZ, `(.L_x_1647) ;  /* 0x000128c27f007947 */ /* 0x000fea000b800000 */
[----:B--2---:R2:W1:Y:S04]  /*2ad0*/  SHFL.IDX PT, R8, R9, 0x1, 0x181f ;  /* 0x00381f0009087f89 */ /* 0x00446800000e0000 */
[----:B----4-:R2:W4:Y:S02]  /*2ae0*/  SHFL.IDX PT, R0, R13, 0x1, 0x181f ;  /* 0x00381f000d007f89 */ /* 0x01052400000e0000 */
.L_x_1768:
[----:B------:R-:W-:Y:S01]  /*2af0*/  IADD3 R2, R10, 0x20, RZ ;  /* 0x000000200a027810 */ /* 0x000fe20007ffe0ff */
[----:B------:R-:W-:Y:S03]  /*2b00*/  BSSY B0, `(.L_x_1648) ;  /* 0x0000010000007945 */ /* 0x000fe60003800000 */
[----:B------:R-:W-:-:S13]  /*2b10*/  ISETP.GE.AND P0, PT, R2, R11, PT ;  /* 0x0000000b0200720c */ /* 0x000fda0003f06270 */
[----:B------:R-:W-:Y:S05]  /*2b20*/  @P0 BRA `(.L_x_1649) ;  /* 0x000000d000000947 */ /* 0x000fea0003800000 */
[----:B----4-:R-:W-:Y:S02]  /*2b30*/  LEA R6, P0, R210, R0, 0x1 ;  /* 0x00000000d2067211 */ /* 0x010fe400078008ff */
[----:B------:R-:W-:Y:S02]  /*2b40*/  ISETP.NE.AND P4, PT, R14, RZ, PT ;  /* 0x000000ff0e00720c */ /* 0x000fe40003f85270 */
[----:B-1----:R-:W-:Y:S02]  /*2b50*/  LEA.HI.X R7, R210, R8, R211, 0x1, P0 ;  /* 0x00000008d2077211 */ /* 0x002fe400000f0cd3 */
        /* <DEDUP_REMOVED lines=10> */
.L_x_1649:
[----:B------:R-:W-:Y:S05]  /*2c00*/  BSYNC B0 ;  /* 0x0000000000007941 */ /* 0x000fea0003800000 */
.L_x_1648:
[----:B------:R-:W-:Y:S05]  /*2c10*/  BRA.DIV ~URZ, `(.L_x_1650) ;  /* 0x000128327f007947 */ /* 0x000fea000b800000 */
[----:B-1----:R1:W2:Y:S02]  /*2c20*/  SHFL.IDX PT, R8, R9, 0x2, 0x181f ;  /* 0x00581f0009087f89 */ /* 0x0022a400000e0000 */
.L_x_1769:
[----:B------:R-:W-:Y:S05]  /*2c30*/  BRA.DIV ~URZ, `(.L_x_1651) ;  /* 0x000128827f007947 */ /* 0x000fea000b800000 */
[----:B----4-:R4:W1:Y:S02]  /*2c40*/  SHFL.IDX PT, R0, R13, 0x2, 0x181f ;  /* 0x00581f000d007f89 */ /* 0x01086400000e0000 */
.L_x_1770:
[----:B------:R-:W-:Y:S01]  /*2c50*/  IADD3 R2, R10, 0x40, RZ ;  /* 0x000000400a027810 */ /* 0x000fe20007ffe0ff */
[----:B------:R-:W-:Y:S03]  /*2c60*/  BSSY B0, `(.L_x_1652) ;  /* 0x0000010000007945 */ /* 0x000fe60003800000 */
[----:B------:R-:W-:-:S13]  /*2c70*/  ISETP.GE.AND P0, PT, R2, R11, PT ;  /* 0x0000000b0200720c */ /* 0x000fda0003f06270 */
[----:B------:R-:W-:Y:S05]  /*2c80*/  @P0 BRA `(.L_x_1653) ;  /* 0x000000d000000947 */ /* 0x000fea0003800000 */
[----:B-1----:R-:W-:Y:S02]  /*2c90*/  LEA R6, P0, R210, R0, 0x1 ;  /* 0x00000000d2067211 */ /* 0x002fe400078008ff */
        /* <DEDUP_REMOVED lines=12> */
.L_x_1653:
[----:B------:R-:W-:Y:S05]  /*2d60*/  BSYNC B0 ;  /* 0x0000000000007941 */ /* 0x000fea0003800000 */
.L_x_1652:
[----:B------:R-:W-:Y:S05]  /*2d70*/  BRA.DIV ~URZ, `(.L_x_1654) ;  /* 0x000127a27f007947 */ /* 0x000fea000b800000 */
[----:B--2---:R2:W3:Y:S04]  /*2d80*/  SHFL.IDX PT, R8, R9, 0x3, 0x181f ;  /* 0x00781f0009087f89 */ /* 0x0044e800000e0000 */
[----:B-1----:R2:W1:Y:S02]  /*2d90*/  SHFL.IDX PT, R0, R13, 0x3, 0x181f ;  /* 0x00781f000d007f89 */ /* 0x00246400000e0000 */
.L_x_1771:
[----:B------:R-:W-:-:S04]  /*2da0*/  IADD3 R2, R10, 0x60, RZ ;  /* 0x000000600a027810 */ /* 0x000fc80007ffe0ff */
[----:B------:R-:W-:-:S13]  /*2db0*/  ISETP.GE.AND P4, PT, R2, R11, PT ;  /* 0x0000000b0200720c */ /* 0x000fda0003f86270 */
[----:B-1----:R-:W-:-:S04]  /*2dc0*/  @!P4 LEA R6, P0, R210, R0, 0x1 ;  /* 0x00000000d206c211 */ /* 0x002fc800078008ff */
[----:B---3--:R-:W-:Y:S02]  /*2dd0*/  @!P4 LEA.HI.X R7, R210, R8, R211, 0x1, P0 ;  /* 0x00000008d207c211 */ /* 0x008fe400000f0cd3 */
[----:B------:R-:W-:-:S04]  /*2de0*/  @!P4 LEA R4, P0, R209, R0, 0x1 ;  /* 0x00000000d104c211 */ /* 0x000fc800078008ff */
[----:B------:R-:W-:Y:S02]  /*2df0*/  @!P4 LEA.HI.X R5, R209, R8, R249, 0x1, P0 ;  /* 0x00000008d105c211 */ /* 0x000fe400000f0cf9 */
[----:B------:R-:W-:-:S04]  /*2e00*/  @!P4 LEA R2, P0, R232, R0, 0x1 ;  /* 0x00000000e802c211 */ /* 0x000fc800078008ff */
[----:B------:R-:W-:Y:S02]  /*2e10*/  @!P4 LEA.HI.X R3, R232, R8, R248, 0x1, P0 ;  /* 0x00000008e803c211 */ /* 0x000fe400000f0cf8 */
[----:B------:R-:W-:-:S13]  /*2e20*/  ISETP.NE.AND P0, PT, R14, RZ, PT ;  /* 0x000000ff0e00720c */ /* 0x000fda0003f05270 */
[----:B------:R-:W-:Y:S01]  /*2e30*/  @!PT LDS RZ, [RZ] ;  /* 0x00000000fffff984 */ /* 0x000fe20000000800 */
[----:B------:R-:W-:Y:S01]  /*2e40*/  @!PT LDS RZ, [RZ] ;  /* 0x00000000fffff984 */ /* 0x000fe20000000800 */
[----:B------:R-:W-:Y:S01]  /*2e50*/  @!PT LDS RZ, [RZ] ;  /* 0x00000000fffff984 */ /* 0x000fe20000000800 */
[----:B------:R1:W-:Y:S04]  /*2e60*/  @!P4 LDGSTS.E.BYPASS.LTC128B.128 [R227+0x1b100], [R6.64], !P0 ;  /* 0x1b10000006e3cfae */ /* 0x0003e8000c101d48 */
[----:B------:R1:W-:Y:S04]  /*2e70*/  @!P4 LDGSTS.E.BYPASS.LTC128B.128 [R227+0x1f100], [R4.64], !P6 ;  /* 0x1f10000004e3cfae */ /* 0x0003e8000f101d48 */
[----:B------:R1:W-:Y:S04]  /*2e80*/  @!P4 LDGSTS.E.BYPASS.LTC128B.128 [R227+0x23100], [R2.64], !P5 ;  /* 0x2310000002e3cfae */ /* 0x0003e8000e901d48 */
[----:B------:R-:W0:Y:S01]  /*2e90*/  LDGDEPBAR ;  /* 0x00000000000079af */ /* 0x000e220000000000 */
[----:B------:R-:W-:Y:S02]  /*2ea0*/  WARPSYNC 0xffffffff ;  /* 0xffffffff00007948 */ /* 0x000fe40003800000 */
[C---:B------:R-:W-:Y:S01]  /*2eb0*/  IMAD.SHL.U32 R104, R12.reuse, 0x40, RZ ;  /* 0x000000400c687824 */ /* 0x040fe200078e00ff */
[----:B-1----:R-:W-:Y:S01]  /*2ec0*/  SHF.R.S32.HI R7, RZ, 0x1f, R12 ;  /* 0x0000001fff077819 */ /* 0x002fe2000001140c */
[----:B------:R-:W-:Y:S01]  /*2ed0*/  IMAD.WIDE.U32 R2, R12, c[0x0][0x1e0], RZ ;  /* 0x000078000c027a25 */ /* 0x000fe200078e00ff */
[----:B------:R-:W-:Y:S02]  /*2ee0*/  BAR.SYNC.DEFER_BLOCKING 0x0 ;  /* 0x0000000000007b1d */ /* 0x000fe40000010000 */
[----:B------:R-:W-:Y:S01]  /*2ef0*/  IADD3 R4, -R104, R215, -R251 ;  /* 0x000000d768047210 */ /* 0x000fe20007ffe9fb */
[----:B------:R-:W-:Y:S01]  /*2f00*/  IMAD R0, R7, c[0x0][0x1e0], RZ ;  /* 0x0000780007007a24 */ /* 0x000fe200078e02ff */
[----:B------:R-:W-:-:S02]  /*2f10*/  LEA R5, P5, R2, R218, 0x6 ;  /* 0x000000da02057211 */ /* 0x000fc400078a30ff */
[----:B------:R-:W-:Y:S01]  /*2f20*/  ISETP.GE.AND P6, PT, R4, 0x1, PT ;  /* 0x000000010400780c */ /* 0x000fe20003fc6270 */
[----:B------:R-:W-:Y:S01]  /*2f30*/  IMAD R0, R12, c[0x0][0x1e4], R0 ;  /* 0x000079000c007a24 */ /* 0x000fe200078e0200 */
[----:B------:R-:W-:Y:S01]  /*2f40*/  ISETP.GE.AND P4, PT, R4, 0x21, PT ;  /* 0x000000210400780c */ /* 0x000fe20003f86270 */
[----:B------:R-:W-:Y:S01]  /*2f50*/  ULDC.64 UR4, c[0x0][0x208] ;  /* 0x0000820000047ab9 */ /* 0x000fe20000000a00 */
[----:B------:R-:W-:Y:S01]  /*2f60*/  BSSY B0, `(.L_x_1655) ;  /* 0x0000050000007945 */ /* 0x000fe20003800000 */
[----:B------:R-:W-:Y:S01]  /*2f70*/  IMAD.IADD R0, R3, 0x1, R0 ;  /* 0x0000000103007824 */ /* 0x000fe200078e0200 */
[----:B------:R-:W-:Y:S02]  /*2f80*/  USHF.L.U32 UR7, UR4, 0x6, URZ ;  /* 0x0000000604077899 */ /* 0x000fe4000800063f */
[----:B------:R-:W-:Y:S02]  /*2f90*/  UMOV UR6, 0x6 ;  /* 0x0000000600067882 */ /* 0x000fe40000000000 */
[----:B------:R-:W-:Y:S01]  /*2fa0*/  LEA.HI.X R6, R2, R217, R0, 0x6, P5 ;  /* 0x000000d902067211 */ /* 0x000fe200028f3400 */
[----:B------:R-:W-:Y:S01]  /*2fb0*/  IMAD.MOV.U32 R0, RZ, RZ, 0x20 ;  /* 0x00000020ff007424 */ /* 0x000fe200078e00ff */
[----:B------:R-:W-:Y:S01]  /*2fc0*/  USHF.L.U64.HI UR5, UR4, UR6, UR5 ;  /* 0x0000000604057299 */ /* 0x000fe20008010205 */
[----:B------:R-:W-:-:S02]  /*2fd0*/  @P6 LEA R2, P5, R5, c[0x0][0x1c8], 0x1 ;  /* 0x0000720005026a11 */ /* 0x000fc400078a08ff */
[----:B------:R-:W-:Y:S01]  /*2fe0*/  @P6 ISETP.GE.AND P0, PT, R210, c[0x0][0x1d4], PT ;  /* 0x00007500d2006a0c */ /* 0x000fe20003f06270 */
[C---:B--2---:R-:W-:Y:S01]  /*2ff0*/  IMAD.WIDE.U32 R8, R0.reuse, c[0x0][0x1e0], RZ ;  /* 0x0000780000087a25 */ /* 0x044fe200078e00ff */
[----:B------:R-:W-:Y:S02]  /*3000*/  @P6 LEA.HI.X R3, R5, c[0x0][0x1cc], R6, 0x1, P5 ;  /* 0x0000730005036a11 */ /* 0x000fe400028f0c06 */
[----:B------:R-:W-:Y:S01]  /*3010*/  @P6 ISETP.GE.AND P5, PT, R209, c[0x0][0x1d4], PT ;  /* 0x00007500d1006a0c */ /* 0x000fe20003fa6270 */
[----:B------:R-:W-:-:S08]  /*3020*/  IMAD R10, R0, c[0x0][0x1e4], RZ ;  /* 0x00007900000a7a24 */ /* 0x000fd000078e02ff */
[----:B------:R-:W-:Y:S01]  /*3030*/  @!PT LDS RZ, [RZ] ;  /* 0x00000000fffff984 */ /* 0x000fe20000000800 */
[----:B------:R-:W-:Y:S01]  /*3040*/  @!PT LDS RZ, [RZ] ;  /* 0x00000000fffff984 */ /* 0x000fe20000000800 */
[----:B------:R-:W-:Y:S01]  /*3050*/  @!PT LDS RZ, [RZ] ;  /* 0x00000000fffff984 */ /* 0x000fe20000000800 */
[----:B------:R1:W-:Y:S01]  /*3060*/  @P6 LDGSTS.E.BYPASS.LTC128B.128 [R227+0xc100], [R2.64], !P0 ;  /* 0x0c10000002e36fae */ /* 0x0003e2000c101d48 */
[----:B------:R-:W-:Y:S01]  /*3070*/  @P4 IADD3 R5, P0, R5, R8, RZ ;  /* 0x0000000805054210 */ /* 0x000fe20007f1e0ff */
[----:B------:R-:W-:Y:S02]  /*3080*/  IMAD R8, R7, c[0x0][0x208], RZ ;  /* 0x0000820007087a24 */ /* 0x000fe400078e02ff */
[----:B------:R1:W-:Y:S01]  /*3090*/  @P6 LDGSTS.E.BYPASS.LTC128B.128 [R227+0xe100], [R2.64+0x80], !P5 ;  /* 0x0e10008002e36fae */ /* 0x0003e2000e901d48 */
[----:B------:R-:W-:Y:S01]  /*30a0*/  @P4 IADD3.X R9, R6, R9, R10, P0, !PT ;  /* 0x0000000906094210 */ /* 0x000fe200007fe40a */
[----:B------:R-:W-:Y:S01]  /*30b0*/  IMAD.WIDE.U32 R6, R12, c[0x0][0x208], RZ ;  /* 0x000082000c067a25 */ /* 0x000fe200078e00ff */
[----:B------:R-:W-:Y:S01]  /*30c0*/  @P4 ISETP.GE.AND P5, PT, R210, c[0x0][0x1d4], PT ;  /* 0x00007500d2004a0c */ /* 0x000fe20003fa6270 */
[----:B------:R1:W-:Y:S01]  /*30d0*/  @P6 LDGSTS.E.BYPASS.LTC128B.128 [R227+0x10100], [R2.64+0x100], !P3 ;  /* 0x1010010002e36fae */ /* 0x0003e2000d901d48 */
[----:B------:R-:W-:Y:S01]  /*30e0*/  @P4 ISETP.GE.AND P0, PT, R209, c[0x0][0x1d4], PT ;  /* 0x00007500d1004a0c */ /* 0x000fe20003f06270 */
[----:B------:R-:W-:-:S04]  /*30f0*/  IMAD R8, R12, c[0x0][0x20c], R8 ;  /* 0x000083000c087a24 */ /* 0x000fc800078e0208 */
[----:B------:R-:W-:Y:S01]  /*3100*/  IMAD.IADD R7, R7, 0x1, R8 ;  /* 0x0000000107077824 */ /* 0x000fe200078e0208 */
[----:B-1----:R-:W-:-:S04]  /*3110*/  @P4 LEA R2, P6, R5, c[0x0][0x1c8], 0x1 ;  /* 0x0000720005024a11 */ /* 0x002fc800078c08ff */
[----:B------:R-:W-:Y:S02]  /*3120*/  @P4 LEA.HI.X R3, R5, c[0x0][0x1cc], R9, 0x1, P6 ;  /* 0x0000730005034a11 */ /* 0x000fe400030f0c09 */
[----:B------:R-:W-:-:S03]  /*3130*/  LEA R5, P6, R6, R220, 0x6 ;  /* 0x000000dc06057211 */ /* 0x000fc600078c30ff */
[----:B------:R1:W-:Y:S01]  /*3140*/  @P4 LDGSTS.E.BYPASS.LTC128B.128 [R227+0xd100], [R2.64], !P5 ;  /* 0x0d10000002e34fae */ /* 0x0003e2000e901d48 */
[----:B------:R-:W-:Y:S02]  /*3150*/  LEA.HI.X R6, R6, R222, R7, 0x6, P6 ;  /* 0x000000de06067211 */ /* 0x000fe400030f3407 */
[----:B------:R-:W-:Y:S01]  /*3160*/  ISETP.GE.AND P6, PT, R210, c[0x0][0x1d4], PT ;  /* 0x00007500d2007a0c */ /* 0x000fe20003fc6270 */
[----:B------:R1:W-:Y:S01]  /*3170*/  @P4 LDGSTS.E.BYPASS.LTC128B.128 [R227+0xf100], [R2.64+0x80], !P0 ;  /* 0x0f10008002e34fae */ /* 0x0003e2000c101d48 */
[----:B------:R-:W-:-:S03]  /*3180*/  ISETP.GE.AND P5, PT, R209, c[0x0][0x1d4], PT ;  /* 0x00007500d1007a0c */ /* 0x000fc60003fa6270 */
[----:B------:R1:W-:Y:S01]  /*3190*/  @P4 LDGSTS.E.BYPASS.LTC128B.128 [R227+0x11100], [R2.64+0x100], !P3 ;  /* 0x1110010002e34fae */ /* 0x0003e2000d901d48 */
[C---:B------:R-:W-:Y:S02]  /*31a0*/  ISETP.LT.OR P4, PT, R4.reuse, 0x1, P6 ;  /* 0x000000010400780c */ /* 0x040fe40003781670 */
[----:B------:R-:W-:Y:S01]  /*31b0*/  ISETP.LT.OR P6, PT, R4, 0x21, P6 ;  /* 0x000000210400780c */ /* 0x000fe200037c1670 */
[----:B------:R-:W0:Y:S01]  /*31c0*/  LDGDEPBAR ;  /* 0x00000000000079af */ /* 0x000e220000000000 */
[----:B-1----:R-:W-:-:S04]  /*31d0*/  LEA R2, P0, R5, c[0x0][0x1f8], 0x1 ;  /* 0x00007e0005027a11 */ /* 0x002fc800078008ff */
[----:B------:R-:W-:Y:S02]  /*31e0*/  LEA.HI.X R3, R5, c[0x0][0x1fc], R6, 0x1, P0 ;  /* 0x00007f0005037a11 */ /* 0x000fe400000f0c06 */
[C---:B------:R-:W-:Y:S02]  /*31f0*/  ISETP.LT.OR P0, PT, R4.reuse, 0x1, P5 ;  /* 0x000000010400780c */ /* 0x040fe40002f01670 */
[----:B------:R-:W-:Y:S01]  /*3200*/  ISETP.LT.OR P5, PT, R4, 0x21, P5 ;  /* 0x000000210400780c */ /* 0x000fe20002fa1670 */
[----:B------:R1:W-:Y:S01]  /*3210*/  LDGSTS.E.BYPASS.LTC128B.128 [R227+0x100], [R2.64], !P4 ;  /* 0x0010000002e37fae */ /* 0x0003e2000e101d48 */
[----:B------:R-:W-:-:S09]  /*3220*/  ISETP.GE.AND P4, PT, R232, c[0x0][0x1d4], PT ;  /* 0x00007500e8007a0c */ /* 0x000fd20003f86270 */
[----:B------:R1:W-:Y:S01]  /*3230*/  LDGSTS.E.BYPASS.LTC128B.128 [R227+0x2100], [R2.64+0x80], !P0 ;  /* 0x0210008002e37fae */ /* 0x0003e2000c101d48 */
[C---:B------:R-:W-:Y:S02]  /*3240*/  ISETP.LT.OR P0, PT, R4.reuse, 0x1, P4 ;  /* 0x000000010400780c */ /* 0x040fe40002701670 */
[----:B------:R-:W-:-:S11]  /*3250*/  ISETP.LT.OR P4, PT, R4, 0x21, P4 ;  /* 0x000000210400780c */ /* 0x000fd60002781670 */
[----:B------:R1:W-:Y:S02]  /*3260*/  LDGSTS.E.BYPASS.LTC128B.128 [R227+0x4100], [R2.64+0x100], !P0 ;  /* 0x0410010002e37fae */ /* 0x0003e4000c101d48 */
[----:B-1----:R-:W-:-:S04]  /*3270*/  IADD3 R2, P0, R2, UR7, RZ ;  /* 0x0000000702027c10 */ /* 0x002fc8000ff1e0ff */
[----:B------:R-:W-:-:S05]  /*3280*/  IADD3.X R3, R3, UR5, RZ, P0, !PT ;  /* 0x0000000503037c10 */ /* 0x000fca00087fe4ff */
[----:B------:R1:W-:Y:S04]  /*3290*/  LDGSTS.E.BYPASS.LTC128B.128 [R227+0x1100], [R2.64], !P6 ;  /* 0x0110000002e37fae */ /* 0x0003e8000f101d48 */
[----:B------:R1:W-:Y:S04]  /*32a0*/  LDGSTS.E.BYPASS.LTC128B.128 [R227+0x3100], [R2.64+0x80], !P5 ;  /* 0x0310008002e37fae */ /* 0x0003e8000e901d48 */
[----:B------:R1:W-:Y:S01]  /*32b0*/  LDGSTS.E.BYPASS.LTC128B.128 [R227+0x5100], [R2.64+0x100], !P4 ;  /* 0x0510010002e37fae */ /* 0x0003e2000e101d48 */
[----:B------:R-:W-:-:S03]  /*32c0*/  ISETP.GT.AND P4, PT, R12, R200, PT ;  /* 0x000000c80c00720c */ /* 0x000fc60003f84270 */
[----:B------:R-:W0:Y:S01]  /*32d0*/  LDGDEPBAR ;  /* 0x00000000000079af */ /* 0x000e220000000000 */
[----:B-1----:R-:W-:-:S09]  /*32e0*/  IMAD.MOV.U32 R2, RZ, RZ, 0x40 ;  /* 0x00000040ff027424 */ /* 0x002fd200078e00ff */
[----:B------:R-:W-:Y:S05]  /*32f0*/  @!P4 BRA `(.L_x_1656) ;  /* 0x000001600000c947 */ /* 0x000fea0003800000 */
[----:B------:R-:W-:Y:S01]  /*3300*/  IADD3 R3, R205, -0x2, RZ ;  /* 0xfffffffecd037810 */ /* 0x000fe20007ffe0ff */
[----:B------:R-:W-:Y:S01]  /*3310*/  IMAD.WIDE.U32 R8, R2, c[0x0][0x1e0], RZ ;  /* 0x0000780002087a25 */ /* 0x000fe200078e00ff */
[----:B------:R-:W-:Y:S02]  /*3320*/  ISETP.GE.AND P5, PT, R210, c[0x0][0x1d4], PT ;  /* 0x00007500d2007a0c */ /* 0x000fe40003fa6270 */
[----:B------:R-:W-:Y:S01]  /*3330*/  SHF.R.S32.HI R4, RZ, 0x1f, R3 ;  /* 0x0000001fff047819 */ /* 0x000fe20000011403 */
[----:B------:R-:W-:-:S04]  /*3340*/  IMAD.WIDE.U32 R6, R3, c[0x0][0x1e0], RZ ;  /* 0x0000780003067a25 */ /* 0x000fc800078e00ff */
[----:B------:R-:W-:-:S04]  /*3350*/  IMAD R4, R4, c[0x0][0x1e0], RZ ;  /* 0x0000780004047a24 */ /* 0x000fc800078e02ff */
[----:B------:R-:W-:Y:S01]  /*3360*/  IMAD R4, R3, c[0x0][0x1e4], R4 ;  /* 0x0000790003047a24 */ /* 0x000fe200078e0204 */
[----:B------:R-:W-:-:S03]  /*3370*/  LEA R3, P0, R6, R218, 0x6 ;  /* 0x000000da06037211 */ /* 0x000fc600078030ff */
[----:B------:R-:W-:Y:S01]  /*3380*/  IMAD.IADD R5, R7, 0x1, R4 ;  /* 0x0000000107057824 */ /* 0x000fe200078e0204 */
[----:B------:R-:W-:-:S04]  /*3390*/  LEA R4, P6, R3, c[0x0][0x1c8], 0x1 ;  /* 0x0000720003047a11 */ /* 0x000fc800078c08ff */
[----:B------:R-:W-:Y:S02]  /*33a0*/  LEA.HI.X R6, R6, R217, R5, 0x6, P0 ;  /* 0x000000d906067211 */ /* 0x000fe400000f3405 */
[----:B------:R-:W-:Y:S02]  /*33b0*/  ISETP.GE.AND P0, PT, R209, c[0x0][0x1d4], PT ;  /* 0x00007500d1007a0c */ /* 0x000fe40003f06270 */
[----:B------:R-:W-:Y:S01]  /*33c0*/  LEA.HI.X R5, R3, c[0x0][0x1cc], R6, 0x1, P6 ;  /* 0x0000730003057a11 */ /* 0x000fe200030f0c06 */
[----:B------:R-:W-:Y:S01]  /*33d0*/  IMAD R3, R2, c[0x0][0x1e4], RZ ;  /* 0x0000790002037a24 */ /* 0x000fe200078e02ff */
[----:B------:R-:W-:-:S03]  /*33e0*/  IADD3 R6, P6, R8, R4, RZ ;  /* 0x0000000408067210 */ /* 0x000fc60007fde0ff */
[----:B------:R1:W-:Y:S01]  /*33f0*/  LDGSTS.E.BYPASS.LTC128B.128 [R227+0x12100], [R4.64], !P5 ;  /* 0x1210000004e37fae */ /* 0x0003e2000e901d48 */
[----:B------:R-:W-:-:S05]  /*3400*/  IADD3.X R7, R5, R9, R3, P6, !PT ;  /* 0x0000000905077210 */ /* 0x000fca00037fe403 */
[----:B------:R1:W-:Y:S04]  /*3410*/  LDGSTS.E.BYPASS.LTC128B.128 [R227+0x14100], [R4.64+0x80], !P0 ;  /* 0x1410008004e37fae */ /* 0x0003e8000c101d48 */
[----:B------:R1:W-:Y:S04]  /*3420*/  LDGSTS.E.BYPASS.LTC128B.128 [R227+0x16100], [R4.64+0x100], !P3 ;  /* 0x1610010004e37fae */ /* 0x0003e8000d901d48 */
[----:B------:R1:W-:Y:S04]  /*3430*/  LDGSTS.E.BYPASS.LTC128B.128 [R227+0x13100], [R6.64], !P5 ;  /* 0x1310000006e37fae */ /* 0x0003e8000e901d48 */
[----:B------:R1:W-:Y:S04]  /*3440*/  LDGSTS.E.BYPASS.LTC128B.128 [R227+0x15100], [R6.64+0x80], !P0 ;  /* 0x1510008006e37fae */ /* 0x0003e8000c101d48 */
[----:B------:R1:W-:Y:S02]  /*3450*/  LDGSTS.E.BYPASS.LTC128B.128 [R227+0x17100], [R6.64+0x100], !P3 ;  /* 0x1710010006e37fae */ /* 0x0003e4000d901d48 */
.L_x_1656:
[----:B------:R-:W-:Y:S05]  /*3460*/  BSYNC B0 ;  /* 0x0000000000007941 */ /* 0x000fea0003800000 */
.L_x_1655:
[----:B------:R-:W2:Y:S01]  /*3470*/  S2R R3, SR_TID.X ;  /* 0x0000000000037919 */ /* 0x000ea20000002100 */
[----:B------:R-:W-:Y:S03]  /*3480*/  BSSY B0, `(.L_x_1657) ;  /* 0x000002e000007945 */ /* 0x000fe60003800000 */
[----:B------:R-:W0:Y:S01]  /*3490*/  LDGDEPBAR ;  /* 0x00000000000079af */ /* 0x000e220000000000 */
[----:B--2---:R-:W-:-:S04]  /*34a0*/  SHF.R.S32.HI R28, RZ, 0x1f, R3 ;  /* 0x0000001fff1c7819 */ /* 0x004fc80000011403 */
[----:B------:R-:W-:Y:S01]  /*34b0*/  LEA.HI R28, R28, R3, RZ, 0x3 ;  /* 0x000000031c1c7211 */ /* 0x000fe200078f18ff */
[----:B------:R-:W-:-:S04]  /*34c0*/  DEPBAR.LE SB0, 0x3 ;  /* 0x000080c00000791a */ /* 0x000fc80000000000 */
[----:B------:R-:W-:-:S04]  /*34d0*/  DEPBAR.LE SB0, 0x2 ;  /* 0x000080800000791a */ /* 0x000fc80000000000 */
[----:B------:R-:W-:Y:S01]  /*34e0*/  LOP3.LUT R28, R28, 0xfffffff8, RZ, 0xc0, !PT ;  /* 0xfffffff81c1c7812 */ /* 0x000fe200078ec0ff */
[----:B------:R-:W-:Y:S04]  /*34f0*/  BAR.SYNC.DEFER_BLOCKING 0x0 ;  /* 0x0000000000007b1d */ /* 0x000fe80000010000 */
[----:B------:R-:W-:-:S05]  /*3500*/  IMAD.IADD R28, R3, 0x1, -R28 ;  /* 0x00000001031c7824 */ /* 0x000fca00078e0a1c */
[----:B------:R-:W-:-:S04]  /*3510*/  LOP3.LUT P0, RZ, R28, 0x2, RZ, 0xc0, !PT ;  /* 0x000000021cff7812 */ /* 0x000fc8000780c0ff */
[----:B------:R-:W-:-:S05]  /*3520*/  SEL R191, R0, 0xffffffe0, !P0 ;  /* 0xffffffe000bf7807 */ /* 0x000fca0004000000 */
[----:B------:R-:W-:Y:S01]  /*3530*/  IMAD.IADD R3, R193, 0x1, R191 ;  /* 0x00000001c1037824 */ /* 0x000fe200078e02bf */
[----:B------:R2:W3:Y:S04]  /*3540*/  LDSM.16.M88.4 R8, [R187] ;  /* 0x00000000bb08783b */ /* 0x0004e80000000200 */
[----:B------:R2:W1:Y:S04]  /*3550*/  LDSM.16.M88.4 R20, [R193] ;  /* 0x00000000c114783b */ /* 0x0004680000000200 */
[----:B------:R2:W4:Y:S04]  /*3560*/  LDSM.16.M88.4 R24, [R193+0x800] ;  /* 0x00080000c118783b */ /* 0x0005280000000200 */
[----:B------:R2:W1:Y:S04]  /*3570*/  LDSM.16.M88.4 R32, [R193+0x1000] ;  /* 0x00100000c120783b */ /* 0x0004680000000200 */
[----:B------:R2:W1:Y:S04]  /*3580*/  LDSM.16.M88.4 R48, [R193+0x1800] ;  /* 0x00180000c130783b */ /* 0x0004680000000200 */
[----:B-1----:R2:W1:Y:S04]  /*3590*/  LDSM.16.M88.4 R4, [R188] ;  /* 0x00000000bc04783b */ /* 0x0024680000000200 */
[----:B------:R2:W1:Y:S04]  /*35a0*/  LDSM.16.M88.4 R52, [R3] ;  /* 0x000000000334783b */ /* 0x0004680000000200 */
[----:B------:R2:W1:Y:S04]  /*35b0*/  LDSM.16.M88.4 R56, [R3+0x800] ;  /* 0x000800000338783b */ /* 0x0004680000000200 */
[----:B------:R2:W1:Y:S04]  /*35c0*/  LDSM.16.M88.4 R64, [R3+0x1000] ;  /* 0x001000000340783b */ /* 0x0004680000000200 */
[----:B------:R2:W1:Y:S01]  /*35d0*/  LDSM.16.M88.4 R76, [R3+0x1800] ;  /* 0x00180000034c783b */ /* 0x0004620000000200 */
[----:B------:R-:W-:Y:S05]  /*35e0*/  @!P4 BRA `(.L_x_1658) ;  /* 0x000001700000c947 */ /* 0x000fea0003800000 */
[----:B------:R-:W-:Y:S02]  /*35f0*/  IADD3 R0, R205, -0x2, RZ ;  /* 0xfffffffecd007810 */ /* 0x000fe40007ffe0ff */
[----:B------:R-:W-:-:S02]  /*3600*/  ISETP.GE.AND P4, PT, R210, c[0x0][0x1d4], PT ;  /* 0x00007500d2007a0c */ /* 0x000fc40003f86270 */
[----:B------:R-:W-:Y:S01]  /*3610*/  SHF.R.S32.HI R12, RZ, 0x1f, R0 ;  /* 0x0000001fff0c7819 */ /* 0x000fe20000011400 */
[----:B------:R-:W-:-:S04]  /*3620*/  IMAD.WIDE.U32 R14, R0, c[0x0][0x208], RZ ;  /* 0x00008200000e7a25 */ /* 0x000fc800078e00ff */
[----:B------:R-:W-:-:S04]  /*3630*/  IMAD R12, R12, c[0x0][0x208], RZ ;  /* 0x000082000c0c7a24 */ /* 0x000fc800078e02ff */
[----:B------:R-:W-:Y:S01]  /*3640*/  IMAD R12, R0, c[0x0][0x20c], R12 ;  /* 0x00008300000c7a24 */ /* 0x000fe200078e020c */
[----:B------:R-:W-:-:S03]  /*3650*/  LEA R0, P0, R14, R220, 0x6 ;  /* 0x000000dc0e007211 */ /* 0x000fc600078030ff */
[----:B----4-:R-:W-:Y:S01]  /*3660*/  IMAD.IADD R13, R15, 0x1, R12 ;  /* 0x000000010f0d7824 */ /* 0x010fe200078e020c */
[----:B------:R-:W-:-:S04]  /*3670*/  LEA R12, P5, R0, c[0x0][0x1f8], 0x1 ;  /* 0x00007e00000c7a11 */ /* 0x000fc800078a08ff */
[----:B------:R-:W-:Y:S02]  /*3680*/  LEA.HI.X R14, R14, R222, R13, 0x6, P0 ;  /* 0x000000de0e0e7211 */ /* 0x000fe400000f340d */
[----:B------:R-:W-:Y:S02]  /*3690*/  ISETP.GE.AND P0, PT, R209, c[0x0][0x1d4], PT ;  /* 0x00007500d1007a0c */ /* 0x000fe40003f06270 */
[----:B------:R-:W-:Y:S02]  /*36a0*/  LEA.HI.X R13, R0, c[0x0][0x1fc], R14, 0x1, P5 ;  /* 0x00007f00000d7a11 */ /* 0x000fe400028f0c0e */
[----:B------:R-:W-:-:S03]  /*36b0*/  IADD3 R14, P5, R12, UR7, RZ ;  /* 0x000000070c0e7c10 */ /* 0x000fc6000ffbe0ff */
[----:B------:R-:W-:Y:S01]  /*36c0*/  @!PT LDS RZ, [RZ] ;  /* 0x00000000fffff984 */ /* 0x000fe20000000800 */
[----:B------:R-:W-:Y:S01]  /*36d0*/  @!PT LDS RZ, [RZ] ;  /* 0x00000000fffff984 */ /* 0x000fe20000000800 */
[----:B------:R-:W-:Y:S01]  /*36e0*/  @!PT LDS RZ, [RZ] ;  /* 0x00000000fffff984 */ /* 0x000fe20000000800 */
[----:B------:R4:W-:Y:S01]  /*36f0*/  LDGSTS.E.BYPASS.LTC128B.128 [R227+0x6100], [R12.64], !P4 ;  /* 0x061000000ce37fae */ /* 0x0009e2000e101d48 */
[----:B------:R-:W-:-:S05]  /*3700*/  IADD3.X R15, R13, UR5, RZ, P5, !PT ;  /* 0x000000050d0f7c10 */ /* 0x000fca000affe4ff */
[----:B------:R4:W-:Y:S04]  /*3710*/  LDGSTS.E.BYPASS.LTC128B.128 [R227+0x8100], [R12.64+0x80], !P0 ;  /* 0x081000800ce37fae */ /* 0x0009e8000c101d48 */
[----:B------:R4:W-:Y:S04]  /*3720*/  LDGSTS.E.BYPASS.LTC128B.128 [R227+0xa100], [R12.64+0x100], !P3 ;  /* 0x0a1001000ce37fae */ /* 0x0009e8000d901d48 */
[----:B------:R4:W-:Y:S04]  /*3730*/  LDGSTS.E.BYPASS.LTC128B.128 [R227+0x7100], [R14.64], !P4 ;  /* 0x071000000ee37fae */ /* 0x0009e8000e101d48 */
[----:B------:R4:W-:Y:S04]  /*3740*/  LDGSTS.E.BYPASS.LTC128B.128 [R227+0x9100], [R14.64+0x80], !P0 ;  /* 0x091000800ee37fae */ /* 0x0009e8000c101d48 */
[----:B------:R4:W-:Y:S02]  /*3750*/  LDGSTS.E.BYPASS.LTC128B.128 [R227+0xb100], [R14.64+0x100], !P3 ;  /* 0x0b1001000ee37fae */ /* 0x0009e4000d901d48 */
.L_x_1658:
[----:B------:R-:W-:Y:S05]  /*3760*/  BSYNC B0 ;  /* 0x0000000000007941 */ /* 0x000fea0003800000 */
.L_x_1657:
[----:B------:R-:W-:Y:S01]  /*3770*/  LOP3.LUT P0, RZ, R28, 0x4, RZ, 0xc0, !PT ;  /* 0x000000041cff7812 */ /* 0x000fe2000780c0ff */
[C---:B---3--:R-:W-:Y:S01]  /*3780*/  HMMA.16816.F32.BF16 R16, R8.reuse, R20, RZ ;  /* 0x000000140810723c */ /* 0x048fe200000418ff */
[----:B----4-:R-:W-:Y:S01]  /*3790*/  LDSM.16.M88.4 R12, [R190] ;  /* 0x00000000be0c783b */ /* 0x010fe20000000200 */
[----:B------:R-:W-:Y:S01]  /*37a0*/  ULDC UR4, c[0x0][0x324] ;  /* 0x0000c90000047ab9 */ /* 0x000fe20000000800 */
[----:B------:R-:W-:Y:S01]  /*37b0*/  SEL R186, R2, 0xffffffc0, !P0 ;  /* 0xffffffc002ba7807 */ /* 0x000fe20004000000 */
[----:B------:R-:W-:Y:S01]  /*37c0*/  ULOP3.LUT UR4, URZ, UR4, URZ, 0x33, !UPT ;  /* 0x000000043f047292 */ /* 0x000fe2000f8e333f */
[----:B------:R-:W-:Y:S02]  /*37d0*/  LDSM.16.M88.4 R80, [R193+0x3000] ;  /* 0x00300000c150783b */ /* 0x000fe40000000200 */
[----:B------:R-:W-:Y:S01]  /*37e0*/  IADD3 R2, R193, R186, RZ ;  /* 0x000000bac1027210 */ /* 0x000fe20007ffe0ff */
[C---:B------:R-:W-:Y:S01]  /*37f0*/  HMMA.16816.F32.BF16 R20, R8.reuse, R22, RZ ;  /* 0x000000160814723c */ /* 0x040fe200000418ff */
[----:B------:R-:W-:Y:S01]  /*3800*/  IADD3 R0, R186, R193, R191 ;  /* 0x000000c1ba007210 */ /* 0x000fe20007ffe0bf */
[----:B------:R-:W-:Y:S04]  /*3810*/  LDSM.16.M88.4 R88, [R3+0x4800] ;  /* 0x004800000358783b */ /* 0x000fe80000000200 */
[----:B------:R-:W3:Y:S02]  /*3820*/  LDSM.16.M88.4 R60, [R2] ;  /* 0x00000000023c783b */ /* 0x000ee40000000200 */
[C---:B------:R-:W-:Y:S02]  /*3830*/  HMMA.16816.F32.BF16 R40, R8.reuse, R24, RZ ;  /* 0x000000180828723c */ /* 0x040fe400000418ff */
[----:B------:R-:W4:Y:S04]  /*3840*/  LDSM.16.M88.4 R72, [R2+0x800] ;  /* 0x000800000248783b */ /* 0x000f280000000200 */
[----:B------:R-:W5:Y:S02]  /*3850*/  LDSM.16.M88.4 R68, [R2+0x1000] ;  /* 0x001000000244783b */ /* 0x000f640000000200 */
[C---:B------:R-:W-:Y:S02]  /*3860*/  HMMA.16816.F32.BF16 R44, R8.reuse, R26, RZ ;  /* 0x0000001a082c723c */ /* 0x040fe400000418ff */
[----:B------:R-:W-:Y:S04]  /*3870*/  LDSM.16.M88.4 R84, [R0+0x2000] ;  /* 0x002000000054783b */ /* 0x000fe80000000200 */
[----:B------:R-:W-:Y:S02]  /*3880*/  LDSM.16.M88.4 R92, [R0+0x2800] ;  /* 0x00280000005c783b */ /* 0x000fe40000000200 */
[C---:B------:R-:W-:Y:S02]  /*3890*/  HMMA.16816.F32.BF16 R36, R8.reuse, R32, RZ ;  /* 0x000000200824723c */ /* 0x040fe400000418ff */
[----:B------:R-:W0:Y:S06]  /*38a0*/  LDGDEPBAR ;  /* 0x00000000000079af */ /* 0x000e2c0000000000 */
[C---:B------:R-:W-:Y:S08]  /*38b0*/  HMMA.16816.F32.BF16 R32, R8.reuse, R34, RZ ;  /* 0x000000220820723c */ /* 0x040ff000000418ff */
[C---:B------:R-:W-:Y:S08]  /*38c0*/  HMMA.16816.F32.BF16 R28, R8.reuse, R48, RZ ;  /* 0x00000030081c723c */ /* 0x040ff000000418ff */
[----:B------:R-:W-:Y:S08]  /*38d0*/  HMMA.16816.F32.BF16 R24, R8, R50, RZ ;  /* 0x000000320818723c */ /* 0x000ff000000418ff */
[C---:B-1----:R-:W-:Y:S08]  /*38e0*/  HMMA.16816.F32.BF16 R16, R4.reuse, R52, R16 ;  /* 0x000000340410723c */ /* 0x042ff00000041810 */
[C---:B------:R-:W-:Y:S08]  /*38f0*/  HMMA.16816.F32.BF16 R8, R4.reuse, R54, R20 ;  /* 0x000000360408723c */ /* 0x040ff00000041814 */
[C---:B------:R-:W-:Y:S08]  /*3900*/  HMMA.16816.F32.BF16 R20, R4.reuse, R56, R40 ;  /* 0x000000380414723c */ /* 0x040ff00000041828 */
[C---:B------:R-:W-:Y:S01]  /*3910*/  HMMA.16816.F32.BF16 R40, R4.reuse, R58, R44 ;  /* 0x0000003a0428723c */ /* 0x040fe2000004182c */
[----:B------:R-:W1:Y:S07]  /*3920*/  LDSM.16.M88.4 R56, [R2+0x1800] ;  /* 0x001800000238783b */ /* 0x000e6e0000000200 */
[C---:B------:R-:W-:Y:S08]  /*3930*/  HMMA.16816.F32.BF16 R48, R4.reuse, R66, R32 ;  /* 0x000000420430723c */ /* 0x040ff00000041820 */
[C---:B------:R-:W-:Y:S01]  /*3940*/  HMMA.16816.F32.BF16 R52, R4.reuse, R64, R36 ;  /* 0x000000400434723c */ /* 0x040fe20000041824 */
[----:B------:R-:W-:Y:S07]  /*3950*/  LDSM.16.M88.4 R64, [R0+0x1800] ;  /* 0x001800000040783b */ /* 0x000fee0000000200 */
[----:B------:R-:W-:Y:S08]  /*3960*/  HMMA.16816.F32.BF16 R44, R4, R76, R28 ;  /* 0x0000004c042c723c */ /* 0x000ff0000004181c */
[----:B---3--:R-:W-:Y:S08]  /*3970*/  HMMA.16816.F32.BF16 R32, R12, R60, R16 ;  /* 0x0000003c0c20723c */ /* 0x008ff00000041810 */
[----:B------:R-:W-:Y:S01]  /*3980*/  HMMA.16816.F32.BF16 R36, R4, R78, R24 ;  /* 0x0000004e0424723c */ /* 0x000fe20000041818 */
[----:B------:R-:W-:Y:S04]  /*3990*/  LDSM.16.M88.4 R4, [R189] ;  /* 0x00000000bd04783b */ /* 0x000fe80000000200 */
[----:B------:R-:W-:Y:S03]  /*39a0*/  LDSM.16.M88.4 R24, [R0+0x800] ;  /* 0x000800000018783b */ /* 0x000fe60000000200 */
[C---:B----4-:R-:W-:Y:S01]  /*39b0*/  HMMA.16816.F32.BF16 R16, R12.reuse, R72, R20 ;  /* 0x000000480c10723c */ /* 0x050fe20000041814 */
[----:B------:R-:W3:Y:S04]  /*39c0*/  LDSM.16.M88.4 R20, [R0] ;  /* 0x000000000014783b */ /* 0x000ee80000000200 */
[----:B------:R-:W-:Y:S03]  /*39d0*/  LDSM.16.M88.4 R76, [R193+0x2000] ;  /* 0x00200000c14c783b */ /* 0x000fe60000000200 */
[C---:B------:R-:W-:Y:S01]  /*39e0*/  HMMA.16816.F32.BF16 R28, R12.reuse, R62, R8 ;  /* 0x0000003e0c1c723c */ /* 0x040fe20000041808 */
[----:B------:R-:W4:Y:S04]  /*39f0*/  LDSM.16.M88.4 R60, [R0+0x1000] ;  /* 0x00100000003c783b */ /* 0x000f280000000200 */
[----:B------:R-:W2:Y:S03]  /*3a00*/  LDSM.16.M88.4 R8, [R187+0x4000] ;  /* 0x00400000bb08783b */ /* 0x000ea60000000200 */
[C---:B-----5:R-:W-:Y:S08]  /*3a10*/  HMMA.16816.F32.BF16 R52, R12.reuse, R68, R52 ;  /* 0x000000440c34723c */ /* 0x060ff00000041834 */
[C---:B-1----:R-:W-:Y:S08]  /*3a20*/  HMMA.16816.F32.BF16 R44, R12.reuse, R56, R44 ;  /* 0x000000380c2c723c */ /* 0x042ff0000004182c */
[C---:B------:R-:W-:Y:S01]  /*3a30*/  HMMA.16816.F32.BF16 R40, R12.reuse, R74, R40 ;  /* 0x0000004a0c28723c */ /* 0x040fe20000041828 */
[----:B------:R-:W1:Y:S07]  /*3a40*/  LDSM.16.M88.4 R72, [R193+0x2800] ;  /* 0x00280000c148783b */ /* 0x000e6e0000000200 */
[C---:B------:R-:W-:Y:S08]  /*3a50*/  HMMA.16816.F32.BF16 R48, R12.reuse, R70, R48 ;  /* 0x000000460c30723c */ /* 0x040ff00000041830 */
[----:B------:R-:W-:Y:S01]  /*3a60*/  HMMA.16816.F32.BF16 R36, R12, R58, R36 ;  /* 0x0000003a0c24723c */ /* 0x000fe20000041824 */
[----:B------:R-:W-:Y:S07]  /*3a70*/  LDSM.16.M88.4 R56, [R3+0x2000] ;  /* 0x002000000338783b */ /* 0x000fee0000000200 */
[C---:B---3--:R-:W-:Y:S08]  /*3a80*/  HMMA.16816.F32.BF16 R32, R4.reuse, R20, R32 ;  /* 0x000000140420723c */ /* 0x048ff00000041820 */
[C---:B------:R-:W-:Y:S08]  /*3a90*/  HMMA.16816.F32.BF16 R28, R4.reuse, R22, R28 ;  /* 0x00000016041c723c */ /* 0x040ff0000004181c */
[C---:B------:R-:W-:Y:S08]  /*3aa0*/  HMMA.16816.F32.BF16 R20, R4.reuse, R24, R16 ;  /* 0x000000180414723c */ /* 0x040ff00000041810 */
[C---:B----4-:R-:W-:Y:S01]  /*3ab0*/  HMMA.16816.F32.BF16 R12, R4.reuse, R60, R52 ;  /* 0x0000003c040c723c */ /* 0x050fe20000041834 */
[----:B------:R-:W-:Y:S07]  /*3ac0*/  LDSM.16.M88.4 R52, [R193+0x3800] ;  /* 0x00380000c134783b */ /* 0x000fee0000000200 */
[C---:B------:R-:W-:Y:S08]  /*3ad0*/  HMMA.16816.F32.BF16 R68, R4.reuse, R64, R44 ;  /* 0x000000400444723c */ /* 0x040ff0000004182c */
[C---:B------:R-:W-:Y:S01]  /*3ae0*/  HMMA.16816.F32.BF16 R16, R4.reuse, R26, R40 ;  /* 0x0000001a0410723c */ /* 0x040fe20000041828 */
[----:B------:R-:W-:Y:S07]  /*3af0*/  LDSM.16.M88.4 R40, [R3+0x2800] ;  /* 0x002800000328783b */ /* 0x000fee0000000200 */
[C---:B------:R-:W-:Y:S08]  /*3b00*/  HMMA.16816.F32.BF16 R60, R4.reuse, R62, R48 ;  /* 0x0000003e043c723c */ /* 0x040ff00000041830 */
[----:B------:R-:W-:Y:S01]  /*3b10*/  HMMA.16816.F32.BF16 R64, R4, R66, R36 ;  /* 0x000000420440723c */ /* 0x000fe20000041824 */
[----:B------:R-:W3:Y:S07]  /*3b20*/  LDSM.16.M88.4 R4, [R188+0x4000] ;  /* 0x00400000bc04783b */ /* 0x000eee0000000200 */
[C---:B--2---:R-:W-:Y:S01]  /*3b30*/  HMMA.16816.F32.BF16 R24, R8.reuse, R76, R32 ;  /* 0x0000004c0818723c */ /* 0x044fe20000041820 */
[----:B------:R-:W-:Y:S07]  /*3b40*/  LDSM.16.M88.4 R32, [R3+0x3000] ;  /* 0x003000000320783b */ /* 0x000fee0000000200 */
[C---:B------:R-:W-:Y:S01]  /*3b50*/  HMMA.16816.F32.BF16 R48, R8.reuse, R78, R28 ;  /* 0x0000004e0830723c */ /* 0x040fe2000004181c */
[----:B------:R-:W-:Y:S07]  /*3b60*/  LDSM.16.M88.4 R76, [R2+0x2000] ;  /* 0x00200000024c783b */ /* 0x000fee0000000200 */
[C---:B-1----:R-:W-:Y:S01]  /*3b70*/  HMMA.16816.F32.BF16 R44, R8.reuse, R72, R20 ;  /* 0x00000048082c723c */ /* 0x042fe20000041814 */
[----:B------:R-:W1:Y:S07]  /*3b80*/  LDSM.16.M88.4 R20, [R190+0x4000] ;  /* 0x00400000be14783b */ /* 0x000e6e0000000200 */
[C---:B------:R-:W-:Y:S08]  /*3b90*/  HMMA.16816.F32.BF16 R36, R8.reuse, R74, R16 ;  /* 0x0000004a0824723c */ /* 0x040ff00000041810 */
[C---:B------:R-:W-:Y:S08]  /*3ba0*/  HMMA.16816.F32.BF16 R28, R8.reuse, R80, R12 ;  /* 0x00000050081c723c */ /* 0x040ff0000004180c */
[----:B------:R-:W-:Y:S01]  /*3bb0*/  HMMA.16816.F32.BF16 R16, R8, R82, R60 ;  /* 0x000000520810723c */ /* 0x000fe2000004183c */
[----:B------:R-:W2:Y:S07]  /*3bc0*/  LDSM.16.M88.4 R80, [R3+0x3800] ;  /* 0x003800000350783b */ /* 0x000eae0000000200 */
[----:B---3--:R-:W-:Y:S01]  /*3bd0*/  HMMA.16816.F32.BF16 R12, R4, R56, R24 ;  /* 0x00000038040c723c */ /* 0x008fe20000041818 */
[----:B------:R-:W3:Y:S07]  /*3be0*/  LDSM.16.M88.4 R24, [R189+0x4000] ;  /* 0x00400000bd18783b */ /* 0x000eee0000000200 */
[C---:B------:R-:W-:Y:S08]  /*3bf0*/  HMMA.16816.F32.BF16 R60, R8.reuse, R52, R68 ;  /* 0x00000034083c723c */ /* 0x040ff00000041844 */
[----:B------:R-:W-:Y:S08]  /*3c00*/  HMMA.16816.F32.BF16 R72, R8, R54, R64 ;  /* 0x000000360848723c */ /* 0x000ff00000041840 */
[----:B------:R-:W-:Y:S08]  /*3c10*/  HMMA.16816.F32.BF16 R56, R4, R58, R48 ;  /* 0x0000003a0438723c */ /* 0x000ff00000041830 */
[----:B-1----:R-:W-:Y:S01]  /*3c20*/  HMMA.16816.F32.BF16 R8, R20, R76, R12 ;  /* 0x0000004c1408723c */ /* 0x002fe2000004180c */
[----:B------:R-:W-:Y:S07]  /*3c30*/  LDSM.16.M88.4 R12, [R188+0x8000] ;  /* 0x00800000bc0c783b */ /* 0x000fee0000000200 */
[C---:B------:R-:W-:Y:S08]  /*3c40*/  HMMA.16816.F32.BF16 R68, R4.reuse, R40, R44 ;  /* 0x000000280444723c */ /* 0x040ff0000004182c */
[C---:B------:R-:W-:Y:S01]  /*3c50*/  HMMA.16816.F32.BF16 R64, R4.reuse, R42, R36 ;  /* 0x0000002a0440723c */ /* 0x040fe20000041824 */
[----:B------:R-:W1:Y:S07]  /*3c60*/  LDSM.16.M88.4 R36, [R2+0x2800] ;  /* 0x002800000224783b */ /* 0x000e6e0000000200 */
[C---:B------:R-:W-:Y:S01]  /*3c70*/  HMMA.16816.F32.BF16 R44, R4.reuse, R34, R16 ;  /* 0x00000022042c723c */ /* 0x040fe20000041810 */
[----:B------:R-:W-:Y:S07]  /*3c80*/  LDSM.16.M88.4 R16, [R187+0x8000] ;  /* 0x00800000bb10783b */ /* 0x000fee0000000200 */
[C---:B--2---:R-:W-:Y:S01]  /*3c90*/  HMMA.16816.F32.BF16 R48, R4.reuse, R80, R60 ;  /* 0x000000500430723c */ /* 0x044fe2000004183c */
[----:B------:R-:W2:Y:S07]  /*3ca0*/  LDSM.16.M88.4 R60, [R193+0x4000] ;  /* 0x00400000c13c783b */ /* 0x000eae0000000200 */
[----:B------:R-:W-:Y:S01]  /*3cb0*/  HMMA.16816.F32.BF16 R52, R4, R32, R28 ;  /* 0x000000200434723c */ /* 0x000fe2000004181c */
[----:B------:R-:W4:Y:S07]  /*3cc0*/  LDSM.16.M88.4 R32, [R2+0x3000] ;  /* 0x003000000220783b */ /* 0x000f2e0000000200 */
[----:B------:R-:W-:Y:S01]  /*3cd0*/  HMMA.16816.F32.BF16 R28, R20, R78, R56 ;  /* 0x0000004e141c723c */ /* 0x000fe20000041838 */
[----:B------:R-:W5:Y:S07]  /*3ce0*/  LDSM.16.M88.4 R56, [R2+0x3800] ;  /* 0x003800000238783b */ /* 0x000f6e0000000200 */
[----:B---3--:R-:W-:Y:S08]  /*3cf0*/  HMMA.16816.F32.BF16 R8, R24, R84, R8 ;  /* 0x000000541808723c */ /* 0x008ff00000041808 */
[----:B------:R-:W-:Y:S01]  /*3d00*/  HMMA.16816.F32.BF16 R76, R4, R82, R72 ;  /* 0x00000052044c723c */ /* 0x000fe20000041848 */
[----:B------:R-:W3:Y:S07]  /*3d10*/  LDSM.16.M88.4 R80, [R3+0x4000] ;  /* 0x004000000350783b */ /* 0x000eee0000000200 */
[----:B-1----:R-:W-:Y:S08]  /*3d20*/  HMMA.16816.F32.BF16 R40, R20, R36, R68 ;  /* 0x000000241428723c */ /* 0x002ff00000041844 */
[----:B------:R-:W-:Y:S01]  /*3d30*/  HMMA.16816.F32.BF16 R28, R24, R86, R28 ;  /* 0x00000056181c723c */ /* 0x000fe2000004181c */
[----:B------:R-:W-:Y:S07]  /*3d40*/  LDSM.16.M88.4 R84, [R0+0x4000] ;  /* 0x004000000054783b */ /* 0x000fee0000000200 */
[----:B--2---:R-:W-:Y:S01]  /*3d50*/  HMMA.16816.F32.BF16 R4, R16, R60, R8 ;  /* 0x0000003c1004723c */ /* 0x004fe20000041808 */
[----:B------:R-:W-:Y:S07]  /*3d60*/  LDSM.16.M88.4 R8, [R190+0x8000] ;  /* 0x00800000be08783b */ /* 0x000fee0000000200 */
[C---:B----4-:R-:W-:Y:S01]  /*3d70*/  HMMA.16816.F32.BF16 R96, R20.reuse, R32, R52 ;  /* 0x000000201460723c */ /* 0x050fe20000041834 */
[----:B------:R-:W1:Y:S07]  /*3d80*/  LDSM.16.M88.4 R52, [R193+0x4800] ;  /* 0x00480000c134783b */ /* 0x000e6e0000000200 */
[C---:B------:R-:W-:Y:S01]  /*3d90*/  HMMA.16816.F32.BF16 R72, R20.reuse, R38, R64 ;  /* 0x000000261448723c */ /* 0x040fe20000041840 */
[----:B------:R-:W2:Y:S07]  /*3da0*/  LDSM.16.M88.4 R64, [R2+0x4000] ;  /* 0x004000000240783b */ /* 0x000eae0000000200 */
[----:B------:R-:W-:Y:S01]  /*3db0*/  HMMA.16816.F32.BF16 R100, R20, R34, R44 ;  /* 0x000000221464723c */ /* 0x000fe2000004182c */
[----:B------:R-:W4:Y:S07]  /*3dc0*/  LDSM.16.M88.4 R44, [R0+0x3000] ;  /* 0x00300000002c783b */ /* 0x000f2e0000000200 */
[----:B------:R-:W-:Y:S08]  /*3dd0*/  HMMA.16816.F32.BF16 R36, R24, R92, R40 ;  /* 0x0000005c1824723c */ /* 0x000ff00000041828 */
[----:B------:R-:W-:Y:S01]  /*3de0*/  HMMA.16816.F32.BF16 R32, R16, R62, R28 ;  /* 0x0000003e1020723c */ /* 0x000fe2000004181c */
[----:B------:R-:W-:Y:S07]  /*3df0*/  LDSM.16.M88.4 R60, [R193+0x5800] ;  /* 0x00580000c13c783b */ /* 0x000fee0000000200 */
[----:B-----5:R-:W-:Y:S01]  /*3e00*/  HMMA.16816.F32.BF16 R68, R20, R56, R48 ;  /* 0x000000381444723c */ /* 0x020fe20000041830 */
[----:B------:R-:W5:Y:S07]  /*3e10*/  LDSM.16.M88.4 R48, [R0+0x3800] ;  /* 0x003800000030783b */ /* 0x000f6e0000000200 */
[----:B---3--:R-:W-:Y:S01]  /*3e20*/  HMMA.16816.F32.BF16 R28, R12, R80, R4 ;  /* 0x000000500c1c723c */ /* 0x008fe20000041804 */
[----:B------:R-:W3:Y:S07]  /*3e30*/  LDSM.16.M88.4 R4, [R189+0x8000] ;  /* 0x00800000bd04783b */ /* 0x000eee0000000200 */
[----:B------:R-:W-:Y:S01]  /*3e40*/  HMMA.16816.F32.BF16 R40, R24, R94, R72 ;  /* 0x0000005e1828723c */ /* 0x000fe20000041848 */
[----:B------:R-:W3:Y:S07]  /*3e50*/  LDSM.16.M88.4 R72, [R193+0x5000] ;  /* 0x00500000c148783b */ /* 0x000eee0000000200 */
[----:B------:R-:W-:Y:S08]  /*3e60*/  HMMA.16816.F32.BF16 R56, R20, R58, R76 ;  /* 0x0000003a1438723c */ /* 0x000ff0000004184c */
[----:B-1----:R-:W-:Y:S08]  /*3e70*/  HMMA.16816.F32.BF16 R36, R16, R52, R36 ;  /* 0x000000341024723c */ /* 0x002ff00000041824 */
[----:B------:R-:W-:Y:S01]  /*3e80*/  HMMA.16816.F32.BF16 R32, R12, R82, R32 ;  /* 0x000000520c20723c */ /* 0x000fe20000041820 */
[----:B------:R-:W1:Y:S07]  /*3e90*/  LDSM.16.M88.4 R80, [R2+0x4800] ;  /* 0x004800000250783b */ /* 0x000e6e0000000200 */
[----:B--2---:R-:W-:Y:S08]  /*3ea0*/  HMMA.16816.F32.BF16 R20, R8, R64, R28 ;  /* 0x000000400814723c */ /* 0x004ff0000004181c */
[----:B----4-:R-:W-:Y:S08]  /*3eb0*/  HMMA.16816.F32.BF16 R28, R24, R44, R96 ;  /* 0x0000002c181c723c */ /* 0x010ff00000041860 */
[----:B------:R-:W-:Y:S01]  /*3ec0*/  HMMA.16816.F32.BF16 R40, R16, R54, R40 ;  /* 0x000000361028723c */ /* 0x000fe20000041828 */
[----:B------:R-:W-:Y:S07]  /*3ed0*/  LDSM.16.M88.4 R52, [R2+0x5000] ;  /* 0x005000000234783b */ /* 0x000fee0000000200 */
[C---:B-----5:R-:W-:Y:S01]  /*3ee0*/  HMMA.16816.F32.BF16 R96, R24.reuse, R48, R68 ;  /* 0x000000301860723c */ /* 0x060fe20000041844 */
[----:B------:R-:W2:Y:S07]  /*3ef0*/  LDSM.16.M88.4 R68, [R3+0x5000] ;  /* 0x005000000344783b */ /* 0x000eae0000000200 */
[----:B------:R-:W-:Y:S08]  /*3f00*/  HMMA.16816.F32.BF16 R76, R24, R46, R100 ;  /* 0x0000002e184c723c */ /* 0x000ff00000041864 */
[----:B------:R-:W-:Y:S08]  /*3f10*/  HMMA.16816.F32.BF16 R36, R12, R88, R36 ;  /* 0x000000580c24723c */ /* 0x000ff00000041824 */
[----:B------:R-:W-:Y:S01]  /*3f20*/  HMMA.16816.F32.BF16 R32, R8, R66, R32 ;  /* 0x000000420820723c */ /* 0x000fe20000041820 */
[----:B------:R4:W-:Y:S07]  /*3f30*/  LDSM.16.M88.4 R64, [R3+0x5800] ;  /* 0x005800000340783b */ /* 0x0009ee0000000200 */
[----:B---3--:R-:W-:Y:S08]  /*3f40*/  HMMA.16816.F32.BF16 R44, R4, R84, R20 ;  /* 0x00000054042c723c */ /* 0x008ff00000041814 */
[----:B------:R-:W-:Y:S08]  /*3f50*/  HMMA.16816.F32.BF16 R20, R16, R72, R28 ;  /* 0x000000481014723c */ /* 0x000ff0000004181c */
[----:B------:R-:W-:Y:S01]  /*3f60*/  HMMA.16816.F32.BF16 R92, R24, R50, R56 ;  /* 0x00000032185c723c */ /* 0x000fe20000041838 */
[----:B------:R-:W3:Y:S04]  /*3f70*/  LDSM.16.M88.4 R48, [R0+0x4800] ;  /* 0x004800000030783b */ /* 0x000ee80000000200 */
[----:B------:R-:W5:Y:S03]  /*3f80*/  LDSM.16.M88.4 R56, [R0+0x5000] ;  /* 0x005000000038783b */ /* 0x000f660000000200 */
[----:B------:R-:W-:Y:S01]  /*3f90*/  HMMA.16816.F32.BF16 R28, R12, R90, R40 ;  /* 0x0000005a0c1c723c */ /* 0x000fe20000041828 */
[----:B------:R-:W-:-:S04]  /*3fa0*/  FMUL.FTZ R24, R44, c[0x0][0x320] ;  /* 0x0000c8002c187a20 */ /* 0x000fc80000410000 */
[----:B------:R2:W2:Y:S03]  /*3fb0*/  MUFU.TANH R73, R24 ;  /* 0x0000001800497308 */ /* 0x0004a60000002400 */
[----:B-1----:R-:W-:Y:S08]  /*3fc0*/  HMMA.16816.F32.BF16 R40, R8, R80, R36 ;  /* 0x000000500828723c */ /* 0x002ff00000041824 */
[----:B------:R-:W-:Y:S01]  /*3fd0*/  HMMA.16816.F32.BF16 R36, R4, R86, R32 ;  /* 0x000000560424723c */ /* 0x000fe20000041820 */
[----:B--2---:R-:W-:-:S07]  /*3fe0*/  FMUL.FTZ R24, R45, c[0x0][0x320] ;  /* 0x0000c8002d187a20 */ /* 0x004fce0000410000 */
[----:B------:R-:W-:Y:S01]  /*3ff0*/  HMMA.16816.F32.BF16 R32, R16, R74, R76 ;  /* 0x0000004a1020723c */ /* 0x000fe2000004184c */
[----:B------:R1:W2:Y:S11]  /*4000*/  MUFU.TANH R72, R24 ;  /* 0x0000001800487308 */ /* 0x0002b60000002400 */
[----:B------:R-:W-:Y:S04]  /*4010*/  @!UPT UIADD3 URZ, URZ, URZ, URZ ;  /* 0x0000003f3f3ff290 */ /* 0x000fe8000fffe03f */
[----:B----4-:R-:W-:Y:S01]  /*4020*/  FMUL.FTZ R3, R36, c[0x0][0x320] ;  /* 0x0000c80024037a20 */ /* 0x010fe20000410000 */
[C---:B-1----:R-:W-:Y:S03]  /*4030*/  HMMA.16816.F32.BF16 R24, R12.reuse, R68, R20 ;  /* 0x000000440c18723c */ /* 0x042fe60000041814 */
[----:B------:R1:W4:Y:S04]  /*4040*/  MUFU.TANH R68, R3 ;  /* 0x0000000300447308 */ /* 0x0003280000002400 */
[----:B------:R-:W-:Y:S01]  /*4050*/  FMUL.FTZ R20, R46, c[0x0][0x320] ;  /* 0x0000c8002e147a20 */ /* 0x000fe20000410000 */
[----:B------:R-:W-:Y:S03]  /*4060*/  HMMA.16816.F32.BF16 R32, R12, R70, R32 ;  /* 0x000000460c20723c */ /* 0x000fe60000041820 */
[----:B------:R2:W2:Y:S01]  /*4070*/  MUFU.TANH R74, R20 ;  /* 0x00000014004a7308 */ /* 0x0004a20000002400 */
[----:B-1----:R-:W-:-:S04]  /*4080*/  FMUL.FTZ R3, R37, c[0x0][0x320] ;  /* 0x0000c80025037a20 */ /* 0x002fc80000410000 */
[----:B--2---:R-:W-:Y:S07]  /*4090*/  HMMA.16816.F32.BF16 R20, R8, R82, R28 ;  /* 0x000000520814723c */ /* 0x004fee000004181c */
[----:B------:R-:W-:Y:S02]  /*40a0*/  FMUL.FTZ R28, R47, c[0x0][0x320] ;  /* 0x0000c8002f1c7a20 */ /* 0x000fe40000410000 */
[----:B---3--:R-:W-:Y:S02]  /*40b0*/  HMMA.16816.F32.BF16 R44, R4, R48, R40 ;  /* 0x00000030042c723c */ /* 0x008fe40000041828 */
[----:B------:R1:W2:Y:S06]  /*40c0*/  MUFU.TANH R69, R28 ;  /* 0x0000001c00457308 */ /* 0x0002ac0000002400 */
[C---:B------:R-:W-:Y:S02]  /*40d0*/  HMMA.16816.F32.BF16 R40, R16.reuse, R60, R96 ;  /* 0x0000003c1028723c */ /* 0x040fe40000041860 */
[----:B------:R3:W2:Y:S06]  /*40e0*/  MUFU.TANH R60, R3 ;  /* 0x00000003003c7308 */ /* 0x0006ac0000002400 */
[----:B------:R-:W-:Y:S08]  /*40f0*/  HMMA.16816.F32.BF16 R16, R16, R62, R92 ;  /* 0x0000003e1010723c */ /* 0x000ff0000004185c */
[----:B-1----:R-:W-:Y:S01]  /*4100*/  HMMA.16816.F32.BF16 R28, R8, R52, R24 ;  /* 0x00000034081c723c */ /* 0x002fe20000041818 */
[----:B---3--:R-:W-:-:S04]  /*4110*/  FMUL.FTZ R3, R38, c[0x0][0x320] ;  /* 0x0000c80026037a20 */ /* 0x008fc80000410000 */
[----:B------:R1:W3:Y:S03]  /*4120*/  MUFU.TANH R61, R3 ;  /* 0x00000003003d7308 */ /* 0x0002e60000002400 */
[----:B------:R-:W-:Y:S01]  /*4130*/  HMMA.16816.F32.BF16 R24, R8, R54, R32 ;  /* 0x000000360818723c */ /* 0x000fe20000041820 */
[----:B------:R-:W-:Y:S01]  /*4140*/  LDSM.16.M88.4 R32, [R0+0x5800] ;  /* 0x005800000020783b */ /* 0x000fe20000000200 */
[----:B-1----:R-:W-:-:S06]  /*4150*/  FMUL.FTZ R3, R39, c[0x0][0x320] ;  /* 0x0000c80027037a20 */ /* 0x002fcc0000410000 */
[----:B------:R-:W-:Y:S01]  /*4160*/  HMMA.16816.F32.BF16 R36, R4, R50, R20 ;  /* 0x000000320424723c */ /* 0x000fe20000041814 */
[----:B------:R1:W2:Y:S01]  /*4170*/  LDSM.16.M88.4 R48, [R2+0x5800] ;  /* 0x005800000230783b */ /* 0x0002a20000000200 */
[----:B------:R3:W1:Y:S06]  /*4180*/  MUFU.TANH R52, R3 ;  /* 0x0000000300347308 */ /* 0x00066c0000002400 */
[----:B------:R-:W-:Y:S08]  /*4190*/  HMMA.16816.F32.BF16 R20, R12, R64, R40 ;  /* 0x000000400c14723c */ /* 0x000ff00000041828 */
[----:B-----5:R-:W-:Y:S01]  /*41a0*/  HMMA.16816.F32.BF16 R28, R4, R56, R28 ;  /* 0x00000038041c723c */ /* 0x020fe2000004181c */
[----:B---3--:R-:W-:-:S04]  /*41b0*/  FMUL.FTZ R3, R44, c[0x0][0x320] ;  /* 0x0000c8002c037a20 */ /* 0x008fc80000410000 */
[----:B------:R-:W3:Y:S01]  /*41c0*/  MUFU.TANH R44, R3 ;  /* 0x00000003002c7308 */ /* 0x000ee20000002400 */
[----:B-1----:R-:W-:Y:S02]  /*41d0*/  FMUL.FTZ R2, R45, c[0x0][0x320] ;  /* 0x0000c8002d027a20 */ /* 0x002fe40000410000 */
[----:B------:R-:W-:Y:S01]  /*41e0*/  HMMA.16816.F32.BF16 R12, R12, R66, R16 ;  /* 0x000000420c0c723c */ /* 0x000fe20000041810 */
[----:B------:R-:W-:-:S04]  /*41f0*/  FMUL.FTZ R0, R37, c[0x0][0x320] ;  /* 0x0000c80025007a20 */ /* 0x000fc80000410000 */
[----:B------:R1:W1:Y:S03]  /*4200*/  MUFU.TANH R45, R2 ;  /* 0x00000002002d7308 */ /* 0x0002660000002400 */
[----:B--2---:R-:W-:Y:S01]  /*4210*/  HMMA.16816.F32.BF16 R16, R8, R48, R20 ;  /* 0x000000300810723c */ /* 0x004fe20000041814 */
[----:B-1----:R-:W-:-:S07]  /*4220*/  FMUL.FTZ R2, R46, c[0x0][0x320] ;  /* 0x0000c8002e027a20 */ /* 0x002fce0000410000 */
[----:B------:R-:W-:Y:S01]  /*4230*/  HMMA.16816.F32.BF16 R20, R4, R58, R24 ;  /* 0x0000003a0414723c */ /* 0x000fe20000041818 */
[----:B------:R1:W2:Y:S07]  /*4240*/  MUFU.TANH R42, R2 ;  /* 0x00000002002a7308 */ /* 0x0002ae0000002400 */
[----:B------:R-:W-:Y:S08]  /*4250*/  HMMA.16816.F32.BF16 R8, R8, R50, R12 ;  /* 0x000000320808723c */ /* 0x000ff0000004180c */
[----:B------:R-:W-:Y:S01]  /*4260*/  HMMA.16816.F32.BF16 R12, R4, R32, R16 ;  /* 0x00000020040c723c */ /* 0x000fe20000041810 */
[----:B-1----:R-:W-:-:S04]  /*4270*/  FMUL.FTZ R2, R47, c[0x0][0x320] ;  /* 0x0000c8002f027a20 */ /* 0x002fc80000410000 */
[----:B------:R1:W1:Y:S11]  /*4280*/  MUFU.TANH R41, R2 ;  /* 0x0000000200297308 */ /* 0x0002760000002400 */
[----:B------:R-:W-:Y:S01]  /*4290*/  HMMA.16816.F32.BF16 R8, R4, R34, R8 ;  /* 0x000000220408723c */ /* 0x000fe20000041808 */
[----:B-1----:R-:W-:-:S02]  /*42a0*/  FMUL.FTZ R2, R36, c[0x0][0x320] ;  /* 0x0000c80024027a20 */ /* 0x002fc40000410000 */
[----:B------:R1:W1:Y:S05]  /*42b0*/  MUFU.TANH R36, R0 ;  /* 0x0000000000247308 */ /* 0x00026a0000002400 */
[----:B------:R-:W-:-:S03]  /*42c0*/  FMUL.FTZ R3, R15, c[0x0][0x320] ;  /* 0x0000c8000f037a20 */ /* 0x000fc60000410000 */
[----:B------:R5:W2:Y:S01]  /*42d0*/  MUFU.TANH R40, R2 ;  /* 0x0000000200287308 */ /* 0x000aa20000002400 */
[----:B-1----:R-:W-:-:S07]  /*42e0*/  FMUL.FTZ R0, R38, c[0x0][0x320] ;  /* 0x0000c80026007a20 */ /* 0x002fce0000410000 */
[----:B------:R1:W1:Y:S01]  /*42f0*/  MUFU.TANH R38, R0 ;  /* 0x0000000000267308 */ /* 0x0002620000002400 */
[----:B-----5:R-:W-:Y:S02]  /*4300*/  FMUL.FTZ R2, R14, c[0x0][0x320] ;  /* 0x0000c8000e027a20 */ /* 0x020fe40000410000 */
[----:B-1----:R-:W-:-:S05]  /*4310*/  FMUL.FTZ R0, R39, c[0x0][0x320] ;  /* 0x0000c80027007a20 */ /* 0x002fca0000410000 */
        /* <DEDUP_REMOVED lines=12> */
[----:B------:R-:W1:Y:S08]  /*43e0*/  MUFU.TANH R21, R3 ;  /* 0x0000000300157308 */ /* 0x000e700000002400 */
[----:B------:R5:W1:Y:S02]  /*43f0*/  MUFU.TANH R17, R0 ;  /* 0x0000000000117308 */ /* 0x000a640000002400 */
[----:B-----5:R-:W-:-:S06]  /*4400*/  FMUL.FTZ R0, R22, c[0x0][0x320] ;  /* 0x0000c80016007a20 */ /* 0x020fcc0000410000 */
        /* <DEDUP_REMOVED lines=8> */
[----:B-----5:R-:W-:-:S04]  /*4490*/  IADD3 R0, R233, R226, RZ ;  /* 0x000000e2e9007210 */ /* 0x020fc80007ffe0ff */
[----:B------:R-:W-:Y:S01]  /*44a0*/  MOV R4, R0 ;  /* 0x0000000000047202 */ /* 0x000fe20000000f00 */
[----:B------:R-:W-:-:S04]  /*44b0*/  @P2 IMAD.HI.U32 R2, R0, c[0x0][0x2c8], RZ ;  /* 0x0000b20000022a27 */ /* 0x000fc800078e00ff */
[----:B------:R-:W-:Y:S01]  /*44c0*/  FMUL.FTZ R0, R8, c[0x0][0x320] ;  /* 0x0000c80008007a20 */ /* 0x000fe20000410000 */
[----:B------:R-:W-:Y:S01]  /*44d0*/  @P2 SHF.R.U32.HI R4, RZ, c[0x0][0x2cc], R2 ;  /* 0x0000b300ff042a19 */ /* 0x000fe20000011602 */
[----:B------:R-:W-:Y:S01]  /*44e0*/  FMUL.FTZ R2, R11, c[0x0][0x320] ;  /* 0x0000c8000b027a20 */ /* 0x000fe20000410000 */
[----:B------:R-:W-:Y:S01]  /*44f0*/  IADD3 R8, -R214, R215, -R104 ;  /* 0x000000d7d6087210 */ /* 0x000fe20007ffe968 */
[----:B------:R5:W1:Y:S02]  /*4500*/  MUFU.TANH R12, R0 ;  /* 0x00000000000c7308 */ /* 0x000a640000002400 */
[----:B------:R-:W1:Y:S06]  /*4510*/  SHFL.IDX PT, R3, R4, RZ, 0x1c1f ;  /* 0x001c1fff04037589 */ /* 0x000e6c00000e0000 */
[----:B------:R-:W1:Y:S01]  /*4520*/  MUFU.TANH R19, R2 ;  /* 0x0000000200137308 */ /* 0x000e620000002400 */
[----:B-----5:R-:W-:-:S07]  /*4530*/  FMUL.FTZ R0, R9, c[0x0][0x320] ;  /* 0x0000c80009007a20 */ /* 0x020fce0000410000 */
[----:B------:R5:W1:Y:S02]  /*4540*/  MUFU.TANH R9, R0 ;  /* 0x0000000000097308 */ /* 0x000a640000002400 */
[----:B-----5:R-:W-:-:S06]  /*4550*/  FMUL.FTZ R0, R10, c[0x0][0x320] ;  /* 0x0000c8000a007a20 */ /* 0x020fcc0000410000 */
[----:B------:R5:W1:Y:S02]  /*4560*/  MUFU.TANH R20, R0 ;  /* 0x0000000000147308 */ /* 0x000a640000002400 */
[----:B-----5:R-:W-:-:S04]  /*4570*/  IADD3 R0, R215, 0x1, -R104 ;  /* 0x00000001d7007810 */ /* 0x020fc80007ffe868 */
[----:B------:R-:W-:-:S04]  /*4580*/  IADD3 R0, -R216, R0, -R214 ;  /* 0x00000000d8007210 */ /* 0x000fc80007ffe9d6 */
[C---:B------:R-:W-:Y:S02]  /*4590*/  IADD3 R6, R0.reuse, c[0x0][0x328], RZ ;  /* 0x0000ca0000067a10 */ /* 0x040fe40007ffe0ff */
[----:B------:R-:W-:Y:S02]  /*45a0*/  IADD3 R7, R0, UR4, RZ ;  /* 0x0000000400077c10 */ /* 0x000fe4000fffe0ff */
[-C--:B-1----:R-:W-:Y:S02]  /*45b0*/  IADD3 R2, R6, R3.reuse, RZ ;  /* 0x0000000306027210 */ /* 0x082fe40007ffe0ff */
[----:B------:R-:W-:Y:S02]  /*45c0*/  IADD3 R0, R7, R3, RZ ;  /* 0x0000000307007210 */ /* 0x000fe40007ffe0ff */
[----:B------:R-:W-:Y:S01]  /*45d0*/  IMNMX R2, R8, R2, PT ;  /* 0x0000000208027217 */ /* 0x000fe20003800200 */
[----:B------:R-:W-:Y:S05]  /*45e0*/  @!P1 BRA `(.L_x_1659) ;  /* 0x0000015000009947 */ /* 0x000fea0003800000 */
[----:B--234-:R-:W-:Y:S01]  /*45f0*/  IADD3 R3, -R216, R215, R3 ;  /* 0x000000d7d8037210 */ /* 0x01cfe20007ffe103 */
        /* <DEDUP_REMOVED lines=10> */
.L_x_1661:
[----:B------:R-:W-:-:S04]  /*46a0*/  MOV R5, c[0x0][0x32c] ;  /* 0x0000cb0000057a02 */ /* 0x000fc80000000f00 */
[----:B------:R-:W-:-:S13]  /*46b0*/  ISETP.NE.AND P0, PT, R5, 0x1, PT ;  /* 0x000000010500780c */ /* 0x000fda0003f05270 */
[----:B------:R-:W-:-:S05]  /*46c0*/  @P0 IMAD.HI.U32 R5, R3, c[0x0][0x330], RZ ;  /* 0x0000cc0003050a27 */ /* 0x000fca00078e00ff */
[----:B------:R-:W-:Y:S02]  /*46d0*/  @P0 SHF.R.U32.HI R3, RZ, c[0x0][0x334], R5 ;  /* 0x0000cd00ff030a19 */ /* 0x000fe40000011605 */
.L_x_1662:
[----:B------:R-:W-:Y:S05]  /*46e0*/  BSYNC B0 ;  /* 0x0000000000007941 */ /* 0x000fea0003800000 */
.L_x_1660:
[----:B------:R-:W-:-:S04]  /*46f0*/  IMAD R3, R3, c[0x0][0x32c], -R104 ;  /* 0x0000cb0003037a24 */ /* 0x000fc800078e0a68 */
[----:B------:R-:W-:-:S05]  /*4700*/  IMAD.IADD R3, R3, 0x1, -R214 ;  /* 0x0000000103037824 */ /* 0x000fca00078e0ad6 */
[----:B------:R-:W-:Y:S02]  /*4710*/  IADD3 R5, R3, c[0x0][0x32c], RZ ;  /* 0x0000cb0003057a10 */ /* 0x000fe40007ffe0ff */
[----:B------:R-:W-:Y:S02]  /*4720*/  IMNMX R0, R0, R3, !PT ;  /* 0x0000000300007217 */ /* 0x000fe40007800200 */
[----:B------:R-:W-:Y:S02]  /*4730*/  IMNMX R2, R2, R5, PT ;  /* 0x0000000502027217 */ /* 0x000fe40003800200 */
.L_x_1659:
[----:B--234-:R-:W-:Y:S01]  /*4740*/  ISETP.GT.AND P0, PT, R205, RZ, PT ;  /* 0x000000ffcd00720c */ /* 0x01cfe20003f04270 */
[----:B------:R-:W1:Y:S03]  /*4750*/  SHFL.IDX PT, R3, R4, 0x1, 0x1c1f ;  /* 0x003c1f0004037f89 */ /* 0x000e6600000e0000 */
[C---:B------:R-:W-:Y:S02]  /*4760*/  ISETP.GT.AND P4, PT, R0.reuse, RZ, P0 ;  /* 0x000000ff0000720c */ /* 0x040fe40000784270 */
[----:B------:R-:W-:-:S02]  /*4770*/  ISETP.GT.AND P6, PT, R0, 0x1, P0 ;  /* 0x000000010000780c */ /* 0x000fc400007c4270 */
[----:B------:R-:W-:Y:S02]  /*4780*/  ISETP.LT.OR P4, PT, R2, 0x1, P4 ;  /* 0x000000010200780c */ /* 0x000fe40002781670 */
[C---:B------:R-:W-:Y:S02]  /*4790*/  ISETP.GT.AND P5, PT, R0.reuse, 0x8, P0 ;  /* 0x000000080000780c */ /* 0x040fe400007a4270 */
[----:B------:R-:W-:Y:S02]  /*47a0*/  FSEL R10, R73, -INF , !P4 ;  /* 0xff800000490a7808 */ /* 0x000fe40006000000 */
[----:B------:R-:W-:Y:S02]  /*47b0*/  ISETP.GT.AND P4, PT, R0, 0x9, P0 ;  /* 0x000000090000780c */ /* 0x000fe40000784270 */
[C---:B------:R-:W-:Y:S02]  /*47c0*/  ISETP.LT.OR P6, PT, R2.reuse, 0x2, P6 ;  /* 0x000000020200780c */ /* 0x040fe400037c1670 */
[----:B------:R-:W-:-:S02]  /*47d0*/  ISETP.LT.OR P5, PT, R2, 0x9, P5 ;  /* 0x000000090200780c */ /* 0x000fc40002fa1670 */
[----:B------:R-:W-:Y:S02]  /*47e0*/  ISETP.LT.OR P4, PT, R2, 0xa, P4 ;  /* 0x0000000a0200780c */ /* 0x000fe40002781670 */
[----:B------:R-:W-:Y:S02]  /*47f0*/  FSEL R11, R72, -INF , !P6 ;  /* 0xff800000480b7808 */ /* 0x000fe40007000000 */
[----:B------:R-:W-:Y:S02]  /*4800*/  FSEL R14, R68, -INF , !P5 ;  /* 0xff800000440e7808 */ /* 0x000fe40006800000 */
[----:B------:R-:W-:Y:S02]  /*4810*/  FSEL R15, R60, -INF , !P4 ;  /* 0xff8000003c0f7808 */ /* 0x000fe40006000000 */
[C---:B------:R-:W-:Y:S02]  /*4820*/  ISETP.GT.AND P6, PT, R0.reuse, 0x10, P0 ;  /* 0x000000100000780c */ /* 0x040fe400007c4270 */
[----:B------:R-:W-:-:S02]  /*4830*/  ISETP.GT.AND P5, PT, R0, 0x11, P0 ;  /* 0x000000110000780c */ /* 0x000fc400007a4270 */
[----:B------:R-:W-:Y:S02]  /*4840*/  ISETP.GT.AND P4, PT, R0, 0x18, P0 ;  /* 0x000000180000780c */ /* 0x000fe40000784270 */
[C---:B------:R-:W-:Y:S02]  /*4850*/  ISETP.LT.OR P6, PT, R2.reuse, 0x11, P6 ;  /* 0x000000110200780c */ /* 0x040fe400037c1670 */
[C---:B------:R-:W-:Y:S02]  /*4860*/  ISETP.LT.OR P5, PT, R2.reuse, 0x12, P5 ;  /* 0x000000120200780c */ /* 0x040fe40002fa1670 */
[----:B------:R-:W-:Y:S02]  /*4870*/  ISETP.LT.OR P4, PT, R2, 0x19, P4 ;  /* 0x000000190200780c */ /* 0x000fe40002781670 */
[----:B------:R-:W-:Y:S02]  /*4880*/  FSEL R44, R44, -INF , !P6 ;  /* 0xff8000002c2c7808 */ /* 0x000fe40007000000 */
[----:B------:R-:W-:-:S02]  /*4890*/  FSEL R45, R45, -INF , !P5 ;  /* 0xff8000002d2d7808 */ /* 0x000fc40006800000 */
[----:B------:R-:W-:Y:S02]  /*48a0*/  FSEL R46, R40, -INF , !P4 ;  /* 0xff800000282e7808 */ /* 0x000fe40006000000 */
[C---:B------:R-:W-:Y:S02]  /*48b0*/  ISETP.GT.AND P6, PT, R0.reuse, 0x19, P0 ;  /* 0x000000190000780c */ /* 0x040fe400007c4270 */
[C---:B------:R-:W-:Y:S02]  /*48c0*/  ISETP.GT.AND P5, PT, R0.reuse, 0x20, P0 ;  /* 0x000000200000780c */ /* 0x040fe400007a4270 */
        /* <DEDUP_REMOVED lines=18> */
[----:B------:R-:W-:Y:S01]  /*49f0*/  ISETP.GT.AND P4, PT, R0, 0x39, P0 ;  /* 0x000000390000780c */ /* 0x000fe20000784270 */
[----:B-1----:R-:W-:Y:S01]  /*4a00*/  IMAD.IADD R0, R6, 0x1, R3 ;  /* 0x0000000106007824 */ /* 0x002fe200078e0203 */
[C---:B------:R-:W-:Y:S02]  /*4a10*/  ISETP.LT.OR P6, PT, R2.reuse, 0x32, P6 ;  /* 0x000000320200780c */ /* 0x040fe400037c1670 */
[----:B------:R-:W-:-:S02]  /*4a20*/  ISETP.LT.OR P5, PT, R2, 0x39, P5 ;  /* 0x000000390200780c */ /* 0x000fc40002fa1670 */
[----:B------:R-:W-:Y:S02]  /*4a30*/  ISETP.LT.OR P4, PT, R2, 0x3a, P4 ;  /* 0x0000003a0200780c */ /* 0x000fe40002781670 */
[----:B------:R-:W-:Y:S01]  /*4a40*/  IMNMX R2, R8, R0, PT ;  /* 0x0000000008027217 */ /* 0x000fe20003800200 */
[----:B------:R-:W-:Y:S01]  /*4a50*/  IMAD.IADD R0, R7, 0x1, R3 ;  /* 0x0000000107007824 */ /* 0x000fe200078e0203 */
[----:B------:R-:W-:Y:S02]  /*4a60*/  FSEL R202, R13, -INF , !P6 ;  /* 0xff8000000dca7808 */ /* 0x000fe40007000000 */
[----:B------:R-:W-:Y:S02]  /*4a70*/  FSEL R203, R12, -INF , !P5 ;  /* 0xff8000000ccb7808 */ /* 0x000fe40006800000 */
[----:B------:R-:W-:Y:S01]  /*4a80*/  FSEL R204, R9, -INF , !P4 ;  /* 0xff80000009cc7808 */ /* 0x000fe20006000000 */
        /* <DEDUP_REMOVED lines=12> */
.L_x_1665:
[----:B------:R-:W-:-:S04]  /*4b50*/  MOV R4, c[0x0][0x32c] ;  /* 0x0000cb0000047a02 */ /* 0x000fc80000000f00 */
[----:B------:R-:W-:-:S13]  /*4b60*/  ISETP.NE.AND P4, PT, R4, 0x1, PT ;  /* 0x000000010400780c */ /* 0x000fda0003f85270 */
[----:B------:R-:W-:-:S05]  /*4b70*/  @P4 IMAD.HI.U32 R4, R3, c[0x0][0x330], RZ ;  /* 0x0000cc0003044a27 */ /* 0x000fca00078e00ff */
[----:B------:R-:W-:Y:S02]  /*4b80*/  @P4 SHF.R.U32.HI R3, RZ, c[0x0][0x334], R4 ;  /* 0x0000cd00ff034a19 */ /* 0x000fe40000011604 */
.L_x_1666:
[----:B------:R-:W-:Y:S05]  /*4b90*/  BSYNC B0 ;  /* 0x0000000000007941 */ /* 0x000fea0003800000 */
.L_x_1664:
[----:B------:R-:W-:-:S04]  /*4ba0*/  IMAD R3, R3, c[0x0][0x32c], -R104 ;  /* 0x0000cb0003037a24 */ /* 0x000fc800078e0a68 */
[----:B------:R-:W-:-:S05]  /*4bb0*/  IMAD.IADD R3, R3, 0x1, -R214 ;  /* 0x0000000103037824 */ /* 0x000fca00078e0ad6 */
[----:B------:R-:W-:Y:S02]  /*4bc0*/  IADD3 R4, R3, c[0x0][0x32c], RZ ;  /* 0x0000cb0003047a10 */ /* 0x000fe40007ffe0ff */
[----:B------:R-:W-:Y:S02]  /*4bd0*/  IMNMX R0, R0, R3, !PT ;  /* 0x0000000300007217 */ /* 0x000fe40007800200 */
[----:B------:R-:W-:Y:S02]  /*4be0*/  IMNMX R2, R2, R4, PT ;  /* 0x0000000402027217 */ /* 0x000fe40003800200 */
.L_x_1663:
[----:B------:R-:W2:Y:S01]  /*4bf0*/  LDL R48, [R1+0x28] ;  /* 0x0000280001307983 */ /* 0x000ea20000100800 */
[----:B------:R-:W-:Y:S01]  /*4c00*/  FMNMX.FTZ R3, R10, R11, !PT ;  /* 0x0000000b0a037209 */ /* 0x000fe20007810000 */
[----:B------:R-:W-:-:S04]  /*4c10*/  DEPBAR.LE SB0, 0x2 ;  /* 0x000080800000791a */ /* 0x000fc80000000000 */
[----:B------:R-:W-:Y:S01]  /*4c20*/  FMNMX.FTZ R3, R14, R3, !PT ;  /* 0x000000030e037209 */ /* 0x000fe20007810000 */
[----:B------:R-:W-:Y:S01]  /*4c30*/  IMAD.IADD R16, R192, 0x1, R195 ;  /* 0x00000001c0107824 */ /* 0x000fe200078e02c3 */
[----:B------:R-:W-:Y:S01]  /*4c40*/  BAR.SYNC.DEFER_BLOCKING 0x0 ;  /* 0x0000000000007b1d */ /* 0x000fe20000010000 */
[C---:B------:R-:W-:Y:S02]  /*4c50*/  ISETP.GT.AND P6, PT, R0.reuse, RZ, P0 ;  /* 0x000000ff0000720c */ /* 0x040fe400007c4270 */
[----:B------:R-:W-:Y:S02]  /*4c60*/  FMNMX.FTZ R3, R15, R3, !PT ;  /* 0x000000030f037209 */ /* 0x000fe40007810000 */
[----:B------:R-:W-:Y:S01]  /*4c70*/  ISETP.GT.AND P5, PT, R0, 0x1, P0 ;  /* 0x000000010000780c */ /* 0x000fe200007a4270 */
[----:B------:R-:W-:Y:S01]  /*4c80*/  BSSY B0, `(.L_x_1667) ;  /* 0x0000173000007945 */ /* 0x000fe20003800000 */
[----:B------:R-:W-:Y:S02]  /*4c90*/  FMNMX.FTZ R3, R44, R3, !PT ;  /* 0x000000032c037209 */ /* 0x000fe40007810000 */
[----:B------:R-:W-:-:S02]  /*4ca0*/  ISETP.LT.OR P6, PT, R2, 0x1, P6 ;  /* 0x000000010200780c */ /* 0x000fc400037c1670 */
[----:B------:R-:W-:Y:S02]  /*4cb0*/  FMNMX.FTZ R3, R45, R3, !PT ;  /* 0x000000032d037209 */ /* 0x000fe40007810000 */
[----:B------:R-:W-:Y:S02]  /*4cc0*/  ISETP.GT.AND P4, PT, R0, 0x8, P0 ;  /* 0x000000080000780c */ /* 0x000fe40000784270 */
[----:B------:R-:W-:Y:S02]  /*4cd0*/  ISETP.LT.OR P5, PT, R2, 0x2, P5 ;  /* 0x000000020200780c */ /* 0x000fe40002fa1670 */
[----:B------:R-:W-:Y:S02]  /*4ce0*/  FSEL R6, R74, -INF , !P6 ;  /* 0xff8000004a067808 */ /* 0x000fe40007000000 */
[----:B------:R-:W-:Y:S02]  /*4cf0*/  FMNMX.FTZ R3, R46, R3, !PT ;  /* 0x000000032e037209 */ /* 0x000fe40007810000 */
[----:B------:R-:W-:-:S02]  /*4d00*/  ISETP.GT.AND P6, PT, R0, 0x9, P0 ;  /* 0x000000090000780c */ /* 0x000fc400007c4270 */
[----:B------:R-:W-:Y:S02]  /*4d10*/  ISETP.LT.OR P4, PT, R2, 0x9, P4 ;  /* 0x000000090200780c */ /* 0x000fe40002781670 */
[----:B------:R-:W-:Y:S02]  /*4d20*/  FSEL R7, R69, -INF , !P5 ;  /* 0xff80000045077808 */ /* 0x000fe40006800000 */
[----:B------:R-:W-:Y:S02]  /*4d30*/  FMNMX.FTZ R3, R47, R3, !PT ;  /* 0x000000032f037209 */ /* 0x000fe40007810000 */
[----:B------:R-:W-:Y:S02]  /*4d40*/  ISETP.GT.AND P5, PT, R0, 0x10, P0 ;  /* 0x000000100000780c */ /* 0x000fe400007a4270 */
[----:B------:R-:W-:Y:S02]  /*4d50*/  ISETP.LT.OR P6, PT, R2, 0xa, P6 ;  /* 0x0000000a0200780c */ /* 0x000fe400037c1670 */
[----:B------:R-:W-:-:S02]  /*4d60*/  FSEL R8, R61, -INF , !P4 ;  /* 0xff8000003d087808 */ /* 0x000fc40006000000 */
[----:B------:R-:W-:Y:S02]  /*4d70*/  FMNMX.FTZ R4, R6, R7, !PT ;  /* 0x0000000706047209 */ /* 0x000fe40007810000 */
[----:B------:R-:W-:Y:S02]  /*4d80*/  FMNMX.FTZ R3, R141, R3, !PT ;  /* 0x000000038d037209 */ /* 0x000fe40007810000 */
[----:B------:R-:W-:Y:S02]  /*4d90*/  ISETP.GT.AND P4, PT, R0, 0x11, P0 ;  /* 0x000000110000780c */ /* 0x000fe40000784270 */
[----:B------:R-:W-:Y:S02]  /*4da0*/  ISETP.LT.OR P5, PT, R2, 0x11, P5 ;  /* 0x000000110200780c */ /* 0x000fe40002fa1670 */
[----:B------:R-:W-:Y:S02]  /*4db0*/  FSEL R9, R52, -INF , !P6 ;  /* 0xff80000034097808 */ /* 0x000fe40007000000 */
        /* <DEDUP_REMOVED lines=9> */
[----:B------:R-:W-:Y:S01]  /*4e50*/  ISETP.LT.OR P6, PT, R2, 0x19, P6 ;  /* 0x000000190200780c */ /* 0x000fe200037c1670 */
[----:B------:R-:W-:Y:S01]  /*4e60*/  LDSM.16.MT88.4 R40, [R16+0x2000] ;  /* 0x002000001028783b */ /* 0x000fe20000004200 */
        /* <DEDUP_REMOVED lines=9> */
[----:B------:R-:W-:Y:S01]  /*4f00*/  ISETP.LT.OR P4, PT, R2, 0x21, P4 ;  /* 0x000000210200780c */ /* 0x000fe20002781670 */
[----:B------:R-:W-:Y:S01]  /*4f10*/  LDSM.16.MT88.4 R36, [R194] ;  /* 0x00000000c224783b */ /* 0x000fe20000004200 */
[----:B------:R-:W-:Y:S02]  /*4f20*/  FMNMX.FTZ R4, R52, R4, !PT ;  /* 0x0000000434047209 */ /* 0x000fe40007810000 */
[----:B------:R-:W-:Y:S02]  /*4f30*/  FMNMX.FTZ R3, R202, R3, !PT ;  /* 0x00000003ca037209 */ /* 0x000fe40007810000 */
[----:B------:R-:W-:Y:S02]  /*4f40*/  ISETP.GT.AND P5, PT, R0, 0x28, P0 ;  /* 0x000000280000780c */ /* 0x000fe400007a4270 */
[----:B------:R-:W-:Y:S02]  /*4f50*/  ISETP.LT.OR P6, PT, R2, 0x22, P6 ;  /* 0x000000220200780c */ /* 0x000fe400037c1670 */
[----:B------:R-:W-:-:S02]  /*4f60*/  FSEL R54, R28, -INF , !P4 ;  /* 0xff8000001c367808 */ /* 0x000fc40006000000 */
[----:B------:R-:W-:Y:S01]  /*4f70*/  FMNMX.FTZ R4, R53, R4, !PT ;  /* 0x0000000435047209 */ /* 0x000fe20007810000 */
[----:B------:R-:W-:Y:S01]  /*4f80*/  LDSM.16.MT88.4 R28, [R195+0x2000] ;  /* 0x00200000c31c783b */ /* 0x000fe20000004200 */
[----:B------:R-:W-:Y:S02]  /*4f90*/  FMNMX.FTZ R3, R203, R3, !PT ;  /* 0x00000003cb037209 */ /* 0x000fe40007810000 */
[----:B------:R-:W-:Y:S02]  /*4fa0*/  ISETP.GT.AND P4, PT, R0, 0x29, P0 ;  /* 0x000000290000780c */ /* 0x000fe40000784270 */
[----:B------:R-:W-:Y:S02]  /*4fb0*/  FSEL R55, R27, -INF , !P6 ;  /* 0xff8000001b377808 */ /* 0x000fe40007000000 */
[----:B------:R-:W-:Y:S02]  /*4fc0*/  ISETP.LT.OR P5, PT, R2, 0x29, P5 ;  /* 0x000000290200780c */ /* 0x000fe40002fa1670 */
[----:B------:R-:W-:-:S02]  /*4fd0*/  FMNMX.FTZ R4, R54, R4, !PT ;  /* 0x0000000436047209 */ /* 0x000fc40007810000 */
[----:B------:R-:W-:Y:S02]  /*4fe0*/  FMNMX.FTZ R3, R204, R3, !PT ;  /* 0x00000003cc037209 */ /* 0x000fe40007810000 */
[----:B------:R-:W-:Y:S02]  /*4ff0*/  ISETP.GT.AND P6, PT, R0, 0x30, P0 ;  /* 0x000000300000780c */ /* 0x000fe400007c4270 */
[----:B------:R-:W-:Y:S01]  /*5000*/  ISETP.LT.OR P4, PT, R2, 0x2a, P4 ;  /* 0x0000002a0200780c */ /* 0x000fe20002781670 */
[----:B------:R-:W1:Y:S01]  /*5010*/  SHFL.BFLY PT, R5, R3, 0x2, 0x1f ;  /* 0x0c401f0003057f89 */ /* 0x000e6200000e0000 */
[----:B------:R-:W-:Y:S02]  /*5020*/  FSEL R102, R26, -INF , !P5 ;  /* 0xff8000001a667808 */ /* 0x000fe40006800000 */
[----:B------:R-:W-:Y:S01]  /*5030*/  FMNMX.FTZ R4, R55, R4, !PT ;  /* 0x0000000437047209 */ /* 0x000fe20007810000 */
[----:B------:R-:W-:Y:S01]  /*5040*/  LDSM.16.MT88.4 R24, [R195] ;  /* 0x00000000c318783b */ /* 0x000fe20000004200 */
        /* <DEDUP_REMOVED lines=8> */
[----:B------:R-:W-:Y:S02]  /*50d0*/  ISETP.GT.AND P0, PT, R0, 0x39, P0 ;  /* 0x000000390000780c */ /* 0x000fe40000704270 */
[C---:B------:R-:W-:Y:S02]  /*50e0*/  ISETP.LT.OR P4, PT, R2.reuse, 0x39, P4 ;  /* 0x000000390200780c */ /* 0x040fe40002781670 */
[----:B------:R-:W-:Y:S02]  /*50f0*/  FSEL R185, R21, -INF , !P5 ;  /* 0xff80000015b97808 */ /* 0x000fe40006800000 */
[----:B------:R-:W-:Y:S02]  /*5100*/  FMNMX.FTZ R0, R159, R4, !PT ;  /* 0x000000049f007209 */ /* 0x000fe40007810000 */
[----:B------:R-:W-:-:S02]  /*5110*/  ISETP.LT.OR P0, PT, R2, 0x3a, P0 ;  /* 0x0000003a0200780c */ /* 0x000fc40000701670 */
[----:B------:R-:W-:Y:S02]  /*5120*/  FSEL R184, R20, -INF , !P4 ;  /* 0xff80000014b87808 */ /* 0x000fe40006000000 */
[----:B------:R-:W-:Y:S02]  /*5130*/  FMNMX.FTZ R2, R185, R0, !PT ;  /* 0x00000000b9027209 */ /* 0x000fe40007810000 */
[----:B------:R-:W-:Y:S02]  /*5140*/  FSEL R19, R19, -INF , !P0 ;  /* 0xff80000013137808 */ /* 0x000fe40004000000 */
[----:B------:R-:W-:Y:S02]  /*5150*/  FMNMX.FTZ R2, R184, R2, !PT ;  /* 0x00000002b8027209 */ /* 0x000fe40007810000 */
[----:B-1----:R-:W-:Y:S02]  /*5160*/  FMNMX.FTZ R0, R3, R5, !PT ;  /* 0x0000000503007209 */ /* 0x002fe40007810000 */
[----:B------:R-:W-:-:S03]  /*5170*/  FMNMX.FTZ R2, R19, R2, !PT ;  /* 0x0000000213027209 */ /* 0x000fc60007810000 */
[----:B------:R-:W1:Y:S04]  /*5180*/  SHFL.BFLY PT, R4, R0, 0x1, 0x1f ;  /* 0x0c201f0000047f89 */ /* 0x000e6800000e0000 */
[----:B------:R-:W3:Y:S01]  /*5190*/  SHFL.BFLY PT, R3, R2, 0x2, 0x1f ;  /* 0x0c401f0002037f89 */ /* 0x000ee200000e0000 */
[----:B-1----:R-:W-:Y:S02]  /*51a0*/  FMNMX.FTZ R101, R0, R4, !PT ;  /* 0x0000000400657209 */ /* 0x002fe40007810000 */
[----:B---3--:R-:W-:-:S03]  /*51b0*/  FMNMX.FTZ R3, R2, R3, !PT ;  /* 0x0000000302037209 */ /* 0x008fc60007810000 */
        /* <DEDUP_REMOVED lines=8> */
[----:B---3--:R-:W-:Y:S01]  /*5240*/  FFMA.FTZ R0, R11, c[0x0][0x2d0], -R2 ;  /* 0x0000b4000b007a23 */ /* 0x008fe20000010802 */
[----:B------:R-:W-:-:S03]  /*5250*/  FSETP.NEU.FTZ.AND P0, PT, R100, -INF , PT ;  /* 0xff8000006400780b */ /* 0x000fc60003f1d000 */
[----:B------:R-:W-:Y:S08]  /*5260*/  MUFU.EX2 R246, R3 ;  /* 0x0000000300f67308 */ /* 0x000ff00000000800 */
[----:B------:R1:W-:Y:S02]  /*5270*/  MUFU.EX2 R245, R0 ;  /* 0x0000000000f57308 */ /* 0x0003e40000000800 */
[----:B-1----:R-:W-:-:S02]  /*5280*/  FFMA.FTZ R0, R14, c[0x0][0x2d0], -R2 ;  /* 0x0000b4000e007a23 */ /* 0x002fc40000010802 */
[----:B------:R-:W1:Y:S04]  /*5290*/  LDSM.16.MT88.4 R12, [R194+0x2000] ;  /* 0x00200000c20c783b */ /* 0x000e680000004200 */
[----:B------:R3:W4:Y:S02]  /*52a0*/  MUFU.EX2 R244, R0 ;  /* 0x0000000000f47308 */ /* 0x0007240000000800 */
[----:B---3--:R-:W-:-:S05]  /*52b0*/  FMUL.FTZ R0, R100, c[0x0][0x2d0] ;  /* 0x0000b40064007a20 */ /* 0x008fca0000410000 */
[----:B------:R-:W-:-:S05]  /*52c0*/  FSEL R0, R0, RZ, P0 ;  /* 0x000000ff00007208 */ /* 0x000fca0000000000 */
[--C-:B------:R-:W-:Y:S02]  /*52d0*/  FFMA.FTZ R4, R7, c[0x0][0x2d0], -R0.reuse ;  /* 0x0000b40007047a23 */ /* 0x100fe40000010800 */
[--C-:B------:R-:W-:Y:S01]  /*52e0*/  FFMA.FTZ R3, R6, c[0x0][0x2d0], -R0.reuse ;  /* 0x0000b40006037a23 */ /* 0x100fe20000010800 */
[----:B----4-:R-:W-:Y:S01]  /*52f0*/  F2FP.BF16.PACK_AB R6, R246, R244 ;  /* 0x000000f4f606723e */ /* 0x010fe200000010ff */
[----:B------:R3:W-:Y:S08]  /*5300*/  MUFU.EX2 R223, R4 ;  /* 0x0000000400df7308 */ /* 0x0007f00000000800 */
[----:B------:R4:W5:Y:S01]  /*5310*/  MUFU.EX2 R229, R3 ;  /* 0x0000000300e57308 */ /* 0x0009620000000800 */
[----:B---3--:R-:W-:Y:S01]  /*5320*/  FFMA.FTZ R4, R8, c[0x0][0x2d0], -R0 ;  /* 0x0000b40008047a23 */ /* 0x008fe20000010800 */
[----:B--2---:R-:W-:Y:S06]  /*5330*/  LDSM.16.MT88.4 R20, [R48] ;  /* 0x000000003014783b */ /* 0x004fec0000004200 */
[----:B------:R2:W-:Y:S01]  /*5340*/  MUFU.EX2 R213, R4 ;  /* 0x0000000400d57308 */ /* 0x0005e20000000800 */
[----:B----4-:R-:W-:Y:S01]  /*5350*/  IMAD.IADD R3, R192, 0x1, R194 ;  /* 0x00000001c0037824 */ /* 0x010fe200078e02c2 */
[----:B-----5:R-:W-:-:S04]  /*5360*/  F2FP.BF16.PACK_AB R5, R223, R229 ;  /* 0x000000e5df05723e */ /* 0x020fc800000010ff */
[----:B------:R-:W-:Y:S01]  /*5370*/  LDSM.16.MT88.4 R32, [R3] ;  /* 0x000000000320783b */ /* 0x000fe20000004200 */
[----:B--2---:R-:W-:-:S03]  /*5380*/  FFMA.FTZ R4, R9, c[0x0][0x2d0], -R0 ;  /* 0x0000b40009047a23 */ /* 0x004fc60000010800 */
[----:B------:R-:W2:Y:S01]  /*5390*/  LDSM.16.MT88.4 R8, [R3+0x2000] ;  /* 0x002000000308783b */ /* 0x000ea20000004200 */
[----:B------:R3:W4:Y:S02]  /*53a0*/  MUFU.EX2 R230, R4 ;  /* 0x0000000400e67308 */ /* 0x0007240000000800 */
[----:B---3--:R-:W-:Y:S02]  /*53b0*/  F2FP.BF16.PACK_AB R4, R245, R247 ;  /* 0x000000f7f504723e */ /* 0x008fe400000010ff */
[----:B----4-:R-:W-:-:S07]  /*53c0*/  F2FP.BF16.PACK_AB R7, R230, R213 ;  /* 0x000000d5e607723e */ /* 0x010fce00000010ff */
[C---:B-1----:R-:W-:Y:S08]  /*53d0*/  HMMA.16816.F32.BF16 R84, R4.reuse, R12, RZ ;  /* 0x0000000c0454723c */ /* 0x042ff000000418ff */
[C---:B------:R-:W-:Y:S01]  /*53e0*/  HMMA.16816.F32.BF16 R80, R4.reuse, R14, RZ ;  /* 0x0000000e0450723c */ /* 0x040fe200000418ff */
[----:B------:R-:W1:Y:S04]  /*53f0*/  LDSM.16.MT88.4 R12, [R48+0x4000] ;  /* 0x00400000300c783b */ /* 0x000e680000004200 */
[----:B------:R-:W-:Y:S03]  /*5400*/  LDSM.16.MT88.4 R48, [R3+0x800] ;  /* 0x000800000330783b */ /* 0x000fe60000004200 */
[C---:B--2---:R-:W-:Y:S07]  /*5410*/  HMMA.16816.F32.BF16 R72, R4.reuse, R8, RZ ;  /* 0x000000080448723c */ /* 0x044fee00000418ff */
[--C-:B------:R-:W-:Y:S01]  /*5420*/  FFMA.FTZ R8, R44, c[0x0][0x2d0], -R2.reuse ;  /* 0x0000b4002c087a23 */ /* 0x100fe20000010802 */
[C---:B------:R-:W-:Y:S03]  /*5430*/  HMMA.16816.F32.BF16 R108, R4.reuse, R32, RZ ;  /* 0x00000020046c723c */ /* 0x040fe600000418ff */
[----:B------:R2:W-:Y:S05]  /*5440*/  MUFU.EX2 R241, R8 ;  /* 0x0000000800f17308 */ /* 0x0005ea0000000800 */
[C---:B------:R-:W-:Y:S01]  /*5450*/  HMMA.16816.F32.BF16 R112, R4.reuse, R34, RZ ;  /* 0x000000220470723c */ /* 0x040fe200000418ff */
[----:B------:R-:W3:Y:S07]  /*5460*/  LDSM.16.MT88.4 R32, [R194+0x4000] ;  /* 0x00400000c220783b */ /* 0x000eee0000004200 */
[----:B------:R-:W-:Y:S01]  /*5470*/  HMMA.16816.F32.BF16 R104, R4, R24, RZ ;  /* 0x000000180468723c */ /* 0x000fe200000418ff */
[----:B--2---:R-:W-:-:S04]  /*5480*/  FFMA.FTZ R8, R45, c[0x0][0x2d0], -R2 ;  /* 0x0000b4002d087a23 */ /* 0x004fc80000010802 */
[----:B------:R2:W4:Y:S03]  /*5490*/  MUFU.EX2 R243, R8 ;  /* 0x0000000800f37308 */ /* 0x0005260000000800 */
[C---:B------:R-:W-:Y:S01]  /*54a0*/  HMMA.16816.F32.BF16 R96, R4.reuse, R26, RZ ;  /* 0x0000001a0460723c */ /* 0x040fe200000418ff */
[----:B------:R-:W5:Y:S07]  /*54b0*/  LDSM.16.MT88.4 R24, [R3+0x4000] ;  /* 0x004000000318783b */ /* 0x000f6e0000004200 */
[----:B------:R-:W-:Y:S01]  /*54c0*/  HMMA.16816.F32.BF16 R92, R4, R20, RZ ;  /* 0x00000014045c723c */ /* 0x000fe200000418ff */
[----:B--2---:R-:W-:-:S07]  /*54d0*/  FFMA.FTZ R8, R46, c[0x0][0x2d0], -R2 ;  /* 0x0000b4002e087a23 */ /* 0x004fce0000010802 */
[C---:B------:R-:W-:Y:S01]  /*54e0*/  HMMA.16816.F32.BF16 R88, R4.reuse, R22, RZ ;  /* 0x000000160458723c */ /* 0x040fe200000418ff */
[----:B------:R-:W2:Y:S01]  /*54f0*/  LDSM.16.MT88.4 R20, [R195+0x4000] ;  /* 0x00400000c314783b */ /* 0x000ea20000004200 */
[----:B------:R1:W-:Y:S06]  /*5500*/  MUFU.EX2 R240, R8 ;  /* 0x0000000800f07308 */ /* 0x0003ec0000000800 */
[C---:B------:R-:W-:Y:S08]  /*5510*/  HMMA.16816.F32.BF16 R120, R4.reuse, R36, RZ ;  /* 0x000000240478723c */ /* 0x040ff000000418ff */
[----:B------:R-:W-:Y:S01]  /*5520*/  HMMA.16816.F32.BF16 R116, R4, R38, RZ ;  /* 0x000000260474723c */ /* 0x000fe200000418ff */
[----:B------:R-:W-:Y:S01]  /*5530*/  LDSM.16.MT88.4 R36, [R16+0x800] ;  /* 0x000800001024783b */ /* 0x000fe20000004200 */
[----:B-1----:R-:W-:-:S03]  /*5540*/  FFMA.FTZ R8, R47, c[0x0][0x2d0], -R2 ;  /* 0x0000b4002f087a23 */ /* 0x002fc60000010802 */
[----:B------:R-:W1:Y:S01]  /*5550*/  LDSM.16.MT88.4 R44, [R194+0x800] ;  /* 0x00080000c22c783b */ /* 0x000e620000004200 */
[----:B------:R3:W1:Y:S02]  /*5560*/  MUFU.EX2 R242, R8 ;  /* 0x0000000800f27308 */ /* 0x0006640000000800 */
[C---:B------:R-:W-:Y:S08]  /*5570*/  HMMA.16816.F32.BF16 R68, R4.reuse, R28, RZ ;  /* 0x0000001c0444723c */ /* 0x040ff000000418ff */
[----:B------:R-:W-:Y:S01]  /*5580*/  HMMA.16816.F32.BF16 R64, R4, R30, RZ ;  /* 0x0000001e0440723c */ /* 0x000fe200000418ff */
[----:B------:R-:W1:Y:S01]  /*5590*/  LDSM.16.MT88.4 R28, [R3+0x2800] ;  /* 0x00280000031c783b */ /* 0x000e620000004200 */
[----:B---3--:R-:W-:-:S06]  /*55a0*/  FFMA.FTZ R8, R18, c[0x0][0x2d0], -R0 ;  /* 0x0000b40012087a23 */ /* 0x008fcc0000010800 */
[C---:B------:R-:W-:Y:S01]  /*55b0*/  HMMA.16816.F32.BF16 R152, R4.reuse, R12, RZ ;  /* 0x0000000c0498723c */ /* 0x040fe200000418ff */
[----:B------:R3:W-:Y:S07]  /*55c0*/  MUFU.EX2 R207, R8 ;  /* 0x0000000800cf7308 */ /* 0x0007ee0000000800 */
[C---:B------:R-:W-:Y:S01]  /*55d0*/  HMMA.16816.F32.BF16 R160, R4.reuse, R14, RZ ;  /* 0x0000000e04a0723c */ /* 0x040fe200000418ff */
[----:B------:R-:W1:Y:S07]  /*55e0*/  LDSM.16.MT88.4 R12, [R195+0x2800] ;  /* 0x00280000c30c783b */ /* 0x000e6e0000004200 */
[----:B------:R-:W-:Y:S01]  /*55f0*/  HMMA.16816.F32.BF16 R76, R4, R10, RZ ;  /* 0x0000000a044c723c */ /* 0x000fe200000418ff */
[----:B---3--:R-:W-:-:S04]  /*5600*/  FFMA.FTZ R8, R17, c[0x0][0x2d0], -R0 ;  /* 0x0000b40011087a23 */ /* 0x008fc80000010800 */
[----:B------:R3:W1:Y:S03]  /*5610*/  MUFU.EX2 R212, R8 ;  /* 0x0000000800d47308 */ /* 0x0006660000000800 */
[C---:B------:R-:W-:Y:S08]  /*5620*/  HMMA.16816.F32.BF16 R56, R4.reuse, R40, RZ ;  /* 0x000000280438723c */ /* 0x040ff000000418ff */
[----:B------:R-:W-:Y:S01]  /*5630*/  HMMA.16816.F32.BF16 R60, R4, R42, RZ ;  /* 0x0000002a043c723c */ /* 0x000fe200000418ff */
[----:B------:R-:W-:Y:S01]  /*5640*/  LDSM.16.MT88.4 R40, [R195+0x800] ;  /* 0x00080000c328783b */ /* 0x000fe20000004200 */
[----:B---3--:R-:W-:-:S06]  /*5650*/  FFMA.FTZ R8, R52, c[0x0][0x2d0], -R0 ;  /* 0x0000b40034087a23 */ /* 0x008fcc0000010800 */
[C---:B------:R-:W-:Y:S01]  /*5660*/  HMMA.16816.F32.BF16 R124, R4.reuse, R32, RZ ;  /* 0x00000020047c723c */ /* 0x040fe200000418ff */
[----:B------:R3:W-:Y:S07]  /*5670*/  MUFU.EX2 R206, R8 ;  /* 0x0000000800ce7308 */ /* 0x0007ee0000000800 */
[C---:B------:R-:W-:Y:S01]  /*5680*/  HMMA.16816.F32.BF16 R128, R4.reuse, R34, RZ ;  /* 0x000000220480723c */ /* 0x040fe200000418ff */
[----:B------:R-:W-:Y:S07]  /*5690*/  LDSM.16.MT88.4 R32, [R194+0x2800] ;  /* 0x00280000c220783b */ /* 0x000fee0000004200 */
[----:B-----5:R-:W-:Y:S01]  /*56a0*/  HMMA.16816.F32.BF16 R132, R4, R24, RZ ;  /* 0x000000180484723c */ /* 0x020fe200000418ff */
[----:B---3--:R-:W-:-:S04]  /*56b0*/  FFMA.FTZ R8, R53, c[0x0][0x2d0], -R0 ;  /* 0x0000b40035087a23 */ /* 0x008fc80000010800 */
[----:B------:R3:W5:Y:S03]  /*56c0*/  MUFU.EX2 R208, R8 ;  /* 0x0000000800d07308 */ /* 0x0007660000000800 */
[C---:B------:R-:W-:Y:S01]  /*56d0*/  HMMA.16816.F32.BF16 R136, R4.reuse, R26, RZ ;  /* 0x0000001a0488723c */ /* 0x040fe200000418ff */
[----:B------:R-:W-:Y:S07]  /*56e0*/  LDSM.16.MT88.4 R24, [R194+0x4800] ;  /* 0x00480000c218783b */ /* 0x000fee0000004200 */
[C---:B--2---:R-:W-:Y:S01]  /*56f0*/  HMMA.16816.F32.BF16 R144, R4.reuse, R20, RZ ;  /* 0x000000140490723c */ /* 0x044fe200000418ff */
[----:B---3--:R-:W2:Y:S07]  /*5700*/  LDSM.16.MT88.4 R8, [R16+0x2800] ;  /* 0x002800001008783b */ /* 0x008eae0000004200 */
[----:B------:R-:W-:Y:S01]  /*5710*/  HMMA.16816.F32.BF16 R148, R4, R22, RZ ;  /* 0x000000160494723c */ /* 0x000fe200000418ff */
[----:B------:R-:W-:Y:S06]  /*5720*/  LDSM.16.MT88.4 R20, [R195+0x4800] ;  /* 0x00480000c314783b */ /* 0x000fec0000004200 */
[----:B----4-:R-:W-:-:S02]  /*5730*/  F2FP.BF16.PACK_AB R4, R243, R241 ;  /* 0x000000f1f304723e */ /* 0x010fc400000010ff */
[----:B-1----:R-:W-:Y:S02]  /*5740*/  F2FP.BF16.PACK_AB R6, R242, R240 ;  /* 0x000000f0f206723e */ /* 0x002fe400000010ff */
[----:B------:R-:W-:Y:S02]  /*5750*/  F2FP.BF16.PACK_AB R5, R212, R207 ;  /* 0x000000cfd405723e */ /* 0x000fe400000010ff */
[----:B-----5:R-:W-:-:S07]  /*5760*/  F2FP.BF16.PACK_AB R7, R208, R206 ;  /* 0x000000ced007723e */ /* 0x020fce00000010ff */
[C---:B------:R-:W-:Y:S08]  /*5770*/  HMMA.16816.F32.BF16 R196, R4.reuse, R44, R120 ;  /* 0x0000002c04c4723c */ /* 0x040ff00000041878 */
[C---:B------:R-:W-:Y:S08]  /*5780*/  HMMA.16816.F32.BF16 R120, R4.reuse, R36, R92 ;  /* 0x000000240478723c */ /* 0x040ff0000004185c */
[C---:B------:R-:W-:Y:S08]  /*5790*/  HMMA.16816.F32.BF16 R92, R4.reuse, R28, R72 ;  /* 0x0000001c045c723c */ /* 0x040ff00000041848 */
[C---:B------:R-:W-:Y:S08]  /*57a0*/  HMMA.16816.F32.BF16 R72, R4.reuse, R12, R68 ;  /* 0x0000000c0448723c */ /* 0x040ff00000041844 */
[C---:B------:R-:W-:Y:S01]  /*57b0*/  HMMA.16816.F32.BF16 R68, R4.reuse, R14, R64 ;  /* 0x0000000e0444723c */ /* 0x040fe20000041840 */
[----:B------:R-:W-:Y:S07]  /*57c0*/  LDSM.16.MT88.4 R12, [R16+0x4800] ;  /* 0x00480000100c783b */ /* 0x000fee0000004200 */
[C---:B--2---:R-:W-:Y:S07]  /*57d0*/  HMMA.16816.F32.BF16 R64, R4.reuse, R8, R56 ;  /* 0x000000080440723c */ /* 0x044fee0000041838 */
[--C-:B------:R-:W-:Y:S01]  /*57e0*/  FFMA.FTZ R8, R141, c[0x0][0x2d0], -R2.reuse ;  /* 0x0000b4008d087a23 */ /* 0x100fe20000010802 */
[C---:B------:R-:W-:Y:S03]  /*57f0*/  HMMA.16816.F32.BF16 R176, R4.reuse, R48, R108 ;  /* 0x0000003004b0723c */ /* 0x040fe6000004186c */
[----:B------:R1:W-:Y:S05]  /*5800*/  MUFU.EX2 R239, R8 ;  /* 0x0000000800ef7308 */ /* 0x0003ea0000000800 */
[C---:B------:R-:W-:Y:S08]  /*5810*/  HMMA.16816.F32.BF16 R164, R4.reuse, R42, R96 ;  /* 0x0000002a04a4723c */ /* 0x040ff00000041860 */
[----:B------:R-:W-:Y:S01]  /*5820*/  HMMA.16816.F32.BF16 R108, R4, R32, R84 ;  /* 0x00000020046c723c */ /* 0x000fe20000041854 */
[----:B-1----:R-:W-:-:S04]  /*5830*/  FFMA.FTZ R8, R140, c[0x0][0x2d0], -R2 ;  /* 0x0000b4008c087a23 */ /* 0x002fc80000010802 */
[----:B------:R1:W2:Y:S03]  /*5840*/  MUFU.EX2 R238, R8 ;  /* 0x0000000800ee7308 */ /* 0x0002a60000000800 */
[C---:B------:R-:W-:Y:S01]  /*5850*/  HMMA.16816.F32.BF16 R96, R4.reuse, R34, R80 ;  /* 0x000000220460723c */ /* 0x040fe20000041850 */
[----:B------:R-:W3:Y:S07]  /*5860*/  LDSM.16.MT88.4 R32, [R3+0x4800] ;  /* 0x004800000320783b */ /* 0x000eee0000004200 */
[----:B------:R-:W-:Y:S01]  /*5870*/  HMMA.16816.F32.BF16 R180, R4, R46, R116 ;  /* 0x0000002e04b4723c */ /* 0x000fe20000041874 */
[----:B-1----:R-:W-:-:S07]  /*5880*/  FFMA.FTZ R8, R142, c[0x0][0x2d0], -R2 ;  /* 0x0000b4008e087a23 */ /* 0x002fce0000010802 */
[C---:B------:R-:W-:Y:S01]  /*5890*/  HMMA.16816.F32.BF16 R116, R4.reuse, R38, R88 ;  /* 0x000000260474723c */ /* 0x040fe20000041858 */
[----:B------:R-:W1:Y:S01]  /*58a0*/  LDSM.16.MT88.4 R36, [R195+0x1000] ;  /* 0x00100000c324783b */ /* 0x000e620000004200 */
[----:B------:R4:W-:Y:S06]  /*58b0*/  MUFU.EX2 R237, R8 ;  /* 0x0000000800ed7308 */ /* 0x0009ec0000000800 */
[C---:B------:R-:W-:Y:S08]  /*58c0*/  HMMA.16816.F32.BF16 R60, R4.reuse, R10, R60 ;  /* 0x0000000a043c723c */ /* 0x040ff0000004183c */
[----:B------:R-:W-:Y:S01]  /*58d0*/  HMMA.16816.F32.BF16 R80, R4, R30, R76 ;  /* 0x0000001e0450723c */ /* 0x000fe2000004184c */
[----:B------:R-:W-:Y:S01]  /*58e0*/  LDSM.16.MT88.4 R28, [R3+0x1000] ;  /* 0x00100000031c783b */ /* 0x000fe20000004200 */
[----:B----4-:R-:W-:-:S04]  /*58f0*/  FFMA.FTZ R8, R143, c[0x0][0x2d0], -R2 ;  /* 0x0000b4008f087a23 */ /* 0x010fc80000010802 */
[----:B------:R4:W5:Y:S02]  /*5900*/  MUFU.EX2 R236, R8 ;  /* 0x0000000800ec7308 */ /* 0x0009640000000800 */
[C---:B------:R-:W-:Y:S08]  /*5910*/  HMMA.16816.F32.BF16 R168, R4.reuse, R50, R112 ;  /* 0x0000003204a8723c */ /* 0x040ff00000041870 */
[----:B---3--:R-:W-:Y:S01]  /*5920*/  HMMA.16816.F32.BF16 R76, R4, R32, R132 ;  /* 0x00000020044c723c */ /* 0x008fe20000041884 */
[----:B------:R-:W-:Y:S01]  /*5930*/  LDSM.16.MT88.4 R132, [R16+0x1800] ;  /* 0x001800001084783b */ /* 0x000fe20000004200 */
[----:B----4-:R-:W-:-:S06]  /*5940*/  FFMA.FTZ R8, R54, c[0x0][0x2d0], -R0 ;  /* 0x0000b40036087a23 */ /* 0x010fcc0000010800 */
[C---:B------:R-:W-:Y:S01]  /*5950*/  HMMA.16816.F32.BF16 R44, R4.reuse, R34, R136 ;  /* 0x00000022042c723c */ /* 0x040fe20000041888 */
[----:B------:R-:W3:Y:S01]  /*5960*/  LDSM.16.MT88.4 R32, [R194+0x1000] ;  /* 0x00100000c220783b */ /* 0x000ee20000004200 */
[----:B------:R4:W-:Y:S06]  /*5970*/  MUFU.EX2 R158, R8 ;  /* 0x00000008009e7308 */ /* 0x0009ec0000000800 */
[C---:B------:R-:W-:Y:S08]  /*5980*/  HMMA.16816.F32.BF16 R172, R4.reuse, R40, R104 ;  /* 0x0000002804ac723c */ /* 0x040ff00000041868 */
[----:B------:R-:W-:Y:S01]  /*5990*/  HMMA.16816.F32.BF16 R56, R4, R22, R148 ;  /* 0x000000160438723c */ /* 0x000fe20000041894 */
[----:B----4-:R-:W-:-:S04]  /*59a0*/  FFMA.FTZ R8, R55, c[0x0][0x2d0], -R0 ;  /* 0x0000b40037087a23 */ /* 0x010fc80000010800 */
[----:B------:R4:W1:Y:S03]  /*59b0*/  MUFU.EX2 R157, R8 ;  /* 0x00000008009d7308 */ /* 0x0008660000000800 */
[C---:B------:R-:W-:Y:S01]  /*59c0*/  HMMA.16816.F32.BF16 R52, R4.reuse, R20, R144 ;  /* 0x000000140434723c */ /* 0x040fe20000041890 */
[----:B------:R-:W-:Y:S07]  /*59d0*/  LDSM.16.MT88.4 R20, [R195+0x3000] ;  /* 0x00300000c314783b */ /* 0x000fee0000004200 */
[----:B------:R-:W-:Y:S01]  /*59e0*/  HMMA.16816.F32.BF16 R40, R4, R24, R124 ;  /* 0x000000180428723c */ /* 0x000fe2000004187c */
[----:B------:R-:W-:Y:S01]  /*59f0*/  LDSM.16.MT88.4 R124, [R195+0x1800] ;  /* 0x00180000c37c783b */ /* 0x000fe20000004200 */
[----:B----4-:R-:W-:-:S06]  /*5a00*/  FFMA.FTZ R8, R102, c[0x0][0x2d0], -R0 ;  /* 0x0000b40066087a23 */ /* 0x010fcc0000010800 */
[C---:B------:R-:W-:Y:S01]  /*5a10*/  HMMA.16816.F32.BF16 R48, R4.reuse, R26, R128 ;  /* 0x0000001a0430723c */ /* 0x040fe20000041880 */
[----:B------:R-:W-:Y:S01]  /*5a20*/  LDSM.16.MT88.4 R24, [R3+0x3000] ;  /* 0x003000000318783b */ /* 0x000fe20000004200 */
[----:B------:R4:W-:Y:S06]  /*5a30*/  MUFU.EX2 R156, R8 ;  /* 0x00000008009c7308 */ /* 0x0009ec0000000800 */
[C---:B------:R-:W-:Y:S08]  /*5a40*/  HMMA.16816.F32.BF16 R88, R4.reuse, R12, R152 ;  /* 0x0000000c0458723c */ /* 0x040ff00000041898 */
[----:B------:R-:W-:Y:S01]  /*5a50*/  HMMA.16816.F32.BF16 R84, R4, R14, R160 ;  /* 0x0000000e0454723c */ /* 0x000fe200000418a0 */
[----:B------:R-:W-:Y:S01]  /*5a60*/  LDSM.16.MT88.4 R12, [R16+0x1000] ;  /* 0x00100000100c783b */ /* 0x000fe20000004200 */
[----:B----4-:R-:W-:-:S04]  /*5a70*/  FFMA.FTZ R8, R103, c[0x0][0x2d0], -R0 ;  /* 0x0000b40067087a23 */ /* 0x010fc80000010800 */
[----:B------:R4:W3:Y:S01]  /*5a80*/  MUFU.EX2 R102, R8 ;  /* 0x0000000800667308 */ /* 0x0008e20000000800 */
[----:B--2---:R-:W-:Y:S02]  /*5a90*/  F2FP.BF16.PACK_AB R4, R238, R239 ;  /* 0x000000efee04723e */ /* 0x004fe400000010ff */
[----:B-----5:R-:W-:Y:S02]  /*5aa0*/  F2FP.BF16.PACK_AB R6, R236, R237 ;  /* 0x000000edec06723e */ /* 0x020fe400000010ff */
[----:B-1----:R-:W-:Y:S01]  /*5ab0*/  F2FP.BF16.PACK_AB R5, R157, R158 ;  /* 0x0000009e9d05723e */ /* 0x002fe200000010ff */
[----:B----4-:R-:W1:Y:S01]  /*5ac0*/  LDSM.16.MT88.4 R8, [R194+0x3000] ;  /* 0x00300000c208783b */ /* 0x010e620000004200 */
[----:B---3--:R-:W-:-:S07]  /*5ad0*/  F2FP.BF16.PACK_AB R7, R102, R156 ;  /* 0x0000009c6607723e */ /* 0x008fce00000010ff */
[C---:B------:R-:W-:Y:S08]  /*5ae0*/  HMMA.16816.F32.BF16 R128, R4.reuse, R38, R164 ;  /* 0x000000260480723c */ /* 0x040ff000000418a4 */
[C---:B------:R-:W-:Y:S08]  /*5af0*/  HMMA.16816.F32.BF16 R196, R4.reuse, R32, R196 ;  /* 0x0000002004c4723c */ /* 0x040ff000000418c4 */
[C---:B------:R-:W-:Y:S01]  /*5b00*/  HMMA.16816.F32.BF16 R180, R4.reuse, R34, R180 ;  /* 0x0000002204b4723c */ /* 0x040fe200000418b4 */
[----:B------:R-:W-:Y:S07]  /*5b10*/  LDSM.16.MT88.4 R32, [R194+0x5000] ;  /* 0x00500000c220783b */ /* 0x000fee0000004200 */
[C---:B------:R-:W-:Y:S08]  /*5b20*/  HMMA.16816.F32.BF16 R112, R4.reuse, R28, R176 ;  /* 0x0000001c0470723c */ /* 0x040ff000000418b0 */
[C---:B-1----:R-:W-:Y:S01]  /*5b30*/  HMMA.16816.F32.BF16 R164, R4.reuse, R8, R108 ;  /* 0x0000000804a4723c */ /* 0x042fe2000004186c */
[----:B------:R-:W-:Y:S06]  /*5b40*/  LDSM.16.MT88.4 R108, [R194+0x1800] ;  /* 0x00180000c26c783b */ /* 0x000fec0000004200 */
[--C-:B------:R-:W-:Y:S01]  /*5b50*/  FFMA.FTZ R8, R201, c[0x0][0x2d0], -R2.reuse ;  /* 0x0000b400c9087a23 */ /* 0x100fe20000010802 */
[C---:B------:R-:W-:Y:S01]  /*5b60*/  HMMA.16816.F32.BF16 R104, R4.reuse, R30, R168 ;  /* 0x0000001e0468723c */ /* 0x040fe200000418a8 */
[----:B------:R-:W1:Y:S02]  /*5b70*/  LDSM.16.MT88.4 R28, [R16+0x3000] ;  /* 0x00300000101c783b */ /* 0x000e640000004200 */
[----:B------:R2:W-:Y:S05]  /*5b80*/  MUFU.EX2 R234, R8 ;  /* 0x0000000800ea7308 */ /* 0x0005ea0000000800 */
[C---:B------:R-:W-:Y:S08]  /*5b90*/  HMMA.16816.F32.BF16 R176, R4.reuse, R36, R172 ;  /* 0x0000002404b0723c */ /* 0x040ff000000418ac */
[----:B------:R-:W-:Y:S01]  /*5ba0*/  HMMA.16816.F32.BF16 R152, R4, R20, R72 ;  /* 0x000000140498723c */ /* 0x000fe20000041848 */
[----:B------:R-:W-:Y:S01]  /*5bb0*/  LDSM.16.MT88.4 R72, [R194+0x5800] ;  /* 0x00580000c248783b */ /* 0x000fe20000004200 */
[----:B--2---:R-:W-:-:S04]  /*5bc0*/  FFMA.FTZ R8, R202, c[0x0][0x2d0], -R2 ;  /* 0x0000b400ca087a23 */ /* 0x004fc80000010802 */
[----:B------:R2:W3:Y:S02]  /*5bd0*/  MUFU.EX2 R202, R8 ;  /* 0x0000000800ca7308 */ /* 0x0004e40000000800 */
[C---:B------:R-:W-:Y:S01]  /*5be0*/  HMMA.16816.F32.BF16 R148, R4.reuse, R22, R68 ;  /* 0x000000160494723c */ /* 0x040fe20000041844 */
[----:B------:R-:W4:Y:S07]  /*5bf0*/  LDSM.16.MT88.4 R20, [R195+0x5000] ;  /* 0x00500000c314783b */ /* 0x000f2e0000004200 */
[----:B------:R-:W-:Y:S01]  /*5c00*/  HMMA.16816.F32.BF16 R92, R4, R24, R92 ;  /* 0x00000018045c723c */ /* 0x000fe2000004185c */
[----:B--2---:R-:W-:-:S07]  /*5c10*/  FFMA.FTZ R8, R203, c[0x0][0x2d0], -R2 ;  /* 0x0000b400cb087a23 */ /* 0x004fce0000010802 */
[C---:B------:R-:W-:Y:S01]  /*5c20*/  HMMA.16816.F32.BF16 R36, R4.reuse, R26, R80 ;  /* 0x0000001a0424723c */ /* 0x040fe20000041850 */
[----:B------:R-:W2:Y:S01]  /*5c30*/  LDSM.16.MT88.4 R24, [R16+0x5000] ;  /* 0x005000001018783b */ /* 0x000ea20000004200 */
[----:B------:R-:W-:Y:S01]  /*5c40*/  FFMA.FTZ R2, R204, c[0x0][0x2d0], -R2 ;  /* 0x0000b400cc027a23 */ /* 0x000fe20000010802 */
[----:B------:R-:W-:Y:S02]  /*5c50*/  MUFU.EX2 R201, R8 ;  /* 0x0000000800c97308 */ /* 0x000fe40000000800 */
[----:B------:R-:W-:Y:S03]  /*5c60*/  LDSM.16.MT88.4 R80, [R3+0x5800] ;  /* 0x005800000350783b */ /* 0x000fe60000004200 */
[C---:B------:R-:W-:Y:S03]  /*5c70*/  HMMA.16816.F32.BF16 R160, R4.reuse, R10, R96 ;  /* 0x0000000a04a0723c */ /* 0x040fe60000041860 */
[----:B------:R5:W1:Y:S04]  /*5c80*/  MUFU.EX2 R103, R2 ;  /* 0x0000000200677308 */ /* 0x000a680000000800 */
[----:B---3--:R-:W-:Y:S01]  /*5c90*/  F2FP.BF16.PACK_AB R96, R202, R234 ;  /* 0x000000eaca60723e */ /* 0x008fe200000010ff */
[C---:B------:R-:W-:Y:S08]  /*5ca0*/  HMMA.16816.F32.BF16 R172, R4.reuse, R12, R120 ;  /* 0x0000000c04ac723c */ /* 0x040ff00000041878 */
[----:B------:R-:W-:Y:S01]  /*5cb0*/  HMMA.16816.F32.BF16 R168, R4, R14, R116 ;  /* 0x0000000e04a8723c */ /* 0x000fe20000041874 */
[----:B------:R-:W3:Y:S01]  /*5cc0*/  LDSM.16.MT88.4 R12, [R3+0x5000] ;  /* 0x00500000030c783b */ /* 0x000ee20000004200 */
[----:B-----5:R-:W-:Y:S01]  /*5cd0*/  FFMA.FTZ R2, R159, c[0x0][0x2d0], -R0 ;  /* 0x0000b4009f027a23 */ /* 0x020fe20000010800 */
[----:B-1----:R-:W-:-:S02]  /*5ce0*/  F2FP.BF16.PACK_AB R98, R103, R201 ;  /* 0x000000c96762723e */ /* 0x002fc400000010ff */
[----:B------:R-:W1:Y:S01]  /*5cf0*/  LDSM.16.MT88.4 R116, [R3+0x1800] ;  /* 0x001800000374783b */ /* 0x000e620000004200 */
[----:B------:R5:W-:Y:S02]  /*5d00*/  MUFU.EX2 R11, R2 ;  /* 0x00000002000b7308 */ /* 0x000be40000000800 */
[C---:B------:R-:W-:Y:S01]  /*5d10*/  HMMA.16816.F32.BF16 R144, R4.reuse, R28, R64 ;  /* 0x0000001c0490723c */ /* 0x040fe20000041840 */
[----:B------:R-:W-:Y:S07]  /*5d20*/  LDSM.16.MT88.4 R64, [R16+0x3800] ;  /* 0x003800001040783b */ /* 0x000fee0000004200 */
[----:B------:R-:W-:Y:S01]  /*5d30*/  HMMA.16816.F32.BF16 R68, R4, R30, R60 ;  /* 0x0000001e0444723c */ /* 0x000fe2000004183c */
[----:B-----5:R-:W-:-:S07]  /*5d40*/  FFMA.FTZ R2, R185, c[0x0][0x2d0], -R0 ;  /* 0x0000b400b9027a23 */ /* 0x020fce0000010800 */
[C---:B------:R-:W-:Y:S01]  /*5d50*/  HMMA.16816.F32.BF16 R136, R4.reuse, R32, R40 ;  /* 0x000000200488723c */ /* 0x040fe20000041828 */
[----:B------:R-:W-:Y:S01]  /*5d60*/  LDSM.16.MT88.4 R40, [R194+0x3800] ;  /* 0x00380000c228783b */ /* 0x000fe20000004200 */
[----:B------:R5:W2:Y:S06]  /*5d70*/  MUFU.EX2 R10, R2 ;  /* 0x00000002000a7308 */ /* 0x000aac0000000800 */
[C---:B------:R-:W-:Y:S01]  /*5d80*/  HMMA.16816.F32.BF16 R140, R4.reuse, R34, R48 ;  /* 0x00000022048c723c */ /* 0x040fe20000041830 */
[----:B------:R-:W1:Y:S07]  /*5d90*/  LDSM.16.MT88.4 R48, [R3+0x3800] ;  /* 0x003800000330783b */ /* 0x000e6e0000004200 */
[----:B----4-:R-:W-:Y:S01]  /*5da0*/  HMMA.16816.F32.BF16 R28, R4, R20, R52 ;  /* 0x00000014041c723c */ /* 0x010fe20000041834 */
[--C-:B-----5:R-:W-:Y:S01]  /*5db0*/  FFMA.FTZ R2, R184, c[0x0][0x2d0], -R0.reuse ;  /* 0x0000b400b8027a23 */ /* 0x120fe20000010800 */
[----:B--2---:R-:W-:Y:S01]  /*5dc0*/  F2FP.BF16.PACK_AB R97, R10, R11 ;  /* 0x0000000b0a61723e */ /* 0x004fe200000010ff */
[----:B------:R-:W-:-:S02]  /*5dd0*/  FFMA.FTZ R0, R19, c[0x0][0x2d0], -R0 ;  /* 0x0000b40013007a23 */ /* 0x000fc40000010800 */
[----:B------:R2:W-:Y:S03]  /*5de0*/  MUFU.EX2 R9, R2 ;  /* 0x0000000200097308 */ /* 0x0005e60000000800 */
[C---:B------:R-:W-:Y:S01]  /*5df0*/  HMMA.16816.F32.BF16 R32, R4.reuse, R22, R56 ;  /* 0x000000160420723c */ /* 0x040fe20000041838 */
[----:B------:R-:W4:Y:S04]  /*5e00*/  LDSM.16.MT88.4 R56, [R195+0x3800] ;  /* 0x00380000c338783b */ /* 0x000f280000004200 */
[----:B------:R-:W-:Y:S01]  /*5e10*/  LDSM.16.MT88.4 R16, [R16+0x5800] ;  /* 0x005800001010783b */ /* 0x000fe20000004200 */
[----:B------:R5:W1:Y:S02]  /*5e20*/  MUFU.EX2 R8, R0 ;  /* 0x0000000000087308 */ /* 0x000a640000000800 */
[----:B------:R-:W-:Y:S01]  /*5e30*/  HMMA.16816.F32.BF16 R20, R4, R24, R88 ;  /* 0x000000180414723c */ /* 0x000fe20000041858 */
[----:B------:R-:W4:Y:S01]  /*5e40*/  LDSM.16.MT88.4 R88, [R195+0x5800] ;  /* 0x00580000c358783b */ /* 0x000f220000004200 */
[----:B--2---:R-:W-:-:S06]  /*5e50*/  FADD.FTZ R2, R247, R245 ;  /* 0x000000f5f7027221 */ /* 0x004fcc0000010000 */
[----:B---3--:R-:W-:Y:S01]  /*5e60*/  HMMA.16816.F32.BF16 R76, R4, R12, R76 ;  /* 0x0000000c044c723c */ /* 0x008fe2000004184c */
[----:B------:R-:W-:Y:S02]  /*5e70*/  FADD.FTZ R2, R244, R2 ;  /* 0x00000002f4027221 */ /* 0x000fe40000010000 */
[----:B-----5:R-:W-:-:S05]  /*5e80*/  FADD.FTZ R0, R229, R223 ;  /* 0x000000dfe5007221 */ /* 0x020fca0000010000 */
[C---:B------:R-:W-:Y:S01]  /*5e90*/  HMMA.16816.F32.BF16 R12, R4.reuse, R14, R44 ;  /* 0x0000000e040c723c */ /* 0x040fe2000004182c */
[----:B------:R-:W-:Y:S01]  /*5ea0*/  FADD.FTZ R2, R246, R2 ;  /* 0x00000002f6027221 */ /* 0x000fe20000010000 */
[----:B-1----:R-:W-:Y:S01]  /*5eb0*/  F2FP.BF16.PACK_AB R99, R8, R9 ;  /* 0x000000090863723e */ /* 0x002fe200000010ff */
[----:B------:R-:W-:Y:S02]  /*5ec0*/  FADD.FTZ R0, R213, R0 ;  /* 0x00000000d5007221 */ /* 0x000fe40000010000 */
        /* <DEDUP_REMOVED lines=24> */
[----:B------:R-:W-:Y:S01]  /*6050*/  FADD.FTZ R2, R11, R0 ;  /* 0x000000000b027221 */ /* 0x000fe20000010000 */
[----:B------:R-:W-:Y:S01]  /*6060*/  IADD3 R0, R205, -0x3, RZ ;  /* 0xfffffffdcd007810 */ /* 0x000fe20007ffe0ff */
[----:B------:R-:W-:Y:S02]  /*6070*/  FADD.FTZ R3, R201, R3 ;  /* 0x00000003c9037221 */ /* 0x000fe40000010000 */
[----:B------:R-:W-:Y:S01]  /*6080*/  FADD.FTZ R2, R10, R2 ;  /* 0x000000020a027221 */ /* 0x000fe20000010000 */
[----:B------:R-:W-:Y:S01]  /*6090*/  ISETP.GE.AND P0, PT, R0, R200, PT ;  /* 0x000000c80000720c */ /* 0x000fe20003f06270 */
[----:B------:R-:W-:Y:S01]  /*60a0*/  HMMA.16816.F32.BF16 R116, R96, R118, R104 ;  /* 0x000000766074723c */ /* 0x000fe20000041868 */
[----:B------:R-:W-:-:S02]  /*60b0*/  FADD.FTZ R212, R103, R3 ;  /* 0x0000000367d47221 */ /* 0x000fc40000010000 */
[----:B------:R-:W-:-:S04]  /*60c0*/  FADD.FTZ R2, R9, R2 ;  /* 0x0000000209027221 */ /* 0x000fc80000010000 */
[----:B------:R-:W-:Y:S01]  /*60d0*/  FADD.FTZ R213, R8, R2 ;  /* 0x0000000208d57221 */ /* 0x000fe20000010000 */
[C---:B------:R-:W-:Y:S08]  /*60e0*/  HMMA.16816.F32.BF16 R48, R96.reuse, R50, R36 ;  /* 0x000000326030723c */ /* 0x040ff00000041824 */
        /* <DEDUP_REMOVED lines=21> */
[----:B------:R-:W-:Y:S01]  /*6240*/  IMAD.WIDE.U32 R4, R0, c[0x0][0x1e0], RZ ;  /* 0x0000780000047a25 */ /* 0x000fe200078e00ff */
[----:B------:R-:W-:-:S03]  /*6250*/  ISETP.GE.AND P4, PT, R210, c[0x0][0x1d4], PT ;  /* 0x00007500d2007a0c */ /* 0x000fc60003f86270 */
        /* <DEDUP_REMOVED lines=15> */
[----:B------:R-:W-:-:S05]  /*6350*/  LEA.HI.X R5, R5, R3, R0, 0x6, P5 ;  /* 0x0000000305057211 */ /* 0x000fca00028f3400 */
[----:B------:R1:W-:Y:S04]  /*6360*/  LDGSTS.E.BYPASS.LTC128B.128 [R227+0xe100], [R2.64+0x80], !P0 ;  /* 0x0e10008002e37fae */ /* 0x0003e8000c101d48 */
[----:B------:R1:W-:Y:S04]  /*6370*/  LDGSTS.E.BYPASS.LTC128B.128 [R227+0x10100], [R2.64+0x100], !P3 ;  /* 0x1010010002e37fae */ /* 0x0003e8000d901d48 */
[----:B------:R1:W-:Y:S04]  /*6380*/  LDGSTS.E.BYPASS.LTC128B.128 [R227+0xd100], [R4.64], !P4 ;  /* 0x0d10000004e37fae */ /* 0x0003e8000e101d48 */
[----:B------:R1:W-:Y:S04]  /*6390*/  LDGSTS.E.BYPASS.LTC128B.128 [R227+0xf100], [R4.64+0x80], !P0 ;  /* 0x0f10008004e37fae */ /* 0x0003e8000c101d48 */
[----:B------:R1:W-:Y:S02]  /*63a0*/  LDGSTS.E.BYPASS.LTC128B.128 [R227+0x11100], [R4.64+0x100], !P3 ;  /* 0x1110010004e37fae */ /* 0x0003e4000d901d48 */
.L_x_1668:
[----:B------:R-:W-:Y:S05]  /*63b0*/  BSYNC B0 ;  /* 0x0000000000007941 */ /* 0x000fea0003800000 */
.L_x_1667:
[----:B-1----:R-:W-:Y:S01]  /*63c0*/  @P2 IMAD.HI.U32 R2, R226, c[0x0][0x2c8], RZ ;  /* 0x0000b200e2022a27 */ /* 0x002fe200078e00ff */
[----:B------:R-:W0:Y:S01]  /*63d0*/  LDGDEPBAR ;  /* 0x00000000000079af */ /* 0x000e220000000000 */
[----:B------:R-:W-:-:S02]  /*63e0*/  IADD3 R196, R205, -0x2, RZ ;  /* 0xfffffffecdc47810 */ /* 0x000fc40007ffe0ff */
[----:B------:R-:W-:Y:S01]  /*63f0*/  IMAD.MOV.U32 R0, RZ, RZ, R226 ;  /* 0x000000ffff007224 */ /* 0x000fe200078e00e2 */
        /* <DEDUP_REMOVED lines=15> */
.L_x_1671:
[----:B------:R-:W-:-:S13]  /*64f0*/  ISETP.NE.AND P0, PT, R4, 0x1, PT ;  /* 0x000000010400780c */ /* 0x000fda0003f05270 */
[----:B------:R-:W-:-:S05]  /*6500*/  @P0 IMAD.HI.U32 R2, R3, c[0x0][0x330], RZ ;  /* 0x0000cc0003020a27 */ /* 0x000fca00078e00ff */
[----:B------:R-:W-:Y:S02]  /*6510*/  @P0 SHF.R.U32.HI R3, RZ, c[0x0][0x334], R2 ;  /* 0x0000cd00ff030a19 */ /* 0x000fe40000011602 */
.L_x_1672:
[----:B------:R-:W-:Y:S05]  /*6520*/  BSYNC B0 ;  /* 0x0000000000007941 */ /* 0x000fea0003800000 */
.L_x_1670:
[----:B------:R-:W-:-:S05]  /*6530*/  IMAD R3, R3, R4, c[0x0][0x32c] ;  /* 0x0000cb0003037624 */ /* 0x000fca00078e0204 */
[----:B------:R-:W-:-:S04]  /*6540*/  IMNMX R0, R0, R3, PT ;  /* 0x0000000300007217 */ /* 0x000fc80003800200 */
.L_x_1669:
[----:B------:R-:W-:Y:S01]  /*6550*/  SHF.R.S32.HI R2, RZ, 0x1f, R0 ;  /* 0x0000001fff027819 */ /* 0x000fe20000011400 */
[----:B------:R-:W-:Y:S02]  /*6560*/  IMAD.MOV.U32 R185, RZ, RZ, 0x1 ;  /* 0x00000001ffb97424 */ /* 0x000fe400078e00ff */
[----:B------:R-:W-:Y:S01]  /*6570*/  IMAD.MOV.U32 R198, RZ, RZ, RZ ;  /* 0x000000ffffc67224 */ /* 0x000fe200078e00ff */
[----:B------:R-:W-:-:S04]  /*6580*/  LEA.HI R0, R2, R0, RZ, 0x6 ;  /* 0x0000000002007211 */ /* 0x000fc800078f30ff */
[----:B------:R-:W-:-:S04]  /*6590*/  SHF.R.S32.HI R0, RZ, 0x6, R0 ;  /* 0x00000006ff007819 */ /* 0x000fc80000011400 */
[----:B------:R-:W-:-:S04]  /*65a0*/  IMNMX R205, R200, R0, !PT ;  /* 0x00000000c8cd7217 */ /* 0x000fc80007800200 */
[----:B------:R-:W-:-:S13]  /*65b0*/  ISETP.GE.AND P0, PT, R196, R205, PT ;  /* 0x000000cdc400720c */ /* 0x000fda0003f06270 */
[----:B------:R-:W-:Y:S05]  /*65c0*/  @!P0 BRA `(.L_x_1673) ;  /* 0x0000377000008947 */ /* 0x000fea0003800000 */
[----:B------:R-:W-:Y:S01]  /*65d0*/  IMAD.MOV.U32 R3, RZ, RZ, R100 ;  /* 0x000000ffff037224 */ /* 0x000fe200078e0064 */
[----:B------:R-:W-:Y:S01]  /*65e0*/  MOV R198, RZ ;  /* 0x000000ff00c67202 */ /* 0x000fe20000000f00 */
[----:B------:R-:W-:Y:S01]  /*65f0*/  IMAD.MOV.U32 R2, RZ, RZ, R101 ;  /* 0x000000ffff027224 */ /* 0x000fe200078e0065 */
[----:B------:R-:W-:Y:S02]  /*6600*/  MOV R185, 0x1 ;  /* 0x0000000100b97802 */ /* 0x000fe40000000f00 */
.L_x_1682:
[----:B------:R-:W-:Y:S04]  /*6610*/  DEPBAR.LE SB0, 0x2 ;  /* 0x000080800000791a */ /* 0x000fe80000000000 */
[----:B------:R-:W-:Y:S01]  /*6620*/  WARPSYNC 0xffffffff ;  /* 0xffffffff00007948 */ /* 0x000fe20003800000 */
[----:B------:R-:W-:Y:S01]  /*6630*/  BAR.SYNC.DEFER_BLOCKING 0x0 ;  /* 0x0000000000007b1d */ /* 0x000fe20000010000 */
[----:B------:R-:W-:Y:S01]  /*6640*/  IMAD R184, R185, 0x6000, RZ ;  /* 0x00006000b9b87824 */ /* 0x000fe200078e02ff */
[----:B------:R-:W-:Y:S04]  /*6650*/  ISETP.GE.AND P6, PT, R200, R196, PT ;  /* 0x000000c4c800720c */ /* 0x000fe80003fc6270 */
[----:B------:R-:W-:Y:S04]  /*6660*/  IADD3 R0, R193, R184, RZ ;  /* 0x000000b8c1007210 */ /* 0x000fe80007ffe0ff */
[CC--:B------:R-:W-:Y:S02]  /*6670*/  IADD3 R180, R191.reuse, R0.reuse, RZ ;  /* 0x00000000bfb47210 */ /* 0x0c0fe40007ffe0ff */
[C---:B------:R-:W-:Y:S02]  /*6680*/  IADD3 R181, R186.reuse, R0, RZ ;  /* 0x00000000bab57210 */ /* 0x040fe40007ffe0ff */
[----:B------:R-:W-:Y:S01]  /*6690*/  IADD3 R183, R186, R180, RZ ;  /* 0x000000b4bab77210 */ /* 0x000fe20007ffe0ff */
[----:B------:R-:W-:Y:S01]  /*66a0*/  @!P6 IMAD R154, R198, 0x6000, R225 ;  /* 0x00006000c69ae824 */ /* 0x000fe200078e02e1 */
[----:B------:R-:W-:Y:S02]  /*66b0*/  @!P6 IADD3 R20, R196, -0x1, RZ ;  /* 0xffffffffc414e810 */ /* 0x000fe40007ffe0ff */
[----:B------:R-:W-:Y:S02]  /*66c0*/  @!P6 MOV R148, c[0x0][0x208] ;  /* 0x000082000094ea02 */ /* 0x000fe40000000f00 */
[----:B------:R-:W-:Y:S02]  /*66d0*/  @!P6 SHF.R.S32.HI R12, RZ, 0x1f, R20 ;  /* 0x0000001fff0ce819 */ /* 0x000fe40000011414 */
[----:B------:R-:W-:Y:S01]  /*66e0*/  @!P6 MOV R149, c[0x0][0x20c] ;  /* 0x000083000095ea02 */ /* 0x000fe20000000f00 */
[----:B------:R-:W-:Y:S02]  /*66f0*/  LDSM.16.M88.4 R32, [R187] ;  /* 0x00000000bb20783b */ /* 0x000fe40000000200 */
[----:B------:R-:W-:Y:S01]  /*6700*/  @!P6 IMAD R12, R12, c[0x0][0x208], RZ ;  /* 0x000082000c0cea24 */ /* 0x000fe200078e02ff */
[----:B------:R-:W-:Y:S01]  /*6710*/  IADD3 R182, R191, R0, R186 ;  /* 0x00000000bfb67210 */ /* 0x000fe20007ffe0ba */
[----:B------:R-:W-:Y:S02]  /*6720*/  ULDC UR4, c[0x0][0x324] ;  /* 0x0000c90000047ab9 */ /* 0x000fe40000000800 */
[C---:B------:R-:W-:Y:S01]  /*6730*/  @!P6 IMAD R22, R20.reuse, c[0x0][0x20c], R12 ;  /* 0x000083001416ea24 */ /* 0x040fe200078e020c */
[----:B------:R-:W-:Y:S01]  /*6740*/  ULOP3.LUT UR4, URZ, UR4, URZ, 0x33, !UPT ;  /* 0x000000043f047292 */ /* 0x000fe2000f8e333f */
[----:B------:R-:W1:Y:S01]  /*6750*/  LDSM.16.M88.4 R8, [R0] ;  /* 0x000000000008783b */ /* 0x000e620000000200 */
[----:B------:R-:W-:Y:S05]  /*6760*/  @!P6 IMAD.WIDE.U32 R20, R20, c[0x0][0x208], RZ ;  /* 0x000082001414ea25 */ /* 0x000fea00078e00ff */
[----:B------:R-:W-:Y:S01]  /*6770*/  @!P6 SHF.L.U32 R28, R20, 0x6, RZ ;  /* 0x00000006141ce819 */ /* 0x000fe200000006ff */
[----:B------:R-:W2:Y:S01]  /*6780*/  LDSM.16.M88.4 R16, [R0+0x800] ;  /* 0x000800000010783b */ /* 0x000ea20000000200 */
[----:B------:R-:W-:Y:S02]  /*6790*/  @!P6 IADD3 R22, R21, R22, RZ ;  /* 0x000000161516e210 */ /* 0x000fe40007ffe0ff */
[----:B------:R-:W-:Y:S02]  /*67a0*/  @!P6 LEA R31, P0, R148, R28, 0x5 ;  /* 0x0000001c941fe211 */ /* 0x000fe400078028ff */
[----:B------:R-:W-:Y:S02]  /*67b0*/  @!P6 IADD3 R29, P5, R28, R220, RZ ;  /* 0x000000dc1c1de210 */ /* 0x000fe40007fbe0ff */
[----:B------:R-:W3:Y:S01]  /*67c0*/  LDSM.16.M88.4 R24, [R0+0x1000] ;  /* 0x001000000018783b */ /* 0x000ee20000000200 */
[----:B------:R-:W-:Y:S02]  /*67d0*/  @!P6 SHF.L.U64.HI R30, R20, 0x6, R22 ;  /* 0x00000006141ee819 */ /* 0x000fe40000010216 */
[----:B------:R-:W-:Y:S02]  /*67e0*/  @!P6 LEA R156, P4, R29, c[0x0][0x1f8], 0x1 ;  /* 0x00007e001d9cea11 */ /* 0x000fe400078808ff */
[----:B------:R-:W-:Y:S02]  /*67f0*/  @!P6 LEA.HI.X R152, R148, R30, R149, 0x5, P0 ;  /* 0x0000001e9498e211 */ /* 0x000fe400000f2c95 */
[----:B------:R-:W4:Y:S01]  /*6800*/  LDSM.16.M88.4 R100, [R0+0x1800] ;  /* 0x001800000064783b */ /* 0x000f220000000200 */
[----:B------:R-:W-:Y:S02]  /*6810*/  @!P6 ISETP.GE.AND P0, PT, R209, c[0x0][0x1d4], PT ;  /* 0x00007500d100ea0c */ /* 0x000fe40003f06270 */
[----:B------:R-:W-:Y:S02]  /*6820*/  @!P6 IADD3.X R28, R30, R222, RZ, P5, !PT ;  /* 0x000000de1e1ce210 */ /* 0x000fe40002ffe4ff */
[----:B------:R-:W-:Y:S02]  /*6830*/  @!P6 IADD3 R153, P5, R31, R220, RZ ;  /* 0x000000dc1f99e210 */ /* 0x000fe40007fbe0ff */
[----:B------:R-:W-:Y:S01]  /*6840*/  LDSM.16.M88.4 R136, [R188] ;  /* 0x00000000bc88783b */ /* 0x000fe20000000200 */
[----:B------:R-:W-:Y:S02]  /*6850*/  @!P6 LEA.HI.X R157, R29, c[0x0][0x1fc], R28, 0x1, P4 ;  /* 0x00007f001d9dea11 */ /* 0x000fe400020f0c1c */
[----:B------:R-:W-:Y:S04]  /*6860*/  @!P6 ISETP.GE.AND P4, PT, R210, c[0x0][0x1d4], PT ;  /* 0x00007500d200ea0c */ /* 0x000fe80003f86270 */
[----:B------:R-:W5:Y:S01]  /*6870*/  LDSM.16.M88.4 R140, [R180] ;  /* 0x00000000b48c783b */ /* 0x000f620000000200 */
[C---:B-1----:R-:W-:Y:S06]  /*6880*/  HMMA.16816.F32.BF16 R4, R32.reuse, R8, RZ ;  /* 0x000000082004723c */ /* 0x042fec00000418ff */
[----:B------:R-:W1:Y:S02]  /*6890*/  LDSM.16.M88.4 R144, [R180+0x800] ;  /* 0x00080000b490783b */ /* 0x000e640000000200 */
[C---:B------:R-:W-:Y:S05]  /*68a0*/  HMMA.16816.F32.BF16 R8, R32.reuse, R10, RZ ;  /* 0x0000000a2008723c */ /* 0x040fea00000418ff */
[----:B------:R-:W1:Y:S03]  /*68b0*/  LDSM.16.M88.4 R148, [R180+0x1000] ;  /* 0x00100000b494783b */ /* 0x000e660000000200 */
[C---:B--2---:R-:W-:Y:S08]  /*68c0*/  HMMA.16816.F32.BF16 R12, R32.reuse, R16, RZ ;  /* 0x00000010200c723c */ /* 0x044ff000000418ff */
[C---:B------:R-:W-:Y:S08]  /*68d0*/  HMMA.16816.F32.BF16 R16, R32.reuse, R18, RZ ;  /* 0x000000122010723c */ /* 0x040ff000000418ff */
[C---:B---3--:R-:W-:Y:S08]  /*68e0*/  HMMA.16816.F32.BF16 R20, R32.reuse, R24, RZ ;  /* 0x000000182014723c */ /* 0x048ff000000418ff */
[C---:B------:R-:W-:Y:S08]  /*68f0*/  HMMA.16816.F32.BF16 R24, R32.reuse, R26, RZ ;  /* 0x0000001a2018723c */ /* 0x040ff000000418ff */
[C---:B----4-:R-:W-:Y:S07]  /*6900*/  HMMA.16816.F32.BF16 R28, R32.reuse, R100, RZ ;  /* 0x00000064201c723c */ /* 0x050fee00000418ff */
[----:B------:R-:W-:Y:S01]  /*6910*/  @!P6 IADD3.X R100, R152, R222, RZ, P5, !PT ;  /* 0x000000de9864e210 */ /* 0x000fe20002ffe4ff */
[----:B------:R-:W-:Y:S01]  /*6920*/  HMMA.16816.F32.BF16 R32, R32, R102, RZ ;  /* 0x000000662020723c */ /* 0x000fe200000418ff */
[C---:B------:R-:W-:Y:S04]  /*6930*/  @!P6 LEA R152, P5, R153.reuse, c[0x0][0x1f8], 0x1 ;  /* 0x00007e009998ea11 */ /* 0x040fe800078a08ff */
[----:B------:R-:W-:Y:S02]  /*6940*/  @!P6 LEA.HI.X R153, R153, c[0x0][0x1fc], R100, 0x1, P5 ;  /* 0x00007f009999ea11 */ /* 0x000fe400028f0c64 */
[----:B------:R-:W2:Y:S01]  /*6950*/  LDSM.16.M88.4 R100, [R180+0x1800] ;  /* 0x00180000b464783b */ /* 0x000ea20000000200 */
[C---:B-----5:R-:W-:Y:S06]  /*6960*/  HMMA.16816.F32.BF16 R4, R136.reuse, R140, R4 ;  /* 0x0000008c8804723c */ /* 0x060fec0000041804 */
[----:B------:R-:W-:Y:S01]  /*6970*/  @!PT LDS RZ, [RZ] ;  /* 0x00000000fffff984 */ /* 0x000fe20000000800 */
[----:B------:R-:W-:Y:S01]  /*6980*/  @!PT LDS RZ, [RZ] ;  /* 0x00000000fffff984 */ /* 0x000fe20000000800 */
[----:B------:R-:W-:Y:S01]  /*6990*/  @!PT LDS RZ, [RZ] ;  /* 0x00000000fffff984 */ /* 0x000fe20000000800 */
[----:B------:R3:W-:Y:S02]  /*69a0*/  @!P6 LDGSTS.E.BYPASS.LTC128B.128 [R154], [R156.64], !P4 ;  /* 0x000000009c9aefae */ /* 0x0007e4000e101d48 */
[C---:B------:R-:W-:Y:S05]  /*69b0*/  HMMA.16816.F32.BF16 R8, R136.reuse, R142, R8 ;  /* 0x0000008e8808723c */ /* 0x040fea0000041808 */
[----:B------:R3:W-:Y:S03]  /*69c0*/  @!P6 LDGSTS.E.BYPASS.LTC128B.128 [R154+0x2000], [R156.64+0x80], !P0 ;  /* 0x020000809c9aefae */ /* 0x0007e6000c101d48 */
[C---:B-1----:R-:W-:Y:S04]  /*69d0*/  HMMA.16816.F32.BF16 R12, R136.reuse, R144, R12 ;  /* 0x00000090880c723c */ /* 0x042fe8000004180c */
[----:B------:R3:W-:Y:S04]  /*69e0*/  @!P6 LDGSTS.E.BYPASS.LTC128B.128 [R154+0x4000], [R156.64+0x100], !P3 ;  /* 0x040001009c9aefae */ /* 0x0007e8000d901d48 */
[C---:B------:R-:W-:Y:S03]  /*69f0*/  HMMA.16816.F32.BF16 R16, R136.reuse, R146, R16 ;  /* 0x000000928810723c */ /* 0x040fe60000041810 */
[----:B------:R1:W-:Y:S05]  /*6a00*/  @!P6 LDGSTS.E.BYPASS.LTC128B.128 [R154+0x1000], [R152.64], !P4 ;  /* 0x01000000989aefae */ /* 0x0003ea000e101d48 */
[C---:B------:R-:W-:Y:S02]  /*6a10*/  HMMA.16816.F32.BF16 R20, R136.reuse, R148, R20 ;  /* 0x000000948814723c */ /* 0x040fe40000041814 */
[----:B------:R1:W-:Y:S01]  /*6a20*/  @!P6 LDGSTS.E.BYPASS.LTC128B.128 [R154+0x3000], [R152.64+0x80], !P0 ;  /* 0x03000080989aefae */ /* 0x0003e2000c101d48 */
[----:B------:R-:W-:Y:S05]  /*6a30*/  ISETP.GE.AND P0, PT, R198, 0x1, PT ;  /* 0x00000001c600780c */ /* 0x000fea0003f06270 */
[C---:B------:R-:W-:Y:S01]  /*6a40*/  HMMA.16816.F32.BF16 R24, R136.reuse, R150, R24 ;  /* 0x000000968818723c */ /* 0x040fe20000041818 */
[----:B------:R1:W-:Y:S07]  /*6a50*/  @!P6 LDGSTS.E.BYPASS.LTC128B.128 [R154+0x5000], [R152.64+0x100], !P3 ;  /* 0x05000100989aefae */ /* 0x0003ee000d901d48 */
[C---:B--2---:R-:W-:Y:S01]  /*6a60*/  HMMA.16816.F32.BF16 R28, R136.reuse, R100, R28 ;  /* 0x00000064881c723c */ /* 0x044fe2000004181c */
[----:B---3--:R-:W-:Y:S07]  /*6a70*/  LDSM.16.M88.4 R156, [R181] ;  /* 0x00000000b59c783b */ /* 0x008fee0000000200 */
[----:B------:R-:W-:Y:S01]  /*6a80*/  HMMA.16816.F32.BF16 R32, R136, R102, R32 ;  /* 0x000000668820723c */ /* 0x000fe20000041820 */
[----:B------:R-:W-:Y:S07]  /*6a90*/  LDSM.16.M88.4 R140, [R181+0x800] ;  /* 0x00080000b58c783b */ /* 0x000fee0000000200 */
[----:B------:R-:W-:Y:S07]  /*6aa0*/  LDSM.16.M88.4 R144, [R181+0x1000] ;  /* 0x00100000b590783b */ /* 0x000fee0000000200 */
[----:B-1----:R-:W1:Y:S07]  /*6ab0*/  LDSM.16.M88.4 R152, [R190] ;  /* 0x00000000be98783b */ /* 0x002e6e0000000200 */
[----:B------:R-:W2:Y:S07]  /*6ac0*/  LDSM.16.M88.4 R148, [R181+0x1800] ;  /* 0x00180000b594783b */ /* 0x000eae0000000200 */
[----:B------:R-:W-:Y:S07]  /*6ad0*/  LDSM.16.M88.4 R160, [R189] ;  /* 0x00000000bda0783b */ /* 0x000fee0000000200 */
[----:B------:R-:W3:Y:S07]  /*6ae0*/  LDSM.16.M88.4 R164, [R183] ;  /* 0x00000000b7a4783b */ /* 0x000eee0000000200 */
[----:B------:R-:W4:Y:S07]  /*6af0*/  LDSM.16.M88.4 R100, [R183+0x800] ;  /* 0x00080000b764783b */ /* 0x000f2e0000000200 */
[----:B------:R-:W5:Y:S01]  /*6b00*/  LDSM.16.M88.4 R136, [R183+0x1000] ;  /* 0x00100000b788783b */ /* 0x000f620000000200 */
[C---:B-1----:R-:W-:Y:S06]  /*6b10*/  HMMA.16816.F32.BF16 R4, R152.reuse, R156, R4 ;  /* 0x0000009c9804723c */ /* 0x042fec0000041804 */
[----:B------:R-:W-:Y:S02]  /*6b20*/  LDSM.16.M88.4 R168, [R180+0x2800] ;  /* 0x00280000b4a8783b */ /* 0x000fe40000000200 */
[C---:B------:R-:W-:Y:S05]  /*6b30*/  HMMA.16816.F32.BF16 R8, R152.reuse, R158, R8 ;  /* 0x0000009e9808723c */ /* 0x040fea0000041808 */
[----:B------:R-:W-:Y:S03]  /*6b40*/  LDSM.16.M88.4 R156, [R0+0x3800] ;  /* 0x00380000009c783b */ /* 0x000fe60000000200 */
[C---:B------:R-:W-:Y:S04]  /*6b50*/  HMMA.16816.F32.BF16 R12, R152.reuse, R140, R12 ;  /* 0x0000008c980c723c */ /* 0x040fe8000004180c */
[----:B------:R-:W-:Y:S04]  /*6b60*/  LDSM.16.M88.4 R172, [R181+0x2000] ;  /* 0x00200000b5ac783b */ /* 0x000fe80000000200 */
[C---:B------:R-:W-:Y:S03]  /*6b70*/  HMMA.16816.F32.BF16 R16, R152.reuse, R142, R16 ;  /* 0x0000008e9810723c */ /* 0x040fe60000041810 */
[----:B------:R-:W1:Y:S05]  /*6b80*/  LDSM.16.M88.4 R140, [R183+0x1800] ;  /* 0x00180000b78c783b */ /* 0x000e6a0000000200 */
[C---:B------:R-:W-:Y:S02]  /*6b90*/  HMMA.16816.F32.BF16 R20, R152.reuse, R144, R20 ;  /* 0x000000909814723c */ /* 0x040fe40000041814 */
[----:B------:R-:W-:Y:S06]  /*6ba0*/  LDSM.16.M88.4 R176, [R0+0x4000] ;  /* 0x0040000000b0783b */ /* 0x000fec0000000200 */
[C---:B------:R-:W-:Y:S01]  /*6bb0*/  HMMA.16816.F32.BF16 R24, R152.reuse, R146, R24 ;  /* 0x000000929818723c */ /* 0x040fe20000041818 */
[----:B------:R-:W-:Y:S07]  /*6bc0*/  LDSM.16.M88.4 R144, [R187+0x4000] ;  /* 0x00400000bb90783b */ /* 0x000fee0000000200 */
[C---:B--2---:R-:W-:Y:S01]  /*6bd0*/  HMMA.16816.F32.BF16 R28, R152.reuse, R148, R28 ;  /* 0x00000094981c723c */ /* 0x044fe2000004181c */
[----:B------:R-:W0:Y:S07]  /*6be0*/  LDGDEPBAR ;  /* 0x00000000000079af */ /* 0x000e2e0000000000 */
[----:B------:R-:W-:Y:S01]  /*6bf0*/  HMMA.16816.F32.BF16 R32, R152, R150, R32 ;  /* 0x000000969820723c */ /* 0x000fe20000041820 */
[----:B------:R-:W2:Y:S07]  /*6c00*/  LDSM.16.M88.4 R148, [R0+0x2000] ;  /* 0x002000000094783b */ /* 0x000eae0000000200 */
[C---:B---3--:R-:W-:Y:S01]  /*6c10*/  HMMA.16816.F32.BF16 R4, R160.reuse, R164, R4 ;  /* 0x000000a4a004723c */ /* 0x048fe20000041804 */
[----:B------:R-:W3:Y:S07]  /*6c20*/  LDSM.16.M88.4 R152, [R0+0x2800] ;  /* 0x002800000098783b */ /* 0x000eee0000000200 */
[C---:B------:R-:W-:Y:S01]  /*6c30*/  HMMA.16816.F32.BF16 R8, R160.reuse, R166, R8 ;  /* 0x000000a6a008723c */ /* 0x040fe20000041808 */
[----:B------:R-:W-:Y:S07]  /*6c40*/  LDSM.16.M88.4 R164, [R180+0x2000] ;  /* 0x00200000b4a4783b */ /* 0x000fee0000000200 */
[C---:B----4-:R-:W-:Y:S08]  /*6c50*/  HMMA.16816.F32.BF16 R12, R160.reuse, R100, R12 ;  /* 0x00000064a00c723c */ /* 0x050ff0000004180c */
[C---:B------:R-:W-:Y:S01]  /*6c60*/  HMMA.16816.F32.BF16 R16, R160.reuse, R102, R16 ;  /* 0x00000066a010723c */ /* 0x040fe20000041810 */
[----:B------:R-:W4:Y:S07]  /*6c70*/  LDSM.16.M88.4 R100, [R0+0x3000] ;  /* 0x003000000064783b */ /* 0x000f2e0000000200 */
        /* <DEDUP_REMOVED lines=10> */
[C---:B---3--:R-:W-:Y:S08]  /*6d20*/  HMMA.16816.F32.BF16 R12, R144.reuse, R152, R12 ;  /* 0x00000098900c723c */ /* 0x048ff0000004180c */
[C---:B------:R-:W-:Y:S01]  /*6d30*/  HMMA.16816.F32.BF16 R16, R144.reuse, R154, R16 ;  /* 0x0000009a9010723c */ /* 0x040fe20000041810 */
[----:B------:R-:W-:Y:S07]  /*6d40*/  LDSM.16.M88.4 R152, [R181+0x3800] ;  /* 0x00380000b598783b */ /* 0x000fee0000000200 */
[C---:B----4-:R-:W-:Y:S08]  /*6d50*/  HMMA.16816.F32.BF16 R20, R144.reuse, R100, R20 ;  /* 0x000000649014723c */ /* 0x050ff00000041814 */
[C---:B------:R-:W-:Y:S01]  /*6d60*/  HMMA.16816.F32.BF16 R24, R144.reuse, R102, R24 ;  /* 0x000000669018723c */ /* 0x040fe20000041818 */
[----:B------:R-:W3:Y:S07]  /*6d70*/  LDSM.16.M88.4 R100, [R181+0x2800] ;  /* 0x00280000b564783b */ /* 0x000eee0000000200 */
[C---:B------:R-:W-:Y:S08]  /*6d80*/  HMMA.16816.F32.BF16 R28, R144.reuse, R156, R28 ;  /* 0x0000009c901c723c */ /* 0x040ff0000004181c */
[----:B------:R-:W-:Y:S01]  /*6d90*/  HMMA.16816.F32.BF16 R32, R144, R158, R32 ;  /* 0x0000009e9020723c */ /* 0x000fe20000041820 */
[----:B------:R-:W4:Y:S07]  /*6da0*/  LDSM.16.M88.4 R144, [R181+0x3000] ;  /* 0x00300000b590783b */ /* 0x000f2e0000000200 */
        /* <DEDUP_REMOVED lines=36> */
[C---:B--2---:R-:W-:Y:S08]  /*6ff0*/  HMMA.16816.F32.BF16 R28, R156.reuse, R148, R28 ;  /* 0x000000949c1c723c */ /* 0x044ff0000004181c */
[----:B------:R-:W-:Y:S01]  /*7000*/  HMMA.16816.F32.BF16 R32, R156, R150, R32 ;  /* 0x000000969c20723c */ /* 0x000fe20000041820 */
[----:B------:R-:W2:Y:S07]  /*7010*/  LDSM.16.M88.4 R148, [R180+0x5800] ;  /* 0x00580000b494783b */ /* 0x000eae0000000200 */
[C---:B------:R-:W-:Y:S01]  /*7020*/  HMMA.16816.F32.BF16 R4, R168.reuse, R176, R4 ;  /* 0x000000b0a804723c */ /* 0x040fe20000041804 */
[----:B------:R-:W1:Y:S07]  /*7030*/  LDSM.16.M88.4 R156, [R190+0x8000] ;  /* 0x00800000be9c783b */ /* 0x000e6e0000000200 */
        /* <DEDUP_REMOVED lines=18> */
[C---:B--2---:R-:W-:Y:S08]  /*7160*/  HMMA.16816.F32.BF16 R28, R160.reuse, R148, R28 ;  /* 0x00000094a01c723c */ /* 0x044ff0000004181c */
[----:B------:R-:W-:Y:S08]  /*7170*/  HMMA.16816.F32.BF16 R32, R160, R150, R32 ;  /* 0x00000096a020723c */ /* 0x000ff00000041820 */
[C---:B------:R-:W-:Y:S08]  /*7180*/  HMMA.16816.F32.BF16 R4, R156.reuse, R164, R4 ;  /* 0x000000a49c04723c */ /* 0x040ff00000041804 */
[C---:B------:R-:W-:Y:S08]  /*7190*/  HMMA.16816.F32.BF16 R8, R156.reuse, R166, R8 ;  /* 0x000000a69c08723c */ /* 0x040ff00000041808 */
[C---:B---3--:R-:W-:Y:S08]  /*71a0*/  HMMA.16816.F32.BF16 R12, R156.reuse, R100, R12 ;  /* 0x000000649c0c723c */ /* 0x048ff0000004180c */
        /* <DEDUP_REMOVED lines=25> */
[C---:B-1----:R-:W-:Y:S07]  /*7340*/  HMMA.16816.F32.BF16 R20, R168.reuse, R4, R20 ;  /* 0x00000004a814723c */ /* 0x042fee0000041814 */
[----:B------:R-:W-:Y:S01]  /*7350*/  FMUL.FTZ R5, R19, c[0x0][0x320] ;  /* 0x0000c80013057a20 */ /* 0x000fe20000410000 */
[C---:B------:R-:W-:Y:S03]  /*7360*/  HMMA.16816.F32.BF16 R24, R168.reuse, R6, R24 ;  /* 0x00000006a818723c */ /* 0x040fe60000041818 */
[----:B------:R-:W1:Y:S01]  /*7370*/  MUFU.TANH R144, R5 ;  /* 0x0000000500907308 */ /* 0x000e620000002400 */
[----:B-----5:R-:W-:Y:S03]  /*7380*/  FMUL.FTZ R0, R9, c[0x0][0x320] ;  /* 0x0000c80009007a20 */ /* 0x020fe60000410000 */
[----:B------:R-:W-:Y:S01]  /*7390*/  IADD3 R6, R233, R226, RZ ;  /* 0x000000e2e9067210 */ /* 0x000fe20007ffe0ff */
[----:B------:R-:W5:Y:S01]  /*73a0*/  LDSM.16.M88.4 R8, [R182+0x5800] ;  /* 0x00580000b608783b */ /* 0x000f620000000200 */
[----:B------:R-:W-:Y:S04]  /*73b0*/  SHF.L.U32 R7, R196, 0x6, RZ ;  /* 0x00000006c4077819 */ /* 0x000fe800000006ff */
[----:B------:R1:W1:Y:S03]  /*73c0*/  MUFU.TANH R137, R0 ;  /* 0x0000000000897308 */ /* 0x0002660000002400 */
[----:B------:R-:W-:Y:S02]  /*73d0*/  FMUL.FTZ R4, R21, c[0x0][0x320] ;  /* 0x0000c80015047a20 */ /* 0x000fe40000410000 */
[----:B-1----:R-:W-:Y:S02]  /*73e0*/  FMUL.FTZ R0, R12, c[0x0][0x320] ;  /* 0x0000c8000c007a20 */ /* 0x002fe40000410000 */
[----:B------:R-:W-:Y:S03]  /*73f0*/  FMUL.FTZ R12, R18, c[0x0][0x320] ;  /* 0x0000c800120c7a20 */ /* 0x000fe60000410000 */
[----:B------:R1:W1:Y:S01]  /*7400*/  MUFU.TANH R136, R0 ;  /* 0x0000000000887308 */ /* 0x0002620000002400 */
[C---:B-----5:R-:W-:Y:S09]  /*7410*/  HMMA.16816.F32.BF16 R28, R168.reuse, R8, R28 ;  /* 0x00000008a81c723c */ /* 0x060ff2000004181c */
[----:B------:R-:W2:Y:S01]  /*7420*/  MUFU.TANH R143, R12 ;  /* 0x0000000c008f7308 */ /* 0x000ea20000002400 */
[----:B------:R-:W-:Y:S03]  /*7430*/  HMMA.16816.F32.BF16 R32, R168, R10, R32 ;  /* 0x0000000aa820723c */ /* 0x000fe60000041820 */
[----:B-1----:R-:W-:Y:S06]  /*7440*/  FMUL.FTZ R0, R13, c[0x0][0x320] ;  /* 0x0000c8000d007a20 */ /* 0x002fec0000410000 */
[----:B------:R1:W1:Y:S03]  /*7450*/  MUFU.TANH R103, R0 ;  /* 0x0000000000677308 */ /* 0x0002660000002400 */
[----:B-1----:R-:W-:Y:S07]  /*7460*/  FMUL.FTZ R0, R14, c[0x0][0x320] ;  /* 0x0000c8000e007a20 */ /* 0x002fee0000410000 */
[----:B------:R1:W1:Y:S02]  /*7470*/  MUFU.TANH R145, R0 ;  /* 0x0000000000917308 */ /* 0x0002640000002400 */
[----:B-1----:R-:W-:Y:S08]  /*7480*/  FMUL.FTZ R0, R15, c[0x0][0x320] ;  /* 0x0000c8000f007a20 */ /* 0x002ff00000410000 */
[----:B------:R1:W1:Y:S02]  /*7490*/  MUFU.TANH R146, R0 ;  /* 0x0000000000927308 */ /* 0x0002640000002400 */
[----:B-1----:R-:W-:Y:S08]  /*74a0*/  FMUL.FTZ R0, R16, c[0x0][0x320] ;  /* 0x0000c80010007a20 */ /* 0x002ff00000410000 */
[----:B------:R1:W1:Y:S02]  /*74b0*/  MUFU.TANH R102, R0 ;  /* 0x0000000000667308 */ /* 0x0002640000002400 */
[----:B-1----:R-:W-:Y:S08]  /*74c0*/  FMUL.FTZ R0, R17, c[0x0][0x320] ;  /* 0x0000c80011007a20 */ /* 0x002ff00000410000 */
[----:B------:R1:W1:Y:S02]  /*74d0*/  MUFU.TANH R101, R0 ;  /* 0x0000000000657308 */ /* 0x0002640000002400 */
[----:B-1----:R-:W-:Y:S08]  /*74e0*/  FMUL.FTZ R0, R20, c[0x0][0x320] ;  /* 0x0000c80014007a20 */ /* 0x002ff00000410000 */
[----:B------:R1:W1:Y:S10]  /*74f0*/  MUFU.TANH R20, R4 ;  /* 0x0000000400147308 */ /* 0x0002740000002400 */
[----:B------:R5:W2:Y:S01]  /*7500*/  MUFU.TANH R100, R0 ;  /* 0x0000000000647308 */ /* 0x000aa20000002400 */
[----:B-1----:R-:W-:Y:S09]  /*7510*/  FMUL.FTZ R4, R33, c[0x0][0x320] ;  /* 0x0000c80021047a20 */ /* 0x002ff20000410000 */
[----:B------:R1:W1:Y:S01]  /*7520*/  MUFU.TANH R14, R4 ;  /* 0x00000004000e7308 */ /* 0x0002620000002400 */
[----:B-----5:R-:W-:Y:S09]  /*7530*/  FMUL.FTZ R0, R22, c[0x0][0x320] ;  /* 0x0000c80016007a20 */ /* 0x020ff20000410000 */
[----:B------:R5:W2:Y:S01]  /*7540*/  MUFU.TANH R140, R0 ;  /* 0x00000000008c7308 */ /* 0x000aa20000002400 */
[----:B-1----:R-:W-:Y:S04]  /*7550*/  IADD3 R4, R198, 0x1, RZ ;  /* 0x00000001c6047810 */ /* 0x002fe80007ffe0ff */
[----:B------:R-:W-:Y:S01]  /*7560*/  SEL R198, R4, RZ, !P0 ;  /* 0x000000ff04c67207 */ /* 0x000fe20004000000 */
[----:B-----5:R-:W-:Y:S04]  /*7570*/  FMUL.FTZ R0, R23, c[0x0][0x320] ;  /* 0x0000c80017007a20 */ /* 0x020fe80000410000 */
        /* <DEDUP_REMOVED lines=19> */
[----:B-1----:R-:W-:Y:S05]  /*76b0*/  @P2 IMAD.HI.U32 R0, R6, c[0x0][0x2c8], RZ ;  /* 0x0000b20006002a27 */ /* 0x002fea00078e00ff */
[----:B------:R-:W-:Y:S01]  /*76c0*/  @P2 SHF.R.U32.HI R6, RZ, c[0x0][0x2cc], R0 ;  /* 0x0000b300ff062a19 */ /* 0x000fe20000011600 */
[----:B------:R-:W-:Y:S04]  /*76d0*/  FMUL.FTZ R0, R34, c[0x0][0x320] ;  /* 0x0000c80022007a20 */ /* 0x000fe80000410000 */
[----:B------:R1:W1:Y:S01]  /*76e0*/  MUFU.TANH R22, R0 ;  /* 0x0000000000167308 */ /* 0x0002620000002400 */
[----:B------:R-:W5:Y:S01]  /*76f0*/  SHFL.IDX PT, R5, R6, RZ, 0x1c1f ;  /* 0x001c1fff06057589 */ /* 0x000f6200000e0000 */
[----:B-1----:R-:W-:Y:S08]  /*7700*/  FMUL.FTZ R0, R35, c[0x0][0x320] ;  /* 0x0000c80023007a20 */ /* 0x002ff00000410000 */
[----:B------:R1:W1:Y:S02]  /*7710*/  MUFU.TANH R21, R0 ;  /* 0x0000000000157308 */ /* 0x0002640000002400 */
[----:B-1----:R-:W-:Y:S04]  /*7720*/  IADD3 R0, -R214, 0x1, -R7 ;  /* 0x00000001d6007810 */ /* 0x002fe80007ffe907 */
[----:B------:R-:W-:Y:S04]  /*7730*/  IADD3 R0, -R216, R0, R215 ;  /* 0x00000000d8007210 */ /* 0x000fe80007ffe1d7 */
[C---:B------:R-:W-:Y:S02]  /*7740*/  IADD3 R9, R0.reuse, c[0x0][0x328], RZ ;  /* 0x0000ca0000097a10 */ /* 0x040fe40007ffe0ff */
[----:B------:R-:W-:Y:S02]  /*7750*/  IADD3 R8, R0, UR4, RZ ;  /* 0x0000000400087c10 */ /* 0x000fe4000fffe0ff */
[-C--:B-----5:R-:W-:Y:S02]  /*7760*/  IADD3 R4, R9, R5.reuse, RZ ;  /* 0x0000000509047210 */ /* 0x0a0fe40007ffe0ff */
[----:B------:R-:W-:Y:S01]  /*7770*/  IADD3 R0, R8, R5, RZ ;  /* 0x0000000508007210 */ /* 0x000fe20007ffe0ff */
[----:B------:R-:W-:-:S05]  /*7780*/  @!P1 BRA `(.L_x_1674) ;  /* 0x0000018000009947 */ /* 0x000fca0003800000 */
[----:B--234-:R-:W-:Y:S01]  /*7790*/  IADD3 R5, -R216, R215, R5 ;  /* 0x000000d7d8057210 */ /* 0x01cfe20007ffe105 */
        /* <DEDUP_REMOVED lines=12> */
.L_x_1676:
[----:B------:R-:W-:Y:S04]  /*7860*/  MOV R10, c[0x0][0x32c] ;  /* 0x0000cb00000a7a02 */ /* 0x000fe80000000f00 */
[----:B------:R-:W-:Y:S11]  /*7870*/  ISETP.NE.AND P0, PT, R10, 0x1, PT ;  /* 0x000000010a00780c */ /* 0x000ff60003f05270 */
[----:B------:R-:W-:Y:S02]  /*7880*/  @!UPT UIADD3 URZ, URZ, URZ, URZ ;  /* 0x0000003f3f3ff290 */ /* 0x000fe4000fffe03f */
[----:B------:R-:W-:Y:S05]  /*7890*/  @P0 IMAD.HI.U32 R10, R5, c[0x0][0x330], RZ ;  /* 0x0000cc00050a0a27 */ /* 0x000fea00078e00ff */
[----:B------:R-:W-:Y:S02]  /*78a0*/  @P0 SHF.R.U32.HI R5, RZ, c[0x0][0x334], R10 ;  /* 0x0000cd00ff050a19 */ /* 0x000fe4000001160a */
.L_x_1677:
[----:B------:R-:W-:Y:S05]  /*78b0*/  BSYNC B0 ;  /* 0x0000000000007941 */ /* 0x000fea0003800000 */
.L_x_1675:
[----:B------:R-:W-:Y:S04]  /*78c0*/  IMAD R5, R5, c[0x0][0x32c], -R7 ;  /* 0x0000cb0005057a24 */ /* 0x000fe800078e0a07 */
[----:B------:R-:W-:Y:S05]  /*78d0*/  IMAD.IADD R5, R5, 0x1, -R214 ;  /* 0x0000000105057824 */ /* 0x000fea00078e0ad6 */
[----:B------:R-:W-:Y:S02]  /*78e0*/  IADD3 R10, R5, c[0x0][0x32c], RZ ;  /* 0x0000cb00050a7a10 */ /* 0x000fe40007ffe0ff */
[----:B------:R-:W-:Y:S02]  /*78f0*/  IMNMX R0, R0, R5, !PT ;  /* 0x0000000500007217 */ /* 0x000fe40007800200 */
[----:B------:R-:W-:Y:S02]  /*7900*/  IMNMX R4, R4, R10, PT ;  /* 0x0000000a04047217 */ /* 0x000fe40003800200 */
.L_x_1674:
[----:B--234-:R-:W-:Y:S01]  /*7910*/  ISETP.GT.AND P0, PT, R196, -0x1, PT ;  /* 0xffffffffc400780c */ /* 0x01cfe20003f04270 */
[----:B------:R-:W1:Y:S03]  /*7920*/  SHFL.IDX PT, R5, R6, 0x1, 0x1c1f ;  /* 0x003c1f0006057f89 */ /* 0x000e6600000e0000 */
[C---:B------:R-:W-:Y:S02]  /*7930*/  ISETP.GT.AND P4, PT, R0.reuse, RZ, P0 ;  /* 0x000000ff0000720c */ /* 0x040fe40000784270 */
[----:B------:R-:W-:Y:S02]  /*7940*/  ISETP.GT.AND P6, PT, R0, 0x1, P0 ;  /* 0x000000010000780c */ /* 0x000fe400007c4270 */
[----:B------:R-:W-:Y:S02]  /*7950*/  ISETP.LT.OR P4, PT, R4, 0x1, P4 ;  /* 0x000000010400780c */ /* 0x000fe40002781670 */
[----:B------:R-:W-:Y:S02]  /*7960*/  ISETP.GT.AND P5, PT, R0, 0x8, P0 ;  /* 0x000000080000780c */ /* 0x000fe400007a4270 */
[----:B------:R-:W-:Y:S02]  /*7970*/  FSEL R10, R142, -INF , !P4 ;  /* 0xff8000008e0a7808 */ /* 0x000fe40006000000 */
[----:B------:R-:W-:Y:S02]  /*7980*/  ISETP.GT.AND P4, PT, R0, 0x9, P0 ;  /* 0x000000090000780c */ /* 0x000fe40000784270 */
        /* <DEDUP_REMOVED lines=35> */
[----:B------:R-:W-:Y:S01]  /*7bc0*/  ISETP.GT.AND P4, PT, R0, 0x39, P0 ;  /* 0x000000390000780c */ /* 0x000fe20000784270 */
[--C-:B-1----:R-:W-:Y:S01]  /*7bd0*/  IMAD.IADD R0, R8, 0x1, R5.reuse ;  /* 0x0000000108007824 */ /* 0x102fe200078e0205 */
[C---:B------:R-:W-:Y:S02]  /*7be0*/  ISETP.LT.OR P6, PT, R4.reuse, 0x32, P6 ;  /* 0x000000320400780c */ /* 0x040fe400037c1670 */
[C---:B------:R-:W-:Y:S02]  /*7bf0*/  ISETP.LT.OR P5, PT, R4.reuse, 0x39, P5 ;  /* 0x000000390400780c */ /* 0x040fe40002fa1670 */
[----:B------:R-:W-:Y:S01]  /*7c00*/  ISETP.LT.OR P4, PT, R4, 0x3a, P4 ;  /* 0x0000003a0400780c */ /* 0x000fe20002781670 */
[----:B------:R-:W-:Y:S01]  /*7c10*/  IMAD.IADD R4, R9, 0x1, R5 ;  /* 0x0000000109047824 */ /* 0x000fe200078e0205 */
[----:B------:R-:W-:Y:S02]  /*7c20*/  FSEL R170, R17, -INF , !P6 ;  /* 0xff80000011aa7808 */ /* 0x000fe40007000000 */
[----:B------:R-:W-:Y:S02]  /*7c30*/  FSEL R171, R15, -INF , !P5 ;  /* 0xff8000000fab7808 */ /* 0x000fe40006800000 */
        /* <DEDUP_REMOVED lines=15> */
.L_x_1680:
[----:B------:R-:W-:Y:S04]  /*7d30*/  MOV R6, c[0x0][0x32c] ;  /* 0x0000cb0000067a02 */ /* 0x000fe80000000f00 */
[----:B------:R-:W-:Y:S11]  /*7d40*/  ISETP.NE.AND P4, PT, R6, 0x1, PT ;  /* 0x000000010600780c */ /* 0x000ff60003f85270 */
[----:B------:R-:W-:Y:S02]  /*7d50*/  @!UPT UIADD3 URZ, URZ, URZ, URZ ;  /* 0x0000003f3f3ff290 */ /* 0x000fe4000fffe03f */
[----:B------:R-:W-:Y:S05]  /*7d60*/  @P4 IMAD.HI.U32 R6, R5, c[0x0][0x330], RZ ;  /* 0x0000cc0005064a27 */ /* 0x000fea00078e00ff */
[----:B------:R-:W-:Y:S02]  /*7d70*/  @P4 SHF.R.U32.HI R5, RZ, c[0x0][0x334], R6 ;  /* 0x0000cd00ff054a19 */ /* 0x000fe40000011606 */
.L_x_1681:
[----:B------:R-:W-:Y:S05]  /*7d80*/  BSYNC B0 ;  /* 0x0000000000007941 */ /* 0x000fea0003800000 */
.L_x_1679:
[----:B------:R-:W-:Y:S04]  /*7d90*/  IMAD R7, R5, c[0x0][0x32c], -R7 ;  /* 0x0000cb0005077a24 */ /* 0x000fe800078e0a07 */
[----:B------:R-:W-:Y:S05]  /*7da0*/  IMAD.IADD R7, R7, 0x1, -R214 ;  /* 0x0000000107077824 */ /* 0x000fea00078e0ad6 */
[----:B------:R-:W-:Y:S02]  /*7db0*/  IADD3 R5, R7, c[0x0][0x32c], RZ ;  /* 0x0000cb0007057a10 */ /* 0x000fe40007ffe0ff */
[----:B------:R-:W-:Y:S02]  /*7dc0*/  IMNMX R0, R0, R7, !PT ;  /* 0x0000000700007217 */ /* 0x000fe40007800200 */
[----:B------:R-:W-:Y:S02]  /*7dd0*/  IMNMX R4, R4, R5, PT ;  /* 0x0000000504047217 */ /* 0x000fe40003800200 */
.L_x_1678:
[----:B------:R-:W-:Y:S01]  /*7de0*/  FMNMX.FTZ R5, R10, R2, !PT ;  /* 0x000000020a057209 */ /* 0x000fe20007810000 */
[----:B------:R-:W-:Y:S04]  /*7df0*/  DEPBAR.LE SB0, 0x2 ;  /* 0x000080800000791a */ /* 0x000fe80000000000 */
[----:B------:R-:W-:Y:S01]  /*7e00*/  FMNMX.FTZ R5, R12, R5, !PT ;  /* 0x000000050c057209 */ /* 0x000fe20007810000 */
[----:B------:R-:W-:Y:S01]  /*7e10*/  BAR.SYNC.DEFER_BLOCKING 0x0 ;  /* 0x0000000000007b1d */ /* 0x000fe20000010000 */
[C---:B------:R-:W-:Y:S02]  /*7e20*/  ISETP.GT.AND P6, PT, R0.reuse, RZ, P0 ;  /* 0x000000ff0000720c */ /* 0x040fe400007c4270 */
[----:B------:R-:W-:Y:S02]  /*7e30*/  FMNMX.FTZ R5, R11, R5, !PT ;  /* 0x000000050b057209 */ /* 0x000fe40007810000 */
[C---:B------:R-:W-:Y:S02]  /*7e40*/  ISETP.GT.AND P5, PT, R0.reuse, 0x1, P0 ;  /* 0x000000010000780c */ /* 0x040fe400007a4270 */
[----:B------:R-:W-:Y:S02]  /*7e50*/  FMNMX.FTZ R5, R13, R5, !PT ;  /* 0x000000050d057209 */ /* 0x000fe40007810000 */
[----:B------:R-:W-:Y:S02]  /*7e60*/  ISETP.GT.AND P4, PT, R0, 0x8, P0 ;  /* 0x000000080000780c */ /* 0x000fe40000784270 */
[----:B------:R-:W-:Y:S02]  /*7e70*/  FMNMX.FTZ R5, R142, R5, !PT ;  /* 0x000000058e057209 */ /* 0x000fe40007810000 */
[C---:B------:R-:W-:Y:S02]  /*7e80*/  ISETP.LT.OR P6, PT, R4.reuse, 0x1, P6 ;  /* 0x000000010400780c */ /* 0x040fe400037c1670 */
[----:B------:R-:W-:Y:S02]  /*7e90*/  FMNMX.FTZ R5, R147, R5, !PT ;  /* 0x0000000593057209 */ /* 0x000fe40007810000 */
[----:B------:R-:W-:Y:S02]  /*7ea0*/  ISETP.LT.OR P5, PT, R4, 0x2, P5 ;  /* 0x000000020400780c */ /* 0x000fe40002fa1670 */
[----:B------:R-:W-:Y:S02]  /*7eb0*/  FMNMX.FTZ R5, R150, R5, !PT ;  /* 0x0000000596057209 */ /* 0x000fe40007810000 */
[----:B------:R-:W-:Y:S02]  /*7ec0*/  ISETP.LT.OR P4, PT, R4, 0x9, P4 ;  /* 0x000000090400780c */ /* 0x000fe40002781670 */
[----:B------:R-:W-:Y:S02]  /*7ed0*/  FMNMX.FTZ R5, R153, R5, !PT ;  /* 0x0000000599057209 */ /* 0x000fe40007810000 */
[----:B------:R-:W-:Y:S02]  /*7ee0*/  FSEL R6, R152, -INF , !P6 ;  /* 0xff80000098067808 */ /* 0x000fe40007000000 */
[----:B------:R-:W-:Y:S02]  /*7ef0*/  FMNMX.FTZ R5, R154, R5, !PT ;  /* 0x000000059a057209 */ /* 0x000fe40007810000 */
[----:B------:R-:W-:Y:S02]  /*7f00*/  ISETP.GT.AND P6, PT, R0, 0x9, P0 ;  /* 0x000000090000780c */ /* 0x000fe400007c4270 */
        /* <DEDUP_REMOVED lines=14> */
[----:B------:R-:W-:Y:S01]  /*7ff0*/  FSEL R145, R145, -INF , !P5 ;  /* 0xff80000091917808 */ /* 0x000fe20006800000 */
[----:B------:R-:W1:Y:S01]  /*8000*/  SHFL.BFLY PT, R15, R5, 0x2, 0x1f ;  /* 0x0c401f00050f7f89 */ /* 0x000e6200000e0000 */
[----:B------:R-:W-:Y:S02]  /*8010*/  FSEL R146, R146, -INF , !P4 ;  /* 0xff80000092927808 */ /* 0x000fe40006000000 */
[----:B------:R-:W-:Y:S02]  /*8020*/  FSEL R9, R148, -INF , !P6 ;  /* 0xff80000094097808 */ /* 0x000fe40007000000 */
[C---:B------:R-:W-:Y:S02]  /*8030*/  ISETP.GT.AND P6, PT, R0.reuse, 0x18, P0 ;  /* 0x000000180000780c */ /* 0x040fe400007c4270 */
[C---:B------:R-:W-:Y:S02]  /*8040*/  ISETP.GT.AND P5, PT, R0.reuse, 0x19, P0 ;  /* 0x000000190000780c */ /* 0x040fe400007a4270 */
[----:B------:R-:W-:Y:S02]  /*8050*/  ISETP.GT.AND P4, PT, R0, 0x20, P0 ;  /* 0x000000200000780c */ /* 0x000fe40000784270 */
[C---:B------:R-:W-:Y:S02]  /*8060*/  ISETP.LT.OR P6, PT, R4.reuse, 0x19, P6 ;  /* 0x000000190400780c */ /* 0x040fe400037c1670 */
[C---:B------:R-:W-:Y:S02]  /*8070*/  ISETP.LT.OR P5, PT, R4.reuse, 0x1a, P5 ;  /* 0x0000001a0400780c */ /* 0x040fe40002fa1670 */
[----:B------:R-:W-:Y:S02]  /*8080*/  ISETP.LT.OR P4, PT, R4, 0x21, P4 ;  /* 0x000000210400780c */ /* 0x000fe40002781670 */
[----:B------:R-:W-:Y:S02]  /*8090*/  FSEL R143, R143, -INF , !P6 ;  /* 0xff8000008f8f7808 */ /* 0x000fe40007000000 */
        /* <DEDUP_REMOVED lines=10> */
[C---:B------:R-:W-:Y:S02]  /*8140*/  ISETP.GT.AND P6, PT, R0.reuse, 0x30, P0 ;  /* 0x000000300000780c */ /* 0x040fe400007c4270 */
[C---:B------:R-:W-:Y:S02]  /*8150*/  ISETP.GT.AND P5, PT, R0.reuse, 0x31, P0 ;  /* 0x000000310000780c */ /* 0x040fe400007a4270 */
[----:B------:R-:W-:Y:S02]  /*8160*/  FSEL R155, R25, -INF , !P4 ;  /* 0xff800000199b7808 */ /* 0x000fe40006000000 */
[C---:B------:R-:W-:Y:S02]  /*8170*/  ISETP.GT.AND P4, PT, R0.reuse, 0x38, P0 ;  /* 0x000000380000780c */ /* 0x040fe40000784270 */
[----:B------:R-:W-:Y:S02]  /*8180*/  ISETP.GT.AND P0, PT, R0, 0x39, P0 ;  /* 0x000000390000780c */ /* 0x000fe40000704270 */
[----:B-1----:R-:W-:Y:S02]  /*8190*/  FMNMX.FTZ R0, R5, R15, !PT ;  /* 0x0000000f05007209 */ /* 0x002fe40007810000 */
[----:B------:R-:W-:Y:S02]  /*81a0*/  ISETP.LT.OR P0, PT, R4, 0x3a, P0 ;  /* 0x0000003a0400780c */ /* 0x000fe40000701670 */
[----:B------:R-:W-:Y:S01]  /*81b0*/  FMNMX.FTZ R14, R6, R3, !PT ;  /* 0x00000003060e7209 */ /* 0x000fe20007810000 */
[----:B------:R-:W1:Y:S01]  /*81c0*/  SHFL.BFLY PT, R5, R0, 0x1, 0x1f ;  /* 0x0c201f0000057f89 */ /* 0x000e6200000e0000 */
[----:B------:R-:W-:Y:S02]  /*81d0*/  FSEL R168, R21, -INF , !P0 ;  /* 0xff80000015a87808 */ /* 0x000fe40004000000 */
[----:B------:R-:W-:Y:S02]  /*81e0*/  FMNMX.FTZ R14, R7, R14, !PT ;  /* 0x0000000e070e7209 */ /* 0x000fe40007810000 */
[----:B------:R-:W-:Y:S02]  /*81f0*/  ISETP.LT.OR P6, PT, R4, 0x31, P6 ;  /* 0x000000310400780c */ /* 0x000fe400037c1670 */
[----:B------:R-:W-:Y:S02]  /*8200*/  FMNMX.FTZ R14, R8, R14, !PT ;  /* 0x0000000e080e7209 */ /* 0x000fe40007810000 */
        /* <DEDUP_REMOVED lines=8> */
[----:B-1----:R-:W-:Y:S02]  /*8290*/  FMNMX.FTZ R101, R0, R5, !PT ;  /* 0x0000000500657209 */ /* 0x002fe40007810000 */
[----:B------:R-:W-:Y:S02]  /*82a0*/  FMNMX.FTZ R14, R144, R14, !PT ;  /* 0x0000000e900e7209 */ /* 0x000fe40007810000 */
[C---:B------:R-:W-:Y:S01]  /*82b0*/  FSETP.NEU.FTZ.AND P0, PT, R101.reuse, -INF , PT ;  /* 0xff8000006500780b */ /* 0x040fe20003f1d000 */
[----:B------:R-:W-:Y:S01]  /*82c0*/  FMUL.FTZ R0, R101, c[0x0][0x2d0] ;  /* 0x0000b40065007a20 */ /* 0x000fe20000410000 */
[----:B------:R-:W-:Y:S02]  /*82d0*/  FMNMX.FTZ R14, R148, R14, !PT ;  /* 0x0000000e940e7209 */ /* 0x000fe40007810000 */
[----:B------:R-:W-:Y:S02]  /*82e0*/  FSEL R167, R22, -INF , !P4 ;  /* 0xff80000016a77808 */ /* 0x000fe40006000000 */
[----:B------:R-:W-:Y:S02]  /*82f0*/  FSEL R140, R0, RZ, P0 ;  /* 0x000000ff008c7208 */ /* 0x000fe40000000000 */
[----:B------:R-:W-:Y:S02]  /*8300*/  FMNMX.FTZ R14, R149, R14, !PT ;  /* 0x0000000e950e7209 */ /* 0x000fe40007810000 */
[----:B------:R-:W-:Y:S01]  /*8310*/  IADD3 R102, R195, R184, RZ ;  /* 0x000000b8c3667210 */ /* 0x000fe20007ffe0ff */
[--C-:B------:R-:W-:Y:S01]  /*8320*/  FFMA.FTZ R0, R10, c[0x0][0x2d0], -R140.reuse ;  /* 0x0000b4000a007a23 */ /* 0x100fe2000001088c */
[----:B------:R-:W-:Y:S01]  /*8330*/  FMNMX.FTZ R14, R151, R14, !PT ;  /* 0x0000000e970e7209 */ /* 0x000fe20007810000 */
[--C-:B------:R-:W-:Y:S01]  /*8340*/  FFMA.FTZ R5, R13, c[0x0][0x2d0], -R140.reuse ;  /* 0x0000b4000d057a23 */ /* 0x100fe2000001088c */
[----:B------:R-:W-:Y:S01]  /*8350*/  IADD3 R103, R192, R102, RZ ;  /* 0x00000066c0677210 */ /* 0x000fe20007ffe0ff */
[----:B------:R1:W-:Y:S01]  /*8360*/  MUFU.EX2 R201, R0 ;  /* 0x0000000000c97308 */ /* 0x0003e20000000800 */
[----:B------:R-:W-:Y:S01]  /*8370*/  FMNMX.FTZ R14, R155, R14, !PT ;  /* 0x0000000e9b0e7209 */ /* 0x000fe20007810000 */
[----:B------:R-:W-:Y:S03]  /*8380*/  LDSM.16.MT88.4 R28, [R102] ;  /* 0x00000000661c783b */ /* 0x000fe60000004200 */
[----:B------:R-:W-:Y:S04]  /*8390*/  FMNMX.FTZ R14, R165, R14, !PT ;  /* 0x0000000ea50e7209 */ /* 0x000fe80007810000 */
[----:B------:R-:W-:Y:S01]  /*83a0*/  FMNMX.FTZ R4, R166, R14, !PT ;  /* 0x0000000ea6047209 */ /* 0x000fe20007810000 */
[----:B------:R-:W-:Y:S03]  /*83b0*/  MUFU.EX2 R202, R5 ;  /* 0x0000000500ca7308 */ /* 0x000fe60000000800 */
[----:B------:R-:W-:Y:S04]  /*83c0*/  FMNMX.FTZ R4, R167, R4, !PT ;  /* 0x00000004a7047209 */ /* 0x000fe80007810000 */
[----:B------:R-:W-:Y:S05]  /*83d0*/  FMNMX.FTZ R4, R168, R4, !PT ;  /* 0x00000004a8047209 */ /* 0x000fea0007810000 */
[----:B------:R-:W2:Y:S01]  /*83e0*/  SHFL.BFLY PT, R14, R4, 0x2, 0x1f ;  /* 0x0c401f00040e7f89 */ /* 0x000ea200000e0000 */
[--C-:B-1----:R-:W-:Y:S04]  /*83f0*/  FFMA.FTZ R0, R12, c[0x0][0x2d0], -R140.reuse ;  /* 0x0000b4000c007a23 */ /* 0x102fe8000001088c */
[----:B------:R1:W3:Y:S01]  /*8400*/  MUFU.EX2 R203, R0 ;  /* 0x0000000000cb7308 */ /* 0x0002e20000000800 */
[----:B--2---:R-:W-:Y:S05]  /*8410*/  FMNMX.FTZ R4, R4, R14, !PT ;  /* 0x0000000e04047209 */ /* 0x004fea0007810000 */
[----:B------:R-:W2:Y:S01]  /*8420*/  SHFL.BFLY PT, R14, R4, 0x1, 0x1f ;  /* 0x0c201f00040e7f89 */ /* 0x000ea200000e0000 */
[----:B-1----:R-:W-:Y:S01]  /*8430*/  FFMA.FTZ R0, R11, c[0x0][0x2d0], -R140 ;  /* 0x0000b4000b007a23 */ /* 0x002fe2000001088c */
[----:B---3--:R-:W-:Y:S03]  /*8440*/  F2FP.BF16.PACK_AB R136, R203, R201 ;  /* 0x000000c9cb88723e */ /* 0x008fe600000010ff */
[----:B------:R1:W3:Y:S01]  /*8450*/  MUFU.EX2 R204, R0 ;  /* 0x0000000000cc7308 */ /* 0x0002e20000000800 */
[----:B--2---:R-:W-:Y:S02]  /*8460*/  FMNMX.FTZ R100, R4, R14, !PT ;  /* 0x0000000e04647209 */ /* 0x004fe40007810000 */
[----:B-1----:R-:W-:Y:S03]  /*8470*/  FSEL R0, R101, RZ, P0 ;  /* 0x000000ff65007208 */ /* 0x002fe60000000000 */
[C---:B------:R-:W-:Y:S01]  /*8480*/  FMUL.FTZ R4, R100.reuse, c[0x0][0x2d0] ;  /* 0x0000b40064047a20 */ /* 0x040fe20000410000 */
[----:B------:R-:W-:Y:S02]  /*8490*/  FSETP.NEU.FTZ.AND P0, PT, R100, -INF , PT ;  /* 0xff8000006400780b */ /* 0x000fe40003f1d000 */
[----:B---3--:R-:W-:Y:S01]  /*84a0*/  F2FP.BF16.PACK_AB R138, R202, R204 ;  /* 0x000000ccca8a723e */ /* 0x008fe200000010ff */
[----:B------:R-:W-:Y:S01]  /*84b0*/  FADD.FTZ R0, -R0, R2 ;  /* 0x0000000200007221 */ /* 0x000fe20000010100 */
[----:B------:R-:W-:Y:S03]  /*84c0*/  FSEL R141, R4, RZ, P0 ;  /* 0x000000ff048d7208 */ /* 0x000fe60000000000 */
[----:B------:R-:W-:Y:S02]  /*84d0*/  FMUL.FTZ R0, R0, c[0x0][0x2d0] ;  /* 0x0000b40000007a20 */ /* 0x000fe40000410000 */
[--C-:B------:R-:W-:Y:S02]  /*84e0*/  FFMA.FTZ R4, R8, c[0x0][0x2d0], -R141.reuse ;  /* 0x0000b40008047a23 */ /* 0x100fe4000001088d */
[----:B------:R1:W2:Y:S10]  /*84f0*/  MUFU.EX2 R2, R0 ;  /* 0x0000000000027308 */ /* 0x0002b40000000800 */
[----:B------:R3:W-:Y:S01]  /*8500*/  MUFU.EX2 R175, R4 ;  /* 0x0000000400af7308 */ /* 0x0007e20000000800 */
[--C-:B-1----:R-:W-:Y:S02]  /*8510*/  FFMA.FTZ R0, R6, c[0x0][0x2d0], -R141.reuse ;  /* 0x0000b40006007a23 */ /* 0x102fe4000001088d */
[C---:B--2---:R-:W-:Y:S07]  /*8520*/  FMUL.FTZ R5, R2.reuse, R105 ;  /* 0x0000006902057220 */ /* 0x044fee0000410000 */
[----:B------:R1:W-:Y:S01]  /*8530*/  MUFU.EX2 R173, R0 ;  /* 0x0000000000ad7308 */ /* 0x0003e20000000800 */
[C---:B------:R-:W-:Y:S02]  /*8540*/  FMUL.FTZ R8, R2.reuse, R108 ;  /* 0x0000006c02087220 */ /* 0x040fe40000410000 */
[C---:B------:R-:W-:Y:S02]  /*8550*/  FMUL.FTZ R16, R2.reuse, R116 ;  /* 0x0000007402107220 */ /* 0x040fe40000410000 */
[C---:B------:R-:W-:Y:S02]  /*8560*/  FMUL.FTZ R17, R2.reuse, R117 ;  /* 0x0000007502117220 */ /* 0x040fe40000410000 */
[--C-:B---3--:R-:W-:Y:S02]  /*8570*/  FFMA.FTZ R4, R9, c[0x0][0x2d0], -R141.reuse ;  /* 0x0000b40009047a23 */ /* 0x108fe4000001088d */
[C---:B------:R-:W-:Y:S02]  /*8580*/  FMUL.FTZ R9, R2.reuse, R109 ;  /* 0x0000006d02097220 */ /* 0x040fe40000410000 */
[----:B------:R2:W3:Y:S01]  /*8590*/  MUFU.EX2 R176, R4 ;  /* 0x0000000400b07308 */ /* 0x0004e20000000800 */
[C---:B------:R-:W-:Y:S02]  /*85a0*/  FMUL.FTZ R24, R2.reuse, R124 ;  /* 0x0000007c02187220 */ /* 0x040fe40000410000 */
[C---:B------:R-:W-:Y:S02]  /*85b0*/  FMUL.FTZ R25, R2.reuse, R125 ;  /* 0x0000007d02197220 */ /* 0x040fe40000410000 */
[C---:B------:R-:W-:Y:S02]  /*85c0*/  FMUL.FTZ R32, R2.reuse, R132 ;  /* 0x0000008402207220 */ /* 0x040fe40000410000 */
[C---:B------:R-:W-:Y:S02]  /*85d0*/  FMUL.FTZ R33, R2.reuse, R133 ;  /* 0x0000008502217220 */ /* 0x040fe40000410000 */
[C---:B------:R-:W-:Y:S02]  /*85e0*/  FMUL.FTZ R36, R2.reuse, R36 ;  /* 0x0000002402247220 */ /* 0x040fe40000410000 */
[C---:B------:R-:W-:Y:S02]  /*85f0*/  FMUL.FTZ R37, R2.reuse, R37 ;  /* 0x0000002502257220 */ /* 0x040fe40000410000 */
[----:B-1----:R-:W-:Y:S02]  /*8600*/  FFMA.FTZ R0, R7, c[0x0][0x2d0], -R141 ;  /* 0x0000b40007007a23 */ /* 0x002fe4000001088d */
[C---:B------:R-:W-:Y:S02]  /*8610*/  FMUL.FTZ R40, R2.reuse, R40 ;  /* 0x0000002802287220 */ /* 0x040fe40000410000 */
[----:B------:R1:W4:Y:S01]  /*8620*/  MUFU.EX2 R174, R0 ;  /* 0x0000000000ae7308 */ /* 0x0003220000000800 */
[C---:B------:R-:W-:Y:S02]  /*8630*/  FMUL.FTZ R41, R2.reuse, R41 ;  /* 0x0000002902297220 */ /* 0x040fe40000410000 */
[C---:B------:R-:W-:Y:S02]  /*8640*/  FMUL.FTZ R44, R2.reuse, R44 ;  /* 0x0000002c022c7220 */ /* 0x040fe40000410000 */
[C---:B------:R-:W-:Y:S02]  /*8650*/  FMUL.FTZ R45, R2.reuse, R45 ;  /* 0x0000002d022d7220 */ /* 0x040fe40000410000 */
[----:B--2---:R-:W-:Y:S01]  /*8660*/  FMUL.FTZ R4, R2, R104 ;  /* 0x0000006802047220 */ /* 0x004fe20000410000 */
[----:B---3--:R-:W-:Y:S01]  /*8670*/  F2FP.BF16.PACK_AB R139, R176, R175 ;  /* 0x000000afb08b723e */ /* 0x008fe200000010ff */
        /* <DEDUP_REMOVED lines=8> */
[----:B-1----:R-:W-:Y:S01]  /*8700*/  FSEL R0, R100, RZ, P0 ;  /* 0x000000ff64007208 */ /* 0x002fe20000000000 */
[----:B------:R-:W-:Y:S01]  /*8710*/  FMUL.FTZ R64, R2, R64 ;  /* 0x0000004002407220 */ /* 0x000fe20000410000 */
[----:B----4-:R-:W-:Y:S01]  /*8720*/  F2FP.BF16.PACK_AB R137, R174, R173 ;  /* 0x000000adae89723e */ /* 0x010fe200000010ff */
[----:B------:R-:W-:Y:S02]  /*8730*/  FMUL.FTZ R65, R2, R65 ;  /* 0x0000004102417220 */ /* 0x000fe40000410000 */
[----:B------:R-:W-:Y:S01]  /*8740*/  FADD.FTZ R0, -R0, R3 ;  /* 0x0000000300007221 */ /* 0x000fe20000010100 */
[----:B------:R-:W-:Y:S01]  /*8750*/  IADD3 R3, R194, R184, RZ ;  /* 0x000000b8c2037210 */ /* 0x000fe20007ffe0ff */
[----:B------:R-:W-:Y:S02]  /*8760*/  FMUL.FTZ R68, R2, R68 ;  /* 0x0000004402447220 */ /* 0x000fe40000410000 */
[----:B------:R-:W-:Y:S01]  /*8770*/  FMUL.FTZ R0, R0, c[0x0][0x2d0] ;  /* 0x0000b40000007a20 */ /* 0x000fe20000410000 */
[----:B------:R-:W-:Y:S01]  /*8780*/  IADD3 R152, R192, R3, RZ ;  /* 0x00000003c0987210 */ /* 0x000fe20007ffe0ff */
[----:B------:R-:W1:Y:S01]  /*8790*/  LDSM.16.MT88.4 R12, [R3] ;  /* 0x00000000030c783b */ /* 0x000e620000004200 */
[C---:B------:R-:W-:Y:S02]  /*87a0*/  FMUL.FTZ R69, R2.reuse, R69 ;  /* 0x0000004502457220 */ /* 0x040fe40000410000 */
[C---:B------:R-:W-:Y:S01]  /*87b0*/  FMUL.FTZ R72, R2.reuse, R72 ;  /* 0x0000004802487220 */ /* 0x040fe20000410000 */
[----:B------:R-:W2:Y:S01]  /*87c0*/  MUFU.EX2 R0, R0 ;  /* 0x0000000000007308 */ /* 0x000ea20000000800 */
[C---:B------:R-:W-:Y:S02]  /*87d0*/  FMUL.FTZ R73, R2.reuse, R73 ;  /* 0x0000004902497220 */ /* 0x040fe40000410000 */
[C---:B------:R-:W-:Y:S01]  /*87e0*/  FMUL.FTZ R76, R2.reuse, R76 ;  /* 0x0000004c024c7220 */ /* 0x040fe20000410000 */
[----:B------:R-:W3:Y:S01]  /*87f0*/  LDSM.16.MT88.4 R20, [R152] ;  /* 0x000000009814783b */ /* 0x000ee20000004200 */
        /* <DEDUP_REMOVED lines=10> */
[C---:B--2---:R-:W-:Y:S02]  /*88a0*/  FMUL.FTZ R6, R0.reuse, R106 ;  /* 0x0000006a00067220 */ /* 0x044fe40000410000 */
[C---:B------:R-:W-:Y:S02]  /*88b0*/  FMUL.FTZ R7, R0.reuse, R107 ;  /* 0x0000006b00077220 */ /* 0x040fe40000410000 */
[----:B------:R-:W2:Y:S01]  /*88c0*/  LDSM.16.MT88.4 R104, [R103] ;  /* 0x000000006768783b */ /* 0x000ea20000004200 */
[C---:B------:R-:W-:Y:S02]  /*88d0*/  FMUL.FTZ R10, R0.reuse, R110 ;  /* 0x0000006e000a7220 */ /* 0x040fe40000410000 */
[C---:B------:R-:W-:Y:S02]  /*88e0*/  FMUL.FTZ R11, R0.reuse, R111 ;  /* 0x0000006f000b7220 */ /* 0x040fe40000410000 */
[C---:B------:R-:W-:Y:S01]  /*88f0*/  FMUL.FTZ R18, R0.reuse, R118 ;  /* 0x0000007600127220 */ /* 0x040fe20000410000 */
[C---:B-1----:R-:W-:Y:S02]  /*8900*/  HMMA.16816.F32.BF16 R4, R136.reuse, R12, R4 ;  /* 0x0000000c8804723c */ /* 0x042fe40000041804 */
[----:B------:R-:W1:Y:S03]  /*8910*/  LDSM.16.MT88.4 R108, [R3+0x2000] ;  /* 0x00200000036c783b */ /* 0x000e660000004200 */
[----:B------:R-:W-:Y:S02]  /*8920*/  FMUL.FTZ R19, R0, R119 ;  /* 0x0000007700137220 */ /* 0x000fe40000410000 */
[C---:B------:R-:W-:Y:S01]  /*8930*/  FMUL.FTZ R12, R2.reuse, R112 ;  /* 0x00000070020c7220 */ /* 0x040fe20000410000 */
[C---:B------:R-:W-:Y:S02]  /*8940*/  HMMA.16816.F32.BF16 R8, R136.reuse, R14, R8 ;  /* 0x0000000e8808723c */ /* 0x040fe40000041808 */
[----:B------:R-:W-:Y:S02]  /*8950*/  LDSM.16.MT88.4 R116, [R3+0x800] ;  /* 0x000800000374783b */ /* 0x000fe40000004200 */
[----:B------:R-:W-:Y:S02]  /*8960*/  FMUL.FTZ R13, R2, R113 ;  /* 0x00000071020d7220 */ /* 0x000fe40000410000 */
[C---:B------:R-:W-:Y:S02]  /*8970*/  FMUL.FTZ R26, R0.reuse, R126 ;  /* 0x0000007e001a7220 */ /* 0x040fe40000410000 */
[C---:B------:R-:W-:Y:S04]  /*8980*/  FMUL.FTZ R14, R0.reuse, R114 ;  /* 0x00000072000e7220 */ /* 0x040fe80000410000 */
[C---:B------:R-:W-:Y:S02]  /*8990*/  FMUL.FTZ R15, R0.reuse, R115 ;  /* 0x00000073000f7220 */ /* 0x040fe40000410000 */
[----:B------:R-:W4:Y:S01]  /*89a0*/  LDSM.16.MT88.4 R112, [R152+0x2000] ;  /* 0x002000009870783b */ /* 0x000f220000004200 */
[C---:B------:R-:W-:Y:S02]  /*89b0*/  FMUL.FTZ R27, R0.reuse, R127 ;  /* 0x0000007f001b7220 */ /* 0x040fe40000410000 */
[C---:B------:R-:W-:Y:S02]  /*89c0*/  FMUL.FTZ R34, R0.reuse, R134 ;  /* 0x0000008600227220 */ /* 0x040fe40000410000 */
[C---:B---3--:R-:W-:Y:S03]  /*89d0*/  HMMA.16816.F32.BF16 R12, R136.reuse, R20, R12 ;  /* 0x00000014880c723c */ /* 0x048fe6000004180c */
        /* <DEDUP_REMOVED lines=9> */
[----:B------:R-:W-:Y:S01]  /*8a70*/  LDSM.16.MT88.4 R120, [R152+0x800] ;  /* 0x000800009878783b */ /* 0x000fe20000004200 */
[C---:B------:R-:W-:Y:S02]  /*8a80*/  FMUL.FTZ R39, R0.reuse, R39 ;  /* 0x0000002700277220 */ /* 0x040fe40000410000 */
[C---:B------:R-:W-:Y:S02]  /*8a90*/  FMUL.FTZ R42, R0.reuse, R42 ;  /* 0x0000002a002a7220 */ /* 0x040fe40000410000 */
[C---:B------:R-:W-:Y:S03]  /*8aa0*/  HMMA.16816.F32.BF16 R20, R136.reuse, R28, R20 ;  /* 0x0000001c8814723c */ /* 0x040fe60000041814 */
[C---:B------:R-:W-:Y:S02]  /*8ab0*/  FMUL.FTZ R43, R0.reuse, R43 ;  /* 0x0000002b002b7220 */ /* 0x040fe40000410000 */
[----:B------:R-:W-:Y:S02]  /*8ac0*/  FMUL.FTZ R46, R0, R46 ;  /* 0x0000002e002e7220 */ /* 0x000fe40000410000 */
[C---:B------:R-:W-:Y:S01]  /*8ad0*/  FMUL.FTZ R28, R2.reuse, R128 ;  /* 0x00000080021c7220 */ /* 0x040fe20000410000 */
[C---:B------:R-:W-:Y:S04]  /*8ae0*/  HMMA.16816.F32.BF16 R24, R136.reuse, R30, R24 ;  /* 0x0000001e8818723c */ /* 0x040fe80000041818 */
[----:B------:R-:W-:Y:S02]  /*8af0*/  FMUL.FTZ R29, R2, R129 ;  /* 0x00000081021d7220 */ /* 0x000fe40000410000 */
[C---:B------:R-:W-:Y:S02]  /*8b00*/  FMUL.FTZ R47, R0.reuse, R47 ;  /* 0x0000002f002f7220 */ /* 0x040fe40000410000 */
[C---:B------:R-:W-:Y:S04]  /*8b10*/  FMUL.FTZ R30, R0.reuse, R130 ;  /* 0x00000082001e7220 */ /* 0x040fe80000410000 */
[C---:B------:R-:W-:Y:S02]  /*8b20*/  FMUL.FTZ R31, R0.reuse, R131 ;  /* 0x00000083001f7220 */ /* 0x040fe40000410000 */
[----:B------:R-:W-:Y:S01]  /*8b30*/  LDSM.16.MT88.4 R128, [R3+0x2800] ;  /* 0x002800000380783b */ /* 0x000fe20000004200 */
[C---:B------:R-:W-:Y:S02]  /*8b40*/  FMUL.FTZ R50, R0.reuse, R50 ;  /* 0x0000003200327220 */ /* 0x040fe40000410000 */
[C---:B------:R-:W-:Y:S02]  /*8b50*/  FMUL.FTZ R51, R0.reuse, R51 ;  /* 0x0000003300337220 */ /* 0x040fe40000410000 */
        /* <DEDUP_REMOVED lines=8> */
[C---:B-1----:R-:W-:Y:S04]  /*8be0*/  HMMA.16816.F32.BF16 R36, R136.reuse, R108, R36 ;  /* 0x0000006c8824723c */ /* 0x042fe80000041824 */
[C---:B------:R-:W-:Y:S02]  /*8bf0*/  FMUL.FTZ R63, R0.reuse, R63 ;  /* 0x0000003f003f7220 */ /* 0x040fe40000410000 */
[C---:B------:R-:W-:Y:S02]  /*8c00*/  FMUL.FTZ R66, R0.reuse, R66 ;  /* 0x0000004200427220 */ /* 0x040fe40000410000 */
[C---:B------:R-:W-:Y:S01]  /*8c10*/  HMMA.16816.F32.BF16 R40, R136.reuse, R110, R40 ;  /* 0x0000006e8828723c */ /* 0x040fe20000041828 */
[----:B------:R-:W1:Y:S03]  /*8c20*/  LDSM.16.MT88.4 R108, [R103+0x2000] ;  /* 0x00200000676c783b */ /* 0x000e660000004200 */
[C---:B------:R-:W-:Y:S02]  /*8c30*/  FMUL.FTZ R67, R0.reuse, R67 ;  /* 0x0000004300437220 */ /* 0x040fe40000410000 */
[C---:B------:R-:W-:Y:S02]  /*8c40*/  FMUL.FTZ R70, R0.reuse, R70 ;  /* 0x0000004600467220 */ /* 0x040fe40000410000 */
[C---:B----4-:R-:W-:Y:S04]  /*8c50*/  HMMA.16816.F32.BF16 R44, R136.reuse, R112, R44 ;  /* 0x00000070882c723c */ /* 0x050fe8000004182c */
        /* <DEDUP_REMOVED lines=17> */
[----:B------:R-:W-:Y:S02]  /*8d70*/  FMUL.FTZ R94, R0, R94 ;  /* 0x0000005e005e7220 */ /* 0x000fe40000410000 */
[C---:B------:R-:W-:Y:S04]  /*8d80*/  HMMA.16816.F32.BF16 R64, R136.reuse, R110, R64 ;  /* 0x0000006e8840723c */ /* 0x040fe80000041840 */
[--C-:B------:R-:W-:Y:S02]  /*8d90*/  FFMA.FTZ R108, R142, c[0x0][0x2d0], -R140.reuse ;  /* 0x0000b4008e6c7a23 */ /* 0x100fe4000001088c */
[----:B------:R-:W-:Y:S02]  /*8da0*/  FMUL.FTZ R95, R0, R95 ;  /* 0x0000005f005f7220 */ /* 0x000fe40000410000 */
[C---:B---3--:R-:W-:Y:S01]  /*8db0*/  HMMA.16816.F32.BF16 R68, R136.reuse, R112, R68 ;  /* 0x000000708844723c */ /* 0x048fe20000041844 */
[----:B------:R1:W-:Y:S03]  /*8dc0*/  MUFU.EX2 R184, R108 ;  /* 0x0000006c00b87308 */ /* 0x0003e60000000800 */
[----:B------:R-:W-:Y:S02]  /*8dd0*/  FMUL.FTZ R97, R2, R97 ;  /* 0x0000006102617220 */ /* 0x000fe40000410000 */
[----:B------:R-:W-:Y:S02]  /*8de0*/  FMUL.FTZ R98, R0, R98 ;  /* 0x0000006200627220 */ /* 0x000fe40000410000 */
[C---:B------:R-:W-:Y:S04]  /*8df0*/  HMMA.16816.F32.BF16 R72, R136.reuse, R114, R72 ;  /* 0x000000728848723c */ /* 0x040fe80000041848 */
[--C-:B------:R-:W-:Y:S02]  /*8e00*/  FFMA.FTZ R112, R150, c[0x0][0x2d0], -R140.reuse ;  /* 0x0000b40096707a23 */ /* 0x100fe4000001088c */
[----:B------:R-:W-:Y:S02]  /*8e10*/  FMUL.FTZ R99, R0, R99 ;  /* 0x0000006300637220 */ /* 0x000fe40000410000 */
[----:B------:R3:W-:Y:S01]  /*8e20*/  MUFU.EX2 R199, R112 ;  /* 0x0000007000c77308 */ /* 0x0007e20000000800 */
[C---:B--2---:R-:W-:Y:S03]  /*8e30*/  HMMA.16816.F32.BF16 R76, R136.reuse, R104, R76 ;  /* 0x00000068884c723c */ /* 0x044fe6000004184c */
[----:B------:R-:W-:Y:S04]  /*8e40*/  FFMA.FTZ R2, R2, R212, R201 ;  /* 0x000000d402027223 */ /* 0x000fe800000100c9 */
[--C-:B------:R-:W-:Y:S01]  /*8e50*/  FFMA.FTZ R104, R145, c[0x0][0x2d0], -R141.reuse ;  /* 0x0000b40091687a23 */ /* 0x100fe2000001088d */
[C---:B------:R-:W-:Y:S03]  /*8e60*/  HMMA.16816.F32.BF16 R80, R136.reuse, R106, R80 ;  /* 0x0000006a8850723c */ /* 0x040fe60000041850 */
[----:B------:R2:W-:Y:S01]  /*8e70*/  MUFU.EX2 R164, R104 ;  /* 0x0000006800a47308 */ /* 0x0005e20000000800 */
[--C-:B-1----:R-:W-:Y:S09]  /*8e80*/  FFMA.FTZ R108, R147, c[0x0][0x2d0], -R140.reuse ;  /* 0x0000b400936c7a23 */ /* 0x102ff2000001088c */
[----:B------:R1:W-:Y:S01]  /*8e90*/  MUFU.EX2 R197, R108 ;  /* 0x0000006c00c57308 */ /* 0x0003e20000000800 */
[--C-:B---3--:R-:W-:Y:S09]  /*8ea0*/  FFMA.FTZ R112, R153, c[0x0][0x2d0], -R140.reuse ;  /* 0x0000b40099707a23 */ /* 0x108ff2000001088c */
[----:B------:R3:W4:Y:S01]  /*8eb0*/  MUFU.EX2 R183, R112 ;  /* 0x0000007000b77308 */ /* 0x0007220000000800 */
[--C-:B--2---:R-:W-:Y:S09]  /*8ec0*/  FFMA.FTZ R104, R146, c[0x0][0x2d0], -R141.reuse ;  /* 0x0000b40092687a23 */ /* 0x104ff2000001088d */
[----:B------:R2:W5:Y:S01]  /*8ed0*/  MUFU.EX2 R162, R104 ;  /* 0x0000006800a27308 */ /* 0x0005620000000800 */
[----:B-1----:R-:W1:Y:S08]  /*8ee0*/  LDSM.16.MT88.4 R108, [R102+0x4000] ;  /* 0x00400000666c783b */ /* 0x002e700000004200 */
[----:B---3--:R-:W3:Y:S01]  /*8ef0*/  LDSM.16.MT88.4 R112, [R103+0x4000] ;  /* 0x004000006770783b */ /* 0x008ee20000004200 */
[----:B----4-:R-:W-:Y:S01]  /*8f00*/  F2FP.BF16.PACK_AB R106, R183, R199 ;  /* 0x000000c7b76a723e */ /* 0x010fe200000010ff */
[--C-:B--2---:R-:W-:Y:S01]  /*8f10*/  FFMA.FTZ R104, R143, c[0x0][0x2d0], -R141.reuse ;  /* 0x0000b4008f687a23 */ /* 0x104fe2000001088d */
[----:B-----5:R-:W-:Y:S03]  /*8f20*/  F2FP.BF16.PACK_AB R105, R162, R164 ;  /* 0x000000a4a269723e */ /* 0x020fe600000010ff */
[----:B------:R2:W-:Y:S01]  /*8f30*/  MUFU.EX2 R163, R104 ;  /* 0x0000006800a37308 */ /* 0x0005e20000000800 */
[C---:B-1----:R-:W-:Y:S08]  /*8f40*/  HMMA.16816.F32.BF16 R84, R136.reuse, R108, R84 ;  /* 0x0000006c8854723c */ /* 0x042ff00000041854 */
[C---:B------:R-:W-:Y:S01]  /*8f50*/  HMMA.16816.F32.BF16 R88, R136.reuse, R110, R88 ;  /* 0x0000006e8858723c */ /* 0x040fe20000041858 */
[----:B------:R-:W1:Y:S03]  /*8f60*/  LDSM.16.MT88.4 R108, [R102+0x800] ;  /* 0x00080000666c783b */ /* 0x000e660000004200 */
[--C-:B--2---:R-:W-:Y:S04]  /*8f70*/  FFMA.FTZ R104, R144, c[0x0][0x2d0], -R141.reuse ;  /* 0x0000b40090687a23 */ /* 0x104fe8000001088d */
[C---:B---3--:R-:W-:Y:S01]  /*8f80*/  HMMA.16816.F32.BF16 R92, R136.reuse, R112, R92 ;  /* 0x00000070885c723c */ /* 0x048fe2000004185c */
[----:B------:R2:W3:Y:S01]  /*8f90*/  MUFU.EX2 R161, R104 ;  /* 0x0000006800a17308 */ /* 0x0004e20000000800 */
[----:B------:R-:W-:Y:S06]  /*8fa0*/  LDSM.16.MT88.4 R144, [R152+0x3800] ;  /* 0x003800009890783b */ /* 0x000fec0000004200 */
[----:B------:R-:W-:Y:S02]  /*8fb0*/  HMMA.16816.F32.BF16 R96, R136, R114, R96 ;  /* 0x000000728860723c */ /* 0x000fe40000041860 */
[----:B------:R-:W4:Y:S08]  /*8fc0*/  LDSM.16.MT88.4 R112, [R102+0x2800] ;  /* 0x002800006670783b */ /* 0x000f300000004200 */
[----:B------:R-:W-:Y:S02]  /*8fd0*/  LDSM.16.MT88.4 R136, [R152+0x3000] ;  /* 0x003000009888783b */ /* 0x000fe40000004200 */
[----:B--2---:R-:W-:Y:S02]  /*8fe0*/  F2FP.BF16.PACK_AB R104, R197, R184 ;  /* 0x000000b8c568723e */ /* 0x004fe400000010ff */
[----:B---3--:R-:W-:Y:S07]  /*8ff0*/  F2FP.BF16.PACK_AB R107, R161, R163 ;  /* 0x000000a3a16b723e */ /* 0x008fee00000010ff */
[C---:B------:R-:W-:Y:S08]  /*9000*/  HMMA.16816.F32.BF16 R4, R104.reuse, R116, R4 ;  /* 0x000000746804723c */ /* 0x040ff00000041804 */
[C---:B------:R-:W-:Y:S01]  /*9010*/  HMMA.16816.F32.BF16 R8, R104.reuse, R118, R8 ;  /* 0x000000766808723c */ /* 0x040fe20000041808 */
[----:B------:R-:W2:Y:S07]  /*9020*/  LDSM.16.MT88.4 R116, [R103+0x2800] ;  /* 0x002800006774783b */ /* 0x000eae0000004200 */
        /* <DEDUP_REMOVED lines=8> */
[----:B---3--:R-:W3:Y:S07]  /*90b0*/  LDSM.16.MT88.4 R120, [R152+0x4800] ;  /* 0x004800009878783b */ /* 0x008eee0000004200 */
        /* <DEDUP_REMOVED lines=8> */
[C---:B----4-:R-:W-:Y:S07]  /*9140*/  HMMA.16816.F32.BF16 R52, R104.reuse, R112, R52 ;  /* 0x000000706834723c */ /* 0x050fee0000041834 */
        /* <DEDUP_REMOVED lines=11> */
[----:B------:R1:W-:Y:S07]  /*9200*/  MUFU.EX2 R180, R112 ;  /* 0x0000007000b47308 */ /* 0x0003ee0000000800 */
[C---:B---3--:R-:W-:Y:S03]  /*9210*/  HMMA.16816.F32.BF16 R76, R104.reuse, R120, R76 ;  /* 0x00000078684c723c */ /* 0x048fe6000004184c */
[----:B------:R3:W-:Y:S01]  /*9220*/  MUFU.EX2 R159, R108 ;  /* 0x0000006c009f7308 */ /* 0x0007e20000000800 */
[----:B--2---:R-:W-:Y:S03]  /*9230*/  LDSM.16.MT88.4 R116, [R103+0x4800] ;  /* 0x004800006774783b */ /* 0x004fe60000004200 */
[--C-:B------:R-:W-:Y:S01]  /*9240*/  FFMA.FTZ R120, R155, c[0x0][0x2d0], -R141.reuse ;  /* 0x0000b4009b787a23 */ /* 0x100fe2000001088d */
[C---:B------:R-:W-:Y:S05]  /*9250*/  HMMA.16816.F32.BF16 R80, R104.reuse, R122, R80 ;  /* 0x0000007a6850723c */ /* 0x040fea0000041850 */
[----:B------:R2:W-:Y:S01]  /*9260*/  MUFU.EX2 R157, R120 ;  /* 0x00000078009d7308 */ /* 0x0005e20000000800 */
[--C-:B-1----:R-:W-:Y:S09]  /*9270*/  FFMA.FTZ R112, R158, c[0x0][0x2d0], -R140.reuse ;  /* 0x0000b4009e707a23 */ /* 0x102ff2000001088c */
[----:B------:R1:W4:Y:S01]  /*9280*/  MUFU.EX2 R179, R112 ;  /* 0x0000007000b37308 */ /* 0x0003220000000800 */
[--C-:B---3--:R-:W-:Y:S02]  /*9290*/  FFMA.FTZ R108, R151, c[0x0][0x2d0], -R141.reuse ;  /* 0x0000b400976c7a23 */ /* 0x108fe4000001088d */
[----:B------:R-:W-:Y:S07]  /*92a0*/  LDSM.16.MT88.4 R148, [R102+0x3800] ;  /* 0x003800006694783b */ /* 0x000fee0000004200 */
[----:B------:R3:W3:Y:S01]  /*92b0*/  MUFU.EX2 R158, R108 ;  /* 0x0000006c009e7308 */ /* 0x0006e20000000800 */
[----:B--2---:R-:W-:Y:S08]  /*92c0*/  LDSM.16.MT88.4 R120, [R103+0x1000] ;  /* 0x001000006778783b */ /* 0x004ff00000004200 */
[----:B-1----:R-:W1:Y:S08]  /*92d0*/  LDSM.16.MT88.4 R112, [R102+0x4800] ;  /* 0x004800006670783b */ /* 0x002e700000004200 */
[----:B---3--:R-:W2:Y:S01]  /*92e0*/  LDSM.16.MT88.4 R108, [R3+0x1000] ;  /* 0x00100000036c783b */ /* 0x008ea20000004200 */
[C---:B-1----:R-:W-:Y:S08]  /*92f0*/  HMMA.16816.F32.BF16 R84, R104.reuse, R112, R84 ;  /* 0x000000706854723c */ /* 0x042ff00000041854 */
[C---:B------:R-:W-:Y:S01]  /*9300*/  HMMA.16816.F32.BF16 R88, R104.reuse, R114, R88 ;  /* 0x000000726858723c */ /* 0x040fe20000041858 */
[----:B------:R-:W1:Y:S07]  /*9310*/  LDSM.16.MT88.4 R112, [R102+0x3000] ;  /* 0x003000006670783b */ /* 0x000e6e0000004200 */
[C---:B------:R-:W-:Y:S08]  /*9320*/  HMMA.16816.F32.BF16 R92, R104.reuse, R116, R92 ;  /* 0x00000074685c723c */ /* 0x040ff0000004185c */
[----:B------:R-:W-:Y:S01]  /*9330*/  HMMA.16816.F32.BF16 R96, R104, R118, R96 ;  /* 0x000000766860723c */ /* 0x000fe20000041860 */
[----:B------:R-:W-:Y:S06]  /*9340*/  LDSM.16.MT88.4 R116, [R3+0x5000] ;  /* 0x005000000374783b */ /* 0x000fec0000004200 */
[----:B-----5:R-:W-:Y:S02]  /*9350*/  F2FP.BF16.PACK_AB R104, R181, R182 ;  /* 0x000000b6b568723e */ /* 0x020fe400000010ff */
[----:B----4-:R-:W-:Y:S03]  /*9360*/  F2FP.BF16.PACK_AB R106, R179, R180 ;  /* 0x000000b4b36a723e */ /* 0x010fe600000010ff */
[----:B------:R-:W-:Y:S02]  /*9370*/  F2FP.BF16.PACK_AB R105, R159, R160 ;  /* 0x000000a09f69723e */ /* 0x000fe400000010ff */
[----:B------:R-:W-:Y:S07]  /*9380*/  F2FP.BF16.PACK_AB R107, R157, R158 ;  /* 0x0000009e9d6b723e */ /* 0x000fee00000010ff */
[C---:B--2---:R-:W-:Y:S08]  /*9390*/  HMMA.16816.F32.BF16 R4, R104.reuse, R108, R4 ;  /* 0x0000006c6804723c */ /* 0x044ff00000041804 */
[C---:B------:R-:W-:Y:S01]  /*93a0*/  HMMA.16816.F32.BF16 R8, R104.reuse, R110, R8 ;  /* 0x0000006e6808723c */ /* 0x040fe20000041808 */
[----:B------:R-:W2:Y:S07]  /*93b0*/  LDSM.16.MT88.4 R108, [R103+0x3000] ;  /* 0x00300000676c783b */ /* 0x000eae0000004200 */
[C---:B------:R-:W-:Y:S07]  /*93c0*/  HMMA.16816.F32.BF16 R12, R104.reuse, R124, R12 ;  /* 0x0000007c680c723c */ /* 0x040fee000004180c */
[--C-:B------:R-:W-:Y:S01]  /*93d0*/  FFMA.FTZ R124, R165, c[0x0][0x2d0], -R141.reuse ;  /* 0x0000b400a57c7a23 */ /* 0x100fe2000001088d */
[C---:B------:R-:W-:Y:S03]  /*93e0*/  HMMA.16816.F32.BF16 R16, R104.reuse, R126, R16 ;  /* 0x0000007e6810723c */ /* 0x040fe60000041810 */
[----:B------:R3:W-:Y:S05]  /*93f0*/  MUFU.EX2 R156, R124 ;  /* 0x0000007c009c7308 */ /* 0x0007ea0000000800 */
[C---:B------:R-:W-:Y:S08]  /*9400*/  HMMA.16816.F32.BF16 R20, R104.reuse, R128, R20 ;  /* 0x000000806814723c */ /* 0x040ff00000041814 */
[C---:B------:R-:W-:Y:S08]  /*9410*/  HMMA.16816.F32.BF16 R24, R104.reuse, R130, R24 ;  /* 0x000000826818723c */ /* 0x040ff00000041818 */
[C---:B------:R-:W-:Y:S01]  /*9420*/  HMMA.16816.F32.BF16 R28, R104.reuse, R120, R28 ;  /* 0x00000078681c723c */ /* 0x040fe2000004181c */
[----:B---3--:R-:W-:Y:S06]  /*9430*/  LDSM.16.MT88.4 R124, [R102+0x1800] ;  /* 0x00180000667c783b */ /* 0x008fec0000004200 */
[--C-:B------:R-:W-:Y:S01]  /*9440*/  FFMA.FTZ R120, R169, c[0x0][0x2d0], -R140.reuse ;  /* 0x0000b400a9787a23 */ /* 0x100fe2000001088c */
[C---:B------:R-:W-:Y:S03]  /*9450*/  HMMA.16816.F32.BF16 R32, R104.reuse, R122, R32 ;  /* 0x0000007a6820723c */ /* 0x040fe60000041820 */
[----:B------:R3:W-:Y:S05]  /*9460*/  MUFU.EX2 R178, R120 ;  /* 0x0000007800b27308 */ /* 0x0007ea0000000800 */
[C---:B------:R-:W-:Y:S08]  /*9470*/  HMMA.16816.F32.BF16 R36, R104.reuse, R132, R36 ;  /* 0x000000846824723c */ /* 0x040ff00000041824 */
[C---:B------:R-:W-:Y:S01]  /*9480*/  HMMA.16816.F32.BF16 R40, R104.reuse, R134, R40 ;  /* 0x000000866828723c */ /* 0x040fe20000041828 */
[----:B------:R-:W-:Y:S07]  /*9490*/  LDSM.16.MT88.4 R132, [R103+0x1800] ;  /* 0x001800006784783b */ /* 0x000fee0000004200 */
[C---:B------:R-:W-:Y:S01]  /*94a0*/  HMMA.16816.F32.BF16 R44, R104.reuse, R136, R44 ;  /* 0x00000088682c723c */ /* 0x040fe2000004182c */
[----:B---3--:R-:W3:Y:S07]  /*94b0*/  LDSM.16.MT88.4 R120, [R152+0x5000] ;  /* 0x005000009878783b */ /* 0x008eee0000004200 */
[C---:B------:R-:W-:Y:S08]  /*94c0*/  HMMA.16816.F32.BF16 R48, R104.reuse, R138, R48 ;  /* 0x0000008a6830723c */ /* 0x040ff00000041830 */
[C---:B-1----:R-:W-:Y:S07]  /*94d0*/  HMMA.16816.F32.BF16 R52, R104.reuse, R112, R52 ;  /* 0x000000706834723c */ /* 0x042fee0000041834 */
[--C-:B------:R-:W-:Y:S01]  /*94e0*/  FFMA.FTZ R112, R170, c[0x0][0x2d0], -R140.reuse ;  /* 0x0000b400aa707a23 */ /* 0x100fe2000001088c */
[C---:B------:R-:W-:Y:S03]  /*94f0*/  HMMA.16816.F32.BF16 R56, R104.reuse, R114, R56 ;  /* 0x000000726838723c */ /* 0x040fe60000041838 */
[----:B------:R1:W4:Y:S05]  /*9500*/  MUFU.EX2 R177, R112 ;  /* 0x0000007000b17308 */ /* 0x00032a0000000800 */
[C---:B--2---:R-:W-:Y:S08]  /*9510*/  HMMA.16816.F32.BF16 R60, R104.reuse, R108, R60 ;  /* 0x0000006c683c723c */ /* 0x044ff0000004183c */
[C---:B------:R-:W-:Y:S01]  /*9520*/  HMMA.16816.F32.BF16 R64, R104.reuse, R110, R64 ;  /* 0x0000006e6840723c */ /* 0x040fe20000041840 */
[----:B------:R-:W-:Y:S07]  /*9530*/  LDSM.16.MT88.4 R108, [R103+0x5000] ;  /* 0x00500000676c783b */ /* 0x000fee0000004200 */
[C---:B------:R-:W-:Y:S04]  /*9540*/  HMMA.16816.F32.BF16 R68, R104.reuse, R116, R68 ;  /* 0x000000746844723c */ /* 0x040fe80000041844 */
[--C-:B-1----:R-:W-:Y:S01]  /*9550*/  FFMA.FTZ R112, R171, c[0x0][0x2d0], -R140.reuse ;  /* 0x0000b400ab707a23 */ /* 0x102fe2000001088c */
[----:B----4-:R-:W-:Y:S01]  /*9560*/  F2FP.BF16.PACK_AB R136, R177, R178 ;  /* 0x000000b2b188723e */ /* 0x010fe200000010ff */
[----:B------:R-:W-:Y:S02]  /*9570*/  FFMA.FTZ R140, R172, c[0x0][0x2d0], -R140 ;  /* 0x0000b400ac8c7a23 */ /* 0x000fe4000001088c */
[C---:B------:R-:W-:Y:S01]  /*9580*/  HMMA.16816.F32.BF16 R72, R104.reuse, R118, R72 ;  /* 0x000000766848723c */ /* 0x040fe20000041848 */
[----:B------:R1:W-:Y:S03]  /*9590*/  MUFU.EX2 R170, R112 ;  /* 0x0000007000aa7308 */ /* 0x0003e60000000800 */
[--C-:B------:R-:W-:Y:S04]  /*95a0*/  FFMA.FTZ R116, R166, c[0x0][0x2d0], -R141.reuse ;  /* 0x0000b400a6747a23 */ /* 0x100fe8000001088d */
[C---:B---3--:R-:W-:Y:S03]  /*95b0*/  HMMA.16816.F32.BF16 R76, R104.reuse, R120, R76 ;  /* 0x00000078684c723c */ /* 0x048fe6000004184c */
[----:B------:R2:W3:Y:S05]  /*95c0*/  MUFU.EX2 R155, R116 ;  /* 0x00000074009b7308 */ /* 0x0004ea0000000800 */
[C---:B------:R-:W-:Y:S01]  /*95d0*/  HMMA.16816.F32.BF16 R80, R104.reuse, R122, R80 ;  /* 0x0000007a6850723c */ /* 0x040fe20000041850 */
[----:B------:R-:W-:Y:S04]  /*95e0*/  LDSM.16.MT88.4 R120, [R152+0x1800] ;  /* 0x001800009878783b */ /* 0x000fe80000004200 */
[----:B------:R-:W4:Y:S04]  /*95f0*/  MUFU.EX2 R169, R140 ;  /* 0x0000008c00a97308 */ /* 0x000f280000000800 */
[----:B-1----:R-:W1:Y:S03]  /*9600*/  LDSM.16.MT88.4 R112, [R102+0x5000] ;  /* 0x005000006670783b */ /* 0x002e660000004200 */
[--C-:B--2---:R-:W-:Y:S01]  /*9610*/  FFMA.FTZ R116, R167, c[0x0][0x2d0], -R141.reuse ;  /* 0x0000b400a7747a23 */ /* 0x104fe2000001088d */
[----:B---3--:R-:W-:Y:S01]  /*9620*/  F2FP.BF16.PACK_AB R137, R155, R156 ;  /* 0x0000009c9b89723e */ /* 0x008fe200000010ff */
[----:B------:R-:W-:Y:S02]  /*9630*/  FFMA.FTZ R141, R168, c[0x0][0x2d0], -R141 ;  /* 0x0000b400a88d7a23 */ /* 0x000fe4000001088d */
[----:B------:R2:W-:Y:S01]  /*9640*/  MUFU.EX2 R154, R116 ;  /* 0x00000074009a7308 */ /* 0x0005e20000000800 */
[----:B----4-:R-:W-:Y:S09]  /*9650*/  F2FP.BF16.PACK_AB R138, R169, R170 ;  /* 0x000000aaa98a723e */ /* 0x010ff200000010ff */
[----:B------:R3:W4:Y:S01]  /*9660*/  MUFU.EX2 R153, R141 ;  /* 0x0000008d00997308 */ /* 0x0007220000000800 */
[----:B--2---:R-:W2:Y:S01]  /*9670*/  LDSM.16.MT88.4 R116, [R3+0x1800] ;  /* 0x001800000374783b */ /* 0x004ea20000004200 */
[C---:B-1----:R-:W-:Y:S08]  /*9680*/  HMMA.16816.F32.BF16 R84, R104.reuse, R112, R84 ;  /* 0x000000706854723c */ /* 0x042ff00000041854 */
[C---:B------:R-:W-:Y:S01]  /*9690*/  HMMA.16816.F32.BF16 R88, R104.reuse, R114, R88 ;  /* 0x000000726858723c */ /* 0x040fe20000041858 */
[----:B---3--:R-:W1:Y:S03]  /*96a0*/  LDSM.16.MT88.4 R140, [R3+0x3800] ;  /* 0x00380000038c783b */ /* 0x008e660000004200 */
[----:B----4-:R-:W-:Y:S04]  /*96b0*/  F2FP.BF16.PACK_AB R139, R153, R154 ;  /* 0x0000009a998b723e */ /* 0x010fe800000010ff */
[C---:B------:R-:W-:Y:S08]  /*96c0*/  HMMA.16816.F32.BF16 R92, R104.reuse, R108, R92 ;  /* 0x0000006c685c723c */ /* 0x040ff0000004185c */
[----:B------:R-:W-:Y:S08]  /*96d0*/  HMMA.16816.F32.BF16 R96, R104, R110, R96 ;  /* 0x0000006e6860723c */ /* 0x000ff00000041860 */
[C---:B--2---:R-:W-:Y:S01]  /*96e0*/  HMMA.16816.F32.BF16 R104, R136.reuse, R116, R4 ;  /* 0x000000748868723c */ /* 0x044fe20000041804 */
[----:B------:R-:W2:Y:S07]  /*96f0*/  LDSM.16.MT88.4 R4, [R103+0x3800] ;  /* 0x003800006704783b */ /* 0x000eae0000004200 */
[C---:B------:R-:W-:Y:S01]  /*9700*/  HMMA.16816.F32.BF16 R108, R136.reuse, R118, R8 ;  /* 0x00000076886c723c */ /* 0x040fe20000041808 */
[----:B------:R3:W4:Y:S07]  /*9710*/  LDSM.16.MT88.4 R8, [R3+0x5800] ;  /* 0x005800000308783b */ /* 0x00072e0000004200 */
[C---:B------:R-:W-:Y:S01]  /*9720*/  HMMA.16816.F32.BF16 R112, R136.reuse, R120, R12 ;  /* 0x000000788870723c */ /* 0x040fe2000004180c */
[----:B------:R-:W5:Y:S07]  /*9730*/  LDSM.16.MT88.4 R12, [R152+0x5800] ;  /* 0x00580000980c783b */ /* 0x000f6e0000004200 */
[C---:B------:R-:W-:Y:S07]  /*9740*/  HMMA.16816.F32.BF16 R116, R136.reuse, R122, R16 ;  /* 0x0000007a8874723c */ /* 0x040fee0000041810 */
[----:B------:R-:W-:Y:S01]  /*9750*/  FADD.FTZ R16, R203, R2 ;  /* 0x00000002cb107221 */ /* 0x000fe20000010000 */
[C---:B------:R-:W-:Y:S04]  /*9760*/  HMMA.16816.F32.BF16 R120, R136.reuse, R124, R20 ;  /* 0x0000007c8878723c */ /* 0x040fe80000041814 */
[----:B---3--:R-:W-:Y:S01]  /*9770*/  IADD3 R3, R196, -0x2, RZ ;  /* 0xfffffffec4037810 */ /* 0x008fe20007ffe0ff */
[----:B------:R-:W-:Y:S03]  /*9780*/  FFMA.FTZ R2, R0, R213, R173 ;  /* 0x000000d500027223 */ /* 0x000fe600000100ad */
[C---:B------:R-:W-:Y:S03]  /*9790*/  HMMA.16816.F32.BF16 R124, R136.reuse, R126, R24 ;  /* 0x0000007e887c723c */ /* 0x040fe60000041818 */
[----:B------:R-:W-:Y:S01]  /*97a0*/  ISETP.GE.AND P6, PT, R3, R200, PT ;  /* 0x000000c80300720c */ /* 0x000fe20003fc6270 */
[----:B------:R-:W-:Y:S04]  /*97b0*/  FADD.FTZ R2, R174, R2 ;  /* 0x00000002ae027221 */ /* 0x000fe80000010000 */
[C---:B------:R-:W-:Y:S08]  /*97c0*/  HMMA.16816.F32.BF16 R128, R136.reuse, R132, R28 ;  /* 0x000000848880723c */ /* 0x040ff0000004181c */
[C---:B------:R-:W-:Y:S01]  /*97d0*/  HMMA.16816.F32.BF16 R132, R136.reuse, R134, R32 ;  /* 0x000000868884723c */ /* 0x040fe20000041820 */
[----:B------:R-:W-:Y:S03]  /*97e0*/  @P6 MOV R18, c[0x0][0x1e4] ;  /* 0x0000790000126a02 */ /* 0x000fe60000000f00 */
[----:B------:R-:W-:Y:S04]  /*97f0*/  @P6 SHF.R.S32.HI R0, RZ, 0x1f, R3 ;  /* 0x0000001fff006819 */ /* 0x000fe80000011403 */
[C---:B-1----:R-:W-:Y:S08]  /*9800*/  HMMA.16816.F32.BF16 R36, R136.reuse, R140, R36 ;  /* 0x0000008c8824723c */ /* 0x042ff00000041824 */
        /* <DEDUP_REMOVED lines=9> */
[----:B------:R-:W-:Y:S01]  /*98a0*/  FADD.FTZ R8, R204, R16 ;  /* 0x00000010cc087221 */ /* 0x000fe20000010000 */
[C---:B------:R-:W-:Y:S04]  /*98b0*/  HMMA.16816.F32.BF16 R72, R136.reuse, R10, R72 ;  /* 0x0000000a8848723c */ /* 0x040fe80000041848 */
[----:B------:R-:W-:Y:S02]  /*98c0*/  @P6 IMAD R9, R0, c[0x0][0x1e0], RZ ;  /* 0x0000780000096a24 */ /* 0x000fe400078e02ff */
[----:B------:R-:W-:Y:S02]  /*98d0*/  FADD.FTZ R0, R202, R8 ;  /* 0x00000008ca007221 */ /* 0x000fe40000010000 */
[----:B------:R-:W-:Y:S01]  /*98e0*/  FADD.FTZ R8, R175, R2 ;  /* 0x00000002af087221 */ /* 0x000fe20000010000 */
[C---:B-----5:R-:W-:Y:S03]  /*98f0*/  HMMA.16816.F32.BF16 R76, R136.reuse, R12, R76 ;  /* 0x0000000c884c723c */ /* 0x060fe6000004184c */
[C---:B------:R-:W-:Y:S02]  /*9900*/  @P6 IMAD R9, R3.reuse, c[0x0][0x1e4], R9 ;  /* 0x0000790003096a24 */ /* 0x040fe400078e0209 */
[----:B------:R-:W-:Y:S02]  /*9910*/  @P6 IMAD.WIDE.U32 R2, R3, c[0x0][0x1e0], RZ ;  /* 0x0000780003026a25 */ /* 0x000fe400078e00ff */
[----:B------:R-:W-:Y:S01]  /*9920*/  @P6 MOV R13, c[0x0][0x1e0] ;  /* 0x00007800000d6a02 */ /* 0x000fe20000000f00 */
[C---:B------:R-:W-:Y:S04]  /*9930*/  HMMA.16816.F32.BF16 R80, R136.reuse, R14, R80 ;  /* 0x0000000e8850723c */ /* 0x040fe80000041850 */
[----:B------:R-:W-:Y:S01]  /*9940*/  FADD.FTZ R16, R184, R0 ;  /* 0x00000000b8107221 */ /* 0x000fe20000010000 */
[----:B------:R-:W-:Y:S01]  /*9950*/  @P6 IADD3 R3, R3, R9, RZ ;  /* 0x0000000903036210 */ /* 0x000fe20007ffe0ff */
[----:B------:R-:W-:Y:S02]  /*9960*/  FADD.FTZ R0, R176, R8 ;  /* 0x00000008b0007221 */ /* 0x000fe40000010000 */
[----:B------:R-:W2:Y:S01]  /*9970*/  LDSM.16.MT88.4 R8, [R103+0x5800] ;  /* 0x005800006708783b */ /* 0x000ea20000004200 */
[----:B------:R-:W-:Y:S01]  /*9980*/  FADD.FTZ R16, R197, R16 ;  /* 0x00000010c5107221 */ /* 0x000fe20000010000 */
[C---:B-1----:R-:W-:Y:S03]  /*9990*/  HMMA.16816.F32.BF16 R84, R136.reuse, R4, R84 ;  /* 0x000000048854723c */ /* 0x042fe60000041854 */
[----:B------:R-:W-:Y:S01]  /*99a0*/  FADD.FTZ R12, R164, R0 ;  /* 0x00000000a40c7221 */ /* 0x000fe20000010000 */
[C---:B------:R-:W-:Y:S01]  /*99b0*/  @P6 SHF.L.U32 R0, R2.reuse, 0x6, RZ ;  /* 0x0000000602006819 */ /* 0x040fe200000006ff */
[----:B------:R-:W-:Y:S01]  /*99c0*/  FADD.FTZ R16, R199, R16 ;  /* 0x00000010c7107221 */ /* 0x000fe20000010000 */
[----:B------:R-:W-:Y:S01]  /*99d0*/  @P6 SHF.L.U64.HI R2, R2, 0x6, R3 ;  /* 0x0000000602026819 */ /* 0x000fe20000010203 */
[----:B------:R-:W-:Y:S01]  /*99e0*/  FADD.FTZ R17, R162, R12 ;  /* 0x0000000ca2117221 */ /* 0x000fe20000010000 */
[----:B------:R-:W-:Y:S01]  /*99f0*/  @P6 IADD3 R3, P5, R0, R218, RZ ;  /* 0x000000da00036210 */ /* 0x000fe20007fbe0ff */
[C---:B------:R-:W-:Y:S03]  /*9a00*/  HMMA.16816.F32.BF16 R88, R136.reuse, R6, R88 ;  /* 0x000000068858723c */ /* 0x040fe60000041858 */
[----:B------:R-:W-:Y:S01]  /*9a10*/  @P6 LEA R12, P4, R3, c[0x0][0x1c8], 0x1 ;  /* 0x00007200030c6a11 */ /* 0x000fe200078808ff */
[----:B------:R-:W-:Y:S01]  /*9a20*/  FADD.FTZ R15, R163, R17 ;  /* 0x00000011a30f7221 */ /* 0x000fe20000010000 */
[----:B------:R-:W-:Y:S01]  /*9a30*/  @P6 LEA R14, P0, R13, R0, 0x5 ;  /* 0x000000000d0e6211 */ /* 0x000fe200078028ff */
[----:B------:R-:W-:Y:S01]  /*9a40*/  FADD.FTZ R16, R183, R16 ;  /* 0x00000010b7107221 */ /* 0x000fe20000010000 */
[-C--:B------:R-:W-:Y:S01]  /*9a50*/  @P6 IADD3.X R0, R2, R217.reuse, RZ, P5, !PT ;  /* 0x000000d902006210 */ /* 0x080fe20002ffe4ff */
[----:B------:R-:W-:Y:S01]  /*9a60*/  FADD.FTZ R15, R161, R15 ;  /* 0x0000000fa10f7221 */ /* 0x000fe20000010000 */
[----:B------:R-:W-:Y:S02]  /*9a70*/  @P6 LEA.HI.X R2, R13, R2, R18, 0x5, P0 ;  /* 0x000000020d026211 */ /* 0x000fe400000f2c12 */
[----:B------:R-:W-:Y:S01]  /*9a80*/  @P6 ISETP.GE.AND P0, PT, R209, c[0x0][0x1d4], PT ;  /* 0x00007500d1006a0c */ /* 0x000fe20003f06270 */
[----:B------:R-:W-:Y:S01]  /*9a90*/  FADD.FTZ R5, R182, R16 ;  /* 0x00000010b6057221 */ /* 0x000fe20000010000 */
[----:B------:R-:W-:Y:S01]  /*9aa0*/  @P6 LEA.HI.X R13, R3, c[0x0][0x1cc], R0, 0x1, P4 ;  /* 0x00007300030d6a11 */ /* 0x000fe200020f0c00 */
[----:B------:R-:W-:Y:S01]  /*9ab0*/  FADD.FTZ R4, R160, R15 ;  /* 0x0000000fa0047221 */ /* 0x000fe20000010000 */
[----:B------:R-:W-:Y:S02]  /*9ac0*/  @P6 ISETP.GE.AND P4, PT, R210, c[0x0][0x1d4], PT ;  /* 0x00007500d2006a0c */ /* 0x000fe40003f86270 */
[----:B------:R-:W-:Y:S01]  /*9ad0*/  @P6 IADD3 R0, P5, R14, R218, RZ ;  /* 0x000000da0e006210 */ /* 0x000fe20007fbe0ff */
[----:B------:R-:W-:Y:S02]  /*9ae0*/  FADD.FTZ R14, R181, R5 ;  /* 0x00000005b50e7221 */ /* 0x000fe40000010000 */
[----:B------:R-:W-:Y:S01]  /*9af0*/  FADD.FTZ R5, R159, R4 ;  /* 0x000000049f057221 */ /* 0x000fe20000010000 */
[----:B------:R-:W-:Y:S01]  /*9b00*/  @P6 IADD3.X R3, R2, R217, RZ, P5, !PT ;  /* 0x000000d902036210 */ /* 0x000fe20002ffe4ff */
[----:B------:R-:W-:Y:S01]  /*9b10*/  FADD.FTZ R4, R180, R14 ;  /* 0x0000000eb4047221 */ /* 0x000fe20000010000 */
[----:B------:R-:W-:Y:S01]  /*9b20*/  @P6 LEA R2, P5, R0, c[0x0][0x1c8], 0x1 ;  /* 0x0000720000026a11 */ /* 0x000fe200078a08ff */
[----:B------:R-:W-:Y:S02]  /*9b30*/  FADD.FTZ R6, R158, R5 ;  /* 0x000000059e067221 */ /* 0x000fe40000010000 */
[----:B------:R-:W-:Y:S01]  /*9b40*/  FADD.FTZ R5, R179, R4 ;  /* 0x00000004b3057221 */ /* 0x000fe20000010000 */
[----:B------:R-:W-:Y:S01]  /*9b50*/  @P6 LEA.HI.X R3, R0, c[0x0][0x1cc], R3, 0x1, P5 ;  /* 0x0000730000036a11 */ /* 0x000fe200028f0c03 */
[----:B------:R-:W-:Y:S01]  /*9b60*/  @P6 IMAD R0, R198, 0x6000, R224 ;  /* 0x00006000c6006824 */ /* 0x000fe200078e02e0 */
[C---:B--2---:R-:W-:Y:S03]  /*9b70*/  HMMA.16816.F32.BF16 R92, R136.reuse, R8, R92 ;  /* 0x00000008885c723c */ /* 0x044fe6000004185c */
[----:B------:R-:W-:Y:S01]  /*9b80*/  FADD.FTZ R4, R157, R6 ;  /* 0x000000069d047221 */ /* 0x000fe20000010000 */
[----:B------:R-:W-:Y:S01]  /*9b90*/  @!PT LDS RZ, [RZ] ;  /* 0x00000000fffff984 */ /* 0x000fe20000000800 */
[----:B------:R-:W-:Y:S01]  /*9ba0*/  @!PT LDS RZ, [RZ] ;  /* 0x00000000fffff984 */ /* 0x000fe20000000800 */
[----:B------:R-:W-:Y:S01]  /*9bb0*/  @!PT LDS RZ, [RZ] ;  /* 0x00000000fffff984 */ /* 0x000fe20000000800 */
[----:B------:R1:W-:Y:S04]  /*9bc0*/  @P6 LDGSTS.E.BYPASS.LTC128B.128 [R0], [R12.64], !P4 ;  /* 0x000000000c006fae */ /* 0x0003e8000e101d48 */
[----:B------:R-:W-:Y:S04]  /*9bd0*/  HMMA.16816.F32.BF16 R96, R136, R10, R96 ;  /* 0x0000000a8860723c */ /* 0x000fe80000041860 */
[----:B------:R1:W-:Y:S08]  /*9be0*/  @P6 LDGSTS.E.BYPASS.LTC128B.128 [R0+0x2000], [R12.64+0x80], !P0 ;  /* 0x020000800c006fae */ /* 0x0003f0000c101d48 */
[----:B------:R1:W-:Y:S08]  /*9bf0*/  @P6 LDGSTS.E.BYPASS.LTC128B.128 [R0+0x4000], [R12.64+0x100], !P3 ;  /* 0x040001000c006fae */ /* 0x0003f0000d901d48 */
[----:B------:R2:W-:Y:S01]  /*9c00*/  @P6 LDGSTS.E.BYPASS.LTC128B.128 [R0+0x1000], [R2.64], !P4 ;  /* 0x0100000002006fae */ /* 0x0005e2000e101d48 */
[----:B------:R-:W-:Y:S07]  /*9c10*/  ISETP.GE.AND P4, PT, R185, 0x1, PT ;  /* 0x00000001b900780c */ /* 0x000fee0003f86270 */
[----:B------:R2:W-:Y:S01]  /*9c20*/  @P6 LDGSTS.E.BYPASS.LTC128B.128 [R0+0x3000], [R2.64+0x80], !P0 ;  /* 0x0300008002006fae */ /* 0x0005e2000c101d48 */
[C---:B------:R-:W-:Y:S02]  /*9c30*/  ISETP.GT.AND P0, PT, R196.reuse, R205, PT ;  /* 0x000000cdc400720c */ /* 0x040fe40003f04270 */
[----:B------:R-:W-:Y:S05]  /*9c40*/  IADD3 R196, R196, -0x1, RZ ;  /* 0xffffffffc4c47810 */ /* 0x000fea0007ffe0ff */
[----:B------:R2:W-:Y:S08]  /*9c50*/  @P6 LDGSTS.E.BYPASS.LTC128B.128 [R0+0x5000], [R2.64+0x100], !P3 ;  /* 0x0500010002006fae */ /* 0x0005f0000d901d48 */
[----:B------:R-:W0:Y:S01]  /*9c60*/  LDGDEPBAR ;  /* 0x00000000000079af */ /* 0x000e220000000000 */
[----:B--2---:R-:W-:Y:S02]  /*9c70*/  FADD.FTZ R2, R178, R5 ;  /* 0x00000005b2027221 */ /* 0x004fe40000010000 */
[----:B-1----:R-:W-:Y:S02]  /*9c80*/  FADD.FTZ R0, R156, R4 ;  /* 0x000000049c007221 */ /* 0x002fe40000010000 */
[----:B------:R-:W-:Y:S02]  /*9c90*/  FADD.FTZ R2, R177, R2 ;  /* 0x00000002b1027221 */ /* 0x000fe40000010000 */
[----:B------:R-:W-:Y:S02]  /*9ca0*/  FADD.FTZ R0, R155, R0 ;  /* 0x000000009b007221 */ /* 0x000fe40000010000 */
[----:B------:R-:W-:Y:S02]  /*9cb0*/  FADD.FTZ R3, R170, R2 ;  /* 0x00000002aa037221 */ /* 0x000fe40000010000 */
[----:B------:R-:W-:Y:S01]  /*9cc0*/  FADD.FTZ R2, R154, R0 ;  /* 0x000000009a027221 */ /* 0x000fe20000010000 */
[----:B------:R-:W-:Y:S01]  /*9cd0*/  IADD3 R0, R185, 0x1, RZ ;  /* 0x00000001b9007810 */ /* 0x000fe20007ffe0ff */
[----:B------:R-:W-:Y:S01]  /*9ce0*/  FADD.FTZ R212, R169, R3 ;  /* 0x00000003a9d47221 */ /* 0x000fe20000010000 */
[----:B------:R-:W-:Y:S01]  /*9cf0*/  MOV R3, R100 ;  /* 0x0000006400037202 */ /* 0x000fe20000000f00 */
[----:B------:R-:W-:Y:S01]  /*9d00*/  FADD.FTZ R213, R153, R2 ;  /* 0x0000000299d57221 */ /* 0x000fe20000010000 */
[----:B------:R-:W-:Y:S02]  /*9d10*/  SEL R185, R0, RZ, !P4 ;  /* 0x000000ff00b97207 */ /* 0x000fe40006000000 */
[----:B------:R-:W-:Y:S01]  /*9d20*/  MOV R2, R101 ;  /* 0x0000006500027202 */ /* 0x000fe20000000f00 */
[----:B------:R-:W-:-:S05]  /*9d30*/  @P0 BRA `(.L_x_1682) ;  /* 0xffffc8d000000947 */ /* 0x000fca000383ffff */
.L_x_1673:
[----:B------:R-:W2:Y:S01]  /*9d40*/  LDL.LU R4, [R1+0x4] ;  /* 0x0000040001047983 */ /* 0x000ea20000300800 */
[----:B------:R-:W-:-:S05]  /*9d50*/  IADD3 R0, R226, 0x7f, RZ ;  /* 0x0000007fe2007810 */ /* 0x000fca0007ffe0ff */
[----:B------:R-:W-:-:S05]  /*9d60*/  @P2 IMAD.HI.U32 R2, R0, c[0x0][0x2c8], RZ ;  /* 0x0000b20000022a27 */ /* 0x000fca00078e00ff */
[----:B------:R-:W-:-:S05]  /*9d70*/  @P2 SHF.R.U32.HI R0, RZ, c[0x0][0x2cc], R2 ;  /* 0x0000b300ff002a19 */ /* 0x000fca0000011602 */
[----:B--2---:R-:W-:-:S05]  /*9d80*/  IMAD.IADD R0, R4, 0x1, R0 ;  /* 0x0000000104007824 */ /* 0x004fca00078e0200 */
        /* <DEDUP_REMOVED lines=12> */
.L_x_1685:
[----:B------:R-:W-:-:S04]  /*9e50*/  MOV R3, c[0x0][0x32c] ;  /* 0x0000cb0000037a02 */ /* 0x000fc80000000f00 */
[----:B------:R-:W-:-:S13]  /*9e60*/  ISETP.NE.AND P0, PT, R3, 0x1, PT ;  /* 0x000000010300780c */ /* 0x000fda0003f05270 */
[----:B------:R-:W-:-:S05]  /*9e70*/  @P0 IMAD.HI.U32 R3, R0, c[0x0][0x330], RZ ;  /* 0x0000cc0000030a27 */ /* 0x000fca00078e00ff */
[----:B------:R-:W-:Y:S02]  /*9e80*/  @P0 SHF.R.U32.HI R0, RZ, c[0x0][0x334], R3 ;  /* 0x0000cd00ff000a19 */ /* 0x000fe40000011603 */
.L_x_1686:
[----:B------:R-:W-:Y:S05]  /*9e90*/  BSYNC B0 ;  /* 0x0000000000007941 */ /* 0x000fea0003800000 */
.L_x_1684:
[----:B------:R-:W-:-:S05]  /*9ea0*/  IMAD R0, R0, c[0x0][0x32c], RZ ;  /* 0x0000cb0000007a24 */ /* 0x000fca00078e02ff */
[----:B------:R-:W-:-:S04]  /*9eb0*/  IMNMX R2, R2, R0, !PT ;  /* 0x0000000002027217 */ /* 0x000fc80007800200 */
.L_x_1683:
        /* <DEDUP_REMOVED lines=9> */
[----:B------:R-:W-:Y:S02]  /*9f50*/  MOV R197, R196 ;  /* 0x000000c400c57202 */ /* 0x000fe40000000f00 */
.L_x_1688:
[----:B------:R-:W-:Y:S04]  /*9f60*/  DEPBAR.LE SB0, 0x2 ;  /* 0x000080800000791a */ /* 0x000fe80000000000 */
[----:B------:R-:W-:Y:S01]  /*9f70*/  WARPSYNC 0xffffffff ;  /* 0xffffffff00007948 */ /* 0x000fe20003800000 */
[----:B------:R-:W-:Y:S01]  /*9f80*/  BAR.SYNC.DEFER_BLOCKING 0x0 ;  /* 0x0000000000007b1d */ /* 0x000fe20000010000 */
[----:B------:R-:W-:Y:S01]  /*9f90*/  IMAD R184, R185, 0x6000, RZ ;  /* 0x00006000b9b87824 */ /* 0x000fe200078e02ff */
[----:B------:R-:W-:Y:S02]  /*9fa0*/  ISETP.GE.AND P6, PT, R200, R197, PT ;  /* 0x000000c5c800720c */ /* 0x000fe40003fc6270 */
[----:B------:R-:W-:Y:S02]  /*9fb0*/  IADD3 R196, R197, -0x1, RZ ;  /* 0xffffffffc5c47810 */ /* 0x000fe40007ffe0ff */
[----:B------:R-:W-:Y:S04]  /*9fc0*/  IADD3 R2, R193, R184, RZ ;  /* 0x000000b8c1027210 */ /* 0x000fe80007ffe0ff */
[CC--:B------:R-:W-:Y:S02]  /*9fd0*/  IADD3 R180, R191.reuse, R2.reuse, RZ ;  /* 0x00000002bfb47210 */ /* 0x0c0fe40007ffe0ff */
[C---:B------:R-:W-:Y:S02]  /*9fe0*/  IADD3 R181, R186.reuse, R2, RZ ;  /* 0x00000002bab57210 */ /* 0x040fe40007ffe0ff */
[----:B------:R-:W-:Y:S01]  /*9ff0*/  IADD3 R183, R186, R180, RZ ;  /* 0x000000b4bab77210 */ /* 0x000fe20007ffe0ff */
[----:B------:R-:W-:Y:S01]  /*a000*/  @!P6 IMAD.WIDE.U32 R20, R196, c[0x0][0x208], RZ ;  /* 0x00008200c414ea25 */ /* 0x000fe200078e00ff */
[----:B------:R-:W-:Y:S02]  /*a010*/  @!P6 MOV R31, c[0x0][0x208] ;  /* 0x00008200001fea02 */ /* 0x000fe40000000f00 */
[----:B------:R-:W-:Y:S02]  /*a020*/  @!P6 MOV R148, c[0x0][0x20c] ;  /* 0x000083000094ea02 */ /* 0x000fe40000000f00 */
[----:B------:R-:W-:Y:S01]  /*a030*/  IADD3 R182, R191, R2, R186 ;  /* 0x00000002bfb67210 */ /* 0x000fe20007ffe0ba */
[----:B------:R-:W-:Y:S08]  /*a040*/  LDSM.16.M88.4 R32, [R187] ;  /* 0x00000000bb20783b */ /* 0x000ff00000000200 */
[----:B------:R-:W1:Y:S08]  /*a050*/  LDSM.16.M88.4 R8, [R2] ;  /* 0x000000000208783b */ /* 0x000e700000000200 */
[----:B------:R-:W2:Y:S08]  /*a060*/  LDSM.16.M88.4 R16, [R2+0x800] ;  /* 0x000800000210783b */ /* 0x000eb00000000200 */
[----:B------:R-:W3:Y:S08]  /*a070*/  LDSM.16.M88.4 R24, [R2+0x1000] ;  /* 0x001000000218783b */ /* 0x000ef00000000200 */
[----:B------:R-:W4:Y:S08]  /*a080*/  LDSM.16.M88.4 R100, [R2+0x1800] ;  /* 0x001800000264783b */ /* 0x000f300000000200 */
[----:B------:R-:W-:Y:S01]  /*a090*/  LDSM.16.M88.4 R136, [R188] ;  /* 0x00000000bc88783b */ /* 0x000fe20000000200 */
[C---:B-1----:R-:W-:Y:S07]  /*a0a0*/  HMMA.16816.F32.BF16 R4, R32.reuse, R8, RZ ;  /* 0x000000082004723c */ /* 0x042fee00000418ff */
[----:B------:R-:W1:Y:S01]  /*a0b0*/  LDSM.16.M88.4 R140, [R180] ;  /* 0x00000000b48c783b */ /* 0x000e620000000200 */
[----:B------:R-:W-:Y:S07]  /*a0c0*/  @!P6 SHF.R.S32.HI R8, RZ, 0x1f, R196 ;  /* 0x0000001fff08e819 */ /* 0x000fee00000114c4 */
[----:B------:R-:W5:Y:S01]  /*a0d0*/  LDSM.16.M88.4 R144, [R180+0x800] ;  /* 0x00080000b490783b */ /* 0x000f620000000200 */
[----:B------:R-:W-:Y:S02]  /*a0e0*/  @!P6 IMAD R22, R8, c[0x0][0x208], RZ ;  /* 0x000082000816ea24 */ /* 0x000fe400078e02ff */
[C---:B------:R-:W-:Y:S02]  /*a0f0*/  HMMA.16816.F32.BF16 R8, R32.reuse, R10, RZ ;  /* 0x0000000a2008723c */ /* 0x040fe400000418ff */
[----:B------:R-:W-:Y:S06]  /*a100*/  @!P6 IMAD R22, R196, c[0x0][0x20c], R22 ;  /* 0x00008300c416ea24 */ /* 0x000fec00078e0216 */
[C---:B--2---:R-:W-:Y:S07]  /*a110*/  HMMA.16816.F32.BF16 R12, R32.reuse, R16, RZ ;  /* 0x00000010200c723c */ /* 0x044fee00000418ff */
[----:B------:R-:W-:Y:S02]  /*a120*/  @!P6 IADD3 R16, R21, R22, RZ ;  /* 0x000000161510e210 */ /* 0x000fe40007ffe0ff */
[C---:B------:R-:W-:Y:S03]  /*a130*/  @!P6 SHF.L.U32 R21, R20.reuse, 0x6, RZ ;  /* 0x000000061415e819 */ /* 0x040fe600000006ff */
[----:B------:R-:W-:Y:S02]  /*a140*/  @!P6 SHF.L.U64.HI R29, R20, 0x6, R16 ;  /* 0x00000006141de819 */ /* 0x000fe40000010210 */
[C---:B------:R-:W-:Y:S01]  /*a150*/  HMMA.16816.F32.BF16 R16, R32.reuse, R18, RZ ;  /* 0x000000122010723c */ /* 0x040fe200000418ff */
[----:B------:R-:W-:Y:S02]  /*a160*/  @!P6 IADD3 R28, P5, R21, R220, RZ ;  /* 0x000000dc151ce210 */ /* 0x000fe40007fbe0ff */
[----:B------:R-:W-:Y:S02]  /*a170*/  @!P6 LEA R30, P0, R31, R21, 0x5 ;  /* 0x000000151f1ee211 */ /* 0x000fe400078028ff */
[C---:B------:R-:W-:Y:S03]  /*a180*/  @!P6 LEA R158, P4, R28.reuse, c[0x0][0x1f8], 0x1 ;  /* 0x00007e001c9eea11 */ /* 0x040fe600078808ff */
[C---:B---3--:R-:W-:Y:S07]  /*a190*/  HMMA.16816.F32.BF16 R20, R32.reuse, R24, RZ ;  /* 0x000000182014723c */ /* 0x048fee00000418ff */
[----:B------:R-:W-:Y:S02]  /*a1a0*/  @!P6 IADD3.X R24, R29, R222, RZ, P5, !PT ;  /* 0x000000de1d18e210 */ /* 0x000fe40002ffe4ff */
[----:B------:R-:W-:Y:S02]  /*a1b0*/  @!P6 LEA.HI.X R29, R31, R29, R148, 0x5, P0 ;  /* 0x0000001d1f1de211 */ /* 0x000fe400000f2c94 */
[----:B------:R-:W2:Y:S01]  /*a1c0*/  LDSM.16.M88.4 R148, [R180+0x1000] ;  /* 0x00100000b494783b */ /* 0x000ea20000000200 */
[----:B------:R-:W-:Y:S02]  /*a1d0*/  @!P6 LEA.HI.X R159, R28, c[0x0][0x1fc], R24, 0x1, P4 ;  /* 0x00007f001c9fea11 */ /* 0x000fe400020f0c18 */
[C---:B------:R-:W-:Y:S01]  /*a1e0*/  HMMA.16816.F32.BF16 R24, R32.reuse, R26, RZ ;  /* 0x0000001a2018723c */ /* 0x040fe200000418ff */
[----:B------:R-:W-:Y:S02]  /*a1f0*/  @!P6 IADD3 R152, P5, R30, R220, RZ ;  /* 0x000000dc1e98e210 */ /* 0x000fe40007fbe0ff */
[----:B------:R-:W-:Y:S02]  /*a200*/  @!P6 ISETP.GE.AND P4, PT, R210, c[0x0][0x1d4], PT ;  /* 0x00007500d200ea0c */ /* 0x000fe40003f86270 */
[----:B------:R-:W-:Y:S02]  /*a210*/  @!P6 IADD3.X R153, R29, R222, RZ, P5, !PT ;  /* 0x000000de1d99e210 */ /* 0x000fe40002ffe4ff */
[C---:B------:R-:W-:Y:S01]  /*a220*/  @!P6 LEA R156, P5, R152.reuse, c[0x0][0x1f8], 0x1 ;  /* 0x00007e00989cea11 */ /* 0x040fe200078a08ff */
[C---:B----4-:R-:W-:Y:S01]  /*a230*/  HMMA.16816.F32.BF16 R28, R32.reuse, R100, RZ ;  /* 0x00000064201c723c */ /* 0x050fe200000418ff */
[----:B------:R-:W-:Y:S03]  /*a240*/  @!P6 ISETP.GE.AND P0, PT, R209, c[0x0][0x1d4], PT ;  /* 0x00007500d100ea0c */ /* 0x000fe60003f06270 */
[----:B------:R-:W-:Y:S02]  /*a250*/  @!P6 LEA.HI.X R157, R152, c[0x0][0x1fc], R153, 0x1, P5 ;  /* 0x00007f00989dea11 */ /* 0x000fe400028f0c99 */
[----:B------:R-:W3:Y:S01]  /*a260*/  LDSM.16.M88.4 R152, [R180+0x1800] ;  /* 0x00180000b498783b */ /* 0x000ee20000000200 */
[----:B------:R-:W-:Y:S01]  /*a270*/  @!P6 IMAD R100, R198, 0x6000, R225 ;  /* 0x00006000c664e824 */ /* 0x000fe200078e02e1 */
[----:B------:R-:W-:Y:S06]  /*a280*/  HMMA.16816.F32.BF16 R32, R32, R102, RZ ;  /* 0x000000662020723c */ /* 0x000fec00000418ff */
[----:B------:R-:W-:Y:S01]  /*a290*/  @!PT LDS RZ, [RZ] ;  /* 0x00000000fffff984 */ /* 0x000fe20000000800 */
[----:B------:R-:W-:Y:S01]  /*a2a0*/  @!PT LDS RZ, [RZ] ;  /* 0x00000000fffff984 */ /* 0x000fe20000000800 */
[----:B------:R-:W-:Y:S01]  /*a2b0*/  @!PT LDS RZ, [RZ] ;  /* 0x00000000fffff984 */ /* 0x000fe20000000800 */
[----:B------:R4:W-:Y:S02]  /*a2c0*/  @!P6 LDGSTS.E.BYPASS.LTC128B.128 [R100], [R158.64], !P4 ;  /* 0x000000009e64efae */ /* 0x0009e4000e101d48 */
[C---:B-1----:R-:W-:Y:S06]  /*a2d0*/  HMMA.16816.F32.BF16 R4, R136.reuse, R140, R4 ;  /* 0x0000008c8804723c */ /* 0x042fec0000041804 */
[----:B------:R4:W-:Y:S02]  /*a2e0*/  @!P6 LDGSTS.E.BYPASS.LTC128B.128 [R100+0x2000], [R158.64+0x80], !P0 ;  /* 0x020000809e64efae */ /* 0x0009e4000c101d48 */
[C---:B------:R-:W-:Y:S06]  /*a2f0*/  HMMA.16816.F32.BF16 R8, R136.reuse, R142, R8 ;  /* 0x0000008e8808723c */ /* 0x040fec0000041808 */
[----:B------:R4:W-:Y:S02]  /*a300*/  @!P6 LDGSTS.E.BYPASS.LTC128B.128 [R100+0x4000], [R158.64+0x100], !P3 ;  /* 0x040001009e64efae */ /* 0x0009e4000d901d48 */
[C---:B-----5:R-:W-:Y:S06]  /*a310*/  HMMA.16816.F32.BF16 R12, R136.reuse, R144, R12 ;  /* 0x00000090880c723c */ /* 0x060fec000004180c */
[----:B------:R4:W-:Y:S02]  /*a320*/  @!P6 LDGSTS.E.BYPASS.LTC128B.128 [R100+0x1000], [R156.64], !P4 ;  /* 0x010000009c64efae */ /* 0x0009e4000e101d48 */
[C---:B------:R-:W-:Y:S06]  /*a330*/  HMMA.16816.F32.BF16 R16, R136.reuse, R146, R16 ;  /* 0x000000928810723c */ /* 0x040fec0000041810 */
[----:B------:R4:W-:Y:S02]  /*a340*/  @!P6 LDGSTS.E.BYPASS.LTC128B.128 [R100+0x3000], [R156.64+0x80], !P0 ;  /* 0x030000809c64efae */ /* 0x0009e4000c101d48 */
[C---:B--2---:R-:W-:Y:S06]  /*a350*/  HMMA.16816.F32.BF16 R20, R136.reuse, R148, R20 ;  /* 0x000000948814723c */ /* 0x044fec0000041814 */
[----:B------:R4:W-:Y:S02]  /*a360*/  @!P6 LDGSTS.E.BYPASS.LTC128B.128 [R100+0x5000], [R156.64+0x100], !P3 ;  /* 0x050001009c64efae */ /* 0x0009e4000d901d48 */
[C---:B------:R-:W-:Y:S06]  /*a370*/  HMMA.16816.F32.BF16 R24, R136.reuse, R150, R24 ;  /* 0x000000968818723c */ /* 0x040fec0000041818 */
[----:B------:R-:W-:Y:S02]  /*a380*/  LDSM.16.M88.4 R140, [R181+0x800] ;  /* 0x00080000b58c783b */ /* 0x000fe40000000200 */
[C---:B---3--:R-:W-:Y:S06]  /*a390*/  HMMA.16816.F32.BF16 R28, R136.reuse, R152, R28 ;  /* 0x00000098881c723c */ /* 0x048fec000004181c */
[----:B------:R-:W0:Y:S02]  /*a3a0*/  LDGDEPBAR ;  /* 0x00000000000079af */ /* 0x000e240000000000 */
[----:B------:R-:W-:Y:S06]  /*a3b0*/  HMMA.16816.F32.BF16 R32, R136, R154, R32 ;  /* 0x0000009a8820723c */ /* 0x000fec0000041820 */
[----:B------:R-:W-:Y:S08]  /*a3c0*/  LDSM.16.M88.4 R144, [R181+0x1000] ;  /* 0x00100000b590783b */ /* 0x000ff00000000200 */
[----:B----4-:R-:W-:Y:S08]  /*a3d0*/  LDSM.16.M88.4 R100, [R190] ;  /* 0x00000000be64783b */ /* 0x010ff00000000200 */
[----:B------:R-:W1:Y:S08]  /*a3e0*/  LDSM.16.M88.4 R156, [R181] ;  /* 0x00000000b59c783b */ /* 0x000e700000000200 */
[----:B------:R-:W2:Y:S08]  /*a3f0*/  LDSM.16.M88.4 R148, [R181+0x1800] ;  /* 0x00180000b594783b */ /* 0x000eb00000000200 */
[----:B------:R-:W-:Y:S08]  /*a400*/  LDSM.16.M88.4 R160, [R189] ;  /* 0x00000000bda0783b */ /* 0x000ff00000000200 */
[----:B------:R-:W3:Y:S08]  /*a410*/  LDSM.16.M88.4 R164, [R183] ;  /* 0x00000000b7a4783b */ /* 0x000ef00000000200 */
[----:B------:R-:W4:Y:S01]  /*a420*/  LDSM.16.M88.4 R136, [R183+0x800] ;  /* 0x00080000b788783b */ /* 0x000f220000000200 */
[C---:B-1----:R-:W-:Y:S07]  /*a430*/  HMMA.16816.F32.BF16 R4, R100.reuse, R156, R4 ;  /* 0x0000009c6404723c */ /* 0x042fee0000041804 */
[----:B------:R-:W1:Y:S01]  /*a440*/  LDSM.16.M88.4 R152, [R183+0x1000] ;  /* 0x00100000b798783b */ /* 0x000e620000000200 */
[C---:B------:R-:W-:Y:S07]  /*a450*/  HMMA.16816.F32.BF16 R8, R100.reuse, R158, R8 ;  /* 0x0000009e6408723c */ /* 0x040fee0000041808 */
[----:B------:R-:W-:Y:S01]  /*a460*/  LDSM.16.M88.4 R156, [R2+0x3800] ;  /* 0x00380000029c783b */ /* 0x000fe20000000200 */
        /* <DEDUP_REMOVED lines=16> */
[C---:B----4-:R-:W-:Y:S08]  /*a570*/  HMMA.16816.F32.BF16 R12, R160.reuse, R136, R12 ;  /* 0x00000088a00c723c */ /* 0x050ff0000004180c */
[C---:B------:R-:W-:Y:S01]  /*a580*/  HMMA.16816.F32.BF16 R16, R160.reuse, R138, R16 ;  /* 0x0000008aa010723c */ /* 0x040fe20000041810 */
[----:B------:R-:W4:Y:S07]  /*a590*/  LDSM.16.M88.4 R136, [R2+0x3000] ;  /* 0x003000000288783b */ /* 0x000f2e0000000200 */
[C---:B-1----:R-:W-:Y:S08]  /*a5a0*/  HMMA.16816.F32.BF16 R20, R160.reuse, R152, R20 ;  /* 0x00000098a014723c */ /* 0x042ff00000041814 */
[C---:B------:R-:W-:Y:S01]  /*a5b0*/  HMMA.16816.F32.BF16 R24, R160.reuse, R154, R24 ;  /* 0x0000009aa018723c */ /* 0x040fe20000041818 */
[----:B------:R-:W1:Y:S07]  /*a5c0*/  LDSM.16.M88.4 R152, [R188+0x4000] ;  /* 0x00400000bc98783b */ /* 0x000e6e0000000200 */
        /* <DEDUP_REMOVED lines=12> */
[----:B------:R-:W-:Y:S07]  /*a690*/  LDSM.16.M88.4 R136, [R181+0x3000] ;  /* 0x00300000b588783b */ /* 0x000fee0000000200 */
[C---:B------:R-:W-:Y:S08]  /*a6a0*/  HMMA.16816.F32.BF16 R28, R100.reuse, R156, R28 ;  /* 0x0000009c641c723c */ /* 0x040ff0000004181c */
        /* <DEDUP_REMOVED lines=9> */
[C---:B-----5:R-:W-:Y:S08]  /*a740*/  HMMA.16816.F32.BF16 R20, R152.reuse, R140, R20 ;  /* 0x0000008c9814723c */ /* 0x060ff00000041814 */
[C---:B------:R-:W-:Y:S01]  /*a750*/  HMMA.16816.F32.BF16 R24, R152.reuse, R142, R24 ;  /* 0x0000008e9818723c */ /* 0x040fe20000041818 */
[----:B------:R-:W4:Y:S07]  /*a760*/  LDSM.16.M88.4 R140, [R182+0x2800] ;  /* 0x00280000b68c783b */ /* 0x000f2e0000000200 */
[C---:B--2---:R-:W-:Y:S08]  /*a770*/  HMMA.16816.F32.BF16 R28, R152.reuse, R144, R28 ;  /* 0x00000090981c723c */ /* 0x044ff0000004181c */
[----:B------:R-:W-:Y:S01]  /*a780*/  HMMA.16816.F32.BF16 R32, R152, R146, R32 ;  /* 0x000000929820723c */ /* 0x000fe20000041820 */
[----:B------:R-:W2:Y:S07]  /*a790*/  LDSM.16.M88.4 R144, [R182+0x3000] ;  /* 0x00300000b690783b */ /* 0x000eae0000000200 */
[C---:B------:R-:W-:Y:S01]  /*a7a0*/  HMMA.16816.F32.BF16 R4, R160.reuse, R172, R4 ;  /* 0x000000aca004723c */ /* 0x040fe20000041804 */
        /* <DEDUP_REMOVED lines=8> */
[----:B------:R-:W2:Y:S07]  /*a830*/  LDSM.16.M88.4 R136, [R2+0x5000] ;  /* 0x005000000288783b */ /* 0x000eae0000000200 */
[C---:B------:R-:W-:Y:S08]  /*a840*/  HMMA.16816.F32.BF16 R28, R160.reuse, R148, R28 ;  /* 0x00000094a01c723c */ /* 0x040ff0000004181c */
[----:B------:R-:W-:Y:S01]  /*a850*/  HMMA.16816.F32.BF16 R32, R160, R150, R32 ;  /* 0x00000096a020723c */ /* 0x000fe20000041820 */
[----:B------:R-:W3:Y:S07]  /*a860*/  LDSM.16.M88.4 R148, [R2+0x5800] ;  /* 0x005800000294783b */ /* 0x000eee0000000200 */
[C---:B-1----:R-:W-:Y:S01]  /*a870*/  HMMA.16816.F32.BF16 R4, R156.reuse, R164, R4 ;  /* 0x000000a49c04723c */ /* 0x042fe20000041804 */
[----:B------:R-:W1:Y:S07]  /*a880*/  LDSM.16.M88.4 R160, [R188+0x8000] ;  /* 0x00800000bca0783b */ /* 0x000e6e0000000200 */
[C---:B------:R-:W-:Y:S01]  /*a890*/  HMMA.16816.F32.BF16 R8, R156.reuse, R166, R8 ;  /* 0x000000a69c08723c */ /* 0x040fe20000041808 */
[----:B------:R-:W-:Y:S07]  /*a8a0*/  LDSM.16.M88.4 R164, [R181+0x4000] ;  /* 0x00400000b5a4783b */ /* 0x000fee0000000200 */
[C---:B----4-:R-:W-:Y:S08]  /*a8b0*/  HMMA.16816.F32.BF16 R12, R156.reuse, R140, R12 ;  /* 0x0000008c9c0c723c */ /* 0x050ff0000004180c */
[C---:B------:R-:W-:Y:S01]  /*a8c0*/  HMMA.16816.F32.BF16 R16, R156.reuse, R142, R16 ;  /* 0x0000008e9c10723c */ /* 0x040fe20000041810 */
[----:B------:R-:W4:Y:S07]  /*a8d0*/  LDSM.16.M88.4 R140, [R180+0x4800] ;  /* 0x00480000b48c783b */ /* 0x000f2e0000000200 */
[C---:B--2---:R-:W-:Y:S08]  /*a8e0*/  HMMA.16816.F32.BF16 R20, R156.reuse, R144, R20 ;  /* 0x000000909c14723c */ /* 0x044ff00000041814 */
[C---:B------:R-:W-:Y:S01]  /*a8f0*/  HMMA.16816.F32.BF16 R24, R156.reuse, R146, R24 ;  /* 0x000000929c18723c */ /* 0x040fe20000041818 */
[----:B------:R-:W2:Y:S07]  /*a900*/  LDSM.16.M88.4 R144, [R180+0x5000] ;  /* 0x00500000b490783b */ /* 0x000eae0000000200 */
[C---:B-----5:R-:W-:Y:S08]  /*a910*/  HMMA.16816.F32.BF16 R28, R156.reuse, R152, R28 ;  /* 0x000000989c1c723c */ /* 0x060ff0000004181c */
[----:B------:R-:W-:Y:S01]  /*a920*/  HMMA.16816.F32.BF16 R32, R156, R154, R32 ;  /* 0x0000009a9c20723c */ /* 0x000fe20000041820 */
[----:B------:R-:W5:Y:S07]  /*a930*/  LDSM.16.M88.4 R152, [R180+0x5800] ;  /* 0x00580000b498783b */ /* 0x000f6e0000000200 */
[C---:B------:R-:W-:Y:S01]  /*a940*/  HMMA.16816.F32.BF16 R4, R168.reuse, R176, R4 ;  /* 0x000000b0a804723c */ /* 0x040fe20000041804 */
[----:B------:R-:W1:Y:S07]  /*a950*/  LDSM.16.M88.4 R156, [R190+0x8000] ;  /* 0x00800000be9c783b */ /* 0x000e6e0000000200 */
        /* <DEDUP_REMOVED lines=13> */
[C---:B------:R-:W-:Y:S08]  /*aa30*/  HMMA.16816.F32.BF16 R8, R160.reuse, R174, R8 ;  /* 0x000000aea008723c */ /* 0x040ff00000041808 */
[C---:B----4-:R-:W-:Y:S08]  /*aa40*/  HMMA.16816.F32.BF16 R12, R160.reuse, R140, R12 ;  /* 0x0000008ca00c723c */ /* 0x050ff0000004180c */
[C---:B------:R-:W-:Y:S08]  /*aa50*/  HMMA.16816.F32.BF16 R16, R160.reuse, R142, R16 ;  /* 0x0000008ea010723c */ /* 0x040ff00000041810 */
[C---:B--2---:R-:W-:Y:S08]  /*aa60*/  HMMA.16816.F32.BF16 R20, R160.reuse, R144, R20 ;  /* 0x00000090a014723c */ /* 0x044ff00000041814 */
[C---:B------:R-:W-:Y:S08]  /*aa70*/  HMMA.16816.F32.BF16 R24, R160.reuse, R146, R24 ;  /* 0x00000092a018723c */ /* 0x040ff00000041818 */
[C---:B-----5:R-:W-:Y:S08]  /*aa80*/  HMMA.16816.F32.BF16 R28, R160.reuse, R152, R28 ;  /* 0x00000098a01c723c */ /* 0x060ff0000004181c */
[----:B------:R-:W-:Y:S08]  /*aa90*/  HMMA.16816.F32.BF16 R32, R160, R154, R32 ;  /* 0x0000009aa020723c */ /* 0x000ff00000041820 */
[C---:B------:R-:W-:Y:S08]  /*aaa0*/  HMMA.16816.F32.BF16 R4, R156.reuse, R164, R4 ;  /* 0x000000a49c04723c */ /* 0x040ff00000041804 */
        /* <DEDUP_REMOVED lines=228> */
[----:B------:R-:W-:Y:S01]  /*b8f0*/  FMUL.FTZ R88, R2, R88 ;  /* 0x0000005802587220 */ /* 0x000fe20000410000 */
[----:B-1----:R-:W-:Y:S01]  /*b900*/  IADD3 R3, R194, R184, RZ ;  /* 0x000000b8c2037210 */ /* 0x002fe20007ffe0ff */
[----:B------:R-:W-:Y:S01]  /*b910*/  FMUL.FTZ R89, R2, R89 ;  /* 0x0000005902597220 */ /* 0x000fe20000410000 */
[----:B--2---:R-:W-:Y:S01]  /*b920*/  F2FP.BF16.PACK_AB R105, R178, R177 ;  /* 0x000000b1b269723e */ /* 0x004fe200000010ff */
[----:B------:R-:W-:Y:S01]  /*b930*/  FMUL.FTZ R90, R0, R90 ;  /* 0x0000005a005a7220 */ /* 0x000fe20000410000 */
        /* <DEDUP_REMOVED lines=13> */
[----:B------:R-:W-:Y:S08]  /*ba10*/  LDSM.16.MT88.4 R132, [R152+0x2800] ;  /* 0x002800009884783b */ /* 0x000ff00000004200 */
        /* <DEDUP_REMOVED lines=11> */
[----:B------:R-:W-:Y:S03]  /*bad0*/  FMUL.FTZ R21, R2, R121 ;  /* 0x0000007902157220 */ /* 0x000fe60000410000 */
[C---:B------:R-:W-:Y:S02]  /*bae0*/  FMUL.FTZ R22, R0.reuse, R122 ;  /* 0x0000007a00167220 */ /* 0x040fe40000410000 */
[----:B------:R-:W-:Y:S02]  /*baf0*/  FMUL.FTZ R23, R0, R123 ;  /* 0x0000007b00177220 */ /* 0x000fe40000410000 */
[----:B------:R-:W-:Y:S05]  /*bb00*/  LDSM.16.MT88.4 R120, [R152+0x800] ;  /* 0x000800009878783b */ /* 0x000fea0000004200 */
[C---:B------:R-:W-:Y:S07]  /*bb10*/  HMMA.16816.F32.BF16 R20, R104.reuse, R28, R20 ;  /* 0x0000001c6814723c */ /* 0x040fee0000041814 */
[C---:B------:R-:W-:Y:S01]  /*bb20*/  FMUL.FTZ R28, R2.reuse, R128 ;  /* 0x00000080021c7220 */ /* 0x040fe20000410000 */
[C---:B------:R-:W-:Y:S04]  /*bb30*/  HMMA.16816.F32.BF16 R24, R104.reuse, R30, R24 ;  /* 0x0000001e6818723c */ /* 0x040fe80000041818 */
[----:B------:R-:W-:Y:S03]  /*bb40*/  FMUL.FTZ R29, R2, R129 ;  /* 0x00000081021d7220 */ /* 0x000fe60000410000 */
[C---:B------:R-:W-:Y:S02]  /*bb50*/  FMUL.FTZ R30, R0.reuse, R130 ;  /* 0x00000082001e7220 */ /* 0x040fe40000410000 */
[C---:B------:R-:W-:Y:S02]  /*bb60*/  FMUL.FTZ R31, R0.reuse, R131 ;  /* 0x00000083001f7220 */ /* 0x040fe40000410000 */
[----:B------:R-:W-:Y:S01]  /*bb70*/  LDSM.16.MT88.4 R128, [R3+0x2800] ;  /* 0x002800000380783b */ /* 0x000fe20000004200 */
[----:B------:R-:W-:Y:S04]  /*bb80*/  FFMA.FTZ R0, R0, R213, R177 ;  /* 0x000000d500007223 */ /* 0x000fe800000100b1 */
[C---:B------:R-:W-:Y:S08]  /*bb90*/  HMMA.16816.F32.BF16 R28, R104.reuse, R108, R28 ;  /* 0x0000006c681c723c */ /* 0x040ff0000004181c */
        /* <DEDUP_REMOVED lines=11> */
[C---:B-1----:R-:W-:Y:S07]  /*bc50*/  HMMA.16816.F32.BF16 R60, R104.reuse, R112, R60 ;  /* 0x00000070683c723c */ /* 0x042fee000004183c */
[--C-:B------:R-:W-:Y:S01]  /*bc60*/  FFMA.FTZ R112, R145, c[0x0][0x2d0], -R144.reuse ;  /* 0x0000b40091707a23 */ /* 0x100fe20000010890 */
[C---:B------:R-:W-:Y:S03]  /*bc70*/  HMMA.16816.F32.BF16 R64, R104.reuse, R114, R64 ;  /* 0x000000726840723c */ /* 0x040fe60000041840 */
[----:B------:R1:W-:Y:S05]  /*bc80*/  MUFU.EX2 R175, R112 ;  /* 0x0000007000af7308 */ /* 0x0003ea0000000800 */
[C---:B---3--:R-:W-:Y:S07]  /*bc90*/  HMMA.16816.F32.BF16 R68, R104.reuse, R116, R68 ;  /* 0x000000746844723c */ /* 0x048fee0000041844 */
[--C-:B------:R-:W-:Y:S01]  /*bca0*/  FFMA.FTZ R116, R147, c[0x0][0x2d0], -R144.reuse ;  /* 0x0000b40093747a23 */ /* 0x100fe20000010890 */
[C---:B------:R-:W-:Y:S03]  /*bcb0*/  HMMA.16816.F32.BF16 R72, R104.reuse, R118, R72 ;  /* 0x000000766848723c */ /* 0x040fe60000041848 */
[----:B------:R3:W-:Y:S05]  /*bcc0*/  MUFU.EX2 R176, R116 ;  /* 0x0000007400b07308 */ /* 0x0007ea0000000800 */
[C---:B--2---:R-:W-:Y:S04]  /*bcd0*/  HMMA.16816.F32.BF16 R76, R104.reuse, R108, R76 ;  /* 0x0000006c684c723c */ /* 0x044fe8000004184c */
[--C-:B-1----:R-:W-:Y:S03]  /*bce0*/  FFMA.FTZ R112, R146, c[0x0][0x2d0], -R144.reuse ;  /* 0x0000b40092707a23 */ /* 0x102fe60000010890 */
[--C-:B------:R-:W-:Y:S01]  /*bcf0*/  FFMA.FTZ R108, R149, c[0x0][0x2d0], -R141.reuse ;  /* 0x0000b400956c7a23 */ /* 0x100fe2000001088d */
[C---:B------:R-:W-:Y:S01]  /*bd00*/  HMMA.16816.F32.BF16 R80, R104.reuse, R110, R80 ;  /* 0x0000006e6850723c */ /* 0x040fe20000041850 */
[----:B------:R1:W2:Y:S10]  /*bd10*/  MUFU.EX2 R174, R112 ;  /* 0x0000007000ae7308 */ /* 0x0002b40000000800 */
[----:B------:R4:W-:Y:S01]  /*bd20*/  MUFU.EX2 R170, R108 ;  /* 0x0000006c00aa7308 */ /* 0x0009e20000000800 */
[--C-:B---3--:R-:W-:Y:S09]  /*bd30*/  FFMA.FTZ R116, R148, c[0x0][0x2d0], -R144.reuse ;  /* 0x0000b40094747a23 */ /* 0x108ff20000010890 */
[----:B------:R3:W5:Y:S01]  /*bd40*/  MUFU.EX2 R173, R116 ;  /* 0x0000007400ad7308 */ /* 0x0007620000000800 */
[----:B-1----:R-:W1:Y:S01]  /*bd50*/  LDSM.16.MT88.4 R112, [R102+0x4000] ;  /* 0x004000006670783b */ /* 0x002e620000004200 */
[--C-:B----4-:R-:W-:Y:S08]  /*bd60*/  FFMA.FTZ R108, R151, c[0x0][0x2d0], -R141.reuse ;  /* 0x0000b400976c7a23 */ /* 0x110ff0000001088d */
[----:B------:R4:W1:Y:S01]  /*bd70*/  MUFU.EX2 R171, R108 ;  /* 0x0000006c00ab7308 */ /* 0x0008620000000800 */
[----:B---3--:R-:W3:Y:S01]  /*bd80*/  LDSM.16.MT88.4 R116, [R103+0x4000] ;  /* 0x004000006774783b */ /* 0x008ee20000004200 */
[--C-:B----4-:R-:W-:Y:S01]  /*bd90*/  FFMA.FTZ R108, R150, c[0x0][0x2d0], -R141.reuse ;  /* 0x0000b400966c7a23 */ /* 0x110fe2000001088d */
[C---:B-1----:R-:W-:Y:S06]  /*bda0*/  HMMA.16816.F32.BF16 R84, R104.reuse, R112, R84 ;  /* 0x000000706854723c */ /* 0x042fec0000041854 */
[----:B------:R-:W-:Y:S01]  /*bdb0*/  LDSM.16.MT88.4 R148, [R102+0x3800] ;  /* 0x003800006694783b */ /* 0x000fe20000004200 */
[----:B------:R1:W-:Y:S01]  /*bdc0*/  MUFU.EX2 R172, R108 ;  /* 0x0000006c00ac7308 */ /* 0x0003e20000000800 */
[--C-:B------:R-:W-:Y:S01]  /*bdd0*/  FFMA.FTZ R112, R153, c[0x0][0x2d0], -R141.reuse ;  /* 0x0000b40099707a23 */ /* 0x100fe2000001088d */
[C---:B------:R-:W-:Y:S08]  /*bde0*/  HMMA.16816.F32.BF16 R88, R104.reuse, R114, R88 ;  /* 0x000000726858723c */ /* 0x040ff00000041858 */
[----:B------:R4:W4:Y:S01]  /*bdf0*/  MUFU.EX2 R169, R112 ;  /* 0x0000007000a97308 */ /* 0x0009220000000800 */
[C---:B---3--:R-:W-:Y:S01]  /*be00*/  HMMA.16816.F32.BF16 R92, R104.reuse, R116, R92 ;  /* 0x00000074685c723c */ /* 0x048fe2000004185c */
[----:B-1----:R-:W1:Y:S07]  /*be10*/  LDSM.16.MT88.4 R108, [R3+0x800] ;  /* 0x00080000036c783b */ /* 0x002e6e0000004200 */
[----:B------:R-:W-:Y:S01]  /*be20*/  HMMA.16816.F32.BF16 R96, R104, R118, R96 ;  /* 0x000000766860723c */ /* 0x000fe20000041860 */
[----:B------:R-:W-:Y:S06]  /*be30*/  LDSM.16.MT88.4 R116, [R102+0x2800] ;  /* 0x002800006674783b */ /* 0x000fec0000004200 */
[----:B--2---:R-:W-:Y:S02]  /*be40*/  F2FP.BF16.PACK_AB R104, R174, R175 ;  /* 0x000000afae68723e */ /* 0x004fe400000010ff */
[----:B-----5:R-:W-:Y:S03]  /*be50*/  F2FP.BF16.PACK_AB R106, R173, R176 ;  /* 0x000000b0ad6a723e */ /* 0x020fe600000010ff */
[----:B------:R-:W-:Y:S01]  /*be60*/  F2FP.BF16.PACK_AB R105, R171, R170 ;  /* 0x000000aaab69723e */ /* 0x000fe200000010ff */
[----:B----4-:R-:W2:Y:S01]  /*be70*/  LDSM.16.MT88.4 R112, [R102+0x800] ;  /* 0x000800006670783b */ /* 0x010ea20000004200 */
[----:B------:R-:W-:Y:S07]  /*be80*/  F2FP.BF16.PACK_AB R107, R169, R172 ;  /* 0x000000aca96b723e */ /* 0x000fee00000010ff */
[C---:B-1----:R-:W-:Y:S08]  /*be90*/  HMMA.16816.F32.BF16 R4, R104.reuse, R108, R4 ;  /* 0x0000006c6804723c */ /* 0x042ff00000041804 */
[C---:B------:R-:W-:Y:S01]  /*bea0*/  HMMA.16816.F32.BF16 R8, R104.reuse, R110, R8 ;  /* 0x0000006e6808723c */ /* 0x040fe20000041808 */
[----:B------:R-:W1:Y:S07]  /*beb0*/  LDSM.16.MT88.4 R108, [R103+0x2800] ;  /* 0x00280000676c783b */ /* 0x000e6e0000004200 */
[C---:B------:R-:W-:Y:S07]  /*bec0*/  HMMA.16816.F32.BF16 R12, R104.reuse, R120, R12 ;  /* 0x00000078680c723c */ /* 0x040fee000004180c */
[--C-:B------:R-:W-:Y:S01]  /*bed0*/  FFMA.FTZ R120, R154, c[0x0][0x2d0], -R144.reuse ;  /* 0x0000b4009a787a23 */ /* 0x100fe20000010890 */
[C---:B------:R-:W-:Y:S03]  /*bee0*/  HMMA.16816.F32.BF16 R16, R104.reuse, R122, R16 ;  /* 0x0000007a6810723c */ /* 0x040fe60000041810 */
[----:B------:R3:W-:Y:S05]  /*bef0*/  MUFU.EX2 R168, R120 ;  /* 0x0000007800a87308 */ /* 0x0007ea0000000800 */
[C---:B--2---:R-:W-:Y:S08]  /*bf00*/  HMMA.16816.F32.BF16 R20, R104.reuse, R112, R20 ;  /* 0x000000706814723c */ /* 0x044ff00000041814 */
[C---:B------:R-:W-:Y:S01]  /*bf10*/  HMMA.16816.F32.BF16 R24, R104.reuse, R114, R24 ;  /* 0x000000726818723c */ /* 0x040fe20000041818 */
[----:B------:R-:W2:Y:S07]  /*bf20*/  LDSM.16.MT88.4 R112, [R3+0x4800] ;  /* 0x004800000370783b */ /* 0x000eae0000004200 */
        /* <DEDUP_REMOVED lines=10> */
[C---:B------:R-:W-:Y:S07]  /*bfd0*/  HMMA.16816.F32.BF16 R52, R104.reuse, R116, R52 ;  /* 0x000000746834723c */ /* 0x040fee0000041834 */
[--C-:B------:R-:W-:Y:S01]  /*bfe0*/  FFMA.FTZ R116, R157, c[0x0][0x2d0], -R144.reuse ;  /* 0x0000b4009d747a23 */ /* 0x100fe20000010890 */
[C---:B------:R-:W-:Y:S03]  /*bff0*/  HMMA.16816.F32.BF16 R56, R104.reuse, R118, R56 ;  /* 0x000000766838723c */ /* 0x040fe60000041838 */
[----:B------:R4:W5:Y:S05]  /*c000*/  MUFU.EX2 R167, R116 ;  /* 0x0000007400a77308 */ /* 0x00096a0000000800 */
[C---:B-1----:R-:W-:Y:S07]  /*c010*/  HMMA.16816.F32.BF16 R60, R104.reuse, R108, R60 ;  /* 0x0000006c683c723c */ /* 0x042fee000004183c */
[--C-:B------:R-:W-:Y:S01]  /*c020*/  FFMA.FTZ R108, R156, c[0x0][0x2d0], -R144.reuse ;  /* 0x0000b4009c6c7a23 */ /* 0x100fe20000010890 */
[C---:B------:R-:W-:Y:S03]  /*c030*/  HMMA.16816.F32.BF16 R64, R104.reuse, R110, R64 ;  /* 0x0000006e6840723c */ /* 0x040fe60000041840 */
[----:B------:R1:W-:Y:S05]  /*c040*/  MUFU.EX2 R165, R108 ;  /* 0x0000006c00a57308 */ /* 0x0003ea0000000800 */
[C---:B--2---:R-:W-:Y:S04]  /*c050*/  HMMA.16816.F32.BF16 R68, R104.reuse, R112, R68 ;  /* 0x000000706844723c */ /* 0x044fe80000041844 */
[--C-:B----4-:R-:W-:Y:S03]  /*c060*/  FFMA.FTZ R116, R155, c[0x0][0x2d0], -R144.reuse ;  /* 0x0000b4009b747a23 */ /* 0x110fe60000010890 */
[--C-:B------:R-:W-:Y:S01]  /*c070*/  FFMA.FTZ R112, R160, c[0x0][0x2d0], -R141.reuse ;  /* 0x0000b400a0707a23 */ /* 0x100fe2000001088d */
[C---:B------:R-:W-:Y:S01]  /*c080*/  HMMA.16816.F32.BF16 R72, R104.reuse, R114, R72 ;  /* 0x000000726848723c */ /* 0x040fe20000041848 */
[----:B------:R2:W4:Y:S07]  /*c090*/  MUFU.EX2 R166, R116 ;  /* 0x0000007400a67308 */ /* 0x00052e0000000800 */
[C---:B---3--:R-:W-:Y:S03]  /*c0a0*/  HMMA.16816.F32.BF16 R76, R104.reuse, R120, R76 ;  /* 0x00000078684c723c */ /* 0x048fe6000004184c */
[----:B------:R3:W-:Y:S01]  /*c0b0*/  MUFU.EX2 R163, R112 ;  /* 0x0000007000a37308 */ /* 0x0007e20000000800 */
[--C-:B-1----:R-:W-:Y:S03]  /*c0c0*/  FFMA.FTZ R108, R158, c[0x0][0x2d0], -R141.reuse ;  /* 0x0000b4009e6c7a23 */ /* 0x102fe6000001088d */
[--C-:B------:R-:W-:Y:S01]  /*c0d0*/  FFMA.FTZ R120, R161, c[0x0][0x2d0], -R141.reuse ;  /* 0x0000b400a1787a23 */ /* 0x100fe2000001088d */
[C---:B------:R-:W-:Y:S05]  /*c0e0*/  HMMA.16816.F32.BF16 R80, R104.reuse, R122, R80 ;  /* 0x0000007a6850723c */ /* 0x040fea0000041850 */
[----:B------:R1:W1:Y:S01]  /*c0f0*/  MUFU.EX2 R164, R108 ;  /* 0x0000006c00a47308 */ /* 0x0002620000000800 */
[----:B--2---:R-:W2:Y:S09]  /*c100*/  LDSM.16.MT88.4 R116, [R102+0x4800] ;  /* 0x004800006674783b */ /* 0x004eb20000004200 */
[----:B------:R4:W-:Y:S01]  /*c110*/  MUFU.EX2 R161, R120 ;  /* 0x0000007800a17308 */ /* 0x0009e20000000800 */
[--C-:B---3--:R-:W-:Y:S09]  /*c120*/  FFMA.FTZ R112, R159, c[0x0][0x2d0], -R141.reuse ;  /* 0x0000b4009f707a23 */ /* 0x108ff2000001088d */
[----:B------:R3:W2:Y:S01]  /*c130*/  MUFU.EX2 R162, R112 ;  /* 0x0000007000a27308 */ /* 0x0006a20000000800 */
[----:B-1----:R-:W1:Y:S08]  /*c140*/  LDSM.16.MT88.4 R108, [R103+0x4800] ;  /* 0x00480000676c783b */ /* 0x002e700000004200 */
[----:B----4-:R-:W-:Y:S01]  /*c150*/  LDSM.16.MT88.4 R120, [R102+0x1000] ;  /* 0x001000006678783b */ /* 0x010fe20000004200 */
[C---:B--2---:R-:W-:Y:S07]  /*c160*/  HMMA.16816.F32.BF16 R84, R104.reuse, R116, R84 ;  /* 0x000000746854723c */ /* 0x044fee0000041854 */
[----:B---3--:R-:W2:Y:S01]  /*c170*/  LDSM.16.MT88.4 R112, [R3+0x1000] ;  /* 0x001000000370783b */ /* 0x008ea20000004200 */
[C---:B------:R-:W-:Y:S07]  /*c180*/  HMMA.16816.F32.BF16 R88, R104.reuse, R118, R88 ;  /* 0x000000766858723c */ /* 0x040fee0000041858 */
[----:B------:R-:W3:Y:S01]  /*c190*/  LDSM.16.MT88.4 R116, [R102+0x3000] ;  /* 0x003000006674783b */ /* 0x000ee20000004200 */
[C---:B-1----:R-:W-:Y:S08]  /*c1a0*/  HMMA.16816.F32.BF16 R92, R104.reuse, R108, R92 ;  /* 0x0000006c685c723c */ /* 0x042ff0000004185c */
[----:B------:R-:W-:Y:S01]  /*c1b0*/  HMMA.16816.F32.BF16 R96, R104, R110, R96 ;  /* 0x0000006e6860723c */ /* 0x000fe20000041860 */
[----:B------:R-:W1:Y:S06]  /*c1c0*/  LDSM.16.MT88.4 R108, [R103+0x3000] ;  /* 0x00300000676c783b */ /* 0x000e6c0000004200 */
[----:B-----5:R-:W-:Y:S02]  /*c1d0*/  F2FP.BF16.PACK_AB R104, R167, R168 ;  /* 0x000000a8a768723e */ /* 0x020fe400000010ff */
[----:B------:R-:W-:Y:S03]  /*c1e0*/  F2FP.BF16.PACK_AB R106, R165, R166 ;  /* 0x000000a6a56a723e */ /* 0x000fe600000010ff */
        /* <DEDUP_REMOVED lines=14> */
[----:B----4-:R-:W-:Y:S07]  /*c2d0*/  LDSM.16.MT88.4 R124, [R102+0x1800] ;  /* 0x00180000667c783b */ /* 0x010fee0000004200 */
[C---:B------:R-:W-:Y:S08]  /*c2e0*/  HMMA.16816.F32.BF16 R32, R104.reuse, R130, R32 ;  /* 0x000000826820723c */ /* 0x040ff00000041820 */
[C---:B------:R-:W-:Y:S01]  /*c2f0*/  HMMA.16816.F32.BF16 R36, R104.reuse, R132, R36 ;  /* 0x000000846824723c */ /* 0x040fe20000041824 */
[----:B-----5:R-:W4:Y:S07]  /*c300*/  LDSM.16.MT88.4 R120, [R152+0x5000] ;  /* 0x005000009878783b */ /* 0x020f2e0000004200 */
[C---:B------:R-:W-:Y:S01]  /*c310*/  HMMA.16816.F32.BF16 R40, R104.reuse, R134, R40 ;  /* 0x000000866828723c */ /* 0x040fe20000041828 */
[----:B------:R-:W-:Y:S07]  /*c320*/  LDSM.16.MT88.4 R132, [R103+0x1800] ;  /* 0x001800006784783b */ /* 0x000fee0000004200 */
[C---:B------:R-:W-:Y:S08]  /*c330*/  HMMA.16816.F32.BF16 R44, R104.reuse, R136, R44 ;  /* 0x00000088682c723c */ /* 0x040ff0000004182c */
[C---:B------:R-:W-:Y:S08]  /*c340*/  HMMA.16816.F32.BF16 R48, R104.reuse, R138, R48 ;  /* 0x0000008a6830723c */ /* 0x040ff00000041830 */
[C---:B---3--:R-:W-:Y:S07]  /*c350*/  HMMA.16816.F32.BF16 R52, R104.reuse, R116, R52 ;  /* 0x000000746834723c */ /* 0x048fee0000041834 */
        /* <DEDUP_REMOVED lines=8> */
[----:B---3--:R-:W-:Y:S01]  /*c3e0*/  FFMA.FTZ R116, R203, c[0x0][0x2d0], -R144 ;  /* 0x0000b400cb747a23 */ /* 0x008fe20000010890 */
[----:B-----5:R-:W-:Y:S01]  /*c3f0*/  F2FP.BF16.PACK_AB R136, R159, R160 ;  /* 0x000000a09f88723e */ /* 0x020fe200000010ff */
[----:B------:R-:W-:Y:S01]  /*c400*/  LDSM.16.MT88.4 R144, [R152+0x3800] ;  /* 0x003800009890783b */ /* 0x000fe20000004200 */
[--C-:B------:R-:W-:Y:S01]  /*c410*/  FFMA.FTZ R112, R208, c[0x0][0x2d0], -R141.reuse ;  /* 0x0000b400d0707a23 */ /* 0x100fe2000001088d */
[C---:B------:R-:W-:Y:S01]  /*c420*/  HMMA.16816.F32.BF16 R72, R104.reuse, R114, R72 ;  /* 0x000000726848723c */ /* 0x040fe20000041848 */
[----:B------:R2:W3:Y:S07]  /*c430*/  MUFU.EX2 R158, R116 ;  /* 0x00000074009e7308 */ /* 0x0004ee0000000800 */
[C---:B----4-:R-:W-:Y:S03]  /*c440*/  HMMA.16816.F32.BF16 R76, R104.reuse, R120, R76 ;  /* 0x00000078684c723c */ /* 0x050fe6000004184c */
[----:B------:R4:W5:Y:S01]  /*c450*/  MUFU.EX2 R155, R112 ;  /* 0x00000070009b7308 */ /* 0x0009620000000800 */
[----:B-1----:R-:W-:Y:S03]  /*c460*/  LDSM.16.MT88.4 R108, [R103+0x5000] ;  /* 0x00500000676c783b */ /* 0x002fe60000004200 */
[--C-:B------:R-:W-:Y:S01]  /*c470*/  FFMA.FTZ R120, R206, c[0x0][0x2d0], -R141.reuse ;  /* 0x0000b400ce787a23 */ /* 0x100fe2000001088d */
[C---:B------:R-:W-:Y:S05]  /*c480*/  HMMA.16816.F32.BF16 R80, R104.reuse, R122, R80 ;  /* 0x0000007a6850723c */ /* 0x040fea0000041850 */
[----:B------:R1:W-:Y:S01]  /*c490*/  MUFU.EX2 R153, R120 ;  /* 0x0000007800997308 */ /* 0x0003e20000000800 */
[----:B--2---:R-:W2:Y:S01]  /*c4a0*/  LDSM.16.MT88.4 R116, [R102+0x5000] ;  /* 0x005000006674783b */ /* 0x004ea20000004200 */
[----:B---3--:R-:W-:Y:S01]  /*c4b0*/  F2FP.BF16.PACK_AB R138, R157, R158 ;  /* 0x0000009e9d8a723e */ /* 0x008fe200000010ff */
[----:B----4-:R-:W-:Y:S01]  /*c4c0*/  FFMA.FTZ R112, R205, c[0x0][0x2d0], -R141 ;  /* 0x0000b400cd707a23 */ /* 0x010fe2000001088d */
[----:B-----5:R-:W-:Y:S05]  /*c4d0*/  F2FP.BF16.PACK_AB R137, R155, R156 ;  /* 0x0000009c9b89723e */ /* 0x020fea00000010ff */
[----:B------:R-:W-:Y:S01]  /*c4e0*/  LDSM.16.MT88.4 R140, [R3+0x3800] ;  /* 0x00380000038c783b */ /* 0x000fe20000004200 */
[----:B------:R3:W4:Y:S07]  /*c4f0*/  MUFU.EX2 R154, R112 ;  /* 0x00000070009a7308 */ /* 0x00072e0000000800 */
[----:B-1----:R-:W-:Y:S08]  /*c500*/  LDSM.16.MT88.4 R120, [R152+0x1800] ;  /* 0x001800009878783b */ /* 0x002ff00000004200 */
[----:B---3--:R-:W1:Y:S01]  /*c510*/  LDSM.16.MT88.4 R112, [R3+0x1800] ;  /* 0x001800000370783b */ /* 0x008e620000004200 */
[----:B----4-:R-:W-:Y:S01]  /*c520*/  F2FP.BF16.PACK_AB R139, R153, R154 ;  /* 0x0000009a998b723e */ /* 0x010fe200000010ff */
[C---:B--2---:R-:W-:Y:S08]  /*c530*/  HMMA.16816.F32.BF16 R84, R104.reuse, R116, R84 ;  /* 0x000000746854723c */ /* 0x044ff00000041854 */
[C---:B------:R-:W-:Y:S08]  /*c540*/  HMMA.16816.F32.BF16 R88, R104.reuse, R118, R88 ;  /* 0x000000766858723c */ /* 0x040ff00000041858 */
[C---:B------:R-:W-:Y:S08]  /*c550*/  HMMA.16816.F32.BF16 R92, R104.reuse, R108, R92 ;  /* 0x0000006c685c723c */ /* 0x040ff0000004185c */
[----:B------:R-:W-:Y:S08]  /*c560*/  HMMA.16816.F32.BF16 R96, R104, R110, R96 ;  /* 0x0000006e6860723c */ /* 0x000ff00000041860 */
[C---:B-1----:R-:W-:Y:S01]  /*c570*/  HMMA.16816.F32.BF16 R104, R136.reuse, R112, R4 ;  /* 0x000000708868723c */ /* 0x042fe20000041804 */
[----:B------:R-:W1:Y:S07]  /*c580*/  LDSM.16.MT88.4 R4, [R103+0x3800] ;  /* 0x003800006704783b */ /* 0x000e6e0000004200 */
[C---:B------:R-:W-:Y:S01]  /*c590*/  HMMA.16816.F32.BF16 R108, R136.reuse, R114, R8 ;  /* 0x00000072886c723c */ /* 0x040fe20000041808 */
[----:B------:R2:W3:Y:S07]  /*c5a0*/  LDSM.16.MT88.4 R8, [R3+0x5800] ;  /* 0x005800000308783b */ /* 0x0004ee0000004200 */
[C---:B------:R-:W-:Y:S01]  /*c5b0*/  HMMA.16816.F32.BF16 R112, R136.reuse, R120, R12 ;  /* 0x000000788870723c */ /* 0x040fe2000004180c */
[----:B------:R-:W4:Y:S07]  /*c5c0*/  LDSM.16.MT88.4 R12, [R152+0x5800] ;  /* 0x00580000980c783b */ /* 0x000f2e0000004200 */
[C---:B------:R-:W-:Y:S07]  /*c5d0*/  HMMA.16816.F32.BF16 R116, R136.reuse, R122, R16 ;  /* 0x0000007a8874723c */ /* 0x040fee0000041810 */
[----:B------:R-:W-:Y:S01]  /*c5e0*/  FFMA.FTZ R16, R2, R212, R179 ;  /* 0x000000d402107223 */ /* 0x000fe200000100b3 */
[C---:B------:R-:W-:Y:S04]  /*c5f0*/  HMMA.16816.F32.BF16 R120, R136.reuse, R124, R20 ;  /* 0x0000007c8878723c */ /* 0x040fe80000041814 */
[----:B--2---:R-:W-:Y:S01]  /*c600*/  IADD3 R3, R197, -0x2, RZ ;  /* 0xfffffffec5037810 */ /* 0x004fe20007ffe0ff */
[----:B------:R-:W-:Y:S03]  /*c610*/  FADD.FTZ R16, R182, R16 ;  /* 0x00000010b6107221 */ /* 0x000fe60000010000 */
[C---:B------:R-:W-:Y:S03]  /*c620*/  HMMA.16816.F32.BF16 R124, R136.reuse, R126, R24 ;  /* 0x0000007e887c723c */ /* 0x040fe60000041818 */
[C---:B------:R-:W-:Y:S05]  /*c630*/  ISETP.GE.AND P6, PT, R3.reuse, R200, PT ;  /* 0x000000c80300720c */ /* 0x040fea0003fc6270 */
[C---:B------:R-:W-:Y:S08]  /*c640*/  HMMA.16816.F32.BF16 R128, R136.reuse, R132, R28 ;  /* 0x000000848880723c */ /* 0x040ff0000004181c */
[C---:B------:R-:W-:Y:S01]  /*c650*/  HMMA.16816.F32.BF16 R132, R136.reuse, R134, R32 ;  /* 0x000000868884723c */ /* 0x040fe20000041820 */
[----:B------:R-:W-:Y:S03]  /*c660*/  @P6 MOV R20, c[0x0][0x1e4] ;  /* 0x0000790000146a02 */ /* 0x000fe60000000f00 */
[----:B------:R-:W-:Y:S04]  /*c670*/  @P6 SHF.R.S32.HI R2, RZ, 0x1f, R3 ;  /* 0x0000001fff026819 */ /* 0x000fe80000011403 */
[C---:B------:R-:W-:Y:S04]  /*c680*/  HMMA.16816.F32.BF16 R36, R136.reuse, R140, R36 ;  /* 0x0000008c8824723c */ /* 0x040fe80000041824 */
[----:B------:R-:W-:Y:S04]  /*c690*/  @P6 IMAD R2, R2, c[0x0][0x1e0], RZ ;  /* 0x0000780002026a24 */ /* 0x000fe800078e02ff */
        /* <DEDUP_REMOVED lines=8> */
[C---:B---3--:R-:W-:Y:S07]  /*c720*/  HMMA.16816.F32.BF16 R68, R136.reuse, R8, R68 ;  /* 0x000000088844723c */ /* 0x048fee0000041844 */
[----:B------:R-:W-:Y:S01]  /*c730*/  FADD.FTZ R9, R178, R0 ;  /* 0x00000000b2097221 */ /* 0x000fe20000010000 */
[C---:B------:R-:W-:Y:S04]  /*c740*/  HMMA.16816.F32.BF16 R72, R136.reuse, R10, R72 ;  /* 0x0000000a8848723c */ /* 0x040fe80000041848 */
[C---:B------:R-:W-:Y:S02]  /*c750*/  @P6 IMAD R8, R3.reuse, c[0x0][0x1e4], R2 ;  /* 0x0000790003086a24 */ /* 0x040fe400078e0202 */
[----:B------:R-:W-:Y:S02]  /*c760*/  @P6 IMAD.WIDE.U32 R2, R3, c[0x0][0x1e0], RZ ;  /* 0x0000780003026a25 */ /* 0x000fe400078e00ff */
[C---:B----4-:R-:W-:Y:S04]  /*c770*/  HMMA.16816.F32.BF16 R76, R136.reuse, R12, R76 ;  /* 0x0000000c884c723c */ /* 0x050fe8000004184c */
[----:B------:R-:W-:Y:S02]  /*c780*/  FADD.FTZ R9, R180, R9 ;  /* 0x00000009b4097221 */ /* 0x000fe40000010000 */
[----:B------:R-:W-:Y:S01]  /*c790*/  FADD.FTZ R0, R183, R16 ;  /* 0x00000010b7007221 */ /* 0x000fe20000010000 */
[----:B------:R-:W-:Y:S01]  /*c7a0*/  @P6 MOV R13, c[0x0][0x1e0] ;  /* 0x00007800000d6a02 */ /* 0x000fe20000000f00 */
[----:B------:R-:W-:Y:S01]  /*c7b0*/  FADD.FTZ R9, R181, R9 ;  /* 0x00000009b5097221 */ /* 0x000fe20000010000 */
[C---:B------:R-:W-:Y:S03]  /*c7c0*/  HMMA.16816.F32.BF16 R80, R136.reuse, R14, R80 ;  /* 0x0000000e8850723c */ /* 0x040fe60000041850 */
[----:B------:R-:W-:Y:S01]  /*c7d0*/  FADD.FTZ R16, R199, R0 ;  /* 0x00000000c7107221 */ /* 0x000fe20000010000 */
[----:B------:R-:W-:Y:S02]  /*c7e0*/  @P6 IADD3 R0, R3, R8, RZ ;  /* 0x0000000803006210 */ /* 0x000fe40007ffe0ff */
[C---:B------:R-:W-:Y:S01]  /*c7f0*/  @P6 SHF.L.U32 R3, R2.reuse, 0x6, RZ ;  /* 0x0000000602036819 */ /* 0x040fe200000006ff */
[----:B------:R-:W-:Y:S01]  /*c800*/  FADD.FTZ R8, R175, R16 ;  /* 0x00000010af087221 */ /* 0x000fe20000010000 */
[----:B------:R-:W-:Y:S01]  /*c810*/  @P6 SHF.L.U64.HI R2, R2, 0x6, R0 ;  /* 0x0000000602026819 */ /* 0x000fe20000010200 */
[----:B------:R-:W-:Y:S01]  /*c820*/  FADD.FTZ R16, R170, R9 ;  /* 0x00000009aa107221 */ /* 0x000fe20000010000 */
[C---:B-1----:R-:W-:Y:S03]  /*c830*/  HMMA.16816.F32.BF16 R84, R136.reuse, R4, R84 ;  /* 0x000000048854723c */ /* 0x042fe60000041854 */
[----:B------:R-:W-:Y:S01]  /*c840*/  @P6 IADD3 R0, P5, R3, R218, RZ ;  /* 0x000000da03006210 */ /* 0x000fe20007fbe0ff */
[----:B------:R-:W-:Y:S01]  /*c850*/  FADD.FTZ R18, R171, R16 ;  /* 0x00000010ab127221 */ /* 0x000fe20000010000 */
[C---:B------:R-:W-:Y:S01]  /*c860*/  @P6 LEA R19, P0, R13.reuse, R3, 0x5 ;  /* 0x000000030d136211 */ /* 0x040fe200078028ff */
[----:B------:R-:W-:Y:S01]  /*c870*/  FADD.FTZ R17, R174, R8 ;  /* 0x00000008ae117221 */ /* 0x000fe20000010000 */
[----:B------:R-:W-:Y:S01]  /*c880*/  @P6 LEA R12, P4, R0, c[0x0][0x1c8], 0x1 ;  /* 0x00007200000c6a11 */ /* 0x000fe200078808ff */
[----:B------:R-:W1:Y:S01]  /*c890*/  LDSM.16.MT88.4 R8, [R103+0x5800] ;  /* 0x005800006708783b */ /* 0x000e620000004200 */
[-C--:B------:R-:W-:Y:S01]  /*c8a0*/  @P6 IADD3.X R16, R2, R217.reuse, RZ, P5, !PT ;  /* 0x000000d902106210 */ /* 0x080fe20002ffe4ff */
[C---:B------:R-:W-:Y:S03]  /*c8b0*/  HMMA.16816.F32.BF16 R88, R136.reuse, R6, R88 ;  /* 0x000000068858723c */ /* 0x040fe60000041858 */
[----:B------:R-:W-:Y:S01]  /*c8c0*/  @P6 LEA.HI.X R3, R13, R2, R20, 0x5, P0 ;  /* 0x000000020d036211 */ /* 0x000fe200000f2c14 */
[----:B------:R-:W-:Y:S01]  /*c8d0*/  FADD.FTZ R17, R176, R17 ;  /* 0x00000011b0117221 */ /* 0x000fe20000010000 */
[----:B------:R-:W-:Y:S01]  /*c8e0*/  @P6 LEA.HI.X R13, R0, c[0x0][0x1cc], R16, 0x1, P4 ;  /* 0x00007300000d6a11 */ /* 0x000fe200020f0c10 */
[----:B------:R-:W-:Y:S01]  /*c8f0*/  FADD.FTZ R0, R172, R18 ;  /* 0x00000012ac007221 */ /* 0x000fe20000010000 */
[C---:B------:R-:W-:Y:S01]  /*c900*/  ISETP.GE.AND P0, PT, R198.reuse, 0x1, PT ;  /* 0x00000001c600780c */ /* 0x040fe20003f06270 */
[----:B------:R-:W-:Y:S01]  /*c910*/  FADD.FTZ R15, R173, R17 ;  /* 0x00000011ad0f7221 */ /* 0x000fe20000010000 */
[----:B------:R-:W-:Y:S02]  /*c920*/  IADD3 R2, R198, 0x1, RZ ;  /* 0x00000001c6027810 */ /* 0x000fe40007ffe0ff */
[----:B------:R-:W-:Y:S01]  /*c930*/  @P6 ISETP.GE.AND P4, PT, R210, c[0x0][0x1d4], PT ;  /* 0x00007500d2006a0c */ /* 0x000fe20003f86270 */
[----:B------:R-:W-:Y:S01]  /*c940*/  FADD.FTZ R14, R169, R0 ;  /* 0x00000000a90e7221 */ /* 0x000fe20000010000 */
[----:B------:R-:W-:Y:S01]  /*c950*/  @P6 IADD3 R0, P5, R19, R218, RZ ;  /* 0x000000da13006210 */ /* 0x000fe20007fbe0ff */
[----:B------:R-:W-:Y:S01]  /*c960*/  FADD.FTZ R5, R168, R15 ;  /* 0x0000000fa8057221 */ /* 0x000fe20000010000 */
[----:B------:R-:W-:Y:S01]  /*c970*/  SEL R198, R2, RZ, !P0 ;  /* 0x000000ff02c67207 */ /* 0x000fe20004000000 */
[----:B------:R-:W-:Y:S01]  /*c980*/  FADD.FTZ R4, R164, R14 ;  /* 0x0000000ea4047221 */ /* 0x000fe20000010000 */
[----:B------:R-:W-:Y:S01]  /*c990*/  @P6 IADD3.X R3, R3, R217, RZ, P5, !PT ;  /* 0x000000d903036210 */ /* 0x000fe20002ffe4ff */
[----:B------:R-:W-:Y:S01]  /*c9a0*/  FADD.FTZ R14, R167, R5 ;  /* 0x00000005a70e7221 */ /* 0x000fe20000010000 */
[----:B------:R-:W-:Y:S01]  /*c9b0*/  @P6 LEA R2, P5, R0, c[0x0][0x1c8], 0x1 ;  /* 0x0000720000026a11 */ /* 0x000fe200078a08ff */
[----:B------:R-:W-:Y:S01]  /*c9c0*/  FADD.FTZ R5, R163, R4 ;  /* 0x00000004a3057221 */ /* 0x000fe20000010000 */
[----:B------:R-:W-:Y:S01]  /*c9d0*/  @P6 ISETP.GE.AND P0, PT, R209, c[0x0][0x1d4], PT ;  /* 0x00007500d1006a0c */ /* 0x000fe20003f06270 */
[----:B------:R-:W-:Y:S01]  /*c9e0*/  FADD.FTZ R4, R166, R14 ;  /* 0x0000000ea6047221 */ /* 0x000fe20000010000 */
[----:B------:R-:W-:Y:S01]  /*c9f0*/  @P6 LEA.HI.X R3, R0, c[0x0][0x1cc], R3, 0x1, P5 ;  /* 0x0000730000036a11 */ /* 0x000fe200028f0c03 */
[----:B------:R-:W-:Y:S02]  /*ca00*/  @P6 IMAD R0, R198, 0x6000, R224 ;  /* 0x00006000c6006824 */ /* 0x000fe400078e02e0 */
[----:B------:R-:W-:Y:S02]  /*ca10*/  FADD.FTZ R6, R162, R5 ;  /* 0x00000005a2067221 */ /* 0x000fe40000010000 */
[----:B------:R-:W-:Y:S01]  /*ca20*/  FADD.FTZ R5, R165, R4 ;  /* 0x00000004a5057221 */ /* 0x000fe20000010000 */
[----:B------:R-:W-:Y:S01]  /*ca30*/  @!PT LDS RZ, [RZ] ;  /* 0x00000000fffff984 */ /* 0x000fe20000000800 */
[----:B------:R-:W-:Y:S01]  /*ca40*/  @!PT LDS RZ, [RZ] ;  /* 0x00000000fffff984 */ /* 0x000fe20000000800 */
[----:B------:R-:W-:Y:S01]  /*ca50*/  @!PT LDS RZ, [RZ] ;  /* 0x00000000fffff984 */ /* 0x000fe20000000800 */
[----:B------:R2:W-:Y:S01]  /*ca60*/  @P6 LDGSTS.E.BYPASS.LTC128B.128 [R0], [R12.64], !P4 ;  /* 0x000000000c006fae */ /* 0x0005e2000e101d48 */
[----:B------:R-:W-:Y:S07]  /*ca70*/  FADD.FTZ R4, R161, R6 ;  /* 0x00000006a1047221 */ /* 0x000fee0000010000 */
[----:B------:R2:W-:Y:S01]  /*ca80*/  @P6 LDGSTS.E.BYPASS.LTC128B.128 [R0+0x2000], [R12.64+0x80], !P0 ;  /* 0x020000800c006fae */ /* 0x0005e2000c101d48 */
[C---:B-1----:R-:W-:Y:S07]  /*ca90*/  HMMA.16816.F32.BF16 R92, R136.reuse, R8, R92 ;  /* 0x00000008885c723c */ /* 0x042fee000004185c */
[----:B------:R2:W-:Y:S01]  /*caa0*/  @P6 LDGSTS.E.BYPASS.LTC128B.128 [R0+0x4000], [R12.64+0x100], !P3 ;  /* 0x040001000c006fae */ /* 0x0005e2000d901d48 */
[----:B------:R-:W-:Y:S07]  /*cab0*/  HMMA.16816.F32.BF16 R96, R136, R10, R96 ;  /* 0x0000000a8860723c */ /* 0x000fee0000041860 */
[----:B------:R1:W-:Y:S01]  /*cac0*/  @P6 LDGSTS.E.BYPASS.LTC128B.128 [R0+0x1000], [R2.64], !P4 ;  /* 0x0100000002006fae */ /* 0x0003e2000e101d48 */
[----:B------:R-:W-:Y:S07]  /*cad0*/  ISETP.GE.AND P4, PT, R185, 0x1, PT ;  /* 0x00000001b900780c */ /* 0x000fee0003f86270 */
[----:B------:R1:W-:Y:S01]  /*cae0*/  @P6 LDGSTS.E.BYPASS.LTC128B.128 [R0+0x3000], [R2.64+0x80], !P0 ;  /* 0x0300008002006fae */ /* 0x0003e2000c101d48 */
[----:B------:R-:W-:Y:S02]  /*caf0*/  ISETP.GT.AND P0, PT, R197, R223, PT ;  /* 0x000000dfc500720c */ /* 0x000fe40003f04270 */
[----:B------:R-:W-:Y:S05]  /*cb00*/  MOV R197, R196 ;  /* 0x000000c400c57202 */ /* 0x000fea0000000f00 */
[----:B------:R1:W-:Y:S08]  /*cb10*/  @P6 LDGSTS.E.BYPASS.LTC128B.128 [R0+0x5000], [R2.64+0x100], !P3 ;  /* 0x0500010002006fae */ /* 0x0003f0000d901d48 */
[----:B------:R-:W0:Y:S01]  /*cb20*/  LDGDEPBAR ;  /* 0x00000000000079af */ /* 0x000e220000000000 */
[----:B-1----:R-:W-:Y:S02]  /*cb30*/  FADD.FTZ R2, R160, R5 ;  /* 0x00000005a0027221 */ /* 0x002fe40000010000 */
[----:B--2---:R-:W-:Y:S02]  /*cb40*/  FADD.FTZ R0, R156, R4 ;  /* 0x000000049c007221 */ /* 0x004fe40000010000 */
        /* <DEDUP_REMOVED lines=11> */
.L_x_1687:
[----:B------:R-:W-:-:S13]  /*cc00*/  ISETP.GE.AND P0, PT, R196, R200, PT ;  /* 0x000000c8c400720c */ /* 0x000fda0003f06270 */
[----:B------:R-:W-:Y:S05]  /*cc10*/  @!P0 BRA `(.L_x_1689) ;  /* 0x0000375000008947 */ /* 0x000fea0003800000 */
[----:B------:R-:W-:Y:S02]  /*cc20*/  MOV R3, R100 ;  /* 0x0000006400037202 */ /* 0x000fe40000000f00 */
[----:B------:R-:W-:Y:S02]  /*cc30*/  MOV R2, R101 ;  /* 0x0000006500027202 */ /* 0x000fe40000000f00 */
.L_x_1698:
        /* <DEDUP_REMOVED lines=293> */
.L_x_1692:
[----:B------:R-:W-:Y:S04]  /*de90*/  MOV R10, c[0x0][0x32c] ;  /* 0x0000cb00000a7a02 */ /* 0x000fe80000000f00 */
[----:B------:R-:W-:Y:S11]  /*dea0*/  ISETP.NE.AND P0, PT, R10, 0x1, PT ;  /* 0x000000010a00780c */ /* 0x000ff60003f05270 */
[----:B------:R-:W-:Y:S02]  /*deb0*/  @!UPT UIADD3 URZ, URZ, URZ, URZ ;  /* 0x0000003f3f3ff290 */ /* 0x000fe4000fffe03f */
[----:B------:R-:W-:Y:S05]  /*dec0*/  @P0 IMAD.HI.U32 R10, R5, c[0x0][0x330], RZ ;  /* 0x0000cc00050a0a27 */ /* 0x000fea00078e00ff */
[----:B------:R-:W-:Y:S02]  /*ded0*/  @P0 SHF.R.U32.HI R5, RZ, c[0x0][0x334], R10 ;  /* 0x0000cd00ff050a19 */ /* 0x000fe4000001160a */
.L_x_1693:
[----:B------:R-:W-:Y:S05]  /*dee0*/  BSYNC B0 ;  /* 0x0000000000007941 */ /* 0x000fea0003800000 */
.L_x_1691:
[----:B------:R-:W-:Y:S04]  /*def0*/  IMAD R5, R5, c[0x0][0x32c], -R7 ;  /* 0x0000cb0005057a24 */ /* 0x000fe800078e0a07 */
[----:B------:R-:W-:Y:S05]  /*df00*/  IMAD.IADD R5, R5, 0x1, -R214 ;  /* 0x0000000105057824 */ /* 0x000fea00078e0ad6 */
[----:B------:R-:W-:Y:S02]  /*df10*/  IADD3 R10, R5, c[0x0][0x32c], RZ ;  /* 0x0000cb00050a7a10 */ /* 0x000fe40007ffe0ff */
[----:B------:R-:W-:Y:S02]  /*df20*/  IMNMX R0, R0, R5, !PT ;  /* 0x0000000500007217 */ /* 0x000fe40007800200 */
[----:B------:R-:W-:Y:S02]  /*df30*/  IMNMX R4, R4, R10, PT ;  /* 0x0000000a04047217 */ /* 0x000fe40003800200 */
.L_x_1690:
        /* <DEDUP_REMOVED lines=66> */
.L_x_1696:
[----:B------:R-:W-:Y:S04]  /*e360*/  MOV R6, c[0x0][0x32c] ;  /* 0x0000cb0000067a02 */ /* 0x000fe80000000f00 */
[----:B------:R-:W-:Y:S11]  /*e370*/  ISETP.NE.AND P4, PT, R6, 0x1, PT ;  /* 0x000000010600780c */ /* 0x000ff60003f85270 */
[----:B------:R-:W-:Y:S02]  /*e380*/  @!UPT UIADD3 URZ, URZ, URZ, URZ ;  /* 0x0000003f3f3ff290 */ /* 0x000fe4000fffe03f */
[----:B------:R-:W-:Y:S05]  /*e390*/  @P4 IMAD.HI.U32 R6, R5, c[0x0][0x330], RZ ;  /* 0x0000cc0005064a27 */ /* 0x000fea00078e00ff */
[----:B------:R-:W-:Y:S02]  /*e3a0*/  @P4 SHF.R.U32.HI R5, RZ, c[0x0][0x334], R6 ;  /* 0x0000cd00ff054a19 */ /* 0x000fe40000011606 */
.L_x_1697:
[----:B------:R-:W-:Y:S05]  /*e3b0*/  BSYNC B0 ;  /* 0x0000000000007941 */ /* 0x000fea0003800000 */
.L_x_1695:
[----:B------:R-:W-:Y:S04]  /*e3c0*/  IMAD R7, R5, c[0x0][0x32c], -R7 ;  /* 0x0000cb0005077a24 */ /* 0x000fe800078e0a07 */
[----:B------:R-:W-:Y:S05]  /*e3d0*/  IMAD.IADD R7, R7, 0x1, -R214 ;  /* 0x0000000107077824 */ /* 0x000fea00078e0ad6 */
[----:B------:R-:W-:Y:S02]  /*e3e0*/  IADD3 R5, R7, c[0x0][0x32c], RZ ;  /* 0x0000cb0007057a10 */ /* 0x000fe40007ffe0ff */
[----:B------:R-:W-:Y:S02]  /*e3f0*/  IMNMX R0, R0, R7, !PT ;  /* 0x0000000700007217 */ /* 0x000fe40007800200 */
[----:B------:R-:W-:Y:S02]  /*e400*/  IMNMX R4, R4, R5, PT ;  /* 0x0000000504047217 */ /* 0x000fe40003800200 */
.L_x_1694:
        /* <DEDUP_REMOVED lines=485> */
[----:B------:R-:W-:Y:S02]  /*10260*/  ISETP.GE.AND P0, PT, R200, R196, PT ;  /* 0x000000c4c800720c */ /* 0x000fe40003f06270 */
        /* <DEDUP_REMOVED lines=15> */
[----:B------:R-:W-:-:S05]  /*10360*/  @!P0 BRA `(.L_x_1698) ;  /* 0xffffc8d000008947 */ /* 0x000fca000383ffff */
.L_x_1689:
[----:B------:R-:W-:Y:S02]  /*10370*/  MOV R7, 0x1f ;  /* 0x0000001f00077802 */ /* 0x000fe40000000f00 */
[----:B------:R-:W-:Y:S01]  /*10380*/  MOV R6, 0xffffffff ;  /* 0xffffffff00067802 */ /* 0x000fe20000000f00 */
[----:B------:R-:W-:Y:S05]  /*10390*/  BRA.DIV ~URZ, `(.L_x_1699) ;  /* 0x000052427f007947 */ /* 0x000fea000b800000 */
[----:B------:R1:W2:Y:S02]  /*103a0*/  SHFL.BFLY PT, R0, R212, 0x2, 0x1f ;  /* 0x0c401f00d4007f89 */ /* 0x0002a400000e0000 */
.L_x_1772:
[----:B--2---:R-:W-:Y:S01]  /*103b0*/  FADD.FTZ R0, R0, R212 ;  /* 0x000000d400007221 */ /* 0x004fe20000010000 */
[----:B------:R-:W-:Y:S05]  /*103c0*/  BRA.DIV ~URZ, `(.L_x_1700) ;  /* 0x000052727f007947 */ /* 0x000fea000b800000 */
[----:B------:R-:W2:Y:S04]  /*103d0*/  SHFL.BFLY PT, R2, R213, 0x2, 0x1f ;  /* 0x0c401f00d5027f89 */ /* 0x000ea800000e0000 */
[----:B------:R-:W3:Y:S01]  /*103e0*/  SHFL.BFLY PT, R5, R0, 0x1, 0x1f ;  /* 0x0c201f0000057f89 */ /* 0x000ee200000e0000 */
[----:B--2---:R-:W-:-:S02]  /*103f0*/  FADD.FTZ R4, R2, R213 ;  /* 0x000000d502047221 */ /* 0x004fc40000010000 */
[----:B---3--:R-:W-:-:S03]  /*10400*/  FADD.FTZ R0, R0, R5 ;  /* 0x0000000500007221 */ /* 0x008fc60000010000 */
[----:B------:R2:W3:Y:S04]  /*10410*/  SHFL.BFLY PT, R3, R4, 0x1, 0x1f ;  /* 0x0c201f0004037f89 */ /* 0x0004e800000e0000 */
.L_x_1773:
        /* <DEDUP_REMOVED lines=117> */
.L_x_1642:
        /* <DEDUP_REMOVED lines=17> */
.L_x_1702:
[----:B------:R-:W-:Y:S05]  /*10c80*/  BSYNC B0 ;  /* 0x0000000000007941 */ /* 0x000fea0003800000 */
.L_x_1701:
        /* <DEDUP_REMOVED lines=11> */
[----:B------:R-:W4:Y:S04]  /*10d40*/  LDL R6, [R1+0x20] ;  /* 0x0000200001067983 */ /* 0x000f280000100800 */
[----:B------:R-:W4:Y:S01]  /*10d50*/  LDL R5, [R1+0x18] ;  /* 0x0000180001057983 */ /* 0x000f220000100800 */
[----:B------:R-:W-:Y:S01]  /*10d60*/  WARPSYNC 0xffffffff ;  /* 0xffffffff00007948 */ /* 0x000fe20003800000 */
[----:B------:R-:W-:Y:S01]  /*10d70*/  F2FP.BF16.PACK_AB R0, R153, R152 ;  /* 0x000000989900723e */ /* 0x000fe200000010ff */
[----:B------:R-:W-:Y:S01]  /*10d80*/  IMAD.MOV.U32 R16, RZ, RZ, c[0x0][0x388] ;  /* 0x0000e200ff107624 */ /* 0x000fe200078e00ff */
        /* <DEDUP_REMOVED lines=8> */
[----:B--2---:R2:W-:Y:S04]  /*10e10*/  STS [R12], R0 ;  /* 0x000000000c007388 */ /* 0x0045e80000000800 */
[----:B------:R1:W-:Y:S04]  /*10e20*/  STS [R12+0x400], R2 ;  /* 0x000400020c007388 */ /* 0x0003e80000000800 */
[----:B---3--:R3:W-:Y:S01]  /*10e30*/  STS [R11], R3 ;  /* 0x000000030b007388 */ /* 0x0087e20000000800 */
[----:B--2---:R-:W-:-:S02]  /*10e40*/  F2FP.BF16.PACK_AB R0, R161, R160 ;  /* 0x000000a0a100723e */ /* 0x004fc400000010ff */
        /* <DEDUP_REMOVED lines=80> */
[----:B------:R-:W-:Y:S04]  /*11350*/  STS [R7+0x8400], R3 ;  /* 0x0084000307007388 */ /* 0x000fe80000000800 */
[----:B------:R3:W-:Y:S01]  /*11360*/  STS [R6+0x8000], R2 ;  /* 0x0080000206007388 */ /* 0x0007e20000000800 */
[----:B-1----:R-:W-:-:S05]  /*11370*/  F2FP.BF16.PACK_AB R0, R69, R68 ;  /* 0x000000444500723e */ /* 0x002fca00000010ff */
[----:B------:R1:W-:Y:S01]  /*11380*/  STS [R6+0x8400], R0 ;  /* 0x0084000006007388 */ /* 0x0003e20000000800 */
[----:B--2---:R-:W-:-:S05]  /*11390*/  F2FP.BF16.PACK_AB R4, R65, R64 ;  /* 0x000000404104723e */ /* 0x004fca00000010ff */
[----:B------:R2:W-:Y:S01]  /*113a0*/  STS [R5+0x8000], R4 ;  /* 0x0080000405007388 */ /* 0x0005e20000000800 */
[----:B---3--:R-:W-:-:S04]  /*113b0*/  IMAD.MOV.U32 R2, RZ, RZ, 0x4 ;  /* 0x00000004ff027424 */ /* 0x008fc800078e00ff */
[----:B------:R-:W-:-:S04]  /*113c0*/  @P2 IMAD.WIDE R8, R231, R2, c[0x0][0x508] ;  /* 0x00014200e7082625 */ /* 0x000fc800078e0202 */
[----:B------:R-:W-:Y:S01]  /*113d0*/  IMAD.WIDE R2, R231, R2, c[0x0][0x500] ;  /* 0x00014000e7027625 */ /* 0x000fe200078e0202 */
[----:B-1----:R-:W-:-:S03]  /*113e0*/  F2FP.BF16.PACK_AB R0, R63, R62 ;  /* 0x0000003e3f00723e */ /* 0x002fc600000010ff */
[----:B------:R-:W-:Y:S02]  /*113f0*/  IMAD.MOV.U32 R6, RZ, RZ, RZ ;  /* 0x000000ffff067224 */ /* 0x000fe400078e00ff */
[----:B------:R1:W-:Y:S04]  /*11400*/  STS [R5+0x8400], R0 ;  /* 0x0084000005007388 */ /* 0x0003e80000000800 */
[----:B------:R-:W-:Y:S06]  /*11410*/  BAR.SYNC.DEFER_BLOCKING 0x1, 0x100 ;  /* 0x0044000000007b1d */ /* 0x000fec0000010000 */
[----:B------:R1:W5:Y:S04]  /*11420*/  @P2 LDG.E R16, [R8.64] ;  /* 0x0000000808102981 */ /* 0x000368000c1e1900 */
[----:B------:R1:W5:Y:S01]  /*11430*/  @P1 LDG.E R6, [R2.64] ;  /* 0x0000000802061981 */ /* 0x000362000c1e1900 */
[----:B------:R-:W-:-:S04]  /*11440*/  ISETP.NE.AND P0, PT, R252, RZ, PT ;  /* 0x000000fffc00720c */ /* 0x000fc80003f05270 */
[----:B--2---:R-:W-:Y:S01]  /*11450*/  SEL R4, R252, c[0x0][0x3d4], P0 ;  /* 0x0000f500fc047a07 */ /* 0x004fe20000000000 */
[----:B------:R-:W-:Y:S05]  /*11460*/  @P2 BRA `(.L_x_1705) ;  /* 0x0000004000002947 */ /* 0x000fea0003800000 */
[----:B------:R-:W-:Y:S05]  /*11470*/  @!P1 BRA `(.L_x_1705) ;  /* 0x0000003000009947 */ /* 0x000fea0003800000 */
[----:B-1----:R1:W2:Y:S04]  /*11480*/  LDG.E R0, [R2.64] ;  /* 0x0000000802007981 */ /* 0x0022a8000c1e1900 */
[----:B-1----:R-:W2:Y:S02]  /*11490*/  LDG.E R2, [R2.64+0x4] ;  /* 0x0000040802027981 */ /* 0x002ea4000c1e1900 */
[----:B--2--5:R-:W-:Y:S02]  /*114a0*/  IADD3 R16, -R0, R2, RZ ;  /* 0x0000000200107210 */ /* 0x024fe40007ffe1ff */
.L_x_1705:
[----:B-1----:R-:W-:Y:S01]  /*114b0*/  IMAD.MOV.U32 R9, RZ, RZ, 0x368 ;  /* 0x00000368ff097424 */ /* 0x002fe200078e00ff */
[----:B------:R-:W-:Y:S01]  /*114c0*/  ISETP.GT.AND P3, PT, R4, 0x1, PT ;  /* 0x000000010400780c */ /* 0x000fe20003f64270 */
[----:B------:R-:W2:Y:S01]  /*114d0*/  LDL R11, [R1] ;  /* 0x00000000010b7983 */ /* 0x000ea20000100800 */
[----:B------:R-:W-:Y:S01]  /*114e0*/  IMAD.MOV.U32 R0, RZ, RZ, c[0x0][0x4e8] ;  /* 0x00013a00ff007624 */ /* 0x000fe200078e00ff */
[----:B------:R-:W-:Y:S01]  /*114f0*/  ISETP.NE.U32.AND P0, PT, RZ, c[0x0][0x500], PT ;  /* 0x00014000ff007a0c */ /* 0x000fe20003f05070 */
[----:B------:R-:W-:Y:S01]  /*11500*/  IMAD.IADD R12, R233, 0x1, R226 ;  /* 0x00000001e90c7824 */ /* 0x000fe200078e02e2 */
[----:B------:R-:W-:-:S02]  /*11510*/  SEL R9, R9, 0x328, P3 ;  /* 0x0000032809097807 */ /* 0x000fc40001800000 */
[----:B------:R-:W-:Y:S02]  /*11520*/  ISETP.NE.AND P2, PT, R0, 0x1, PT ;  /* 0x000000010000780c */ /* 0x000fe40003f45270 */
[----:B------:R-:W1:Y:S01]  /*11530*/  LDC.64 R14, c[0x0][R9+0x168] ;  /* 0x00005a00090e7b82 */ /* 0x000e620000000a00 */
[----:B------:R-:W-:Y:S02]  /*11540*/  ISETP.NE.AND.EX P0, PT, RZ, c[0x0][0x504], PT, P0 ;  /* 0x00014100ff007a0c */ /* 0x000fe40003f05300 */
[----:B------:R-:W-:Y:S02]  /*11550*/  SHF.R.S32.HI R0, RZ, 0x1f, R231 ;  /* 0x0000001fff007819 */ /* 0x000fe400000114e7 */
[----:B------:R-:W-:Y:S02]  /*11560*/  SEL R7, R231, RZ, !P0 ;  /* 0x000000ffe7077207 */ /* 0x000fe40004000000 */
[----:B------:R-:W-:Y:S01]  /*11570*/  SEL R2, R0, RZ, !P0 ;  /* 0x000000ff00027207 */ /* 0x000fe20004000000 */
[----:B------:R1:W3:Y:S03]  /*11580*/  LDC.64 R4, c[0x0][R9+0x170] ;  /* 0x00005c0009047b82 */ /* 0x0002e60000000a00 */
[----:B------:R-:W-:-:S05]  /*11590*/  @P2 IMAD.HI.U32 R8, R12, c[0x0][0x4ec], RZ ;  /* 0x00013b000c082a27 */ /* 0x000fca00078e00ff */
[----:B------:R1:W4:Y:S08]  /*115a0*/  LDC.64 R18, c[0x0][R9+0x178] ;  /* 0x00005e0009127b82 */ /* 0x0003300000000a00 */
[----:B------:R1:W2:Y:S02]  /*115b0*/  LDC.64 R20, c[0x0][R9+0x160] ;  /* 0x0000580009147b82 */ /* 0x0002a40000000a00 */
[----:B-1----:R-:W-:-:S02]  /*115c0*/  IMAD R9, R15, R235, RZ ;  /* 0x000000eb0f097224 */ /* 0x002fc400078e02ff */
[----:B------:R-:W4:Y:S01]  /*115d0*/  LDL R15, [R1+0x30] ;  /* 0x00003000010f7983 */ /* 0x000f220000100800 */
[----:B---3--:R-:W-:-:S04]  /*115e0*/  IMAD R0, R5, R7, RZ ;  /* 0x0000000705007224 */ /* 0x008fc800078e02ff */
[C---:B------:R-:W-:Y:S02]  /*115f0*/  IMAD R10, R4.reuse, R2, R0 ;  /* 0x00000002040a7224 */ /* 0x040fe400078e0200 */
[----:B------:R-:W-:Y:S01]  /*11600*/  IMAD.WIDE.U32 R2, R4, R7, RZ ;  /* 0x0000000704027225 */ /* 0x000fe200078e00ff */
[----:B------:R-:W1:Y:S03]  /*11610*/  S2R R23, SR_TID.X ;  /* 0x0000000000177919 */ /* 0x000e660000002100 */
[----:B------:R-:W-:-:S04]  /*11620*/  IMAD.WIDE.U32 R4, R14, R235, RZ ;  /* 0x000000eb0e047225 */ /* 0x000fc800078e00ff */
[----:B------:R-:W-:Y:S01]  /*11630*/  IMAD.MOV.U32 R0, RZ, RZ, R12 ;  /* 0x000000ffff007224 */ /* 0x000fe200078e000c */
[----:B------:R-:W-:Y:S02]  /*11640*/  @P2 SHF.R.U32.HI R0, RZ, c[0x0][0x4f0], R8 ;  /* 0x00013c00ff002a19 */ /* 0x000fe40000011608 */
[--C-:B-----5:R-:W-:Y:S01]  /*11650*/  IADD3 R13, P1, P0, R2, R4, R6.reuse ;  /* 0x00000004020d7210 */ /* 0x120fe2000783e006 */
[----:B------:R-:W-:Y:S01]  /*11660*/  IMAD.IADD R2, R5, 0x1, R9 ;  /* 0x0000000105027824 */ /* 0x000fe200078e0209 */
[----:B------:R-:W-:Y:S02]  /*11670*/  SHF.R.S32.HI R9, RZ, 0x1f, R6 ;  /* 0x0000001fff097819 */ /* 0x000fe40000011406 */
[----:B-1----:R-:W-:-:S04]  /*11680*/  SHF.R.S32.HI R14, RZ, 0x1f, R23 ;  /* 0x0000001fff0e7819 */ /* 0x002fc80000011417 */
[----:B------:R-:W-:-:S04]  /*11690*/  LEA.HI R14, R14, R23, RZ, 0x5 ;  /* 0x000000170e0e7211 */ /* 0x000fc800078f28ff */
[----:B------:R-:W-:-:S05]  /*116a0*/  LOP3.LUT R14, R14, 0xffffffe0, RZ, 0xc0, !PT ;  /* 0xffffffe00e0e7812 */ /* 0x000fca00078ec0ff */
[----:B------:R-:W-:Y:S01]  /*116b0*/  IMAD.IADD R14, R23, 0x1, -R14 ;  /* 0x00000001170e7824 */ /* 0x000fe200078e0a0e */
[----:B--2---:R-:W-:Y:S01]  /*116c0*/  SEL R8, R11, RZ, P3 ;  /* 0x000000ff0b087207 */ /* 0x004fe20001800000 */
[----:B------:R-:W-:Y:S02]  /*116d0*/  IMAD.IADD R11, R3, 0x1, R10 ;  /* 0x00000001030b7824 */ /* 0x000fe400078e020a */
[----:B------:R-:W-:Y:S02]  /*116e0*/  IMAD.MOV R3, RZ, RZ, -R0 ;  /* 0x000000ffff037224 */ /* 0x000fe400078e0a00 */
[-C--:B----4-:R-:W-:Y:S02]  /*116f0*/  IMAD R10, R19, R8.reuse, RZ ;  /* 0x00000008130a7224 */ /* 0x090fe400078e02ff */
        /* <DEDUP_REMOVED lines=13> */
[----:B------:R-:W-:Y:S02]  /*117d0*/  IMAD.MOV.U32 R5, RZ, RZ, c[0x0][0x4ac] ;  /* 0x00012b00ff057624 */ /* 0x000fe400078e00ff */
[----:B------:R-:W-:Y:S01]  /*117e0*/  IMAD.IADD R3, R3, 0x1, R0 ;  /* 0x0000000103037824 */ /* 0x000fe200078e0200 */
[----:B------:R-:W-:Y:S02]  /*117f0*/  LEA R0, P0, R2, R4, 0x2 ;  /* 0x0000000402007211 */ /* 0x000fe400078010ff */
[----:B------:R-:W-:-:S04]  /*11800*/  SEL R5, R5, c[0x0][0x454], P3 ;  /* 0x0001150005057a07 */ /* 0x000fc80001800000 */
[----:B------:R-:W-:Y:S01]  /*11810*/  LEA.HI.X R3, R2, R5, R3, 0x2, P0 ;  /* 0x0000000502037211 */ /* 0x000fe200000f1403 */
[----:B------:R-:W-:Y:S04]  /*11820*/  SHFL.IDX PT, R4, R0, RZ, 0x1c1f ;  /* 0x001c1fff00047589 */ /* 0x000fe800000e0000 */
[----:B------:R-:W1:Y:S04]  /*11830*/  SHFL.IDX PT, R5, R3, RZ, 0x1c1f ;  /* 0x001c1fff03057589 */ /* 0x000e6800000e0000 */
[----:B------:R2:W-:Y:S04]  /*11840*/  SHFL.IDX PT, R2, R0, 0x1, 0x1c1f ;  /* 0x003c1f0000027f89 */ /* 0x0005e800000e0000 */
[----:B------:R-:W3:Y:S01]  /*11850*/  SHFL.IDX PT, R3, R3, 0x1, 0x1c1f ;  /* 0x003c1f0003037f89 */ /* 0x000ee200000e0000 */
[----:B------:R-:W-:Y:S01]  /*11860*/  IMAD R11, R16, c[0x0][0x4e8], RZ ;  /* 0x00013a00100b7a24 */ /* 0x000fe200078e02ff */
[----:B------:R-:W-:Y:S01]  /*11870*/  LOP3.LUT P0, RZ, R14, 0x3, RZ, 0xc0, !PT ;  /* 0x000000030eff7812 */ /* 0x000fe2000780c0ff */
[----:B--2---:R-:W-:-:S05]  /*11880*/  IMAD.IADD R0, R15, 0x1, R226 ;  /* 0x000000010f007824 */ /* 0x004fca00078e02e2 */
[C---:B------:R-:W-:Y:S02]  /*11890*/  IADD3 R8, R0.reuse, 0x8, RZ ;  /* 0x0000000800087810 */ /* 0x040fe40007ffe0ff */
[-C--:B------:R-:W-:Y:S02]  /*118a0*/  ISETP.GE.OR P1, PT, R0, R11.reuse, P0 ;  /* 0x0000000b0000720c */ /* 0x080fe40000726670 */
[----:B------:R-:W-:-:S11]  /*118b0*/  ISETP.GE.OR P0, PT, R8, R11, P0 ;  /* 0x0000000b0800720c */ /* 0x000fd60000706670 */
[----:B-1----:R1:W-:Y:S01]  /*118c0*/  @!P1 ST.E [R4.64], R22 ;  /* 0x0000001604009985 */ /* 0x0023e2000c101908 */
[----:B------:R-:W-:-:S03]  /*118d0*/  ISETP.GE.AND P1, PT, R0, R11, PT ;  /* 0x0000000b0000720c */ /* 0x000fc60003f26270 */
[----:B---3--:R1:W-:Y:S01]  /*118e0*/  @!P0 ST.E [R2.64], R17 ;  /* 0x0000001102008985 */ /* 0x0083e2000c101908 */
[----:B------:R-:W-:Y:S01]  /*118f0*/  ISETP.GE.AND P0, PT, R8, R11, PT ;  /* 0x0000000b0800720c */ /* 0x000fe20003f06270 */
[----:B------:R-:W-:Y:S05]  /*11900*/  @P3 BRA `(.L_x_1706) ;  /* 0x0000081000003947 */ /* 0x000fea0003800000 */
[----:B------:R-:W2:Y:S01]  /*11910*/  S2R R15, SR_TID.X ;  /* 0x00000000000f7919 */ /* 0x000ea20000002100 */
[----:B------:R-:W-:Y:S01]  /*11920*/  IMAD R0, R9, c[0x0][0x3a0], RZ ;  /* 0x0000e80009007a24 */ /* 0x000fe200078e02ff */
[----:B-1----:R-:W-:Y:S01]  /*11930*/  SHF.R.S32.HI R5, RZ, 0x1f, R7 ;  /* 0x0000001fff057819 */ /* 0x002fe20000011407 */
[C---:B------:R-:W-:Y:S01]  /*11940*/  IMAD.WIDE.U32 R2, R6.reuse, c[0x0][0x3a0], RZ ;  /* 0x0000e80006027a25 */ /* 0x040fe200078e00ff */
[----:B------:R1:W3:Y:S01]  /*11950*/  LDS.128 R24, [R227+0x80] ;  /* 0x00008000e3187984 */ /* 0x0002e20000000c00 */
[----:B------:R-:W-:Y:S02]  /*11960*/  IADD3 R10, R251, R226, RZ ;  /* 0x000000e2fb0a7210 */ /* 0x000fe40007ffe0ff */
[----:B------:R-:W-:Y:S01]  /*11970*/  IMAD R6, R6, c[0x0][0x3a4], R0 ;  /* 0x0000e90006067a24 */ /* 0x000fe200078e0200 */
[----:B------:R1:W4:Y:S01]  /*11980*/  LDS.128 R36, [R227+0x1080] ;  /* 0x00108000e3247984 */ /* 0x0003220000000c00 */
[----:B------:R-:W-:-:S03]  /*11990*/  IMAD R5, R5, c[0x0][0x3f0], RZ ;  /* 0x0000fc0005057a24 */ /* 0x000fc600078e02ff */
[----:B------:R-:W-:Y:S01]  /*119a0*/  IADD3 R3, R3, R6, RZ ;  /* 0x0000000603037210 */ /* 0x000fe20007ffe0ff */
[----:B------:R1:W1:Y:S01]  /*119b0*/  LDS.128 R48, [R227+0x2080] ;  /* 0x00208000e3307984 */ /* 0x0002620000000c00 */
[----:B------:R-:W-:-:S03]  /*119c0*/  IMAD R8, R7, c[0x0][0x3f4], R5 ;  /* 0x0000fd0007087a24 */ /* 0x000fc600078e0205 */
[C---:B------:R-:W-:Y:S01]  /*119d0*/  IMAD.WIDE.U32 R2, R235.reuse, c[0x0][0x3e8], R2 ;  /* 0x0000fa00eb027a25 */ /* 0x040fe200078e0002 */
[----:B------:R1:W1:Y:S03]  /*119e0*/  LDS.128 R56, [R227+0x3080] ;  /* 0x00308000e3387984 */ /* 0x0002660000000c00 */
[----:B------:R-:W-:Y:S01]  /*119f0*/  IMAD R3, R235, c[0x0][0x3ec], R3 ;  /* 0x0000fb00eb037a24 */ /* 0x000fe200078e0203 */
[----:B------:R1:W1:Y:S01]  /*11a00*/  LDS.128 R20, [R227+0x4080] ;  /* 0x00408000e3147984 */ /* 0x0002620000000c00 */
[----:B--2---:R-:W-:Y:S02]  /*11a10*/  SHF.R.S32.HI R14, RZ, 0x1f, R15 ;  /* 0x0000001fff0e7819 */ /* 0x004fe4000001140f */
[----:B------:R-:W-:Y:S01]  /*11a20*/  IMAD.WIDE.U32 R2, R7, c[0x0][0x3f0], R2 ;  /* 0x0000fc0007027a25 */ /* 0x000fe200078e0002 */
[----:B------:R2:W1:Y:S01]  /*11a30*/  LDS.128 R32, [R227+0x5080] ;  /* 0x00508000e3207984 */ /* 0x0004620000000c00 */
[----:B------:R-:W-:-:S03]  /*11a40*/  LEA.HI R14, R14, R15, RZ, 0x3 ;  /* 0x0000000f0e0e7211 */ /* 0x000fc600078f18ff */
[----:B------:R2:W1:Y:S01]  /*11a50*/  LDS.128 R44, [R227+0x6080] ;  /* 0x00608000e32c7984 */ /* 0x0004620000000c00 */
[----:B------:R-:W-:Y:S02]  /*11a60*/  IADD3 R3, R3, R8, RZ ;  /* 0x0000000803037210 */ /* 0x000fe40007ffe0ff */
[----:B------:R-:W-:Y:S01]  /*11a70*/  LOP3.LUT R14, R14, 0xfffffff8, RZ, 0xc0, !PT ;  /* 0xfffffff80e0e7812 */ /* 0x000fe200078ec0ff */
[----:B------:R2:W1:Y:S03]  /*11a80*/  LDS.128 R52, [R227+0x7080] ;  /* 0x00708000e3347984 */ /* 0x0004660000000c00 */
[----:B------:R-:W-:Y:S01]  /*11a90*/  IADD3 R14, -R14, R15, RZ ;  /* 0x0000000f0e0e7210 */ /* 0x000fe20007ffe1ff */
[----:B------:R2:W1:Y:S03]  /*11aa0*/  LDS.128 R16, [R227+0x8080] ;  /* 0x00808000e3107984 */ /* 0x0004660000000c00 */
[----:B------:R-:W-:Y:S01]  /*11ab0*/  LEA R4, R14, R251, 0x5 ;  /* 0x000000fb0e047211 */ /* 0x000fe200078e28ff */
[----:B------:R2:W1:Y:S03]  /*11ac0*/  LDS.128 R28, [R227+0x9080] ;  /* 0x00908000e31c7984 */ /* 0x0004660000000c00 */
[----:B------:R-:W-:Y:S01]  /*11ad0*/  IADD3 R4, R226, R4, RZ ;  /* 0x00000004e2047210 */ /* 0x000fe20007ffe0ff */
[----:B------:R2:W1:Y:S03]  /*11ae0*/  LDS.128 R40, [R227+0xa080] ;  /* 0x00a08000e3287984 */ /* 0x0004660000000c00 */
[----:B------:R-:W-:Y:S01]  /*11af0*/  MOV R0, R4 ;  /* 0x0000000400007202 */ /* 0x000fe20000000f00 */
[----:B------:R-:W-:Y:S01]  /*11b00*/  @P2 IMAD.HI.U32 R6, R4, c[0x0][0x4ec], RZ ;  /* 0x00013b0004062a27 */ /* 0x000fe200078e00ff */
[----:B------:R2:W1:Y:S04]  /*11b10*/  LDS.128 R60, [R227+0xb080] ;  /* 0x00b08000e33c7984 */ /* 0x0004680000000c00 */
[----:B------:R-:W-:-:S04]  /*11b20*/  @P2 SHF.R.U32.HI R0, RZ, c[0x0][0x4f0], R6 ;  /* 0x00013c00ff002a19 */ /* 0x000fc80000011606 */
[----:B------:R-:W-:Y:S01]  /*11b30*/  SHF.R.S32.HI R6, RZ, 0x1f, R0 ;  /* 0x0000001fff067819 */ /* 0x000fe20000011400 */
[C---:B------:R-:W-:Y:S01]  /*11b40*/  IMAD.WIDE.U32 R2, R0.reuse, c[0x0][0x3e0], R2 ;  /* 0x0000f80000027a25 */ /* 0x040fe200078e0002 */
[----:B------:R-:W-:-:S03]  /*11b50*/  IADD3 R5, -R0, RZ, RZ ;  /* 0x000000ff00057210 */ /* 0x000fc60007ffe1ff */
[----:B------:R-:W-:Y:S02]  /*11b60*/  IMAD R6, R6, c[0x0][0x3e0], RZ ;  /* 0x0000f80006067a24 */ /* 0x000fe400078e02ff */
[----:B------:R-:W-:Y:S02]  /*11b70*/  IMAD R4, R5, c[0x0][0x4e8], R4 ;  /* 0x00013a0005047a24 */ /* 0x000fe400078e0204 */
[----:B------:R-:W-:-:S03]  /*11b80*/  IMAD R5, R0, c[0x0][0x3e4], R6 ;  /* 0x0000f90000057a24 */ /* 0x000fc600078e0206 */
        /* <DEDUP_REMOVED lines=9> */
[----:B-1234-:R1:W2:Y:S02]  /*11c20*/  SHFL.IDX PT, R8, R9, RZ, 0x181f ;  /* 0x00181fff09087589 */ /* 0x01e2a400000e0000 */
.L_x_1774:
[----:B------:R-:W-:Y:S05]  /*11c30*/  BRA.DIV ~URZ, `(.L_x_1708) ;  /* 0x00003b727f007947 */ /* 0x000fea000b800000 */
[----:B------:R3:W4:Y:S02]  /*11c40*/  SHFL.IDX PT, R0, R12, RZ, 0x181f ;  /* 0x00181fff0c007589 */ /* 0x00072400000e0000 */
.L_x_1775:
[----:B------:R-:W-:Y:S01]  /*11c50*/  ISETP.GE.AND P0, PT, R10, R11, PT ;  /* 0x0000000b0a00720c */ /* 0x000fe20003f06270 */
[----:B------:R-:W-:-:S12]  /*11c60*/  BSSY B0, `(.L_x_1709) ;  /* 0x000000e000007945 */ /* 0x000fd80003800000 */
        /* <DEDUP_REMOVED lines=13> */
.L_x_1710:
[----:B------:R-:W-:Y:S05]  /*11d40*/  BSYNC B0 ;  /* 0x0000000000007941 */ /* 0x000fea0003800000 */
.L_x_1709:
[----:B------:R-:W-:Y:S05]  /*11d50*/  BRA.DIV ~URZ, `(.L_x_1711) ;  /* 0x00003ab27f007947 */ /* 0x000fea000b800000 */
[----:B--2---:R2:W1:Y:S04]  /*11d60*/  SHFL.IDX PT, R8, R9, 0x1, 0x181f ;  /* 0x00381f0009087f89 */ /* 0x00446800000e0000 */
[----:B----4-:R2:W4:Y:S02]  /*11d70*/  SHFL.IDX PT, R0, R12, 0x1, 0x181f ;  /* 0x00381f000c007f89 */ /* 0x01052400000e0000 */
.L_x_1776:
        /* <DEDUP_REMOVED lines=16> */
.L_x_1713:
[----:B------:R-:W-:Y:S05]  /*11e80*/  BSYNC B0 ;  /* 0x0000000000007941 */ /* 0x000fea0003800000 */
.L_x_1712:
[----:B------:R-:W-:Y:S05]  /*11e90*/  BRA.DIV ~URZ, `(.L_x_1714) ;  /* 0x00003a327f007947 */ /* 0x000fea000b800000 */
[----:B-1----:R1:W2:Y:S02]  /*11ea0*/  SHFL.IDX PT, R8, R9, 0x2, 0x181f ;  /* 0x00581f0009087f89 */ /* 0x0022a400000e0000 */
.L_x_1777:
[----:B------:R-:W-:Y:S05]  /*11eb0*/  BRA.DIV ~URZ, `(.L_x_1715) ;  /* 0x00003a827f007947 */ /* 0x000fea000b800000 */
[----:B----4-:R4:W1:Y:S02]  /*11ec0*/  SHFL.IDX PT, R0, R12, 0x2, 0x181f ;  /* 0x00581f000c007f89 */ /* 0x01086400000e0000 */
.L_x_1778:
        /* <DEDUP_REMOVED lines=16> */
.L_x_1717:
[----:B------:R-:W-:Y:S05]  /*11fd0*/  BSYNC B0 ;  /* 0x0000000000007941 */ /* 0x000fea0003800000 */
.L_x_1716:
[----:B------:R-:W-:Y:S05]  /*11fe0*/  BRA.DIV ~URZ, `(.L_x_1718) ;  /* 0x000039b27f007947 */ /* 0x000fea000b800000 */
[----:B-1----:R1:W3:Y:S04]  /*11ff0*/  SHFL.IDX PT, R6, R9, 0x3, 0x181f ;  /* 0x00781f0009067f89 */ /* 0x0022e800000e0000 */
[----:B------:R1:W4:Y:S02]  /*12000*/  SHFL.IDX PT, R0, R12, 0x3, 0x181f ;  /* 0x00781f000c007f89 */ /* 0x00032400000e0000 */
.L_x_1779:
[----:B------:R-:W-:-:S04]  /*12010*/  IADD3 R2, R10, 0x60, RZ ;  /* 0x000000600a027810 */ /* 0x000fc80007ffe0ff */
[----:B------:R-:W-:-:S13]  /*12020*/  ISETP.GE.AND P0, PT, R2, R11, PT ;  /* 0x0000000b0200720c */ /* 0x000fda0003f06270 */
[----:B------:R-:W-:Y:S05]  /*12030*/  @P0 BRA `(.L_x_1719) ;  /* 0x00001eb000000947 */ /* 0x000fea0003800000 */
[----:B------:R-:W-:Y:S02]  /*12040*/  ISETP.GE.AND P1, PT, R210, c[0x0][0x3c8], PT ;  /* 0x0000f200d2007a0c */ /* 0x000fe40003f26270 */
[----:B------:R-:W-:-:S11]  /*12050*/  ISETP.GE.AND P0, PT, R209, c[0x0][0x3c8], PT ;  /* 0x0000f200d1007a0c */ /* 0x000fd60003f06270 */
[CC--:B----4-:R-:W-:Y:S02]  /*12060*/  @!P1 LEA R4, P3, R210.reuse, R0.reuse, 0x1 ;  /* 0x00000000d2049211 */ /* 0x0d0fe400078608ff */
[C---:B------:R-:W-:Y:S02]  /*12070*/  @!P0 LEA R2, P2, R209.reuse, R0, 0x1 ;  /* 0x00000000d1028211 */ /* 0x040fe400078408ff */
[-C--:B---3--:R-:W-:Y:S02]  /*12080*/  @!P1 LEA.HI.X R5, R210, R6.reuse, R211, 0x1, P3 ;  /* 0x00000006d2059211 */ /* 0x088fe400018f0cd3 */
[----:B------:R-:W-:-:S03]  /*12090*/  @!P0 LEA.HI.X R3, R209, R6, R249, 0x1, P2 ;  /* 0x00000006d1038211 */ /* 0x000fc600010f0cf9 */
[----:B------:R3:W-:Y:S04]  /*120a0*/  @!P1 ST.E.128 [R4.64], R56 ;  /* 0x0000003804009985 */ /* 0x0007e8000c101d08 */
[----:B------:R3:W-:Y:S01]  /*120b0*/  @!P0 ST.E.128 [R2.64], R52 ;  /* 0x0000003402008985 */ /* 0x0007e2000c101d08 */
[----:B------:R-:W-:-:S13]  /*120c0*/  ISETP.GE.AND P0, PT, R232, c[0x0][0x3c8], PT ;  /* 0x0000f200e8007a0c */ /* 0x000fda0003f06270 */
[----:B------:R-:W-:Y:S05]  /*120d0*/  @P0 BRA `(.L_x_1719) ;  /* 0x00001e1000000947 */ /* 0x000fea0003800000 */
[----:B---3--:R-:W-:-:S04]  /*120e0*/  LEA R2, P0, R232, R0, 0x1 ;  /* 0x00000000e8027211 */ /* 0x008fc800078008ff */
[----:B------:R-:W-:-:S05]  /*120f0*/  LEA.HI.X R3, R232, R6, R248, 0x1, P0 ;  /* 0x00000006e8037211 */ /* 0x000fca00000f0cf8 */
[----:B------:R3:W-:Y:S01]  /*12100*/  ST.E.128 [R2.64], R60 ;  /* 0x0000003c02007985 */ /* 0x0007e2000c101d08 */
[----:B------:R-:W-:Y:S05]  /*12110*/  BRA `(.L_x_1719) ;  /* 0x00001dd000007947 */ /* 0x000fea0003800000 */
.L_x_1706:
[----:B------:R-:W2:Y:S01]  /*12120*/  LDL.LU R8, [R1] ;  /* 0x0000000001087983 */ /* 0x000ea20000300800 */
[----:B------:R-:W-:Y:S02]  /*12130*/  IMAD R0, R9, c[0x0][0x408], RZ ;  /* 0x0001020009007a24 */ /* 0x000fe400078e02ff */
[----:B-1----:R-:W-:-:S04]  /*12140*/  IMAD.WIDE.U32 R2, R6, c[0x0][0x408], RZ ;  /* 0x0001020006027a25 */ /* 0x002fc800078e00ff */
[----:B------:R-:W-:Y:S01]  /*12150*/  IMAD R6, R6, c[0x0][0x40c], R0 ;  /* 0x0001030006067a24 */ /* 0x000fe200078e0200 */
[----:B------:R-:W-:Y:S01]  /*12160*/  SHF.R.S32.HI R0, RZ, 0x1f, R7 ;  /* 0x0000001fff007819 */ /* 0x000fe20000011407 */
[----:B------:R-:W-:-:S03]  /*12170*/  @P2 IMAD.HI.U32 R5, R12, c[0x0][0x4ec], RZ ;  /* 0x00013b000c052a27 */ /* 0x000fc600078e00ff */
[----:B------:R-:W-:Y:S01]  /*12180*/  IADD3 R3, R3, R6, RZ ;  /* 0x0000000603037210 */ /* 0x000fe20007ffe0ff */
[----:B------:R-:W-:-:S04]  /*12190*/  IMAD R0, R0, c[0x0][0x440], RZ ;  /* 0x0001100000007a24 */ /* 0x000fc800078e02ff */
[----:B------:R-:W-:-:S04]  /*121a0*/  IMAD.WIDE.U32 R2, R235, c[0x0][0x438], R2 ;  /* 0x00010e00eb027a25 */ /* 0x000fc800078e0002 */
        /* <DEDUP_REMOVED lines=24> */
.L_x_1780:
[----:B------:R-:W-:Y:S05]  /*12330*/  BRA.DIV ~URZ, `(.L_x_1721) ;  /* 0x000037927f007947 */ /* 0x000fea000b800000 */
[----:B------:R3:W4:Y:S02]  /*12340*/  SHFL.IDX PT, R0, R37, RZ, 0x1c1f ;  /* 0x001c1fff25007589 */ /* 0x00072400000e0000 */
.L_x_1781:
        /* <DEDUP_REMOVED lines=52> */
[----:B------:R-:W-:-:S07]  /*12690*/  ISETP.GE.AND P1, PT, R15, c[0x0][0x3c8], PT ;  /* 0x0000f2000f007a0c */ /* 0x000fce0003f26270 */
[-C--:B----4-:R-:W-:Y:S02]  /*126a0*/  @!P6 LEA R2, P4, R214, R0.reuse, 0x2 ;  /* 0x00000000d602e211 */ /* 0x090fe400078810ff */
[----:B------:R-:W-:Y:S02]  /*126b0*/  @!P2 LEA R6, P3, R12, R0, 0x2 ;  /* 0x000000000c06a211 */ /* 0x000fe400078610ff */
[-C--:B--2---:R-:W-:Y:S02]  /*126c0*/  @!P6 LEA.HI.X R3, R214, R4.reuse, R39, 0x2, P4 ;  /* 0x00000004d603e211 */ /* 0x084fe400020f1427 */
        /* <DEDUP_REMOVED lines=40> */
[----:B------:R-:W-:-:S05]  /*12950*/  @!P1 LEA.HI.X R7, R22, R4, R48, 0x2, P3 ;  /* 0x0000000416079211 */ /* 0x000fca00018f1430 */
[----:B------:R-:W-:Y:S01]  /*12960*/  @!P2 LEA R8, P3, R23, R0, 0x2 ;  /* 0x000000001708a211 */ /* 0x000fe200078610ff */
[----:B------:R2:W-:Y:S01]  /*12970*/  @!P5 ST.E.64 [R2.64], R136 ;  /* 0x000000880200d985 */ /* 0x0005e2000c101b08 */
[----:B------:R-:W-:Y:S02]  /*12980*/  ISETP.GE.AND P5, PT, R25, c[0x0][0x3c8], PT ;  /* 0x0000f20019007a0c */ /* 0x000fe40003fa6270 */
[----:B------:R-:W-:Y:S01]  /*12990*/  @!P2 LEA.HI.X R9, R23, R4, R49, 0x2, P3 ;  /* 0x000000041709a211 */ /* 0x000fe200018f1431 */
[----:B------:R4:W-:Y:S01]  /*129a0*/  @!P1 ST.E.64 [R6.64], R138 ;  /* 0x0000008a06009985 */ /* 0x0009e2000c101b08 */
[----:B------:R-:W-:Y:S02]  /*129b0*/  ISETP.GE.AND P1, PT, R26, c[0x0][0x3c8], PT ;  /* 0x0000f2001a007a0c */ /* 0x000fe40003f26270 */
[----:B--2---:R-:W-:-:S04]  /*129c0*/  @!P6 LEA R2, P4, R24, R0, 0x2 ;  /* 0x000000001802e211 */ /* 0x004fc800078810ff */
[----:B------:R-:W-:-:S03]  /*129d0*/  @!P6 LEA.HI.X R3, R24, R4, R50, 0x2, P4 ;  /* 0x000000041803e211 */ /* 0x000fc600020f1432 */
[----:B----4-:R-:W-:Y:S02]  /*129e0*/  @!P5 LEA R6, P3, R25, R0, 0x2 ;  /* 0x000000001906d211 */ /* 0x010fe400078610ff */
[----:B------:R-:W-:Y:S01]  /*129f0*/  ISETP.GE.AND P4, PT, R28, c[0x0][0x3c8], PT ;  /* 0x0000f2001c007a0c */ /* 0x000fe20003f86270 */
[----:B------:R2:W-:Y:S01]  /*12a00*/  @!P6 ST.E.64 [R2.64], R140 ;  /* 0x0000008c0200e985 */ /* 0x0005e2000c101b08 */
[----:B------:R-:W-:Y:S02]  /*12a10*/  ISETP.GE.AND P6, PT, R27, c[0x0][0x3c8], PT ;  /* 0x0000f2001b007a0c */ /* 0x000fe40003fc6270 */
[----:B------:R-:W-:Y:S01]  /*12a20*/  @!P5 LEA.HI.X R7, R25, R4, R51, 0x2, P3 ;  /* 0x000000041907d211 */ /* 0x000fe200018f1433 */
[----:B------:R4:W-:Y:S01]  /*12a30*/  @!P2 ST.E.64 [R8.64], R142 ;  /* 0x0000008e0800a985 */ /* 0x0009e2000c101b08 */
[----:B------:R-:W-:-:S03]  /*12a40*/  ISETP.GE.AND P3, PT, R30, c[0x0][0x3c8], PT ;  /* 0x0000f2001e007a0c */ /* 0x000fc60003f66270 */
[----:B------:R5:W-:Y:S01]  /*12a50*/  @!P5 ST.E.64 [R6.64], R144 ;  /* 0x000000900600d985 */ /* 0x000be2000c101b08 */
[----:B--2---:R-:W-:-:S04]  /*12a60*/  @!P1 LEA R2, P2, R26, R0, 0x2 ;  /* 0x000000001a029211 */ /* 0x004fc800078410ff */
[----:B------:R-:W-:Y:S02]  /*12a70*/  @!P1 LEA.HI.X R3, R26, R4, R52, 0x2, P2 ;  /* 0x000000041a039211 */ /* 0x000fe400010f1434 */
[----:B----4-:R-:W-:-:S03]  /*12a80*/  @!P6 LEA R8, P2, R27, R0, 0x2 ;  /* 0x000000001b08e211 */ /* 0x010fc600078410ff */
[----:B------:R2:W-:Y:S01]  /*12a90*/  @!P1 ST.E.64 [R2.64], R146 ;  /* 0x0000009202009985 */ /* 0x0005e2000c101b08 */
[----:B------:R-:W-:Y:S02]  /*12aa0*/  ISETP.GE.AND P1, PT, R29, c[0x0][0x3c8], PT ;  /* 0x0000f2001d007a0c */ /* 0x000fe40003f26270 */
[----:B------:R-:W-:Y:S02]  /*12ab0*/  @!P6 LEA.HI.X R9, R27, R4, R53, 0x2, P2 ;  /* 0x000000041b09e211 */ /* 0x000fe400010f1435 */
[----:B-----5:R-:W-:-:S03]  /*12ac0*/  @!P3 LEA R6, P2, R30, R0, 0x2 ;  /* 0x000000001e06b211 */ /* 0x020fc600078410ff */
[----:B------:R-:W-:Y:S01]  /*12ad0*/  @!P6 ST.E.64 [R8.64], R154 ;  /* 0x0000009a0800e985 */ /* 0x000fe2000c101b08 */
[----:B------:R-:W-:Y:S02]  /*12ae0*/  ISETP.GE.AND P6, PT, R31, c[0x0][0x3c8], PT ;  /* 0x0000f2001f007a0c */ /* 0x000fe40003fc6270 */
[----:B------:R-:W-:Y:S02]  /*12af0*/  @!P3 LEA.HI.X R7, R30, R4, R56, 0x2, P2 ;  /* 0x000000041e07b211 */ /* 0x000fe400010f1438 */
[----:B--2---:R-:W-:-:S04]  /*12b00*/  @!P4 LEA R2, P5, R28, R0, 0x2 ;  /* 0x000000001c02c211 */ /* 0x004fc800078a10ff */
        /* <DEDUP_REMOVED lines=10> */
[C---:B------:R-:W-:Y:S02]  /*12bb0*/  @!P5 LEA R8, P1, R32.reuse, R0, 0x2 ;  /* 0x000000002008d211 */ /* 0x040fe400078210ff */
[----:B------:R-:W-:Y:S02]  /*12bc0*/  @!P6 LEA.HI.X R11, R31, R4, R57, 0x2, P2 ;  /* 0x000000041f0be211 */ /* 0x000fe400010f1439 */
        /* <DEDUP_REMOVED lines=9> */
.L_x_1723:
[----:B------:R-:W-:Y:S05]  /*12c60*/  BSYNC B0 ;  /* 0x0000000000007941 */ /* 0x000fea0003800000 */
.L_x_1722:
[----:B------:R-:W-:Y:S05]  /*12c70*/  BRA.DIV ~URZ, `(.L_x_1724) ;  /* 0x00002eb27f007947 */ /* 0x000fea000b800000 */
[----:B--2---:R2:W1:Y:S04]  /*12c80*/  SHFL.IDX PT, R4, R35, 0x1, 0x1c1f ;  /* 0x003c1f0023047f89 */ /* 0x00446800000e0000 */
[----:B----4-:R2:W4:Y:S02]  /*12c90*/  SHFL.IDX PT, R0, R37, 0x1, 0x1c1f ;  /* 0x003c1f0025007f89 */ /* 0x01052400000e0000 */
.L_x_1782:
[----:B------:R-:W-:Y:S05]  /*12ca0*/  @P0 BRA `(.L_x_1719) ;  /* 0x0000124000000947 */ /* 0x000fea0003800000 */
[----:B------:R-:W-:Y:S02]  /*12cb0*/  ISETP.GE.AND P3, PT, R12, c[0x0][0x3c8], PT ;  /* 0x0000f2000c007a0c */ /* 0x000fe40003f66270 */
[----:B------:R-:W-:Y:S02]  /*12cc0*/  ISETP.GE.AND P2, PT, R13, c[0x0][0x3c8], PT ;  /* 0x0000f2000d007a0c */ /* 0x000fe40003f46270 */
[----:B------:R-:W-:Y:S02]  /*12cd0*/  ISETP.GE.AND P4, PT, R214, c[0x0][0x3c8], PT ;  /* 0x0000f200d6007a0c */ /* 0x000fe40003f86270 */
[----:B------:R-:W-:-:S02]  /*12ce0*/  ISETP.GE.AND P0, PT, R14, c[0x0][0x3c8], PT ;  /* 0x0000f2000e007a0c */ /* 0x000fc40003f06270 */
[----:B------:R-:W-:-:S05]  /*12cf0*/  ISETP.GE.AND P1, PT, R15, c[0x0][0x3c8], PT ;  /* 0x0000f2000f007a0c */ /* 0x000fca0003f26270 */
[----:B----4-:R-:W-:-:S04]  /*12d00*/  @!P3 LEA R10, P5, R12, R0, 0x2 ;  /* 0x000000000c0ab211 */ /* 0x010fc800078a10ff */
[----:B-1----:R-:W-:Y:S02]  /*12d10*/  @!P3 LEA.HI.X R11, R12, R4, R36, 0x2, P5 ;  /* 0x000000040c0bb211 */ /* 0x002fe400028f1424 */
[CC--:B------:R-:W-:Y:S02]  /*12d20*/  @!P2 LEA R8, P5, R13.reuse, R0.reuse, 0x2 ;  /* 0x000000000d08a211 */ /* 0x0c0fe400078a10ff */
[----:B------:R-:W-:Y:S02]  /*12d30*/  @!P4 LEA R12, P6, R214, R0, 0x2 ;  /* 0x00000000d60cc211 */ /* 0x000fe400078c10ff */
[----:B------:R-:W-:Y:S02]  /*12d40*/  @!P2 LEA.HI.X R9, R13, R4, R38, 0x2, P5 ;  /* 0x000000040d09a211 */ /* 0x000fe400028f1426 */
[----:B------:R-:W-:Y:S02]  /*12d50*/  @!P0 LEA R2, P5, R14, R0, 0x2 ;  /* 0x000000000e028211 */ /* 0x000fe400078a10ff */
[----:B------:R-:W-:-:S02]  /*12d60*/  @!P4 LEA.HI.X R13, R214, R4, R39, 0x2, P6 ;  /* 0x00000004d60dc211 */ /* 0x000fc400030f1427 */
[----:B------:R-:W-:Y:S02]  /*12d70*/  @!P0 LEA.HI.X R3, R14, R4, R40, 0x2, P5 ;  /* 0x000000040e038211 */ /* 0x000fe400028f1428 */
[----:B------:R-:W-:Y:S01]  /*12d80*/  ISETP.GE.AND P5, PT, R16, c[0x0][0x3c8], PT ;  /* 0x0000f20010007a0c */ /* 0x000fe20003fa6270 */
[----:B------:R1:W-:Y:S01]  /*12d90*/  @!P4 ST.E.64 [R12.64], R162 ;  /* 0x000000a20c00c985 */ /* 0x0003e2000c101b08 */
[----:B------:R-:W-:Y:S02]  /*12da0*/  ISETP.GE.AND P4, PT, R18, c[0x0][0x3c8], PT ;  /* 0x0000f20012007a0c */ /* 0x000fe40003f86270 */
[----:B------:R-:W-:Y:S01]  /*12db0*/  @!P1 LEA R6, P6, R15, R0, 0x2 ;  /* 0x000000000f069211 */ /* 0x000fe200078c10ff */
[----:B------:R4:W-:Y:S01]  /*12dc0*/  @!P3 ST.E.64 [R10.64], R160 ;  /* 0x000000a00a00b985 */ /* 0x0009e2000c101b08 */
[----:B------:R-:W-:Y:S02]  /*12dd0*/  ISETP.GE.AND P3, PT, R17, c[0x0][0x3c8], PT ;  /* 0x0000f20011007a0c */ /* 0x000fe40003f66270 */
[----:B------:R-:W-:Y:S01]  /*12de0*/  @!P1 LEA.HI.X R7, R15, R4, R41, 0x2, P6 ;  /* 0x000000040f079211 */ /* 0x000fe200030f1429 */
[----:B------:R5:W-:Y:S01]  /*12df0*/  @!P2 ST.E.64 [R8.64], R106 ;  /* 0x0000006a0800a985 */ /* 0x000be2000c101b08 */
[----:B------:R-:W-:-:S03]  /*12e00*/  ISETP.GE.AND P2, PT, R19, c[0x0][0x3c8], PT ;  /* 0x0000f20013007a0c */ /* 0x000fc60003f46270 */
[----:B------:R2:W-:Y:S01]  /*12e10*/  @!P1 ST.E.64 [R6.64], R88 ;  /* 0x0000005806009985 */ /* 0x0005e2000c101b08 */
[----:B------:R-:W-:Y:S02]  /*12e20*/  @!P5 LEA R14, P6, R16, R0, 0x2 ;  /* 0x00000000100ed211 */ /* 0x000fe400078c10ff */
[----:B------:R-:W-:Y:S01]  /*12e30*/  ISETP.GE.AND P1, PT, R20, c[0x0][0x3c8], PT ;  /* 0x0000f20014007a0c */ /* 0x000fe20003f26270 */
[----:B------:R3:W-:Y:S01]  /*12e40*/  @!P0 ST.E.64 [R2.64], R72 ;  /* 0x0000004802008985 */ /* 0x0007e2000c101b08 */
[----:B------:R-:W-:-:S05]  /*12e50*/  @!P5 LEA.HI.X R15, R16, R4, R42, 0x2, P6 ;  /* 0x00000004100fd211 */ /* 0x000fca00030f142a */
[----:B------:R3:W-:Y:S01]  /*12e60*/  @!P5 ST.E.64 [R14.64], R166 ;  /* 0x000000a60e00d985 */ /* 0x0007e2000c101b08 */
[----:B------:R-:W-:Y:S02]  /*12e70*/  ISETP.GE.AND P5, PT, R22, c[0x0][0x3c8], PT ;  /* 0x0000f20016007a0c */ /* 0x000fe40003fa6270 */
[CC--:B-1----:R-:W-:Y:S02]  /*12e80*/  @!P4 LEA R12, P0, R18.reuse, R0.reuse, 0x2 ;  /* 0x00000000120cc211 */ /* 0x0c2fe400078010ff */
[----:B----4-:R-:W-:Y:S02]  /*12e90*/  @!P3 LEA R10, P6, R17, R0, 0x2 ;  /* 0x00000000110ab211 */ /* 0x010fe400078c10ff */
[-C--:B------:R-:W-:Y:S02]  /*12ea0*/  @!P4 LEA.HI.X R13, R18, R4.reuse, R44, 0x2, P0 ;  /* 0x00000004120dc211 */ /* 0x080fe400000f142c */
[----:B------:R-:W-:Y:S02]  /*12eb0*/  ISETP.GE.AND P0, PT, R21, c[0x0][0x3c8], PT ;  /* 0x0000f20015007a0c */ /* 0x000fe40003f06270 */
[----:B------:R-:W-:Y:S01]  /*12ec0*/  @!P3 LEA.HI.X R11, R17, R4, R43, 0x2, P6 ;  /* 0x00000004110bb211 */ /* 0x000fe200030f142b */
[----:B------:R1:W-:Y:S01]  /*12ed0*/  @!P4 ST.E.64 [R12.64], R130 ;  /* 0x000000820c00c985 */ /* 0x0003e2000c101b08 */
[----:B-----5:R-:W-:-:S02]  /*12ee0*/  @!P2 LEA R8, P6, R19, R0, 0x2 ;  /* 0x000000001308a211 */ /* 0x020fc400078c10ff */
[----:B------:R-:W-:Y:S01]  /*12ef0*/  ISETP.GE.AND P4, PT, R24, c[0x0][0x3c8], PT ;  /* 0x0000f20018007a0c */ /* 0x000fe20003f86270 */
[----:B------:R4:W-:Y:S01]  /*12f00*/  @!P3 ST.E.64 [R10.64], R118 ;  /* 0x000000760a00b985 */ /* 0x0009e2000c101b08 */
[----:B------:R-:W-:Y:S02]  /*12f10*/  @!P2 LEA.HI.X R9, R19, R4, R45, 0x2, P6 ;  /* 0x000000041309a211 */ /* 0x000fe400030f142d */
[C---:B--2---:R-:W-:Y:S02]  /*12f20*/  @!P1 LEA R6, P6, R20.reuse, R0, 0x2 ;  /* 0x0000000014069211 */ /* 0x044fe400078c10ff */
[----:B------:R-:W-:Y:S01]  /*12f30*/  ISETP.GE.AND P3, PT, R23, c[0x0][0x3c8], PT ;  /* 0x0000f20017007a0c */ /* 0x000fe20003f66270 */
[----:B------:R2:W-:Y:S01]  /*12f40*/  @!P2 ST.E.64 [R8.64], R110 ;  /* 0x0000006e0800a985 */ /* 0x0005e2000c101b08 */
[----:B------:R-:W-:Y:S02]  /*12f50*/  @!P1 LEA.HI.X R7, R20, R4, R46, 0x2, P6 ;  /* 0x0000000414079211 */ /* 0x000fe400030f142e */
[----:B---3--:R-:W-:-:S02]  /*12f60*/  @!P0 LEA R2, P6, R21, R0, 0x2 ;  /* 0x0000000015028211 */ /* 0x008fc400078c10ff */
[----:B------:R-:W-:Y:S01]  /*12f70*/  ISETP.GE.AND P2, PT, R25, c[0x0][0x3c8], PT ;  /* 0x0000f20019007a0c */ /* 0x000fe20003f46270 */
[----:B------:R3:W-:Y:S01]  /*12f80*/  @!P1 ST.E.64 [R6.64], R92 ;  /* 0x0000005c06009985 */ /* 0x0007e2000c101b08 */
[----:B------:R-:W-:Y:S02]  /*12f90*/  @!P0 LEA.HI.X R3, R21, R4, R47, 0x2, P6 ;  /* 0x0000000415038211 */ /* 0x000fe400030f142f */
[----:B------:R-:W-:Y:S02]  /*12fa0*/  @!P5 LEA R14, P6, R22, R0, 0x2 ;  /* 0x00000000160ed211 */ /* 0x000fe400078c10ff */
[----:B------:R-:W-:Y:S01]  /*12fb0*/  ISETP.GE.AND P1, PT, R26, c[0x0][0x3c8], PT ;  /* 0x0000f2001a007a0c */ /* 0x000fe20003f26270 */
[----:B------:R5:W-:Y:S01]  /*12fc0*/  @!P0 ST.E.64 [R2.64], R76 ;  /* 0x0000004c02008985 */ /* 0x000be2000c101b08 */
[----:B------:R-:W-:-:S05]  /*12fd0*/  @!P5 LEA.HI.X R15, R22, R4, R48, 0x2, P6 ;  /* 0x00000004160fd211 */ /* 0x000fca00030f1430 */
[----:B------:R5:W-:Y:S01]  /*12fe0*/  @!P5 ST.E.64 [R14.64], R168 ;  /* 0x000000a80e00d985 */ /* 0x000be2000c101b08 */
[-C--:B-1----:R-:W-:Y:S02]  /*12ff0*/  @!P4 LEA R12, P0, R24, R0.reuse, 0x2 ;  /* 0x00000000180cc211 */ /* 0x082fe400078010ff */
[----:B------:R-:W-:Y:S02]  /*13000*/  ISETP.GE.AND P5, PT, R28, c[0x0][0x3c8], PT ;  /* 0x0000f2001c007a0c */ /* 0x000fe40003fa6270 */
[----:B----4-:R-:W-:Y:S02]  /*13010*/  @!P3 LEA R10, P6, R23, R0, 0x2 ;  /* 0x00000000170ab211 */ /* 0x010fe400078c10ff */
[-C--:B------:R-:W-:Y:S02]  /*13020*/  @!P4 LEA.HI.X R13, R24, R4.reuse, R50, 0x2, P0 ;  /* 0x00000004180dc211 */ /* 0x080fe400000f1432 */
[----:B------:R-:W-:Y:S02]  /*13030*/  ISETP.GE.AND P0, PT, R27, c[0x0][0x3c8], PT ;  /* 0x0000f2001b007a0c */ /* 0x000fe40003f06270 */
[----:B------:R-:W-:Y:S01]  /*13040*/  @!P3 LEA.HI.X R11, R23, R4, R49, 0x2, P6 ;  /* 0x00000004170bb211 */ /* 0x000fe200030f1431 */
[----:B------:R1:W-:Y:S01]  /*13050*/  @!P4 ST.E.64 [R12.64], R134 ;  /* 0x000000860c00c985 */ /* 0x0003e2000c101b08 */
[----:B--2---:R-:W-:-:S02]  /*13060*/  @!P2 LEA R8, P6, R25, R0, 0x2 ;  /* 0x000000001908a211 */ /* 0x004fc400078c10ff */
[----:B------:R-:W-:Y:S01]  /*13070*/  ISETP.GE.AND P4, PT, R30, c[0x0][0x3c8], PT ;  /* 0x0000f2001e007a0c */ /* 0x000fe20003f86270 */
[----:B------:R2:W-:Y:S01]  /*13080*/  @!P3 ST.E.64 [R10.64], R122 ;  /* 0x0000007a0a00b985 */ /* 0x0005e2000c101b08 */
[----:B------:R-:W-:Y:S02]  /*13090*/  @!P2 LEA.HI.X R9, R25, R4, R51, 0x2, P6 ;  /* 0x000000041909a211 */ /* 0x000fe400030f1433 */
[C---:B---3--:R-:W-:Y:S02]  /*130a0*/  @!P1 LEA R6, P6, R26.reuse, R0, 0x2 ;  /* 0x000000001a069211 */ /* 0x048fe400078c10ff */
[----:B------:R-:W-:Y:S01]  /*130b0*/  ISETP.GE.AND P3, PT, R29, c[0x0][0x3c8], PT ;  /* 0x0000f2001d007a0c */ /* 0x000fe20003f66270 */
[----:B------:R3:W-:Y:S01]  /*130c0*/  @!P2 ST.E.64 [R8.64], R114 ;  /* 0x000000720800a985 */ /* 0x0007e2000c101b08 */
[----:B------:R-:W-:Y:S02]  /*130d0*/  @!P1 LEA.HI.X R7, R26, R4, R52, 0x2, P6 ;  /* 0x000000041a079211 */ /* 0x000fe400030f1434 */
[----:B-----5:R-:W-:-:S02]  /*130e0*/  @!P0 LEA R2, P6, R27, R0, 0x2 ;  /* 0x000000001b028211 */ /* 0x020fc400078c10ff */
        /* <DEDUP_REMOVED lines=8> */
[CC--:B-1----:R-:W-:Y:S02]  /*13170*/  @!P4 LEA R12, P0, R30.reuse, R0.reuse, 0x2 ;  /* 0x000000001e0cc211 */ /* 0x0c2fe400078010ff */
[----:B--2---:R-:W-:Y:S02]  /*13180*/  @!P3 LEA R10, P6, R29, R0, 0x2 ;  /* 0x000000001d0ab211 */ /* 0x004fe400078c10ff */
[-C--:B------:R-:W-:Y:S02]  /*13190*/  @!P4 LEA.HI.X R13, R30, R4.reuse, R56, 0x2, P0 ;  /* 0x000000041e0dc211 */ /* 0x080fe400000f1438 */
[----:B------:R-:W-:Y:S02]  /*131a0*/  ISETP.GE.AND P0, PT, R33, c[0x0][0x3c8], PT ;  /* 0x0000f20021007a0c */ /* 0x000fe40003f06270 */
        /* <DEDUP_REMOVED lines=8> */
[----:B-----5:R-:W-:-:S03]  /*13230*/  @!P0 LEA R2, P6, R33, R0, 0x2 ;  /* 0x0000000021028211 */ /* 0x020fc600078c10ff */
[----:B------:R1:W-:Y:S01]  /*13240*/  @!P1 ST.E.64 [R6.64], R70 ;  /* 0x0000004606009985 */ /* 0x0003e2000c101b08 */
[----:B------:R-:W-:-:S05]  /*13250*/  @!P0 LEA.HI.X R3, R33, R4, R59, 0x2, P6 ;  /* 0x0000000421038211 */ /* 0x000fca00030f143b */
[----:B------:R1:W-:Y:S01]  /*13260*/  @!P0 ST.E.64 [R2.64], R68 ;  /* 0x0000004402008985 */ /* 0x0003e2000c101b08 */
[----:B------:R-:W-:-:S13]  /*13270*/  ISETP.GE.AND P0, PT, R34, c[0x0][0x3c8], PT ;  /* 0x0000f20022007a0c */ /* 0x000fda0003f06270 */
[----:B------:R-:W-:Y:S05]  /*13280*/  @P0 BRA `(.L_x_1719) ;  /* 0x00000c6000000947 */ /* 0x000fea0003800000 */
[----:B-1----:R-:W-:-:S04]  /*13290*/  LEA R2, P0, R34, R0, 0x2 ;  /* 0x0000000022027211 */ /* 0x002fc800078010ff */
[----:B------:R-:W-:-:S05]  /*132a0*/  LEA.HI.X R3, R34, R4, R60, 0x2, P0 ;  /* 0x0000000422037211 */ /* 0x000fca00000f143c */
[----:B------:R1:W-:Y:S01]  /*132b0*/  ST.E.64 [R2.64], R62 ;  /* 0x0000003e02007985 */ /* 0x0003e2000c101b08 */
[----:B------:R-:W-:Y:S05]  /*132c0*/  BRA `(.L_x_1719) ;  /* 0x00000c2000007947 */ /* 0x000fea0003800000 */
.L_x_1704:
[----:B------:R-:W-:Y:S01]  /*132d0*/  ISETP.NE.U32.AND P0, PT, RZ, c[0x0][0x508], PT ;  /* 0x00014200ff007a0c */ /* 0x000fe20003f05070 */
[----:B------:R-:W-:Y:S01]  /*132e0*/  IMAD.MOV.U32 R4, RZ, RZ, 0x4 ;  /* 0x00000004ff047424 */ /* 0x000fe200078e00ff */
[----:B------:R-:W-:Y:S01]  /*132f0*/  ISETP.NE.U32.AND P1, PT, RZ, c[0x0][0x500], PT ;  /* 0x00014000ff007a0c */ /* 0x000fe20003f25070 */
[----:B------:R-:W-:Y:S01]  /*13300*/  IMAD.MOV.U32 R19, RZ, RZ, c[0x0][0x388] ;  /* 0x0000e200ff137624 */ /* 0x000fe200078e00ff */
[----:B------:R-:W-:Y:S01]  /*13310*/  ISETP.NE.AND.EX P0, PT, RZ, c[0x0][0x50c], PT, P0 ;  /* 0x00014300ff007a0c */ /* 0x000fe20003f05300 */
[----:B------:R-:W-:Y:S01]  /*13320*/  IMAD.MOV.U32 R10, RZ, RZ, RZ ;  /* 0x000000ffff0a7224 */ /* 0x000fe200078e00ff */
[----:B------:R-:W-:Y:S01]  /*13330*/  ISETP.NE.AND.EX P1, PT, RZ, c[0x0][0x504], PT, P1 ;  /* 0x00014100ff007a0c */ /* 0x000fe20003f25310 */
[----:B------:R-:W-:-:S10]  /*13340*/  IMAD.WIDE R2, R231, R4, c[0x0][0x500] ;  /* 0x00014000e7027625 */ /* 0x000fd400078e0204 */
[----:B------:R-:W-:Y:S02]  /*13350*/  @P0 IMAD.WIDE R4, R231, R4, c[0x0][0x508] ;  /* 0x00014200e7040625 */ /* 0x000fe400078e0204 */
[----:B------:R2:W5:Y:S04]  /*13360*/  @P1 LDG.E R10, [R2.64] ;  /* 0x00000008020a1981 */ /* 0x000568000c1e1900 */
[----:B------:R2:W5:Y:S01]  /*13370*/  @P0 LDG.E R19, [R4.64] ;  /* 0x0000000804130981 */ /* 0x000562000c1e1900 */
[----:B------:R-:W-:-:S04]  /*13380*/  ISETP.NE.AND P2, PT, R252, RZ, PT ;  /* 0x000000fffc00720c */ /* 0x000fc80003f45270 */
[----:B------:R-:W-:Y:S01]  /*13390*/  SEL R18, R252, c[0x0][0x3d4], P2 ;  /* 0x0000f500fc127a07 */ /* 0x000fe20001000000 */
[----:B------:R-:W-:Y:S05]  /*133a0*/  @P0 BRA `(.L_x_1725) ;  /* 0x0000004000000947 */ /* 0x000fea0003800000 */
[----:B------:R-:W-:Y:S05]  /*133b0*/  @!P1 BRA `(.L_x_1725) ;  /* 0x0000003000009947 */ /* 0x000fea0003800000 */
[----:B------:R3:W4:Y:S04]  /*133c0*/  LDG.E R0, [R2.64] ;  /* 0x0000000802007981 */ /* 0x000728000c1e1900 */
[----:B--23--:R-:W4:Y:S02]  /*133d0*/  LDG.E R2, [R2.64+0x4] ;  /* 0x0000040802027981 */ /* 0x00cf24000c1e1900 */
[----:B----45:R-:W-:Y:S02]  /*133e0*/  IADD3 R19, -R0, R2, RZ ;  /* 0x0000000200137210 */ /* 0x030fe40007ffe1ff */
.L_x_1725:
[----:B--2---:R-:W2:Y:S01]  /*133f0*/  S2R R2, SR_TID.X ;  /* 0x0000000000027919 */ /* 0x004ea20000002100 */
        /* <DEDUP_REMOVED lines=11> */
[----:B------:R-:W2:Y:S01]  /*134b0*/  LDL.LU R21, [R1] ;  /* 0x0000000001157983 */ /* 0x000ea20000300800 */
[----:B------:R-:W-:Y:S01]  /*134c0*/  IMAD.MOV.U32 R0, RZ, RZ, 0x368 ;  /* 0x00000368ff007424 */ /* 0x000fe200078e00ff */
[----:B------:R-:W-:-:S04]  /*134d0*/  ISETP.GT.AND P2, PT, R18, 0x1, PT ;  /* 0x000000011200780c */ /* 0x000fc80003f44270 */
[----:B------:R-:W-:-:S04]  /*134e0*/  SEL R0, R0, 0x328, P2 ;  /* 0x0000032800007807 */ /* 0x000fc80001000000 */
[----:B------:R3:W4:Y:S08]  /*134f0*/  LDC.64 R6, c[0x0][R0+0x170] ;  /* 0x00005c0000067b82 */ /* 0x0007300000000a00 */
[----:B------:R3:W5:Y:S08]  /*13500*/  LDC.64 R4, c[0x0][R0+0x168] ;  /* 0x00005a0000047b82 */ /* 0x0007700000000a00 */
[----:B------:R3:W1:Y:S08]  /*13510*/  LDC.64 R8, c[0x0][R0+0x178] ;  /* 0x00005e0000087b82 */ /* 0x0006700000000a00 */
[----:B------:R3:W1:Y:S02]  /*13520*/  LDC.64 R12, c[0x0][R0+0x160] ;  /* 0x00005800000c7b82 */ /* 0x0006640000000a00 */
[----:B---3--:R-:W-:-:S02]  /*13530*/  IMAD.MOV.U32 R0, RZ, RZ, c[0x0][0x4e8] ;  /* 0x00013a00ff007624 */ /* 0x008fc400078e00ff */
[-C--:B----4-:R-:W-:Y:S02]  /*13540*/  IMAD R7, R7, R14.reuse, RZ ;  /* 0x0000000e07077224 */ /* 0x090fe400078e02ff */
[----:B------:R-:W-:Y:S01]  /*13550*/  IMAD.WIDE.U32 R2, R6, R14, RZ ;  /* 0x0000000e06027225 */ /* 0x000fe200078e00ff */
[----:B------:R-:W-:Y:S02]  /*13560*/  ISETP.NE.AND P0, PT, R0, 0x1, PT ;  /* 0x000000010000780c */ /* 0x000fe40003f05270 */
[----:B------:R-:W-:Y:S01]  /*13570*/  MOV R0, R11 ;  /* 0x0000000b00007202 */ /* 0x000fe20000000f00 */
[----:B------:R-:W-:Y:S02]  /*13580*/  IMAD R7, R6, R20, R7 ;  /* 0x0000001406077224 */ /* 0x000fe400078e0207 */
[-C--:B-1---5:R-:W-:Y:S02]  /*13590*/  IMAD R15, R5, R235.reuse, RZ ;  /* 0x000000eb050f7224 */ /* 0x0a2fe400078e02ff */
        /* <DEDUP_REMOVED lines=8> */
[----:B--2---:R-:W-:-:S05]  /*13620*/  SEL R6, R21, RZ, P2 ;  /* 0x000000ff15067207 */ /* 0x004fca0001000000 */
[-C--:B------:R-:W-:Y:S02]  /*13630*/  IMAD R7, R9, R6.reuse, RZ ;  /* 0x0000000609077224 */ /* 0x080fe400078e02ff */
[----:B------:R-:W-:Y:S01]  /*13640*/  IMAD.WIDE.U32 R4, R8, R6, RZ ;  /* 0x0000000608047225 */ /* 0x000fe200078e00ff */
[----:B------:R-:W-:Y:S02]  /*13650*/  IADD3.X R8, R3, R15, R17, P1, P0 ;  /* 0x0000000f03087210 */ /* 0x000fe40000fe0411 */
[----:B------:R-:W-:Y:S02]  /*13660*/  SHF.R.S32.HI R3, RZ, 0x1f, R0 ;  /* 0x0000001fff037819 */ /* 0x000fe40000011400 */
[----:B------:R-:W-:Y:S01]  /*13670*/  IADD3 R5, R5, R7, RZ ;  /* 0x0000000705057210 */ /* 0x000fe20007ffe0ff */
[----:B------:R-:W-:Y:S01]  /*13680*/  IMAD.MOV.U32 R7, RZ, RZ, c[0x0][0x4a8] ;  /* 0x00012a00ff077624 */ /* 0x000fe200078e00ff */
[----:B------:R-:W-:Y:S01]  /*13690*/  IADD3 R4, P1, P0, R0, R16, R4 ;  /* 0x0000001000047210 */ /* 0x000fe2000783e004 */
[----:B------:R-:W-:Y:S01]  /*136a0*/  IMAD R0, R13, R2, RZ ;  /* 0x000000020d007224 */ /* 0x000fe200078e02ff */
[----:B------:R-:W-:-:S02]  /*136b0*/  SHF.R.S32.HI R6, RZ, 0x1f, R2 ;  /* 0x0000001fff067819 */ /* 0x000fc40000011402 */
        /* <DEDUP_REMOVED lines=11> */
.L_x_1727:
[----:B------:R-:W-:Y:S05]  /*13770*/  BSYNC B0 ;  /* 0x0000000000007941 */ /* 0x000fea0003800000 */
.L_x_1726:
[----:B------:R-:W-:-:S13]  /*13780*/  ISETP.GT.AND P0, PT, R18, 0x1, PT ;  /* 0x000000011200780c */ /* 0x000fda0003f04270 */
[----:B------:R-:W-:Y:S05]  /*13790*/  @P0 BRA `(.L_x_1719) ;  /* 0x0000075000000947 */ /* 0x000fea0003800000 */
[----:B------:R-:W2:Y:S01]  /*137a0*/  S2R R3, SR_TID.X ;  /* 0x0000000000037919 */ /* 0x000ea20000002100 */
[----:B------:R-:W-:Y:S01]  /*137b0*/  MOV R2, c[0x0][0x4e8] ;  /* 0x00013a0000027a02 */ /* 0x000fe20000000f00 */
[----:B-1----:R-:W-:Y:S01]  /*137c0*/  IMAD R0, R17, c[0x0][0x3a0], RZ ;  /* 0x0000e80011007a24 */ /* 0x002fe200078e02ff */
[----:B------:R-:W-:Y:S01]  /*137d0*/  IADD3 R11, R251, R226, RZ ;  /* 0x000000e2fb0b7210 */ /* 0x000fe20007ffe0ff */
[----:B------:R-:W-:Y:S01]  /*137e0*/  IMAD R5, R20, c[0x0][0x3f0], RZ ;  /* 0x0000fc0014057a24 */ /* 0x000fe200078e02ff */
[----:B------:R-:W-:Y:S01]  /*137f0*/  ISETP.NE.AND P0, PT, R2, 0x1, PT ;  /* 0x000000010200780c */ /* 0x000fe20003f05270 */
[----:B------:R-:W-:Y:S02]  /*13800*/  IMAD R0, R10, c[0x0][0x3a4], R0 ;  /* 0x0000e9000a007a24 */ /* 0x000fe400078e0200 */
[----:B------:R-:W-:Y:S01]  /*13810*/  IMAD R7, R14, c[0x0][0x3f4], R5 ;  /* 0x0000fd000e077a24 */ /* 0x000fe200078e0205 */
[----:B--2---:R-:W-:-:S04]  /*13820*/  SHF.R.S32.HI R4, RZ, 0x1f, R3 ;  /* 0x0000001fff047819 */ /* 0x004fc80000011403 */
[----:B------:R-:W-:-:S04]  /*13830*/  LEA.HI R4, R4, R3, RZ, 0x3 ;  /* 0x0000000304047211 */ /* 0x000fc800078f18ff */
[----:B------:R-:W-:-:S04]  /*13840*/  LOP3.LUT R4, R4, 0xfffffff8, RZ, 0xc0, !PT ;  /* 0xfffffff804047812 */ /* 0x000fc800078ec0ff */
[----:B------:R-:W-:Y:S01]  /*13850*/  IADD3 R4, -R4, R3, RZ ;  /* 0x0000000304047210 */ /* 0x000fe20007ffe1ff */
[----:B------:R-:W-:-:S03]  /*13860*/  IMAD.WIDE.U32 R2, R10, c[0x0][0x3a0], RZ ;  /* 0x0000e8000a027a25 */ /* 0x000fc600078e00ff */
[----:B------:R-:W-:Y:S01]  /*13870*/  LEA R4, R4, R251, 0x5 ;  /* 0x000000fb04047211 */ /* 0x000fe200078e28ff */
[----:B------:R-:W-:-:S03]  /*13880*/  IMAD.IADD R3, R3, 0x1, R0 ;  /* 0x0000000103037824 */ /* 0x000fc600078e0200 */
[----:B------:R-:W-:Y:S01]  /*13890*/  IADD3 R4, R226, R4, RZ ;  /* 0x00000004e2047210 */ /* 0x000fe20007ffe0ff */
[----:B------:R-:W-:-:S03]  /*138a0*/  IMAD.WIDE.U32 R2, R235, c[0x0][0x3e8], R2 ;  /* 0x0000fa00eb027a25 */ /* 0x000fc600078e0002 */
[----:B------:R-:W-:Y:S01]  /*138b0*/  MOV R0, R4 ;  /* 0x0000000400007202 */ /* 0x000fe20000000f00 */
[----:B------:R-:W-:-:S04]  /*138c0*/  @P0 IMAD.HI.U32 R6, R4, c[0x0][0x4ec], RZ ;  /* 0x00013b0004060a27 */ /* 0x000fc800078e00ff */
[----:B------:R-:W-:Y:S01]  /*138d0*/  IMAD R3, R235, c[0x0][0x3ec], R3 ;  /* 0x0000fb00eb037a24 */ /* 0x000fe200078e0203 */
[----:B------:R-:W-:-:S03]  /*138e0*/  @P0 SHF.R.U32.HI R0, RZ, c[0x0][0x4f0], R6 ;  /* 0x00013c00ff000a19 */ /* 0x000fc60000011606 */
[----:B------:R-:W-:Y:S01]  /*138f0*/  IMAD.WIDE.U32 R2, R14, c[0x0][0x3f0], R2 ;  /* 0x0000fc000e027a25 */ /* 0x000fe200078e0002 */
[----:B------:R-:W-:Y:S02]  /*13900*/  SHF.R.S32.HI R6, RZ, 0x1f, R0 ;  /* 0x0000001fff067819 */ /* 0x000fe40000011400 */
[----:B------:R-:W-:Y:S01]  /*13910*/  IADD3 R5, -R0, RZ, RZ ;  /* 0x000000ff00057210 */ /* 0x000fe20007ffe1ff */
[----:B------:R-:W-:Y:S02]  /*13920*/  IMAD.IADD R3, R3, 0x1, R7 ;  /* 0x0000000103037824 */ /* 0x000fe400078e0207 */
[----:B------:R-:W-:Y:S02]  /*13930*/  IMAD R6, R6, c[0x0][0x3e0], RZ ;  /* 0x0000f80006067a24 */ /* 0x000fe400078e02ff */
[----:B------:R-:W-:Y:S02]  /*13940*/  IMAD R4, R5, c[0x0][0x4e8], R4 ;  /* 0x00013a0005047a24 */ /* 0x000fe400078e0204 */
[----:B------:R-:W-:-:S02]  /*13950*/  IMAD R6, R0, c[0x0][0x3e4], R6 ;  /* 0x0000f90000067a24 */ /* 0x000fc400078e0206 */
        /* <DEDUP_REMOVED lines=11> */
.L_x_1783:
[----:B------:R-:W-:Y:S05]  /*13a10*/  BRA.DIV ~URZ, `(.L_x_1729) ;  /* 0x000022427f007947 */ /* 0x000fea000b800000 */
[----:B------:R3:W4:Y:S02]  /*13a20*/  SHFL.IDX PT, R0, R12, RZ, 0x181f ;  /* 0x00181fff0c007589 */ /* 0x00072400000e0000 */
.L_x_1784:
[----:B------:R-:W-:Y:S01]  /*13a30*/  IMAD R10, R19, c[0x0][0x4e8], RZ ;  /* 0x00013a00130a7a24 */ /* 0x000fe200078e02ff */
[----:B------:R-:W-:Y:S04]  /*13a40*/  BSSY B0, `(.L_x_1730) ;  /* 0x000000f000007945 */ /* 0x000fe80003800000 */
        /* <DEDUP_REMOVED lines=14> */
.L_x_1731:
[----:B------:R-:W-:Y:S05]  /*13b30*/  BSYNC B0 ;  /* 0x0000000000007941 */ /* 0x000fea0003800000 */
.L_x_1730:
[----:B------:R-:W-:Y:S05]  /*13b40*/  BRA.DIV ~URZ, `(.L_x_1732) ;  /* 0x000021727f007947 */ /* 0x000fea000b800000 */
[----:B--2---:R2:W1:Y:S04]  /*13b50*/  SHFL.IDX PT, R8, R9, 0x1, 0x181f ;  /* 0x00381f0009087f89 */ /* 0x00446800000e0000 */
[----:B----4-:R2:W4:Y:S02]  /*13b60*/  SHFL.IDX PT, R0, R12, 0x1, 0x181f ;  /* 0x00381f000c007f89 */ /* 0x01052400000e0000 */
.L_x_1785:
        /* <DEDUP_REMOVED lines=16> */
.L_x_1734:
[----:B------:R-:W-:Y:S05]  /*13c70*/  BSYNC B0 ;  /* 0x0000000000007941 */ /* 0x000fea0003800000 */
.L_x_1733:
[----:B------:R-:W-:Y:S05]  /*13c80*/  BRA.DIV ~URZ, `(.L_x_1735) ;  /* 0x000020f27f007947 */ /* 0x000fea000b800000 */
[----:B-1----:R1:W2:Y:S02]  /*13c90*/  SHFL.IDX PT, R8, R9, 0x2, 0x181f ;  /* 0x00581f0009087f89 */ /* 0x0022a400000e0000 */
.L_x_1786:
[----:B------:R-:W-:Y:S05]  /*13ca0*/  BRA.DIV ~URZ, `(.L_x_1736) ;  /* 0x000021427f007947 */ /* 0x000fea000b800000 */
[----:B----4-:R4:W1:Y:S02]  /*13cb0*/  SHFL.IDX PT, R0, R12, 0x2, 0x181f ;  /* 0x00581f000c007f89 */ /* 0x01086400000e0000 */
.L_x_1787:
        /* <DEDUP_REMOVED lines=16> */
.L_x_1738:
[----:B------:R-:W-:Y:S05]  /*13dc0*/  BSYNC B0 ;  /* 0x0000000000007941 */ /* 0x000fea0003800000 */
.L_x_1737:
[----:B------:R-:W-:Y:S05]  /*13dd0*/  BRA.DIV ~URZ, `(.L_x_1739) ;  /* 0x000020727f007947 */ /* 0x000fea000b800000 */
[----:B--2---:R2:W3:Y:S04]  /*13de0*/  SHFL.IDX PT, R8, R9, 0x3, 0x181f ;  /* 0x00781f0009087f89 */ /* 0x0044e800000e0000 */
[----:B-1----:R2:W1:Y:S02]  /*13df0*/  SHFL.IDX PT, R0, R12, 0x3, 0x181f ;  /* 0x00781f000c007f89 */ /* 0x00246400000e0000 */
.L_x_1788:
        /* <DEDUP_REMOVED lines=15> */
.L_x_1719:
[----:B------:R-:W-:Y:S05]  /*13ef0*/  BSYNC B1 ;  /* 0x0000000000017941 */ /* 0x000fea0003800000 */
.L_x_1703:
        /* <DEDUP_REMOVED lines=9> */
[----:B----4-:R-:W-:-:S04]  /*13f90*/  LOP3.LUT R14, R0, 0x1f, RZ, 0xc0, !PT ;  /* 0x0000001f000e7812 */ /* 0x010fc800078ec0ff */
[----:B------:R-:W-:Y:S01]  /*13fa0*/  ISETP.NE.AND P5, PT, R14, 0x1f, PT ;  /* 0x0000001f0e00780c */ /* 0x000fe20003fa5270 */
[----:B------:R-:W-:Y:S10]  /*13fb0*/  BRA.DIV ~URZ, `(.L_x_1741) ;  /* 0x00001f527f007947 */ /* 0x000ff4000b800000 */
[----:B--2---:R2:W4:Y:S02]  /*13fc0*/  SHFL.IDX PT, R9, R82, RZ, 0x1f ;  /* 0x00001fff52097589 */ /* 0x00452400000e0000 */
.L_x_1789:
[----:B------:R-:W-:Y:S05]  /*13fd0*/  BRA.DIV ~URZ, `(.L_x_1742) ;  /* 0x00001fa27f007947 */ /* 0x000fea000b800000 */
[----:B---3--:R3:W2:Y:S02]  /*13fe0*/  SHFL.IDX PT, R8, R82, 0x1, 0x1f ;  /* 0x00201f0052087f89 */ /* 0x0086a400000e0000 */
.L_x_1790:
        /* <DEDUP_REMOVED lines=18> */
.L_x_1791:
        /* <DEDUP_REMOVED lines=16> */
.L_x_1792:
[----:B---3--:R-:W-:Y:S01]  /*14210*/  IMAD R0, R0, c[0x0][0x538], RZ ;  /* 0x00014e0000007a24 */ /* 0x008fe200078e02ff */
[----:B------:R-:W-:Y:S04]  /*14220*/  BSSY B1, `(.L_x_1745) ;  /* 0x00000c6000017945 */ /* 0x000fe80003800000 */
[----:B--2---:R-:W-:-:S04]  /*14230*/  IADD3 R8, R0, R8, RZ ;  /* 0x0000000800087210 */ /* 0x004fc80007ffe0ff */
[----:B----4-:R-:W-:-:S13]  /*14240*/  ISETP.GT.AND P6, PT, R8, R9, PT ;  /* 0x000000090800720c */ /* 0x010fda0003fc4270 */
[----:B------:R-:W-:Y:S05]  /*14250*/  @P6 BRA `(.L_x_1746) ;  /* 0x0000024000006947 */ /* 0x000fea0003800000 */
.L_x_1750:
        /* <DEDUP_REMOVED lines=16> */
.L_x_1793:
        /* <DEDUP_REMOVED lines=16> */
.L_x_1794:
[----:B--2---:R-:W-:-:S05]  /*14460*/  IMAD R0, R0, c[0x0][0x538], RZ ;  /* 0x00014e0000007a24 */ /* 0x004fca00078e02ff */
[----:B------:R-:W-:-:S04]  /*14470*/  IADD3 R8, R0, R8, RZ ;  /* 0x0000000800087210 */ /* 0x000fc80007ffe0ff */
[----:B------:R-:W-:-:S13]  /*14480*/  ISETP.GT.AND P6, PT, R8, R9, PT ;  /* 0x000000090800720c */ /* 0x000fda0003fc4270 */
[----:B-1----:R-:W-:Y:S05]  /*14490*/  @!P6 BRA `(.L_x_1750) ;  /* 0xfffffdc00000e947 */ /* 0x002fea000383ffff */
.L_x_1746:
[----:B------:R-:W-:-:S05]  /*144a0*/  IADD3 R11, -R0, R8, RZ ;  /* 0x00000008000b7210 */ /* 0x000fca0007ffe1ff */
[----:B------:R-:W-:-:S05]  /*144b0*/  IMAD R0, R4, c[0x0][0x538], R11 ;  /* 0x00014e0004007a24 */ /* 0x000fca00078e020b */
[----:B------:R-:W-:Y:S01]  /*144c0*/  ISETP.GT.AND P0, PT, R0, R9, PT ;  /* 0x000000090000720c */ /* 0x000fe20003f04270 */
[----:B------:R-:W-:-:S12]  /*144d0*/  BRA.DIV ~URZ, `(.L_x_1751) ;  /* 0x00001ee27f007947 */ /* 0x000fd8000b800000 */
[----:B------:R-:W-:-:S04]  /*144e0*/  VOTE.ANY R10, PT, !P0 ;  /* 0x00000000000a7806 */ /* 0x000fc800040e0100 */
.L_x_1795:
[----:B------:R-:W2:Y:S02]  /*144f0*/  POPC R8, R10 ;  /* 0x0000000a00087309 */ /* 0x000ea40000000000 */
[----:B--2---:R-:W-:Y:S01]  /*14500*/  IADD3 R231, R8, R231, RZ ;  /* 0x000000e708e77210 */ /* 0x004fe20007ffe0ff */
[----:B------:R-:W-:Y:S05]  /*14510*/  BRA.DIV ~URZ, `(.L_x_1752) ;  /* 0x00001ef27f007947 */ /* 0x000fea000b800000 */
[----:B------:R2:W3:Y:S04]  /*14520*/  SHFL.IDX PT, R12, R6, R8, 0x1f ;  /* 0x00001f08060c7589 */ /* 0x0004e800000e0000 */
[----:B------:R2:W4:Y:S02]  /*14530*/  SHFL.IDX PT, R7, R7, R8, 0x1f ;  /* 0x00001f0807077589 */ /* 0x00052400000e0000 */
.L_x_1796:
[----:B------:R-:W-:Y:S01]  /*14540*/  ISETP.NE.AND P0, PT, R10, RZ, PT ;  /* 0x000000ff0a00720c */ /* 0x000fe20003f05270 */
[----:B------:R-:W-:-:S12]  /*14550*/  BSSY B0, `(.L_x_1753) ;  /* 0x0000005000007945 */ /* 0x000fd80003800000 */
[----:B------:R-:W-:Y:S05]  /*14560*/  @!P0 BRA `(.L_x_1754) ;  /* 0x0000003000008947 */ /* 0x000fea0003800000 */
[----:B------:R-:W-:Y:S01]  /*14570*/  IADD3 R3, R8, -0x1, RZ ;  /* 0xffffffff08037810 */ /* 0x000fe20007ffe0ff */
[----:B------:R-:W-:Y:S05]  /*14580*/  BRA.DIV ~URZ, `(.L_x_1755) ;  /* 0x00001f527f007947 */ /* 0x000fea000b800000 */
[----:B------:R1:W2:Y:S02]  /*14590*/  SHFL.IDX PT, R13, R4, R3, 0x1f ;  /* 0x00001f03040d7589 */ /* 0x0002a400000e0000 */
.L_x_1754:
[----:B------:R-:W-:Y:S05]  /*145a0*/  BSYNC B0 ;  /* 0x0000000000007941 */ /* 0x000fea0003800000 */
.L_x_1753:
[----:B----4-:R-:W-:Y:S01]  /*145b0*/  ISETP.NE.AND P0, PT, R7, 0x1, PT ;  /* 0x000000010700780c */ /* 0x010fe20003f05270 */
[----:B--2---:R-:W-:Y:S01]  /*145c0*/  IMAD R228, R13, c[0x0][0x538], R11 ;  /* 0x00014e000de47a24 */ /* 0x004fe200078e020b */
[----:B------:R-:W-:Y:S04]  /*145d0*/  BSSY B0, `(.L_x_1756) ;  /* 0x0000083000007945 */ /* 0x000fe80003800000 */
[----:B------:R-:W-:-:S07]  /*145e0*/  IADD3 R9, -R228, R9, RZ ;  /* 0x00000009e4097210 */ /* 0x000fce0007ffe1ff */
[----:B------:R-:W-:Y:S05]  /*145f0*/  @!P0 BRA `(.L_x_1757) ;  /* 0x000003e000008947 */ /* 0x000fea0003800000 */
[-C--:B---3--:R-:W-:Y:S02]  /*14600*/  IABS R0, R12.reuse ;  /* 0x0000000c00007213 */ /* 0x088fe40000000000 */
        /* <DEDUP_REMOVED lines=15> */
[----:B------:R-:W-:-:S04]  /*14700*/  IMAD.MOV R0, RZ, RZ, -R8 ;  /* 0x000000ffff007224 */ /* 0x000fc800078e0a08 */
[----:B------:R-:W-:Y:S02]  /*14710*/  IMAD.MOV.U32 R3, RZ, RZ, R0 ;  /* 0x000000ffff037224 */ /* 0x000fe400078e0000 */
        /* <DEDUP_REMOVED lines=13> */
[----:B-1----:R-:W-:-:S04]  /*147f0*/  IADD3 R2, RZ, -R3, RZ ;  /* 0x80000003ff027210 */ /* 0x002fc80007ffe0ff */
[----:B------:R-:W-:Y:S01]  /*14800*/  @!P0 IMAD.MOV R0, RZ, RZ, -R0 ;  /* 0x000000ffff008224 */ /* 0x000fe200078e0a00 */
[----:B------:R-:W-:Y:S01]  /*14810*/  @!P1 LOP3.LUT R0, RZ, R12, RZ, 0x33, !PT ;  /* 0x0000000cff009212 */ /* 0x000fe200078e33ff */
[----:B------:R-:W-:Y:S01]  /*14820*/  IMAD.MOV.U32 R4, RZ, RZ, R2 ;  /* 0x000000ffff047224 */ /* 0x000fe200078e0002 */
[----:B------:R-:W-:Y:S02]  /*14830*/  IABS R2, R7 ;  /* 0x0000000700027213 */ /* 0x000fe40000000000 */
[----:B------:R-:W-:Y:S01]  /*14840*/  IABS R8, R0 ;  /* 0x0000000000087213 */ /* 0x000fe20000000000 */
[----:B------:R-:W-:Y:S02]  /*14850*/  IMAD R4, R4, R5, RZ ;  /* 0x0000000504047224 */ /* 0x000fe400078e02ff */
[----:B------:R-:W-:Y:S01]  /*14860*/  IMAD.MOV R6, RZ, RZ, -R2 ;  /* 0x000000ffff067224 */ /* 0x000fe200078e0a02 */
[----:B------:R-:W-:-:S05]  /*14870*/  MOV R2, RZ ;  /* 0x000000ff00027202 */ /* 0x000fca0000000f00 */
        /* <DEDUP_REMOVED lines=16> */
[----:B------:R-:W-:Y:S01]  /*14980*/  IMAD.MOV R3, RZ, RZ, -R2 ;  /* 0x000000ffff037224 */ /* 0x000fe200078e0a02 */
[----:B------:R-:W-:-:S03]  /*14990*/  LEA R2, R7, R2, 0x18 ;  /* 0x0000000207027211 */ /* 0x000fc600078ec0ff */
[----:B------:R-:W-:Y:S02]  /*149a0*/  IMAD R3, R7, R3, R0 ;  /* 0x0000000307037224 */ /* 0x000fe400078e0200 */
[----:B------:R-:W-:Y:S02]  /*149b0*/  IMAD R0, R12, R4, R9 ;  /* 0x000000040c007224 */ /* 0x000fe400078e0209 */
[----:B------:R-:W-:Y:S01]  /*149c0*/  IMAD R230, R3, 0x10000, R2 ;  /* 0x0001000003e67824 */ /* 0x000fe200078e0202 */
[----:B------:R-:W-:Y:S05]  /*149d0*/  BRA `(.L_x_1758) ;  /* 0x0000042000007947 */ /* 0x000fea0003800000 */
.L_x_1757:
        /* <DEDUP_REMOVED lines=31> */
[----:B------:R-:W-:Y:S02]  /*14bd0*/  IMAD R10, R4, R0, RZ ;  /* 0x00000000040a7224 */ /* 0x000fe400078e02ff */
[----:B------:R-:W-:-:S03]  /*14be0*/  IMAD.MOV R0, RZ, RZ, -R0 ;  /* 0x000000ffff007224 */ /* 0x000fc600078e0a00 */
[----:B------:R-:W-:Y:S01]  /*14bf0*/  IADD3 R2, -R10, c[0x0][0x538], RZ ;  /* 0x00014e000a027a10 */ /* 0x000fe20007ffe1ff */
[----:B------:R-:W-:-:S03]  /*14c00*/  IMAD R7, R11, R0, R9 ;  /* 0x000000000b077224 */ /* 0x000fc600078e0209 */
[----:B------:R-:W-:Y:S01]  /*14c10*/  IMNMX R2, R4, R2, PT ;  /* 0x0000000204027217 */ /* 0x000fe20003800200 */
[----:B------:R-:W-:-:S03]  /*14c20*/  IMAD.MOV.U32 R4, RZ, RZ, RZ ;  /* 0x000000ffff047224 */ /* 0x000fc600078e00ff */
[-C--:B------:R-:W-:Y:S02]  /*14c30*/  IABS R3, R2.reuse ;  /* 0x0000000200037213 */ /* 0x080fe40000000000 */
[----:B------:R-:W-:-:S03]  /*14c40*/  IABS R8, R2 ;  /* 0x0000000200087213 */ /* 0x000fc60000000000 */
[----:B------:R-:W-:-:S04]  /*14c50*/  IMAD.MOV.U32 R6, RZ, RZ, R3 ;  /* 0x000000ffff067224 */ /* 0x000fc800078e0003 */
[----:B------:R-:W1:Y:S08]  /*14c60*/  I2F.RP R3, R6 ;  /* 0x0000000600037306 */ /* 0x000e700000209400 */
[----:B-1----:R-:W1:Y:S02]  /*14c70*/  MUFU.RCP R3, R3 ;  /* 0x0000000300037308 */ /* 0x002e640000001000 */
[----:B-1----:R-:W-:-:S06]  /*14c80*/  IADD3 R3, R3, 0xffffffe, RZ ;  /* 0x0ffffffe03037810 */ /* 0x002fcc0007ffe0ff */
[----:B------:R-:W1:Y:S02]  /*14c90*/  F2I.FTZ.U32.TRUNC.NTZ R5, R3 ;  /* 0x0000000300057305 */ /* 0x000e64000021f000 */
[----:B-1----:R-:W-:-:S05]  /*14ca0*/  IMAD.MOV R3, RZ, RZ, -R5 ;  /* 0x000000ffff037224 */ /* 0x002fca00078e0a05 */
[----:B------:R-:W-:Y:S02]  /*14cb0*/  MOV R0, R3 ;  /* 0x0000000300007202 */ /* 0x000fe40000000f00 */
[----:B------:R-:W-:-:S03]  /*14cc0*/  IABS R3, R7 ;  /* 0x0000000700037213 */ /* 0x000fc60000000000 */
        /* <DEDUP_REMOVED lines=19> */
.L_x_1758:
[----:B------:R-:W-:Y:S05]  /*14e00*/  BSYNC B0 ;  /* 0x0000000000007941 */ /* 0x000fea0003800000 */
.L_x_1756:
[----:B------:R-:W-:-:S04]  /*14e10*/  LOP3.LUT R0, RZ, R0, RZ, 0x33, !PT ;  /* 0x00000000ff007212 */ /* 0x000fc800078e33ff */
[----:B------:R-:W-:Y:S01]  /*14e20*/  IADD3 R229, R0, R12, RZ ;  /* 0x0000000c00e57210 */ /* 0x000fe20007ffe0ff */
[----:B------:R-:W-:Y:S05]  /*14e30*/  BRA `(.L_x_1759) ;  /* 0x0000004000007947 */ /* 0x000fea0003800000 */
.L_x_1747:
[----:B------:R-:W-:Y:S01]  /*14e40*/  IMAD.MOV.U32 R228, RZ, RZ, R9 ;  /* 0x000000ffffe47224 */ /* 0x000fe200078e0009 */
[----:B------:R-:W-:Y:S01]  /*14e50*/  MOV R230, RZ ;  /* 0x000000ff00e67202 */ /* 0x000fe20000000f00 */
[----:B------:R-:W-:Y:S01]  /*14e60*/  IMAD.MOV.U32 R229, RZ, RZ, RZ ;  /* 0x000000ffffe57224 */ /* 0x000fe200078e00ff */
[----:B------:R-:W-:Y:S02]  /*14e70*/  MOV R231, c[0x0][0x53c] ;  /* 0x00014f0000e77a02 */ /* 0x000fe40000000f00 */
.L_x_1759:
[----:B------:R-:W-:Y:S05]  /*14e80*/  BSYNC B1 ;  /* 0x0000000000017941 */ /* 0x000fea0003800000 */
.L_x_1745:
[----:B------:R-:W-:Y:S01]  /*14e90*/  WARPSYNC 0xffffffff ;  /* 0xffffffff00007948 */ /* 0x000fe20003800000 */
[----:B------:R-:W-:Y:S01]  /*14ea0*/  BAR.SYNC.DEFER_BLOCKING 0x4, 0x100 ;  /* 0x0104000000007b1d */ /* 0x000fe20000010000 */
[----:B------:R-:W-:-:S13]  /*14eb0*/  ISETP.NE.AND P0, PT, R14, RZ, PT ;  /* 0x000000ff0e00720c */ /* 0x000fda0003f05270 */
[----:B------:R2:W-:Y:S04]  /*14ec0*/  @!P0 STS.128 [0x24100], R228 ;  /* 0x024100e4ff008388 */ /* 0x0005e80000000c00 */
[----:B------:R-:W-:Y:S06]  /*14ed0*/  BAR.ARV 0x5, 0x100 ;  /* 0x0144000000007b1d */ /* 0x000fec0000002000 */
.L_x_1740:
[----:B-1----:R-:W-:-:S13]  /*14ee0*/  ISETP.GE.AND P0, PT, R231, c[0x0][0x53c], PT ;  /* 0x00014f00e7007a0c */ /* 0x002fda0003f06270 */
[----:B--23--:R-:W-:Y:S01]  /*14ef0*/  @P0 CALL.REL.NOINC `(.L_x_1760) ;  /* 0x0000001000000944 */ /* 0x00cfe20003c00000 */
[----:B------:R-:W-:Y:S05]  /*14f00*/  BRA `(.L_x_1761) ;  /* 0xfffec88000007947 */ /* 0x000fea000383ffff */
.L_x_1760:
[----:B------:R-:W-:Y:S05]  /*14f10*/  EXIT ;  /* 0x000000000000794d */ /* 0x000fea0003800000 */
.L_x_1617:
[----:B------:R-:W-:Y:S01]  /*14f20*/  IMAD.MOV.U32 R0, RZ, RZ, R5 ;  /* 0x000000ffff007224 */ /* 0x000fe200078e0005 */
[----:B------:R-:W-:Y:S02]  /*14f30*/  MOV R2, 0x1 ;  /* 0x0000000100027802 */ /* 0x000fe40000000f00 */
[----:B------:R-:W-:Y:S02]  /*14f40*/  MOV R3, 0x14f60 ;  /* 0x00014f6000037802 */ /* 0x000fe40000000f00 */
[----:B--2---:R-:W-:Y:S05]  /*14f50*/  CALL.REL.NOINC `($__internal_36_$__cuda_sm70_shflsync_up_p) ;  /* 0x0000168000007944 */ /* 0x004fea0003c00000 */
[----:B------:R-:W-:Y:S01]  /*14f60*/  MOV R0, R4 ;  /* 0x0000000400007202 */ /* 0x000fe20000000f00 */
[----:B------:R-:W-:Y:S05]  /*14f70*/  BRA `(.L_x_1762) ;  /* 0xfffeb4c000007947 */ /* 0x000fea000383ffff */
.L_x_1618:
[----:B------:R-:W-:Y:S01]  /*14f80*/  IMAD.MOV.U32 R0, RZ, RZ, R5 ;  /* 0x000000ffff007224 */ /* 0x000fe200078e0005 */
[----:B------:R-:W-:Y:S02]  /*14f90*/  MOV R2, 0x2 ;  /* 0x0000000200027802 */ /* 0x000fe40000000f00 */
[----:B------:R-:W-:Y:S02]  /*14fa0*/  MOV R3, 0x14fc0 ;  /* 0x00014fc000037802 */ /* 0x000fe40000000f00 */
[----:B--2---:R-:W-:Y:S05]  /*14fb0*/  CALL.REL.NOINC `($__internal_36_$__cuda_sm70_shflsync_up_p) ;  /* 0x0000162000007944 */ /* 0x004fea0003c00000 */
[----:B------:R-:W-:Y:S01]  /*14fc0*/  SEL R0, R4, RZ, P4 ;  /* 0x000000ff04007207 */ /* 0x000fe20002000000 */
[----:B------:R-:W-:Y:S01]  /*14fd0*/  IMAD.MOV.U32 R2, RZ, RZ, 0x4 ;  /* 0x00000004ff027424 */ /* 0x000fe200078e00ff */
[----:B------:R-:W-:-:S03]  /*14fe0*/  MOV R3, 0x15010 ;  /* 0x0001501000037802 */ /* 0x000fc60000000f00 */
[----:B------:R-:W-:Y:S02]  /*14ff0*/  IMAD.IADD R0, R5, 0x1, R0 ;  /* 0x0000000105007824 */ /* 0x000fe400078e0200 */
[----:B------:R-:W-:Y:S05]  /*15000*/  CALL.REL.NOINC `($__internal_36_$__cuda_sm70_shflsync_up_p) ;  /* 0x000015d000007944 */ /* 0x000fea0003c00000 */
        /* <DEDUP_REMOVED lines=13> */
[----:B------:R-:W-:Y:S01]  /*150e0*/  IMAD.IADD R4, R0, 0x1, R4 ;  /* 0x0000000100047824 */ /* 0x000fe200078e0204 */
[----:B------:R-:W-:-:S03]  /*150f0*/  MOV R0, 0x1f ;  /* 0x0000001f00007802 */ /* 0x000fc60000000f00 */
[----:B------:R-:W-:Y:S02]  /*15100*/  IMAD.MOV.U32 R5, RZ, RZ, R4 ;  /* 0x000000ffff057224 */ /* 0x000fe400078e0004 */
[----:B------:R-:W-:Y:S05]  /*15110*/  CALL.REL.NOINC `($__internal_35_$__cuda_sm70_shflsync_idx_p) ;  /* 0x0000147000007944 */ /* 0x000fea0003c00000 */
[----:B------:R-:W-:Y:S05]  /*15120*/  BRA `(.L_x_1763) ;  /* 0xfffeb41000007947 */ /* 0x000fea000383ffff */
.L_x_1620:
[----:B------:R-:W-:Y:S02]  /*15130*/  SEL R0, RZ, 0x1, P0 ;  /* 0x00000001ff007807 */ /* 0x000fe40000000000 */
[----:B------:R-:W-:Y:S02]  /*15140*/  MOV R2, 0x15160 ;  /* 0x0001516000027802 */ /* 0x000fe40000000f00 */
[----:B--2---:R-:W-:Y:S05]  /*15150*/  CALL.REL.NOINC `($__internal_37_$__cuda_sm70_votesync_ballot) ;  /* 0x000014f000007944 */ /* 0x004fea0003c00000 */
[----:B------:R-:W-:Y:S01]  /*15160*/  MOV R10, R0 ;  /* 0x00000000000a7202 */ /* 0x000fe20000000f00 */
[----:B------:R-:W-:Y:S05]  /*15170*/  BRA `(.L_x_1764) ;  /* 0xfffeb45000007947 */ /* 0x000fea000383ffff */
.L_x_1621:
[----:B------:R-:W-:Y:S01]  /*15180*/  IMAD.MOV.U32 R5, RZ, RZ, R9 ;  /* 0x000000ffff057224 */ /* 0x000fe200078e0009 */
[----:B------:R-:W-:Y:S01]  /*15190*/  MOV R3, R6 ;  /* 0x0000000600037202 */ /* 0x000fe20000000f00 */
[----:B------:R-:W-:Y:S01]  /*151a0*/  IMAD.MOV.U32 R0, RZ, RZ, 0x1f ;  /* 0x0000001fff007424 */ /* 0x000fe200078e00ff */
[----:B------:R-:W-:Y:S02]  /*151b0*/  MOV R2, 0x151d0 ;  /* 0x000151d000027802 */ /* 0x000fe40000000f00 */
[----:B------:R-:W-:Y:S05]  /*151c0*/  CALL.REL.NOINC `($__internal_35_$__cuda_sm70_shflsync_idx_p) ;  /* 0x000013c000007944 */ /* 0x000fea0003c00000 */
[----:B------:R-:W-:Y:S01]  /*151d0*/  IMAD.MOV.U32 R229, RZ, RZ, R0 ;  /* 0x000000ffffe57224 */ /* 0x000fe200078e0000 */
[----:B------:R-:W-:Y:S01]  /*151e0*/  MOV R5, R8 ;  /* 0x0000000800057202 */ /* 0x000fe20000000f00 */
[----:B------:R-:W-:Y:S01]  /*151f0*/  IMAD.MOV.U32 R7, RZ, RZ, RZ ;  /* 0x000000ffff077224 */ /* 0x000fe200078e00ff */
[----:B------:R-:W-:Y:S01]  /*15200*/  MOV R3, R6 ;  /* 0x0000000600037202 */ /* 0x000fe20000000f00 */
[----:B------:R-:W-:Y:S01]  /*15210*/  IMAD.MOV.U32 R0, RZ, RZ, 0x1f ;  /* 0x0000001fff007424 */ /* 0x000fe200078e00ff */
[----:B------:R-:W-:-:S02]  /*15220*/  MOV R2, 0x15240 ;  /* 0x0001524000027802 */ /* 0x000fc40000000f00 */
[----:B------:R-:W-:Y:S05]  /*15230*/  CALL.REL.NOINC `($__internal_35_$__cuda_sm70_shflsync_idx_p) ;  /* 0x0000135000007944 */ /* 0x000fea0003c00000 */
[----:B------:R-:W-:Y:S01]  /*15240*/  MOV R9, R0 ;  /* 0x0000000000097202 */ /* 0x000fe20000000f00 */
[----:B------:R-:W-:Y:S05]  /*15250*/  BRA `(.L_x_1765) ;  /* 0xfffeb3d000007947 */ /* 0x000fea000383ffff */
.L_x_1624:
[----:B------:R-:W-:Y:S01]  /*15260*/  IMAD.MOV.U32 R5, RZ, RZ, R4 ;  /* 0x000000ffff057224 */ /* 0x000fe200078e0004 */
[----:B------:R-:W-:-:S02]  /*15270*/  MOV R0, 0x1f ;  /* 0x0000001f00007802 */ /* 0x000fc40000000f00 */
[----:B------:R-:W-:Y:S02]  /*15280*/  MOV R2, 0x152a0 ;  /* 0x000152a000027802 */ /* 0x000fe40000000f00 */
[----:B-123--:R-:W-:Y:S05]  /*15290*/  CALL.REL.NOINC `($__internal_35_$__cuda_sm70_shflsync_idx_p) ;  /* 0x000012f000007944 */ /* 0x00efea0003c00000 */
[----:B------:R-:W-:Y:S01]  /*152a0*/  MOV R7, R0 ;  /* 0x0000000000077202 */ /* 0x000fe20000000f00 */
[----:B------:R-:W-:Y:S05]  /*152b0*/  BRA `(.L_x_1623) ;  /* 0xfffeb3d000007947 */ /* 0x000fea000383ffff */
.L_x_1643:
[----:B------:R-:W-:Y:S01]  /*152c0*/  IMAD.MOV.U32 R5, RZ, RZ, R9 ;  /* 0x000000ffff057224 */ /* 0x000fe200078e0009 */
[----:B------:R-:W-:Y:S01]  /*152d0*/  MOV R3, RZ ;  /* 0x000000ff00037202 */ /* 0x000fe20000000f00 */
[----:B------:R-:W-:Y:S01]  /*152e0*/  IMAD.MOV.U32 R0, RZ, RZ, 0x181f ;  /* 0x0000181fff007424 */ /* 0x000fe200078e00ff */
[----:B------:R-:W-:Y:S02]  /*152f0*/  MOV R2, 0x15310 ;  /* 0x0001531000027802 */ /* 0x000fe40000000f00 */
[----:B------:R-:W-:Y:S05]  /*15300*/  CALL.REL.NOINC `($__internal_35_$__cuda_sm70_shflsync_idx_p) ;  /* 0x0000128000007944 */ /* 0x000fea0003c00000 */
[----:B------:R-:W-:Y:S01]  /*15310*/  MOV R8, R0 ;  /* 0x0000000000087202 */ /* 0x000fe20000000f00 */
[----:B------:R-:W-:Y:S05]  /*15320*/  BRA `(.L_x_1766) ;  /* 0xfffed65000007947 */ /* 0x000fea000383ffff */
.L_x_1644:
[----:B------:R-:W-:Y:S01]  /*15330*/  IMAD.MOV.U32 R5, RZ, RZ, R13 ;  /* 0x000000ffff057224 */ /* 0x000fe200078e000d */
[----:B------:R-:W-:Y:S01]  /*15340*/  MOV R3, RZ ;  /* 0x000000ff00037202 */ /* 0x000fe20000000f00 */
[----:B------:R-:W-:Y:S01]  /*15350*/  IMAD.MOV.U32 R0, RZ, RZ, 0x181f ;  /* 0x0000181fff007424 */ /* 0x000fe200078e00ff */
[----:B------:R-:W-:Y:S02]  /*15360*/  MOV R2, 0x15380 ;  /* 0x0001538000027802 */ /* 0x000fe40000000f00 */
[----:B-12---:R-:W-:Y:S05]  /*15370*/  CALL.REL.NOINC `($__internal_35_$__cuda_sm70_shflsync_idx_p) ;  /* 0x0000121000007944 */ /* 0x006fea0003c00000 */
[----:B------:R-:W-:Y:S05]  /*15380*/  BRA `(.L_x_1767) ;  /* 0xfffed61000007947 */ /* 0x000fea000383ffff */
.L_x_1647:
[----:B--2---:R-:W-:Y:S01]  /*15390*/  IMAD.MOV.U32 R5, RZ, RZ, R9 ;  /* 0x000000ffff057224 */ /* 0x004fe200078e0009 */
[----:B------:R-:W-:Y:S01]  /*153a0*/  MOV R3, 0x1 ;  /* 0x0000000100037802 */ /* 0x000fe20000000f00 */
[----:B----4-:R-:W-:Y:S01]  /*153b0*/  IMAD.MOV.U32 R0, RZ, RZ, 0x181f ;  /* 0x0000181fff007424 */ /* 0x010fe200078e00ff */
[----:B------:R-:W-:-:S02]  /*153c0*/  MOV R2, 0x153e0 ;  /* 0x000153e000027802 */ /* 0x000fc40000000f00 */
[----:B-1-3--:R-:W-:Y:S05]  /*153d0*/  CALL.REL.NOINC `($__internal_35_$__cuda_sm70_shflsync_idx_p) ;  /* 0x000011b000007944 */ /* 0x00afea0003c00000 */
[----:B------:R-:W-:Y:S01]  /*153e0*/  IMAD.MOV.U32 R8, RZ, RZ, R0 ;  /* 0x000000ffff087224 */ /* 0x000fe200078e0000 */
[----:B------:R-:W-:Y:S01]  /*153f0*/  MOV R3, 0x1 ;  /* 0x0000000100037802 */ /* 0x000fe20000000f00 */
[----:B------:R-:W-:Y:S01]  /*15400*/  IMAD.MOV.U32 R5, RZ, RZ, R13 ;  /* 0x000000ffff057224 */ /* 0x000fe200078e000d */
[----:B------:R-:W-:-:S02]  /*15410*/  MOV R0, 0x181f ;  /* 0x0000181f00007802 */ /* 0x000fc40000000f00 */
[----:B------:R-:W-:Y:S02]  /*15420*/  MOV R2, 0x15440 ;  /* 0x0001544000027802 */ /* 0x000fe40000000f00 */
[----:B------:R-:W-:Y:S05]  /*15430*/  CALL.REL.NOINC `($__internal_35_$__cuda_sm70_shflsync_idx_p) ;  /* 0x0000115000007944 */ /* 0x000fea0003c00000 */
[----:B------:R-:W-:Y:S05]  /*15440*/  BRA `(.L_x_1768) ;  /* 0xfffed6a000007947 */ /* 0x000fea000383ffff */
.L_x_1650:
[----:B-1----:R-:W-:Y:S01]  /*15450*/  IMAD.MOV.U32 R5, RZ, RZ, R9 ;  /* 0x000000ffff057224 */ /* 0x002fe200078e0009 */
[----:B------:R-:W-:Y:S01]  /*15460*/  MOV R3, 0x2 ;  /* 0x0000000200037802 */ /* 0x000fe20000000f00 */
[----:B----4-:R-:W-:Y:S01]  /*15470*/  IMAD.MOV.U32 R0, RZ, RZ, 0x181f ;  /* 0x0000181fff007424 */ /* 0x010fe200078e00ff */
[----:B------:R-:W-:Y:S02]  /*15480*/  MOV R2, 0x154a0 ;  /* 0x000154a000027802 */ /* 0x000fe40000000f00 */
[----:B--23--:R-:W-:Y:S05]  /*15490*/  CALL.REL.NOINC `($__internal_35_$__cuda_sm70_shflsync_idx_p) ;  /* 0x000010f000007944 */ /* 0x00cfea0003c00000 */
[----:B------:R-:W-:Y:S01]  /*154a0*/  MOV R8, R0 ;  /* 0x0000000000087202 */ /* 0x000fe20000000f00 */
[----:B------:R-:W-:Y:S05]  /*154b0*/  BRA `(.L_x_1769) ;  /* 0xfffed77000007947 */ /* 0x000fea000383ffff */
.L_x_1651:
[----:B------:R-:W-:Y:S01]  /*154c0*/  IMAD.MOV.U32 R5, RZ, RZ, R13 ;  /* 0x000000ffff057224 */ /* 0x000fe200078e000d */
[----:B------:R-:W-:Y:S01]  /*154d0*/  MOV R3, 0x2 ;  /* 0x0000000200037802 */ /* 0x000fe20000000f00 */
[----:B----4-:R-:W-:Y:S01]  /*154e0*/  IMAD.MOV.U32 R0, RZ, RZ, 0x181f ;  /* 0x0000181fff007424 */ /* 0x010fe200078e00ff */
[----:B------:R-:W-:Y:S02]  /*154f0*/  MOV R2, 0x15510 ;  /* 0x0001551000027802 */ /* 0x000fe40000000f00 */
[----:B-123--:R-:W-:Y:S05]  /*15500*/  CALL.REL.NOINC `($__internal_35_$__cuda_sm70_shflsync_idx_p) ;  /* 0x0000108000007944 */ /* 0x00efea0003c00000 */
[----:B------:R-:W-:Y:S05]  /*15510*/  BRA `(.L_x_1770) ;  /* 0xfffed73000007947 */ /* 0x000fea000383ffff */
.L_x_1654:
[----:B-1----:R-:W-:Y:S01]  /*15520*/  IMAD.MOV.U32 R5, RZ, RZ, R9 ;  /* 0x000000ffff057224 */ /* 0x002fe200078e0009 */
[----:B------:R-:W-:Y:S01]  /*15530*/  MOV R3, 0x3 ;  /* 0x0000000300037802 */ /* 0x000fe20000000f00 */
[----:B------:R-:W-:Y:S01]  /*15540*/  IMAD.MOV.U32 R0, RZ, RZ, 0x181f ;  /* 0x0000181fff007424 */ /* 0x000fe200078e00ff */
[----:B------:R-:W-:-:S02]  /*15550*/  MOV R2, 0x15570 ;  /* 0x0001557000027802 */ /* 0x000fc40000000f00 */
[----:B--234-:R-:W-:Y:S05]  /*15560*/  CALL.REL.NOINC `($__internal_35_$__cuda_sm70_shflsync_idx_p) ;  /* 0x0000102000007944 */ /* 0x01cfea0003c00000 */
[----:B------:R-:W-:Y:S01]  /*15570*/  IMAD.MOV.U32 R8, RZ, RZ, R0 ;  /* 0x000000ffff087224 */ /* 0x000fe200078e0000 */
[----:B------:R-:W-:Y:S01]  /*15580*/  MOV R3, 0x3 ;  /* 0x0000000300037802 */ /* 0x000fe20000000f00 */
[----:B------:R-:W-:Y:S01]  /*15590*/  IMAD.MOV.U32 R5, RZ, RZ, R13 ;  /* 0x000000ffff057224 */ /* 0x000fe200078e000d */
[----:B------:R-:W-:-:S02]  /*155a0*/  MOV R0, 0x181f ;  /* 0x0000181f00007802 */ /* 0x000fc40000000f00 */
[----:B------:R-:W-:Y:S02]  /*155b0*/  MOV R2, 0x155d0 ;  /* 0x000155d000027802 */ /* 0x000fe40000000f00 */
[----:B------:R-:W-:Y:S05]  /*155c0*/  CALL.REL.NOINC `($__internal_35_$__cuda_sm70_shflsync_idx_p) ;  /* 0x00000fc000007944 */ /* 0x000fea0003c00000 */
[----:B------:R-:W-:Y:S05]  /*155d0*/  BRA `(.L_x_1771) ;  /* 0xfffed7c000007947 */ /* 0x000fea000383ffff */
.L_x_1699:
[----:B------:R-:W-:Y:S01]  /*155e0*/  IMAD.MOV.U32 R2, RZ, RZ, R212 ;  /* 0x000000ffff027224 */ /* 0x000fe200078e00d4 */
[----:B------:R-:W-:Y:S02]  /*155f0*/  MOV R5, 0x2 ;  /* 0x0000000200057802 */ /* 0x000fe40000000f00 */
[----:B------:R-:W-:Y:S02]  /*15600*/  MOV R3, 0x15620 ;  /* 0x0001562000037802 */ /* 0x000fe40000000f00 */
[----:B------:R-:W-:Y:S05]  /*15610*/  CALL.REL.NOINC `($__internal_34_$__cuda_sm70_shflsync_bfly_p) ;  /* 0x00000f2000007944 */ /* 0x000fea0003c00000 */
[----:B------:R-:W-:Y:S01]  /*15620*/  MOV R0, R5 ;  /* 0x0000000500007202 */ /* 0x000fe20000000f00 */
[----:B------:R-:W-:Y:S05]  /*15630*/  BRA `(.L_x_1772) ;  /* 0xffffad7000007947 */ /* 0x000fea000383ffff */
.L_x_1700:
[----:B------:R-:W-:Y:S01]  /*15640*/  IMAD.MOV.U32 R2, RZ, RZ, R0 ;  /* 0x000000ffff027224 */ /* 0x000fe200078e0000 */
[----:B------:R-:W-:Y:S02]  /*15650*/  MOV R5, 0x1 ;  /* 0x0000000100057802 */ /* 0x000fe40000000f00 */
[----:B------:R-:W-:Y:S02]  /*15660*/  MOV R3, 0x15680 ;  /* 0x0001568000037802 */ /* 0x000fe40000000f00 */
[----:B-1----:R-:W-:Y:S05]  /*15670*/  CALL.REL.NOINC `($__internal_34_$__cuda_sm70_shflsync_bfly_p) ;  /* 0x00000ec000007944 */ /* 0x002fea0003c00000 */
[----:B------:R-:W-:Y:S01]  /*15680*/  FADD.FTZ R0, R0, R5 ;  /* 0x0000000500007221 */ /* 0x000fe20000010000 */
[----:B------:R-:W-:Y:S02]  /*15690*/  MOV R2, R213 ;  /* 0x000000d500027202 */ /* 0x000fe40000000f00 */
[----:B------:R-:W-:-:S02]  /*156a0*/  MOV R5, 0x2 ;  /* 0x0000000200057802 */ /* 0x000fc40000000f00 */
[----:B------:R-:W-:Y:S02]  /*156b0*/  MOV R3, 0x156d0 ;  /* 0x000156d000037802 */ /* 0x000fe40000000f00 */
[----:B------:R-:W-:Y:S05]  /*156c0*/  CALL.REL.NOINC `($__internal_34_$__cuda_sm70_shflsync_bfly_p) ;  /* 0x00000e7000007944 */ /* 0x000fea0003c00000 */
[----:B------:R-:W-:Y:S01]  /*156d0*/  FADD.FTZ R4, R213, R5 ;  /* 0x00000005d5047221 */ /* 0x000fe20000010000 */
[----:B------:R-:W-:Y:S02]  /*156e0*/  MOV R5, 0x1 ;  /* 0x0000000100057802 */ /* 0x000fe40000000f00 */
[----:B------:R-:W-:Y:S02]  /*156f0*/  MOV R3, 0x15720 ;  /* 0x0001572000037802 */ /* 0x000fe40000000f00 */
[----:B------:R-:W-:Y:S02]  /*15700*/  MOV R2, R4 ;  /* 0x0000000400027202 */ /* 0x000fe40000000f00 */
[----:B------:R-:W-:Y:S05]  /*15710*/  CALL.REL.NOINC `($__internal_34_$__cuda_sm70_shflsync_bfly_p) ;  /* 0x00000e2000007944 */ /* 0x000fea0003c00000 */
[----:B------:R-:W-:Y:S01]  /*15720*/  MOV R3, R5 ;  /* 0x0000000500037202 */ /* 0x000fe20000000f00 */
[----:B------:R-:W-:Y:S05]  /*15730*/  BRA `(.L_x_1773) ;  /* 0xfffface000007947 */ /* 0x000fea000383ffff */
.L_x_1707:
[----:B-1234-:R-:W-:Y:S01]  /*15740*/  IMAD.MOV.U32 R5, RZ, RZ, R9 ;  /* 0x000000ffff057224 */ /* 0x01efe200078e0009 */
[----:B------:R-:W-:Y:S01]  /*15750*/  MOV R3, RZ ;  /* 0x000000ff00037202 */ /* 0x000fe20000000f00 */
[----:B------:R-:W-:Y:S01]  /*15760*/  IMAD.MOV.U32 R0, RZ, RZ, 0x181f ;  /* 0x0000181fff007424 */ /* 0x000fe200078e00ff */
[----:B------:R-:W-:Y:S02]  /*15770*/  MOV R2, 0x15790 ;  /* 0x0001579000027802 */ /* 0x000fe40000000f00 */
[----:B------:R-:W-:Y:S05]  /*15780*/  CALL.REL.NOINC `($__internal_35_$__cuda_sm70_shflsync_idx_p) ;  /* 0x00000e0000007944 */ /* 0x000fea0003c00000 */
[----:B------:R-:W-:Y:S01]  /*15790*/  MOV R8, R0 ;  /* 0x0000000000087202 */ /* 0x000fe20000000f00 */
[----:B------:R-:W-:Y:S05]  /*157a0*/  BRA `(.L_x_1774) ;  /* 0xffffc48000007947 */ /* 0x000fea000383ffff */
.L_x_1708:
[----:B------:R-:W-:Y:S01]  /*157b0*/  IMAD.MOV.U32 R5, RZ, RZ, R12 ;  /* 0x000000ffff057224 */ /* 0x000fe200078e000c */
[----:B------:R-:W-:Y:S01]  /*157c0*/  MOV R3, RZ ;  /* 0x000000ff00037202 */ /* 0x000fe20000000f00 */
[----:B------:R-:W-:Y:S01]  /*157d0*/  IMAD.MOV.U32 R0, RZ, RZ, 0x181f ;  /* 0x0000181fff007424 */ /* 0x000fe200078e00ff */
[----:B------:R-:W-:-:S02]  /*157e0*/  MOV R2, 0x15800 ;  /* 0x0001580000027802 */ /* 0x000fc40000000f00 */
[----:B-12---:R-:W-:Y:S05]  /*157f0*/  CALL.REL.NOINC `($__internal_35_$__cuda_sm70_shflsync_idx_p) ;  /* 0x00000d9000007944 */ /* 0x006fea0003c00000 */
[----:B------:R-:W-:Y:S05]  /*15800*/  BRA `(.L_x_1775) ;  /* 0xffffc44000007947 */ /* 0x000fea000383ffff */
.L_x_1711:
        /* <DEDUP_REMOVED lines=12> */
.L_x_1714:
[----:B-1----:R-:W-:Y:S01]  /*158d0*/  IMAD.MOV.U32 R5, RZ, RZ, R9 ;  /* 0x000000ffff057224 */ /* 0x002fe200078e0009 */
[----:B------:R-:W-:Y:S01]  /*158e0*/  MOV R3, 0x2 ;  /* 0x0000000200037802 */ /* 0x000fe20000000f00 */
[----:B----4-:R-:W-:Y:S01]  /*158f0*/  IMAD.MOV.U32 R0, RZ, RZ, 0x181f ;  /* 0x0000181fff007424 */ /* 0x010fe200078e00ff */
[----:B------:R-:W-:Y:S02]  /*15900*/  MOV R2, 0x15920 ;  /* 0x0001592000027802 */ /* 0x000fe40000000f00 */
[----:B--23--:R-:W-:Y:S05]  /*15910*/  CALL.REL.NOINC `($__internal_35_$__cuda_sm70_shflsync_idx_p) ;  /* 0x00000c7000007944 */ /* 0x00cfea0003c00000 */
[----:B------:R-:W-:Y:S01]  /*15920*/  MOV R8, R0 ;  /* 0x0000000000087202 */ /* 0x000fe20000000f00 */
[----:B------:R-:W-:Y:S05]  /*15930*/  BRA `(.L_x_1777) ;  /* 0xffffc57000007947 */ /* 0x000fea000383ffff */
.L_x_1715:
[----:B------:R-:W-:Y:S01]  /*15940*/  IMAD.MOV.U32 R5, RZ, RZ, R12 ;  /* 0x000000ffff057224 */ /* 0x000fe200078e000c */
[----:B------:R-:W-:Y:S01]  /*15950*/  MOV R3, 0x2 ;  /* 0x0000000200037802 */ /* 0x000fe20000000f00 */
[----:B----4-:R-:W-:Y:S01]  /*15960*/  IMAD.MOV.U32 R0, RZ, RZ, 0x181f ;  /* 0x0000181fff007424 */ /* 0x010fe200078e00ff */
[----:B------:R-:W-:Y:S02]  /*15970*/  MOV R2, 0x15990 ;  /* 0x0001599000027802 */ /* 0x000fe40000000f00 */
[----:B-123--:R-:W-:Y:S05]  /*15980*/  CALL.REL.NOINC `($__internal_35_$__cuda_sm70_shflsync_idx_p) ;  /* 0x00000c0000007944 */ /* 0x00efea0003c00000 */
[----:B------:R-:W-:Y:S05]  /*15990*/  BRA `(.L_x_1778) ;  /* 0xffffc53000007947 */ /* 0x000fea000383ffff */
.L_x_1718:
        /* <DEDUP_REMOVED lines=12> */
.L_x_1720:
[----:B------:R-:W-:Y:S01]  /*15a60*/  IMAD.MOV.U32 R5, RZ, RZ, R35 ;  /* 0x000000ffff057224 */ /* 0x000fe200078e0023 */
[----:B------:R-:W-:Y:S01]  /*15a70*/  MOV R3, RZ ;  /* 0x000000ff00037202 */ /* 0x000fe20000000f00 */
[----:B------:R-:W-:Y:S01]  /*15a80*/  IMAD.MOV.U32 R0, RZ, RZ, 0x1c1f ;  /* 0x00001c1fff007424 */ /* 0x000fe200078e00ff */
[----:B------:R-:W-:Y:S02]  /*15a90*/  MOV R2, 0x15ab0 ;  /* 0x00015ab000027802 */ /* 0x000fe40000000f00 */
[----:B------:R-:W-:Y:S05]  /*15aa0*/  CALL.REL.NOINC `($__internal_35_$__cuda_sm70_shflsync_idx_p) ;  /* 0x00000ae000007944 */ /* 0x000fea0003c00000 */
[----:B------:R-:W-:Y:S01]  /*15ab0*/  MOV R4, R0 ;  /* 0x0000000000047202 */ /* 0x000fe20000000f00 */
[----:B------:R-:W-:Y:S05]  /*15ac0*/  BRA `(.L_x_1780) ;  /* 0xffffc86000007947 */ /* 0x000fea000383ffff */
.L_x_1721:
[----:B------:R-:W-:Y:S01]  /*15ad0*/  IMAD.MOV.U32 R5, RZ, RZ, R37 ;  /* 0x000000ffff057224 */ /* 0x000fe200078e0025 */
[----:B------:R-:W-:Y:S01]  /*15ae0*/  MOV R3, RZ ;  /* 0x000000ff00037202 */ /* 0x000fe20000000f00 */
[----:B------:R-:W-:Y:S01]  /*15af0*/  IMAD.MOV.U32 R0, RZ, RZ, 0x1c1f ;  /* 0x00001c1fff007424 */ /* 0x000fe200078e00ff */
[----:B------:R-:W-:Y:S02]  /*15b00*/  MOV R2, 0x15b20 ;  /* 0x00015b2000027802 */ /* 0x000fe40000000f00 */
[----:B-12---:R-:W-:Y:S05]  /*15b10*/  CALL.REL.NOINC `($__internal_35_$__cuda_sm70_shflsync_idx_p) ;  /* 0x00000a7000007944 */ /* 0x006fea0003c00000 */
[----:B------:R-:W-:Y:S05]  /*15b20*/  BRA `(.L_x_1781) ;  /* 0xffffc82000007947 */ /* 0x000fea000383ffff */
.L_x_1724:
[----:B------:R-:W-:Y:S01]  /*15b30*/  IMAD.MOV.U32 R5, RZ, RZ, R35 ;  /* 0x000000ffff057224 */ /* 0x000fe200078e0023 */
[----:B----4-:R-:W-:Y:S01]  /*15b40*/  MOV R3, 0x1 ;  /* 0x0000000100037802 */ /* 0x010fe20000000f00 */
[----:B------:R-:W-:Y:S01]  /*15b50*/  IMAD.MOV.U32 R0, RZ, RZ, 0x1c1f ;  /* 0x00001c1fff007424 */ /* 0x000fe200078e00ff */
[----:B------:R-:W-:-:S02]  /*15b60*/  MOV R2, 0x15b80 ;  /* 0x00015b8000027802 */ /* 0x000fc40000000f00 */
[----:B-123--:R-:W-:Y:S05]  /*15b70*/  CALL.REL.NOINC `($__internal_35_$__cuda_sm70_shflsync_idx_p) ;  /* 0x00000a1000007944 */ /* 0x00efea0003c00000 */
[----:B------:R-:W-:Y:S01]  /*15b80*/  IMAD.MOV.U32 R4, RZ, RZ, R0 ;  /* 0x000000ffff047224 */ /* 0x000fe200078e0000 */
[----:B------:R-:W-:Y:S01]  /*15b90*/  MOV R3, 0x1 ;  /* 0x0000000100037802 */ /* 0x000fe20000000f00 */
[----:B------:R-:W-:Y:S01]  /*15ba0*/  IMAD.MOV.U32 R5, RZ, RZ, R37 ;  /* 0x000000ffff057224 */ /* 0x000fe200078e0025 */
[----:B------:R-:W-:-:S02]  /*15bb0*/  MOV R0, 0x1c1f ;  /* 0x00001c1f00007802 */ /* 0x000fc40000000f00 */
[----:B------:R-:W-:Y:S02]  /*15bc0*/  MOV R2, 0x15be0 ;  /* 0x00015be000027802 */ /* 0x000fe40000000f00 */
[----:B------:R-:W-:Y:S05]  /*15bd0*/  CALL.REL.NOINC `($__internal_35_$__cuda_sm70_shflsync_idx_p) ;  /* 0x000009b000007944 */ /* 0x000fea0003c00000 */
[----:B------:R-:W-:Y:S05]  /*15be0*/  BRA `(.L_x_1782) ;  /* 0xffffd0b000007947 */ /* 0x000fea000383ffff */
.L_x_1728:
[----:B------:R-:W-:Y:S01]  /*15bf0*/  IMAD.MOV.U32 R5, RZ, RZ, R9 ;  /* 0x000000ffff057224 */ /* 0x000fe200078e0009 */
[----:B------:R-:W-:Y:S01]  /*15c00*/  MOV R3, RZ ;  /* 0x000000ff00037202 */ /* 0x000fe20000000f00 */
[----:B------:R-:W-:Y:S01]  /*15c10*/  IMAD.MOV.U32 R0, RZ, RZ, 0x181f ;  /* 0x0000181fff007424 */ /* 0x000fe200078e00ff */
[----:B------:R-:W-:Y:S02]  /*15c20*/  MOV R2, 0x15c40 ;  /* 0x00015c4000027802 */ /* 0x000fe40000000f00 */
[----:B------:R-:W-:Y:S05]  /*15c30*/  CALL.REL.NOINC `($__internal_35_$__cuda_sm70_shflsync_idx_p) ;  /* 0x0000095000007944 */ /* 0x000fea0003c00000 */
[----:B------:R-:W-:Y:S01]  /*15c40*/  MOV R8, R0 ;  /* 0x0000000000087202 */ /* 0x000fe20000000f00 */
[----:B------:R-:W-:Y:S05]  /*15c50*/  BRA `(.L_x_1783) ;  /* 0xffffddb000007947 */ /* 0x000fea000383ffff */
.L_x_1729:
[----:B------:R-:W-:Y:S01]  /*15c60*/  IMAD.MOV.U32 R5, RZ, RZ, R12 ;  /* 0x000000ffff057224 */ /* 0x000fe200078e000c */
[----:B------:R-:W-:Y:S01]  /*15c70*/  MOV R3, RZ ;  /* 0x000000ff00037202 */ /* 0x000fe20000000f00 */
[----:B------:R-:W-:Y:S01]  /*15c80*/  IMAD.MOV.U32 R0, RZ, RZ, 0x181f ;  /* 0x0000181fff007424 */ /* 0x000fe200078e00ff */
[----:B------:R-:W-:Y:S02]  /*15c90*/  MOV R2, 0x15cb0 ;  /* 0x00015cb000027802 */ /* 0x000fe40000000f00 */
[----:B-12---:R-:W-:Y:S05]  /*15ca0*/  CALL.REL.NOINC `($__internal_35_$__cuda_sm70_shflsync_idx_p) ;  /* 0x000008e000007944 */ /* 0x006fea0003c00000 */
[----:B------:R-:W-:Y:S05]  /*15cb0*/  BRA `(.L_x_1784) ;  /* 0xffffdd7000007947 */ /* 0x000fea000383ffff */
.L_x_1732:
        /* <DEDUP_REMOVED lines=12> */
.L_x_1735:
[----:B-1----:R-:W-:Y:S01]  /*15d80*/  IMAD.MOV.U32 R5, RZ, RZ, R9 ;  /* 0x000000ffff057224 */ /* 0x002fe200078e0009 */
[----:B------:R-:W-:Y:S01]  /*15d90*/  MOV R3, 0x2 ;  /* 0x0000000200037802 */ /* 0x000fe20000000f00 */
[----:B----4-:R-:W-:Y:S01]  /*15da0*/  IMAD.MOV.U32 R0, RZ, RZ, 0x181f ;  /* 0x0000181fff007424 */ /* 0x010fe200078e00ff */
[----:B------:R-:W-:Y:S02]  /*15db0*/  MOV R2, 0x15dd0 ;  /* 0x00015dd000027802 */ /* 0x000fe40000000f00 */
[----:B--23--:R-:W-:Y:S05]  /*15dc0*/  CALL.REL.NOINC `($__internal_35_$__cuda_sm70_shflsync_idx_p) ;  /* 0x000007c000007944 */ /* 0x00cfea0003c00000 */
[----:B------:R-:W-:Y:S01]  /*15dd0*/  MOV R8, R0 ;  /* 0x0000000000087202 */ /* 0x000fe20000000f00 */
[----:B------:R-:W-:Y:S05]  /*15de0*/  BRA `(.L_x_1786) ;  /* 0xffffdeb000007947 */ /* 0x000fea000383ffff */
.L_x_1736:
[----:B------:R-:W-:Y:S01]  /*15df0*/  IMAD.MOV.U32 R5, RZ, RZ, R12 ;  /* 0x000000ffff057224 */ /* 0x000fe200078e000c */
[----:B------:R-:W-:Y:S01]  /*15e00*/  MOV R3, 0x2 ;  /* 0x0000000200037802 */ /* 0x000fe20000000f00 */
[----:B----4-:R-:W-:Y:S01]  /*15e10*/  IMAD.MOV.U32 R0, RZ, RZ, 0x181f ;  /* 0x0000181fff007424 */ /* 0x010fe200078e00ff */
[----:B------:R-:W-:Y:S02]  /*15e20*/  MOV R2, 0x15e40 ;  /* 0x00015e4000027802 */ /* 0x000fe40000000f00 */
[----:B-123--:R-:W-:Y:S05]  /*15e30*/  CALL.REL.NOINC `($__internal_35_$__cuda_sm70_shflsync_idx_p) ;  /* 0x0000075000007944 */ /* 0x00efea0003c00000 */
[----:B------:R-:W-:Y:S05]  /*15e40*/  BRA `(.L_x_1787) ;  /* 0xffffde7000007947 */ /* 0x000fea000383ffff */
.L_x_1739:
        /* <DEDUP_REMOVED lines=12> */
.L_x_1741:
[----:B---3--:R-:W-:Y:S01]  /*15f10*/  IMAD.MOV.U32 R5, RZ, RZ, R82 ;  /* 0x000000ffff057224 */ /* 0x008fe200078e0052 */
[----:B------:R-:W-:Y:S01]  /*15f20*/  MOV R3, RZ ;  /* 0x000000ff00037202 */ /* 0x000fe20000000f00 */
[----:B------:R-:W-:Y:S01]  /*15f30*/  IMAD.MOV.U32 R0, RZ, RZ, 0x1f ;  /* 0x0000001fff007424 */ /* 0x000fe200078e00ff */
[----:B------:R-:W-:Y:S02]  /*15f40*/  MOV R2, 0x15f60 ;  /* 0x00015f6000027802 */ /* 0x000fe40000000f00 */
[----:B-12---:R-:W-:Y:S05]  /*15f50*/  CALL.REL.NOINC `($__internal_35_$__cuda_sm70_shflsync_idx_p) ;  /* 0x0000063000007944 */ /* 0x006fea0003c00000 */
[----:B------:R-:W-:Y:S01]  /*15f60*/  MOV R9, R0 ;  /* 0x0000000000097202 */ /* 0x000fe20000000f00 */
[----:B------:R-:W-:Y:S05]  /*15f70*/  BRA `(.L_x_1789) ;  /* 0xffffe05000007947 */ /* 0x000fea000383ffff */
.L_x_1742:
[----:B---3--:R-:W-:Y:S01]  /*15f80*/  IMAD.MOV.U32 R5, RZ, RZ, R82 ;  /* 0x000000ffff057224 */ /* 0x008fe200078e0052 */
[----:B------:R-:W-:Y:S01]  /*15f90*/  MOV R3, 0x1 ;  /* 0x0000000100037802 */ /* 0x000fe20000000f00 */
[----:B------:R-:W-:Y:S01]  /*15fa0*/  IMAD.MOV.U32 R0, RZ, RZ, 0x1f ;  /* 0x0000001fff007424 */ /* 0x000fe200078e00ff */
[----:B------:R-:W-:Y:S02]  /*15fb0*/  MOV R2, 0x15fd0 ;  /* 0x00015fd000027802 */ /* 0x000fe40000000f00 */
[----:B-12-4-:R-:W-:Y:S05]  /*15fc0*/  CALL.REL.NOINC `($__internal_35_$__cuda_sm70_shflsync_idx_p) ;  /* 0x000005c000007944 */ /* 0x016fea0003c00000 */
[----:B------:R-:W-:Y:S01]  /*15fd0*/  MOV R8, R0 ;  /* 0x0000000000087202 */ /* 0x000fe20000000f00 */
[----:B------:R-:W-:Y:S05]  /*15fe0*/  BRA `(.L_x_1790) ;  /* 0xffffe00000007947 */ /* 0x000fea000383ffff */
.L_x_1743:
[----:B------:R-:W-:Y:S02]  /*15ff0*/  MOV R2, 0x1 ;  /* 0x0000000100027802 */ /* 0x000fe40000000f00 */
[----:B------:R-:W-:-:S02]  /*16000*/  MOV R3, 0x16020 ;  /* 0x0001602000037802 */ /* 0x000fc40000000f00 */
[----:B--234-:R-:W-:Y:S05]  /*16010*/  CALL.REL.NOINC `($__internal_36_$__cuda_sm70_shflsync_up_p) ;  /* 0x000005c000007944 */ /* 0x01cfea0003c00000 */
[----:B------:R-:W-:Y:S05]  /*16020*/  BRA `(.L_x_1791) ;  /* 0xffffe0e000007947 */ /* 0x000fea000383ffff */
.L_x_1744:
[----:B------:R-:W-:Y:S02]  /*16030*/  MOV R2, 0x2 ;  /* 0x0000000200027802 */ /* 0x000fe40000000f00 */
[----:B------:R-:W-:-:S02]  /*16040*/  MOV R3, 0x16060 ;  /* 0x0001606000037802 */ /* 0x000fc40000000f00 */
[----:B--2-4-:R-:W-:Y:S05]  /*16050*/  CALL.REL.NOINC `($__internal_36_$__cuda_sm70_shflsync_up_p) ;  /* 0x0000058000007944 */ /* 0x014fea0003c00000 */
[----:B------:R-:W-:Y:S01]  /*16060*/  SEL R3, R4, RZ, P1 ;  /* 0x000000ff04037207 */ /* 0x000fe20000800000 */
[----:B------:R-:W-:-:S04]  /*16070*/  IMAD.MOV.U32 R2, RZ, RZ, 0x4 ;  /* 0x00000004ff027424 */ /* 0x000fc800078e00ff */
[----:B------:R-:W-:Y:S01]  /*16080*/  IMAD.IADD R0, R0, 0x1, R3 ;  /* 0x0000000100007824 */ /* 0x000fe200078e0203 */
[----:B------:R-:W-:Y:S02]  /*16090*/  MOV R3, 0x160b0 ;  /* 0x000160b000037802 */ /* 0x000fe40000000f00 */
        /* <DEDUP_REMOVED lines=19> */
.L_x_1748:
[----:B------:R-:W-:Y:S02]  /*161d0*/  MOV R2, 0x1 ;  /* 0x0000000100027802 */ /* 0x000fe40000000f00 */
[----:B------:R-:W-:Y:S02]  /*161e0*/  MOV R3, 0x16200 ;  /* 0x0001620000037802 */ /* 0x000fe40000000f00 */
[----:B------:R-:W-:Y:S05]  /*161f0*/  CALL.REL.NOINC `($__internal_36_$__cuda_sm70_shflsync_up_p) ;  /* 0x000003e000007944 */ /* 0x000fea0003c00000 */
[----:B------:R-:W-:Y:S01]  /*16200*/  MOV R2, R4 ;  /* 0x0000000400027202 */ /* 0x000fe20000000f00 */
[----:B------:R-:W-:Y:S05]  /*16210*/  BRA `(.L_x_1793) ;  /* 0xffffe14000007947 */ /* 0x000fea000383ffff */
.L_x_1749:
[----:B------:R-:W-:Y:S02]  /*16220*/  MOV R2, 0x2 ;  /* 0x0000000200027802 */ /* 0x000fe40000000f00 */
        /* <DEDUP_REMOVED lines=25> */
.L_x_1751:
[----:B------:R-:W-:Y:S02]  /*163c0*/  SEL R0, RZ, 0x1, P0 ;  /* 0x00000001ff007807 */ /* 0x000fe40000000000 */
[----:B------:R-:W-:Y:S02]  /*163d0*/  MOV R2, 0x163f0 ;  /* 0x000163f000027802 */ /* 0x000fe40000000f00 */
[----:B-1----:R-:W-:Y:S05]  /*163e0*/  CALL.REL.NOINC `($__internal_37_$__cuda_sm70_votesync_ballot) ;  /* 0x0000026000007944 */ /* 0x002fea0003c00000 */
[----:B------:R-:W-:Y:S01]  /*163f0*/  MOV R10, R0 ;  /* 0x00000000000a7202 */ /* 0x000fe20000000f00 */
[----:B------:R-:W-:Y:S05]  /*16400*/  BRA `(.L_x_1795) ;  /* 0xffffe0e000007947 */ /* 0x000fea000383ffff */
.L_x_1752:
[----:B------:R-:W-:Y:S01]  /*16410*/  IMAD.MOV.U32 R5, RZ, RZ, R6 ;  /* 0x000000ffff057224 */ /* 0x000fe200078e0006 */
[----:B------:R-:W-:Y:S01]  /*16420*/  MOV R3, R8 ;  /* 0x0000000800037202 */ /* 0x000fe20000000f00 */
[----:B------:R-:W-:Y:S01]  /*16430*/  IMAD.MOV.U32 R0, RZ, RZ, 0x1f ;  /* 0x0000001fff007424 */ /* 0x000fe200078e00ff */
[----:B------:R-:W-:Y:S02]  /*16440*/  MOV R2, 0x16460 ;  /* 0x0001646000027802 */ /* 0x000fe40000000f00 */
[----:B-1----:R-:W-:Y:S05]  /*16450*/  CALL.REL.NOINC `($__internal_35_$__cuda_sm70_shflsync_idx_p) ;  /* 0x0000013000007944 */ /* 0x002fea0003c00000 */
[----:B------:R-:W-:Y:S01]  /*16460*/  IMAD.MOV.U32 R12, RZ, RZ, R0 ;  /* 0x000000ffff0c7224 */ /* 0x000fe200078e0000 */
[----:B------:R-:W-:Y:S01]  /*16470*/  MOV R3, R8 ;  /* 0x0000000800037202 */ /* 0x000fe20000000f00 */
[----:B------:R-:W-:Y:S01]  /*16480*/  IMAD.MOV.U32 R5, RZ, RZ, R7 ;  /* 0x000000ffff057224 */ /* 0x000fe200078e0007 */
[----:B------:R-:W-:Y:S02]  /*16490*/  MOV R0, 0x1f ;  /* 0x0000001f00007802 */ /* 0x000fe40000000f00 */
[----:B------:R-:W-:-:S02]  /*164a0*/  MOV R2, 0x164c0 ;  /* 0x000164c000027802 */ /* 0x000fc40000000f00 */
[----:B------:R-:W-:Y:S05]  /*164b0*/  CALL.REL.NOINC `($__internal_35_$__cuda_sm70_shflsync_idx_p) ;  /* 0x000000d000007944 */ /* 0x000fea0003c00000 */
[----:B------:R-:W-:Y:S01]  /*164c0*/  MOV R7, R0 ;  /* 0x0000000000077202 */ /* 0x000fe20000000f00 */
[----:B------:R-:W-:Y:S05]  /*164d0*/  BRA `(.L_x_1796) ;  /* 0xffffe06000007947 */ /* 0x000fea000383ffff */
.L_x_1755:
[----:B------:R-:W-:Y:S01]  /*164e0*/  IMAD.MOV.U32 R5, RZ, RZ, R4 ;  /* 0x000000ffff057224 */ /* 0x000fe200078e0004 */
[----:B------:R-:W-:-:S02]  /*164f0*/  MOV R0, 0x1f ;  /* 0x0000001f00007802 */ /* 0x000fc40000000f00 */
[----:B------:R-:W-:Y:S02]  /*16500*/  MOV R2, 0x16520 ;  /* 0x0001652000027802 */ /* 0x000fe40000000f00 */
[----:B-1234-:R-:W-:Y:S05]  /*16510*/  CALL.REL.NOINC `($__internal_35_$__cuda_sm70_shflsync_idx_p) ;  /* 0x0000007000007944 */ /* 0x01efea0003c00000 */
[----:B------:R-:W-:Y:S01]  /*16520*/  MOV R13, R0 ;  /* 0x00000000000d7202 */ /* 0x000fe20000000f00 */
[----:B------:R-:W-:Y:S05]  /*16530*/  BRA `(.L_x_1754) ;  /* 0xffffe06000007947 */ /* 0x000fea000383ffff */
        .weak           $__internal_34_$__cuda_sm70_shflsync_bfly_p
        .type           $__internal_34_$__cuda_sm70_shflsync_bfly_p,@function
        .size           $__internal_34_$__cuda_sm70_shflsync_bfly_p,($__internal_35_$__cuda_sm70_shflsync_idx_p - $__internal_34_$__cuda_sm70_shflsync_bfly_p)
$__internal_34_$__cuda_sm70_shflsync_bfly_p:
[----:B------:R-:W-:Y:S04]  /*16540*/  WARPSYNC R6 ;  /* 0x0000000600007348 */ /* 0x000fe80003800000 */
[----:B------:R1:W2:Y:S02]  /*16550*/  SHFL.BFLY PT, R5, R2, R5, R7 ;  /* 0x0c00000502057389 */ /* 0x0002a400000e0007 */
[----:B-1----:R-:W-:Y:S02]  /*16560*/  MOV R2, R3 ;  /* 0x0000000300027202 */ /* 0x002fe40000000f00 */
[----:B------:R-:W-:-:S04]  /*16570*/  MOV R3, 0x0 ;  /* 0x0000000000037802 */ /* 0x000fc80000000f00 */
[----:B--2---:R-:W-:Y:S05]  /*16580*/  RET.REL.NODEC R2 `(_ZN7cutlass13device_kernelIN5flash19enable_sm80_to_sm89INS1_16FlashAttnFwdSm80INS1_25CollectiveMainloopFwdSm80ILi8ELi2ELb0EN4cute5tupleIJNS5_1CILi128EEENS7_ILi64EEENS7_ILi192EEEEEELi192ENS_10bfloat16_tEfNS_4arch4Sm80ELb0ELb1ELb1ELb1ELb0ELb0ELb1ELb1EEENS1_21CollectiveEpilogueFwdINS6_IJS8_SA_S9_EEENS6_IJNS7_ILi1EEESI_SI_EEESC_SE_Li256ELb1ELb1ELb1ELb0EEENS1_36VarlenDynamicPersistentTileSchedulerILi128ELi64ELi256ELi256ELb1ELb1ELb0ELb1ELb0ELb1EEEEEEEEEvNT_6ParamsE) ;  /* 0xfffe9a7002007950 */ /* 0x004fea0003c3ffff */
        .weak           $__internal_35_$__cuda_sm70_shflsync_idx_p
        .type           $__internal_35_$__cuda_sm70_shflsync_idx_p,@function
        .size           $__internal_35_$__cuda_sm70_shflsync_idx_p,($__internal_36_$__cuda_sm70_shflsync_up_p - $__internal_35_$__cuda_sm70_shflsync_idx_p)
$__internal_35_$__cuda_sm70_shflsync_idx_p:
[----:B------:R-:W-:-:S04]  /*16590*/  MOV R83, 0xffffffff ;  /* 0xffffffff00537802 */ /* 0x000fc80000000f00 */
[----:B------:R-:W-:Y:S04]  /*165a0*/  WARPSYNC R83 ;  /* 0x0000005300007348 */ /* 0x000fe80003800000 */
[----:B------:R1:W2:Y:S02]  /*165b0*/  SHFL.IDX PT, R0, R5, R3, R0 ;  /* 0x0000000305007389 */ /* 0x0002a400000e0000 */
[----:B-1----:R-:W-:-:S04]  /*165c0*/  MOV R3, 0x0 ;  /* 0x0000000000037802 */ /* 0x002fc80000000f00 */
[----:B--2---:R-:W-:Y:S05]  /*165d0*/  RET.REL.NODEC R2 `(_ZN7cutlass13device_kernelIN5flash19enable_sm80_to_sm89INS1_16FlashAttnFwdSm80INS1_25CollectiveMainloopFwdSm80ILi8ELi2ELb0EN4cute5tupleIJNS5_1CILi128EEENS7_ILi64EEENS7_ILi192EEEEEELi192ENS_10bfloat16_tEfNS_4arch4Sm80ELb0ELb1ELb1ELb1ELb0ELb0ELb1ELb1EEENS1_21CollectiveEpilogueFwdINS6_IJS8_SA_S9_EEENS6_IJNS7_ILi1EEESI_SI_EEESC_SE_Li256ELb1ELb1ELb1ELb0EEENS1_36VarlenDynamicPersistentTileSchedulerILi128ELi64ELi256ELi256ELb1ELb1ELb0ELb1ELb0ELb1EEEEEEEEEvNT_6ParamsE) ;  /* 0xfffe9a2002007950 */ /* 0x004fea0003c3ffff */
        .weak           $__internal_36_$__cuda_sm70_shflsync_up_p
        .type           $__internal_36_$__cuda_sm70_shflsync_up_p,@function
        .size           $__internal_36_$__cuda_sm70_shflsync_up_p,($__internal_37_$__cuda_sm70_votesync_ballot - $__internal_36_$__cuda_sm70_shflsync_up_p)
$__internal_36_$__cuda_sm70_shflsync_up_p:
[----:B------:R-:W-:Y:S02]  /*165e0*/  IMAD.MOV.U32 R4, RZ, RZ, RZ ;  /* 0x000000ffff047224 */ /* 0x000fe400078e00ff */
[----:B------:R-:W-:-:S04]  /*165f0*/  IMAD.MOV.U32 R10, RZ, RZ, -0x1 ;  /* 0xffffffffff0a7424 */ /* 0x000fc800078e00ff */
[----:B------:R-:W-:Y:S04]  /*16600*/  WARPSYNC R10 ;  /* 0x0000000a00007348 */ /* 0x000fe80003800000 */
[----:B------:R1:W2:Y:S02]  /*16610*/  SHFL.UP PT, R4, R0, R2, R4 ;  /* 0x0400000200047389 */ /* 0x0002a400000e0004 */
[----:B-1----:R-:W-:Y:S02]  /*16620*/  MOV R2, R3 ;  /* 0x0000000300027202 */ /* 0x002fe40000000f00 */
[----:B------:R-:W-:-:S04]  /*16630*/  MOV R3, 0x0 ;  /* 0x0000000000037802 */ /* 0x000fc80000000f00 */
[----:B--2---:R-:W-:Y:S05]  /*16640*/  RET.REL.NODEC R2 `(_ZN7cutlass13device_kernelIN5flash19enable_sm80_to_sm89INS1_16FlashAttnFwdSm80INS1_25CollectiveMainloopFwdSm80ILi8ELi2ELb0EN4cute5tupleIJNS5_1CILi128EEENS7_ILi64EEENS7_ILi192EEEEEELi192ENS_10bfloat16_tEfNS_4arch4Sm80ELb0ELb1ELb1ELb1ELb0ELb0ELb1ELb1EEENS1_21CollectiveEpilogueFwdINS6_IJS8_SA_S9_EEENS6_IJNS7_ILi1EEESI_SI_EEESC_SE_Li256ELb1ELb1ELb1ELb0EEENS1_36VarlenDynamicPersistentTileSchedulerILi128ELi64ELi256ELi256ELb1ELb1ELb0ELb1ELb0ELb1EEEEEEEEEvNT_6ParamsE) ;  /* 0xfffe99b002007950 */ /* 0x004fea0003c3ffff */
        .weak           $__internal_37_$__cuda_sm70_votesync_ballot
        .type           $__internal_37_$__cuda_sm70_votesync_ballot,@function
        .size           $__internal_37_$__cuda_sm70_votesync_ballot,(.L_x_4966 - $__internal_37_$__cuda_sm70_votesync_ballot)
$__internal_37_$__cuda_sm70_votesync_ballot:
[----:B------:R-:W-:Y:S01]  /*16650*/  ISETP.NE.U32.AND P0, PT, R0, 0x1, PT ;  /* 0x000000010000780c */ /* 0x000fe20003f05070 */
[----:B------:R-:W-:-:S04]  /*16660*/  IMAD.MOV.U32 R3, RZ, RZ, -0x1 ;  /* 0xffffffffff037424 */ /* 0x000fc800078e00ff */
[----:B------:R-:W-:Y:S08]  /*16670*/  WARPSYNC R3 ;  /* 0x0000000300007348 */ /* 0x000ff00003800000 */
[----:B------:R-:W-:-:S04]  /*16680*/  VOTE.ANY R0, PT, !P0 ;  /* 0x0000000000007806 */ /* 0x000fc800040e0100 */
[----:B------:R-:W-:Y:S01]  /*16690*/  LOP3.LUT R0, R0, R3, RZ, 0xc0, !PT ;  /* 0x0000000300007212 */ /* 0x000fe200078ec0ff */
[----:B------:R-:W-:-:S04]  /*166a0*/  IMAD.MOV.U32 R3, RZ, RZ, 0x0 ;  /* 0x00000000ff037424 */ /* 0x000fc800078e00ff */
[----:B------:R-:W-:Y:S05]  /*166b0*/  RET.REL.NODEC R2 `(_ZN7cutlass13device_kernelIN5flash19enable_sm80_to_sm89INS1_16FlashAttnFwdSm80INS1_25CollectiveMainloopFwdSm80ILi8ELi2ELb0EN4cute5tupleIJNS5_1CILi128EEENS7_ILi64EEENS7_ILi192EEEEEELi192ENS_10bfloat16_tEfNS_4arch4Sm80ELb0ELb1ELb1ELb1ELb0ELb0ELb1ELb1EEENS1_21CollectiveEpilogueFwdINS6_IJS8_SA_S9_EEENS6_IJNS7_ILi1EEESI_SI_EEESC_SE_Li256ELb1ELb1ELb1ELb0EEENS1_36VarlenDynamicPersistentTileSchedulerILi128ELi64ELi256ELi256ELb1ELb1ELb0ELb1ELb0ELb1EEEEEEEEEvNT_6ParamsE) ;  /* 0xfffe994002007950 */ /* 0x000fea0003c3ffff */
.L_x_1797:
        /* <DEDUP_REMOVED lines=12> */
.L_x_4966:


//--------------------- .text._ZN7cutlass13device_kernelIN5flash19enable_sm80_to_sm89INS1_16FlashAttnFwdSm80INS1_25CollectiveMainloopFwdSm80ILi8ELi2ELb0EN4cute5tupleIJNS5_1CILi128EEENS7_ILi64EEENS7_ILi192EEEEEELi192ENS_10bfloat16_tEfNS_4arch4Sm80ELb0ELb1ELb1ELb1ELb0ELb1ELb1ELb1EEENS1_21CollectiveEpilogueFwdINS6_IJS8_SA_S9_EEENS6_IJNS7_ILi1EEESI_SI_EEESC_SE_Li256ELb1ELb1ELb1ELb0EEENS1_36VarlenDynamicPersistentTileSchedulerILi128ELi64ELi256ELi256ELb1ELb1ELb0ELb1ELb0ELb1EEEEEEEEEvNT_6ParamsE --------------------------
	.section	.text._ZN7cutlass13device_kernelIN5flash19enable_sm80_to_sm89INS1_16FlashAttnFwdSm80INS1_25CollectiveMainloopFwdSm80ILi8ELi2ELb0EN4cute5tupleIJNS5_1CILi128EEENS7_ILi64EEENS7_ILi192EEEEEELi192ENS_10bfloat16_tEfNS_4arch4Sm80ELb0ELb1ELb1ELb1ELb0ELb1ELb1ELb1EEENS1_21CollectiveEpilogueFwdINS6_IJS8_SA_S9_EEENS6_IJNS7_ILi1EEESI_SI_EEESC_SE_Li256ELb1ELb1ELb1ELb0EEENS1_36VarlenDynamicPersistentTileSchedulerILi128ELi64ELi256ELi256ELb1ELb1ELb0ELb1ELb0ELb1EEEEEEEEEvNT_6ParamsE,"ax",@progbits
	.sectioninfo	@"SHI_REGISTERS=255"
	.align	128
.text._ZN7cutlass13device_kernelIN5flash19enable_sm80_to_sm89INS1_16FlashAttnFwdSm80INS1_25CollectiveMainloopFwdSm80ILi8ELi2ELb0EN4cute5tupleIJNS5_1CILi128EEENS7_ILi64EEENS7_ILi192EEEEEELi192ENS_10bfloat16_tEfNS_4arch4Sm80ELb0ELb1ELb1ELb1ELb0ELb1ELb1ELb1EEENS1_21CollectiveEpilogueFwdINS6_IJS8_SA_S9_EEENS6_IJNS7_ILi1EEESI_SI_EEESC_SE_Li256ELb1ELb1ELb1ELb0EEENS1_36VarlenDynamicPersistentTileSchedulerILi128ELi64ELi256ELi256ELb1ELb1ELb0ELb1ELb0ELb1EEEEEEEEEvNT_6ParamsE:
        .type           _ZN7cutlass13device_kernelIN5flash19enable_sm80_to_sm89INS1_16FlashAttnFwdSm80INS1_25CollectiveMainloopFwdSm80ILi8ELi2ELb0EN4cute5tupleIJNS5_1CILi128EEENS7_ILi64EEENS7_ILi192EEEEEELi192ENS_10bfloat16_tEfNS_4arch4Sm80ELb0ELb1ELb1ELb1ELb0ELb1ELb1ELb1EEENS1_21CollectiveEpilogueFwdINS6_IJS8_SA_S9_EEENS6_IJNS7_ILi1EEESI_SI_EEESC_SE_Li256ELb1ELb1ELb1ELb0EEENS1_36VarlenDynamicPersistentTileSchedulerILi128ELi64ELi256ELi256ELb1ELb1ELb0ELb1ELb0ELb1EEEEEEEEEvNT_6ParamsE,@function
        .size           _ZN7cutlass13device_kernelIN5flash19enable_sm80_to_sm89INS1_16FlashAttnFwdSm80INS1_25CollectiveMainloopFwdSm80ILi8ELi2ELb0EN4cute5tupleIJNS5_1CILi128EEENS7_ILi64EEENS7_ILi192EEEEEELi192ENS_10bfloat16_tEfNS_4arch4Sm80ELb0ELb1ELb1ELb1ELb0ELb1ELb1ELb1EEENS1_21CollectiveEpilogueFwdINS6_IJS8_SA_S9_EEENS6_IJNS7_ILi1EEESI_SI_EEESC_SE_Li256ELb1ELb1ELb1ELb0EEENS1_36VarlenDynamicPersistentTileSchedulerILi128ELi64ELi256ELi256ELb1ELb1ELb0ELb1ELb0ELb1EEEEEEEEEvNT_6ParamsE,(.L_x_4971 - _ZN7cutlass13device_kernelIN5flash19enable_sm80_to_sm89INS1_16FlashAttnFwdSm80INS1_25CollectiveMainloopFwdSm80ILi8ELi2ELb0EN4cute5tupleIJNS5_1CILi128EEENS7_ILi64EEENS7_ILi192EEEEEELi192ENS_10bfloat16_tEfNS_4arch4Sm80ELb0ELb1ELb1ELb1ELb0ELb1ELb1ELb1EEENS1_21CollectiveEpilogueFwdINS6_IJS8_SA_S9_EEENS6_IJNS7_ILi1EEESI_SI_EEESC_SE_Li256ELb1ELb1ELb1ELb0EEENS1_36VarlenDynamicPersistentTileSchedulerILi128ELi64ELi256ELi256ELb1ELb1ELb0ELb1ELb0ELb1EEEEEEEEEvNT_6ParamsE)
        .other          _ZN7cutlass13device_kernelIN5flash19enable_sm80_to_sm89INS1_16FlashAttnFwdSm80INS1_25CollectiveMainloopFwdSm80ILi8ELi2ELb0EN4cute5tupleIJNS5_1CILi128EEENS7_ILi64EEENS7_ILi192EEEEEELi192ENS_10bfloat16_tEfNS_4arch4Sm80ELb0ELb1ELb1ELb1ELb0ELb1ELb1ELb1EEENS1_21CollectiveEpilogueFwdINS6_IJS8_SA_S9_EEENS6_IJNS7_ILi1EEESI_SI_EEESC_SE_Li256ELb1ELb1ELb1ELb0EEENS1_36VarlenDynamicPersistentTileSchedulerILi128ELi64ELi256ELi256ELb1ELb1ELb0ELb1ELb0ELb1EEEEEEEEEvNT_6ParamsE,@"STO_CUDA_ENTRY STV_DEFAULT"
_ZN7cutlass13device_kernelIN5flash19enable_sm80_to_sm89INS1_16FlashAttnFwdSm80INS1_25CollectiveMainloopFwdSm80ILi8ELi2ELb0EN4cute5tupleIJNS5_1CILi128EEENS7_ILi64EEENS7_ILi192EEEEEELi192ENS_10bfloat16_tEfNS_4arch4Sm80ELb0ELb1ELb1ELb1ELb0ELb1ELb1ELb1EEENS1_21CollectiveEpilogueFwdINS6_IJS8_SA_S9_EEENS6_IJNS7_ILi1EEESI_SI_EEESC_SE_Li256ELb1ELb1ELb1ELb0EEENS1_36VarlenDynamicPersistentTileSchedulerILi128ELi64ELi256ELi256ELb1ELb1ELb0ELb1ELb0ELb1EEEEEEEEEvNT_6ParamsE:
[----:B------:R-:W-:-:S03]  /*0000*/  MOV R1, c[0x0][0x28] ;  /* 0x00000a0000017a02 */ /* 0x000fc60000000f00 */
[----:B------:R-:W1:Y:S01]  /*0010*/  S2R R2, SR_TID.X ;  /* 0x0000000000027919 */ /* 0x000e620000002100 */
[----:B------:R-:W-:Y:S01]  /*0020*/  IADD3 R1, R1, -0xa0, RZ ;  /* 0xffffff6001017810 */ /* 0x000fe20007ffe0ff */
[----:B------:R-:W-:-:S03]  /*0030*/  ULDC.64 UR14, c[0x0][0x118] ;  /* 0x00004600000e7ab9 */ /* 0x000fc60000000a00 */
[----:B------:R2:W3:Y:S01]  /*0040*/  R2UR UR4, R1 ;  /* 0x00000000010473c2 */ /* 0x0004e200000e0000 */
[----:B-1----:R-:W-:-:S06]  /*0050*/  SHF.R.U32.HI R0, RZ, 0x5, R2 ;  /* 0x00000005ff007819 */ /* 0x002fcc0000011602 */
[----:B------:R-:W1:Y:S02]  /*0060*/  SHFL.IDX PT, R0, R0, RZ, 0x1f ;  /* 0x00001fff00007589 */ /* 0x000e6400000e0000 */
[----:B-1----:R-:W1:Y:S02]  /*0070*/  R2UR UR13, R0 ;  /* 0x00000000000d73c2 */ /* 0x002e6400000e0000 */
[----:B-1----:R-:W-:-:S13]  /*0080*/  ISETP.NE.AND P0, PT, RZ, UR13, PT ;  /* 0x0000000dff007c0c */ /* 0x002fda000bf05270 */
[----:B------:R-:W-:Y:S06]  /*0090*/  @P0 BAR.SYNC.DEFER_BLOCKING 0x5, 0x100 ;  /* 0x0144000000000b1d */ /* 0x000fec0000010000 */
[----:B------:R-:W1:Y:S02]  /*00a0*/  @P0 LDS.128 R4, [0x24100] ;  /* 0x02410000ff040984 */ /* 0x000e640000000c00 */
[----:B-1----:R-:W-:Y:S01]  /*00b0*/  @P0 IMAD.MOV.U32 R0, RZ, RZ, R5 ;  /* 0x000000ffff000224 */ /* 0x002fe200078e0005 */
[----:B------:R-:W-:Y:S01]  /*00c0*/  @P0 MOV R219, R7 ;  /* 0x0000000700db0202 */ /* 0x000fe20000000f00 */
[----:B------:R-:W-:-:S02]  /*00d0*/  @P0 IMAD.MOV.U32 R216, RZ, RZ, R4 ;  /* 0x000000ffffd80224 */ /* 0x000fc400078e0004 */
[----:B------:R-:W-:Y:S01]  /*00e0*/  @P0 IMAD.MOV.U32 R218, RZ, RZ, R6 ;  /* 0x000000ffffda0224 */ /* 0x000fe200078e0006 */
[----:B------:R2:W-:Y:S02]  /*00f0*/  @P0 STL [R1+0x80], R0 ;  /* 0x0000800001000387 */ /* 0x0005e40000100800 */
[----:B------:R-:W-:Y:S02]  /*0100*/  @P0 MOV R230, R216 ;  /* 0x000000d800e60202 */ /* 0x000fe40000000f00 */
[----:B------:R-:W-:Y:S06]  /*0110*/  @P0 BAR.ARV 0x4, 0x100 ;  /* 0x0104000000000b1d */ /* 0x000fec0000002000 */
[----:B------:R-:W-:Y:S05]  /*0120*/  @P0 BRA `(.L_x_1798) ;  /* 0x00000fa000000947 */ /* 0x000fea0003800000 */
[----:B---3--:R-:W-:Y:S01]  /*0130*/  LOP3.LUT R14, R2, 0x1f, RZ, 0xc0, !PT ;  /* 0x0000001f020e7812 */ /* 0x008fe200078ec0ff */
        /* <DEDUP_REMOVED lines=18> */
[----:B--2---:R-:W2:Y:S02]  /*0260*/  SHFL.UP PT, R0, R4, 0x1, RZ ;  /* 0x0420000004007989 */ /* 0x004ea400000e00ff */
        /* <DEDUP_REMOVED lines=21> */
.L_x_1803:
[----:B------:R-:W-:Y:S01]  /*03c0*/  IADD3 R0, R7, 0x1f, RZ ;  /* 0x0000001f07007810 */ /* 0x000fe20007ffe0ff */
[----:B------:R-:W-:-:S03]  /*03d0*/  IMAD.MOV.U32 R219, RZ, RZ, c[0x0][0x53c] ;  /* 0x00014f00ffdb7624 */ /* 0x000fc600078e00ff */
        /* <DEDUP_REMOVED lines=16> */
.L_x_1983:
        /* <DEDUP_REMOVED lines=16> */
.L_x_1984:
[----:B--2---:R-:W-:-:S05]  /*05e0*/  IMAD R0, R0, c[0x0][0x538], RZ ;  /* 0x00014e0000007a24 */ /* 0x004fca00078e02ff */
[----:B------:R-:W-:-:S04]  /*05f0*/  IADD3 R6, R0, R6, RZ ;  /* 0x0000000600067210 */ /* 0x000fc80007ffe0ff */
[----:B------:R-:W-:-:S13]  /*0600*/  ISETP.GT.AND P0, PT, R6, UR5, PT ;  /* 0x0000000506007c0c */ /* 0x000fda000bf04270 */
[----:B-1----:R-:W-:Y:S05]  /*0610*/  @!P0 BRA `(.L_x_1803) ;  /* 0xfffffda000008947 */ /* 0x002fea000383ffff */
.L_x_1799:
[----:B------:R-:W-:-:S05]  /*0620*/  IADD3 R11, -R0, R6, RZ ;  /* 0x00000006000b7210 */ /* 0x000fca0007ffe1ff */
[----:B------:R-:W-:-:S05]  /*0630*/  IMAD R0, R4, c[0x0][0x538], R11 ;  /* 0x00014e0004007a24 */ /* 0x000fca00078e020b */
[----:B------:R-:W-:Y:S01]  /*0640*/  ISETP.GT.AND P0, PT, R0, UR5, PT ;  /* 0x0000000500007c0c */ /* 0x000fe2000bf04270 */
[----:B------:R-:W-:-:S12]  /*0650*/  BRA.DIV ~URZ, `(.L_x_1804) ;  /* 0x0001bb827f007947 */ /* 0x000fd8000b800000 */
[----:B------:R-:W-:-:S04]  /*0660*/  VOTE.ANY R6, PT, !P0 ;  /* 0x0000000000067806 */ /* 0x000fc800040e0100 */
.L_x_1985:
[----:B------:R-:W1:Y:S02]  /*0670*/  POPC R5, R6 ;  /* 0x0000000600057309 */ /* 0x000e640000000000 */
[----:B-1----:R-:W-:Y:S01]  /*0680*/  IADD3 R219, R5, R7, RZ ;  /* 0x0000000705db7210 */ /* 0x002fe20007ffe0ff */
[----:B------:R-:W-:Y:S05]  /*0690*/  BRA.DIV ~URZ, `(.L_x_1805) ;  /* 0x0001bb927f007947 */ /* 0x000fea000b800000 */
[----:B------:R1:W2:Y:S01]  /*06a0*/  SHFL.IDX PT, R13, R10, R5, 0x1f ;  /* 0x00001f050a0d7589 */ /* 0x0002a200000e0000 */
[----:B------:R-:W-:-:S03]  /*06b0*/  MOV R0, RZ ;  /* 0x000000ff00007202 */ /* 0x000fc60000000f00 */
[----:B------:R1:W3:Y:S04]  /*06c0*/  SHFL.IDX PT, R10, R8, R5, 0x1f ;  /* 0x00001f05080a7589 */ /* 0x0002e800000e0000 */
.L_x_1986:
[----:B------:R-:W-:Y:S01]  /*06d0*/  ISETP.NE.AND P0, PT, R6, RZ, PT ;  /* 0x000000ff0600720c */ /* 0x000fe20003f05270 */
[----:B------:R-:W-:-:S12]  /*06e0*/  BSSY B0, `(.L_x_1806) ;  /* 0x0000005000007945 */ /* 0x000fd80003800000 */
[----:B------:R-:W-:Y:S05]  /*06f0*/  @!P0 BRA `(.L_x_1807) ;  /* 0x0000003000008947 */ /* 0x000fea0003800000 */
[----:B-1----:R-:W-:Y:S01]  /*0700*/  IADD3 R5, R5, -0x1, RZ ;  /* 0xffffffff05057810 */ /* 0x002fe20007ffe0ff */
[----:B------:R-:W-:Y:S05]  /*0710*/  BRA.DIV ~URZ, `(.L_x_1808) ;  /* 0x0001bbf27f007947 */ /* 0x000fea000b800000 */
[----:B------:R1:W4:Y:S02]  /*0720*/  SHFL.IDX PT, R0, R4, R5, 0x1f ;  /* 0x00001f0504007589 */ /* 0x00032400000e0000 */
.L_x_1807:
[----:B------:R-:W-:Y:S05]  /*0730*/  BSYNC B0 ;  /* 0x0000000000007941 */ /* 0x000fea0003800000 */
.L_x_1806:
[----:B---3--:R-:W-:Y:S01]  /*0740*/  ISETP.NE.AND P0, PT, R10, 0x1, PT ;  /* 0x000000010a00780c */ /* 0x008fe20003f05270 */
[----:B----4-:R-:W-:Y:S01]  /*0750*/  IMAD R230, R0, c[0x0][0x538], R11 ;  /* 0x00014e0000e67a24 */ /* 0x010fe200078e020b */
[----:B------:R-:W-:Y:S04]  /*0760*/  BSSY B0, `(.L_x_1809) ;  /* 0x0000085000007945 */ /* 0x000fe80003800000 */
[----:B------:R-:W-:-:S07]  /*0770*/  IADD3 R9, -R230, UR5, RZ ;  /* 0x00000005e6097c10 */ /* 0x000fce000fffe1ff */
[----:B------:R-:W-:Y:S05]  /*0780*/  @!P0 BRA `(.L_x_1810) ;  /* 0x000003e000008947 */ /* 0x000fea0003800000 */
[-C--:B--2---:R-:W-:Y:S02]  /*0790*/  IABS R0, R13.reuse ;  /* 0x0000000d00007213 */ /* 0x084fe40000000000 */
        /* <DEDUP_REMOVED lines=61> */
.L_x_1810:
[----:B------:R-:W-:-:S04]  /*0b70*/  IMAD.MOV.U32 R2, RZ, RZ, 0x4 ;  /* 0x00000004ff027424 */ /* 0x000fc800078e00ff */
[----:B------:R-:W-:-:S05]  /*0b80*/  IMAD.WIDE R2, R219, R2, c[0x0][0x590] ;  /* 0x00016400db027625 */ /* 0x000fca00078e0202 */
[----:B------:R-:W3:Y:S02]  /*0b90*/  LDG.E R7, [R2.64] ;  /* 0x0000000e02077981 */ /* 0x000ee4000c1e1900 */
[----:B--23--:R-:W-:-:S05]  /*0ba0*/  IMAD R11, R7, R13, RZ ;  /* 0x0000000d070b7224 */ /* 0x00cfca00078e02ff */
[-C--:B------:R-:W-:Y:S02]  /*0bb0*/  IABS R0, R11.reuse ;  /* 0x0000000b00007213 */ /* 0x080fe40000000000 */
[----:B-1----:R-:W-:-:S03]  /*0bc0*/  IABS R8, R11 ;  /* 0x0000000b00087213 */ /* 0x002fc60000000000 */
[----:B------:R-:W-:-:S04]  /*0bd0*/  IMAD.MOV.U32 R6, RZ, RZ, R0 ;  /* 0x000000ffff067224 */ /* 0x000fc800078e0000 */
[----:B------:R-:W1:Y:S08]  /*0be0*/  I2F.RP R2, R6 ;  /* 0x0000000600027306 */ /* 0x000e700000209400 */
[----:B-1----:R-:W1:Y:S02]  /*0bf0*/  MUFU.RCP R2, R2 ;  /* 0x0000000200027308 */ /* 0x002e640000001000 */
[----:B-1----:R-:W-:-:S06]  /*0c00*/  IADD3 R2, R2, 0xffffffe, RZ ;  /* 0x0ffffffe02027810 */ /* 0x002fcc0007ffe0ff */
[----:B------:R-:W1:Y:S02]  /*0c10*/  F2I.FTZ.U32.TRUNC.NTZ R3, R2 ;  /* 0x0000000200037305 */ /* 0x000e64000021f000 */
[----:B-1----:R-:W-:Y:S02]  /*0c20*/  IMAD.MOV R0, RZ, RZ, -R3 ;  /* 0x000000ffff007224 */ /* 0x002fe400078e0a03 */
[----:B------:R-:W-:Y:S02]  /*0c30*/  IMAD.MOV.U32 R2, RZ, RZ, RZ ;  /* 0x000000ffff027224 */ /* 0x000fe400078e00ff */
[----:B------:R-:W-:Y:S01]  /*0c40*/  IMAD.MOV.U32 R4, RZ, RZ, R0 ;  /* 0x000000ffff047224 */ /* 0x000fe200078e0000 */
[----:B------:R-:W-:-:S03]  /*0c50*/  IABS R0, R9 ;  /* 0x0000000900007213 */ /* 0x000fc60000000000 */
[----:B------:R-:W-:Y:S01]  /*0c60*/  IMAD R4, R4, R6, RZ ;  /* 0x0000000604047224 */ /* 0x000fe200078e02ff */
[----:B------:R-:W-:-:S03]  /*0c70*/  MOV R5, R0 ;  /* 0x0000000000057202 */ /* 0x000fc60000000f00 */
        /* <DEDUP_REMOVED lines=19> */
[----:B------:R-:W-:-:S04]  /*0db0*/  IMNMX R6, R7, R0, PT ;  /* 0x0000000007067217 */ /* 0x000fc80003800200 */
[-C--:B------:R-:W-:Y:S02]  /*0dc0*/  IABS R0, R6.reuse ;  /* 0x0000000600007213 */ /* 0x080fe40000000000 */
[----:B------:R-:W-:-:S03]  /*0dd0*/  IABS R9, R6 ;  /* 0x0000000600097213 */ /* 0x000fc60000000000 */
[----:B------:R-:W-:-:S04]  /*0de0*/  IMAD.MOV.U32 R5, RZ, RZ, R0 ;  /* 0x000000ffff057224 */ /* 0x000fc800078e0000 */
[----:B------:R-:W1:Y:S08]  /*0df0*/  I2F.RP R2, R5 ;  /* 0x0000000500027306 */ /* 0x000e700000209400 */
[----:B-1----:R-:W1:Y:S02]  /*0e00*/  MUFU.RCP R2, R2 ;  /* 0x0000000200027308 */ /* 0x002e640000001000 */
[----:B-1----:R-:W-:-:S06]  /*0e10*/  IADD3 R2, R2, 0xffffffe, RZ ;  /* 0x0ffffffe02027810 */ /* 0x002fcc0007ffe0ff */
[----:B------:R-:W1:Y:S02]  /*0e20*/  F2I.FTZ.U32.TRUNC.NTZ R3, R2 ;  /* 0x0000000200037305 */ /* 0x000e64000021f000 */
[----:B-1----:R-:W-:Y:S01]  /*0e30*/  IADD3 R0, RZ, -R3, RZ ;  /* 0x80000003ff007210 */ /* 0x002fe20007ffe0ff */
[----:B------:R-:W-:-:S04]  /*0e40*/  IMAD.MOV.U32 R2, RZ, RZ, RZ ;  /* 0x000000ffff027224 */ /* 0x000fc800078e00ff */
[----:B------:R-:W-:Y:S01]  /*0e50*/  IMAD.MOV.U32 R7, RZ, RZ, R0 ;  /* 0x000000ffff077224 */ /* 0x000fe200078e0000 */
[----:B------:R-:W-:-:S03]  /*0e60*/  IABS R0, R8 ;  /* 0x0000000800007213 */ /* 0x000fc60000000000 */
[----:B------:R-:W-:Y:S02]  /*0e70*/  IMAD R7, R7, R5, RZ ;  /* 0x0000000507077224 */ /* 0x000fe400078e02ff */
        /* <DEDUP_REMOVED lines=19> */
.L_x_1811:
[----:B------:R-:W-:Y:S05]  /*0fb0*/  BSYNC B0 ;  /* 0x0000000000007941 */ /* 0x000fea0003800000 */
.L_x_1809:
[----:B------:R-:W-:-:S04]  /*0fc0*/  LOP3.LUT R0, RZ, R0, RZ, 0x33, !PT ;  /* 0x00000000ff007212 */ /* 0x000fc800078e33ff */
[----:B------:R-:W-:-:S05]  /*0fd0*/  IADD3 R0, R0, R13, RZ ;  /* 0x0000000d00007210 */ /* 0x000fca0007ffe0ff */
[----:B------:R1:W-:Y:S01]  /*0fe0*/  STL [R1+0x80], R0 ;  /* 0x0000800001007387 */ /* 0x0003e20000100800 */
[----:B------:R-:W-:Y:S05]  /*0ff0*/  BRA `(.L_x_1812) ;  /* 0x0000003000007947 */ /* 0x000fea0003800000 */
.L_x_1800:
[----:B------:R1:W-:Y:S01]  /*1000*/  STL [R1+0x80], RZ ;  /* 0x000080ff01007387 */ /* 0x0003e20000100800 */
[----:B------:R-:W-:Y:S02]  /*1010*/  MOV R230, UR5 ;  /* 0x0000000500e67c02 */ /* 0x000fe40008000f00 */
[----:B------:R-:W-:-:S03]  /*1020*/  MOV R218, RZ ;  /* 0x000000ff00da7202 */ /* 0x000fc60000000f00 */
.L_x_1812:
[----:B-1----:R-:W2:Y:S01]  /*1030*/  LDL R0, [R1+0x80] ;  /* 0x0000800001007983 */ /* 0x002ea20000100800 */
[----:B------:R-:W-:Y:S01]  /*1040*/  ISETP.NE.AND P0, PT, R14, RZ, PT ;  /* 0x000000ff0e00720c */ /* 0x000fe20003f05270 */
[----:B------:R-:W-:Y:S01]  /*1050*/  IMAD.MOV.U32 R6, RZ, RZ, R218 ;  /* 0x000000ffff067224 */ /* 0x000fe200078e00da */
[----:B------:R-:W-:Y:S01]  /*1060*/  MOV R7, R219 ;  /* 0x000000db00077202 */ /* 0x000fe20000000f00 */
[----:B------:R-:W-:Y:S10]  /*1070*/  WARPSYNC 0xffffffff ;  /* 0xffffffff00007948 */ /* 0x000ff40003800000 */
[----:B------:R-:W-:-:S04]  /*1080*/  @!P0 IMAD.MOV.U32 R216, RZ, RZ, R230 ;  /* 0x000000ffffd88224 */ /* 0x000fc800078e00e6 */
[----:B------:R-:W-:Y:S01]  /*1090*/  IMAD.MOV.U32 R4, RZ, RZ, R216 ;  /* 0x000000ffff047224 */ /* 0x000fe200078e00d8 */
[----:B--2---:R-:W-:-:S05]  /*10a0*/  MOV R5, R0 ;  /* 0x0000000000057202 */ /* 0x004fca0000000f00 */
[----:B------:R1:W-:Y:S04]  /*10b0*/  @!P0 STS.128 [0x24100], R4 ;  /* 0x02410004ff008388 */ /* 0x0003e80000000c00 */
[----:B------:R-:W-:Y:S06]  /*10c0*/  BAR.ARV 0x5, 0x100 ;  /* 0x0144000000007b1d */ /* 0x000fec0000002000 */
.L_x_1798:
[----:B---3--:R-:W-:-:S13]  /*10d0*/  ISETP.GE.AND P0, PT, R219, c[0x0][0x53c], PT ;  /* 0x00014f00db007a0c */ /* 0x008fda0003f06270 */
[----:B------:R-:W-:Y:S05]  /*10e0*/  @P0 EXIT ;  /* 0x000000000000094d */ /* 0x000fea0003800000 */
[----:B------:R-:W3:Y:S01]  /*10f0*/  S2R R15, SR_TID.X ;  /* 0x00000000000f7919 */ /* 0x000ee20000002100 */
[----:B------:R-:W-:Y:S01]  /*1100*/  IMAD.MOV.U32 R157, RZ, RZ, 0x20 ;  /* 0x00000020ff9d7424 */ /* 0x000fe200078e00ff */
[----:B------:R-:W-:Y:S01]  /*1110*/  ULDC UR12, c[0x0][0x20] ;  /* 0x00000800000c7ab9 */ /* 0x000fe20000000800 */
[----:B------:R-:W-:Y:S01]  /*1120*/  IMAD.MOV.U32 R154, RZ, RZ, 0x40 ;  /* 0x00000040ff9a7424 */ /* 0x000fe200078e00ff */
[----:B------:R-:W-:Y:S02]  /*1130*/  UIADD3 UR12, UP0, UR4, UR12, URZ ;  /* 0x0000000c040c7290 */ /* 0x000fe4000ff1e03f */
[----:B------:R-:W-:Y:S02]  /*1140*/  ULDC UR11, c[0x0][0x24] ;  /* 0x00000900000b7ab9 */ /* 0x000fe40000000800 */
[----:B------:R-:W-:Y:S01]  /*1150*/  UIADD3.X UR11, URZ, UR11, URZ, UP0, !UPT ;  /* 0x0000000b3f0b7290 */ /* 0x000fe200087fe43f */
[----:B---3--:R-:W-:-:S04]  /*1160*/  SHF.R.S32.HI R12, RZ, 0x1f, R15 ;  /* 0x0000001fff0c7819 */ /* 0x008fc8000001140f */
[CC--:B--2---:R-:W-:Y:S02]  /*1170*/  LEA.HI R0, R12.reuse, R15.reuse, RZ, 0x4 ;  /* 0x0000000f0c007211 */ /* 0x0c4fe400078f20ff */
[-C--:B------:R-:W-:Y:S02]  /*1180*/  LEA.HI R8, R12, R15.reuse, RZ, 0x3 ;  /* 0x0000000f0c087211 */ /* 0x080fe400078f18ff */
[----:B-1----:R-:W-:Y:S02]  /*1190*/  SHF.R.S32.HI R4, RZ, 0x4, R0 ;  /* 0x00000004ff047819 */ /* 0x002fe40000011400 */
[----:B------:R-:W-:Y:S02]  /*11a0*/  LOP3.LUT R5, R8, 0xfffffff8, RZ, 0xc0, !PT ;  /* 0xfffffff808057812 */ /* 0x000fe400078ec0ff */
[----:B------:R-:W-:Y:S02]  /*11b0*/  SHF.R.S32.HI R224, RZ, 0x3, R8 ;  /* 0x00000003ffe07819 */ /* 0x000fe40000011408 */
[----:B------:R-:W-:Y:S01]  /*11c0*/  LEA.HI R2, R0, R4, RZ, 0x1 ;  /* 0x0000000400027211 */ /* 0x000fe200078f08ff */
[----:B------:R-:W-:Y:S01]  /*11d0*/  IMAD.IADD R234, R15, 0x1, -R5 ;  /* 0x000000010fea7824 */ /* 0x000fe200078e0a05 */
[----:B------:R-:W-:Y:S01]  /*11e0*/  LEA.HI R9, R12, R15, RZ, 0x5 ;  /* 0x0000000f0c097211 */ /* 0x000fe200078f28ff */
[----:B------:R-:W-:Y:S01]  /*11f0*/  IMAD.SHL.U32 R3, R224, 0x40, RZ ;  /* 0x00000040e0037824 */ /* 0x000fe200078e00ff */
[----:B------:R-:W-:Y:S01]  /*1200*/  LOP3.LUT R5, R2, 0xfffffffe, RZ, 0xc0, !PT ;  /* 0xfffffffe02057812 */ /* 0x000fe200078ec0ff */
[----:B------:R-:W-:Y:S01]  /*1210*/  IMAD.SHL.U32 R208, R234, 0x8, RZ ;  /* 0x00000008ead07824 */ /* 0x000fe200078e00ff */
[----:B------:R-:W-:-:S02]  /*1220*/  LOP3.LUT R2, R0, 0xfffffff0, RZ, 0xc0, !PT ;  /* 0xfffffff000027812 */ /* 0x000fc400078ec0ff */
[----:B------:R-:W-:Y:S01]  /*1230*/  LOP3.LUT R0, R3, 0x1c0, RZ, 0xc0, !PT ;  /* 0x000001c003007812 */ /* 0x000fe200078ec0ff */
[----:B------:R-:W-:Y:S01]  /*1240*/  IMAD.IADD R10, R4, 0x1, -R5 ;  /* 0x00000001040a7824 */ /* 0x000fe200078e0a05 */
[----:B------:R-:W-:Y:S01]  /*1250*/  LOP3.LUT R6, R9, 0xffffffe0, RZ, 0xc0, !PT ;  /* 0xffffffe009067812 */ /* 0x000fe200078ec0ff */
[C---:B------:R-:W-:Y:S01]  /*1260*/  IMAD.IADD R3, R15.reuse, 0x1, -R2 ;  /* 0x000000010f037824 */ /* 0x040fe200078e0a02 */
[----:B------:R-:W-:Y:S02]  /*1270*/  SHF.R.U32.HI R4, RZ, 0x3, R0 ;  /* 0x00000003ff047819 */ /* 0x000fe40000011600 */
[----:B------:R-:W-:Y:S01]  /*1280*/  LOP3.LUT R2, R0, 0x38, R208, 0xf8, !PT ;  /* 0x0000003800027812 */ /* 0x000fe200078ef8d0 */
[----:B------:R-:W-:Y:S01]  /*1290*/  IMAD.SHL.U32 R0, R234, 0x40, RZ ;  /* 0x00000040ea007824 */ /* 0x000fe200078e00ff */
[----:B------:R-:W-:Y:S01]  /*12a0*/  SHF.R.S32.HI R7, RZ, 0x1f, R3 ;  /* 0x0000001fff077819 */ /* 0x000fe20000011403 */
[----:B------:R-:W-:Y:S01]  /*12b0*/  IMAD.IADD R14, R15, 0x1, -R6 ;  /* 0x000000010f0e7824 */ /* 0x000fe200078e0a06 */
[----:B------:R-:W-:-:S02]  /*12c0*/  LOP3.LUT R11, R2, R4, RZ, 0x3c, !PT ;  /* 0x00000004020b7212 */ /* 0x000fc400078e3cff */
[----:B------:R-:W-:Y:S02]  /*12d0*/  LEA.HI R7, R7, R3, RZ, 0x3 ;  /* 0x0000000307077211 */ /* 0x000fe400078f18ff */
[----:B------:R-:W-:Y:S02]  /*12e0*/  LOP3.LUT R0, R0, 0x1c0, RZ, 0xc0, !PT ;  /* 0x000001c000007812 */ /* 0x000fe400078ec0ff */
[----:B------:R-:W-:Y:S02]  /*12f0*/  LOP3.LUT R5, R7, 0xfffffff8, RZ, 0xc0, !PT ;  /* 0xfffffff807057812 */ /* 0x000fe400078ec0ff */
[----:B------:R-:W-:Y:S02]  /*1300*/  LOP3.LUT R4, R0, 0x8, R8, 0xf8, !PT ;  /* 0x0000000800047812 */ /* 0x000fe400078ef808 */
[----:B------:R-:W-:Y:S01]  /*1310*/  SHF.R.U32.HI R0, RZ, 0x3, R0 ;  /* 0x00000003ff007819 */ /* 0x000fe20000011600 */
[----:B------:R-:W-:Y:S01]  /*1320*/  IMAD.IADD R5, R3, 0x1, -R5 ;  /* 0x0000000103057824 */ /* 0x000fe200078e0a05 */
[----:B------:R-:W-:-:S02]  /*1330*/  SHF.R.S32.HI R228, RZ, 0x5, R9 ;  /* 0x00000005ffe47819 */ /* 0x000fc40000011409 */
[----:B------:R-:W-:Y:S01]  /*1340*/  SHF.R.S32.HI R2, RZ, 0x1f, R9 ;  /* 0x0000001fff027819 */ /* 0x000fe20000011409 */
[----:B------:R-:W-:Y:S01]  /*1350*/  IMAD.SHL.U32 R3, R5, 0x40, RZ ;  /* 0x0000004005037824 */ /* 0x000fe200078e00ff */
[----:B------:R-:W-:Y:S02]  /*1360*/  LOP3.LUT R9, R4, R0, RZ, 0x3c, !PT ;  /* 0x0000000004097212 */ /* 0x000fe400078e3cff */
[----:B------:R-:W-:Y:S02]  /*1370*/  LEA.HI R0, R2, R228, RZ, 0x3 ;  /* 0x000000e402007211 */ /* 0x000fe400078f18ff */
[----:B------:R-:W-:Y:S02]  /*1380*/  SHF.R.S32.HI R2, RZ, 0x1f, R14 ;  /* 0x0000001fff027819 */ /* 0x000fe4000001140e */
[----:B------:R-:W-:Y:S02]  /*1390*/  LOP3.LUT R4, R0, 0xffffff8, RZ, 0xc0, !PT ;  /* 0x0ffffff800047812 */ /* 0x000fe400078ec0ff */
[----:B------:R-:W-:Y:S01]  /*13a0*/  LEA.HI R8, R2, R14, RZ, 0x2 ;  /* 0x0000000e02087211 */ /* 0x000fe200078f10ff */
[----:B------:R-:W-:Y:S01]  /*13b0*/  IMAD.SHL.U32 R2, R10, 0x8, RZ ;  /* 0x000000080a027824 */ /* 0x000fe200078e00ff */
[----:B------:R-:W-:Y:S01]  /*13c0*/  LOP3.LUT R0, R3, 0x1c0, RZ, 0xc0, !PT ;  /* 0x000001c003007812 */ /* 0x000fe200078ec0ff */
[----:B------:R-:W-:Y:S01]  /*13d0*/  IMAD.IADD R4, R228, 0x1, -R4 ;  /* 0x00000001e4047824 */ /* 0x000fe200078e0a04 */
[----:B------:R-:W-:-:S02]  /*13e0*/  SHF.R.S32.HI R3, RZ, 0x2, R8 ;  /* 0x00000002ff037819 */ /* 0x000fc40000011408 */
[----:B------:R-:W-:Y:S02]  /*13f0*/  LOP3.LUT R2, R0, 0x8, R2, 0xf8, !PT ;  /* 0x0000000800027812 */ /* 0x000fe400078ef802 */
[----:B------:R-:W-:Y:S01]  /*1400*/  SHF.R.U32.HI R0, RZ, 0x3, R0 ;  /* 0x00000003ff007819 */ /* 0x000fe20000011600 */
[----:B------:R-:W-:Y:S01]  /*1410*/  IMAD R13, R4, 0x10, R3 ;  /* 0x00000010040d7824 */ /* 0x000fe200078e0203 */
[----:B------:R-:W-:Y:S01]  /*1420*/  LEA.HI R4, R12, R15, RZ, 0x2 ;  /* 0x0000000f0c047211 */ /* 0x000fe200078f10ff */
[----:B------:R-:W-:Y:S01]  /*1430*/  IMAD.SHL.U32 R3, R7, 0x40, RZ ;  /* 0x0000004007037824 */ /* 0x000fe200078e00ff */
[----:B------:R-:W-:Y:S01]  /*1440*/  LOP3.LUT R0, R2, R0, RZ, 0x3c, !PT ;  /* 0x0000000002007212 */ /* 0x000fe200078e3cff */
[----:B------:R-:W-:Y:S01]  /*1450*/  IMAD R2, R10, 0x200, R9 ;  /* 0x000002000a027824 */ /* 0x000fe200078e0209 */
[----:B------:R-:W-:Y:S01]  /*1460*/  SHF.R.S32.HI R214, RZ, 0x2, R4 ;  /* 0x00000002ffd67819 */ /* 0x000fe20000011404 */
[----:B------:R-:W-:Y:S01]  /*1470*/  STL [R1+0x94], R13 ;  /* 0x0000940d01007387 */ /* 0x000fe20000100800 */
[----:B------:R-:W-:-:S02]  /*1480*/  LOP3.LUT R0, R0, 0xfffffe00, R3, 0xf8, !PT ;  /* 0xfffffe0000007812 */ /* 0x000fc400078ef803 */
[----:B------:R-:W-:Y:S02]  /*1490*/  SHF.R.S32.HI R3, RZ, 0x1f, R4 ;  /* 0x0000001fff037819 */ /* 0x000fe40000011404 */
[----:B------:R-:W-:Y:S02]  /*14a0*/  LOP3.LUT R4, R4, 0xfffffffc, RZ, 0xc0, !PT ;  /* 0xfffffffc04047812 */ /* 0x000fe400078ec0ff */
[----:B------:R-:W-:Y:S02]  /*14b0*/  LEA.HI R3, R3, R214, RZ, 0x3 ;  /* 0x000000d603037211 */ /* 0x000fe400078f18ff */
[----:B------:R-:W-:Y:S01]  /*14c0*/  LEA.HI R6, R12, R15, RZ, 0x6 ;  /* 0x0000000f0c067211 */ /* 0x000fe200078f30ff */
[----:B------:R-:W-:Y:S01]  /*14d0*/  IMAD.IADD R7, R15, 0x1, -R4 ;  /* 0x000000010f077824 */ /* 0x000fe200078e0a04 */
[----:B------:R-:W-:Y:S02]  /*14e0*/  LOP3.LUT R4, R3, 0xfffffff8, RZ, 0xc0, !PT ;  /* 0xfffffff803047812 */ /* 0x000fe400078ec0ff */
[----:B------:R-:W-:Y:S01]  /*14f0*/  R2P PR, R5, 0x6 ;  /* 0x0000000605007804 */ /* 0x000fe20000000000 */
[----:B------:R-:W-:Y:S01]  /*1500*/  IMAD.SHL.U32 R6, R6, 0x8, RZ ;  /* 0x0000000806067824 */ /* 0x000fe200078e00ff */
[C---:B------:R-:W-:Y:S01]  /*1510*/  LEA.HI R3, R7.reuse, R7, RZ, 0x1 ;  /* 0x0000000707037211 */ /* 0x040fe200078f08ff */
[----:B------:R-:W-:Y:S01]  /*1520*/  IMAD.IADD R222, R214, 0x1, -R4 ;  /* 0x00000001d6de7824 */ /* 0x000fe200078e0a04 */
[----:B------:R-:W-:Y:S01]  /*1530*/  LEA R159, R0, 0x100, 0x1 ;  /* 0x00000100009f7811 */ /* 0x000fe200078e08ff */
[----:B------:R-:W-:Y:S01]  /*1540*/  IMAD.SHL.U32 R106, R7, 0x4, RZ ;  /* 0x00000004076a7824 */ /* 0x000fe200078e00ff */
[----:B------:R-:W-:Y:S01]  /*1550*/  LOP3.LUT R4, R3, 0x1ffffffe, RZ, 0xc0, !PT ;  /* 0x1ffffffe03047812 */ /* 0x000fe200078ec0ff */
[----:B------:R-:W-:Y:S01]  /*1560*/  IMAD.SHL.U32 R5, R228, 0x400, RZ ;  /* 0x00000400e4057824 */ /* 0x000fe200078e00ff */
[----:B------:R-:W-:-:S02]  /*1570*/  LOP3.LUT R3, R8, 0x7ffffffc, RZ, 0xc0, !PT ;  /* 0x7ffffffc08037812 */ /* 0x000fc400078ec0ff */
[----:B------:R-:W-:Y:S01]  /*1580*/  SEL R157, R157, 0xffffffe0, !P1 ;  /* 0xffffffe09d9d7807 */ /* 0x000fe20004800000 */
[----:B------:R-:W-:Y:S01]  /*1590*/  IMAD.IADD R4, R7, 0x1, -R4 ;  /* 0x0000000107047824 */ /* 0x000fe200078e0a04 */
[----:B------:R-:W-:Y:S01]  /*15a0*/  LOP3.LUT R6, R11, 0x7ffffe00, R6, 0xf8, !PT ;  /* 0x7ffffe000b067812 */ /* 0x000fe200078ef806 */
[----:B------:R-:W-:Y:S01]  /*15b0*/  IMAD.IADD R3, R14, 0x1, -R3 ;  /* 0x000000010e037824 */ /* 0x000fe200078e0a03 */
[----:B------:R-:W-:Y:S01]  /*15c0*/  SEL R154, R154, 0xffffffc0, !P2 ;  /* 0xffffffc09a9a7807 */ /* 0x000fe20005000000 */
[----:B------:R-:W-:Y:S01]  /*15d0*/  IMAD.IADD R225, R157, 0x1, R159 ;  /* 0x000000019de17824 */ /* 0x000fe200078e029f */
[----:B------:R-:W-:Y:S01]  /*15e0*/  LEA R158, R2, 0xc100, 0x1 ;  /* 0x0000c100029e7811 */ /* 0x000fe200078e08ff */
[----:B------:R-:W-:Y:S01]  /*15f0*/  IMAD.SHL.U32 R8, R3, 0x2, RZ ;  /* 0x0000000203087824 */ /* 0x000fe200078e00ff */
[C---:B------:R-:W-:Y:S01]  /*1600*/  IADD3 R212, R208.reuse, 0x40, RZ ;  /* 0x00000040d0d47810 */ /* 0x040fe20007ffe0ff */
[----:B------:R-:W-:Y:S01]  /*1610*/  IMAD.IADD R152, R5, 0x1, R0 ;  /* 0x0000000105987824 */ /* 0x000fe200078e0200 */
[----:B------:R-:W-:Y:S01]  /*1620*/  IADD3 R220, R208, 0x80, RZ ;  /* 0x00000080d0dc7810 */ /* 0x000fe20007ffe0ff */
[----:B------:R-:W-:Y:S01]  /*1630*/  IMAD.SHL.U32 R105, R6, 0x2, RZ ;  /* 0x0000000206697824 */ /* 0x000fe200078e00ff */
[----:B------:R-:W-:Y:S01]  /*1640*/  IADD3 R7, R8, 0x8, RZ ;  /* 0x0000000808077810 */ /* 0x000fe20007ffe0ff */
[----:B------:R-:W-:Y:S01]  /*1650*/  IMAD R3, R4, 0x8, R13 ;  /* 0x0000000804037824 */ /* 0x000fe200078e020d */
[C---:B------:R-:W-:Y:S01]  /*1660*/  IADD3 R235, R8.reuse, 0xb8, RZ ;  /* 0x000000b808eb7810 */ /* 0x040fe20007ffe0ff */
[----:B------:R-:W-:Y:S01]  /*1670*/  STL [R1+0x7c], R8 ;  /* 0x00007c0801007387 */ /* 0x000fe20000100800 */
[----:B------:R-:W-:Y:S01]  /*1680*/  IADD3 R6, R8, 0x10, RZ ;  /* 0x0000001008067810 */ /* 0x000fe20007ffe0ff */
[C---:B------:R-:W-:Y:S01]  /*1690*/  IMAD.IADD R160, R154.reuse, 0x1, R159 ;  /* 0x000000019aa07824 */ /* 0x040fe200078e029f */
[----:B------:R-:W-:Y:S01]  /*16a0*/  SHF.R.S32.HI R0, RZ, 0x1f, R235 ;  /* 0x0000001fff007819 */ /* 0x000fe200000114eb */
[----:B------:R1:W-:Y:S01]  /*16b0*/  STL [R1+0x78], R7 ;  /* 0x0000780701007387 */ /* 0x0003e20000100800 */
[----:B------:R-:W-:Y:S01]  /*16c0*/  IMAD.IADD R0, R154, 0x1, R225 ;  /* 0x000000019a007824 */ /* 0x000fe200078e02e1 */
[----:B------:R-:W-:Y:S01]  /*16d0*/  SHF.R.S32.HI R2, RZ, 0x1f, R6 ;  /* 0x0000001fff027819 */ /* 0x000fe20000011406 */
[----:B------:R-:W-:Y:S01]  /*16e0*/  IMAD.IADD R229, R157, 0x1, R160 ;  /* 0x000000019de57824 */ /* 0x000fe200078e02a0 */
[----:B------:R-:W-:Y:S01]  /*16f0*/  STL [R1+0x74], R6 ;  /* 0x0000740601007387 */ /* 0x000fe20000100800 */
[----:B------:R-:W-:-:S02]  /*1700*/  IADD3 R252, R8, 0x20, RZ ;  /* 0x0000002008fc7810 */ /* 0x000fc40007ffe0ff */
[C---:B------:R-:W-:Y:S01]  /*1710*/  IADD3 R251, R8.reuse, 0x28, RZ ;  /* 0x0000002808fb7810 */ /* 0x040fe20007ffe0ff */
[----:B------:R-:W-:Y:S01]  /*1720*/  STL [R1+0x84], R0 ;  /* 0x0000840001007387 */ /* 0x000fe20000100800 */
[C---:B------:R-:W-:Y:S02]  /*1730*/  IADD3 R250, R8.reuse, 0x38, RZ ;  /* 0x0000003808fa7810 */ /* 0x040fe40007ffe0ff */
[----:B------:R-:W-:Y:S01]  /*1740*/  IADD3 R249, R8, 0x40, RZ ;  /* 0x0000004008f97810 */ /* 0x000fe20007ffe0ff */
[----:B------:R2:W-:Y:S01]  /*1750*/  STL [R1+0x98], R3 ;  /* 0x0000980301007387 */ /* 0x0005e20000100800 */
[----:B------:R-:W-:Y:S02]  /*1760*/  LEA R152, R152, 0x18100, 0x1 ;  /* 0x0001810098987811 */ /* 0x000fe400078e08ff */
[C---:B------:R-:W-:Y:S01]  /*1770*/  IADD3 R233, R8.reuse, 0x30, RZ ;  /* 0x0000003008e97810 */ /* 0x040fe20007ffe0ff */
[----:B------:R3:W-:Y:S01]  /*1780*/  STL [R1+0x8c], R2 ;  /* 0x00008c0201007387 */ /* 0x0007e20000100800 */
[----:B------:R-:W-:Y:S01]  /*1790*/  IADD3 R247, R8, 0x50, RZ ;  /* 0x0000005008f77810 */ /* 0x000fe20007ffe0ff */
[----:B------:R-:W-:Y:S01]  /*17a0*/  IMAD.IADD R153, R152, 0x1, R157 ;  /* 0x0000000198997824 */ /* 0x000fe200078e029d */
[----:B------:R-:W-:Y:S01]  /*17b0*/  IADD3 R246, R8, 0x58, RZ ;  /* 0x0000005808f67810 */ /* 0x000fe20007ffe0ff */
[--C-:B------:R-:W-:Y:S01]  /*17c0*/  IMAD.IADD R155, R152, 0x1, R154.reuse ;  /* 0x00000001989b7824 */ /* 0x100fe200078e029a */
[C---:B------:R-:W-:Y:S01]  /*17d0*/  IADD3 R248, R8.reuse, 0x48, RZ ;  /* 0x0000004808f87810 */ /* 0x040fe20007ffe0ff */
[----:B------:R-:W-:Y:S01]  /*17e0*/  IMAD.IADD R154, R153, 0x1, R154 ;  /* 0x00000001999a7824 */ /* 0x000fe200078e029a */
[----:B------:R-:W-:-:S02]  /*17f0*/  IADD3 R245, R8, 0x68, RZ ;  /* 0x0000006808f57810 */ /* 0x000fc40007ffe0ff */
[----:B-1----:R-:W-:Y:S02]  /*1800*/  SHF.R.S32.HI R7, RZ, 0x1f, R7 ;  /* 0x0000001fff077819 */ /* 0x002fe40000011407 */
[C---:B------:R-:W-:Y:S02]  /*1810*/  IADD3 R244, R8.reuse, 0x70, RZ ;  /* 0x0000007008f47810 */ /* 0x040fe40007ffe0ff */
[C---:B------:R-:W-:Y:S01]  /*1820*/  IADD3 R232, R8.reuse, 0x60, RZ ;  /* 0x0000006008e87810 */ /* 0x040fe20007ffe0ff */
[----:B------:R-:W-:Y:S01]  /*1830*/  STL [R1+0x90], R7 ;  /* 0x0000900701007387 */ /* 0x000fe20000100800 */
[C---:B------:R-:W-:Y:S02]  /*1840*/  IADD3 R242, R8.reuse, 0x80, RZ ;  /* 0x0000008008f27810 */ /* 0x040fe40007ffe0ff */
[C---:B------:R-:W-:Y:S02]  /*1850*/  IADD3 R241, R8.reuse, 0x88, RZ ;  /* 0x0000008808f17810 */ /* 0x040fe40007ffe0ff */
[----:B------:R-:W-:-:S02]  /*1860*/  IADD3 R243, R8, 0x78, RZ ;  /* 0x0000007808f37810 */ /* 0x000fc40007ffe0ff */
[C---:B--2---:R-:W-:Y:S02]  /*1870*/  IADD3 R3, R8.reuse, 0x18, RZ ;  /* 0x0000001808037810 */ /* 0x044fe40007ffe0ff */
[C---:B------:R-:W-:Y:S02]  /*1880*/  IADD3 R239, R8.reuse, 0x98, RZ ;  /* 0x0000009808ef7810 */ /* 0x040fe40007ffe0ff */
[----:B------:R-:W-:Y:S01]  /*1890*/  SHF.R.S32.HI R4, RZ, 0x1f, R3 ;  /* 0x0000001fff047819 */ /* 0x000fe20000011403 */
[----:B------:R1:W-:Y:S01]  /*18a0*/  STL [R1+0x70], R3 ;  /* 0x0000700301007387 */ /* 0x0003e20000100800 */
[----:B---3--:R-:W-:Y:S02]  /*18b0*/  SHF.R.S32.HI R2, RZ, 0x1f, R251 ;  /* 0x0000001fff027819 */ /* 0x008fe400000114fb */
[----:B------:R-:W-:Y:S01]  /*18c0*/  IADD3 R238, R8, 0xa0, RZ ;  /* 0x000000a008ee7810 */ /* 0x000fe20007ffe0ff */
[----:B------:R2:W-:Y:S01]  /*18d0*/  STL [R1+0x88], R4 ;  /* 0x0000880401007387 */ /* 0x0005e20000100800 */
[----:B------:R-:W-:-:S02]  /*18e0*/  SHF.R.S32.HI R2, RZ, 0x1f, R249 ;  /* 0x0000001fff027819 */ /* 0x000fc400000114f9 */
        /* <DEDUP_REMOVED lines=9> */
[----:B-1----:R-:W-:Y:S02]  /*1980*/  SHF.R.S32.HI R3, RZ, 0x1f, R252 ;  /* 0x0000001fff037819 */ /* 0x002fe400000114fc */
[----:B------:R-:W-:Y:S02]  /*1990*/  SHF.R.S32.HI R3, RZ, 0x1f, R250 ;  /* 0x0000001fff037819 */ /* 0x000fe400000114fa */
[----:B--2---:R-:W-:-:S02]  /*19a0*/  SHF.R.S32.HI R4, RZ, 0x1f, R233 ;  /* 0x0000001fff047819 */ /* 0x004fc400000114e9 */
        /* <DEDUP_REMOVED lines=9> */
[C---:B------:R-:W-:Y:S02]  /*1a40*/  IADD3 R11, R105.reuse, 0xc100, RZ ;  /* 0x0000c100690b7810 */ /* 0x040fe40007ffe0ff */
[----:B------:R-:W-:Y:S02]  /*1a50*/  IADD3 R10, R105, 0x100, RZ ;  /* 0x00000100690a7810 */ /* 0x000fe40007ffe0ff */
[----:B------:R-:W-:-:S02]  /*1a60*/  SHF.R.S32.HI R4, RZ, 0x1f, R240 ;  /* 0x0000001fff047819 */ /* 0x000fc400000114f0 */
[----:B------:R-:W-:Y:S02]  /*1a70*/  SHF.R.S32.HI R3, RZ, 0x1f, R237 ;  /* 0x0000001fff037819 */ /* 0x000fe400000114ed */
[----:B------:R-:W-:Y:S02]  /*1a80*/  SHF.R.S32.HI R2, RZ, 0x1f, R236 ;  /* 0x0000001fff027819 */ /* 0x000fe400000114ec */
.L_x_1982:
[----:B------:R-:W-:Y:S01]  /*1a90*/  ISETP.NE.U32.AND P0, PT, RZ, c[0x0][0x370], PT ;  /* 0x0000dc00ff007a0c */ /* 0x000fe20003f05070 */
[----:B------:R-:W-:Y:S01]  /*1aa0*/  IMAD.MOV.U32 R19, RZ, RZ, 0x4 ;  /* 0x00000004ff137424 */ /* 0x000fe200078e00ff */
[----:B------:R-:W-:Y:S01]  /*1ab0*/  ISETP.NE.U32.AND P1, PT, RZ, c[0x0][0x350], PT ;  /* 0x0000d400ff007a0c */ /* 0x000fe20003f25070 */
[----:B------:R-:W-:Y:S01]  /*1ac0*/  IMAD.MOV.U32 R0, RZ, RZ, RZ ;  /* 0x000000ffff007224 */ /* 0x000fe200078e00ff */
[----:B------:R-:W-:Y:S01]  /*1ad0*/  ISETP.NE.AND.EX P0, PT, RZ, c[0x0][0x374], PT, P0 ;  /* 0x0000dd00ff007a0c */ /* 0x000fe20003f05300 */
[----:B------:R-:W-:Y:S01]  /*1ae0*/  IMAD.MOV.U32 R17, RZ, RZ, RZ ;  /* 0x000000ffff117224 */ /* 0x000fe200078e00ff */
[----:B------:R-:W-:Y:S01]  /*1af0*/  ISETP.NE.AND.EX P4, PT, RZ, c[0x0][0x354], PT, P1 ;  /* 0x0000d500ff007a0c */ /* 0x000fe20003f85310 */
[----:B------:R-:W-:Y:S01]  /*1b00*/  IMAD.WIDE R4, R219, R19, c[0x0][0x350] ;  /* 0x0000d400db047625 */ /* 0x000fe200078e0213 */
[----:B------:R-:W-:-:S02]  /*1b10*/  ISETP.NE.U32.AND P3, PT, RZ, c[0x0][0x358], PT ;  /* 0x0000d600ff007a0c */ /* 0x000fc40003f65070 */
[----:B------:R-:W-:Y:S02]  /*1b20*/  ISETP.NE.U32.AND P2, PT, RZ, c[0x0][0x348], PT ;  /* 0x0000d200ff007a0c */ /* 0x000fe40003f45070 */
[----:B------:R-:W-:Y:S01]  /*1b30*/  ISETP.NE.AND.EX P3, PT, RZ, c[0x0][0x35c], PT, P3 ;  /* 0x0000d700ff007a0c */ /* 0x000fe20003f65330 */
[----:B------:R-:W-:Y:S01]  /*1b40*/  IMAD.MOV.U32 R18, RZ, RZ, RZ ;  /* 0x000000ffff127224 */ /* 0x000fe200078e00ff */
[----:B------:R-:W-:-:S03]  /*1b50*/  ISETP.NE.AND.EX P2, PT, RZ, c[0x0][0x34c], PT, P2 ;  /* 0x0000d300ff007a0c */ /* 0x000fc60003f45320 */
[CC--:B------:R-:W-:Y:S02]  /*1b60*/  @P0 IMAD.WIDE R2, R219.reuse, R19.reuse, c[0x0][0x370] ;  /* 0x0000dc00db020625 */ /* 0x0c0fe400078e0213 */
[----:B------:R-:W2:Y:S04]  /*1b70*/  @P4 LDG.E R17, [R4.64] ;  /* 0x0000000e04114981 */ /* 0x000ea8000c1e1900 */
[----:B------:R1:W2:Y:S01]  /*1b80*/  @P0 LDG.E R0, [R2.64] ;  /* 0x0000000e02000981 */ /* 0x0002a2000c1e1900 */
[----:B------:R-:W-:Y:S01]  /*1b90*/  ISETP.NE.U32.AND P1, PT, RZ, c[0x0][0x360], PT ;  /* 0x0000d800ff007a0c */ /* 0x000fe20003f25070 */
[----:B------:R-:W-:Y:S01]  /*1ba0*/  IMAD.WIDE R6, R219, R19, c[0x0][0x348] ;  /* 0x0000d200db067625 */ /* 0x000fe200078e0213 */
[----:B------:R-:W-:Y:S02]  /*1bb0*/  MOV R8, RZ ;  /* 0x000000ff00087202 */ /* 0x000fe40000000f00 */
[----:B------:R-:W-:-:S04]  /*1bc0*/  ISETP.NE.AND.EX P1, PT, RZ, c[0x0][0x364], PT, P1 ;  /* 0x0000d900ff007a0c */ /* 0x000fc80003f25310 */
[----:B------:R-:W3:Y:S01]  /*1bd0*/  @P2 LDG.E R8, [R6.64] ;  /* 0x0000000e06082981 */ /* 0x000ee2000c1e1900 */
[----:B-1----:R-:W-:-:S05]  /*1be0*/  IMAD.WIDE R2, R219, R19, c[0x0][0x358] ;  /* 0x0000d600db027625 */ /* 0x002fca00078e0213 */
[----:B------:R-:W4:Y:S01]  /*1bf0*/  @P3 LDG.E R18, [R2.64] ;  /* 0x0000000e02123981 */ /* 0x000f22000c1e1900 */
[----:B------:R-:W-:Y:S02]  /*1c00*/  IMAD.MOV.U32 R22, RZ, RZ, c[0x0][0x168] ;  /* 0x00005a00ff167624 */ /* 0x000fe400078e00ff */
[----:B------:R-:W-:-:S05]  /*1c10*/  @P1 IMAD.WIDE R12, R219, R19, c[0x0][0x360] ;  /* 0x0000d800db0c1625 */ /* 0x000fca00078e0213 */
[----:B------:R1:W5:Y:S01]  /*1c20*/  @P1 LDG.E R22, [R12.64] ;  /* 0x0000000e0c161981 */ /* 0x000362000c1e1900 */
[----:B------:R-:W-:Y:S01]  /*1c30*/  YIELD ;  /* 0x0000000000007946 */ /* 0x000fe20003800000 */
[----:B------:R-:W-:Y:S01]  /*1c40*/  LOP3.LUT R221, R218, 0xffff, RZ, 0xc0, !PT ;  /* 0x0000ffffdadd7812 */ /* 0x000fe200078ec0ff */
[----:B------:R-:W-:Y:S01]  /*1c50*/  IMAD.MOV.U32 R14, RZ, RZ, c[0x0][0x1d0] ;  /* 0x00007400ff0e7624 */ /* 0x000fe200078e00ff */
[----:B------:R-:W-:Y:S02]  /*1c60*/  MOV R210, c[0x0][0x228] ;  /* 0x00008a0000d27a02 */ /* 0x000fe40000000f00 */
[----:B--2---:R-:W-:Y:S01]  /*1c70*/  IADD3 R9, R17, R0, RZ ;  /* 0x0000000011097210 */ /* 0x004fe20007ffe0ff */
[----:B------:R-:W-:Y:S04]  /*1c80*/  STL [R1+0x48], R0 ;  /* 0x0000480001007387 */ /* 0x000fe80000100800 */
[----:B------:R-:W-:Y:S04]  /*1c90*/  STL [R1+0x50], R9 ;  /* 0x0000500901007387 */ /* 0x000fe80000100800 */
[----:B---3--:R2:W-:Y:S04]  /*1ca0*/  STL [R1+0x4c], R8 ;  /* 0x00004c0801007387 */ /* 0x0085e80000100800 */
[----:B----4-:R1:W-:Y:S01]  /*1cb0*/  STL [R1+0x54], R18 ;  /* 0x0000541201007387 */ /* 0x0103e20000100800 */
[----:B--2---:R-:W-:-:S05]  /*1cc0*/  IMAD.U32 R8, RZ, RZ, UR12 ;  /* 0x0000000cff087e24 */ /* 0x004fca000f8e00ff */
[----:B------:R-:W-:-:S05]  /*1cd0*/  IADD3 R144, P0, R8, 0x48, RZ ;  /* 0x0000004808907810 */ /* 0x000fca0007f1e0ff */
[----:B------:R-:W-:Y:S01]  /*1ce0*/  IMAD.X R145, RZ, RZ, UR11, P0 ;  /* 0x0000000bff917e24 */ /* 0x000fe200080e06ff */
[----:B------:R-:W-:Y:S05]  /*1cf0*/  @P1 BRA `(.L_x_1813) ;  /* 0x0000004000001947 */ /* 0x000fea0003800000 */
[----:B------:R-:W-:Y:S05]  /*1d00*/  @!P2 BRA `(.L_x_1813) ;  /* 0x000000300000a947 */ /* 0x000fea0003800000 */
[----:B------:R2:W3:Y:S04]  /*1d10*/  LDG.E R8, [R6.64] ;  /* 0x0000000e06087981 */ /* 0x0004e8000c1e1900 */
[----:B--2---:R-:W3:Y:S02]  /*1d20*/  LDG.E R6, [R6.64+0x4] ;  /* 0x0000040e06067981 */ /* 0x004ee4000c1e1900 */
[----:B---3-5:R-:W-:-:S05]  /*1d30*/  IADD3 R22, -R8, R6, RZ ;  /* 0x0000000608167210 */ /* 0x028fca0007ffe1ff */
.L_x_1813:
[----:B-----5:R2:W-:Y:S01]  /*1d40*/  STL [R1+0x58], R22 ;  /* 0x0000581601007387 */ /* 0x0205e20000100800 */
[----:B------:R-:W-:-:S04]  /*1d50*/  ISETP.NE.U32.AND P0, PT, RZ, c[0x0][0x368], PT ;  /* 0x0000da00ff007a0c */ /* 0x000fc80003f05070 */
[----:B------:R-:W-:-:S13]  /*1d60*/  ISETP.NE.AND.EX P0, PT, RZ, c[0x0][0x36c], PT, P0 ;  /* 0x0000db00ff007a0c */ /* 0x000fda0003f05300 */
[----:B------:R-:W-:Y:S05]  /*1d70*/  @!P0 BRA `(.L_x_1814) ;  /* 0x0000003000008947 */ /* 0x000fea0003800000 */
[----:B------:R-:W-:-:S05]  /*1d80*/  IMAD.WIDE R4, R219, R19, c[0x0][0x368] ;  /* 0x0000da00db047625 */ /* 0x000fca00078e0213 */
[----:B------:R3:W5:Y:S01]  /*1d90*/  LDG.E R14, [R4.64] ;  /* 0x0000000e040e7981 */ /* 0x000762000c1e1900 */
[----:B------:R-:W-:Y:S05]  /*1da0*/  BRA `(.L_x_1815) ;  /* 0x0000004000007947 */ /* 0x000fea0003800000 */
.L_x_1814:
[----:B------:R-:W-:Y:S05]  /*1db0*/  @!P4 BRA `(.L_x_1815) ;  /* 0x000000300000c947 */ /* 0x000fea0003800000 */
[----:B------:R3:W4:Y:S04]  /*1dc0*/  LDG.E R6, [R4.64] ;  /* 0x0000000e04067981 */ /* 0x000728000c1e1900 */
[----:B---3--:R-:W4:Y:S02]  /*1dd0*/  LDG.E R4, [R4.64+0x4] ;  /* 0x0000040e04047981 */ /* 0x008f24000c1e1900 */
[----:B----4-:R-:W-:Y:S02]  /*1de0*/  IADD3 R14, -R6, R4, RZ ;  /* 0x00000004060e7210 */ /* 0x010fe40007ffe1ff */
.L_x_1815:
[----:B------:R-:W-:Y:S01]  /*1df0*/  ISETP.NE.U32.AND P0, PT, RZ, c[0x0][0x378], PT ;  /* 0x0000de00ff007a0c */ /* 0x000fe20003f05070 */
[----:B------:R-:W4:Y:S03]  /*1e00*/  LDL R6, [R1+0x80] ;  /* 0x0000800001067983 */ /* 0x000f260000100800 */
[----:B------:R-:W-:Y:S01]  /*1e10*/  ISETP.NE.AND.EX P0, PT, RZ, c[0x0][0x37c], PT, P0 ;  /* 0x0000df00ff007a0c */ /* 0x000fe20003f05300 */
[----:B--23--:R3:W2:Y:S01]  /*1e20*/  @P3 LDG.E R5, [R2.64] ;  /* 0x0000000e02053981 */ /* 0x00c6a2000c1e1900 */
[----:B-----5:R-:W-:-:S03]  /*1e30*/  IMAD.MOV.U32 R20, RZ, RZ, R14 ;  /* 0x000000ffff147224 */ /* 0x020fc600078e000e */
[----:B------:R3:W2:Y:S08]  /*1e40*/  @P3 LDG.E R4, [R2.64+0x4] ;  /* 0x0000040e02043981 */ /* 0x0006b0000c1e1900 */
[----:B---3--:R-:W-:-:S05]  /*1e50*/  @P0 IMAD.WIDE R2, R219, R19, c[0x0][0x378] ;  /* 0x0000de00db020625 */ /* 0x008fca00078e0213 */
[----:B------:R3:W2:Y:S01]  /*1e60*/  @P0 LDG.E R20, [R2.64] ;  /* 0x0000000e02140981 */ /* 0x0006a2000c1e1900 */
[----:B-1----:R-:W-:-:S05]  /*1e70*/  IMAD.IADD R13, R14, 0x1, -R0 ;  /* 0x000000010e0d7824 */ /* 0x002fca00078e0a00 */
[----:B------:R1:W-:Y:S01]  /*1e80*/  STL [R1+0x5c], R13 ;  /* 0x00005c0d01007387 */ /* 0x0003e20000100800 */
[----:B---3--:R-:W-:-:S05]  /*1e90*/  IMAD.MOV.U32 R2, RZ, RZ, c[0x0][0x2c4] ;  /* 0x0000b100ff027624 */ /* 0x008fca00078e00ff */
[----:B------:R-:W-:Y:S01]  /*1ea0*/  ISETP.NE.AND P1, PT, R2, 0x1, PT ;  /* 0x000000010200780c */ /* 0x000fe20003f25270 */
[----:B----4-:R-:W-:-:S05]  /*1eb0*/  IMAD.SHL.U32 R223, R6, 0x80, RZ ;  /* 0x0000008006df7824 */ /* 0x010fca00078e00ff */
[----:B------:R-:W-:Y:S01]  /*1ec0*/  IADD3 R0, R223, 0x7f, RZ ;  /* 0x0000007fdf007810 */ /* 0x000fe20007ffe0ff */
[----:B--2---:R-:W-:Y:S02]  /*1ed0*/  @P3 IMAD.IADD R210, R4, 0x1, -R5 ;  /* 0x0000000104d23824 */ /* 0x004fe400078e0a05 */
[----:B------:R-:W-:Y:S02]  /*1ee0*/  IMAD.MOV.U32 R5, RZ, RZ, c[0x0][0x32c] ;  /* 0x0000cb00ff057624 */ /* 0x000fe400078e00ff */
[----:B------:R-:W-:Y:S02]  /*1ef0*/  IMAD.IADD R211, R13, 0x1, R210 ;  /* 0x000000010dd37824 */ /* 0x000fe400078e02d2 */
[----:B------:R-:W-:Y:S01]  /*1f00*/  @P1 IMAD.HI.U32 R3, R0, c[0x0][0x2c8], RZ ;  /* 0x0000b20000031a27 */ /* 0x000fe200078e00ff */
[----:B------:R-:W-:Y:S02]  /*1f10*/  ISETP.GE.AND P2, PT, R5, 0x1, PT ;  /* 0x000000010500780c */ /* 0x000fe40003f46270 */
[----:B------:R1:W-:Y:S01]  /*1f20*/  STL.64 [R1+0x60], R210 ;  /* 0x000060d201007387 */ /* 0x0003e20000100a00 */
[----:B------:R-:W-:-:S02]  /*1f30*/  IADD3 R2, R211, 0x3f, RZ ;  /* 0x0000003fd3027810 */ /* 0x000fc40007ffe0ff */
[----:B------:R-:W-:Y:S02]  /*1f40*/  @P1 SHF.R.U32.HI R0, RZ, c[0x0][0x2cc], R3 ;  /* 0x0000b300ff001a19 */ /* 0x000fe40000011603 */
[----:B------:R-:W-:Y:S02]  /*1f50*/  SHF.R.S32.HI R3, RZ, 0x1f, R2 ;  /* 0x0000001fff037819 */ /* 0x000fe40000011402 */
[----:B------:R-:W-:Y:S02]  /*1f60*/  IADD3 R0, R0, 0x1, R211 ;  /* 0x0000000100007810 */ /* 0x000fe40007ffe0d3 */
[----:B------:R-:W-:-:S03]  /*1f70*/  LEA.HI R2, R3, R2, RZ, 0x6 ;  /* 0x0000000203027211 */ /* 0x000fc600078f30ff */
[----:B------:R-:W-:Y:S01]  /*1f80*/  IMAD.IADD R3, R0, 0x1, -R22 ;  /* 0x0000000100037824 */ /* 0x000fe200078e0a16 */
[----:B------:R-:W-:-:S04]  /*1f90*/  SHF.R.S32.HI R15, RZ, 0x6, R2 ;  /* 0x00000006ff0f7819 */ /* 0x000fc80000011402 */
[----:B------:R-:W-:Y:S01]  /*1fa0*/  IADD3 R2, R3, c[0x0][0x328], RZ ;  /* 0x0000ca0003027a10 */ /* 0x000fe20007ffe0ff */
[----:B------:R1:W-:Y:S01]  /*1fb0*/  STL [R1+0x68], R20 ;  /* 0x0000681401007387 */ /* 0x0003e20000100800 */
        /* <DEDUP_REMOVED lines=11> */
.L_x_1818:
[----:B------:R-:W-:-:S13]  /*2070*/  ISETP.NE.AND P0, PT, R5, 0x1, PT ;  /* 0x000000010500780c */ /* 0x000fda0003f05270 */
[----:B------:R-:W-:-:S05]  /*2080*/  @P0 IMAD.HI.U32 R3, R0, c[0x0][0x330], RZ ;  /* 0x0000cc0000030a27 */ /* 0x000fca00078e00ff */
[----:B------:R-:W-:Y:S02]  /*2090*/  @P0 SHF.R.U32.HI R0, RZ, c[0x0][0x334], R3 ;  /* 0x0000cd00ff000a19 */ /* 0x000fe40000011603 */
.L_x_1819:
[----:B------:R-:W-:Y:S05]  /*20a0*/  BSYNC B0 ;  /* 0x0000000000007941 */ /* 0x000fea0003800000 */
.L_x_1817:
[----:B------:R-:W-:-:S05]  /*20b0*/  IMAD R0, R0, R5, c[0x0][0x32c] ;  /* 0x0000cb0000007624 */ /* 0x000fca00078e0205 */
[----:B------:R-:W-:-:S04]  /*20c0*/  IMNMX R2, R2, R0, PT ;  /* 0x0000000002027217 */ /* 0x000fc80003800200 */
.L_x_1816:
[----:B------:R-:W-:Y:S01]  /*20d0*/  IADD3 R2, R2, 0x3f, RZ ;  /* 0x0000003f02027810 */ /* 0x000fe20007ffe0ff */
[----:B------:R-:W-:-:S03]  /*20e0*/  @P1 IMAD.HI.U32 R3, R223, c[0x0][0x2c8], RZ ;  /* 0x0000b200df031a27 */ /* 0x000fc600078e00ff */
[----:B------:R-:W-:Y:S01]  /*20f0*/  SHF.R.S32.HI R4, RZ, 0x1f, R2 ;  /* 0x0000001fff047819 */ /* 0x000fe20000011402 */
[----:B------:R-:W-:Y:S01]  /*2100*/  IMAD.MOV.U32 R0, RZ, RZ, R223 ;  /* 0x000000ffff007224 */ /* 0x000fe200078e00df */
[----:B------:R-:W-:Y:S02]  /*2110*/  @P1 SHF.R.U32.HI R0, RZ, c[0x0][0x2cc], R3 ;  /* 0x0000b300ff001a19 */ /* 0x000fe40000011603 */
[----:B------:R-:W-:Y:S02]  /*2120*/  LEA.HI R3, R4, R2, RZ, 0x6 ;  /* 0x0000000204037211 */ /* 0x000fe400078f30ff */
[----:B------:R-:W-:Y:S02]  /*2130*/  IADD3 R0, R0, R211, -R22 ;  /* 0x000000d300007210 */ /* 0x000fe40007ffe816 */
[----:B------:R-:W-:Y:S02]  /*2140*/  SHF.R.S32.HI R3, RZ, 0x6, R3 ;  /* 0x00000006ff037819 */ /* 0x000fe40000011403 */
[----:B------:R-:W-:-:S02]  /*2150*/  IADD3 R2, R0, -c[0x0][0x324], RZ ;  /* 0x8000c90000027a10 */ /* 0x000fc40007ffe0ff */
        /* <DEDUP_REMOVED lines=11> */
.L_x_1822:
[----:B------:R-:W-:-:S13]  /*2210*/  ISETP.NE.AND P0, PT, R5, 0x1, PT ;  /* 0x000000010500780c */ /* 0x000fda0003f05270 */
[----:B------:R-:W-:-:S05]  /*2220*/  @P0 IMAD.HI.U32 R3, R0, c[0x0][0x330], RZ ;  /* 0x0000cc0000030a27 */ /* 0x000fca00078e00ff */
[----:B------:R-:W-:Y:S02]  /*2230*/  @P0 SHF.R.U32.HI R0, RZ, c[0x0][0x334], R3 ;  /* 0x0000cd00ff000a19 */ /* 0x000fe40000011603 */
.L_x_1823:
[----:B------:R-:W-:Y:S05]  /*2240*/  BSYNC B0 ;  /* 0x0000000000007941 */ /* 0x000fea0003800000 */
.L_x_1821:
[----:B------:R-:W-:-:S05]  /*2250*/  IMAD R0, R0, c[0x0][0x32c], RZ ;  /* 0x0000cb0000007a24 */ /* 0x000fca00078e02ff */
[----:B------:R-:W-:-:S04]  /*2260*/  IMNMX R2, R2, R0, !PT ;  /* 0x0000000002027217 */ /* 0x000fc80007800200 */
.L_x_1820:
[----:B------:R-:W-:Y:S01]  /*2270*/  SHF.R.S32.HI R5, RZ, 0x1f, R2 ;  /* 0x0000001fff057819 */ /* 0x000fe20000011402 */
[----:B------:R-:W-:Y:S01]  /*2280*/  BSSY B0, `(.L_x_1824) ;  /* 0x000002c000007945 */ /* 0x000fe20003800000 */
[C---:B------:R-:W-:Y:S02]  /*2290*/  LOP3.LUT R0, R218.reuse, 0xff000000, RZ, 0xc0, !PT ;  /* 0xff000000da007812 */ /* 0x040fe400078ec0ff */
[----:B------:R-:W-:Y:S02]  /*22a0*/  LEA.HI R5, R5, R2, RZ, 0x6 ;  /* 0x0000000205057211 */ /* 0x000fe400078f30ff */
[----:B------:R-:W-:Y:S02]  /*22b0*/  LOP3.LUT R2, R218, 0xff0000, RZ, 0xc0, !PT ;  /* 0x00ff0000da027812 */ /* 0x000fe400078ec0ff */
[----:B------:R-:W-:Y:S02]  /*22c0*/  SHF.R.S32.HI R5, RZ, 0x6, R5 ;  /* 0x00000006ff057819 */ /* 0x000fe40000011405 */
[----:B------:R-:W-:-:S02]  /*22d0*/  SHF.R.U32.HI R0, RZ, 0x8, R0 ;  /* 0x00000008ff007819 */ /* 0x000fc40000011600 */
[----:B------:R-:W-:Y:S02]  /*22e0*/  IMNMX R5, RZ, R5, !PT ;  /* 0x00000005ff057217 */ /* 0x000fe40007800200 */
[----:B------:R-:W-:Y:S01]  /*22f0*/  LEA.HI R0, R2, R0, RZ, 0x10 ;  /* 0x0000000002007211 */ /* 0x000fe200078f80ff */
[----:B------:R-:W-:Y:S01]  /*2300*/  IMAD.MOV.U32 R2, RZ, RZ, RZ ;  /* 0x000000ffff027224 */ /* 0x000fe200078e00ff */
[----:B------:R-:W-:Y:S02]  /*2310*/  ISETP.GT.AND P0, PT, R12, R5, PT ;  /* 0x000000050c00720c */ /* 0x000fe40003f04270 */
[----:B------:R-:W-:Y:S02]  /*2320*/  LOP3.LUT R231, R0, 0xff, RZ, 0xc0, !PT ;  /* 0x000000ff00e77812 */ /* 0x000fe400078ec0ff */
[----:B------:R-:W-:-:S09]  /*2330*/  SHF.R.U32.HI R218, RZ, 0x10, R0 ;  /* 0x00000010ffda7819 */ /* 0x000fd20000011600 */
[----:B------:R-:W-:Y:S05]  /*2340*/  @!P0 BRA `(.L_x_1825) ;  /* 0x000001f000008947 */ /* 0x000fea0003800000 */
[----:B------:R-:W-:-:S04]  /*2350*/  ISETP.NE.AND P0, PT, R218, RZ, PT ;  /* 0x000000ffda00720c */ /* 0x000fc80003f05270 */
[----:B------:R-:W-:-:S04]  /*2360*/  SEL R0, R218, c[0x0][0x338], P0 ;  /* 0x0000ce00da007a07 */ /* 0x000fc80000000000 */
[----:B------:R-:W-:Y:S02]  /*2370*/  IABS R4, R0 ;  /* 0x0000000000047213 */ /* 0x000fe40000000000 */
[----:B------:R-:W-:Y:S02]  /*2380*/  IADD3 R6, R0, -0x1, R12 ;  /* 0xffffffff00067810 */ /* 0x000fe40007ffe00c */
[----:B------:R-:W2:Y:S03]  /*2390*/  I2F.RP R2, R4 ;  /* 0x0000000400027306 */ /* 0x000ea60000209400 */
[----:B------:R-:W-:-:S05]  /*23a0*/  IMAD.IADD R6, R6, 0x1, -R5 ;  /* 0x0000000106067824 */ /* 0x000fca00078e0a05 */
[----:B------:R-:W-:Y:S02]  /*23b0*/  IABS R9, R6 ;  /* 0x0000000600097213 */ /* 0x000fe40000000000 */
[----:B------:R-:W-:-:S04]  /*23c0*/  LOP3.LUT R6, R6, R0, RZ, 0x3c, !PT ;  /* 0x0000000006067212 */ /* 0x000fc800078e3cff */
[----:B------:R-:W-:Y:S01]  /*23d0*/  ISETP.GE.AND P1, PT, R6, RZ, PT ;  /* 0x000000ff0600720c */ /* 0x000fe20003f26270 */
        /* <DEDUP_REMOVED lines=8> */
[----:B------:R-:W-:-:S04]  /*2460*/  IMAD.MOV.U32 R2, RZ, RZ, RZ ;  /* 0x000000ffff027224 */ /* 0x000fc800078e00ff */
        /* <DEDUP_REMOVED lines=13> */
.L_x_1825:
[----:B------:R-:W-:Y:S05]  /*2540*/  BSYNC B0 ;  /* 0x0000000000007941 */ /* 0x000fea0003800000 */
.L_x_1824:
[----:B------:R-:W-:-:S04]  /*2550*/  IMAD R0, R231, R2, R5 ;  /* 0x00000002e7007224 */ /* 0x000fc800078e0205 */
[C---:B------:R-:W-:Y:S02]  /*2560*/  IMAD.IADD R2, R0.reuse, 0x1, R2 ;  /* 0x0000000100027824 */ /* 0x040fe400078e0202 */
[----:B------:R-:W-:-:S03]  /*2570*/  IMAD R0, R0, 0x40, -R13 ;  /* 0x0000004000007824 */ /* 0x000fc600078e0a0d */
[----:B------:R-:W-:Y:S02]  /*2580*/  IMNMX R2, R12, R2, PT ;  /* 0x000000020c027217 */ /* 0x000fe40003800200 */
[----:B------:R-:W-:-:S03]  /*2590*/  IMNMX R0, RZ, R0, !PT ;  /* 0x00000000ff007217 */ /* 0x000fc60007800200 */
[----:B------:R-:W-:Y:S01]  /*25a0*/  IMAD R2, R2, 0x40, -R13 ;  /* 0x0000004002027824 */ /* 0x000fe200078e0a0d */
[----:B------:R-:W-:-:S04]  /*25b0*/  SHF.R.U32.HI R35, RZ, 0x6, R0 ;  /* 0x00000006ff237819 */ /* 0x000fc80000011600 */
[----:B------:R-:W-:Y:S01]  /*25c0*/  IMNMX R2, R2, R210, PT ;  /* 0x000000d202027217 */ /* 0x000fe20003800200 */
[----:B------:R-:W-:-:S03]  /*25d0*/  IMAD.MOV.U32 R16, RZ, RZ, R35 ;  /* 0x000000ffff107224 */ /* 0x000fc600078e0023 */
[----:B------:R-:W-:-:S13]  /*25e0*/  ISETP.GT.AND P0, PT, R2, R0, PT ;  /* 0x000000000200720c */ /* 0x000fda0003f04270 */
[----:B------:R-:W-:-:S04]  /*25f0*/  @P0 IADD3 R2, R2, 0x3f, RZ ;  /* 0x0000003f02020810 */ /* 0x000fc80007ffe0ff */
[----:B------:R-:W-:-:S04]  /*2600*/  @P0 SHF.R.S32.HI R0, RZ, 0x1f, R2 ;  /* 0x0000001fff000819 */ /* 0x000fc80000011402 */
[----:B------:R-:W-:-:S04]  /*2610*/  @P0 LEA.HI R2, R0, R2, RZ, 0x6 ;  /* 0x0000000200020211 */ /* 0x000fc800078f30ff */
[----:B------:R-:W-:-:S04]  /*2620*/  @P0 SHF.R.S32.HI R16, RZ, 0x6, R2 ;  /* 0x00000006ff100819 */ /* 0x000fc80000011402 */
[----:B------:R-:W-:-:S13]  /*2630*/  ISETP.GT.AND P0, PT, R16, R35, PT ;  /* 0x000000231000720c */ /* 0x000fda0003f04270 */
[----:B------:R-:W-:Y:S05]  /*2640*/  @!P0 BRA `(.L_x_1826) ;  /* 0x000054f000008947 */ /* 0x000fea0003800000 */
[----:B------:R-:W-:-:S04]  /*2650*/  ISETP.NE.U32.AND P0, PT, RZ, c[0x0][0x340], PT ;  /* 0x0000d000ff007a0c */ /* 0x000fc80003f05070 */
[----:B------:R-:W-:-:S13]  /*2660*/  ISETP.NE.AND.EX P0, PT, RZ, c[0x0][0x344], PT, P0 ;  /* 0x0000d100ff007a0c */ /* 0x000fda0003f05300 */
[----:B------:R-:W-:-:S05]  /*2670*/  @P0 IMAD.WIDE R2, R219, R19, c[0x0][0x340] ;  /* 0x0000d000db020625 */ /* 0x000fca00078e0213 */
[----:B------:R2:W3:Y:S01]  /*2680*/  @P0 LDG.E R15, [R2.64] ;  /* 0x0000000e020f0981 */ /* 0x0004e2000c1e1900 */
[----:B------:R-:W-:Y:S01]  /*2690*/  IADD3 R92, R17, R14, RZ ;  /* 0x0000000e115c7210 */ /* 0x000fe20007ffe0ff */
[C---:B------:R-:W-:Y:S01]  /*26a0*/  IMAD.WIDE.U32 R6, R221.reuse, c[0x0][0x260], R208 ;  /* 0x00009800dd067a25 */ /* 0x040fe200078e00d0 */
[----:B------:R-:W-:Y:S02]  /*26b0*/  SHF.R.S32.HI R14, RZ, 0x1f, R219 ;  /* 0x0000001fff0e7819 */ /* 0x000fe400000114db */
[----:B------:R-:W-:Y:S01]  /*26c0*/  IADD3 R19, R16, -0x1, RZ ;  /* 0xffffffff10137810 */ /* 0x000fe20007ffe0ff */
[C---:B------:R-:W-:Y:S01]  /*26d0*/  IMAD.WIDE.U32 R4, R221.reuse, c[0x0][0x240], R208 ;  /* 0x00009000dd047a25 */ /* 0x040fe200078e00d0 */
[----:B------:R-:W-:Y:S02]  /*26e0*/  SEL R0, R14, RZ, !P3 ;  /* 0x000000ff0e007207 */ /* 0x000fe40005800000 */
[----:B------:R-:W-:Y:S01]  /*26f0*/  SHF.R.S32.HI R17, RZ, 0x1f, R18 ;  /* 0x0000001fff117819 */ /* 0x000fe20000011412 */
[----:B------:R-:W-:Y:S01]  /*2700*/  IMAD R5, R221, c[0x0][0x244], R5 ;  /* 0x00009100dd057a24 */ /* 0x000fe200078e0205 */
[----:B------:R-:W-:Y:S01]  /*2710*/  MOV R24, 0x6 ;  /* 0x0000000600187802 */ /* 0x000fe20000000f00 */
[----:B-1----:R-:W-:Y:S01]  /*2720*/  IMAD R13, R0, c[0x0][0x248], RZ ;  /* 0x00009200000d7a24 */ /* 0x002fe200078e02ff */
[----:B------:R-:W-:Y:S01]  /*2730*/  ISETP.GE.AND P5, PT, R208, c[0x0][0x1d4], PT ;  /* 0x00007500d0007a0c */ /* 0x000fe20003fa6270 */
[----:B------:R-:W-:Y:S01]  /*2740*/  IMAD R12, R0, c[0x0][0x268], RZ ;  /* 0x00009a00000c7a24 */ /* 0x000fe200078e02ff */
[----:B------:R-:W-:Y:S01]  /*2750*/  SHF.R.S32.HI R23, RZ, 0x1f, R92 ;  /* 0x0000001fff177819 */ /* 0x000fe2000001145c */
[----:B------:R-:W-:Y:S01]  /*2760*/  IMAD.MOV.U32 R142, RZ, RZ, c[0x0][0x1e0] ;  /* 0x00007800ff8e7624 */ /* 0x000fe200078e00ff */
[----:B------:R-:W-:Y:S01]  /*2770*/  SHF.R.S32.HI R26, RZ, 0x1f, R214 ;  /* 0x0000001fff1a7819 */ /* 0x000fe200000114d6 */
[----:B------:R-:W-:Y:S01]  /*2780*/  IMAD.MOV.U32 R137, RZ, RZ, c[0x0][0x27c] ;  /* 0x00009f00ff897624 */ /* 0x000fe200078e00ff */
[----:B------:R-:W-:Y:S01]  /*2790*/  SHF.R.S32.HI R107, RZ, 0x1f, R106 ;  /* 0x0000001fff6b7819 */ /* 0x000fe2000001146a */
[----:B------:R-:W-:Y:S01]  /*27a0*/  IMAD.WIDE.U32 R150, R214, c[0x0][0x1e0], RZ ;  /* 0x00007800d6967a25 */ /* 0x000fe200078e00ff */
[----:B------:R-:W-:-:S02]  /*27b0*/  SHF.L.U32 R149, R142, 0x6, RZ ;  /* 0x000000068e957819 */ /* 0x000fc400000006ff */
[----:B------:R-:W-:Y:S01]  /*27c0*/  SHF.L.U64.HI R142, R142, R24, c[0x0][0x1e4] ;  /* 0x000079008e8e7619 */ /* 0x000fe20000010218 */
[----:B------:R-:W-:Y:S01]  /*27d0*/  IMAD.SHL.U32 R137, R137, 0x2, RZ ;  /* 0x0000000289897824 */ /* 0x000fe200078e00ff */
[----:B------:R-:W-:Y:S01]  /*27e0*/  MOV R28, R19 ;  /* 0x00000013001c7202 */ /* 0x000fe20000000f00 */
[----:B--2---:R-:W-:-:S04]  /*27f0*/  IMAD.WIDE.U32 R2, R221, c[0x0][0x1e8], RZ ;  /* 0x00007a00dd027a25 */ /* 0x004fc800078e00ff */
[----:B------:R-:W-:Y:S01]  /*2800*/  IMAD.MOV.U32 R8, RZ, RZ, R2 ;  /* 0x000000ffff087224 */ /* 0x000fe200078e0002 */
[----:B------:R-:W-:Y:S01]  /*2810*/  MOV R2, R6 ;  /* 0x0000000600027202 */ /* 0x000fe20000000f00 */
[----:B------:R-:W-:Y:S01]  /*2820*/  IMAD R9, R221, c[0x0][0x1ec], R3 ;  /* 0x00007b00dd097a24 */ /* 0x000fe200078e0203 */
[----:B------:R-:W-:Y:S01]  /*2830*/  SEL R6, R219, RZ, !P3 ;  /* 0x000000ffdb067207 */ /* 0x000fe20005800000 */
[----:B------:R-:W-:Y:S01]  /*2840*/  IMAD R3, R221, c[0x0][0x264], R7 ;  /* 0x00009900dd037a24 */ /* 0x000fe200078e0207 */
[----:B------:R-:W-:Y:S01]  /*2850*/  IADD3 R0, P3, R224, R18, RZ ;  /* 0x00000012e0007210 */ /* 0x000fe20007f7e0ff */
[----:B------:R-:W-:Y:S01]  /*2860*/  IMAD R7, R19, -0x40, -R224 ;  /* 0xffffffc013077824 */ /* 0x000fe200078e0ae0 */
[----:B------:R-:W-:Y:S01]  /*2870*/  MOV R18, 0x5 ;  /* 0x0000000500127802 */ /* 0x000fe20000000f00 */
[----:B------:R-:W-:Y:S01]  /*2880*/  IMAD R13, R6, c[0x0][0x24c], R13 ;  /* 0x00009300060d7a24 */ /* 0x000fe200078e020d */
[----:B------:R-:W-:Y:S01]  /*2890*/  LEA.HI.X.SX32 R17, R224, R17, 0x1, P3 ;  /* 0x00000011e0117211 */ /* 0x000fe200018f0eff */
[----:B------:R-:W-:Y:S01]  /*28a0*/  IMAD.IADD R7, R7, 0x1, R210 ;  /* 0x0000000107077824 */ /* 0x000fe200078e02d2 */
[----:B------:R-:W-:Y:S01]  /*28b0*/  ISETP.GE.AND P3, PT, R220, c[0x0][0x1d4], PT ;  /* 0x00007500dc007a0c */ /* 0x000fe20003f66270 */
[----:B------:R-:W-:-:S03]  /*28c0*/  IMAD.WIDE.U32 R4, R6, c[0x0][0x248], R4 ;  /* 0x0000920006047a25 */ /* 0x000fc600078e0004 */
[C---:B------:R-:W-:Y:S01]  /*28d0*/  ISETP.GE.AND P2, PT, R7.reuse, 0x1, PT ;  /* 0x000000010700780c */ /* 0x040fe20003f46270 */
[C---:B------:R-:W-:Y:S01]  /*28e0*/  IMAD R12, R6.reuse, c[0x0][0x26c], R12 ;  /* 0x00009b00060c7a24 */ /* 0x040fe200078e020c */
[----:B------:R-:W-:Y:S01]  /*28f0*/  ISETP.GE.AND P1, PT, R7, 0x21, PT ;  /* 0x000000210700780c */ /* 0x000fe20003f26270 */
[----:B------:R-:W-:-:S04]  /*2900*/  IMAD.WIDE.U32 R2, R6, c[0x0][0x268], R2 ;  /* 0x00009a0006027a25 */ /* 0x000fc800078e0002 */
[----:B------:R-:W-:Y:S01]  /*2910*/  IMAD.IADD R5, R5, 0x1, R13 ;  /* 0x0000000105057824 */ /* 0x000fe200078e020d */
[----:B------:R-:W-:Y:S01]  /*2920*/  IADD3 R7, R3, R12, RZ ;  /* 0x0000000c03077210 */ /* 0x000fe20007ffe0ff */
[----:B------:R-:W-:Y:S01]  /*2930*/  IMAD.MOV.U32 R13, RZ, RZ, c[0x0][0x238] ;  /* 0x00008e00ff0d7624 */ /* 0x000fe200078e00ff */
[----:B------:R-:W-:Y:S01]  /*2940*/  MOV R6, R2 ;  /* 0x0000000200067202 */ /* 0x000fe20000000f00 */
[----:B------:R-:W-:Y:S02]  /*2950*/  IMAD R12, R17, c[0x0][0x238], RZ ;  /* 0x00008e00110c7a24 */ /* 0x000fe400078e02ff */
[C---:B------:R-:W-:Y:S01]  /*2960*/  IMAD.WIDE.U32 R98, R0.reuse, c[0x0][0x238], R4 ;  /* 0x00008e0000627a25 */ /* 0x040fe200078e0004 */
[C---:B------:R-:W-:Y:S02]  /*2970*/  SHF.L.U64.HI R141, R13.reuse, R24, c[0x0][0x23c] ;  /* 0x00008f000d8d7619 */ /* 0x040fe40000010218 */
[C---:B------:R-:W-:Y:S01]  /*2980*/  SHF.L.U32 R143, R13.reuse, 0x6, RZ ;  /* 0x000000060d8f7819 */ /* 0x040fe200000006ff */
[----:B------:R-:W-:Y:S01]  /*2990*/  IMAD R12, R0, c[0x0][0x23c], R12 ;  /* 0x00008f00000c7a24 */ /* 0x000fe200078e020c */
[----:B------:R-:W-:Y:S01]  /*29a0*/  SHF.L.U32 R146, R13, 0x5, RZ ;  /* 0x000000050d927819 */ /* 0x000fe200000006ff */
[----:B------:R-:W-:Y:S01]  /*29b0*/  IMAD R4, R141, R19, RZ ;  /* 0x000000138d047224 */ /* 0x000fe200078e02ff */
[----:B------:R-:W-:Y:S01]  /*29c0*/  SHF.L.U64.HI R138, R13, R18, c[0x0][0x23c] ;  /* 0x00008f000d8a7619 */ /* 0x000fe20000010212 */
[----:B------:R-:W-:-:S02]  /*29d0*/  IMAD.IADD R95, R99, 0x1, R12 ;  /* 0x00000001635f7824 */ /* 0x000fc400078e020c */
[----:B------:R-:W-:Y:S02]  /*29e0*/  IMAD.MOV.U32 R94, RZ, RZ, R98 ;  /* 0x000000ffff5e7224 */ /* 0x000fe400078e0062 */
[----:B------:R-:W-:Y:S02]  /*29f0*/  IMAD R13, R17, c[0x0][0x258], RZ ;  /* 0x00009600110d7a24 */ /* 0x000fe400078e02ff */
[----:B------:R-:W-:Y:S01]  /*2a00*/  IMAD.WIDE.U32 R96, R0, c[0x0][0x258], R6 ;  /* 0x0000960000607a25 */ /* 0x000fe200078e0006 */
[----:B---3--:R-:W-:-:S03]  /*2a10*/  @P0 SHF.R.S32.HI R3, RZ, 0x1f, R15 ;  /* 0x0000001fff030819 */ /* 0x008fc6000001140f */
[----:B------:R-:W-:Y:S01]  /*2a20*/  @P0 IMAD.MOV.U32 R2, RZ, RZ, R15 ;  /* 0x000000ffff020224 */ /* 0x000fe200078e000f */
[----:B------:R-:W-:Y:S01]  /*2a30*/  @!P0 MOV R2, R219 ;  /* 0x000000db00028202 */ /* 0x000fe20000000f00 */
[----:B------:R-:W-:Y:S01]  /*2a40*/  @!P0 IMAD.MOV.U32 R3, RZ, RZ, R14 ;  /* 0x000000ffff038224 */ /* 0x000fe200078e000e */
[----:B------:R-:W-:Y:S01]  /*2a50*/  SHF.R.S32.HI R15, RZ, 0x1f, R19 ;  /* 0x0000001fff0f7819 */ /* 0x000fe20000011413 */
[----:B------:R-:W-:Y:S01]  /*2a60*/  IMAD R14, R0, c[0x0][0x25c], R13 ;  /* 0x00009700000e7a24 */ /* 0x000fe200078e020d */
[----:B------:R-:W-:Y:S02]  /*2a70*/  SEL R22, R2, RZ, !P4 ;  /* 0x000000ff02167207 */ /* 0x000fe40006000000 */
[----:B------:R-:W-:Y:S01]  /*2a80*/  SEL R21, R3, RZ, !P4 ;  /* 0x000000ff03157207 */ /* 0x000fe20006000000 */
[-C--:B------:R-:W-:Y:S01]  /*2a90*/  IMAD R4, R15, R143.reuse, R4 ;  /* 0x0000008f0f047224 */ /* 0x080fe200078e0204 */
[----:B------:R-:W-:Y:S01]  /*2aa0*/  ISETP.GE.AND P4, PT, R212, c[0x0][0x1d4], PT ;  /* 0x00007500d4007a0c */ /* 0x000fe20003f86270 */
[----:B------:R-:W-:Y:S01]  /*2ab0*/  IMAD.WIDE.U32 R2, R19, R143, R94 ;  /* 0x0000008f13027225 */ /* 0x000fe200078e005e */
[----:B------:R-:W-:-:S03]  /*2ac0*/  IADD3 R116, R97, R14, RZ ;  /* 0x0000000e61747210 */ /* 0x000fc60007ffe0ff */
[----:B------:R-:W-:Y:S01]  /*2ad0*/  IMAD.IADD R3, R3, 0x1, R4 ;  /* 0x0000000103037824 */ /* 0x000fe200078e0204 */
[----:B------:R-:W-:Y:S01]  /*2ae0*/  @P2 LEA R4, P6, R2, c[0x0][0x220], 0x1 ;  /* 0x0000880002042a11 */ /* 0x000fe200078c08ff */
[----:B------:R-:W-:Y:S01]  /*2af0*/  IMAD R13, R21, c[0x0][0x1f0], RZ ;  /* 0x00007c00150d7a24 */ /* 0x000fe200078e02ff */
[----:B------:R-:W-:Y:S01]  /*2b00*/  @P1 IADD3 R12, P0, R146, R2, RZ ;  /* 0x00000002920c1210 */ /* 0x000fe20007f1e0ff */
[----:B------:R-:W-:Y:S01]  /*2b10*/  IMAD.WIDE.U32 R6, R22, c[0x0][0x1f0], R8 ;  /* 0x00007c0016067a25 */ /* 0x000fe200078e0008 */
[----:B------:R-:W-:Y:S02]  /*2b20*/  @P2 LEA.HI.X R5, R2, c[0x0][0x224], R3, 0x1, P6 ;  /* 0x0000890002052a11 */ /* 0x000fe400030f0c03 */
[----:B------:R-:W-:Y:S01]  /*2b30*/  @P1 IADD3.X R3, R3, R138, RZ, P0, !PT ;  /* 0x0000008a03031210 */ /* 0x000fe200007fe4ff */
[----:B------:R-:W-:Y:S01]  /*2b40*/  IMAD R0, R22, c[0x0][0x1f4], R13 ;  /* 0x00007d0016007a24 */ /* 0x000fe200078e020d */
[C---:B------:R-:W-:Y:S01]  /*2b50*/  @P1 LEA R2, P0, R12.reuse, c[0x0][0x220], 0x1 ;  /* 0x000088000c021a11 */ /* 0x040fe200078008ff */
[----:B------:R-:W-:Y:S01]  /*2b60*/  @!PT LDS RZ, [RZ] ;  /* 0x00000000fffff984 */ /* 0x000fe20000000800 */
[----:B------:R-:W-:Y:S01]  /*2b70*/  @!PT LDS RZ, [RZ] ;  /* 0x00000000fffff984 */ /* 0x000fe20000000800 */
[----:B------:R-:W-:Y:S01]  /*2b80*/  @!PT LDS RZ, [RZ] ;  /* 0x00000000fffff984 */ /* 0x000fe20000000800 */
[----:B------:R1:W-:Y:S03]  /*2b90*/  @P2 LDGSTS.E.BYPASS.LTC128B.128 [R105+0xc100], [R4.64], !P5 ;  /* 0x0c10000004692fae */ /* 0x0003e6000e901d4e */
[----:B------:R-:W-:Y:S01]  /*2ba0*/  @P1 LEA.HI.X R3, R12, c[0x0][0x224], R3, 0x1, P0 ;  /* 0x000089000c031a11 */ /* 0x000fe200000f0c03 */
[----:B------:R1:W-:Y:S04]  /*2bb0*/  @P2 LDGSTS.E.BYPASS.LTC128B.128 [R105+0xe100], [R4.64+0x80], !P4 ;  /* 0x0e10008004692fae */ /* 0x0003e8000e101d4e */
[----:B------:R1:W-:Y:S04]  /*2bc0*/  @P2 LDGSTS.E.BYPASS.LTC128B.128 [R105+0x10100], [R4.64+0x100], !P3 ;  /* 0x1010010004692fae */ /* 0x0003e8000d901d4e */
[----:B------:R2:W-:Y:S04]  /*2bd0*/  @P1 LDGSTS.E.BYPASS.LTC128B.128 [R105+0xd100], [R2.64], !P5 ;  /* 0x0d10000002691fae */ /* 0x0005e8000e901d4e */
[----:B------:R2:W-:Y:S04]  /*2be0*/  @P1 LDGSTS.E.BYPASS.LTC128B.128 [R105+0xf100], [R2.64+0x80], !P4 ;  /* 0x0f10008002691fae */ /* 0x0005e8000e101d4e */
[----:B------:R2:W-:Y:S04]  /*2bf0*/  @P1 LDGSTS.E.BYPASS.LTC128B.128 [R105+0x11100], [R2.64+0x100], !P3 ;  /* 0x1110010002691fae */ /* 0x0005e8000d901d4e */
[----:B------:R-:W0:Y:S01]  /*2c00*/  LDGDEPBAR ;  /* 0x00000000000079af */ /* 0x000e220000000000 */
[----:B------:R-:W-:Y:S01]  /*2c10*/  WARPSYNC 0xffffffff ;  /* 0xffffffff00007948 */ /* 0x000fe20003800000 */
[----:B-1----:R-:W-:Y:S01]  /*2c20*/  IMAD.IADD R5, R7, 0x1, R0 ;  /* 0x0000000107057824 */ /* 0x002fe200078e0200 */
[----:B------:R-:W-:Y:S01]  /*2c30*/  MOV R4, R6 ;  /* 0x0000000600047202 */ /* 0x000fe20000000f00 */
[----:B------:R-:W-:-:S04]  /*2c40*/  IMAD R0, R23, c[0x0][0x1e0], RZ ;  /* 0x0000780017007a24 */ /* 0x000fc800078e02ff */
[C---:B------:R-:W-:Y:S02]  /*2c50*/  IMAD R0, R92.reuse, c[0x0][0x1e4], R0 ;  /* 0x000079005c007a24 */ /* 0x040fe400078e0200 */
[----:B------:R-:W-:-:S04]  /*2c60*/  IMAD.WIDE.U32 R88, R92, c[0x0][0x1e0], R4 ;  /* 0x000078005c587a25 */ /* 0x000fc800078e0004 */
[----:B--2---:R-:W-:Y:S01]  /*2c70*/  IMAD R2, R26, c[0x0][0x1e0], RZ ;  /* 0x000078001a027a24 */ /* 0x004fe200078e02ff */
[----:B------:R-:W-:Y:S02]  /*2c80*/  MOV R3, c[0x0][0x258] ;  /* 0x0000960000037a02 */ /* 0x000fe40000000f00 */
[----:B------:R-:W-:Y:S01]  /*2c90*/  IADD3 R90, R89, R0, RZ ;  /* 0x00000000595a7210 */ /* 0x000fe20007ffe0ff */
[----:B------:R-:W-:Y:S01]  /*2ca0*/  IMAD R2, R214, c[0x0][0x1e4], R2 ;  /* 0x00007900d6027a24 */ /* 0x000fe200078e0202 */
[C---:B------:R-:W-:Y:S01]  /*2cb0*/  SHF.L.U64.HI R140, R3.reuse, R24, c[0x0][0x25c] ;  /* 0x00009700038c7619 */ /* 0x040fe20000010218 */
[C---:B------:R-:W-:Y:S01]  /*2cc0*/  IMAD.SHL.U32 R147, R3.reuse, 0x40, RZ ;  /* 0x0000004003937824 */ /* 0x040fe200078e00ff */
[----:B------:R-:W-:Y:S01]  /*2cd0*/  SHF.L.U64.HI R139, R3, R18, c[0x0][0x25c] ;  /* 0x00009700038b7619 */ /* 0x000fe20000010212 */
[----:B------:R-:W-:Y:S01]  /*2ce0*/  IMAD.IADD R132, R151, 0x1, R2 ;  /* 0x0000000197847824 */ /* 0x000fe200078e0202 */
[----:B------:R-:W-:Y:S02]  /*2cf0*/  SHF.L.U32 R148, R3, 0x5, RZ ;  /* 0x0000000503947819 */ /* 0x000fe400000006ff */
[----:B------:R-:W1:Y:S01]  /*2d00*/  S2R R29, SR_TID.X ;  /* 0x00000000001d7919 */ /* 0x000e620000002100 */
[----:B------:R-:W-:Y:S01]  /*2d10*/  IMAD R0, R140, R19, RZ ;  /* 0x000000138c007224 */ /* 0x000fe200078e02ff */
[----:B------:R-:W-:Y:S01]  /*2d20*/  ULDC UR8, c[0x0][0x290] ;  /* 0x0000a40000087ab9 */ /* 0x000fe20000000800 */
[----:B------:R-:W-:Y:S01]  /*2d30*/  IMAD.MOV.U32 R2, RZ, RZ, R96 ;  /* 0x000000ffff027224 */ /* 0x000fe200078e0060 */
[----:B------:R-:W-:Y:S01]  /*2d40*/  BAR.SYNC.DEFER_BLOCKING 0x0 ;  /* 0x0000000000007b1d */ /* 0x000fe20000010000 */
[----:B------:R-:W-:-:S02]  /*2d50*/  IMAD.MOV.U32 R3, RZ, RZ, R116 ;  /* 0x000000ffff037224 */ /* 0x000fc400078e0074 */
[-C--:B------:R-:W-:Y:S02]  /*2d60*/  IMAD R0, R15, R147.reuse, R0 ;  /* 0x000000930f007224 */ /* 0x080fe400078e0200 */
[----:B------:R-:W-:Y:S01]  /*2d70*/  IMAD.WIDE.U32 R2, R19, R147, R2 ;  /* 0x0000009313027225 */ /* 0x000fe200078e0002 */
[----:B------:R-:W-:Y:S02]  /*2d80*/  UMOV UR4, 0x6 ;  /* 0x0000000600047882 */ /* 0x000fe40000000000 */
[----:B------:R-:W-:Y:S01]  /*2d90*/  ULDC UR7, c[0x0][0x294] ;  /* 0x0000a50000077ab9 */ /* 0x000fe20000000800 */
[----:B------:R-:W-:Y:S01]  /*2da0*/  IMAD.IADD R0, R3, 0x1, R0 ;  /* 0x0000000103007824 */ /* 0x000fe200078e0200 */
[----:B------:R-:W-:Y:S01]  /*2db0*/  ULDC UR10, c[0x0][0x280] ;  /* 0x0000a000000a7ab9 */ /* 0x000fe20000000800 */
[----:B------:R-:W-:Y:S01]  /*2dc0*/  IMAD.MOV.U32 R156, RZ, RZ, 0x1 ;  /* 0x00000001ff9c7424 */ /* 0x000fe200078e00ff */
[----:B------:R-:W-:Y:S01]  /*2dd0*/  ULDC UR9, c[0x0][0x284] ;  /* 0x0000a10000097ab9 */ /* 0x000fe20000000800 */
[----:B------:R-:W-:Y:S01]  /*2de0*/  IMAD R19, R26, c[0x0][0x280], RZ ;  /* 0x0000a0001a137a24 */ /* 0x000fe200078e02ff */
[----:B------:R-:W-:Y:S01]  /*2df0*/  USHF.L.U64.HI UR7, UR8, UR4, UR7 ;  /* 0x0000000408077299 */ /* 0x000fe20008010207 */
[----:B------:R-:W-:Y:S01]  /*2e00*/  IMAD.WIDE.U32 R12, R214, c[0x0][0x290], R106 ;  /* 0x0000a400d60c7a25 */ /* 0x000fe200078e006a */
[----:B------:R-:W-:-:S02]  /*2e10*/  USHF.L.U64.HI UR9, UR10, UR4, UR9 ;  /* 0x000000040a097299 */ /* 0x000fc40008010209 */
[----:B------:R-:W-:Y:S01]  /*2e20*/  ULDC.U8 UR6, c[0x0][0x298] ;  /* 0x0000a60000067ab9 */ /* 0x000fe20000000000 */
[C---:B------:R-:W-:Y:S01]  /*2e30*/  IMAD R19, R214.reuse, c[0x0][0x284], R19 ;  /* 0x0000a100d6137a24 */ /* 0x040fe200078e0213 */
[----:B-1----:R-:W-:Y:S01]  /*2e40*/  SHF.R.S32.HI R27, RZ, 0x1f, R29 ;  /* 0x0000001fff1b7819 */ /* 0x002fe2000001141d */
[----:B------:R-:W-:Y:S01]  /*2e50*/  IMAD.WIDE.U32 R14, R214, c[0x0][0x280], R106 ;  /* 0x0000a000d60e7a25 */ /* 0x000fe200078e006a */
[----:B------:R-:W-:Y:S02]  /*2e60*/  USHF.L.U32 UR8, UR8, 0x6, URZ ;  /* 0x0000000608087899 */ /* 0x000fe4000800063f */
[----:B------:R-:W-:Y:S01]  /*2e70*/  LEA.HI R27, R27, R29, RZ, 0x2 ;  /* 0x0000001d1b1b7211 */ /* 0x000fe200078f10ff */
[----:B------:R-:W-:Y:S01]  /*2e80*/  IMAD.IADD R15, R19, 0x1, R15 ;  /* 0x00000001130f7824 */ /* 0x000fe200078e020f */
[----:B------:R-:W-:Y:S01]  /*2e90*/  USHF.L.U32 UR10, UR10, 0x6, URZ ;  /* 0x000000060a0a7899 */ /* 0x000fe2000800063f */
[----:B------:R-:W-:Y:S01]  /*2ea0*/  IMAD.SHL.U32 R37, R228, 0x200, RZ ;  /* 0x00000200e4257824 */ /* 0x000fe200078e00ff */
[----:B------:R-:W-:Y:S01]  /*2eb0*/  LOP3.LUT R27, R27, 0xfffffffc, RZ, 0xc0, !PT ;  /* 0xfffffffc1b1b7812 */ /* 0x000fe200078ec0ff */
[----:B------:R-:W-:-:S04]  /*2ec0*/  IMAD.WIDE.U32 R108, R20, c[0x0][0x280], R14 ;  /* 0x0000a000146c7a25 */ /* 0x000fc800078e000e */
[----:B------:R-:W-:Y:S02]  /*2ed0*/  IMAD.IADD R27, R29, 0x1, -R27 ;  /* 0x000000011d1b7824 */ /* 0x000fe400078e0a1b */
[----:B------:R-:W-:Y:S02]  /*2ee0*/  IMAD.MOV.U32 R38, RZ, RZ, RZ ;  /* 0x000000ffff267224 */ /* 0x000fe400078e00ff */
[----:B------:R-:W-:Y:S02]  /*2ef0*/  IMAD.SHL.U32 R24, R27, 0x8, RZ ;  /* 0x000000081b187824 */ /* 0x000fe400078e00ff */
[----:B------:R-:W-:-:S03]  /*2f00*/  IMAD.MOV.U32 R53, RZ, RZ, 0x1 ;  /* 0x00000001ff357424 */ /* 0x000fc600078e00ff */
[--C-:B------:R-:W-:Y:S02]  /*2f10*/  SHF.R.S32.HI R25, RZ, 0x1f, R24.reuse ;  /* 0x0000001fff197819 */ /* 0x100fe40000011418 */
[----:B------:R-:W-:Y:S02]  /*2f20*/  IADD3 R135, P6, P0, R88, R150, R24 ;  /* 0x0000009658877210 */ /* 0x000fe400078de018 */
[----:B------:R-:W-:Y:S02]  /*2f30*/  IADD3 R29, R24, 0x20, RZ ;  /* 0x00000020181d7810 */ /* 0x000fe40007ffe0ff */
[----:B------:R-:W-:Y:S02]  /*2f40*/  IADD3.X R134, R90, R132, R25, P6, P0 ;  /* 0x000000845a867210 */ /* 0x000fe400037e0419 */
[----:B------:R-:W-:Y:S02]  /*2f50*/  @P2 LEA R4, P0, R2, c[0x0][0x250], 0x1 ;  /* 0x0000940002042a11 */ /* 0x000fe400078008ff */
[----:B------:R-:W-:-:S02]  /*2f60*/  @P1 IADD3 R3, P6, R148, R2, RZ ;  /* 0x0000000294031210 */ /* 0x000fc40007fde0ff */
[----:B------:R-:W-:Y:S02]  /*2f70*/  @P2 LEA.HI.X R5, R2, c[0x0][0x254], R0, 0x1, P0 ;  /* 0x0000950002052a11 */ /* 0x000fe400000f0c00 */
[----:B------:R-:W-:Y:S01]  /*2f80*/  ISETP.GT.AND P0, PT, R28, R35, PT ;  /* 0x000000231c00720c */ /* 0x000fe20003f04270 */
[----:B------:R-:W-:Y:S01]  /*2f90*/  @P1 IMAD.X R8, R0, 0x1, R139, P6 ;  /* 0x0000000100081824 */ /* 0x000fe200030e068b */
[----:B------:R-:W-:Y:S01]  /*2fa0*/  ISETP.LE.AND P6, PT, R156, c[0x0][0x27c], PT ;  /* 0x00009f009c007a0c */ /* 0x000fe20003fc3270 */
[----:B------:R-:W-:Y:S01]  /*2fb0*/  @!PT LDS RZ, [RZ] ;  /* 0x00000000fffff984 */ /* 0x000fe20000000800 */
[----:B------:R-:W-:Y:S01]  /*2fc0*/  @!PT LDS RZ, [RZ] ;  /* 0x00000000fffff984 */ /* 0x000fe20000000800 */
[----:B------:R-:W-:Y:S01]  /*2fd0*/  @!PT LDS RZ, [RZ] ;  /* 0x00000000fffff984 */ /* 0x000fe20000000800 */
[----:B------:R1:W-:Y:S01]  /*2fe0*/  @P2 LDGSTS.E.BYPASS.LTC128B.128 [R105+0x100], [R4.64], !P5 ;  /* 0x0010000004692fae */ /* 0x0003e2000e901d4e */
[----:B------:R-:W-:Y:S01]  /*2ff0*/  ISETP.GE.AND P6, PT, R24, c[0x0][0x27c], PT ;  /* 0x00009f0018007a0c */ /* 0x000fe20003fc6270 */
[----:B------:R-:W-:Y:S01]  /*3000*/  IMAD R0, R26, c[0x0][0x290], RZ ;  /* 0x0000a4001a007a24 */ /* 0x000fe200078e02ff */
[----:B------:R-:W-:Y:S01]  /*3010*/  IADD3 R30, R24, 0x40, RZ ;  /* 0x00000040181e7810 */ /* 0x000fe20007ffe0ff */
[----:B------:R1:W-:Y:S01]  /*3020*/  @P2 LDGSTS.E.BYPASS.LTC128B.128 [R105+0x2100], [R4.64+0x80], !P4 ;  /* 0x0210008004692fae */ /* 0x0003e2000e101d4e */
[----:B------:R-:W-:Y:S01]  /*3030*/  SEL R18, RZ, c[0x0][0x27c], !P6 ;  /* 0x00009f00ff127a07 */ /* 0x000fe20007000000 */
[----:B------:R-:W-:Y:S01]  /*3040*/  IMAD R0, R214, c[0x0][0x294], R0 ;  /* 0x0000a500d6007a24 */ /* 0x000fe200078e0200 */
[----:B------:R-:W-:Y:S01]  /*3050*/  P2R R133, PR, RZ, 0x40 ;  /* 0x00000040ff857803 */ /* 0x000fe20000000000 */
[----:B------:R1:W-:Y:S01]  /*3060*/  @P2 LDGSTS.E.BYPASS.LTC128B.128 [R105+0x4100], [R4.64+0x100], !P3 ;  /* 0x0410010004692fae */ /* 0x0003e2000d901d4e */
[----:B------:R-:W-:Y:S01]  /*3070*/  @P1 LEA R2, P2, R3, c[0x0][0x250], 0x1 ;  /* 0x0000940003021a11 */ /* 0x000fe200078408ff */
[----:B------:R-:W-:Y:S01]  /*3080*/  IMAD.IADD R18, R24, 0x1, R18 ;  /* 0x0000000118127824 */ /* 0x000fe200078e0212 */
[----:B------:R-:W-:Y:S01]  /*3090*/  ISETP.GE.AND P6, PT, R29, c[0x0][0x27c], PT ;  /* 0x00009f001d007a0c */ /* 0x000fe20003fc6270 */
[----:B------:R-:W-:Y:S01]  /*30a0*/  IMAD.IADD R13, R0, 0x1, R13 ;  /* 0x00000001000d7824 */ /* 0x000fe200078e020d */
[----:B------:R-:W-:Y:S01]  /*30b0*/  @P1 LEA.HI.X R3, R3, c[0x0][0x254], R8, 0x1, P2 ;  /* 0x0000950003031a11 */ /* 0x000fe200010f0c08 */
[----:B------:R-:W-:Y:S01]  /*30c0*/  IMAD.WIDE.U32 R8, R214, c[0x0][0x290], R24 ;  /* 0x0000a400d6087a25 */ /* 0x000fe200078e0018 */
[----:B------:R-:W-:-:S03]  /*30d0*/  ISETP.GE.AND P2, PT, R30, c[0x0][0x27c], PT ;  /* 0x00009f001e007a0c */ /* 0x000fc60003f46270 */
[----:B------:R2:W-:Y:S01]  /*30e0*/  @P1 LDGSTS.E.BYPASS.LTC128B.128 [R105+0x1100], [R2.64], !P5 ;  /* 0x0110000002691fae */ /* 0x0005e2000e901d4e */
[----:B------:R-:W-:Y:S01]  /*30f0*/  IMAD.IADD R9, R9, 0x1, R0 ;  /* 0x0000000109097824 */ /* 0x000fe200078e0200 */
[----:B------:R-:W-:Y:S01]  /*3100*/  SHF.R.S32.HI R0, RZ, 0x1f, R20 ;  /* 0x0000001fff007819 */ /* 0x000fe20000011414 */
[C---:B------:R-:W-:Y:S01]  /*3110*/  IMAD.WIDE.U32 R110, R20.reuse, c[0x0][0x290], R12 ;  /* 0x0000a400146e7a25 */ /* 0x040fe200078e000c */
[----:B------:R2:W-:Y:S01]  /*3120*/  @P1 LDGSTS.E.BYPASS.LTC128B.128 [R105+0x3100], [R2.64+0x80], !P4 ;  /* 0x0310008002691fae */ /* 0x0005e2000e101d4e */
[----:B------:R-:W-:Y:S02]  /*3130*/  P2R R131, PR, RZ, 0x4 ;  /* 0x00000004ff837803 */ /* 0x000fe40000000000 */
[----:B------:R-:W-:Y:S01]  /*3140*/  IMAD.WIDE.U32 R102, R20, c[0x0][0x290], R8 ;  /* 0x0000a40014667a25 */ /* 0x000fe200078e0008 */
[----:B------:R2:W-:Y:S04]  /*3150*/  @P1 LDGSTS.E.BYPASS.LTC128B.128 [R105+0x5100], [R2.64+0x100], !P3 ;  /* 0x0510010002691fae */ /* 0x0005e8000d901d4e */
[----:B------:R-:W0:Y:S01]  /*3160*/  LDGDEPBAR ;  /* 0x00000000000079af */ /* 0x000e220000000000 */
[----:B-1----:R-:W-:-:S04]  /*3170*/  @P0 IADD3 R4, R16, -0x2, RZ ;  /* 0xfffffffe10040810 */ /* 0x002fc80007ffe0ff */
[----:B------:R-:W-:Y:S01]  /*3180*/  @P0 SHF.R.S32.HI R7, RZ, 0x1f, R4 ;  /* 0x0000001fff070819 */ /* 0x000fe20000011404 */
[----:B------:R-:W-:Y:S02]  /*3190*/  @P0 IMAD R6, R141, R4, RZ ;  /* 0x000000048d060224 */ /* 0x000fe400078e02ff */
[----:B------:R-:W-:-:S04]  /*31a0*/  @P0 IMAD.WIDE.U32 R4, R4, R143, R94 ;  /* 0x0000008f04040225 */ /* 0x000fc800078e005e */
[----:B------:R-:W-:Y:S02]  /*31b0*/  @P0 IMAD R16, R7, R143, R6 ;  /* 0x0000008f07100224 */ /* 0x000fe400078e0206 */
[----:B------:R-:W-:-:S04]  /*31c0*/  IMAD.WIDE.U32 R6, R221, c[0x0][0x210], R24 ;  /* 0x00008400dd067a25 */ /* 0x000fc800078e0018 */
[----:B--2---:R-:W-:Y:S01]  /*31d0*/  @P0 IMAD.IADD R3, R5, 0x1, R16 ;  /* 0x0000000105030824 */ /* 0x004fe200078e0210 */
[----:B------:R-:W-:Y:S01]  /*31e0*/  @P0 LEA R2, P1, R4, c[0x0][0x220], 0x1 ;  /* 0x0000880004020a11 */ /* 0x000fe200078208ff */
[----:B------:R-:W-:-:S03]  /*31f0*/  IMAD.WIDE.U32 R16, R214, c[0x0][0x280], R24 ;  /* 0x0000a000d6107a25 */ /* 0x000fc600078e0018 */
[----:B------:R-:W-:Y:S01]  /*3200*/  @P0 LEA.HI.X R3, R4, c[0x0][0x224], R3, 0x1, P1 ;  /* 0x0000890004030a11 */ /* 0x000fe200008f0c03 */
[----:B------:R-:W-:Y:S02]  /*3210*/  IMAD R5, R221, c[0x0][0x214], R7 ;  /* 0x00008500dd057a24 */ /* 0x000fe400078e0207 */
[----:B------:R-:W-:Y:S01]  /*3220*/  IMAD.IADD R7, R17, 0x1, R19 ;  /* 0x0000000111077824 */ /* 0x000fe200078e0213 */
[----:B------:R-:W-:Y:S01]  /*3230*/  SHF.R.S32.HI R17, RZ, 0x1f, R18 ;  /* 0x0000001fff117819 */ /* 0x000fe20000011412 */
[----:B------:R-:W-:Y:S01]  /*3240*/  IMAD.MOV.U32 R4, RZ, RZ, R6 ;  /* 0x000000ffff047224 */ /* 0x000fe200078e0006 */
[----:B------:R1:W-:Y:S01]  /*3250*/  @P0 LDGSTS.E.BYPASS.LTC128B.128 [R105+0x12100], [R2.64], !P5 ;  /* 0x1210000002690fae */ /* 0x0003e2000e901d4e */
[----:B------:R-:W-:Y:S01]  /*3260*/  IMAD R19, R21, c[0x0][0x218], RZ ;  /* 0x0000860015137a24 */ /* 0x000fe200078e02ff */
[CC--:B------:R-:W-:Y:S01]  /*3270*/  LEA.HI R21, R17.reuse, R18.reuse, RZ, 0x6 ;  /* 0x0000001211157211 */ /* 0x0c0fe200078f30ff */
[----:B------:R-:W-:Y:S01]  /*3280*/  IMAD.MOV.U32 R6, RZ, RZ, R16 ;  /* 0x000000ffff067224 */ /* 0x000fe200078e0010 */
[----:B------:R-:W-:Y:S01]  /*3290*/  LEA.HI R16, R17, R18, RZ, 0x3 ;  /* 0x0000001211107211 */ /* 0x000fe200078f18ff */
[C---:B------:R-:W-:Y:S01]  /*32a0*/  IMAD R17, R0.reuse, c[0x0][0x290], RZ ;  /* 0x0000a40000117a24 */ /* 0x040fe200078e02ff */
[----:B------:R1:W-:Y:S01]  /*32b0*/  @P0 LDGSTS.E.BYPASS.LTC128B.128 [R105+0x14100], [R2.64+0x80], !P4 ;  /* 0x1410008002690fae */ /* 0x0003e2000e101d4e */
[----:B------:R-:W-:Y:S01]  /*32c0*/  IMAD R0, R0, c[0x0][0x280], RZ ;  /* 0x0000a00000007a24 */ /* 0x000fe200078e02ff */
[----:B------:R-:W-:Y:S01]  /*32d0*/  LOP3.LUT R115, R16, 0xfffffff8, RZ, 0xc0, !PT ;  /* 0xfffffff810737812 */ /* 0x000fe200078ec0ff */
[----:B------:R-:W-:Y:S01]  /*32e0*/  IMAD.WIDE.U32 R112, R22, c[0x0][0x218], R4 ;  /* 0x0000860016707a25 */ /* 0x000fe200078e0004 */
[----:B------:R-:W-:Y:S01]  /*32f0*/  @P0 LEA R4, P1, R146, R2, 0x1 ;  /* 0x0000000292040211 */ /* 0x000fe200078208ff */
[----:B------:R1:W-:Y:S01]  /*3300*/  @P0 LDGSTS.E.BYPASS.LTC128B.128 [R105+0x16100], [R2.64+0x100], !P3 ;  /* 0x1610010002690fae */ /* 0x0003e2000d901d4e */
[----:B------:R-:W-:Y:S01]  /*3310*/  SHF.R.S32.HI R127, RZ, 0x3, R16 ;  /* 0x00000003ff7f7819 */ /* 0x000fe20000011410 */
[----:B------:R-:W-:Y:S01]  /*3320*/  IMAD R18, R20, c[0x0][0x294], R17 ;  /* 0x0000a50014127a24 */ /* 0x000fe200078e0211 */
[----:B------:R-:W-:Y:S01]  /*3330*/  @P0 LEA.HI.X R5, R146, R3, R138, 0x1, P1 ;  /* 0x0000000392050211 */ /* 0x000fe200008f0c8a */
[C---:B------:R-:W-:Y:S01]  /*3340*/  IMAD R17, R20.reuse, c[0x0][0x284], R0 ;  /* 0x0000a10014117a24 */ /* 0x040fe200078e0200 */
[----:B------:R-:W-:Y:S01]  /*3350*/  SEL R0, RZ, c[0x0][0x27c], !P6 ;  /* 0x00009f00ff007a07 */ /* 0x000fe20007000000 */
[----:B------:R-:W-:Y:S01]  /*3360*/  IMAD.WIDE.U32 R100, R20, c[0x0][0x280], R6 ;  /* 0x0000a00014647a25 */ /* 0x000fe200078e0006 */
[----:B------:R-:W-:Y:S01]  /*3370*/  SHF.R.S32.HI R120, RZ, 0x1f, R115 ;  /* 0x0000001fff787819 */ /* 0x000fe20000011473 */
[----:B------:R2:W-:Y:S02]  /*3380*/  @P0 LDGSTS.E.BYPASS.LTC128B.128 [R105+0x13100], [R4.64], !P5 ;  /* 0x1310000004690fae */ /* 0x0005e4000e901d4e */
[----:B------:R-:W-:-:S02]  /*3390*/  IMAD.IADD R0, R29, 0x1, R0 ;  /* 0x000000011d007824 */ /* 0x000fc400078e0200 */
[----:B------:R2:W-:Y:S01]  /*33a0*/  @P0 LDGSTS.E.BYPASS.LTC128B.128 [R105+0x15100], [R4.64+0x80], !P4 ;  /* 0x1510008004690fae */ /* 0x0005e2000e101d4e */
[----:B------:R-:W-:Y:S02]  /*33b0*/  IMAD R19, R22, c[0x0][0x21c], R19 ;  /* 0x0000870016137a24 */ /* 0x000fe400078e0213 */
[----:B------:R-:W-:Y:S01]  /*33c0*/  IMAD.IADD R126, R18, 0x1, R111 ;  /* 0x00000001127e7824 */ /* 0x000fe200078e026f */
[----:B------:R2:W-:Y:S01]  /*33d0*/  @P0 LDGSTS.E.BYPASS.LTC128B.128 [R105+0x17100], [R4.64+0x100], !P3 ;  /* 0x1710010004690fae */ /* 0x0005e2000d901d4e */
[----:B------:R-:W-:Y:S01]  /*33e0*/  IADD3 R92, P0, R214, R92, RZ ;  /* 0x0000005cd65c7210 */ /* 0x000fe20007f1e0ff */
[----:B------:R-:W-:Y:S02]  /*33f0*/  IMAD.IADD R125, R17, 0x1, R109 ;  /* 0x00000001117d7824 */ /* 0x000fe400078e026d */
[----:B------:R-:W0:Y:S01]  /*3400*/  LDGDEPBAR ;  /* 0x00000000000079af */ /* 0x000e220000000000 */
[----:B------:R-:W-:Y:S02]  /*3410*/  IMAD.IADD R123, R113, 0x1, R19 ;  /* 0x00000001717b7824 */ /* 0x000fe400078e0213 */
[----:B------:R-:W-:Y:S01]  /*3420*/  IMAD.X R93, R26, 0x1, R23, P0 ;  /* 0x000000011a5d7824 */ /* 0x000fe200000e0617 */
[----:B------:R-:W-:Y:S01]  /*3430*/  LOP3.LUT P0, RZ, R222, 0x4, RZ, 0xc0, !PT ;  /* 0x00000004deff7812 */ /* 0x000fe2000780c0ff */
[----:B------:R-:W-:-:S02]  /*3440*/  IMAD.IADD R121, R103, 0x1, R18 ;  /* 0x0000000167797824 */ /* 0x000fc400078e0212 */
[----:B-1----:R-:W-:Y:S01]  /*3450*/  IMAD.SHL.U32 R3, R222, 0x40, RZ ;  /* 0x00000040de037824 */ /* 0x002fe200078e00ff */
[----:B------:R-:W-:Y:S01]  /*3460*/  SHF.R.S32.HI R2, RZ, 0x1f, R0 ;  /* 0x0000001fff027819 */ /* 0x000fe20000011400 */
[----:B------:R-:W-:-:S03]  /*3470*/  IMAD.IADD R117, R101, 0x1, R17 ;  /* 0x0000000165757824 */ /* 0x000fc600078e0211 */
[----:B------:R-:W-:Y:S02]  /*3480*/  LOP3.LUT R91, R3, 0x1c0, RZ, 0xc0, !PT ;  /* 0x000001c0035b7812 */ /* 0x000fe400078ec0ff */
[CC--:B------:R-:W-:Y:S02]  /*3490*/  LEA.HI R3, R2.reuse, R0.reuse, RZ, 0x3 ;  /* 0x0000000002037211 */ /* 0x0c0fe400078f18ff */
[----:B------:R-:W-:Y:S01]  /*34a0*/  LEA.HI R7, R2, R0, RZ, 0x6 ;  /* 0x0000000002077211 */ /* 0x000fe200078f30ff */
[----:B------:R-:W-:Y:S01]  /*34b0*/  IMAD.SHL.U32 R2, R21, 0x40, RZ ;  /* 0x0000004015027824 */ /* 0x000fe200078e00ff */
[----:B------:R-:W-:Y:S02]  /*34c0*/  SHF.R.U32.HI R36, RZ, 0x3, R91 ;  /* 0x00000003ff247819 */ /* 0x000fe4000001165b */
[----:B------:R-:W-:Y:S02]  /*34d0*/  LOP3.LUT R114, R3, 0xfffffff8, RZ, 0xc0, !PT ;  /* 0xfffffff803727812 */ /* 0x000fe400078ec0ff */
[----:B------:R-:W-:-:S02]  /*34e0*/  LOP3.LUT R6, R2, 0xfffff000, RZ, 0xc0, !PT ;  /* 0xfffff00002067812 */ /* 0x000fc400078ec0ff */
[----:B--2---:R-:W-:Y:S02]  /*34f0*/  SEL R4, RZ, c[0x0][0x27c], !P2 ;  /* 0x00009f00ff047a07 */ /* 0x004fe40005000000 */
[----:B------:R-:W-:Y:S02]  /*3500*/  LOP3.LUT R5, R91, 0x38, R16, 0xf8, !PT ;  /* 0x000000385b057812 */ /* 0x000fe400078ef810 */
[----:B------:R-:W-:Y:S01]  /*3510*/  SHF.R.S32.HI R124, RZ, 0x3, R3 ;  /* 0x00000003ff7c7819 */ /* 0x000fe20000011403 */
[----:B------:R-:W-:Y:S01]  /*3520*/  IMAD.IADD R0, R30, 0x1, R4 ;  /* 0x000000011e007824 */ /* 0x000fe200078e0204 */
[----:B------:R-:W-:Y:S02]  /*3530*/  LOP3.LUT R5, R5, R36, RZ, 0x3c, !PT ;  /* 0x0000002405057212 */ /* 0x000fe400078e3cff */
[----:B------:R-:W-:Y:S02]  /*3540*/  SHF.R.S32.HI R119, RZ, 0x1f, R114 ;  /* 0x0000001fff777819 */ /* 0x000fe40000011472 */
[----:B------:R-:W-:-:S02]  /*3550*/  SHF.R.S32.HI R4, RZ, 0x1f, R0 ;  /* 0x0000001fff047819 */ /* 0x000fc40000011400 */
[----:B------:R-:W-:Y:S02]  /*3560*/  IADD3 R130, R5, R6, R37 ;  /* 0x0000000605827210 */ /* 0x000fe40007ffe025 */
[CC--:B------:R-:W-:Y:S02]  /*3570*/  LEA.HI R2, R4.reuse, R0.reuse, RZ, 0x3 ;  /* 0x0000000004027211 */ /* 0x0c0fe400078f18ff */
[----:B------:R-:W-:Y:S01]  /*3580*/  LEA.HI R0, R4, R0, RZ, 0x6 ;  /* 0x0000000004007211 */ /* 0x000fe200078f30ff */
[----:B------:R-:W-:Y:S01]  /*3590*/  IMAD.SHL.U32 R4, R7, 0x40, RZ ;  /* 0x0000004007047824 */ /* 0x000fe200078e00ff */
[C---:B------:R-:W-:Y:S02]  /*35a0*/  LOP3.LUT R6, R91.reuse, 0x38, R2, 0xf8, !PT ;  /* 0x000000385b067812 */ /* 0x040fe400078ef802 */
[----:B------:R-:W-:Y:S01]  /*35b0*/  LOP3.LUT R5, R91, 0x38, R3, 0xf8, !PT ;  /* 0x000000385b057812 */ /* 0x000fe200078ef803 */
[----:B------:R-:W-:Y:S01]  /*35c0*/  IMAD.SHL.U32 R0, R0, 0x40, RZ ;  /* 0x0000004000007824 */ /* 0x000fe200078e00ff */
[----:B------:R-:W-:-:S02]  /*35d0*/  LOP3.LUT R7, R4, 0xfffff000, RZ, 0xc0, !PT ;  /* 0xfffff00004077812 */ /* 0x000fc400078ec0ff */
[-C--:B------:R-:W-:Y:S02]  /*35e0*/  LOP3.LUT R5, R5, R36.reuse, RZ, 0x3c, !PT ;  /* 0x0000002405057212 */ /* 0x080fe400078e3cff */
[----:B------:R-:W-:Y:S02]  /*35f0*/  LOP3.LUT R4, R0, 0xfffff000, RZ, 0xc0, !PT ;  /* 0xfffff00000047812 */ /* 0x000fe400078ec0ff */
[----:B------:R-:W-:Y:S02]  /*3600*/  LOP3.LUT R0, R6, R36, RZ, 0x3c, !PT ;  /* 0x0000002406007212 */ /* 0x000fe400078e3cff */
[----:B------:R-:W-:Y:S02]  /*3610*/  LOP3.LUT R104, R2, 0xfffffff8, RZ, 0xc0, !PT ;  /* 0xfffffff802687812 */ /* 0x000fe400078ec0ff */
[----:B------:R-:W-:Y:S02]  /*3620*/  IADD3 R128, R0, R4, R37 ;  /* 0x0000000400807210 */ /* 0x000fe40007ffe025 */
[----:B------:R-:W-:-:S02]  /*3630*/  LOP3.LUT R0, R91, 0x18, R24, 0xf8, !PT ;  /* 0x000000185b007812 */ /* 0x000fc400078ef818 */
[----:B------:R-:W-:Y:S02]  /*3640*/  IADD3 R129, R5, R7, R37 ;  /* 0x0000000705817210 */ /* 0x000fe40007ffe025 */
[----:B------:R-:W-:Y:S02]  /*3650*/  LOP3.LUT R0, R37, R0, R36, 0xf6, !PT ;  /* 0x0000000025007212 */ /* 0x000fe400078ef624 */
[----:B------:R-:W-:Y:S02]  /*3660*/  SHF.R.S32.HI R122, RZ, 0x3, R2 ;  /* 0x00000003ff7a7819 */ /* 0x000fe40000011402 */
[----:B------:R-:W-:Y:S02]  /*3670*/  SHF.R.S32.HI R118, RZ, 0x1f, R104 ;  /* 0x0000001fff767819 */ /* 0x000fe40000011468 */
.L_x_1851:
[----:B-1----:R-:W-:Y:S01]  /*3680*/  SHF.R.S32.HI R4, RZ, 0x1f, R28 ;  /* 0x0000001fff047819 */ /* 0x002fe2000001141c */
[-C--:B------:R-:W-:Y:S01]  /*3690*/  IMAD R2, R142, R28.reuse, RZ ;  /* 0x0000001c8e027224 */ /* 0x080fe200078e02ff */
[----:B------:R-:W-:Y:S01]  /*36a0*/  LOP3.LUT P1, RZ, R222, 0x4, RZ, 0xc0, !PT ;  /* 0x00000004deff7812 */ /* 0x000fe2000782c0ff */
[----:B------:R-:W-:Y:S01]  /*36b0*/  IMAD.WIDE.U32 R12, R149, R28, RZ ;  /* 0x0000001c950c7225 */ /* 0x000fe200078e00ff */
[----:B------:R-:W-:Y:S04]  /*36c0*/  DEPBAR.LE SB0, 0x2 ;  /* 0x000080800000791a */ /* 0x000fe80000000000 */
[----:B------:R-:W-:Y:S01]  /*36d0*/  IMAD R2, R4, R149, R2 ;  /* 0x0000009504027224 */ /* 0x000fe200078e0202 */
[----:B------:R-:W-:Y:S01]  /*36e0*/  WARPSYNC 0xffffffff ;  /* 0xffffffff00007948 */ /* 0x000fe20003800000 */
[----:B------:R-:W-:Y:S02]  /*36f0*/  BAR.SYNC.DEFER_BLOCKING 0x0 ;  /* 0x0000000000007b1d */ /* 0x000fe40000010000 */
[----:B------:R-:W-:Y:S01]  /*3700*/  IMAD.IADD R26, R13, 0x1, R2 ;  /* 0x000000010d1a7824 */ /* 0x000fe200078e0202 */
[----:B------:R-:W-:Y:S05]  /*3710*/  IADD3 R2, P0, R135, R12, RZ ;  /* 0x0000000c87027210 */ /* 0x000fea0007f1e0ff */
[----:B------:R-:W-:Y:S01]  /*3720*/  IMAD.X R3, R26, 0x1, R134, P0 ;  /* 0x000000011a037824 */ /* 0x000fe200000e0686 */
[C---:B------:R-:W-:Y:S04]  /*3730*/  LEA R60, P0, R2.reuse, c[0x0][0x1c8], 0x1 ;  /* 0x00007200023c7a11 */ /* 0x040fe800078008ff */
[----:B------:R-:W-:Y:S01]  /*3740*/  LEA.HI.X R61, R2, c[0x0][0x1cc], R3, 0x1, P0 ;  /* 0x00007300023d7a11 */ /* 0x000fe200000f0c03 */
[----:B------:R-:W-:Y:S05]  /*3750*/  IMAD R2, R38, 0x3000, R0 ;  /* 0x0000300026027824 */ /* 0x000fea00078e0200 */
[C---:B------:R-:W-:Y:S02]  /*3760*/  IADD3 R3, R2.reuse, 0x20, RZ ;  /* 0x0000002002037810 */ /* 0x040fe40007ffe0ff */
[----:B------:R-:W-:Y:S02]  /*3770*/  @P1 IADD3 R3, R2, -0x20, RZ ;  /* 0xffffffe002031810 */ /* 0x000fe40007ffe0ff */
[----:B------:R-:W-:Y:S01]  /*3780*/  ISETP.LE.AND P1, PT, R156, c[0x0][0x27c], PT ;  /* 0x00009f009c007a0c */ /* 0x000fe20003f23270 */
[----:B------:R-:W-:Y:S01]  /*3790*/  BSSY B1, `(.L_x_1827) ;  /* 0x00003cd000017945 */ /* 0x000fe20003800000 */
[----:B------:R-:W-:Y:S02]  /*37a0*/  LEA R85, R2, 0x100, 0x1 ;  /* 0x0000010002557811 */ /* 0x000fe400078e08ff */
[----:B------:R-:W-:Y:S09]  /*37b0*/  LEA R86, R3, 0x100, 0x1 ;  /* 0x0000010003567811 */ /* 0x000ff200078e08ff */
[----:B------:R-:W-:-:S05]  /*37c0*/  @!P1 BRA `(.L_x_1828) ;  /* 0x00003ac000009947 */ /* 0x000fca0003800000 */
[C---:B------:R-:W-:Y:S01]  /*37d0*/  IMAD R3, R28.reuse, UR9, RZ ;  /* 0x000000091c037c24 */ /* 0x040fe2000f8e02ff */
[----:B------:R-:W-:Y:S01]  /*37e0*/  ISETP.NE.AND P0, PT, RZ, UR6, PT ;  /* 0x00000006ff007c0c */ /* 0x000fe2000bf05270 */
[C---:B------:R-:W-:Y:S02]  /*37f0*/  IMAD R2, R28.reuse, UR7, RZ ;  /* 0x000000071c027c24 */ /* 0x040fe4000f8e02ff */
[----:B------:R-:W-:Y:S02]  /*3800*/  IMAD R5, R28, -0x40, R210 ;  /* 0xffffffc01c057824 */ /* 0x000fe400078e02d2 */
[C---:B------:R-:W-:Y:S02]  /*3810*/  IMAD R3, R4.reuse, UR10, R3 ;  /* 0x0000000a04037c24 */ /* 0x040fe4000f8e0203 */
[----:B------:R-:W-:Y:S01]  /*3820*/  IMAD R2, R4, UR8, R2 ;  /* 0x0000000804027c24 */ /* 0x000fe2000f8e0202 */
[----:B------:R-:W-:Y:S01]  /*3830*/  IMNMX R87, R5, 0x40, PT ;  /* 0x0000004005577817 */ /* 0x000fe20003800200 */
[C---:B------:R-:W-:Y:S04]  /*3840*/  IMAD.WIDE.U32 R8, R28.reuse, UR10, RZ ;  /* 0x0000000a1c087c25 */ /* 0x040fe8000f8e00ff */
[----:B------:R-:W-:Y:S01]  /*3850*/  IMAD.WIDE.U32 R14, R28, UR8, RZ ;  /* 0x000000081c0e7c25 */ /* 0x000fe2000f8e00ff */
[----:B------:R-:W-:Y:S04]  /*3860*/  IADD3 R27, R9, R3, RZ ;  /* 0x00000003091b7210 */ /* 0x000fe80007ffe0ff */
        /* <DEDUP_REMOVED lines=19> */
[----:B------:R-:W-:Y:S01]  /*39a0*/  IADD3 R12, R106, 0x10, RZ ;  /* 0x000000106a0c7810 */ /* 0x000fe20007ffe0ff */
        /* <DEDUP_REMOVED lines=17> */
[----:B------:R-:W-:Y:S01]  /*3ac0*/  ISETP.GE.AND P0, PT, R106, c[0x0][0x27c], PT ;  /* 0x00009f006a007a0c */ /* 0x000fe20003f06270 */
[----:B------:R-:W-:Y:S11]  /*3ad0*/  CS2R R2, SRZ ;  /* 0x0000000000027805 */ /* 0x000ff6000001ff00 */
[----:B------:R-:W-:Y:S01]  /*3ae0*/  @!UPT UIADD3 URZ, URZ, URZ, URZ ;  /* 0x0000003f3f3ff290 */ /* 0x000fe2000fffe03f */
[----:B------:R1:W5:Y:S04]  /*3af0*/  @!P0 LDG.E.64 R2, [R8.64] ;  /* 0x0000000e08028981 */ /* 0x000368000c1e1b00 */
[----:B------:R1:W5:Y:S01]  /*3b00*/  @!P0 LDG.E.64 R40, [R4.64] ;  /* 0x0000000e04288981 */ /* 0x000362000c1e1b00 */
[----:B------:R-:W-:Y:S02]  /*3b10*/  ISETP.GE.AND P0, PT, R12, c[0x0][0x27c], PT ;  /* 0x00009f000c007a0c */ /* 0x000fe40003f06270 */
[----:B------:R-:W-:Y:S11]  /*3b20*/  IADD3 R12, R106, 0x20, RZ ;  /* 0x000000206a0c7810 */ /* 0x000ff60007ffe0ff */
[----:B------:R1:W5:Y:S04]  /*3b30*/  @!P0 LDG.E.64 R6, [R8.64+0x20] ;  /* 0x0000200e08068981 */ /* 0x000368000c1e1b00 */
[----:B------:R1:W5:Y:S01]  /*3b40*/  @!P0 LDG.E.64 R44, [R4.64+0x20] ;  /* 0x0000200e042c8981 */ /* 0x000362000c1e1b00 */
        /* <DEDUP_REMOVED lines=12> */
[----:B------:R-:W-:Y:S11]  /*3c10*/  ISETP.GE.AND P0, PT, R12, c[0x0][0x27c], PT ;  /* 0x00009f000c007a0c */ /* 0x000ff60003f06270 */
[----:B------:R-:W-:Y:S02]  /*3c20*/  @!UPT UIADD3 URZ, URZ, URZ, URZ ;  /* 0x0000003f3f3ff290 */ /* 0x000fe4000fffe03f */
[----:B------:R1:W5:Y:S04]  /*3c30*/  @!P0 LDG.E.64 R22, [R8.64+0xa0] ;  /* 0x0000a00e08168981 */ /* 0x000368000c1e1b00 */
[----:B------:R1:W5:Y:S02]  /*3c40*/  @!P0 LDG.E.64 R54, [R4.64+0xa0] ;  /* 0x0000a00e04368981 */ /* 0x000364000c1e1b00 */
.L_x_1831:
[----:B------:R-:W-:Y:S05]  /*3c50*/  BSYNC B0 ;  /* 0x0000000000007941 */ /* 0x000fea0003800000 */
.L_x_1830:
[----:B------:R-:W-:-:S05]  /*3c60*/  @P1 BRA `(.L_x_1832) ;  /* 0x000037f000001947 */ /* 0x000fca0003800000 */
[----:B-1---5:R-:W-:Y:S01]  /*3c70*/  MOV R4, R21 ;  /* 0x0000001500047202 */ /* 0x022fe20000000f00 */
[----:B------:R-:W-:Y:S01]  /*3c80*/  IMAD.MOV.U32 R9, RZ, RZ, R22 ;  /* 0x000000ffff097224 */ /* 0x000fe200078e0016 */
        /* <DEDUP_REMOVED lines=38> */
[----:B------:R-:W-:Y:S02]  /*3ef0*/  @!P0 SHF.R.U64 R8, R2, 0x10, R3 ;  /* 0x0000001002088819 */ /* 0x000fe40000001203 */
        /* <DEDUP_REMOVED lines=15> */
[-C--:B------:R-:W-:Y:S02]  /*3ff0*/  @!P0 FMUL.FTZ R2, R2, R4.reuse ;  /* 0x0000000402028220 */ /* 0x080fe40000410000 */
[----:B------:R-:W-:Y:S02]  /*4000*/  @!P0 FMUL.FTZ R43, R3, R39 ;  /* 0x00000027032b8220 */ /* 0x000fe40000410000 */
[----:B------:R-:W-:Y:S01]  /*4010*/  @!P0 FFMA.FTZ R65, R34, R4, -R41 ;  /* 0x0000000422418223 */ /* 0x000fe20000010829 */
[----:B------:R-:W-:Y:S01]  /*4020*/  @!P0 LOP3.LUT R4, R14, 0xffff0000, RZ, 0xc0, !PT ;  /* 0xffff00000e048812 */ /* 0x000fe200078ec0ff */
[----:B------:R-:W-:Y:S01]  /*4030*/  @!P0 FFMA.FTZ R2, R8, R34, R2 ;  /* 0x0000002208028223 */ /* 0x000fe20000010002 */
[----:B------:R-:W-:Y:S01]  /*4040*/  @!P0 SHF.L.U32 R41, R14, 0x10, RZ ;  /* 0x000000100e298819 */ /* 0x000fe200000006ff */
[C---:B------:R-:W-:Y:S01]  /*4050*/  @!P0 IMAD.U32 R34, R42.reuse, 0x10000, RZ ;  /* 0x000100002a228824 */ /* 0x040fe200078e00ff */
[----:B------:R-:W-:Y:S01]  /*4060*/  @!P0 LOP3.LUT R42, R42, 0xffff0000, RZ, 0xc0, !PT ;  /* 0xffff00002a2a8812 */ /* 0x000fe200078ec0ff */
[----:B------:R-:W-:Y:S01]  /*4070*/  @!P0 IMAD.U32 R8, R9, 0x10000, RZ ;  /* 0x0001000009088824 */ /* 0x000fe200078e00ff */
[----:B------:R-:W-:Y:S01]  /*4080*/  @!P0 F2FP.BF16.PACK_AB R2, R2, R65 ;  /* 0x000000410202823e */ /* 0x000fe200000010ff */
[-C--:B------:R-:W-:Y:S01]  /*4090*/  @!P0 FMUL.FTZ R3, R3, R5.reuse ;  /* 0x0000000503038220 */ /* 0x080fe20000410000 */
[----:B------:R-:W-:Y:S01]  /*40a0*/  @!P0 LOP3.LUT R9, R9, 0xffff0000, RZ, 0xc0, !PT ;  /* 0xffff000009098812 */ /* 0x000fe200078ec0ff */
[----:B------:R-:W-:Y:S01]  /*40b0*/  @!P0 FFMA.FTZ R64, R40, R5, -R43 ;  /* 0x0000000528408223 */ /* 0x000fe2000001082b */
[C---:B------:R-:W-:Y:S01]  /*40c0*/  @!P0 LOP3.LUT R5, R15.reuse, 0xffff0000, RZ, 0xc0, !PT ;  /* 0xffff00000f058812 */ /* 0x040fe200078ec0ff */
[C---:B------:R-:W-:Y:S01]  /*40d0*/  @!P0 FMUL.FTZ R62, R4.reuse, R34 ;  /* 0x00000022043e8220 */ /* 0x040fe20000410000 */
        /* <DEDUP_REMOVED lines=17> */
.L_x_1834:
[----:B------:R-:W-:Y:S05]  /*41f0*/  BSYNC B0 ;  /* 0x0000000000007941 */ /* 0x000fea0003800000 */
.L_x_1833:
[----:B------:R-:W-:Y:S01]  /*4200*/  ISETP.GE.AND P0, PT, R29, c[0x0][0x1d4], PT ;  /* 0x000075001d007a0c */ /* 0x000fe20003f06270 */
[----:B------:R-:W-:Y:S01]  /*4210*/  @!UPT UIADD3 URZ, URZ, URZ, URZ ;  /* 0x0000003f3f3ff290 */ /* 0x000fe2000fffe03f */
[----:B------:R-:W-:Y:S11]  /*4220*/  BSSY B0, `(.L_x_1835) ;  /* 0x0000037000007945 */ /* 0x000ff60003800000 */
[----:B------:R-:W-:-:S05]  /*4230*/  @P0 BRA `(.L_x_1836) ;  /* 0x0000035000000947 */ /* 0x000fca0003800000 */
[----:B------:R-:W-:Y:S01]  /*4240*/  IADD3 R2, R106, 0x10, RZ ;  /* 0x000000106a027810 */ /* 0x000fe20007ffe0ff */
[----:B-1----:R-:W1:Y:S03]  /*4250*/  LDS.128 R12, [R86+0xc000] ;  /* 0x00c00000560c7984 */ /* 0x002e660000000c00 */
[----:B------:R-:W-:Y:S11]  /*4260*/  ISETP.GE.AND P0, PT, R2, c[0x0][0x27c], PT ;  /* 0x00009f0002007a0c */ /* 0x000ff60003f06270 */
[----:B------:R-:W-:Y:S02]  /*4270*/  @!UPT UIADD3 URZ, URZ, URZ, URZ ;  /* 0x0000003f3f3ff290 */ /* 0x000fe4000fffe03f */
[----:B------:R-:W-:Y:S02]  /*4280*/  @!P0 SHF.R.U64 R4, R44, 0x10, R45 ;  /* 0x000000102c048819 */ /* 0x000fe4000000122d */
[--C-:B------:R-:W-:Y:S02]  /*4290*/  @!P0 SHF.R.U64 R2, R6, 0x10, R7.reuse ;  /* 0x0000001006028819 */ /* 0x100fe40000001207 */
[----:B------:R-:W-:Y:S02]  /*42a0*/  @!P0 SHF.R.U32.HI R6, RZ, 0x10, R7 ;  /* 0x00000010ff068819 */ /* 0x000fe40000011607 */
[----:B------:R-:W-:Y:S02]  /*42b0*/  @!P0 PRMT R4, R52, 0x5410, R4 ;  /* 0x0000541034048816 */ /* 0x000fe40000000004 */
[C---:B------:R-:W-:Y:S02]  /*42c0*/  @!P0 PRMT R2, R26.reuse, 0x5432, R2 ;  /* 0x000054321a028816 */ /* 0x040fe40000000002 */
[----:B------:R-:W-:Y:S01]  /*42d0*/  @!P0 PRMT R7, R26, 0x5410, R6 ;  /* 0x000054101a078816 */ /* 0x000fe20000000006 */
[C---:B------:R-:W-:Y:S01]  /*42e0*/  @!P0 IMAD.U32 R8, R4.reuse, 0x10000, RZ ;  /* 0x0001000004088824 */ /* 0x040fe200078e00ff */
[----:B------:R-:W-:Y:S01]  /*42f0*/  @!P0 LOP3.LUT R26, R4, 0xffff0000, RZ, 0xc0, !PT ;  /* 0xffff0000041a8812 */ /* 0x000fe200078ec0ff */
[C---:B------:R-:W-:Y:S01]  /*4300*/  @!P0 IMAD.U32 R5, R2.reuse, 0x10000, RZ ;  /* 0x0001000002058824 */ /* 0x040fe200078e00ff */
[----:B------:R-:W-:Y:S02]  /*4310*/  @!P0 SHF.R.U32.HI R39, RZ, 0x10, R45 ;  /* 0x00000010ff278819 */ /* 0x000fe4000001162d */
[----:B------:R-:W-:Y:S02]  /*4320*/  @!P0 LOP3.LUT R4, R2, 0xffff0000, RZ, 0xc0, !PT ;  /* 0xffff000002048812 */ /* 0x000fe400078ec0ff */
[----:B------:R-:W-:Y:S01]  /*4330*/  @!P0 PRMT R39, R52, 0x5432, R39 ;  /* 0x0000543234278816 */ /* 0x000fe20000000027 */
[C---:B-1----:R-:W-:Y:S01]  /*4340*/  @!P0 IMAD.U32 R9, R12.reuse, 0x10000, RZ ;  /* 0x000100000c098824 */ /* 0x042fe200078e00ff */
[C---:B------:R-:W-:Y:S02]  /*4350*/  @!P0 LOP3.LUT R6, R13.reuse, 0xffff0000, RZ, 0xc0, !PT ;  /* 0xffff00000d068812 */ /* 0x040fe400078ec0ff */
[----:B------:R-:W-:Y:S02]  /*4360*/  @!P0 LOP3.LUT R3, R12, 0xffff0000, RZ, 0xc0, !PT ;  /* 0xffff00000c038812 */ /* 0x000fe400078ec0ff */
[----:B------:R-:W-:Y:S01]  /*4370*/  @!P0 SHF.L.U32 R34, R13, 0x10, RZ ;  /* 0x000000100d228819 */ /* 0x000fe200000006ff */
[C---:B------:R-:W-:Y:S02]  /*4380*/  @!P0 FMUL.FTZ R41, R6.reuse, R26 ;  /* 0x0000001a06298220 */ /* 0x040fe40000410000 */
[C---:B------:R-:W-:Y:S02]  /*4390*/  @!P0 FMUL.FTZ R2, R3.reuse, R5 ;  /* 0x0000000503028220 */ /* 0x040fe40000410000 */
[----:B------:R-:W-:Y:S02]  /*43a0*/  @!P0 FMUL.FTZ R40, R3, R8 ;  /* 0x0000000803288220 */ /* 0x000fe40000410000 */
[-C--:B------:R-:W-:Y:S01]  /*43b0*/  @!P0 FMUL.FTZ R3, R6, R4.reuse ;  /* 0x0000000406038220 */ /* 0x080fe20000410000 */
[----:B------:R-:W-:Y:S01]  /*43c0*/  @!P0 LOP3.LUT R6, R15, 0xffff0000, RZ, 0xc0, !PT ;  /* 0xffff00000f068812 */ /* 0x000fe200078ec0ff */
[----:B------:R-:W-:Y:S01]  /*43d0*/  @!P0 FFMA.FTZ R43, R34, R4, -R41 ;  /* 0x00000004222b8223 */ /* 0x000fe20000010829 */
[----:B------:R-:W-:Y:S01]  /*43e0*/  @!P0 LOP3.LUT R4, R14, 0xffff0000, RZ, 0xc0, !PT ;  /* 0xffff00000e048812 */ /* 0x000fe200078ec0ff */
[----:B------:R-:W-:Y:S02]  /*43f0*/  @!P0 FFMA.FTZ R2, R8, R9, R2 ;  /* 0x0000000908028223 */ /* 0x000fe40000010002 */
[C---:B------:R-:W-:Y:S01]  /*4400*/  @!P0 IMAD.U32 R8, R39.reuse, 0x10000, RZ ;  /* 0x0001000027088824 */ /* 0x040fe200078e00ff */
[----:B------:R-:W-:Y:S01]  /*4410*/  @!P0 LOP3.LUT R39, R39, 0xffff0000, RZ, 0xc0, !PT ;  /* 0xffff000027278812 */ /* 0x000fe200078ec0ff */
[----:B------:R-:W-:Y:S01]  /*4420*/  @!P0 FFMA.FTZ R44, R9, R5, -R40 ;  /* 0x00000005092c8223 */ /* 0x000fe20000010828 */
[C---:B------:R-:W-:Y:S01]  /*4430*/  @!P0 SHF.L.U32 R5, R7.reuse, 0x10, RZ ;  /* 0x0000001007058819 */ /* 0x040fe200000006ff */
[----:B------:R-:W-:Y:S01]  /*4440*/  @!P0 IMAD.U32 R9, R14, 0x10000, RZ ;  /* 0x000100000e098824 */ /* 0x000fe200078e00ff */
[----:B------:R-:W-:Y:S01]  /*4450*/  @!P0 LOP3.LUT R7, R7, 0xffff0000, RZ, 0xc0, !PT ;  /* 0xffff000007078812 */ /* 0x000fe200078ec0ff */
[----:B------:R-:W-:Y:S01]  /*4460*/  @!P0 FMUL.FTZ R41, R4, R8 ;  /* 0x0000000804298220 */ /* 0x000fe20000410000 */
[----:B------:R-:W-:Y:S01]  /*4470*/  @!P0 F2FP.BF16.PACK_AB R2, R2, R44 ;  /* 0x0000002c0202823e */ /* 0x000fe200000010ff */
[----:B------:R-:W-:Y:S02]  /*4480*/  @!P0 FMUL.FTZ R4, R4, R5 ;  /* 0x0000000504048220 */ /* 0x000fe40000410000 */
[----:B------:R-:W-:Y:S02]  /*4490*/  @!P0 IMAD.U32 R40, R15, 0x10000, RZ ;  /* 0x000100000f288824 */ /* 0x000fe400078e00ff */
[C---:B------:R-:W-:Y:S02]  /*44a0*/  @!P0 FMUL.FTZ R42, R6.reuse, R39 ;  /* 0x00000027062a8220 */ /* 0x040fe40000410000 */
[----:B------:R-:W-:Y:S02]  /*44b0*/  @!P0 FFMA.FTZ R41, R9, R5, -R41 ;  /* 0x0000000509298223 */ /* 0x000fe40000010829 */
[----:B------:R-:W-:Y:S02]  /*44c0*/  @!P0 FMUL.FTZ R5, R6, R7 ;  /* 0x0000000706058220 */ /* 0x000fe40000410000 */
[----:B------:R-:W-:Y:S02]  /*44d0*/  @!P0 FFMA.FTZ R3, R26, R34, R3 ;  /* 0x000000221a038223 */ /* 0x000fe40000010003 */
[----:B------:R-:W-:Y:S02]  /*44e0*/  @!P0 FFMA.FTZ R4, R8, R9, R4 ;  /* 0x0000000908048223 */ /* 0x000fe40000010004 */
        /* <DEDUP_REMOVED lines=10> */
.L_x_1836:
[----:B------:R-:W-:Y:S05]  /*4590*/  BSYNC B0 ;  /* 0x0000000000007941 */ /* 0x000fea0003800000 */
.L_x_1835:
        /* <DEDUP_REMOVED lines=10> */
[----:B------:R-:W-:Y:S02]  /*4640*/  @!P0 PRMT R16, R56, 0x5410, R4 ;  /* 0x0000541038108816 */ /* 0x000fe40000000004 */
[----:B------:R-:W-:Y:S02]  /*4650*/  @!P0 SHF.R.U32.HI R3, RZ, 0x10, R17 ;  /* 0x00000010ff038819 */ /* 0x000fe40000011611 */
[C---:B------:R-:W-:Y:S01]  /*4660*/  @!P0 PRMT R2, R27.reuse, 0x5432, R2 ;  /* 0x000054321b028816 */ /* 0x040fe20000000002 */
[C---:B------:R-:W-:Y:S01]  /*4670*/  @!P0 IMAD.U32 R8, R16.reuse, 0x10000, RZ ;  /* 0x0001000010088824 */ /* 0x040fe200078e00ff */
[----:B------:R-:W-:Y:S02]  /*4680*/  @!P0 LOP3.LUT R16, R16, 0xffff0000, RZ, 0xc0, !PT ;  /* 0xffff000010108812 */ /* 0x000fe400078ec0ff */
[----:B------:R-:W-:Y:S01]  /*4690*/  @!P0 PRMT R7, R27, 0x5410, R3 ;  /* 0x000054101b078816 */ /* 0x000fe20000000003 */
        /* <DEDUP_REMOVED lines=24> */
[-C--:B------:R-:W-:Y:S02]  /*4820*/  @!P0 FMUL.FTZ R4, R4, R5.reuse ;  /* 0x0000000504048220 */ /* 0x080fe40000410000 */
        /* <DEDUP_REMOVED lines=16> */
.L_x_1838:
[----:B------:R-:W-:Y:S05]  /*4930*/  BSYNC B0 ;  /* 0x0000000000007941 */ /* 0x000fea0003800000 */
.L_x_1837:
[----:B------:R-:W-:Y:S01]  /*4940*/  IADD3 R2, R24, 0x60, RZ ;  /* 0x0000006018027810 */ /* 0x000fe20007ffe0ff */
[----:B------:R-:W-:Y:S03]  /*4950*/  BSSY B0, `(.L_x_1839) ;  /* 0x0000039000007945 */ /* 0x000fe60003800000 */
[----:B------:R-:W-:Y:S11]  /*4960*/  ISETP.GE.AND P0, PT, R2, c[0x0][0x1d4], PT ;  /* 0x0000750002007a0c */ /* 0x000ff60003f06270 */
[----:B------:R-:W-:Y:S02]  /*4970*/  @!UPT UIADD3 URZ, URZ, URZ, URZ ;  /* 0x0000003f3f3ff290 */ /* 0x000fe4000fffe03f */
        /* <DEDUP_REMOVED lines=54> */
.L_x_1840:
[----:B------:R-:W-:Y:S05]  /*4ce0*/  BSYNC B0 ;  /* 0x0000000000007941 */ /* 0x000fea0003800000 */
.L_x_1839:
        /* <DEDUP_REMOVED lines=13> */
[----:B------:R-:W-:Y:S01]  /*4dc0*/  @!P0 PRMT R2, R32, 0x5432, R2 ;  /* 0x0000543220028816 */ /* 0x000fe20000000002 */
        /* <DEDUP_REMOVED lines=44> */
.L_x_1842:
[----:B------:R-:W-:Y:S05]  /*5090*/  BSYNC B0 ;  /* 0x0000000000007941 */ /* 0x000fea0003800000 */
.L_x_1841:
[----:B------:R-:W-:Y:S04]  /*50a0*/  IADD3 R2, R24, 0xa0, RZ ;  /* 0x000000a018027810 */ /* 0x000fe80007ffe0ff */
        /* <DEDUP_REMOVED lines=57> */
.L_x_1829:
        /* <DEDUP_REMOVED lines=47> */
.L_x_1844:
[----:B------:R-:W-:Y:S05]  /*5730*/  BSYNC B0 ;  /* 0x0000000000007941 */ /* 0x000fea0003800000 */
.L_x_1843:
[----:B------:R-:W-:Y:S04]  /*5740*/  IADD3 R83, P0, R150, R12, RZ ;  /* 0x0000000c96537210 */ /* 0x000fe80007f1e0ff */
[----:B------:R-:W-:Y:S01]  /*5750*/  IADD3.X R82, R26, R132, RZ, P0, !PT ;  /* 0x000000841a527210 */ /* 0x000fe200007fe4ff */
[----:B------:R-:W-:-:S05]  /*5760*/  @P1 BRA `(.L_x_1832) ;  /* 0x00001cf000001947 */ /* 0x000fca0003800000 */
[----:B-1---5:R-:W-:Y:S01]  /*5770*/  MOV R2, R21 ;  /* 0x0000001500027202 */ /* 0x022fe20000000f00 */
[----:B------:R-:W-:Y:S01]  /*5780*/  IMAD.MOV.U32 R9, RZ, RZ, R22 ;  /* 0x000000ffff097224 */ /* 0x000fe200078e0016 */
[----:B------:R-:W-:Y:S01]  /*5790*/  ISETP.GE.AND P0, PT, R24, c[0x0][0x1d4], PT ;  /* 0x0000750018007a0c */ /* 0x000fe20003f06270 */
[----:B------:R-:W-:Y:S01]  /*57a0*/  IMAD.MOV.U32 R8, RZ, RZ, R23 ;  /* 0x000000ffff087224 */ /* 0x000fe200078e0017 */
[----:B------:R-:W-:Y:S01]  /*57b0*/  IADD3 R136, -R137, c[0x0][0x1d4], RZ ;  /* 0x0000750089887a10 */ /* 0x000fe20007ffe1ff */
[----:B------:R-:W-:Y:S01]  /*57c0*/  IMAD.MOV.U32 R3, RZ, RZ, R20 ;  /* 0x000000ffff037224 */ /* 0x000fe200078e0014 */
[----:B------:R-:W-:Y:S01]  /*57d0*/  BSSY B0, `(.L_x_1845) ;  /* 0x00000a0000007945 */ /* 0x000fe20003800000 */
[----:B------:R-:W-:Y:S01]  /*57e0*/  IMAD R70, R38, 0x3000, RZ ;  /* 0x0000300026467824 */ /* 0x000fe200078e02ff */
        /* <DEDUP_REMOVED lines=21> */
[----:B------:R-:W-:Y:S01]  /*5940*/  ISETP.NE.AND P2, PT, R133, RZ, PT ;  /* 0x000000ff8500720c */ /* 0x000fe20003f45270 */
[----:B------:R-:W-:Y:S01]  /*5950*/  IMAD.MOV.U32 R39, RZ, RZ, R42 ;  /* 0x000000ffff277224 */ /* 0x000fe200078e002a */
[----:B------:R-:W-:Y:S01]  /*5960*/  IADD3 R9, P1, P0, R88, R83, R115 ;  /* 0x0000005358097210 */ /* 0x000fe2000783e073 */
[----:B------:R-:W-:Y:S01]  /*5970*/  IMAD.MOV.U32 R45, RZ, RZ, R40 ;  /* 0x000000ffff2d7224 */ /* 0x000fe200078e0028 */
[----:B------:R-:W-:Y:S02]  /*5980*/  SEL R2, R137, R136, !P2 ;  /* 0x0000008889027207 */ /* 0x000fe40005000000 */
[----:B------:R-:W-:Y:S02]  /*5990*/  IADD3.X R13, R90, R82, R120, P1, P0 ;  /* 0x000000525a0d7210 */ /* 0x000fe40000fe0478 */
[----:B------:R-:W-:Y:S02]  /*59a0*/  SHF.R.S32.HI R3, RZ, 0x1f, R2 ;  /* 0x0000001fff037819 */ /* 0x000fe40000011402 */
[----:B------:R-:W-:Y:S02]  /*59b0*/  MOV R47, R41 ;  /* 0x00000029002f7202 */ /* 0x000fe40000000f00 */
[----:B------:R-:W-:Y:S04]  /*59c0*/  LEA.HI R3, R3, R2, RZ, 0x4 ;  /* 0x0000000203037211 */ /* 0x000fe800078f20ff */
[----:B------:R-:W-:Y:S05]  /*59d0*/  LEA.HI.SX32 R3, R3, R127, 0x1c ;  /* 0x0000007f03037211 */ /* 0x000fea00078fe2ff */
[----:B------:R-:W-:Y:S05]  /*59e0*/  IMAD.SHL.U32 R2, R3, 0x8, RZ ;  /* 0x0000000803027824 */ /* 0x000fea00078e00ff */
[----:B------:R-:W-:Y:S11]  /*59f0*/  ISETP.GE.AND P1, PT, R2, c[0x0][0x1d4], PT ;  /* 0x0000750002007a0c */ /* 0x000ff60003f26270 */
[----:B------:R-:W-:Y:S02]  /*5a00*/  @!UPT UIADD3 URZ, URZ, URZ, URZ ;  /* 0x0000003f3f3ff290 */ /* 0x000fe4000fffe03f */
[--C-:B------:R-:W-:Y:S02]  /*5a10*/  @!P1 SHF.R.S32.HI R12, RZ, 0x1f, R2.reuse ;  /* 0x0000001fff0c9819 */ /* 0x100fe40000011402 */
[----:B------:R-:W-:Y:S04]  /*5a20*/  @!P1 IADD3 R8, P2, P0, R88, R83, R2 ;  /* 0x0000005358089210 */ /* 0x000fe8000785e002 */
[----:B------:R-:W-:Y:S02]  /*5a30*/  @!P1 IADD3.X R12, R90, R82, R12, P2, P0 ;  /* 0x000000525a0c9210 */ /* 0x000fe400017e040c */
[C---:B------:R-:W-:Y:S04]  /*5a40*/  LEA R78, P0, R9.reuse, c[0x0][0x1c8], 0x1 ;  /* 0x00007200094e7a11 */ /* 0x040fe800078008ff */
[----:B------:R-:W-:Y:S01]  /*5a50*/  LEA.HI.X R79, R9, c[0x0][0x1cc], R13, 0x1, P0 ;  /* 0x00007300094f7a11 */ /* 0x000fe200000f0c0d */
[----:B------:R-:W-:Y:S01]  /*5a60*/  IMAD.MOV.U32 R9, RZ, RZ, R4 ;  /* 0x000000ffff097224 */ /* 0x000fe200078e0004 */
[C---:B------:R-:W-:Y:S04]  /*5a70*/  @!P1 LEA R76, P0, R8.reuse, c[0x0][0x1c8], 0x1 ;  /* 0x00007200084c9a11 */ /* 0x040fe800078008ff */
[----:B------:R-:W-:Y:S02]  /*5a80*/  @!P1 LEA.HI.X R77, R8, c[0x0][0x1cc], R12, 0x1, P0 ;  /* 0x00007300084d9a11 */ /* 0x000fe400000f0c0c */
[----:B------:R-:W-:Y:S02]  /*5a90*/  SHF.R.S32.HI R8, RZ, 0x1f, R3 ;  /* 0x0000001fff087819 */ /* 0x000fe40000011403 */
[----:B------:R-:W-:Y:S02]  /*5aa0*/  ISETP.GE.AND P0, PT, R24, c[0x0][0x27c], PT ;  /* 0x00009f0018007a0c */ /* 0x000fe40003f06270 */
[----:B------:R-:W-:Y:S02]  /*5ab0*/  LEA.HI R3, R8, R3, RZ, 0x3 ;  /* 0x0000000308037211 */ /* 0x000fe400078f18ff */
[----:B------:R-:W-:Y:S03]  /*5ac0*/  LOP3.LUT R8, R91, 0x38, R2, 0xf8, !PT ;  /* 0x000000385b087812 */ /* 0x000fe600078ef802 */
[----:B------:R-:W-:Y:S01]  /*5ad0*/  IMAD.SHL.U32 R2, R3, 0x200, RZ ;  /* 0x0000020003027824 */ /* 0x000fe200078e00ff */
[----:B------:R-:W-:Y:S01]  /*5ae0*/  LOP3.LUT R3, R8, R36, RZ, 0x3c, !PT ;  /* 0x0000002408037212 */ /* 0x000fe200078e3cff */
[----:B------:R-:W-:Y:S03]  /*5af0*/  IMAD.MOV.U32 R8, RZ, RZ, R5 ;  /* 0x000000ffff087224 */ /* 0x000fe600078e0005 */
[----:B------:R-:W-:Y:S02]  /*5b00*/  LOP3.LUT R2, R2, 0x7ffff000, RZ, 0xc0, !PT ;  /* 0x7ffff00002027812 */ /* 0x000fe400078ec0ff */
[----:B------:R-:W-:Y:S02]  /*5b10*/  @!P0 SHF.R.U64 R46, R40, 0x10, R41 ;  /* 0x00000010282e8819 */ /* 0x000fe40000001229 */
[----:B------:R-:W-:Y:S01]  /*5b20*/  IADD3 R2, R3, R2, R37 ;  /* 0x0000000203027210 */ /* 0x000fe20007ffe025 */
[----:B------:R-:W-:Y:S01]  /*5b30*/  IMAD.IADD R3, R130, 0x1, R70 ;  /* 0x0000000182037824 */ /* 0x000fe200078e0246 */
[----:B------:R-:W-:Y:S02]  /*5b40*/  @!P0 PRMT R45, R45, 0x5410, R46 ;  /* 0x000054102d2d8816 */ /* 0x000fe4000000002e */
[----:B------:R-:W-:Y:S01]  /*5b50*/  @!P0 SHF.R.U64 R40, R42, 0x10, R43 ;  /* 0x000000102a288819 */ /* 0x000fe2000000122b */
[----:B------:R-:W-:Y:S01]  /*5b60*/  IMAD.IADD R2, R70, 0x1, R2 ;  /* 0x0000000146027824 */ /* 0x000fe200078e0202 */
[----:B------:R-:W-:Y:S01]  /*5b70*/  @!P0 SHF.R.U32.HI R44, RZ, 0x10, R41 ;  /* 0x00000010ff2c8819 */ /* 0x000fe20000011629 */
[----:B------:R-:W-:Y:S01]  /*5b80*/  IMAD.SHL.U32 R3, R3, 0x2, RZ ;  /* 0x0000000203037824 */ /* 0x000fe200078e00ff */
[--C-:B------:R-:W-:Y:S01]  /*5b90*/  @!P0 SHF.R.U32.HI R27, RZ, 0x10, R43.reuse ;  /* 0x00000010ff1b8819 */ /* 0x100fe2000001162b */
[----:B------:R-:W-:Y:S01]  /*5ba0*/  IMAD.SHL.U32 R2, R2, 0x2, RZ ;  /* 0x0000000202027824 */ /* 0x000fe200078e00ff */
[----:B------:R-:W-:Y:S01]  /*5bb0*/  @!P0 PRMT R44, R47, 0x5410, R44 ;  /* 0x000054102f2c8816 */ /* 0x000fe2000000002c */
[----:B------:R-:W-:Y:S01]  /*5bc0*/  IMAD.MOV.U32 R41, RZ, RZ, R43 ;  /* 0x000000ffff297224 */ /* 0x000fe200078e002b */
[----:B------:R1:W2:Y:S01]  /*5bd0*/  LDS.128 R56, [R3+0xc100] ;  /* 0x00c1000003387984 */ /* 0x0002a20000000c00 */
[----:B------:R-:W-:Y:S02]  /*5be0*/  @!P0 PRMT R47, R39, 0x5410, R40 ;  /* 0x00005410272f8816 */ /* 0x000fe40000000028 */
[C---:B------:R-:W-:Y:S02]  /*5bf0*/  @!P0 LOP3.LUT R43, R44.reuse, 0xffff0000, RZ, 0xc0, !PT ;  /* 0xffff00002c2b8812 */ /* 0x040fe400078ec0ff */
[----:B------:R-:W-:Y:S01]  /*5c00*/  @!P0 PRMT R51, R41, 0x5410, R27 ;  /* 0x0000541029338816 */ /* 0x000fe2000000001b */
[----:B------:R-:W-:Y:S01]  /*5c10*/  @!P0 IMAD.U32 R41, R44, 0x10000, RZ ;  /* 0x000100002c298824 */ /* 0x000fe200078e00ff */
[--C-:B------:R-:W-:Y:S01]  /*5c20*/  @!P0 SHF.R.U64 R26, R4, 0x10, R5.reuse ;  /* 0x00000010041a8819 */ /* 0x100fe20000001205 */
[----:B------:R-:W-:Y:S01]  /*5c30*/  IMAD.MOV.U32 R4, RZ, RZ, R6 ;  /* 0x000000ffff047224 */ /* 0x000fe200078e0006 */
[----:B------:R3:W4:Y:S01]  /*5c40*/  LDS.128 R12, [R2+0xc100] ;  /* 0x00c10000020c7984 */ /* 0x0007220000000c00 */
[----:B------:R-:W-:Y:S02]  /*5c50*/  @!P0 SHF.R.U32.HI R5, RZ, 0x10, R5 ;  /* 0x00000010ff058819 */ /* 0x000fe40000011605 */
[--C-:B------:R-:W-:Y:S02]  /*5c60*/  @!P0 SHF.R.U64 R6, R6, 0x10, R7.reuse ;  /* 0x0000001006068819 */ /* 0x100fe40000001207 */
[----:B------:R-:W-:Y:S02]  /*5c70*/  @!P0 PRMT R9, R9, 0x5410, R26 ;  /* 0x0000541009098816 */ /* 0x000fe4000000001a */
[----:B------:R-:W-:Y:S02]  /*5c80*/  @!P0 PRMT R26, R4, 0x5410, R6 ;  /* 0x00005410041a8816 */ /* 0x000fe40000000006 */
[----:B------:R-:W-:Y:S01]  /*5c90*/  @!P0 SHF.L.U32 R6, R45, 0x10, RZ ;  /* 0x000000102d068819 */ /* 0x000fe200000006ff */
[----:B------:R-:W-:Y:S02]  /*5ca0*/  @!P0 IMAD.U32 R4, R9, 0x10000, RZ ;  /* 0x0001000009048824 */ /* 0x000fe400078e00ff */
[--C-:B-1----:R-:W-:Y:S01]  /*5cb0*/  IMAD.MOV.U32 R3, RZ, RZ, R7.reuse ;  /* 0x000000ffff037224 */ /* 0x102fe200078e0007 */
[----:B---3--:R-:W-:Y:S02]  /*5cc0*/  @!P0 SHF.R.U32.HI R2, RZ, 0x10, R7 ;  /* 0x00000010ff028819 */ /* 0x008fe40000011607 */
[----:B------:R-:W-:Y:S02]  /*5cd0*/  @!P0 PRMT R7, R8, 0x5410, R5 ;  /* 0x0000541008078816 */ /* 0x000fe40000000005 */
[----:B------:R-:W-:Y:S03]  /*5ce0*/  @!P0 PRMT R27, R3, 0x5410, R2 ;  /* 0x00005410031b8816 */ /* 0x000fe60000000002 */
[C---:B------:R-:W-:Y:S01]  /*5cf0*/  @!P0 IMAD.U32 R5, R7.reuse, 0x10000, RZ ;  /* 0x0001000007058824 */ /* 0x040fe200078e00ff */
[----:B------:R-:W-:Y:S01]  /*5d00*/  @!P0 LOP3.LUT R7, R7, 0xffff0000, RZ, 0xc0, !PT ;  /* 0xffff000007078812 */ /* 0x000fe200078ec0ff */
[----:B--2---:R-:W-:Y:S01]  /*5d10*/  @!P0 IMAD.U32 R8, R56, 0x10000, RZ ;  /* 0x0001000038088824 */ /* 0x004fe200078e00ff */
[C---:B------:R-:W-:Y:S01]  /*5d20*/  @!P0 SHF.L.U32 R42, R57.reuse, 0x10, RZ ;  /* 0x00000010392a8819 */ /* 0x040fe200000006ff */
[C---:B------:R-:W-:Y:S01]  /*5d30*/  @!P0 IMAD.U32 R46, R58.reuse, 0x10000, RZ ;  /* 0x000100003a2e8824 */ /* 0x040fe200078e00ff */
[----:B------:R-:W-:Y:S01]  /*5d40*/  @!P0 LOP3.LUT R44, R57, 0xffff0000, RZ, 0xc0, !PT ;  /* 0xffff0000392c8812 */ /* 0x000fe200078ec0ff */
[C---:B------:R-:W-:Y:S01]  /*5d50*/  @!P0 IMAD.U32 R50, R59.reuse, 0x10000, RZ ;  /* 0x000100003b328824 */ /* 0x040fe200078e00ff */
[----:B------:R-:W-:Y:S02]  /*5d60*/  @!P0 LOP3.LUT R48, R58, 0xffff0000, RZ, 0xc0, !PT ;  /* 0xffff00003a308812 */ /* 0x000fe400078ec0ff */
[----:B------:R-:W-:Y:S01]  /*5d70*/  @!P0 LOP3.LUT R52, R59, 0xffff0000, RZ, 0xc0, !PT ;  /* 0xffff00003b348812 */ /* 0x000fe200078ec0ff */
[----:B----4-:R-:W-:Y:S02]  /*5d80*/  @!P0 IMAD.U32 R2, R12, 0x10000, RZ ;  /* 0x000100000c028824 */ /* 0x010fe400078e00ff */
[----:B------:R-:W-:Y:S02]  /*5d90*/  @!P0 IMAD.U32 R3, R13, 0x10000, RZ ;  /* 0x000100000d038824 */ /* 0x000fe400078e00ff */
[C---:B------:R-:W-:Y:S02]  /*5da0*/  @!P0 FMUL.FTZ R39, R2.reuse, R6 ;  /* 0x0000000602278220 */ /* 0x040fe40000410000 */
[-C--:B------:R-:W-:Y:S02]  /*5db0*/  @!P0 FMUL.FTZ R2, R2, R4.reuse ;  /* 0x0000000402028220 */ /* 0x080fe40000410000 */
[----:B------:R-:W-:Y:S02]  /*5dc0*/  @!P0 FMUL.FTZ R40, R3, R41 ;  /* 0x0000002903288220 */ /* 0x000fe40000410000 */
[----:B------:R-:W-:Y:S01]  /*5dd0*/  @!P0 FFMA.FTZ R84, R8, R4, -R39 ;  /* 0x0000000408548223 */ /* 0x000fe20000010827 */
[----:B------:R-:W-:Y:S01]  /*5de0*/  @!P0 LOP3.LUT R39, R45, 0xffff0000, RZ, 0xc0, !PT ;  /* 0xffff00002d278812 */ /* 0x000fe200078ec0ff */
[----:B------:R-:W-:Y:S01]  /*5df0*/  @!P0 FFMA.FTZ R2, R6, R8, R2 ;  /* 0x0000000806028223 */ /* 0x000fe20000010002 */
[----:B------:R-:W-:Y:S01]  /*5e00*/  @!P0 LOP3.LUT R6, R12, 0xffff0000, RZ, 0xc0, !PT ;  /* 0xffff00000c068812 */ /* 0x000fe200078ec0ff */
[-C--:B------:R-:W-:Y:S01]  /*5e10*/  @!P0 FMUL.FTZ R4, R3, R5.reuse ;  /* 0x0000000503048220 */ /* 0x080fe20000410000 */
[----:B------:R-:W-:Y:S01]  /*5e20*/  @!P0 LOP3.LUT R3, R13, 0xffff0000, RZ, 0xc0, !PT ;  /* 0xffff00000d038812 */ /* 0x000fe200078ec0ff */
[----:B------:R-:W-:Y:S01]  /*5e30*/  @!P0 FFMA.FTZ R81, R42, R5, -R40 ;  /* 0x000000052a518223 */ /* 0x000fe20000010828 */
[----:B------:R-:W-:Y:S01]  /*5e40*/  @!P0 LOP3.LUT R40, R56, 0xffff0000, RZ, 0xc0, !PT ;  /* 0xffff000038288812 */ /* 0x000fe200078ec0ff */
[----:B------:R-:W-:Y:S01]  /*5e50*/  @!P0 FMUL.FTZ R45, R6, R39 ;  /* 0x00000027062d8220 */ /* 0x000fe20000410000 */
[----:B------:R-:W-:Y:S01]  /*5e60*/  @!P0 LOP3.LUT R8, R9, 0xffff0000, RZ, 0xc0, !PT ;  /* 0xffff000009088812 */ /* 0x000fe200078ec0ff */
[C---:B------:R-:W-:Y:S02]  /*5e70*/  @!P0 FMUL.FTZ R9, R3.reuse, R43 ;  /* 0x0000002b03098220 */ /* 0x040fe40000410000 */
[-C--:B------:R-:W-:Y:S02]  /*5e80*/  @!P0 FMUL.FTZ R5, R3, R7.reuse ;  /* 0x0000000703058220 */ /* 0x080fe40000410000 */
[----:B------:R-:W-:Y:S01]  /*5e90*/  @!P0 FFMA.FTZ R80, R44, R7, -R9 ;  /* 0x000000072c508223 */ /* 0x000fe20000010809 */
[----:B------:R-:W-:Y:S01]  /*5ea0*/  @!P0 LOP3.LUT R7, R14, 0xffff0000, RZ, 0xc0, !PT ;  /* 0xffff00000e078812 */ /* 0x000fe200078ec0ff */
[-C--:B------:R-:W-:Y:S01]  /*5eb0*/  @!P0 FFMA.FTZ R75, R40, R8.reuse, -R45 ;  /* 0x00000008284b8223 */ /* 0x080fe2000001082d */
[----:B------:R-:W-:Y:S01]  /*5ec0*/  @!P0 LOP3.LUT R9, R26, 0xffff0000, RZ, 0xc0, !PT ;  /* 0xffff00001a098812 */ /* 0x000fe200078ec0ff */
[C---:B------:R-:W-:Y:S01]  /*5ed0*/  @!P0 IMAD.U32 R45, R47.reuse, 0x10000, RZ ;  /* 0x000100002f2d8824 */ /* 0x040fe200078e00ff */
[----:B------:R-:W-:Y:S01]  /*5ee0*/  @!P0 LOP3.LUT R47, R47, 0xffff0000, RZ, 0xc0, !PT ;  /* 0xffff00002f2f8812 */ /* 0x000fe200078ec0ff */
[----:B------:R-:W-:Y:S02]  /*5ef0*/  @!P0 FMUL.FTZ R3, R6, R8 ;  /* 0x0000000806038220 */ /* 0x000fe40000410000 */
[----:B------:R-:W-:Y:S02]  /*5f00*/  @!P0 IMAD.U32 R6, R14, 0x10000, RZ ;  /* 0x000100000e068824 */ /* 0x000fe400078e00ff */
[----:B------:R-:W-:Y:S02]  /*5f10*/  @!P0 IMAD.U32 R8, R26, 0x10000, RZ ;  /* 0x000100001a088824 */ /* 0x000fe400078e00ff */
[C---:B------:R-:W-:Y:S02]  /*5f20*/  @!P0 FMUL.FTZ R26, R6.reuse, R45 ;  /* 0x0000002d061a8220 */ /* 0x040fe40000410000 */
[----:B------:R-:W-:Y:S02]  /*5f30*/  @!P0 FMUL.FTZ R49, R7, R47 ;  /* 0x0000002f07318220 */ /* 0x000fe40000410000 */
[-C--:B------:R-:W-:Y:S02]  /*5f40*/  @!P0 FMUL.FTZ R6, R6, R8.reuse ;  /* 0x0000000806068220 */ /* 0x080fe40000410000 */
[----:B------:R-:W-:Y:S01]  /*5f50*/  @!P0 FFMA.FTZ R74, R46, R8, -R26 ;  /* 0x000000082e4a8223 */ /* 0x000fe2000001081a */
[----:B------:R-:W-:Y:S01]  /*5f60*/  @!P0 SHF.L.U32 R8, R15, 0x10, RZ ;  /* 0x000000100f088819 */ /* 0x000fe200000006ff */
[-C--:B------:R-:W-:Y:S02]  /*5f70*/  @!P0 FMUL.FTZ R7, R7, R9.reuse ;  /* 0x0000000907078220 */ /* 0x080fe40000410000 */
[----:B------:R-:W-:Y:S01]  /*5f80*/  @!P0 FFMA.FTZ R73, R48, R9, -R49 ;  /* 0x0000000930498223 */ /* 0x000fe20000010831 */
[----:B------:R-:W-:Y:S01]  /*5f90*/  @!P0 LOP3.LUT R9, R15, 0xffff0000, RZ, 0xc0, !PT ;  /* 0xffff00000f098812 */ /* 0x000fe200078ec0ff */
[C---:B------:R-:W-:Y:S01]  /*5fa0*/  @!P0 IMAD.U32 R49, R51.reuse, 0x10000, RZ ;  /* 0x0001000033318824 */ /* 0x040fe200078e00ff */
[----:B------:R-:W-:Y:S01]  /*5fb0*/  @!P0 LOP3.LUT R51, R51, 0xffff0000, RZ, 0xc0, !PT ;  /* 0xffff000033338812 */ /* 0x000fe200078ec0ff */
[C---:B------:R-:W-:Y:S01]  /*5fc0*/  @!P0 IMAD.U32 R26, R27.reuse, 0x10000, RZ ;  /* 0x000100001b1a8824 */ /* 0x040fe200078e00ff */
[----:B------:R-:W-:Y:S01]  /*5fd0*/  @!P0 LOP3.LUT R27, R27, 0xffff0000, RZ, 0xc0, !PT ;  /* 0xffff00001b1b8812 */ /* 0x000fe200078ec0ff */
[----:B------:R-:W-:Y:S01]  /*5fe0*/  @!P0 FFMA.FTZ R3, R39, R40, R3 ;  /* 0x0000002827038223 */ /* 0x000fe20000010003 */
[----:B------:R-:W-:Y:S01]  /*5ff0*/  @!P0 F2FP.BF16.PACK_AB R40, R80, R81 ;  /* 0x000000515028823e */ /* 0x000fe200000010ff */
[----:B------:R-:W-:Y:S01]  /*6000*/  @!P0 FMUL.FTZ R71, R8, R49 ;  /* 0x0000003108478220 */ /* 0x000fe20000410000 */
[----:B------:R-:W-:Y:S01]  /*6010*/  @!P0 F2FP.BF16.PACK_AB R39, R75, R84 ;  /* 0x000000544b27823e */ /* 0x000fe200000010ff */
        /* <DEDUP_REMOVED lines=20> */
[----:B------:R-:W-:Y:S02]  /*6160*/  @!P0 IMAD.MOV.U32 R58, RZ, RZ, R27 ;  /* 0x000000ffff3a8224 */ /* 0x000fe400078e001b */
[----:B------:R-:W-:Y:S02]  /*6170*/  @!P0 IMAD.MOV.U32 R12, RZ, RZ, R2 ;  /* 0x000000ffff0c8224 */ /* 0x000fe400078e0002 */
[----:B------:R-:W-:Y:S01]  /*6180*/  @!P0 IMAD.MOV.U32 R13, RZ, RZ, R4 ;  /* 0x000000ffff0d8224 */ /* 0x000fe200078e0004 */
[----:B------:R1:W-:Y:S01]  /*6190*/  STG.E.128 [R78.64], R56 ;  /* 0x000000384e007986 */ /* 0x0003e2000c101d0e */
[----:B------:R-:W-:Y:S02]  /*61a0*/  @!P0 IMAD.MOV.U32 R14, RZ, RZ, R6 ;  /* 0x000000ffff0e8224 */ /* 0x000fe400078e0006 */
[----:B------:R-:W-:Y:S05]  /*61b0*/  @!P0 IMAD.MOV.U32 R15, RZ, RZ, R8 ;  /* 0x000000ffff0f8224 */ /* 0x000fea00078e0008 */
[----:B------:R1:W-:Y:S02]  /*61c0*/  @!P1 STG.E.128 [R76.64], R12 ;  /* 0x0000000c4c009986 */ /* 0x0003e4000c101d0e */
.L_x_1846:
[----:B------:R-:W-:Y:S05]  /*61d0*/  BSYNC B0 ;  /* 0x0000000000007941 */ /* 0x000fea0003800000 */
.L_x_1845:
[----:B------:R-:W-:Y:S01]  /*61e0*/  ISETP.GE.AND P0, PT, R29, c[0x0][0x1d4], PT ;  /* 0x000075001d007a0c */ /* 0x000fe20003f06270 */
[----:B------:R-:W-:Y:S01]  /*61f0*/  @!UPT UIADD3 URZ, URZ, URZ, URZ ;  /* 0x0000003f3f3ff290 */ /* 0x000fe2000fffe03f */
[----:B------:R-:W-:Y:S11]  /*6200*/  BSSY B0, `(.L_x_1847) ;  /* 0x0000082000007945 */ /* 0x000ff60003800000 */
[----:B------:R-:W-:-:S05]  /*6210*/  @P0 BRA `(.L_x_1848) ;  /* 0x0000080000000947 */ /* 0x000fca0003800000 */
[----:B------:R-:W-:Y:S02]  /*6220*/  SEL R2, R137, R136, !P6 ;  /* 0x0000008889027207 */ /* 0x000fe40007000000 */
[-C--:B------:R-:W-:Y:S02]  /*6230*/  IADD3 R5, P1, P0, R88, R83.reuse, R114 ;  /* 0x0000005358057210 */ /* 0x080fe4000783e072 */
[----:B------:R-:W-:Y:S02]  /*6240*/  SHF.R.S32.HI R3, RZ, 0x1f, R2 ;  /* 0x0000001fff037819 */ /* 0x000fe40000011402 */
[----:B------:R-:W-:Y:S02]  /*6250*/  IADD3.X R7, R90, R82, R119, P1, P0 ;  /* 0x000000525a077210 */ /* 0x000fe40000fe0477 */
[----:B------:R-:W-:Y:S04]  /*6260*/  LEA.HI R3, R3, R2, RZ, 0x4 ;  /* 0x0000000203037211 */ /* 0x000fe800078f20ff */
[----:B------:R-:W-:Y:S05]  /*6270*/  LEA.HI.SX32 R3, R3, R124, 0x1c ;  /* 0x0000007c03037211 */ /* 0x000fea00078fe2ff */
[----:B------:R-:W-:Y:S05]  /*6280*/  IMAD.SHL.U32 R2, R3, 0x8, RZ ;  /* 0x0000000803027824 */ /* 0x000fea00078e00ff */
[----:B------:R-:W-:Y:S11]  /*6290*/  ISETP.GE.AND P1, PT, R2, c[0x0][0x1d4], PT ;  /* 0x0000750002007a0c */ /* 0x000ff60003f26270 */
[----:B------:R-:W-:Y:S02]  /*62a0*/  @!UPT UIADD3 URZ, URZ, URZ, URZ ;  /* 0x0000003f3f3ff290 */ /* 0x000fe4000fffe03f */
[--C-:B------:R-:W-:Y:S02]  /*62b0*/  @!P1 IADD3 R4, P2, P0, R88, R83, R2.reuse ;  /* 0x0000005358049210 */ /* 0x100fe4000785e002 */
[----:B------:R-:W-:Y:S04]  /*62c0*/  @!P1 SHF.R.S32.HI R6, RZ, 0x1f, R2 ;  /* 0x0000001fff069819 */ /* 0x000fe80000011402 */
[----:B------:R-:W-:Y:S02]  /*62d0*/  @!P1 IADD3.X R6, R90, R82, R6, P2, P0 ;  /* 0x000000525a069210 */ /* 0x000fe400017e0406 */
[C---:B------:R-:W-:Y:S04]  /*62e0*/  LEA R72, P0, R5.reuse, c[0x0][0x1c8], 0x1 ;  /* 0x0000720005487a11 */ /* 0x040fe800078008ff */
[----:B------:R-:W-:Y:S02]  /*62f0*/  LEA.HI.X R73, R5, c[0x0][0x1cc], R7, 0x1, P0 ;  /* 0x0000730005497a11 */ /* 0x000fe400000f0c07 */
[C---:B-1----:R-:W-:Y:S04]  /*6300*/  @!P1 LEA R58, P0, R4.reuse, c[0x0][0x1c8], 0x1 ;  /* 0x00007200043a9a11 */ /* 0x042fe800078008ff */
[----:B------:R-:W-:Y:S02]  /*6310*/  @!P1 LEA.HI.X R59, R4, c[0x0][0x1cc], R6, 0x1, P0 ;  /* 0x00007300043b9a11 */ /* 0x000fe400000f0c06 */
[----:B------:R-:W-:Y:S02]  /*6320*/  SHF.R.S32.HI R4, RZ, 0x1f, R3 ;  /* 0x0000001fff047819 */ /* 0x000fe40000011403 */
[----:B------:R-:W-:Y:S02]  /*6330*/  ISETP.GE.AND P0, PT, R29, c[0x0][0x27c], PT ;  /* 0x00009f001d007a0c */ /* 0x000fe40003f06270 */
[----:B------:R-:W-:Y:S02]  /*6340*/  LEA.HI R3, R4, R3, RZ, 0x3 ;  /* 0x0000000304037211 */ /* 0x000fe400078f18ff */
[----:B------:R-:W-:Y:S03]  /*6350*/  LOP3.LUT R4, R91, 0x38, R2, 0xf8, !PT ;  /* 0x000000385b047812 */ /* 0x000fe600078ef802 */
[----:B------:R-:W-:Y:S01]  /*6360*/  IMAD.SHL.U32 R2, R3, 0x200, RZ ;  /* 0x0000020003027824 */ /* 0x000fe200078e00ff */
[----:B------:R-:W-:Y:S04]  /*6370*/  LOP3.LUT R3, R4, R36, RZ, 0x3c, !PT ;  /* 0x0000002404037212 */ /* 0x000fe800078e3cff */
[----:B------:R-:W-:Y:S02]  /*6380*/  LOP3.LUT R2, R2, 0x7ffff000, RZ, 0xc0, !PT ;  /* 0x7ffff00002027812 */ /* 0x000fe400078ec0ff */
[----:B------:R-:W-:Y:S02]  /*6390*/  @!P0 SHF.R.U64 R4, R18, 0x10, R19 ;  /* 0x0000001012048819 */ /* 0x000fe40000001213 */
[----:B------:R-:W-:Y:S01]  /*63a0*/  IADD3 R2, R3, R2, R37 ;  /* 0x0000000203027210 */ /* 0x000fe20007ffe025 */
[----:B------:R-:W-:Y:S01]  /*63b0*/  IMAD.IADD R3, R129, 0x1, R70 ;  /* 0x0000000181037824 */ /* 0x000fe200078e0246 */
[----:B------:R-:W-:Y:S02]  /*63c0*/  @!P0 PRMT R8, R32, 0x5432, R4 ;  /* 0x0000543220088816 */ /* 0x000fe40000000004 */
[----:B------:R-:W-:Y:S01]  /*63d0*/  @!P0 SHF.R.U32.HI R6, RZ, 0x10, R17 ;  /* 0x00000010ff068819 */ /* 0x000fe20000011611 */
[----:B------:R-:W-:Y:S01]  /*63e0*/  IMAD.IADD R2, R70, 0x1, R2 ;  /* 0x0000000146027824 */ /* 0x000fe200078e0202 */
[--C-:B------:R-:W-:Y:S01]  /*63f0*/  @!P0 SHF.R.U64 R5, R60, 0x10, R61.reuse ;  /* 0x000000103c058819 */ /* 0x100fe2000000123d */
[----:B------:R-:W-:Y:S01]  /*6400*/  IMAD.SHL.U32 R3, R3, 0x2, RZ ;  /* 0x0000000203037824 */ /* 0x000fe200078e00ff */
[----:B------:R-:W-:Y:S01]  /*6410*/  @!P0 SHF.R.U32.HI R27, RZ, 0x10, R61 ;  /* 0x00000010ff1b8819 */ /* 0x000fe2000001163d */
[----:B------:R-:W-:Y:S01]  /*6420*/  IMAD.SHL.U32 R2, R2, 0x2, RZ ;  /* 0x0000000202027824 */ /* 0x000fe200078e00ff */
[C---:B------:R-:W-:Y:S02]  /*6430*/  @!P0 PRMT R5, R54.reuse, 0x5410, R5 ;  /* 0x0000541036058816 */ /* 0x040fe40000000005 */
[----:B------:R1:W2:Y:S01]  /*6440*/  LDS.128 R48, [R3+0xc100] ;  /* 0x00c1000003307984 */ /* 0x0002a20000000c00 */
[----:B------:R-:W-:Y:S02]  /*6450*/  @!P0 PRMT R27, R54, 0x5432, R27 ;  /* 0x00005432361b8816 */ /* 0x000fe4000000001b */
[C---:B------:R-:W-:Y:S01]  /*6460*/  @!P0 IMAD.U32 R9, R5.reuse, 0x10000, RZ ;  /* 0x0001000005098824 */ /* 0x040fe200078e00ff */
[----:B------:R-:W-:Y:S02]  /*6470*/  @!P0 LOP3.LUT R18, R5, 0xffff0000, RZ, 0xc0, !PT ;  /* 0xffff000005128812 */ /* 0x000fe400078ec0ff */
[----:B------:R-:W-:Y:S02]  /*6480*/  @!P0 PRMT R6, R31, 0x5410, R6 ;  /* 0x000054101f068816 */ /* 0x000fe40000000006 */
[----:B------:R3:W4:Y:S01]  /*6490*/  LDS.128 R12, [R2+0xc100] ;  /* 0x00c10000020c7984 */ /* 0x0007220000000c00 */
[--C-:B------:R-:W-:Y:S02]  /*64a0*/  @!P0 SHF.R.U64 R41, R62, 0x10, R63.reuse ;  /* 0x000000103e298819 */ /* 0x100fe4000000123f */
[----:B------:R-:W-:Y:S02]  /*64b0*/  @!P0 SHF.R.U32.HI R45, RZ, 0x10, R63 ;  /* 0x00000010ff2d8819 */ /* 0x000fe4000001163f */
[C---:B------:R-:W-:Y:S02]  /*64c0*/  @!P0 PRMT R41, R55.reuse, 0x5410, R41 ;  /* 0x0000541037298816 */ /* 0x040fe40000000029 */
[----:B------:R-:W-:Y:S03]  /*64d0*/  @!P0 PRMT R45, R55, 0x5432, R45 ;  /* 0x00005432372d8816 */ /* 0x000fe6000000002d */
[C---:B------:R-:W-:Y:S01]  /*64e0*/  @!P0 IMAD.U32 R39, R41.reuse, 0x10000, RZ ;  /* 0x0001000029278824 */ /* 0x040fe200078e00ff */
[----:B------:R-:W-:Y:S02]  /*64f0*/  @!P0 LOP3.LUT R41, R41, 0xffff0000, RZ, 0xc0, !PT ;  /* 0xffff000029298812 */ /* 0x000fe400078ec0ff */
[----:B-1----:R-:W-:Y:S02]  /*6500*/  @!P0 SHF.R.U32.HI R3, RZ, 0x10, R19 ;  /* 0x00000010ff038819 */ /* 0x002fe40000011613 */
[----:B---3--:R-:W-:Y:S02]  /*6510*/  @!P0 SHF.R.U64 R2, R16, 0x10, R17 ;  /* 0x0000001010028819 */ /* 0x008fe40000001211 */
[----:B------:R-:W-:Y:S02]  /*6520*/  @!P0 PRMT R16, R32, 0x5410, R3 ;  /* 0x0000541020108816 */ /* 0x000fe40000000003 */
[----:B------:R-:W-:Y:S02]  /*6530*/  @!P0 PRMT R2, R31, 0x5432, R2 ;  /* 0x000054321f028816 */ /* 0x000fe40000000002 */
[----:B------:R-:W-:Y:S02]  /*6540*/  @!P0 LOP3.LUT R31, R27, 0xffff0000, RZ, 0xc0, !PT ;  /* 0xffff00001b1f8812 */ /* 0x000fe400078ec0ff */
[C---:B------:R-:W-:Y:S01]  /*6550*/  @!P0 LOP3.LUT R5, R2.reuse, 0xffff0000, RZ, 0xc0, !PT ;  /* 0xffff000002058812 */ /* 0x040fe200078ec0ff */
[----:B------:R-:W-:Y:S02]  /*6560*/  @!P0 IMAD.U32 R7, R2, 0x10000, RZ ;  /* 0x0001000002078824 */ /* 0x000fe400078e00ff */
[C---:B--2---:R-:W-:Y:S01]  /*6570*/  @!P0 IMAD.U32 R17, R48.reuse, 0x10000, RZ ;  /* 0x0001000030118824 */ /* 0x044fe200078e00ff */
[----:B------:R-:W-:Y:S01]  /*6580*/  @!P0 LOP3.LUT R19, R48, 0xffff0000, RZ, 0xc0, !PT ;  /* 0xffff000030138812 */ /* 0x000fe200078ec0ff */
[C---:B------:R-:W-:Y:S01]  /*6590*/  @!P0 IMAD.U32 R40, R50.reuse, 0x10000, RZ ;  /* 0x0001000032288824 */ /* 0x040fe200078e00ff */
[----:B------:R-:W-:Y:S01]  /*65a0*/  @!P0 LOP3.LUT R32, R49, 0xffff0000, RZ, 0xc0, !PT ;  /* 0xffff000031208812 */ /* 0x000fe200078ec0ff */
[C---:B------:R-:W-:Y:S01]  /*65b0*/  @!P0 IMAD.U32 R44, R51.reuse, 0x10000, RZ ;  /* 0x00010000332c8824 */ /* 0x040fe200078e00ff */
[----:B------:R-:W-:Y:S01]  /*65c0*/  @!P0 LOP3.LUT R42, R50, 0xffff0000, RZ, 0xc0, !PT ;  /* 0xffff0000322a8812 */ /* 0x000fe200078ec0ff */
[C---:B----4-:R-:W-:Y:S01]  /*65d0*/  @!P0 IMAD.U32 R4, R12.reuse, 0x10000, RZ ;  /* 0x000100000c048824 */ /* 0x050fe200078e00ff */
[----:B------:R-:W-:Y:S02]  /*65e0*/  @!P0 LOP3.LUT R3, R12, 0xffff0000, RZ, 0xc0, !PT ;  /* 0xffff00000c038812 */ /* 0x000fe400078ec0ff */
[----:B------:R-:W-:Y:S01]  /*65f0*/  @!P0 LOP3.LUT R46, R51, 0xffff0000, RZ, 0xc0, !PT ;  /* 0xffff0000332e8812 */ /* 0x000fe200078ec0ff */
[C---:B------:R-:W-:Y:S02]  /*6600*/  @!P0 FMUL.FTZ R26, R4.reuse, R9 ;  /* 0x00000009041a8220 */ /* 0x040fe40000410000 */
[----:B------:R-:W-:Y:S02]  /*6610*/  @!P0 FMUL.FTZ R2, R4, R7 ;  /* 0x0000000704028220 */ /* 0x000fe40000410000 */
[C---:B------:R-:W-:Y:S02]  /*6620*/  @!P0 FMUL.FTZ R4, R3.reuse, R18 ;  /* 0x0000001203048220 */ /* 0x040fe40000410000 */
[-C--:B------:R-:W-:Y:S02]  /*6630*/  @!P0 FMUL.FTZ R3, R3, R5.reuse ;  /* 0x0000000503038220 */ /* 0x080fe40000410000 */
[----:B------:R-:W-:Y:S01]  /*6640*/  @!P0 FFMA.FTZ R60, R19, R5, -R4 ;  /* 0x00000005133c8223 */ /* 0x000fe20000010804 */
[----:B------:R-:W-:Y:S01]  /*6650*/  @!P0 LOP3.LUT R5, R13, 0xffff0000, RZ, 0xc0, !PT ;  /* 0xffff00000d058812 */ /* 0x000fe200078ec0ff */
[----:B------:R-:W-:Y:S02]  /*6660*/  @!P0 FFMA.FTZ R61, R17, R7, -R26 ;  /* 0x00000007113d8223 */ /* 0x000fe4000001081a */
[----:B------:R-:W-:Y:S02]  /*6670*/  @!P0 IMAD.U32 R26, R27, 0x10000, RZ ;  /* 0x000100001b1a8824 */ /* 0x000fe400078e00ff */
[----:B------:R-:W-:Y:S02]  /*6680*/  @!P0 IMAD.U32 R4, R13, 0x10000, RZ ;  /* 0x000100000d048824 */ /* 0x000fe400078e00ff */
[C---:B------:R-:W-:Y:S01]  /*6690*/  @!P0 IMAD.U32 R7, R6.reuse, 0x10000, RZ ;  /* 0x0001000006078824 */ /* 0x040fe200078e00ff */
[----:B------:R-:W-:Y:S01]  /*66a0*/  @!P0 LOP3.LUT R6, R6, 0xffff0000, RZ, 0xc0, !PT ;  /* 0xffff000006068812 */ /* 0x000fe200078ec0ff */
[----:B------:R-:W-:Y:S02]  /*66b0*/  @!P0 FFMA.FTZ R2, R9, R17, R2 ;  /* 0x0000001109028223 */ /* 0x000fe40000010002 */
[----:B------:R-:W-:Y:S02]  /*66c0*/  @!P0 IMAD.U32 R27, R49, 0x10000, RZ ;  /* 0x00010000311b8824 */ /* 0x000fe400078e00ff */
[C---:B------:R-:W-:Y:S02]  /*66d0*/  @!P0 FMUL.FTZ R9, R4.reuse, R26 ;  /* 0x0000001a04098220 */ /* 0x040fe40000410000 */
[----:B------:R-:W-:Y:S02]  /*66e0*/  @!P0 FMUL.FTZ R17, R5, R31 ;  /* 0x0000001f05118220 */ /* 0x000fe40000410000 */
[-C--:B------:R-:W-:Y:S02]  /*66f0*/  @!P0 FMUL.FTZ R4, R4, R7.reuse ;  /* 0x0000000704048220 */ /* 0x080fe40000410000 */
[----:B------:R-:W-:Y:S01]  /*6700*/  @!P0 FFMA.FTZ R57, R27, R7, -R9 ;  /* 0x000000071b398223 */ /* 0x000fe20000010809 */
[----:B------:R-:W-:Y:S01]  /*6710*/  @!P0 LOP3.LUT R7, R14, 0xffff0000, RZ, 0xc0, !PT ;  /* 0xffff00000e078812 */ /* 0x000fe200078ec0ff */
[-C--:B------:R-:W-:Y:S02]  /*6720*/  @!P0 FMUL.FTZ R5, R5, R6.reuse ;  /* 0x0000000605058220 */ /* 0x080fe40000410000 */
[----:B------:R-:W-:Y:S01]  /*6730*/  @!P0 FFMA.FTZ R56, R32, R6, -R17 ;  /* 0x0000000620388223 */ /* 0x000fe20000010811 */
[----:B------:R-:W-:Y:S01]  /*6740*/  @!P0 SHF.L.U32 R6, R14, 0x10, RZ ;  /* 0x000000100e068819 */ /* 0x000fe200000006ff */
[C---:B------:R-:W-:Y:S01]  /*6750*/  @!P0 IMAD.U32 R9, R8.reuse, 0x10000, RZ ;  /* 0x0001000008098824 */ /* 0x040fe200078e00ff */
[----:B------:R-:W-:Y:S01]  /*6760*/  @!P0 LOP3.LUT R8, R8, 0xffff0000, RZ, 0xc0, !PT ;  /* 0xffff000008088812 */ /* 0x000fe200078ec0ff */
[----:B------:R-:W-:Y:S02]  /*6770*/  @!P0 FMUL.FTZ R43, R7, R41 ;  /* 0x00000029072b8220 */ /* 0x000fe40000410000 */
[C---:B------:R-:W-:Y:S02]  /*6780*/  @!P0 FMUL.FTZ R17, R6.reuse, R39 ;  /* 0x0000002706118220 */ /* 0x040fe40000410000 */
[-C--:B------:R-:W-:Y:S02]  /*6790*/  @!P0 FMUL.FTZ R6, R6, R9.reuse ;  /* 0x0000000906068220 */ /* 0x080fe40000410000 */
        /* <DEDUP_REMOVED lines=9> */
[----:B------:R-:W-:Y:S02]  /*6830*/  @!P0 FMUL.FTZ R47, R8, R43 ;  /* 0x0000002b082f8220 */ /* 0x000fe40000410000 */
[----:B------:R-:W-:Y:S02]  /*6840*/  @!P0 FMUL.FTZ R52, R9, R45 ;  /* 0x0000002d09348220 */ /* 0x000fe40000410000 */
[----:B------:R-:W-:Y:S01]  /*6850*/  @!P0 FFMA.FTZ R3, R18, R19, R3 ;  /* 0x0000001312038223 */ /* 0x000fe20000010003 */
[----:B------:R-:W-:Y:S01]  /*6860*/  @!P0 F2FP.BF16.PACK_AB R18, R60, R61 ;  /* 0x0000003d3c12823e */ /* 0x000fe200000010ff */
[----:B------:R-:W-:Y:S01]  /*6870*/  @!P0 FFMA.FTZ R4, R26, R27, R4 ;  /* 0x0000001b1a048223 */ /* 0x000fe20000010004 */
[----:B------:R-:W-:Y:S01]  /*6880*/  @!P0 F2FP.BF16.PACK_AB R19, R56, R57 ;  /* 0x000000393813823e */ /* 0x000fe200000010ff */
[----:B------:R-:W-:Y:S01]  /*6890*/  @!P0 FFMA.FTZ R47, R44, R17, -R47 ;  /* 0x000000112c2f8223 */ /* 0x000fe2000001082f */
[----:B------:R-:W-:Y:S01]  /*68a0*/  @!P0 F2FP.BF16.PACK_AB R2, R3, R2 ;  /* 0x000000020302823e */ /* 0x000fe200000010ff */
[----:B------:R-:W-:Y:S01]  /*68b0*/  @!P0 FFMA.FTZ R52, R46, R16, -R52 ;  /* 0x000000102e348223 */ /* 0x000fe20000010834 */
[----:B------:R-:W-:Y:S01]  /*68c0*/  @!P0 MOV R49, R19 ;  /* 0x0000001300318202 */ /* 0x000fe20000000f00 */
[----:B------:R-:W-:Y:S02]  /*68d0*/  @!P0 FFMA.FTZ R5, R31, R32, R5 ;  /* 0x000000201f058223 */ /* 0x000fe40000010005 */
[----:B------:R-:W-:Y:S01]  /*68e0*/  @!P0 FMUL.FTZ R8, R8, R17 ;  /* 0x0000001108088220 */ /* 0x000fe20000410000 */
[----:B------:R-:W-:Y:S01]  /*68f0*/  @!P0 F2FP.BF16.PACK_AB R17, R54, R55 ;  /* 0x000000373611823e */ /* 0x000fe200000010ff */
        /* <DEDUP_REMOVED lines=18> */
.L_x_1848:
[----:B------:R-:W-:Y:S05]  /*6a20*/  BSYNC B0 ;  /* 0x0000000000007941 */ /* 0x000fea0003800000 */
.L_x_1847:
[----:B------:R-:W-:Y:S11]  /*6a30*/  ISETP.GE.AND P0, PT, R30, c[0x0][0x1d4], PT ;  /* 0x000075001e007a0c */ /* 0x000ff60003f06270 */
[----:B------:R-:W-:Y:S02]  /*6a40*/  @!UPT UIADD3 URZ, URZ, URZ, URZ ;  /* 0x0000003f3f3ff290 */ /* 0x000fe4000fffe03f */
[----:B------:R-:W-:-:S05]  /*6a50*/  @P0 BRA `(.L_x_1832) ;  /* 0x00000a0000000947 */ /* 0x000fca0003800000 */
[----:B------:R-:W-:Y:S02]  /*6a60*/  IADD3 R2, P1, P0, R88, R83, R104 ;  /* 0x0000005358027210 */ /* 0x000fe4000783e068 */
[----:B------:R-:W-:Y:S02]  /*6a70*/  ISETP.NE.AND P2, PT, R131, RZ, PT ;  /* 0x000000ff8300720c */ /* 0x000fe40003f45270 */
[----:B------:R-:W-:Y:S02]  /*6a80*/  IADD3.X R3, R90, R82, R118, P1, P0 ;  /* 0x000000525a037210 */ /* 0x000fe40000fe0476 */
[C---:B-1----:R-:W-:Y:S04]  /*6a90*/  LEA R56, P0, R2.reuse, c[0x0][0x1c8], 0x1 ;  /* 0x0000720002387a11 */ /* 0x042fe800078008ff */
[----:B------:R-:W-:Y:S02]  /*6aa0*/  LEA.HI.X R57, R2, c[0x0][0x1cc], R3, 0x1, P0 ;  /* 0x0000730002397a11 */ /* 0x000fe400000f0c03 */
[----:B------:R-:W-:Y:S02]  /*6ab0*/  SEL R2, R137, R136, !P2 ;  /* 0x0000008889027207 */ /* 0x000fe40005000000 */
[----:B------:R-:W-:Y:S02]  /*6ac0*/  ISETP.GE.AND P0, PT, R30, c[0x0][0x27c], PT ;  /* 0x00009f001e007a0c */ /* 0x000fe40003f06270 */
[----:B------:R-:W-:Y:S04]  /*6ad0*/  SHF.R.S32.HI R3, RZ, 0x1f, R2 ;  /* 0x0000001fff037819 */ /* 0x000fe80000011402 */
[----:B------:R-:W-:Y:S04]  /*6ae0*/  LEA.HI R2, R3, R2, RZ, 0x4 ;  /* 0x0000000203027211 */ /* 0x000fe800078f20ff */
[----:B------:R-:W-:Y:S03]  /*6af0*/  LEA.HI.SX32 R2, R2, R122, 0x1c ;  /* 0x0000007a02027211 */ /* 0x000fe600078fe2ff */
[--C-:B------:R-:W-:Y:S02]  /*6b00*/  @!P0 SHF.R.U64 R4, R22, 0x10, R23.reuse ;  /* 0x0000001016048819 */ /* 0x100fe40000001217 */
[----:B------:R-:W-:Y:S01]  /*6b10*/  IMAD.SHL.U32 R41, R2, 0x8, RZ ;  /* 0x0000000802297824 */ /* 0x000fe200078e00ff */
[----:B------:R-:W-:Y:S02]  /*6b20*/  SHF.R.S32.HI R3, RZ, 0x1f, R2 ;  /* 0x0000001fff037819 */ /* 0x000fe40000011402 */
[----:B------:R-:W-:Y:S02]  /*6b30*/  @!P0 SHF.R.U32.HI R5, RZ, 0x10, R23 ;  /* 0x00000010ff058819 */ /* 0x000fe40000011617 */
[----:B------:R-:W-:Y:S02]  /*6b40*/  LEA.HI R2, R3, R2, RZ, 0x3 ;  /* 0x0000000203027211 */ /* 0x000fe400078f18ff */
[C---:B------:R-:W-:Y:S02]  /*6b50*/  @!P0 PRMT R16, R34.reuse, 0x5432, R4 ;  /* 0x0000543222108816 */ /* 0x040fe40000000004 */
[----:B------:R-:W-:Y:S01]  /*6b60*/  @!P0 PRMT R8, R34, 0x5410, R5 ;  /* 0x0000541022088816 */ /* 0x000fe20000000005 */
[----:B------:R-:W-:Y:S01]  /*6b70*/  IMAD.SHL.U32 R2, R2, 0x200, RZ ;  /* 0x0000020002027824 */ /* 0x000fe200078e00ff */
[----:B------:R-:W-:Y:S02]  /*6b80*/  LOP3.LUT R3, R91, 0x38, R41, 0xf8, !PT ;  /* 0x000000385b037812 */ /* 0x000fe400078ef829 */
[----:B------:R-:W-:Y:S02]  /*6b90*/  @!P0 SHF.R.U64 R6, R64, 0x10, R65 ;  /* 0x0000001040068819 */ /* 0x000fe40000001241 */
[----:B------:R-:W-:Y:S02]  /*6ba0*/  LOP3.LUT R3, R3, R36, RZ, 0x3c, !PT ;  /* 0x0000002403037212 */ /* 0x000fe400078e3cff */
[----:B------:R-:W-:Y:S02]  /*6bb0*/  LOP3.LUT R2, R2, 0x7ffff000, RZ, 0xc0, !PT ;  /* 0x7ffff00002027812 */ /* 0x000fe400078ec0ff */
[----:B------:R-:W-:Y:S02]  /*6bc0*/  @!P0 PRMT R18, R68, 0x5410, R6 ;  /* 0x0000541044128816 */ /* 0x000fe40000000006 */
[----:B------:R-:W-:Y:S01]  /*6bd0*/  IADD3 R2, R3, R2, R37 ;  /* 0x0000000203027210 */ /* 0x000fe20007ffe025 */
[----:B------:R-:W-:Y:S01]  /*6be0*/  IMAD.IADD R3, R128, 0x1, R70 ;  /* 0x0000000180037824 */ /* 0x000fe200078e0246 */
[----:B------:R-:W-:Y:S02]  /*6bf0*/  @!P0 SHF.R.U64 R9, R66, 0x10, R67 ;  /* 0x0000001042098819 */ /* 0x000fe40000001243 */
[----:B------:R-:W-:Y:S01]  /*6c00*/  @!P0 SHF.R.U32.HI R7, RZ, 0x10, R65 ;  /* 0x00000010ff078819 */ /* 0x000fe20000011641 */
[----:B------:R-:W-:Y:S01]  /*6c10*/  IMAD.IADD R2, R70, 0x1, R2 ;  /* 0x0000000146027824 */ /* 0x000fe200078e0202 */
[----:B------:R-:W-:Y:S01]  /*6c20*/  @!P0 PRMT R31, R69, 0x5432, R9 ;  /* 0x00005432451f8816 */ /* 0x000fe20000000009 */
[----:B------:R-:W-:Y:S01]  /*6c30*/  IMAD.SHL.U32 R3, R3, 0x2, RZ ;  /* 0x0000000203037824 */ /* 0x000fe200078e00ff */
[----:B------:R-:W-:Y:S01]  /*6c40*/  @!P0 PRMT R22, R68, 0x5432, R7 ;  /* 0x0000543244168816 */ /* 0x000fe20000000007 */
[----:B------:R-:W-:Y:S01]  /*6c50*/  IMAD.SHL.U32 R2, R2, 0x2, RZ ;  /* 0x0000000202027824 */ /* 0x000fe200078e00ff */
[----:B------:R-:W-:Y:S01]  /*6c60*/  @!P0 SHF.R.U32.HI R39, RZ, 0x10, R67 ;  /* 0x00000010ff278819 */ /* 0x000fe20000011643 */
[C---:B------:R-:W-:Y:S01]  /*6c70*/  @!P0 IMAD.U32 R9, R18.reuse, 0x10000, RZ ;  /* 0x0001000012098824 */ /* 0x040fe200078e00ff */
[----:B------:R1:W2:Y:S01]  /*6c80*/  LDS.128 R44, [R3+0xc100] ;  /* 0x00c10000032c7984 */ /* 0x0002a20000000c00 */
[----:B------:R-:W-:Y:S02]  /*6c90*/  @!P0 LOP3.LUT R18, R18, 0xffff0000, RZ, 0xc0, !PT ;  /* 0xffff000012128812 */ /* 0x000fe400078ec0ff */
[----:B------:R-:W-:Y:S05]  /*6ca0*/  @!P0 PRMT R39, R69, 0x5410, R39 ;  /* 0x0000541045278816 */ /* 0x000fea0000000027 */
[----:B------:R3:W4:Y:S01]  /*6cb0*/  LDS.128 R12, [R2+0xc100] ;  /* 0x00c10000020c7984 */ /* 0x0007220000000c00 */
[----:B-1----:R-:W-:Y:S04]  /*6cc0*/  @!P0 SHF.R.U32.HI R3, RZ, 0x10, R21 ;  /* 0x00000010ff038819 */ /* 0x002fe80000011615 */
[C---:B------:R-:W-:Y:S02]  /*6cd0*/  @!P0 PRMT R6, R33.reuse, 0x5410, R3 ;  /* 0x0000541021068816 */ /* 0x040fe40000000003 */
[----:B---3--:R-:W-:Y:S04]  /*6ce0*/  @!P0 SHF.R.U64 R2, R20, 0x10, R21 ;  /* 0x0000001014028819 */ /* 0x008fe80000001215 */
[----:B------:R-:W-:Y:S01]  /*6cf0*/  @!P0 PRMT R2, R33, 0x5432, R2 ;  /* 0x0000543221028816 */ /* 0x000fe20000000002 */
[C---:B------:R-:W-:Y:S01]  /*6d00*/  @!P0 IMAD.U32 R33, R39.reuse, 0x10000, RZ ;  /* 0x0001000027218824 */ /* 0x040fe200078e00ff */
[----:B------:R-:W-:Y:S02]  /*6d10*/  @!P0 LOP3.LUT R39, R39, 0xffff0000, RZ, 0xc0, !PT ;  /* 0xffff000027278812 */ /* 0x000fe400078ec0ff */
[C---:B------:R-:W-:Y:S01]  /*6d20*/  @!P0 LOP3.LUT R5, R2.reuse, 0xffff0000, RZ, 0xc0, !PT ;  /* 0xffff000002058812 */ /* 0x040fe200078ec0ff */
[----:B------:R-:W-:Y:S02]  /*6d30*/  @!P0 IMAD.U32 R7, R2, 0x10000, RZ ;  /* 0x0001000002078824 */ /* 0x000fe400078e00ff */
[C---:B--2---:R-:W-:Y:S01]  /*6d40*/  @!P0 IMAD.U32 R17, R44.reuse, 0x10000, RZ ;  /* 0x000100002c118824 */ /* 0x044fe200078e00ff */
[----:B------:R-:W-:Y:S01]  /*6d50*/  @!P0 LOP3.LUT R19, R44, 0xffff0000, RZ, 0xc0, !PT ;  /* 0xffff00002c138812 */ /* 0x000fe200078ec0ff */
[----:B------:R-:W-:Y:S01]  /*6d60*/  @!P0 IMAD.U32 R34, R47, 0x10000, RZ ;  /* 0x000100002f228824 */ /* 0x000fe200078e00ff */
[C---:B------:R-:W-:Y:S02]  /*6d70*/  @!P0 LOP3.LUT R23, R45.reuse, 0xffff0000, RZ, 0xc0, !PT ;  /* 0xffff00002d178812 */ /* 0x040fe400078ec0ff */
[----:B------:R-:W-:Y:S02]  /*6d80*/  @!P0 SHF.L.U32 R21, R45, 0x10, RZ ;  /* 0x000000102d158819 */ /* 0x000fe400000006ff */
[----:B------:R-:W-:Y:S02]  /*6d90*/  @!P0 LOP3.LUT R40, R47, 0xffff0000, RZ, 0xc0, !PT ;  /* 0xffff00002f288812 */ /* 0x000fe400078ec0ff */
[----:B------:R-:W-:Y:S02]  /*6da0*/  @!P0 LOP3.LUT R32, R46, 0xffff0000, RZ, 0xc0, !PT ;  /* 0xffff00002e208812 */ /* 0x000fe400078ec0ff */
[C---:B----4-:R-:W-:Y:S02]  /*6db0*/  @!P0 SHF.L.U32 R4, R12.reuse, 0x10, RZ ;  /* 0x000000100c048819 */ /* 0x050fe400000006ff */
[----:B------:R-:W-:Y:S03]  /*6dc0*/  @!P0 LOP3.LUT R3, R12, 0xffff0000, RZ, 0xc0, !PT ;  /* 0xffff00000c038812 */ /* 0x000fe600078ec0ff */
[C---:B------:R-:W-:Y:S02]  /*6dd0*/  @!P0 FMUL.FTZ R20, R4.reuse, R9 ;  /* 0x0000000904148220 */ /* 0x040fe40000410000 */
[-C--:B------:R-:W-:Y:S02]  /*6de0*/  @!P0 FMUL.FTZ R2, R4, R7.reuse ;  /* 0x0000000704028220 */ /* 0x080fe40000410000 */
[----:B------:R-:W-:Y:S02]  /*6df0*/  @!P0 FMUL.FTZ R4, R3, R18 ;  /* 0x0000001203048220 */ /* 0x000fe40000410000 */
        /* <DEDUP_REMOVED lines=9> */
[----:B------:R-:W-:Y:S02]  /*6e90*/  @!P0 FFMA.FTZ R2, R9, R17, R2 ;  /* 0x0000001109028223 */ /* 0x000fe40000010002 */
[C---:B------:R-:W-:Y:S02]  /*6ea0*/  @!P0 FMUL.FTZ R17, R5.reuse, R22 ;  /* 0x0000001605118220 */ /* 0x040fe40000410000 */
[----:B------:R-:W-:Y:S02]  /*6eb0*/  @!P0 FMUL.FTZ R9, R4, R20 ;  /* 0x0000001404098220 */ /* 0x000fe40000410000 */
[-C--:B------:R-:W-:Y:S02]  /*6ec0*/  @!P0 FMUL.FTZ R5, R5, R6.reuse ;  /* 0x0000000605058220 */ /* 0x080fe40000410000 */
[----:B------:R-:W-:Y:S01]  /*6ed0*/  @!P0 FFMA.FTZ R50, R23, R6, -R17 ;  /* 0x0000000617328223 */ /* 0x000fe20000010811 */
[----:B------:R-:W-:Y:S01]  /*6ee0*/  @!P0 LOP3.LUT R17, R8, 0xffff0000, RZ, 0xc0, !PT ;  /* 0xffff000008118812 */ /* 0x000fe200078ec0ff */
[----:B------:R-:W-:Y:S02]  /*6ef0*/  @!P0 IMAD.U32 R6, R15, 0x10000, RZ ;  /* 0x000100000f068824 */ /* 0x000fe400078e00ff */
[-C--:B------:R-:W-:Y:S02]  /*6f00*/  @!P0 FMUL.FTZ R4, R4, R7.reuse ;  /* 0x0000000704048220 */ /* 0x080fe40000410000 */
[----:B------:R-:W-:Y:S01]  /*6f10*/  @!P0 FFMA.FTZ R51, R21, R7, -R9 ;  /* 0x0000000715338223 */ /* 0x000fe20000010809 */
[----:B------:R-:W-:Y:S01]  /*6f20*/  @!P0 LOP3.LUT R7, R15, 0xffff0000, RZ, 0xc0, !PT ;  /* 0xffff00000f078812 */ /* 0x000fe200078ec0ff */
[----:B------:R-:W-:Y:S02]  /*6f30*/  @!P0 IMAD.U32 R9, R8, 0x10000, RZ ;  /* 0x0001000008098824 */ /* 0x000fe400078e00ff */
[C---:B------:R-:W-:Y:S02]  /*6f40*/  @!P0 FMUL.FTZ R26, R6.reuse, R33 ;  /* 0x00000021061a8220 */ /* 0x040fe40000410000 */
[C---:B------:R-:W-:Y:S02]  /*6f50*/  @!P0 FMUL.FTZ R27, R7.reuse, R39 ;  /* 0x00000027071b8220 */ /* 0x040fe40000410000 */
[-C--:B------:R-:W-:Y:S01]  /*6f60*/  @!P0 FMUL.FTZ R8, R6, R9.reuse ;  /* 0x0000000906088220 */ /* 0x080fe20000410000 */
[----:B------:R-:W-:Y:S01]  /*6f70*/  @!P0 SHF.L.U32 R6, R14, 0x10, RZ ;  /* 0x000000100e068819 */ /* 0x000fe200000006ff */
[----:B------:R-:W-:Y:S02]  /*6f80*/  @!P0 FFMA.FTZ R49, R34, R9, -R26 ;  /* 0x0000000922318223 */ /* 0x000fe4000001081a */
[-C--:B------:R-:W-:Y:S01]  /*6f90*/  @!P0 FMUL.FTZ R9, R7, R17.reuse ;  /* 0x0000001107098220 */ /* 0x080fe20000410000 */
[----:B------:R-:W-:Y:S01]  /*6fa0*/  @!P0 LOP3.LUT R7, R14, 0xffff0000, RZ, 0xc0, !PT ;  /* 0xffff00000e078812 */ /* 0x000fe200078ec0ff */
[C---:B------:R-:W-:Y:S01]  /*6fb0*/  @!P0 IMAD.U32 R26, R31.reuse, 0x10000, RZ ;  /* 0x000100001f1a8824 */ /* 0x040fe200078e00ff */
[----:B------:R-:W-:Y:S01]  /*6fc0*/  @!P0 LOP3.LUT R31, R31, 0xffff0000, RZ, 0xc0, !PT ;  /* 0xffff00001f1f8812 */ /* 0x000fe200078ec0ff */
[----:B------:R-:W-:Y:S02]  /*6fd0*/  @!P0 FFMA.FTZ R48, R40, R17, -R27 ;  /* 0x0000001128308223 */ /* 0x000fe4000001081b */
[C---:B------:R-:W-:Y:S01]  /*6fe0*/  @!P0 IMAD.U32 R17, R16.reuse, 0x10000, RZ ;  /* 0x0001000010118824 */ /* 0x040fe200078e00ff */
[----:B------:R-:W-:Y:S01]  /*6ff0*/  @!P0 LOP3.LUT R16, R16, 0xffff0000, RZ, 0xc0, !PT ;  /* 0xffff000010108812 */ /* 0x000fe200078ec0ff */
[----:B------:R-:W-:Y:S02]  /*7000*/  @!P0 IMAD.U32 R27, R46, 0x10000, RZ ;  /* 0x000100002e1b8824 */ /* 0x000fe400078e00ff */
[----:B------:R-:W-:Y:S02]  /*7010*/  @!P0 FMUL.FTZ R42, R6, R26 ;  /* 0x0000001a062a8220 */ /* 0x000fe40000410000 */
[----:B------:R-:W-:Y:S02]  /*7020*/  @!P0 FMUL.FTZ R43, R7, R31 ;  /* 0x0000001f072b8220 */ /* 0x000fe40000410000 */
[----:B------:R-:W-:Y:S01]  /*7030*/  @!P0 FFMA.FTZ R3, R18, R19, R3 ;  /* 0x0000001312038223 */ /* 0x000fe20000010003 */
[----:B------:R-:W-:Y:S01]  /*7040*/  @!P0 F2FP.BF16.PACK_AB R18, R52, R54 ;  /* 0x000000363412823e */ /* 0x000fe200000010ff */
[----:B------:R-:W-:Y:S01]  /*7050*/  @!P0 FMUL.FTZ R6, R6, R17 ;  /* 0x0000001106068220 */ /* 0x000fe20000410000 */
[----:B------:R-:W-:Y:S01]  /*7060*/  @!P0 F2FP.BF16.PACK_AB R19, R50, R51 ;  /* 0x000000333213823e */ /* 0x000fe200000010ff */
[----:B------:R-:W-:Y:S01]  /*7070*/  @!P0 FFMA.FTZ R42, R27, R17, -R42 ;  /* 0x000000111b2a8223 */ /* 0x000fe2000001082a */
[----:B------:R-:W-:Y:S01]  /*7080*/  @!P0 F2FP.BF16.PACK_AB R17, R48, R49 ;  /* 0x000000313011823e */ /* 0x000fe200000010ff */
[----:B------:R-:W-:Y:S01]  /*7090*/  @!P0 FFMA.FTZ R43, R32, R16, -R43 ;  /* 0x00000010202b8223 */ /* 0x000fe2000001082b */
[----:B------:R-:W-:Y:S01]  /*70a0*/  @!P0 F2FP.BF16.PACK_AB R2, R3, R2 ;  /* 0x000000020302823e */ /* 0x000fe200000010ff */
[----:B------:R-:W-:Y:S01]  /*70b0*/  @!P0 FFMA.FTZ R4, R20, R21, R4 ;  /* 0x0000001514048223 */ /* 0x000fe20000010004 */
[----:B------:R-:W-:Y:S01]  /*70c0*/  @!P0 MOV R47, R17 ;  /* 0x00000011002f8202 */ /* 0x000fe20000000f00 */
[----:B------:R-:W-:Y:S01]  /*70d0*/  @!P0 FMUL.FTZ R7, R7, R16 ;  /* 0x0000001007078220 */ /* 0x000fe20000410000 */
[----:B------:R-:W-:Y:S01]  /*70e0*/  @!P0 F2FP.BF16.PACK_AB R16, R43, R42 ;  /* 0x0000002a2b10823e */ /* 0x000fe200000010ff */
[----:B------:R-:W-:Y:S02]  /*70f0*/  @!P0 FFMA.FTZ R5, R22, R23, R5 ;  /* 0x0000001716058223 */ /* 0x000fe40000010005 */
[----:B------:R-:W-:Y:S02]  /*7100*/  @!P0 FFMA.FTZ R6, R26, R27, R6 ;  /* 0x0000001b1a068223 */ /* 0x000fe40000010006 */
[----:B------:R-:W-:Y:S01]  /*7110*/  @!P0 FFMA.FTZ R7, R31, R32, R7 ;  /* 0x000000201f078223 */ /* 0x000fe20000010007 */
[----:B------:R-:W-:Y:S01]  /*7120*/  @!P0 F2FP.BF16.PACK_AB R4, R5, R4 ;  /* 0x000000040504823e */ /* 0x000fe200000010ff */
        /* <DEDUP_REMOVED lines=11> */
[----:B------:R-:W-:Y:S01]  /*71e0*/  @!P0 IMAD.MOV.U32 R15, RZ, RZ, R8 ;  /* 0x000000ffff0f8224 */ /* 0x000fe200078e0008 */
[----:B------:R-:W-:Y:S11]  /*71f0*/  ISETP.GE.AND P0, PT, R41, c[0x0][0x1d4], PT ;  /* 0x0000750029007a0c */ /* 0x000ff60003f06270 */
[----:B------:R-:W-:Y:S02]  /*7200*/  @!UPT UIADD3 URZ, URZ, URZ, URZ ;  /* 0x0000003f3f3ff290 */ /* 0x000fe4000fffe03f */
[----:B------:R-:W-:-:S05]  /*7210*/  @P0 BRA `(.L_x_1832) ;  /* 0x0000024000000947 */ /* 0x000fca0003800000 */
[--C-:B------:R-:W-:Y:S02]  /*7220*/  SHF.R.S32.HI R2, RZ, 0x1f, R41.reuse ;  /* 0x0000001fff027819 */ /* 0x100fe40000011429 */
[----:B------:R-:W-:Y:S04]  /*7230*/  IADD3 R3, P1, P0, R88, R83, R41 ;  /* 0x0000005358037210 */ /* 0x000fe8000783e029 */
[----:B------:R-:W-:Y:S02]  /*7240*/  IADD3.X R4, R90, R82, R2, P1, P0 ;  /* 0x000000525a047210 */ /* 0x000fe40000fe0402 */
[C---:B------:R-:W-:Y:S04]  /*7250*/  LEA R2, P0, R3.reuse, c[0x0][0x1c8], 0x1 ;  /* 0x0000720003027a11 */ /* 0x040fe800078008ff */
[----:B------:R-:W-:Y:S05]  /*7260*/  LEA.HI.X R3, R3, c[0x0][0x1cc], R4, 0x1, P0 ;  /* 0x0000730003037a11 */ /* 0x000fea00000f0c04 */
[----:B------:R2:W-:Y:S01]  /*7270*/  STG.E.128 [R2.64], R12 ;  /* 0x0000000c02007986 */ /* 0x0005e2000c101d0e */
[----:B------:R-:W-:-:S05]  /*7280*/  BRA `(.L_x_1832) ;  /* 0x000001d000007947 */ /* 0x000fca0003800000 */
.L_x_1828:
        /* <DEDUP_REMOVED lines=29> */
.L_x_1832:
[----:B------:R-:W-:Y:S05]  /*7460*/  BSYNC B1 ;  /* 0x0000000000017941 */ /* 0x000fea0003800000 */
.L_x_1827:
[C---:B------:R-:W-:Y:S01]  /*7470*/  ISETP.GT.AND P0, PT, R28.reuse, R35, PT ;  /* 0x000000231c00720c */ /* 0x040fe20003f04270 */
[----:B------:R-:W-:Y:S01]  /*7480*/  @!UPT UIADD3 URZ, URZ, URZ, URZ ;  /* 0x0000003f3f3ff290 */ /* 0x000fe2000fffe03f */
[----:B------:R-:W-:Y:S11]  /*7490*/  BSSY B0, `(.L_x_1849) ;  /* 0x0000043000007945 */ /* 0x000ff60003800000 */
[----:B-1---5:R-:W-:Y:S01]  /*74a0*/  @P0 IADD3 R4, R28, -0x1, RZ ;  /* 0xffffffff1c040810 */ /* 0x022fe20007ffe0ff */
[----:B--2---:R-:W-:Y:S02]  /*74b0*/  @P0 IMAD.MOV.U32 R2, RZ, RZ, R96 ;  /* 0x000000ffff020224 */ /* 0x004fe400078e0060 */
[----:B------:R-:W-:Y:S01]  /*74c0*/  @P0 IMAD.MOV.U32 R3, RZ, RZ, R116 ;  /* 0x000000ffff030224 */ /* 0x000fe200078e0074 */
[----:B------:R-:W-:Y:S01]  /*74d0*/  @P0 SHF.R.S32.HI R6, RZ, 0x1f, R4 ;  /* 0x0000001fff060819 */ /* 0x000fe20000011404 */
[----:B------:R-:W-:Y:S02]  /*74e0*/  @P0 IMAD R5, R140, R4, RZ ;  /* 0x000000048c050224 */ /* 0x000fe400078e02ff */
[-C--:B------:R-:W-:Y:S04]  /*74f0*/  @P0 IMAD.WIDE.U32 R2, R4, R147.reuse, R2 ;  /* 0x0000009304020225 */ /* 0x080fe800078e0002 */
[----:B------:R-:W-:Y:S04]  /*7500*/  @P0 IMAD R4, R6, R147, R5 ;  /* 0x0000009306040224 */ /* 0x000fe800078e0205 */
[----:B------:R-:W-:Y:S01]  /*7510*/  @P0 IMAD.IADD R3, R3, 0x1, R4 ;  /* 0x0000000103030824 */ /* 0x000fe200078e0204 */
[C---:B------:R-:W-:Y:S04]  /*7520*/  @P0 LEA R4, P1, R2.reuse, c[0x0][0x250], 0x1 ;  /* 0x0000940002040a11 */ /* 0x040fe800078208ff */
[----:B------:R-:W-:Y:S01]  /*7530*/  @P0 LEA.HI.X R5, R2, c[0x0][0x254], R3, 0x1, P1 ;  /* 0x0000950002050a11 */ /* 0x000fe200008f0c03 */
[C---:B------:R-:W-:Y:S01]  /*7540*/  @P0 IMAD R2, R53.reuse, 0x6000, R10 ;  /* 0x0000600035020824 */ /* 0x040fe200078e020a */
[C---:B------:R-:W-:Y:S02]  /*7550*/  @P0 LEA R6, P1, R148.reuse, R4, 0x1 ;  /* 0x0000000494060211 */ /* 0x040fe400078208ff */
[C---:B------:R-:W-:Y:S02]  /*7560*/  IADD3 R3, R53.reuse, 0x1, RZ ;  /* 0x0000000135037810 */ /* 0x040fe40007ffe0ff */
[----:B------:R-:W-:Y:S01]  /*7570*/  @!PT LDS RZ, [RZ] ;  /* 0x00000000fffff984 */ /* 0x000fe20000000800 */
[----:B------:R-:W-:Y:S01]  /*7580*/  @!PT LDS RZ, [RZ] ;  /* 0x00000000fffff984 */ /* 0x000fe20000000800 */
[----:B------:R-:W-:Y:S01]  /*7590*/  @!PT LDS RZ, [RZ] ;  /* 0x00000000fffff984 */ /* 0x000fe20000000800 */
[----:B------:R1:W-:Y:S01]  /*75a0*/  @P0 LDGSTS.E.BYPASS.LTC128B.128 [R2], [R4.64], !P5 ;  /* 0x0000000004020fae */ /* 0x0003e2000e901d4e */
[----:B------:R-:W-:Y:S02]  /*75b0*/  @P0 LEA.HI.X R7, R148, R5, R139, 0x1, P1 ;  /* 0x0000000594070211 */ /* 0x000fe400008f0c8b */
[----:B------:R-:W-:Y:S01]  /*75c0*/  ISETP.GE.AND P1, PT, R53, 0x1, PT ;  /* 0x000000013500780c */ /* 0x000fe20003f26270 */
[----:B------:R1:W-:Y:S03]  /*75d0*/  @P0 LDGSTS.E.BYPASS.LTC128B.128 [R2+0x2000], [R4.64+0x80], !P4 ;  /* 0x0200008004020fae */ /* 0x0003e6000e101d4e */
[----:B------:R-:W-:Y:S01]  /*75e0*/  SEL R53, R3, RZ, !P1 ;  /* 0x000000ff03357207 */ /* 0x000fe20004800000 */
[----:B------:R1:W-:Y:S04]  /*75f0*/  @P0 LDGSTS.E.BYPASS.LTC128B.128 [R2+0x4000], [R4.64+0x100], !P3 ;  /* 0x0400010004020fae */ /* 0x0003e8000d901d4e */
[----:B------:R1:W-:Y:S04]  /*7600*/  @P0 LDGSTS.E.BYPASS.LTC128B.128 [R2+0x1000], [R6.64], !P5 ;  /* 0x0100000006020fae */ /* 0x0003e8000e901d4e */
[----:B------:R1:W-:Y:S04]  /*7610*/  @P0 LDGSTS.E.BYPASS.LTC128B.128 [R2+0x3000], [R6.64+0x80], !P4 ;  /* 0x0300008006020fae */ /* 0x0003e8000e101d4e */
[----:B------:R1:W-:Y:S01]  /*7620*/  @P0 LDGSTS.E.BYPASS.LTC128B.128 [R2+0x5000], [R6.64+0x100], !P3 ;  /* 0x0500010006020fae */ /* 0x0003e2000d901d4e */
[----:B------:R-:W-:Y:S03]  /*7630*/  ISETP.GE.AND P0, PT, R214, R87, PT ;  /* 0x00000057d600720c */ /* 0x000fe60003f06270 */
[----:B------:R-:W0:Y:S01]  /*7640*/  LDGDEPBAR ;  /* 0x00000000000079af */ /* 0x000e220000000000 */
[----:B------:R-:W-:Y:S04]  /*7650*/  DEPBAR.LE SB0, 0x2 ;  /* 0x000080800000791a */ /* 0x000fe80000000000 */
[----:B------:R-:W-:Y:S06]  /*7660*/  BAR.SYNC.DEFER_BLOCKING 0x0 ;  /* 0x0000000000007b1d */ /* 0x000fec0000010000 */
[----:B------:R-:W-:-:S05]  /*7670*/  @P0 BRA `(.L_x_1850) ;  /* 0x0000024000000947 */ /* 0x000fca0003800000 */
[C---:B-1----:R-:W-:Y:S01]  /*7680*/  LEA R2, P0, R28.reuse, R92, 0x6 ;  /* 0x0000005c1c027211 */ /* 0x042fe200078030ff */
[----:B------:R-:W-:Y:S02]  /*7690*/  IMAD.MOV.U32 R4, RZ, RZ, R112 ;  /* 0x000000ffff047224 */ /* 0x000fe400078e0070 */
[----:B------:R-:W-:Y:S01]  /*76a0*/  IMAD.MOV.U32 R5, RZ, RZ, R123 ;  /* 0x000000ffff057224 */ /* 0x000fe200078e007b */
[----:B------:R-:W-:Y:S03]  /*76b0*/  LEA.HI.X.SX32 R3, R28, R93, 0x6, P0 ;  /* 0x0000005d1c037211 */ /* 0x000fe600000f36ff */
[C---:B------:R-:W-:Y:S04]  /*76c0*/  IMAD.WIDE.U32 R4, R2.reuse, c[0x0][0x208], R4 ;  /* 0x0000820002047a25 */ /* 0x040fe800078e0004 */
[----:B------:R-:W-:Y:S04]  /*76d0*/  IMAD R3, R3, c[0x0][0x208], RZ ;  /* 0x0000820003037a24 */ /* 0x000fe800078e02ff */
[----:B------:R-:W-:Y:S04]  /*76e0*/  IMAD R2, R2, c[0x0][0x20c], R3 ;  /* 0x0000830002027a24 */ /* 0x000fe800078e0203 */
[----:B------:R-:W-:Y:S01]  /*76f0*/  IMAD.IADD R3, R5, 0x1, R2 ;  /* 0x0000000105037824 */ /* 0x000fe200078e0202 */
[C---:B------:R-:W-:Y:S04]  /*7700*/  LEA R2, P0, R4.reuse, c[0x0][0x1f8], 0x1 ;  /* 0x00007e0004027a11 */ /* 0x040fe800078008ff */
[----:B------:R-:W-:Y:S02]  /*7710*/  LEA.HI.X R3, R4, c[0x0][0x1fc], R3, 0x1, P0 ;  /* 0x00007f0004037a11 */ /* 0x000fe400000f0c03 */
[----:B------:R-:W-:Y:S11]  /*7720*/  ISETP.GE.AND P0, PT, R24, c[0x0][0x1d4], PT ;  /* 0x0000750018007a0c */ /* 0x000ff60003f06270 */
[----:B------:R-:W-:Y:S02]  /*7730*/  @!UPT UIADD3 URZ, URZ, URZ, URZ ;  /* 0x0000003f3f3ff290 */ /* 0x000fe4000fffe03f */
[----:B------:R-:W1:Y:S04]  /*7740*/  @!P0 LDS.128 R12, [R85] ;  /* 0x00000000550c8984 */ /* 0x000e680000000c00 */
[----:B-1----:R-:W-:Y:S01]  /*7750*/  @!P0 STG.E.128 [R2.64], R12 ;  /* 0x0000000c02008986 */ /* 0x002fe2000c101d0e */
[----:B------:R-:W-:Y:S11]  /*7760*/  ISETP.GE.AND P0, PT, R30, c[0x0][0x1d4], PT ;  /* 0x000075001e007a0c */ /* 0x000ff60003f06270 */
[----:B------:R-:W-:Y:S02]  /*7770*/  @!UPT UIADD3 URZ, URZ, URZ, URZ ;  /* 0x0000003f3f3ff290 */ /* 0x000fe4000fffe03f */
[----:B------:R-:W1:Y:S04]  /*7780*/  @!P0 LDS.128 R4, [R85+0x2000] ;  /* 0x0020000055048984 */ /* 0x000e680000000c00 */
[----:B-1----:R1:W-:Y:S02]  /*7790*/  @!P0 STG.E.128 [R2.64+0x80], R4 ;  /* 0x0000800402008986 */ /* 0x0023e4000c101d0e */
[----:B-1----:R-:W-:Y:S04]  /*77a0*/  IADD3 R4, R24, 0x80, RZ ;  /* 0x0000008018047810 */ /* 0x002fe80007ffe0ff */
[----:B------:R-:W-:Y:S11]  /*77b0*/  ISETP.GE.AND P0, PT, R4, c[0x0][0x1d4], PT ;  /* 0x0000750004007a0c */ /* 0x000ff60003f06270 */
[----:B------:R-:W-:Y:S02]  /*77c0*/  @!UPT UIADD3 URZ, URZ, URZ, URZ ;  /* 0x0000003f3f3ff290 */ /* 0x000fe4000fffe03f */
[----:B------:R-:W1:Y:S04]  /*77d0*/  @!P0 LDS.128 R4, [R85+0x4000] ;  /* 0x0040000055048984 */ /* 0x000e680000000c00 */
[----:B-1----:R1:W-:Y:S01]  /*77e0*/  @!P0 STG.E.128 [R2.64+0x100], R4 ;  /* 0x0001000402008986 */ /* 0x0023e2000c101d0e */
[----:B------:R-:W-:Y:S11]  /*77f0*/  ISETP.GE.AND P0, PT, R29, c[0x0][0x1d4], PT ;  /* 0x000075001d007a0c */ /* 0x000ff60003f06270 */
[----:B------:R-:W-:Y:S02]  /*7800*/  @!UPT UIADD3 URZ, URZ, URZ, URZ ;  /* 0x0000003f3f3ff290 */ /* 0x000fe4000fffe03f */
[----:B------:R-:W2:Y:S01]  /*7810*/  @!P0 LDS.128 R16, [R86] ;  /* 0x0000000056108984 */ /* 0x000ea20000000c00 */
[----:B-1----:R-:W-:Y:S03]  /*7820*/  IADD3 R4, R24, 0x60, RZ ;  /* 0x0000006018047810 */ /* 0x002fe60007ffe0ff */
[----:B--2---:R-:W-:Y:S01]  /*7830*/  @!P0 STG.E.128 [R2.64+0x40], R16 ;  /* 0x0000401002008986 */ /* 0x004fe2000c101d0e */
        /* <DEDUP_REMOVED lines=8> */
.L_x_1850:
[----:B-1----:R-:W-:Y:S05]  /*78c0*/  BSYNC B0 ;  /* 0x0000000000007941 */ /* 0x002fea0003800000 */
.L_x_1849:
[C---:B------:R-:W-:Y:S02]  /*78d0*/  ISETP.GE.AND P0, PT, R38.reuse, 0x1, PT ;  /* 0x000000012600780c */ /* 0x040fe40003f06270 */
[----:B------:R-:W-:Y:S04]  /*78e0*/  IADD3 R2, R38, 0x1, RZ ;  /* 0x0000000126027810 */ /* 0x000fe80007ffe0ff */
[----:B------:R-:W-:Y:S02]  /*78f0*/  SEL R38, R2, RZ, !P0 ;  /* 0x000000ff02267207 */ /* 0x000fe40004000000 */
[----:B------:R-:W-:Y:S04]  /*7900*/  IADD3 R2, R28, -0x2, RZ ;  /* 0xfffffffe1c027810 */ /* 0x000fe80007ffe0ff */
[----:B------:R-:W-:Y:S11]  /*7910*/  ISETP.GE.AND P0, PT, R2, R35, PT ;  /* 0x000000230200720c */ /* 0x000ff60003f06270 */
[----:B------:R-:W-:Y:S02]  /*7920*/  @!UPT UIADD3 URZ, URZ, URZ, URZ ;  /* 0x0000003f3f3ff290 */ /* 0x000fe4000fffe03f */
[----:B------:R-:W-:Y:S01]  /*7930*/  @P0 SHF.R.S32.HI R6, RZ, 0x1f, R2 ;  /* 0x0000001fff060819 */ /* 0x000fe20000011402 */
[----:B------:R-:W-:Y:S02]  /*7940*/  @P0 IMAD.MOV.U32 R4, RZ, RZ, R98 ;  /* 0x000000ffff040224 */ /* 0x000fe400078e0062 */
[----:B------:R-:W-:Y:S02]  /*7950*/  @P0 IMAD.MOV.U32 R5, RZ, RZ, R95 ;  /* 0x000000ffff050224 */ /* 0x000fe400078e005f */
[----:B------:R-:W-:Y:S04]  /*7960*/  @P0 IMAD R3, R141, R2, RZ ;  /* 0x000000028d030224 */ /* 0x000fe800078e02ff */
[-C--:B------:R-:W-:Y:S02]  /*7970*/  @P0 IMAD R6, R6, R143.reuse, R3 ;  /* 0x0000008f06060224 */ /* 0x080fe400078e0203 */
[----:B------:R-:W-:Y:S04]  /*7980*/  @P0 IMAD.WIDE.U32 R2, R2, R143, R4 ;  /* 0x0000008f02020225 */ /* 0x000fe800078e0004 */
[----:B------:R-:W-:Y:S01]  /*7990*/  @P0 IMAD.IADD R3, R3, 0x1, R6 ;  /* 0x0000000103030824 */ /* 0x000fe200078e0206 */
[C---:B------:R-:W-:Y:S04]  /*79a0*/  @P0 LEA R4, P1, R2.reuse, c[0x0][0x220], 0x1 ;  /* 0x0000880002040a11 */ /* 0x040fe800078208ff */
[----:B------:R-:W-:Y:S01]  /*79b0*/  @P0 LEA.HI.X R5, R2, c[0x0][0x224], R3, 0x1, P1 ;  /* 0x0000890002050a11 */ /* 0x000fe200008f0c03 */
[----:B------:R-:W-:Y:S01]  /*79c0*/  @P0 IMAD R2, R53, 0x6000, R11 ;  /* 0x0000600035020824 */ /* 0x000fe200078e020b */
[C---:B------:R-:W-:Y:S04]  /*79d0*/  @P0 LEA R6, P1, R146.reuse, R4, 0x1 ;  /* 0x0000000492060211 */ /* 0x040fe800078208ff */
        /* <DEDUP_REMOVED lines=10> */
[C---:B------:R-:W-:Y:S02]  /*7a80*/  ISETP.GT.AND P0, PT, R28.reuse, R35, PT ;  /* 0x000000231c00720c */ /* 0x040fe40003f04270 */
[----:B------:R-:W-:Y:S01]  /*7a90*/  IADD3 R28, R28, -0x1, RZ ;  /* 0xffffffff1c1c7810 */ /* 0x000fe20007ffe0ff */
[----:B------:R-:W0:Y:S10]  /*7aa0*/  LDGDEPBAR ;  /* 0x00000000000079af */ /* 0x000e340000000000 */
[----:B------:R-:W-:-:S05]  /*7ab0*/  @P0 BRA `(.L_x_1851) ;  /* 0xffffbbc000000947 */ /* 0x000fca000383ffff */
[----:B------:R-:W2:Y:S04]  /*7ac0*/  LDL R211, [R1+0x64] ;  /* 0x0000640001d37983 */ /* 0x000ea80000100800 */
[----:B------:R3:W5:Y:S01]  /*7ad0*/  LDL R22, [R1+0x58] ;  /* 0x0000580001167983 */ /* 0x0007620000100800 */
[----:B------:R-:W-:Y:S03]  /*7ae0*/  WARPSYNC 0xffffffff ;  /* 0xffffffff00007948 */ /* 0x000fe60003800000 */
[----:B------:R-:W-:Y:S01]  /*7af0*/  BAR.SYNC.DEFER_BLOCKING 0x0 ;  /* 0x0000000000007b1d */ /* 0x000fe20000010000 */
[----:B--2---:R-:W-:-:S04]  /*7b00*/  IADD3 R0, R211, 0x3f, RZ ;  /* 0x0000003fd3007810 */ /* 0x004fc80007ffe0ff */
[----:B-1----:R-:W-:-:S04]  /*7b10*/  SHF.R.S32.HI R2, RZ, 0x1f, R0 ;  /* 0x0000001fff027819 */ /* 0x002fc80000011400 */
[----:B------:R-:W-:-:S04]  /*7b20*/  LEA.HI R0, R2, R0, RZ, 0x6 ;  /* 0x0000000002007211 */ /* 0x000fc800078f30ff */
[----:B------:R-:W-:Y:S02]  /*7b30*/  SHF.R.S32.HI R15, RZ, 0x6, R0 ;  /* 0x00000006ff0f7819 */ /* 0x000fe40000011400 */
.L_x_1826:
[----:B---3--:R-:W2:Y:S01]  /*7b40*/  LDL.LU R3, [R1+0x80] ;  /* 0x0000800001037983 */ /* 0x008ea20000300800 */
[----:B------:R-:W-:Y:S01]  /*7b50*/  IMAD.MOV.U32 R4, RZ, RZ, 0x1 ;  /* 0x00000001ff047424 */ /* 0x000fe200078e00ff */
[----:B------:R-:W-:Y:S02]  /*7b60*/  IADD3 R0, R223, 0x7f, RZ ;  /* 0x0000007fdf007810 */ /* 0x000fe40007ffe0ff */
[----:B------:R-:W2:Y:S02]  /*7b70*/  S2R R2, SR_TID.X ;  /* 0x0000000000027919 */ /* 0x000ea40000002100 */
[C---:B------:R-:W-:Y:S02]  /*7b80*/  ISETP.NE.AND P3, PT, R4.reuse, c[0x0][0x2c4], PT ;  /* 0x0000b10004007a0c */ /* 0x040fe40003f65270 */
[----:B------:R-:W-:Y:S01]  /*7b90*/  ISETP.LE.AND P1, PT, R4, c[0x0][0x32c], PT ;  /* 0x0000cb0004007a0c */ /* 0x000fe20003f23270 */
[----:B--2---:R2:W-:Y:S10]  /*7ba0*/  STL.64 [R1], R2 ;  /* 0x0000000201007387 */ /* 0x0045f40000100a00 */
[----:B--2---:R-:W-:-:S05]  /*7bb0*/  @P3 IMAD.HI.U32 R2, R0, c[0x0][0x2c8], RZ ;  /* 0x0000b20000023a27 */ /* 0x004fca00078e00ff */
[----:B------:R-:W-:Y:S01]  /*7bc0*/  @P3 SHF.R.U32.HI R0, RZ, c[0x0][0x2cc], R2 ;  /* 0x0000b300ff003a19 */ /* 0x000fe20000011602 */
[----:B------:R-:W-:-:S03]  /*7bd0*/  IMAD.U32 R2, RZ, RZ, UR12 ;  /* 0x0000000cff027e24 */ /* 0x000fc6000f8e00ff */
[----:B------:R-:W-:Y:S02]  /*7be0*/  IADD3 R0, R0, 0x1, R211 ;  /* 0x0000000100007810 */ /* 0x000fe40007ffe0d3 */
[----:B------:R-:W-:-:S03]  /*7bf0*/  IADD3 R24, P0, R2, 0x4, RZ ;  /* 0x0000000402187810 */ /* 0x000fc60007f1e0ff */
[----:B-----5:R-:W-:Y:S02]  /*7c00*/  IMAD.IADD R3, R0, 0x1, -R22 ;  /* 0x0000000100037824 */ /* 0x020fe400078e0a16 */
[----:B------:R-:W-:-:S03]  /*7c10*/  IMAD.X R25, RZ, RZ, UR11, P0 ;  /* 0x0000000bff197e24 */ /* 0x000fc600080e06ff */
[----:B------:R-:W-:Y:S01]  /*7c20*/  IADD3 R2, R3, c[0x0][0x328], RZ ;  /* 0x0000ca0003027a10 */ /* 0x000fe20007ffe0ff */
[----:B------:R-:W-:Y:S05]  /*7c30*/  @!P1 BRA `(.L_x_1852) ;  /* 0x0000011000009947 */ /* 0x000fea0003800000 */
[C---:B------:R-:W-:Y:S01]  /*7c40*/  ISETP.GT.AND P0, PT, R3.reuse, RZ, PT ;  /* 0x000000ff0300720c */ /* 0x040fe20003f04270 */
[----:B------:R-:W-:Y:S01]  /*7c50*/  BSSY B0, `(.L_x_1853) ;  /* 0x000000c000007945 */ /* 0x000fe20003800000 */
[----:B------:R-:W-:-:S11]  /*7c60*/  IADD3 R0, R3, -0x1, RZ ;  /* 0xffffffff03007810 */ /* 0x000fd60007ffe0ff */
[----:B------:R-:W-:Y:S05]  /*7c70*/  @P0 BRA `(.L_x_1854) ;  /* 0x0000006000000947 */ /* 0x000fea0003800000 */
[----:B------:R-:W-:Y:S01]  /*7c80*/  ISETP.NE.AND P0, PT, R4, c[0x0][0x32c], PT ;  /* 0x0000cb0004007a0c */ /* 0x000fe20003f05270 */
[----:B------:R-:W-:-:S12]  /*7c90*/  IMAD.MOV R0, RZ, RZ, -R3 ;  /* 0x000000ffff007224 */ /* 0x000fd800078e0a03 */
[----:B------:R-:W-:-:S05]  /*7ca0*/  @P0 IMAD.HI.U32 R3, R0, c[0x0][0x330], RZ ;  /* 0x0000cc0000030a27 */ /* 0x000fca00078e00ff */
[----:B------:R-:W-:-:S04]  /*7cb0*/  @P0 SHF.R.U32.HI R0, RZ, c[0x0][0x334], R3 ;  /* 0x0000cd00ff000a19 */ /* 0x000fc80000011603 */
[----:B------:R-:W-:Y:S01]  /*7cc0*/  LOP3.LUT R0, RZ, R0, RZ, 0x33, !PT ;  /* 0x00000000ff007212 */ /* 0x000fe200078e33ff */
[----:B------:R-:W-:Y:S05]  /*7cd0*/  BRA `(.L_x_1855) ;  /* 0x0000003000007947 */ /* 0x000fea0003800000 */
.L_x_1854:
[----:B------:R-:W-:-:S13]  /*7ce0*/  ISETP.NE.AND P0, PT, R4, c[0x0][0x32c], PT ;  /* 0x0000cb0004007a0c */ /* 0x000fda0003f05270 */
[----:B------:R-:W-:-:S05]  /*7cf0*/  @P0 IMAD.HI.U32 R3, R0, c[0x0][0x330], RZ ;  /* 0x0000cc0000030a27 */ /* 0x000fca00078e00ff */
[----:B------:R-:W-:Y:S02]  /*7d00*/  @P0 SHF.R.U32.HI R0, RZ, c[0x0][0x334], R3 ;  /* 0x0000cd00ff000a19 */ /* 0x000fe40000011603 */
.L_x_1855:
[----:B------:R-:W-:Y:S05]  /*7d10*/  BSYNC B0 ;  /* 0x0000000000007941 */ /* 0x000fea0003800000 */
.L_x_1853:
[----:B------:R-:W-:-:S05]  /*7d20*/  MOV R3, c[0x0][0x32c] ;  /* 0x0000cb0000037a02 */ /* 0x000fca0000000f00 */
[----:B------:R-:W-:-:S05]  /*7d30*/  IMAD R0, R0, R3, c[0x0][0x32c] ;  /* 0x0000cb0000007624 */ /* 0x000fca00078e0203 */
[----:B------:R-:W-:-:S04]  /*7d40*/  IMNMX R2, R2, R0, PT ;  /* 0x0000000002027217 */ /* 0x000fc80003800200 */
.L_x_1852:
        /* <DEDUP_REMOVED lines=21> */
.L_x_1858:
[----:B------:R-:W-:-:S04]  /*7ea0*/  MOV R3, c[0x0][0x32c] ;  /* 0x0000cb0000037a02 */ /* 0x000fc80000000f00 */
[----:B------:R-:W-:-:S13]  /*7eb0*/  ISETP.NE.AND P0, PT, R3, 0x1, PT ;  /* 0x000000010300780c */ /* 0x000fda0003f05270 */
[----:B------:R-:W-:-:S05]  /*7ec0*/  @P0 IMAD.HI.U32 R3, R0, c[0x0][0x330], RZ ;  /* 0x0000cc0000030a27 */ /* 0x000fca00078e00ff */
[----:B------:R-:W-:Y:S02]  /*7ed0*/  @P0 SHF.R.U32.HI R0, RZ, c[0x0][0x334], R3 ;  /* 0x0000cd00ff000a19 */ /* 0x000fe40000011603 */
.L_x_1859:
[----:B------:R-:W-:Y:S05]  /*7ee0*/  BSYNC B0 ;  /* 0x0000000000007941 */ /* 0x000fea0003800000 */
.L_x_1857:
[----:B------:R-:W-:-:S05]  /*7ef0*/  IMAD R0, R0, c[0x0][0x32c], RZ ;  /* 0x0000cb0000007a24 */ /* 0x000fca00078e02ff */
[----:B------:R-:W-:-:S04]  /*7f00*/  IMNMX R2, R2, R0, !PT ;  /* 0x0000000002027217 */ /* 0x000fc80007800200 */
.L_x_1856:
[----:B------:R-:W-:Y:S01]  /*7f10*/  SHF.R.S32.HI R5, RZ, 0x1f, R2 ;  /* 0x0000001fff057819 */ /* 0x000fe20000011402 */
[----:B------:R-:W-:Y:S03]  /*7f20*/  BSSY B0, `(.L_x_1860) ;  /* 0x0000026000007945 */ /* 0x000fe60003800000 */
[----:B------:R-:W-:Y:S01]  /*7f30*/  LEA.HI R5, R5, R2, RZ, 0x6 ;  /* 0x0000000205057211 */ /* 0x000fe200078f30ff */
[----:B------:R-:W-:-:S03]  /*7f40*/  IMAD.MOV.U32 R2, RZ, RZ, RZ ;  /* 0x000000ffff027224 */ /* 0x000fc600078e00ff */
[----:B------:R-:W-:-:S04]  /*7f50*/  SHF.R.S32.HI R5, RZ, 0x6, R5 ;  /* 0x00000006ff057819 */ /* 0x000fc80000011405 */
[----:B------:R-:W-:-:S04]  /*7f60*/  IMNMX R5, RZ, R5, !PT ;  /* 0x00000005ff057217 */ /* 0x000fc80007800200 */
[----:B------:R-:W-:-:S13]  /*7f70*/  ISETP.GT.AND P0, PT, R8, R5, PT ;  /* 0x000000050800720c */ /* 0x000fda0003f04270 */
        /* <DEDUP_REMOVED lines=32> */
.L_x_1861:
[----:B------:R-:W-:Y:S05]  /*8180*/  BSYNC B0 ;  /* 0x0000000000007941 */ /* 0x000fea0003800000 */
.L_x_1860:
[----:B------:R-:W-:Y:S01]  /*8190*/  IMAD R199, R231, R2, R5 ;  /* 0x00000002e7c77224 */ /* 0x000fe200078e0205 */
[----:B------:R-:W-:Y:S01]  /*81a0*/  PRMT R0, RZ, 0x7610, R0 ;  /* 0x00007610ff007816 */ /* 0x000fe20000000000 */
[----:B-1----:R-:W-:Y:S01]  /*81b0*/  CS2R R20, SRZ ;  /* 0x0000000000147805 */ /* 0x002fe2000001ff00 */
        /* <DEDUP_REMOVED lines=53> */
[----:B------:R-:W-:Y:S01]  /*8510*/  ISETP.NE.U32.AND P0, PT, RZ, c[0x0][0x340], PT ;  /* 0x0000d000ff007a0c */ /* 0x000fe20003f05070 */
[----:B------:R-:W-:-:S02]  /*8520*/  ULDC.64 UR4, c[0x0][0x18] ;  /* 0x0000060000047ab9 */ /* 0x000fc40000000a00 */
[----:B------:R-:W3:Y:S01]  /*8530*/  LDL R18, [R1+0x50] ;  /* 0x0000500001127983 */ /* 0x000ee20000100800 */
[----:B------:R-:W-:-:S13]  /*8540*/  ISETP.NE.AND.EX P1, PT, RZ, c[0x0][0x344], PT, P0 ;  /* 0x0000d100ff007a0c */ /* 0x000fda0003f25300 */
[----:B------:R-:W-:-:S04]  /*8550*/  @P1 IMAD.MOV.U32 R2, RZ, RZ, 0x4 ;  /* 0x00000004ff021424 */ /* 0x000fc800078e00ff */
[----:B------:R-:W-:-:S05]  /*8560*/  @P1 IMAD.WIDE R2, R219, R2, c[0x0][0x340] ;  /* 0x0000d000db021625 */ /* 0x000fca00078e0202 */
[----:B------:R2:W4:Y:S01]  /*8570*/  @P1 LDG.E R16, [R2.64] ;  /* 0x0000000e02101981 */ /* 0x000522000c1e1900 */
[----:B------:R-:W-:Y:S02]  /*8580*/  ISETP.NE.U32.AND P0, PT, RZ, c[0x0][0x348], PT ;  /* 0x0000d200ff007a0c */ /* 0x000fe40003f05070 */
[----:B------:R-:W-:Y:S02]  /*8590*/  LEA R14, R234, R224, 0x5 ;  /* 0x000000e0ea0e7211 */ /* 0x000fe400078e28ff */
[----:B------:R-:W-:Y:S02]  /*85a0*/  SHF.R.S32.HI R15, RZ, 0x1f, R219 ;  /* 0x0000001fff0f7819 */ /* 0x000fe400000114db */
[----:B------:R-:W-:Y:S01]  /*85b0*/  ISETP.NE.AND.EX P0, PT, RZ, c[0x0][0x34c], PT, P0 ;  /* 0x0000d300ff007a0c */ /* 0x000fe20003f05300 */
[----:B------:R-:W-:-:S04]  /*85c0*/  IMAD.IADD R14, R223, 0x1, R14 ;  /* 0x00000001df0e7824 */ /* 0x000fc800078e020e */
[----:B------:R-:W-:Y:S01]  /*85d0*/  @P3 IMAD.HI.U32 R8, R14, c[0x0][0x2c8], RZ ;  /* 0x0000b2000e083a27 */ /* 0x000fe200078e00ff */
[----:B------:R-:W-:-:S04]  /*85e0*/  UIADD3 UR4, UP0, UR4, 0x18100, URZ ;  /* 0x0001810004047890 */ /* 0x000fc8000ff1e03f */
[----:B------:R-:W-:Y:S02]  /*85f0*/  UIADD3.X UR5, URZ, UR5, URZ, UP0, !UPT ;  /* 0x000000053f057290 */ /* 0x000fe400087fe43f */
[----:B------:R-:W-:-:S04]  /*8600*/  IMAD.U32 R12, RZ, RZ, UR4 ;  /* 0x00000004ff0c7e24 */ /* 0x000fc8000f8e00ff */
[----:B------:R-:W-:Y:S01]  /*8610*/  MOV R13, UR5 ;  /* 0x00000005000d7c02 */ /* 0x000fe20008000f00 */
[----:B------:R-:W-:-:S04]  /*8620*/  IMAD.WIDE.U32 R6, R221, c[0x0][0x1e8], RZ ;  /* 0x00007a00dd067a25 */ /* 0x000fc800078e00ff */
[----:B------:R1:W-:Y:S01]  /*8630*/  STL.64 [R1+0x8], R12 ;  /* 0x0000080c01007387 */ /* 0x0003e20000100a00 */
[----:B------:R-:W-:-:S03]  /*8640*/  IMAD R7, R221, c[0x0][0x1ec], R7 ;  /* 0x00007b00dd077a24 */ /* 0x000fc600078e0207 */
[----:B------:R1:W-:Y:S01]  /*8650*/  STL [R1+0x10], R22 ;  /* 0x0000101601007387 */ /* 0x0003e20000100800 */
[----:B------:R-:W-:Y:S01]  /*8660*/  LOP3.LUT R213, R213, 0xfffffffe, RZ, 0xc0, !PT ;  /* 0xfffffffed5d57812 */ /* 0x000fe200078ec0ff */
[----:B------:R-:W-:Y:S01]  /*8670*/  IMAD.U32 R20, RZ, RZ, UR12 ;  /* 0x0000000cff147e24 */ /* 0x000fe2000f8e00ff */
[----:B------:R-:W-:Y:S02]  /*8680*/  ISETP.GE.AND P5, PT, R208, c[0x0][0x198], PT ;  /* 0x00006600d0007a0c */ /* 0x000fe40003fa6270 */
[----:B------:R-:W-:Y:S02]  /*8690*/  ISETP.GE.AND P4, PT, R212, c[0x0][0x198], PT ;  /* 0x00006600d4007a0c */ /* 0x000fe40003f86270 */
[----:B--2---:R-:W-:-:S05]  /*86a0*/  SHF.R.S32.HI R2, RZ, 0x1f, R0 ;  /* 0x0000001fff027819 */ /* 0x004fca0000011400 */
[----:B------:R-:W-:-:S04]  /*86b0*/  IMAD R2, R2, c[0x0][0x178], RZ ;  /* 0x00005e0002027a24 */ /* 0x000fc800078e02ff */
[C---:B------:R-:W-:Y:S02]  /*86c0*/  IMAD R4, R0.reuse, c[0x0][0x17c], R2 ;  /* 0x00005f0000047a24 */ /* 0x040fe400078e0202 */
[----:B------:R-:W-:Y:S01]  /*86d0*/  IMAD.WIDE.U32 R2, R0, c[0x0][0x178], RZ ;  /* 0x00005e0000027a25 */ /* 0x000fe200078e00ff */
[----:B------:R-:W-:-:S03]  /*86e0*/  SEL R0, R15, RZ, !P0 ;  /* 0x000000ff0f007207 */ /* 0x000fc60004000000 */
[----:B------:R-:W-:Y:S01]  /*86f0*/  IMAD.IADD R3, R3, 0x1, R4 ;  /* 0x0000000103037824 */ /* 0x000fe200078e0204 */
[----:B------:R-:W-:-:S03]  /*8700*/  SEL R4, R219, RZ, !P0 ;  /* 0x000000ffdb047207 */ /* 0x000fc60004000000 */
[----:B------:R-:W-:-:S04]  /*8710*/  IMAD.WIDE.U32 R2, R221, c[0x0][0x1b8], R2 ;  /* 0x00006e00dd027a25 */ /* 0x000fc800078e0002 */
[----:B------:R-:W-:Y:S01]  /*8720*/  IMAD R5, R0, c[0x0][0x1c0], RZ ;  /* 0x0000700000057a24 */ /* 0x000fe200078e02ff */
[----:B------:R-:W-:Y:S01]  /*8730*/  MOV R0, R14 ;  /* 0x0000000e00007202 */ /* 0x000fe20000000f00 */
[----:B------:R-:W-:Y:S01]  /*8740*/  IMAD R3, R221, c[0x0][0x1bc], R3 ;  /* 0x00006f00dd037a24 */ /* 0x000fe200078e0203 */
[----:B------:R-:W-:Y:S01]  /*8750*/  @P3 SHF.R.U32.HI R0, RZ, c[0x0][0x2cc], R8 ;  /* 0x0000b300ff003a19 */ /* 0x000fe20000011608 */
[C---:B------:R-:W-:Y:S02]  /*8760*/  IMAD R5, R4.reuse, c[0x0][0x1c4], R5 ;  /* 0x0000710004057a24 */ /* 0x040fe400078e0205 */
[----:B------:R-:W-:Y:S01]  /*8770*/  IMAD.WIDE.U32 R2, R4, c[0x0][0x1c0], R2 ;  /* 0x0000700004027a25 */ /* 0x000fe200078e0002 */
[----:B------:R-:W-:-:S03]  /*8780*/  SHF.R.S32.HI R4, RZ, 0x1f, R0 ;  /* 0x0000001fff047819 */ /* 0x000fc60000011400 */
[----:B------:R-:W-:Y:S02]  /*8790*/  IMAD.IADD R3, R3, 0x1, R5 ;  /* 0x0000000103037824 */ /* 0x000fe400078e0205 */
[----:B------:R-:W-:Y:S01]  /*87a0*/  IMAD R4, R4, c[0x0][0x1b0], RZ ;  /* 0x00006c0004047a24 */ /* 0x000fe200078e02ff */
[C---:B------:R-:W-:Y:S01]  /*87b0*/  IADD3 R5, -R0.reuse, RZ, RZ ;  /* 0x000000ff00057210 */ /* 0x040fe20007ffe1ff */
[----:B------:R-:W-:Y:S01]  /*87c0*/  IMAD.WIDE.U32 R2, R0, c[0x0][0x1b0], R2 ;  /* 0x00006c0000027a25 */ /* 0x000fe200078e0002 */
[----:B------:R-:W-:-:S03]  /*87d0*/  ISETP.NE.U32.AND P0, PT, RZ, c[0x0][0x350], PT ;  /* 0x0000d400ff007a0c */ /* 0x000fc60003f05070 */
[----:B------:R-:W-:Y:S02]  /*87e0*/  IMAD R4, R0, c[0x0][0x1b4], R4 ;  /* 0x00006d0000047a24 */ /* 0x000fe400078e0204 */
[----:B------:R-:W-:Y:S02]  /*87f0*/  IMAD R14, R5, c[0x0][0x2c4], R14 ;  /* 0x0000b100050e7a24 */ /* 0x000fe400078e020e */
[----:B------:R-:W-:Y:S01]  /*8800*/  IMAD.IADD R5, R3, 0x1, R4 ;  /* 0x0000000103057824 */ /* 0x000fe200078e0204 */
[----:B------:R-:W-:Y:S01]  /*8810*/  MOV R4, R2 ;  /* 0x0000000200047202 */ /* 0x000fe20000000f00 */
[--C-:B----4-:R-:W-:Y:S01]  /*8820*/  @P1 IMAD.MOV.U32 R2, RZ, RZ, R16.reuse ;  /* 0x000000ffff021224 */ /* 0x110fe200078e0010 */
[----:B------:R-:W-:Y:S01]  /*8830*/  @P1 SHF.R.S32.HI R3, RZ, 0x1f, R16 ;  /* 0x0000001fff031819 */ /* 0x000fe20000011410 */
[----:B------:R-:W-:Y:S01]  /*8840*/  @!P1 IMAD.MOV.U32 R3, RZ, RZ, R15 ;  /* 0x000000ffff039224 */ /* 0x000fe200078e000f */
[----:B------:R-:W-:Y:S02]  /*8850*/  ISETP.NE.AND.EX P0, PT, RZ, c[0x0][0x354], PT, P0 ;  /* 0x0000d500ff007a0c */ /* 0x000fe40003f05300 */
[----:B------:R-:W-:-:S02]  /*8860*/  @!P1 MOV R2, R219 ;  /* 0x000000db00029202 */ /* 0x000fc40000000f00 */
[----:B------:R-:W-:Y:S02]  /*8870*/  SHF.R.S32.HI R0, RZ, 0x1f, R14 ;  /* 0x0000001fff007819 */ /* 0x000fe4000001140e */
[----:B-1----:R-:W-:Y:S02]  /*8880*/  SEL R12, R2, RZ, !P0 ;  /* 0x000000ff020c7207 */ /* 0x002fe40004000000 */
[----:B------:R-:W-:Y:S01]  /*8890*/  SEL R2, R3, RZ, !P0 ;  /* 0x000000ff03027207 */ /* 0x000fe20004000000 */
[----:B------:R-:W-:Y:S02]  /*88a0*/  IMAD R3, R0, c[0x0][0x1a8], RZ ;  /* 0x00006a0000037a24 */ /* 0x000fe400078e02ff */
[----:B------:R-:W-:-:S04]  /*88b0*/  IMAD.WIDE.U32 R6, R12, c[0x0][0x1f0], R6 ;  /* 0x00007c000c067a25 */ /* 0x000fc800078e0006 */
[----:B------:R-:W-:Y:S01]  /*88c0*/  IMAD R13, R2, c[0x0][0x1f0], RZ ;  /* 0x00007c00020d7a24 */ /* 0x000fe200078e02ff */
[----:B---3--:R-:W-:Y:S01]  /*88d0*/  SHF.R.S32.HI R17, RZ, 0x1f, R18 ;  /* 0x0000001fff117819 */ /* 0x008fe20000011412 */
[----:B------:R-:W-:Y:S01]  /*88e0*/  IMAD R16, R14, c[0x0][0x1ac], R3 ;  /* 0x00006b000e107a24 */ /* 0x000fe200078e0203 */
[----:B------:R-:W-:Y:S01]  /*88f0*/  IADD3 R0, P1, R224, R18, RZ ;  /* 0x00000012e0007210 */ /* 0x000fe20007f3e0ff */
[----:B------:R-:W-:Y:S01]  /*8900*/  IMAD R15, R2, c[0x0][0x218], RZ ;  /* 0x00008600020f7a24 */ /* 0x000fe200078e02ff */
[----:B------:R-:W-:Y:S01]  /*8910*/  IADD3 R6, P0, R208, R6, RZ ;  /* 0x00000006d0067210 */ /* 0x000fe20007f1e0ff */
[----:B------:R-:W-:Y:S02]  /*8920*/  IMAD R13, R12, c[0x0][0x1f4], R13 ;  /* 0x00007d000c0d7a24 */ /* 0x000fe400078e020d */
[----:B------:R-:W-:Y:S01]  /*8930*/  IMAD.WIDE.U32 R2, R14, c[0x0][0x1a8], R4 ;  /* 0x00006a000e027a25 */ /* 0x000fe200078e0004 */
[----:B------:R-:W-:-:S03]  /*8940*/  LEA.HI.X.SX32 R5, R224, R17, 0x1, P1 ;  /* 0x00000011e0057211 */ /* 0x000fc600008f0eff */
[----:B------:R-:W-:Y:S01]  /*8950*/  IMAD.WIDE.U32 R8, R221, c[0x0][0x210], RZ ;  /* 0x00008400dd087a25 */ /* 0x000fe200078e00ff */
[----:B------:R-:W-:Y:S02]  /*8960*/  IADD3.X R7, R209, R7, R13, P0, !PT ;  /* 0x00000007d1077210 */ /* 0x000fe400007fe40d */
[----:B------:R-:W-:Y:S01]  /*8970*/  IADD3 R13, R3, R16, RZ ;  /* 0x00000010030d7210 */ /* 0x000fe20007ffe0ff */
[----:B------:R-:W-:Y:S01]  /*8980*/  IMAD R9, R221, c[0x0][0x214], R9 ;  /* 0x00008500dd097a24 */ /* 0x000fe200078e0209 */
[----:B------:R-:W-:-:S03]  /*8990*/  LEA R17, P0, R2, c[0x0][0x160], 0x1 ;  /* 0x0000580002117a11 */ /* 0x000fc600078008ff */
[----:B------:R-:W-:Y:S01]  /*89a0*/  IMAD.WIDE.U32 R8, R12, c[0x0][0x218], R8 ;  /* 0x000086000c087a25 */ /* 0x000fe200078e0008 */
[----:B------:R-:W-:Y:S02]  /*89b0*/  LEA.HI.X R13, R2, c[0x0][0x164], R13, 0x1, P0 ;  /* 0x00005900020d7a11 */ /* 0x000fe400000f0c0d */
[----:B------:R-:W-:Y:S01]  /*89c0*/  ISETP.GE.AND P0, PT, R220, c[0x0][0x1d4], PT ;  /* 0x00007500dc007a0c */ /* 0x000fe20003f06270 */
[----:B------:R-:W-:Y:S01]  /*89d0*/  IMAD R12, R12, c[0x0][0x21c], R15 ;  /* 0x000087000c0c7a24 */ /* 0x000fe200078e020f */
[----:B------:R-:W-:Y:S01]  /*89e0*/  IADD3 R4, P1, R208, R8, RZ ;  /* 0x00000008d0047210 */ /* 0x000fe20007f3e0ff */
[C---:B------:R-:W-:Y:S02]  /*89f0*/  IMAD R3, R5.reuse, c[0x0][0x1e0], RZ ;  /* 0x0000780005037a24 */ /* 0x040fe400078e02ff */
[----:B------:R-:W-:Y:S01]  /*8a00*/  IMAD R8, R5, c[0x0][0x208], RZ ;  /* 0x0000820005087a24 */ /* 0x000fe200078e02ff */
[----:B------:R-:W-:Y:S02]  /*8a10*/  IADD3.X R5, R209, R9, R12, P1, !PT ;  /* 0x00000009d1057210 */ /* 0x000fe40000ffe40c */
[----:B------:R-:W-:Y:S01]  /*8a20*/  MOV R18, UR12 ;  /* 0x0000000c00127c02 */ /* 0x000fe20008000f00 */
[----:B------:R-:W-:Y:S01]  /*8a30*/  IMAD R3, R0, c[0x0][0x1e4], R3 ;  /* 0x0000790000037a24 */ /* 0x000fe200078e0203 */
[----:B------:R-:W-:Y:S01]  /*8a40*/  IADD3 R20, P1, R20, 0x8, RZ ;  /* 0x0000000814147810 */ /* 0x000fe20007f3e0ff */
[----:B------:R-:W-:-:S02]  /*8a50*/  IMAD R2, R0, c[0x0][0x20c], R8 ;  /* 0x0000830000027a24 */ /* 0x000fc400078e0208 */
[----:B------:R-:W-:Y:S01]  /*8a60*/  @P0 LOP3.LUT R213, R213, 0x1, RZ, 0xfc, !PT ;  /* 0x00000001d5d50812 */ /* 0x000fe200078efcff */
[----:B------:R-:W-:Y:S01]  /*8a70*/  IMAD.WIDE.U32 R202, R0, c[0x0][0x1e0], R6 ;  /* 0x0000780000ca7a25 */ /* 0x000fe200078e0006 */
[----:B------:R-:W-:-:S03]  /*8a80*/  IADD3 R18, P0, R18, 0x10, RZ ;  /* 0x0000001012127810 */ /* 0x000fc60007f1e0ff */
[----:B------:R-:W-:Y:S01]  /*8a90*/  IMAD.WIDE.U32 R204, R0, c[0x0][0x208], R4 ;  /* 0x0000820000cc7a25 */ /* 0x000fe200078e0004 */
[----:B------:R-:W-:Y:S02]  /*8aa0*/  ISETP.GE.AND P3, PT, R220, c[0x0][0x198], PT ;  /* 0x00006600dc007a0c */ /* 0x000fe40003f66270 */
[----:B------:R-:W-:Y:S01]  /*8ab0*/  IADD3 R15, R190, -0x1, RZ ;  /* 0xffffffffbe0f7810 */ /* 0x000fe20007ffe0ff */
[----:B------:R-:W-:Y:S01]  /*8ac0*/  IMAD.IADD R14, R224, 0x1, R223 ;  /* 0x00000001e00e7824 */ /* 0x000fe200078e02df */
[----:B------:R-:W-:Y:S01]  /*8ad0*/  IADD3.X R21, RZ, UR11, RZ, P1, !PT ;  /* 0x0000000bff157c10 */ /* 0x000fe20008ffe4ff */
[----:B------:R-:W-:Y:S01]  /*8ae0*/  IMAD.X R19, RZ, RZ, UR11, P0 ;  /* 0x0000000bff137e24 */ /* 0x000fe200080e06ff */
[----:B------:R-:W-:Y:S02]  /*8af0*/  IADD3 R201, R203, R3, RZ ;  /* 0x00000003cbc97210 */ /* 0x000fe40007ffe0ff */
[----:B------:R-:W-:Y:S01]  /*8b00*/  IADD3 R206, R205, R2, RZ ;  /* 0x00000002cdce7210 */ /* 0x000fe20007ffe0ff */
[----:B------:R-:W-:Y:S05]  /*8b10*/  BRA.DIV ~URZ, `(.L_x_1863) ;  /* 0x000138627f007947 */ /* 0x000fea000b800000 */
[----:B------:R1:W2:Y:S02]  /*8b20*/  SHFL.IDX PT, R8, R13, RZ, 0x181f ;  /* 0x00181fff0d087589 */ /* 0x0002a400000e0000 */
.L_x_1987:
[----:B------:R-:W-:Y:S05]  /*8b30*/  BRA.DIV ~URZ, `(.L_x_1864) ;  /* 0x000138c27f007947 */ /* 0x000fea000b800000 */
[----:B------:R3:W4:Y:S02]  /*8b40*/  SHFL.IDX PT, R0, R17, RZ, 0x181f ;  /* 0x00181fff11007589 */ /* 0x00072400000e0000 */
.L_x_1988:
[----:B------:R-:W-:Y:S01]  /*8b50*/  IMAD R16, R22, c[0x0][0x2c4], RZ ;  /* 0x0000b10016107a24 */ /* 0x000fe200078e02ff */
[----:B------:R-:W-:Y:S04]  /*8b60*/  BSSY B0, `(.L_x_1865) ;  /* 0x000000f000007945 */ /* 0x000fe80003800000 */
[----:B------:R-:W-:-:S13]  /*8b70*/  ISETP.GE.AND P0, PT, R14, R16, PT ;  /* 0x000000100e00720c */ /* 0x000fda0003f06270 */
[----:B------:R-:W-:Y:S05]  /*8b80*/  @P0 BRA `(.L_x_1866) ;  /* 0x000000c000000947 */ /* 0x000fea0003800000 */
[-C--:B----4-:R-:W-:Y:S02]  /*8b90*/  LEA R6, P2, R208, R0.reuse, 0x1 ;  /* 0x00000000d0067211 */ /* 0x090fe400078408ff */
[-C--:B------:R-:W-:Y:S02]  /*8ba0*/  LEA R4, P1, R212, R0.reuse, 0x1 ;  /* 0x00000000d4047211 */ /* 0x080fe400078208ff */
[----:B------:R-:W-:Y:S02]  /*8bb0*/  LEA R2, P0, R220, R0, 0x1 ;  /* 0x00000000dc027211 */ /* 0x000fe400078008ff */
[-C--:B--2---:R-:W-:Y:S02]  /*8bc0*/  LEA.HI.X R7, R208, R8.reuse, R209, 0x1, P2 ;  /* 0x00000008d0077211 */ /* 0x084fe400010f0cd1 */
[-C--:B------:R-:W-:Y:S02]  /*8bd0*/  LEA.HI.X R5, R212, R8.reuse, R227, 0x1, P1 ;  /* 0x00000008d4057211 */ /* 0x080fe400008f0ce3 */
[----:B------:R-:W-:Y:S01]  /*8be0*/  LEA.HI.X R3, R220, R8, R226, 0x1, P0 ;  /* 0x00000008dc037211 */ /* 0x000fe200000f0ce2 */
[----:B------:R-:W-:Y:S01]  /*8bf0*/  @!PT LDS RZ, [RZ] ;  /* 0x00000000fffff984 */ /* 0x000fe20000000800 */
[----:B------:R-:W-:Y:S01]  /*8c00*/  @!PT LDS RZ, [RZ] ;  /* 0x00000000fffff984 */ /* 0x000fe20000000800 */
[----:B------:R-:W-:Y:S01]  /*8c10*/  @!PT LDS RZ, [RZ] ;  /* 0x00000000fffff984 */ /* 0x000fe20000000800 */
[----:B------:R2:W-:Y:S04]  /*8c20*/  LDGSTS.E.BYPASS.LTC128B.128 [R105+0x18100], [R6.64], !P5 ;  /* 0x1810000006697fae */ /* 0x0005e8000e901d4e */
[----:B------:R2:W-:Y:S04]  /*8c30*/  LDGSTS.E.BYPASS.LTC128B.128 [R105+0x1c100], [R4.64], !P4 ;  /* 0x1c10000004697fae */ /* 0x0005e8000e101d4e */
[----:B------:R2:W-:Y:S02]  /*8c40*/  LDGSTS.E.BYPASS.LTC128B.128 [R105+0x20100], [R2.64], !P3 ;  /* 0x2010000002697fae */ /* 0x0005e4000d901d4e */
.L_x_1866:
[----:B------:R-:W-:Y:S05]  /*8c50*/  BSYNC B0 ;  /* 0x0000000000007941 */ /* 0x000fea0003800000 */
.L_x_1865:
[----:B------:R-:W-:Y:S05]  /*8c60*/  BRA.DIV ~URZ, `(.L_x_1867) ;  /* 0x000138127f007947 */ /* 0x000fea000b800000 */
[----:B--2---:R2:W1:Y:S04]  /*8c70*/  SHFL.IDX PT, R8, R13, 0x1, 0x181f ;  /* 0x00381f000d087f89 */ /* 0x00446800000e0000 */
[----:B----4-:R2:W4:Y:S02]  /*8c80*/  SHFL.IDX PT, R0, R17, 0x1, 0x181f ;  /* 0x00381f0011007f89 */ /* 0x01052400000e0000 */
.L_x_1989:
[----:B------:R-:W-:Y:S01]  /*8c90*/  IADD3 R2, R14, 0x20, RZ ;  /* 0x000000200e027810 */ /* 0x000fe20007ffe0ff */
[----:B------:R-:W-:Y:S03]  /*8ca0*/  BSSY B0, `(.L_x_1868) ;  /* 0x000000f000007945 */ /* 0x000fe60003800000 */
[----:B------:R-:W-:-:S13]  /*8cb0*/  ISETP.GE.AND P0, PT, R2, R16, PT ;  /* 0x000000100200720c */ /* 0x000fda0003f06270 */
[----:B------:R-:W-:Y:S05]  /*8cc0*/  @P0 BRA `(.L_x_1869) ;  /* 0x000000c000000947 */ /* 0x000fea0003800000 */
[-C--:B----4-:R-:W-:Y:S02]  /*8cd0*/  LEA R6, P2, R208, R0.reuse, 0x1 ;  /* 0x00000000d0067211 */ /* 0x090fe400078408ff */
[-C--:B------:R-:W-:Y:S02]  /*8ce0*/  LEA R4, P1, R212, R0.reuse, 0x1 ;  /* 0x00000000d4047211 */ /* 0x080fe400078208ff */
[----:B------:R-:W-:Y:S02]  /*8cf0*/  LEA R2, P0, R220, R0, 0x1 ;  /* 0x00000000dc027211 */ /* 0x000fe400078008ff */
[-C--:B-1----:R-:W-:Y:S02]  /*8d00*/  LEA.HI.X R7, R208, R8.reuse, R209, 0x1, P2 ;  /* 0x00000008d0077211 */ /* 0x082fe400010f0cd1 */
        /* <DEDUP_REMOVED lines=8> */
.L_x_1869:
[----:B------:R-:W-:Y:S05]  /*8d90*/  BSYNC B0 ;  /* 0x0000000000007941 */ /* 0x000fea0003800000 */
.L_x_1868:
[----:B------:R-:W-:Y:S05]  /*8da0*/  BRA.DIV ~URZ, `(.L_x_1870) ;  /* 0x000137c27f007947 */ /* 0x000fea000b800000 */
[----:B-1----:R1:W2:Y:S02]  /*8db0*/  SHFL.IDX PT, R8, R13, 0x2, 0x181f ;  /* 0x00581f000d087f89 */ /* 0x0022a400000e0000 */
.L_x_1990:
[----:B------:R-:W-:Y:S05]  /*8dc0*/  BRA.DIV ~URZ, `(.L_x_1871) ;  /* 0x000138227f007947 */ /* 0x000fea000b800000 */
[----:B----4-:R4:W1:Y:S02]  /*8dd0*/  SHFL.IDX PT, R0, R17, 0x2, 0x181f ;  /* 0x00581f0011007f89 */ /* 0x01086400000e0000 */
.L_x_1991:
[----:B------:R-:W-:Y:S01]  /*8de0*/  IADD3 R2, R14, 0x40, RZ ;  /* 0x000000400e027810 */ /* 0x000fe20007ffe0ff */
[----:B------:R-:W-:Y:S03]  /*8df0*/  BSSY B0, `(.L_x_1872) ;  /* 0x000000f000007945 */ /* 0x000fe60003800000 */
[----:B------:R-:W-:-:S13]  /*8e00*/  ISETP.GE.AND P0, PT, R2, R16, PT ;  /* 0x000000100200720c */ /* 0x000fda0003f06270 */
[----:B------:R-:W-:Y:S05]  /*8e10*/  @P0 BRA `(.L_x_1873) ;  /* 0x000000c000000947 */ /* 0x000fea0003800000 */
[-C--:B-1----:R-:W-:Y:S02]  /*8e20*/  LEA R6, P2, R208, R0.reuse, 0x1 ;  /* 0x00000000d0067211 */ /* 0x082fe400078408ff */
        /* <DEDUP_REMOVED lines=11> */
.L_x_1873:
[----:B------:R-:W-:Y:S05]  /*8ee0*/  BSYNC B0 ;  /* 0x0000000000007941 */ /* 0x000fea0003800000 */
.L_x_1872:
[----:B------:R-:W-:Y:S05]  /*8ef0*/  BRA.DIV ~URZ, `(.L_x_1874) ;  /* 0x000137727f007947 */ /* 0x000fea000b800000 */
[----:B-12---:R-:W1:Y:S04]  /*8f00*/  SHFL.IDX PT, R13, R13, 0x3, 0x181f ;  /* 0x00781f000d0d7f89 */ /* 0x006e6800000e0000 */
[----:B------:R2:W3:Y:S02]  /*8f10*/  SHFL.IDX PT, R0, R17, 0x3, 0x181f ;  /* 0x00781f0011007f89 */ /* 0x0004e400000e0000 */
.L_x_1992:
[----:B------:R-:W-:Y:S01]  /*8f20*/  ULDC.64 UR4, c[0x0][0x40] ;  /* 0x0000100000047ab9 */ /* 0x000fe20000000a00 */
[----:B------:R-:W-:Y:S01]  /*8f30*/  IADD3 R2, R14, 0x60, RZ ;  /* 0x000000600e027810 */ /* 0x000fe20007ffe0ff */
[----:B------:R-:W-:Y:S01]  /*8f40*/  UIADD3 UR4, UP0, UR4, 0x160, URZ ;  /* 0x0000016004047890 */ /* 0x000fe2000ff1e03f */
[----:B------:R-:W-:Y:S01]  /*8f50*/  IMAD.U32 R3, RZ, RZ, UR11 ;  /* 0x0000000bff037e24 */ /* 0x000fe2000f8e00ff */
[----:B------:R-:W-:Y:S01]  /*8f60*/  STL.64 [R1+0x28], R18 ;  /* 0x0000281201007387 */ /* 0x000fe20000100a00 */
[----:B------:R-:W-:Y:S01]  /*8f70*/  ISETP.GE.AND P0, PT, R2, R16, PT ;  /* 0x000000100200720c */ /* 0x000fe20003f06270 */
[----:B------:R-:W-:Y:S01]  /*8f80*/  IMAD.U32 R2, RZ, RZ, UR12 ;  /* 0x0000000cff027e24 */ /* 0x000fe2000f8e00ff */
[----:B------:R-:W-:Y:S01]  /*8f90*/  UIADD3.X UR5, URZ, UR5, URZ, UP0, !UPT ;  /* 0x000000053f057290 */ /* 0x000fe200087fe43f */
[----:B------:R-:W-:Y:S04]  /*8fa0*/  STL.64 [R1+0x30], R144 ;  /* 0x0000309001007387 */ /* 0x000fe80000100a00 */
[----:B------:R5:W-:Y:S04]  /*8fb0*/  STL.64 [R1+0x20], R2 ;  /* 0x0000200201007387 */ /* 0x000be80000100a00 */
[----:B------:R2:W-:Y:S02]  /*8fc0*/  STL.64 [R1+0x38], R24 ;  /* 0x0000381801007387 */ /* 0x0005e40000100a00 */
[----:B---3--:R-:W-:-:S02]  /*8fd0*/  @!P0 LEA R8, P1, R208, R0, 0x1 ;  /* 0x00000000d0088211 */ /* 0x008fc400078208ff */
[----:B------:R2:W-:Y:S01]  /*8fe0*/  STL.64 [R1+0x40], R20 ;  /* 0x0000401401007387 */ /* 0x0005e20000100a00 */
[-C--:B------:R-:W-:Y:S02]  /*8ff0*/  @!P0 LEA R6, P2, R212, R0.reuse, 0x1 ;  /* 0x00000000d4068211 */ /* 0x080fe400078408ff */
[-C--:B-1----:R-:W-:Y:S02]  /*9000*/  @!P0 LEA.HI.X R9, R208, R13.reuse, R209, 0x1, P1 ;  /* 0x0000000dd0098211 */ /* 0x082fe400008f0cd1 */
[----:B------:R-:W-:Y:S01]  /*9010*/  @!P0 LEA R4, P1, R220, R0, 0x1 ;  /* 0x00000000dc048211 */ /* 0x000fe200078208ff */
[----:B------:R-:W-:Y:S01]  /*9020*/  IMAD.U32 R0, RZ, RZ, UR12 ;  /* 0x0000000cff007e24 */ /* 0x000fe2000f8e00ff */
[-C--:B------:R-:W-:Y:S01]  /*9030*/  @!P0 LEA.HI.X R7, R212, R13.reuse, R227, 0x1, P2 ;  /* 0x0000000dd4078211 */ /* 0x080fe200010f0ce3 */
[----:B------:R-:W-:Y:S01]  /*9040*/  @!PT LDS RZ, [RZ] ;  /* 0x00000000fffff984 */ /* 0x000fe20000000800 */
[----:B------:R-:W-:Y:S01]  /*9050*/  @!PT LDS RZ, [RZ] ;  /* 0x00000000fffff984 */ /* 0x000fe20000000800 */
[----:B------:R-:W-:Y:S01]  /*9060*/  @!PT LDS RZ, [RZ] ;  /* 0x00000000fffff984 */ /* 0x000fe20000000800 */
[----:B------:R2:W-:Y:S01]  /*9070*/  @!P0 LDGSTS.E.BYPASS.LTC128B.128 [R105+0x1b100], [R8.64], !P5 ;  /* 0x1b10000008698fae */ /* 0x0005e2000e901d4e */
[----:B------:R-:W-:Y:S02]  /*9080*/  @!P0 LEA.HI.X R5, R220, R13, R226, 0x1, P1 ;  /* 0x0000000ddc058211 */ /* 0x000fe400008f0ce2 */
[----:B------:R-:W-:Y:S01]  /*9090*/  IADD3 R14, R0, 0x18, RZ ;  /* 0x00000018000e7810 */ /* 0x000fe20007ffe0ff */
[----:B------:R2:W-:Y:S04]  /*90a0*/  @!P0 LDGSTS.E.BYPASS.LTC128B.128 [R105+0x1f100], [R6.64], !P4 ;  /* 0x1f10000006698fae */ /* 0x0005e8000e101d4e */
[----:B------:R2:W-:Y:S01]  /*90b0*/  @!P0 LDGSTS.E.BYPASS.LTC128B.128 [R105+0x23100], [R4.64], !P3 ;  /* 0x2310000004698fae */ /* 0x0005e2000d901d4e */
[----:B-----5:R-:W-:-:S03]  /*90c0*/  IMAD.U32 R2, RZ, RZ, UR4 ;  /* 0x00000004ff027e24 */ /* 0x020fc6000f8e00ff */
[----:B------:R-:W0:Y:S01]  /*90d0*/  LDGDEPBAR ;  /* 0x00000000000079af */ /* 0x000e220000000000 */
[----:B------:R-:W-:Y:S01]  /*90e0*/  IMAD.U32 R3, RZ, RZ, UR5 ;  /* 0x00000005ff037e24 */ /* 0x000fe2000f8e00ff */
[----:B------:R-:W-:Y:S04]  /*90f0*/  WARPSYNC 0xffffffff ;  /* 0xffffffff00007948 */ /* 0x000fe80003800000 */
[----:B------:R2:W-:Y:S02]  /*9100*/  STL.64 [R1+0x18], R2 ;  /* 0x0000180201007387 */ /* 0x0005e40000100a00 */
[----:B------:R-:W3:Y:S04]  /*9110*/  LDL R0, [R1+0x64] ;  /* 0x0000640001007983 */ /* 0x000ee80000100800 */
[----:B------:R-:W5:Y:S01]  /*9120*/  LDL R13, [R1+0x64] ;  /* 0x00006400010d7983 */ /* 0x000f620000100800 */
[C---:B------:R-:W-:Y:S01]  /*9130*/  IMAD.SHL.U32 R114, R15.reuse, 0x40, RZ ;  /* 0x000000400f727824 */ /* 0x040fe200078e00ff */
[----:B--2---:R-:W-:Y:S01]  /*9140*/  SHF.R.S32.HI R4, RZ, 0x1f, R15 ;  /* 0x0000001fff047819 */ /* 0x004fe2000001140f */
[C---:B------:R-:W-:Y:S01]  /*9150*/  IMAD.WIDE.U32 R2, R15.reuse, c[0x0][0x1e0], RZ ;  /* 0x000078000f027a25 */ /* 0x040fe200078e00ff */
[----:B------:R-:W-:Y:S01]  /*9160*/  ULDC.64 UR4, c[0x0][0x208] ;  /* 0x0000820000047ab9 */ /* 0x000fe20000000a00 */
[----:B------:R-:W-:Y:S01]  /*9170*/  BSSY B0, `(.L_x_1875) ;  /* 0x000005c000007945 */ /* 0x000fe20003800000 */
[----:B------:R-:W-:Y:S01]  /*9180*/  IADD3 R12, RZ, -R224, -R114 ;  /* 0x800000e0ff0c7210 */ /* 0x000fe20007ffe872 */
[----:B------:R-:W-:Y:S01]  /*9190*/  IMAD R5, R4, c[0x0][0x1e0], RZ ;  /* 0x0000780004057a24 */ /* 0x000fe200078e02ff */
[----:B------:R-:W-:Y:S01]  /*91a0*/  USHF.L.U32 UR17, UR4, 0x6, URZ ;  /* 0x0000000604117899 */ /* 0x000fe2000800063f */
[----:B------:R-:W-:Y:S01]  /*91b0*/  IMAD.MOV.U32 R156, RZ, RZ, 0x20 ;  /* 0x00000020ff9c7424 */ /* 0x000fe200078e00ff */
[----:B------:R-:W-:Y:S01]  /*91c0*/  UMOV UR16, 0x6 ;  /* 0x0000000600107882 */ /* 0x000fe20000000000 */
[----:B------:R-:W-:Y:S01]  /*91d0*/  IMAD R5, R15, c[0x0][0x1e4], R5 ;  /* 0x000079000f057a24 */ /* 0x000fe200078e0205 */
[----:B------:R-:W-:Y:S01]  /*91e0*/  USHF.L.U64.HI UR5, UR4, UR16, UR5 ;  /* 0x0000001004057299 */ /* 0x000fe20008010205 */
[----:B------:R-:W-:-:S04]  /*91f0*/  IMAD.WIDE.U32 R6, R156, c[0x0][0x1e0], RZ ;  /* 0x000078009c067a25 */ /* 0x000fc800078e00ff */
[----:B------:R-:W-:Y:S02]  /*9200*/  IMAD.IADD R5, R3, 0x1, R5 ;  /* 0x0000000103057824 */ /* 0x000fe400078e0205 */
[----:B------:R-:W-:Y:S02]  /*9210*/  IMAD R16, R156, c[0x0][0x1e4], RZ ;  /* 0x000079009c107a24 */ /* 0x000fe400078e02ff */
[----:B------:R-:W-:Y:S01]  /*9220*/  IMAD.WIDE.U32 R8, R15, c[0x0][0x208], RZ ;  /* 0x000082000f087a25 */ /* 0x000fe200078e00ff */
[----:B------:R-:W-:Y:S03]  /*9230*/  BAR.SYNC.DEFER_BLOCKING 0x0 ;  /* 0x0000000000007b1d */ /* 0x000fe60000010000 */
[----:B---3--:R-:W-:-:S05]  /*9240*/  IMAD.IADD R0, R12, 0x1, R0 ;  /* 0x000000010c007824 */ /* 0x008fca00078e0200 */
[C---:B------:R-:W-:Y:S02]  /*9250*/  ISETP.GE.AND P0, PT, R0.reuse, 0x21, PT ;  /* 0x000000210000780c */ /* 0x040fe40003f06270 */
[----:B------:R-:W-:Y:S02]  /*9260*/  ISETP.GE.AND P1, PT, R0, 0x1, PT ;  /* 0x000000010000780c */ /* 0x000fe40003f26270 */
[----:B------:R-:W-:-:S04]  /*9270*/  LEA R0, P2, R2, R202, 0x6 ;  /* 0x000000ca02007211 */ /* 0x000fc800078430ff */
[----:B------:R-:W-:Y:S01]  /*9280*/  LEA.HI.X R2, R2, R201, R5, 0x6, P2 ;  /* 0x000000c902027211 */ /* 0x000fe200010f3405 */
[----:B------:R-:W-:-:S04]  /*9290*/  IMAD R5, R4, c[0x0][0x208], RZ ;  /* 0x0000820004057a24 */ /* 0x000fc800078e02ff */
[C---:B------:R-:W-:Y:S01]  /*92a0*/  @P0 IADD3 R3, P2, R0.reuse, R6, RZ ;  /* 0x0000000600030210 */ /* 0x040fe20007f5e0ff */
[----:B------:R-:W-:Y:S01]  /*92b0*/  IMAD R6, R15, c[0x0][0x20c], R5 ;  /* 0x000083000f067a24 */ /* 0x000fe200078e0205 */
[----:B------:R-:W-:Y:S02]  /*92c0*/  @P1 LEA R4, P3, R0, c[0x0][0x1c8], 0x1 ;  /* 0x0000720000041a11 */ /* 0x000fe400078608ff */
[----:B------:R-:W-:Y:S02]  /*92d0*/  @P0 IADD3.X R7, R2, R7, R16, P2, !PT ;  /* 0x0000000702070210 */ /* 0x000fe400017fe410 */
[----:B------:R-:W-:Y:S01]  /*92e0*/  @P1 LEA.HI.X R5, R0, c[0x0][0x1cc], R2, 0x1, P3 ;  /* 0x0000730000051a11 */ /* 0x000fe200018f0c02 */
[----:B------:R-:W-:Y:S01]  /*92f0*/  IMAD.IADD R2, R9, 0x1, R6 ;  /* 0x0000000109027824 */ /* 0x000fe200078e0206 */
[----:B------:R-:W-:Y:S02]  /*9300*/  @P0 LEA R6, P3, R3, c[0x0][0x1c8], 0x1 ;  /* 0x0000720003060a11 */ /* 0x000fe400078608ff */
[----:B------:R-:W-:-:S02]  /*9310*/  @P1 ISETP.GE.AND P4, PT, R208, c[0x0][0x1d4], PT ;  /* 0x00007500d0001a0c */ /* 0x000fc40003f86270 */
[----:B------:R-:W-:Y:S02]  /*9320*/  @P1 ISETP.GE.AND P6, PT, R212, c[0x0][0x1d4], PT ;  /* 0x00007500d4001a0c */ /* 0x000fe40003fc6270 */
[----:B------:R-:W-:Y:S02]  /*9330*/  @P0 LEA.HI.X R7, R3, c[0x0][0x1cc], R7, 0x1, P3 ;  /* 0x0000730003070a11 */ /* 0x000fe400018f0c07 */
[----:B------:R-:W-:Y:S02]  /*9340*/  LOP3.LUT P3, RZ, R213, 0x1, RZ, 0xc0, !PT ;  /* 0x00000001d5ff7812 */ /* 0x000fe4000786c0ff */
[----:B------:R-:W-:Y:S02]  /*9350*/  @P0 ISETP.GE.AND P5, PT, R208, c[0x0][0x1d4], PT ;  /* 0x00007500d0000a0c */ /* 0x000fe40003fa6270 */
[----:B------:R-:W-:-:S03]  /*9360*/  LEA R0, P2, R8, R204, 0x6 ;  /* 0x000000cc08007211 */ /* 0x000fc600078430ff */
[----:B------:R-:W-:Y:S01]  /*9370*/  @!PT LDS RZ, [RZ] ;  /* 0x00000000fffff984 */ /* 0x000fe20000000800 */
[----:B------:R-:W-:Y:S01]  /*9380*/  @!PT LDS RZ, [RZ] ;  /* 0x00000000fffff984 */ /* 0x000fe20000000800 */
[----:B------:R-:W-:Y:S01]  /*9390*/  @!PT LDS RZ, [RZ] ;  /* 0x00000000fffff984 */ /* 0x000fe20000000800 */
[----:B------:R1:W-:Y:S01]  /*93a0*/  @P1 LDGSTS.E.BYPASS.LTC128B.128 [R105+0xc100], [R4.64], !P4 ;  /* 0x0c10000004691fae */ /* 0x0003e2000e101d4e */
[----:B------:R-:W-:Y:S02]  /*93b0*/  @P0 ISETP.GE.AND P4, PT, R212, c[0x0][0x1d4], PT ;  /* 0x00007500d4000a0c */ /* 0x000fe40003f86270 */
[----:B------:R-:W-:Y:S01]  /*93c0*/  LEA.HI.X R8, R8, R206, R2, 0x6, P2 ;  /* 0x000000ce08087211 */ /* 0x000fe200010f3402 */
[----:B------:R1:W-:Y:S01]  /*93d0*/  @P1 LDGSTS.E.BYPASS.LTC128B.128 [R105+0xe100], [R4.64+0x80], !P6 ;  /* 0x0e10008004691fae */ /* 0x0003e2000f101d4e */
[----:B------:R-:W-:-:S03]  /*93e0*/  LEA R2, P2, R0, c[0x0][0x1f8], 0x1 ;  /* 0x00007e0000027a11 */ /* 0x000fc600078408ff */
[----:B------:R1:W-:Y:S01]  /*93f0*/  @P1 LDGSTS.E.BYPASS.LTC128B.128 [R105+0x10100], [R4.64+0x100], !P3 ;  /* 0x1010010004691fae */ /* 0x0003e2000d901d4e */
[----:B------:R-:W-:Y:S01]  /*9400*/  LEA.HI.X R3, R0, c[0x0][0x1fc], R8, 0x1, P2 ;  /* 0x00007f0000037a11 */ /* 0x000fe200010f0c08 */
[----:B-----5:R-:W-:Y:S01]  /*9410*/  IMAD.IADD R0, R12, 0x1, R13 ;  /* 0x000000010c007824 */ /* 0x020fe200078e020d */
[----:B------:R-:W-:Y:S01]  /*9420*/  ISETP.GE.AND P3, PT, R208, c[0x0][0x1d4], PT ;  /* 0x00007500d0007a0c */ /* 0x000fe20003f66270 */
[----:B------:R2:W-:Y:S01]  /*9430*/  @P0 LDGSTS.E.BYPASS.LTC128B.128 [R105+0xd100], [R6.64], !P5 ;  /* 0x0d10000006690fae */ /* 0x0005e2000e901d4e */
[----:B------:R-:W-:Y:S02]  /*9440*/  LOP3.LUT P5, RZ, R213, 0x1, RZ, 0xc0, !PT ;  /* 0x00000001d5ff7812 */ /* 0x000fe400078ac0ff */
[----:B------:R-:W-:Y:S01]  /*9450*/  ISETP.GE.AND P2, PT, R212, c[0x0][0x1d4], PT ;  /* 0x00007500d4007a0c */ /* 0x000fe20003f46270 */
[----:B------:R2:W-:Y:S01]  /*9460*/  @P0 LDGSTS.E.BYPASS.LTC128B.128 [R105+0xf100], [R6.64+0x80], !P4 ;  /* 0x0f10008006690fae */ /* 0x0005e2000e101d4e */
[----:B------:R-:W-:Y:S02]  /*9470*/  ISETP.LT.OR P6, PT, R0, 0x1, P3 ;  /* 0x000000010000780c */ /* 0x000fe40001fc1670 */
[----:B------:R-:W-:-:S02]  /*9480*/  ISETP.GE.AND P1, PT, R220, c[0x0][0x1d4], PT ;  /* 0x00007500dc007a0c */ /* 0x000fc40003f26270 */
[C---:B------:R-:W-:Y:S02]  /*9490*/  ISETP.LT.OR P3, PT, R0.reuse, 0x21, P3 ;  /* 0x000000210000780c */ /* 0x040fe40001f61670 */
[C---:B------:R-:W-:Y:S02]  /*94a0*/  ISETP.LT.OR P4, PT, R0.reuse, 0x1, P1 ;  /* 0x000000010000780c */ /* 0x040fe40000f81670 */
[C---:B------:R-:W-:Y:S01]  /*94b0*/  ISETP.LT.OR P1, PT, R0.reuse, 0x21, P1 ;  /* 0x000000210000780c */ /* 0x040fe20000f21670 */
[----:B------:R2:W-:Y:S01]  /*94c0*/  @P0 LDGSTS.E.BYPASS.LTC128B.128 [R105+0x11100], [R6.64+0x100], !P5 ;  /* 0x1110010006690fae */ /* 0x0005e2000e901d4e */
[C---:B------:R-:W-:Y:S02]  /*94d0*/  ISETP.LT.OR P5, PT, R0.reuse, 0x1, P2 ;  /* 0x000000010000780c */ /* 0x040fe400017a1670 */
[----:B------:R-:W-:Y:S01]  /*94e0*/  ISETP.LT.OR P2, PT, R0, 0x21, P2 ;  /* 0x000000210000780c */ /* 0x000fe20001741670 */
[----:B------:R-:W0:Y:S04]  /*94f0*/  LDGDEPBAR ;  /* 0x00000000000079af */ /* 0x000e280000000000 */
[----:B------:R2:W-:Y:S01]  /*9500*/  LDGSTS.E.BYPASS.LTC128B.128 [R105+0x100], [R2.64], !P6 ;  /* 0x0010000002697fae */ /* 0x0005e2000f101d4e */
[----:B-1----:R-:W-:-:S04]  /*9510*/  IADD3 R4, P0, R2, UR17, RZ ;  /* 0x0000001102047c10 */ /* 0x002fc8000ff1e0ff */
[----:B------:R-:W-:Y:S01]  /*9520*/  IADD3.X R5, R3, UR5, RZ, P0, !PT ;  /* 0x0000000503057c10 */ /* 0x000fe200087fe4ff */
[----:B------:R2:W-:Y:S01]  /*9530*/  LDGSTS.E.BYPASS.LTC128B.128 [R105+0x2100], [R2.64+0x80], !P5 ;  /* 0x0210008002697fae */ /* 0x0005e2000e901d4e */
[----:B------:R-:W-:-:S03]  /*9540*/  ISETP.GT.AND P5, PT, R15, R199, PT ;  /* 0x000000c70f00720c */ /* 0x000fc60003fa4270 */
[----:B------:R2:W-:Y:S04]  /*9550*/  LDGSTS.E.BYPASS.LTC128B.128 [R105+0x4100], [R2.64+0x100], !P4 ;  /* 0x0410010002697fae */ /* 0x0005e8000e101d4e */
[----:B------:R2:W-:Y:S04]  /*9560*/  LDGSTS.E.BYPASS.LTC128B.128 [R105+0x1100], [R4.64], !P3 ;  /* 0x0110000004697fae */ /* 0x0005e8000d901d4e */
[----:B------:R2:W-:Y:S04]  /*9570*/  LDGSTS.E.BYPASS.LTC128B.128 [R105+0x3100], [R4.64+0x80], !P2 ;  /* 0x0310008004697fae */ /* 0x0005e8000d101d4e */
[----:B------:R2:W-:Y:S04]  /*9580*/  LDGSTS.E.BYPASS.LTC128B.128 [R105+0x5100], [R4.64+0x100], !P1 ;  /* 0x0510010004697fae */ /* 0x0005e8000c901d4e */
[----:B------:R-:W0:Y:S01]  /*9590*/  LDGDEPBAR ;  /* 0x00000000000079af */ /* 0x000e220000000000 */
[----:B------:R-:W-:Y:S05]  /*95a0*/  @!P5 BRA `(.L_x_1876) ;  /* 0x000001800000d947 */ /* 0x000fea0003800000 */
[----:B------:R-:W-:Y:S01]  /*95b0*/  IADD3 R0, R190, -0x2, RZ ;  /* 0xfffffffebe007810 */ /* 0x000fe20007ffe0ff */
[----:B--2---:R-:W-:Y:S01]  /*95c0*/  IMAD.MOV.U32 R5, RZ, RZ, 0x40 ;  /* 0x00000040ff057424 */ /* 0x004fe200078e00ff */
[----:B------:R-:W-:-:S02]  /*95d0*/  ISETP.GE.AND P2, PT, R208, c[0x0][0x1d4], PT ;  /* 0x00007500d0007a0c */ /* 0x000fc40003f46270 */
[----:B------:R-:W-:Y:S01]  /*95e0*/  SHF.R.S32.HI R2, RZ, 0x1f, R0 ;  /* 0x0000001fff027819 */ /* 0x000fe20000011400 */
[----:B------:R-:W-:Y:S01]  /*95f0*/  IMAD.WIDE.U32 R6, R5, c[0x0][0x1e0], RZ ;  /* 0x0000780005067a25 */ /* 0x000fe200078e00ff */
[----:B------:R-:W-:Y:S02]  /*9600*/  ISETP.GE.AND P1, PT, R212, c[0x0][0x1d4], PT ;  /* 0x00007500d4007a0c */ /* 0x000fe40003f26270 */
[----:B------:R-:W-:Y:S01]  /*9610*/  LOP3.LUT P6, RZ, R213, 0x1, RZ, 0xc0, !PT ;  /* 0x00000001d5ff7812 */ /* 0x000fe200078cc0ff */
[----:B------:R-:W-:Y:S02]  /*9620*/  IMAD R4, R2, c[0x0][0x1e0], RZ ;  /* 0x0000780002047a24 */ /* 0x000fe400078e02ff */
[----:B------:R-:W-:-:S04]  /*9630*/  IMAD.WIDE.U32 R2, R0, c[0x0][0x1e0], RZ ;  /* 0x0000780000027a25 */ /* 0x000fc800078e00ff */
[----:B------:R-:W-:Y:S01]  /*9640*/  IMAD R4, R0, c[0x0][0x1e4], R4 ;  /* 0x0000790000047a24 */ /* 0x000fe200078e0204 */
[----:B------:R-:W-:-:S03]  /*9650*/  LEA R0, P0, R2, R202, 0x6 ;  /* 0x000000ca02007211 */ /* 0x000fc600078030ff */
[----:B------:R-:W-:-:S05]  /*9660*/  IMAD.IADD R4, R3, 0x1, R4 ;  /* 0x0000000103047824 */ /* 0x000fca00078e0204 */
[----:B------:R-:W-:Y:S02]  /*9670*/  LEA.HI.X R4, R2, R201, R4, 0x6, P0 ;  /* 0x000000c902047211 */ /* 0x000fe400000f3404 */
[----:B------:R-:W-:-:S04]  /*9680*/  LEA R2, P0, R0, c[0x0][0x1c8], 0x1 ;  /* 0x0000720000027a11 */ /* 0x000fc800078008ff */
        /* <DEDUP_REMOVED lines=10> */
.L_x_1876:
[----:B------:R-:W-:Y:S05]  /*9730*/  BSYNC B0 ;  /* 0x0000000000007941 */ /* 0x000fea0003800000 */
.L_x_1875:
[----:B------:R-:W0:Y:S01]  /*9740*/  LDGDEPBAR ;  /* 0x00000000000079af */ /* 0x000e220000000000 */
[----:B------:R-:W-:Y:S01]  /*9750*/  LOP3.LUT P0, RZ, R234, 0x2, RZ, 0xc0, !PT ;  /* 0x00000002eaff7812 */ /* 0x000fe2000780c0ff */
[----:B------:R-:W-:Y:S01]  /*9760*/  BSSY B2, `(.L_x_1877) ;  /* 0x0000005000027945 */ /* 0x000fe20003800000 */
[----:B------:R-:W-:-:S02]  /*9770*/  MOV R111, 0x97b0 ;  /* 0x000097b0006f7802 */ /* 0x000fc40000000f00 */
[----:B------:R-:W-:-:S05]  /*9780*/  SEL R156, R156, 0xffffffe0, !P0 ;  /* 0xffffffe09c9c7807 */ /* 0x000fca0004000000 */
[----:B------:R-:W-:Y:S02]  /*9790*/  IMAD.IADD R112, R158, 0x1, R156 ;  /* 0x000000019e707824 */ /* 0x000fe400078e029c */
[----:B-12-4-:R-:W-:Y:S05]  /*97a0*/  CALL.REL.NOINC `($_ZN7cutlass13device_kernelIN5flash19enable_sm80_to_sm89INS1_16FlashAttnFwdSm80INS1_25CollectiveMainloopFwdSm80ILi8ELi2ELb0EN4cute5tupleIJNS5_1CILi128EEENS7_ILi64EEENS7_ILi192EEEEEELi192ENS_10bfloat16_tEfNS_4arch4Sm80ELb0ELb1ELb1ELb1ELb0ELb1ELb1ELb1EEENS1_21CollectiveEpilogueFwdINS6_IJS8_SA_S9_EEENS6_IJNS7_ILi1EEESI_SI_EEESC_SE_Li256ELb1ELb1ELb1ELb0EEENS1_36VarlenDynamicPersistentTileSchedulerILi128ELi64ELi256ELi256ELb1ELb1ELb0ELb1ELb0ELb1EEEEEEEEEvNT_6ParamsE$_ZZN5flash25CollectiveMainloopFwdSm80ILi8ELi2ELb0EN4cute5tupleIJNS1_1CILi128EEENS3_ILi64EEENS3_ILi192EEEEEELi192EN7cutlass10bfloat16_tEfNS8_4arch4Sm80ELb0ELb1ELb1ELb1ELb0ELb1ELb1ELb1EE3mmaINS_16FlashAttnFwdSm80ISC_NS_21CollectiveEpilogueFwdINS2_IJS4_S6_S5_EEENS2_IJNS3_ILi1EEESH_SH_EEES9_SB_Li256ELb1ELb1ELb1ELb0EEENS_36VarlenDynamicPersistentTileSchedulerILi128ELi64ELi256ELi256ELb1ELb1ELb0ELb1ELb0ELb1EEEE13SharedStorageENS1_6TensorINS1_11ArrayEngineIfLm96EEENS1_6LayoutINS2_IJNS2_IJNS3_ILi2EEESS_EEESH_NS3_ILi24EEEEEENS2_IJNS2_IJSH_SS_EEENS3_ILi0EEENS3_ILi4EEEEEEEEEENS_7SoftmaxILi2ELi0EEEEEbRKNSC_6ParamsERT0_RT1_iRKNS_16SeqlenInfoQKNewKILb1ELb1EEENS2_IJiiiiEEERT_ENKUlvE_clEv) ;  /* 0x0001419000007944 */ /* 0x016fea0003c00000 */
[----:B------:R-:W-:Y:S05]  /*97b0*/  BSYNC B2 ;  /* 0x0000000000027941 */ /* 0x000fea0003800000 */
.L_x_1877:
[----:B------:R2:W5:Y:S01]  /*97c0*/  LDL R104, [R1] ;  /* 0x0000000001687983 */ /* 0x0005620000100800 */
[----:B------:R-:W-:-:S04]  /*97d0*/  DEPBAR.LE SB0, 0x2 ;  /* 0x000080800000791a */ /* 0x000fc80000000000 */
[----:B------:R2:W5:Y:S01]  /*97e0*/  LDL R207, [R1+0x10] ;  /* 0x0000100001cf7983 */ /* 0x0005620000100800 */
[----:B------:R-:W-:Y:S01]  /*97f0*/  WARPSYNC 0xffffffff ;  /* 0xffffffff00007948 */ /* 0x000fe20003800000 */
[----:B------:R-:W-:Y:S02]  /*9800*/  BSSY B0, `(.L_x_1878) ;  /* 0x0000025000007945 */ /* 0x000fe40003800000 */
[----:B------:R-:W-:Y:S06]  /*9810*/  BAR.SYNC.DEFER_BLOCKING 0x0 ;  /* 0x0000000000007b1d */ /* 0x000fec0000010000 */
[----:B-1----:R2:W1:Y:S04]  /*9820*/  LDSM.16.M88.4 R12, [R152] ;  /* 0x00000000980c783b */ /* 0x0024680000000200 */
[----:B------:R2:W3:Y:S04]  /*9830*/  LDSM.16.M88.4 R28, [R158] ;  /* 0x000000009e1c783b */ /* 0x0004e80000000200 */
[----:B------:R2:W4:Y:S04]  /*9840*/  LDSM.16.M88.4 R32, [R158+0x800] ;  /* 0x000800009e20783b */ /* 0x0005280000000200 */
[----:B-----5:R2:W1:Y:S04]  /*9850*/  LDSM.16.M88.4 R44, [R158+0x1000] ;  /* 0x001000009e2c783b */ /* 0x0204680000000200 */
        /* <DEDUP_REMOVED lines=10> */
[----:B------:R-:W-:Y:S01]  /*9900*/  IMAD.WIDE.U32 R8, R0, c[0x0][0x208], RZ ;  /* 0x0000820000087a25 */ /* 0x000fe200078e00ff */
[----:B------:R-:W-:-:S03]  /*9910*/  LOP3.LUT P3, RZ, R213, 0x1, RZ, 0xc0, !PT ;  /* 0x00000001d5ff7812 */ /* 0x000fc6000786c0ff */
[----:B------:R-:W-:-:S04]  /*9920*/  IMAD R2, R2, c[0x0][0x208], RZ ;  /* 0x0000820002027a24 */ /* 0x000fc800078e02ff */
[----:B------:R-:W-:Y:S01]  /*9930*/  IMAD R2, R0, c[0x0][0x20c], R2 ;  /* 0x0000830000027a24 */ /* 0x000fe200078e0202 */
[----:B------:R-:W-:-:S03]  /*9940*/  LEA R0, P0, R8, R204, 0x6 ;  /* 0x000000cc08007211 */ /* 0x000fc600078030ff */
[----:B------:R-:W-:Y:S01]  /*9950*/  IMAD.IADD R3, R9, 0x1, R2 ;  /* 0x0000000109037824 */ /* 0x000fe200078e0202 */
        /* <DEDUP_REMOVED lines=15> */
.L_x_1879:
[----:B------:R-:W-:Y:S05]  /*9a50*/  BSYNC B0 ;  /* 0x0000000000007941 */ /* 0x000fea0003800000 */
.L_x_1878:
[----:B------:R-:W-:Y:S01]  /*9a60*/  LOP3.LUT P0, RZ, R234, 0x4, RZ, 0xc0, !PT ;  /* 0x00000004eaff7812 */ /* 0x000fe2000780c0ff */
[C---:B-1-3--:R-:W-:Y:S01]  /*9a70*/  HMMA.16816.F32.BF16 R16, R12.reuse, R28, RZ ;  /* 0x0000001c0c10723c */ /* 0x04afe200000418ff */
[----:B------:R-:W-:Y:S01]  /*9a80*/  MOV R0, 0x40 ;  /* 0x0000004000007802 */ /* 0x000fe20000000f00 */
[----:B------:R-:W-:Y:S03]  /*9a90*/  LDSM.16.M88.4 R20, [R155] ;  /* 0x000000009b14783b */ /* 0x000fe60000000200 */
[----:B------:R-:W-:Y:S01]  /*9aa0*/  SEL R151, R0, 0xffffffc0, !P0 ;  /* 0xffffffc000977807 */ /* 0x000fe20004000000 */
[----:B------:R-:W-:Y:S02]  /*9ab0*/  LDSM.16.M88.4 R92, [R158+0x2000] ;  /* 0x002000009e5c783b */ /* 0x000fe40000000200 */
[C---:B------:R-:W-:Y:S01]  /*9ac0*/  HMMA.16816.F32.BF16 R28, R12.reuse, R30, RZ ;  /* 0x0000001e0c1c723c */ /* 0x040fe200000418ff */
[----:B------:R-:W-:Y:S01]  /*9ad0*/  IADD3 R0, R151, R158, R156 ;  /* 0x0000009e97007210 */ /* 0x000fe20007ffe09c */
[----:B--2---:R-:W-:Y:S01]  /*9ae0*/  IMAD.IADD R2, R158, 0x1, R151 ;  /* 0x000000019e027824 */ /* 0x004fe200078e0297 */
[----:B------:R-:W-:Y:S04]  /*9af0*/  LDSM.16.M88.4 R88, [R112+0x2000] ;  /* 0x002000007058783b */ /* 0x000fe80000000200 */
[----:B------:R-:W1:Y:S01]  /*9b00*/  LDSM.16.M88.4 R68, [R2] ;  /* 0x000000000244783b */ /* 0x000e620000000200 */
[C---:B----4-:R-:W-:Y:S03]  /*9b10*/  HMMA.16816.F32.BF16 R24, R12.reuse, R32, RZ ;  /* 0x000000200c18723c */ /* 0x050fe600000418ff */
[----:B------:R-:W2:Y:S04]  /*9b20*/  LDSM.16.M88.4 R72, [R2+0x800] ;  /* 0x000800000248783b */ /* 0x000ea80000000200 */
[----:B------:R-:W3:Y:S01]  /*9b30*/  LDSM.16.M88.4 R76, [R2+0x1000] ;  /* 0x00100000024c783b */ /* 0x000ee20000000200 */
[C---:B------:R-:W-:Y:S03]  /*9b40*/  HMMA.16816.F32.BF16 R32, R12.reuse, R34, RZ ;  /* 0x000000220c20723c */ /* 0x040fe600000418ff */
[----:B------:R-:W-:Y:S04]  /*9b50*/  LDSM.16.M88.4 R96, [R0] ;  /* 0x000000000060783b */ /* 0x000fe80000000200 */
[----:B------:R-:W-:Y:S01]  /*9b60*/  LDSM.16.M88.4 R84, [R2+0x1800] ;  /* 0x001800000254783b */ /* 0x000fe20000000200 */
[----:B------:R-:W-:Y:S03]  /*9b70*/  HMMA.16816.F32.BF16 R36, R12, R44, RZ ;  /* 0x0000002c0c24723c */ /* 0x000fe600000418ff */
[----:B------:R-:W4:Y:S04]  /*9b80*/  LDL R113, [R1+0x4] ;  /* 0x0000040001717983 */ /* 0x000f280000100800 */
[----:B------:R-:W0:Y:S01]  /*9b90*/  LDGDEPBAR ;  /* 0x00000000000079af */ /* 0x000e220000000000 */
[----:B------:R-:W-:Y:S03]  /*9ba0*/  HMMA.16816.F32.BF16 R56, R4, R40, R16 ;  /* 0x000000280438723c */ /* 0x000fe60000041810 */
[----:B------:R-:W5:Y:S05]  /*9bb0*/  LDSM.16.M88.4 R16, [R154] ;  /* 0x000000009a10783b */ /* 0x000f6a0000000200 */
[C---:B------:R-:W-:Y:S08]  /*9bc0*/  HMMA.16816.F32.BF16 R44, R12.reuse, R46, RZ ;  /* 0x0000002e0c2c723c */ /* 0x040ff000000418ff */
[C---:B------:R-:W-:Y:S08]  /*9bd0*/  HMMA.16816.F32.BF16 R48, R12.reuse, R52, RZ ;  /* 0x000000340c30723c */ /* 0x040ff000000418ff */
[----:B------:R-:W-:Y:S08]  /*9be0*/  HMMA.16816.F32.BF16 R12, R12, R54, RZ ;  /* 0x000000360c0c723c */ /* 0x000ff000000418ff */
[C---:B------:R-:W-:Y:S08]  /*9bf0*/  HMMA.16816.F32.BF16 R52, R4.reuse, R42, R28 ;  /* 0x0000002a0434723c */ /* 0x040ff0000004181c */
[C---:B------:R-:W-:Y:S08]  /*9c00*/  HMMA.16816.F32.BF16 R28, R4.reuse, R60, R24 ;  /* 0x0000003c041c723c */ /* 0x040ff00000041818 */
[C---:B------:R-:W-:Y:S01]  /*9c10*/  HMMA.16816.F32.BF16 R24, R4.reuse, R62, R32 ;  /* 0x0000003e0418723c */ /* 0x040fe20000041820 */
[----:B------:R-:W-:Y:S07]  /*9c20*/  LDSM.16.M88.4 R60, [R0+0x1000] ;  /* 0x00100000003c783b */ /* 0x000fee0000000200 */
[----:B------:R-:W-:Y:S08]  /*9c30*/  HMMA.16816.F32.BF16 R36, R4, R64, R36 ;  /* 0x000000400424723c */ /* 0x000ff00000041824 */
[----:B-1----:R-:W-:Y:S08]  /*9c40*/  HMMA.16816.F32.BF16 R56, R20, R68, R56 ;  /* 0x000000441438723c */ /* 0x002ff00000041838 */
[C---:B------:R-:W-:Y:S01]  /*9c50*/  HMMA.16816.F32.BF16 R44, R4.reuse, R66, R44 ;  /* 0x00000042042c723c */ /* 0x040fe2000004182c */
[----:B------:R-:W1:Y:S07]  /*9c60*/  LDSM.16.M88.4 R64, [R0+0x800] ;  /* 0x000800000040783b */ /* 0x000e6e0000000200 */
[C---:B------:R-:W-:Y:S08]  /*9c70*/  HMMA.16816.F32.BF16 R48, R4.reuse, R80, R48 ;  /* 0x000000500430723c */ /* 0x040ff00000041830 */
[----:B------:R-:W-:Y:S01]  /*9c80*/  HMMA.16816.F32.BF16 R4, R4, R82, R12 ;  /* 0x000000520404723c */ /* 0x000fe2000004180c */
[----:B------:R-:W1:Y:S04]  /*9c90*/  LDSM.16.M88.4 R12, [R152+0x4000] ;  /* 0x00400000980c783b */ /* 0x000e680000000200 */
[----:B------:R-:W1:Y:S03]  /*9ca0*/  LDSM.16.M88.4 R80, [R0+0x1800] ;  /* 0x001800000050783b */ /* 0x000e660000000200 */
[C---:B------:R-:W-:Y:S01]  /*9cb0*/  HMMA.16816.F32.BF16 R52, R20.reuse, R70, R52 ;  /* 0x000000461434723c */ /* 0x040fe20000041834 */
[----:B------:R-:W-:Y:S07]  /*9cc0*/  LDSM.16.M88.4 R68, [R158+0x3000] ;  /* 0x003000009e44783b */ /* 0x000fee0000000200 */
[C---:B--2---:R-:W-:Y:S08]  /*9cd0*/  HMMA.16816.F32.BF16 R40, R20.reuse, R72, R28 ;  /* 0x000000481428723c */ /* 0x044ff0000004181c */
[C---:B------:R-:W-:Y:S01]  /*9ce0*/  HMMA.16816.F32.BF16 R32, R20.reuse, R74, R24 ;  /* 0x0000004a1420723c */ /* 0x040fe20000041818 */
[----:B------:R-:W2:Y:S07]  /*9cf0*/  LDSM.16.M88.4 R72, [R158+0x2800] ;  /* 0x002800009e48783b */ /* 0x000eae0000000200 */
[----:B---3--:R-:W-:Y:S08]  /*9d00*/  HMMA.16816.F32.BF16 R28, R20, R76, R36 ;  /* 0x0000004c141c723c */ /* 0x008ff00000041824 */
[----:B-----5:R-:W-:Y:S08]  /*9d10*/  HMMA.16816.F32.BF16 R56, R16, R96, R56 ;  /* 0x000000601038723c */ /* 0x020ff00000041838 */
[C---:B------:R-:W-:Y:S01]  /*9d20*/  HMMA.16816.F32.BF16 R24, R20.reuse, R78, R44 ;  /* 0x0000004e1418723c */ /* 0x040fe2000004182c */
[----:B------:R-:W-:Y:S07]  /*9d30*/  LDSM.16.M88.4 R76, [R158+0x3800] ;  /* 0x003800009e4c783b */ /* 0x000fee0000000200 */
[C---:B------:R-:W-:Y:S08]  /*9d40*/  HMMA.16816.F32.BF16 R48, R20.reuse, R84, R48 ;  /* 0x000000541430723c */ /* 0x040ff00000041830 */
[----:B------:R-:W-:Y:S01]  /*9d50*/  HMMA.16816.F32.BF16 R36, R20, R86, R4 ;  /* 0x000000561424723c */ /* 0x000fe20000041804 */
[----:B------:R-:W3:Y:S04]  /*9d60*/  LDSM.16.M88.4 R4, [R153+0x4000] ;  /* 0x004000009904783b */ /* 0x000ee80000000200 */
[----:B------:R-:W-:Y:S03]  /*9d70*/  LDSM.16.M88.4 R84, [R2+0x2000] ;  /* 0x002000000254783b */ /* 0x000fe60000000200 */
[C---:B------:R-:W-:Y:S01]  /*9d80*/  HMMA.16816.F32.BF16 R52, R16.reuse, R98, R52 ;  /* 0x000000621034723c */ /* 0x040fe20000041834 */
[----:B------:R-:W-:Y:S07]  /*9d90*/  LDSM.16.M88.4 R96, [R0+0x3800] ;  /* 0x003800000060783b */ /* 0x000fee0000000200 */
[C---:B-1----:R-:W-:Y:S08]  /*9da0*/  HMMA.16816.F32.BF16 R44, R16.reuse, R64, R40 ;  /* 0x00000040102c723c */ /* 0x042ff00000041828 */
[C---:B------:R-:W-:Y:S01]  /*9db0*/  HMMA.16816.F32.BF16 R40, R16.reuse, R66, R32 ;  /* 0x000000421028723c */ /* 0x040fe20000041820 */
[----:B------:R-:W1:Y:S07]  /*9dc0*/  LDSM.16.M88.4 R64, [R112+0x2800] ;  /* 0x002800007040783b */ /* 0x000e6e0000000200 */
[----:B------:R-:W-:Y:S01]  /*9dd0*/  HMMA.16816.F32.BF16 R32, R16, R60, R28 ;  /* 0x0000003c1020723c */ /* 0x000fe2000004181c */
[----:B------:R-:W5:Y:S07]  /*9de0*/  LDSM.16.M88.4 R28, [R155+0x4000] ;  /* 0x004000009b1c783b */ /* 0x000f6e0000000200 */
[----:B------:R-:W-:Y:S08]  /*9df0*/  HMMA.16816.F32.BF16 R56, R12, R92, R56 ;  /* 0x0000005c0c38723c */ /* 0x000ff00000041838 */
[C---:B------:R-:W-:Y:S01]  /*9e00*/  HMMA.16816.F32.BF16 R24, R16.reuse, R62, R24 ;  /* 0x0000003e1018723c */ /* 0x040fe20000041818 */
[----:B------:R-:W1:Y:S07]  /*9e10*/  LDSM.16.M88.4 R60, [R112+0x3000] ;  /* 0x00300000703c783b */ /* 0x000e6e0000000200 */
[C---:B------:R-:W-:Y:S08]  /*9e20*/  HMMA.16816.F32.BF16 R20, R16.reuse, R80, R48 ;  /* 0x000000501014723c */ /* 0x040ff00000041830 */
[----:B------:R-:W-:Y:S01]  /*9e30*/  HMMA.16816.F32.BF16 R16, R16, R82, R36 ;  /* 0x000000521010723c */ /* 0x000fe20000041824 */
[----:B------:R-:W1:Y:S07]  /*9e40*/  LDSM.16.M88.4 R80, [R112+0x3800] ;  /* 0x003800007050783b */ /* 0x000e6e0000000200 */
[C---:B------:R-:W-:Y:S08]  /*9e50*/  HMMA.16816.F32.BF16 R52, R12.reuse, R94, R52 ;  /* 0x0000005e0c34723c */ /* 0x040ff00000041834 */
[C---:B--2---:R-:W-:Y:S08]  /*9e60*/  HMMA.16816.F32.BF16 R48, R12.reuse, R72, R44 ;  /* 0x000000480c30723c */ /* 0x044ff0000004182c */
[C---:B------:R-:W-:Y:S01]  /*9e70*/  HMMA.16816.F32.BF16 R44, R12.reuse, R74, R40 ;  /* 0x0000004a0c2c723c */ /* 0x040fe20000041828 */
[----:B------:R-:W-:Y:S07]  /*9e80*/  LDSM.16.M88.4 R72, [R112+0x4000] ;  /* 0x004000007048783b */ /* 0x000fee0000000200 */
[----:B------:R-:W-:Y:S08]  /*9e90*/  HMMA.16816.F32.BF16 R40, R12, R68, R32 ;  /* 0x000000440c28723c */ /* 0x000ff00000041820 */
[----:B---3--:R-:W-:Y:S08]  /*9ea0*/  HMMA.16816.F32.BF16 R32, R4, R88, R56 ;  /* 0x000000580420723c */ /* 0x008ff00000041838 */
[C---:B------:R-:W-:Y:S01]  /*9eb0*/  HMMA.16816.F32.BF16 R36, R12.reuse, R70, R24 ;  /* 0x000000460c24723c */ /* 0x040fe20000041818 */
[----:B------:R-:W2:Y:S04]  /*9ec0*/  LDSM.16.M88.4 R68, [R2+0x2800] ;  /* 0x002800000244783b */ /* 0x000ea80000000200 */
[----:B------:R-:W-:Y:S03]  /*9ed0*/  LDSM.16.M88.4 R24, [R154+0x4000] ;  /* 0x004000009a18783b */ /* 0x000fe60000000200 */
[C---:B------:R-:W-:Y:S08]  /*9ee0*/  HMMA.16816.F32.BF16 R20, R12.reuse, R76, R20 ;  /* 0x0000004c0c14723c */ /* 0x040ff00000041814 */
[----:B------:R-:W-:Y:S01]  /*9ef0*/  HMMA.16816.F32.BF16 R12, R12, R78, R16 ;  /* 0x0000004e0c0c723c */ /* 0x000fe20000041810 */
[----:B------:R-:W3:Y:S07]  /*9f00*/  LDSM.16.M88.4 R76, [R0+0x2000] ;  /* 0x00200000004c783b */ /* 0x000eee0000000200 */
[C---:B------:R-:W-:Y:S08]  /*9f10*/  HMMA.16816.F32.BF16 R16, R4.reuse, R90, R52 ;  /* 0x0000005a0410723c */ /* 0x040ff00000041834 */
[----:B-1----:R-:W-:Y:S08]  /*9f20*/  HMMA.16816.F32.BF16 R48, R4, R64, R48 ;  /* 0x000000400430723c */ /* 0x002ff00000041830 */
[----:B-----5:R-:W-:Y:S08]  /*9f30*/  HMMA.16816.F32.BF16 R32, R28, R84, R32 ;  /* 0x000000541c20723c */ /* 0x020ff00000041820 */
[C---:B------:R-:W-:Y:S01]  /*9f40*/  HMMA.16816.F32.BF16 R56, R4.reuse, R66, R44 ;  /* 0x000000420438723c */ /* 0x040fe2000004182c */
[----:B------:R-:W-:Y:S07]  /*9f50*/  LDSM.16.M88.4 R44, [R158+0x4000] ;  /* 0x004000009e2c783b */ /* 0x000fee0000000200 */
[C---:B------:R-:W-:Y:S08]  /*9f60*/  HMMA.16816.F32.BF16 R64, R4.reuse, R60, R40 ;  /* 0x0000003c0440723c */ /* 0x040ff00000041828 */
[C---:B------:R-:W-:Y:S01]  /*9f70*/  HMMA.16816.F32.BF16 R52, R4.reuse, R62, R36 ;  /* 0x0000003e0434723c */ /* 0x040fe20000041824 */
[----:B------:R-:W-:Y:S07]  /*9f80*/  LDSM.16.M88.4 R36, [R2+0x3000] ;  /* 0x003000000224783b */ /* 0x000fee0000000200 */
[C---:B------:R-:W-:Y:S01]  /*9f90*/  HMMA.16816.F32.BF16 R60, R4.reuse, R80, R20 ;  /* 0x00000050043c723c */ /* 0x040fe20000041814 */
[----:B------:R-:W1:Y:S07]  /*9fa0*/  LDSM.16.M88.4 R20, [R152+0x8000] ;  /* 0x008000009814783b */ /* 0x000e6e0000000200 */
[----:B------:R-:W-:Y:S01]  /*9fb0*/  HMMA.16816.F32.BF16 R108, R4, R82, R12 ;  /* 0x00000052046c723c */ /* 0x000fe2000004180c */
[----:B------:R-:W-:Y:S07]  /*9fc0*/  LDSM.16.M88.4 R80, [R0+0x4000] ;  /* 0x004000000050783b */ /* 0x000fee0000000200 */
[C---:B------:R-:W-:Y:S01]  /*9fd0*/  HMMA.16816.F32.BF16 R12, R28.reuse, R86, R16 ;  /* 0x000000561c0c723c */ /* 0x040fe20000041810 */
[----:B------:R-:W5:Y:S04]  /*9fe0*/  LDSM.16.M88.4 R84, [R2+0x3800] ;  /* 0x003800000254783b */ /* 0x000f680000000200 */
[----:B------:R-:W-:Y:S03]  /*9ff0*/  LDSM.16.M88.4 R16, [R153+0x8000] ;  /* 0x008000009910783b */ /* 0x000fe60000000200 */
[----:B--2---:R-:W-:Y:S01]  /*a000*/  HMMA.16816.F32.BF16 R40, R28, R68, R48 ;  /* 0x000000441c28723c */ /* 0x004fe20000041830 */
[----:B------:R-:W2:Y:S07]  /*a010*/  LDSM.16.M88.4 R48, [R0+0x2800] ;  /* 0x002800000030783b */ /* 0x000eae0000000200 */
[C---:B---3--:R-:W-:Y:S08]  /*a020*/  HMMA.16816.F32.BF16 R4, R24.reuse, R76, R32 ;  /* 0x0000004c1804723c */ /* 0x048ff00000041820 */
[----:B------:R-:W-:Y:S01]  /*a030*/  HMMA.16816.F32.BF16 R32, R24, R78, R12 ;  /* 0x0000004e1820723c */ /* 0x000fe2000004180c */
[----:B------:R-:W3:Y:S04]  /*a040*/  LDSM.16.M88.4 R76, [R158+0x4800] ;  /* 0x004800009e4c783b */ /* 0x000ee80000000200 */
[----:B------:R-:W-:Y:S11]  /*a050*/  LDSM.16.M88.4 R12, [R155+0x8000] ;  /* 0x008000009b0c783b */ /* 0x000ff60000000200 */
[----:B-1----:R-:W-:Y:S08]  /*a060*/  HMMA.16816.F32.BF16 R4, R20, R44, R4 ;  /* 0x0000002c1404723c */ /* 0x002ff00000041804 */
[C---:B-----5:R-:W-:Y:S01]  /*a070*/  HMMA.16816.F32.BF16 R100, R28.reuse, R84, R60 ;  /* 0x000000541c64723c */ /* 0x060fe2000004183c */
[----:B------:R-:W1:Y:S07]  /*a080*/  LDSM.16.M88.4 R60, [R2+0x4000] ;  /* 0x00400000023c783b */ /* 0x000e6e0000000200 */
[C---:B------:R-:W-:Y:S01]  /*a090*/  HMMA.16816.F32.BF16 R56, R28.reuse, R70, R56 ;  /* 0x000000461c38723c */ /* 0x040fe20000041838 */
[----:B------:R-:W-:Y:S07]  /*a0a0*/  LDSM.16.M88.4 R68, [R112+0x4800] ;  /* 0x004800007044783b */ /* 0x000fee0000000200 */
[C---:B------:R-:W-:Y:S01]  /*a0b0*/  HMMA.16816.F32.BF16 R92, R28.reuse, R36, R64 ;  /* 0x000000241c5c723c */ /* 0x040fe20000041840 */
[----:B------:R-:W-:Y:S07]  /*a0c0*/  LDSM.16.M88.4 R64, [R2+0x4800] ;  /* 0x004800000240783b */ /* 0x000fee0000000200 */
[----:B------:R-:W-:Y:S01]  /*a0d0*/  HMMA.16816.F32.BF16 R88, R28, R38, R52 ;  /* 0x000000261c58723c */ /* 0x000fe20000041834 */
[----:B------:R-:W5:Y:S07]  /*a0e0*/  LDSM.16.M88.4 R52, [R0+0x3000] ;  /* 0x003000000034783b */ /* 0x000f6e0000000200 */
[----:B------:R-:W-:Y:S08]  /*a0f0*/  HMMA.16816.F32.BF16 R36, R20, R46, R32 ;  /* 0x0000002e1424723c */ /* 0x000ff00000041820 */
[----:B--2---:R-:W-:Y:S08]  /*a100*/  HMMA.16816.F32.BF16 R40, R24, R48, R40 ;  /* 0x000000301828723c */ /* 0x004ff00000041828 */
[----:B------:R-:W-:Y:S01]  /*a110*/  HMMA.16816.F32.BF16 R32, R16, R72, R4 ;  /* 0x000000481020723c */ /* 0x000fe20000041804 */
[----:B------:R-:W2:Y:S07]  /*a120*/  LDSM.16.M88.4 R4, [R154+0x8000] ;  /* 0x008000009a04783b */ /* 0x000eae0000000200 */
[----:B------:R-:W-:Y:S08]  /*a130*/  HMMA.16816.F32.BF16 R44, R24, R50, R56 ;  /* 0x00000032182c723c */ /* 0x000ff00000041838 */
[----:B------:R-:W-:Y:S01]  /*a140*/  HMMA.16816.F32.BF16 R36, R16, R74, R36 ;  /* 0x0000004a1024723c */ /* 0x000fe20000041824 */
[----:B------:R-:W2:Y:S07]  /*a150*/  LDSM.16.M88.4 R72, [R158+0x5000] ;  /* 0x005000009e48783b */ /* 0x000eae0000000200 */
[----:B---3--:R-:W-:Y:S08]  /*a160*/  HMMA.16816.F32.BF16 R48, R20, R76, R40 ;  /* 0x0000004c1430723c */ /* 0x008ff00000041828 */
[----:B-1----:R-:W-:Y:S08]  /*a170*/  HMMA.16816.F32.BF16 R32, R12, R60, R32 ;  /* 0x0000003c0c20723c */ /* 0x002ff00000041820 */
[----:B------:R-:W-:Y:S08]  /*a180*/  HMMA.16816.F32.BF16 R108, R28, R86, R108 ;  /* 0x000000561c6c723c */ /* 0x000ff0000004186c */
[----:B-----5:R-:W-:Y:S08]  /*a190*/  HMMA.16816.F32.BF16 R28, R24, R52, R92 ;  /* 0x00000034181c723c */ /* 0x020ff0000004185c */
[----:B------:R-:W-:Y:S01]  /*a1a0*/  HMMA.16816.F32.BF16 R40, R20, R78, R44 ;  /* 0x0000004e1428723c */ /* 0x000fe2000004182c */
[----:B------:R-:W-:Y:S07]  /*a1b0*/  LDSM.16.M88.4 R76, [R0+0x4800] ;  /* 0x00480000004c783b */ /* 0x000fee0000000200 */
[----:B------:R-:W-:Y:S01]  /*a1c0*/  HMMA.16816.F32.BF16 R44, R12, R62, R36 ;  /* 0x0000003e0c2c723c */ /* 0x000fe20000041824 */
[----:B------:R-:W1:Y:S07]  /*a1d0*/  LDSM.16.M88.4 R60, [R112+0x5000] ;  /* 0x00500000703c783b */ /* 0x000e6e0000000200 */
[----:B------:R-:W-:Y:S08]  /*a1e0*/  HMMA.16816.F32.BF16 R48, R16, R68, R48 ;  /* 0x000000441030723c */ /* 0x000ff00000041830 */
[----:B------:R-:W-:Y:S08]  /*a1f0*/  HMMA.16816.F32.BF16 R56, R24, R54, R88 ;  /* 0x000000361838723c */ /* 0x000ff00000041858 */
[----:B--2---:R-:W-:Y:S08]  /*a200*/  HMMA.16816.F32.BF16 R52, R4, R80, R32 ;  /* 0x000000500434723c */ /* 0x004ff00000041820 */
[----:B------:R-:W-:Y:S08]  /*a210*/  HMMA.16816.F32.BF16 R36, R20, R72, R28 ;  /* 0x000000481424723c */ /* 0x000ff0000004181c */
[----:B------:R-:W-:Y:S01]  /*a220*/  HMMA.16816.F32.BF16 R32, R16, R70, R40 ;  /* 0x000000461020723c */ /* 0x000fe20000041828 */
[----:B------:R-:W2:Y:S07]  /*a230*/  LDSM.16.M88.4 R68, [R2+0x5000] ;  /* 0x005000000244783b */ /* 0x000eae0000000200 */
[----:B------:R-:W-:Y:S08]  /*a240*/  HMMA.16816.F32.BF16 R28, R12, R64, R48 ;  /* 0x000000400c1c723c */ /* 0x000ff00000041830 */
[----:B------:R-:W-:Y:S01]  /*a250*/  HMMA.16816.F32.BF16 R48, R4, R82, R44 ;  /* 0x000000520430723c */ /* 0x000fe2000004182c */
[----:B------:R-:W-:-:S07]  /*a260*/  FMUL.FTZ R3, R52, c[0x0][0x320] ;  /* 0x0000c80034037a20 */ /* 0x000fce0000410000 */
[----:B------:R-:W-:Y:S01]  /*a270*/  HMMA.16816.F32.BF16 R44, R20, R74, R56 ;  /* 0x0000004a142c723c */ /* 0x000fe20000041838 */
[----:B------:R-:W3:Y:S01]  /*a280*/  LDSM.16.M88.4 R56, [R158+0x5800] ;  /* 0x005800009e38783b */ /* 0x000ee20000000200 */
[----:B------:R5:W2:Y:S06]  /*a290*/  MUFU.TANH R80, R3 ;  /* 0x0000000300507308 */ /* 0x000aac0000002400 */
[----:B-1----:R-:W-:Y:S01]  /*a2a0*/  HMMA.16816.F32.BF16 R40, R16, R60, R36 ;  /* 0x0000003c1028723c */ /* 0x002fe20000041824 */
[----:B-----5:R-:W-:-:S07]  /*a2b0*/  FMUL.FTZ R3, R53, c[0x0][0x320] ;  /* 0x0000c80035037a20 */ /* 0x020fce0000410000 */
[----:B------:R-:W-:Y:S01]  /*a2c0*/  HMMA.16816.F32.BF16 R36, R12, R66, R32 ;  /* 0x000000420c24723c */ /* 0x000fe20000041820 */
[----:B------:R-:W1:Y:S01]  /*a2d0*/  LDSM.16.M88.4 R64, [R0+0x5000] ;  /* 0x005000000040783b */ /* 0x000e620000000200 */
[----:B------:R5:W1:Y:S06]  /*a2e0*/  MUFU.TANH R74, R3 ;  /* 0x00000003004a7308 */ /* 0x000a6c0000002400 */
[----:B------:R-:W-:Y:S01]  /*a2f0*/  HMMA.16816.F32.BF16 R84, R24, R96, R100 ;  /* 0x000000601854723c */ /* 0x000fe20000041864 */
[----:B-----5:R-:W-:-:S04]  /*a300*/  FMUL.FTZ R3, R54, c[0x0][0x320] ;  /* 0x0000c80036037a20 */ /* 0x020fc80000410000 */
[----:B------:R5:W1:Y:S03]  /*a310*/  MUFU.TANH R81, R3 ;  /* 0x0000000300517308 */ /* 0x000a660000002400 */
[----:B------:R-:W-:Y:S01]  /*a320*/  HMMA.16816.F32.BF16 R24, R24, R98, R108 ;  /* 0x000000621818723c */ /* 0x000fe2000004186c */
[----:B-----5:R-:W-:-:S07]  /*a330*/  FMUL.FTZ R3, R55, c[0x0][0x320] ;  /* 0x0000c80037037a20 */ /* 0x020fce0000410000 */
[----:B------:R-:W-:Y:S08]  /*a340*/  HMMA.16816.F32.BF16 R52, R4, R76, R28 ;  /* 0x0000004c0434723c */ /* 0x000ff0000004181c */
[----:B------:R-:W-:Y:S01]  /*a350*/  HMMA.16816.F32.BF16 R28, R16, R62, R44 ;  /* 0x0000003e101c723c */ /* 0x000fe2000004182c */
[----:B------:R-:W5:Y:S04]  /*a360*/  LDSM.16.M88.4 R60, [R112+0x5800] ;  /* 0x00580000703c783b */ /* 0x000f680000000200 */
[----:B------:R-:W1:Y:S03]  /*a370*/  LDSM.16.M88.4 R44, [R2+0x5800] ;  /* 0x00580000022c783b */ /* 0x000e660000000200 */
[----:B--2---:R-:W-:Y:S08]  /*a380*/  HMMA.16816.F32.BF16 R32, R12, R68, R40 ;  /* 0x000000440c20723c */ /* 0x004ff00000041828 */
[----:B------:R-:W-:Y:S08]  /*a390*/  HMMA.16816.F32.BF16 R40, R4, R78, R36 ;  /* 0x0000004e0428723c */ /* 0x000ff00000041824 */
[C---:B---3--:R-:W-:Y:S08]  /*a3a0*/  HMMA.16816.F32.BF16 R36, R20.reuse, R56, R84 ;  /* 0x000000381424723c */ /* 0x048ff00000041854 */
[----:B------:R-:W-:Y:S08]  /*a3b0*/  HMMA.16816.F32.BF16 R20, R20, R58, R24 ;  /* 0x0000003a1414723c */ /* 0x000ff00000041818 */
[----:B------:R-:W-:Y:S08]  /*a3c0*/  HMMA.16816.F32.BF16 R24, R12, R70, R28 ;  /* 0x000000460c18723c */ /* 0x000ff0000004181c */
[----:B-1----:R-:W-:Y:S08]  /*a3d0*/  HMMA.16816.F32.BF16 R32, R4, R64, R32 ;  /* 0x000000400420723c */ /* 0x002ff00000041820 */
[C---:B-----5:R-:W-:Y:S01]  /*a3e0*/  HMMA.16816.F32.BF16 R28, R16.reuse, R60, R36 ;  /* 0x0000003c101c723c */ /* 0x060fe20000041824 */
[----:B------:R1:W2:Y:S07]  /*a3f0*/  LDSM.16.M88.4 R36, [R0+0x5800] ;  /* 0x005800000024783b */ /* 0x0002ae0000000200 */
[----:B------:R-:W-:Y:S08]  /*a400*/  HMMA.16816.F32.BF16 R16, R16, R62, R20 ;  /* 0x0000003e1010723c */ /* 0x000ff00000041814 */
[----:B------:R-:W-:Y:S01]  /*a410*/  HMMA.16816.F32.BF16 R24, R4, R66, R24 ;  /* 0x000000420418723c */ /* 0x000fe20000041818 */
[----:B------:R3:W2:Y:S01]  /*a420*/  MUFU.TANH R75, R3 ;  /* 0x00000003004b7308 */ /* 0x0006a20000002400 */
[----:B-1----:R-:W-:-:S06]  /*a430*/  FMUL.FTZ R0, R33, c[0x0][0x320] ;  /* 0x0000c80021007a20 */ /* 0x002fcc0000410000 */
[----:B------:R-:W-:Y:S01]  /*a440*/  HMMA.16816.F32.BF16 R20, R12, R44, R28 ;  /* 0x0000002c0c14723c */ /* 0x000fe2000004181c */
[----:B------:R1:W1:Y:S01]  /*a450*/  MUFU.TANH R29, R0 ;  /* 0x00000000001d7308 */ /* 0x0002620000002400 */
[----:B---3--:R-:W-:-:S07]  /*a460*/  FMUL.FTZ R3, R48, c[0x0][0x320] ;  /* 0x0000c80030037a20 */ /* 0x008fce0000410000 */
[----:B------:R3:W2:Y:S01]  /*a470*/  MUFU.TANH R72, R3 ;  /* 0x0000000300487308 */ /* 0x0006a20000002400 */
[----:B-1----:R-:W-:-:S07]  /*a480*/  FMUL.FTZ R0, R34, c[0x0][0x320] ;  /* 0x0000c80022007a20 */ /* 0x002fce0000410000 */
[----:B------:R1:W1:Y:S01]  /*a490*/  MUFU.TANH R33, R0 ;  /* 0x0000000000217308 */ /* 0x0002620000002400 */
[----:B------:R-:W-:Y:S01]  /*a4a0*/  HMMA.16816.F32.BF16 R16, R12, R46, R16 ;  /* 0x0000002e0c10723c */ /* 0x000fe20000041810 */
[----:B---3--:R-:W-:-:S06]  /*a4b0*/  FMUL.FTZ R3, R49, c[0x0][0x320] ;  /* 0x0000c80031037a20 */ /* 0x008fcc0000410000 */
[----:B------:R3:W2:Y:S01]  /*a4c0*/  MUFU.TANH R49, R3 ;  /* 0x0000000300317308 */ /* 0x0006a20000002400 */
[----:B-1----:R-:W-:-:S07]  /*a4d0*/  FMUL.FTZ R0, R35, c[0x0][0x320] ;  /* 0x0000c80023007a20 */ /* 0x002fce0000410000 */
[----:B------:R1:W1:Y:S01]  /*a4e0*/  MUFU.TANH R34, R0 ;  /* 0x0000000000227308 */ /* 0x0002620000002400 */
[----:B---3--:R-:W-:Y:S01]  /*a4f0*/  FMUL.FTZ R3, R50, c[0x0][0x320] ;  /* 0x0000c80032037a20 */ /* 0x008fe20000410000 */
[----:B------:R-:W-:-:S06]  /*a500*/  SHF.R.S32.HI R2, RZ, 0x1f, R104 ;  /* 0x0000001fff027819 */ /* 0x000fcc0000011468 */
[----:B------:R3:W2:Y:S01]  /*a510*/  MUFU.TANH R73, R3 ;  /* 0x0000000300497308 */ /* 0x0006a20000002400 */
[----:B-1----:R-:W-:-:S07]  /*a520*/  FMUL.FTZ R0, R24, c[0x0][0x320] ;  /* 0x0000c80018007a20 */ /* 0x002fce0000410000 */
[----:B------:R1:W1:Y:S01]  /*a530*/  MUFU.TANH R14, R0 ;  /* 0x00000000000e7308 */ /* 0x0002620000002400 */
[----:B---3--:R-:W-:-:S07]  /*a540*/  FMUL.FTZ R3, R51, c[0x0][0x320] ;  /* 0x0000c80033037a20 */ /* 0x008fce0000410000 */
[----:B------:R3:W2:Y:S01]  /*a550*/  MUFU.TANH R50, R3 ;  /* 0x0000000300327308 */ /* 0x0006a20000002400 */
[----:B-1----:R-:W-:-:S04]  /*a560*/  MOV R0, c[0x0][0x2c4] ;  /* 0x0000b10000007a02 */ /* 0x002fc80000000f00 */
[----:B------:R-:W-:Y:S02]  /*a570*/  ISETP.NE.AND P6, PT, R0, 0x1, PT ;  /* 0x000000010000780c */ /* 0x000fe40003fc5270 */
[-C--:B------:R-:W-:Y:S01]  /*a580*/  LEA.HI R0, R2, R104.reuse, RZ, 0x5 ;  /* 0x0000006802007211 */ /* 0x080fe200078f28ff */
[----:B---3--:R-:W-:Y:S01]  /*a590*/  FMUL.FTZ R3, R52, c[0x0][0x320] ;  /* 0x0000c80034037a20 */ /* 0x008fe20000410000 */
[----:B------:R-:W-:Y:S01]  /*a5a0*/  LEA.HI R2, R2, R104, RZ, 0x2 ;  /* 0x0000006802027211 */ /* 0x000fe200078f10ff */
[----:B--2---:R-:W-:Y:S02]  /*a5b0*/  HMMA.16816.F32.BF16 R20, R4, R36, R20 ;  /* 0x000000240414723c */ /* 0x004fe40000041814 */
[----:B------:R1:W2:Y:S01]  /*a5c0*/  MUFU.TANH R48, R3 ;  /* 0x0000000300307308 */ /* 0x0002a20000002400 */
[----:B------:R-:W-:Y:S02]  /*a5d0*/  LOP3.LUT R2, R2, 0xfffffffc, RZ, 0xc0, !PT ;  /* 0xfffffffc02027812 */ /* 0x000fe400078ec0ff */
[----:B------:R-:W-:-:S02]  /*a5e0*/  SHF.R.S32.HI R8, RZ, 0x5, R0 ;  /* 0x00000005ff087819 */ /* 0x000fc40000011400 */
[----:B------:R-:W-:Y:S01]  /*a5f0*/  SHF.R.S32.HI R9, RZ, 0x1f, R0 ;  /* 0x0000001fff097819 */ /* 0x000fe20000011400 */
[----:B------:R-:W-:Y:S01]  /*a600*/  HMMA.16816.F32.BF16 R16, R4, R38, R16 ;  /* 0x000000260410723c */ /* 0x000fe20000041810 */
[----:B-1----:R-:W-:-:S05]  /*a610*/  LOP3.LUT R3, R0, 0xffffffe0, RZ, 0xc0, !PT ;  /* 0xffffffe000037812 */ /* 0x002fca00078ec0ff */
[C---:B------:R-:W-:Y:S01]  /*a620*/  IMAD.IADD R0, R104.reuse, 0x1, -R3 ;  /* 0x0000000168007824 */ /* 0x040fe200078e0a03 */
[----:B------:R-:W-:Y:S02]  /*a630*/  IADD3 R3, R104, -R2, RZ ;  /* 0x8000000268037210 */ /* 0x000fe40007ffe0ff */
[----:B------:R-:W-:Y:S02]  /*a640*/  LEA.HI R4, R9, R8, RZ, 0x3 ;  /* 0x0000000809047211 */ /* 0x000fe400078f18ff */
[----:B------:R-:W-:Y:S02]  /*a650*/  LEA.HI R2, R3, R3, RZ, 0x1 ;  /* 0x0000000303027211 */ /* 0x000fe400078f08ff */
[----:B------:R-:W-:Y:S02]  /*a660*/  SHF.R.S32.HI R6, RZ, 0x1f, R0 ;  /* 0x0000001fff067819 */ /* 0x000fe40000011400 */
[----:B------:R-:W-:Y:S02]  /*a670*/  LOP3.LUT R5, R4, 0xffffff8, RZ, 0xc0, !PT ;  /* 0x0ffffff804057812 */ /* 0x000fe400078ec0ff */
[----:B------:R-:W-:-:S02]  /*a680*/  LOP3.LUT R4, R2, 0x1ffffffe, RZ, 0xc0, !PT ;  /* 0x1ffffffe02047812 */ /* 0x000fc400078ec0ff */
[----:B------:R-:W-:Y:S01]  /*a690*/  LEA.HI R2, R6, R0, RZ, 0x2 ;  /* 0x0000000006027211 */ /* 0x000fe200078f10ff */
[----:B------:R-:W-:Y:S01]  /*a6a0*/  IMAD.IADD R5, R8, 0x1, -R5 ;  /* 0x0000000108057824 */ /* 0x000fe200078e0a05 */
[----:B------:R-:W-:Y:S02]  /*a6b0*/  IADD3 R3, R3, -R4, RZ ;  /* 0x8000000403037210 */ /* 0x000fe40007ffe0ff */
[----:B------:R-:W-:Y:S01]  /*a6c0*/  SHF.R.S32.HI R217, RZ, 0x2, R2 ;  /* 0x00000002ffd97819 */ /* 0x000fe20000011402 */
[----:B------:R-:W-:Y:S01]  /*a6d0*/  FMUL.FTZ R4, R21, c[0x0][0x320] ;  /* 0x0000c80015047a20 */ /* 0x000fe20000410000 */
[----:B------:R-:W-:Y:S01]  /*a6e0*/  SHF.L.U32 R215, R3, 0x3, RZ ;  /* 0x0000000303d77819 */ /* 0x000fe200000006ff */
[----:B------:R-:W-:Y:S02]  /*a6f0*/  IMAD.SHL.U32 R216, R5, 0x10, RZ ;  /* 0x0000001005d87824 */ /* 0x000fe400078e00ff */
[----:B----4-:R-:W-:Y:S01]  /*a700*/  IMAD R3, R113, 0x80, R217 ;  /* 0x0000008071037824 */ /* 0x010fe200078e02d9 */
[----:B------:R1:W3:Y:S04]  /*a710*/  MUFU.TANH R9, R4 ;  /* 0x0000000400097308 */ /* 0x0002e80000002400 */
[----:B-1----:R-:W-:-:S05]  /*a720*/  IADD3 R4, R215, R3, R216 ;  /* 0x00000003d7047210 */ /* 0x002fca0007ffe0d8 */
[----:B------:R-:W-:-:S05]  /*a730*/  @P6 IMAD.HI.U32 R3, R4, c[0x0][0x2c8], RZ ;  /* 0x0000b20004036a27 */ /* 0x000fca00078e00ff */
[----:B------:R-:W-:-:S05]  /*a740*/  @P6 SHF.R.U32.HI R4, RZ, c[0x0][0x2cc], R3 ;  /* 0x0000b300ff046a19 */ /* 0x000fca0000011603 */
[----:B------:R-:W1:Y:S01]  /*a750*/  SHFL.IDX PT, R3, R4, RZ, 0x1c1f ;  /* 0x001c1fff04037589 */ /* 0x000e6200000e0000 */
[----:B------:R-:W-:Y:S01]  /*a760*/  LOP3.LUT R2, R2, 0x7ffffffc, RZ, 0xc0, !PT ;  /* 0x7ffffffc02027812 */ /* 0x000fe200078ec0ff */
[----:B------:R-:W-:-:S03]  /*a770*/  IMAD.MOV.U32 R210, RZ, RZ, c[0x0][0x32c] ;  /* 0x0000cb00ffd27624 */ /* 0x000fc600078e00ff */
[----:B------:R-:W-:Y:S01]  /*a780*/  IADD3 R2, R0, -R2, RZ ;  /* 0x8000000200027210 */ /* 0x000fe20007ffe0ff */
        /* <DEDUP_REMOVED lines=12> */
[----:B------:R-:W-:Y:S01]  /*a850*/  FMUL.FTZ R17, R17, c[0x0][0x320] ;  /* 0x0000c80011117a20 */ /* 0x000fe20000410000 */
[----:B------:R-:W-:Y:S01]  /*a860*/  IADD3 R0, R211, 0x1, -R114 ;  /* 0x00000001d3007810 */ /* 0x000fe20007ffe872 */
[----:B------:R-:W-:Y:S01]  /*a870*/  FMUL.FTZ R20, R20, c[0x0][0x320] ;  /* 0x0000c80014147a20 */ /* 0x000fe20000410000 */
[----:B------:R-:W-:Y:S01]  /*a880*/  SHF.L.U32 R200, R2, 0x1, RZ ;  /* 0x0000000102c87819 */ /* 0x000fe200000006ff */
[----:B------:R-:W-:Y:S01]  /*a890*/  FMUL.FTZ R18, R18, c[0x0][0x320] ;  /* 0x0000c80012127a20 */ /* 0x000fe20000410000 */
[----:B------:R-:W-:Y:S01]  /*a8a0*/  ISETP.GE.AND P4, PT, R210, 0x1, PT ;  /* 0x00000001d200780c */ /* 0x000fe20003f86270 */
[----:B------:R-:W-:Y:S01]  /*a8b0*/  FMUL.FTZ R19, R19, c[0x0][0x320] ;  /* 0x0000c80013137a20 */ /* 0x000fe20000410000 */
[----:B------:R4:W1:Y:S01]  /*a8c0*/  MUFU.TANH R28, R5 ;  /* 0x00000005001c7308 */ /* 0x0008620000002400 */
[----:B------:R-:W-:Y:S01]  /*a8d0*/  FMUL.FTZ R27, R27, c[0x0][0x320] ;  /* 0x0000c8001b1b7a20 */ /* 0x000fe20000410000 */
[----:B------:R-:W-:Y:S01]  /*a8e0*/  ULDC UR16, c[0x0][0x324] ;  /* 0x0000c90000107ab9 */ /* 0x000fe20000000800 */
[----:B------:R-:W-:Y:S01]  /*a8f0*/  IADD3 R0, -R207, R0, -R200 ;  /* 0x00000000cf007210 */ /* 0x000fe20007ffe9c8 */
[----:B------:R-:W-:-:S04]  /*a900*/  ULOP3.LUT UR16, URZ, UR16, URZ, 0x33, !UPT ;  /* 0x000000103f107292 */ /* 0x000fc8000f8e333f */
[----:B------:R-:W1:Y:S08]  /*a910*/  MUFU.TANH R13, R25 ;  /* 0x00000019000d7308 */ /* 0x000e700000002400 */
[----:B------:R-:W1:Y:S01]  /*a920*/  MUFU.TANH R31, R26 ;  /* 0x0000001a001f7308 */ /* 0x000e620000002400 */
[----:B----4-:R-:W-:-:S07]  /*a930*/  FMUL.FTZ R5, R23, c[0x0][0x320] ;  /* 0x0000c80017057a20 */ /* 0x010fce0000410000 */
[----:B------:R-:W4:Y:S08]  /*a940*/  MUFU.TANH R53, R53 ;  /* 0x0000003500357308 */ /* 0x000f300000002400 */
[----:B------:R-:W1:Y:S08]  /*a950*/  MUFU.TANH R54, R54 ;  /* 0x0000003600367308 */ /* 0x000e700000002400 */
        /* <DEDUP_REMOVED lines=10> */
[----:B------:R-:W1:Y:S01]  /*aa00*/  MUFU.TANH R25, R19 ;  /* 0x0000001300197308 */ /* 0x000e620000002400 */
[----:B------:R-:W-:-:S07]  /*aa10*/  IADD3 R7, -R200, R211, -R114 ;  /* 0x000000d3c8077210 */ /* 0x000fce0007ffe972 */
[----:B------:R-:W1:Y:S01]  /*aa20*/  MUFU.TANH R30, R27 ;  /* 0x0000001b001e7308 */ /* 0x000e620000002400 */
[----:B------:R-:W-:Y:S02]  /*aa30*/  IADD3 R6, R0, UR16, RZ ;  /* 0x0000001000067c10 */ /* 0x000fe4000fffe0ff */
[----:B------:R-:W-:-:S05]  /*aa40*/  LOP3.LUT R213, R213, 0xfffffffd, RZ, 0xc0, !PT ;  /* 0xfffffffdd5d57812 */ /* 0x000fca00078ec0ff */
[----:B------:R5:W1:Y:S01]  /*aa50*/  MUFU.TANH R27, R5 ;  /* 0x00000005001b7308 */ /* 0x000a620000002400 */
[----:B------:R-:W-:Y:S02]  /*aa60*/  @P4 LOP3.LUT R213, R213, 0x2, RZ, 0xfc, !PT ;  /* 0x00000002d5d54812 */ /* 0x000fe400078efcff */
[----:B-----5:R-:W-:-:S04]  /*aa70*/  IADD3 R5, R0, c[0x0][0x328], RZ ;  /* 0x0000ca0000057a10 */ /* 0x020fc80007ffe0ff */
        /* <DEDUP_REMOVED lines=8> */
[----:B------:R-:W-:Y:S02]  /*ab00*/  ISETP.NE.AND P0, PT, R210, 0x1, PT ;  /* 0x00000001d200780c */ /* 0x000fe40003f05270 */
[----:B------:R-:W-:-:S11]  /*ab10*/  LOP3.LUT R3, RZ, R3, RZ, 0x33, !PT ;  /* 0x00000003ff037212 */ /* 0x000fd600078e33ff */
[----:B------:R-:W-:-:S05]  /*ab20*/  @P0 IMAD.HI.U32 R8, R3, c[0x0][0x330], RZ ;  /* 0x0000cc0003080a27 */ /* 0x000fca00078e00ff */
[----:B------:R-:W-:-:S04]  /*ab30*/  @P0 SHF.R.U32.HI R3, RZ, c[0x0][0x334], R8 ;  /* 0x0000cd00ff030a19 */ /* 0x000fc80000011608 */
[----:B------:R-:W-:Y:S01]  /*ab40*/  LOP3.LUT R3, RZ, R3, RZ, 0x33, !PT ;  /* 0x00000003ff037212 */ /* 0x000fe200078e33ff */
[----:B------:R-:W-:Y:S05]  /*ab50*/  BRA `(.L_x_1883) ;  /* 0x0000003000007947 */ /* 0x000fea0003800000 */
.L_x_1882:
[----:B------:R-:W-:-:S13]  /*ab60*/  ISETP.NE.AND P0, PT, R210, 0x1, PT ;  /* 0x00000001d200780c */ /* 0x000fda0003f05270 */
[----:B------:R-:W-:-:S05]  /*ab70*/  @P0 IMAD.HI.U32 R8, R3, c[0x0][0x330], RZ ;  /* 0x0000cc0003080a27 */ /* 0x000fca00078e00ff */
[----:B------:R-:W-:Y:S02]  /*ab80*/  @P0 SHF.R.U32.HI R3, RZ, c[0x0][0x334], R8 ;  /* 0x0000cd00ff030a19 */ /* 0x000fe40000011608 */
.L_x_1883:
[----:B------:R-:W-:Y:S05]  /*ab90*/  BSYNC B0 ;  /* 0x0000000000007941 */ /* 0x000fea0003800000 */
.L_x_1881:
[----:B------:R-:W-:-:S04]  /*aba0*/  IMAD R3, R3, c[0x0][0x32c], -R114 ;  /* 0x0000cb0003037a24 */ /* 0x000fc800078e0a72 */
[----:B------:R-:W-:-:S05]  /*abb0*/  IMAD.IADD R3, R3, 0x1, -R200 ;  /* 0x0000000103037824 */ /* 0x000fca00078e0ac8 */
[----:B------:R-:W-:Y:S02]  /*abc0*/  IADD3 R8, R3, c[0x0][0x32c], RZ ;  /* 0x0000cb0003087a10 */ /* 0x000fe40007ffe0ff */
[----:B------:R-:W-:Y:S02]  /*abd0*/  IMNMX R0, R0, R3, !PT ;  /* 0x0000000300007217 */ /* 0x000fe40007800200 */
[----:B------:R-:W-:Y:S02]  /*abe0*/  IMNMX R2, R2, R8, PT ;  /* 0x0000000802027217 */ /* 0x000fe40003800200 */
.L_x_1880:
[----:B--234-:R-:W-:Y:S01]  /*abf0*/  ISETP.GT.AND P1, PT, R190, RZ, PT ;  /* 0x000000ffbe00720c */ /* 0x01cfe20003f24270 */
[----:B------:R-:W1:Y:S03]  /*ac00*/  SHFL.IDX PT, R3, R4, 0x1, 0x1c1f ;  /* 0x003c1f0004037f89 */ /* 0x000e6600000e0000 */
[C---:B------:R-:W-:Y:S02]  /*ac10*/  ISETP.GT.AND P0, PT, R0.reuse, RZ, P1 ;  /* 0x000000ff0000720c */ /* 0x040fe40000f04270 */
[----:B------:R-:W-:-:S02]  /*ac20*/  ISETP.GT.AND P3, PT, R0, 0x1, P1 ;  /* 0x000000010000780c */ /* 0x000fc40000f64270 */
[----:B------:R-:W-:Y:S02]  /*ac30*/  ISETP.LT.OR P0, PT, R2, 0x1, P0 ;  /* 0x000000010200780c */ /* 0x000fe40000701670 */
[----:B------:R-:W-:Y:S02]  /*ac40*/  ISETP.GT.AND P2, PT, R0, 0x8, P1 ;  /* 0x000000080000780c */ /* 0x000fe40000f44270 */
[----:B------:R-:W-:Y:S02]  /*ac50*/  FSEL R15, R80, -INF , !P0 ;  /* 0xff800000500f7808 */ /* 0x000fe40004000000 */
[----:B------:R-:W-:Y:S02]  /*ac60*/  ISETP.GT.AND P0, PT, R0, 0x9, P1 ;  /* 0x000000090000780c */ /* 0x000fe40000f04270 */
[C---:B------:R-:W-:Y:S02]  /*ac70*/  ISETP.LT.OR P3, PT, R2.reuse, 0x2, P3 ;  /* 0x000000020200780c */ /* 0x040fe40001f61670 */
[----:B------:R-:W-:-:S02]  /*ac80*/  ISETP.LT.OR P2, PT, R2, 0x9, P2 ;  /* 0x000000090200780c */ /* 0x000fc40001741670 */
[----:B------:R-:W-:Y:S02]  /*ac90*/  ISETP.LT.OR P0, PT, R2, 0xa, P0 ;  /* 0x0000000a0200780c */ /* 0x000fe40000701670 */
[----:B------:R-:W-:Y:S02]  /*aca0*/  FSEL R18, R74, -INF , !P3 ;  /* 0xff8000004a127808 */ /* 0x000fe40005800000 */
[----:B------:R-:W-:Y:S01]  /*acb0*/  FSEL R19, R72, -INF , !P2 ;  /* 0xff80000048137808 */ /* 0x000fe20005000000 */
[----:B-1----:R-:W-:Y:S01]  /*acc0*/  IMAD.IADD R5, R5, 0x1, R3 ;  /* 0x0000000105057824 */ /* 0x002fe200078e0203 */
        /* <DEDUP_REMOVED lines=31> */
[----:B------:R-:W-:Y:S01]  /*aec0*/  IMAD.IADD R0, R6, 0x1, R3 ;  /* 0x0000000106007824 */ /* 0x000fe200078e0203 */
[C---:B------:R-:W-:Y:S02]  /*aed0*/  ISETP.LT.OR P3, PT, R2.reuse, 0x32, P3 ;  /* 0x000000320200780c */ /* 0x040fe40001f61670 */
[----:B------:R-:W-:-:S02]  /*aee0*/  ISETP.LT.OR P2, PT, R2, 0x39, P2 ;  /* 0x000000390200780c */ /* 0x000fc40001741670 */
[----:B------:R-:W-:Y:S02]  /*aef0*/  ISETP.LT.OR P0, PT, R2, 0x3a, P0 ;  /* 0x0000003a0200780c */ /* 0x000fe40000701670 */
[----:B------:R-:W-:Y:S02]  /*af00*/  IMNMX R2, R7, R5, PT ;  /* 0x0000000507027217 */ /* 0x000fe40003800200 */
        /* <DEDUP_REMOVED lines=14> */
.L_x_1886:
[----:B------:R-:W-:-:S13]  /*aff0*/  ISETP.NE.AND P0, PT, R210, 0x1, PT ;  /* 0x00000001d200780c */ /* 0x000fda0003f05270 */
[----:B------:R-:W-:-:S05]  /*b000*/  @P0 IMAD.HI.U32 R4, R3, c[0x0][0x330], RZ ;  /* 0x0000cc0003040a27 */ /* 0x000fca00078e00ff */
[----:B------:R-:W-:Y:S02]  /*b010*/  @P0 SHF.R.U32.HI R3, RZ, c[0x0][0x334], R4 ;  /* 0x0000cd00ff030a19 */ /* 0x000fe40000011604 */
.L_x_1887:
[----:B------:R-:W-:Y:S05]  /*b020*/  BSYNC B0 ;  /* 0x0000000000007941 */ /* 0x000fea0003800000 */
.L_x_1885:
[----:B------:R-:W-:-:S04]  /*b030*/  IMAD R3, R3, c[0x0][0x32c], -R114 ;  /* 0x0000cb0003037a24 */ /* 0x000fc800078e0a72 */
[----:B------:R-:W-:-:S05]  /*b040*/  IMAD.IADD R3, R3, 0x1, -R200 ;  /* 0x0000000103037824 */ /* 0x000fca00078e0ac8 */
[----:B------:R-:W-:Y:S02]  /*b050*/  IADD3 R4, R3, c[0x0][0x32c], RZ ;  /* 0x0000cb0003047a10 */ /* 0x000fe40007ffe0ff */
[----:B------:R-:W-:Y:S02]  /*b060*/  IMNMX R0, R0, R3, !PT ;  /* 0x0000000300007217 */ /* 0x000fe40007800200 */
[----:B------:R-:W-:Y:S02]  /*b070*/  IMNMX R2, R2, R4, PT ;  /* 0x0000000402027217 */ /* 0x000fe40003800200 */
.L_x_1884:
[----:B------:R-:W2:Y:S01]  /*b080*/  LDL R140, [R1+0x84] ;  /* 0x00008400018c7983 */ /* 0x000ea20000100800 */
[----:B------:R-:W-:Y:S01]  /*b090*/  FMNMX.FTZ R9, R15, R18, !PT ;  /* 0x000000120f097209 */ /* 0x000fe20007810000 */
[----:B------:R-:W-:-:S04]  /*b0a0*/  DEPBAR.LE SB0, 0x2 ;  /* 0x000080800000791a */ /* 0x000fc80000000000 */
[----:B------:R-:W-:Y:S01]  /*b0b0*/  FMNMX.FTZ R9, R19, R9, !PT ;  /* 0x0000000913097209 */ /* 0x000fe20007810000 */
[----:B------:R-:W-:Y:S01]  /*b0c0*/  BAR.SYNC.DEFER_BLOCKING 0x0 ;  /* 0x0000000000007b1d */ /* 0x000fe20000010000 */
[----:B------:R-:W-:Y:S02]  /*b0d0*/  ISETP.GT.AND P2, PT, R0, 0x9, P1 ;  /* 0x000000090000780c */ /* 0x000fe40000f44270 */
[----:B------:R-:W-:Y:S02]  /*b0e0*/  FMNMX.FTZ R9, R20, R9, !PT ;  /* 0x0000000914097209 */ /* 0x000fe40007810000 */
[----:B------:R-:W-:Y:S01]  /*b0f0*/  ISETP.LT.OR P2, PT, R2, 0xa, P2 ;  /* 0x0000000a0200780c */ /* 0x000fe20001741670 */
[----:B------:R-:W-:Y:S01]  /*b100*/  BSSY B0, `(.L_x_1888) ;  /* 0x0000173000007945 */ /* 0x000fe20003800000 */
[----:B------:R-:W-:Y:S02]  /*b110*/  FMNMX.FTZ R9, R21, R9, !PT ;  /* 0x0000000915097209 */ /* 0x000fe40007810000 */
[----:B------:R-:W-:-:S02]  /*b120*/  ISETP.GT.AND P0, PT, R0, 0x1, P1 ;  /* 0x000000010000780c */ /* 0x000fc40000f04270 */
[----:B------:R-:W-:Y:S02]  /*b130*/  FMNMX.FTZ R9, R22, R9, !PT ;  /* 0x0000000916097209 */ /* 0x000fe40007810000 */
[----:B------:R-:W-:Y:S02]  /*b140*/  ISETP.GT.AND P4, PT, R0, RZ, P1 ;  /* 0x000000ff0000720c */ /* 0x000fe40000f84270 */
[----:B------:R-:W-:Y:S02]  /*b150*/  FMNMX.FTZ R9, R23, R9, !PT ;  /* 0x0000000917097209 */ /* 0x000fe40007810000 */
[----:B------:R-:W-:Y:S02]  /*b160*/  FSEL R8, R50, -INF , !P2 ;  /* 0xff80000032087808 */ /* 0x000fe40005000000 */
[----:B------:R-:W-:Y:S02]  /*b170*/  FMNMX.FTZ R9, R24, R9, !PT ;  /* 0x0000000918097209 */ /* 0x000fe40007810000 */
[----:B------:R-:W-:-:S02]  /*b180*/  ISETP.GT.AND P3, PT, R0, 0x8, P1 ;  /* 0x000000080000780c */ /* 0x000fc40000f64270 */
[C---:B------:R-:W-:Y:S01]  /*b190*/  ISETP.LT.OR P0, PT, R2.reuse, 0x2, P0 ;  /* 0x000000020200780c */ /* 0x040fe20000701670 */
[----:B------:R-:W-:Y:S01]  /*b1a0*/  LDSM.16.MT88.4 R36, [R160] ;  /* 0x00000000a024783b */ /* 0x000fe20000004200 */
[C---:B------:R-:W-:Y:S02]  /*b1b0*/  ISETP.LT.OR P2, PT, R2.reuse, 0x1, P4 ;  /* 0x000000010200780c */ /* 0x040fe40002741670 */
[----:B------:R-:W-:Y:S01]  /*b1c0*/  FMNMX.FTZ R9, R79, R9, !PT ;  /* 0x000000094f097209 */ /* 0x000fe20007810000 */
[----:B------:R-:W-:Y:S01]  /*b1d0*/  LDSM.16.MT88.4 R44, [R225+0x800] ;  /* 0x00080000e12c783b */ /* 0x000fe20000004200 */
[----:B------:R-:W-:Y:S02]  /*b1e0*/  ISETP.LT.OR P3, PT, R2, 0x9, P3 ;  /* 0x000000090200780c */ /* 0x000fe40001f61670 */
[----:B------:R-:W-:Y:S01]  /*b1f0*/  FSEL R13, R75, -INF , !P0 ;  /* 0xff8000004b0d7808 */ /* 0x000fe20004000000 */
[----:B------:R-:W-:Y:S01]  /*b200*/  LDSM.16.MT88.4 R60, [R160+0x800] ;  /* 0x00080000a03c783b */ /* 0x000fe20000004200 */
[----:B------:R-:W-:-:S02]  /*b210*/  FSEL R4, R81, -INF , !P2 ;  /* 0xff80000051047808 */ /* 0x000fc40005000000 */
        /* <DEDUP_REMOVED lines=8> */
[----:B------:R-:W-:-:S02]  /*b2a0*/  FMNMX.FTZ R9, R77, R9, !PT ;  /* 0x000000094d097209 */ /* 0x000fc40007810000 */
[----:B------:R-:W-:Y:S02]  /*b2b0*/  ISETP.GT.AND P3, PT, R0, 0x11, P1 ;  /* 0x000000110000780c */ /* 0x000fe40000f64270 */
[----:B------:R-:W-:Y:S02]  /*b2c0*/  FMNMX.FTZ R104, R12, R104, !PT ;  /* 0x000000680c687209 */ /* 0x000fe40007810000 */
[----:B------:R-:W-:Y:S02]  /*b2d0*/  FSEL R14, R54, -INF , !P0 ;  /* 0xff800000360e7808 */ /* 0x000fe40004000000 */
[----:B------:R-:W-:Y:S02]  /*b2e0*/  ISETP.GT.AND P0, PT, R0, 0x18, P1 ;  /* 0x000000180000780c */ /* 0x000fe40000f04270 */
[----:B------:R-:W-:Y:S02]  /*b2f0*/  FMNMX.FTZ R9, R76, R9, !PT ;  /* 0x000000094c097209 */ /* 0x000fe40007810000 */
[----:B------:R-:W-:-:S02]  /*b300*/  ISETP.LT.OR P3, PT, R2, 0x12, P3 ;  /* 0x000000120200780c */ /* 0x000fc40001f61670 */
[----:B------:R-:W-:Y:S02]  /*b310*/  FMNMX.FTZ R104, R8, R104, !PT ;  /* 0x0000006808687209 */ /* 0x000fe40007810000 */
[----:B------:R-:W-:Y:S02]  /*b320*/  ISETP.LT.OR P2, PT, R2, 0x19, P0 ;  /* 0x000000190200780c */ /* 0x000fe40000741670 */
[----:B------:R-:W-:Y:S02]  /*b330*/  FMNMX.FTZ R9, R178, R9, !PT ;  /* 0x00000009b2097209 */ /* 0x000fe40007810000 */
[----:B------:R-:W-:Y:S02]  /*b340*/  ISETP.GT.AND P5, PT, R0, 0x19, P1 ;  /* 0x000000190000780c */ /* 0x000fe40000fa4270 */
[----:B------:R-:W-:Y:S02]  /*b350*/  FSEL R16, R55, -INF , !P3 ;  /* 0xff80000037107808 */ /* 0x000fe40005800000 */
[----:B------:R-:W-:Y:S01]  /*b360*/  FMNMX.FTZ R104, R14, R104, !PT ;  /* 0x000000680e687209 */ /* 0x000fe20007810000 */
[----:B------:R-:W-:Y:S01]  /*b370*/  LDSM.16.MT88.4 R52, [R225+0x2000] ;  /* 0x00200000e134783b */ /* 0x000fe20000004200 */
[----:B------:R-:W-:-:S02]  /*b380*/  FSEL R17, R42, -INF , !P2 ;  /* 0xff8000002a117808 */ /* 0x000fc40005000000 */
[----:B------:R-:W-:Y:S02]  /*b390*/  FMNMX.FTZ R9, R177, R9, !PT ;  /* 0x00000009b1097209 */ /* 0x000fe40007810000 */
[----:B------:R-:W-:Y:S02]  /*b3a0*/  ISETP.GT.AND P0, PT, R0, 0x20, P1 ;  /* 0x000000200000780c */ /* 0x000fe40000f04270 */
        /* <DEDUP_REMOVED lines=9> */
[----:B------:R-:W-:Y:S01]  /*b440*/  FSEL R74, R33, -INF , !P0 ;  /* 0xff800000214a7808 */ /* 0x000fe20004000000 */
[----:B------:R-:W1:Y:S01]  /*b450*/  SHFL.BFLY PT, R3, R9, 0x2, 0x1f ;  /* 0x0c401f0009037f89 */ /* 0x000e6200000e0000 */
[----:B------:R-:W-:-:S02]  /*b460*/  ISETP.LT.OR P2, PT, R2, 0x22, P4 ;  /* 0x000000220200780c */ /* 0x000fc40002741670 */
[----:B------:R-:W-:Y:S02]  /*b470*/  FMNMX.FTZ R104, R40, R104, !PT ;  /* 0x0000006828687209 */ /* 0x000fe40007810000 */
[----:B------:R-:W-:Y:S02]  /*b480*/  ISETP.GT.AND P0, PT, R0, 0x29, P1 ;  /* 0x000000290000780c */ /* 0x000fe40000f04270 */
[----:B------:R-:W-:Y:S02]  /*b490*/  ISETP.LT.OR P3, PT, R2, 0x29, P3 ;  /* 0x000000290200780c */ /* 0x000fe40001f61670 */
        /* <DEDUP_REMOVED lines=12> */
[----:B------:R-:W-:Y:S02]  /*b560*/  ISETP.LT.OR P3, PT, R2, 0x32, P3 ;  /* 0x000000320200780c */ /* 0x000fe40001f61670 */
[----:B------:R-:W-:Y:S02]  /*b570*/  FSEL R161, R28, -INF , !P4 ;  /* 0xff8000001ca17808 */ /* 0x000fe40006000000 */
[----:B------:R-:W-:Y:S01]  /*b580*/  FMNMX.FTZ R104, R75, R104, !PT ;  /* 0x000000684b687209 */ /* 0x000fe20007810000 */
[----:B------:R-:W-:Y:S01]  /*b590*/  LDSM.16.MT88.4 R28, [R159+0x800] ;  /* 0x000800009f1c783b */ /* 0x000fe20000004200 */
[----:B------:R-:W-:-:S02]  /*b5a0*/  ISETP.GT.AND P0, PT, R0, 0x39, P1 ;  /* 0x000000390000780c */ /* 0x000fc40000f04270 */
[C---:B------:R-:W-:Y:S02]  /*b5b0*/  ISETP.LT.OR P1, PT, R2.reuse, 0x39, P2 ;  /* 0x000000390200780c */ /* 0x040fe40001721670 */
[----:B------:R-:W-:Y:S02]  /*b5c0*/  FSEL R149, R27, -INF , !P3 ;  /* 0xff8000001b957808 */ /* 0x000fe40005800000 */
[----:B------:R-:W-:Y:S02]  /*b5d0*/  FMNMX.FTZ R104, R161, R104, !PT ;  /* 0x00000068a1687209 */ /* 0x000fe40007810000 */
[----:B------:R-:W-:Y:S02]  /*b5e0*/  ISETP.LT.OR P0, PT, R2, 0x3a, P0 ;  /* 0x0000003a0200780c */ /* 0x000fe40000701670 */
[----:B------:R-:W-:Y:S02]  /*b5f0*/  FSEL R162, R26, -INF , !P1 ;  /* 0xff8000001aa27808 */ /* 0x000fe40004800000 */
[----:B------:R-:W-:-:S02]  /*b600*/  FMNMX.FTZ R104, R149, R104, !PT ;  /* 0x0000006895687209 */ /* 0x000fc40007810000 */
[----:B-1----:R-:W-:Y:S02]  /*b610*/  FMNMX.FTZ R9, R9, R3, !PT ;  /* 0x0000000309097209 */ /* 0x002fe40007810000 */
[----:B------:R-:W-:Y:S02]  /*b620*/  FSEL R150, R25, -INF , !P0 ;  /* 0xff80000019967808 */ /* 0x000fe40004000000 */
[----:B------:R-:W-:Y:S01]  /*b630*/  FMNMX.FTZ R104, R162, R104, !PT ;  /* 0x00000068a2687209 */ /* 0x000fe20007810000 */
[----:B------:R-:W1:Y:S03]  /*b640*/  SHFL.BFLY PT, R0, R9, 0x1, 0x1f ;  /* 0x0c201f0009007f89 */ /* 0x000e6600000e0000 */
[----:B------:R-:W-:-:S05]  /*b650*/  FMNMX.FTZ R104, R150, R104, !PT ;  /* 0x0000006896687209 */ /* 0x000fca0007810000 */
[----:B------:R-:W3:Y:S01]  /*b660*/  SHFL.BFLY PT, R2, R104, 0x2, 0x1f ;  /* 0x0c401f0068027f89 */ /* 0x000ee200000e0000 */
[----:B-1----:R-:W-:-:S04]  /*b670*/  FMNMX.FTZ R9, R9, R0, !PT ;  /* 0x0000000009097209 */ /* 0x002fc80007810000 */
[C---:B------:R-:W-:Y:S02]  /*b680*/  FSETP.NEU.FTZ.AND P0, PT, R9.reuse, -INF , PT ;  /* 0xff8000000900780b */ /* 0x040fe40003f1d000 */
[----:B---3--:R-:W-:Y:S01]  /*b690*/  FMNMX.FTZ R104, R104, R2, !PT ;  /* 0x0000000268687209 */ /* 0x008fe20007810000 */
[----:B------:R-:W-:-:S04]  /*b6a0*/  FMUL.FTZ R2, R9, c[0x0][0x2d0] ;  /* 0x0000b40009027a20 */ /* 0x000fc80000410000 */
[----:B------:R-:W1:Y:S01]  /*b6b0*/  SHFL.BFLY PT, R3, R104, 0x1, 0x1f ;  /* 0x0c201f0068037f89 */ /* 0x000e6200000e0000 */
        /* <DEDUP_REMOVED lines=8> */
[----:B------:R1:W3:Y:S02]  /*b740*/  MUFU.EX2 R192, R0 ;  /* 0x0000000000c07308 */ /* 0x0002e40000000800 */
[----:B-1----:R-:W-:-:S06]  /*b750*/  FFMA.FTZ R0, R19, c[0x0][0x2d0], -R2 ;  /* 0x0000b40013007a23 */ /* 0x002fcc0000010802 */
[----:B------:R1:W-:Y:S02]  /*b760*/  MUFU.EX2 R191, R0 ;  /* 0x0000000000bf7308 */ /* 0x0003e40000000800 */
[----:B-1----:R-:W-:-:S06]  /*b770*/  FFMA.FTZ R0, R20, c[0x0][0x2d0], -R2 ;  /* 0x0000b40014007a23 */ /* 0x002fcc0000010802 */
[----:B------:R1:W-:Y:S02]  /*b780*/  MUFU.EX2 R197, R0 ;  /* 0x0000000000c57308 */ /* 0x0003e40000000800 */
[----:B-1----:R-:W-:-:S06]  /*b790*/  FFMA.FTZ R0, R21, c[0x0][0x2d0], -R2 ;  /* 0x0000b40015007a23 */ /* 0x002fcc0000010802 */
[----:B------:R1:W-:Y:S01]  /*b7a0*/  MUFU.EX2 R196, R0 ;  /* 0x0000000000c47308 */ /* 0x0003e20000000800 */
[----:B--2---:R-:W-:Y:S01]  /*b7b0*/  LDSM.16.MT88.4 R48, [R140] ;  /* 0x000000008c30783b */ /* 0x004fe20000004200 */
[----:B-1----:R-:W-:-:S05]  /*b7c0*/  FMUL.FTZ R0, R104, c[0x0][0x2d0] ;  /* 0x0000b40068007a20 */ /* 0x002fca0000410000 */
[----:B------:R-:W-:-:S05]  /*b7d0*/  FSEL R0, R0, RZ, P0 ;  /* 0x000000ff00007208 */ /* 0x000fca0000000000 */
[--C-:B------:R-:W-:Y:S02]  /*b7e0*/  FFMA.FTZ R3, R4, c[0x0][0x2d0], -R0.reuse ;  /* 0x0000b40004037a23 */ /* 0x100fe40000010800 */
[----:B------:R-:W1:Y:S02]  /*b7f0*/  LDSM.16.MT88.4 R4, [R159] ;  /* 0x000000009f04783b */ /* 0x000e640000004200 */
[----:B------:R2:W-:Y:S02]  /*b800*/  MUFU.EX2 R148, R3 ;  /* 0x0000000300947308 */ /* 0x0005e40000000800 */
[----:B--2---:R-:W-:-:S06]  /*b810*/  FFMA.FTZ R3, R13, c[0x0][0x2d0], -R0 ;  /* 0x0000b4000d037a23 */ /* 0x004fcc0000010800 */
[----:B------:R2:W4:Y:S02]  /*b820*/  MUFU.EX2 R143, R3 ;  /* 0x00000003008f7308 */ /* 0x0005240000000800 */
[----:B--2---:R-:W-:Y:S01]  /*b830*/  FFMA.FTZ R3, R12, c[0x0][0x2d0], -R0 ;  /* 0x0000b4000c037a23 */ /* 0x004fe20000010800 */
[----:B---3--:R-:W-:Y:S02]  /*b840*/  F2FP.BF16.PACK_AB R12, R192, R193 ;  /* 0x000000c1c00c723e */ /* 0x008fe400000010ff */
[----:B----4-:R-:W-:-:S03]  /*b850*/  F2FP.BF16.PACK_AB R13, R143, R148 ;  /* 0x000000948f0d723e */ /* 0x010fc600000010ff */
        /* <DEDUP_REMOVED lines=9> */
[----:B------:R-:W-:-:S05]  /*b8f0*/  F2FP.BF16.PACK_AB R14, R197, R191 ;  /* 0x000000bfc50e723e */ /* 0x000fca00000010ff */
[----:B------:R2:W-:Y:S02]  /*b900*/  MUFU.EX2 R179, R3 ;  /* 0x0000000300b37308 */ /* 0x0005e40000000800 */
[C---:B-1----:R-:W-:Y:S07]  /*b910*/  HMMA.16816.F32.BF16 R24, R12.reuse, R4, RZ ;  /* 0x000000040c18723c */ /* 0x042fee00000418ff */
[----:B------:R-:W-:Y:S01]  /*b920*/  F2FP.BF16.PACK_AB R4, R198, R196 ;  /* 0x000000c4c604723e */ /* 0x000fe200000010ff */
[----:B------:R-:W-:Y:S01]  /*b930*/  HMMA.16816.F32.BF16 R20, R12, R6, RZ ;  /* 0x000000060c14723c */ /* 0x000fe200000418ff */
[----:B--2---:R-:W-:-:S06]  /*b940*/  FFMA.FTZ R3, R16, c[0x0][0x2d0], -R0 ;  /* 0x0000b40010037a23 */ /* 0x004fcc0000010800 */
[----:B---3--:R-:W-:Y:S01]  /*b950*/  F2FP.BF16.PACK_AB R6, R195, R194 ;  /* 0x000000c2c306723e */ /* 0x008fe200000010ff */
[----:B------:R1:W2:Y:S02]  /*b960*/  MUFU.EX2 R183, R3 ;  /* 0x0000000300b77308 */ /* 0x0002a40000000800 */
[--C-:B-1----:R-:W-:Y:S01]  /*b970*/  FFMA.FTZ R3, R17, c[0x0][0x2d0], -R0.reuse ;  /* 0x0000b40011037a23 */ /* 0x102fe20000010800 */
[----:B--2---:R-:W-:Y:S01]  /*b980*/  F2FP.BF16.PACK_AB R5, R183, R179 ;  /* 0x000000b3b705723e */ /* 0x004fe200000010ff */
[----:B------:R-:W-:Y:S04]  /*b990*/  HMMA.16816.F32.BF16 R16, R12, R32, RZ ;  /* 0x000000200c10723c */ /* 0x000fe800000418ff */
[----:B------:R1:W-:Y:S02]  /*b9a0*/  MUFU.EX2 R181, R3 ;  /* 0x0000000300b57308 */ /* 0x0003e40000000800 */
[----:B-1----:R-:W-:-:S02]  /*b9b0*/  FFMA.FTZ R3, R40, c[0x0][0x2d0], -R0 ;  /* 0x0000b40028037a23 */ /* 0x002fc40000010800 */
[----:B------:R-:W-:Y:S01]  /*b9c0*/  HMMA.16816.F32.BF16 R40, R12, R34, RZ ;  /* 0x000000220c28723c */ /* 0x000fe200000418ff */
[----:B------:R-:W1:Y:S03]  /*b9d0*/  LDSM.16.MT88.4 R32, [R229+0x800] ;  /* 0x00080000e520783b */ /* 0x000e660000004200 */
[----:B------:R-:W2:Y:S02]  /*b9e0*/  MUFU.EX2 R182, R3 ;  /* 0x0000000300b67308 */ /* 0x000ea40000000800 */
[----:B--2---:R-:W-:Y:S01]  /*b9f0*/  F2FP.BF16.PACK_AB R7, R182, R181 ;  /* 0x000000b5b607723e */ /* 0x004fe200000010ff */
[----:B------:R-:W-:-:S05]  /*ba00*/  FFMA.FTZ R3, R79, c[0x0][0x2d0], -R2 ;  /* 0x0000b4004f037a23 */ /* 0x000fca0000010802 */
[----:B------:R2:W-:Y:S01]  /*ba10*/  MUFU.EX2 R185, R3 ;  /* 0x0000000300b97308 */ /* 0x0005e20000000800 */
[C---:B------:R-:W-:Y:S08]  /*ba20*/  HMMA.16816.F32.BF16 R128, R4.reuse, R28, R24 ;  /* 0x0000001c0480723c */ /* 0x040ff00000041818 */
[----:B------:R-:W-:Y:S01]  /*ba30*/  HMMA.16816.F32.BF16 R144, R4, R30, R20 ;  /* 0x0000001e0490723c */ /* 0x000fe20000041814 */
[----:B--2---:R-:W-:-:S07]  /*ba40*/  FFMA.FTZ R3, R78, c[0x0][0x2d0], -R2 ;  /* 0x0000b4004e037a23 */ /* 0x004fce0000010802 */
[C---:B------:R-:W-:Y:S01]  /*ba50*/  HMMA.16816.F32.BF16 R28, R12.reuse, R36, RZ ;  /* 0x000000240c1c723c */ /* 0x040fe200000418ff */
[----:B------:R2:W3:Y:S07]  /*ba60*/  MUFU.EX2 R187, R3 ;  /* 0x0000000300bb7308 */ /* 0x0004ee0000000800 */
[----:B------:R-:W-:Y:S01]  /*ba70*/  HMMA.16816.F32.BF16 R24, R12, R38, RZ ;  /* 0x000000260c18723c */ /* 0x000fe200000418ff */
[----:B------:R-:W4:Y:S07]  /*ba80*/  LDSM.16.MT88.4 R36, [R159+0x2000] ;  /* 0x002000009f24783b */ /* 0x000f2e0000004200 */
[----:B------:R-:W-:Y:S01]  /*ba90*/  HMMA.16816.F32.BF16 R124, R4, R44, R16 ;  /* 0x0000002c047c723c */ /* 0x000fe20000041810 */
[----:B--2---:R-:W-:-:S04]  /*baa0*/  FFMA.FTZ R3, R77, c[0x0][0x2d0], -R2 ;  /* 0x0000b4004d037a23 */ /* 0x004fc80000010802 */
[----:B------:R2:W-:Y:S03]  /*bab0*/  MUFU.EX2 R186, R3 ;  /* 0x0000000300ba7308 */ /* 0x0005e60000000800 */
[C---:B------:R-:W-:Y:S08]  /*bac0*/  HMMA.16816.F32.BF16 R20, R12.reuse, R48, RZ ;  /* 0x000000300c14723c */ /* 0x040ff000000418ff */
[----:B------:R-:W-:Y:S01]  /*bad0*/  HMMA.16816.F32.BF16 R16, R12, R50, RZ ;  /* 0x000000320c10723c */ /* 0x000fe200000418ff */
[----:B------:R-:W-:Y:S01]  /*bae0*/  LDSM.16.MT88.4 R48, [R159+0x4000] ;  /* 0x004000009f30783b */ /* 0x000fe20000004200 */
[----:B--2---:R-:W-:-:S06]  /*baf0*/  FFMA.FTZ R3, R76, c[0x0][0x2d0], -R2 ;  /* 0x0000b4004c037a23 */ /* 0x004fcc0000010802 */
[C---:B------:R-:W-:Y:S01]  /*bb00*/  HMMA.16816.F32.BF16 R132, R4.reuse, R46, R40 ;  /* 0x0000002e0484723c */ /* 0x040fe20000041828 */
[----:B------:R-:W2:Y:S01]  /*bb10*/  LDSM.16.MT88.4 R40, [R225+0x2800] ;  /* 0x00280000e128783b */ /* 0x000ea20000004200 */
[----:B------:R5:W2:Y:S06]  /*bb20*/  MUFU.EX2 R188, R3 ;  /* 0x0000000300bc7308 */ /* 0x000aac0000000800 */
[C---:B-1----:R-:W-:Y:S08]  /*bb30*/  HMMA.16816.F32.BF16 R136, R4.reuse, R32, R20 ;  /* 0x000000200488723c */ /* 0x042ff00000041814 */
[----:B------:R-:W-:Y:S01]  /*bb40*/  HMMA.16816.F32.BF16 R112, R4, R34, R16 ;  /* 0x000000220470723c */ /* 0x000fe20000041810 */
[----:B-----5:R-:W-:-:S04]  /*bb50*/  FFMA.FTZ R3, R74, c[0x0][0x2d0], -R0 ;  /* 0x0000b4004a037a23 */ /* 0x020fc80000010800 */
[----:B------:R1:W-:Y:S03]  /*bb60*/  MUFU.EX2 R8, R3 ;  /* 0x0000000300087308 */ /* 0x0003e60000000800 */
[C---:B------:R-:W-:Y:S08]  /*bb70*/  HMMA.16816.F32.BF16 R120, R4.reuse, R60, R28 ;  /* 0x0000003c0478723c */ /* 0x040ff0000004181c */
[----:B------:R-:W-:Y:S01]  /*bb80*/  HMMA.16816.F32.BF16 R116, R4, R62, R24 ;  /* 0x0000003e0474723c */ /* 0x000fe20000041818 */
[----:B------:R-:W5:Y:S01]  /*bb90*/  LDSM.16.MT88.4 R60, [R229+0x2000] ;  /* 0x00200000e53c783b */ /* 0x000f620000004200 */
[----:B-1----:R-:W-:-:S06]  /*bba0*/  FFMA.FTZ R3, R73, c[0x0][0x2d0], -R0 ;  /* 0x0000b40049037a23 */ /* 0x002fcc0000010800 */
[C---:B----4-:R-:W-:Y:S01]  /*bbb0*/  HMMA.16816.F32.BF16 R44, R12.reuse, R36, RZ ;  /* 0x000000240c2c723c */ /* 0x050fe200000418ff */
[----:B------:R1:W4:Y:S07]  /*bbc0*/  MUFU.EX2 R141, R3 ;  /* 0x00000003008d7308 */ /* 0x00032e0000000800 */
[C---:B------:R-:W-:Y:S01]  /*bbd0*/  HMMA.16816.F32.BF16 R32, R12.reuse, R38, RZ ;  /* 0x000000260c20723c */ /* 0x040fe200000418ff */
[----:B------:R-:W2:Y:S07]  /*bbe0*/  LDSM.16.MT88.4 R36, [R160+0x2800] ;  /* 0x00280000a024783b */ /* 0x000eae0000004200 */
[----:B------:R-:W-:Y:S01]  /*bbf0*/  HMMA.16816.F32.BF16 R24, R12, R54, RZ ;  /* 0x000000360c18723c */ /* 0x000fe200000418ff */
[----:B-1----:R-:W-:-:S07]  /*bc00*/  FFMA.FTZ R3, R72, c[0x0][0x2d0], -R0 ;  /* 0x0000b40048037a23 */ /* 0x002fce0000010800 */
[C---:B------:R-:W-:Y:S08]  /*bc10*/  HMMA.16816.F32.BF16 R16, R12.reuse, R58, RZ ;  /* 0x0000003a0c10723c */ /* 0x040ff000000418ff */
[C---:B------:R-:W-:Y:S01]  /*bc20*/  HMMA.16816.F32.BF16 R20, R12.reuse, R56, RZ ;  /* 0x000000380c14723c */ /* 0x040fe200000418ff */
[----:B------:R-:W1:Y:S07]  /*bc30*/  LDSM.16.MT88.4 R56, [R159+0x4800] ;  /* 0x004800009f38783b */ /* 0x000e6e0000004200 */
[----:B------:R-:W-:Y:S08]  /*bc40*/  HMMA.16816.F32.BF16 R28, R12, R52, RZ ;  /* 0x000000340c1c723c */ /* 0x000ff000000418ff */
[C---:B------:R-:W-:Y:S01]  /*bc50*/  HMMA.16816.F32.BF16 R108, R4.reuse, R70, R32 ;  /* 0x00000046046c723c */ /* 0x040fe20000041820 */
[----:B------:R-:W1:Y:S07]  /*bc60*/  LDSM.16.MT88.4 R32, [R225+0x4000] ;  /* 0x00400000e120783b */ /* 0x000e6e0000004200 */
[----:B--2---:R-:W-:Y:S08]  /*bc70*/  HMMA.16816.F32.BF16 R100, R4, R42, R24 ;  /* 0x0000002a0464723c */ /* 0x004ff00000041818 */
[----:B-----5:R-:W-:Y:S08]  /*bc80*/  HMMA.16816.F32.BF16 R52, R12, R60, RZ ;  /* 0x0000003c0c34723c */ /* 0x020ff000000418ff */
[----:B------:R-:W-:Y:S08]  /*bc90*/  HMMA.16816.F32.BF16 R168, R4, R38, R16 ;  /* 0x0000002604a8723c */ /* 0x000ff00000041810 */
[----:B------:R-:W-:Y:S08]  /*bca0*/  HMMA.16816.F32.BF16 R24, R12, R62, RZ ;  /* 0x0000003e0c18723c */ /* 0x000ff000000418ff */
[----:B------:R-:W-:Y:S08]  /*bcb0*/  HMMA.16816.F32.BF16 R88, R4, R36, R20 ;  /* 0x000000240458723c */ /* 0x000ff00000041814 */
[C---:B------:R-:W-:Y:S08]  /*bcc0*/  HMMA.16816.F32.BF16 R16, R12.reuse, R50, RZ ;  /* 0x000000320c10723c */ /* 0x040ff000000418ff */
[----:B------:R-:W-:Y:S01]  /*bcd0*/  HMMA.16816.F32.BF16 R20, R12, R48, RZ ;  /* 0x000000300c14723c */ /* 0x000fe200000418ff */
[----:B------:R-:W-:Y:S07]  /*bce0*/  LDSM.16.MT88.4 R48, [R160+0x4800] ;  /* 0x00480000a030783b */ /* 0x000fee0000004200 */
[C---:B------:R-:W-:Y:S01]  /*bcf0*/  HMMA.16816.F32.BF16 R80, R4.reuse, R40, R28 ;  /* 0x000000280450723c */ /* 0x040fe2000004181c */
[----:B------:R-:W-:Y:S07]  /*bd00*/  LDSM.16.MT88.4 R28, [R225+0x4800] ;  /* 0x00480000e11c783b */ /* 0x000fee0000004200 */
[C---:B------:R-:W-:Y:S01]  /*bd10*/  HMMA.16816.F32.BF16 R84, R4.reuse, R68, R44 ;  /* 0x000000440454723c */ /* 0x040fe2000004182c */
[----:B------:R-:W2:Y:S07]  /*bd20*/  LDSM.16.MT88.4 R44, [R160+0x4000] ;  /* 0x00400000a02c783b */ /* 0x000eae0000004200 */
[C---:B------:R-:W-:Y:S08]  /*bd30*/  HMMA.16816.F32.BF16 R96, R4.reuse, R64, R52 ;  /* 0x000000400460723c */ /* 0x040ff00000041834 */
[C---:B------:R-:W-:Y:S08]  /*bd40*/  HMMA.16816.F32.BF16 R92, R4.reuse, R66, R24 ;  /* 0x00000042045c723c */ /* 0x040ff00000041818 */
[C---:B-1----:R-:W-:Y:S08]  /*bd50*/  HMMA.16816.F32.BF16 R64, R4.reuse, R58, R16 ;  /* 0x0000003a0440723c */ /* 0x042ff00000041810 */
[----:B------:R-:W-:Y:S01]  /*bd60*/  HMMA.16816.F32.BF16 R68, R4, R56, R20 ;  /* 0x000000380444723c */ /* 0x000fe20000041814 */
[----:B------:R1:W5:Y:S07]  /*bd70*/  LDSM.16.MT88.4 R20, [R140+0x4000] ;  /* 0x004000008c14783b */ /* 0x00036e0000004200 */
[C---:B------:R-:W-:Y:S08]  /*bd80*/  HMMA.16816.F32.BF16 R16, R12.reuse, R32, RZ ;  /* 0x000000200c10723c */ /* 0x040ff000000418ff */
[C---:B------:R-:W-:Y:S08]  /*bd90*/  HMMA.16816.F32.BF16 R40, R12.reuse, R34, RZ ;  /* 0x000000220c28723c */ /* 0x040ff000000418ff */
[----:B--2---:R-:W-:Y:S01]  /*bda0*/  HMMA.16816.F32.BF16 R36, R12, R44, RZ ;  /* 0x0000002c0c24723c */ /* 0x004fe200000418ff */
[----:B-1----:R1:W-:Y:S07]  /*bdb0*/  MUFU.EX2 R140, R3 ;  /* 0x00000003008c7308 */ /* 0x0023ee0000000800 */
[----:B------:R-:W-:Y:S01]  /*bdc0*/  HMMA.16816.F32.BF16 R56, R4, R28, R16 ;  /* 0x0000001c0438723c */ /* 0x000fe20000041810 */
[----:B------:R-:W2:Y:S07]  /*bdd0*/  LDSM.16.MT88.4 R16, [R229+0x4800] ;  /* 0x00480000e510783b */ /* 0x000eae0000004200 */
[----:B------:R-:W-:Y:S01]  /*bde0*/  HMMA.16816.F32.BF16 R32, R12, R46, RZ ;  /* 0x0000002e0c20723c */ /* 0x000fe200000418ff */
[----:B-1----:R-:W-:-:S04]  /*bdf0*/  FFMA.FTZ R3, R75, c[0x0][0x2d0], -R0 ;  /* 0x0000b4004b037a23 */ /* 0x002fc80000010800 */
[----:B------:R1:W1:Y:S03]  /*be00*/  MUFU.EX2 R142, R3 ;  /* 0x00000003008e7308 */ /* 0x0002660000000800 */
[C---:B-----5:R-:W-:Y:S08]  /*be10*/  HMMA.16816.F32.BF16 R24, R12.reuse, R20, RZ ;  /* 0x000000140c18723c */ /* 0x060ff000000418ff */
[----:B------:R-:W-:Y:S01]  /*be20*/  HMMA.16816.F32.BF16 R12, R12, R22, RZ ;  /* 0x000000160c0c723c */ /* 0x000fe200000418ff */
[----:B------:R-:W-:Y:S01]  /*be30*/  LDSM.16.MT88.4 R20, [R225+0x5000] ;  /* 0x00500000e114783b */ /* 0x000fe20000004200 */
[----:B-1----:R-:W-:-:S06]  /*be40*/  FFMA.FTZ R3, R178, c[0x0][0x2d0], -R2 ;  /* 0x0000b400b2037a23 */ /* 0x002fcc0000010802 */
[C---:B------:R-:W-:Y:S01]  /*be50*/  HMMA.16816.F32.BF16 R36, R4.reuse, R48, R36 ;  /* 0x000000300424723c */ /* 0x040fe20000041824 */
[----:B------:R1:W-:Y:S07]  /*be60*/  MUFU.EX2 R189, R3 ;  /* 0x0000000300bd7308 */ /* 0x0003ee0000000800 */
[C---:B------:R-:W-:Y:S08]  /*be70*/  HMMA.16816.F32.BF16 R48, R4.reuse, R50, R32 ;  /* 0x000000320430723c */ /* 0x040ff00000041820 */
[----:B--2---:R-:W-:Y:S01]  /*be80*/  HMMA.16816.F32.BF16 R32, R4, R16, R24 ;  /* 0x000000100420723c */ /* 0x004fe20000041818 */
[----:B-1----:R-:W-:-:S04]  /*be90*/  FFMA.FTZ R3, R177, c[0x0][0x2d0], -R2 ;  /* 0x0000b400b1037a23 */ /* 0x002fc80000010802 */
[----:B------:R1:W2:Y:S03]  /*bea0*/  MUFU.EX2 R177, R3 ;  /* 0x0000000300b17308 */ /* 0x0002a60000000800 */
[C---:B------:R-:W-:Y:S01]  /*beb0*/  HMMA.16816.F32.BF16 R24, R4.reuse, R18, R12 ;  /* 0x000000120418723c */ /* 0x040fe2000004180c */
[----:B------:R-:W5:Y:S04]  /*bec0*/  LDSM.16.MT88.4 R12, [R159+0x1000] ;  /* 0x001000009f0c783b */ /* 0x000f680000004200 */
[----:B------:R-:W2:Y:S03]  /*bed0*/  LDSM.16.MT88.4 R16, [R225+0x1000] ;  /* 0x00100000e110783b */ /* 0x000ea60000004200 */
[----:B------:R-:W-:Y:S01]  /*bee0*/  HMMA.16816.F32.BF16 R40, R4, R30, R40 ;  /* 0x0000001e0428723c */ /* 0x000fe20000041828 */
[----:B-1----:R-:W-:-:S06]  /*bef0*/  FFMA.FTZ R3, R176, c[0x0][0x2d0], -R2 ;  /* 0x0000b400b0037a23 */ /* 0x002fcc0000010802 */
[----:B---3--:R-:W-:Y:S01]  /*bf00*/  F2FP.BF16.PACK_AB R4, R187, R185 ;  /* 0x000000b9bb04723e */ /* 0x008fe200000010ff */
[----:B------:R-:W-:Y:S01]  /*bf10*/  FFMA.FTZ R2, R163, c[0x0][0x2d0], -R2 ;  /* 0x0000b400a3027a23 */ /* 0x000fe20000010802 */
[----:B------:R-:W-:Y:S01]  /*bf20*/  F2FP.BF16.PACK_AB R6, R188, R186 ;  /* 0x000000babc06723e */ /* 0x000fe200000010ff */
[----:B------:R-:W-:Y:S01]  /*bf30*/  MUFU.EX2 R176, R3 ;  /* 0x0000000300b07308 */ /* 0x000fe20000000800 */
[----:B----4-:R-:W-:Y:S02]  /*bf40*/  F2FP.BF16.PACK_AB R5, R141, R8 ;  /* 0x000000088d05723e */ /* 0x010fe400000010ff */
[----:B------:R-:W-:-:S07]  /*bf50*/  F2FP.BF16.PACK_AB R7, R142, R140 ;  /* 0x0000008c8e07723e */ /* 0x000fce00000010ff */
[C---:B-----5:R-:W-:Y:S08]  /*bf60*/  HMMA.16816.F32.BF16 R128, R4.reuse, R12, R128 ;  /* 0x0000000c0480723c */ /* 0x060ff00000041880 */
[C---:B------:R-:W-:Y:S01]  /*bf70*/  HMMA.16816.F32.BF16 R28, R4.reuse, R14, R144 ;  /* 0x0000000e041c723c */ /* 0x040fe20000041890 */
[----:B------:R-:W1:Y:S07]  /*bf80*/  LDSM.16.MT88.4 R12, [R160+0x1000] ;  /* 0x00100000a00c783b */ /* 0x000e6e0000004200 */
[C---:B--2---:R-:W-:Y:S08]  /*bf90*/  HMMA.16816.F32.BF16 R124, R4.reuse, R16, R124 ;  /* 0x00000010047c723c */ /* 0x044ff0000004187c */
[C---:B------:R-:W-:Y:S01]  /*bfa0*/  HMMA.16816.F32.BF16 R44, R4.reuse, R18, R132 ;  /* 0x00000012042c723c */ /* 0x040fe20000041884 */
[----:B------:R-:W2:Y:S04]  /*bfb0*/  LDSM.16.MT88.4 R16, [R229+0x1000] ;  /* 0x00100000e510783b */ /* 0x000ea80000004200 */
[----:B------:R-:W-:Y:S03]  /*bfc0*/  LDSM.16.MT88.4 R132, [R229+0x1800] ;  /* 0x00180000e584783b */ /* 0x000fe60000004200 */
[C---:B-1----:R-:W-:Y:S08]  /*bfd0*/  HMMA.16816.F32.BF16 R120, R4.reuse, R12, R120 ;  /* 0x0000000c0478723c */ /* 0x042ff00000041878 */
[C---:B------:R-:W-:Y:S01]  /*bfe0*/  HMMA.16816.F32.BF16 R52, R4.reuse, R14, R116 ;  /* 0x0000000e0434723c */ /* 0x040fe20000041874 */
[----:B------:R-:W1:Y:S04]  /*bff0*/  LDSM.16.MT88.4 R12, [R159+0x3000] ;  /* 0x003000009f0c783b */ /* 0x000e680000004200 */
[----:B------:R-:W-:Y:S03]  /*c000*/  LDSM.16.MT88.4 R116, [R225+0x1800] ;  /* 0x00180000e174783b */ /* 0x000fe60000004200 */
        /* <DEDUP_REMOVED lines=10> */
[----:B------:R-:W2:Y:S06]  /*c0b0*/  LDSM.16.MT88.4 R16, [R229+0x3000] ;  /* 0x00300000e510783b */ /* 0x000eac0000004200 */
[----:B------:R-:W-:Y:S01]  /*c0c0*/  F2FP.BF16.PACK_AB R100, R177, R189 ;  /* 0x000000bdb164723e */ /* 0x000fe200000010ff */
        /* <DEDUP_REMOVED lines=8> */
[C---:B-1----:R-:W-:Y:S01]  /*c150*/  HMMA.16816.F32.BF16 R144, R4.reuse, R12, R68 ;  /* 0x0000000c0490723c */ /* 0x042fe20000041844 */
[----:B------:R-:W-:Y:S07]  /*c160*/  LDSM.16.MT88.4 R68, [R229+0x3800] ;  /* 0x00380000e544783b */ /* 0x000fee0000004200 */
[C---:B------:R-:W-:Y:S01]  /*c170*/  HMMA.16816.F32.BF16 R92, R4.reuse, R14, R64 ;  /* 0x0000000e045c723c */ /* 0x040fe20000041840 */
[----:B------:R-:W1:Y:S07]  /*c180*/  LDSM.16.MT88.4 R12, [R229+0x5000] ;  /* 0x00500000e50c783b */ /* 0x000e6e0000004200 */
[C---:B--2---:R-:W-:Y:S08]  /*c190*/  HMMA.16816.F32.BF16 R36, R4.reuse, R16, R36 ;  /* 0x000000100424723c */ /* 0x044ff00000041824 */
[C---:B------:R-:W-:Y:S08]  /*c1a0*/  HMMA.16816.F32.BF16 R16, R4.reuse, R18, R48 ;  /* 0x000000120410723c */ /* 0x040ff00000041830 */
[C---:B-1----:R-:W-:Y:S08]  /*c1b0*/  HMMA.16816.F32.BF16 R32, R4.reuse, R12, R32 ;  /* 0x0000000c0420723c */ /* 0x042ff00000041820 */
[----:B------:R-:W-:Y:S01]  /*c1c0*/  HMMA.16816.F32.BF16 R24, R4, R14, R24 ;  /* 0x0000000e0418723c */ /* 0x000fe20000041818 */
[----:B------:R1:W2:Y:S01]  /*c1d0*/  MUFU.EX2 R7, R2 ;  /* 0x0000000200077308 */ /* 0x0002a20000000800 */
[----:B------:R-:W-:Y:S01]  /*c1e0*/  LDSM.16.MT88.4 R12, [R229+0x5800] ;  /* 0x00580000e50c783b */ /* 0x000fe20000004200 */
[----:B-1----:R-:W-:Y:S01]  /*c1f0*/  FFMA.FTZ R2, R161, c[0x0][0x2d0], -R0 ;  /* 0x0000b400a1027a23 */ /* 0x002fe20000010800 */
[----:B--2---:R-:W-:-:S05]  /*c200*/  F2FP.BF16.PACK_AB R102, R7, R176 ;  /* 0x000000b00766723e */ /* 0x004fca00000010ff */
[----:B------:R1:W-:Y:S02]  /*c210*/  MUFU.EX2 R3, R2 ;  /* 0x0000000200037308 */ /* 0x0003e40000000800 */
[----:B-1----:R-:W-:-:S06]  /*c220*/  FFMA.FTZ R2, R149, c[0x0][0x2d0], -R0 ;  /* 0x0000b40095027a23 */ /* 0x002fcc0000010800 */
[----:B------:R1:W2:Y:S02]  /*c230*/  MUFU.EX2 R4, R2 ;  /* 0x0000000200047308 */ /* 0x0002a40000000800 */
[--C-:B-1----:R-:W-:Y:S01]  /*c240*/  FFMA.FTZ R2, R162, c[0x0][0x2d0], -R0.reuse ;  /* 0x0000b400a2027a23 */ /* 0x102fe20000010800 */
[----:B--2---:R-:W-:Y:S01]  /*c250*/  F2FP.BF16.PACK_AB R101, R4, R3 ;  /* 0x000000030465723e */ /* 0x004fe200000010ff */
[----:B------:R-:W-:-:S04]  /*c260*/  FFMA.FTZ R0, R150, c[0x0][0x2d0], -R0 ;  /* 0x0000b40096007a23 */ /* 0x000fc80000010800 */
[----:B------:R-:W-:Y:S08]  /*c270*/  MUFU.EX2 R6, R2 ;  /* 0x0000000200067308 */ /* 0x000ff00000000800 */
[----:B------:R-:W1:Y:S02]  /*c280*/  MUFU.EX2 R5, R0 ;  /* 0x0000000000057308 */ /* 0x000e640000000800 */
[----:B-1----:R-:W-:Y:S01]  /*c290*/  F2FP.BF16.PACK_AB R103, R5, R6 ;  /* 0x000000060567723e */ /* 0x002fe200000010ff */
[----:B------:R-:W-:-:S04]  /*c2a0*/  FADD.FTZ R0, R193, R192 ;  /* 0x000000c0c1007221 */ /* 0x000fc80000010000 */
[----:B------:R-:W-:Y:S02]  /*c2b0*/  FADD.FTZ R2, R191, R0 ;  /* 0x00000000bf027221 */ /* 0x000fe40000010000 */
        /* <DEDUP_REMOVED lines=8> */
[----:B------:R-:W-:Y:S02]  /*c340*/  FADD.FTZ R2, R198, R2 ;  /* 0x00000002c6027221 */ /* 0x000fe40000010000 */
[----:B------:R-:W-:Y:S02]  /*c350*/  FADD.FTZ R0, R179, R0 ;  /* 0x00000000b3007221 */ /* 0x000fe40000010000 */
[C---:B------:R-:W-:Y:S01]  /*c360*/  HMMA.16816.F32.BF16 R120, R100.reuse, R112, R120 ;  /* 0x000000706478723c */ /* 0x040fe20000041878 */
[----:B------:R-:W-:Y:S02]  /*c370*/  FADD.FTZ R2, R194, R2 ;  /* 0x00000002c2027221 */ /* 0x000fe40000010000 */
[----:B------:R-:W-:Y:S02]  /*c380*/  FADD.FTZ R0, R183, R0 ;  /* 0x00000000b7007221 */ /* 0x000fe40000010000 */
[----:B------:R-:W-:Y:S02]  /*c390*/  FADD.FTZ R2, R195, R2 ;  /* 0x00000002c3027221 */ /* 0x000fe40000010000 */
[----:B------:R-:W-:Y:S01]  /*c3a0*/  FADD.FTZ R0, R181, R0 ;  /* 0x00000000b5007221 */ /* 0x000fe20000010000 */
[----:B------:R-:W-:Y:S01]  /*c3b0*/  HMMA.16816.F32.BF16 R112, R100, R114, R52 ;  /* 0x000000726470723c */ /* 0x000fe20000041834 */
[----:B------:R-:W2:Y:S01]  /*c3c0*/  LDSM.16.MT88.4 R52, [R225+0x3800] ;  /* 0x00380000e134783b */ /* 0x000ea20000004200 */
        /* <DEDUP_REMOVED lines=9> */
[----:B------:R-:W3:Y:S01]  /*c460*/  LDSM.16.MT88.4 R60, [R160+0x3800] ;  /* 0x00380000a03c783b */ /* 0x000ee20000004200 */
[----:B------:R-:W-:-:S02]  /*c470*/  FADD.FTZ R0, R140, R0 ;  /* 0x000000008c007221 */ /* 0x000fc40000010000 */
[----:B------:R-:W-:Y:S02]  /*c480*/  FADD.FTZ R189, R189, R2 ;  /* 0x00000002bdbd7221 */ /* 0x000fe40000010000 */
[----:B------:R-:W-:Y:S02]  /*c490*/  FADD.FTZ R0, R142, R0 ;  /* 0x000000008e007221 */ /* 0x000fe40000010000 */
[----:B------:R-:W-:Y:S01]  /*c4a0*/  FADD.FTZ R189, R177, R189 ;  /* 0x000000bdb1bd7221 */ /* 0x000fe20000010000 */
[C---:B-1----:R-:W-:Y:S01]  /*c4b0*/  HMMA.16816.F32.BF16 R40, R100.reuse, R44, R72 ;  /* 0x0000002c6428723c */ /* 0x042fe20000041848 */
[----:B------:R-:W-:Y:S01]  /*c4c0*/  FADD.FTZ R2, R3, R0 ;  /* 0x0000000003027221 */ /* 0x000fe20000010000 */
[----:B------:R-:W-:Y:S01]  /*c4d0*/  IADD3 R0, R190, -0x3, RZ ;  /* 0xfffffffdbe007810 */ /* 0x000fe20007ffe0ff */
[----:B------:R-:W-:Y:S02]  /*c4e0*/  FADD.FTZ R189, R176, R189 ;  /* 0x000000bdb0bd7221 */ /* 0x000fe40000010000 */
[----:B------:R-:W-:Y:S01]  /*c4f0*/  FADD.FTZ R2, R4, R2 ;  /* 0x0000000204027221 */ /* 0x000fe20000010000 */
[----:B------:R-:W-:Y:S01]  /*c500*/  ISETP.GE.AND P0, PT, R0, R199, PT ;  /* 0x000000c70000720c */ /* 0x000fe20003f06270 */
[----:B------:R-:W-:Y:S01]  /*c510*/  FADD.FTZ R189, R7, R189 ;  /* 0x000000bd07bd7221 */ /* 0x000fe20000010000 */
[----:B------:R-:W-:Y:S01]  /*c520*/  HMMA.16816.F32.BF16 R44, R100, R46, R76 ;  /* 0x0000002e642c723c */ /* 0x000fe2000004184c */
[----:B------:R-:W1:Y:S01]  /*c530*/  LDSM.16.MT88.4 R76, [R159+0x5800] ;  /* 0x005800009f4c783b */ /* 0x000e620000004200 */
[----:B------:R-:W-:-:S04]  /*c540*/  FADD.FTZ R2, R6, R2 ;  /* 0x0000000206027221 */ /* 0x000fc80000010000 */
[----:B------:R-:W-:Y:S02]  /*c550*/  FADD.FTZ R198, R5, R2 ;  /* 0x0000000205c67221 */ /* 0x000fe40000010000 */
[C---:B--2---:R-:W-:Y:S08]  /*c560*/  HMMA.16816.F32.BF16 R48, R100.reuse, R52, R80 ;  /* 0x000000346430723c */ /* 0x044ff00000041850 */
[C---:B------:R-:W-:Y:S01]  /*c570*/  HMMA.16816.F32.BF16 R52, R100.reuse, R54, R84 ;  /* 0x000000366434723c */ /* 0x040fe20000041854 */
[----:B------:R-:W2:Y:S07]  /*c580*/  LDSM.16.MT88.4 R84, [R225+0x5800] ;  /* 0x00580000e154783b */ /* 0x000eae0000004200 */
[C---:B---3--:R-:W-:Y:S08]  /*c590*/  HMMA.16816.F32.BF16 R56, R100.reuse, R60, R88 ;  /* 0x0000003c6438723c */ /* 0x048ff00000041858 */
[C---:B------:R-:W-:Y:S08]  /*c5a0*/  HMMA.16816.F32.BF16 R128, R100.reuse, R108, R128 ;  /* 0x0000006c6480723c */ /* 0x040ff00000041880 */
[C---:B------:R-:W-:Y:S08]  /*c5b0*/  HMMA.16816.F32.BF16 R64, R100.reuse, R68, R172 ;  /* 0x000000446440723c */ /* 0x040ff000000418ac */
[C---:B-1----:R-:W-:Y:S08]  /*c5c0*/  HMMA.16816.F32.BF16 R72, R100.reuse, R76, R144 ;  /* 0x0000004c6448723c */ /* 0x042ff00000041890 */
[C---:B------:R-:W-:Y:S01]  /*c5d0*/  HMMA.16816.F32.BF16 R76, R100.reuse, R78, R92 ;  /* 0x0000004e644c723c */ /* 0x040fe2000004185c */
[----:B------:R-:W1:Y:S07]  /*c5e0*/  LDSM.16.MT88.4 R92, [R160+0x5800] ;  /* 0x00580000a05c783b */ /* 0x000e6e0000004200 */
[C---:B--2---:R-:W-:Y:S08]  /*c5f0*/  HMMA.16816.F32.BF16 R80, R100.reuse, R84, R96 ;  /* 0x000000546450723c */ /* 0x044ff00000041860 */
[C---:B------:R-:W-:Y:S08]  /*c600*/  HMMA.16816.F32.BF16 R108, R100.reuse, R110, R28 ;  /* 0x0000006e646c723c */ /* 0x040ff0000004181c */
[C---:B------:R-:W-:Y:S08]  /*c610*/  HMMA.16816.F32.BF16 R60, R100.reuse, R62, R168 ;  /* 0x0000003e643c723c */ /* 0x040ff000000418a8 */
[C---:B------:R-:W-:Y:S08]  /*c620*/  HMMA.16816.F32.BF16 R68, R100.reuse, R70, R164 ;  /* 0x000000466444723c */ /* 0x040ff000000418a4 */
[C---:B------:R-:W-:Y:S08]  /*c630*/  HMMA.16816.F32.BF16 R84, R100.reuse, R86, R20 ;  /* 0x000000566454723c */ /* 0x040ff00000041814 */
[C---:B-1----:R-:W-:Y:S08]  /*c640*/  HMMA.16816.F32.BF16 R88, R100.reuse, R92, R36 ;  /* 0x0000005c6458723c */ /* 0x042ff00000041824 */
[C---:B------:R-:W-:Y:S08]  /*c650*/  HMMA.16816.F32.BF16 R92, R100.reuse, R94, R16 ;  /* 0x0000005e645c723c */ /* 0x040ff00000041810 */
[C---:B------:R-:W-:Y:S08]  /*c660*/  HMMA.16816.F32.BF16 R96, R100.reuse, R12, R32 ;  /* 0x0000000c6460723c */ /* 0x040ff00000041820 */
[----:B------:R-:W-:Y:S01]  /*c670*/  HMMA.16816.F32.BF16 R100, R100, R14, R24 ;  /* 0x0000000e6464723c */ /* 0x000fe20000041818 */
[----:B------:R-:W-:Y:S07]  /*c680*/  @!UPT UIADD3 URZ, URZ, URZ, URZ ;  /* 0x0000003f3f3ff290 */ /* 0x000fee000fffe03f */
[----:B------:R-:W-:Y:S11]  /*c690*/  @!P0 BRA `(.L_x_1889) ;  /* 0x0000019000008947 */ /* 0x000ff60003800000 */
[----:B------:R-:W-:Y:S01]  /*c6a0*/  SHF.R.S32.HI R2, RZ, 0x1f, R0 ;  /* 0x0000001fff027819 */ /* 0x000fe20000011400 */
[----:B------:R-:W-:Y:S01]  /*c6b0*/  IMAD.WIDE.U32 R4, R0, c[0x0][0x1e0], RZ ;  /* 0x0000780000047a25 */ /* 0x000fe200078e00ff */
[----:B------:R-:W-:-:S02]  /*c6c0*/  ISETP.GE.AND P1, PT, R208, c[0x0][0x1d4], PT ;  /* 0x00007500d0007a0c */ /* 0x000fc40003f26270 */
[----:B------:R-:W-:Y:S01]  /*c6d0*/  LOP3.LUT P5, RZ, R213, 0x1, RZ, 0xc0, !PT ;  /* 0x00000001d5ff7812 */ /* 0x000fe200078ac0ff */
        /* <DEDUP_REMOVED lines=21> */
.L_x_1889:
[----:B------:R-:W-:Y:S05]  /*c830*/  BSYNC B0 ;  /* 0x0000000000007941 */ /* 0x000fea0003800000 */
.L_x_1888:
[----:B-1----:R-:W2:Y:S04]  /*c840*/  LDL R4, [R1+0x4] ;  /* 0x0000040001047983 */ /* 0x002ea80000100800 */
[----:B------:R-:W3:Y:S04]  /*c850*/  LDL R5, [R1+0x64] ;  /* 0x0000640001057983 */ /* 0x000ee80000100800 */
[----:B------:R-:W3:Y:S01]  /*c860*/  LDL R3, [R1+0x58] ;  /* 0x0000580001037983 */ /* 0x000ee20000100800 */
[----:B------:R-:W-:-:S02]  /*c870*/  ISETP.GE.AND P0, PT, R210, 0x1, PT ;  /* 0x00000001d200780c */ /* 0x000fc40003f06270 */
[----:B------:R-:W-:Y:S01]  /*c880*/  IADD3 R173, R190, -0x2, RZ ;  /* 0xfffffffebead7810 */ /* 0x000fe20007ffe0ff */
[----:B------:R-:W0:Y:S01]  /*c890*/  LDGDEPBAR ;  /* 0x00000000000079af */ /* 0x000e220000000000 */
[----:B--2---:R-:W-:-:S04]  /*c8a0*/  IMAD.SHL.U32 R4, R4, 0x80, RZ ;  /* 0x0000008004047824 */ /* 0x004fc800078e00ff */
[----:B------:R-:W-:-:S04]  /*c8b0*/  @P6 IMAD.HI.U32 R2, R4, c[0x0][0x2c8], RZ ;  /* 0x0000b20004026a27 */ /* 0x000fc800078e00ff */
[----:B------:R-:W-:Y:S01]  /*c8c0*/  IMAD.MOV.U32 R0, RZ, RZ, R4 ;  /* 0x000000ffff007224 */ /* 0x000fe200078e0004 */
[----:B------:R-:W-:-:S04]  /*c8d0*/  @P6 SHF.R.U32.HI R0, RZ, c[0x0][0x2cc], R2 ;  /* 0x0000b300ff006a19 */ /* 0x000fc80000011602 */
[----:B---3--:R-:W-:-:S04]  /*c8e0*/  IADD3 R2, -R3, R5, R0 ;  /* 0x0000000503027210 */ /* 0x008fc80007ffe100 */
        /* <DEDUP_REMOVED lines=12> */
.L_x_1892:
[----:B------:R-:W-:-:S13]  /*c9b0*/  ISETP.NE.AND P0, PT, R210, 0x1, PT ;  /* 0x00000001d200780c */ /* 0x000fda0003f05270 */
[----:B------:R-:W-:-:S05]  /*c9c0*/  @P0 IMAD.HI.U32 R2, R3, c[0x0][0x330], RZ ;  /* 0x0000cc0003020a27 */ /* 0x000fca00078e00ff */
[----:B------:R-:W-:Y:S02]  /*c9d0*/  @P0 SHF.R.U32.HI R3, RZ, c[0x0][0x334], R2 ;  /* 0x0000cd00ff030a19 */ /* 0x000fe40000011602 */
.L_x_1893:
[----:B------:R-:W-:Y:S05]  /*c9e0*/  BSYNC B0 ;  /* 0x0000000000007941 */ /* 0x000fea0003800000 */
.L_x_1891:
[----:B------:R-:W-:-:S05]  /*c9f0*/  IMAD R3, R3, R210, c[0x0][0x32c] ;  /* 0x0000cb0003037624 */ /* 0x000fca00078e02d2 */
[----:B------:R-:W-:-:S04]  /*ca00*/  IMNMX R0, R0, R3, PT ;  /* 0x0000000300007217 */ /* 0x000fc80003800200 */
.L_x_1890:
        /* <DEDUP_REMOVED lines=8> */
[----:B------:R-:W-:Y:S01]  /*ca90*/  IADD3 R197, P3, R204, 0x40, RZ ;  /* 0x00000040ccc57810 */ /* 0x000fe20007f7e0ff */
[----:B------:R-:W-:Y:S01]  /*caa0*/  IMAD.MOV.U32 R180, RZ, RZ, RZ ;  /* 0x000000ffffb47224 */ /* 0x000fe200078e00ff */
[----:B------:R-:W-:Y:S01]  /*cab0*/  IADD3 R193, P1, R202, 0x40, RZ ;  /* 0x00000040cac17810 */ /* 0x000fe20007f3e0ff */
[----:B------:R-:W-:Y:S01]  /*cac0*/  IMAD.MOV.U32 R150, RZ, RZ, 0x1 ;  /* 0x00000001ff967424 */ /* 0x000fe200078e00ff */
[----:B------:R-:W-:Y:S01]  /*cad0*/  IADD3 R195, P2, R204, 0x80, RZ ;  /* 0x00000080ccc37810 */ /* 0x000fe20007f5e0ff */
[----:B------:R-:W-:Y:S01]  /*cae0*/  IMAD.X R196, RZ, RZ, R206, P3 ;  /* 0x000000ffffc47224 */ /* 0x000fe200018e06ce */
[----:B------:R-:W-:Y:S01]  /*caf0*/  IADD3 R191, P0, R202, 0x80, RZ ;  /* 0x00000080cabf7810 */ /* 0x000fe20007f1e0ff */
[----:B------:R-:W-:Y:S01]  /*cb00*/  IMAD.X R192, RZ, RZ, R201, P1 ;  /* 0x000000ffffc07224 */ /* 0x000fe200008e06c9 */
[----:B------:R-:W-:Y:S02]  /*cb10*/  IADD3.X R194, RZ, R206, RZ, P2, !PT ;  /* 0x000000ceffc27210 */ /* 0x000fe400017fe4ff */
[----:B------:R-:W-:-:S02]  /*cb20*/  IADD3.X R190, RZ, R201, RZ, P0, !PT ;  /* 0x000000c9ffbe7210 */ /* 0x000fc400007fe4ff */
.L_x_1903:
[----:B------:R-:W-:Y:S04]  /*cb30*/  DEPBAR.LE SB0, 0x2 ;  /* 0x000080800000791a */ /* 0x000fe80000000000 */
[----:B------:R-:W-:Y:S01]  /*cb40*/  WARPSYNC 0xffffffff ;  /* 0xffffffff00007948 */ /* 0x000fe20003800000 */
[----:B------:R-:W-:Y:S01]  /*cb50*/  BAR.SYNC.DEFER_BLOCKING 0x0 ;  /* 0x0000000000007b1d */ /* 0x000fe20000010000 */
[----:B------:R-:W-:Y:S01]  /*cb60*/  IMAD R149, R150, 0x6000, RZ ;  /* 0x0000600096957824 */ /* 0x000fe200078e02ff */
[----:B------:R-:W-:Y:S01]  /*cb70*/  ISETP.GE.AND P0, PT, R199, R173, PT ;  /* 0x000000adc700720c */ /* 0x000fe20003f06270 */
[----:B------:R-:W-:Y:S01]  /*cb80*/  IMAD.MOV.U32 R176, RZ, RZ, c[0x0][0x32c] ;  /* 0x0000cb00ffb07624 */ /* 0x000fe200078e00ff */
[----:B------:R-:W-:Y:S01]  /*cb90*/  LOP3.LUT P5, RZ, R213, 0x1, RZ, 0xc0, !PT ;  /* 0x00000001d5ff7812 */ /* 0x000fe200078ac0ff */
[----:B------:R-:W-:Y:S03]  /*cba0*/  IMAD.IADD R0, R158, 0x1, R149 ;  /* 0x000000019e007824 */ /* 0x000fe600078e0295 */
[----:B------:R-:W-:Y:S01]  /*cbb0*/  ISETP.GE.AND P6, PT, R176, 0x1, PT ;  /* 0x00000001b000780c */ /* 0x000fe20003fc6270 */
[----:B------:R-:W-:Y:S04]  /*cbc0*/  IMAD.IADD R2, R156, 0x1, R0 ;  /* 0x000000019c027824 */ /* 0x000fe800078e0200 */
[----:B------:R-:W-:Y:S02]  /*cbd0*/  IMAD.IADD R148, R151, 0x1, R2 ;  /* 0x0000000197947824 */ /* 0x000fe400078e0202 */
[----:B------:R-:W-:Y:S02]  /*cbe0*/  @!P0 IADD3 R3, R173, -0x1, RZ ;  /* 0xffffffffad038810 */ /* 0x000fe40007ffe0ff */
[----:B------:R-:W-:Y:S02]  /*cbf0*/  @!P0 ISETP.GE.AND P4, PT, R208, c[0x0][0x1d4], PT ;  /* 0x00007500d0008a0c */ /* 0x000fe40003f86270 */
[----:B------:R-:W-:Y:S02]  /*cc00*/  @!P0 SHF.R.S32.HI R8, RZ, 0x1f, R3 ;  /* 0x0000001fff088819 */ /* 0x000fe40000011403 */
[----:B------:R-:W-:Y:S01]  /*cc10*/  @!P0 ISETP.GE.AND P3, PT, R212, c[0x0][0x1d4], PT ;  /* 0x00007500d4008a0c */ /* 0x000fe20003f66270 */
[----:B------:R-:W-:Y:S02]  /*cc20*/  LDSM.16.M88.4 R36, [R152] ;  /* 0x000000009824783b */ /* 0x000fe40000000200 */
[----:B------:R-:W-:Y:S04]  /*cc30*/  @!P0 IMAD R8, R8, c[0x0][0x208], RZ ;  /* 0x0000820008088a24 */ /* 0x000fe800078e02ff */
[C---:B------:R-:W-:Y:S01]  /*cc40*/  @!P0 IMAD R8, R3.reuse, c[0x0][0x20c], R8 ;  /* 0x0000830003088a24 */ /* 0x040fe200078e0208 */
[----:B------:R-:W1:Y:S06]  /*cc50*/  LDSM.16.M88.4 R12, [R0] ;  /* 0x00000000000c783b */ /* 0x000e6c0000000200 */
[----:B------:R-:W2:Y:S06]  /*cc60*/  LDSM.16.M88.4 R20, [R0+0x800] ;  /* 0x000800000014783b */ /* 0x000eac0000000200 */
[----:B------:R-:W3:Y:S06]  /*cc70*/  LDSM.16.M88.4 R28, [R0+0x1000] ;  /* 0x00100000001c783b */ /* 0x000eec0000000200 */
[----:B------:R-:W4:Y:S06]  /*cc80*/  LDSM.16.M88.4 R140, [R0+0x1800] ;  /* 0x00180000008c783b */ /* 0x000f2c0000000200 */
[----:B------:R-:W-:Y:S01]  /*cc90*/  LDSM.16.M88.4 R144, [R153] ;  /* 0x000000009990783b */ /* 0x000fe20000000200 */
[C---:B-1----:R-:W-:Y:S08]  /*cca0*/  HMMA.16816.F32.BF16 R4, R36.reuse, R12, RZ ;  /* 0x0000000c2404723c */ /* 0x042ff000000418ff */
[C---:B------:R-:W-:Y:S08]  /*ccb0*/  HMMA.16816.F32.BF16 R12, R36.reuse, R14, RZ ;  /* 0x0000000e240c723c */ /* 0x040ff000000418ff */
[C---:B--2---:R-:W-:Y:S08]  /*ccc0*/  HMMA.16816.F32.BF16 R16, R36.reuse, R20, RZ ;  /* 0x000000142410723c */ /* 0x044ff000000418ff */
[C---:B------:R-:W-:Y:S08]  /*ccd0*/  HMMA.16816.F32.BF16 R20, R36.reuse, R22, RZ ;  /* 0x000000162414723c */ /* 0x040ff000000418ff */
[C---:B---3--:R-:W-:Y:S08]  /*cce0*/  HMMA.16816.F32.BF16 R24, R36.reuse, R28, RZ ;  /* 0x0000001c2418723c */ /* 0x048ff000000418ff */
[C---:B------:R-:W-:Y:S08]  /*ccf0*/  HMMA.16816.F32.BF16 R28, R36.reuse, R30, RZ ;  /* 0x0000001e241c723c */ /* 0x040ff000000418ff */
[C---:B----4-:R-:W-:Y:S08]  /*cd00*/  HMMA.16816.F32.BF16 R32, R36.reuse, R140, RZ ;  /* 0x0000008c2420723c */ /* 0x050ff000000418ff */
[----:B------:R-:W-:Y:S01]  /*cd10*/  HMMA.16816.F32.BF16 R36, R36, R142, RZ ;  /* 0x0000008e2424723c */ /* 0x000fe200000418ff */
[----:B------:R-:W1:Y:S07]  /*cd20*/  LDSM.16.M88.4 R140, [R2] ;  /* 0x00000000028c783b */ /* 0x000e6e0000000200 */
        /* <DEDUP_REMOVED lines=9> */
[C---:B-1----:R-:W-:Y:S07]  /*cdc0*/  HMMA.16816.F32.BF16 R32, R144.reuse, R140, R32 ;  /* 0x0000008c9020723c */ /* 0x042fee0000041820 */
[----:B------:R-:W-:Y:S01]  /*cdd0*/  @!P0 IMAD.WIDE.U32 R140, R3, c[0x0][0x208], RZ ;  /* 0x00008200038c8a25 */ /* 0x000fe200078e00ff */
[----:B------:R-:W-:Y:S04]  /*cde0*/  HMMA.16816.F32.BF16 R36, R144, R142, R36 ;  /* 0x0000008e9024723c */ /* 0x000fe80000041824 */
[----:B------:R-:W-:Y:S03]  /*cdf0*/  @!P0 IADD3 R3, R141, R8, RZ ;  /* 0x000000088d038210 */ /* 0x000fe60007ffe0ff */
[----:B------:R-:W-:Y:S01]  /*ce00*/  @!P0 IMAD.MOV.U32 R146, RZ, RZ, c[0x0][0x208] ;  /* 0x00008200ff928624 */ /* 0x000fe200078e00ff */
[C---:B------:R-:W-:Y:S01]  /*ce10*/  @!P0 SHF.L.U64.HI R3, R140.reuse, 0x6, R3 ;  /* 0x000000068c038819 */ /* 0x040fe20000010203 */
[----:B------:R-:W-:Y:S03]  /*ce20*/  @!P0 IMAD.SHL.U32 R140, R140, 0x40, RZ ;  /* 0x000000408c8c8824 */ /* 0x000fe600078e00ff */
[----:B------:R-:W-:Y:S02]  /*ce30*/  @!P0 IMAD.MOV.U32 R147, RZ, RZ, c[0x0][0x20c] ;  /* 0x00008300ff938624 */ /* 0x000fe400078e00ff */
[----:B------:R-:W-:Y:S04]  /*ce40*/  @!P0 IADD3 R8, P2, R140, R204, RZ ;  /* 0x000000cc8c088210 */ /* 0x000fe80007f5e0ff */
[C---:B------:R-:W-:Y:S02]  /*ce50*/  @!P0 LEA R142, P1, R8.reuse, c[0x0][0x1f8], 0x1 ;  /* 0x00007e00088e8a11 */ /* 0x040fe400078208ff */
[----:B------:R-:W-:Y:S04]  /*ce60*/  @!P0 IADD3.X R141, R3, R206, RZ, P2, !PT ;  /* 0x000000ce038d8210 */ /* 0x000fe800017fe4ff */
[----:B------:R-:W-:Y:S01]  /*ce70*/  @!P0 LEA.HI.X R143, R8, c[0x0][0x1fc], R141, 0x1, P1 ;  /* 0x00007f00088f8a11 */ /* 0x000fe200008f0c8d */
[----:B------:R-:W-:Y:S01]  /*ce80*/  @!P0 IMAD R8, R180, 0x6000, R10 ;  /* 0x00006000b4088824 */ /* 0x000fe200078e020a */
[----:B------:R-:W-:Y:S04]  /*ce90*/  @!P0 IADD3 R141, P1, R140, R197, RZ ;  /* 0x000000c58c8d8210 */ /* 0x000fe80007f3e0ff */
[----:B------:R-:W-:Y:S01]  /*cea0*/  @!PT LDS RZ, [RZ] ;  /* 0x00000000fffff984 */ /* 0x000fe20000000800 */
[----:B------:R-:W-:Y:S01]  /*ceb0*/  @!PT LDS RZ, [RZ] ;  /* 0x00000000fffff984 */ /* 0x000fe20000000800 */
[----:B------:R-:W-:Y:S01]  /*cec0*/  @!PT LDS RZ, [RZ] ;  /* 0x00000000fffff984 */ /* 0x000fe20000000800 */
[----:B------:R1:W-:Y:S01]  /*ced0*/  @!P0 LDGSTS.E.BYPASS.LTC128B.128 [R8], [R142.64], !P4 ;  /* 0x000000008e088fae */ /* 0x0003e2000e101d4e */
[----:B------:R-:W-:Y:S02]  /*cee0*/  @!P0 LEA R144, P2, R141, c[0x0][0x1f8], 0x1 ;  /* 0x00007e008d908a11 */ /* 0x000fe400078408ff */
[----:B-1----:R-:W-:Y:S02]  /*cef0*/  @!P0 IADD3.X R143, R3, R196, RZ, P1, !PT ;  /* 0x000000c4038f8210 */ /* 0x002fe40000ffe4ff */
[----:B------:R-:W-:Y:S02]  /*cf00*/  @!P0 LEA R142, P1, R146, R140, 0x5 ;  /* 0x0000008c928e8211 */ /* 0x000fe400078228ff */
[----:B------:R-:W-:Y:S02]  /*cf10*/  @!P0 LEA.HI.X R145, R141, c[0x0][0x1fc], R143, 0x1, P2 ;  /* 0x00007f008d918a11 */ /* 0x000fe400010f0c8f */
[----:B------:R-:W-:Y:S02]  /*cf20*/  @!P0 IADD3 R140, P2, R140, R195, RZ ;  /* 0x000000c38c8c8210 */ /* 0x000fe40007f5e0ff */
[----:B------:R-:W-:Y:S01]  /*cf30*/  @!P0 LEA.HI.X R141, R146, R3, R147, 0x5, P1 ;  /* 0x00000003928d8211 */ /* 0x000fe200008f2c93 */
[----:B------:R1:W-:Y:S01]  /*cf40*/  @!P0 LDGSTS.E.BYPASS.LTC128B.128 [R8+0x2000], [R144.64], !P3 ;  /* 0x0200000090088fae */ /* 0x0003e2000d901d4e */
[----:B------:R-:W-:Y:S02]  /*cf50*/  @!P0 IADD3.X R3, R3, R194, RZ, P2, !PT ;  /* 0x000000c203038210 */ /* 0x000fe400017fe4ff */
[----:B------:R-:W-:Y:S05]  /*cf60*/  @!P0 IADD3 R143, P1, R142, R204, RZ ;  /* 0x000000cc8e8f8210 */ /* 0x000fea0007f3e0ff */
[----:B------:R-:W-:Y:S01]  /*cf70*/  @!P0 IMAD.X R147, R141, 0x1, R206, P1 ;  /* 0x000000018d938824 */ /* 0x000fe200008e06ce */
[C---:B------:R-:W-:Y:S04]  /*cf80*/  @!P0 LEA R146, P1, R143.reuse, c[0x0][0x1f8], 0x1 ;  /* 0x00007e008f928a11 */ /* 0x040fe800078208ff */
[----:B------:R-:W-:Y:S02]  /*cf90*/  @!P0 LEA.HI.X R147, R143, c[0x0][0x1fc], R147, 0x1, P1 ;  /* 0x00007f008f938a11 */ /* 0x000fe400008f0c93 */
[C---:B-1----:R-:W-:Y:S04]  /*cfa0*/  @!P0 LEA R144, P2, R140.reuse, c[0x0][0x1f8], 0x1 ;  /* 0x00007e008c908a11 */ /* 0x042fe800078408ff */
[----:B------:R-:W-:Y:S02]  /*cfb0*/  @!P0 LEA.HI.X R145, R140, c[0x0][0x1fc], R3, 0x1, P2 ;  /* 0x00007f008c918a11 */ /* 0x000fe400010f0c03 */
[C---:B------:R-:W-:Y:S02]  /*cfc0*/  @!P0 IADD3 R143, P2, R142.reuse, R197, RZ ;  /* 0x000000c58e8f8210 */ /* 0x040fe40007f5e0ff */
[----:B------:R-:W-:Y:S01]  /*cfd0*/  @!P0 IADD3 R3, P1, R142, R195, RZ ;  /* 0x000000c38e038210 */ /* 0x000fe20007f3e0ff */
[----:B------:R1:W-:Y:S06]  /*cfe0*/  @!P0 LDGSTS.E.BYPASS.LTC128B.128 [R8+0x4000], [R144.64], !P5 ;  /* 0x0400000090088fae */ /* 0x0003ec000e901d4e */
[----:B------:R2:W-:Y:S01]  /*cff0*/  @!P0 LDGSTS.E.BYPASS.LTC128B.128 [R8+0x1000], [R146.64], !P4 ;  /* 0x0100000092088fae */ /* 0x0005e2000e101d4e */
[C---:B-1----:R-:W-:Y:S01]  /*d000*/  @!P0 IADD3.X R144, R141.reuse, R196, RZ, P2, !PT ;  /* 0x000000c48d908210 */ /* 0x042fe200017fe4ff */
[----:B------:R-:W-:Y:S01]  /*d010*/  @!P0 IMAD.X R141, R141, 0x1, R194, P1 ;  /* 0x000000018d8d8824 */ /* 0x000fe200008e06c2 */
[----:B------:R-:W-:Y:S02]  /*d020*/  @!P0 LEA R142, P2, R143, c[0x0][0x1f8], 0x1 ;  /* 0x00007e008f8e8a11 */ /* 0x000fe400078408ff */
[----:B------:R-:W-:Y:S02]  /*d030*/  @!P0 LEA R140, P1, R3, c[0x0][0x1f8], 0x1 ;  /* 0x00007e00038c8a11 */ /* 0x000fe400078208ff */
[----:B------:R-:W-:Y:S02]  /*d040*/  @!P0 LEA.HI.X R143, R143, c[0x0][0x1fc], R144, 0x1, P2 ;  /* 0x00007f008f8f8a11 */ /* 0x000fe400010f0c90 */
[----:B------:R-:W-:Y:S02]  /*d050*/  @!P0 LEA.HI.X R141, R3, c[0x0][0x1fc], R141, 0x1, P1 ;  /* 0x00007f00038d8a11 */ /* 0x000fe400008f0c8d */
[-C--:B------:R-:W-:Y:S01]  /*d060*/  IADD3 R3, R151, R0.reuse, RZ ;  /* 0x0000000097037210 */ /* 0x080fe20007ffe0ff */
[----:B------:R1:W-:Y:S06]  /*d070*/  @!P0 LDGSTS.E.BYPASS.LTC128B.128 [R8+0x3000], [R142.64], !P3 ;  /* 0x030000008e088fae */ /* 0x0003ec000d901d4e */
[----:B------:R1:W-:Y:S06]  /*d080*/  @!P0 LDGSTS.E.BYPASS.LTC128B.128 [R8+0x5000], [R140.64], !P5 ;  /* 0x050000008c088fae */ /* 0x0003ec000e901d4e */
[----:B--2---:R-:W-:Y:S06]  /*d090*/  LDSM.16.M88.4 R144, [R3] ;  /* 0x000000000390783b */ /* 0x004fec0000000200 */
[----:B------:R-:W0:Y:S06]  /*d0a0*/  LDGDEPBAR ;  /* 0x00000000000079af */ /* 0x000e2c0000000000 */
[----:B-1----:R-:W1:Y:S01]  /*d0b0*/  LDSM.16.M88.4 R140, [R155] ;  /* 0x000000009b8c783b */ /* 0x002e620000000200 */
[----:B------:R-:W-:Y:S01]  /*d0c0*/  IADD3 R8, R156, R0, R151 ;  /* 0x000000009c087210 */ /* 0x000fe20007ffe097 */
        /* <DEDUP_REMOVED lines=11> */
[----:B------:R-:W-:Y:S06]  /*d180*/  LDSM.16.M88.4 R140, [R154] ;  /* 0x000000009a8c783b */ /* 0x000fec0000000200 */
[----:B------:R-:W1:Y:S02]  /*d190*/  LDSM.16.M88.4 R144, [R148] ;  /* 0x000000009490783b */ /* 0x000e640000000200 */
        /* <DEDUP_REMOVED lines=11> */
[----:B------:R-:W-:Y:S06]  /*d250*/  LDSM.16.M88.4 R140, [R152+0x4000] ;  /* 0x00400000988c783b */ /* 0x000fec0000000200 */
[----:B------:R-:W1:Y:S02]  /*d260*/  LDSM.16.M88.4 R144, [R0+0x2000] ;  /* 0x002000000090783b */ /* 0x000e640000000200 */
        /* <DEDUP_REMOVED lines=60> */
[----:B------:R1:W2:Y:S06]  /*d630*/  LDSM.16.M88.4 R144, [R0+0x5800] ;  /* 0x005800000090783b */ /* 0x0002ac0000000200 */
[----:B-1----:R-:W3:Y:S01]  /*d640*/  LDL R0, [R1+0x4] ;  /* 0x0000040001007983 */ /* 0x002ee20000100800 */
[C---:B--2---:R-:W-:Y:S08]  /*d650*/  HMMA.16816.F32.BF16 R32, R140.reuse, R144, R32 ;  /* 0x000000908c20723c */ /* 0x044ff00000041820 */
        /* <DEDUP_REMOVED lines=11> */
[----:B------:R1:W2:Y:S03]  /*d710*/  LDSM.16.M88.4 R144, [R2+0x5800] ;  /* 0x005800000290783b */ /* 0x0002a60000000200 */
[----:B-1----:R-:W-:Y:S04]  /*d720*/  MOV R2, 0x1 ;  /* 0x0000000100027802 */ /* 0x002fe80000000f00 */
[----:B------:R-:W-:Y:S04]  /*d730*/  ISETP.NE.AND P0, PT, R2, c[0x0][0x2c4], PT ;  /* 0x0000b10002007a0c */ /* 0x000fe80003f05270 */
[----:B------:R-:W-:Y:S01]  /*d740*/  IADD3 R2, R180, 0x1, RZ ;  /* 0x00000001b4027810 */ /* 0x000fe20007ffe0ff */
        /* <DEDUP_REMOVED lines=19> */
[----:B------:R-:W1:Y:S11]  /*d880*/  LDSM.16.M88.4 R144, [R8+0x4800] ;  /* 0x004800000890783b */ /* 0x000e760000000200 */
[----:B------:R-:W-:Y:S04]  /*d890*/  @!UPT UIADD3 URZ, URZ, URZ, URZ ;  /* 0x0000003f3f3ff290 */ /* 0x000fe8000fffe03f */
[----:B------:R-:W-:Y:S02]  /*d8a0*/  FMUL.FTZ R4, R4, c[0x0][0x320] ;  /* 0x0000c80004047a20 */ /* 0x000fe40000410000 */
[----:B------:R-:W-:Y:S02]  /*d8b0*/  FMUL.FTZ R5, R5, c[0x0][0x320] ;  /* 0x0000c80005057a20 */ /* 0x000fe40000410000 */
[----:B------:R-:W2:Y:S01]  /*d8c0*/  MUFU.TANH R162, R4 ;  /* 0x0000000400a27308 */ /* 0x000ea20000002400 */
[----:B------:R-:W-:Y:S02]  /*d8d0*/  FMUL.FTZ R6, R6, c[0x0][0x320] ;  /* 0x0000c80006067a20 */ /* 0x000fe40000410000 */
[----:B------:R-:W-:Y:S02]  /*d8e0*/  FMUL.FTZ R7, R7, c[0x0][0x320] ;  /* 0x0000c80007077a20 */ /* 0x000fe40000410000 */
[----:B------:R-:W-:Y:S02]  /*d8f0*/  FMUL.FTZ R12, R12, c[0x0][0x320] ;  /* 0x0000c8000c0c7a20 */ /* 0x000fe40000410000 */
[----:B------:R-:W-:Y:S02]  /*d900*/  FMUL.FTZ R13, R13, c[0x0][0x320] ;  /* 0x0000c8000d0d7a20 */ /* 0x000fe40000410000 */
[----:B------:R-:W-:Y:S01]  /*d910*/  FMUL.FTZ R14, R14, c[0x0][0x320] ;  /* 0x0000c8000e0e7a20 */ /* 0x000fe20000410000 */
[----:B------:R-:W4:Y:S01]  /*d920*/  MUFU.TANH R161, R5 ;  /* 0x0000000500a17308 */ /* 0x000f220000002400 */
[----:B------:R-:W-:Y:S09]  /*d930*/  FMUL.FTZ R15, R15, c[0x0][0x320] ;  /* 0x0000c8000f0f7a20 */ /* 0x000ff20000410000 */
[----:B------:R-:W2:Y:S01]  /*d940*/  MUFU.TANH R175, R6 ;  /* 0x0000000600af7308 */ /* 0x000ea20000002400 */
[C---:B-1----:R-:W-:Y:S08]  /*d950*/  HMMA.16816.F32.BF16 R16, R140.reuse, R144, R16 ;  /* 0x000000908c10723c */ /* 0x042ff00000041810 */
[C---:B------:R-:W-:Y:S01]  /*d960*/  HMMA.16816.F32.BF16 R20, R140.reuse, R146, R20 ;  /* 0x000000928c14723c */ /* 0x040fe20000041814 */
[----:B------:R1:W1:Y:S10]  /*d970*/  MUFU.TANH R174, R7 ;  /* 0x0000000700ae7308 */ /* 0x0002740000002400 */
[----:B------:R-:W2:Y:S05]  /*d980*/  MUFU.TANH R148, R12 ;  /* 0x0000000c00947308 */ /* 0x000eaa0000002400 */
[----:B------:R-:W-:Y:S02]  /*d990*/  FMUL.FTZ R16, R16, c[0x0][0x320] ;  /* 0x0000c80010107a20 */ /* 0x000fe40000410000 */
[----:B------:R-:W-:Y:S02]  /*d9a0*/  FMUL.FTZ R17, R17, c[0x0][0x320] ;  /* 0x0000c80011117a20 */ /* 0x000fe40000410000 */
[----:B------:R-:W-:Y:S01]  /*d9b0*/  FMUL.FTZ R18, R18, c[0x0][0x320] ;  /* 0x0000c80012127a20 */ /* 0x000fe20000410000 */
[----:B------:R-:W2:Y:S01]  /*d9c0*/  MUFU.TANH R147, R13 ;  /* 0x0000000d00937308 */ /* 0x000ea20000002400 */
[----:B------:R-:W-:Y:S02]  /*d9d0*/  FMUL.FTZ R19, R19, c[0x0][0x320] ;  /* 0x0000c80013137a20 */ /* 0x000fe40000410000 */
[----:B------:R-:W-:Y:S01]  /*d9e0*/  FMUL.FTZ R20, R20, c[0x0][0x320] ;  /* 0x0000c80014147a20 */ /* 0x000fe20000410000 */
[----:B-1----:R-:W1:Y:S01]  /*d9f0*/  LDSM.16.M88.4 R4, [R8+0x5000] ;  /* 0x005000000804783b */ /* 0x002e620000000200 */
[----:B------:R-:W-:Y:S02]  /*da00*/  FMUL.FTZ R22, R22, c[0x0][0x320] ;  /* 0x0000c80016167a20 */ /* 0x000fe40000410000 */
[----:B------:R-:W-:Y:S03]  /*da10*/  FMUL.FTZ R23, R23, c[0x0][0x320] ;  /* 0x0000c80017177a20 */ /* 0x000fe60000410000 */
[----:B------:R-:W1:Y:S10]  /*da20*/  MUFU.TANH R172, R14 ;  /* 0x0000000e00ac7308 */ /* 0x000e740000002400 */
[----:B------:R5:W1:Y:S10]  /*da30*/  MUFU.TANH R171, R15 ;  /* 0x0000000f00ab7308 */ /* 0x000a740000002400 */
[----:B------:R-:W2:Y:S10]  /*da40*/  MUFU.TANH R146, R16 ;  /* 0x0000001000927308 */ /* 0x000eb40000002400 */
[----:B------:R-:W2:Y:S01]  /*da50*/  MUFU.TANH R145, R17 ;  /* 0x0000001100917308 */ /* 0x000ea20000002400 */
[----:B-----5:R-:W5:Y:S01]  /*da60*/  LDSM.16.M88.4 R12, [R8+0x5800] ;  /* 0x00580000080c783b */ /* 0x020f620000000200 */
[C---:B-1----:R-:W-:Y:S08]  /*da70*/  HMMA.16816.F32.BF16 R24, R140.reuse, R4, R24 ;  /* 0x000000048c18723c */ /* 0x042ff00000041818 */
[----:B------:R1:W1:Y:S01]  /*da80*/  MUFU.TANH R170, R18 ;  /* 0x0000001200aa7308 */ /* 0x0002620000002400 */
[----:B---3--:R-:W-:Y:S01]  /*da90*/  IMAD R4, R0, 0x80, R217 ;  /* 0x0000008000047824 */ /* 0x008fe200078e02d9 */
[C---:B------:R-:W-:Y:S04]  /*daa0*/  HMMA.16816.F32.BF16 R28, R140.reuse, R6, R28 ;  /* 0x000000068c1c723c */ /* 0x040fe8000004181c */
[----:B------:R-:W-:Y:S04]  /*dab0*/  IADD3 R4, R215, R4, R216 ;  /* 0x00000004d7047210 */ /* 0x000fe80007ffe0d8 */
[----:B------:R3:W2:Y:S01]  /*dac0*/  MUFU.TANH R169, R19 ;  /* 0x0000001300a97308 */ /* 0x0006a20000002400 */
[----:B------:R-:W-:Y:S03]  /*dad0*/  SHF.L.U32 R7, R173, 0x6, RZ ;  /* 0x00000006ad077819 */ /* 0x000fe600000006ff */
[----:B------:R-:W-:Y:S05]  /*dae0*/  @P0 IMAD.HI.U32 R0, R4, c[0x0][0x2c8], RZ ;  /* 0x0000b20004000a27 */ /* 0x000fea00078e00ff */
[----:B------:R-:W-:Y:S01]  /*daf0*/  @P0 SHF.R.U32.HI R4, RZ, c[0x0][0x2cc], R0 ;  /* 0x0000b300ff040a19 */ /* 0x000fe20000011600 */
[----:B------:R-:W-:Y:S01]  /*db00*/  FMUL.FTZ R27, R27, c[0x0][0x320] ;  /* 0x0000c8001b1b7a20 */ /* 0x000fe20000410000 */
[----:B------:R2:W2:Y:S01]  /*db10*/  MUFU.TANH R144, R20 ;  /* 0x0000001400907308 */ /* 0x0004a20000002400 */
[----:B------:R-:W-:Y:S02]  /*db20*/  FMUL.FTZ R26, R26, c[0x0][0x320] ;  /* 0x0000c8001a1a7a20 */ /* 0x000fe40000410000 */
[----:B------:R-:W2:Y:S01]  /*db30*/  SHFL.IDX PT, R3, R4, RZ, 0x1c1f ;  /* 0x001c1fff04037589 */ /* 0x000ea200000e0000 */
[----:B------:R-:W-:Y:S01]  /*db40*/  IADD3 R0, -R200, 0x1, -R7 ;  /* 0x00000001c8007810 */ /* 0x000fe20007ffe907 */
[----:B-1----:R-:W-:Y:S01]  /*db50*/  FMUL.FTZ R18, R25, c[0x0][0x320] ;  /* 0x0000c80019127a20 */ /* 0x002fe20000410000 */
[----:B------:R-:W-:Y:S01]  /*db60*/  ISETP.GE.AND P0, PT, R180, 0x1, PT ;  /* 0x00000001b400780c */ /* 0x000fe20003f06270 */
[----:B------:R-:W-:Y:S01]  /*db70*/  FMUL.FTZ R30, R30, c[0x0][0x320] ;  /* 0x0000c8001e1e7a20 */ /* 0x000fe20000410000 */
[----:B------:R-:W-:Y:S01]  /*db80*/  IADD3 R0, -R207, R0, R211 ;  /* 0x00000000cf007210 */ /* 0x000fe20007ffe1d3 */
[----:B------:R-:W-:Y:S01]  /*db90*/  FMUL.FTZ R31, R31, c[0x0][0x320] ;  /* 0x0000c8001f1f7a20 */ /* 0x000fe20000410000 */
[----:B------:R1:W1:Y:S01]  /*dba0*/  MUFU.TANH R165, R27 ;  /* 0x0000001b00a57308 */ /* 0x0002620000002400 */
[----:B------:R-:W-:Y:S01]  /*dbb0*/  FMUL.FTZ R17, R28, c[0x0][0x320] ;  /* 0x0000c8001c117a20 */ /* 0x000fe20000410000 */
[----:B------:R-:W-:Y:S01]  /*dbc0*/  IADD3 R5, R0, c[0x0][0x328], RZ ;  /* 0x0000ca0000057a10 */ /* 0x000fe20007ffe0ff */
[----:B------:R-:W-:Y:S01]  /*dbd0*/  FMUL.FTZ R16, R29, c[0x0][0x320] ;  /* 0x0000c8001d107a20 */ /* 0x000fe20000410000 */
[C---:B-----5:R-:W-:Y:S03]  /*dbe0*/  HMMA.16816.F32.BF16 R32, R140.reuse, R12, R32 ;  /* 0x0000000c8c20723c */ /* 0x060fe60000041820 */
[----:B---3--:R-:W-:Y:S01]  /*dbf0*/  FMUL.FTZ R19, R24, c[0x0][0x320] ;  /* 0x0000c80018137a20 */ /* 0x008fe20000410000 */
[----:B------:R-:W-:Y:S02]  /*dc00*/  IADD3 R8, R0, UR16, RZ ;  /* 0x0000001000087c10 */ /* 0x000fe4000fffe0ff */
[----:B------:R3:W1:Y:S01]  /*dc10*/  MUFU.TANH R163, R30 ;  /* 0x0000001e00a37308 */ /* 0x0006620000002400 */
[----:B------:R-:W-:Y:S01]  /*dc20*/  SEL R180, R2, RZ, !P0 ;  /* 0x000000ff02b47207 */ /* 0x000fe20004000000 */
[----:B------:R-:W-:Y:S04]  /*dc30*/  HMMA.16816.F32.BF16 R36, R140, R14, R36 ;  /* 0x0000000e8c24723c */ /* 0x000fe80000041824 */
[----:B--2---:R-:W-:Y:S01]  /*dc40*/  FMUL.FTZ R20, R21, c[0x0][0x320] ;  /* 0x0000c80015147a20 */ /* 0x004fe20000410000 */
[-C--:B------:R-:W-:Y:S02]  /*dc50*/  IADD3 R2, R5, R3.reuse, RZ ;  /* 0x0000000305027210 */ /* 0x080fe40007ffe0ff */
[----:B------:R-:W-:Y:S01]  /*dc60*/  IADD3 R0, R8, R3, RZ ;  /* 0x0000000308007210 */ /* 0x000fe20007ffe0ff */
[----:B------:R2:W2:Y:S08]  /*dc70*/  MUFU.TANH R164, R31 ;  /* 0x0000001f00a47308 */ /* 0x0004b00000002400 */
[----:B------:R-:W-:Y:S02]  /*dc80*/  FMUL.FTZ R28, R32, c[0x0][0x320] ;  /* 0x0000c800201c7a20 */ /* 0x000fe40000410000 */
[----:B------:R-:W4:Y:S01]  /*dc90*/  MUFU.TANH R20, R20 ;  /* 0x0000001400147308 */ /* 0x000f220000002400 */
[----:B------:R-:W-:Y:S02]  /*dca0*/  FMUL.FTZ R13, R33, c[0x0][0x320] ;  /* 0x0000c800210d7a20 */ /* 0x000fe40000410000 */
[----:B------:R-:W-:Y:S03]  /*dcb0*/  FMUL.FTZ R32, R34, c[0x0][0x320] ;  /* 0x0000c80022207a20 */ /* 0x000fe60000410000 */
[----:B------:R-:W-:Y:S02]  /*dcc0*/  FMUL.FTZ R12, R36, c[0x0][0x320] ;  /* 0x0000c800240c7a20 */ /* 0x000fe40000410000 */
[----:B-1----:R-:W-:Y:S02]  /*dcd0*/  FMUL.FTZ R27, R37, c[0x0][0x320] ;  /* 0x0000c800251b7a20 */ /* 0x002fe40000410000 */
[----:B------:R1:W1:Y:S01]  /*dce0*/  MUFU.TANH R168, R22 ;  /* 0x0000001600a87308 */ /* 0x0002620000002400 */
[----:B---3--:R-:W-:Y:S02]  /*dcf0*/  FMUL.FTZ R30, R38, c[0x0][0x320] ;  /* 0x0000c800261e7a20 */ /* 0x008fe40000410000 */
[----:B------:R-:W-:Y:S02]  /*dd00*/  FMUL.FTZ R29, R39, c[0x0][0x320] ;  /* 0x0000c800271d7a20 */ /* 0x000fe40000410000 */
[----:B--2---:R-:W-:Y:S05]  /*dd10*/  FMUL.FTZ R31, R35, c[0x0][0x320] ;  /* 0x0000c800231f7a20 */ /* 0x004fea0000410000 */
[----:B------:R2:W3:Y:S10]  /*dd20*/  MUFU.TANH R167, R23 ;  /* 0x0000001700a77308 */ /* 0x0004f40000002400 */
[----:B------:R-:W1:Y:S10]  /*dd30*/  MUFU.TANH R19, R19 ;  /* 0x0000001300137308 */ /* 0x000e740000002400 */
[----:B------:R-:W1:Y:S10]  /*dd40*/  MUFU.TANH R18, R18 ;  /* 0x0000001200127308 */ /* 0x000e740000002400 */
[----:B------:R2:W1:Y:S10]  /*dd50*/  MUFU.TANH R166, R26 ;  /* 0x0000001a00a67308 */ /* 0x0004740000002400 */
        /* <DEDUP_REMOVED lines=24> */
.L_x_1897:
[----:B------:R-:W-:Y:S04]  /*dee0*/  MOV R6, c[0x0][0x32c] ;  /* 0x0000cb0000067a02 */ /* 0x000fe80000000f00 */
[----:B------:R-:W-:Y:S11]  /*def0*/  ISETP.NE.AND P0, PT, R6, 0x1, PT ;  /* 0x000000010600780c */ /* 0x000ff60003f05270 */
[----:B------:R-:W-:Y:S02]  /*df00*/  @!UPT UIADD3 URZ, URZ, URZ, URZ ;  /* 0x0000003f3f3ff290 */ /* 0x000fe4000fffe03f */
[----:B------:R-:W-:Y:S05]  /*df10*/  @P0 IMAD.HI.U32 R6, R3, c[0x0][0x330], RZ ;  /* 0x0000cc0003060a27 */ /* 0x000fea00078e00ff */
[----:B------:R-:W-:Y:S02]  /*df20*/  @P0 SHF.R.U32.HI R3, RZ, c[0x0][0x334], R6 ;  /* 0x0000cd00ff030a19 */ /* 0x000fe40000011606 */
.L_x_1898:
[----:B------:R-:W-:Y:S05]  /*df30*/  BSYNC B0 ;  /* 0x0000000000007941 */ /* 0x000fea0003800000 */
.L_x_1896:
[----:B------:R-:W-:Y:S04]  /*df40*/  IMAD R3, R3, c[0x0][0x32c], -R7 ;  /* 0x0000cb0003037a24 */ /* 0x000fe800078e0a07 */
[----:B------:R-:W-:Y:S05]  /*df50*/  IMAD.IADD R3, R3, 0x1, -R200 ;  /* 0x0000000103037824 */ /* 0x000fea00078e0ac8 */
[----:B------:R-:W-:Y:S02]  /*df60*/  IMNMX R0, R0, R3, !PT ;  /* 0x0000000300007217 */ /* 0x000fe40007800200 */
[----:B------:R-:W-:Y:S04]  /*df70*/  IADD3 R3, R3, c[0x0][0x32c], RZ ;  /* 0x0000cb0003037a10 */ /* 0x000fe80007ffe0ff */
[----:B------:R-:W-:Y:S02]  /*df80*/  IMNMX R2, R2, R3, PT ;  /* 0x0000000302027217 */ /* 0x000fe40003800200 */
.L_x_1895:
[----:B--234-:R-:W-:Y:S01]  /*df90*/  ISETP.GT.AND P1, PT, R173, -0x1, PT ;  /* 0xffffffffad00780c */ /* 0x01cfe20003f24270 */
[----:B------:R-:W2:Y:S03]  /*dfa0*/  SHFL.IDX PT, R6, R4, 0x1, 0x1c1f ;  /* 0x003c1f0004067f89 */ /* 0x000ea600000e0000 */
[C---:B------:R-:W-:Y:S02]  /*dfb0*/  ISETP.GT.AND P0, PT, R0.reuse, RZ, P1 ;  /* 0x000000ff0000720c */ /* 0x040fe40000f04270 */
[----:B------:R-:W-:Y:S02]  /*dfc0*/  ISETP.GT.AND P2, PT, R0, 0x1, P1 ;  /* 0x000000010000780c */ /* 0x000fe40000f44270 */
[----:B------:R-:W-:Y:S02]  /*dfd0*/  ISETP.LT.OR P3, PT, R2, 0x1, P0 ;  /* 0x000000010200780c */ /* 0x000fe40000761670 */
[C---:B------:R-:W-:Y:S02]  /*dfe0*/  ISETP.GT.AND P0, PT, R0.reuse, 0x8, P1 ;  /* 0x000000080000780c */ /* 0x040fe40000f04270 */
[----:B------:R-:W-:Y:S02]  /*dff0*/  ISETP.GT.AND P5, PT, R0, 0x9, P1 ;  /* 0x000000090000780c */ /* 0x000fe40000fa4270 */
[----:B------:R-:W-:Y:S02]  /*e000*/  ISETP.LT.OR P2, PT, R2, 0x2, P2 ;  /* 0x000000020200780c */ /* 0x000fe40001741670 */
[----:B------:R-:W-:Y:S02]  /*e010*/  FSEL R15, R162, -INF , !P3 ;  /* 0xff800000a20f7808 */ /* 0x000fe40005800000 */
[----:B------:R-:W-:Y:S02]  /*e020*/  ISETP.GT.AND P4, PT, R0, 0x10, P1 ;  /* 0x000000100000780c */ /* 0x000fe40000f84270 */
[----:B------:R-:W-:Y:S02]  /*e030*/  ISETP.LT.OR P3, PT, R2, 0x9, P0 ;  /* 0x000000090200780c */ /* 0x000fe40000761670 */
[----:B------:R-:W-:Y:S02]  /*e040*/  FSEL R26, R161, -INF , !P2 ;  /* 0xff800000a11a7808 */ /* 0x000fe40005000000 */
[----:B------:R-:W-:Y:S01]  /*e050*/  ISETP.GT.AND P0, PT, R0, 0x11, P1 ;  /* 0x000000110000780c */ /* 0x000fe20000f04270 */
[--C-:B--2---:R-:W-:Y:S01]  /*e060*/  IMAD.IADD R5, R5, 0x1, R6.reuse ;  /* 0x0000000105057824 */ /* 0x104fe200078e0206 */
[----:B------:R-:W-:Y:S01]  /*e070*/  ISETP.LT.OR P2, PT, R2, 0xa, P5 ;  /* 0x0000000a0200780c */ /* 0x000fe20002f41670 */
[----:B------:R-:W-:Y:S01]  /*e080*/  IMAD.IADD R4, R8, 0x1, R6 ;  /* 0x0000000108047824 */ /* 0x000fe200078e0206 */
[----:B------:R-:W-:Y:S02]  /*e090*/  ISETP.GT.AND P5, PT, R0, 0x18, P1 ;  /* 0x000000180000780c */ /* 0x000fe40000fa4270 */
[----:B------:R-:W-:Y:S02]  /*e0a0*/  FSEL R25, R148, -INF , !P3 ;  /* 0xff80000094197808 */ /* 0x000fe40005800000 */
[----:B------:R-:W-:Y:S02]  /*e0b0*/  ISETP.LT.OR P3, PT, R2, 0x11, P4 ;  /* 0x000000110200780c */ /* 0x000fe40002761670 */
[----:B------:R-:W-:Y:S02]  /*e0c0*/  FSEL R24, R147, -INF , !P2 ;  /* 0xff80000093187808 */ /* 0x000fe40005000000 */
[----:B------:R-:W-:Y:S02]  /*e0d0*/  ISETP.GT.AND P4, PT, R0, 0x19, P1 ;  /* 0x000000190000780c */ /* 0x000fe40000f84270 */
[C---:B------:R-:W-:Y:S02]  /*e0e0*/  ISETP.LT.OR P2, PT, R2.reuse, 0x12, P0 ;  /* 0x000000120200780c */ /* 0x040fe40000741670 */
[----:B------:R-:W-:Y:S02]  /*e0f0*/  ISETP.LT.OR P0, PT, R2, 0x19, P5 ;  /* 0x000000190200780c */ /* 0x000fe40002f01670 */
[----:B------:R-:W-:Y:S02]  /*e100*/  FSEL R23, R146, -INF , !P3 ;  /* 0xff80000092177808 */ /* 0x000fe40005800000 */
[C---:B------:R-:W-:Y:S02]  /*e110*/  ISETP.GT.AND P3, PT, R0.reuse, 0x20, P1 ;  /* 0x000000200000780c */ /* 0x040fe40000f64270 */
[----:B------:R-:W-:Y:S02]  /*e120*/  ISETP.GT.AND P5, PT, R0, 0x21, P1 ;  /* 0x000000210000780c */ /* 0x000fe40000fa4270 */
[----:B------:R-:W-:Y:S02]  /*e130*/  ISETP.LT.OR P4, PT, R2, 0x1a, P4 ;  /* 0x0000001a0200780c */ /* 0x000fe40002781670 */
[----:B------:R-:W-:Y:S02]  /*e140*/  FSEL R21, R144, -INF , !P0 ;  /* 0xff80000090157808 */ /* 0x000fe40004000000 */
[----:B------:R-:W-:Y:S02]  /*e150*/  ISETP.GT.AND P0, PT, R0, 0x28, P1 ;  /* 0x000000280000780c */ /* 0x000fe40000f04270 */
[----:B-1----:R-:W-:Y:S02]  /*e160*/  FSEL R22, R145, -INF , !P2 ;  /* 0xff80000091167808 */ /* 0x002fe40005000000 */
[----:B------:R-:W-:Y:S02]  /*e170*/  ISETP.LT.OR P2, PT, R2, 0x21, P3 ;  /* 0x000000210200780c */ /* 0x000fe40001f41670 */
[----:B------:R-:W-:Y:S02]  /*e180*/  FSEL R20, R20, -INF , !P4 ;  /* 0xff80000014147808 */ /* 0x000fe40006000000 */
[----:B------:R-:W-:Y:S02]  /*e190*/  ISETP.GT.AND P3, PT, R0, 0x29, P1 ;  /* 0x000000290000780c */ /* 0x000fe40000f64270 */
[C---:B------:R-:W-:Y:S02]  /*e1a0*/  ISETP.LT.OR P4, PT, R2.reuse, 0x22, P5 ;  /* 0x000000220200780c */ /* 0x040fe40002f81670 */
[----:B------:R-:W-:Y:S02]  /*e1b0*/  ISETP.LT.OR P0, PT, R2, 0x29, P0 ;  /* 0x000000290200780c */ /* 0x000fe40000701670 */
[----:B------:R-:W-:Y:S02]  /*e1c0*/  FSEL R19, R19, -INF , !P2 ;  /* 0xff80000013137808 */ /* 0x000fe40005000000 */
[----:B------:R-:W-:Y:S02]  /*e1d0*/  ISETP.GT.AND P5, PT, R0, 0x30, P1 ;  /* 0x000000300000780c */ /* 0x000fe40000fa4270 */
[----:B------:R-:W-:Y:S02]  /*e1e0*/  ISETP.LT.OR P3, PT, R2, 0x2a, P3 ;  /* 0x0000002a0200780c */ /* 0x000fe40001f61670 */
[----:B------:R-:W-:Y:S02]  /*e1f0*/  FSEL R18, R18, -INF , !P4 ;  /* 0xff80000012127808 */ /* 0x000fe40006000000 */
[C---:B------:R-:W-:Y:S02]  /*e200*/  ISETP.GT.AND P4, PT, R0.reuse, 0x31, P1 ;  /* 0x000000310000780c */ /* 0x040fe40000f84270 */
[----:B------:R-:W-:Y:S02]  /*e210*/  FSEL R17, R17, -INF , !P0 ;  /* 0xff80000011117808 */ /* 0x000fe40004000000 */
[C---:B------:R-:W-:Y:S02]  /*e220*/  ISETP.GT.AND P2, PT, R0.reuse, 0x38, P1 ;  /* 0x000000380000780c */ /* 0x040fe40000f44270 */
[----:B------:R-:W-:Y:S02]  /*e230*/  ISETP.GT.AND P0, PT, R0, 0x39, P1 ;  /* 0x000000390000780c */ /* 0x000fe40000f04270 */
[----:B------:R-:W-:Y:S02]  /*e240*/  FSEL R16, R16, -INF , !P3 ;  /* 0xff80000010107808 */ /* 0x000fe40005800000 */
[C---:B------:R-:W-:Y:S02]  /*e250*/  ISETP.LT.OR P5, PT, R2.reuse, 0x31, P5 ;  /* 0x000000310200780c */ /* 0x040fe40002fa1670 */
[C---:B------:R-:W-:Y:S02]  /*e260*/  ISETP.LT.OR P3, PT, R2.reuse, 0x32, P4 ;  /* 0x000000320200780c */ /* 0x040fe40002761670 */
[C---:B------:R-:W-:Y:S02]  /*e270*/  ISETP.LT.OR P2, PT, R2.reuse, 0x39, P2 ;  /* 0x000000390200780c */ /* 0x040fe40001741670 */
[----:B------:R-:W-:Y:S02]  /*e280*/  ISETP.LT.OR P0, PT, R2, 0x3a, P0 ;  /* 0x0000003a0200780c */ /* 0x000fe40000701670 */
[----:B------:R-:W-:Y:S02]  /*e290*/  FSEL R14, R28, -INF , !P5 ;  /* 0xff8000001c0e7808 */ /* 0x000fe40006800000 */
        /* <DEDUP_REMOVED lines=17> */
.L_x_1901:
[----:B------:R-:W-:Y:S04]  /*e3b0*/  MOV R2, c[0x0][0x32c] ;  /* 0x0000cb0000027a02 */ /* 0x000fe80000000f00 */
[----:B------:R-:W-:Y:S11]  /*e3c0*/  ISETP.NE.AND P0, PT, R2, 0x1, PT ;  /* 0x000000010200780c */ /* 0x000ff60003f05270 */
[----:B------:R-:W-:Y:S02]  /*e3d0*/  @!UPT UIADD3 URZ, URZ, URZ, URZ ;  /* 0x0000003f3f3ff290 */ /* 0x000fe4000fffe03f */
[----:B------:R-:W-:Y:S05]  /*e3e0*/  @P0 IMAD.HI.U32 R2, R0, c[0x0][0x330], RZ ;  /* 0x0000cc0000020a27 */ /* 0x000fea00078e00ff */
[----:B------:R-:W-:Y:S02]  /*e3f0*/  @P0 SHF.R.U32.HI R0, RZ, c[0x0][0x334], R2 ;  /* 0x0000cd00ff000a19 */ /* 0x000fe40000011602 */
.L_x_1902:
[----:B------:R-:W-:Y:S05]  /*e400*/  BSYNC B0 ;  /* 0x0000000000007941 */ /* 0x000fea0003800000 */
.L_x_1900:
[----:B------:R-:W-:Y:S04]  /*e410*/  IMAD R7, R0, c[0x0][0x32c], -R7 ;  /* 0x0000cb0000077a24 */ /* 0x000fe800078e0a07 */
[----:B------:R-:W-:Y:S05]  /*e420*/  IMAD.IADD R7, R7, 0x1, -R200 ;  /* 0x0000000107077824 */ /* 0x000fea00078e0ac8 */
[----:B------:R-:W-:Y:S02]  /*e430*/  IMNMX R4, R4, R7, !PT ;  /* 0x0000000704047217 */ /* 0x000fe40007800200 */
[----:B------:R-:W-:Y:S04]  /*e440*/  IADD3 R7, R7, c[0x0][0x32c], RZ ;  /* 0x0000cb0007077a10 */ /* 0x000fe80007ffe0ff */
[----:B------:R-:W-:Y:S02]  /*e450*/  IMNMX R5, R5, R7, PT ;  /* 0x0000000705057217 */ /* 0x000fe40003800200 */
.L_x_1899:
[----:B------:R-:W-:Y:S01]  /*e460*/  FMNMX.FTZ R0, R15, R9, !PT ;  /* 0x000000090f007209 */ /* 0x000fe20007810000 */
[----:B------:R-:W-:Y:S04]  /*e470*/  DEPBAR.LE SB0, 0x2 ;  /* 0x000080800000791a */ /* 0x000fe80000000000 */
[----:B------:R-:W-:Y:S01]  /*e480*/  FMNMX.FTZ R0, R26, R0, !PT ;  /* 0x000000001a007209 */ /* 0x000fe20007810000 */
[----:B------:R-:W-:Y:S01]  /*e490*/  BAR.SYNC.DEFER_BLOCKING 0x0 ;  /* 0x0000000000007b1d */ /* 0x000fe20000010000 */
[----:B------:R-:W-:Y:S02]  /*e4a0*/  ISETP.GT.AND P2, PT, R4, RZ, P1 ;  /* 0x000000ff0400720c */ /* 0x000fe40000f44270 */
[----:B------:R-:W-:Y:S02]  /*e4b0*/  FMNMX.FTZ R0, R25, R0, !PT ;  /* 0x0000000019007209 */ /* 0x000fe40007810000 */
[----:B------:R-:W-:Y:S02]  /*e4c0*/  ISETP.LT.OR P2, PT, R5, 0x1, P2 ;  /* 0x000000010500780c */ /* 0x000fe40001741670 */
[----:B------:R-:W-:Y:S02]  /*e4d0*/  FMNMX.FTZ R0, R24, R0, !PT ;  /* 0x0000000018007209 */ /* 0x000fe40007810000 */
[----:B------:R-:W-:Y:S02]  /*e4e0*/  ISETP.GT.AND P3, PT, R4, 0x9, P1 ;  /* 0x000000090400780c */ /* 0x000fe40000f64270 */
[----:B------:R-:W-:Y:S02]  /*e4f0*/  FMNMX.FTZ R0, R23, R0, !PT ;  /* 0x0000000017007209 */ /* 0x000fe40007810000 */
[----:B------:R-:W-:Y:S02]  /*e500*/  FSEL R6, R175, -INF , !P2 ;  /* 0xff800000af067808 */ /* 0x000fe40005000000 */
[----:B------:R-:W-:Y:S02]  /*e510*/  FMNMX.FTZ R0, R22, R0, !PT ;  /* 0x0000000016007209 */ /* 0x000fe40007810000 */
[C---:B------:R-:W-:Y:S02]  /*e520*/  ISETP.GT.AND P2, PT, R4.reuse, 0x10, P1 ;  /* 0x000000100400780c */ /* 0x040fe40000f44270 */
[----:B------:R-:W-:Y:S02]  /*e530*/  FMNMX.FTZ R0, R21, R0, !PT ;  /* 0x0000000015007209 */ /* 0x000fe40007810000 */
[----:B------:R-:W-:Y:S02]  /*e540*/  ISETP.GT.AND P4, PT, R4, 0x8, P1 ;  /* 0x000000080400780c */ /* 0x000fe40000f84270 */
        /* <DEDUP_REMOVED lines=11> */
[----:B------:R-:W-:Y:S02]  /*e600*/  FSEL R146, R170, -INF , !P2 ;  /* 0xff800000aa927808 */ /* 0x000fe40005000000 */
[----:B------:R-:W-:Y:S02]  /*e610*/  FMNMX.FTZ R0, R13, R0, !PT ;  /* 0x000000000d007209 */ /* 0x000fe40007810000 */
[----:B------:R-:W-:Y:S02]  /*e620*/  ISETP.LT.OR P3, PT, R5, 0x19, P6 ;  /* 0x000000190500780c */ /* 0x000fe40003761670 */
[----:B------:R-:W-:Y:S02]  /*e630*/  FMNMX.FTZ R0, R12, R0, !PT ;  /* 0x000000000c007209 */ /* 0x000fe40007810000 */
[----:B------:R-:W-:Y:S02]  /*e640*/  FSEL R143, R172, -INF , !P4 ;  /* 0xff800000ac8f7808 */ /* 0x000fe40006000000 */
[----:B------:R-:W-:Y:S02]  /*e650*/  FMNMX.FTZ R0, R3, R0, !PT ;  /* 0x0000000003007209 */ /* 0x000fe40007810000 */
[C---:B------:R-:W-:Y:S02]  /*e660*/  ISETP.GT.AND P5, PT, R4.reuse, 0x19, P1 ;  /* 0x000000190400780c */ /* 0x040fe40000fa4270 */
[C---:B------:R-:W-:Y:S01]  /*e670*/  ISETP.GT.AND P4, PT, R4.reuse, 0x20, P1 ;  /* 0x000000200400780c */ /* 0x040fe20000f84270 */
[----:B------:R-:W1:Y:S01]  /*e680*/  SHFL.BFLY PT, R2, R0, 0x2, 0x1f ;  /* 0x0c401f0000027f89 */ /* 0x000e6200000e0000 */
[----:B------:R-:W-:Y:S02]  /*e690*/  ISETP.GT.AND P2, PT, R4, 0x21, P1 ;  /* 0x000000210400780c */ /* 0x000fe40000f44270 */
[C---:B------:R-:W-:Y:S02]  /*e6a0*/  ISETP.LT.OR P5, PT, R5.reuse, 0x1a, P5 ;  /* 0x0000001a0500780c */ /* 0x040fe40002fa1670 */
[----:B------:R-:W-:Y:S02]  /*e6b0*/  FSEL R168, R168, -INF , !P3 ;  /* 0xff800000a8a87808 */ /* 0x000fe40005800000 */
[C---:B------:R-:W-:Y:S02]  /*e6c0*/  ISETP.LT.OR P3, PT, R5.reuse, 0x21, P4 ;  /* 0x000000210500780c */ /* 0x040fe40002761670 */
[----:B------:R-:W-:Y:S02]  /*e6d0*/  ISETP.LT.OR P2, PT, R5, 0x22, P2 ;  /* 0x000000220500780c */ /* 0x000fe40001741670 */
[----:B------:R-:W-:Y:S02]  /*e6e0*/  FSEL R167, R167, -INF , !P5 ;  /* 0xff800000a7a77808 */ /* 0x000fe40006800000 */
[----:B------:R-:W-:Y:S02]  /*e6f0*/  FSEL R165, R165, -INF , !P2 ;  /* 0xff800000a5a57808 */ /* 0x000fe40005000000 */
[----:B------:R-:W-:Y:S02]  /*e700*/  ISETP.GT.AND P2, PT, R4, 0x38, P1 ;  /* 0x000000380400780c */ /* 0x000fe40000f44270 */
[----:B------:R-:W-:Y:S02]  /*e710*/  FSEL R166, R166, -INF , !P3 ;  /* 0xff800000a6a67808 */ /* 0x000fe40005800000 */
[C---:B------:R-:W-:Y:S02]  /*e720*/  ISETP.GT.AND P3, PT, R4.reuse, 0x31, P1 ;  /* 0x000000310400780c */ /* 0x040fe40000f64270 */
[C---:B------:R-:W-:Y:S02]  /*e730*/  ISETP.GT.AND P5, PT, R4.reuse, 0x29, P1 ;  /* 0x000000290400780c */ /* 0x040fe40000fa4270 */
[----:B------:R-:W-:Y:S02]  /*e740*/  ISETP.GT.AND P4, PT, R4, 0x30, P1 ;  /* 0x000000300400780c */ /* 0x000fe40000f84270 */
[----:B-1----:R-:W-:Y:S02]  /*e750*/  FMNMX.FTZ R0, R0, R2, !PT ;  /* 0x0000000200007209 */ /* 0x002fe40007810000 */
[C---:B------:R-:W-:Y:S02]  /*e760*/  ISETP.LT.OR P5, PT, R5.reuse, 0x2a, P5 ;  /* 0x0000002a0500780c */ /* 0x040fe40002fa1670 */
[C---:B------:R-:W-:Y:S01]  /*e770*/  ISETP.LT.OR P4, PT, R5.reuse, 0x31, P4 ;  /* 0x000000310500780c */ /* 0x040fe20002781670 */
[----:B------:R-:W1:Y:S01]  /*e780*/  SHFL.BFLY PT, R2, R0, 0x1, 0x1f ;  /* 0x0c201f0000027f89 */ /* 0x000e6200000e0000 */
[----:B------:R-:W-:Y:S02]  /*e790*/  FSEL R164, R164, -INF , !P5 ;  /* 0xff800000a4a47808 */ /* 0x000fe40006800000 */
[----:B------:R-:W-:Y:S02]  /*e7a0*/  ISETP.LT.OR P3, PT, R5, 0x32, P3 ;  /* 0x000000320500780c */ /* 0x000fe40001f61670 */
[----:B------:R-:W-:Y:S02]  /*e7b0*/  IADD3 R148, R160, R149, RZ ;  /* 0x00000095a0947210 */ /* 0x000fe40007ffe0ff */
[----:B------:R-:W-:Y:S02]  /*e7c0*/  LOP3.LUT P6, RZ, R213, 0x1, RZ, 0xc0, !PT ;  /* 0x00000001d5ff7812 */ /* 0x000fe400078cc0ff */
[----:B-1----:R-:W-:Y:S04]  /*e7d0*/  FMNMX.FTZ R8, R0, R2, !PT ;  /* 0x0000000200087209 */ /* 0x002fe80007810000 */
[C---:B------:R-:W-:Y:S01]  /*e7e0*/  FSETP.NEU.FTZ.AND P0, PT, R8.reuse, -INF , PT ;  /* 0xff8000000800780b */ /* 0x040fe20003f1d000 */
[C---:B------:R-:W-:Y:S03]  /*e7f0*/  FMUL.FTZ R2, R8.reuse, c[0x0][0x2d0] ;  /* 0x0000b40008027a20 */ /* 0x040fe60000410000 */
[----:B------:R-:W-:Y:S02]  /*e800*/  FSEL R0, R8, RZ, P0 ;  /* 0x000000ff08007208 */ /* 0x000fe40000000000 */
[----:B------:R-:W-:Y:S02]  /*e810*/  FSEL R2, R2, RZ, P0 ;  /* 0x000000ff02027208 */ /* 0x000fe40000000000 */
[----:B------:R-:W-:Y:S01]  /*e820*/  ISETP.GT.AND P0, PT, R4, 0x1, P1 ;  /* 0x000000010400780c */ /* 0x000fe20000f04270 */
[----:B------:R-:W-:Y:S02]  /*e830*/  FADD.FTZ R0, -R0, R9 ;  /* 0x0000000900007221 */ /* 0x000fe40000010100 */
[--C-:B------:R-:W-:Y:S01]  /*e840*/  FFMA.FTZ R15, R15, c[0x0][0x2d0], -R2.reuse ;  /* 0x0000b4000f0f7a23 */ /* 0x100fe20000010802 */
[----:B------:R-:W-:Y:S01]  /*e850*/  ISETP.LT.OR P0, PT, R5, 0x2, P0 ;  /* 0x000000020500780c */ /* 0x000fe20000701670 */
[----:B------:R-:W-:Y:S02]  /*e860*/  FMUL.FTZ R0, R0, c[0x0][0x2d0] ;  /* 0x0000b40000007a20 */ /* 0x000fe40000410000 */
[--C-:B------:R-:W-:Y:S01]  /*e870*/  FFMA.FTZ R26, R26, c[0x0][0x2d0], -R2.reuse ;  /* 0x0000b4001a1a7a23 */ /* 0x100fe20000010802 */
[----:B------:R-:W-:Y:S01]  /*e880*/  FSEL R7, R174, -INF , !P0 ;  /* 0xff800000ae077808 */ /* 0x000fe20004000000 */
[----:B------:R-:W-:Y:S01]  /*e890*/  MUFU.EX2 R15, R15 ;  /* 0x0000000f000f7308 */ /* 0x000fe20000000800 */
[----:B------:R-:W-:Y:S01]  /*e8a0*/  ISETP.GT.AND P0, PT, R4, 0x11, P1 ;  /* 0x000000110400780c */ /* 0x000fe20000f04270 */
[--C-:B------:R-:W-:Y:S02]  /*e8b0*/  FFMA.FTZ R179, R23, c[0x0][0x2d0], -R2.reuse ;  /* 0x0000b40017b37a23 */ /* 0x100fe40000010802 */
[--C-:B------:R-:W-:Y:S01]  /*e8c0*/  FFMA.FTZ R188, R14, c[0x0][0x2d0], -R2.reuse ;  /* 0x0000b4000ebc7a23 */ /* 0x100fe20000010802 */
[----:B------:R-:W-:Y:S01]  /*e8d0*/  ISETP.LT.OR P0, PT, R5, 0x12, P0 ;  /* 0x000000120500780c */ /* 0x000fe20000701670 */
[--C-:B------:R-:W-:Y:S02]  /*e8e0*/  FFMA.FTZ R187, R13, c[0x0][0x2d0], -R2.reuse ;  /* 0x0000b4000dbb7a23 */ /* 0x100fe40000010802 */
[--C-:B------:R-:W-:Y:S01]  /*e8f0*/  FFMA.FTZ R186, R12, c[0x0][0x2d0], -R2.reuse ;  /* 0x0000b4000cba7a23 */ /* 0x100fe20000010802 */
[----:B------:R-:W-:Y:S01]  /*e900*/  FSEL R147, R169, -INF , !P0 ;  /* 0xff800000a9937808 */ /* 0x000fe20004000000 */
[----:B------:R-:W1:Y:S01]  /*e910*/  MUFU.EX2 R0, R0 ;  /* 0x0000000000007308 */ /* 0x000e620000000800 */
[----:B------:R-:W-:Y:S01]  /*e920*/  ISETP.GT.AND P0, PT, R4, 0x28, P1 ;  /* 0x000000280400780c */ /* 0x000fe20000f04270 */
[--C-:B------:R-:W-:Y:S01]  /*e930*/  FFMA.FTZ R25, R25, c[0x0][0x2d0], -R2.reuse ;  /* 0x0000b40019197a23 */ /* 0x100fe20000010802 */
[----:B------:R-:W-:Y:S01]  /*e940*/  FSEL R169, R32, -INF , !P4 ;  /* 0xff80000020a97808 */ /* 0x000fe20006000000 */
[--C-:B------:R-:W-:Y:S01]  /*e950*/  FFMA.FTZ R24, R24, c[0x0][0x2d0], -R2.reuse ;  /* 0x0000b40018187a23 */ /* 0x100fe20000010802 */
[----:B------:R-:W-:Y:S01]  /*e960*/  ISETP.LT.OR P0, PT, R5, 0x29, P0 ;  /* 0x000000290500780c */ /* 0x000fe20000701670 */
[--C-:B------:R-:W-:Y:S02]  /*e970*/  FFMA.FTZ R178, R22, c[0x0][0x2d0], -R2.reuse ;  /* 0x0000b40016b27a23 */ /* 0x100fe40000010802 */
[--C-:B------:R-:W-:Y:S01]  /*e980*/  FFMA.FTZ R177, R21, c[0x0][0x2d0], -R2.reuse ;  /* 0x0000b40015b17a23 */ /* 0x100fe20000010802 */
[----:B------:R-:W-:Y:S01]  /*e990*/  FSEL R162, R163, -INF , !P0 ;  /* 0xff800000a3a27808 */ /* 0x000fe20004000000 */
[----:B------:R-:W2:Y:S01]  /*e9a0*/  MUFU.EX2 R26, R26 ;  /* 0x0000001a001a7308 */ /* 0x000ea20000000800 */
[--C-:B------:R-:W-:Y:S01]  /*e9b0*/  FFMA.FTZ R176, R20, c[0x0][0x2d0], -R2.reuse ;  /* 0x0000b40014b07a23 */ /* 0x100fe20000010802 */
[----:B------:R-:W-:Y:S01]  /*e9c0*/  ISETP.GT.AND P0, PT, R4, 0x39, P1 ;  /* 0x000000390400780c */ /* 0x000fe20000f04270 */
[--C-:B------:R-:W-:Y:S01]  /*e9d0*/  FFMA.FTZ R184, R19, c[0x0][0x2d0], -R2.reuse ;  /* 0x0000b40013b87a23 */ /* 0x100fe20000010802 */
[----:B------:R-:W-:Y:S01]  /*e9e0*/  FSEL R163, R31, -INF , !P3 ;  /* 0xff8000001fa37808 */ /* 0x000fe20005800000 */
[--C-:B------:R-:W-:Y:S01]  /*e9f0*/  FFMA.FTZ R183, R18, c[0x0][0x2d0], -R2.reuse ;  /* 0x0000b40012b77a23 */ /* 0x100fe20000010802 */
[----:B------:R-:W-:Y:S01]  /*ea00*/  ISETP.LT.OR P1, PT, R5, 0x39, P2 ;  /* 0x000000390500780c */ /* 0x000fe20001721670 */
[--C-:B------:R-:W-:Y:S01]  /*ea10*/  FFMA.FTZ R182, R17, c[0x0][0x2d0], -R2.reuse ;  /* 0x0000b40011b67a23 */ /* 0x100fe20000010802 */
[----:B------:R-:W-:Y:S01]  /*ea20*/  ISETP.LT.OR P0, PT, R5, 0x3a, P0 ;  /* 0x0000003a0500780c */ /* 0x000fe20000701670 */
[--C-:B------:R-:W-:Y:S01]  /*ea30*/  FFMA.FTZ R181, R16, c[0x0][0x2d0], -R2.reuse ;  /* 0x0000b40010b57a23 */ /* 0x100fe20000010802 */
[----:B------:R-:W-:Y:S01]  /*ea40*/  FSEL R161, R30, -INF , !P1 ;  /* 0xff8000001ea17808 */ /* 0x000fe20004800000 */
[----:B------:R-:W-:Y:S01]  /*ea50*/  FFMA.FTZ R185, R3, c[0x0][0x2d0], -R2 ;  /* 0x0000b40003b97a23 */ /* 0x000fe20000010802 */
[----:B------:R-:W-:Y:S01]  /*ea60*/  FSEL R9, R29, -INF , !P0 ;  /* 0xff8000001d097808 */ /* 0x000fe20004000000 */
[----:B------:R-:W-:Y:S01]  /*ea70*/  MUFU.EX2 R25, R25 ;  /* 0x0000001900197308 */ /* 0x000fe20000000800 */
[C---:B-1----:R-:W-:Y:S02]  /*ea80*/  FFMA.FTZ R2, R0.reuse, R189, R15 ;  /* 0x000000bd00027223 */ /* 0x042fe4000001000f */
[C---:B------:R-:W-:Y:S02]  /*ea90*/  FMUL.FTZ R12, R0.reuse, R108 ;  /* 0x0000006c000c7220 */ /* 0x040fe40000410000 */
[C---:B------:R-:W-:Y:S02]  /*eaa0*/  FMUL.FTZ R13, R0.reuse, R109 ;  /* 0x0000006d000d7220 */ /* 0x040fe40000410000 */
[C---:B------:R-:W-:Y:S02]  /*eab0*/  FMUL.FTZ R29, R0.reuse, R113 ;  /* 0x00000071001d7220 */ /* 0x040fe40000410000 */
[----:B------:R-:W-:Y:S01]  /*eac0*/  FMUL.FTZ R36, R0, R132 ;  /* 0x0000008400247220 */ /* 0x000fe20000410000 */
[----:B------:R-:W1:Y:S01]  /*ead0*/  MUFU.EX2 R24, R24 ;  /* 0x0000001800187308 */ /* 0x000e620000000800 */
[----:B--2---:R-:W-:Y:S01]  /*eae0*/  FADD.FTZ R4, R26, R2 ;  /* 0x000000021a047221 */ /* 0x004fe20000010000 */
[----:B------:R-:W-:Y:S01]  /*eaf0*/  FMNMX.FTZ R2, R6, R104, !PT ;  /* 0x0000006806027209 */ /* 0x000fe20007810000 */
[----:B------:R-:W-:Y:S01]  /*eb00*/  FMUL.FTZ R37, R0, R133 ;  /* 0x0000008500257220 */ /* 0x000fe20000410000 */
[----:B------:R-:W-:Y:S01]  /*eb10*/  F2FP.BF16.PACK_AB R140, R26, R15 ;  /* 0x0000000f1a8c723e */ /* 0x000fe200000010ff */
[C---:B------:R-:W-:Y:S01]  /*eb20*/  FMUL.FTZ R5, R0.reuse, R129 ;  /* 0x0000008100057220 */ /* 0x040fe20000410000 */
[----:B------:R-:W-:Y:S01]  /*eb30*/  FMNMX.FTZ R2, R7, R2, !PT ;  /* 0x0000000207027209 */ /* 0x000fe20007810000 */
[C---:B------:R-:W-:Y:S02]  /*eb40*/  FMUL.FTZ R16, R0.reuse, R124 ;  /* 0x0000007c00107220 */ /* 0x040fe40000410000 */
[C---:B------:R-:W-:Y:S01]  /*eb50*/  FMUL.FTZ R17, R0.reuse, R125 ;  /* 0x0000007d00117220 */ /* 0x040fe20000410000 */
[----:B------:R-:W-:Y:S01]  /*eb60*/  FMNMX.FTZ R2, R143, R2, !PT ;  /* 0x000000028f027209 */ /* 0x000fe20007810000 */
[C---:B------:R-:W-:Y:S01]  /*eb70*/  FMUL.FTZ R20, R0.reuse, R116 ;  /* 0x0000007400147220 */ /* 0x040fe20000410000 */
[----:B------:R-:W-:Y:S01]  /*eb80*/  MUFU.EX2 R178, R178 ;  /* 0x000000b200b27308 */ /* 0x000fe20000000800 */
[C---:B------:R-:W-:Y:S01]  /*eb90*/  FMUL.FTZ R21, R0.reuse, R117 ;  /* 0x0000007500157220 */ /* 0x040fe20000410000 */
[----:B------:R-:W-:Y:S01]  /*eba0*/  FMNMX.FTZ R2, R145, R2, !PT ;  /* 0x0000000291027209 */ /* 0x000fe20007810000 */
[C---:B------:R-:W-:Y:S02]  /*ebb0*/  FMUL.FTZ R28, R0.reuse, R112 ;  /* 0x00000070001c7220 */ /* 0x040fe40000410000 */
[----:B------:R-:W-:Y:S01]  /*ebc0*/  FMUL.FTZ R32, R0, R136 ;  /* 0x0000008800207220 */ /* 0x000fe20000410000 */
[----:B------:R-:W-:Y:S01]  /*ebd0*/  FMNMX.FTZ R2, R146, R2, !PT ;  /* 0x0000000292027209 */ /* 0x000fe20007810000 */
[C---:B------:R-:W-:Y:S02]  /*ebe0*/  FMUL.FTZ R33, R0.reuse, R137 ;  /* 0x0000008900217220 */ /* 0x040fe40000410000 */
[C---:B------:R-:W-:Y:S01]  /*ebf0*/  FMUL.FTZ R40, R0.reuse, R40 ;  /* 0x0000002800287220 */ /* 0x040fe20000410000 */
[----:B------:R-:W-:Y:S01]  /*ec00*/  FMNMX.FTZ R2, R147, R2, !PT ;  /* 0x0000000293027209 */ /* 0x000fe20007810000 */
[----:B------:R-:W-:Y:S01]  /*ec10*/  FMUL.FTZ R41, R0, R41 ;  /* 0x0000002900297220 */ /* 0x000fe20000410000 */
[----:B-1----:R-:W-:Y:S01]  /*ec20*/  F2FP.BF16.PACK_AB R142, R24, R25 ;  /* 0x00000019188e723e */ /* 0x002fe200000010ff */
[----:B------:R-:W-:Y:S01]  /*ec30*/  FMUL.FTZ R44, R0, R44 ;  /* 0x0000002c002c7220 */ /* 0x000fe20000410000 */
        /* <DEDUP_REMOVED lines=11> */
[C---:B------:R-:W-:Y:S01]  /*ecf0*/  FMUL.FTZ R57, R0.reuse, R57 ;  /* 0x0000003900397220 */ /* 0x040fe20000410000 */
[----:B------:R-:W-:Y:S01]  /*ed00*/  MUFU.EX2 R177, R177 ;  /* 0x000000b100b17308 */ /* 0x000fe20000000800 */
[----:B------:R-:W-:Y:S01]  /*ed10*/  FMUL.FTZ R60, R0, R60 ;  /* 0x0000003c003c7220 */ /* 0x000fe20000410000 */
        /* <DEDUP_REMOVED lines=12> */
[C---:B------:R-:W-:Y:S01]  /*ede0*/  FMUL.FTZ R76, R0.reuse, R76 ;  /* 0x0000004c004c7220 */ /* 0x040fe20000410000 */
[----:B------:R-:W-:Y:S01]  /*edf0*/  FMNMX.FTZ R2, R161, R2, !PT ;  /* 0x00000002a1027209 */ /* 0x000fe20007810000 */
[C---:B------:R-:W-:Y:S02]  /*ee00*/  FMUL.FTZ R77, R0.reuse, R77 ;  /* 0x0000004d004d7220 */ /* 0x040fe40000410000 */
[C---:B------:R-:W-:Y:S01]  /*ee10*/  FMUL.FTZ R80, R0.reuse, R80 ;  /* 0x0000005000507220 */ /* 0x040fe20000410000 */
[----:B------:R-:W-:Y:S01]  /*ee20*/  FMNMX.FTZ R2, R9, R2, !PT ;  /* 0x0000000209027209 */ /* 0x000fe20007810000 */
[C---:B------:R-:W-:Y:S01]  /*ee30*/  FMUL.FTZ R81, R0.reuse, R81 ;  /* 0x0000005100517220 */ /* 0x040fe20000410000 */
[----:B------:R-:W-:Y:S01]  /*ee40*/  MUFU.EX2 R129, R183 ;  /* 0x000000b700817308 */ /* 0x000fe20000000800 */
[C---:B------:R-:W-:Y:S02]  /*ee50*/  FMUL.FTZ R84, R0.reuse, R84 ;  /* 0x0000005400547220 */ /* 0x040fe40000410000 */
[----:B------:R-:W1:Y:S01]  /*ee60*/  SHFL.BFLY PT, R3, R2, 0x2, 0x1f ;  /* 0x0c401f0002037f89 */ /* 0x000e6200000e0000 */
[C---:B------:R-:W-:Y:S02]  /*ee70*/  FMUL.FTZ R85, R0.reuse, R85 ;  /* 0x0000005500557220 */ /* 0x040fe40000410000 */
[C---:B------:R-:W-:Y:S02]  /*ee80*/  FMUL.FTZ R88, R0.reuse, R88 ;  /* 0x0000005800587220 */ /* 0x040fe40000410000 */
[C---:B------:R-:W-:Y:S02]  /*ee90*/  FMUL.FTZ R89, R0.reuse, R89 ;  /* 0x0000005900597220 */ /* 0x040fe40000410000 */
[C---:B------:R-:W-:Y:S01]  /*eea0*/  FMUL.FTZ R92, R0.reuse, R92 ;  /* 0x0000005c005c7220 */ /* 0x040fe20000410000 */
[----:B------:R-:W-:Y:S01]  /*eeb0*/  MUFU.EX2 R125, R184 ;  /* 0x000000b8007d7308 */ /* 0x000fe20000000800 */
[C---:B------:R-:W-:Y:S02]  /*eec0*/  FMUL.FTZ R93, R0.reuse, R93 ;  /* 0x0000005d005d7220 */ /* 0x040fe40000410000 */
[C---:B------:R-:W-:Y:S02]  /*eed0*/  FMUL.FTZ R96, R0.reuse, R96 ;  /* 0x0000006000607220 */ /* 0x040fe40000410000 */
[C---:B------:R-:W-:Y:S02]  /*eee0*/  FMUL.FTZ R97, R0.reuse, R97 ;  /* 0x0000006100617220 */ /* 0x040fe40000410000 */
[C---:B------:R-:W-:Y:S02]  /*eef0*/  FMUL.FTZ R100, R0.reuse, R100 ;  /* 0x0000006400647220 */ /* 0x040fe40000410000 */
[----:B------:R-:W-:Y:S01]  /*ef00*/  FMUL.FTZ R101, R0, R101 ;  /* 0x0000006500657220 */ /* 0x000fe20000410000 */
[----:B------:R-:W-:Y:S01]  /*ef10*/  MUFU.EX2 R181, R181 ;  /* 0x000000b500b57308 */ /* 0x000fe20000000800 */
[----:B-1----:R-:W-:Y:S05]  /*ef20*/  FMNMX.FTZ R2, R2, R3, !PT ;  /* 0x0000000302027209 */ /* 0x002fea0007810000 */
[----:B------:R-:W1:Y:S02]  /*ef30*/  SHFL.BFLY PT, R3, R2, 0x1, 0x1f ;  /* 0x0c201f0002037f89 */ /* 0x000e6400000e0000 */
[----:B-1----:R-:W-:Y:S01]  /*ef40*/  FMNMX.FTZ R3, R2, R3, !PT ;  /* 0x0000000302037209 */ /* 0x002fe20007810000 */
[----:B------:R-:W-:Y:S02]  /*ef50*/  FADD.FTZ R2, R25, R4 ;  /* 0x0000000419027221 */ /* 0x000fe40000010000 */
[----:B------:R-:W-:Y:S01]  /*ef60*/  FMUL.FTZ R4, R0, R128 ;  /* 0x0000008000047220 */ /* 0x000fe20000410000 */
[C---:B------:R-:W-:Y:S01]  /*ef70*/  FSETP.NEU.FTZ.AND P0, PT, R3.reuse, -INF , PT ;  /* 0xff8000000300780b */ /* 0x040fe20003f1d000 */
[C---:B------:R-:W-:Y:S02]  /*ef80*/  FMUL.FTZ R144, R3.reuse, c[0x0][0x2d0] ;  /* 0x0000b40003907a20 */ /* 0x040fe40000410000 */
[----:B------:R-:W-:Y:S01]  /*ef90*/  FADD.FTZ R170, R24, R2 ;  /* 0x0000000218aa7221 */ /* 0x000fe20000010000 */
[----:B------:R-:W-:Y:S01]  /*efa0*/  FSEL R2, R3, RZ, P0 ;  /* 0x000000ff03027208 */ /* 0x000fe20000000000 */
[----:B------:R-:W-:Y:S01]  /*efb0*/  FMUL.FTZ R24, R0, R120 ;  /* 0x0000007800187220 */ /* 0x000fe20000410000 */
[----:B------:R-:W-:Y:S01]  /*efc0*/  FSEL R144, R144, RZ, P0 ;  /* 0x000000ff90907208 */ /* 0x000fe20000000000 */
[----:B------:R-:W-:Y:S02]  /*efd0*/  FMUL.FTZ R25, R0, R121 ;  /* 0x0000007900197220 */ /* 0x000fe40000410000 */
[----:B------:R-:W-:Y:S02]  /*efe0*/  FADD.FTZ R2, -R2, R104 ;  /* 0x0000006802027221 */ /* 0x000fe40000010100 */
[--C-:B------:R-:W-:Y:S02]  /*eff0*/  FFMA.FTZ R141, R6, c[0x0][0x2d0], -R144.reuse ;  /* 0x0000b400068d7a23 */ /* 0x100fe40000010890 */
[----:B------:R-:W-:Y:S02]  /*f000*/  FMUL.FTZ R2, R2, c[0x0][0x2d0] ;  /* 0x0000b40002027a20 */ /* 0x000fe40000410000 */
[--C-:B------:R-:W-:Y:S02]  /*f010*/  FFMA.FTZ R7, R7, c[0x0][0x2d0], -R144.reuse ;  /* 0x0000b40007077a23 */ /* 0x100fe40000010890 */
[----:B------:R-:W-:Y:S01]  /*f020*/  MUFU.EX2 R141, R141 ;  /* 0x0000008d008d7308 */ /* 0x000fe20000000800 */
[--C-:B------:R-:W-:Y:S02]  /*f030*/  FFMA.FTZ R104, R143, c[0x0][0x2d0], -R144.reuse ;  /* 0x0000b4008f687a23 */ /* 0x100fe40000010890 */
[--C-:B------:R-:W-:Y:S02]  /*f040*/  FFMA.FTZ R163, R163, c[0x0][0x2d0], -R144.reuse ;  /* 0x0000b400a3a37a23 */ /* 0x100fe40000010890 */
[----:B------:R-:W-:Y:S05]  /*f050*/  FFMA.FTZ R161, R161, c[0x0][0x2d0], -R144 ;  /* 0x0000b400a1a17a23 */ /* 0x000fea0000010890 */
[----:B------:R-:W1:Y:S10]  /*f060*/  MUFU.EX2 R2, R2 ;  /* 0x0000000200027308 */ /* 0x000e740000000800 */
[----:B------:R-:W2:Y:S10]  /*f070*/  MUFU.EX2 R0, R7 ;  /* 0x0000000700007308 */ /* 0x000eb40000000800 */
[----:B------:R-:W3:Y:S01]  /*f080*/  MUFU.EX2 R104, R104 ;  /* 0x0000006800687308 */ /* 0x000ee20000000800 */
[C---:B-1----:R-:W-:Y:S02]  /*f090*/  FFMA.FTZ R112, R2.reuse, R198, R141 ;  /* 0x000000c602707223 */ /* 0x042fe4000001008d */
[C---:B------:R-:W-:Y:S02]  /*f0a0*/  FMUL.FTZ R14, R2.reuse, R110 ;  /* 0x0000006e020e7220 */ /* 0x040fe40000410000 */
[C---:B------:R-:W-:Y:S02]  /*f0b0*/  FMUL.FTZ R15, R2.reuse, R111 ;  /* 0x0000006f020f7220 */ /* 0x040fe40000410000 */
[C---:B------:R-:W-:Y:S03]  /*f0c0*/  FMUL.FTZ R23, R2.reuse, R119 ;  /* 0x0000007702177220 */ /* 0x040fe60000410000 */
[----:B------:R-:W-:Y:S01]  /*f0d0*/  MUFU.EX2 R163, R163 ;  /* 0x000000a300a37308 */ /* 0x000fe20000000800 */
[----:B------:R-:W-:Y:S02]  /*f0e0*/  FMUL.FTZ R30, R2, R114 ;  /* 0x00000072021e7220 */ /* 0x000fe40000410000 */
[C---:B--2---:R-:W-:Y:S01]  /*f0f0*/  FADD.FTZ R112, R0.reuse, R112 ;  /* 0x0000007000707221 */ /* 0x044fe20000010000 */
[----:B------:R-:W-:Y:S01]  /*f100*/  F2FP.BF16.PACK_AB R141, R0, R141 ;  /* 0x0000008d008d723e */ /* 0x000fe200000010ff */
[C---:B------:R-:W-:Y:S01]  /*f110*/  FMUL.FTZ R31, R2.reuse, R115 ;  /* 0x00000073021f7220 */ /* 0x040fe20000410000 */
[----:B------:R-:W-:Y:S01]  /*f120*/  IADD3 R0, R159, R149, RZ ;  /* 0x000000959f007210 */ /* 0x000fe20007ffe0ff */
[C---:B------:R-:W-:Y:S02]  /*f130*/  FMUL.FTZ R38, R2.reuse, R134 ;  /* 0x0000008602267220 */ /* 0x040fe40000410000 */
[C---:B------:R-:W-:Y:S01]  /*f140*/  FMUL.FTZ R39, R2.reuse, R135 ;  /* 0x0000008702277220 */ /* 0x040fe20000410000 */
[----:B------:R-:W-:Y:S01]  /*f150*/  MUFU.EX2 R161, R161 ;  /* 0x000000a100a17308 */ /* 0x000fe20000000800 */
[----:B------:R-:W1:Y:S01]  /*f160*/  LDSM.16.MT88.4 R108, [R0] ;  /* 0x00000000006c783b */ /* 0x000e620000004200 */
[C---:B------:R-:W-:Y:S02]  /*f170*/  FMUL.FTZ R6, R2.reuse, R130 ;  /* 0x0000008202067220 */ /* 0x040fe40000410000 */
[C---:B------:R-:W-:Y:S02]  /*f180*/  FMUL.FTZ R7, R2.reuse, R131 ;  /* 0x0000008302077220 */ /* 0x040fe40000410000 */
[C---:B------:R-:W-:Y:S02]  /*f190*/  FMUL.FTZ R18, R2.reuse, R126 ;  /* 0x0000007e02127220 */ /* 0x040fe40000410000 */
        /* <DEDUP_REMOVED lines=40> */
[----:B------:R-:W-:Y:S02]  /*f420*/  FFMA.FTZ R2, R145, c[0x0][0x2d0], -R144 ;  /* 0x0000b40091027a23 */ /* 0x000fe40000010890 */
[----:B---3--:R-:W-:Y:S02]  /*f430*/  FADD.FTZ R118, R104, R112 ;  /* 0x0000007068767221 */ /* 0x008fe40000010000 */
[----:B------:R-:W2:Y:S01]  /*f440*/  MUFU.EX2 R116, R2 ;  /* 0x0000000200747308 */ /* 0x000ea20000000800 */
[----:B------:R-:W-:Y:S01]  /*f450*/  LDSM.16.MT88.4 R112, [R0+0x800] ;  /* 0x000800000070783b */ /* 0x000fe20000004200 */
[--C-:B------:R-:W-:Y:S08]  /*f460*/  FFMA.FTZ R149, R169, c[0x0][0x2d0], -R144.reuse ;  /* 0x0000b400a9957a23 */ /* 0x100ff00000010890 */
[----:B------:R-:W-:Y:S10]  /*f470*/  MUFU.EX2 R169, R186 ;  /* 0x000000ba00a97308 */ /* 0x000ff40000000800 */
[----:B------:R-:W3:Y:S01]  /*f480*/  MUFU.EX2 R149, R149 ;  /* 0x0000009500957308 */ /* 0x000ee20000000800 */
[----:B--2---:R-:W-:Y:S02]  /*f490*/  F2FP.BF16.PACK_AB R143, R116, R104 ;  /* 0x00000068748f723e */ /* 0x004fe400000010ff */
[C---:B------:R-:W-:Y:S02]  /*f4a0*/  IADD3 R2, R157.reuse, R0, RZ ;  /* 0x000000009d027210 */ /* 0x040fe40007ffe0ff */
[----:B------:R-:W-:Y:S03]  /*f4b0*/  IADD3 R104, R157, R148, RZ ;  /* 0x000000949d687210 */ /* 0x000fe60007ffe0ff */
[C---:B-1----:R-:W-:Y:S08]  /*f4c0*/  HMMA.16816.F32.BF16 R4, R140.reuse, R108, R4 ;  /* 0x0000006c8c04723c */ /* 0x042ff00000041804 */
[C---:B------:R-:W-:Y:S01]  /*f4d0*/  HMMA.16816.F32.BF16 R12, R140.reuse, R110, R12 ;  /* 0x0000006e8c0c723c */ /* 0x040fe2000004180c */
[----:B------:R-:W1:Y:S07]  /*f4e0*/  LDSM.16.MT88.4 R108, [R2] ;  /* 0x00000000026c783b */ /* 0x000e6e0000004200 */
        /* <DEDUP_REMOVED lines=30> */
[C---:B-1----:R-:W-:Y:S07]  /*f6d0*/  HMMA.16816.F32.BF16 R96, R140.reuse, R108, R96 ;  /* 0x0000006c8c60723c */ /* 0x042fee0000041860 */
[--C-:B------:R-:W-:Y:S01]  /*f6e0*/  FFMA.FTZ R108, R147, c[0x0][0x2d0], -R144.reuse ;  /* 0x0000b400936c7a23 */ /* 0x100fe20000010890 */
[----:B------:R-:W-:Y:S03]  /*f6f0*/  HMMA.16816.F32.BF16 R100, R140, R110, R100 ;  /* 0x0000006e8c64723c */ /* 0x000fe60000041864 */
[----:B------:R1:W-:Y:S01]  /*f700*/  MUFU.EX2 R121, R108 ;  /* 0x0000006c00797308 */ /* 0x0003e20000000800 */
[----:B------:R-:W-:Y:S03]  /*f710*/  FFMA.FTZ R109, R146, c[0x0][0x2d0], -R144 ;  /* 0x0000b400926d7a23 */ /* 0x000fe60000010890 */
[----:B------:R-:W-:Y:S01]  /*f720*/  FADD.FTZ R111, R116, R118 ;  /* 0x00000076746f7221 */ /* 0x000fe20000010000 */
[----:B------:R-:W-:Y:S01]  /*f730*/  F2FP.BF16.PACK_AB R110, R176, R177 ;  /* 0x000000b1b06e723e */ /* 0x000fe200000010ff */
[----:B------:R-:W-:Y:S03]  /*f740*/  FFMA.FTZ R116, R166, c[0x0][0x2d0], -R144 ;  /* 0x0000b400a6747a23 */ /* 0x000fe60000010890 */
[----:B------:R-:W-:Y:S01]  /*f750*/  FADD.FTZ R118, R117, R170 ;  /* 0x000000aa75767221 */ /* 0x000fe20000010000 */
[----:B------:R-:W2:Y:S01]  /*f760*/  MUFU.EX2 R109, R109 ;  /* 0x0000006d006d7308 */ /* 0x000ea20000000800 */
[----:B---3--:R-:W-:Y:S09]  /*f770*/  F2FP.BF16.PACK_AB R141, R163, R149 ;  /* 0x00000095a38d723e */ /* 0x008ff200000010ff */
[----:B------:R3:W-:Y:S01]  /*f780*/  MUFU.EX2 R127, R116 ;  /* 0x00000074007f7308 */ /* 0x0007e20000000800 */
[--C-:B-1----:R-:W-:Y:S09]  /*f790*/  FFMA.FTZ R108, R168, c[0x0][0x2d0], -R144.reuse ;  /* 0x0000b400a86c7a23 */ /* 0x102ff20000010890 */
[----:B------:R1:W-:Y:S01]  /*f7a0*/  MUFU.EX2 R120, R108 ;  /* 0x0000006c00787308 */ /* 0x0003e20000000800 */
[----:B--2---:R-:W-:Y:S01]  /*f7b0*/  FADD.FTZ R123, R109, R111 ;  /* 0x0000006f6d7b7221 */ /* 0x004fe20000010000 */
[----:B------:R-:W-:Y:S08]  /*f7c0*/  F2FP.BF16.PACK_AB R109, R121, R109 ;  /* 0x0000006d796d723e */ /* 0x000ff000000010ff */
[----:B------:R-:W-:Y:S01]  /*f7d0*/  MUFU.EX2 R168, R187 ;  /* 0x000000bb00a87308 */ /* 0x000fe20000000800 */
[--C-:B---3--:R-:W-:Y:S09]  /*f7e0*/  FFMA.FTZ R116, R165, c[0x0][0x2d0], -R144.reuse ;  /* 0x0000b400a5747a23 */ /* 0x108ff20000010890 */
[----:B------:R-:W-:Y:S01]  /*f7f0*/  MUFU.EX2 R128, R116 ;  /* 0x0000007400807308 */ /* 0x000fe20000000800 */
[--C-:B-1----:R-:W-:Y:S09]  /*f800*/  FFMA.FTZ R108, R167, c[0x0][0x2d0], -R144.reuse ;  /* 0x0000b400a76c7a23 */ /* 0x102ff20000010890 */
[----:B------:R1:W2:Y:S10]  /*f810*/  MUFU.EX2 R122, R108 ;  /* 0x0000006c007a7308 */ /* 0x0002b40000000800 */
[----:B------:R-:W3:Y:S10]  /*f820*/  MUFU.EX2 R167, R188 ;  /* 0x000000bc00a77308 */ /* 0x000ef40000000800 */
[----:B------:R-:W4:Y:S01]  /*f830*/  MUFU.EX2 R170, R185 ;  /* 0x000000b900aa7308 */ /* 0x000f220000000800 */
[----:B-1----:R-:W-:Y:S02]  /*f840*/  F2FP.BF16.PACK_AB R108, R178, R117 ;  /* 0x00000075b26c723e */ /* 0x002fe400000010ff */
[----:B--2---:R-:W-:Y:S07]  /*f850*/  F2FP.BF16.PACK_AB R111, R122, R120 ;  /* 0x000000787a6f723e */ /* 0x004fee00000010ff */
[C---:B------:R-:W-:Y:S05]  /*f860*/  HMMA.16816.F32.BF16 R4, R108.reuse, R112, R4 ;  /* 0x000000706c04723c */ /* 0x040fea0000041804 */
[----:B---3--:R-:W-:Y:S03]  /*f870*/  F2FP.BF16.PACK_AB R140, R168, R167 ;  /* 0x000000a7a88c723e */ /* 0x008fe600000010ff */
[C---:B------:R-:W-:Y:S01]  /*f880*/  HMMA.16816.F32.BF16 R12, R108.reuse, R114, R12 ;  /* 0x000000726c0c723c */ /* 0x040fe2000004180c */
[----:B------:R-:W1:Y:S03]  /*f890*/  LDSM.16.MT88.4 R112, [R2+0x800] ;  /* 0x000800000270783b */ /* 0x000e660000004200 */
[----:B----4-:R-:W-:Y:S04]  /*f8a0*/  F2FP.BF16.PACK_AB R142, R170, R169 ;  /* 0x000000a9aa8e723e */ /* 0x010fe800000010ff */
        /* <DEDUP_REMOVED lines=33> */
[----:B------:R1:W-:Y:S04]  /*fac0*/  MUFU.EX2 R126, R112 ;  /* 0x00000070007e7308 */ /* 0x0003e80000000800 */
[----:B------:R-:W-:Y:S01]  /*fad0*/  FFMA.FTZ R108, R164, c[0x0][0x2d0], -R144 ;  /* 0x0000b400a46c7a23 */ /* 0x000fe20000010890 */
[----:B------:R-:W-:Y:S01]  /*fae0*/  F2FP.BF16.PACK_AB R110, R181, R130 ;  /* 0x00000082b56e723e */ /* 0x000fe200000010ff */
[----:B------:R-:W-:Y:S02]  /*faf0*/  FADD.FTZ R109, R178, R118 ;  /* 0x00000076b26d7221 */ /* 0x000fe40000010000 */
[----:B------:R-:W-:Y:S01]  /*fb00*/  LDSM.16.MT88.4 R116, [R2+0x1000] ;  /* 0x001000000274783b */ /* 0x000fe20000004200 */
[----:B------:R-:W-:Y:S01]  /*fb10*/  FFMA.FTZ R144, R9, c[0x0][0x2d0], -R144 ;  /* 0x0000b40009907a23 */ /* 0x000fe20000010890 */
[----:B------:R2:W3:Y:S01]  /*fb20*/  MUFU.EX2 R166, R108 ;  /* 0x0000006c00a67308 */ /* 0x0004e20000000800 */
[----:B------:R-:W-:Y:S01]  /*fb30*/  FADD.FTZ R9, R177, R109 ;  /* 0x0000006db1097221 */ /* 0x000fe20000010000 */
[----:B------:R-:W-:Y:S03]  /*fb40*/  F2FP.BF16.PACK_AB R109, R128, R127 ;  /* 0x0000007f806d723e */ /* 0x000fe600000010ff */
[----:B------:R-:W-:Y:S05]  /*fb50*/  FADD.FTZ R9, R176, R9 ;  /* 0x00000009b0097221 */ /* 0x000fea0000010000 */
[----:B------:R-:W4:Y:S01]  /*fb60*/  MUFU.EX2 R162, R144 ;  /* 0x0000009000a27308 */ /* 0x000f220000000800 */
[----:B-1----:R-:W1:Y:S01]  /*fb70*/  LDSM.16.MT88.4 R112, [R0+0x1000] ;  /* 0x001000000070783b */ /* 0x002e620000004200 */
[----:B--2---:R-:W-:Y:S01]  /*fb80*/  FADD.FTZ R108, R121, R123 ;  /* 0x0000007b796c7221 */ /* 0x004fe20000010000 */
[----:B---3--:R-:W-:Y:S03]  /*fb90*/  F2FP.BF16.PACK_AB R111, R166, R126 ;  /* 0x0000007ea66f723e */ /* 0x008fe600000010ff */
[----:B------:R-:W-:Y:S01]  /*fba0*/  FADD.FTZ R124, R120, R108 ;  /* 0x0000006c787c7221 */ /* 0x000fe20000010000 */
[----:B------:R-:W-:Y:S01]  /*fbb0*/  F2FP.BF16.PACK_AB R108, R129, R125 ;  /* 0x0000007d816c723e */ /* 0x000fe200000010ff */
[----:B------:R-:W-:Y:S02]  /*fbc0*/  FADD.FTZ R125, R125, R9 ;  /* 0x000000097d7d7221 */ /* 0x000fe40000010000 */
[----:B------:R-:W-:Y:S02]  /*fbd0*/  FADD.FTZ R124, R122, R124 ;  /* 0x0000007c7a7c7221 */ /* 0x000fe40000010000 */
[----:B------:R-:W-:Y:S01]  /*fbe0*/  LDSM.16.MT88.4 R120, [R0+0x1800] ;  /* 0x001800000078783b */ /* 0x000fe20000004200 */
[----:B----4-:R-:W-:Y:S01]  /*fbf0*/  F2FP.BF16.PACK_AB R143, R162, R161 ;  /* 0x000000a1a28f723e */ /* 0x010fe200000010ff */
[----:B------:R-:W-:Y:S04]  /*fc00*/  FADD.FTZ R9, R127, R124 ;  /* 0x0000007c7f097221 */ /* 0x000fe80000010000 */
[----:B------:R-:W-:Y:S02]  /*fc10*/  FADD.FTZ R9, R128, R9 ;  /* 0x0000000980097221 */ /* 0x000fe40000010000 */
[----:B------:R-:W-:Y:S02]  /*fc20*/  LDSM.16.MT88.4 R144, [R104+0x1800] ;  /* 0x001800006890783b */ /* 0x000fe40000004200 */
[----:B------:R-:W-:Y:S01]  /*fc30*/  FADD.FTZ R164, R126, R9 ;  /* 0x000000097ea47221 */ /* 0x000fe20000010000 */
[C---:B-1----:R-:W-:Y:S08]  /*fc40*/  HMMA.16816.F32.BF16 R4, R108.reuse, R112, R4 ;  /* 0x000000706c04723c */ /* 0x042ff00000041804 */
[C---:B------:R-:W-:Y:S01]  /*fc50*/  HMMA.16816.F32.BF16 R12, R108.reuse, R114, R12 ;  /* 0x000000726c0c723c */ /* 0x040fe2000004180c */
[----:B------:R-:W1:Y:S07]  /*fc60*/  LDSM.16.MT88.4 R112, [R148+0x1000] ;  /* 0x001000009470783b */ /* 0x000e6e0000004200 */
[C---:B------:R-:W-:Y:S08]  /*fc70*/  HMMA.16816.F32.BF16 R16, R108.reuse, R116, R16 ;  /* 0x000000746c10723c */ /* 0x040ff00000041810 */
        /* <DEDUP_REMOVED lines=29> */
[C---:B--2---:R-:W-:Y:S07]  /*fe50*/  HMMA.16816.F32.BF16 R96, R108.reuse, R116, R96 ;  /* 0x000000746c60723c */ /* 0x044fee0000041860 */
[----:B------:R-:W-:Y:S01]  /*fe60*/  FADD.FTZ R116, R129, R125 ;  /* 0x0000007d81747221 */ /* 0x000fe20000010000 */
[----:B------:R-:W-:Y:S04]  /*fe70*/  HMMA.16816.F32.BF16 R100, R108, R118, R100 ;  /* 0x000000766c64723c */ /* 0x000fe80000041864 */
[----:B------:R-:W-:Y:S04]  /*fe80*/  FADD.FTZ R165, R130, R116 ;  /* 0x0000007482a57221 */ /* 0x000fe80000010000 */
[C---:B------:R-:W-:Y:S01]  /*fe90*/  HMMA.16816.F32.BF16 R128, R140.reuse, R120, R4 ;  /* 0x000000788c80723c */ /* 0x040fe20000041804 */
[----:B------:R-:W2:Y:S07]  /*fea0*/  LDSM.16.MT88.4 R4, [R0+0x3800] ;  /* 0x003800000004783b */ /* 0x000eae0000004200 */
[C---:B------:R-:W-:Y:S01]  /*feb0*/  HMMA.16816.F32.BF16 R108, R140.reuse, R122, R12 ;  /* 0x0000007a8c6c723c */ /* 0x040fe2000004180c */
[----:B------:R-:W3:Y:S07]  /*fec0*/  LDSM.16.MT88.4 R12, [R2+0x3800] ;  /* 0x00380000020c783b */ /* 0x000eee0000004200 */
[C---:B-1----:R-:W-:Y:S01]  /*fed0*/  HMMA.16816.F32.BF16 R124, R140.reuse, R112, R16 ;  /* 0x000000708c7c723c */ /* 0x042fe20000041810 */
[----:B------:R-:W1:Y:S07]  /*fee0*/  LDSM.16.MT88.4 R16, [R148+0x3800] ;  /* 0x003800009410783b */ /* 0x000e6e0000004200 */
[C---:B------:R-:W-:Y:S01]  /*fef0*/  HMMA.16816.F32.BF16 R116, R140.reuse, R114, R20 ;  /* 0x000000728c74723c */ /* 0x040fe20000041814 */
[----:B------:R-:W4:Y:S07]  /*ff00*/  LDSM.16.MT88.4 R20, [R104+0x3800] ;  /* 0x003800006814783b */ /* 0x000f2e0000004200 */
[C---:B------:R-:W-:Y:S01]  /*ff10*/  HMMA.16816.F32.BF16 R120, R140.reuse, R132, R24 ;  /* 0x000000848c78723c */ /* 0x040fe20000041818 */
[----:B------:R-:W-:Y:S07]  /*ff20*/  LDSM.16.MT88.4 R24, [R2+0x5800] ;  /* 0x005800000218783b */ /* 0x000fee0000004200 */
[C---:B------:R-:W-:Y:S08]  /*ff30*/  HMMA.16816.F32.BF16 R112, R140.reuse, R134, R28 ;  /* 0x000000868c70723c */ /* 0x040ff0000004181c */
[C---:B------:R-:W-:Y:S08]  /*ff40*/  HMMA.16816.F32.BF16 R136, R140.reuse, R144, R32 ;  /* 0x000000908c88723c */ /* 0x040ff00000041820 */
[C---:B------:R-:W-:Y:S08]  /*ff50*/  HMMA.16816.F32.BF16 R132, R140.reuse, R146, R36 ;  /* 0x000000928c84723c */ /* 0x040ff00000041824 */
[C---:B--2---:R-:W-:Y:S08]  /*ff60*/  HMMA.16816.F32.BF16 R40, R140.reuse, R4, R40 ;  /* 0x000000048c28723c */ /* 0x044ff00000041828 */
[C---:B------:R-:W-:Y:S01]  /*ff70*/  HMMA.16816.F32.BF16 R44, R140.reuse, R6, R44 ;  /* 0x000000068c2c723c */ /* 0x040fe2000004182c */
[----:B------:R2:W5:Y:S07]  /*ff80*/  LDSM.16.MT88.4 R4, [R0+0x5800] ;  /* 0x005800000004783b */ /* 0x00056e0000004200 */
[C---:B---3--:R-:W-:Y:S08]  /*ff90*/  HMMA.16816.F32.BF16 R48, R140.reuse, R12, R48 ;  /* 0x0000000c8c30723c */ /* 0x048ff00000041830 */
[C---:B------:R-:W-:Y:S01]  /*ffa0*/  HMMA.16816.F32.BF16 R52, R140.reuse, R14, R52 ;  /* 0x0000000e8c34723c */ /* 0x040fe20000041834 */
[----:B------:R-:W3:Y:S07]  /*ffb0*/  LDSM.16.MT88.4 R12, [R148+0x5800] ;  /* 0x00580000940c783b */ /* 0x000eee0000004200 */
[C---:B-1----:R-:W-:Y:S04]  /*ffc0*/  HMMA.16816.F32.BF16 R56, R140.reuse, R16, R56 ;  /* 0x000000108c38723c */ /* 0x042fe80000041838 */
[----:B--2---:R-:W-:Y:S04]  /*ffd0*/  IADD3 R0, R173, -0x2, RZ ;  /* 0xfffffffead007810 */ /* 0x004fe80007ffe0ff */
[C---:B------:R-:W-:Y:S03]  /*ffe0*/  HMMA.16816.F32.BF16 R60, R140.reuse, R18, R60 ;  /* 0x000000128c3c723c */ /* 0x040fe6000004183c */
[----:B------:R-:W-:Y:S05]  /*fff0*/  ISETP.GE.AND P0, PT, R0, R199, PT ;  /* 0x000000c70000720c */ /* 0x000fea0003f06270 */
[C---:B----4-:R-:W-:Y:S08]  /*10000*/  HMMA.16816.F32.BF16 R64, R140.reuse, R20, R64 ;  /* 0x000000148c40723c */ /* 0x050ff00000041840 */
[----:B------:R-:W-:Y:S01]  /*10010*/  @P0 SHF.R.S32.HI R2, RZ, 0x1f, R0 ;  /* 0x0000001fff020819 */ /* 0x000fe20000011400 */
[C---:B------:R-:W-:Y:S03]  /*10020*/  HMMA.16816.F32.BF16 R68, R140.reuse, R22, R68 ;  /* 0x000000168c44723c */ /* 0x040fe60000041844 */
[----:B------:R-:W-:Y:S01]  /*10030*/  @P0 MOV R18, c[0x0][0x1e0] ;  /* 0x0000780000120a02 */ /* 0x000fe20000000f00 */
[----:B------:R-:W-:Y:S01]  /*10040*/  @P0 IMAD R2, R2, c[0x0][0x1e0], RZ ;  /* 0x0000780002020a24 */ /* 0x000fe200078e02ff */
[----:B------:R-:W-:Y:S03]  /*10050*/  @P0 MOV R20, c[0x0][0x1e4] ;  /* 0x0000790000140a02 */ /* 0x000fe60000000f00 */
[C---:B-----5:R-:W-:Y:S04]  /*10060*/  HMMA.16816.F32.BF16 R72, R140.reuse, R4, R72 ;  /* 0x000000048c48723c */ /* 0x060fe80000041848 */
[C---:B------:R-:W-:Y:S03]  /*10070*/  @P0 IMAD R2, R0.reuse, c[0x0][0x1e4], R2 ;  /* 0x0000790000020a24 */ /* 0x040fe600078e0202 */
[----:B------:R-:W-:Y:S01]  /*10080*/  @P0 IMAD.WIDE.U32 R4, R0, c[0x0][0x1e0], RZ ;  /* 0x0000780000040a25 */ /* 0x000fe200078e00ff */
[C---:B------:R-:W-:Y:S04]  /*10090*/  HMMA.16816.F32.BF16 R76, R140.reuse, R6, R76 ;  /* 0x000000068c4c723c */ /* 0x040fe8000004184c */
[----:B------:R-:W-:Y:S02]  /*100a0*/  @P0 IADD3 R2, R5, R2, RZ ;  /* 0x0000000205020210 */ /* 0x000fe40007ffe0ff */
[C---:B------:R-:W-:Y:S02]  /*100b0*/  @P0 SHF.L.U32 R0, R4.reuse, 0x6, RZ ;  /* 0x0000000604000819 */ /* 0x040fe400000006ff */
[----:B------:R-:W-:Y:S01]  /*100c0*/  @P0 SHF.L.U64.HI R2, R4, 0x6, R2 ;  /* 0x0000000604020819 */ /* 0x000fe20000010202 */
[C---:B------:R-:W-:Y:S01]  /*100d0*/  HMMA.16816.F32.BF16 R80, R140.reuse, R24, R80 ;  /* 0x000000188c50723c */ /* 0x040fe20000041850 */
[----:B------:R-:W1:Y:S02]  /*100e0*/  LDSM.16.MT88.4 R4, [R104+0x5800] ;  /* 0x005800006804783b */ /* 0x000e640000004200 */
[C---:B------:R-:W-:Y:S02]  /*100f0*/  @P0 IADD3 R9, P1, R0.reuse, R202, RZ ;  /* 0x000000ca00090210 */ /* 0x040fe40007f3e0ff */
[----:B------:R-:W-:Y:S02]  /*10100*/  @P0 IADD3 R17, P2, R0, R193, RZ ;  /* 0x000000c100110210 */ /* 0x000fe40007f5e0ff */
[C---:B------:R-:W-:Y:S01]  /*10110*/  @P0 LEA R28, P3, R9.reuse, c[0x0][0x1c8], 0x1 ;  /* 0x00007200091c0a11 */ /* 0x040fe200078608ff */
[C---:B------:R-:W-:Y:S04]  /*10120*/  HMMA.16816.F32.BF16 R84, R140.reuse, R26, R84 ;  /* 0x0000001a8c54723c */ /* 0x040fe80000041854 */
[----:B------:R-:W-:Y:S02]  /*10130*/  @P0 IADD3.X R19, R2, R201, RZ, P1, !PT ;  /* 0x000000c902130210 */ /* 0x000fe40000ffe4ff */
[----:B------:R-:W-:Y:S02]  /*10140*/  @P0 LEA R16, P1, R18, R0, 0x5 ;  /* 0x0000000012100211 */ /* 0x000fe400078228ff */
[----:B------:R-:W-:Y:S01]  /*10150*/  @P0 LEA.HI.X R29, R9, c[0x0][0x1cc], R19, 0x1, P3 ;  /* 0x00007300091d0a11 */ /* 0x000fe200018f0c13 */
[C---:B---3--:R-:W-:Y:S03]  /*10160*/  HMMA.16816.F32.BF16 R88, R140.reuse, R12, R88 ;  /* 0x0000000c8c58723c */ /* 0x048fe60000041858 */
[C---:B------:R-:W-:Y:S02]  /*10170*/  @P0 LEA R24, P3, R17.reuse, c[0x0][0x1c8], 0x1 ;  /* 0x0000720011180a11 */ /* 0x040fe400078608ff */
[----:B------:R-:W-:Y:S02]  /*10180*/  @P0 IADD3.X R19, R2, R192, RZ, P2, !PT ;  /* 0x000000c002130210 */ /* 0x000fe400017fe4ff */
[----:B------:R-:W-:Y:S01]  /*10190*/  @P0 IADD3 R0, P4, R0, R191, RZ ;  /* 0x000000bf00000210 */ /* 0x000fe20007f9e0ff */
[C---:B------:R-:W-:Y:S04]  /*101a0*/  HMMA.16816.F32.BF16 R92, R140.reuse, R14, R92 ;  /* 0x0000000e8c5c723c */ /* 0x040fe8000004185c */
[----:B------:R-:W-:Y:S02]  /*101b0*/  @P0 LEA.HI.X R25, R17, c[0x0][0x1cc], R19, 0x1, P3 ;  /* 0x0000730011190a11 */ /* 0x000fe400018f0c13 */
[----:B------:R-:W-:Y:S02]  /*101c0*/  @P0 LEA R22, P3, R0, c[0x0][0x1c8], 0x1 ;  /* 0x0000720000160a11 */ /* 0x000fe400078608ff */
[----:B------:R-:W-:Y:S04]  /*101d0*/  @P0 LEA.HI.X R9, R18, R2, R20, 0x5, P1 ;  /* 0x0000000212090211 */ /* 0x000fe800008f2c14 */
[----:B------:R-:W-:Y:S02]  /*101e0*/  @P0 IADD3 R18, P2, R16, R202, RZ ;  /* 0x000000ca10120210 */ /* 0x000fe40007f5e0ff */
[----:B------:R-:W-:Y:S02]  /*101f0*/  @P0 IADD3.X R2, R2, R190, RZ, P4, !PT ;  /* 0x000000be02020210 */ /* 0x000fe400027fe4ff */
[----:B------:R-:W-:Y:S01]  /*10200*/  @P0 LEA R20, P1, R18, c[0x0][0x1c8], 0x1 ;  /* 0x0000720012140a11 */ /* 0x000fe200078208ff */
[C---:B-1----:R-:W-:Y:S03]  /*10210*/  HMMA.16816.F32.BF16 R96, R140.reuse, R4, R96 ;  /* 0x000000048c60723c */ /* 0x042fe60000041860 */
[----:B------:R-:W-:Y:S02]  /*10220*/  @P0 LEA.HI.X R23, R0, c[0x0][0x1cc], R2, 0x1, P3 ;  /* 0x0000730000170a11 */ /* 0x000fe400018f0c02 */
[----:B------:R-:W-:Y:S02]  /*10230*/  @P0 IADD3.X R17, R9, R201, RZ, P2, !PT ;  /* 0x000000c909110210 */ /* 0x000fe400017fe4ff */
[----:B------:R-:W-:Y:S01]  /*10240*/  @P0 ISETP.GE.AND P2, PT, R208, c[0x0][0x1d4], PT ;  /* 0x00007500d0000a0c */ /* 0x000fe20003f46270 */
[----:B------:R-:W-:Y:S01]  /*10250*/  FADD.FTZ R4, R181, R165 ;  /* 0x000000a5b5047221 */ /* 0x000fe20000010000 */
[----:B------:R-:W-:Y:S01]  /*10260*/  @P0 IADD3 R0, P4, R16, R193, RZ ;  /* 0x000000c110000210 */ /* 0x000fe20007f9e0ff */
[----:B------:R-:W-:Y:S03]  /*10270*/  HMMA.16816.F32.BF16 R100, R140, R6, R100 ;  /* 0x000000068c64723c */ /* 0x000fe60000041864 */
[----:B------:R-:W-:Y:S01]  /*10280*/  @P0 LEA.HI.X R21, R18, c[0x0][0x1cc], R17, 0x1, P1 ;  /* 0x0000730012150a11 */ /* 0x000fe200008f0c11 */
[----:B------:R-:W-:Y:S01]  /*10290*/  FADD.FTZ R4, R167, R4 ;  /* 0x00000004a7047221 */ /* 0x000fe20000010000 */
[C---:B------:R-:W-:Y:S02]  /*102a0*/  @P0 IADD3.X R2, R9.reuse, R192, RZ, P4, !PT ;  /* 0x000000c009020210 */ /* 0x040fe400027fe4ff */
[----:B------:R-:W-:Y:S02]  /*102b0*/  @P0 LEA R18, P4, R0, c[0x0][0x1c8], 0x1 ;  /* 0x0000720000120a11 */ /* 0x000fe400078808ff */
[----:B------:R-:W-:Y:S03]  /*102c0*/  @P0 ISETP.GE.AND P1, PT, R212, c[0x0][0x1d4], PT ;  /* 0x00007500d4000a0c */ /* 0x000fe60003f26270 */
[----:B------:R-:W-:Y:S01]  /*102d0*/  @P0 LEA.HI.X R19, R0, c[0x0][0x1cc], R2, 0x1, P4 ;  /* 0x0000730000130a11 */ /* 0x000fe200020f0c02 */
[----:B------:R-:W-:Y:S01]  /*102e0*/  @P0 IMAD R0, R180, 0x6000, R11 ;  /* 0x00006000b4000824 */ /* 0x000fe200078e020b */
[----:B------:R-:W-:Y:S01]  /*102f0*/  @P0 IADD3 R16, P3, R16, R191, RZ ;  /* 0x000000bf10100210 */ /* 0x000fe20007f7e0ff */
[----:B------:R-:W-:Y:S01]  /*10300*/  FADD.FTZ R2, R166, R164 ;  /* 0x000000a4a6027221 */ /* 0x000fe20000010000 */
[----:B------:R-:W-:Y:S02]  /*10310*/  MOV R104, R3 ;  /* 0x0000000300687202 */ /* 0x000fe40000000f00 */
[----:B------:R-:W-:Y:S01]  /*10320*/  @!PT LDS RZ, [RZ] ;  /* 0x00000000fffff984 */ /* 0x000fe20000000800 */
[----:B------:R-:W-:Y:S01]  /*10330*/  @!PT LDS RZ, [RZ] ;  /* 0x00000000fffff984 */ /* 0x000fe20000000800 */
[----:B------:R-:W-:Y:S01]  /*10340*/  @!PT LDS RZ, [RZ] ;  /* 0x00000000fffff984 */ /* 0x000fe20000000800 */
[----:B------:R1:W-:Y:S01]  /*10350*/  @P0 LDGSTS.E.BYPASS.LTC128B.128 [R0], [R28.64], !P2 ;  /* 0x000000001c000fae */ /* 0x0003e2000d101d4e */
[----:B------:R-:W-:Y:S02]  /*10360*/  @P0 IADD3.X R9, R9, R190, RZ, P3, !PT ;  /* 0x000000be09090210 */ /* 0x000fe40001ffe4ff */
[C---:B------:R-:W-:Y:S04]  /*10370*/  @P0 LEA R12, P3, R16.reuse, c[0x0][0x1c8], 0x1 ;  /* 0x00007200100c0a11 */ /* 0x040fe800078608ff */
[----:B------:R-:W-:Y:S01]  /*10380*/  @P0 LEA.HI.X R13, R16, c[0x0][0x1cc], R9, 0x1, P3 ;  /* 0x00007300100d0a11 */ /* 0x000fe200018f0c09 */
[----:B------:R1:W-:Y:S01]  /*10390*/  @P0 LDGSTS.E.BYPASS.LTC128B.128 [R0+0x2000], [R24.64], !P1 ;  /* 0x0200000018000fae */ /* 0x0003e2000c901d4e */
[----:B------:R-:W-:Y:S07]  /*103a0*/  MOV R9, R8 ;  /* 0x0000000800097202 */ /* 0x000fee0000000f00 */
[----:B------:R1:W-:Y:S08]  /*103b0*/  @P0 LDGSTS.E.BYPASS.LTC128B.128 [R0+0x4000], [R22.64], !P6 ;  /* 0x0400000016000fae */ /* 0x0003f0000f101d4e */
[----:B------:R1:W-:Y:S08]  /*103c0*/  @P0 LDGSTS.E.BYPASS.LTC128B.128 [R0+0x1000], [R20.64], !P2 ;  /* 0x0100000014000fae */ /* 0x0003f0000d101d4e */
[----:B------:R1:W-:Y:S01]  /*103d0*/  @P0 LDGSTS.E.BYPASS.LTC128B.128 [R0+0x3000], [R18.64], !P1 ;  /* 0x0300000012000fae */ /* 0x0003e2000c901d4e */
[C---:B------:R-:W-:Y:S02]  /*103e0*/  ISETP.GE.AND P1, PT, R150.reuse, 0x1, PT ;  /* 0x000000019600780c */ /* 0x040fe40003f26270 */
[----:B------:R-:W-:Y:S04]  /*103f0*/  IADD3 R150, R150, 0x1, RZ ;  /* 0x0000000196967810 */ /* 0x000fe80007ffe0ff */
[----:B------:R-:W-:Y:S01]  /*10400*/  SEL R150, R150, RZ, !P1 ;  /* 0x000000ff96967207 */ /* 0x000fe20004800000 */
[----:B------:R1:W-:Y:S01]  /*10410*/  @P0 LDGSTS.E.BYPASS.LTC128B.128 [R0+0x5000], [R12.64], !P6 ;  /* 0x050000000c000fae */ /* 0x0003e2000f101d4e */
[----:B------:R-:W-:Y:S07]  /*10420*/  ISETP.GT.AND P0, PT, R173, R210, PT ;  /* 0x000000d2ad00720c */ /* 0x000fee0003f04270 */
[----:B------:R-:W0:Y:S01]  /*10430*/  LDGDEPBAR ;  /* 0x00000000000079af */ /* 0x000e220000000000 */
[----:B-1----:R-:W-:Y:S02]  /*10440*/  FADD.FTZ R0, R149, R2 ;  /* 0x0000000295007221 */ /* 0x002fe40000010000 */
[----:B------:R-:W-:Y:S02]  /*10450*/  FADD.FTZ R2, R168, R4 ;  /* 0x00000004a8027221 */ /* 0x000fe40000010000 */
[----:B------:R-:W-:Y:S02]  /*10460*/  FADD.FTZ R0, R163, R0 ;  /* 0x00000000a3007221 */ /* 0x000fe40000010000 */
[----:B------:R-:W-:Y:S02]  /*10470*/  FADD.FTZ R4, R169, R2 ;  /* 0x00000002a9047221 */ /* 0x000fe40000010000 */
[----:B------:R-:W-:Y:S01]  /*10480*/  FADD.FTZ R2, R161, R0 ;  /* 0x00000000a1027221 */ /* 0x000fe20000010000 */
[----:B------:R-:W-:Y:S01]  /*10490*/  IADD3 R0, R173, -0x1, RZ ;  /* 0xffffffffad007810 */ /* 0x000fe20007ffe0ff */
[----:B------:R-:W-:Y:S02]  /*104a0*/  FADD.FTZ R189, R170, R4 ;  /* 0x00000004aabd7221 */ /* 0x000fe40000010000 */
[----:B------:R-:W-:Y:S01]  /*104b0*/  FADD.FTZ R198, R162, R2 ;  /* 0x00000002a2c67221 */ /* 0x000fe20000010000 */
[----:B------:R-:W-:Y:S01]  /*104c0*/  MOV R173, R0 ;  /* 0x0000000000ad7202 */ /* 0x000fe20000000f00 */
[----:B------:R-:W-:-:S05]  /*104d0*/  @P0 BRA `(.L_x_1903) ;  /* 0xffffc65000000947 */ /* 0x000fca000383ffff */
[----:B------:R-:W2:Y:S01]  /*104e0*/  LDL R4, [R1+0x4] ;  /* 0x0000040001047983 */ /* 0x000ea20000100800 */
[----:B------:R-:W-:Y:S01]  /*104f0*/  IMAD.MOV.U32 R104, RZ, RZ, R3 ;  /* 0x000000ffff687224 */ /* 0x000fe200078e0003 */
[----:B------:R-:W-:Y:S01]  /*10500*/  MOV R173, R0 ;  /* 0x0000000000ad7202 */ /* 0x000fe20000000f00 */
[----:B------:R-:W-:Y:S01]  /*10510*/  IMAD.MOV.U32 R9, RZ, RZ, R8 ;  /* 0x000000ffff097224 */ /* 0x000fe200078e0008 */
[----:B--2---:R-:W-:-:S02]  /*10520*/  SHF.L.U32 R4, R4, 0x7, RZ ;  /* 0x0000000704047819 */ /* 0x004fc400000006ff */
.L_x_1894:
[----:B------:R-:W2:Y:S04]  /*10530*/  LDL R2, [R1+0x64] ;  /* 0x0000640001027983 */ /* 0x000ea80000100800 */
[----:B------:R-:W3:Y:S01]  /*10540*/  LDL R3, [R1+0x58] ;  /* 0x0000580001037983 */ /* 0x000ee20000100800 */
[----:B------:R-:W-:Y:S01]  /*10550*/  IMAD.MOV.U32 R0, RZ, RZ, 0x1 ;  /* 0x00000001ff007424 */ /* 0x000fe200078e00ff */
[----:B------:R-:W-:Y:S01]  /*10560*/  IADD3 R4, R4, 0x7f, RZ ;  /* 0x0000007f04047810 */ /* 0x000fe20007ffe0ff */
[----:B------:R-:W-:Y:S01]  /*10570*/  IMAD.MOV.U32 R5, RZ, RZ, c[0x0][0x32c] ;  /* 0x0000cb00ff057624 */ /* 0x000fe200078e00ff */
[----:B------:R-:W-:-:S02]  /*10580*/  LOP3.LUT R213, R213, 0xfffffffd, RZ, 0xc0, !PT ;  /* 0xfffffffdd5d57812 */ /* 0x000fc400078ec0ff */
[----:B------:R-:W-:Y:S02]  /*10590*/  ISETP.NE.AND P0, PT, R0, c[0x0][0x2c4], PT ;  /* 0x0000b10000007a0c */ /* 0x000fe40003f05270 */
[----:B------:R-:W-:-:S11]  /*105a0*/  ISETP.GE.AND P1, PT, R5, 0x1, PT ;  /* 0x000000010500780c */ /* 0x000fd60003f26270 */
[----:B------:R-:W-:Y:S02]  /*105b0*/  @P0 IMAD.HI.U32 R0, R4, c[0x0][0x2c8], RZ ;  /* 0x0000b20004000a27 */ /* 0x000fe400078e00ff */
[----:B------:R-:W-:-:S03]  /*105c0*/  @P1 LOP3.LUT R213, R213, 0x2, RZ, 0xfc, !PT ;  /* 0x00000002d5d51812 */ /* 0x000fc600078efcff */
[----:B------:R-:W-:-:S04]  /*105d0*/  @P0 SHF.R.U32.HI R4, RZ, c[0x0][0x2cc], R0 ;  /* 0x0000b300ff040a19 */ /* 0x000fc80000011600 */
[----:B--2---:R-:W-:-:S05]  /*105e0*/  IADD3 R4, R4, 0x1, R2 ;  /* 0x0000000104047810 */ /* 0x004fca0007ffe002 */
[----:B---3--:R-:W-:-:S05]  /*105f0*/  IMAD.IADD R3, R4, 0x1, -R3 ;  /* 0x0000000104037824 */ /* 0x008fca00078e0a03 */
[----:B------:R-:W-:Y:S01]  /*10600*/  IADD3 R2, R3, -c[0x0][0x324], RZ ;  /* 0x8000c90003027a10 */ /* 0x000fe20007ffe0ff */
[----:B------:R-:W-:Y:S05]  /*10610*/  @!P1 BRA `(.L_x_1904) ;  /* 0x0000010000009947 */ /* 0x000fea0003800000 */
[----:B------:R-:W-:Y:S01]  /*10620*/  MOV R0, R3 ;  /* 0x0000000300007202 */ /* 0x000fe20000000f00 */
        /* <DEDUP_REMOVED lines=9> */
.L_x_1906:
[----:B------:R-:W-:-:S13]  /*106c0*/  ISETP.NE.AND P0, PT, R5, 0x1, PT ;  /* 0x000000010500780c */ /* 0x000fda0003f05270 */
[----:B------:R-:W-:-:S05]  /*106d0*/  @P0 IMAD.HI.U32 R3, R0, c[0x0][0x330], RZ ;  /* 0x0000cc0000030a27 */ /* 0x000fca00078e00ff */
[----:B------:R-:W-:Y:S02]  /*106e0*/  @P0 SHF.R.U32.HI R0, RZ, c[0x0][0x334], R3 ;  /* 0x0000cd00ff000a19 */ /* 0x000fe40000011603 */
.L_x_1907:
[----:B------:R-:W-:Y:S05]  /*106f0*/  BSYNC B0 ;  /* 0x0000000000007941 */ /* 0x000fea0003800000 */
.L_x_1905:
[----:B------:R-:W-:-:S05]  /*10700*/  IMAD R0, R0, c[0x0][0x32c], RZ ;  /* 0x0000cb0000007a24 */ /* 0x000fca00078e02ff */
[----:B------:R-:W-:-:S04]  /*10710*/  IMNMX R2, R2, R0, !PT ;  /* 0x0000000002027217 */ /* 0x000fc80007800200 */
.L_x_1904:
        /* <DEDUP_REMOVED lines=10> */
.L_x_1909:
[----:B------:R-:W-:Y:S04]  /*107c0*/  DEPBAR.LE SB0, 0x2 ;  /* 0x000080800000791a */ /* 0x000fe80000000000 */
[----:B------:R-:W-:Y:S01]  /*107d0*/  WARPSYNC 0xffffffff ;  /* 0xffffffff00007948 */ /* 0x000fe20003800000 */
[----:B------:R-:W-:Y:S01]  /*107e0*/  BAR.SYNC.DEFER_BLOCKING 0x0 ;  /* 0x0000000000007b1d */ /* 0x000fe20000010000 */
[----:B------:R-:W-:Y:S01]  /*107f0*/  IMAD R149, R150, 0x6000, RZ ;  /* 0x0000600096957824 */ /* 0x000fe200078e02ff */
[----:B------:R-:W-:Y:S02]  /*10800*/  ISETP.GE.AND P0, PT, R199, R167, PT ;  /* 0x000000a7c700720c */ /* 0x000fe40003f06270 */
[----:B------:R-:W-:Y:S02]  /*10810*/  IADD3 R173, R167, -0x1, RZ ;  /* 0xffffffffa7ad7810 */ /* 0x000fe40007ffe0ff */
[----:B------:R-:W-:Y:S02]  /*10820*/  IADD3 R2, R158, R149, RZ ;  /* 0x000000959e027210 */ /* 0x000fe40007ffe0ff */
[----:B------:R-:W-:Y:S02]  /*10830*/  LOP3.LUT P6, RZ, R213, 0x1, RZ, 0xc0, !PT ;  /* 0x00000001d5ff7812 */ /* 0x000fe400078cc0ff */
[----:B------:R-:W-:Y:S04]  /*10840*/  IADD3 R8, R156, R2, RZ ;  /* 0x000000029c087210 */ /* 0x000fe80007ffe0ff */
[----:B------:R-:W-:Y:S02]  /*10850*/  IADD3 R148, R151, R8, RZ ;  /* 0x0000000897947210 */ /* 0x000fe40007ffe0ff */
[----:B------:R-:W-:Y:S02]  /*10860*/  @!P0 SHF.R.S32.HI R9, RZ, 0x1f, R173 ;  /* 0x0000001fff098819 */ /* 0x000fe400000114ad */
[----:B------:R-:W-:Y:S02]  /*10870*/  @!P0 ISETP.GE.AND P3, PT, R208, c[0x0][0x1d4], PT ;  /* 0x00007500d0008a0c */ /* 0x000fe40003f66270 */
[----:B------:R-:W-:Y:S01]  /*10880*/  @!P0 ISETP.GE.AND P4, PT, R212, c[0x0][0x1d4], PT ;  /* 0x00007500d4008a0c */ /* 0x000fe20003f86270 */
[----:B------:R-:W-:Y:S01]  /*10890*/  @!P0 IMAD R9, R9, c[0x0][0x208], RZ ;  /* 0x0000820009098a24 */ /* 0x000fe200078e02ff */
[----:B------:R-:W-:Y:S03]  /*108a0*/  LDSM.16.M88.4 R36, [R152] ;  /* 0x000000009824783b */ /* 0x000fe60000000200 */
[C---:B------:R-:W-:Y:S05]  /*108b0*/  @!P0 IMAD R9, R173.reuse, c[0x0][0x20c], R9 ;  /* 0x00008300ad098a24 */ /* 0x040fea00078e0209 */
[----:B------:R-:W1:Y:S08]  /*108c0*/  LDSM.16.M88.4 R12, [R2] ;  /* 0x00000000020c783b */ /* 0x000e700000000200 */
[----:B------:R-:W2:Y:S08]  /*108d0*/  LDSM.16.M88.4 R20, [R2+0x800] ;  /* 0x000800000214783b */ /* 0x000eb00000000200 */
[----:B------:R-:W3:Y:S08]  /*108e0*/  LDSM.16.M88.4 R28, [R2+0x1000] ;  /* 0x00100000021c783b */ /* 0x000ef00000000200 */
[----:B------:R-:W4:Y:S08]  /*108f0*/  LDSM.16.M88.4 R140, [R2+0x1800] ;  /* 0x00180000028c783b */ /* 0x000f300000000200 */
        /* <DEDUP_REMOVED lines=20> */
[----:B------:R-:W-:Y:S07]  /*10a40*/  HMMA.16816.F32.BF16 R36, R144, R142, R36 ;  /* 0x0000008e9024723c */ /* 0x000fee0000041824 */
[----:B------:R-:W-:Y:S05]  /*10a50*/  @!P0 IMAD.WIDE.U32 R142, R173, c[0x0][0x208], RZ ;  /* 0x00008200ad8e8a25 */ /* 0x000fea00078e00ff */
[----:B------:R-:W-:Y:S02]  /*10a60*/  @!P0 SHF.L.U32 R140, R142, 0x6, RZ ;  /* 0x000000068e8c8819 */ /* 0x000fe400000006ff */
[----:B------:R-:W-:Y:S02]  /*10a70*/  @!P0 IADD3 R9, R143, R9, RZ ;  /* 0x000000098f098210 */ /* 0x000fe40007ffe0ff */
[----:B------:R-:W-:Y:S02]  /*10a80*/  @!P0 IADD3 R104, P1, R140, R204, RZ ;  /* 0x000000cc8c688210 */ /* 0x000fe40007f3e0ff */
[----:B------:R-:W-:Y:S02]  /*10a90*/  @!P0 SHF.L.U64.HI R9, R142, 0x6, R9 ;  /* 0x000000068e098819 */ /* 0x000fe40000010209 */
[----:B------:R-:W-:Y:S02]  /*10aa0*/  @!P0 LEA R142, P2, R104, c[0x0][0x1f8], 0x1 ;  /* 0x00007e00688e8a11 */ /* 0x000fe400078408ff */
[----:B------:R-:W-:Y:S02]  /*10ab0*/  @!P0 IADD3.X R141, R9, R206, RZ, P1, !PT ;  /* 0x000000ce098d8210 */ /* 0x000fe40000ffe4ff */
[----:B------:R-:W-:Y:S02]  /*10ac0*/  @!P0 IADD3 R146, P1, R204, 0x40, RZ ;  /* 0x00000040cc928810 */ /* 0x000fe40007f3e0ff */
[----:B------:R-:W-:Y:S01]  /*10ad0*/  @!P0 LEA.HI.X R143, R104, c[0x0][0x1fc], R141, 0x1, P2 ;  /* 0x00007f00688f8a11 */ /* 0x000fe200010f0c8d */
[----:B------:R-:W-:Y:S01]  /*10ae0*/  @!P0 IMAD R104, R180, 0x6000, R10 ;  /* 0x00006000b4688824 */ /* 0x000fe200078e020a */
[----:B------:R-:W-:Y:S02]  /*10af0*/  @!P0 IADD3 R141, P2, R140, R146, RZ ;  /* 0x000000928c8d8210 */ /* 0x000fe40007f5e0ff */
[----:B------:R-:W-:Y:S02]  /*10b00*/  @!P0 IADD3.X R147, RZ, R206, RZ, P1, !PT ;  /* 0x000000ceff938210 */ /* 0x000fe40000ffe4ff */
[----:B------:R-:W-:Y:S01]  /*10b10*/  @!PT LDS RZ, [RZ] ;  /* 0x00000000fffff984 */ /* 0x000fe20000000800 */
[----:B------:R-:W-:Y:S01]  /*10b20*/  @!PT LDS RZ, [RZ] ;  /* 0x00000000fffff984 */ /* 0x000fe20000000800 */
[----:B------:R-:W-:Y:S01]  /*10b30*/  @!PT LDS RZ, [RZ] ;  /* 0x00000000fffff984 */ /* 0x000fe20000000800 */
[----:B------:R1:W-:Y:S02]  /*10b40*/  @!P0 LDGSTS.E.BYPASS.LTC128B.128 [R104], [R142.64], !P3 ;  /* 0x000000008e688fae */ /* 0x0003e4000d901d4e */
[----:B-1----:R-:W-:Y:S02]  /*10b50*/  @!P0 LEA R142, P1, R141, c[0x0][0x1f8], 0x1 ;  /* 0x00007e008d8e8a11 */ /* 0x002fe400078208ff */
[----:B------:R-:W-:Y:S04]  /*10b60*/  @!P0 IADD3.X R143, R9, R147, RZ, P2, !PT ;  /* 0x00000093098f8210 */ /* 0x000fe800017fe4ff */
[----:B------:R-:W-:Y:S02]  /*10b70*/  @!P0 LEA.HI.X R143, R141, c[0x0][0x1fc], R143, 0x1, P1 ;  /* 0x00007f008d8f8a11 */ /* 0x000fe400008f0c8f */
[----:B------:R-:W-:Y:S03]  /*10b80*/  @!P0 IADD3 R144, P1, R204, 0x80, RZ ;  /* 0x00000080cc908810 */ /* 0x000fe60007f3e0ff */
[----:B------:R1:W-:Y:S01]  /*10b90*/  @!P0 LDGSTS.E.BYPASS.LTC128B.128 [R104+0x2000], [R142.64], !P4 ;  /* 0x020000008e688fae */ /* 0x0003e2000e101d4e */
[----:B------:R-:W-:Y:S02]  /*10ba0*/  @!P0 IADD3 R141, P2, R140, R144, RZ ;  /* 0x000000908c8d8210 */ /* 0x000fe40007f5e0ff */
[----:B------:R-:W-:Y:S02]  /*10bb0*/  @!P0 IADD3.X R145, RZ, R206, RZ, P1, !PT ;  /* 0x000000ceff918210 */ /* 0x000fe40000ffe4ff */
[----:B-1----:R-:W-:Y:S02]  /*10bc0*/  @!P0 LEA R142, P1, R141, c[0x0][0x1f8], 0x1 ;  /* 0x00007e008d8e8a11 */ /* 0x002fe400078208ff */
[----:B------:R-:W-:Y:S04]  /*10bd0*/  @!P0 IADD3.X R143, R9, R145, RZ, P2, !PT ;  /* 0x00000091098f8210 */ /* 0x000fe800017fe4ff */
[----:B------:R-:W-:Y:S02]  /*10be0*/  @!P0 LEA.HI.X R143, R141, c[0x0][0x1fc], R143, 0x1, P1 ;  /* 0x00007f008d8f8a11 */ /* 0x000fe400008f0c8f */
[----:B------:R-:W-:Y:S03]  /*10bf0*/  @!P0 MOV R141, c[0x0][0x208] ;  /* 0x00008200008d8a02 */ /* 0x000fe60000000f00 */
[----:B------:R1:W-:Y:S01]  /*10c00*/  @!P0 LDGSTS.E.BYPASS.LTC128B.128 [R104+0x4000], [R142.64], !P6 ;  /* 0x040000008e688fae */ /* 0x0003e2000f101d4e */
[C---:B------:R-:W-:Y:S02]  /*10c10*/  @!P0 LEA R140, P1, R141.reuse, R140, 0x5 ;  /* 0x0000008c8d8c8211 */ /* 0x040fe400078228ff */
[----:B-1----:R-:W-:Y:S04]  /*10c20*/  @!P0 MOV R142, c[0x0][0x20c] ;  /* 0x00008300008e8a02 */ /* 0x002fe80000000f00 */
[----:B------:R-:W-:Y:S02]  /*10c30*/  @!P0 LEA.HI.X R9, R141, R9, R142, 0x5, P1 ;  /* 0x000000098d098211 */ /* 0x000fe400008f2c8e */
[C---:B------:R-:W-:Y:S04]  /*10c40*/  @!P0 IADD3 R141, P2, R140.reuse, R204, RZ ;  /* 0x000000cc8c8d8210 */ /* 0x040fe80007f5e0ff */
[----:B------:R-:W-:Y:S02]  /*10c50*/  @!P0 LEA R142, P1, R141, c[0x0][0x1f8], 0x1 ;  /* 0x00007e008d8e8a11 */ /* 0x000fe400078208ff */
[----:B------:R-:W-:Y:S04]  /*10c60*/  @!P0 IADD3.X R143, R9, R206, RZ, P2, !PT ;  /* 0x000000ce098f8210 */ /* 0x000fe800017fe4ff */
[----:B------:R-:W-:Y:S02]  /*10c70*/  @!P0 LEA.HI.X R143, R141, c[0x0][0x1fc], R143, 0x1, P1 ;  /* 0x00007f008d8f8a11 */ /* 0x000fe400008f0c8f */
[C---:B------:R-:W-:Y:S03]  /*10c80*/  @!P0 IADD3 R141, P1, R140.reuse, R144, RZ ;  /* 0x000000908c8d8210 */ /* 0x040fe60007f3e0ff */
[----:B------:R1:W-:Y:S02]  /*10c90*/  @!P0 LDGSTS.E.BYPASS.LTC128B.128 [R104+0x1000], [R142.64], !P3 ;  /* 0x010000008e688fae */ /* 0x0003e4000d901d4e */
[----:B-1----:R-:W-:Y:S04]  /*10ca0*/  @!P0 IADD3 R143, P2, R140, R146, RZ ;  /* 0x000000928c8f8210 */ /* 0x002fe80007f5e0ff */
[----:B------:R-:W-:Y:S02]  /*10cb0*/  @!P0 LEA R142, P3, R143, c[0x0][0x1f8], 0x1 ;  /* 0x00007e008f8e8a11 */ /* 0x000fe400078608ff */
[C---:B------:R-:W-:Y:S02]  /*10cc0*/  @!P0 IADD3.X R147, R9.reuse, R147, RZ, P2, !PT ;  /* 0x0000009309938210 */ /* 0x040fe400017fe4ff */
[----:B------:R-:W-:Y:S02]  /*10cd0*/  @!P0 IADD3.X R9, R9, R145, RZ, P1, !PT ;  /* 0x0000009109098210 */ /* 0x000fe40000ffe4ff */
[----:B------:R-:W-:Y:S02]  /*10ce0*/  @!P0 LEA.HI.X R143, R143, c[0x0][0x1fc], R147, 0x1, P3 ;  /* 0x00007f008f8f8a11 */ /* 0x000fe400018f0c93 */
[C---:B------:R-:W-:Y:S02]  /*10cf0*/  @!P0 LEA R140, P1, R141.reuse, c[0x0][0x1f8], 0x1 ;  /* 0x00007e008d8c8a11 */ /* 0x040fe400078208ff */
[----:B------:R-:W-:Y:S01]  /*10d00*/  ISETP.GE.AND P2, PT, R180, 0x1, PT ;  /* 0x00000001b400780c */ /* 0x000fe20003f46270 */
[----:B------:R1:W-:Y:S01]  /*10d10*/  @!P0 LDGSTS.E.BYPASS.LTC128B.128 [R104+0x3000], [R142.64], !P4 ;  /* 0x030000008e688fae */ /* 0x0003e2000e101d4e */
[----:B------:R-:W-:Y:S02]  /*10d20*/  @!P0 LEA.HI.X R141, R141, c[0x0][0x1fc], R9, 0x1, P1 ;  /* 0x00007f008d8d8a11 */ /* 0x000fe400008f0c09 */
[-C--:B------:R-:W-:Y:S05]  /*10d30*/  IADD3 R9, R151, R2.reuse, RZ ;  /* 0x0000000297097210 */ /* 0x080fea0007ffe0ff */
[----:B------:R1:W-:Y:S08]  /*10d40*/  @!P0 LDGSTS.E.BYPASS.LTC128B.128 [R104+0x5000], [R140.64], !P6 ;  /* 0x050000008c688fae */ /* 0x0003f0000f101d4e */
[----:B------:R-:W-:Y:S08]  /*10d50*/  LDSM.16.M88.4 R144, [R9] ;  /* 0x000000000990783b */ /* 0x000ff00000000200 */
[----:B------:R-:W0:Y:S08]  /*10d60*/  LDGDEPBAR ;  /* 0x00000000000079af */ /* 0x000e300000000000 */
        /* <DEDUP_REMOVED lines=13> */
[----:B------:R-:W-:Y:S08]  /*10e40*/  LDSM.16.M88.4 R140, [R154] ;  /* 0x000000009a8c783b */ /* 0x000ff00000000200 */
        /* <DEDUP_REMOVED lines=12> */
[----:B------:R-:W-:Y:S08]  /*10f10*/  LDSM.16.M88.4 R140, [R152+0x4000] ;  /* 0x00400000988c783b */ /* 0x000ff00000000200 */
        /* <DEDUP_REMOVED lines=94> */
[----:B------:R-:W1:Y:S11]  /*11500*/  LDSM.16.M88.4 R144, [R104+0x4800] ;  /* 0x004800006890783b */ /* 0x000e760000000200 */
[----:B------:R-:W-:Y:S04]  /*11510*/  @!UPT UIADD3 URZ, URZ, URZ, URZ ;  /* 0x0000003f3f3ff290 */ /* 0x000fe8000fffe03f */
        /* <DEDUP_REMOVED lines=10> */
[C---:B-1----:R-:W-:Y:S09]  /*115c0*/  HMMA.16816.F32.BF16 R16, R140.reuse, R144, R16 ;  /* 0x000000908c10723c */ /* 0x042ff20000041810 */
[----:B------:R-:W1:Y:S03]  /*115d0*/  MUFU.TANH R164, R6 ;  /* 0x0000000600a47308 */ /* 0x000e660000002400 */
[----:B--2---:R-:W-:Y:S01]  /*115e0*/  FMNMX.FTZ R9, R162, R0, !PT ;  /* 0x00000000a2097209 */ /* 0x004fe20007810000 */
[C---:B------:R-:W-:Y:S06]  /*115f0*/  HMMA.16816.F32.BF16 R20, R140.reuse, R146, R20 ;  /* 0x000000928c14723c */ /* 0x040fec0000041814 */
[----:B------:R2:W4:Y:S01]  /*11600*/  MUFU.TANH R163, R7 ;  /* 0x0000000700a37308 */ /* 0x0005220000002400 */
[----:B---3--:R-:W-:Y:S09]  /*11610*/  FMNMX.FTZ R9, R161, R9, !PT ;  /* 0x00000009a1097209 */ /* 0x008ff20007810000 */
[----:B------:R-:W3:Y:S01]  /*11620*/  MUFU.TANH R148, R12 ;  /* 0x0000000c00947308 */ /* 0x000ee20000002400 */
[----:B------:R-:W-:Y:S01]  /*11630*/  FMUL.FTZ R16, R16, c[0x0][0x320] ;  /* 0x0000c80010107a20 */ /* 0x000fe20000410000 */
[----:B-1----:R-:W-:Y:S01]  /*11640*/  FMNMX.FTZ R2, R164, R3, !PT ;  /* 0x00000003a4027209 */ /* 0x002fe20007810000 */
[----:B------:R-:W-:Y:S02]  /*11650*/  FMUL.FTZ R17, R17, c[0x0][0x320] ;  /* 0x0000c80011117a20 */ /* 0x000fe40000410000 */
[----:B------:R-:W-:Y:S02]  /*11660*/  FMUL.FTZ R18, R18, c[0x0][0x320] ;  /* 0x0000c80012127a20 */ /* 0x000fe40000410000 */
[----:B------:R-:W-:Y:S03]  /*11670*/  FMUL.FTZ R19, R19, c[0x0][0x320] ;  /* 0x0000c80013137a20 */ /* 0x000fe60000410000 */
[----:B------:R-:W1:Y:S01]  /*11680*/  MUFU.TANH R8, R13 ;  /* 0x0000000d00087308 */ /* 0x000e620000002400 */
[----:B------:R-:W-:Y:S02]  /*11690*/  FMUL.FTZ R20, R20, c[0x0][0x320] ;  /* 0x0000c80014147a20 */ /* 0x000fe40000410000 */
[----:B------:R-:W-:Y:S01]  /*116a0*/  FMUL.FTZ R21, R21, c[0x0][0x320] ;  /* 0x0000c80015157a20 */ /* 0x000fe20000410000 */
[----:B--2---:R-:W2:Y:S01]  /*116b0*/  LDSM.16.M88.4 R4, [R104+0x5000] ;  /* 0x005000006804783b */ /* 0x004ea20000000200 */
[----:B------:R-:W-:Y:S01]  /*116c0*/  FMUL.FTZ R22, R22, c[0x0][0x320] ;  /* 0x0000c80016167a20 */ /* 0x000fe20000410000 */
[----:B----4-:R-:W-:Y:S01]  /*116d0*/  FMNMX.FTZ R2, R163, R2, !PT ;  /* 0x00000002a3027209 */ /* 0x010fe20007810000 */
[----:B------:R-:W-:Y:S03]  /*116e0*/  FMUL.FTZ R23, R23, c[0x0][0x320] ;  /* 0x0000c80017177a20 */ /* 0x000fe60000410000 */
[----:B------:R-:W4:Y:S01]  /*116f0*/  MUFU.TANH R144, R14 ;  /* 0x0000000e00907308 */ /* 0x000f220000002400 */
[----:B---3--:R-:W-:Y:S09]  /*11700*/  FMNMX.FTZ R9, R148, R9, !PT ;  /* 0x0000000994097209 */ /* 0x008ff20007810000 */
[----:B------:R3:W5:Y:S01]  /*11710*/  MUFU.TANH R145, R15 ;  /* 0x0000000f00917308 */ /* 0x0007620000002400 */
[----:B-1----:R-:W-:Y:S09]  /*11720*/  FMNMX.FTZ R9, R8, R9, !PT ;  /* 0x0000000908097209 */ /* 0x002ff20007810000 */
[----:B------:R-:W1:Y:S01]  /*11730*/  MUFU.TANH R168, R16 ;  /* 0x0000001000a87308 */ /* 0x000e620000002400 */
[----:B----4-:R-:W-:Y:S09]  /*11740*/  FMNMX.FTZ R2, R144, R2, !PT ;  /* 0x0000000290027209 */ /* 0x010ff20007810000 */
[----:B------:R-:W4:Y:S01]  /*11750*/  MUFU.TANH R166, R17 ;  /* 0x0000001100a67308 */ /* 0x000f220000002400 */
[C---:B--2---:R-:W-:Y:S01]  /*11760*/  HMMA.16816.F32.BF16 R24, R140.reuse, R4, R24 ;  /* 0x000000048c18723c */ /* 0x044fe20000041818 */
[----:B---3--:R-:W2:Y:S01]  /*11770*/  LDSM.16.M88.4 R12, [R104+0x5800] ;  /* 0x00580000680c783b */ /* 0x008ea20000000200 */
[----:B------:R-:W-:Y:S07]  /*11780*/  DEPBAR.LE SB0, 0x2 ;  /* 0x000080800000791a */ /* 0x000fee0000000000 */
[----:B------:R-:W3:Y:S03]  /*11790*/  MUFU.TANH R170, R18 ;  /* 0x0000001200aa7308 */ /* 0x000ee60000002400 */
[----:B-----5:R-:W-:Y:S01]  /*117a0*/  FMNMX.FTZ R2, R145, R2, !PT ;  /* 0x0000000291027209 */ /* 0x020fe20007810000 */
[C---:B------:R-:W-:Y:S01]  /*117b0*/  HMMA.16816.F32.BF16 R28, R140.reuse, R6, R28 ;  /* 0x000000068c1c723c */ /* 0x040fe2000004181c */
[----:B------:R-:W-:Y:S04]  /*117c0*/  BAR.SYNC.DEFER_BLOCKING 0x0 ;  /* 0x0000000000007b1d */ /* 0x000fe80000010000 */
[----:B-1----:R-:W-:Y:S04]  /*117d0*/  FMNMX.FTZ R9, R168, R9, !PT ;  /* 0x00000009a8097209 */ /* 0x002fe80007810000 */
[----:B----4-:R-:W-:Y:S03]  /*117e0*/  FMNMX.FTZ R9, R166, R9, !PT ;  /* 0x00000009a6097209 */ /* 0x010fe60007810000 */
[----:B------:R-:W-:Y:S02]  /*117f0*/  FMUL.FTZ R24, R24, c[0x0][0x320] ;  /* 0x0000c80018187a20 */ /* 0x000fe40000410000 */
[----:B------:R-:W-:Y:S02]  /*11800*/  FMUL.FTZ R25, R25, c[0x0][0x320] ;  /* 0x0000c80019197a20 */ /* 0x000fe40000410000 */
[----:B------:R-:W-:Y:S02]  /*11810*/  FMUL.FTZ R26, R26, c[0x0][0x320] ;  /* 0x0000c8001a1a7a20 */ /* 0x000fe40000410000 */
[----:B------:R-:W-:Y:S01]  /*11820*/  FMUL.FTZ R27, R27, c[0x0][0x320] ;  /* 0x0000c8001b1b7a20 */ /* 0x000fe20000410000 */
[----:B---3--:R-:W-:Y:S05]  /*11830*/  FMNMX.FTZ R2, R170, R2, !PT ;  /* 0x00000002aa027209 */ /* 0x008fea0007810000 */
[----:B------:R-:W-:Y:S01]  /*11840*/  FMUL.FTZ R28, R28, c[0x0][0x320] ;  /* 0x0000c8001c1c7a20 */ /* 0x000fe20000410000 */
[----:B------:R-:W1:Y:S01]  /*11850*/  MUFU.TANH R171, R19 ;  /* 0x0000001300ab7308 */ /* 0x000e620000002400 */
[----:B------:R-:W-:Y:S02]  /*11860*/  FMUL.FTZ R29, R29, c[0x0][0x320] ;  /* 0x0000c8001d1d7a20 */ /* 0x000fe40000410000 */
[----:B------:R-:W-:Y:S02]  /*11870*/  FMUL.FTZ R30, R30, c[0x0][0x320] ;  /* 0x0000c8001e1e7a20 */ /* 0x000fe40000410000 */
[----:B------:R-:W-:Y:S01]  /*11880*/  FMUL.FTZ R31, R31, c[0x0][0x320] ;  /* 0x0000c8001f1f7a20 */ /* 0x000fe20000410000 */
[C---:B--2---:R-:W-:Y:S04]  /*11890*/  HMMA.16816.F32.BF16 R32, R140.reuse, R12, R32 ;  /* 0x0000000c8c20723c */ /* 0x044fe80000041820 */
[----:B------:R-:W2:Y:S04]  /*118a0*/  MUFU.TANH R146, R20 ;  /* 0x0000001400927308 */ /* 0x000ea80000002400 */
[----:B------:R-:W-:Y:S06]  /*118b0*/  HMMA.16816.F32.BF16 R36, R140, R14, R36 ;  /* 0x0000000e8c24723c */ /* 0x000fec0000041824 */
[----:B------:R-:W3:Y:S01]  /*118c0*/  MUFU.TANH R147, R21 ;  /* 0x0000001500937308 */ /* 0x000ee20000002400 */
[----:B-1----:R-:W-:Y:S09]  /*118d0*/  FMNMX.FTZ R2, R171, R2, !PT ;  /* 0x00000002ab027209 */ /* 0x002ff20007810000 */
[----:B------:R-:W1:Y:S01]  /*118e0*/  MUFU.TANH R192, R24 ;  /* 0x0000001800c07308 */ /* 0x000e620000002400 */
[----:B------:R-:W-:Y:S02]  /*118f0*/  FMUL.FTZ R32, R32, c[0x0][0x320] ;  /* 0x0000c80020207a20 */ /* 0x000fe40000410000 */
[----:B------:R-:W-:Y:S01]  /*11900*/  FMUL.FTZ R33, R33, c[0x0][0x320] ;  /* 0x0000c80021217a20 */ /* 0x000fe20000410000 */
[----:B--2---:R-:W-:Y:S01]  /*11910*/  FMNMX.FTZ R9, R146, R9, !PT ;  /* 0x0000000992097209 */ /* 0x004fe20007810000 */
[----:B------:R-:W-:Y:S02]  /*11920*/  FMUL.FTZ R34, R34, c[0x0][0x320] ;  /* 0x0000c80022227a20 */ /* 0x000fe40000410000 */
[----:B------:R-:W-:Y:S03]  /*11930*/  FMUL.FTZ R35, R35, c[0x0][0x320] ;  /* 0x0000c80023237a20 */ /* 0x000fe60000410000 */
[----:B------:R-:W2:Y:S01]  /*11940*/  MUFU.TANH R169, R22 ;  /* 0x0000001600a97308 */ /* 0x000ea20000002400 */
[----:B------:R-:W-:Y:S02]  /*11950*/  FMUL.FTZ R36, R36, c[0x0][0x320] ;  /* 0x0000c80024247a20 */ /* 0x000fe40000410000 */
[----:B------:R-:W-:Y:S01]  /*11960*/  FMUL.FTZ R37, R37, c[0x0][0x320] ;  /* 0x0000c80025257a20 */ /* 0x000fe20000410000 */
[----:B---3--:R-:W-:Y:S01]  /*11970*/  FMNMX.FTZ R9, R147, R9, !PT ;  /* 0x0000000993097209 */ /* 0x008fe20007810000 */
[----:B------:R-:W-:Y:S02]  /*11980*/  FMUL.FTZ R38, R38, c[0x0][0x320] ;  /* 0x0000c80026267a20 */ /* 0x000fe40000410000 */
[----:B------:R-:W-:Y:S03]  /*11990*/  FMUL.FTZ R39, R39, c[0x0][0x320] ;  /* 0x0000c80027277a20 */ /* 0x000fe60000410000 */
        /* <DEDUP_REMOVED lines=29> */
[----:B---3--:R-:W-:Y:S05]  /*11b70*/  FMNMX.FTZ R9, R185, R9, !PT ;  /* 0x00000009b9097209 */ /* 0x008fea0007810000 */
[----:B------:R-:W3:Y:S04]  /*11b80*/  SHFL.BFLY PT, R5, R9, 0x2, 0x1f ;  /* 0x0c401f0009057f89 */ /* 0x000ee800000e0000 */
[----:B------:R-:W4:Y:S01]  /*11b90*/  MUFU.TANH R184, R39 ;  /* 0x0000002700b87308 */ /* 0x000f220000002400 */
[----:B-1----:R-:W-:Y:S04]  /*11ba0*/  FMNMX.FTZ R2, R193, R2, !PT ;  /* 0x00000002c1027209 */ /* 0x002fe80007810000 */
[----:B--2---:R-:W-:Y:S02]  /*11bb0*/  FMNMX.FTZ R2, R186, R2, !PT ;  /* 0x00000002ba027209 */ /* 0x004fe40007810000 */
[----:B---3--:R-:W-:Y:S02]  /*11bc0*/  FMNMX.FTZ R9, R9, R5, !PT ;  /* 0x0000000509097209 */ /* 0x008fe40007810000 */
[----:B----4-:R-:W-:Y:S03]  /*11bd0*/  FMNMX.FTZ R2, R184, R2, !PT ;  /* 0x00000002b8027209 */ /* 0x010fe60007810000 */
[----:B------:R-:W1:Y:S08]  /*11be0*/  SHFL.BFLY PT, R5, R9, 0x1, 0x1f ;  /* 0x0c201f0009057f89 */ /* 0x000e7000000e0000 */
[----:B------:R-:W2:Y:S01]  /*11bf0*/  SHFL.BFLY PT, R4, R2, 0x2, 0x1f ;  /* 0x0c401f0002047f89 */ /* 0x000ea200000e0000 */
[----:B-1----:R-:W-:Y:S05]  /*11c00*/  FMNMX.FTZ R9, R9, R5, !PT ;  /* 0x0000000509097209 */ /* 0x002fea0007810000 */
[C---:B------:R-:W-:Y:S02]  /*11c10*/  FADD.FTZ R0, -R9.reuse, R0 ;  /* 0x0000000009007221 */ /* 0x040fe40000010100 */
[----:B------:R-:W-:Y:S01]  /*11c20*/  FMUL.FTZ R140, R9, c[0x0][0x2d0] ;  /* 0x0000b400098c7a20 */ /* 0x000fe20000410000 */
[----:B--2---:R-:W-:Y:S01]  /*11c30*/  FMNMX.FTZ R2, R2, R4, !PT ;  /* 0x0000000402027209 */ /* 0x004fe20007810000 */
[----:B------:R-:W-:Y:S02]  /*11c40*/  FMUL.FTZ R0, R0, c[0x0][0x2d0] ;  /* 0x0000b40000007a20 */ /* 0x000fe40000410000 */
[--C-:B------:R-:W-:Y:S02]  /*11c50*/  FFMA.FTZ R20, R162, c[0x0][0x2d0], -R140.reuse ;  /* 0x0000b400a2147a23 */ /* 0x100fe4000001088c */
[----:B------:R-:W1:Y:S04]  /*11c60*/  SHFL.BFLY PT, R104, R2, 0x1, 0x1f ;  /* 0x0c201f0002687f89 */ /* 0x000e6800000e0000 */
[----:B------:R-:W-:Y:S01]  /*11c70*/  MUFU.EX2 R20, R20 ;  /* 0x0000001400147308 */ /* 0x000fe20000000800 */
[----:B-1----:R-:W-:Y:S09]  /*11c80*/  FMNMX.FTZ R104, R2, R104, !PT ;  /* 0x0000006802687209 */ /* 0x002ff20007810000 */
[----:B------:R1:W2:Y:S01]  /*11c90*/  MUFU.EX2 R2, R0 ;  /* 0x0000000000027308 */ /* 0x0002a20000000800 */
[----:B------:R-:W-:Y:S04]  /*11ca0*/  FMUL.FTZ R141, R104, c[0x0][0x2d0] ;  /* 0x0000b400688d7a20 */ /* 0x000fe80000410000 */
[----:B------:R-:W-:Y:S05]  /*11cb0*/  FFMA.FTZ R4, R144, c[0x0][0x2d0], -R141 ;  /* 0x0000b40090047a23 */ /* 0x000fea000001088d */
[----:B------:R3:W-:Y:S01]  /*11cc0*/  MUFU.EX2 R182, R4 ;  /* 0x0000000400b67308 */ /* 0x0007e20000000800 */
[----:B-1----:R-:W-:Y:S02]  /*11cd0*/  FADD.FTZ R0, -R104, R3 ;  /* 0x0000000368007221 */ /* 0x002fe40000010100 */
[----:B------:R-:W-:Y:S02]  /*11ce0*/  FFMA.FTZ R3, R161, c[0x0][0x2d0], -R140 ;  /* 0x0000b400a1037a23 */ /* 0x000fe4000001088c */
[----:B------:R-:W-:Y:S05]  /*11cf0*/  FMUL.FTZ R0, R0, c[0x0][0x2d0] ;  /* 0x0000b40000007a20 */ /* 0x000fea0000410000 */
[----:B------:R1:W-:Y:S01]  /*11d00*/  MUFU.EX2 R161, R3 ;  /* 0x0000000300a17308 */ /* 0x0003e20000000800 */
[C---:B--2---:R-:W-:Y:S02]  /*11d10*/  FMUL.FTZ R5, R2.reuse, R129 ;  /* 0x0000008102057220 */ /* 0x044fe40000410000 */
[----:B------:R-:W-:Y:S02]  /*11d20*/  FMUL.FTZ R12, R2, R108 ;  /* 0x0000006c020c7220 */ /* 0x000fe40000410000 */
[--C-:B---3--:R-:W-:Y:S01]  /*11d30*/  FFMA.FTZ R4, R145, c[0x0][0x2d0], -R141.reuse ;  /* 0x0000b40091047a23 */ /* 0x108fe2000001088d */
[----:B------:R-:W-:Y:S01]  /*11d40*/  IADD3 R145, R160, R149, RZ ;  /* 0x00000095a0917210 */ /* 0x000fe20007ffe0ff */
[C---:B------:R-:W-:Y:S02]  /*11d50*/  FMUL.FTZ R13, R2.reuse, R109 ;  /* 0x0000006d020d7220 */ /* 0x040fe40000410000 */
[C---:B------:R-:W-:Y:S01]  /*11d60*/  FMUL.FTZ R21, R2.reuse, R117 ;  /* 0x0000007502157220 */ /* 0x040fe20000410000 */
[----:B------:R-:W2:Y:S01]  /*11d70*/  MUFU.EX2 R0, R0 ;  /* 0x0000000000007308 */ /* 0x000ea20000000800 */
[----:B------:R-:W-:Y:S01]  /*11d80*/  LDSM.16.MT88.4 R32, [R145] ;  /* 0x000000009120783b */ /* 0x000fe20000004200 */
[----:B------:R-:W-:Y:S01]  /*11d90*/  IADD3 R144, R157, R145, RZ ;  /* 0x000000919d907210 */ /* 0x000fe20007ffe0ff */
[C---:B------:R-:W-:Y:S02]  /*11da0*/  FFMA.FTZ R142, R2.reuse, R189, R20 ;  /* 0x000000bd028e7223 */ /* 0x040fe40000010014 */
[C---:B------:R-:W-:Y:S02]  /*11db0*/  FMUL.FTZ R28, R2.reuse, R112 ;  /* 0x00000070021c7220 */ /* 0x040fe40000410000 */
[C---:B------:R-:W-:Y:S02]  /*11dc0*/  FMUL.FTZ R29, R2.reuse, R113 ;  /* 0x00000071021d7220 */ /* 0x040fe40000410000 */
[C---:B------:R-:W-:Y:S01]  /*11dd0*/  FMUL.FTZ R37, R2.reuse, R133 ;  /* 0x0000008502257220 */ /* 0x040fe20000410000 */
[----:B------:R-:W3:Y:S01]  /*11de0*/  MUFU.EX2 R181, R4 ;  /* 0x0000000400b57308 */ /* 0x000ee20000000800 */
[C---:B------:R-:W-:Y:S02]  /*11df0*/  FMUL.FTZ R36, R2.reuse, R132 ;  /* 0x0000008402247220 */ /* 0x040fe40000410000 */
[----:B------:R-:W-:Y:S02]  /*11e00*/  FMUL.FTZ R40, R2, R40 ;  /* 0x0000002802287220 */ /* 0x000fe40000410000 */
[--C-:B-1----:R-:W-:Y:S02]  /*11e10*/  FFMA.FTZ R3, R148, c[0x0][0x2d0], -R140.reuse ;  /* 0x0000b40094037a23 */ /* 0x102fe4000001088c */
[C---:B------:R-:W-:Y:S02]  /*11e20*/  FMUL.FTZ R41, R2.reuse, R41 ;  /* 0x0000002902297220 */ /* 0x040fe40000410000 */
[C---:B------:R-:W-:Y:S01]  /*11e30*/  FMUL.FTZ R44, R2.reuse, R44 ;  /* 0x0000002c022c7220 */ /* 0x040fe20000410000 */
[----:B------:R1:W-:Y:S01]  /*11e40*/  MUFU.EX2 R165, R3 ;  /* 0x0000000300a57308 */ /* 0x0003e20000000800 */
[C---:B------:R-:W-:Y:S02]  /*11e50*/  FMUL.FTZ R45, R2.reuse, R45 ;  /* 0x0000002d022d7220 */ /* 0x040fe40000410000 */
[----:B------:R-:W-:Y:S02]  /*11e60*/  FMUL.FTZ R48, R2, R48 ;  /* 0x0000003002307220 */ /* 0x000fe40000410000 */
[C---:B--2---:R-:W-:Y:S02]  /*11e70*/  FMUL.FTZ R6, R0.reuse, R130 ;  /* 0x0000008200067220 */ /* 0x044fe40000410000 */
[C---:B------:R-:W-:Y:S02]  /*11e80*/  FMUL.FTZ R7, R0.reuse, R131 ;  /* 0x0000008300077220 */ /* 0x040fe40000410000 */
[C---:B------:R-:W-:Y:S02]  /*11e90*/  FMUL.FTZ R14, R0.reuse, R110 ;  /* 0x0000006e000e7220 */ /* 0x040fe40000410000 */
[C---:B------:R-:W-:Y:S02]  /*11ea0*/  FMUL.FTZ R15, R0.reuse, R111 ;  /* 0x0000006f000f7220 */ /* 0x040fe40000410000 */
[----:B------:R-:W-:Y:S01]  /*11eb0*/  FMUL.FTZ R22, R0, R118 ;  /* 0x0000007600167220 */ /* 0x000fe20000410000 */
[----:B---3--:R-:W-:Y:S01]  /*11ec0*/  F2FP.BF16.PACK_AB R131, R181, R182 ;  /* 0x000000b6b583723e */ /* 0x008fe200000010ff */
[----:B------:R-:W-:Y:S01]  /*11ed0*/  FMUL.FTZ R4, R2, R128 ;  /* 0x0000008002047220 */ /* 0x000fe20000410000 */
[----:B------:R-:W-:Y:S01]  /*11ee0*/  F2FP.BF16.PACK_AB R128, R161, R20 ;  /* 0x00000014a180723e */ /* 0x000fe200000010ff */
[----:B------:R-:W-:Y:S01]  /*11ef0*/  FMUL.FTZ R23, R0, R119 ;  /* 0x0000007700177220 */ /* 0x000fe20000410000 */
[----:B------:R-:W-:Y:S01]  /*11f00*/  LDSM.16.MT88.4 R108, [R144] ;  /* 0x00000000906c783b */ /* 0x000fe20000004200 */
[----:B------:R-:W-:Y:S02]  /*11f10*/  FMUL.FTZ R20, R2, R116 ;  /* 0x0000007402147220 */ /* 0x000fe40000410000 */
[C---:B------:R-:W-:Y:S02]  /*11f20*/  FMUL.FTZ R30, R0.reuse, R114 ;  /* 0x00000072001e7220 */ /* 0x040fe40000410000 */
[----:B------:R-:W-:Y:S02]  /*11f30*/  FMUL.FTZ R31, R0, R115 ;  /* 0x00000073001f7220 */ /* 0x000fe40000410000 */
[--C-:B-1----:R-:W-:Y:S02]  /*11f40*/  FFMA.FTZ R3, R8, c[0x0][0x2d0], -R140.reuse ;  /* 0x0000b40008037a23 */ /* 0x102fe4000001088c */
[C---:B------:R-:W-:Y:S02]  /*11f50*/  FMUL.FTZ R38, R0.reuse, R134 ;  /* 0x0000008600267220 */ /* 0x040fe40000410000 */
[----:B------:R-:W1:Y:S01]  /*11f60*/  MUFU.EX2 R183, R3 ;  /* 0x0000000300b77308 */ /* 0x000e620000000800 */
[C---:B------:R-:W-:Y:S02]  /*11f70*/  FMUL.FTZ R39, R0.reuse, R135 ;  /* 0x0000008700277220 */ /* 0x040fe40000410000 */
[C---:B------:R-:W-:Y:S02]  /*11f80*/  FMUL.FTZ R42, R0.reuse, R42 ;  /* 0x0000002a002a7220 */ /* 0x040fe40000410000 */
[C---:B------:R-:W-:Y:S02]  /*11f90*/  FMUL.FTZ R43, R0.reuse, R43 ;  /* 0x0000002b002b7220 */ /* 0x040fe40000410000 */
[C---:B------:R-:W-:Y:S02]  /*11fa0*/  FMUL.FTZ R46, R0.reuse, R46 ;  /* 0x0000002e002e7220 */ /* 0x040fe40000410000 */
[----:B------:R-:W-:Y:S02]  /*11fb0*/  FMUL.FTZ R47, R0, R47 ;  /* 0x0000002f002f7220 */ /* 0x000fe40000410000 */
[----:B------:R-:W-:Y:S02]  /*11fc0*/  FMUL.FTZ R49, R2, R49 ;  /* 0x0000003102317220 */ /* 0x000fe40000410000 */
[C---:B------:R-:W-:Y:S02]  /*11fd0*/  FMUL.FTZ R50, R0.reuse, R50 ;  /* 0x0000003200327220 */ /* 0x040fe40000410000 */
[----:B------:R-:W-:Y:S02]  /*11fe0*/  FMUL.FTZ R51, R0, R51 ;  /* 0x0000003300337220 */ /* 0x000fe40000410000 */
[C---:B------:R-:W-:Y:S02]  /*11ff0*/  FMUL.FTZ R52, R2.reuse, R52 ;  /* 0x0000003402347220 */ /* 0x040fe40000410000 */
[----:B------:R-:W-:Y:S02]  /*12000*/  FMUL.FTZ R53, R2, R53 ;  /* 0x0000003502357220 */ /* 0x000fe40000410000 */
[C---:B------:R-:W-:Y:S02]  /*12010*/  FMUL.FTZ R54, R0.reuse, R54 ;  /* 0x0000003600367220 */ /* 0x040fe40000410000 */
[----:B------:R-:W-:Y:S01]  /*12020*/  FMUL.FTZ R55, R0, R55 ;  /* 0x0000003700377220 */ /* 0x000fe20000410000 */
[----:B-1----:R-:W-:Y:S01]  /*12030*/  F2FP.BF16.PACK_AB R130, R183, R165 ;  /* 0x000000a5b782723e */ /* 0x002fe200000010ff */
[--C-:B------:R-:W-:Y:S02]  /*12040*/  FFMA.FTZ R3, R164, c[0x0][0x2d0], -R141.reuse ;  /* 0x0000b400a4037a23 */ /* 0x100fe4000001088d */
[C---:B------:R-:W-:Y:S02]  /*12050*/  FMUL.FTZ R56, R2.reuse, R56 ;  /* 0x0000003802387220 */ /* 0x040fe40000410000 */
[----:B------:R1:W-:Y:S01]  /*12060*/  MUFU.EX2 R143, R3 ;  /* 0x00000003008f7308 */ /* 0x0003e20000000800 */
        /* <DEDUP_REMOVED lines=12> */
[--C-:B-1----:R-:W-:Y:S02]  /*12130*/  FFMA.FTZ R3, R163, c[0x0][0x2d0], -R141.reuse ;  /* 0x0000b400a3037a23 */ /* 0x102fe4000001088d */
[----:B------:R-:W-:Y:S02]  /*12140*/  FMUL.FTZ R69, R2, R69 ;  /* 0x0000004502457220 */ /* 0x000fe40000410000 */
[----:B------:R1:W2:Y:S01]  /*12150*/  MUFU.EX2 R162, R3 ;  /* 0x0000000300a27308 */ /* 0x0002a20000000800 */
[C---:B------:R-:W-:Y:S02]  /*12160*/  FMUL.FTZ R70, R0.reuse, R70 ;  /* 0x0000004600467220 */ /* 0x040fe40000410000 */
        /* <DEDUP_REMOVED lines=11> */
[----:B-1----:R-:W-:Y:S01]  /*12220*/  IADD3 R3, R159, R149, RZ ;  /* 0x000000959f037210 */ /* 0x002fe20007ffe0ff */
[----:B------:R-:W-:Y:S01]  /*12230*/  FMUL.FTZ R92, R2, R92 ;  /* 0x0000005c025c7220 */ /* 0x000fe20000410000 */
[----:B--2---:R-:W-:Y:S01]  /*12240*/  F2FP.BF16.PACK_AB R129, R162, R143 ;  /* 0x0000008fa281723e */ /* 0x004fe200000010ff */
[----:B------:R-:W-:Y:S01]  /*12250*/  FMUL.FTZ R93, R2, R93 ;  /* 0x0000005d025d7220 */ /* 0x000fe20000410000 */
[----:B------:R-:W-:Y:S01]  /*12260*/  IADD3 R8, R157, R3, RZ ;  /* 0x000000039d087210 */ /* 0x000fe20007ffe0ff */
[----:B------:R-:W1:Y:S01]  /*12270*/  LDSM.16.MT88.4 R16, [R3] ;  /* 0x000000000310783b */ /* 0x000e620000004200 */
[--C-:B------:R-:W-:Y:S02]  /*12280*/  FFMA.FTZ R116, R171, c[0x0][0x2d0], -R141.reuse ;  /* 0x0000b400ab747a23 */ /* 0x100fe4000001088d */
[C---:B------:R-:W-:Y:S02]  /*12290*/  FMUL.FTZ R74, R0.reuse, R74 ;  /* 0x0000004a004a7220 */ /* 0x040fe40000410000 */
[C---:B------:R-:W-:Y:S02]  /*122a0*/  FMUL.FTZ R75, R0.reuse, R75 ;  /* 0x0000004b004b7220 */ /* 0x040fe40000410000 */
[C---:B------:R-:W-:Y:S01]  /*122b0*/  FMUL.FTZ R78, R0.reuse, R78 ;  /* 0x0000004e004e7220 */ /* 0x040fe20000410000 */
[----:B------:R-:W2:Y:S01]  /*122c0*/  LDSM.16.MT88.4 R24, [R8] ;  /* 0x000000000818783b */ /* 0x000ea20000004200 */
[C---:B------:R-:W-:Y:S02]  /*122d0*/  FMUL.FTZ R79, R0.reuse, R79 ;  /* 0x0000004f004f7220 */ /* 0x040fe40000410000 */
[C---:B------:R-:W-:Y:S02]  /*122e0*/  FMUL.FTZ R82, R0.reuse, R82 ;  /* 0x0000005200527220 */ /* 0x040fe40000410000 */
[C---:B------:R-:W-:Y:S02]  /*122f0*/  FMUL.FTZ R83, R0.reuse, R83 ;  /* 0x0000005300537220 */ /* 0x040fe40000410000 */
[C---:B------:R-:W-:Y:S01]  /*12300*/  FMUL.FTZ R86, R0.reuse, R86 ;  /* 0x0000005600567220 */ /* 0x040fe20000410000 */
[----:B------:R-:W-:Y:S01]  /*12310*/  LDSM.16.MT88.4 R112, [R3+0x800] ;  /* 0x000800000370783b */ /* 0x000fe20000004200 */
[C---:B------:R-:W-:Y:S02]  /*12320*/  FMUL.FTZ R87, R0.reuse, R87 ;  /* 0x0000005700577220 */ /* 0x040fe40000410000 */
[C---:B------:R-:W-:Y:S02]  /*12330*/  FMUL.FTZ R90, R0.reuse, R90 ;  /* 0x0000005a005a7220 */ /* 0x040fe40000410000 */
[C---:B------:R-:W-:Y:S02]  /*12340*/  FMUL.FTZ R91, R0.reuse, R91 ;  /* 0x0000005b005b7220 */ /* 0x040fe40000410000 */
[C---:B------:R-:W-:Y:S02]  /*12350*/  FMUL.FTZ R94, R0.reuse, R94 ;  /* 0x0000005e005e7220 */ /* 0x040fe40000410000 */
[----:B------:R-:W-:Y:S02]  /*12360*/  FMUL.FTZ R95, R0, R95 ;  /* 0x0000005f005f7220 */ /* 0x000fe40000410000 */
[C---:B------:R-:W-:Y:S02]  /*12370*/  FMUL.FTZ R96, R2.reuse, R96 ;  /* 0x0000006002607220 */ /* 0x040fe40000410000 */
[C---:B------:R-:W-:Y:S02]  /*12380*/  FMUL.FTZ R97, R2.reuse, R97 ;  /* 0x0000006102617220 */ /* 0x040fe40000410000 */
[C---:B------:R-:W-:Y:S02]  /*12390*/  FMUL.FTZ R100, R2.reuse, R100 ;  /* 0x0000006402647220 */ /* 0x040fe40000410000 */
[----:B------:R-:W-:Y:S02]  /*123a0*/  FMUL.FTZ R101, R2, R101 ;  /* 0x0000006502657220 */ /* 0x000fe40000410000 */
[C---:B------:R-:W-:Y:S02]  /*123b0*/  FMUL.FTZ R98, R0.reuse, R98 ;  /* 0x0000006200627220 */ /* 0x040fe40000410000 */
[C---:B------:R-:W-:Y:S02]  /*123c0*/  FMUL.FTZ R99, R0.reuse, R99 ;  /* 0x0000006300637220 */ /* 0x040fe40000410000 */
[C---:B------:R-:W-:Y:S01]  /*123d0*/  FMUL.FTZ R102, R0.reuse, R102 ;  /* 0x0000006600667220 */ /* 0x040fe20000410000 */
[C---:B-1----:R-:W-:Y:S05]  /*123e0*/  HMMA.16816.F32.BF16 R4, R128.reuse, R16, R4 ;  /* 0x000000108004723c */ /* 0x042fea0000041804 */
[----:B------:R-:W-:Y:S02]  /*123f0*/  FMUL.FTZ R103, R0, R103 ;  /* 0x0000006700677220 */ /* 0x000fe40000410000 */
[C---:B------:R-:W-:Y:S01]  /*12400*/  FMUL.FTZ R16, R2.reuse, R124 ;  /* 0x0000007c02107220 */ /* 0x040fe20000410000 */
[C---:B------:R-:W-:Y:S04]  /*12410*/  HMMA.16816.F32.BF16 R12, R128.reuse, R18, R12 ;  /* 0x00000012800c723c */ /* 0x040fe8000004180c */
[----:B------:R-:W-:Y:S02]  /*12420*/  FMUL.FTZ R17, R2, R125 ;  /* 0x0000007d02117220 */ /* 0x000fe40000410000 */
[--C-:B------:R-:W-:Y:S02]  /*12430*/  FFMA.FTZ R125, R188, c[0x0][0x2d0], -R140.reuse ;  /* 0x0000b400bc7d7a23 */ /* 0x100fe4000001088c */
[C---:B------:R-:W-:Y:S02]  /*12440*/  FMUL.FTZ R18, R0.reuse, R126 ;  /* 0x0000007e00127220 */ /* 0x040fe40000410000 */
[----:B------:R-:W-:Y:S02]  /*12450*/  MUFU.EX2 R164, R125 ;  /* 0x0000007d00a47308 */ /* 0x000fe40000000800 */
[----:B------:R-:W-:Y:S02]  /*12460*/  FMUL.FTZ R19, R0, R127 ;  /* 0x0000007f00137220 */ /* 0x000fe40000410000 */
[--C-:B------:R-:W-:Y:S02]  /*12470*/  FFMA.FTZ R124, R187, c[0x0][0x2d0], -R140.reuse ;  /* 0x0000b400bb7c7a23 */ /* 0x100fe4000001088c */
[--C-:B------:R-:W-:Y:S03]  /*12480*/  FFMA.FTZ R148, R186, c[0x0][0x2d0], -R141.reuse ;  /* 0x0000b400ba947a23 */ /* 0x100fe6000001088d */
[C---:B--2---:R-:W-:Y:S03]  /*12490*/  HMMA.16816.F32.BF16 R16, R128.reuse, R24, R16 ;  /* 0x000000188010723c */ /* 0x044fe60000041810 */
[----:B------:R-:W-:Y:S04]  /*124a0*/  MUFU.EX2 R148, R148 ;  /* 0x0000009400947308 */ /* 0x000fe80000000800 */
        /* <DEDUP_REMOVED lines=8> */
[--C-:B------:R-:W-:Y:S02]  /*12530*/  FFMA.FTZ R122, R194, c[0x0][0x2d0], -R141.reuse ;  /* 0x0000b400c27a7a23 */ /* 0x100fe4000001088d */
[----:B------:R-:W-:Y:S01]  /*12540*/  FFMA.FTZ R120, R191, c[0x0][0x2d0], -R141 ;  /* 0x0000b400bf787a23 */ /* 0x000fe2000001088d */
[C---:B------:R-:W-:Y:S07]  /*12550*/  HMMA.16816.F32.BF16 R24, R128.reuse, R32, R24 ;  /* 0x000000208018723c */ /* 0x040fee0000041818 */
[C---:B------:R-:W-:Y:S01]  /*12560*/  FMUL.FTZ R32, R2.reuse, R136 ;  /* 0x0000008802207220 */ /* 0x040fe20000410000 */
[C---:B------:R-:W-:Y:S04]  /*12570*/  HMMA.16816.F32.BF16 R28, R128.reuse, R34, R28 ;  /* 0x00000022801c723c */ /* 0x040fe8000004181c */
[----:B------:R-:W-:Y:S02]  /*12580*/  FMUL.FTZ R33, R2, R137 ;  /* 0x0000008902217220 */ /* 0x000fe40000410000 */
[----:B------:R-:W-:Y:S02]  /*12590*/  FFMA.FTZ R2, R168, c[0x0][0x2d0], -R140 ;  /* 0x0000b400a8027a23 */ /* 0x000fe4000001088c */
[C---:B------:R-:W-:Y:S01]  /*125a0*/  FMUL.FTZ R34, R0.reuse, R138 ;  /* 0x0000008a00227220 */ /* 0x040fe20000410000 */
[----:B------:R1:W-:Y:S03]  /*125b0*/  MUFU.EX2 R168, R120 ;  /* 0x0000007800a87308 */ /* 0x0003e60000000800 */
[C---:B------:R-:W-:Y:S02]  /*125c0*/  FMUL.FTZ R35, R0.reuse, R139 ;  /* 0x0000008b00237220 */ /* 0x040fe40000410000 */
[----:B------:R-:W-:Y:S05]  /*125d0*/  FFMA.FTZ R0, R0, R198, R143 ;  /* 0x000000c600007223 */ /* 0x000fea000001008f */
[C---:B------:R-:W-:Y:S01]  /*125e0*/  HMMA.16816.F32.BF16 R32, R128.reuse, R108, R32 ;  /* 0x0000006c8020723c */ /* 0x040fe20000041820 */
[----:B------:R2:W-:Y:S07]  /*125f0*/  MUFU.EX2 R126, R2 ;  /* 0x00000002007e7308 */ /* 0x0005ee0000000800 */
[C---:B------:R-:W-:Y:S01]  /*12600*/  HMMA.16816.F32.BF16 R36, R128.reuse, R110, R36 ;  /* 0x0000006e8024723c */ /* 0x040fe20000041824 */
[----:B------:R-:W3:Y:S03]  /*12610*/  LDSM.16.MT88.4 R108, [R3+0x2000] ;  /* 0x00200000036c783b */ /* 0x000ee60000004200 */
[----:B-1----:R-:W-:Y:S02]  /*12620*/  FADD.FTZ R120, R162, R0 ;  /* 0x00000000a2787221 */ /* 0x002fe40000010000 */
[----:B------:R-:W1:Y:S01]  /*12630*/  MUFU.EX2 R162, R123 ;  /* 0x0000007b00a27308 */ /* 0x000e620000000800 */
[--C-:B--2---:R-:W-:Y:S09]  /*12640*/  FFMA.FTZ R2, R166, c[0x0][0x2d0], -R140.reuse ;  /* 0x0000b400a6027a23 */ /* 0x104ff2000001088c */
[----:B------:R2:W4:Y:S01]  /*12650*/  MUFU.EX2 R132, R2 ;  /* 0x0000000200847308 */ /* 0x0005220000000800 */
[C---:B---3--:R-:W-:Y:S03]  /*12660*/  HMMA.16816.F32.BF16 R40, R128.reuse, R108, R40 ;  /* 0x0000006c8028723c */ /* 0x048fe60000041828 */
[--C-:B--2---:R-:W-:Y:S05]  /*12670*/  FFMA.FTZ R2, R146, c[0x0][0x2d0], -R140.reuse ;  /* 0x0000b40092027a23 */ /* 0x104fea000001088c */
[C---:B------:R-:W-:Y:S01]  /*12680*/  HMMA.16816.F32.BF16 R44, R128.reuse, R110, R44 ;  /* 0x0000006e802c723c */ /* 0x040fe2000004182c */
[----:B------:R-:W2:Y:S01]  /*12690*/  LDSM.16.MT88.4 R108, [R8+0x2000] ;  /* 0x00200000086c783b */ /* 0x000ea20000004200 */
[----:B------:R3:W-:Y:S02]  /*126a0*/  MUFU.EX2 R146, R2 ;  /* 0x0000000200927308 */ /* 0x0007e40000000800 */
[--C-:B---3--:R-:W-:Y:S08]  /*126b0*/  FFMA.FTZ R2, R147, c[0x0][0x2d0], -R140.reuse ;  /* 0x0000b40093027a23 */ /* 0x108ff0000001088c */
[----:B------:R3:W-:Y:S10]  /*126c0*/  MUFU.EX2 R147, R116 ;  /* 0x0000007400937308 */ /* 0x0007f40000000800 */
[----:B------:R5:W-:Y:S01]  /*126d0*/  MUFU.EX2 R179, R2 ;  /* 0x0000000200b37308 */ /* 0x000be20000000800 */
[C---:B--2---:R-:W-:Y:S08]  /*126e0*/  HMMA.16816.F32.BF16 R48, R128.reuse, R108, R48 ;  /* 0x0000006c8030723c */ /* 0x044ff00000041830 */
[C---:B------:R-:W-:Y:S01]  /*126f0*/  HMMA.16816.F32.BF16 R52, R128.reuse, R110, R52 ;  /* 0x0000006e8034723c */ /* 0x040fe20000041834 */
[----:B------:R-:W2:Y:S08]  /*12700*/  LDSM.16.MT88.4 R108, [R145+0x2000] ;  /* 0x00200000916c783b */ /* 0x000eb00000004200 */
[----:B---3--:R-:W-:Y:S03]  /*12710*/  LDSM.16.MT88.4 R116, [R8+0x1000] ;  /* 0x001000000874783b */ /* 0x008fe60000004200 */
[--C-:B-----5:R-:W-:Y:S04]  /*12720*/  FFMA.FTZ R2, R170, c[0x0][0x2d0], -R141.reuse ;  /* 0x0000b400aa027a23 */ /* 0x120fe8000001088d */
[----:B------:R3:W5:Y:S01]  /*12730*/  MUFU.EX2 R127, R2 ;  /* 0x00000002007f7308 */ /* 0x0007620000000800 */
[C---:B--2---:R-:W-:Y:S03]  /*12740*/  HMMA.16816.F32.BF16 R56, R128.reuse, R108, R56 ;  /* 0x0000006c8038723c */ /* 0x044fe60000041838 */
[--C-:B---3--:R-:W-:Y:S06]  /*12750*/  FFMA.FTZ R2, R169, c[0x0][0x2d0], -R141.reuse ;  /* 0x0000b400a9027a23 */ /* 0x108fec000001088d */
[----:B------:R2:W-:Y:S01]  /*12760*/  MUFU.EX2 R177, R2 ;  /* 0x0000000200b17308 */ /* 0x0005e20000000800 */
[C---:B------:R-:W-:Y:S01]  /*12770*/  HMMA.16816.F32.BF16 R60, R128.reuse, R110, R60 ;  /* 0x0000006e803c723c */ /* 0x040fe2000004183c */
[----:B------:R-:W3:Y:S02]  /*12780*/  LDSM.16.MT88.4 R108, [R144+0x2000] ;  /* 0x00200000906c783b */ /* 0x000ee40000004200 */
[--C-:B--2---:R-:W-:Y:S06]  /*12790*/  FFMA.FTZ R2, R172, c[0x0][0x2d0], -R141.reuse ;  /* 0x0000b400ac027a23 */ /* 0x104fec000001088d */
[----:B------:R2:W1:Y:S01]  /*127a0*/  MUFU.EX2 R178, R2 ;  /* 0x0000000200b27308 */ /* 0x0004620000000800 */
[C---:B---3--:R-:W-:Y:S08]  /*127b0*/  HMMA.16816.F32.BF16 R64, R128.reuse, R108, R64 ;  /* 0x0000006c8040723c */ /* 0x048ff00000041840 */
[C---:B------:R-:W-:Y:S01]  /*127c0*/  HMMA.16816.F32.BF16 R68, R128.reuse, R110, R68 ;  /* 0x0000006e8044723c */ /* 0x040fe20000041844 */
[----:B------:R-:W3:Y:S03]  /*127d0*/  LDSM.16.MT88.4 R108, [R3+0x4000] ;  /* 0x00400000036c783b */ /* 0x000ee60000004200 */
[--C-:B--2---:R-:W-:Y:S04]  /*127e0*/  FFMA.FTZ R2, R192, c[0x0][0x2d0], -R140.reuse ;  /* 0x0000b400c0027a23 */ /* 0x104fe8000001088c */
[----:B------:R2:W-:Y:S04]  /*127f0*/  MUFU.EX2 R171, R2 ;  /* 0x0000000200ab7308 */ /* 0x0005e80000000800 */
[--C-:B--2---:R-:W-:Y:S06]  /*12800*/  FFMA.FTZ R2, R174, c[0x0][0x2d0], -R140.reuse ;  /* 0x0000b400ae027a23 */ /* 0x104fec000001088c */
[----:B------:R2:W-:Y:S01]  /*12810*/  MUFU.EX2 R174, R2 ;  /* 0x0000000200ae7308 */ /* 0x0005e20000000800 */
[C---:B---3--:R-:W-:Y:S08]  /*12820*/  HMMA.16816.F32.BF16 R72, R128.reuse, R108, R72 ;  /* 0x0000006c8048723c */ /* 0x048ff00000041848 */
[C---:B------:R-:W-:Y:S01]  /*12830*/  HMMA.16816.F32.BF16 R76, R128.reuse, R110, R76 ;  /* 0x0000006e804c723c */ /* 0x040fe2000004184c */
[----:B------:R-:W3:Y:S03]  /*12840*/  LDSM.16.MT88.4 R108, [R8+0x4000] ;  /* 0x00400000086c783b */ /* 0x000ee60000004200 */
[--C-:B--2---:R-:W-:Y:S04]  /*12850*/  FFMA.FTZ R2, R175, c[0x0][0x2d0], -R140.reuse ;  /* 0x0000b400af027a23 */ /* 0x104fe8000001088c */
[----:B------:R2:W-:Y:S04]  /*12860*/  MUFU.EX2 R175, R2 ;  /* 0x0000000200af7308 */ /* 0x0005e80000000800 */
[--C-:B--2---:R-:W-:Y:S01]  /*12870*/  FFMA.FTZ R2, R176, c[0x0][0x2d0], -R140.reuse ;  /* 0x0000b400b0027a23 */ /* 0x104fe2000001088c */
[C---:B---3--:R-:W-:Y:S05]  /*12880*/  HMMA.16816.F32.BF16 R80, R128.reuse, R108, R80 ;  /* 0x0000006c8050723c */ /* 0x048fea0000041850 */
[----:B------:R2:W-:Y:S01]  /*12890*/  MUFU.EX2 R176, R2 ;  /* 0x0000000200b07308 */ /* 0x0005e20000000800 */
[----:B------:R-:W-:Y:S02]  /*128a0*/  FFMA.FTZ R140, R185, c[0x0][0x2d0], -R140 ;  /* 0x0000b400b98c7a23 */ /* 0x000fe4000001088c */
[C---:B------:R-:W-:Y:S01]  /*128b0*/  HMMA.16816.F32.BF16 R84, R128.reuse, R110, R84 ;  /* 0x0000006e8054723c */ /* 0x040fe20000041854 */
[----:B------:R-:W3:Y:S06]  /*128c0*/  LDSM.16.MT88.4 R108, [R145+0x4000] ;  /* 0x00400000916c783b */ /* 0x000eec0000004200 */
[----:B------:R1:W-:Y:S01]  /*128d0*/  MUFU.EX2 R166, R140 ;  /* 0x0000008c00a67308 */ /* 0x0003e20000000800 */
[--C-:B--2---:R-:W-:Y:S09]  /*128e0*/  FFMA.FTZ R2, R196, c[0x0][0x2d0], -R141.reuse ;  /* 0x0000b400c4027a23 */ /* 0x104ff2000001088d */
[----:B------:R2:W-:Y:S01]  /*128f0*/  MUFU.EX2 R170, R2 ;  /* 0x0000000200aa7308 */ /* 0x0005e20000000800 */
[----:B-1----:R-:W-:Y:S01]  /*12900*/  F2FP.BF16.PACK_AB R140, R164, R162 ;  /* 0x000000a2a48c723e */ /* 0x002fe200000010ff */
[C---:B---3--:R-:W-:Y:S03]  /*12910*/  HMMA.16816.F32.BF16 R88, R128.reuse, R108, R88 ;  /* 0x0000006c8058723c */ /* 0x048fe60000041858 */
[--C-:B--2---:R-:W-:Y:S05]  /*12920*/  FFMA.FTZ R2, R195, c[0x0][0x2d0], -R141.reuse ;  /* 0x0000b400c3027a23 */ /* 0x104fea000001088d */
[C---:B------:R-:W-:Y:S01]  /*12930*/  HMMA.16816.F32.BF16 R92, R128.reuse, R110, R92 ;  /* 0x0000006e805c723c */ /* 0x040fe2000004185c */
[----:B------:R-:W1:Y:S01]  /*12940*/  LDSM.16.MT88.4 R108, [R144+0x4000] ;  /* 0x00400000906c783b */ /* 0x000e620000004200 */
[----:B------:R2:W-:Y:S02]  /*12950*/  MUFU.EX2 R172, R2 ;  /* 0x0000000200ac7308 */ /* 0x0005e40000000800 */
[--C-:B--2---:R-:W-:Y:S02]  /*12960*/  FFMA.FTZ R2, R197, c[0x0][0x2d0], -R141.reuse ;  /* 0x0000b400c5027a23 */ /* 0x104fe4000001088d */
[----:B------:R-:W-:Y:S06]  /*12970*/  FFMA.FTZ R141, R184, c[0x0][0x2d0], -R141 ;  /* 0x0000b400b88d7a23 */ /* 0x000fec000001088d */
[----:B------:R2:W-:Y:S10]  /*12980*/  MUFU.EX2 R169, R2 ;  /* 0x0000000200a97308 */ /* 0x0005f40000000800 */
[----:B------:R-:W3:Y:S01]  /*12990*/  MUFU.EX2 R149, R141 ;  /* 0x0000008d00957308 */ /* 0x000ee20000000800 */
[C---:B-1----:R-:W-:Y:S07]  /*129a0*/  HMMA.16816.F32.BF16 R96, R128.reuse, R108, R96 ;  /* 0x0000006c8060723c */ /* 0x042fee0000041860 */
[----:B----4-:R-:W-:Y:S01]  /*129b0*/  F2FP.BF16.PACK_AB R108, R132, R126 ;  /* 0x0000007e846c723e */ /* 0x010fe200000010ff */
[----:B------:R-:W-:Y:S04]  /*129c0*/  HMMA.16816.F32.BF16 R100, R128, R110, R100 ;  /* 0x0000006e8064723c */ /* 0x000fe80000041864 */
[----:B-----5:R-:W-:Y:S01]  /*129d0*/  F2FP.BF16.PACK_AB R109, R147, R127 ;  /* 0x0000007f936d723e */ /* 0x020fe200000010ff */
[----:B--2---:R-:W-:Y:S02]  /*129e0*/  FADD.FTZ R2, R161, R142 ;  /* 0x0000008ea1027221 */ /* 0x004fe40000010000 */
[----:B------:R-:W-:Y:S01]  /*129f0*/  F2FP.BF16.PACK_AB R110, R179, R146 ;  /* 0x00000092b36e723e */ /* 0x000fe200000010ff */
[----:B------:R1:W2:Y:S01]  /*12a00*/  MUFU.EX2 R161, R122 ;  /* 0x0000007a00a17308 */ /* 0x0002a20000000800 */
[----:B------:R-:W-:Y:S03]  /*12a10*/  F2FP.BF16.PACK_AB R111, R178, R177 ;  /* 0x000000b1b26f723e */ /* 0x000fe600000010ff */
[----:B------:R-:W-:Y:S02]  /*12a20*/  FADD.FTZ R0, R165, R2 ;  /* 0x00000002a5007221 */ /* 0x000fe40000010000 */
[----:B------:R-:W-:Y:S01]  /*12a30*/  FADD.FTZ R2, R182, R120 ;  /* 0x00000078b6027221 */ /* 0x000fe20000010000 */
[----:B---3--:R-:W-:Y:S01]  /*12a40*/  F2FP.BF16.PACK_AB R143, R149, R148 ;  /* 0x00000094958f723e */ /* 0x008fe200000010ff */
[C---:B------:R-:W-:Y:S02]  /*12a50*/  HMMA.16816.F32.BF16 R4, R108.reuse, R112, R4 ;  /* 0x000000706c04723c */ /* 0x040fe40000041804 */
[----:B------:R-:W3:Y:S03]  /*12a60*/  MUFU.EX2 R165, R124 ;  /* 0x0000007c00a57308 */ /* 0x000ee60000000800 */
[----:B------:R-:W-:Y:S02]  /*12a70*/  FADD.FTZ R120, R181, R2 ;  /* 0x00000002b5787221 */ /* 0x000fe40000010000 */
[----:B------:R-:W-:Y:S01]  /*12a80*/  FADD.FTZ R0, R183, R0 ;  /* 0x00000000b7007221 */ /* 0x000fe20000010000 */
[C---:B------:R-:W-:Y:S01]  /*12a90*/  HMMA.16816.F32.BF16 R12, R108.reuse, R114, R12 ;  /* 0x000000726c0c723c */ /* 0x040fe2000004180c */
[----:B------:R-:W4:Y:S03]  /*12aa0*/  LDSM.16.MT88.4 R112, [R8+0x800] ;  /* 0x000800000870783b */ /* 0x000f260000004200 */
[----:B------:R-:W-:Y:S02]  /*12ab0*/  FADD.FTZ R2, R126, R0 ;  /* 0x000000007e027221 */ /* 0x000fe40000010000 */
[----:B------:R-:W-:Y:S02]  /*12ac0*/  FADD.FTZ R0, R127, R120 ;  /* 0x000000787f007221 */ /* 0x000fe40000010000 */
[----:B------:R-:W-:Y:S01]  /*12ad0*/  FADD.FTZ R2, R132, R2 ;  /* 0x0000000284027221 */ /* 0x000fe20000010000 */
[----:B-1----:R-:W-:Y:S03]  /*12ae0*/  LDSM.16.MT88.4 R120, [R8+0x1800] ;  /* 0x001800000878783b */ /* 0x002fe60000004200 */
[----:B--2---:R-:W-:Y:S01]  /*12af0*/  F2FP.BF16.PACK_AB R141, R163, R161 ;  /* 0x000000a1a38d723e */ /* 0x004fe200000010ff */
[----:B------:R-:W-:Y:S01]  /*12b00*/  FADD.FTZ R147, R147, R0 ;  /* 0x0000000093937221 */ /* 0x000fe20000010000 */
[----:B------:R-:W-:Y:S01]  /*12b10*/  IADD3 R0, R167, -0x2, RZ ;  /* 0xfffffffea7007810 */ /* 0x000fe20007ffe0ff */
[----:B------:R-:W-:Y:S02]  /*12b20*/  FADD.FTZ R146, R146, R2 ;  /* 0x0000000292927221 */ /* 0x000fe40000010000 */
[----:B------:R-:W-:Y:S01]  /*12b30*/  LDSM.16.MT88.4 R132, [R144+0x1800] ;  /* 0x001800009084783b */ /* 0x000fe20000004200 */
[----:B------:R-:W-:Y:S02]  /*12b40*/  ISETP.GE.AND P0, PT, R0, R199, PT ;  /* 0x000000c70000720c */ /* 0x000fe40003f06270 */
[----:B---3--:R-:W-:Y:S11]  /*12b50*/  F2FP.BF16.PACK_AB R142, R166, R165 ;  /* 0x000000a5a68e723e */ /* 0x008ff600000010ff */
[----:B------:R-:W-:Y:S02]  /*12b60*/  @P0 ISETP.GE.AND P5, PT, R208, c[0x0][0x1d4], PT ;  /* 0x00007500d0000a0c */ /* 0x000fe40003fa6270 */
[----:B------:R-:W-:Y:S05]  /*12b70*/  @P0 SHF.R.S32.HI R2, RZ, 0x1f, R0 ;  /* 0x0000001fff020819 */ /* 0x000fea0000011400 */
[----:B------:R-:W-:Y:S01]  /*12b80*/  @P0 IMAD R2, R2, c[0x0][0x1e0], RZ ;  /* 0x0000780002020a24 */ /* 0x000fe200078e02ff */
[C---:B----4-:R-:W-:Y:S03]  /*12b90*/  HMMA.16816.F32.BF16 R16, R108.reuse, R112, R16 ;  /* 0x000000706c10723c */ /* 0x050fe60000041810 */
[----:B------:R-:W-:Y:S05]  /*12ba0*/  @P0 IMAD R2, R0, c[0x0][0x1e4], R2 ;  /* 0x0000790000020a24 */ /* 0x000fea00078e0202 */
        /* <DEDUP_REMOVED lines=78> */
[----:B------:R-:W-:Y:S07]  /*13090*/  LDSM.16.MT88.4 R20, [R144+0x3800] ;  /* 0x003800009014783b */ /* 0x000fee0000004200 */
[C---:B-1----:R-:W-:Y:S01]  /*130a0*/  HMMA.16816.F32.BF16 R120, R140.reuse, R4, R24 ;  /* 0x000000048c78723c */ /* 0x042fe20000041818 */
[----:B------:R-:W-:Y:S07]  /*130b0*/  LDSM.16.MT88.4 R24, [R8+0x5800] ;  /* 0x005800000818783b */ /* 0x000fee0000004200 */
[C---:B------:R-:W-:Y:S01]  /*130c0*/  HMMA.16816.F32.BF16 R112, R140.reuse, R6, R28 ;  /* 0x000000068c70723c */ /* 0x040fe2000004181c */
[----:B------:R-:W1:Y:S07]  /*130d0*/  LDSM.16.MT88.4 R4, [R145+0x3800] ;  /* 0x003800009104783b */ /* 0x000e6e0000004200 */
[C---:B------:R-:W-:Y:S08]  /*130e0*/  HMMA.16816.F32.BF16 R136, R140.reuse, R132, R32 ;  /* 0x000000848c88723c */ /* 0x040ff00000041820 */
[C---:B------:R-:W-:Y:S08]  /*130f0*/  HMMA.16816.F32.BF16 R132, R140.reuse, R134, R36 ;  /* 0x000000868c84723c */ /* 0x040ff00000041824 */
[C---:B--2---:R-:W-:Y:S08]  /*13100*/  HMMA.16816.F32.BF16 R40, R140.reuse, R12, R40 ;  /* 0x0000000c8c28723c */ /* 0x044ff00000041828 */
[C---:B------:R-:W-:Y:S01]  /*13110*/  HMMA.16816.F32.BF16 R44, R140.reuse, R14, R44 ;  /* 0x0000000e8c2c723c */ /* 0x040fe2000004182c */
[----:B------:R-:W2:Y:S07]  /*13120*/  LDSM.16.MT88.4 R12, [R3+0x5800] ;  /* 0x00580000030c783b */ /* 0x000eae0000004200 */
[C---:B---3--:R-:W-:Y:S08]  /*13130*/  HMMA.16816.F32.BF16 R48, R140.reuse, R16, R48 ;  /* 0x000000108c30723c */ /* 0x048ff00000041830 */
[C---:B------:R-:W-:Y:S07]  /*13140*/  HMMA.16816.F32.BF16 R52, R140.reuse, R18, R52 ;  /* 0x000000128c34723c */ /* 0x040fee0000041834 */
[----:B------:R-:W-:Y:S01]  /*13150*/  @P0 IADD3 R19, P1, R202, 0x40, RZ ;  /* 0x00000040ca130810 */ /* 0x000fe20007f3e0ff */
[C---:B-1----:R-:W-:Y:S08]  /*13160*/  HMMA.16816.F32.BF16 R56, R140.reuse, R4, R56 ;  /* 0x000000048c38723c */ /* 0x042ff00000041838 */
[C---:B------:R-:W-:Y:S01]  /*13170*/  HMMA.16816.F32.BF16 R60, R140.reuse, R6, R60 ;  /* 0x000000068c3c723c */ /* 0x040fe2000004183c */
[----:B------:R-:W1:Y:S07]  /*13180*/  LDSM.16.MT88.4 R4, [R145+0x5800] ;  /* 0x005800009104783b */ /* 0x000e6e0000004200 */
[C---:B------:R-:W-:Y:S08]  /*13190*/  HMMA.16816.F32.BF16 R64, R140.reuse, R20, R64 ;  /* 0x000000148c40723c */ /* 0x040ff00000041840 */
[C---:B------:R-:W-:Y:S08]  /*131a0*/  HMMA.16816.F32.BF16 R68, R140.reuse, R22, R68 ;  /* 0x000000168c44723c */ /* 0x040ff00000041844 */
[C---:B--2---:R-:W-:Y:S07]  /*131b0*/  HMMA.16816.F32.BF16 R72, R140.reuse, R12, R72 ;  /* 0x0000000c8c48723c */ /* 0x044fee0000041848 */
[----:B------:R-:W-:Y:S01]  /*131c0*/  @P0 IMAD.WIDE.U32 R12, R0, c[0x0][0x1e0], RZ ;  /* 0x00007800000c0a25 */ /* 0x000fe200078e00ff */
[----:B------:R-:W-:Y:S01]  /*131d0*/  IADD3 R0, R180, 0x1, RZ ;  /* 0x00000001b4007810 */ /* 0x000fe20007ffe0ff */
[C---:B------:R-:W-:Y:S03]  /*131e0*/  HMMA.16816.F32.BF16 R76, R140.reuse, R14, R76 ;  /* 0x0000000e8c4c723c */ /* 0x040fe6000004184c */
[----:B------:R-:W-:Y:S02]  /*131f0*/  @P0 IADD3 R3, R13, R2, RZ ;  /* 0x000000020d030210 */ /* 0x000fe40007ffe0ff */
[----:B------:R-:W-:Y:S02]  /*13200*/  SEL R180, R0, RZ, !P2 ;  /* 0x000000ff00b47207 */ /* 0x000fe40005000000 */
[----:B------:R-:W-:Y:S01]  /*13210*/  @P0 SHF.L.U32 R2, R12, 0x6, RZ ;  /* 0x000000060c020819 */ /* 0x000fe200000006ff */
[C---:B------:R-:W-:Y:S04]  /*13220*/  HMMA.16816.F32.BF16 R80, R140.reuse, R24, R80 ;  /* 0x000000188c50723c */ /* 0x040fe80000041850 */
[----:B------:R-:W-:Y:S02]  /*13230*/  @P0 IADD3 R0, P3, R2, R202, RZ ;  /* 0x000000ca02000210 */ /* 0x000fe40007f7e0ff */
[----:B------:R-:W-:Y:S02]  /*13240*/  @P0 SHF.L.U64.HI R3, R12, 0x6, R3 ;  /* 0x000000060c030819 */ /* 0x000fe40000010203 */
[----:B------:R-:W-:Y:S01]  /*13250*/  @P0 IADD3 R8, P4, R2, R19, RZ ;  /* 0x0000001302080210 */ /* 0x000fe20007f9e0ff */
[C---:B------:R-:W-:Y:S03]  /*13260*/  HMMA.16816.F32.BF16 R84, R140.reuse, R26, R84 ;  /* 0x0000001a8c54723c */ /* 0x040fe60000041854 */
[CC--:B------:R-:W-:Y:S02]  /*13270*/  @P0 IADD3.X R12, R3.reuse, R201.reuse, RZ, P3, !PT ;  /* 0x000000c9030c0210 */ /* 0x0c0fe40001ffe4ff */
[-C--:B------:R-:W-:Y:S02]  /*13280*/  @P0 IADD3.X R24, RZ, R201.reuse, RZ, P1, !PT ;  /* 0x000000c9ff180210 */ /* 0x080fe40000ffe4ff */
[----:B------:R-:W-:Y:S01]  /*13290*/  @P0 LEA R16, P2, R0, c[0x0][0x1c8], 0x1 ;  /* 0x0000720000100a11 */ /* 0x000fe200078408ff */
[C---:B-1----:R-:W-:Y:S01]  /*132a0*/  HMMA.16816.F32.BF16 R88, R140.reuse, R4, R88 ;  /* 0x000000048c58723c */ /* 0x042fe20000041858 */
[----:B------:R-:W-:Y:S03]  /*132b0*/  @P0 MOV R25, c[0x0][0x1e4] ;  /* 0x0000790000190a02 */ /* 0x000fe60000000f00 */
[C---:B------:R-:W-:Y:S02]  /*132c0*/  @P0 IADD3.X R13, R3.reuse, R24, RZ, P4, !PT ;  /* 0x00000018030d0210 */ /* 0x040fe400027fe4ff */
[----:B------:R-:W-:Y:S02]  /*132d0*/  @P0 LEA R22, P1, R8, c[0x0][0x1c8], 0x1 ;  /* 0x0000720008160a11 */ /* 0x000fe400078208ff */
[----:B------:R-:W-:Y:S01]  /*132e0*/  @P0 LEA.HI.X R17, R0, c[0x0][0x1cc], R12, 0x1, P2 ;  /* 0x0000730000110a11 */ /* 0x000fe200010f0c0c */
[----:B------:R-:W-:Y:S01]  /*132f0*/  @P0 IMAD R0, R180, 0x6000, R11 ;  /* 0x00006000b4000824 */ /* 0x000fe200078e020b */
[C---:B------:R-:W-:Y:S03]  /*13300*/  HMMA.16816.F32.BF16 R92, R140.reuse, R6, R92 ;  /* 0x000000068c5c723c */ /* 0x040fe6000004185c */
[----:B------:R-:W-:Y:S02]  /*13310*/  @P0 LEA.HI.X R23, R8, c[0x0][0x1cc], R13, 0x1, P1 ;  /* 0x0000730008170a11 */ /* 0x000fe400008f0c0d */
[----:B------:R-:W1:Y:S01]  /*13320*/  LDSM.16.MT88.4 R12, [R144+0x5800] ;  /* 0x00580000900c783b */ /* 0x000e620000004200 */
[----:B------:R-:W-:Y:S06]  /*13330*/  @P0 IADD3 R18, P1, R202, 0x80, RZ ;  /* 0x00000080ca120810 */ /* 0x000fec0007f3e0ff */
[----:B------:R-:W-:Y:S01]  /*13340*/  @P0 IADD3 R8, P2, R2, R18, RZ ;  /* 0x0000001202080210 */ /* 0x000fe20007f5e0ff */
[----:B------:R-:W-:Y:S01]  /*13350*/  @!PT LDS RZ, [RZ] ;  /* 0x00000000fffff984 */ /* 0x000fe20000000800 */
[----:B------:R-:W-:Y:S01]  /*13360*/  @!PT LDS RZ, [RZ] ;  /* 0x00000000fffff984 */ /* 0x000fe20000000800 */
[----:B------:R-:W-:Y:S01]  /*13370*/  @!PT LDS RZ, [RZ] ;  /* 0x00000000fffff984 */ /* 0x000fe20000000800 */
[----:B------:R2:W-:Y:S03]  /*13380*/  @P0 LDGSTS.E.BYPASS.LTC128B.128 [R0], [R16.64], !P5 ;  /* 0x0000000010000fae */ /* 0x0005e6000e901d4e */
[----:B------:R-:W-:Y:S02]  /*13390*/  @P0 LEA R20, P4, R8, c[0x0][0x1c8], 0x1 ;  /* 0x0000720008140a11 */ /* 0x000fe400078808ff */
[----:B--2---:R-:W-:Y:S02]  /*133a0*/  @P0 MOV R16, c[0x0][0x1e0] ;  /* 0x0000780000100a02 */ /* 0x004fe40000000f00 */
[----:B------:R-:W-:Y:S02]  /*133b0*/  @P0 IADD3.X R17, RZ, R201, RZ, P1, !PT ;  /* 0x000000c9ff110210 */ /* 0x000fe40000ffe4ff */
[C---:B------:R-:W-:Y:S01]  /*133c0*/  @P0 LEA R2, P1, R16.reuse, R2, 0x5 ;  /* 0x0000000210020211 */ /* 0x040fe200078228ff */
[C---:B-1----:R-:W-:Y:S03]  /*133d0*/  HMMA.16816.F32.BF16 R96, R140.reuse, R12, R96 ;  /* 0x0000000c8c60723c */ /* 0x042fe60000041860 */
[----:B------:R-:W-:Y:S02]  /*133e0*/  @P0 IADD3.X R21, R3, R17, RZ, P2, !PT ;  /* 0x0000001103150210 */ /* 0x000fe400017fe4ff */
[----:B------:R-:W-:Y:S02]  /*133f0*/  @P0 LEA.HI.X R3, R16, R3, R25, 0x5, P1 ;  /* 0x0000000310030211 */ /* 0x000fe400008f2c19 */
[----:B------:R-:W-:Y:S01]  /*13400*/  @P0 IADD3 R5, P1, R2, R19, RZ ;  /* 0x0000001302050210 */ /* 0x000fe20007f3e0ff */
[----:B------:R-:W-:Y:S04]  /*13410*/  HMMA.16816.F32.BF16 R100, R140, R14, R100 ;  /* 0x0000000e8c64723c */ /* 0x000fe80000041864 */
[C---:B------:R-:W-:Y:S02]  /*13420*/  @P0 IADD3.X R24, R3.reuse, R24, RZ, P1, !PT ;  /* 0x0000001803180210 */ /* 0x040fe40000ffe4ff */
[----:B------:R-:W-:Y:S02]  /*13430*/  @P0 ISETP.GE.AND P1, PT, R212, c[0x0][0x1d4], PT ;  /* 0x00007500d4000a0c */ /* 0x000fe40003f26270 */
[----:B------:R-:W-:Y:S04]  /*13440*/  @P0 LEA.HI.X R21, R8, c[0x0][0x1cc], R21, 0x1, P4 ;  /* 0x0000730008150a11 */ /* 0x000fe800020f0c15 */
[C---:B------:R-:W-:Y:S02]  /*13450*/  @P0 IADD3 R4, P3, R2.reuse, R202, RZ ;  /* 0x000000ca02040210 */ /* 0x040fe40007f7e0ff */
[----:B------:R-:W-:Y:S02]  /*13460*/  @P0 IADD3 R2, P4, R2, R18, RZ ;  /* 0x0000001202020210 */ /* 0x000fe40007f9e0ff */
[C---:B------:R-:W-:Y:S02]  /*13470*/  @P0 LEA R16, P2, R4.reuse, c[0x0][0x1c8], 0x1 ;  /* 0x0000720004100a11 */ /* 0x040fe400078408ff */
[----:B------:R-:W-:Y:S01]  /*13480*/  @P0 IADD3.X R8, R3, R201, RZ, P3, !PT ;  /* 0x000000c903080210 */ /* 0x000fe20001ffe4ff */
[----:B------:R1:W-:Y:S01]  /*13490*/  @P0 LDGSTS.E.BYPASS.LTC128B.128 [R0+0x2000], [R22.64], !P1 ;  /* 0x0200000016000fae */ /* 0x0003e2000c901d4e */
[----:B------:R-:W-:Y:S02]  /*134a0*/  @P0 LEA R18, P3, R5, c[0x0][0x1c8], 0x1 ;  /* 0x0000720005120a11 */ /* 0x000fe400078608ff */
[----:B------:R-:W-:Y:S02]  /*134b0*/  @P0 IADD3.X R3, R3, R17, RZ, P4, !PT ;  /* 0x0000001103030210 */ /* 0x000fe400027fe4ff */
[----:B------:R-:W-:Y:S01]  /*134c0*/  @P0 LEA.HI.X R17, R4, c[0x0][0x1cc], R8, 0x1, P2 ;  /* 0x0000730004110a11 */ /* 0x000fe200010f0c08 */
[----:B------:R-:W-:Y:S01]  /*134d0*/  FADD.FTZ R8, R177, R147 ;  /* 0x00000093b1087221 */ /* 0x000fe20000010000 */
[----:B------:R-:W-:Y:S01]  /*134e0*/  @P0 LEA.HI.X R19, R5, c[0x0][0x1cc], R24, 0x1, P3 ;  /* 0x0000730005130a11 */ /* 0x000fe200018f0c18 */
[----:B------:R1:W-:Y:S01]  /*134f0*/  @P0 LDGSTS.E.BYPASS.LTC128B.128 [R0+0x4000], [R20.64], !P6 ;  /* 0x0400000014000fae */ /* 0x0003e2000f101d4e */
[C---:B------:R-:W-:Y:S04]  /*13500*/  @P0 LEA R4, P2, R2.reuse, c[0x0][0x1c8], 0x1 ;  /* 0x0000720002040a11 */ /* 0x040fe800078408ff */
[----:B------:R-:W-:Y:S01]  /*13510*/  @P0 LEA.HI.X R5, R2, c[0x0][0x1cc], R3, 0x1, P2 ;  /* 0x0000730002050a11 */ /* 0x000fe200010f0c03 */
[----:B------:R-:W-:Y:S02]  /*13520*/  FADD.FTZ R3, R179, R146 ;  /* 0x00000092b3037221 */ /* 0x000fe40000010000 */
[----:B------:R-:W-:Y:S01]  /*13530*/  FADD.FTZ R2, R178, R8 ;  /* 0x00000008b2027221 */ /* 0x000fe20000010000 */
[----:B------:R1:W-:Y:S01]  /*13540*/  @P0 LDGSTS.E.BYPASS.LTC128B.128 [R0+0x1000], [R16.64], !P5 ;  /* 0x0100000010000fae */ /* 0x0003e2000e901d4e */
[----:B------:R-:W-:Y:S02]  /*13550*/  FADD.FTZ R3, R171, R3 ;  /* 0x00000003ab037221 */ /* 0x000fe40000010000 */
[----:B------:R-:W-:Y:S02]  /*13560*/  FADD.FTZ R2, R170, R2 ;  /* 0x00000002aa027221 */ /* 0x000fe40000010000 */
[----:B------:R-:W-:Y:S02]  /*13570*/  FADD.FTZ R3, R174, R3 ;  /* 0x00000003ae037221 */ /* 0x000fe40000010000 */
[----:B------:R-:W-:Y:S01]  /*13580*/  FADD.FTZ R2, R172, R2 ;  /* 0x00000002ac027221 */ /* 0x000fe20000010000 */
[----:B------:R1:W-:Y:S01]  /*13590*/  @P0 LDGSTS.E.BYPASS.LTC128B.128 [R0+0x3000], [R18.64], !P1 ;  /* 0x0300000012000fae */ /* 0x0003e2000c901d4e */
[----:B------:R-:W-:Y:S01]  /*135a0*/  FADD.FTZ R3, R175, R3 ;  /* 0x00000003af037221 */ /* 0x000fe20000010000 */
[----:B------:R-:W-:Y:S01]  /*135b0*/  ISETP.GE.AND P1, PT, R150, 0x1, PT ;  /* 0x000000019600780c */ /* 0x000fe20003f26270 */
[----:B------:R-:W-:Y:S01]  /*135c0*/  FADD.FTZ R2, R168, R2 ;  /* 0x00000002a8027221 */ /* 0x000fe20000010000 */
[----:B------:R-:W-:Y:S01]  /*135d0*/  IADD3 R150, R150, 0x1, RZ ;  /* 0x0000000196967810 */ /* 0x000fe20007ffe0ff */
[----:B------:R-:W-:Y:S02]  /*135e0*/  FADD.FTZ R3, R176, R3 ;  /* 0x00000003b0037221 */ /* 0x000fe40000010000 */
[----:B------:R-:W-:Y:S01]  /*135f0*/  FADD.FTZ R2, R169, R2 ;  /* 0x00000002a9027221 */ /* 0x000fe20000010000 */
[----:B------:R1:W-:Y:S01]  /*13600*/  @P0 LDGSTS.E.BYPASS.LTC128B.128 [R0+0x5000], [R4.64], !P6 ;  /* 0x0500000004000fae */ /* 0x0003e2000f101d4e */
[----:B------:R-:W-:Y:S01]  /*13610*/  FADD.FTZ R3, R162, R3 ;  /* 0x00000003a2037221 */ /* 0x000fe20000010000 */
[----:B------:R-:W-:Y:S02]  /*13620*/  ISETP.GT.AND P0, PT, R167, R210, PT ;  /* 0x000000d2a700720c */ /* 0x000fe40003f04270 */
[----:B------:R-:W-:Y:S02]  /*13630*/  SEL R150, R150, RZ, !P1 ;  /* 0x000000ff96967207 */ /* 0x000fe40004800000 */
[----:B------:R-:W-:Y:S02]  /*13640*/  MOV R167, R173 ;  /* 0x000000ad00a77202 */ /* 0x000fe40000000f00 */
[----:B------:R-:W0:Y:S01]  /*13650*/  LDGDEPBAR ;  /* 0x00000000000079af */ /* 0x000e220000000000 */
[----:B-1----:R-:W-:Y:S02]  /*13660*/  FADD.FTZ R0, R161, R2 ;  /* 0x00000002a1007221 */ /* 0x002fe40000010000 */
[----:B------:R-:W-:Y:S01]  /*13670*/  FADD.FTZ R2, R164, R3 ;  /* 0x00000003a4027221 */ /* 0x000fe20000010000 */
[----:B------:R-:W-:Y:S01]  /*13680*/  MOV R3, R104 ;  /* 0x0000006800037202 */ /* 0x000fe20000000f00 */
[----:B------:R-:W-:Y:S02]  /*13690*/  FADD.FTZ R0, R163, R0 ;  /* 0x00000000a3007221 */ /* 0x000fe40000010000 */
[----:B------:R-:W-:Y:S02]  /*136a0*/  FADD.FTZ R2, R165, R2 ;  /* 0x00000002a5027221 */ /* 0x000fe40000010000 */
[----:B------:R-:W-:Y:S02]  /*136b0*/  FADD.FTZ R0, R148, R0 ;  /* 0x0000000094007221 */ /* 0x000fe40000010000 */
[----:B------:R-:W-:Y:S02]  /*136c0*/  FADD.FTZ R189, R166, R2 ;  /* 0x00000002a6bd7221 */ /* 0x000fe40000010000 */
[----:B------:R-:W-:Y:S01]  /*136d0*/  FADD.FTZ R198, R149, R0 ;  /* 0x0000000095c67221 */ /* 0x000fe20000010000 */
[----:B------:R-:W-:Y:S01]  /*136e0*/  MOV R0, R9 ;  /* 0x0000000900007202 */ /* 0x000fe20000000f00 */
[----:B------:R-:W-:-:S05]  /*136f0*/  @P0 BRA `(.L_x_1909) ;  /* 0xffffd0c000000947 */ /* 0x000fca000383ffff */
.L_x_1908:
[----:B------:R-:W-:-:S13]  /*13700*/  ISETP.GE.AND P0, PT, R173, R199, PT ;  /* 0x000000c7ad00720c */ /* 0x000fda0003f06270 */
        /* <DEDUP_REMOVED lines=9> */
[----:B------:R-:W-:Y:S02]  /*137a0*/  IADD3.X R193, RZ, R206, RZ, P2, !PT ;  /* 0x000000ceffc17210 */ /* 0x000fe400017fe4ff */
[----:B------:R-:W-:-:S02]  /*137b0*/  IADD3.X R188, RZ, R201, RZ, P0, !PT ;  /* 0x000000c9ffbc7210 */ /* 0x000fc400007fe4ff */
.L_x_1919:
        /* <DEDUP_REMOVED lines=243> */
[----:B------:R-:W-:Y:S01]  /*146f0*/  MOV R4, c[0x0][0x2c4] ;  /* 0x0000b10000047a02 */ /* 0x000fe20000000f00 */
[C---:B------:R-:W-:Y:S03]  /*14700*/  HMMA.16816.F32.BF16 R28, R140.reuse, R6, R28 ;  /* 0x000000068c1c723c */ /* 0x040fe6000004181c */
[----:B------:R-:W-:Y:S02]  /*14710*/  ISETP.NE.AND P0, PT, R4, 0x1, PT ;  /* 0x000000010400780c */ /* 0x000fe40003f05270 */
[----:B------:R-:W-:Y:S03]  /*14720*/  IADD3 R4, R180, 0x1, RZ ;  /* 0x00000001b4047810 */ /* 0x000fe60007ffe0ff */
[----:B------:R2:W2:Y:S01]  /*14730*/  MUFU.TANH R168, R19 ;  /* 0x0000001300a87308 */ /* 0x0004a20000002400 */
[----:B---3--:R-:W-:Y:S03]  /*14740*/  IMAD R6, R0, 0x80, R217 ;  /* 0x0000008000067824 */ /* 0x008fe600078e02d9 */
[----:B------:R-:W-:Y:S02]  /*14750*/  SHF.L.U32 R7, R173, 0x6, RZ ;  /* 0x00000006ad077819 */ /* 0x000fe400000006ff */
[----:B------:R-:W-:Y:S01]  /*14760*/  IADD3 R6, R215, R6, R216 ;  /* 0x00000006d7067210 */ /* 0x000fe20007ffe0d8 */
[----:B------:R-:W-:Y:S03]  /*14770*/  FMUL.FTZ R27, R27, c[0x0][0x320] ;  /* 0x0000c8001b1b7a20 */ /* 0x000fe60000410000 */
[----:B------:R3:W3:Y:S01]  /*14780*/  MUFU.TANH R144, R20 ;  /* 0x0000001400907308 */ /* 0x0006e20000002400 */
[----:B------:R-:W-:Y:S04]  /*14790*/  @P0 IMAD.HI.U32 R0, R6, c[0x0][0x2c8], RZ ;  /* 0x0000b20006000a27 */ /* 0x000fe800078e00ff */
[----:B-1----:R-:W-:Y:S01]  /*147a0*/  FMUL.FTZ R18, R25, c[0x0][0x320] ;  /* 0x0000c80019127a20 */ /* 0x002fe20000410000 */
[----:B------:R-:W-:Y:S01]  /*147b0*/  @P0 SHF.R.U32.HI R6, RZ, c[0x0][0x2cc], R0 ;  /* 0x0000b300ff060a19 */ /* 0x000fe20000011600 */
[----:B------:R-:W-:Y:S01]  /*147c0*/  FMUL.FTZ R30, R30, c[0x0][0x320] ;  /* 0x0000c8001e1e7a20 */ /* 0x000fe20000410000 */
[----:B------:R-:W-:Y:S01]  /*147d0*/  IADD3 R0, -R200, 0x1, -R7 ;  /* 0x00000001c8007810 */ /* 0x000fe20007ffe907 */
[----:B------:R-:W-:Y:S01]  /*147e0*/  FMUL.FTZ R31, R31, c[0x0][0x320] ;  /* 0x0000c8001f1f7a20 */ /* 0x000fe20000410000 */
[----:B------:R1:W1:Y:S01]  /*147f0*/  MUFU.TANH R164, R27 ;  /* 0x0000001b00a47308 */ /* 0x0002620000002400 */
[----:B------:R-:W1:Y:S01]  /*14800*/  SHFL.IDX PT, R5, R6, RZ, 0x1c1f ;  /* 0x001c1fff06057589 */ /* 0x000e6200000e0000 */
[----:B------:R-:W-:Y:S01]  /*14810*/  FMUL.FTZ R17, R28, c[0x0][0x320] ;  /* 0x0000c8001c117a20 */ /* 0x000fe20000410000 */
[----:B------:R-:W-:Y:S01]  /*14820*/  IADD3 R0, -R207, R0, R211 ;  /* 0x00000000cf007210 */ /* 0x000fe20007ffe1d3 */
[C---:B-----5:R-:W-:Y:S03]  /*14830*/  HMMA.16816.F32.BF16 R32, R140.reuse, R12, R32 ;  /* 0x0000000c8c20723c */ /* 0x060fe60000041820 */
[----:B--2---:R-:W-:Y:S01]  /*14840*/  FMUL.FTZ R19, R24, c[0x0][0x320] ;  /* 0x0000c80018137a20 */ /* 0x004fe20000410000 */
[----:B------:R-:W-:Y:S01]  /*14850*/  ISETP.GE.AND P0, PT, R180, 0x1, PT ;  /* 0x00000001b400780c */ /* 0x000fe20003f06270 */
[----:B------:R-:W-:Y:S01]  /*14860*/  FMUL.FTZ R16, R29, c[0x0][0x320] ;  /* 0x0000c8001d107a20 */ /* 0x000fe20000410000 */
[----:B------:R2:W2:Y:S01]  /*14870*/  MUFU.TANH R104, R30 ;  /* 0x0000001e00687308 */ /* 0x0004a20000002400 */
[----:B------:R-:W-:Y:S01]  /*14880*/  FMUL.FTZ R26, R26, c[0x0][0x320] ;  /* 0x0000c8001a1a7a20 */ /* 0x000fe20000410000 */
[----:B------:R-:W-:Y:S04]  /*14890*/  HMMA.16816.F32.BF16 R36, R140, R14, R36 ;  /* 0x0000000e8c24723c */ /* 0x000fe80000041824 */
[----:B---3--:R-:W-:Y:S01]  /*148a0*/  FMUL.FTZ R20, R21, c[0x0][0x320] ;  /* 0x0000c80015147a20 */ /* 0x008fe20000410000 */
[C---:B------:R-:W-:Y:S02]  /*148b0*/  IADD3 R9, R0.reuse, c[0x0][0x328], RZ ;  /* 0x0000ca0000097a10 */ /* 0x040fe40007ffe0ff */
[----:B------:R-:W-:Y:S01]  /*148c0*/  IADD3 R8, R0, UR16, RZ ;  /* 0x0000001000087c10 */ /* 0x000fe2000fffe0ff */
[----:B------:R3:W3:Y:S01]  /*148d0*/  MUFU.TANH R163, R31 ;  /* 0x0000001f00a37308 */ /* 0x0006e20000002400 */
[----:B------:R-:W-:Y:S03]  /*148e0*/  SEL R180, R4, RZ, !P0 ;  /* 0x000000ff04b47207 */ /* 0x000fe60004000000 */
[-C--:B-1----:R-:W-:Y:S02]  /*148f0*/  IADD3 R4, R9, R5.reuse, RZ ;  /* 0x0000000509047210 */ /* 0x082fe40007ffe0ff */
[----:B------:R-:W-:Y:S02]  /*14900*/  IADD3 R0, R8, R5, RZ ;  /* 0x0000000508007210 */ /* 0x000fe40007ffe0ff */
[----:B------:R-:W-:Y:S02]  /*14910*/  FMUL.FTZ R29, R32, c[0x0][0x320] ;  /* 0x0000c800201d7a20 */ /* 0x000fe40000410000 */
[----:B------:R-:W1:Y:S01]  /*14920*/  MUFU.TANH R20, R20 ;  /* 0x0000001400147308 */ /* 0x000e620000002400 */
[----:B------:R-:W-:Y:S02]  /*14930*/  FMUL.FTZ R13, R33, c[0x0][0x320] ;  /* 0x0000c800210d7a20 */ /* 0x000fe40000410000 */
[----:B------:R-:W-:Y:S02]  /*14940*/  FMUL.FTZ R33, R34, c[0x0][0x320] ;  /* 0x0000c80022217a20 */ /* 0x000fe40000410000 */
[----:B------:R-:W-:Y:S02]  /*14950*/  FMUL.FTZ R32, R35, c[0x0][0x320] ;  /* 0x0000c80023207a20 */ /* 0x000fe40000410000 */
[----:B------:R-:W-:Y:S02]  /*14960*/  FMUL.FTZ R28, R36, c[0x0][0x320] ;  /* 0x0000c800241c7a20 */ /* 0x000fe40000410000 */
[----:B------:R-:W-:Y:S01]  /*14970*/  FMUL.FTZ R27, R37, c[0x0][0x320] ;  /* 0x0000c800251b7a20 */ /* 0x000fe20000410000 */
[----:B------:R1:W1:Y:S01]  /*14980*/  MUFU.TANH R167, R22 ;  /* 0x0000001600a77308 */ /* 0x0002620000002400 */
[----:B--2---:R-:W-:Y:S02]  /*14990*/  FMUL.FTZ R30, R39, c[0x0][0x320] ;  /* 0x0000c800271e7a20 */ /* 0x004fe40000410000 */
[----:B---3--:R-:W-:Y:S07]  /*149a0*/  FMUL.FTZ R31, R38, c[0x0][0x320] ;  /* 0x0000c800261f7a20 */ /* 0x008fee0000410000 */
        /* <DEDUP_REMOVED lines=28> */
.L_x_1913:
[----:B------:R-:W-:Y:S04]  /*14b70*/  MOV R12, c[0x0][0x32c] ;  /* 0x0000cb00000c7a02 */ /* 0x000fe80000000f00 */
[----:B------:R-:W-:Y:S11]  /*14b80*/  ISETP.NE.AND P0, PT, R12, 0x1, PT ;  /* 0x000000010c00780c */ /* 0x000ff60003f05270 */
[----:B------:R-:W-:Y:S02]  /*14b90*/  @!UPT UIADD3 URZ, URZ, URZ, URZ ;  /* 0x0000003f3f3ff290 */ /* 0x000fe4000fffe03f */
[----:B------:R-:W-:Y:S05]  /*14ba0*/  @P0 IMAD.HI.U32 R12, R5, c[0x0][0x330], RZ ;  /* 0x0000cc00050c0a27 */ /* 0x000fea00078e00ff */
[----:B------:R-:W-:Y:S02]  /*14bb0*/  @P0 SHF.R.U32.HI R5, RZ, c[0x0][0x334], R12 ;  /* 0x0000cd00ff050a19 */ /* 0x000fe4000001160c */
.L_x_1914:
[----:B------:R-:W-:Y:S05]  /*14bc0*/  BSYNC B0 ;  /* 0x0000000000007941 */ /* 0x000fea0003800000 */
.L_x_1912:
[----:B------:R-:W-:Y:S04]  /*14bd0*/  IMAD R5, R5, c[0x0][0x32c], -R7 ;  /* 0x0000cb0005057a24 */ /* 0x000fe800078e0a07 */
[----:B------:R-:W-:Y:S05]  /*14be0*/  IMAD.IADD R5, R5, 0x1, -R200 ;  /* 0x0000000105057824 */ /* 0x000fea00078e0ac8 */
[----:B------:R-:W-:Y:S02]  /*14bf0*/  IMNMX R0, R0, R5, !PT ;  /* 0x0000000500007217 */ /* 0x000fe40007800200 */
[----:B------:R-:W-:Y:S04]  /*14c00*/  IADD3 R5, R5, c[0x0][0x32c], RZ ;  /* 0x0000cb0005057a10 */ /* 0x000fe80007ffe0ff */
[----:B------:R-:W-:Y:S02]  /*14c10*/  IMNMX R4, R4, R5, PT ;  /* 0x0000000504047217 */ /* 0x000fe40003800200 */
.L_x_1911:
        /* <DEDUP_REMOVED lines=14> */
[----:B------:R-:W-:Y:S02]  /*14d00*/  ISETP.LT.OR P2, PT, R4, 0xa, P5 ;  /* 0x0000000a0400780c */ /* 0x000fe40002f41670 */
        /* <DEDUP_REMOVED lines=31> */
[----:B------:R-:W-:Y:S01]  /*14f00*/  ISETP.LT.OR P0, PT, R4, 0x3a, P0 ;  /* 0x0000003a0400780c */ /* 0x000fe20000701670 */
[----:B------:R-:W-:Y:S01]  /*14f10*/  IMAD.IADD R4, R8, 0x1, R6 ;  /* 0x0000000108047824 */ /* 0x000fe200078e0206 */
        /* <DEDUP_REMOVED lines=18> */
.L_x_1917:
[----:B------:R-:W-:Y:S04]  /*15040*/  MOV R6, c[0x0][0x32c] ;  /* 0x0000cb0000067a02 */ /* 0x000fe80000000f00 */
[----:B------:R-:W-:Y:S11]  /*15050*/  ISETP.NE.AND P0, PT, R6, 0x1, PT ;  /* 0x000000010600780c */ /* 0x000ff60003f05270 */
[----:B------:R-:W-:Y:S02]  /*15060*/  @!UPT UIADD3 URZ, URZ, URZ, URZ ;  /* 0x0000003f3f3ff290 */ /* 0x000fe4000fffe03f */
[----:B------:R-:W-:Y:S05]  /*15070*/  @P0 IMAD.HI.U32 R6, R0, c[0x0][0x330], RZ ;  /* 0x0000cc0000060a27 */ /* 0x000fea00078e00ff */
[----:B------:R-:W-:Y:S02]  /*15080*/  @P0 SHF.R.U32.HI R0, RZ, c[0x0][0x334], R6 ;  /* 0x0000cd00ff000a19 */ /* 0x000fe40000011606 */
.L_x_1918:
[----:B------:R-:W-:Y:S05]  /*15090*/  BSYNC B0 ;  /* 0x0000000000007941 */ /* 0x000fea0003800000 */
.L_x_1916:
[----:B------:R-:W-:Y:S04]  /*150a0*/  IMAD R7, R0, c[0x0][0x32c], -R7 ;  /* 0x0000cb0000077a24 */ /* 0x000fe800078e0a07 */
[----:B------:R-:W-:Y:S05]  /*150b0*/  IMAD.IADD R7, R7, 0x1, -R200 ;  /* 0x0000000107077824 */ /* 0x000fea00078e0ac8 */
[----:B------:R-:W-:Y:S02]  /*150c0*/  IMNMX R4, R4, R7, !PT ;  /* 0x0000000704047217 */ /* 0x000fe40007800200 */
[----:B------:R-:W-:Y:S04]  /*150d0*/  IADD3 R7, R7, c[0x0][0x32c], RZ ;  /* 0x0000cb0007077a10 */ /* 0x000fe80007ffe0ff */
[----:B------:R-:W-:Y:S02]  /*150e0*/  IMNMX R5, R5, R7, PT ;  /* 0x0000000705057217 */ /* 0x000fe40003800200 */
.L_x_1915:
        /* <DEDUP_REMOVED lines=8> */
[----:B------:R-:W-:Y:S02]  /*15170*/  FSEL R6, R174, -INF , !P2 ;  /* 0xff800000ae067808 */ /* 0x000fe40005000000 */
        /* <DEDUP_REMOVED lines=9> */
[----:B------:R-:W-:Y:S02]  /*15210*/  ISETP.GT.AND P2, PT, R4, 0x10, P1 ;  /* 0x000000100400780c */ /* 0x000fe40000f44270 */
        /* <DEDUP_REMOVED lines=9> */
[----:B------:R-:W-:Y:S02]  /*152b0*/  ISETP.GT.AND P6, PT, R4, 0x18, P1 ;  /* 0x000000180400780c */ /* 0x000fe40000fc4270 */
[----:B------:R-:W-:Y:S02]  /*152c0*/  FMNMX.FTZ R9, R12, R9, !PT ;  /* 0x000000090c097209 */ /* 0x000fe40007810000 */
[----:B------:R-:W-:Y:S02]  /*152d0*/  ISETP.LT.OR P3, PT, R5, 0x19, P6 ;  /* 0x000000190500780c */ /* 0x000fe40003761670 */
[----:B------:R-:W-:Y:S02]  /*152e0*/  FMNMX.FTZ R9, R8, R9, !PT ;  /* 0x0000000908097209 */ /* 0x000fe40007810000 */
[C---:B------:R-:W-:Y:S02]  /*152f0*/  ISETP.GT.AND P5, PT, R4.reuse, 0x19, P1 ;  /* 0x000000190400780c */ /* 0x040fe40000fa4270 */
[----:B------:R-:W-:Y:S01]  /*15300*/  FSEL R167, R167, -INF , !P3 ;  /* 0xff800000a7a77808 */ /* 0x000fe20005800000 */
[----:B------:R-:W1:Y:S01]  /*15310*/  SHFL.BFLY PT, R0, R9, 0x2, 0x1f ;  /* 0x0c401f0009007f89 */ /* 0x000e6200000e0000 */
[C---:B------:R-:W-:Y:S02]  /*15320*/  ISETP.LT.OR P5, PT, R5.reuse, 0x1a, P5 ;  /* 0x0000001a0500780c */ /* 0x040fe40002fa1670 */
[----:B------:R-:W-:Y:S02]  /*15330*/  ISETP.GT.AND P4, PT, R4, 0x20, P1 ;  /* 0x000000200400780c */ /* 0x000fe40000f84270 */
[----:B------:R-:W-:Y:S02]  /*15340*/  FSEL R166, R166, -INF , !P5 ;  /* 0xff800000a6a67808 */ /* 0x000fe40006800000 */
[----:B------:R-:W-:Y:S02]  /*15350*/  ISETP.LT.OR P3, PT, R5, 0x21, P4 ;  /* 0x000000210500780c */ /* 0x000fe40002761670 */
[C---:B------:R-:W-:Y:S02]  /*15360*/  ISETP.GT.AND P2, PT, R4.reuse, 0x21, P1 ;  /* 0x000000210400780c */ /* 0x040fe40000f44270 */
[----:B------:R-:W-:Y:S02]  /*15370*/  FSEL R165, R165, -INF , !P3 ;  /* 0xff800000a5a57808 */ /* 0x000fe40005800000 */
[C---:B------:R-:W-:Y:S02]  /*15380*/  ISETP.LT.OR P2, PT, R5.reuse, 0x22, P2 ;  /* 0x000000220500780c */ /* 0x040fe40001741670 */
[----:B------:R-:W-:Y:S02]  /*15390*/  ISETP.GT.AND P5, PT, R4, 0x29, P1 ;  /* 0x000000290400780c */ /* 0x000fe40000fa4270 */
[----:B------:R-:W-:Y:S02]  /*153a0*/  FSEL R164, R164, -INF , !P2 ;  /* 0xff800000a4a47808 */ /* 0x000fe40005000000 */
[----:B------:R-:W-:Y:S02]  /*153b0*/  ISETP.LT.OR P5, PT, R5, 0x2a, P5 ;  /* 0x0000002a0500780c */ /* 0x000fe40002fa1670 */
[C---:B------:R-:W-:Y:S02]  /*153c0*/  ISETP.GT.AND P4, PT, R4.reuse, 0x30, P1 ;  /* 0x000000300400780c */ /* 0x040fe40000f84270 */
[----:B------:R-:W-:Y:S02]  /*153d0*/  FSEL R163, R163, -INF , !P5 ;  /* 0xff800000a3a37808 */ /* 0x000fe40006800000 */
[----:B-1----:R-:W-:Y:S02]  /*153e0*/  FMNMX.FTZ R9, R9, R0, !PT ;  /* 0x0000000009097209 */ /* 0x002fe40007810000 */
[C---:B------:R-:W-:Y:S02]  /*153f0*/  ISETP.GT.AND P3, PT, R4.reuse, 0x31, P1 ;  /* 0x000000310400780c */ /* 0x040fe40000f64270 */
[C---:B------:R-:W-:Y:S01]  /*15400*/  ISETP.LT.OR P4, PT, R5.reuse, 0x31, P4 ;  /* 0x000000310500780c */ /* 0x040fe20002781670 */
[----:B------:R-:W1:Y:S01]  /*15410*/  SHFL.BFLY PT, R0, R9, 0x1, 0x1f ;  /* 0x0c201f0009007f89 */ /* 0x000e6200000e0000 */
[----:B------:R-:W-:Y:S02]  /*15420*/  ISETP.LT.OR P3, PT, R5, 0x32, P3 ;  /* 0x000000320500780c */ /* 0x000fe40001f61670 */
[----:B------:R-:W-:Y:S02]  /*15430*/  ISETP.GT.AND P2, PT, R4, 0x38, P1 ;  /* 0x000000380400780c */ /* 0x000fe40000f44270 */
[----:B------:R-:W-:Y:S02]  /*15440*/  FSEL R169, R33, -INF , !P4 ;  /* 0xff80000021a97808 */ /* 0x000fe40006000000 */
[----:B------:R-:W-:Y:S02]  /*15450*/  FSEL R162, R32, -INF , !P3 ;  /* 0xff80000020a27808 */ /* 0x000fe40005800000 */
[----:B------:R-:W-:Y:S02]  /*15460*/  LOP3.LUT P6, RZ, R213, 0x1, RZ, 0xc0, !PT ;  /* 0x00000001d5ff7812 */ /* 0x000fe400078cc0ff */
[----:B-1----:R-:W-:Y:S04]  /*15470*/  FMNMX.FTZ R9, R9, R0, !PT ;  /* 0x0000000009097209 */ /* 0x002fe80007810000 */
[C---:B------:R-:W-:Y:S04]  /*15480*/  FSETP.NEU.FTZ.AND P0, PT, R9.reuse, -INF , PT ;  /* 0xff8000000900780b */ /* 0x040fe80003f1d000 */
[C---:B------:R-:W-:Y:S05]  /*15490*/  FSEL R0, R9.reuse, RZ, P0 ;  /* 0x000000ff09007208 */ /* 0x040fea0000000000 */
[----:B------:R-:W-:Y:S02]  /*154a0*/  FADD.FTZ R0, -R0, R2 ;  /* 0x0000000200007221 */ /* 0x000fe40000010100 */
[----:B------:R-:W-:Y:S02]  /*154b0*/  FMUL.FTZ R2, R9, c[0x0][0x2d0] ;  /* 0x0000b40009027a20 */ /* 0x000fe40000410000 */
[----:B------:R-:W-:Y:S03]  /*154c0*/  FMUL.FTZ R0, R0, c[0x0][0x2d0] ;  /* 0x0000b40000007a20 */ /* 0x000fe60000410000 */
[----:B------:R-:W-:Y:S02]  /*154d0*/  FSEL R2, R2, RZ, P0 ;  /* 0x000000ff02027208 */ /* 0x000fe40000000000 */
[----:B------:R-:W-:Y:S01]  /*154e0*/  ISETP.GT.AND P0, PT, R4, 0x1, P1 ;  /* 0x000000010400780c */ /* 0x000fe20000f04270 */
[----:B------:R-:W-:Y:S02]  /*154f0*/  MUFU.EX2 R0, R0 ;  /* 0x0000000000007308 */ /* 0x000fe40000000800 */
[--C-:B------:R-:W-:Y:S01]  /*15500*/  FFMA.FTZ R15, R15, c[0x0][0x2d0], -R2.reuse ;  /* 0x0000b4000f0f7a23 */ /* 0x100fe20000010802 */
[----:B------:R-:W-:Y:S01]  /*15510*/  ISETP.LT.OR P0, PT, R5, 0x2, P0 ;  /* 0x000000020500780c */ /* 0x000fe20000701670 */
[--C-:B------:R-:W-:Y:S02]  /*15520*/  FFMA.FTZ R26, R26, c[0x0][0x2d0], -R2.reuse ;  /* 0x0000b4001a1a7a23 */ /* 0x100fe40000010802 */
[--C-:B------:R-:W-:Y:S01]  /*15530*/  FFMA.FTZ R178, R23, c[0x0][0x2d0], -R2.reuse ;  /* 0x0000b40017b27a23 */ /* 0x100fe20000010802 */
[----:B------:R-:W-:Y:S01]  /*15540*/  FSEL R7, R172, -INF , !P0 ;  /* 0xff800000ac077808 */ /* 0x000fe20004000000 */
[--C-:B------:R-:W-:Y:S01]  /*15550*/  FFMA.FTZ R187, R14, c[0x0][0x2d0], -R2.reuse ;  /* 0x0000b4000ebb7a23 */ /* 0x100fe20000010802 */
[----:B------:R-:W-:Y:S01]  /*15560*/  ISETP.GT.AND P0, PT, R4, 0x11, P1 ;  /* 0x000000110400780c */ /* 0x000fe20000f04270 */
[----:B------:R-:W1:Y:S01]  /*15570*/  MUFU.EX2 R15, R15 ;  /* 0x0000000f000f7308 */ /* 0x000e620000000800 */
[--C-:B------:R-:W-:Y:S02]  /*15580*/  FFMA.FTZ R186, R13, c[0x0][0x2d0], -R2.reuse ;  /* 0x0000b4000dba7a23 */ /* 0x100fe40000010802 */
[----:B------:R-:W-:Y:S01]  /*15590*/  ISETP.LT.OR P0, PT, R5, 0x12, P0 ;  /* 0x000000120500780c */ /* 0x000fe20000701670 */
[--C-:B------:R-:W-:Y:S02]  /*155a0*/  FFMA.FTZ R185, R12, c[0x0][0x2d0], -R2.reuse ;  /* 0x0000b4000cb97a23 */ /* 0x100fe40000010802 */
[--C-:B------:R-:W-:Y:S01]  /*155b0*/  FFMA.FTZ R25, R25, c[0x0][0x2d0], -R2.reuse ;  /* 0x0000b40019197a23 */ /* 0x100fe20000010802 */
[----:B------:R-:W-:Y:S01]  /*155c0*/  FSEL R147, R168, -INF , !P0 ;  /* 0xff800000a8937808 */ /* 0x000fe20004000000 */
[--C-:B------:R-:W-:Y:S01]  /*155d0*/  FFMA.FTZ R24, R24, c[0x0][0x2d0], -R2.reuse ;  /* 0x0000b40018187a23 */ /* 0x100fe20000010802 */
[----:B------:R-:W-:Y:S01]  /*155e0*/  ISETP.GT.AND P0, PT, R4, 0x28, P1 ;  /* 0x000000280400780c */ /* 0x000fe20000f04270 */
[----:B------:R-:W2:Y:S01]  /*155f0*/  MUFU.EX2 R26, R26 ;  /* 0x0000001a001a7308 */ /* 0x000ea20000000800 */
[--C-:B------:R-:W-:Y:S02]  /*15600*/  FFMA.FTZ R177, R22, c[0x0][0x2d0], -R2.reuse ;  /* 0x0000b40016b17a23 */ /* 0x100fe40000010802 */
[----:B------:R-:W-:Y:S01]  /*15610*/  ISETP.LT.OR P0, PT, R5, 0x29, P0 ;  /* 0x000000290500780c */ /* 0x000fe20000701670 */
[--C-:B------:R-:W-:Y:S02]  /*15620*/  FFMA.FTZ R176, R21, c[0x0][0x2d0], -R2.reuse ;  /* 0x0000b40015b07a23 */ /* 0x100fe40000010802 */
[--C-:B------:R-:W-:Y:S01]  /*15630*/  FFMA.FTZ R175, R20, c[0x0][0x2d0], -R2.reuse ;  /* 0x0000b40014af7a23 */ /* 0x100fe20000010802 */
[----:B------:R-:W-:Y:S01]  /*15640*/  FSEL R148, R104, -INF , !P0 ;  /* 0xff80000068947808 */ /* 0x000fe20004000000 */
[--C-:B------:R-:W-:Y:S01]  /*15650*/  FFMA.FTZ R183, R19, c[0x0][0x2d0], -R2.reuse ;  /* 0x0000b40013b77a23 */ /* 0x100fe20000010802 */
[----:B------:R-:W-:Y:S01]  /*15660*/  FMNMX.FTZ R104, R6, R3, !PT ;  /* 0x0000000306687209 */ /* 0x000fe20007810000 */
[--C-:B------:R-:W-:Y:S01]  /*15670*/  FFMA.FTZ R182, R18, c[0x0][0x2d0], -R2.reuse ;  /* 0x0000b40012b67a23 */ /* 0x100fe20000010802 */
[----:B------:R-:W-:Y:S01]  /*15680*/  ISETP.GT.AND P0, PT, R4, 0x39, P1 ;  /* 0x000000390400780c */ /* 0x000fe20000f04270 */
[--C-:B------:R-:W-:Y:S01]  /*15690*/  FFMA.FTZ R181, R17, c[0x0][0x2d0], -R2.reuse ;  /* 0x0000b40011b57a23 */ /* 0x100fe20000010802 */
[----:B------:R-:W-:Y:S01]  /*156a0*/  FMNMX.FTZ R104, R7, R104, !PT ;  /* 0x0000006807687209 */ /* 0x000fe20007810000 */
[--C-:B------:R-:W-:Y:S01]  /*156b0*/  FFMA.FTZ R179, R16, c[0x0][0x2d0], -R2.reuse ;  /* 0x0000b40010b37a23 */ /* 0x100fe20000010802 */
[----:B------:R-:W-:Y:S01]  /*156c0*/  ISETP.LT.OR P1, PT, R5, 0x39, P2 ;  /* 0x000000390500780c */ /* 0x000fe20001721670 */
[----:B------:R-:W-:Y:S01]  /*156d0*/  FFMA.FTZ R184, R8, c[0x0][0x2d0], -R2 ;  /* 0x0000b40008b87a23 */ /* 0x000fe20000010802 */
[----:B------:R-:W-:Y:S01]  /*156e0*/  FMNMX.FTZ R104, R143, R104, !PT ;  /* 0x000000688f687209 */ /* 0x000fe20007810000 */
[C---:B-1----:R-:W-:Y:S01]  /*156f0*/  FFMA.FTZ R2, R0.reuse, R189, R15 ;  /* 0x000000bd00027223 */ /* 0x042fe2000001000f */
[----:B------:R-:W-:Y:S01]  /*15700*/  FSEL R168, R31, -INF , !P1 ;  /* 0xff8000001fa87808 */ /* 0x000fe20004800000 */
[----:B------:R-:W-:Y:S01]  /*15710*/  MUFU.EX2 R25, R25 ;  /* 0x0000001900197308 */ /* 0x000fe20000000800 */
[----:B------:R-:W-:Y:S01]  /*15720*/  FMNMX.FTZ R104, R145, R104, !PT ;  /* 0x0000006891687209 */ /* 0x000fe20007810000 */
[----:B------:R-:W-:Y:S01]  /*15730*/  FMUL.FTZ R12, R0, R108 ;  /* 0x0000006c000c7220 */ /* 0x000fe20000410000 */
[----:B------:R-:W-:Y:S01]  /*15740*/  ISETP.LT.OR P0, PT, R5, 0x3a, P0 ;  /* 0x0000003a0500780c */ /* 0x000fe20000701670 */
[----:B--2---:R-:W-:Y:S01]  /*15750*/  FADD.FTZ R4, R26, R2 ;  /* 0x000000021a047221 */ /* 0x004fe20000010000 */
[----:B------:R-:W-:Y:S01]  /*15760*/  FMNMX.FTZ R104, R146, R104, !PT ;  /* 0x0000006892687209 */ /* 0x000fe20007810000 */
[----:B------:R-:W-:Y:S01]  /*15770*/  FMUL.FTZ R13, R0, R109 ;  /* 0x0000006d000d7220 */ /* 0x000fe20000410000 */
[----:B------:R-:W-:Y:S01]  /*15780*/  FSEL R161, R30, -INF , !P0 ;  /* 0xff8000001ea17808 */ /* 0x000fe20004000000 */
[C---:B------:R-:W-:Y:S01]  /*15790*/  FMUL.FTZ R28, R0.reuse, R112 ;  /* 0x00000070001c7220 */ /* 0x040fe20000410000 */
[----:B------:R-:W-:Y:S01]  /*157a0*/  FMNMX.FTZ R104, R147, R104, !PT ;  /* 0x0000006893687209 */ /* 0x000fe20007810000 */
[----:B------:R-:W1:Y:S01]  /*157b0*/  MUFU.EX2 R24, R24 ;  /* 0x0000001800187308 */ /* 0x000e620000000800 */
[----:B------:R-:W-:Y:S01]  /*157c0*/  FMUL.FTZ R29, R0, R113 ;  /* 0x00000071001d7220 */ /* 0x000fe20000410000 */
[----:B------:R-:W-:Y:S01]  /*157d0*/  F2FP.BF16.PACK_AB R140, R26, R15 ;  /* 0x0000000f1a8c723e */ /* 0x000fe200000010ff */
[C---:B------:R-:W-:Y:S01]  /*157e0*/  FMUL.FTZ R36, R0.reuse, R132 ;  /* 0x0000008400247220 */ /* 0x040fe20000410000 */
[----:B------:R-:W-:Y:S01]  /*157f0*/  FMNMX.FTZ R104, R167, R104, !PT ;  /* 0x00000068a7687209 */ /* 0x000fe20007810000 */
[C---:B------:R-:W-:Y:S02]  /*15800*/  FMUL.FTZ R37, R0.reuse, R133 ;  /* 0x0000008500257220 */ /* 0x040fe40000410000 */
        /* <DEDUP_REMOVED lines=16> */
[----:B------:R-:W-:Y:S01]  /*15910*/  FMUL.FTZ R44, R0, R44 ;  /* 0x0000002c002c7220 */ /* 0x000fe20000410000 */
[----:B-1----:R-:W-:Y:S01]  /*15920*/  F2FP.BF16.PACK_AB R142, R24, R25 ;  /* 0x00000019188e723e */ /* 0x002fe200000010ff */
[C---:B------:R-:W-:Y:S01]  /*15930*/  FMUL.FTZ R45, R0.reuse, R45 ;  /* 0x0000002d002d7220 */ /* 0x040fe20000410000 */
[----:B------:R-:W-:Y:S01]  /*15940*/  FMNMX.FTZ R104, R169, R104, !PT ;  /* 0x00000068a9687209 */ /* 0x000fe20007810000 */
[C---:B------:R-:W-:Y:S02]  /*15950*/  FMUL.FTZ R48, R0.reuse, R48 ;  /* 0x0000003000307220 */ /* 0x040fe40000410000 */
[----:B------:R-:W-:Y:S01]  /*15960*/  FMUL.FTZ R49, R0, R49 ;  /* 0x0000003100317220 */ /* 0x000fe20000410000 */
[----:B------:R-:W-:Y:S01]  /*15970*/  FMNMX.FTZ R104, R162, R104, !PT ;  /* 0x00000068a2687209 */ /* 0x000fe20007810000 */
[C---:B------:R-:W-:Y:S01]  /*15980*/  FMUL.FTZ R52, R0.reuse, R52 ;  /* 0x0000003400347220 */ /* 0x040fe20000410000 */
[----:B------:R-:W-:Y:S01]  /*15990*/  MUFU.EX2 R176, R176 ;  /* 0x000000b000b07308 */ /* 0x000fe20000000800 */
[----:B------:R-:W-:Y:S01]  /*159a0*/  FMUL.FTZ R53, R0, R53 ;  /* 0x0000003500357220 */ /* 0x000fe20000410000 */
[----:B------:R-:W-:Y:S01]  /*159b0*/  FMNMX.FTZ R104, R168, R104, !PT ;  /* 0x00000068a8687209 */ /* 0x000fe20007810000 */
[C---:B------:R-:W-:Y:S02]  /*159c0*/  FMUL.FTZ R56, R0.reuse, R56 ;  /* 0x0000003800387220 */ /* 0x040fe40000410000 */
[C---:B------:R-:W-:Y:S01]  /*159d0*/  FMUL.FTZ R57, R0.reuse, R57 ;  /* 0x0000003900397220 */ /* 0x040fe20000410000 */
[----:B------:R-:W-:Y:S01]  /*159e0*/  FMNMX.FTZ R104, R161, R104, !PT ;  /* 0x00000068a1687209 */ /* 0x000fe20007810000 */
[C---:B------:R-:W-:Y:S02]  /*159f0*/  FMUL.FTZ R60, R0.reuse, R60 ;  /* 0x0000003c003c7220 */ /* 0x040fe40000410000 */
[C---:B------:R-:W-:Y:S01]  /*15a00*/  FMUL.FTZ R61, R0.reuse, R61 ;  /* 0x0000003d003d7220 */ /* 0x040fe20000410000 */
[----:B------:R-:W-:Y:S01]  /*15a10*/  MUFU.EX2 R175, R175 ;  /* 0x000000af00af7308 */ /* 0x000fe20000000800 */
[----:B------:R-:W1:Y:S01]  /*15a20*/  SHFL.BFLY PT, R2, R104, 0x2, 0x1f ;  /* 0x0c401f0068027f89 */ /* 0x000e6200000e0000 */
[C---:B------:R-:W-:Y:S02]  /*15a30*/  FMUL.FTZ R64, R0.reuse, R64 ;  /* 0x0000004000407220 */ /* 0x040fe40000410000 */
        /* <DEDUP_REMOVED lines=11> */
[----:B------:R-:W-:Y:S01]  /*15af0*/  FMUL.FTZ R85, R0, R85 ;  /* 0x0000005500557220 */ /* 0x000fe20000410000 */
[----:B-1----:R-:W-:Y:S01]  /*15b00*/  FMNMX.FTZ R104, R104, R2, !PT ;  /* 0x0000000268687209 */ /* 0x002fe20007810000 */
[C---:B------:R-:W-:Y:S02]  /*15b10*/  FMUL.FTZ R88, R0.reuse, R88 ;  /* 0x0000005800587220 */ /* 0x040fe40000410000 */
[C---:B------:R-:W-:Y:S02]  /*15b20*/  FMUL.FTZ R89, R0.reuse, R89 ;  /* 0x0000005900597220 */ /* 0x040fe40000410000 */
[----:B------:R-:W1:Y:S01]  /*15b30*/  SHFL.BFLY PT, R2, R104, 0x1, 0x1f ;  /* 0x0c201f0068027f89 */ /* 0x000e6200000e0000 */
[C---:B------:R-:W-:Y:S02]  /*15b40*/  FMUL.FTZ R92, R0.reuse, R92 ;  /* 0x0000005c005c7220 */ /* 0x040fe40000410000 */
[C---:B------:R-:W-:Y:S02]  /*15b50*/  FMUL.FTZ R93, R0.reuse, R93 ;  /* 0x0000005d005d7220 */ /* 0x040fe40000410000 */
[C---:B------:R-:W-:Y:S02]  /*15b60*/  FMUL.FTZ R96, R0.reuse, R96 ;  /* 0x0000006000607220 */ /* 0x040fe40000410000 */
[C---:B------:R-:W-:Y:S02]  /*15b70*/  FMUL.FTZ R97, R0.reuse, R97 ;  /* 0x0000006100617220 */ /* 0x040fe40000410000 */
[C---:B------:R-:W-:Y:S02]  /*15b80*/  FMUL.FTZ R100, R0.reuse, R100 ;  /* 0x0000006400647220 */ /* 0x040fe40000410000 */
[----:B------:R-:W-:Y:S01]  /*15b90*/  FMUL.FTZ R101, R0, R101 ;  /* 0x0000006500657220 */ /* 0x000fe20000410000 */
[----:B-1----:R-:W-:Y:S01]  /*15ba0*/  FMNMX.FTZ R104, R104, R2, !PT ;  /* 0x0000000268687209 */ /* 0x002fe20007810000 */
[----:B------:R-:W-:Y:S02]  /*15bb0*/  FADD.FTZ R2, R25, R4 ;  /* 0x0000000419027221 */ /* 0x000fe40000010000 */
[----:B------:R-:W-:Y:S01]  /*15bc0*/  FMUL.FTZ R4, R0, R128 ;  /* 0x0000008000047220 */ /* 0x000fe20000410000 */
[C---:B------:R-:W-:Y:S01]  /*15bd0*/  FSETP.NEU.FTZ.AND P0, PT, R104.reuse, -INF , PT ;  /* 0xff8000006800780b */ /* 0x040fe20003f1d000 */
[----:B------:R-:W-:Y:S02]  /*15be0*/  FMUL.FTZ R144, R104, c[0x0][0x2d0] ;  /* 0x0000b40068907a20 */ /* 0x000fe40000410000 */
        /* <DEDUP_REMOVED lines=11> */
[----:B------:R-:W-:Y:S07]  /*15ca0*/  FFMA.FTZ R162, R162, c[0x0][0x2d0], -R144 ;  /* 0x0000b400a2a27a23 */ /* 0x000fee0000010890 */
        /* <DEDUP_REMOVED lines=8> */
[----:B------:R-:W-:Y:S01]  /*15d30*/  FMUL.FTZ R30, R2, R114 ;  /* 0x00000072021e7220 */ /* 0x000fe20000410000 */
[C---:B--2---:R-:W-:Y:S01]  /*15d40*/  F2FP.BF16.PACK_AB R141, R0.reuse, R141 ;  /* 0x0000008d008d723e */ /* 0x044fe200000010ff */
[----:B------:R-:W-:Y:S01]  /*15d50*/  FADD.FTZ R8, R0, R8 ;  /* 0x0000000800087221 */ /* 0x000fe20000010000 */
[----:B------:R-:W-:Y:S01]  /*15d60*/  IADD3 R0, R159, R149, RZ ;  /* 0x000000959f007210 */ /* 0x000fe20007ffe0ff */
[C---:B------:R-:W-:Y:S02]  /*15d70*/  FMUL.FTZ R31, R2.reuse, R115 ;  /* 0x00000073021f7220 */ /* 0x040fe40000410000 */
[C---:B------:R-:W-:Y:S02]  /*15d80*/  FMUL.FTZ R38, R2.reuse, R134 ;  /* 0x0000008602267220 */ /* 0x040fe40000410000 */
[----:B------:R-:W1:Y:S01]  /*15d90*/  LDSM.16.MT88.4 R108, [R0] ;  /* 0x00000000006c783b */ /* 0x000e620000004200 */
[C---:B------:R-:W-:Y:S02]  /*15da0*/  FMUL.FTZ R39, R2.reuse, R135 ;  /* 0x0000008702277220 */ /* 0x040fe40000410000 */
        /* <DEDUP_REMOVED lines=46> */
[----:B---3--:R-:W-:Y:S01]  /*16090*/  FADD.FTZ R118, R3, R8 ;  /* 0x0000000803767221 */ /* 0x008fe20000010000 */
[----:B------:R-:W-:Y:S01]  /*160a0*/  IADD3 R8, R160, R149, RZ ;  /* 0x00000095a0087210 */ /* 0x000fe20007ffe0ff */
[----:B------:R-:W2:Y:S01]  /*160b0*/  MUFU.EX2 R116, R2 ;  /* 0x0000000200747308 */ /* 0x000ea20000000800 */
[--C-:B------:R-:W-:Y:S03]  /*160c0*/  FFMA.FTZ R149, R168, c[0x0][0x2d0], -R144.reuse ;  /* 0x0000b400a8957a23 */ /* 0x100fe60000010890 */
[----:B------:R-:W-:Y:S06]  /*160d0*/  LDSM.16.MT88.4 R132, [R8+0x1800] ;  /* 0x001800000884783b */ /* 0x000fec0000004200 */
[----:B------:R-:W-:Y:S10]  /*160e0*/  MUFU.EX2 R168, R185 ;  /* 0x000000b900a87308 */ /* 0x000ff40000000800 */
[----:B------:R-:W-:Y:S01]  /*160f0*/  MUFU.EX2 R149, R149 ;  /* 0x0000009500957308 */ /* 0x000fe20000000800 */
        /* <DEDUP_REMOVED lines=45> */
[----:B------:R-:W2:Y:S10]  /*163d0*/  MUFU.EX2 R109, R109 ;  /* 0x0000006d006d7308 */ /* 0x000eb40000000800 */
        /* <DEDUP_REMOVED lines=10> */
[----:B------:R-:W3:Y:S01]  /*16480*/  MUFU.EX2 R166, R187 ;  /* 0x000000bb00a67308 */ /* 0x000ee20000000800 */
[----:B-1----:R-:W-:Y:S02]  /*16490*/  F2FP.BF16.PACK_AB R108, R177, R117 ;  /* 0x00000075b16c723e */ /* 0x002fe400000010ff */
[----:B--2---:R-:W-:Y:S07]  /*164a0*/  F2FP.BF16.PACK_AB R111, R122, R120 ;  /* 0x000000787a6f723e */ /* 0x004fee00000010ff */
[C---:B------:R-:W-:Y:S05]  /*164b0*/  HMMA.16816.F32.BF16 R4, R108.reuse, R112, R4 ;  /* 0x000000706c04723c */ /* 0x040fea0000041804 */
[----:B---3--:R-:W-:Y:S03]  /*164c0*/  F2FP.BF16.PACK_AB R140, R167, R166 ;  /* 0x000000a6a78c723e */ /* 0x008fe600000010ff */
        /* <DEDUP_REMOVED lines=36> */
[--C-:B------:R-:W-:Y:S03]  /*16710*/  FFMA.FTZ R148, R169, c[0x0][0x2d0], -R144.reuse ;  /* 0x0000b400a9947a23 */ /* 0x100fe60000010890 */
        /* <DEDUP_REMOVED lines=10> */
[----:B-1----:R-:W1:Y:S09]  /*167c0*/  LDSM.16.MT88.4 R112, [R0+0x1000] ;  /* 0x001000000070783b */ /* 0x002e720000004200 */
[----:B------:R-:W5:Y:S01]  /*167d0*/  MUFU.EX2 R169, R184 ;  /* 0x000000b800a97308 */ /* 0x000f620000000800 */
[----:B--2---:R-:W-:Y:S01]  /*167e0*/  FADD.FTZ R108, R121, R123 ;  /* 0x0000007b796c7221 */ /* 0x004fe20000010000 */
[----:B---3--:R-:W-:Y:S03]  /*167f0*/  F2FP.BF16.PACK_AB R111, R165, R127 ;  /* 0x0000007fa56f723e */ /* 0x008fe600000010ff */
[----:B------:R-:W-:Y:S01]  /*16800*/  FADD.FTZ R125, R120, R108 ;  /* 0x0000006c787d7221 */ /* 0x000fe20000010000 */
[----:B------:R-:W-:Y:S01]  /*16810*/  F2FP.BF16.PACK_AB R108, R130, R126 ;  /* 0x0000007e826c723e */ /* 0x000fe200000010ff */
[----:B------:R-:W-:Y:S03]  /*16820*/  FADD.FTZ R126, R126, R124 ;  /* 0x0000007c7e7e7221 */ /* 0x000fe60000010000 */
[----:B------:R-:W2:Y:S01]  /*16830*/  MUFU.EX2 R148, R148 ;  /* 0x0000009400947308 */ /* 0x000ea20000000800 */
[----:B------:R-:W-:Y:S02]  /*16840*/  FADD.FTZ R125, R122, R125 ;  /* 0x0000007d7a7d7221 */ /* 0x000fe40000010000 */
[----:B------:R-:W-:Y:S01]  /*16850*/  LDSM.16.MT88.4 R120, [R0+0x1800] ;  /* 0x001800000078783b */ /* 0x000fe20000004200 */
[----:B----4-:R-:W-:Y:S01]  /*16860*/  F2FP.BF16.PACK_AB R143, R161, R149 ;  /* 0x00000095a18f723e */ /* 0x010fe200000010ff */
[----:B------:R-:W-:Y:S06]  /*16870*/  FADD.FTZ R124, R128, R125 ;  /* 0x0000007d807c7221 */ /* 0x000fec0000010000 */
[----:B------:R-:W-:Y:S01]  /*16880*/  LDSM.16.MT88.4 R144, [R3+0x1800] ;  /* 0x001800000390783b */ /* 0x000fe20000004200 */
[----:B-----5:R-:W-:Y:S01]  /*16890*/  F2FP.BF16.PACK_AB R142, R169, R168 ;  /* 0x000000a8a98e723e */ /* 0x020fe200000010ff */
[C---:B-1----:R-:W-:Y:S03]  /*168a0*/  HMMA.16816.F32.BF16 R4, R108.reuse, R112, R4 ;  /* 0x000000706c04723c */ /* 0x042fe60000041804 */
[----:B--2---:R-:W-:Y:S05]  /*168b0*/  F2FP.BF16.PACK_AB R141, R162, R148 ;  /* 0x00000094a28d723e */ /* 0x004fea00000010ff */
        /* <DEDUP_REMOVED lines=35> */
[----:B------:R-:W-:Y:S02]  /*16af0*/  FADD.FTZ R116, R129, R124 ;  /* 0x0000007c81747221 */ /* 0x000fe40000010000 */
[----:B------:R-:W-:Y:S02]  /*16b00*/  FADD.FTZ R164, R131, R117 ;  /* 0x0000007583a47221 */ /* 0x000fe40000010000 */
[C---:B------:R-:W-:Y:S01]  /*16b10*/  HMMA.16816.F32.BF16 R128, R140.reuse, R120, R4 ;  /* 0x000000788c80723c */ /* 0x040fe20000041804 */
[----:B------:R-:W2:Y:S04]  /*16b20*/  LDSM.16.MT88.4 R4, [R0+0x3800] ;  /* 0x003800000004783b */ /* 0x000ea80000004200 */
[----:B------:R-:W-:Y:S03]  /*16b30*/  FADD.FTZ R163, R127, R116 ;  /* 0x000000747fa37221 */ /* 0x000fe60000010000 */
        /* <DEDUP_REMOVED lines=16> */
[----:B------:R3:W3:Y:S07]  /*16c40*/  LDSM.16.MT88.4 R12, [R8+0x5800] ;  /* 0x00580000080c783b */ /* 0x0006ee0000004200 */
        /* <DEDUP_REMOVED lines=18> */
[----:B------:R1:W2:Y:S02]  /*16d70*/  LDSM.16.MT88.4 R4, [R3+0x5800] ;  /* 0x005800000304783b */ /* 0x0002a40000004200 */
[C---:B------:R-:W-:Y:S02]  /*16d80*/  @P0 IADD3 R17, P1, R0.reuse, R202, RZ ;  /* 0x000000ca00110210 */ /* 0x040fe40007f3e0ff */
[----:B------:R-:W-:Y:S02]  /*16d90*/  @P0 IADD3 R16, P2, R0, R192, RZ ;  /* 0x000000c000100210 */ /* 0x000fe40007f5e0ff */
[C---:B------:R-:W-:Y:S01]  /*16da0*/  @P0 LEA R22, P3, R17.reuse, c[0x0][0x1c8], 0x1 ;  /* 0x0000720011160a11 */ /* 0x040fe200078608ff */
[C---:B------:R-:W-:Y:S04]  /*16db0*/  HMMA.16816.F32.BF16 R84, R140.reuse, R26, R84 ;  /* 0x0000001a8c54723c */ /* 0x040fe80000041854 */
[----:B------:R-:W-:Y:S02]  /*16dc0*/  @P0 IADD3.X R19, R2, R201, RZ, P1, !PT ;  /* 0x000000c902130210 */ /* 0x000fe40000ffe4ff */
[----:B---3--:R-:W-:Y:S02]  /*16dd0*/  @P0 LEA R8, P1, R18, R0, 0x5 ;  /* 0x0000000012080211 */ /* 0x008fe400078228ff */
[----:B------:R-:W-:Y:S01]  /*16de0*/  @P0 LEA.HI.X R23, R17, c[0x0][0x1cc], R19, 0x1, P3 ;  /* 0x0000730011170a11 */ /* 0x000fe200018f0c13 */
[C---:B------:R-:W-:Y:S03]  /*16df0*/  HMMA.16816.F32.BF16 R88, R140.reuse, R12, R88 ;  /* 0x0000000c8c58723c */ /* 0x040fe60000041858 */
[----:B------:R-:W-:Y:S02]  /*16e00*/  @P0 LEA R20, P3, R16, c[0x0][0x1c8], 0x1 ;  /* 0x0000720010140a11 */ /* 0x000fe400078608ff */
[----:B------:R-:W-:Y:S02]  /*16e10*/  @P0 IADD3.X R19, R2, R191, RZ, P2, !PT ;  /* 0x000000bf02130210 */ /* 0x000fe400017fe4ff */
[----:B------:R-:W-:Y:S01]  /*16e20*/  @P0 IADD3 R0, P4, R0, R190, RZ ;  /* 0x000000be00000210 */ /* 0x000fe20007f9e0ff */
[C---:B------:R-:W-:Y:S04]  /*16e30*/  HMMA.16816.F32.BF16 R92, R140.reuse, R14, R92 ;  /* 0x0000000e8c5c723c */ /* 0x040fe8000004185c */
[----:B-1----:R-:W-:Y:S02]  /*16e40*/  @P0 LEA.HI.X R3, R18, R2, R21, 0x5, P1 ;  /* 0x0000000212030211 */ /* 0x002fe400008f2c15 */
[----:B------:R-:W-:Y:S02]  /*16e50*/  @P0 LEA.HI.X R21, R16, c[0x0][0x1cc], R19, 0x1, P3 ;  /* 0x0000730010150a11 */ /* 0x000fe400018f0c13 */
[----:B------:R-:W-:Y:S04]  /*16e60*/  @P0 LEA R18, P3, R0, c[0x0][0x1c8], 0x1 ;  /* 0x0000720000120a11 */ /* 0x000fe800078608ff */
[----:B------:R-:W-:Y:S02]  /*16e70*/  @P0 IADD3 R17, P2, R8, R202, RZ ;  /* 0x000000ca08110210 */ /* 0x000fe40007f5e0ff */
[----:B------:R-:W-:Y:S02]  /*16e80*/  @P0 IADD3.X R2, R2, R188, RZ, P4, !PT ;  /* 0x000000bc02020210 */ /* 0x000fe400027fe4ff */
[----:B------:R-:W-:Y:S01]  /*16e90*/  @P0 IADD3.X R24, R3, R201, RZ, P2, !PT ;  /* 0x000000c903180210 */ /* 0x000fe200017fe4ff */
[C---:B--2---:R-:W-:Y:S03]  /*16ea0*/  HMMA.16816.F32.BF16 R96, R140.reuse, R4, R96 ;  /* 0x000000048c60723c */ /* 0x044fe60000041860 */
[----:B------:R-:W-:Y:S02]  /*16eb0*/  @P0 LEA.HI.X R19, R0, c[0x0][0x1cc], R2, 0x1, P3 ;  /* 0x0000730000130a11 */ /* 0x000fe400018f0c02 */
[----:B------:R-:W-:Y:S02]  /*16ec0*/  @P0 ISETP.GE.AND P2, PT, R208, c[0x0][0x1d4], PT ;  /* 0x00007500d0000a0c */ /* 0x000fe40003f46270 */
[----:B------:R-:W-:Y:S01]  /*16ed0*/  @P0 IADD3 R0, P4, R8, R192, RZ ;  /* 0x000000c008000210 */ /* 0x000fe20007f9e0ff */
[----:B------:R-:W-:Y:S01]  /*16ee0*/  FADD.FTZ R5, R179, R164 ;  /* 0x000000a4b3057221 */ /* 0x000fe20000010000 */
[----:B------:R-:W-:Y:S01]  /*16ef0*/  @P0 LEA R16, P1, R17, c[0x0][0x1c8], 0x1 ;  /* 0x0000720011100a11 */ /* 0x000fe200078208ff */
[----:B------:R-:W-:Y:S03]  /*16f00*/  HMMA.16816.F32.BF16 R100, R140, R6, R100 ;  /* 0x000000068c64723c */ /* 0x000fe60000041864 */
[----:B------:R-:W-:Y:S01]  /*16f10*/  @P0 IADD3.X R13, R3, R191, RZ, P4, !PT ;  /* 0x000000bf030d0210 */ /* 0x000fe200027fe4ff */
[----:B------:R-:W-:Y:S01]  /*16f20*/  FADD.FTZ R4, R165, R163 ;  /* 0x000000a3a5047221 */ /* 0x000fe20000010000 */
[----:B------:R-:W-:Y:S02]  /*16f30*/  @P0 LEA R12, P4, R0, c[0x0][0x1c8], 0x1 ;  /* 0x00007200000c0a11 */ /* 0x000fe400078808ff */
[----:B------:R-:W-:Y:S02]  /*16f40*/  @P0 LEA.HI.X R17, R17, c[0x0][0x1cc], R24, 0x1, P1 ;  /* 0x0000730011110a11 */ /* 0x000fe400008f0c18 */
[----:B------:R-:W-:Y:S03]  /*16f50*/  @P0 ISETP.GE.AND P1, PT, R212, c[0x0][0x1d4], PT ;  /* 0x00007500d4000a0c */ /* 0x000fe60003f26270 */
[----:B------:R-:W-:Y:S01]  /*16f60*/  @P0 LEA.HI.X R13, R0, c[0x0][0x1cc], R13, 0x1, P4 ;  /* 0x00007300000d0a11 */ /* 0x000fe200020f0c0d */
[----:B------:R-:W-:Y:S01]  /*16f70*/  @P0 IMAD R0, R180, 0x6000, R11 ;  /* 0x00006000b4000824 */ /* 0x000fe200078e020b */
[----:B------:R-:W-:Y:S04]  /*16f80*/  @P0 IADD3 R8, P3, R8, R190, RZ ;  /* 0x000000be08080210 */ /* 0x000fe80007f7e0ff */
[----:B------:R-:W-:Y:S01]  /*16f90*/  @!PT LDS RZ, [RZ] ;  /* 0x00000000fffff984 */ /* 0x000fe20000000800 */
[----:B------:R-:W-:Y:S01]  /*16fa0*/  @!PT LDS RZ, [RZ] ;  /* 0x00000000fffff984 */ /* 0x000fe20000000800 */
[----:B------:R-:W-:Y:S01]  /*16fb0*/  @!PT LDS RZ, [RZ] ;  /* 0x00000000fffff984 */ /* 0x000fe20000000800 */
[----:B------:R1:W-:Y:S01]  /*16fc0*/  @P0 LDGSTS.E.BYPASS.LTC128B.128 [R0], [R22.64], !P2 ;  /* 0x0000000016000fae */ /* 0x0003e2000d101d4e */
[----:B------:R-:W-:Y:S02]  /*16fd0*/  @P0 IADD3.X R3, R3, R188, RZ, P3, !PT ;  /* 0x000000bc03030210 */ /* 0x000fe40001ffe4ff */
[C---:B------:R-:W-:Y:S04]  /*16fe0*/  @P0 LEA R2, P3, R8.reuse, c[0x0][0x1c8], 0x1 ;  /* 0x0000720008020a11 */ /* 0x040fe800078608ff */
[----:B------:R-:W-:Y:S01]  /*16ff0*/  @P0 LEA.HI.X R3, R8, c[0x0][0x1cc], R3, 0x1, P3 ;  /* 0x0000730008030a11 */ /* 0x000fe200018f0c03 */
[----:B------:R1:W-:Y:S08]  /*17000*/  @P0 LDGSTS.E.BYPASS.LTC128B.128 [R0+0x2000], [R20.64], !P1 ;  /* 0x0200000014000fae */ /* 0x0003f0000c901d4e */
[----:B------:R1:W-:Y:S08]  /*17010*/  @P0 LDGSTS.E.BYPASS.LTC128B.128 [R0+0x4000], [R18.64], !P6 ;  /* 0x0400000012000fae */ /* 0x0003f0000f101d4e */
[----:B------:R1:W-:Y:S08]  /*17020*/  @P0 LDGSTS.E.BYPASS.LTC128B.128 [R0+0x1000], [R16.64], !P2 ;  /* 0x0100000010000fae */ /* 0x0003f0000d101d4e */
[----:B------:R1:W-:Y:S01]  /*17030*/  @P0 LDGSTS.E.BYPASS.LTC128B.128 [R0+0x3000], [R12.64], !P1 ;  /* 0x030000000c000fae */ /* 0x0003e2000c901d4e */
[C---:B------:R-:W-:Y:S02]  /*17040*/  ISETP.GE.AND P1, PT, R150.reuse, 0x1, PT ;  /* 0x000000019600780c */ /* 0x040fe40003f26270 */
[----:B------:R-:W-:Y:S04]  /*17050*/  IADD3 R150, R150, 0x1, RZ ;  /* 0x0000000196967810 */ /* 0x000fe80007ffe0ff */
[----:B------:R-:W-:Y:S01]  /*17060*/  SEL R150, R150, RZ, !P1 ;  /* 0x000000ff96967207 */ /* 0x000fe20004800000 */
[----:B------:R2:W-:Y:S01]  /*17070*/  @P0 LDGSTS.E.BYPASS.LTC128B.128 [R0+0x5000], [R2.64], !P6 ;  /* 0x0500000002000fae */ /* 0x0005e2000f101d4e */
[----:B------:R-:W-:Y:S02]  /*17080*/  ISETP.GE.AND P0, PT, R199, R173, PT ;  /* 0x000000adc700720c */ /* 0x000fe40003f06270 */
[----:B------:R-:W-:Y:S05]  /*17090*/  IADD3 R173, R173, -0x1, RZ ;  /* 0xffffffffadad7810 */ /* 0x000fea0007ffe0ff */
[----:B------:R-:W0:Y:S01]  /*170a0*/  LDGDEPBAR ;  /* 0x00000000000079af */ /* 0x000e220000000000 */
[----:B--2---:R-:W-:Y:S01]  /*170b0*/  FADD.FTZ R2, R166, R5 ;  /* 0x00000005a6027221 */ /* 0x004fe20000010000 */
[----:B------:R-:W-:Y:S01]  /*170c0*/  MOV R3, R104 ;  /* 0x0000006800037202 */ /* 0x000fe20000000f00 */
[----:B-1----:R-:W-:Y:S02]  /*170d0*/  FADD.FTZ R0, R148, R4 ;  /* 0x0000000494007221 */ /* 0x002fe40000010000 */
[----:B------:R-:W-:Y:S02]  /*170e0*/  FADD.FTZ R2, R167, R2 ;  /* 0x00000002a7027221 */ /* 0x000fe40000010000 */
[----:B------:R-:W-:Y:S02]  /*170f0*/  FADD.FTZ R0, R162, R0 ;  /* 0x00000000a2007221 */ /* 0x000fe40000010000 */
[----:B------:R-:W-:Y:S02]  /*17100*/  FADD.FTZ R2, R168, R2 ;  /* 0x00000002a8027221 */ /* 0x000fe40000010000 */
[----:B------:R-:W-:Y:S02]  /*17110*/  FADD.FTZ R0, R149, R0 ;  /* 0x0000000095007221 */ /* 0x000fe40000010000 */
[----:B------:R-:W-:Y:S01]  /*17120*/  FADD.FTZ R189, R169, R2 ;  /* 0x00000002a9bd7221 */ /* 0x000fe20000010000 */
[----:B------:R-:W-:Y:S01]  /*17130*/  MOV R2, R9 ;  /* 0x0000000900027202 */ /* 0x000fe20000000f00 */
[----:B------:R-:W-:Y:S01]  /*17140*/  FADD.FTZ R198, R161, R0 ;  /* 0x00000000a1c67221 */ /* 0x000fe20000010000 */
[----:B------:R-:W-:-:S05]  /*17150*/  @!P0 BRA `(.L_x_1919) ;  /* 0xffffc66000008947 */ /* 0x000fca000383ffff */
.L_x_1910:
[----:B------:R-:W-:Y:S02]  /*17160*/  MOV R6, 0x1f ;  /* 0x0000001f00067802 */ /* 0x000fe40000000f00 */
[----:B------:R-:W-:Y:S01]  /*17170*/  MOV R5, 0xffffffff ;  /* 0xffffffff00057802 */ /* 0x000fe20000000f00 */
[----:B------:R-:W-:Y:S05]  /*17180*/  BRA.DIV ~URZ, `(.L_x_1920) ;  /* 0x000055d27f007947 */ /* 0x000fea000b800000 */
[----:B------:R1:W2:Y:S02]  /*17190*/  SHFL.BFLY PT, R0, R189, 0x2, 0x1f ;  /* 0x0c401f00bd007f89 */ /* 0x0002a400000e0000 */
.L_x_1993:
[----:B--2---:R-:W-:Y:S01]  /*171a0*/  FADD.FTZ R0, R0, R189 ;  /* 0x000000bd00007221 */ /* 0x004fe20000010000 */
[----:B------:R-:W-:Y:S05]  /*171b0*/  BRA.DIV ~URZ, `(.L_x_1921) ;  /* 0x000056027f007947 */ /* 0x000fea000b800000 */
[----:B------:R-:W2:Y:S04]  /*171c0*/  SHFL.BFLY PT, R2, R198, 0x2, 0x1f ;  /* 0x0c401f00c6027f89 */ /* 0x000ea800000e0000 */
[----:B------:R-:W3:Y:S01]  /*171d0*/  SHFL.BFLY PT, R4, R0, 0x1, 0x1f ;  /* 0x0c201f0000047f89 */ /* 0x000ee200000e0000 */
[----:B--2---:R-:W-:-:S02]  /*171e0*/  FADD.FTZ R198, R2, R198 ;  /* 0x000000c602c67221 */ /* 0x004fc40000010000 */
[----:B---3--:R-:W-:-:S03]  /*171f0*/  FADD.FTZ R0, R0, R4 ;  /* 0x0000000400007221 */ /* 0x008fc60000010000 */
[----:B------:R2:W3:Y:S04]  /*17200*/  SHFL.BFLY PT, R3, R198, 0x1, 0x1f ;  /* 0x0c201f00c6037f89 */ /* 0x0004e800000e0000 */
.L_x_1994:
[----:B------:R-:W-:Y:S01]  /*17210*/  FSETP.NE.FTZ.AND P1, PT, R0, RZ, PT ;  /* 0x000000ff0000720b */ /* 0x000fe20003f35000 */
[----:B---3--:R-:W-:Y:S01]  /*17220*/  FADD.FTZ R3, R3, R198 ;  /* 0x000000c603037221 */ /* 0x008fe20000010000 */
[----:B------:R-:W-:Y:S02]  /*17230*/  MOV R2, RZ ;  /* 0x000000ff00027202 */ /* 0x000fe40000000f00 */
[----:B------:R-:W-:Y:S02]  /*17240*/  MOV R21, 0xff800000 ;  /* 0xff80000000157802 */ /* 0x000fe40000000f00 */
[----:B------:R-:W-:Y:S02]  /*17250*/  FSETP.NE.FTZ.AND P0, PT, R3, RZ, PT ;  /* 0x000000ff0300720b */ /* 0x000fe40003f15000 */
[----:B------:R-:W-:-:S05]  /*17260*/  MOV R20, 0xff800000 ;  /* 0xff80000000147802 */ /* 0x000fca0000000f00 */
[----:B------:R-:W3:Y:S01]  /*17270*/  @P1 MUFU.RCP R2, R0 ;  /* 0x0000000000021308 */ /* 0x000ee20000001000 */
[----:B------:R-:W-:-:S07]  /*17280*/  @P1 MOV R6, 0x3f317218 ;  /* 0x3f31721800061802 */ /* 0x000fce0000000f00 */
[----:B------:R4:W5:Y:S01]  /*17290*/  @P1 MUFU.LG2 R4, R0 ;  /* 0x0000000000041308 */ /* 0x0009620000000c00 */
[C---:B---3--:R-:W-:Y:S02]  /*172a0*/  FMUL.FTZ R128, R2.reuse, R128 ;  /* 0x0000008002807220 */ /* 0x048fe40000410000 */
[C---:B------:R-:W-:Y:S02]  /*172b0*/  FMUL.FTZ R129, R2.reuse, R129 ;  /* 0x0000008102817220 */ /* 0x040fe40000410000 */
[C---:B------:R-:W-:Y:S02]  /*172c0*/  FMUL.FTZ R108, R2.reuse, R108 ;  /* 0x0000006c026c7220 */ /* 0x040fe40000410000 */
[C---:B------:R-:W-:Y:S01]  /*172d0*/  FMUL.FTZ R109, R2.reuse, R109 ;  /* 0x0000006d026d7220 */ /* 0x040fe20000410000 */
[----:B----4-:R-:W-:Y:S01]  /*172e0*/  MOV R0, RZ ;  /* 0x000000ff00007202 */ /* 0x010fe20000000f00 */
[C---:B------:R-:W-:Y:S02]  /*172f0*/  FMUL.FTZ R124, R2.reuse, R124 ;  /* 0x0000007c027c7220 */ /* 0x040fe40000410000 */
[----:B------:R-:W-:-:S02]  /*17300*/  FMUL.FTZ R125, R2, R125 ;  /* 0x0000007d027d7220 */ /* 0x000fc40000410000 */
[C---:B------:R-:W-:Y:S01]  /*17310*/  FMUL.FTZ R116, R2.reuse, R116 ;  /* 0x0000007402747220 */ /* 0x040fe20000410000 */
[----:B------:R-:W3:Y:S01]  /*17320*/  @P0 MUFU.RCP R0, R3 ;  /* 0x0000000300000308 */ /* 0x000ee20000001000 */
        /* <DEDUP_REMOVED lines=41> */
[----:B------:R4:W1:Y:S01]  /*175c0*/  @P0 MUFU.LG2 R2, R3 ;  /* 0x0000000300020308 */ /* 0x0008620000000c00 */
[----:B-----5:R-:W-:Y:S02]  /*175d0*/  @P1 FMUL.FTZ R5, R4, 0.69314718246459960938 ;  /* 0x3f31721804051820 */ /* 0x020fe40000410000 */
[----:B------:R-:W-:Y:S02]  /*175e0*/  @P1 FMUL.FTZ R4, R6, c[0x0][0x2d0] ;  /* 0x0000b40006041a20 */ /* 0x000fe40000410000 */
[----:B---3--:R-:W-:Y:S02]  /*175f0*/  FMUL.FTZ R130, R0, R130 ;  /* 0x0000008200827220 */ /* 0x008fe40000410000 */
[----:B------:R-:W-:Y:S01]  /*17600*/  @P1 FFMA.FTZ R21, R4, R9, R5 ;  /* 0x0000000904151223 */ /* 0x000fe20000010005 */
[----:B------:R-:W-:Y:S01]  /*17610*/  MOV R4, 0x1 ;  /* 0x0000000100047802 */ /* 0x000fe20000000f00 */
[C---:B------:R-:W-:Y:S02]  /*17620*/  FMUL.FTZ R131, R0.reuse, R131 ;  /* 0x0000008300837220 */ /* 0x040fe40000410000 */
[----:B------:R-:W-:-:S02]  /*17630*/  FMUL.FTZ R110, R0, R110 ;  /* 0x0000006e006e7220 */ /* 0x000fc40000410000 */
[C---:B------:R-:W-:Y:S02]  /*17640*/  FMUL.FTZ R111, R0.reuse, R111 ;  /* 0x0000006f006f7220 */ /* 0x040fe40000410000 */
[----:B------:R-:W-:Y:S01]  /*17650*/  FMUL.FTZ R126, R0, R126 ;  /* 0x0000007e007e7220 */ /* 0x000fe20000410000 */
[----:B----4-:R-:W-:Y:S01]  /*17660*/  @P0 MOV R3, 0x3f317218 ;  /* 0x3f31721800030802 */ /* 0x010fe20000000f00 */
[----:B-1----:R-:W-:Y:S02]  /*17670*/  @P0 FMUL.FTZ R2, R2, 0.69314718246459960938 ;  /* 0x3f31721802020820 */ /* 0x002fe40000410000 */
[C---:B------:R-:W-:Y:S02]  /*17680*/  FMUL.FTZ R127, R0.reuse, R127 ;  /* 0x0000007f007f7220 */ /* 0x040fe40000410000 */
[----:B------:R-:W-:Y:S02]  /*17690*/  @P0 FMUL.FTZ R3, R3, c[0x0][0x2d0] ;  /* 0x0000b40003030a20 */ /* 0x000fe40000410000 */
        /* <DEDUP_REMOVED lines=44> */
.L_x_1862:
[----:B------:R-:W1:Y:S01]  /*17960*/  S2R R6, SR_TID.X ;  /* 0x0000000000067919 */ /* 0x000e620000002100 */
[----:B------:R-:W-:Y:S01]  /*17970*/  BSSY B0, `(.L_x_1922) ;  /* 0x0000010000007945 */ /* 0x000fe20003800000 */
[----:B-1----:R-:W-:-:S13]  /*17980*/  LOP3.LUT P0, RZ, R6, 0xff, RZ, 0xc0, !PT ;  /* 0x000000ff06ff7812 */ /* 0x002fda000780c0ff */
[----:B------:R-:W-:Y:S05]  /*17990*/  @P0 BRA `(.L_x_1923) ;  /* 0x000000d000000947 */ /* 0x000fea0003800000 */
[----:B------:R-:W1:Y:S01]  /*179a0*/  S2R R4, SR_LANEID ;  /* 0x0000000000047919 */ /* 0x000e620000000000 */
[----:B------:R-:W-:Y:S01]  /*179b0*/  VOTEU.ANY UR4, UPT, PT ;  /* 0x0000000000047886 */ /* 0x000fe200038e0100 */
[----:B------:R-:W-:Y:S01]  /*179c0*/  IMAD.MOV.U32 R5, RZ, RZ, c[0x0][0x564] ;  /* 0x00015900ff057624 */ /* 0x000fe200078e00ff */
[----:B------:R-:W1:Y:S08]  /*179d0*/  FLO.U32 R3, UR4 ;  /* 0x0000000400037d00 */ /* 0x000e7000080e0000 */
[----:B------:R-:W3:Y:S01]  /*179e0*/  POPC R2, UR4 ;  /* 0x0000000400027d09 */ /* 0x000ee20008000000 */
[----:B-1----:R-:W-:Y:S01]  /*179f0*/  ISETP.EQ.U32.AND P0, PT, R3, R4, PT ;  /* 0x000000040300720c */ /* 0x002fe20003f02070 */
[----:B------:R-:W-:-:S12]  /*17a00*/  IMAD.MOV.U32 R4, RZ, RZ, c[0x0][0x560] ;  /* 0x00015800ff047624 */ /* 0x000fd800078e00ff */
[----:B---3--:R1:W3:Y:S04]  /*17a10*/  @P0 ATOMG.E.ADD.STRONG.GPU PT, R2, [R4.64], R2 ;  /* 0x00000002040209a8 */ /* 0x0082e800081ee1ce */
[----:B-1----:R-:W1:Y:S04]  /*17a20*/  S2R R4, SR_LTMASK ;  /* 0x0000000000047919 */ /* 0x002e680000003900 */
[----:B---3--:R1:W3:Y:S02]  /*17a30*/  SHFL.IDX PT, R3, R2, R3, 0x1f ;  /* 0x00001f0302037589 */ /* 0x0082e400000e0000 */
[----:B-1----:R-:W-:-:S06]  /*17a40*/  LOP3.LUT R2, R4, UR4, RZ, 0xc0, !PT ;  /* 0x0000000404027c12 */ /* 0x002fcc000f8ec0ff */
[----:B------:R-:W3:Y:S02]  /*17a50*/  POPC R2, R2 ;  /* 0x0000000200027309 */ /* 0x000ee40000000000 */
[----:B---3--:R-:W-:-:S06]  /*17a60*/  IADD3 R230, R3, c[0x0][0xc], R2 ;  /* 0x0000030003e67a10 */ /* 0x008fcc0007ffe002 */
.L_x_1923:
[----:B------:R-:W-:Y:S05]  /*17a70*/  BSYNC B0 ;  /* 0x0000000000007941 */ /* 0x000fea0003800000 */
.L_x_1922:
[----:B------:R-:W-:Y:S01]  /*17a80*/  PRMT R0, R0, 0x9910, RZ ;  /* 0x0000991000007816 */ /* 0x000fe200000000ff */
[----:B------:R-:W-:Y:S01]  /*17a90*/  BSSY B1, `(.L_x_1924) ;  /* 0x000034b000017945 */ /* 0x000fe20003800000 */
[----:B------:R-:W-:Y:S02]  /*17aa0*/  IMAD.MOV.U32 R37, RZ, RZ, R230 ;  /* 0x000000ffff257224 */ /* 0x000fe400078e00e6 */
[----:B------:R-:W-:-:S13]  /*17ab0*/  ISETP.NE.AND P0, PT, R0, RZ, PT ;  /* 0x000000ff0000720c */ /* 0x000fda0003f05270 */
[----:B------:R-:W-:Y:S05]  /*17ac0*/  @!P0 BRA `(.L_x_1925) ;  /* 0x000028b000008947 */ /* 0x000fea0003800000 */
[----:B------:R-:W-:Y:S01]  /*17ad0*/  SHF.R.S32.HI R2, RZ, 0x1f, R6 ;  /* 0x0000001fff027819 */ /* 0x000fe20000011406 */
[----:B------:R-:W-:Y:S01]  /*17ae0*/  IMAD.SHL.U32 R0, R222, 0x40, RZ ;  /* 0x00000040de007824 */ /* 0x000fe200078e00ff */
[----:B------:R-:W-:Y:S01]  /*17af0*/  WARPSYNC 0xffffffff ;  /* 0xffffffff00007948 */ /* 0x000fe20003800000 */
[----:B------:R-:W-:Y:S01]  /*17b00*/  IMAD.SHL.U32 R3, R228, 0x400, RZ ;  /* 0x00000400e4037824 */ /* 0x000fe200078e00ff */
[----:B------:R-:W-:Y:S01]  /*17b10*/  LEA.HI R2, R2, R6, RZ, 0x2 ;  /* 0x0000000602027211 */ /* 0x000fe200078f10ff */
[----:B------:R-:W-:Y:S01]  /*17b20*/  BAR.SYNC.DEFER_BLOCKING 0x1, 0x100 ;  /* 0x0044000000007b1d */ /* 0x000fe20000010000 */
[----:B------:R-:W-:Y:S01]  /*17b30*/  LOP3.LUT R0, R0, 0x1c0, RZ, 0xc0, !PT ;  /* 0x000001c000007812 */ /* 0x000fe200078ec0ff */
[----:B------:R-:W-:Y:S01]  /*17b40*/  IMAD.MOV.U32 R7, RZ, RZ, 0x20 ;  /* 0x00000020ff077424 */ /* 0x000fe200078e00ff */
[----:B------:R-:W-:Y:S01]  /*17b50*/  LOP3.LUT R2, R2, 0xfffffffc, RZ, 0xc0, !PT ;  /* 0xfffffffc02027812 */ /* 0x000fe200078ec0ff */
[----:B------:R-:W-:Y:S01]  /*17b60*/  IMAD.MOV.U32 R13, RZ, RZ, 0x40 ;  /* 0x00000040ff0d7424 */ /* 0x000fe200078e00ff */
[----:B------:R-:W-:Y:S01]  /*17b70*/  LEA.HI R0, R0, R0, RZ, 0x1d ;  /* 0x0000000000007211 */ /* 0x000fe200078fe8ff */
[----:B------:R-:W-:Y:S01]  /*17b80*/  IMAD.MOV.U32 R36, RZ, RZ, c[0x0][0x388] ;  /* 0x0000e200ff247624 */ /* 0x000fe200078e00ff */
[----:B------:R-:W-:Y:S01]  /*17b90*/  F2FP.BF16.PACK_AB R4, R129, R128 ;  /* 0x000000808104723e */ /* 0x000fe200000010ff */
[----:B------:R-:W-:Y:S01]  /*17ba0*/  IMAD.IADD R2, R6, 0x1, -R2 ;  /* 0x0000000106027824 */ /* 0x000fe200078e0a02 */
[----:B------:R-:W-:-:S02]  /*17bb0*/  F2FP.BF16.PACK_AB R5, R111, R110 ;  /* 0x0000006e6f05723e */ /* 0x000fc400000010ff */
[----:B------:R-:W-:Y:S01]  /*17bc0*/  F2FP.BF16.PACK_AB R6, R109, R108 ;  /* 0x0000006c6d06723e */ /* 0x000fe200000010ff */
[----:B------:R-:W-:Y:S01]  /*17bd0*/  IMAD R3, R2, 0x2, R3 ;  /* 0x0000000202037824 */ /* 0x000fe200078e0203 */
[----:B------:R-:W-:Y:S02]  /*17be0*/  LOP3.LUT R2, R222, 0x1, RZ, 0xc0, !PT ;  /* 0x00000001de027812 */ /* 0x000fe400078ec0ff */
[----:B------:R-:W-:Y:S01]  /*17bf0*/  F2FP.BF16.PACK_AB R8, R121, R120 ;  /* 0x000000787908723e */ /* 0x000fe200000010ff */
[----:B------:R-:W-:Y:S01]  /*17c00*/  IMAD.IADD R0, R3, 0x1, R0 ;  /* 0x0000000103007824 */ /* 0x000fe200078e0200 */
[----:B------:R-:W-:Y:S02]  /*17c10*/  ISETP.NE.U32.AND P0, PT, R2, 0x1, PT ;  /* 0x000000010200780c */ /* 0x000fe40003f05070 */
[----:B------:R-:W-:Y:S01]  /*17c20*/  F2FP.BF16.PACK_AB R9, R137, R136 ;  /* 0x000000888909723e */ /* 0x000fe200000010ff */
[----:B------:R-:W-:Y:S01]  /*17c30*/  IMAD.SHL.U32 R0, R0, 0x2, RZ ;  /* 0x0000000200007824 */ /* 0x000fe200078e00ff */
[----:B------:R-:W-:-:S02]  /*17c40*/  R2P PR, R222, 0x6 ;  /* 0x00000006de007804 */ /* 0x000fc40000000000 */
[----:B------:R-:W-:Y:S02]  /*17c50*/  F2FP.BF16.PACK_AB R12, R63, R62 ;  /* 0x0000003e3f0c723e */ /* 0x000fe400000010ff */
[C---:B------:R-:W-:Y:S01]  /*17c60*/  IADD3 R3, R0.reuse, 0x80, RZ ;  /* 0x0000008000037810 */ /* 0x040fe20007ffe0ff */
[----:B------:R1:W-:Y:S01]  /*17c70*/  STS [R0+0x80], R4 ;  /* 0x0000800400007388 */ /* 0x0003e20000000800 */
[----:B------:R-:W-:Y:S02]  /*17c80*/  IADD3 R2, R0, 0x70, RZ ;  /* 0x0000007000027810 */ /* 0x000fe40007ffe0ff */
[----:B------:R-:W-:Y:S02]  /*17c90*/  SEL R13, R13, 0xffffffc0, !P2 ;  /* 0xffffffc00d0d7807 */ /* 0x000fe40005000000 */
[----:B------:R-:W-:Y:S02]  /*17ca0*/  @P0 IADD3 R2, R3, 0x10, RZ ;  /* 0x0000001003020810 */ /* 0x000fe40007ffe0ff */
[----:B------:R-:W-:-:S02]  /*17cb0*/  F2FP.BF16.PACK_AB R3, R131, R130 ;  /* 0x000000828303723e */ /* 0x000fc400000010ff */
[----:B------:R-:W-:Y:S01]  /*17cc0*/  ISETP.NE.U32.AND P0, PT, RZ, c[0x0][0x508], PT ;  /* 0x00014200ff007a0c */ /* 0x000fe20003f05070 */
[----:B------:R-:W-:Y:S01]  /*17cd0*/  IMAD.IADD R14, R13, 0x1, R2 ;  /* 0x000000010d0e7824 */ /* 0x000fe200078e0202 */
[----:B------:R-:W-:Y:S01]  /*17ce0*/  ISETP.NE.U32.AND P2, PT, RZ, c[0x0][0x500], PT ;  /* 0x00014000ff007a0c */ /* 0x000fe20003f45070 */
[----:B------:R3:W-:Y:S03]  /*17cf0*/  STS [R0+0x480], R3 ;  /* 0x0004800300007388 */ /* 0x0007e60000000800 */
[----:B------:R-:W-:Y:S01]  /*17d00*/  ISETP.NE.AND.EX P2, PT, RZ, c[0x0][0x504], PT, P2 ;  /* 0x00014100ff007a0c */ /* 0x000fe20003f45320 */
[----:B------:R4:W-:Y:S04]  /*17d10*/  STS [R2+0x400], R5 ;  /* 0x0004000502007388 */ /* 0x0009e80000000800 */
[----:B------:R2:W-:Y:S01]  /*17d20*/  STS [R2], R6 ;  /* 0x0000000602007388 */ /* 0x0005e20000000800 */
[----:B-1----:R-:W-:-:S02]  /*17d30*/  SEL R4, R7, 0xffffffe0, !P1 ;  /* 0xffffffe007047807 */ /* 0x002fc40004800000 */
[----:B------:R-:W-:Y:S02]  /*17d40*/  F2FP.BF16.PACK_AB R7, R127, R126 ;  /* 0x0000007e7f07723e */ /* 0x000fe400000010ff */
[----:B------:R-:W-:Y:S01]  /*17d50*/  ISETP.NE.AND.EX P1, PT, RZ, c[0x0][0x50c], PT, P0 ;  /* 0x00014300ff007a0c */ /* 0x000fe20003f25300 */
[----:B---3--:R-:W-:Y:S02]  /*17d60*/  IMAD.IADD R3, R0, 0x1, R4 ;  /* 0x0000000100037824 */ /* 0x008fe400078e0204 */
[----:B------:R-:W-:Y:S01]  /*17d70*/  IMAD.IADD R4, R4, 0x1, R2 ;  /* 0x0000000104047824 */ /* 0x000fe200078e0202 */
[----:B----4-:R-:W-:Y:S02]  /*17d80*/  F2FP.BF16.PACK_AB R5, R125, R124 ;  /* 0x0000007c7d05723e */ /* 0x010fe400000010ff */
[----:B------:R1:W-:Y:S01]  /*17d90*/  STS [R3+0x480], R7 ;  /* 0x0004800703007388 */ /* 0x0003e20000000800 */
[----:B--2---:R-:W-:-:S03]  /*17da0*/  F2FP.BF16.PACK_AB R6, R117, R116 ;  /* 0x000000747506723e */ /* 0x004fc600000010ff */
[----:B------:R2:W-:Y:S04]  /*17db0*/  STS [R3+0x80], R5 ;  /* 0x0000800503007388 */ /* 0x0005e80000000800 */
[----:B------:R3:W-:Y:S01]  /*17dc0*/  STS [R4], R6 ;  /* 0x0000000604007388 */ /* 0x0007e20000000800 */
[----:B-1----:R-:W-:Y:S02]  /*17dd0*/  F2FP.BF16.PACK_AB R7, R123, R122 ;  /* 0x0000007a7b07723e */ /* 0x002fe400000010ff */
[----:B--2---:R-:W-:Y:S01]  /*17de0*/  F2FP.BF16.PACK_AB R5, R119, R118 ;  /* 0x000000767705723e */ /* 0x004fe200000010ff */
[----:B---3--:R-:W-:-:S04]  /*17df0*/  IMAD.IADD R6, R0, 0x1, R13 ;  /* 0x0000000100067824 */ /* 0x008fc800078e020d */
[----:B------:R1:W-:Y:S04]  /*17e00*/  STS [R4+0x400], R5 ;  /* 0x0004000504007388 */ /* 0x0003e80000000800 */
[----:B------:R2:W-:Y:S04]  /*17e10*/  STS [R6+0x80], R8 ;  /* 0x0000800806007388 */ /* 0x0005e80000000800 */
[----:B------:R3:W-:Y:S01]  /*17e20*/  STS [R6+0x480], R7 ;  /* 0x0004800706007388 */ /* 0x0007e20000000800 */
[----:B-1----:R-:W-:Y:S02]  /*17e30*/  F2FP.BF16.PACK_AB R5, R113, R112 ;  /* 0x000000707105723e */ /* 0x002fe400000010ff */
[----:B--2---:R-:W-:-:S03]  /*17e40*/  F2FP.BF16.PACK_AB R8, R115, R114 ;  /* 0x000000727308723e */ /* 0x004fc600000010ff */
[----:B------:R1:W-:Y:S01]  /*17e50*/  STS [R14], R5 ;  /* 0x000000050e007388 */ /* 0x0003e20000000800 */
[----:B---3--:R-:W-:-:S03]  /*17e60*/  F2FP.BF16.PACK_AB R7, R139, R138 ;  /* 0x0000008a8b07723e */ /* 0x008fc600000010ff */
[----:B------:R2:W-:Y:S01]  /*17e70*/  STS [R14+0x400], R8 ;  /* 0x000400080e007388 */ /* 0x0005e20000000800 */
[----:B-1----:R-:W-:Y:S02]  /*17e80*/  IMAD.IADD R5, R13, 0x1, R3 ;  /* 0x000000010d057824 */ /* 0x002fe400078e0203 */
[----:B------:R-:W-:Y:S01]  /*17e90*/  IMAD.IADD R13, R4, 0x1, R13 ;  /* 0x00000001040d7824 */ /* 0x000fe200078e020d */
[----:B--2---:R-:W-:Y:S02]  /*17ea0*/  F2FP.BF16.PACK_AB R8, R133, R132 ;  /* 0x000000848508723e */ /* 0x004fe400000010ff */
[----:B------:R1:W-:Y:S04]  /*17eb0*/  STS [R5+0x80], R9 ;  /* 0x0000800905007388 */ /* 0x0003e80000000800 */
[----:B------:R2:W-:Y:S04]  /*17ec0*/  STS [R5+0x480], R7 ;  /* 0x0004800705007388 */ /* 0x0005e80000000800 */
[----:B------:R3:W-:Y:S01]  /*17ed0*/  STS [R13], R8 ;  /* 0x000000080d007388 */ /* 0x0007e20000000800 */
[----:B-1----:R-:W-:-:S02]  /*17ee0*/  F2FP.BF16.PACK_AB R9, R135, R134 ;  /* 0x000000868709723e */ /* 0x002fc400000010ff */
        /* <DEDUP_REMOVED lines=27> */
[----:B---3--:R-:W-:-:S03]  /*180a0*/  F2FP.BF16.PACK_AB R8, R71, R70 ;  /* 0x000000464708723e */ /* 0x008fc600000010ff */
[----:B------:R2:W-:Y:S01]  /*180b0*/  STS [R5+0x4080], R7 ;  /* 0x0040800705007388 */ /* 0x0005e20000000800 */
[----:B----4-:R-:W-:-:S03]  /*180c0*/  F2FP.BF16.PACK_AB R12, R69, R68 ;  /* 0x00000044450c723e */ /* 0x010fc600000010ff */
[----:B------:R3:W-:Y:S04]  /*180d0*/  STS [R13+0x4400], R8 ;  /* 0x004400080d007388 */ /* 0x0007e80000000800 */
[----:B------:R-:W-:Y:S01]  /*180e0*/  STS [R13+0x4000], R12 ;  /* 0x0040000c0d007388 */ /* 0x000fe20000000800 */
[----:B-1----:R-:W-:Y:S02]  /*180f0*/  F2FP.BF16.PACK_AB R9, R75, R74 ;  /* 0x0000004a4b09723e */ /* 0x002fe400000010ff */
[----:B--2---:R-:W-:-:S03]  /*18100*/  F2FP.BF16.PACK_AB R7, R73, R72 ;  /* 0x000000484907723e */ /* 0x004fc600000010ff */
[----:B------:R1:W-:Y:S01]  /*18110*/  STS [R0+0x8480], R9 ;  /* 0x0084800900007388 */ /* 0x0003e20000000800 */
[----:B---3--:R-:W-:-:S03]  /*18120*/  F2FP.BF16.PACK_AB R8, R77, R76 ;  /* 0x0000004c4d08723e */ /* 0x008fc600000010ff */
[----:B------:R2:W-:Y:S04]  /*18130*/  STS [R0+0x8080], R7 ;  /* 0x0080800700007388 */ /* 0x0005e80000000800 */
[----:B------:R3:W-:Y:S01]  /*18140*/  STS [R2+0x8000], R8 ;  /* 0x0080000802007388 */ /* 0x0007e20000000800 */
[----:B-1----:R-:W-:Y:S02]  /*18150*/  F2FP.BF16.PACK_AB R9, R83, R82 ;  /* 0x000000525309723e */ /* 0x002fe400000010ff */
[----:B--2---:R-:W-:Y:S02]  /*18160*/  F2FP.BF16.PACK_AB R7, R79, R78 ;  /* 0x0000004e4f07723e */ /* 0x004fe400000010ff */
[----:B------:R-:W-:Y:S02]  /*18170*/  F2FP.BF16.PACK_AB R0, R81, R80 ;  /* 0x000000505100723e */ /* 0x000fe400000010ff */
[----:B---3--:R-:W-:Y:S01]  /*18180*/  F2FP.BF16.PACK_AB R8, R85, R84 ;  /* 0x000000545508723e */ /* 0x008fe200000010ff */
[----:B------:R1:W-:Y:S04]  /*18190*/  STS [R2+0x8400], R7 ;  /* 0x0084000702007388 */ /* 0x0003e80000000800 */
[----:B------:R2:W-:Y:S04]  /*181a0*/  STS [R3+0x8080], R0 ;  /* 0x0080800003007388 */ /* 0x0005e80000000800 */
[----:B------:R3:W-:Y:S04]  /*181b0*/  STS [R3+0x8480], R9 ;  /* 0x0084800903007388 */ /* 0x0007e80000000800 */
[----:B------:R-:W-:Y:S01]  /*181c0*/  STS [R4+0x8000], R8 ;  /* 0x0080000804007388 */ /* 0x000fe20000000800 */
[----:B-1----:R-:W-:-:S02]  /*181d0*/  F2FP.BF16.PACK_AB R7, R87, R86 ;  /* 0x000000565707723e */ /* 0x002fc400000010ff */
[----:B------:R-:W-:Y:S02]  /*181e0*/  F2FP.BF16.PACK_AB R2, R89, R88 ;  /* 0x000000585902723e */ /* 0x000fe400000010ff */
[----:B--2---:R-:W-:Y:S01]  /*181f0*/  F2FP.BF16.PACK_AB R0, R91, R90 ;  /* 0x0000005a5b00723e */ /* 0x004fe200000010ff */
        /* <DEDUP_REMOVED lines=12> */
[----:B------:R4:W-:Y:S01]  /*182c0*/  STS [R13+0x8000], R3 ;  /* 0x008000030d007388 */ /* 0x0009e20000000800 */
[----:B-1----:R-:W-:Y:S01]  /*182d0*/  IMAD.MOV.U32 R4, RZ, RZ, 0x4 ;  /* 0x00000004ff047424 */ /* 0x002fe200078e00ff */
[----:B--2---:R-:W-:-:S03]  /*182e0*/  F2FP.BF16.PACK_AB R0, R103, R102 ;  /* 0x000000666700723e */ /* 0x004fc600000010ff */
[CC--:B------:R-:W-:Y:S02]  /*182f0*/  @P1 IMAD.WIDE R6, R219.reuse, R4.reuse, c[0x0][0x508] ;  /* 0x00014200db061625 */ /* 0x0c0fe400078e0204 */
[----:B------:R1:W-:Y:S02]  /*18300*/  STS [R13+0x8400], R0 ;  /* 0x008400000d007388 */ /* 0x0003e40000000800 */
[----:B---3--:R-:W-:Y:S02]  /*18310*/  IMAD.MOV.U32 R2, RZ, RZ, RZ ;  /* 0x000000ffff027224 */ /* 0x008fe400078e00ff */
[----:B------:R-:W-:Y:S01]  /*18320*/  IMAD.WIDE R4, R219, R4, c[0x0][0x500] ;  /* 0x00014000db047625 */ /* 0x000fe200078e0204 */
[----:B------:R-:W-:Y:S06]  /*18330*/  BAR.SYNC.DEFER_BLOCKING 0x1, 0x100 ;  /* 0x0044000000007b1d */ /* 0x000fec0000010000 */
[----:B------:R1:W5:Y:S04]  /*18340*/  @P1 LDG.E R36, [R6.64] ;  /* 0x0000000e06241981 */ /* 0x000368000c1e1900 */
[----:B------:R1:W5:Y:S01]  /*18350*/  @P2 LDG.E R2, [R4.64] ;  /* 0x0000000e04022981 */ /* 0x000362000c1e1900 */
[----:B------:R-:W-:-:S04]  /*18360*/  ISETP.NE.AND P0, PT, R218, RZ, PT ;  /* 0x000000ffda00720c */ /* 0x000fc80003f05270 */
[----:B----4-:R-:W-:Y:S01]  /*18370*/  SEL R3, R218, c[0x0][0x3d4], P0 ;  /* 0x0000f500da037a07 */ /* 0x010fe20000000000 */
[----:B------:R-:W-:Y:S05]  /*18380*/  @P1 BRA `(.L_x_1926) ;  /* 0x0000004000001947 */ /* 0x000fea0003800000 */
[----:B------:R-:W-:Y:S05]  /*18390*/  @!P2 BRA `(.L_x_1926) ;  /* 0x000000300000a947 */ /* 0x000fea0003800000 */
[----:B-1----:R1:W2:Y:S04]  /*183a0*/  LDG.E R0, [R4.64] ;  /* 0x0000000e04007981 */ /* 0x0022a8000c1e1900 */
[----:B-1----:R-:W2:Y:S02]  /*183b0*/  LDG.E R4, [R4.64+0x4] ;  /* 0x0000040e04047981 */ /* 0x002ea4000c1e1900 */
[----:B--2--5:R-:W-:Y:S02]  /*183c0*/  IADD3 R36, -R0, R4, RZ ;  /* 0x0000000400247210 */ /* 0x024fe40007ffe1ff */
.L_x_1926:
[----:B-1----:R-:W2:Y:S01]  /*183d0*/  LDL R4, [R1+0x98] ;  /* 0x0000980001047983 */ /* 0x002ea20000100800 */
[----:B------:R-:W-:Y:S01]  /*183e0*/  IMAD.MOV.U32 R0, RZ, RZ, 0x368 ;  /* 0x00000368ff007424 */ /* 0x000fe200078e00ff */
[----:B------:R-:W-:Y:S02]  /*183f0*/  ISETP.GT.AND P2, PT, R3, 0x1, PT ;  /* 0x000000010300780c */ /* 0x000fe40003f44270 */
[----:B------:R-:W3:Y:S01]  /*18400*/  LDL R23, [R1+0x94] ;  /* 0x0000940001177983 */ /* 0x000ee20000100800 */
[----:B------:R-:W-:-:S02]  /*18410*/  ISETP.NE.U32.AND P0, PT, RZ, c[0x0][0x500], PT ;  /* 0x00014000ff007a0c */ /* 0x000fc40003f05070 */
[----:B------:R-:W-:Y:S02]  /*18420*/  SEL R0, R0, 0x328, P2 ;  /* 0x0000032800007807 */ /* 0x000fe40001000000 */
[----:B------:R-:W-:Y:S02]  /*18430*/  ISETP.NE.AND.EX P0, PT, RZ, c[0x0][0x504], PT, P0 ;  /* 0x00014100ff007a0c */ /* 0x000fe40003f05300 */
[----:B------:R1:W4:Y:S01]  /*18440*/  LDC.64 R6, c[0x0][R0+0x170] ;  /* 0x00005c0000067b82 */ /* 0x0003220000000a00 */
[----:B------:R-:W-:-:S07]  /*18450*/  SHF.R.S32.HI R3, RZ, 0x1f, R219 ;  /* 0x0000001fff037819 */ /* 0x000fce00000114db */
[----:B------:R1:W4:Y:S08]  /*18460*/  LDC.64 R14, c[0x0][R0+0x168] ;  /* 0x00005a00000e7b82 */ /* 0x0003300000000a00 */
[----:B------:R1:W2:Y:S08]  /*18470*/  LDC.64 R16, c[0x0][R0+0x178] ;  /* 0x00005e0000107b82 */ /* 0x0002b00000000a00 */
[----:B------:R1:W2:Y:S02]  /*18480*/  LDC.64 R18, c[0x0][R0+0x160] ;  /* 0x0000580000127b82 */ /* 0x0002a40000000a00 */
[----:B-1----:R-:W-:-:S05]  /*18490*/  IMAD.MOV.U32 R0, RZ, RZ, c[0x0][0x4e8] ;  /* 0x00013a00ff007624 */ /* 0x002fca00078e00ff */
[----:B------:R-:W-:Y:S02]  /*184a0*/  ISETP.NE.AND P3, PT, R0, 0x1, PT ;  /* 0x000000010000780c */ /* 0x000fe40003f65270 */
[----:B------:R-:W-:Y:S01]  /*184b0*/  SEL R0, R219, RZ, !P0 ;  /* 0x000000ffdb007207 */ /* 0x000fe20004000000 */
[----:B------:R-:W1:Y:S01]  /*184c0*/  S2R R24, SR_TID.X ;  /* 0x0000000000187919 */ /* 0x000e620000002100 */
[----:B----4-:R-:W-:Y:S01]  /*184d0*/  IMAD R12, R15, R221, RZ ;  /* 0x000000dd0f0c7224 */ /* 0x010fe200078e02ff */
[----:B-1----:R-:W-:-:S04]  /*184e0*/  SHF.R.S32.HI R22, RZ, 0x1f, R24 ;  /* 0x0000001fff167819 */ /* 0x002fc80000011418 */
[----:B------:R-:W-:-:S04]  /*184f0*/  LEA.HI R22, R22, R24, RZ, 0x5 ;  /* 0x0000001816167211 */ /* 0x000fc800078f28ff */
[----:B------:R-:W-:-:S05]  /*18500*/  LOP3.LUT R22, R22, 0xffffffe0, RZ, 0xc0, !PT ;  /* 0xffffffe016167812 */ /* 0x000fca00078ec0ff */
[----:B------:R-:W-:Y:S02]  /*18510*/  IMAD.IADD R22, R24, 0x1, -R22 ;  /* 0x0000000118167824 */ /* 0x000fe400078e0a16 */
[----:B--2---:R-:W-:Y:S01]  /*18520*/  IMAD.IADD R9, R4, 0x1, R223 ;  /* 0x0000000104097824 */ /* 0x004fe200078e02df */
[----:B------:R-:W-:Y:S01]  /*18530*/  SEL R4, R3, RZ, !P0 ;  /* 0x000000ff03047207 */ /* 0x000fe20004000000 */
[----:B------:R-:W-:Y:S02]  /*18540*/  IMAD R3, R7, R0, RZ ;  /* 0x0000000007037224 */ /* 0x000fe400078e02ff */
[----:B------:R-:W-:-:S04]  /*18550*/  @P3 IMAD.HI.U32 R8, R9, c[0x0][0x4ec], RZ ;  /* 0x00013b0009083a27 */ /* 0x000fc800078e00ff */
[C---:B------:R-:W-:Y:S02]  /*18560*/  IMAD R13, R6.reuse, R4, R3 ;  /* 0x00000004060d7224 */ /* 0x040fe400078e0203 */
[----:B------:R-:W-:-:S04]  /*18570*/  IMAD.WIDE.U32 R4, R6, R0, RZ ;  /* 0x0000000006047225 */ /* 0x000fc800078e00ff */
[----:B------:R-:W-:-:S04]  /*18580*/  IMAD.WIDE.U32 R6, R14, R221, RZ ;  /* 0x000000dd0e067225 */ /* 0x000fc800078e00ff */
[----:B------:R-:W-:Y:S01]  /*18590*/  IMAD.MOV.U32 R3, RZ, RZ, R9 ;  /* 0x000000ffff037224 */ /* 0x000fe200078e0009 */
[----:B------:R-:W-:Y:S02]  /*185a0*/  @P3 SHF.R.U32.HI R3, RZ, c[0x0][0x4f0], R8 ;  /* 0x00013c00ff033a19 */ /* 0x000fe40000011608 */
[----:B------:R-:W-:Y:S01]  /*185b0*/  SEL R8, R231, RZ, P2 ;  /* 0x000000ffe7087207 */ /* 0x000fe20001000000 */
[----:B------:R-:W-:Y:S01]  /*185c0*/  IMAD.IADD R14, R5, 0x1, R13 ;  /* 0x00000001050e7824 */ /* 0x000fe200078e020d */
[----:B-----5:R-:W-:Y:S01]  /*185d0*/  IADD3 R15, P1, P0, R4, R6, R2 ;  /* 0x00000006040f7210 */ /* 0x020fe2000783e002 */
[----:B------:R-:W-:Y:S01]  /*185e0*/  IMAD.IADD R4, R7, 0x1, R12 ;  /* 0x0000000107047824 */ /* 0x000fe200078e020c */
[----:B------:R-:W-:Y:S01]  /*185f0*/  SHF.R.S32.HI R12, RZ, 0x1f, R2 ;  /* 0x0000001fff0c7819 */ /* 0x000fe20000011402 */
[----:B------:R-:W-:Y:S02]  /*18600*/  IMAD R13, R17, R8, RZ ;  /* 0x00000008110d7224 */ /* 0x000fe400078e02ff */
[----:B------:R-:W-:-:S02]  /*18610*/  IMAD.MOV R5, RZ, RZ, -R3 ;  /* 0x000000ffff057224 */ /* 0x000fc400078e0a03 */
        /* <DEDUP_REMOVED lines=18> */
[----:B------:R-:W-:Y:S01]  /*18740*/  SHFL.IDX PT, R6, R3, RZ, 0x1c1f ;  /* 0x001c1fff03067589 */ /* 0x000fe200000e0000 */
[----:B---3--:R-:W-:-:S03]  /*18750*/  IMAD.IADD R8, R23, 0x1, R223 ;  /* 0x0000000117087824 */ /* 0x008fc600078e02df */
[----:B------:R-:W1:Y:S04]  /*18760*/  SHFL.IDX PT, R7, R5, RZ, 0x1c1f ;  /* 0x001c1fff05077589 */ /* 0x000e6800000e0000 */
[----:B------:R2:W-:Y:S04]  /*18770*/  SHFL.IDX PT, R4, R3, 0x1, 0x1c1f ;  /* 0x003c1f0003047f89 */ /* 0x0005e800000e0000 */
[----:B------:R-:W3:Y:S01]  /*18780*/  SHFL.IDX PT, R5, R5, 0x1, 0x1c1f ;  /* 0x003c1f0005057f89 */ /* 0x000ee200000e0000 */
[----:B------:R-:W-:Y:S02]  /*18790*/  LOP3.LUT P0, RZ, R22, 0x3, RZ, 0xc0, !PT ;  /* 0x0000000316ff7812 */ /* 0x000fe4000780c0ff */
[----:B------:R-:W-:Y:S01]  /*187a0*/  IADD3 R17, R8, 0x8, RZ ;  /* 0x0000000808117810 */ /* 0x000fe20007ffe0ff */
[----:B--2---:R-:W-:-:S05]  /*187b0*/  IMAD R3, R36, c[0x0][0x4e8], RZ ;  /* 0x00013a0024037a24 */ /* 0x004fca00078e02ff */
[-C--:B------:R-:W-:Y:S02]  /*187c0*/  ISETP.GE.OR P1, PT, R8, R3.reuse, P0 ;  /* 0x000000030800720c */ /* 0x080fe40000726670 */
[----:B------:R-:W-:-:S11]  /*187d0*/  ISETP.GE.OR P0, PT, R17, R3, P0 ;  /* 0x000000031100720c */ /* 0x000fd60000706670 */
[----:B-1----:R1:W-:Y:S04]  /*187e0*/  @!P1 ST.E [R6.64], R21 ;  /* 0x0000001506009985 */ /* 0x0023e8000c10190e */
[----:B---3--:R1:W-:Y:S01]  /*187f0*/  @!P0 ST.E [R4.64], R20 ;  /* 0x0000001404008985 */ /* 0x0083e2000c10190e */
[----:B------:R-:W-:Y:S05]  /*18800*/  @P2 BRA `(.L_x_1927) ;  /* 0x000007e000002947 */ /* 0x000fea0003800000 */
[----:B------:R-:W-:Y:S01]  /*18810*/  IMAD R12, R12, c[0x0][0x3a0], RZ ;  /* 0x0000e8000c0c7a24 */ /* 0x000fe200078e02ff */
[----:B-1----:R-:W-:Y:S01]  /*18820*/  LEA R6, R234, R224, 0x5 ;  /* 0x000000e0ea067211 */ /* 0x002fe200078e28ff */
[C---:B------:R-:W-:Y:S01]  /*18830*/  IMAD.WIDE.U32 R4, R2.reuse, c[0x0][0x3a0], RZ ;  /* 0x0000e80002047a25 */ /* 0x040fe200078e00ff */
[----:B------:R-:W-:Y:S01]  /*18840*/  SHF.R.S32.HI R7, RZ, 0x1f, R0 ;  /* 0x0000001fff077819 */ /* 0x000fe20000011400 */
[----:B------:R1:W2:Y:S01]  /*18850*/  LDS.128 R28, [R105+0x80] ;  /* 0x00008000691c7984 */ /* 0x0002a20000000c00 */
[----:B------:R-:W-:Y:S01]  /*18860*/  IADD3 R6, R223, R6, RZ ;  /* 0x00000006df067210 */ /* 0x000fe20007ffe0ff */
[----:B------:R-:W-:Y:S01]  /*18870*/  IMAD R2, R2, c[0x0][0x3a4], R12 ;  /* 0x0000e90002027a24 */ /* 0x000fe200078e020c */
[----:B------:R-:W-:Y:S01]  /*18880*/  IADD3 R14, R224, R223, RZ ;  /* 0x000000dfe00e7210 */ /* 0x000fe20007ffe0ff */
[----:B------:R1:W3:Y:S03]  /*18890*/  LDS.128 R44, [R105+0x1080] ;  /* 0x00108000692c7984 */ /* 0x0002e60000000c00 */
[----:B------:R-:W-:Y:S01]  /*188a0*/  IADD3 R3, R5, R2, RZ ;  /* 0x0000000205037210 */ /* 0x000fe20007ffe0ff */
[----:B------:R1:W4:Y:S01]  /*188b0*/  LDS.128 R56, [R105+0x2080] ;  /* 0x0020800069387984 */ /* 0x0003220000000c00 */
[----:B------:R-:W-:-:S03]  /*188c0*/  MOV R2, R4 ;  /* 0x0000000400027202 */ /* 0x000fc60000000f00 */
[----:B------:R1:W1:Y:S02]  /*188d0*/  LDS.128 R64, [R105+0x3080] ;  /* 0x0030800069407984 */ /* 0x0002640000000c00 */
[----:B------:R-:W-:Y:S01]  /*188e0*/  IMAD.WIDE.U32 R4, R221, c[0x0][0x3e8], R2 ;  /* 0x0000fa00dd047a25 */ /* 0x000fe200078e0002 */
[----:B------:R-:W-:Y:S01]  /*188f0*/  MOV R2, R6 ;  /* 0x0000000600027202 */ /* 0x000fe20000000f00 */
[----:B------:R1:W1:Y:S02]  /*18900*/  LDS.128 R24, [R105+0x4080] ;  /* 0x0040800069187984 */ /* 0x0002640000000c00 */
[----:B------:R-:W-:Y:S02]  /*18910*/  IMAD R3, R7, c[0x0][0x3f0], RZ ;  /* 0x0000fc0007037a24 */ /* 0x000fe400078e02ff */
[----:B------:R-:W-:Y:S01]  /*18920*/  @P3 IMAD.HI.U32 R7, R6, c[0x0][0x4ec], RZ ;  /* 0x00013b0006073a27 */ /* 0x000fe200078e00ff */
[----:B------:R1:W1:Y:S03]  /*18930*/  LDS.128 R40, [R105+0x5080] ;  /* 0x0050800069287984 */ /* 0x0002660000000c00 */
[----:B------:R-:W-:Y:S01]  /*18940*/  IMAD R5, R221, c[0x0][0x3ec], R5 ;  /* 0x0000fb00dd057a24 */ /* 0x000fe200078e0205 */
[----:B------:R1:W1:Y:S01]  /*18950*/  LDS.128 R52, [R105+0x6080] ;  /* 0x0060800069347984 */ /* 0x0002620000000c00 */
[----:B------:R-:W-:Y:S01]  /*18960*/  @P3 SHF.R.U32.HI R2, RZ, c[0x0][0x4f0], R7 ;  /* 0x00013c00ff023a19 */ /* 0x000fe20000011607 */
[----:B------:R-:W-:-:S02]  /*18970*/  IMAD R8, R0, c[0x0][0x3f4], R3 ;  /* 0x0000fd0000087a24 */ /* 0x000fc400078e0203 */
[----:B------:R1:W1:Y:S01]  /*18980*/  LDS.128 R60, [R105+0x7080] ;  /* 0x00708000693c7984 */ /* 0x0002620000000c00 */
[----:B------:R-:W-:Y:S01]  /*18990*/  IMAD.WIDE.U32 R4, R0, c[0x0][0x3f0], R4 ;  /* 0x0000fc0000047a25 */ /* 0x000fe200078e0004 */
[----:B------:R-:W-:Y:S02]  /*189a0*/  SHF.R.S32.HI R3, RZ, 0x1f, R2 ;  /* 0x0000001fff037819 */ /* 0x000fe40000011402 */
[----:B------:R1:W1:Y:S01]  /*189b0*/  LDS.128 R20, [R105+0x8080] ;  /* 0x0080800069147984 */ /* 0x0002620000000c00 */
[----:B------:R-:W-:Y:S02]  /*189c0*/  IADD3 R0, -R2, RZ, RZ ;  /* 0x000000ff02007210 */ /* 0x000fe40007ffe1ff */
[----:B------:R-:W-:Y:S01]  /*189d0*/  IADD3 R5, R5, R8, RZ ;  /* 0x0000000805057210 */ /* 0x000fe20007ffe0ff */
[----:B------:R1:W1:Y:S01]  /*189e0*/  LDS.128 R32, [R105+0x9080] ;  /* 0x0090800069207984 */ /* 0x0002620000000c00 */
[----:B------:R-:W-:Y:S02]  /*189f0*/  IMAD R3, R3, c[0x0][0x3e0], RZ ;  /* 0x0000f80003037a24 */ /* 0x000fe400078e02ff */
[----:B------:R-:W-:Y:S01]  /*18a00*/  IMAD R0, R0, c[0x0][0x4e8], R6 ;  /* 0x00013a0000007a24 */ /* 0x000fe200078e0206 */
[----:B------:R1:W1:Y:S01]  /*18a10*/  LDS.128 R48, [R105+0xa080] ;  /* 0x00a0800069307984 */ /* 0x0002620000000c00 */
[----:B------:R-:W-:-:S02]  /*18a20*/  IMAD R6, R2, c[0x0][0x3e4], R3 ;  /* 0x0000f90002067a24 */ /* 0x000fc400078e0203 */
[----:B------:R-:W-:Y:S01]  /*18a30*/  IMAD.WIDE.U32 R2, R2, c[0x0][0x3e0], R4 ;  /* 0x0000f80002027a25 */ /* 0x000fe200078e0004 */
[----:B------:R1:W1:Y:S01]  /*18a40*/  LDS.128 R68, [R105+0xb080] ;  /* 0x00b0800069447984 */ /* 0x0002620000000c00 */
[----:B------:R-:W-:-:S03]  /*18a50*/  SHF.R.S32.HI R4, RZ, 0x1f, R0 ;  /* 0x0000001fff047819 */ /* 0x000fc60000011400 */
[----:B------:R-:W-:Y:S02]  /*18a60*/  IADD3 R3, R3, R6, RZ ;  /* 0x0000000603037210 */ /* 0x000fe40007ffe0ff */
[----:B------:R-:W-:-:S03]  /*18a70*/  IMAD R4, R4, c[0x0][0x3d8], RZ ;  /* 0x0000f60004047a24 */ /* 0x000fc600078e02ff */
[----:B------:R-:W-:-:S04]  /*18a80*/  IMAD.WIDE.U32 R2, R0, c[0x0][0x3d8], R2 ;  /* 0x0000f60000027a25 */ /* 0x000fc800078e0002 */
[----:B------:R-:W-:Y:S01]  /*18a90*/  IMAD R0, R0, c[0x0][0x3dc], R4 ;  /* 0x0000f70000007a24 */ /* 0x000fe200078e0204 */
[----:B------:R-:W-:-:S04]  /*18aa0*/  LEA R16, P0, R2, c[0x0][0x380], 0x1 ;  /* 0x0000e00002107a11 */ /* 0x000fc800078008ff */
[----:B------:R-:W-:-:S04]  /*18ab0*/  IADD3 R0, R3, R0, RZ ;  /* 0x0000000003007210 */ /* 0x000fc80007ffe0ff */
[----:B------:R-:W-:Y:S01]  /*18ac0*/  LEA.HI.X R13, R2, c[0x0][0x384], R0, 0x1, P0 ;  /* 0x0000e100020d7a11 */ /* 0x000fe200000f0c00 */
[----:B------:R-:W-:Y:S05]  /*18ad0*/  BRA.DIV ~URZ, `(.L_x_1928) ;  /* 0x00003de27f007947 */ /* 0x000fea000b800000 */
[----:B--234-:R2:W3:Y:S02]  /*18ae0*/  SHFL.IDX PT, R8, R13, RZ, 0x181f ;  /* 0x00181fff0d087589 */ /* 0x01c4e400000e0000 */
.L_x_1995:
[----:B------:R-:W-:Y:S05]  /*18af0*/  BRA.DIV ~URZ, `(.L_x_1929) ;  /* 0x00003e427f007947 */ /* 0x000fea000b800000 */
[----:B------:R4:W2:Y:S02]  /*18b00*/  SHFL.IDX PT, R0, R16, RZ, 0x181f ;  /* 0x00181fff10007589 */ /* 0x0008a400000e0000 */
.L_x_1996:
[----:B------:R-:W-:Y:S01]  /*18b10*/  IMAD R15, R36, c[0x0][0x4e8], RZ ;  /* 0x00013a00240f7a24 */ /* 0x000fe200078e02ff */
[----:B------:R-:W-:Y:S04]  /*18b20*/  BSSY B0, `(.L_x_1930) ;  /* 0x000000f000007945 */ /* 0x000fe80003800000 */
[----:B------:R-:W-:-:S13]  /*18b30*/  ISETP.GE.AND P0, PT, R14, R15, PT ;  /* 0x0000000f0e00720c */ /* 0x000fda0003f06270 */
[----:B------:R-:W-:Y:S05]  /*18b40*/  @P0 BRA `(.L_x_1931) ;  /* 0x000000c000000947 */ /* 0x000fea0003800000 */
[----:B------:R-:W-:Y:S02]  /*18b50*/  ISETP.GE.AND P2, PT, R208, c[0x0][0x3c8], PT ;  /* 0x0000f200d0007a0c */ /* 0x000fe40003f46270 */
[----:B------:R-:W-:Y:S02]  /*18b60*/  ISETP.GE.AND P1, PT, R212, c[0x0][0x3c8], PT ;  /* 0x0000f200d4007a0c */ /* 0x000fe40003f26270 */
[----:B------:R-:W-:-:S09]  /*18b70*/  ISETP.GE.AND P0, PT, R220, c[0x0][0x3c8], PT ;  /* 0x0000f200dc007a0c */ /* 0x000fd20003f06270 */
[-C--:B--2---:R-:W-:Y:S02]  /*18b80*/  @!P2 LEA R6, P5, R208, R0.reuse, 0x1 ;  /* 0x00000000d006a211 */ /* 0x084fe400078a08ff */
[-C--:B------:R-:W-:Y:S02]  /*18b90*/  @!P1 LEA R4, P4, R212, R0.reuse, 0x1 ;  /* 0x00000000d4049211 */ /* 0x080fe400078808ff */
[----:B------:R-:W-:Y:S02]  /*18ba0*/  @!P0 LEA R2, P3, R220, R0, 0x1 ;  /* 0x00000000dc028211 */ /* 0x000fe400078608ff */
[-C--:B---3--:R-:W-:Y:S02]  /*18bb0*/  @!P2 LEA.HI.X R7, R208, R8.reuse, R209, 0x1, P5 ;  /* 0x00000008d007a211 */ /* 0x088fe400028f0cd1 */
[-C--:B------:R-:W-:Y:S02]  /*18bc0*/  @!P1 LEA.HI.X R5, R212, R8.reuse, R227, 0x1, P4 ;  /* 0x00000008d4059211 */ /* 0x080fe400020f0ce3 */
[----:B------:R-:W-:Y:S01]  /*18bd0*/  @!P0 LEA.HI.X R3, R220, R8, R226, 0x1, P3 ;  /* 0x00000008dc038211 */ /* 0x000fe200018f0ce2 */
[----:B------:R2:W-:Y:S04]  /*18be0*/  @!P2 ST.E.128 [R6.64], R28 ;  /* 0x0000001c0600a985 */ /* 0x0005e8000c101d0e */
[----:B-1----:R2:W-:Y:S04]  /*18bf0*/  @!P1 ST.E.128 [R4.64], R24 ;  /* 0x0000001804009985 */ /* 0x0025e8000c101d0e */
[----:B------:R2:W-:Y:S02]  /*18c00*/  @!P0 ST.E.128 [R2.64], R20 ;  /* 0x0000001402008985 */ /* 0x0005e4000c101d0e */
.L_x_1931:
[----:B------:R-:W-:Y:S05]  /*18c10*/  BSYNC B0 ;  /* 0x0000000000007941 */ /* 0x000fea0003800000 */
.L_x_1930:
[----:B------:R-:W-:Y:S05]  /*18c20*/  BRA.DIV ~URZ, `(.L_x_1932) ;  /* 0x00003d927f007947 */ /* 0x000fea000b800000 */
[----:B---3--:R3:W4:Y:S04]  /*18c30*/  SHFL.IDX PT, R8, R13, 0x1, 0x181f ;  /* 0x00381f000d087f89 */ /* 0x00872800000e0000 */
[----:B--2---:R3:W2:Y:S02]  /*18c40*/  SHFL.IDX PT, R0, R16, 0x1, 0x181f ;  /* 0x00381f0010007f89 */ /* 0x0046a400000e0000 */
.L_x_1997:
        /* <DEDUP_REMOVED lines=10> */
[-C--:B----4-:R-:W-:Y:S02]  /*18cf0*/  @!P2 LEA.HI.X R7, R208, R8.reuse, R209, 0x1, P5 ;  /* 0x00000008d007a211 */ /* 0x090fe400028f0cd1 */
[-C--:B------:R-:W-:Y:S02]  /*18d00*/  @!P1 LEA.HI.X R5, R212, R8.reuse, R227, 0x1, P4 ;  /* 0x00000008d4059211 */ /* 0x080fe400020f0ce3 */
[----:B------:R-:W-:Y:S01]  /*18d10*/  @!P0 LEA.HI.X R3, R220, R8, R226, 0x1, P3 ;  /* 0x00000008dc038211 */ /* 0x000fe200018f0ce2 */
[----:B------:R2:W-:Y:S04]  /*18d20*/  @!P2 ST.E.128 [R6.64], R44 ;  /* 0x0000002c0600a985 */ /* 0x0005e8000c101d0e */
[----:B-1----:R2:W-:Y:S04]  /*18d30*/  @!P1 ST.E.128 [R4.64], R40 ;  /* 0x0000002804009985 */ /* 0x0025e8000c101d0e */
[----:B------:R2:W-:Y:S02]  /*18d40*/  @!P0 ST.E.128 [R2.64], R32 ;  /* 0x0000002002008985 */ /* 0x0005e4000c101d0e */
.L_x_1934:
[----:B------:R-:W-:Y:S05]  /*18d50*/  BSYNC B0 ;  /* 0x0000000000007941 */ /* 0x000fea0003800000 */
.L_x_1933:
[----:B------:R-:W-:Y:S05]  /*18d60*/  BRA.DIV ~URZ, `(.L_x_1935) ;  /* 0x00003d427f007947 */ /* 0x000fea000b800000 */
[----:B----4-:R4:W3:Y:S02]  /*18d70*/  SHFL.IDX PT, R8, R13, 0x2, 0x181f ;  /* 0x00581f000d087f89 */ /* 0x0108e400000e0000 */
.L_x_1998:
[----:B------:R-:W-:Y:S05]  /*18d80*/  BRA.DIV ~URZ, `(.L_x_1936) ;  /* 0x00003da27f007947 */ /* 0x000fea000b800000 */
[----:B--2---:R2:W4:Y:S02]  /*18d90*/  SHFL.IDX PT, R0, R16, 0x2, 0x181f ;  /* 0x00581f0010007f89 */ /* 0x00452400000e0000 */
.L_x_1999:
        /* <DEDUP_REMOVED lines=16> */
.L_x_1938:
[----:B------:R-:W-:Y:S05]  /*18ea0*/  BSYNC B0 ;  /* 0x0000000000007941 */ /* 0x000fea0003800000 */
.L_x_1937:
[----:B------:R-:W-:Y:S05]  /*18eb0*/  BRA.DIV ~URZ, `(.L_x_1939) ;  /* 0x00003cf27f007947 */ /* 0x000fea000b800000 */
[----:B---3--:R3:W2:Y:S04]  /*18ec0*/  SHFL.IDX PT, R6, R13, 0x3, 0x181f ;  /* 0x00781f000d067f89 */ /* 0x0086a800000e0000 */
[----:B----4-:R3:W4:Y:S02]  /*18ed0*/  SHFL.IDX PT, R0, R16, 0x3, 0x181f ;  /* 0x00781f0010007f89 */ /* 0x01072400000e0000 */
.L_x_2000:
[----:B------:R-:W-:-:S04]  /*18ee0*/  IADD3 R2, R14, 0x60, RZ ;  /* 0x000000600e027810 */ /* 0x000fc80007ffe0ff */
[----:B------:R-:W-:-:S13]  /*18ef0*/  ISETP.GE.AND P0, PT, R2, R15, PT ;  /* 0x0000000f0200720c */ /* 0x000fda0003f06270 */
[----:B------:R-:W-:Y:S05]  /*18f00*/  @P0 BRA `(.L_x_1940) ;  /* 0x0000203000000947 */ /* 0x000fea0003800000 */
[----:B------:R-:W-:Y:S02]  /*18f10*/  ISETP.GE.AND P1, PT, R208, c[0x0][0x3c8], PT ;  /* 0x0000f200d0007a0c */ /* 0x000fe40003f26270 */
[----:B------:R-:W-:-:S11]  /*18f20*/  ISETP.GE.AND P0, PT, R212, c[0x0][0x3c8], PT ;  /* 0x0000f200d4007a0c */ /* 0x000fd60003f06270 */
[-C--:B----4-:R-:W-:Y:S02]  /*18f30*/  @!P1 LEA R4, P3, R208, R0.reuse, 0x1 ;  /* 0x00000000d0049211 */ /* 0x090fe400078608ff */
[----:B------:R-:W-:Y:S02]  /*18f40*/  @!P0 LEA R2, P2, R212, R0, 0x1 ;  /* 0x00000000d4028211 */ /* 0x000fe400078408ff */
        /* <DEDUP_REMOVED lines=10> */
.L_x_1927:
[----:B------:R-:W-:Y:S02]  /*18ff0*/  IMAD R12, R12, c[0x0][0x408], RZ ;  /* 0x000102000c0c7a24 */ /* 0x000fe400078e02ff */
[----:B-1----:R-:W-:-:S04]  /*19000*/  IMAD.WIDE.U32 R4, R2, c[0x0][0x408], RZ ;  /* 0x0001020002047a25 */ /* 0x002fc800078e00ff */
[----:B------:R-:W-:-:S05]  /*19010*/  IMAD R2, R2, c[0x0][0x40c], R12 ;  /* 0x0001030002027a24 */ /* 0x000fca00078e020c */
[----:B------:R-:W-:Y:S02]  /*19020*/  IADD3 R3, R5, R2, RZ ;  /* 0x0000000205037210 */ /* 0x000fe40007ffe0ff */
[----:B------:R-:W-:Y:S02]  /*19030*/  MOV R2, R4 ;  /* 0x0000000400027202 */ /* 0x000fe40000000f00 */
[----:B------:R-:W-:-:S03]  /*19040*/  SHF.R.S32.HI R5, RZ, 0x1f, R0 ;  /* 0x0000001fff057819 */ /* 0x000fc60000011400 */
[----:B------:R-:W-:-:S04]  /*19050*/  IMAD.WIDE.U32 R2, R221, c[0x0][0x438], R2 ;  /* 0x00010e00dd027a25 */ /* 0x000fc800078e0002 */
[----:B------:R-:W-:Y:S02]  /*19060*/  IMAD R4, R5, c[0x0][0x440], RZ ;  /* 0x0001100005047a24 */ /* 0x000fe400078e02ff */
[----:B------:R-:W-:Y:S02]  /*19070*/  IMAD R3, R221, c[0x0][0x43c], R3 ;  /* 0x00010f00dd037a24 */ /* 0x000fe400078e0203 */
[----:B------:R-:W-:-:S04]  /*19080*/  @P3 IMAD.HI.U32 R5, R9, c[0x0][0x4ec], RZ ;  /* 0x00013b0009053a27 */ /* 0x000fc800078e00ff */
[C---:B------:R-:W-:Y:S02]  /*19090*/  IMAD R4, R0.reuse, c[0x0][0x444], R4 ;  /* 0x0001110000047a24 */ /* 0x040fe400078e0204 */
[----:B------:R-:W-:Y:S01]  /*190a0*/  IMAD.WIDE.U32 R2, R0, c[0x0][0x440], R2 ;  /* 0x0001100000027a25 */ /* 0x000fe200078e0002 */
[----:B------:R-:W-:Y:S02]  /*190b0*/  MOV R0, R9 ;  /* 0x0000000900007202 */ /* 0x000fe40000000f00 */
[----:B------:R-:W-:Y:S02]  /*190c0*/  @P3 SHF.R.U32.HI R0, RZ, c[0x0][0x4f0], R5 ;  /* 0x00013c00ff003a19 */ /* 0x000fe40000011605 */
[----:B------:R-:W-:Y:S02]  /*190d0*/  IADD3 R3, R3, R4, RZ ;  /* 0x0000000403037210 */ /* 0x000fe40007ffe0ff */
[----:B------:R-:W-:Y:S02]  /*190e0*/  SHF.R.S32.HI R5, RZ, 0x1f, R0 ;  /* 0x0000001fff057819 */ /* 0x000fe40000011400 */
[----:B------:R-:W-:Y:S01]  /*190f0*/  IADD3 R4, -R0, RZ, RZ ;  /* 0x000000ff00047210 */ /* 0x000fe20007ffe1ff */
[----:B------:R-:W-:-:S04]  /*19100*/  IMAD.WIDE.U32 R2, R231, c[0x0][0x448], R2 ;  /* 0x00011200e7027a25 */ /* 0x000fc800078e0002 */
        /* <DEDUP_REMOVED lines=15> */
.L_x_2001:
[----:B------:R-:W-:Y:S05]  /*19200*/  BRA.DIV ~URZ, `(.L_x_1942) ;  /* 0x00003b127f007947 */ /* 0x000fea000b800000 */
[----:B------:R3:W4:Y:S02]  /*19210*/  SHFL.IDX PT, R0, R16, RZ, 0x1c1f ;  /* 0x001c1fff10007589 */ /* 0x00072400000e0000 */
.L_x_2002:
[----:B------:R-:W-:Y:S01]  /*19220*/  IMAD R15, R36, c[0x0][0x4e8], RZ ;  /* 0x00013a00240f7a24 */ /* 0x000fe200078e02ff */
[----:B------:R-:W-:Y:S04]  /*19230*/  BSSY B0, `(.L_x_1943) ;  /* 0x0000085000007945 */ /* 0x000fe80003800000 */
[----:B------:R-:W-:-:S13]  /*19240*/  ISETP.GE.AND P0, PT, R8, R15, PT ;  /* 0x0000000f0800720c */ /* 0x000fda0003f06270 */
[----:B------:R-:W-:Y:S05]  /*19250*/  @P0 BRA `(.L_x_1944) ;  /* 0x0000082000000947 */ /* 0x000fea0003800000 */
[----:B------:R-:W5:Y:S04]  /*19260*/  LDL R21, [R1+0x7c] ;  /* 0x00007c0001157983 */ /* 0x000f680000100800 */
[----:B---3--:R-:W3:Y:S04]  /*19270*/  LDL R19, [R1+0x78] ;  /* 0x0000780001137983 */ /* 0x008ee80000100800 */
[----:B----4-:R-:W4:Y:S04]  /*19280*/  LDL R12, [R1+0x74] ;  /* 0x00007400010c7983 */ /* 0x010f280000100800 */
[----:B--2---:R-:W2:Y:S04]  /*19290*/  LDL R5, [R1+0x70] ;  /* 0x0000700001057983 */ /* 0x004ea80000100800 */
[----:B------:R-:W2:Y:S04]  /*192a0*/  LDL R20, [R1+0x90] ;  /* 0x0000900001147983 */ /* 0x000ea80000100800 */
[----:B------:R-:W2:Y:S04]  /*192b0*/  LDL R18, [R1+0x8c] ;  /* 0x00008c0001127983 */ /* 0x000ea80000100800 */
[----:B------:R-:W2:Y:S01]  /*192c0*/  LDL R13, [R1+0x88] ;  /* 0x00008800010d7983 */ /* 0x000ea20000100800 */
[----:B------:R-:W-:-:S02]  /*192d0*/  ISETP.GE.AND P4, PT, R252, c[0x0][0x3c8], PT ;  /* 0x0000f200fc007a0c */ /* 0x000fc40003f86270 */
[----:B-----5:R-:W-:Y:S02]  /*192e0*/  ISETP.GE.AND P2, PT, R21, c[0x0][0x3c8], PT ;  /* 0x0000f20015007a0c */ /* 0x020fe40003f46270 */
[----:B---3--:R-:W-:Y:S02]  /*192f0*/  ISETP.GE.AND P1, PT, R19, c[0x0][0x3c8], PT ;  /* 0x0000f20013007a0c */ /* 0x008fe40003f26270 */
[----:B----4-:R-:W-:Y:S02]  /*19300*/  ISETP.GE.AND P0, PT, R12, c[0x0][0x3c8], PT ;  /* 0x0000f2000c007a0c */ /* 0x010fe40003f06270 */
[----:B--2---:R-:W-:-:S07]  /*19310*/  ISETP.GE.AND P5, PT, R5, c[0x0][0x3c8], PT ;  /* 0x0000f20005007a0c */ /* 0x004fce0003fa6270 */
[----:B------:R-:W-:Y:S02]  /*19320*/  @!P2 IMAD.MOV.U32 R8, RZ, RZ, R0 ;  /* 0x000000ffff08a224 */ /* 0x000fe400078e0000 */
[----:B------:R-:W-:Y:S01]  /*19330*/  @!P2 IMAD.MOV.U32 R9, RZ, RZ, R4 ;  /* 0x000000ffff09a224 */ /* 0x000fe200078e0004 */
[----:B------:R-:W-:-:S03]  /*19340*/  @!P1 LEA R6, P3, R19, R0, 0x2 ;  /* 0x0000000013069211 */ /* 0x000fc600078610ff */
[----:B------:R-:W-:Y:S01]  /*19350*/  @!P2 IMAD.WIDE R8, R21, 0x4, R8 ;  /* 0x000000041508a825 */ /* 0x000fe200078e0208 */
[C---:B------:R-:W-:Y:S02]  /*19360*/  @!P0 LEA R2, P6, R12.reuse, R0, 0x2 ;  /* 0x000000000c028211 */ /* 0x040fe400078c10ff */
[-C--:B------:R-:W-:Y:S02]  /*19370*/  @!P1 LEA.HI.X R7, R19, R4.reuse, R20, 0x2, P3 ;  /* 0x0000000413079211 */ /* 0x080fe400018f1414 */
[----:B------:R-:W-:Y:S01]  /*19380*/  @!P0 LEA.HI.X R3, R12, R4, R18, 0x2, P6 ;  /* 0x000000040c038211 */ /* 0x000fe200030f1412 */
[----:B------:R2:W-:Y:S04]  /*19390*/  @!P2 ST.E.64 [R8.64], R128 ;  /* 0x000000800800a985 */ /* 0x0005e8000c101b0e */
[----:B------:R3:W-:Y:S04]  /*193a0*/  @!P1 ST.E.64 [R6.64], R108 ;  /* 0x0000006c06009985 */ /* 0x0007e8000c101b0e */
[----:B------:R4:W-:Y:S01]  /*193b0*/  @!P0 ST.E.64 [R2.64], R124 ;  /* 0x0000007c02008985 */ /* 0x0009e2000c101b0e */
[----:B------:R-:W-:-:S02]  /*193c0*/  ISETP.GE.AND P3, PT, R251, c[0x0][0x3c8], PT ;  /* 0x0000f200fb007a0c */ /* 0x000fc40003f66270 */
[----:B------:R-:W-:Y:S02]  /*193d0*/  SHF.R.S32.HI R12, RZ, 0x1f, R252 ;  /* 0x0000001fff0c7819 */ /* 0x000fe400000114fc */
[----:B------:R-:W-:Y:S02]  /*193e0*/  ISETP.GE.AND P2, PT, R233, c[0x0][0x3c8], PT ;  /* 0x0000f200e9007a0c */ /* 0x000fe40003f46270 */
[----:B--2---:R-:W-:-:S04]  /*193f0*/  @!P5 LEA R8, P0, R5, R0, 0x2 ;  /* 0x000000000508d211 */ /* 0x004fc800078010ff */
[----:B------:R-:W-:-:S05]  /*19400*/  @!P5 LEA.HI.X R9, R5, R4, R13, 0x2, P0 ;  /* 0x000000040509d211 */ /* 0x000fca00000f140d */
[----:B------:R2:W-:Y:S01]  /*19410*/  @!P5 ST.E.64 [R8.64], R116 ;  /* 0x000000740800d985 */ /* 0x0005e2000c101b0e */
[----:B------:R-:W-:Y:S02]  /*19420*/  ISETP.GE.AND P5, PT, R250, c[0x0][0x3c8], PT ;  /* 0x0000f200fa007a0c */ /* 0x000fe40003fa6270 */
[C---:B---3--:R-:W-:Y:S02]  /*19430*/  @!P4 LEA R6, P1, R252.reuse, R0, 0x2 ;  /* 0x00000000fc06c211 */ /* 0x048fe400078210ff */
[----:B------:R-:W-:Y:S02]  /*19440*/  SHF.R.S32.HI R5, RZ, 0x1f, R251 ;  /* 0x0000001fff057819 */ /* 0x000fe400000114fb */
[----:B------:R-:W-:Y:S02]  /*19450*/  @!P4 LEA.HI.X R7, R252, R4, R12, 0x2, P1 ;  /* 0x00000004fc07c211 */ /* 0x000fe400008f140c */
[----:B----4-:R-:W-:Y:S02]  /*19460*/  @!P3 LEA R2, P0, R251, R0, 0x2 ;  /* 0x00000000fb02b211 */ /* 0x010fe400078010ff */
[----:B------:R-:W-:Y:S01]  /*19470*/  ISETP.GE.AND P6, PT, R249, c[0x0][0x3c8], PT ;  /* 0x0000f200f9007a0c */ /* 0x000fe20003fc6270 */
[----:B------:R3:W-:Y:S01]  /*19480*/  @!P4 ST.E.64 [R6.64], R120 ;  /* 0x000000780600c985 */ /* 0x0007e2000c101b0e */
[----:B------:R-:W-:-:S02]  /*19490*/  @!P3 LEA.HI.X R3, R251, R4, R5, 0x2, P0 ;  /* 0x00000004fb03b211 */ /* 0x000fc400000f1405 */
[----:B------:R-:W-:Y:S02]  /*194a0*/  SHF.R.S32.HI R12, RZ, 0x1f, R250 ;  /* 0x0000001fff0c7819 */ /* 0x000fe400000114fa */
[----:B------:R-:W-:Y:S01]  /*194b0*/  SHF.R.S32.HI R5, RZ, 0x1f, R233 ;  /* 0x0000001fff057819 */ /* 0x000fe200000114e9 */
[----:B------:R4:W-:Y:S01]  /*194c0*/  @!P3 ST.E.64 [R2.64], R112 ;  /* 0x000000700200b985 */ /* 0x0009e2000c101b0e */
[----:B------:R-:W-:Y:S02]  /*194d0*/  ISETP.GE.AND P3, PT, R248, c[0x0][0x3c8], PT ;  /* 0x0000f200f8007a0c */ /* 0x000fe40003f66270 */
[-C--:B--2---:R-:W-:Y:S02]  /*194e0*/  @!P2 LEA R8, P1, R233, R0.reuse, 0x2 ;  /* 0x00000000e908a211 */ /* 0x084fe400078210ff */
[----:B---3--:R-:W-:-:S04]  /*194f0*/  @!P5 LEA R6, P0, R250, R0, 0x2 ;  /* 0x00000000fa06d211 */ /* 0x008fc800078010ff */
[-C--:B------:R-:W-:Y:S02]  /*19500*/  @!P5 LEA.HI.X R7, R250, R4.reuse, R12, 0x2, P0 ;  /* 0x00000004fa07d211 */ /* 0x080fe400000f140c */
[C---:B------:R-:W-:Y:S02]  /*19510*/  ISETP.GE.AND P0, PT, R233.reuse, c[0x0][0x3c8], PT ;  /* 0x0000f200e9007a0c */ /* 0x040fe40003f06270 */
[----:B------:R-:W-:Y:S02]  /*19520*/  @!P2 LEA.HI.X R9, R233, R4, R5, 0x2, P1 ;  /* 0x00000004e909a211 */ /* 0x000fe400008f1405 */
[----:B----4-:R-:W-:Y:S02]  /*19530*/  @!P6 LEA R2, P4, R249, R0, 0x2 ;  /* 0x00000000f902e211 */ /* 0x010fe400078810ff */
[----:B------:R-:W-:Y:S02]  /*19540*/  ISETP.GE.AND P2, PT, R247, c[0x0][0x3c8], PT ;  /* 0x0000f200f7007a0c */ /* 0x000fe40003f46270 */
[----:B------:R-:W-:-:S04]  /*19550*/  SHF.R.S32.HI R5, RZ, 0x1f, R249 ;  /* 0x0000001fff057819 */ /* 0x000fc800000114f9 */
[----:B------:R-:W-:Y:S01]  /*19560*/  @!P6 LEA.HI.X R3, R249, R4, R5, 0x2, P4 ;  /* 0x00000004f903e211 */ /* 0x000fe200020f1405 */
[----:B------:R2:W-:Y:S01]  /*19570*/  @!P0 ST.E.64 [R8.64], R136 ;  /* 0x0000008808008985 */ /* 0x0005e2000c101b0e */
[----:B------:R-:W-:Y:S02]  /*19580*/  ISETP.GE.AND P1, PT, R246, c[0x0][0x3c8], PT ;  /* 0x0000f200f6007a0c */ /* 0x000fe40003f26270 */
[----:B------:R-:W-:Y:S01]  /*19590*/  SHF.R.S32.HI R5, RZ, 0x1f, R248 ;  /* 0x0000001fff057819 */ /* 0x000fe200000114f8 */
[----:B------:R3:W-:Y:S04]  /*195a0*/  @!P5 ST.E.64 [R6.64], R132 ;  /* 0x000000840600d985 */ /* 0x0007e8000c101b0e */
[----:B------:R4:W-:Y:S01]  /*195b0*/  @!P6 ST.E.64 [R2.64], R40 ;  /* 0x000000280200e985 */ /* 0x0009e2000c101b0e */
[----:B------:R-:W-:-:S02]  /*195c0*/  ISETP.GE.AND P6, PT, R245, c[0x0][0x3c8], PT ;  /* 0x0000f200f5007a0c */ /* 0x000fc40003fc6270 */
[----:B------:R-:W-:Y:S02]  /*195d0*/  SHF.R.S32.HI R12, RZ, 0x1f, R247 ;  /* 0x0000001fff0c7819 */ /* 0x000fe400000114f7 */
[CC--:B--2---:R-:W-:Y:S02]  /*195e0*/  @!P3 LEA R8, P0, R248.reuse, R0.reuse, 0x2 ;  /* 0x00000000f808b211 */ /* 0x0c4fe400078010ff */
[C---:B---3--:R-:W-:Y:S02]  /*195f0*/  @!P2 LEA R6, P4, R247.reuse, R0, 0x2 ;  /* 0x00000000f706a211 */ /* 0x048fe400078810ff */
[-C--:B------:R-:W-:Y:S02]  /*19600*/  @!P3 LEA.HI.X R9, R248, R4.reuse, R5, 0x2, P0 ;  /* 0x00000004f809b211 */ /* 0x080fe400000f1405 */
[----:B------:R-:W-:-:S03]  /*19610*/  @!P2 LEA.HI.X R7, R247, R4, R12, 0x2, P4 ;  /* 0x00000004f707a211 */ /* 0x000fc600020f140c */
[----:B------:R-:W-:Y:S01]  /*19620*/  @!P3 ST.E.64 [R8.64], R44 ;  /* 0x0000002c0800b985 */ /* 0x000fe2000c101b0e */
[----:B------:R-:W-:Y:S02]  /*19630*/  ISETP.GE.AND P3, PT, R232, c[0x0][0x3c8], PT ;  /* 0x0000f200e8007a0c */ /* 0x000fe40003f66270 */
[----:B------:R-:W-:Y:S02]  /*19640*/  SHF.R.S32.HI R5, RZ, 0x1f, R246 ;  /* 0x0000001fff057819 */ /* 0x000fe400000114f6 */
[C---:B----4-:R-:W-:Y:S01]  /*19650*/  @!P1 LEA R2, P0, R246.reuse, R0, 0x2 ;  /* 0x00000000f6029211 */ /* 0x050fe200078010ff */
[----:B------:R2:W-:Y:S01]  /*19660*/  @!P2 ST.E.64 [R6.64], R48 ;  /* 0x000000300600a985 */ /* 0x0005e2000c101b0e */
[----:B------:R-:W-:Y:S02]  /*19670*/  SHF.R.S32.HI R12, RZ, 0x1f, R245 ;  /* 0x0000001fff0c7819 */ /* 0x000fe400000114f5 */
[----:B------:R-:W-:Y:S02]  /*19680*/  @!P1 LEA.HI.X R3, R246, R4, R5, 0x2, P0 ;  /* 0x00000004f6039211 */ /* 0x000fe400000f1405 */
[----:B------:R-:W-:-:S03]  /*19690*/  SHF.R.S32.HI R5, RZ, 0x1f, R232 ;  /* 0x0000001fff057819 */ /* 0x000fc600000114e8 */
[----:B------:R3:W-:Y:S01]  /*196a0*/  @!P1 ST.E.64 [R2.64], R52 ;  /* 0x0000003402009985 */ /* 0x0007e2000c101b0e */
[----:B------:R-:W-:Y:S02]  /*196b0*/  ISETP.GE.AND P1, PT, R242, c[0x0][0x3c8], PT ;  /* 0x0000f200f2007a0c */ /* 0x000fe40003f26270 */
[----:B------:R-:W-:Y:S02]  /*196c0*/  ISETP.GE.AND P5, PT, R244, c[0x0][0x3c8], PT ;  /* 0x0000f200f4007a0c */ /* 0x000fe40003fa6270 */
[----:B--2---:R-:W-:-:S04]  /*196d0*/  @!P6 LEA R6, P4, R245, R0, 0x2 ;  /* 0x00000000f506e211 */ /* 0x004fc800078810ff */
[----:B------:R-:W-:Y:S02]  /*196e0*/  @!P6 LEA.HI.X R7, R245, R4, R12, 0x2, P4 ;  /* 0x00000004f507e211 */ /* 0x000fe400020f140c */
[C---:B------:R-:W-:Y:S02]  /*196f0*/  ISETP.GE.AND P4, PT, R232.reuse, c[0x0][0x3c8], PT ;  /* 0x0000f200e8007a0c */ /* 0x040fe40003f86270 */
[----:B------:R-:W-:-:S04]  /*19700*/  @!P3 LEA R8, P0, R232, R0, 0x2 ;  /* 0x00000000e808b211 */ /* 0x000fc800078010ff */
[----:B------:R-:W-:Y:S02]  /*19710*/  @!P3 LEA.HI.X R9, R232, R4, R5, 0x2, P0 ;  /* 0x00000004e809b211 */ /* 0x000fe400000f1405 */
[----:B------:R-:W-:-:S05]  /*19720*/  ISETP.GE.AND P2, PT, R243, c[0x0][0x3c8], PT ;  /* 0x0000f200f3007a0c */ /* 0x000fca0003f46270 */
[----:B------:R-:W-:Y:S04]  /*19730*/  @!P4 ST.E.64 [R8.64], R56 ;  /* 0x000000380800c985 */ /* 0x000fe8000c101b0e */
[----:B------:R2:W-:Y:S01]  /*19740*/  @!P6 ST.E.64 [R6.64], R60 ;  /* 0x0000003c0600e985 */ /* 0x0005e2000c101b0e */
[C---:B---3--:R-:W-:Y:S02]  /*19750*/  @!P5 LEA R2, P3, R244.reuse, R0, 0x2 ;  /* 0x00000000f402d211 */ /* 0x048fe400078610ff */
[----:B------:R-:W-:Y:S02]  /*19760*/  SHF.R.S32.HI R5, RZ, 0x1f, R244 ;  /* 0x0000001fff057819 */ /* 0x000fe400000114f4 */
[----:B------:R-:W-:Y:S02]  /*19770*/  ISETP.GE.AND P0, PT, R241, c[0x0][0x3c8], PT ;  /* 0x0000f200f1007a0c */ /* 0x000fe40003f06270 */
[----:B------:R-:W-:-:S02]  /*19780*/  @!P5 LEA.HI.X R3, R244, R4, R5, 0x2, P3 ;  /* 0x00000004f403d211 */ /* 0x000fc400018f1405 */
[----:B------:R-:W-:-:S03]  /*19790*/  SHF.R.S32.HI R5, RZ, 0x1f, R243 ;  /* 0x0000001fff057819 */ /* 0x000fc600000114f3 */
[----:B------:R3:W-:Y:S01]  /*197a0*/  @!P5 ST.E.64 [R2.64], R64 ;  /* 0x000000400200d985 */ /* 0x0007e2000c101b0e */
[----:B------:R-:W-:Y:S02]  /*197b0*/  ISETP.GE.AND P5, PT, R240, c[0x0][0x3c8], PT ;  /* 0x0000f200f0007a0c */ /* 0x000fe40003fa6270 */
[-C--:B--2---:R-:W-:Y:S02]  /*197c0*/  @!P1 LEA R6, P4, R242, R0.reuse, 0x2 ;  /* 0x00000000f2069211 */ /* 0x084fe400078810ff */
[C---:B------:R-:W-:Y:S02]  /*197d0*/  @!P2 LEA R8, P3, R243.reuse, R0, 0x2 ;  /* 0x00000000f308a211 */ /* 0x040fe400078610ff */
[----:B------:R-:W-:Y:S02]  /*197e0*/  SHF.R.S32.HI R12, RZ, 0x1f, R242 ;  /* 0x0000001fff0c7819 */ /* 0x000fe400000114f2 */
[----:B------:R-:W-:Y:S02]  /*197f0*/  @!P2 LEA.HI.X R9, R243, R4, R5, 0x2, P3 ;  /* 0x00000004f309a211 */ /* 0x000fe400018f1405 */
[----:B------:R-:W-:-:S05]  /*19800*/  SHF.R.S32.HI R5, RZ, 0x1f, R241 ;  /* 0x0000001fff057819 */ /* 0x000fca00000114f1 */
[----:B---3--:R-:W-:Y:S02]  /*19810*/  P2R R3, PR, RZ, 0x10 ;  /* 0x00000010ff037803 */ /* 0x008fe40000000000 */
[----:B------:R-:W-:Y:S02]  /*19820*/  @!P0 LEA R2, P6, R241, R0, 0x2 ;  /* 0x00000000f1028211 */ /* 0x000fe400078c10ff */
[----:B------:R-:W-:Y:S02]  /*19830*/  ISETP.NE.AND P3, PT, R3, RZ, PT ;  /* 0x000000ff0300720c */ /* 0x000fe40003f65270 */
[-C--:B------:R-:W-:Y:S02]  /*19840*/  @!P0 LEA.HI.X R3, R241, R4.reuse, R5, 0x2, P6 ;  /* 0x00000004f1038211 */ /* 0x080fe400030f1405 */
[----:B------:R-:W-:Y:S01]  /*19850*/  @!P1 LEA.HI.X R7, R242, R4, R12, 0x2, P3 ;  /* 0x00000004f2079211 */ /* 0x000fe200018f140c */
[----:B------:R-:W-:Y:S01]  /*19860*/  @!P2 ST.E.64 [R8.64], R68 ;  /* 0x000000440800a985 */ /* 0x000fe2000c101b0e */
[----:B------:R-:W-:-:S03]  /*19870*/  ISETP.GE.AND P3, PT, R238, c[0x0][0x3c8], PT ;  /* 0x0000f200ee007a0c */ /* 0x000fc60003f66270 */
[----:B------:R2:W-:Y:S01]  /*19880*/  @!P1 ST.E.64 [R6.64], R72 ;  /* 0x0000004806009985 */ /* 0x0005e2000c101b0e */
[----:B------:R-:W-:Y:S02]  /*19890*/  ISETP.GE.AND P4, PT, R239, c[0x0][0x3c8], PT ;  /* 0x0000f200ef007a0c */ /* 0x000fe40003f86270 */
[----:B------:R-:W-:Y:S01]  /*198a0*/  SHF.R.S32.HI R12, RZ, 0x1f, R240 ;  /* 0x0000001fff0c7819 */ /* 0x000fe200000114f0 */
[----:B------:R3:W-:Y:S01]  /*198b0*/  @!P0 ST.E.64 [R2.64], R76 ;  /* 0x0000004c02008985 */ /* 0x0007e2000c101b0e */
[----:B------:R-:W-:Y:S02]  /*198c0*/  SHF.R.S32.HI R5, RZ, 0x1f, R239 ;  /* 0x0000001fff057819 */ /* 0x000fe400000114ef */
[----:B------:R-:W-:Y:S02]  /*198d0*/  ISETP.GE.AND P2, PT, R237, c[0x0][0x3c8], PT ;  /* 0x0000f200ed007a0c */ /* 0x000fe40003f46270 */
[----:B------:R-:W-:Y:S02]  /*198e0*/  ISETP.GE.AND P1, PT, R236, c[0x0][0x3c8], PT ;  /* 0x0000f200ec007a0c */ /* 0x000fe40003f26270 */
[----:B--2---:R-:W-:-:S04]  /*198f0*/  @!P5 LEA R6, P0, R240, R0, 0x2 ;  /* 0x00000000f006d211 */ /* 0x004fc800078010ff */
[----:B------:R-:W-:-:S05]  /*19900*/  @!P5 LEA.HI.X R7, R240, R4, R12, 0x2, P0 ;  /* 0x00000004f007d211 */ /* 0x000fca00000f140c */
[----:B------:R-:W-:Y:S01]  /*19910*/  @!P5 ST.E.64 [R6.64], R80 ;  /* 0x000000500600d985 */ /* 0x000fe2000c101b0e */
[-C--:B------:R-:W-:Y:S02]  /*19920*/  @!P3 LEA R12, P5, R238, R0.reuse, 0x2 ;  /* 0x00000000ee0cb211 */ /* 0x080fe400078a10ff */
[----:B---3--:R-:W-:Y:S02]  /*19930*/  @!P4 LEA R2, P6, R239, R0, 0x2 ;  /* 0x00000000ef02c211 */ /* 0x008fe400078c10ff */
[----:B------:R-:W-:Y:S02]  /*19940*/  ISETP.GE.AND P0, PT, R235, c[0x0][0x3c8], PT ;  /* 0x0000f200eb007a0c */ /* 0x000fe40003f06270 */
[----:B------:R-:W-:-:S05]  /*19950*/  @!P4 LEA.HI.X R3, R239, R4, R5, 0x2, P6 ;  /* 0x00000004ef03c211 */ /* 0x000fca00030f1405 */
[----:B------:R2:W-:Y:S01]  /*19960*/  @!P4 ST.E.64 [R2.64], R84 ;  /* 0x000000540200c985 */ /* 0x0005e2000c101b0e */
[----:B------:R-:W-:Y:S02]  /*19970*/  SHF.R.S32.HI R5, RZ, 0x1f, R238 ;  /* 0x0000001fff057819 */ /* 0x000fe400000114ee */
[C---:B------:R-:W-:Y:S02]  /*19980*/  @!P2 LEA R8, P6, R237.reuse, R0, 0x2 ;  /* 0x00000000ed08a211 */ /* 0x040fe400078c10ff */
[----:B------:R-:W-:Y:S02]  /*19990*/  SHF.R.S32.HI R19, RZ, 0x1f, R237 ;  /* 0x0000001fff137819 */ /* 0x000fe400000114ed */
[----:B------:R-:W-:Y:S02]  /*199a0*/  SHF.R.S32.HI R18, RZ, 0x1f, R236 ;  /* 0x0000001fff127819 */ /* 0x000fe400000114ec */
[----:B------:R-:W-:Y:S02]  /*199b0*/  @!P2 LEA.HI.X R9, R237, R4, R19, 0x2, P6 ;  /* 0x00000004ed09a211 */ /* 0x000fe400030f1413 */
[----:B--2---:R-:W-:-:S04]  /*199c0*/  P2R R2, PR, RZ, 0x20 ;  /* 0x00000020ff027803 */ /* 0x004fc80000000000 */
[----:B------:R-:W-:Y:S02]  /*199d0*/  ISETP.NE.AND P4, PT, R2, RZ, PT ;  /* 0x000000ff0200720c */ /* 0x000fe40003f85270 */
[----:B------:R-:W-:Y:S02]  /*199e0*/  @!P1 LEA R6, P5, R236, R0, 0x2 ;  /* 0x00000000ec069211 */ /* 0x000fe400078a10ff */
[----:B------:R-:W-:Y:S02]  /*199f0*/  @!P3 LEA.HI.X R13, R238, R4, R5, 0x2, P4 ;  /* 0x00000004ee0db211 */ /* 0x000fe400020f1405 */
[----:B------:R-:W-:Y:S02]  /*19a00*/  SHF.R.S32.HI R5, RZ, 0x1f, R235 ;  /* 0x0000001fff057819 */ /* 0x000fe400000114eb */
[----:B------:R-:W-:Y:S02]  /*19a10*/  @!P0 LEA R2, P4, R235, R0, 0x2 ;  /* 0x00000000eb028211 */ /* 0x000fe400078810ff */
[----:B------:R-:W-:-:S02]  /*19a20*/  @!P1 LEA.HI.X R7, R236, R4, R18, 0x2, P5 ;  /* 0x00000004ec079211 */ /* 0x000fc400028f1412 */
[----:B------:R-:W-:Y:S01]  /*19a30*/  @!P0 LEA.HI.X R3, R235, R4, R5, 0x2, P4 ;  /* 0x00000004eb038211 */ /* 0x000fe200020f1405 */
[----:B------:R2:W-:Y:S04]  /*19a40*/  @!P3 ST.E.64 [R12.64], R88 ;  /* 0x000000580c00b985 */ /* 0x0005e8000c101b0e */
[----:B------:R2:W-:Y:S04]  /*19a50*/  @!P2 ST.E.64 [R8.64], R92 ;  /* 0x0000005c0800a985 */ /* 0x0005e8000c101b0e */
[----:B------:R2:W-:Y:S04]  /*19a60*/  @!P1 ST.E.64 [R6.64], R96 ;  /* 0x0000006006009985 */ /* 0x0005e8000c101b0e */
[----:B------:R2:W-:Y:S02]  /*19a70*/  @!P0 ST.E.64 [R2.64], R100 ;  /* 0x0000006402008985 */ /* 0x0005e4000c101b0e */
.L_x_1944:
[----:B------:R-:W-:Y:S05]  /*19a80*/  BSYNC B0 ;  /* 0x0000000000007941 */ /* 0x000fea0003800000 */
.L_x_1943:
[----:B------:R-:W-:Y:S05]  /*19a90*/  BRA.DIV ~URZ, `(.L_x_1945) ;  /* 0x000033027f007947 */ /* 0x000fea000b800000 */
[----:B--2---:R2:W1:Y:S04]  /*19aa0*/  SHFL.IDX PT, R4, R14, 0x1, 0x1c1f ;  /* 0x003c1f000e047f89 */ /* 0x00446800000e0000 */
[----:B----4-:R2:W4:Y:S02]  /*19ab0*/  SHFL.IDX PT, R0, R16, 0x1, 0x1c1f ;  /* 0x003c1f0010007f89 */ /* 0x01052400000e0000 */
.L_x_2003:
[----:B------:R-:W-:-:S13]  /*19ac0*/  ISETP.GE.AND P0, PT, R17, R15, PT ;  /* 0x0000000f1100720c */ /* 0x000fda0003f06270 */
[----:B------:R-:W-:Y:S05]  /*19ad0*/  @P0 BRA `(.L_x_1940) ;  /* 0x0000146000000947 */ /* 0x000fea0003800000 */
[----:B--23--:R-:W2:Y:S04]  /*19ae0*/  LDL R16, [R1+0x7c] ;  /* 0x00007c0001107983 */ /* 0x00cea80000100800 */
[----:B------:R-:W3:Y:S04]  /*19af0*/  LDL R12, [R1+0x70] ;  /* 0x00007000010c7983 */ /* 0x000ee80000100800 */
[----:B------:R-:W5:Y:S04]  /*19b00*/  LDL R8, [R1+0x78] ;  /* 0x0000780001087983 */ /* 0x000f680000100800 */
[----:B----4-:R-:W4:Y:S04]  /*19b10*/  LDL R5, [R1+0x74] ;  /* 0x0000740001057983 */ /* 0x010f280000100800 */
[----:B------:R-:W4:Y:S04]  /*19b20*/  LDL R9, [R1+0x90] ;  /* 0x0000900001097983 */ /* 0x000f280000100800 */
[----:B-1----:R-:W4:Y:S04]  /*19b30*/  LDL R14, [R1+0x8c] ;  /* 0x00008c00010e7983 */ /* 0x002f280000100800 */
[----:B------:R-:W4:Y:S01]  /*19b40*/  LDL R13, [R1+0x88] ;  /* 0x00008800010d7983 */ /* 0x000f220000100800 */
[----:B------:R-:W-:-:S02]  /*19b50*/  ISETP.GE.AND P0, PT, R252, c[0x0][0x3c8], PT ;  /* 0x0000f200fc007a0c */ /* 0x000fc40003f06270 */
[----:B------:R-:W-:Y:S02]  /*19b60*/  SHF.R.S32.HI R15, RZ, 0x1f, R238 ;  /* 0x0000001fff0f7819 */ /* 0x000fe400000114ee */
[----:B--2---:R-:W-:Y:S02]  /*19b70*/  ISETP.GE.AND P4, PT, R16, c[0x0][0x3c8], PT ;  /* 0x0000f20010007a0c */ /* 0x004fe40003f86270 */
[----:B---3--:R-:W-:Y:S02]  /*19b80*/  ISETP.GE.AND P1, PT, R12, c[0x0][0x3c8], PT ;  /* 0x0000f2000c007a0c */ /* 0x008fe40003f26270 */
[----:B-----5:R-:W-:-:S09]  /*19b90*/  ISETP.GE.AND P3, PT, R8, c[0x0][0x3c8], PT ;  /* 0x0000f20008007a0c */ /* 0x020fd20003f66270 */
[----:B------:R-:W-:Y:S02]  /*19ba0*/  @!P4 IMAD.MOV.U32 R6, RZ, RZ, R0 ;  /* 0x000000ffff06c224 */ /* 0x000fe400078e0000 */
[----:B------:R-:W-:-:S04]  /*19bb0*/  @!P4 IMAD.MOV.U32 R7, RZ, RZ, R4 ;  /* 0x000000ffff07c224 */ /* 0x000fc800078e0004 */
[----:B------:R-:W-:Y:S01]  /*19bc0*/  @!P4 IMAD.WIDE R6, R16, 0x4, R6 ;  /* 0x000000041006c825 */ /* 0x000fe200078e0206 */
[----:B----4-:R-:W-:-:S04]  /*19bd0*/  ISETP.GE.AND P2, PT, R5, c[0x0][0x3c8], PT ;  /* 0x0000f20005007a0c */ /* 0x010fc80003f46270 */
[----:B------:R1:W-:Y:S01]  /*19be0*/  @!P4 ST.E.64 [R6.64], R130 ;  /* 0x000000820600c985 */ /* 0x0003e2000c101b0e */
[----:B------:R-:W-:-:S04]  /*19bf0*/  @!P3 LEA R2, P5, R8, R0, 0x2 ;  /* 0x000000000802b211 */ /* 0x000fc800078a10ff */
[----:B------:R-:W-:-:S05]  /*19c00*/  @!P3 LEA.HI.X R3, R8, R4, R9, 0x2, P5 ;  /* 0x000000040803b211 */ /* 0x000fca00028f1409 */
[----:B------:R2:W-:Y:S01]  /*19c10*/  @!P3 ST.E.64 [R2.64], R110 ;  /* 0x0000006e0200b985 */ /* 0x0005e2000c101b0e */
[CC--:B------:R-:W-:Y:S02]  /*19c20*/  @!P2 LEA R8, P3, R5.reuse, R0.reuse, 0x2 ;  /* 0x000000000508a211 */ /* 0x0c0fe400078610ff */
[----:B-1----:R-:W-:Y:S02]  /*19c30*/  @!P1 LEA R6, P6, R12, R0, 0x2 ;  /* 0x000000000c069211 */ /* 0x002fe400078c10ff */
[----:B------:R-:W-:-:S11]  /*19c40*/  @!P2 LEA.HI.X R9, R5, R4, R14, 0x2, P3 ;  /* 0x000000040509a211 */ /* 0x000fd600018f140e */
[----:B--2---:R-:W-:-:S04]  /*19c50*/  P2R R2, PR, RZ, 0x40 ;  /* 0x00000040ff027803 */ /* 0x004fc80000000000 */
[----:B------:R-:W-:-:S04]  /*19c60*/  ISETP.NE.AND P3, PT, R2, RZ, PT ;  /* 0x000000ff0200720c */ /* 0x000fc80003f65270 */
[----:B------:R-:W-:Y:S02]  /*19c70*/  @!P1 LEA.HI.X R7, R12, R4, R13, 0x2, P3 ;  /* 0x000000040c079211 */ /* 0x000fe400018f140d */
[----:B------:R-:W-:Y:S02]  /*19c80*/  ISETP.GE.AND P3, PT, R250, c[0x0][0x3c8], PT ;  /* 0x0000f200fa007a0c */ /* 0x000fe40003f66270 */
[----:B------:R-:W-:Y:S02]  /*19c90*/  SHF.R.S32.HI R5, RZ, 0x1f, R252 ;  /* 0x0000001fff057819 */ /* 0x000fe400000114fc */
[C---:B------:R-:W-:Y:S01]  /*19ca0*/  @!P0 LEA R2, P6, R252.reuse, R0, 0x2 ;  /* 0x00000000fc028211 */ /* 0x040fe200078c10ff */
[----:B------:R-:W-:Y:S03]  /*19cb0*/  @!P2 ST.E.64 [R8.64], R126 ;  /* 0x0000007e0800a985 */ /* 0x000fe6000c101b0e */
[----:B------:R-:W-:Y:S01]  /*19cc0*/  @!P0 LEA.HI.X R3, R252, R4, R5, 0x2, P6 ;  /* 0x00000004fc038211 */ /* 0x000fe200030f1405 */
[----:B------:R-:W-:Y:S04]  /*19cd0*/  @!P1 ST.E.64 [R6.64], R118 ;  /* 0x0000007606009985 */ /* 0x000fe8000c101b0e */
[----:B------:R1:W-:Y:S01]  /*19ce0*/  @!P0 ST.E.64 [R2.64], R122 ;  /* 0x0000007a02008985 */ /* 0x0003e2000c101b0e */
[----:B------:R-:W-:-:S02]  /*19cf0*/  ISETP.GE.AND P5, PT, R251, c[0x0][0x3c8], PT ;  /* 0x0000f200fb007a0c */ /* 0x000fc40003fa6270 */
[----:B------:R-:W-:Y:S02]  /*19d00*/  ISETP.GE.AND P4, PT, R233, c[0x0][0x3c8], PT ;  /* 0x0000f200e9007a0c */ /* 0x000fe40003f86270 */
[----:B------:R-:W-:Y:S02]  /*19d10*/  SHF.R.S32.HI R5, RZ, 0x1f, R251 ;  /* 0x0000001fff057819 */ /* 0x000fe400000114fb */
[----:B------:R-:W-:Y:S02]  /*19d20*/  SHF.R.S32.HI R12, RZ, 0x1f, R233 ;  /* 0x0000001fff0c7819 */ /* 0x000fe400000114e9 */
[----:B-1----:R-:W-:-:S05]  /*19d30*/  @!P3 LEA R2, P1, R250, R0, 0x2 ;  /* 0x00000000fa02b211 */ /* 0x002fca00078210ff */
[-C--:B------:R-:W-:Y:S02]  /*19d40*/  @!P5 LEA R8, P0, R251, R0.reuse, 0x2 ;  /* 0x00000000fb08d211 */ /* 0x080fe400078010ff */
[----:B------:R-:W-:Y:S02]  /*19d50*/  @!P4 LEA R6, P6, R233, R0, 0x2 ;  /* 0x00000000e906c211 */ /* 0x000fe400078c10ff */
[----:B------:R-:W-:-:S04]  /*19d60*/  @!P5 LEA.HI.X R9, R251, R4, R5, 0x2, P0 ;  /* 0x00000004fb09d211 */ /* 0x000fc800000f1405 */
[----:B------:R-:W-:Y:S02]  /*19d70*/  P2R R3, PR, RZ, 0x2 ;  /* 0x00000002ff037803 */ /* 0x000fe40000000000 */
[----:B------:R-:W-:Y:S02]  /*19d80*/  ISETP.GE.AND P1, PT, R248, c[0x0][0x3c8], PT ;  /* 0x0000f200f8007a0c */ /* 0x000fe40003f26270 */
[----:B------:R-:W-:Y:S02]  /*19d90*/  @!P4 LEA.HI.X R7, R233, R4, R12, 0x2, P6 ;  /* 0x00000004e907c211 */ /* 0x000fe400030f140c */
[----:B------:R-:W-:Y:S02]  /*19da0*/  SHF.R.S32.HI R5, RZ, 0x1f, R250 ;  /* 0x0000001fff057819 */ /* 0x000fe400000114fa */
[----:B------:R-:W-:Y:S01]  /*19db0*/  ISETP.NE.AND P6, PT, R3, RZ, PT ;  /* 0x000000ff0300720c */ /* 0x000fe20003fc5270 */
[----:B------:R-:W-:Y:S01]  /*19dc0*/  @!P5 ST.E.64 [R8.64], R114 ;  /* 0x000000720800d985 */ /* 0x000fe2000c101b0e */
[----:B------:R-:W-:-:S02]  /*19dd0*/  ISETP.GE.AND P2, PT, R249, c[0x0][0x3c8], PT ;  /* 0x0000f200f9007a0c */ /* 0x000fc40003f46270 */
[----:B------:R-:W-:Y:S01]  /*19de0*/  @!P3 LEA.HI.X R3, R250, R4, R5, 0x2, P6 ;  /* 0x00000004fa03b211 */ /* 0x000fe200030f1405 */
[----:B------:R1:W-:Y:S01]  /*19df0*/  @!P4 ST.E.64 [R6.64], R138 ;  /* 0x0000008a0600c985 */ /* 0x0003e2000c101b0e */
[----:B------:R-:W-:Y:S02]  /*19e00*/  ISETP.GE.AND P0, PT, R247, c[0x0][0x3c8], PT ;  /* 0x0000f200f7007a0c */ /* 0x000fe40003f06270 */
[----:B------:R-:W-:Y:S01]  /*19e10*/  SHF.R.S32.HI R5, RZ, 0x1f, R249 ;  /* 0x0000001fff057819 */ /* 0x000fe200000114f9 */
[----:B------:R2:W-:Y:S01]  /*19e20*/  @!P3 ST.E.64 [R2.64], R134 ;  /* 0x000000860200b985 */ /* 0x0005e2000c101b0e */
[----:B------:R-:W-:Y:S02]  /*19e30*/  ISETP.GE.AND P4, PT, R232, c[0x0][0x3c8], PT ;  /* 0x0000f200e8007a0c */ /* 0x000fe40003f86270 */
[----:B------:R-:W-:Y:S02]  /*19e40*/  SHF.R.S32.HI R12, RZ, 0x1f, R248 ;  /* 0x0000001fff0c7819 */ /* 0x000fe400000114f8 */
[----:B-1----:R-:W-:-:S02]  /*19e50*/  @!P1 LEA R6, P6, R248, R0, 0x2 ;  /* 0x00000000f8069211 */ /* 0x002fc400078c10ff */
[----:B------:R-:W-:-:S04]  /*19e60*/  @!P2 LEA R8, P3, R249, R0, 0x2 ;  /* 0x00000000f908a211 */ /* 0x000fc800078610ff */
[----:B------:R-:W-:-:S07]  /*19e70*/  @!P2 LEA.HI.X R9, R249, R4, R5, 0x2, P3 ;  /* 0x00000004f909a211 */ /* 0x000fce00018f1405 */
[----:B--2---:R-:W-:-:S04]  /*19e80*/  P2R R2, PR, RZ, 0x40 ;  /* 0x00000040ff027803 */ /* 0x004fc80000000000 */
[----:B------:R-:W-:Y:S02]  /*19e90*/  ISETP.NE.AND P3, PT, R2, RZ, PT ;  /* 0x000000ff0200720c */ /* 0x000fe40003f65270 */
[----:B------:R-:W-:Y:S02]  /*19ea0*/  SHF.R.S32.HI R5, RZ, 0x1f, R247 ;  /* 0x0000001fff057819 */ /* 0x000fe400000114f7 */
[----:B------:R-:W-:Y:S02]  /*19eb0*/  @!P1 LEA.HI.X R7, R248, R4, R12, 0x2, P3 ;  /* 0x00000004f8079211 */ /* 0x000fe400018f140c */
[C---:B------:R-:W-:Y:S01]  /*19ec0*/  @!P0 LEA R2, P6, R247.reuse, R0, 0x2 ;  /* 0x00000000f7028211 */ /* 0x040fe200078c10ff */
[----:B------:R-:W-:Y:S01]  /*19ed0*/  @!P2 ST.E.64 [R8.64], R42 ;  /* 0x0000002a0800a985 */ /* 0x000fe2000c101b0e */
[----:B------:R-:W-:Y:S02]  /*19ee0*/  ISETP.GE.AND P5, PT, R246, c[0x0][0x3c8], PT ;  /* 0x0000f200f6007a0c */ /* 0x000fe40003fa6270 */
[----:B------:R-:W-:Y:S01]  /*19ef0*/  @!P0 LEA.HI.X R3, R247, R4, R5, 0x2, P6 ;  /* 0x00000004f7038211 */ /* 0x000fe200030f1405 */
[----:B------:R1:W-:Y:S01]  /*19f00*/  @!P1 ST.E.64 [R6.64], R46 ;  /* 0x0000002e06009985 */ /* 0x0003e2000c101b0e */
[----:B------:R-:W-:-:S03]  /*19f10*/  SHF.R.S32.HI R5, RZ, 0x1f, R246 ;  /* 0x0000001fff057819 */ /* 0x000fc600000114f6 */
[----:B------:R2:W-:Y:S01]  /*19f20*/  @!P0 ST.E.64 [R2.64], R50 ;  /* 0x0000003202008985 */ /* 0x0005e2000c101b0e */
[----:B------:R-:W-:Y:S02]  /*19f30*/  ISETP.GE.AND P1, PT, R243, c[0x0][0x3c8], PT ;  /* 0x0000f200f3007a0c */ /* 0x000fe40003f26270 */
[----:B------:R-:W-:Y:S02]  /*19f40*/  ISETP.GE.AND P3, PT, R245, c[0x0][0x3c8], PT ;  /* 0x0000f200f5007a0c */ /* 0x000fe40003f66270 */
[----:B------:R-:W-:Y:S02]  /*19f50*/  SHF.R.S32.HI R12, RZ, 0x1f, R232 ;  /* 0x0000001fff0c7819 */ /* 0x000fe400000114e8 */
[-C--:B-1----:R-:W-:Y:S02]  /*19f60*/  @!P4 LEA R6, P6, R232, R0.reuse, 0x2 ;  /* 0x00000000e806c211 */ /* 0x082fe400078c10ff */
[----:B------:R-:W-:-:S04]  /*19f70*/  @!P5 LEA R8, P0, R246, R0, 0x2 ;  /* 0x00000000f608d211 */ /* 0x000fc800078010ff */
[----:B------:R-:W-:-:S07]  /*19f80*/  @!P5 LEA.HI.X R9, R246, R4, R5, 0x2, P0 ;  /* 0x00000004f609d211 */ /* 0x000fce00000f1405 */
[----:B--2---:R-:W-:-:S04]  /*19f90*/  P2R R2, PR, RZ, 0x40 ;  /* 0x00000040ff027803 */ /* 0x004fc80000000000 */
[----:B------:R-:W-:-:S04]  /*19fa0*/  ISETP.NE.AND P0, PT, R2, RZ, PT ;  /* 0x000000ff0200720c */ /* 0x000fc80003f05270 */
[----:B------:R-:W-:Y:S01]  /*19fb0*/  @!P4 LEA.HI.X R7, R232, R4, R12, 0x2, P0 ;  /* 0x00000004e807c211 */ /* 0x000fe200000f140c */
[----:B------:R-:W-:Y:S01]  /*19fc0*/  @!P5 ST.E.64 [R8.64], R54 ;  /* 0x000000360800d985 */ /* 0x000fe2000c101b0e */
[----:B------:R-:W-:-:S03]  /*19fd0*/  ISETP.GE.AND P2, PT, R244, c[0x0][0x3c8], PT ;  /* 0x0000f200f4007a0c */ /* 0x000fc60003f46270 */
[----:B------:R1:W-:Y:S01]  /*19fe0*/  @!P4 ST.E.64 [R6.64], R58 ;  /* 0x0000003a0600c985 */ /* 0x0003e2000c101b0e */
[----:B------:R-:W-:Y:S02]  /*19ff0*/  SHF.R.S32.HI R5, RZ, 0x1f, R245 ;  /* 0x0000001fff057819 */ /* 0x000fe400000114f5 */
[C---:B------:R-:W-:Y:S02]  /*1a000*/  @!P3 LEA R2, P6, R245.reuse, R0, 0x2 ;  /* 0x00000000f502b211 */ /* 0x040fe400078c10ff */
[----:B------:R-:W-:Y:S02]  /*1a010*/  ISETP.GE.AND P0, PT, R242, c[0x0][0x3c8], PT ;  /* 0x0000f200f2007a0c */ /* 0x000fe40003f06270 */
[----:B------:R-:W-:Y:S02]  /*1a020*/  @!P3 LEA.HI.X R3, R245, R4, R5, 0x2, P6 ;  /* 0x00000004f503b211 */ /* 0x000fe400030f1405 */
[----:B------:R-:W-:-:S03]  /*1a030*/  SHF.R.S32.HI R5, RZ, 0x1f, R244 ;  /* 0x0000001fff057819 */ /* 0x000fc600000114f4 */
[----:B------:R2:W-:Y:S01]  /*1a040*/  @!P3 ST.E.64 [R2.64], R62 ;  /* 0x0000003e0200b985 */ /* 0x0005e2000c101b0e */
[----:B------:R-:W-:Y:S02]  /*1a050*/  ISETP.GE.AND P5, PT, R241, c[0x0][0x3c8], PT ;  /* 0x0000f200f1007a0c */ /* 0x000fe40003fa6270 */
[-C--:B-1----:R-:W-:Y:S02]  /*1a060*/  @!P1 LEA R6, P4, R243, R0.reuse, 0x2 ;  /* 0x00000000f3069211 */ /* 0x082fe400078810ff */
[C---:B------:R-:W-:Y:S02]  /*1a070*/  @!P2 LEA R8, P3, R244.reuse, R0, 0x2 ;  /* 0x00000000f408a211 */ /* 0x040fe400078610ff */
[----:B------:R-:W-:Y:S02]  /*1a080*/  SHF.R.S32.HI R12, RZ, 0x1f, R243 ;  /* 0x0000001fff0c7819 */ /* 0x000fe400000114f3 */
[----:B------:R-:W-:Y:S02]  /*1a090*/  @!P2 LEA.HI.X R9, R244, R4, R5, 0x2, P3 ;  /* 0x00000004f409a211 */ /* 0x000fe400018f1405 */
[----:B------:R-:W-:-:S05]  /*1a0a0*/  SHF.R.S32.HI R5, RZ, 0x1f, R242 ;  /* 0x0000001fff057819 */ /* 0x000fca00000114f2 */
[----:B--2---:R-:W-:Y:S02]  /*1a0b0*/  P2R R3, PR, RZ, 0x10 ;  /* 0x00000010ff037803 */ /* 0x004fe40000000000 */
[C---:B------:R-:W-:Y:S02]  /*1a0c0*/  @!P0 LEA R2, P6, R242.reuse, R0, 0x2 ;  /* 0x00000000f2028211 */ /* 0x040fe400078c10ff */
        /* <DEDUP_REMOVED lines=12> */
[----:B-1----:R-:W-:-:S04]  /*1a190*/  @!P5 LEA R6, P0, R241, R0, 0x2 ;  /* 0x00000000f106d211 */ /* 0x002fc800078010ff */
[----:B------:R-:W-:-:S05]  /*1a1a0*/  @!P5 LEA.HI.X R7, R241, R4, R12, 0x2, P0 ;  /* 0x00000004f107d211 */ /* 0x000fca00000f140c */
[----:B------:R-:W-:Y:S01]  /*1a1b0*/  @!P5 ST.E.64 [R6.64], R78 ;  /* 0x0000004e0600d985 */ /* 0x000fe2000c101b0e */
[-C--:B------:R-:W-:Y:S02]  /*1a1c0*/  @!P3 LEA R12, P5, R239, R0.reuse, 0x2 ;  /* 0x00000000ef0cb211 */ /* 0x080fe400078a10ff */
[----:B--2---:R-:W-:Y:S02]  /*1a1d0*/  @!P4 LEA R2, P6, R240, R0, 0x2 ;  /* 0x00000000f002c211 */ /* 0x004fe400078c10ff */
[----:B------:R-:W-:Y:S02]  /*1a1e0*/  ISETP.GE.AND P0, PT, R236, c[0x0][0x3c8], PT ;  /* 0x0000f200ec007a0c */ /* 0x000fe40003f06270 */
[----:B------:R-:W-:-:S05]  /*1a1f0*/  @!P4 LEA.HI.X R3, R240, R4, R5, 0x2, P6 ;  /* 0x00000004f003c211 */ /* 0x000fca00030f1405 */
[----:B------:R1:W-:Y:S01]  /*1a200*/  @!P4 ST.E.64 [R2.64], R82 ;  /* 0x000000520200c985 */ /* 0x0003e2000c101b0e */
[----:B------:R-:W-:Y:S02]  /*1a210*/  SHF.R.S32.HI R5, RZ, 0x1f, R239 ;  /* 0x0000001fff057819 */ /* 0x000fe400000114ef */
[C---:B------:R-:W-:Y:S02]  /*1a220*/  @!P2 LEA R8, P6, R238.reuse, R0, 0x2 ;  /* 0x00000000ee08a211 */ /* 0x040fe400078c10ff */
[----:B------:R-:W-:Y:S02]  /*1a230*/  SHF.R.S32.HI R14, RZ, 0x1f, R237 ;  /* 0x0000001fff0e7819 */ /* 0x000fe400000114ed */
[----:B------:R-:W-:Y:S02]  /*1a240*/  @!P2 LEA.HI.X R9, R238, R4, R15, 0x2, P6 ;  /* 0x00000004ee09a211 */ /* 0x000fe400030f140f */
[----:B-1----:R-:W-:-:S04]  /*1a250*/  P2R R2, PR, RZ, 0x20 ;  /* 0x00000020ff027803 */ /* 0x002fc80000000000 */
        /* <DEDUP_REMOVED lines=10> */
[----:B------:R1:W-:Y:S01]  /*1a300*/  @!P0 ST.E.64 [R2.64], R98 ;  /* 0x0000006202008985 */ /* 0x0003e2000c101b0e */
[----:B------:R-:W-:-:S13]  /*1a310*/  ISETP.GE.AND P0, PT, R235, c[0x0][0x3c8], PT ;  /* 0x0000f200eb007a0c */ /* 0x000fda0003f06270 */
[----:B------:R-:W-:Y:S05]  /*1a320*/  @P0 BRA `(.L_x_1940) ;  /* 0x00000c1000000947 */ /* 0x000fea0003800000 */
[----:B------:R-:W-:Y:S02]  /*1a330*/  SHF.R.S32.HI R5, RZ, 0x1f, R235 ;  /* 0x0000001fff057819 */ /* 0x000fe400000114eb */
[----:B-1----:R-:W-:-:S04]  /*1a340*/  LEA R2, P0, R235, R0, 0x2 ;  /* 0x00000000eb027211 */ /* 0x002fc800078010ff */
[----:B------:R-:W-:-:S05]  /*1a350*/  LEA.HI.X R3, R235, R4, R5, 0x2, P0 ;  /* 0x00000004eb037211 */ /* 0x000fca00000f1405 */
[----:B------:R1:W-:Y:S01]  /*1a360*/  ST.E.64 [R2.64], R102 ;  /* 0x0000006602007985 */ /* 0x0003e2000c101b0e */
[----:B------:R-:W-:Y:S05]  /*1a370*/  BRA `(.L_x_1940) ;  /* 0x00000bc000007947 */ /* 0x000fea0003800000 */
.L_x_1925:
        /* <DEDUP_REMOVED lines=16> */
[----:B-1-3--:R-:W4:Y:S02]  /*1a480*/  LDG.E R2, [R2.64+0x4] ;  /* 0x0000040e02027981 */ /* 0x00af24000c1e1900 */
[----:B----45:R-:W-:Y:S02]  /*1a490*/  IADD3 R21, -R0, R2, RZ ;  /* 0x0000000200157210 */ /* 0x030fe40007ffe1ff */
.L_x_1946:
        /* <DEDUP_REMOVED lines=24> */
[----:B------:R-:W-:Y:S01]  /*1a620*/  IMAD R8, R8, R22, R7 ;  /* 0x0000001608087224 */ /* 0x000fe200078e0207 */
[----:B------:R-:W-:Y:S01]  /*1a630*/  SEL R7, R231, RZ, P2 ;  /* 0x000000ffe7077207 */ /* 0x000fe20001000000 */
[-C--:B----4-:R-:W-:Y:S02]  /*1a640*/  IMAD R9, R5, R221.reuse, RZ ;  /* 0x000000dd05097224 */ /* 0x090fe400078e02ff */
[----:B------:R-:W-:Y:S01]  /*1a650*/  IMAD.WIDE.U32 R4, R4, R221, RZ ;  /* 0x000000dd04047225 */ /* 0x000fe200078e00ff */
[----:B------:R-:W-:-:S03]  /*1a660*/  IADD3 R3, R3, R8, RZ ;  /* 0x0000000803037210 */ /* 0x000fc60007ffe0ff */
[----:B------:R-:W-:Y:S02]  /*1a670*/  IMAD.IADD R9, R5, 0x1, R9 ;  /* 0x0000000105097824 */ /* 0x000fe400078e0209 */
[----:B------:R-:W-:-:S04]  /*1a680*/  @P0 IMAD.HI.U32 R18, R16, c[0x0][0x4ec], RZ ;  /* 0x00013b0010120a27 */ /* 0x000fc800078e00ff */
[-C--:B-----5:R-:W-:Y:S01]  /*1a690*/  IMAD R8, R15, R7.reuse, RZ ;  /* 0x000000070f087224 */ /* 0x0a0fe200078e02ff */
[----:B------:R-:W-:Y:S02]  /*1a6a0*/  @P0 SHF.R.U32.HI R0, RZ, c[0x0][0x4f0], R18 ;  /* 0x00013c00ff000a19 */ /* 0x000fe40000011612 */
[----:B------:R-:W-:Y:S01]  /*1a6b0*/  IADD3 R18, P1, P0, R2, R4, R6 ;  /* 0x0000000402127210 */ /* 0x000fe2000783e006 */
[----:B------:R-:W-:-:S03]  /*1a6c0*/  IMAD.WIDE.U32 R4, R14, R7, RZ ;  /* 0x000000070e047225 */ /* 0x000fc600078e00ff */
[----:B------:R-:W-:Y:S01]  /*1a6d0*/  IADD3.X R9, R3, R9, R19, P1, P0 ;  /* 0x0000000903097210 */ /* 0x000fe20000fe0413 */
[----:B------:R-:W-:Y:S01]  /*1a6e0*/  IMAD.MOV R2, RZ, RZ, -R0 ;  /* 0x000000ffff027224 */ /* 0x000fe200078e0a00 */
[----:B------:R-:W-:Y:S01]  /*1a6f0*/  IADD3 R5, R5, R8, RZ ;  /* 0x0000000805057210 */ /* 0x000fe20007ffe0ff */
[----:B------:R-:W-:Y:S01]  /*1a700*/  IMAD.MOV.U32 R8, RZ, RZ, c[0x0][0x4a8] ;  /* 0x00012a00ff087624 */ /* 0x000fe200078e00ff */
[----:B------:R-:W-:Y:S01]  /*1a710*/  IADD3 R4, P1, P0, R0, R18, R4 ;  /* 0x0000001200047210 */ /* 0x000fe2000783e004 */
[----:B------:R-:W-:Y:S01]  /*1a720*/  IMAD R2, R2, c[0x0][0x4e8], R16 ;  /* 0x00013a0002027a24 */ /* 0x000fe200078e0210 */
[----:B------:R-:W-:-:S03]  /*1a730*/  SHF.R.S32.HI R3, RZ, 0x1f, R0 ;  /* 0x0000001fff037819 */ /* 0x000fc60000011400 */
[----:B--2---:R-:W-:Y:S01]  /*1a740*/  IMAD R0, R13, R2, RZ ;  /* 0x000000020d007224 */ /* 0x004fe200078e02ff */
        /* <DEDUP_REMOVED lines=12> */
.L_x_1948:
[----:B------:R-:W-:Y:S05]  /*1a810*/  BSYNC B0 ;  /* 0x0000000000007941 */ /* 0x000fea0003800000 */
.L_x_1947:
[----:B------:R-:W-:-:S13]  /*1a820*/  ISETP.GT.AND P0, PT, R20, 0x1, PT ;  /* 0x000000011400780c */ /* 0x000fda0003f04270 */
[----:B------:R-:W-:Y:S05]  /*1a830*/  @P0 BRA `(.L_x_1940) ;  /* 0x0000070000000947 */ /* 0x000fea0003800000 */
[----:B------:R-:W-:Y:S01]  /*1a840*/  MOV R2, c[0x0][0x4e8] ;  /* 0x00013a0000027a02 */ /* 0x000fe20000000f00 */
[----:B-1----:R-:W-:Y:S01]  /*1a850*/  IMAD R0, R19, c[0x0][0x3a0], RZ ;  /* 0x0000e80013007a24 */ /* 0x002fe200078e02ff */
[----:B------:R-:W-:Y:S01]  /*1a860*/  LEA R4, R234, R224, 0x5 ;  /* 0x000000e0ea047211 */ /* 0x000fe200078e28ff */
[----:B------:R-:W-:Y:S01]  /*1a870*/  IMAD R5, R22, c[0x0][0x3f0], RZ ;  /* 0x0000fc0016057a24 */ /* 0x000fe200078e02ff */
[----:B------:R-:W-:Y:S01]  /*1a880*/  ISETP.NE.AND P0, PT, R2, 0x1, PT ;  /* 0x000000010200780c */ /* 0x000fe20003f05270 */
[----:B------:R-:W-:Y:S01]  /*1a890*/  IMAD.WIDE.U32 R2, R6, c[0x0][0x3a0], RZ ;  /* 0x0000e80006027a25 */ /* 0x000fe200078e00ff */
[----:B------:R-:W-:Y:S02]  /*1a8a0*/  IADD3 R4, R223, R4, RZ ;  /* 0x00000004df047210 */ /* 0x000fe40007ffe0ff */
[----:B------:R-:W-:Y:S01]  /*1a8b0*/  IADD3 R15, R224, R223, RZ ;  /* 0x000000dfe00f7210 */ /* 0x000fe20007ffe0ff */
        /* <DEDUP_REMOVED lines=8> */
[----:B------:R-:W-:Y:S02]  /*1a940*/  IADD3 R6, -R0, RZ, RZ ;  /* 0x000000ff00067210 */ /* 0x000fe40007ffe1ff */
[----:B------:R-:W-:Y:S01]  /*1a950*/  SHF.R.S32.HI R5, RZ, 0x1f, R0 ;  /* 0x0000001fff057819 */ /* 0x000fe20000011400 */
[----:B------:R-:W-:-:S04]  /*1a960*/  IMAD.WIDE.U32 R2, R17, c[0x0][0x3f0], R2 ;  /* 0x0000fc0011027a25 */ /* 0x000fc800078e0002 */
[----:B------:R-:W-:Y:S01]  /*1a970*/  IMAD R4, R6, c[0x0][0x4e8], R4 ;  /* 0x00013a0006047a24 */ /* 0x000fe200078e0204 */
[----:B------:R-:W-:Y:S01]  /*1a980*/  IADD3 R3, R3, R7, RZ ;  /* 0x0000000703037210 */ /* 0x000fe20007ffe0ff */
[----:B------:R-:W-:-:S04]  /*1a990*/  IMAD R5, R5, c[0x0][0x3e0], RZ ;  /* 0x0000f80005057a24 */ /* 0x000fc800078e02ff */
[C---:B------:R-:W-:Y:S01]  /*1a9a0*/  IMAD R6, R0.reuse, c[0x0][0x3e4], R5 ;  /* 0x0000f90000067a24 */ /* 0x040fe200078e0205 */
[----:B------:R-:W-:Y:S01]  /*1a9b0*/  SHF.R.S32.HI R5, RZ, 0x1f, R4 ;  /* 0x0000001fff057819 */ /* 0x000fe20000011404 */
[----:B------:R-:W-:-:S04]  /*1a9c0*/  IMAD.WIDE.U32 R2, R0, c[0x0][0x3e0], R2 ;  /* 0x0000f80000027a25 */ /* 0x000fc800078e0002 */
[----:B------:R-:W-:Y:S01]  /*1a9d0*/  IMAD R0, R5, c[0x0][0x3d8], RZ ;  /* 0x0000f60005007a24 */ /* 0x000fe200078e02ff */
[----:B------:R-:W-:-:S03]  /*1a9e0*/  IADD3 R3, R3, R6, RZ ;  /* 0x0000000603037210 */ /* 0x000fc60007ffe0ff */
[C---:B------:R-:W-:Y:S02]  /*1a9f0*/  IMAD R0, R4.reuse, c[0x0][0x3dc], R0 ;  /* 0x0000f70004007a24 */ /* 0x040fe400078e0200 */
[----:B------:R-:W-:-:S05]  /*1aa00*/  IMAD.WIDE.U32 R2, R4, c[0x0][0x3d8], R2 ;  /* 0x0000f60004027a25 */ /* 0x000fca00078e0002 */
[----:B------:R-:W-:Y:S02]  /*1aa10*/  IADD3 R0, R3, R0, RZ ;  /* 0x0000000003007210 */ /* 0x000fe40007ffe0ff */
[----:B------:R-:W-:-:S04]  /*1aa20*/  LEA R16, P0, R2, c[0x0][0x380], 0x1 ;  /* 0x0000e00002107a11 */ /* 0x000fc800078008ff */
[----:B------:R-:W-:Y:S01]  /*1aa30*/  LEA.HI.X R13, R2, c[0x0][0x384], R0, 0x1, P0 ;  /* 0x0000e100020d7a11 */ /* 0x000fe200000f0c00 */
[----:B------:R-:W-:Y:S06]  /*1aa40*/  BRA.DIV ~URZ, `(.L_x_1949) ;  /* 0x000024427f007947 */ /* 0x000fec000b800000 */
[----:B------:R1:W3:Y:S02]  /*1aa50*/  SHFL.IDX PT, R8, R13, RZ, 0x181f ;  /* 0x00181fff0d087589 */ /* 0x0002e400000e0000 */
.L_x_2004:
[----:B------:R-:W-:Y:S05]  /*1aa60*/  BRA.DIV ~URZ, `(.L_x_1950) ;  /* 0x000024a27f007947 */ /* 0x000fea000b800000 */
[----:B------:R4:W1:Y:S02]  /*1aa70*/  SHFL.IDX PT, R0, R16, RZ, 0x181f ;  /* 0x00181fff10007589 */ /* 0x00086400000e0000 */
.L_x_2005:
        /* <DEDUP_REMOVED lines=16> */
.L_x_1952:
[----:B------:R-:W-:Y:S05]  /*1ab80*/  BSYNC B0 ;  /* 0x0000000000007941 */ /* 0x000fea0003800000 */
.L_x_1951:
[----:B------:R-:W-:Y:S05]  /*1ab90*/  BRA.DIV ~URZ, `(.L_x_1953) ;  /* 0x000023f27f007947 */ /* 0x000fea000b800000 */
[----:B---3--:R3:W2:Y:S04]  /*1aba0*/  SHFL.IDX PT, R8, R13, 0x1, 0x181f ;  /* 0x00381f000d087f89 */ /* 0x0086a800000e0000 */
[----:B-1----:R3:W1:Y:S02]  /*1abb0*/  SHFL.IDX PT, R0, R16, 0x1, 0x181f ;  /* 0x00381f0010007f89 */ /* 0x00266400000e0000 */
.L_x_2006:
        /* <DEDUP_REMOVED lines=16> */
.L_x_1955:
[----:B------:R-:W-:Y:S05]  /*1acc0*/  BSYNC B0 ;  /* 0x0000000000007941 */ /* 0x000fea0003800000 */
.L_x_1954:
[----:B------:R-:W-:Y:S05]  /*1acd0*/  BRA.DIV ~URZ, `(.L_x_1956) ;  /* 0x000023a27f007947 */ /* 0x000fea000b800000 */
[----:B--2---:R2:W3:Y:S02]  /*1ace0*/  SHFL.IDX PT, R8, R13, 0x2, 0x181f ;  /* 0x00581f000d087f89 */ /* 0x0044e400000e0000 */
.L_x_2007:
[----:B------:R-:W-:Y:S05]  /*1acf0*/  BRA.DIV ~URZ, `(.L_x_1957) ;  /* 0x000024027f007947 */ /* 0x000fea000b800000 */
[----:B-1----:R1:W2:Y:S02]  /*1ad00*/  SHFL.IDX PT, R0, R16, 0x2, 0x181f ;  /* 0x00581f0010007f89 */ /* 0x0022a400000e0000 */
.L_x_2008:
        /* <DEDUP_REMOVED lines=16> */
.L_x_1959:
[----:B------:R-:W-:Y:S05]  /*1ae10*/  BSYNC B0 ;  /* 0x0000000000007941 */ /* 0x000fea0003800000 */
.L_x_1958:
[----:B------:R-:W-:Y:S05]  /*1ae20*/  BRA.DIV ~URZ, `(.L_x_1960) ;  /* 0x000023527f007947 */ /* 0x000fea000b800000 */
[----:B---3--:R3:W1:Y:S04]  /*1ae30*/  SHFL.IDX PT, R8, R13, 0x3, 0x181f ;  /* 0x00781f000d087f89 */ /* 0x00866800000e0000 */
[----:B--2---:R3:W2:Y:S02]  /*1ae40*/  SHFL.IDX PT, R0, R16, 0x3, 0x181f ;  /* 0x00781f0010007f89 */ /* 0x0046a400000e0000 */
.L_x_2009:
[----:B------:R-:W-:-:S04]  /*1ae50*/  IADD3 R2, R15, 0x60, RZ ;  /* 0x000000600f027810 */ /* 0x000fc80007ffe0ff */
        /* <DEDUP_REMOVED lines=14> */
.L_x_1940:
[----:B------:R-:W-:Y:S05]  /*1af40*/  BSYNC B1 ;  /* 0x0000000000017941 */ /* 0x000fea0003800000 */
.L_x_1924:
[----:B------:R-:W-:-:S13]  /*1af50*/  ISETP.NE.AND P0, PT, RZ, UR13, PT ;  /* 0x0000000dff007c0c */ /* 0x000fda000bf05270 */
[----:B------:R-:W-:Y:S01]  /*1af60*/  @P0 WARPSYNC 0xffffffff ;  /* 0xffffffff00000948 */ /* 0x000fe20003800000 */
[----:B------:R-:W-:Y:S06]  /*1af70*/  @P0 BAR.SYNC.DEFER_BLOCKING 0x5, 0x100 ;  /* 0x0144000000000b1d */ /* 0x000fec0000010000 */
[----:B------:R-:W5:Y:S02]  /*1af80*/  @P0 LDS.128 R216, [0x24100] ;  /* 0x02410000ffd80984 */ /* 0x000f640000000c00 */
[----:B-12-45:R-:W-:Y:S01]  /*1af90*/  @P0 MOV R0, R217 ;  /* 0x000000d900000202 */ /* 0x036fe20000000f00 */
[----:B------:R-:W-:-:S04]  /*1afa0*/  @P0 IMAD.MOV.U32 R230, RZ, RZ, R216 ;  /* 0x000000ffffe60224 */ /* 0x000fc800078e00d8 */
[----:B------:R1:W-:Y:S04]  /*1afb0*/  @P0 STL [R1+0x80], R0 ;  /* 0x0000800001000387 */ /* 0x0003e80000100800 */
[----:B------:R-:W-:Y:S06]  /*1afc0*/  @P0 BAR.ARV 0x4, 0x100 ;  /* 0x0104000000000b1d */ /* 0x000fec0000002000 */
[----:B------:R-:W-:Y:S05]  /*1afd0*/  @P0 BRA `(.L_x_1961) ;  /* 0x00000f9000000947 */ /* 0x000fea0003800000 */
[----:B-1----:R-:W1:Y:S01]  /*1afe0*/  S2R R0, SR_TID.X ;  /* 0x0000000000007919 */ /* 0x002e620000002100 */
[----:B------:R-:W-:Y:S01]  /*1aff0*/  IMAD.MOV.U32 R7, RZ, RZ, RZ ;  /* 0x000000ffff077224 */ /* 0x000fe200078e00ff */
[----:B-1----:R-:W-:-:S04]  /*1b000*/  LOP3.LUT R17, R0, 0x1f, RZ, 0xc0, !PT ;  /* 0x0000001f00117812 */ /* 0x002fc800078ec0ff */
[----:B------:R-:W-:Y:S01]  /*1b010*/  ISETP.NE.AND P6, PT, R17, 0x1f, PT ;  /* 0x0000001f1100780c */ /* 0x000fe20003fc5270 */
[----:B------:R-:W-:Y:S10]  /*1b020*/  BRA.DIV ~URZ, `(.L_x_1962) ;  /* 0x000022427f007947 */ /* 0x000ff4000b800000 */
[----:B---3--:R1:W2:Y:S02]  /*1b030*/  SHFL.IDX PT, R13, R37, RZ, 0x1f ;  /* 0x00001fff250d7589 */ /* 0x0082a400000e0000 */
.L_x_2010:
[----:B------:R-:W-:Y:S05]  /*1b040*/  BRA.DIV ~URZ, `(.L_x_1963) ;  /* 0x000022a27f007947 */ /* 0x000fea000b800000 */
[----:B------:R3:W4:Y:S02]  /*1b050*/  SHFL.IDX PT, R8, R37, 0x1, 0x1f ;  /* 0x00201f0025087f89 */ /* 0x00072400000e0000 */
.L_x_2011:
[----:B------:R-:W-:Y:S02]  /*1b060*/  IMAD.IADD R0, R219, 0x1, R17 ;  /* 0x00000001db007824 */ /* 0x000fe400078e0211 */
        /* <DEDUP_REMOVED lines=17> */
.L_x_2012:
        /* <DEDUP_REMOVED lines=16> */
.L_x_2013:
[----:B---3--:R-:W-:Y:S01]  /*1b280*/  IMAD R0, R0, c[0x0][0x538], RZ ;  /* 0x00014e0000007a24 */ /* 0x008fe200078e02ff */
[----:B------:R-:W-:Y:S04]  /*1b290*/  BSSY B1, `(.L_x_1966) ;  /* 0x00000c2000017945 */ /* 0x000fe80003800000 */
[----:B----4-:R-:W-:-:S04]  /*1b2a0*/  IADD3 R8, R0, R8, RZ ;  /* 0x0000000800087210 */ /* 0x010fc80007ffe0ff */
[----:B--2---:R-:W-:-:S13]  /*1b2b0*/  ISETP.GT.AND P0, PT, R8, R13, PT ;  /* 0x0000000d0800720c */ /* 0x004fda0003f04270 */
[----:B------:R-:W-:Y:S05]  /*1b2c0*/  @P0 BRA `(.L_x_1967) ;  /* 0x0000024000000947 */ /* 0x000fea0003800000 */
.L_x_1971:
        /* <DEDUP_REMOVED lines=16> */
.L_x_2014:
        /* <DEDUP_REMOVED lines=16> */
.L_x_2015:
[----:B--2---:R-:W-:-:S05]  /*1b4d0*/  IMAD R0, R0, c[0x0][0x538], RZ ;  /* 0x00014e0000007a24 */ /* 0x004fca00078e02ff */
[----:B------:R-:W-:-:S04]  /*1b4e0*/  IADD3 R8, R0, R8, RZ ;  /* 0x0000000800087210 */ /* 0x000fc80007ffe0ff */
[----:B------:R-:W-:-:S13]  /*1b4f0*/  ISETP.GT.AND P0, PT, R8, R13, PT ;  /* 0x0000000d0800720c */ /* 0x000fda0003f04270 */
[----:B-1----:R-:W-:Y:S05]  /*1b500*/  @!P0 BRA `(.L_x_1971) ;  /* 0xfffffdc000008947 */ /* 0x002fea000383ffff */
.L_x_1967:
[----:B------:R-:W-:-:S05]  /*1b510*/  IADD3 R14, -R0, R8, RZ ;  /* 0x00000008000e7210 */ /* 0x000fca0007ffe1ff */
[----:B------:R-:W-:-:S05]  /*1b520*/  IMAD R0, R4, c[0x0][0x538], R14 ;  /* 0x00014e0004007a24 */ /* 0x000fca00078e020e */
[----:B------:R-:W-:Y:S01]  /*1b530*/  ISETP.GT.AND P0, PT, R0, R13, PT ;  /* 0x0000000d0000720c */ /* 0x000fe20003f04270 */
[----:B------:R-:W-:-:S12]  /*1b540*/  BRA.DIV ~URZ, `(.L_x_1972) ;  /* 0x000022327f007947 */ /* 0x000fd8000b800000 */
[----:B------:R-:W-:-:S04]  /*1b550*/  VOTE.ANY R8, PT, !P0 ;  /* 0x0000000000087806 */ /* 0x000fc800040e0100 */
.L_x_2016:
[----:B------:R-:W2:Y:S02]  /*1b560*/  POPC R0, R8 ;  /* 0x0000000800007309 */ /* 0x000ea40000000000 */
[----:B--2---:R-:W-:Y:S01]  /*1b570*/  IADD3 R219, R0, R219, RZ ;  /* 0x000000db00db7210 */ /* 0x004fe20007ffe0ff */
[----:B------:R-:W-:Y:S05]  /*1b580*/  BRA.DIV ~URZ, `(.L_x_1973) ;  /* 0x000022427f007947 */ /* 0x000fea000b800000 */
[----:B------:R2:W3:Y:S04]  /*1b590*/  SHFL.IDX PT, R15, R6, R0, 0x1f ;  /* 0x00001f00060f7589 */ /* 0x0004e800000e0000 */
[----:B------:R2:W4:Y:S02]  /*1b5a0*/  SHFL.IDX PT, R7, R7, R0, 0x1f ;  /* 0x00001f0007077589 */ /* 0x00052400000e0000 */
.L_x_2017:
[----:B------:R-:W-:Y:S01]  /*1b5b0*/  ISETP.NE.AND P0, PT, R8, RZ, PT ;  /* 0x000000ff0800720c */ /* 0x000fe20003f05270 */
[----:B------:R-:W-:-:S12]  /*1b5c0*/  BSSY B0, `(.L_x_1974) ;  /* 0x0000005000007945 */ /* 0x000fd80003800000 */
[----:B------:R-:W-:Y:S05]  /*1b5d0*/  @!P0 BRA `(.L_x_1975) ;  /* 0x0000003000008947 */ /* 0x000fea0003800000 */
[----:B--2---:R-:W-:Y:S01]  /*1b5e0*/  IADD3 R0, R0, -0x1, RZ ;  /* 0xffffffff00007810 */ /* 0x004fe20007ffe0ff */
[----:B------:R-:W-:Y:S05]  /*1b5f0*/  BRA.DIV ~URZ, `(.L_x_1976) ;  /* 0x000022c27f007947 */ /* 0x000fea000b800000 */
[----:B------:R2:W1:Y:S02]  /*1b600*/  SHFL.IDX PT, R16, R4, R0, 0x1f ;  /* 0x00001f0004107589 */ /* 0x00046400000e0000 */
.L_x_1975:
[----:B------:R-:W-:Y:S05]  /*1b610*/  BSYNC B0 ;  /* 0x0000000000007941 */ /* 0x000fea0003800000 */
.L_x_1974:
[----:B----4-:R-:W-:Y:S01]  /*1b620*/  ISETP.NE.AND P0, PT, R7, 0x1, PT ;  /* 0x000000010700780c */ /* 0x010fe20003f05270 */
[----:B-1----:R-:W-:Y:S01]  /*1b630*/  IMAD R230, R16, c[0x0][0x538], R14 ;  /* 0x00014e0010e67a24 */ /* 0x002fe200078e020e */
[----:B------:R-:W-:Y:S04]  /*1b640*/  BSSY B0, `(.L_x_1977) ;  /* 0x000007e000007945 */ /* 0x000fe80003800000 */
[----:B------:R-:W-:-:S07]  /*1b650*/  IADD3 R8, -R230, R13, RZ ;  /* 0x0000000de6087210 */ /* 0x000fce0007ffe1ff */
[----:B------:R-:W-:Y:S05]  /*1b660*/  @!P0 BRA `(.L_x_1978) ;  /* 0x000003d000008947 */ /* 0x000fea0003800000 */
[----:B--23--:R-:W-:Y:S02]  /*1b670*/  IABS R4, R15 ;  /* 0x0000000f00047213 */ /* 0x00cfe40000000000 */
[----:B------:R-:W-:Y:S02]  /*1b680*/  IABS R5, R7 ;  /* 0x0000000700057213 */ /* 0x000fe40000000000 */
[----:B------:R-:W1:Y:S01]  /*1b690*/  I2F.RP R2, R4 ;  /* 0x0000000400027306 */ /* 0x000e620000209400 */
[----:B------:R-:W-:-:S07]  /*1b6a0*/  IABS R9, R15 ;  /* 0x0000000f00097213 */ /* 0x000fce0000000000 */
[----:B------:R-:W-:Y:S08]  /*1b6b0*/  I2F.RP R12, R5 ;  /* 0x00000005000c7306 */ /* 0x000ff00000209400 */
[----:B-1----:R-:W1:Y:S02]  /*1b6c0*/  MUFU.RCP R2, R2 ;  /* 0x0000000200027308 */ /* 0x002e640000001000 */
[----:B-1----:R-:W-:-:S06]  /*1b6d0*/  IADD3 R2, R2, 0xffffffe, RZ ;  /* 0x0ffffffe02027810 */ /* 0x002fcc0007ffe0ff */
[----:B------:R-:W1:Y:S02]  /*1b6e0*/  F2I.FTZ.U32.TRUNC.NTZ R3, R2 ;  /* 0x0000000200037305 */ /* 0x000e64000021f000 */
[----:B-1----:R-:W-:Y:S02]  /*1b6f0*/  IMAD.MOV R0, RZ, RZ, -R3 ;  /* 0x000000ffff007224 */ /* 0x002fe400078e0a03 */
[----:B------:R-:W-:Y:S02]  /*1b700*/  IMAD.MOV.U32 R2, RZ, RZ, RZ ;  /* 0x000000ffff027224 */ /* 0x000fe400078e00ff */
[----:B------:R-:W-:Y:S01]  /*1b710*/  IMAD.MOV.U32 R6, RZ, RZ, R0 ;  /* 0x000000ffff067224 */ /* 0x000fe200078e0000 */
[----:B------:R-:W-:-:S03]  /*1b720*/  IABS R0, R8 ;  /* 0x0000000800007213 */ /* 0x000fc60000000000 */
[----:B------:R-:W-:-:S04]  /*1b730*/  IMAD R6, R6, R4, RZ ;  /* 0x0000000406067224 */ /* 0x000fc800078e02ff */
[----:B------:R-:W-:-:S04]  /*1b740*/  IMAD.HI.U32 R6, R3, R6, R2 ;  /* 0x0000000603067227 */ /* 0x000fc800078e0002 */
[----:B------:R-:W-:Y:S02]  /*1b750*/  IMAD.MOV.U32 R2, RZ, RZ, R0 ;  /* 0x000000ffff027224 */ /* 0x000fe400078e0000 */
[----:B------:R-:W-:-:S05]  /*1b760*/  IMAD.MOV R0, RZ, RZ, -R9 ;  /* 0x000000ffff007224 */ /* 0x000fca00078e0a09 */
[----:B------:R-:W-:Y:S01]  /*1b770*/  MOV R3, R0 ;  /* 0x0000000000037202 */ /* 0x000fe20000000f00 */
        /* <DEDUP_REMOVED lines=12> */
[----:B------:R-:W-:Y:S01]  /*1b840*/  @P2 IADD3 R0, R0, 0x1, RZ ;  /* 0x0000000100002810 */ /* 0x000fe20007ffe0ff */
[----:B-1----:R-:W-:-:S05]  /*1b850*/  IMAD.MOV R2, RZ, RZ, -R3 ;  /* 0x000000ffff027224 */ /* 0x002fca00078e0a03 */
[----:B------:R-:W-:Y:S01]  /*1b860*/  @!P1 IMAD.MOV R0, RZ, RZ, -R0 ;  /* 0x000000ffff009224 */ /* 0x000fe200078e0a00 */
[----:B------:R-:W-:Y:S02]  /*1b870*/  MOV R4, R2 ;  /* 0x0000000200047202 */ /* 0x000fe40000000f00 */
[----:B------:R-:W-:Y:S02]  /*1b880*/  IABS R2, R7 ;  /* 0x0000000700027213 */ /* 0x000fe40000000000 */
[----:B------:R-:W-:Y:S01]  /*1b890*/  @!P0 LOP3.LUT R0, RZ, R15, RZ, 0x33, !PT ;  /* 0x0000000fff008212 */ /* 0x000fe200078e33ff */
[----:B------:R-:W-:Y:S02]  /*1b8a0*/  IMAD R4, R4, R5, RZ ;  /* 0x0000000504047224 */ /* 0x000fe400078e02ff */
[----:B------:R-:W-:Y:S01]  /*1b8b0*/  IMAD.MOV R6, RZ, RZ, -R2 ;  /* 0x000000ffff067224 */ /* 0x000fe200078e0a02 */
[----:B------:R-:W-:Y:S01]  /*1b8c0*/  IABS R9, R0 ;  /* 0x0000000000097213 */ /* 0x000fe20000000000 */
        /* <DEDUP_REMOVED lines=23> */
.L_x_1978:
[----:B--2---:R-:W-:-:S04]  /*1ba40*/  IMAD.MOV.U32 R4, RZ, RZ, 0x4 ;  /* 0x00000004ff047424 */ /* 0x004fc800078e00ff */
[----:B------:R-:W-:-:S06]  /*1ba50*/  IMAD.WIDE R4, R219, R4, c[0x0][0x590] ;  /* 0x00016400db047625 */ /* 0x000fcc00078e0204 */
[----:B------:R-:W2:Y:S01]  /*1ba60*/  LDG.E R4, [R4.64] ;  /* 0x0000000e04047981 */ /* 0x000ea2000c1e1900 */
[----:B------:R-:W-:Y:S01]  /*1ba70*/  IABS R6, R8 ;  /* 0x0000000800067213 */ /* 0x000fe20000000000 */
[----:B--23--:R-:W-:-:S05]  /*1ba80*/  IMAD R7, R4, R15, RZ ;  /* 0x0000000f04077224 */ /* 0x00cfca00078e02ff */
[-C--:B------:R-:W-:Y:S02]  /*1ba90*/  IABS R5, R7.reuse ;  /* 0x0000000700057213 */ /* 0x080fe40000000000 */
[----:B------:R-:W-:Y:S02]  /*1baa0*/  IABS R9, R7 ;  /* 0x0000000700097213 */ /* 0x000fe40000000000 */
[----:B------:R-:W1:Y:S08]  /*1bab0*/  I2F.RP R2, R5 ;  /* 0x0000000500027306 */ /* 0x000e700000209400 */
[----:B-1----:R-:W1:Y:S02]  /*1bac0*/  MUFU.RCP R2, R2 ;  /* 0x0000000200027308 */ /* 0x002e640000001000 */
[----:B-1----:R-:W-:-:S06]  /*1bad0*/  IADD3 R2, R2, 0xffffffe, RZ ;  /* 0x0ffffffe02027810 */ /* 0x002fcc0007ffe0ff */
[----:B------:R-:W1:Y:S02]  /*1bae0*/  F2I.FTZ.U32.TRUNC.NTZ R3, R2 ;  /* 0x0000000200037305 */ /* 0x000e64000021f000 */
[----:B-1----:R-:W-:Y:S02]  /*1baf0*/  IMAD.MOV R0, RZ, RZ, -R3 ;  /* 0x000000ffff007224 */ /* 0x002fe400078e0a03 */
[----:B------:R-:W-:Y:S02]  /*1bb00*/  IMAD.MOV.U32 R2, RZ, RZ, RZ ;  /* 0x000000ffff027224 */ /* 0x000fe400078e00ff */
[----:B------:R-:W-:-:S04]  /*1bb10*/  IMAD R0, R0, R5, RZ ;  /* 0x0000000500007224 */ /* 0x000fc800078e02ff */
        /* <DEDUP_REMOVED lines=11> */
[----:B------:R-:W-:-:S05]  /*1bbd0*/  @P2 IADD3 R0, R0, 0x1, RZ ;  /* 0x0000000100002810 */ /* 0x000fca0007ffe0ff */
[----:B------:R-:W-:-:S04]  /*1bbe0*/  IMAD.MOV.U32 R2, RZ, RZ, R0 ;  /* 0x000000ffff027224 */ /* 0x000fc800078e0000 */
[----:B------:R-:W-:Y:S01]  /*1bbf0*/  @!P1 IMAD.MOV R2, RZ, RZ, -R2 ;  /* 0x000000ffff029224 */ /* 0x000fe200078e0a02 */
[----:B------:R-:W-:-:S04]  /*1bc00*/  @!P0 LOP3.LUT R2, RZ, R7, RZ, 0x33, !PT ;  /* 0x00000007ff028212 */ /* 0x000fc800078e33ff */
[----:B------:R-:W-:Y:S01]  /*1bc10*/  IADD3 R6, -R2, RZ, RZ ;  /* 0x000000ff02067210 */ /* 0x000fe20007ffe1ff */
[----:B------:R-:W-:-:S04]  /*1bc20*/  IMAD R9, R4, R2, RZ ;  /* 0x0000000204097224 */ /* 0x000fc800078e02ff */
[----:B------:R-:W-:Y:S01]  /*1bc30*/  IMAD R6, R7, R6, R8 ;  /* 0x0000000607067224 */ /* 0x000fe200078e0208 */
[----:B------:R-:W-:-:S04]  /*1bc40*/  IADD3 R0, -R9, c[0x0][0x538], RZ ;  /* 0x00014e0009007a10 */ /* 0x000fc80007ffe1ff */
[----:B------:R-:W-:Y:S02]  /*1bc50*/  IMNMX R0, R4, R0, PT ;  /* 0x0000000004007217 */ /* 0x000fe40003800200 */
[----:B------:R-:W-:Y:S02]  /*1bc60*/  IABS R7, R6 ;  /* 0x0000000600077213 */ /* 0x000fe40000000000 */
        /* <DEDUP_REMOVED lines=27> */
.L_x_1979:
[----:B------:R-:W-:Y:S05]  /*1be20*/  BSYNC B0 ;  /* 0x0000000000007941 */ /* 0x000fea0003800000 */
.L_x_1977:
[----:B------:R-:W-:-:S04]  /*1be30*/  LOP3.LUT R2, RZ, R2, RZ, 0x33, !PT ;  /* 0x00000002ff027212 */ /* 0x000fc800078e33ff */
[----:B------:R-:W-:-:S05]  /*1be40*/  IADD3 R0, R2, R15, RZ ;  /* 0x0000000f02007210 */ /* 0x000fca0007ffe0ff */
[----:B------:R1:W-:Y:S01]  /*1be50*/  STL [R1+0x80], R0 ;  /* 0x0000800001007387 */ /* 0x0003e20000100800 */
[----:B------:R-:W-:Y:S05]  /*1be60*/  BRA `(.L_x_1980) ;  /* 0x0000004000007947 */ /* 0x000fea0003800000 */
.L_x_1968:
[----:B------:R2:W-:Y:S01]  /*1be70*/  STL [R1+0x80], RZ ;  /* 0x000080ff01007387 */ /* 0x0005e20000100800 */
[----:B------:R-:W-:Y:S02]  /*1be80*/  MOV R230, R13 ;  /* 0x0000000d00e67202 */ /* 0x000fe40000000f00 */
[----:B------:R-:W-:Y:S02]  /*1be90*/  MOV R218, RZ ;  /* 0x000000ff00da7202 */ /* 0x000fe40000000f00 */
[----:B------:R-:W-:Y:S02]  /*1bea0*/  MOV R219, c[0x0][0x53c] ;  /* 0x00014f0000db7a02 */ /* 0x000fe40000000f00 */
.L_x_1980:
[----:B------:R-:W-:Y:S05]  /*1beb0*/  BSYNC B1 ;  /* 0x0000000000017941 */ /* 0x000fea0003800000 */
.L_x_1966:
[----:B-1----:R-:W3:Y:S01]  /*1bec0*/  LDL R0, [R1+0x80] ;  /* 0x0000800001007983 */ /* 0x002ee20000100800 */
[----:B------:R-:W-:Y:S03]  /*1bed0*/  WARPSYNC 0xffffffff ;  /* 0xffffffff00007948 */ /* 0x000fe60003800000 */
[----:B------:R-:W-:Y:S01]  /*1bee0*/  BAR.SYNC.DEFER_BLOCKING 0x4, 0x100 ;  /* 0x0104000000007b1d */ /* 0x000fe20000010000 */
[----:B------:R-:W-:Y:S01]  /*1bef0*/  ISETP.NE.AND P0, PT, R17, RZ, PT ;  /* 0x000000ff1100720c */ /* 0x000fe20003f05270 */
[----:B------:R-:W-:Y:S01]  /*1bf00*/  IMAD.MOV.U32 R6, RZ, RZ, R218 ;  /* 0x000000ffff067224 */ /* 0x000fe200078e00da */
[----:B------:R-:W-:-:S11]  /*1bf10*/  MOV R7, R219 ;  /* 0x000000db00077202 */ /* 0x000fd60000000f00 */
[----:B------:R-:W-:-:S04]  /*1bf20*/  @!P0 IMAD.MOV.U32 R216, RZ, RZ, R230 ;  /* 0x000000ffffd88224 */ /* 0x000fc800078e00e6 */
[----:B------:R-:W-:Y:S01]  /*1bf30*/  IMAD.MOV.U32 R4, RZ, RZ, R216 ;  /* 0x000000ffff047224 */ /* 0x000fe200078e00d8 */
[----:B---3--:R-:W-:-:S05]  /*1bf40*/  MOV R5, R0 ;  /* 0x0000000000057202 */ /* 0x008fca0000000f00 */
[----:B------:R1:W-:Y:S04]  /*1bf50*/  @!P0 STS.128 [0x24100], R4 ;  /* 0x02410004ff008388 */ /* 0x0003e80000000c00 */
[----:B------:R-:W-:Y:S06]  /*1bf60*/  BAR.ARV 0x5, 0x100 ;  /* 0x0144000000007b1d */ /* 0x000fec0000002000 */
.L_x_1961:
[----:B------:R-:W-:-:S13]  /*1bf70*/  ISETP.GE.AND P0, PT, R219, c[0x0][0x53c], PT ;  /* 0x00014f00db007a0c */ /* 0x000fda0003f06270 */
[----:B-123--:R-:W-:Y:S01]  /*1bf80*/  @P0 CALL.REL.NOINC `(.L_x_1981) ;  /* 0x0000001000000944 */ /* 0x00efe20003c00000 */
[----:B------:R-:W-:Y:S05]  /*1bf90*/  BRA `(.L_x_1982) ;  /* 0xfffe5af000007947 */ /* 0x000fea000383ffff */
.L_x_1981:
[----:B------:R-:W-:Y:S05]  /*1bfa0*/  EXIT ;  /* 0x000000000000794d */ /* 0x000fea0003800000 */
.L_x_1801:
[----:B------:R-:W-:Y:S01]  /*1bfb0*/  IMAD.MOV.U32 R0, RZ, RZ, R5 ;  /* 0x000000ffff007224 */ /* 0x000fe200078e0005 */
[----:B------:R-:W-:Y:S02]  /*1bfc0*/  MOV R2, 0x1 ;  /* 0x0000000100027802 */ /* 0x000fe40000000f00 */
[----:B------:R-:W-:Y:S02]  /*1bfd0*/  MOV R3, 0x1bff0 ;  /* 0x0001bff000037802 */ /* 0x000fe40000000f00 */
[----:B------:R-:W-:Y:S05]  /*1bfe0*/  CALL.REL.NOINC `($__internal_40_$__cuda_sm70_shflsync_up_p) ;  /* 0x00009c0000007944 */ /* 0x000fea0003c00000 */
[----:B------:R-:W-:Y:S01]  /*1bff0*/  MOV R0, R4 ;  /* 0x0000000400007202 */ /* 0x000fe20000000f00 */
[----:B------:R-:W-:Y:S05]  /*1c000*/  BRA `(.L_x_1983) ;  /* 0xfffe44d000007947 */ /* 0x000fea000383ffff */
.L_x_1802:
[----:B------:R-:W-:Y:S01]  /*1c010*/  IMAD.MOV.U32 R0, RZ, RZ, R5 ;  /* 0x000000ffff007224 */ /* 0x000fe200078e0005 */
[----:B------:R-:W-:Y:S02]  /*1c020*/  MOV R2, 0x2 ;  /* 0x0000000200027802 */ /* 0x000fe40000000f00 */
[----:B------:R-:W-:Y:S02]  /*1c030*/  MOV R3, 0x1c050 ;  /* 0x0001c05000037802 */ /* 0x000fe40000000f00 */
[----:B------:R-:W-:Y:S05]  /*1c040*/  CALL.REL.NOINC `($__internal_40_$__cuda_sm70_shflsync_up_p) ;  /* 0x00009ba000007944 */ /* 0x000fea0003c00000 */
[----:B------:R-:W-:Y:S01]  /*1c050*/  SEL R4, R4, RZ, P4 ;  /* 0x000000ff04047207 */ /* 0x000fe20002000000 */
[----:B------:R-:W-:Y:S01]  /*1c060*/  IMAD.MOV.U32 R2, RZ, RZ, 0x4 ;  /* 0x00000004ff027424 */ /* 0x000fe200078e00ff */
[----:B------:R-:W-:-:S03]  /*1c070*/  MOV R3, 0x1c0a0 ;  /* 0x0001c0a000037802 */ /* 0x000fc60000000f00 */
[----:B------:R-:W-:Y:S02]  /*1c080*/  IMAD.IADD R0, R5, 0x1, R4 ;  /* 0x0000000105007824 */ /* 0x000fe400078e0204 */
        /* <DEDUP_REMOVED lines=13> */
[----:B------:R-:W-:Y:S02]  /*1c160*/  MOV R5, 0x1f ;  /* 0x0000001f00057802 */ /* 0x000fe40000000f00 */
[----:B------:R-:W-:Y:S01]  /*1c170*/  MOV R104, 0xffffffff ;  /* 0xffffffff00687802 */ /* 0x000fe20000000f00 */
[----:B------:R-:W-:Y:S01]  /*1c180*/  IMAD.IADD R4, R0, 0x1, R4 ;  /* 0x0000000100047824 */ /* 0x000fe200078e0204 */
[----:B------:R-:W-:-:S03]  /*1c190*/  MOV R2, 0x1c1c0 ;  /* 0x0001c1c000027802 */ /* 0x000fc60000000f00 */
[----:B------:R-:W-:Y:S02]  /*1c1a0*/  IMAD.MOV.U32 R9, RZ, RZ, R4 ;  /* 0x000000ffff097224 */ /* 0x000fe400078e0004 */
[----:B------:R-:W-:Y:S05]  /*1c1b0*/  CALL.REL.NOINC `($__internal_39_$__cuda_sm70_shflsync_idx_p) ;  /* 0x000099f000007944 */ /* 0x000fea0003c00000 */
[----:B------:R-:W-:Y:S01]  /*1c1c0*/  MOV R0, R12 ;  /* 0x0000000c00007202 */ /* 0x000fe20000000f00 */
[----:B------:R-:W-:Y:S05]  /*1c1d0*/  BRA `(.L_x_1984) ;  /* 0xfffe440000007947 */ /* 0x000fea000383ffff */
.L_x_1804:
[----:B------:R-:W-:Y:S02]  /*1c1e0*/  SEL R0, RZ, 0x1, P0 ;  /* 0x00000001ff007807 */ /* 0x000fe40000000000 */
[----:B------:R-:W-:Y:S02]  /*1c1f0*/  MOV R2, 0x1c210 ;  /* 0x0001c21000027802 */ /* 0x000fe40000000f00 */
[----:B------:R-:W-:Y:S05]  /*1c200*/  CALL.REL.NOINC `($__internal_41_$__cuda_sm70_votesync_ballot) ;  /* 0x00009a5000007944 */ /* 0x000fea0003c00000 */
[----:B------:R-:W-:Y:S01]  /*1c210*/  MOV R6, R0 ;  /* 0x0000000000067202 */ /* 0x000fe20000000f00 */
[----:B------:R-:W-:Y:S05]  /*1c220*/  BRA `(.L_x_1985) ;  /* 0xfffe444000007947 */ /* 0x000fea000383ffff */
.L_x_1805:
[----:B------:R-:W-:Y:S01]  /*1c230*/  IMAD.MOV.U32 R9, RZ, RZ, R10 ;  /* 0x000000ffff097224 */ /* 0x000fe200078e000a */
[----:B------:R-:W-:Y:S01]  /*1c240*/  MOV R3, 0x1f ;  /* 0x0000001f00037802 */ /* 0x000fe20000000f00 */
[----:B------:R-:W-:Y:S01]  /*1c250*/  IMAD.MOV.U32 R104, RZ, RZ, -0x1 ;  /* 0xffffffffff687424 */ /* 0x000fe200078e00ff */
[----:B------:R-:W-:Y:S02]  /*1c260*/  MOV R2, 0x1c280 ;  /* 0x0001c28000027802 */ /* 0x000fe40000000f00 */
[----:B------:R-:W-:Y:S05]  /*1c270*/  CALL.REL.NOINC `($__internal_39_$__cuda_sm70_shflsync_idx_p) ;  /* 0x0000993000007944 */ /* 0x000fea0003c00000 */
[----:B------:R-:W-:Y:S01]  /*1c280*/  IMAD.MOV.U32 R13, RZ, RZ, R12 ;  /* 0x000000ffff0d7224 */ /* 0x000fe200078e000c */
[----:B------:R-:W-:Y:S01]  /*1c290*/  MOV R9, R8 ;  /* 0x0000000800097202 */ /* 0x000fe20000000f00 */
[----:B------:R-:W-:Y:S01]  /*1c2a0*/  IMAD.MOV.U32 R0, RZ, RZ, RZ ;  /* 0x000000ffff007224 */ /* 0x000fe200078e00ff */
[----:B------:R-:W-:Y:S01]  /*1c2b0*/  MOV R3, 0x1f ;  /* 0x0000001f00037802 */ /* 0x000fe20000000f00 */
[----:B------:R-:W-:Y:S01]  /*1c2c0*/  IMAD.MOV.U32 R104, RZ, RZ, -0x1 ;  /* 0xffffffffff687424 */ /* 0x000fe200078e00ff */
[----:B------:R-:W-:-:S02]  /*1c2d0*/  MOV R2, 0x1c2f0 ;  /* 0x0001c2f000027802 */ /* 0x000fc40000000f00 */
[----:B------:R-:W-:Y:S05]  /*1c2e0*/  CALL.REL.NOINC `($__internal_39_$__cuda_sm70_shflsync_idx_p) ;  /* 0x000098c000007944 */ /* 0x000fea0003c00000 */
[----:B------:R-:W-:Y:S01]  /*1c2f0*/  MOV R10, R12 ;  /* 0x0000000c000a7202 */ /* 0x000fe20000000f00 */
[----:B------:R-:W-:Y:S05]  /*1c300*/  BRA `(.L_x_1986) ;  /* 0xfffe43c000007947 */ /* 0x000fea000383ffff */
.L_x_1808:
[----:B------:R-:W-:Y:S01]  /*1c310*/  IMAD.MOV.U32 R9, RZ, RZ, R4 ;  /* 0x000000ffff097224 */ /* 0x000fe200078e0004 */
[----:B------:R-:W-:Y:S01]  /*1c320*/  MOV R3, 0x1f ;  /* 0x0000001f00037802 */ /* 0x000fe20000000f00 */
[----:B------:R-:W-:Y:S01]  /*1c330*/  IMAD.MOV.U32 R104, RZ, RZ, -0x1 ;  /* 0xffffffffff687424 */ /* 0x000fe200078e00ff */
[----:B------:R-:W-:-:S02]  /*1c340*/  MOV R2, 0x1c360 ;  /* 0x0001c36000027802 */ /* 0x000fc40000000f00 */
[----:B--23--:R-:W-:Y:S05]  /*1c350*/  CALL.REL.NOINC `($__internal_39_$__cuda_sm70_shflsync_idx_p) ;  /* 0x0000985000007944 */ /* 0x00cfea0003c00000 */
[----:B------:R-:W-:Y:S01]  /*1c360*/  MOV R0, R12 ;  /* 0x0000000c00007202 */ /* 0x000fe20000000f00 */
[----:B------:R-:W-:Y:S05]  /*1c370*/  BRA `(.L_x_1807) ;  /* 0xfffe43b000007947 */ /* 0x000fea000383ffff */
.L_x_1863:
[----:B------:R-:W-:Y:S01]  /*1c380*/  IMAD.MOV.U32 R9, RZ, RZ, R13 ;  /* 0x000000ffff097224 */ /* 0x000fe200078e000d */
[----:B------:R-:W-:Y:S01]  /*1c390*/  MOV R3, 0x181f ;  /* 0x0000181f00037802 */ /* 0x000fe20000000f00 */
[----:B------:R-:W-:Y:S01]  /*1c3a0*/  IMAD.MOV.U32 R5, RZ, RZ, RZ ;  /* 0x000000ffff057224 */ /* 0x000fe200078e00ff */
[----:B------:R-:W-:-:S02]  /*1c3b0*/  MOV R104, 0xffffffff ;  /* 0xffffffff00687802 */ /* 0x000fc40000000f00 */
[----:B------:R-:W-:Y:S02]  /*1c3c0*/  MOV R2, 0x1c3e0 ;  /* 0x0001c3e000027802 */ /* 0x000fe40000000f00 */
[----:B------:R-:W-:Y:S05]  /*1c3d0*/  CALL.REL.NOINC `($__internal_39_$__cuda_sm70_shflsync_idx_p) ;  /* 0x000097d000007944 */ /* 0x000fea0003c00000 */
[----:B------:R-:W-:Y:S01]  /*1c3e0*/  MOV R8, R12 ;  /* 0x0000000c00087202 */ /* 0x000fe20000000f00 */
[----:B------:R-:W-:Y:S05]  /*1c3f0*/  BRA `(.L_x_1987) ;  /* 0xfffec73000007947 */ /* 0x000fea000383ffff */
.L_x_1864:
[----:B------:R-:W-:Y:S01]  /*1c400*/  IMAD.MOV.U32 R9, RZ, RZ, R17 ;  /* 0x000000ffff097224 */ /* 0x000fe200078e0011 */
[----:B------:R-:W-:Y:S01]  /*1c410*/  MOV R3, 0x181f ;  /* 0x0000181f00037802 */ /* 0x000fe20000000f00 */
[----:B------:R-:W-:Y:S01]  /*1c420*/  IMAD.MOV.U32 R5, RZ, RZ, RZ ;  /* 0x000000ffff057224 */ /* 0x000fe200078e00ff */
[----:B------:R-:W-:Y:S02]  /*1c430*/  MOV R104, 0xffffffff ;  /* 0xffffffff00687802 */ /* 0x000fe40000000f00 */
[----:B------:R-:W-:Y:S02]  /*1c440*/  MOV R2, 0x1c460 ;  /* 0x0001c46000027802 */ /* 0x000fe40000000f00 */
[----:B-12---:R-:W-:Y:S05]  /*1c450*/  CALL.REL.NOINC `($__internal_39_$__cuda_sm70_shflsync_idx_p) ;  /* 0x0000975000007944 */ /* 0x006fea0003c00000 */
[----:B------:R-:W-:Y:S01]  /*1c460*/  MOV R0, R12 ;  /* 0x0000000c00007202 */ /* 0x000fe20000000f00 */
[----:B------:R-:W-:Y:S05]  /*1c470*/  BRA `(.L_x_1988) ;  /* 0xfffec6d000007947 */ /* 0x000fea000383ffff */
.L_x_1867:
[----:B------:R-:W-:Y:S01]  /*1c480*/  IMAD.MOV.U32 R9, RZ, RZ, R13 ;  /* 0x000000ffff097224 */ /* 0x000fe200078e000d */
[----:B--2---:R-:W-:Y:S01]  /*1c490*/  MOV R3, 0x181f ;  /* 0x0000181f00037802 */ /* 0x004fe20000000f00 */
[----:B------:R-:W-:Y:S01]  /*1c4a0*/  IMAD.MOV.U32 R5, RZ, RZ, 0x1 ;  /* 0x00000001ff057424 */ /* 0x000fe200078e00ff */
[----:B------:R-:W-:-:S02]  /*1c4b0*/  MOV R104, 0xffffffff ;  /* 0xffffffff00687802 */ /* 0x000fc40000000f00 */
[----:B------:R-:W-:Y:S02]  /*1c4c0*/  MOV R2, 0x1c4e0 ;  /* 0x0001c4e000027802 */ /* 0x000fe40000000f00 */
[----:B-1-34-:R-:W-:Y:S05]  /*1c4d0*/  CALL.REL.NOINC `($__internal_39_$__cuda_sm70_shflsync_idx_p) ;  /* 0x000096d000007944 */ /* 0x01afea0003c00000 */
[----:B------:R-:W-:Y:S01]  /*1c4e0*/  IMAD.MOV.U32 R8, RZ, RZ, R12 ;  /* 0x000000ffff087224 */ /* 0x000fe200078e000c */
[----:B------:R-:W-:Y:S01]  /*1c4f0*/  MOV R9, R17 ;  /* 0x0000001100097202 */ /* 0x000fe20000000f00 */
[----:B------:R-:W-:Y:S01]  /*1c500*/  IMAD.MOV.U32 R5, RZ, RZ, 0x1 ;  /* 0x00000001ff057424 */ /* 0x000fe200078e00ff */
[----:B------:R-:W-:Y:S01]  /*1c510*/  MOV R3, 0x181f ;  /* 0x0000181f00037802 */ /* 0x000fe20000000f00 */
[----:B------:R-:W-:Y:S01]  /*1c520*/  IMAD.MOV.U32 R104, RZ, RZ, -0x1 ;  /* 0xffffffffff687424 */ /* 0x000fe200078e00ff */
[----:B------:R-:W-:Y:S02]  /*1c530*/  MOV R2, 0x1c550 ;  /* 0x0001c55000027802 */ /* 0x000fe40000000f00 */
[----:B------:R-:W-:Y:S05]  /*1c540*/  CALL.REL.NOINC `($__internal_39_$__cuda_sm70_shflsync_idx_p) ;  /* 0x0000966000007944 */ /* 0x000fea0003c00000 */
[----:B------:R-:W-:Y:S01]  /*1c550*/  MOV R0, R12 ;  /* 0x0000000c00007202 */ /* 0x000fe20000000f00 */
[----:B------:R-:W-:Y:S05]  /*1c560*/  BRA `(.L_x_1989) ;  /* 0xfffec72000007947 */ /* 0x000fea000383ffff */
.L_x_1870:
[----:B------:R-:W-:Y:S01]  /*1c570*/  IMAD.MOV.U32 R9, RZ, RZ, R13 ;  /* 0x000000ffff097224 */ /* 0x000fe200078e000d */
[----:B-1----:R-:W-:Y:S01]  /*1c580*/  MOV R3, 0x181f ;  /* 0x0000181f00037802 */ /* 0x002fe20000000f00 */
[----:B------:R-:W-:Y:S01]  /*1c590*/  IMAD.MOV.U32 R5, RZ, RZ, 0x2 ;  /* 0x00000002ff057424 */ /* 0x000fe200078e00ff */
[----:B------:R-:W-:Y:S02]  /*1c5a0*/  MOV R104, 0xffffffff ;  /* 0xffffffff00687802 */ /* 0x000fe40000000f00 */
[----:B------:R-:W-:-:S02]  /*1c5b0*/  MOV R2, 0x1c5d0 ;  /* 0x0001c5d000027802 */ /* 0x000fc40000000f00 */
[----:B--234-:R-:W-:Y:S05]  /*1c5c0*/  CALL.REL.NOINC `($__internal_39_$__cuda_sm70_shflsync_idx_p) ;  /* 0x000095e000007944 */ /* 0x01cfea0003c00000 */
[----:B------:R-:W-:Y:S01]  /*1c5d0*/  MOV R8, R12 ;  /* 0x0000000c00087202 */ /* 0x000fe20000000f00 */
[----:B------:R-:W-:Y:S05]  /*1c5e0*/  BRA `(.L_x_1990) ;  /* 0xfffec7d000007947 */ /* 0x000fea000383ffff */
.L_x_1871:
[----:B------:R-:W-:Y:S01]  /*1c5f0*/  IMAD.MOV.U32 R9, RZ, RZ, R17 ;  /* 0x000000ffff097224 */ /* 0x000fe200078e0011 */
[----:B------:R-:W-:Y:S01]  /*1c600*/  MOV R3, 0x181f ;  /* 0x0000181f00037802 */ /* 0x000fe20000000f00 */
[----:B------:R-:W-:Y:S01]  /*1c610*/  IMAD.MOV.U32 R5, RZ, RZ, 0x2 ;  /* 0x00000002ff057424 */ /* 0x000fe200078e00ff */
[----:B------:R-:W-:-:S02]  /*1c620*/  MOV R104, 0xffffffff ;  /* 0xffffffff00687802 */ /* 0x000fc40000000f00 */
[----:B------:R-:W-:Y:S02]  /*1c630*/  MOV R2, 0x1c650 ;  /* 0x0001c65000027802 */ /* 0x000fe40000000f00 */
[----:B-1234-:R-:W-:Y:S05]  /*1c640*/  CALL.REL.NOINC `($__internal_39_$__cuda_sm70_shflsync_idx_p) ;  /* 0x0000956000007944 */ /* 0x01efea0003c00000 */
[----:B------:R-:W-:Y:S01]  /*1c650*/  MOV R0, R12 ;  /* 0x0000000c00007202 */ /* 0x000fe20000000f00 */
[----:B------:R-:W-:Y:S05]  /*1c660*/  BRA `(.L_x_1991) ;  /* 0xfffec77000007947 */ /* 0x000fea000383ffff */
.L_x_1874:
[----:B------:R-:W-:Y:S01]  /*1c670*/  IMAD.MOV.U32 R9, RZ, RZ, R13 ;  /* 0x000000ffff097224 */ /* 0x000fe200078e000d */
[----:B-1----:R-:W-:Y:S01]  /*1c680*/  MOV R3, 0x181f ;  /* 0x0000181f00037802 */ /* 0x002fe20000000f00 */
[----:B------:R-:W-:Y:S01]  /*1c690*/  IMAD.MOV.U32 R5, RZ, RZ, 0x3 ;  /* 0x00000003ff057424 */ /* 0x000fe200078e00ff */
[----:B------:R-:W-:Y:S02]  /*1c6a0*/  MOV R104, 0xffffffff ;  /* 0xffffffff00687802 */ /* 0x000fe40000000f00 */
[----:B------:R-:W-:Y:S02]  /*1c6b0*/  MOV R2, 0x1c6d0 ;  /* 0x0001c6d000027802 */ /* 0x000fe40000000f00 */
[----:B--234-:R-:W-:Y:S05]  /*1c6c0*/  CALL.REL.NOINC `($__internal_39_$__cuda_sm70_shflsync_idx_p) ;  /* 0x000094e000007944 */ /* 0x01cfea0003c00000 */
[----:B------:R-:W-:Y:S01]  /*1c6d0*/  IMAD.MOV.U32 R13, RZ, RZ, R12 ;  /* 0x000000ffff0d7224 */ /* 0x000fe200078e000c */
[----:B------:R-:W-:Y:S01]  /*1c6e0*/  MOV R9, R17 ;  /* 0x0000001100097202 */ /* 0x000fe20000000f00 */
[----:B------:R-:W-:Y:S01]  /*1c6f0*/  IMAD.MOV.U32 R5, RZ, RZ, 0x3 ;  /* 0x00000003ff057424 */ /* 0x000fe200078e00ff */
[----:B------:R-:W-:Y:S01]  /*1c700*/  MOV R3, 0x181f ;  /* 0x0000181f00037802 */ /* 0x000fe20000000f00 */
[----:B------:R-:W-:Y:S01]  /*1c710*/  IMAD.MOV.U32 R104, RZ, RZ, -0x1 ;  /* 0xffffffffff687424 */ /* 0x000fe200078e00ff */
[----:B------:R-:W-:-:S02]  /*1c720*/  MOV R2, 0x1c740 ;  /* 0x0001c74000027802 */ /* 0x000fc40000000f00 */
[----:B------:R-:W-:Y:S05]  /*1c730*/  CALL.REL.NOINC `($__internal_39_$__cuda_sm70_shflsync_idx_p) ;  /* 0x0000947000007944 */ /* 0x000fea0003c00000 */
[----:B------:R-:W-:Y:S01]  /*1c740*/  MOV R0, R12 ;  /* 0x0000000c00007202 */ /* 0x000fe20000000f00 */
[----:B------:R-:W-:Y:S05]  /*1c750*/  BRA `(.L_x_1992) ;  /* 0xfffec7c000007947 */ /* 0x000fea000383ffff */
.L_x_1920:
[----:B------:R-:W-:Y:S01]  /*1c760*/  IMAD.MOV.U32 R2, RZ, RZ, R189 ;  /* 0x000000ffff027224 */ /* 0x000fe200078e00bd */
[----:B------:R-:W-:-:S02]  /*1c770*/  MOV R4, 0x2 ;  /* 0x0000000200047802 */ /* 0x000fc40000000f00 */
[----:B------:R-:W-:Y:S02]  /*1c780*/  MOV R3, 0x1c7a0 ;  /* 0x0001c7a000037802 */ /* 0x000fe40000000f00 */
[----:B------:R-:W-:Y:S05]  /*1c790*/  CALL.REL.NOINC `($__internal_38_$__cuda_sm70_shflsync_bfly_p) ;  /* 0x000093c000007944 */ /* 0x000fea0003c00000 */
[----:B------:R-:W-:Y:S01]  /*1c7a0*/  MOV R0, R4 ;  /* 0x0000000400007202 */ /* 0x000fe20000000f00 */
[----:B------:R-:W-:Y:S05]  /*1c7b0*/  BRA `(.L_x_1993) ;  /* 0xffffa9e000007947 */ /* 0x000fea000383ffff */
.L_x_1921:
[----:B------:R-:W-:Y:S01]  /*1c7c0*/  IMAD.MOV.U32 R2, RZ, RZ, R0 ;  /* 0x000000ffff027224 */ /* 0x000fe200078e0000 */
[----:B------:R-:W-:Y:S02]  /*1c7d0*/  MOV R4, 0x1 ;  /* 0x0000000100047802 */ /* 0x000fe40000000f00 */
[----:B------:R-:W-:Y:S02]  /*1c7e0*/  MOV R3, 0x1c800 ;  /* 0x0001c80000037802 */ /* 0x000fe40000000f00 */
[----:B-1----:R-:W-:Y:S05]  /*1c7f0*/  CALL.REL.NOINC `($__internal_38_$__cuda_sm70_shflsync_bfly_p) ;  /* 0x0000936000007944 */ /* 0x002fea0003c00000 */
[----:B------:R-:W-:Y:S01]  /*1c800*/  FADD.FTZ R0, R0, R4 ;  /* 0x0000000400007221 */ /* 0x000fe20000010000 */
[----:B------:R-:W-:Y:S02]  /*1c810*/  MOV R2, R198 ;  /* 0x000000c600027202 */ /* 0x000fe40000000f00 */
[----:B------:R-:W-:Y:S02]  /*1c820*/  MOV R4, 0x2 ;  /* 0x0000000200047802 */ /* 0x000fe40000000f00 */
[----:B------:R-:W-:Y:S02]  /*1c830*/  MOV R3, 0x1c850 ;  /* 0x0001c85000037802 */ /* 0x000fe40000000f00 */
[----:B------:R-:W-:Y:S05]  /*1c840*/  CALL.REL.NOINC `($__internal_38_$__cuda_sm70_shflsync_bfly_p) ;  /* 0x0000931000007944 */ /* 0x000fea0003c00000 */
[----:B------:R-:W-:Y:S01]  /*1c850*/  FADD.FTZ R198, R198, R4 ;  /* 0x00000004c6c67221 */ /* 0x000fe20000010000 */
[----:B------:R-:W-:-:S02]  /*1c860*/  MOV R4, 0x1 ;  /* 0x0000000100047802 */ /* 0x000fc40000000f00 */
[----:B------:R-:W-:Y:S02]  /*1c870*/  MOV R3, 0x1c8a0 ;  /* 0x0001c8a000037802 */ /* 0x000fe40000000f00 */
[----:B------:R-:W-:Y:S02]  /*1c880*/  MOV R2, R198 ;  /* 0x000000c600027202 */ /* 0x000fe40000000f00 */
[----:B------:R-:W-:Y:S05]  /*1c890*/  CALL.REL.NOINC `($__internal_38_$__cuda_sm70_shflsync_bfly_p) ;  /* 0x000092c000007944 */ /* 0x000fea0003c00000 */
[----:B------:R-:W-:Y:S01]  /*1c8a0*/  MOV R3, R4 ;  /* 0x0000000400037202 */ /* 0x000fe20000000f00 */
[----:B------:R-:W-:Y:S05]  /*1c8b0*/  BRA `(.L_x_1994) ;  /* 0xffffa95000007947 */ /* 0x000fea000383ffff */
.L_x_1928:
[----:B--234-:R-:W-:Y:S01]  /*1c8c0*/  IMAD.MOV.U32 R9, RZ, RZ, R13 ;  /* 0x000000ffff097224 */ /* 0x01cfe200078e000d */
[----:B------:R-:W-:Y:S01]  /*1c8d0*/  MOV R3, 0x181f ;  /* 0x0000181f00037802 */ /* 0x000fe20000000f00 */
[----:B------:R-:W-:Y:S01]  /*1c8e0*/  IMAD.MOV.U32 R5, RZ, RZ, RZ ;  /* 0x000000ffff057224 */ /* 0x000fe200078e00ff */
[----:B------:R-:W-:Y:S02]  /*1c8f0*/  MOV R104, 0xffffffff ;  /* 0xffffffff00687802 */ /* 0x000fe40000000f00 */
[----:B------:R-:W-:Y:S02]  /*1c900*/  MOV R2, 0x1c920 ;  /* 0x0001c92000027802 */ /* 0x000fe40000000f00 */
[----:B-1----:R-:W-:Y:S05]  /*1c910*/  CALL.REL.NOINC `($__internal_39_$__cuda_sm70_shflsync_idx_p) ;  /* 0x0000929000007944 */ /* 0x002fea0003c00000 */
[----:B------:R-:W-:Y:S01]  /*1c920*/  MOV R8, R12 ;  /* 0x0000000c00087202 */ /* 0x000fe20000000f00 */
[----:B------:R-:W-:Y:S05]  /*1c930*/  BRA `(.L_x_1995) ;  /* 0xffffc1b000007947 */ /* 0x000fea000383ffff */
.L_x_1929:
[----:B------:R-:W-:Y:S01]  /*1c940*/  IMAD.MOV.U32 R9, RZ, RZ, R16 ;  /* 0x000000ffff097224 */ /* 0x000fe200078e0010 */
[----:B------:R-:W-:Y:S01]  /*1c950*/  MOV R3, 0x181f ;  /* 0x0000181f00037802 */ /* 0x000fe20000000f00 */
[----:B------:R-:W-:Y:S01]  /*1c960*/  IMAD.MOV.U32 R5, RZ, RZ, RZ ;  /* 0x000000ffff057224 */ /* 0x000fe200078e00ff */
[----:B------:R-:W-:-:S02]  /*1c970*/  MOV R104, 0xffffffff ;  /* 0xffffffff00687802 */ /* 0x000fc40000000f00 */
[----:B------:R-:W-:Y:S02]  /*1c980*/  MOV R2, 0x1c9a0 ;  /* 0x0001c9a000027802 */ /* 0x000fe40000000f00 */
[----:B-123--:R-:W-:Y:S05]  /*1c990*/  CALL.REL.NOINC `($__internal_39_$__cuda_sm70_shflsync_idx_p) ;  /* 0x0000921000007944 */ /* 0x00efea0003c00000 */
[----:B------:R-:W-:Y:S01]  /*1c9a0*/  MOV R0, R12 ;  /* 0x0000000c00007202 */ /* 0x000fe20000000f00 */
[----:B------:R-:W-:Y:S05]  /*1c9b0*/  BRA `(.L_x_1996) ;  /* 0xffffc15000007947 */ /* 0x000fea000383ffff */
.L_x_1932:
[----:B------:R-:W-:Y:S01]  /*1c9c0*/  IMAD.MOV.U32 R9, RZ, RZ, R13 ;  /* 0x000000ffff097224 */ /* 0x000fe200078e000d */
[----:B--2---:R-:W-:Y:S01]  /*1c9d0*/  MOV R3, 0x181f ;  /* 0x0000181f00037802 */ /* 0x004fe20000000f00 */
[----:B------:R-:W-:Y:S01]  /*1c9e0*/  IMAD.MOV.U32 R5, RZ, RZ, 0x1 ;  /* 0x00000001ff057424 */ /* 0x000fe200078e00ff */
[----:B------:R-:W-:Y:S02]  /*1c9f0*/  MOV R104, 0xffffffff ;  /* 0xffffffff00687802 */ /* 0x000fe40000000f00 */
[----:B------:R-:W-:Y:S02]  /*1ca00*/  MOV R2, 0x1ca20 ;  /* 0x0001ca2000027802 */ /* 0x000fe40000000f00 */
[----:B-1-34-:R-:W-:Y:S05]  /*1ca10*/  CALL.REL.NOINC `($__internal_39_$__cuda_sm70_shflsync_idx_p) ;  /* 0x0000919000007944 */ /* 0x01afea0003c00000 */
        /* <DEDUP_REMOVED lines=9> */
.L_x_1935:
[----:B------:R-:W-:Y:S01]  /*1cab0*/  IMAD.MOV.U32 R9, RZ, RZ, R13 ;  /* 0x000000ffff097224 */ /* 0x000fe200078e000d */
[----:B--2---:R-:W-:Y:S01]  /*1cac0*/  MOV R3, 0x181f ;  /* 0x0000181f00037802 */ /* 0x004fe20000000f00 */
[----:B------:R-:W-:Y:S01]  /*1cad0*/  IMAD.MOV.U32 R5, RZ, RZ, 0x2 ;  /* 0x00000002ff057424 */ /* 0x000fe200078e00ff */
[----:B------:R-:W-:-:S02]  /*1cae0*/  MOV R104, 0xffffffff ;  /* 0xffffffff00687802 */ /* 0x000fc40000000f00 */
[----:B------:R-:W-:Y:S02]  /*1caf0*/  MOV R2, 0x1cb10 ;  /* 0x0001cb1000027802 */ /* 0x000fe40000000f00 */
[----:B-1-34-:R-:W-:Y:S05]  /*1cb00*/  CALL.REL.NOINC `($__internal_39_$__cuda_sm70_shflsync_idx_p) ;  /* 0x000090a000007944 */ /* 0x01afea0003c00000 */
[----:B------:R-:W-:Y:S01]  /*1cb10*/  MOV R8, R12 ;  /* 0x0000000c00087202 */ /* 0x000fe20000000f00 */
[----:B------:R-:W-:Y:S05]  /*1cb20*/  BRA `(.L_x_1998) ;  /* 0xffffc25000007947 */ /* 0x000fea000383ffff */
.L_x_1936:
[----:B------:R-:W-:Y:S01]  /*1cb30*/  IMAD.MOV.U32 R9, RZ, RZ, R16 ;  /* 0x000000ffff097224 */ /* 0x000fe200078e0010 */
[----:B--2---:R-:W-:Y:S01]  /*1cb40*/  MOV R3, 0x181f ;  /* 0x0000181f00037802 */ /* 0x004fe20000000f00 */
[----:B------:R-:W-:Y:S01]  /*1cb50*/  IMAD.MOV.U32 R5, RZ, RZ, 0x2 ;  /* 0x00000002ff057424 */ /* 0x000fe200078e00ff */
[----:B------:R-:W-:Y:S02]  /*1cb60*/  MOV R104, 0xffffffff ;  /* 0xffffffff00687802 */ /* 0x000fe40000000f00 */
[----:B------:R-:W-:Y:S02]  /*1cb70*/  MOV R2, 0x1cb90 ;  /* 0x0001cb9000027802 */ /* 0x000fe40000000f00 */
[----:B-1-34-:R-:W-:Y:S05]  /*1cb80*/  CALL.REL.NOINC `($__internal_39_$__cuda_sm70_shflsync_idx_p) ;  /* 0x0000902000007944 */ /* 0x01afea0003c00000 */
[----:B------:R-:W-:Y:S01]  /*1cb90*/  MOV R0, R12 ;  /* 0x0000000c00007202 */ /* 0x000fe20000000f00 */
[----:B------:R-:W-:Y:S05]  /*1cba0*/  BRA `(.L_x_1999) ;  /* 0xffffc1f000007947 */ /* 0x000fea000383ffff */
.L_x_1939:
[----:B------:R-:W-:Y:S01]  /*1cbb0*/  IMAD.MOV.U32 R9, RZ, RZ, R13 ;  /* 0x000000ffff097224 */ /* 0x000fe200078e000d */
[----:B---3--:R-:W-:Y:S01]  /*1cbc0*/  MOV R3, 0x181f ;  /* 0x0000181f00037802 */ /* 0x008fe20000000f00 */
        /* <DEDUP_REMOVED lines=13> */
.L_x_1941:
[----:B------:R-:W-:Y:S01]  /*1cca0*/  IMAD.MOV.U32 R9, RZ, RZ, R14 ;  /* 0x000000ffff097224 */ /* 0x000fe200078e000e */
[----:B------:R-:W-:Y:S01]  /*1ccb0*/  MOV R3, 0x1c1f ;  /* 0x00001c1f00037802 */ /* 0x000fe20000000f00 */
[----:B------:R-:W-:Y:S01]  /*1ccc0*/  IMAD.MOV.U32 R5, RZ, RZ, RZ ;  /* 0x000000ffff057224 */ /* 0x000fe200078e00ff */
[----:B------:R-:W-:Y:S02]  /*1ccd0*/  MOV R104, 0xffffffff ;  /* 0xffffffff00687802 */ /* 0x000fe40000000f00 */
[----:B------:R-:W-:-:S02]  /*1cce0*/  MOV R2, 0x1cd00 ;  /* 0x0001cd0000027802 */ /* 0x000fc40000000f00 */
[----:B------:R-:W-:Y:S05]  /*1ccf0*/  CALL.REL.NOINC `($__internal_39_$__cuda_sm70_shflsync_idx_p) ;  /* 0x00008eb000007944 */ /* 0x000fea0003c00000 */
[----:B------:R-:W-:Y:S01]  /*1cd00*/  MOV R4, R12 ;  /* 0x0000000c00047202 */ /* 0x000fe20000000f00 */
[----:B------:R-:W-:Y:S05]  /*1cd10*/  BRA `(.L_x_2001) ;  /* 0xffffc4e000007947 */ /* 0x000fea000383ffff */
.L_x_1942:
[----:B------:R-:W-:Y:S01]  /*1cd20*/  IMAD.MOV.U32 R9, RZ, RZ, R16 ;  /* 0x000000ffff097224 */ /* 0x000fe200078e0010 */
[----:B------:R-:W-:Y:S01]  /*1cd30*/  MOV R3, 0x1c1f ;  /* 0x00001c1f00037802 */ /* 0x000fe20000000f00 */
[----:B------:R-:W-:Y:S01]  /*1cd40*/  IMAD.MOV.U32 R5, RZ, RZ, RZ ;  /* 0x000000ffff057224 */ /* 0x000fe200078e00ff */
[----:B------:R-:W-:-:S02]  /*1cd50*/  MOV R104, 0xffffffff ;  /* 0xffffffff00687802 */ /* 0x000fc40000000f00 */
[----:B------:R-:W-:Y:S02]  /*1cd60*/  MOV R2, 0x1cd80 ;  /* 0x0001cd8000027802 */ /* 0x000fe40000000f00 */
[----:B-12---:R-:W-:Y:S05]  /*1cd70*/  CALL.REL.NOINC `($__internal_39_$__cuda_sm70_shflsync_idx_p) ;  /* 0x00008e3000007944 */ /* 0x006fea0003c00000 */
[----:B------:R-:W-:Y:S01]  /*1cd80*/  MOV R0, R12 ;  /* 0x0000000c00007202 */ /* 0x000fe20000000f00 */
[----:B------:R-:W-:Y:S05]  /*1cd90*/  BRA `(.L_x_2002) ;  /* 0xffffc48000007947 */ /* 0x000fea000383ffff */
.L_x_1945:
[----:B--2---:R-:W-:Y:S01]  /*1cda0*/  IMAD.MOV.U32 R9, RZ, RZ, R14 ;  /* 0x000000ffff097224 */ /* 0x004fe200078e000e */
[----:B------:R-:W-:Y:S01]  /*1cdb0*/  MOV R3, 0x1c1f ;  /* 0x00001c1f00037802 */ /* 0x000fe20000000f00 */
        /* <DEDUP_REMOVED lines=13> */
.L_x_1949:
[----:B------:R-:W-:Y:S01]  /*1ce90*/  IMAD.MOV.U32 R9, RZ, RZ, R13 ;  /* 0x000000ffff097224 */ /* 0x000fe200078e000d */
[----:B------:R-:W-:Y:S01]  /*1cea0*/  MOV R3, 0x181f ;  /* 0x0000181f00037802 */ /* 0x000fe20000000f00 */
[----:B------:R-:W-:Y:S01]  /*1ceb0*/  IMAD.MOV.U32 R5, RZ, RZ, RZ ;  /* 0x000000ffff057224 */ /* 0x000fe200078e00ff */
[----:B------:R-:W-:-:S02]  /*1cec0*/  MOV R104, 0xffffffff ;  /* 0xffffffff00687802 */ /* 0x000fc40000000f00 */
[----:B------:R-:W-:Y:S02]  /*1ced0*/  MOV R2, 0x1cef0 ;  /* 0x0001cef000027802 */ /* 0x000fe40000000f00 */
[----:B--2---:R-:W-:Y:S05]  /*1cee0*/  CALL.REL.NOINC `($__internal_39_$__cuda_sm70_shflsync_idx_p) ;  /* 0x00008cc000007944 */ /* 0x004fea0003c00000 */
[----:B------:R-:W-:Y:S01]  /*1cef0*/  MOV R8, R12 ;  /* 0x0000000c00087202 */ /* 0x000fe20000000f00 */
[----:B------:R-:W-:Y:S05]  /*1cf00*/  BRA `(.L_x_2004) ;  /* 0xffffdb5000007947 */ /* 0x000fea000383ffff */
.L_x_1950:
[----:B------:R-:W-:Y:S01]  /*1cf10*/  IMAD.MOV.U32 R9, RZ, RZ, R16 ;  /* 0x000000ffff097224 */ /* 0x000fe200078e0010 */
[----:B------:R-:W-:Y:S01]  /*1cf20*/  MOV R3, 0x181f ;  /* 0x0000181f00037802 */ /* 0x000fe20000000f00 */
[----:B------:R-:W-:Y:S01]  /*1cf30*/  IMAD.MOV.U32 R5, RZ, RZ, RZ ;  /* 0x000000ffff057224 */ /* 0x000fe200078e00ff */
[----:B------:R-:W-:Y:S02]  /*1cf40*/  MOV R104, 0xffffffff ;  /* 0xffffffff00687802 */ /* 0x000fe40000000f00 */
[----:B------:R-:W-:Y:S02]  /*1cf50*/  MOV R2, 0x1cf70 ;  /* 0x0001cf7000027802 */ /* 0x000fe40000000f00 */
[----:B-123--:R-:W-:Y:S05]  /*1cf60*/  CALL.REL.NOINC `($__internal_39_$__cuda_sm70_shflsync_idx_p) ;  /* 0x00008c4000007944 */ /* 0x00efea0003c00000 */
[----:B------:R-:W-:Y:S01]  /*1cf70*/  MOV R0, R12 ;  /* 0x0000000c00007202 */ /* 0x000fe20000000f00 */
[----:B------:R-:W-:Y:S05]  /*1cf80*/  BRA `(.L_x_2005) ;  /* 0xffffdaf000007947 */ /* 0x000fea000383ffff */
.L_x_1953:
[----:B------:R-:W-:Y:S01]  /*1cf90*/  IMAD.MOV.U32 R9, RZ, RZ, R13 ;  /* 0x000000ffff097224 */ /* 0x000fe200078e000d */
[----:B-1----:R-:W-:Y:S01]  /*1cfa0*/  MOV R3, 0x181f ;  /* 0x0000181f00037802 */ /* 0x002fe20000000f00 */
[----:B------:R-:W-:Y:S01]  /*1cfb0*/  IMAD.MOV.U32 R5, RZ, RZ, 0x1 ;  /* 0x00000001ff057424 */ /* 0x000fe200078e00ff */
[----:B------:R-:W-:-:S02]  /*1cfc0*/  MOV R104, 0xffffffff ;  /* 0xffffffff00687802 */ /* 0x000fc40000000f00 */
[----:B------:R-:W-:Y:S02]  /*1cfd0*/  MOV R2, 0x1cff0 ;  /* 0x0001cff000027802 */ /* 0x000fe40000000f00 */
[----:B--234-:R-:W-:Y:S05]  /*1cfe0*/  CALL.REL.NOINC `($__internal_39_$__cuda_sm70_shflsync_idx_p) ;  /* 0x00008bc000007944 */ /* 0x01cfea0003c00000 */
        /* <DEDUP_REMOVED lines=9> */
.L_x_1956:
        /* <DEDUP_REMOVED lines=8> */
.L_x_1957:
[----:B------:R-:W-:Y:S01]  /*1d100*/  IMAD.MOV.U32 R9, RZ, RZ, R16 ;  /* 0x000000ffff097224 */ /* 0x000fe200078e0010 */
[----:B-1----:R-:W-:Y:S01]  /*1d110*/  MOV R3, 0x181f ;  /* 0x0000181f00037802 */ /* 0x002fe20000000f00 */
[----:B------:R-:W-:Y:S01]  /*1d120*/  IMAD.MOV.U32 R5, RZ, RZ, 0x2 ;  /* 0x00000002ff057424 */ /* 0x000fe200078e00ff */
[----:B------:R-:W-:-:S02]  /*1d130*/  MOV R104, 0xffffffff ;  /* 0xffffffff00687802 */ /* 0x000fc40000000f00 */
[----:B------:R-:W-:Y:S02]  /*1d140*/  MOV R2, 0x1d160 ;  /* 0x0001d16000027802 */ /* 0x000fe40000000f00 */
[----:B--234-:R-:W-:Y:S05]  /*1d150*/  CALL.REL.NOINC `($__internal_39_$__cuda_sm70_shflsync_idx_p) ;  /* 0x00008a5000007944 */ /* 0x01cfea0003c00000 */
[----:B------:R-:W-:Y:S01]  /*1d160*/  MOV R0, R12 ;  /* 0x0000000c00007202 */ /* 0x000fe20000000f00 */
[----:B------:R-:W-:Y:S05]  /*1d170*/  BRA `(.L_x_2008) ;  /* 0xffffdb9000007947 */ /* 0x000fea000383ffff */
.L_x_1960:
        /* <DEDUP_REMOVED lines=15> */
.L_x_1962:
[----:B------:R-:W-:Y:S01]  /*1d270*/  IMAD.MOV.U32 R9, RZ, RZ, R37 ;  /* 0x000000ffff097224 */ /* 0x000fe200078e0025 */
[----:B------:R-:W-:Y:S01]  /*1d280*/  MOV R3, 0x1f ;  /* 0x0000001f00037802 */ /* 0x000fe20000000f00 */
[----:B------:R-:W-:Y:S01]  /*1d290*/  IMAD.MOV.U32 R5, RZ, RZ, RZ ;  /* 0x000000ffff057224 */ /* 0x000fe200078e00ff */
[----:B------:R-:W-:-:S02]  /*1d2a0*/  MOV R104, 0xffffffff ;  /* 0xffffffff00687802 */ /* 0x000fc40000000f00 */
[----:B------:R-:W-:Y:S02]  /*1d2b0*/  MOV R2, 0x1d2d0 ;  /* 0x0001d2d000027802 */ /* 0x000fe40000000f00 */
[----:B---3--:R-:W-:Y:S05]  /*1d2c0*/  CALL.REL.NOINC `($__internal_39_$__cuda_sm70_shflsync_idx_p) ;  /* 0x000088e000007944 */ /* 0x008fea0003c00000 */
[----:B------:R-:W-:Y:S01]  /*1d2d0*/  MOV R13, R12 ;  /* 0x0000000c000d7202 */ /* 0x000fe20000000f00 */
[----:B------:R-:W-:Y:S05]  /*1d2e0*/  BRA `(.L_x_2010) ;  /* 0xffffdd5000007947 */ /* 0x000fea000383ffff */
.L_x_1963:
[----:B------:R-:W-:Y:S01]  /*1d2f0*/  IMAD.MOV.U32 R9, RZ, RZ, R37 ;  /* 0x000000ffff097224 */ /* 0x000fe200078e0025 */
[----:B------:R-:W-:Y:S01]  /*1d300*/  MOV R3, 0x1f ;  /* 0x0000001f00037802 */ /* 0x000fe20000000f00 */
[----:B------:R-:W-:Y:S01]  /*1d310*/  IMAD.MOV.U32 R5, RZ, RZ, 0x1 ;  /* 0x00000001ff057424 */ /* 0x000fe200078e00ff */
[----:B------:R-:W-:Y:S02]  /*1d320*/  MOV R104, 0xffffffff ;  /* 0xffffffff00687802 */ /* 0x000fe40000000f00 */
[----:B------:R-:W-:Y:S02]  /*1d330*/  MOV R2, 0x1d350 ;  /* 0x0001d35000027802 */ /* 0x000fe40000000f00 */
[----:B-12---:R-:W-:Y:S05]  /*1d340*/  CALL.REL.NOINC `($__internal_39_$__cuda_sm70_shflsync_idx_p) ;  /* 0x0000886000007944 */ /* 0x006fea0003c00000 */
[----:B------:R-:W-:Y:S01]  /*1d350*/  MOV R8, R12 ;  /* 0x0000000c00087202 */ /* 0x000fe20000000f00 */
[----:B------:R-:W-:Y:S05]  /*1d360*/  BRA `(.L_x_2011) ;  /* 0xffffdcf000007947 */ /* 0x000fea000383ffff */
.L_x_1964:
[----:B------:R-:W-:Y:S02]  /*1d370*/  MOV R2, 0x1 ;  /* 0x0000000100027802 */ /* 0x000fe40000000f00 */
[----:B------:R-:W-:Y:S02]  /*1d380*/  MOV R3, 0x1d3a0 ;  /* 0x0001d3a000037802 */ /* 0x000fe40000000f00 */
[----:B-1234-:R-:W-:Y:S05]  /*1d390*/  CALL.REL.NOINC `($__internal_40_$__cuda_sm70_shflsync_up_p) ;  /* 0x0000885000007944 */ /* 0x01efea0003c00000 */
[----:B------:R-:W-:Y:S05]  /*1d3a0*/  BRA `(.L_x_2012) ;  /* 0xffffddd000007947 */ /* 0x000fea000383ffff */
.L_x_1965:
[----:B------:R-:W-:Y:S02]  /*1d3b0*/  MOV R2, 0x2 ;  /* 0x0000000200027802 */ /* 0x000fe40000000f00 */
[----:B------:R-:W-:-:S02]  /*1d3c0*/  MOV R3, 0x1d3e0 ;  /* 0x0001d3e000037802 */ /* 0x000fc40000000f00 */
[----:B--2-4-:R-:W-:Y:S05]  /*1d3d0*/  CALL.REL.NOINC `($__internal_40_$__cuda_sm70_shflsync_up_p) ;  /* 0x0000881000007944 */ /* 0x014fea0003c00000 */
        /* <DEDUP_REMOVED lines=25> */
.L_x_1969:
[----:B------:R-:W-:Y:S02]  /*1d570*/  MOV R2, 0x1 ;  /* 0x0000000100027802 */ /* 0x000fe40000000f00 */
[----:B------:R-:W-:Y:S02]  /*1d580*/  MOV R3, 0x1d5a0 ;  /* 0x0001d5a000037802 */ /* 0x000fe40000000f00 */
[----:B------:R-:W-:Y:S05]  /*1d590*/  CALL.REL.NOINC `($__internal_40_$__cuda_sm70_shflsync_up_p) ;  /* 0x0000865000007944 */ /* 0x000fea0003c00000 */
[----:B------:R-:W-:Y:S01]  /*1d5a0*/  MOV R2, R4 ;  /* 0x0000000400027202 */ /* 0x000fe20000000f00 */
[----:B------:R-:W-:Y:S05]  /*1d5b0*/  BRA `(.L_x_2014) ;  /* 0xffffde1000007947 */ /* 0x000fea000383ffff */
.L_x_1970:
        /* <DEDUP_REMOVED lines=28> */
.L_x_1972:
[----:B------:R-:W-:Y:S02]  /*1d780*/  SEL R0, RZ, 0x1, P0 ;  /* 0x00000001ff007807 */ /* 0x000fe40000000000 */
[----:B------:R-:W-:Y:S02]  /*1d790*/  MOV R2, 0x1d7b0 ;  /* 0x0001d7b000027802 */ /* 0x000fe40000000f00 */
[----:B-1----:R-:W-:Y:S05]  /*1d7a0*/  CALL.REL.NOINC `($__internal_41_$__cuda_sm70_votesync_ballot) ;  /* 0x000084b000007944 */ /* 0x002fea0003c00000 */
[----:B------:R-:W-:Y:S01]  /*1d7b0*/  MOV R8, R0 ;  /* 0x0000000000087202 */ /* 0x000fe20000000f00 */
[----:B------:R-:W-:Y:S05]  /*1d7c0*/  BRA `(.L_x_2016) ;  /* 0xffffdd9000007947 */ /* 0x000fea000383ffff */
.L_x_1973:
[----:B------:R-:W-:Y:S01]  /*1d7d0*/  IMAD.MOV.U32 R9, RZ, RZ, R6 ;  /* 0x000000ffff097224 */ /* 0x000fe200078e0006 */
[----:B------:R-:W-:Y:S01]  /*1d7e0*/  MOV R3, 0x1f ;  /* 0x0000001f00037802 */ /* 0x000fe20000000f00 */
[----:B------:R-:W-:Y:S01]  /*1d7f0*/  IMAD.MOV.U32 R5, RZ, RZ, R0 ;  /* 0x000000ffff057224 */ /* 0x000fe200078e0000 */
[----:B------:R-:W-:Y:S02]  /*1d800*/  MOV R104, 0xffffffff ;  /* 0xffffffff00687802 */ /* 0x000fe40000000f00 */
[----:B------:R-:W-:Y:S02]  /*1d810*/  MOV R2, 0x1d830 ;  /* 0x0001d83000027802 */ /* 0x000fe40000000f00 */
[----:B-1----:R-:W-:Y:S05]  /*1d820*/  CALL.REL.NOINC `($__internal_39_$__cuda_sm70_shflsync_idx_p) ;  /* 0x0000838000007944 */ /* 0x002fea0003c00000 */
[----:B------:R-:W-:Y:S01]  /*1d830*/  IMAD.MOV.U32 R15, RZ, RZ, R12 ;  /* 0x000000ffff0f7224 */ /* 0x000fe200078e000c */
[----:B------:R-:W-:Y:S01]  /*1d840*/  MOV R9, R7 ;  /* 0x0000000700097202 */ /* 0x000fe20000000f00 */
[----:B------:R-:W-:Y:S01]  /*1d850*/  IMAD.MOV.U32 R5, RZ, RZ, R0 ;  /* 0x000000ffff057224 */ /* 0x000fe200078e0000 */
[----:B------:R-:W-:Y:S01]  /*1d860*/  MOV R3, 0x1f ;  /* 0x0000001f00037802 */ /* 0x000fe20000000f00 */
[----:B------:R-:W-:Y:S01]  /*1d870*/  IMAD.MOV.U32 R104, RZ, RZ, -0x1 ;  /* 0xffffffffff687424 */ /* 0x000fe200078e00ff */
[----:B------:R-:W-:-:S02]  /*1d880*/  MOV R2, 0x1d8a0 ;  /* 0x0001d8a000027802 */ /* 0x000fc40000000f00 */
[----:B------:R-:W-:Y:S05]  /*1d890*/  CALL.REL.NOINC `($__internal_39_$__cuda_sm70_shflsync_idx_p) ;  /* 0x0000831000007944 */ /* 0x000fea0003c00000 */
[----:B------:R-:W-:Y:S01]  /*1d8a0*/  MOV R7, R12 ;  /* 0x0000000c00077202 */ /* 0x000fe20000000f00 */
[----:B------:R-:W-:Y:S05]  /*1d8b0*/  BRA `(.L_x_2017) ;  /* 0xffffdcf000007947 */ /* 0x000fea000383ffff */
.L_x_1976:
[----:B------:R-:W-:Y:S01]  /*1d8c0*/  IMAD.MOV.U32 R9, RZ, RZ, R4 ;  /* 0x000000ffff097224 */ /* 0x000fe200078e0004 */
[----:B------:R-:W-:Y:S01]  /*1d8d0*/  MOV R3, 0x1f ;  /* 0x0000001f00037802 */ /* 0x000fe20000000f00 */
[----:B------:R-:W-:Y:S01]  /*1d8e0*/  IMAD.MOV.U32 R5, RZ, RZ, R0 ;  /* 0x000000ffff057224 */ /* 0x000fe200078e0000 */
[----:B------:R-:W-:-:S02]  /*1d8f0*/  MOV R104, 0xffffffff ;  /* 0xffffffff00687802 */ /* 0x000fc40000000f00 */
[----:B------:R-:W-:Y:S02]  /*1d900*/  MOV R2, 0x1d920 ;  /* 0x0001d92000027802 */ /* 0x000fe40000000f00 */
[----:B-1-34-:R-:W-:Y:S05]  /*1d910*/  CALL.REL.NOINC `($__internal_39_$__cuda_sm70_shflsync_idx_p) ;  /* 0x0000829000007944 */ /* 0x01afea0003c00000 */
[----:B------:R-:W-:Y:S01]  /*1d920*/  MOV R16, R12 ;  /* 0x0000000c00107202 */ /* 0x000fe20000000f00 */
[----:B------:R-:W-:Y:S05]  /*1d930*/  BRA `(.L_x_1975) ;  /* 0xffffdcd000007947 */ /* 0x000fea000383ffff */
        .type           $_ZN7cutlass13device_kernelIN5flash19enable_sm80_to_sm89INS1_16FlashAttnFwdSm80INS1_25CollectiveMainloopFwdSm80ILi8ELi2ELb0EN4cute5tupleIJNS5_1CILi128EEENS7_ILi64EEENS7_ILi192EEEEEELi192ENS_10bfloat16_tEfNS_4arch4Sm80ELb0ELb1ELb1ELb1ELb0ELb1ELb1ELb1EEENS1_21CollectiveEpilogueFwdINS6_IJS8_SA_S9_EEENS6_IJNS7_ILi1EEESI_SI_EEESC_SE_Li256ELb1ELb1ELb1ELb0EEENS1_36VarlenDynamicPersistentTileSchedulerILi128ELi64ELi256ELi256ELb1ELb1ELb0ELb1ELb0ELb1EEEEEEEEEvNT_6ParamsE$_ZZN5flash25CollectiveMainloopFwdSm80ILi8ELi2ELb0EN4cute5tupleIJNS1_1CILi128EEENS3_ILi64EEENS3_ILi192EEEEEELi192EN7cutlass10bfloat16_tEfNS8_4arch4Sm80ELb0ELb1ELb1ELb1ELb0ELb1ELb1ELb1EE3mmaINS_16FlashAttnFwdSm80ISC_NS_21CollectiveEpilogueFwdINS2_IJS4_S6_S5_EEENS2_IJNS3_ILi1EEESH_SH_EEES9_SB_Li256ELb1ELb1ELb1ELb0EEENS_36VarlenDynamicPersistentTileSchedulerILi128ELi64ELi256ELi256ELb1ELb1ELb0ELb1ELb0ELb1EEEE13SharedStorageENS1_6TensorINS1_11ArrayEngineIfLm96EEENS1_6LayoutINS2_IJNS2_IJNS3_ILi2EEESS_EEESH_NS3_ILi24EEEEEENS2_IJNS2_IJSH_SS_EEENS3_ILi0EEENS3_ILi4EEEEEEEEEENS_7SoftmaxILi2ELi0EEEEEbRKNSC_6ParamsERT0_RT1_iRKNS_16SeqlenInfoQKNewKILb1ELb1EEENS2_IJiiiiEEERT_ENKUlvE_clEv,@function
        .size           $_ZN7cutlass13device_kernelIN5flash19enable_sm80_to_sm89INS1_16FlashAttnFwdSm80INS1_25CollectiveMainloopFwdSm80ILi8ELi2ELb0EN4cute5tupleIJNS5_1CILi128EEENS7_ILi64EEENS7_ILi192EEEEEELi192ENS_10bfloat16_tEfNS_4arch4Sm80ELb0ELb1ELb1ELb1ELb0ELb1ELb1ELb1EEENS1_21CollectiveEpilogueFwdINS6_IJS8_SA_S9_EEENS6_IJNS7_ILi1EEESI_SI_EEESC_SE_Li256ELb1ELb1ELb1ELb0EEENS1_36VarlenDynamicPersistentTileSchedulerILi128ELi64ELi256ELi256ELb1ELb1ELb0ELb1ELb0ELb1EEEEEEEEEvNT_6ParamsE$_ZZN5flash25CollectiveMainloopFwdSm80ILi8ELi2ELb0EN4cute5tupleIJNS1_1CILi128EEENS3_ILi64EEENS3_ILi192EEEEEELi192EN7cutlass10bfloat16_tEfNS8_4arch4Sm80ELb0ELb1ELb1ELb1ELb0ELb1ELb1ELb1EE3mmaINS_16FlashAttnFwdSm80ISC_NS_21CollectiveEpilogueFwdINS2_IJS4_S6_S5_EEENS2_IJNS3_ILi1EEESH_SH_EEES9_SB_Li256ELb1ELb1ELb1ELb0EEENS_36VarlenDynamicPersistentTileSchedulerILi128ELi64ELi256ELi256ELb1ELb1ELb0ELb1ELb0ELb1EEEE13SharedStorageENS1_6TensorINS1_11ArrayEngineIfLm96EEENS1_6LayoutINS2_IJNS2_IJNS3_ILi2EEESS_EEESH_NS3_ILi24EEEEEENS2_IJNS2_IJSH_SS_EEENS3_ILi0EEENS3_ILi4EEEEEEEEEENS_7SoftmaxILi2ELi0EEEEEbRKNSC_6ParamsERT0_RT1_iRKNS_16SeqlenInfoQKNewKILb1ELb1EEENS2_IJiiiiEEERT_ENKUlvE_clEv,($__internal_38_$__cuda_sm70_shflsync_bfly_p - $_ZN7cutlass13device_kernelIN5flash19enable_sm80_to_sm89INS1_16FlashAttnFwdSm80INS1_25CollectiveMainloopFwdSm80ILi8ELi2ELb0EN4cute5tupleIJNS5_1CILi128EEENS7_ILi64EEENS7_ILi192EEEEEELi192ENS_10bfloat16_tEfNS_4arch4Sm80ELb0ELb1ELb1ELb1ELb0ELb1ELb1ELb1EEENS1_21CollectiveEpilogueFwdINS6_IJS8_SA_S9_EEENS6_IJNS7_ILi1EEESI_SI_EEESC_SE_Li256ELb1ELb1ELb1ELb0EEENS1_36VarlenDynamicPersistentTileSchedulerILi128ELi64ELi256ELi256ELb1ELb1ELb0ELb1ELb0ELb1EEEEEEEEEvNT_6ParamsE$_ZZN5flash25CollectiveMainloopFwdSm80ILi8ELi2ELb0EN4cute5tupleIJNS1_1CILi128EEENS3_ILi64EEENS3_ILi192EEEEEELi192EN7cutlass10bfloat16_tEfNS8_4arch4Sm80ELb0ELb1ELb1ELb1ELb0ELb1ELb1ELb1EE3mmaINS_16FlashAttnFwdSm80ISC_NS_21CollectiveEpilogueFwdINS2_IJS4_S6_S5_EEENS2_IJNS3_ILi1EEESH_SH_EEES9_SB_Li256ELb1ELb1ELb1ELb0EEENS_36VarlenDynamicPersistentTileSchedulerILi128ELi64ELi256ELi256ELb1ELb1ELb0ELb1ELb0ELb1EEEE13SharedStorageENS1_6TensorINS1_11ArrayEngineIfLm96EEENS1_6LayoutINS2_IJNS2_IJNS3_ILi2EEESS_EEESH_NS3_ILi24EEEEEENS2_IJNS2_IJSH_SS_EEENS3_ILi0EEENS3_ILi4EEEEEEEEEENS_7SoftmaxILi2ELi0EEEEEbRKNSC_6ParamsERT0_RT1_iRKNS_16SeqlenInfoQKNewKILb1ELb1EEENS2_IJiiiiEEERT_ENKUlvE_clEv)
$_ZN7cutlass13device_kernelIN5flash19enable_sm80_to_sm89INS1_16FlashAttnFwdSm80INS1_25CollectiveMainloopFwdSm80ILi8ELi2ELb0EN4cute5tupleIJNS5_1CILi128EEENS7_ILi64EEENS7_ILi192EEEEEELi192ENS_10bfloat16_tEfNS_4arch4Sm80ELb0ELb1ELb1ELb1ELb0ELb1ELb1ELb1EEENS1_21CollectiveEpilogueFwdINS6_IJS8_SA_S9_EEENS6_IJNS7_ILi1EEESI_SI_EEESC_SE_Li256ELb1ELb1ELb1ELb0EEENS1_36VarlenDynamicPersistentTileSchedulerILi128ELi64ELi256ELi256ELb1ELb1ELb0ELb1ELb0ELb1EEEEEEEEEvNT_6ParamsE$_ZZN5flash25CollectiveMainloopFwdSm80ILi8ELi2ELb0EN4cute5tupleIJNS1_1CILi128EEENS3_ILi64EEENS3_ILi192EEEEEELi192EN7cutlass10bfloat16_tEfNS8_4arch4Sm80ELb0ELb1ELb1ELb1ELb0ELb1ELb1ELb1EE3mmaINS_16FlashAttnFwdSm80ISC_NS_21CollectiveEpilogueFwdINS2_IJS4_S6_S5_EEENS2_IJNS3_ILi1EEESH_SH_EEES9_SB_Li256ELb1ELb1ELb1ELb0EEENS_36VarlenDynamicPersistentTileSchedulerILi128ELi64ELi256ELi256ELb1ELb1ELb0ELb1ELb0ELb1EEEE13SharedStorageENS1_6TensorINS1_11ArrayEngineIfLm96EEENS1_6LayoutINS2_IJNS2_IJNS3_ILi2EEESS_EEESH_NS3_ILi24EEEEEENS2_IJNS2_IJSH_SS_EEENS3_ILi0EEENS3_ILi4EEEEEEEEEENS_7SoftmaxILi2ELi0EEEEEbRKNSC_6ParamsERT0_RT1_iRKNS_16SeqlenInfoQKNewKILb1ELb1EEENS2_IJiiiiEEERT_ENKUlvE_clEv:
[----:B------:R-:W-:-:S05]  /*1d940*/  IADD3 R30, R14, -c[0x0][0x20], RZ ;  /* 0x800008000e1e7a10 */ /* 0x000fca0007ffe0ff */
[----:B------:R-:W2:Y:S01]  /*1d950*/  LDL.64 R4, [R30] ;  /* 0x000000001e047983 */ /* 0x000ea20000100a00 */
[----:B------:R-:W-:-:S03]  /*1d960*/  ULDC.64 UR18, c[0x0][0x118] ;  /* 0x0000460000127ab9 */ /* 0x000fc60000000a00 */
[----:B--2---:R-:W2:Y:S02]  /*1d970*/  LD.E R31, [R4.64+0x11c] ;  /* 0x00011c12041f7980 */ /* 0x004ea4000c101900 */
[----:B--2---:R-:W-:-:S13]  /*1d980*/  ISETP.GT.AND P0, PT, R31, RZ, PT ;  /* 0x000000ff1f00720c */ /* 0x004fda0003f04270 */
[----:B------:R-:W-:Y:S05]  /*1d990*/  @P0 BRA `(.L_x_2018) ;  /* 0x0000004000000947 */ /* 0x000fea0003800000 */
[----:B------:R-:W-:Y:S01]  /*1d9a0*/  MOV R2, R111 ;  /* 0x0000006f00027202 */ /* 0x000fe20000000f00 */
[----:B------:R-:W-:-:S04]  /*1d9b0*/  DEPBAR.LE SB0, 0x3 ;  /* 0x000080c00000791a */ /* 0x000fc80000000000 */
[----:B------:R-:W-:-:S04]  /*1d9c0*/  MOV R3, 0x0 ;  /* 0x0000000000037802 */ /* 0x000fc80000000f00 */
[----:B------:R-:W-:Y:S05]  /*1d9d0*/  RET.REL.NODEC R2 `(_ZN7cutlass13device_kernelIN5flash19enable_sm80_to_sm89INS1_16FlashAttnFwdSm80INS1_25CollectiveMainloopFwdSm80ILi8ELi2ELb0EN4cute5tupleIJNS5_1CILi128EEENS7_ILi64EEENS7_ILi192EEEEEELi192ENS_10bfloat16_tEfNS_4arch4Sm80ELb0ELb1ELb1ELb1ELb0ELb1ELb1ELb1EEENS1_21CollectiveEpilogueFwdINS6_IJS8_SA_S9_EEENS6_IJNS7_ILi1EEESI_SI_EEESC_SE_Li256ELb1ELb1ELb1ELb0EEENS1_36VarlenDynamicPersistentTileSchedulerILi128ELi64ELi256ELi256ELb1ELb1ELb0ELb1ELb0ELb1EEEEEEEEEvNT_6ParamsE) ;  /* 0xfffe262002007950 */ /* 0x000fea0003c3ffff */
.L_x_2018:
[----:B------:R-:W2:Y:S04]  /*1d9e0*/  LDL.64 R6, [R30+0x8] ;  /* 0x000008001e067983 */ /* 0x000ea80000100a00 */
[----:B------:R-:W3:Y:S04]  /*1d9f0*/  LDL.64 R2, [R30+0x18] ;  /* 0x000018001e027983 */ /* 0x000ee80000100a00 */
[----:B------:R-:W4:Y:S04]  /*1da00*/  LDL.64 R12, [R30+0x20] ;  /* 0x000020001e0c7983 */ /* 0x000f280000100a00 */
[----:B------:R-:W4:Y:S04]  /*1da10*/  LDL.64 R14, [R30+0x10] ;  /* 0x000010001e0e7983 */ /* 0x000f280000100a00 */
[----:B------:R-:W4:Y:S04]  /*1da20*/  LD.E.64 R8, [R4.64+0x120] ;  /* 0x0001201204087980 */ /* 0x000f28000c101b00 */
[----:B------:R-:W4:Y:S04]  /*1da30*/  LD.E.U8 R25, [R4.64+0x138] ;  /* 0x0001381204197980 */ /* 0x000f28000c101100 */
[----:B------:R1:W5:Y:S04]  /*1da40*/  LD.E R24, [R4.64+0x164] ;  /* 0x0001641204187980 */ /* 0x000368000c101900 */
[----:B------:R1:W5:Y:S04]  /*1da50*/  LD.E.64 R18, [R4.64+0x110] ;  /* 0x0001101204127980 */ /* 0x000368000c101b00 */
[----:B------:R1:W5:Y:S04]  /*1da60*/  LD.E.64 R16, [R4.64+0x128] ;  /* 0x0001281204107980 */ /* 0x000368000c101b00 */
[----:B--2---:R4:W2:Y:S04]  /*1da70*/  LD.E R58, [R6.64] ;  /* 0x00000012063a7980 */ /* 0x0048a8000c101900 */
[----:B---3--:R-:W3:Y:S04]  /*1da80*/  LD.E R0, [R2.64+0x20] ;  /* 0x0000201202007980 */ /* 0x008ee8000c101900 */
[----:B----4-:R3:W4:Y:S04]  /*1da90*/  LD.E R13, [R12.64] ;  /* 0x000000120c0d7980 */ /* 0x010728000c101900 */
[----:B------:R1:W5:Y:S04]  /*1daa0*/  LD.E R26, [R14.64] ;  /* 0x000000120e1a7980 */ /* 0x000368000c101900 */
[----:B------:R-:W4:Y:S01]  /*1dab0*/  LD.E.64 R6, [R4.64+0x130] ;  /* 0x0001301204067980 */ /* 0x000f22000c101b00 */
[----:B------:R-:W-:-:S02]  /*1dac0*/  ISETP.NE.AND P0, PT, R25, RZ, PT ;  /* 0x000000ff1900720c */ /* 0x000fc40003f05270 */
[----:B--2---:R-:W-:Y:S02]  /*1dad0*/  SHF.R.S32.HI R103, RZ, 0x1f, R58 ;  /* 0x0000001fff677819 */ /* 0x004fe4000001143a */
[----:B---3--:R-:W-:Y:S01]  /*1dae0*/  SHF.R.S32.HI R12, RZ, 0x1f, R0 ;  /* 0x0000001fff0c7819 */ /* 0x008fe20000011400 */
[----:B-1----:R-:W-:Y:S01]  /*1daf0*/  IMAD R14, R9, R0, RZ ;  /* 0x00000000090e7224 */ /* 0x002fe200078e02ff */
[----:B------:R-:W-:-:S03]  /*1db00*/  LEA.HI R2, R103, R58, RZ, 0x2 ;  /* 0x0000003a67027211 */ /* 0x000fc600078f10ff */
[C---:B------:R-:W-:Y:S01]  /*1db10*/  IMAD R14, R8.reuse, R12, R14 ;  /* 0x0000000c080e7224 */ /* 0x040fe200078e020e */
[----:B------:R-:W-:Y:S01]  /*1db20*/  SHF.R.S32.HI R76, RZ, 0x2, R2 ;  /* 0x00000002ff4c7819 */ /* 0x000fe20000011402 */
[----:B------:R-:W-:-:S04]  /*1db30*/  IMAD.WIDE.U32 R22, R8, R0, RZ ;  /* 0x0000000008167225 */ /* 0x000fc800078e00ff */
[----:B----4-:R-:W-:Y:S02]  /*1db40*/  IMAD R44, R13, 0x80, R76 ;  /* 0x000000800d2c7824 */ /* 0x010fe400078e024c */
[----:B------:R-:W-:-:S04]  /*1db50*/  IMAD R3, R7, R0, RZ ;  /* 0x0000000007037224 */ /* 0x000fc800078e02ff */
[----:B------:R-:W-:Y:S01]  /*1db60*/  IMAD R12, R6, R12, R3 ;  /* 0x0000000c060c7224 */ /* 0x000fe200078e0203 */
[----:B------:R-:W-:Y:S01]  /*1db70*/  LOP3.LUT R3, R2, 0xfffffffc, RZ, 0xc0, !PT ;  /* 0xfffffffc02037812 */ /* 0x000fe200078ec0ff */
[----:B------:R-:W-:-:S04]  /*1db80*/  IMAD.WIDE.U32 R20, R6, R0, RZ ;  /* 0x0000000006147225 */ /* 0x000fc800078e00ff */
[----:B------:R-:W-:Y:S01]  /*1db90*/  IMAD.IADD R45, R58, 0x1, -R3 ;  /* 0x000000013a2d7824 */ /* 0x000fe200078e0a03 */
[----:B------:R-:W-:Y:S01]  /*1dba0*/  IADD3 R15, R23, R14, RZ ;  /* 0x0000000e170f7210 */ /* 0x000fe20007ffe0ff */
[----:B------:R-:W-:-:S03]  /*1dbb0*/  IMAD.IADD R13, R21, 0x1, R12 ;  /* 0x00000001150d7824 */ /* 0x000fc600078e020c */
[C---:B------:R-:W-:Y:S02]  /*1dbc0*/  SHF.L.U32 R59, R45.reuse, 0x3, RZ ;  /* 0x000000032d3b7819 */ /* 0x040fe400000006ff */
[----:B------:R-:W-:Y:S01]  /*1dbd0*/  LEA R2, R45, R44, 0x6 ;  /* 0x0000002c2d027211 */ /* 0x000fe200078e30ff */
[----:B------:R-:W-:Y:S05]  /*1dbe0*/  @!P0 BRA `(.L_x_2019) ;  /* 0x00003b3000008947 */ /* 0x000fea0003800000 */
[----:B-----5:R-:W-:Y:S01]  /*1dbf0*/  ISETP.NE.AND P0, PT, R24, 0x1, PT ;  /* 0x000000011800780c */ /* 0x020fe20003f05270 */
[----:B------:R-:W-:Y:S01]  /*1dc00*/  BSSY B0, `(.L_x_2020) ;  /* 0x0000007000007945 */ /* 0x000fe20003800000 */
[----:B------:R-:W-:-:S11]  /*1dc10*/  SHF.L.U32 R0, R45, 0x2, RZ ;  /* 0x000000022d007819 */ /* 0x000fd600000006ff */
[----:B------:R-:W-:Y:S05]  /*1dc20*/  @!P0 BRA `(.L_x_2021) ;  /* 0x0000004000008947 */ /* 0x000fea0003800000 */
[----:B------:R1:W2:Y:S04]  /*1dc30*/  LD.E R3, [R4.64+0x168] ;  /* 0x0001681204037980 */ /* 0x0002a8000c101900 */
[----:B-1----:R-:W3:Y:S01]  /*1dc40*/  LD.E R4, [R4.64+0x16c] ;  /* 0x00016c1204047980 */ /* 0x002ee2000c101900 */
[----:B--2---:R-:W-:-:S05]  /*1dc50*/  IMAD.HI.U32 R2, R2, R3, RZ ;  /* 0x0000000302027227 */ /* 0x004fca00078e00ff */
[----:B---3--:R-:W-:Y:S02]  /*1dc60*/  SHF.R.U32.HI R2, RZ, R4, R2 ;  /* 0x00000004ff027219 */ /* 0x008fe40000011602 */
.L_x_2021:
[----:B------:R-:W-:Y:S05]  /*1dc70*/  BSYNC B0 ;  /* 0x0000000000007941 */ /* 0x000fea0003800000 */
.L_x_2020:
[----:B------:R-:W-:Y:S01]  /*1dc80*/  MOV R14, R22 ;  /* 0x00000016000e7202 */ /* 0x000fe20000000f00 */
[-C--:B------:R-:W-:Y:S01]  /*1dc90*/  IMAD R5, R9, R2.reuse, RZ ;  /* 0x0000000209057224 */ /* 0x080fe200078e02ff */
[----:B------:R-:W-:Y:S01]  /*1dca0*/  SHF.R.S32.HI R4, RZ, 0x1f, R2 ;  /* 0x0000001fff047819 */ /* 0x000fe20000011402 */
[----:B------:R-:W-:Y:S01]  /*1dcb0*/  IMAD R7, R7, R2, RZ ;  /* 0x0000000207077224 */ /* 0x000fe200078e02ff */
[----:B------:R-:W-:Y:S01]  /*1dcc0*/  MOV R12, R20 ;  /* 0x00000014000c7202 */ /* 0x000fe20000000f00 */
[----:B------:R-:W-:-:S04]  /*1dcd0*/  IMAD.WIDE.U32 R14, R8, R2, R14 ;  /* 0x00000002080e7225 */ /* 0x000fc800078e000e */
[----:B------:R-:W-:Y:S01]  /*1dce0*/  IMAD R5, R8, R4, R5 ;  /* 0x0000000408057224 */ /* 0x000fe200078e0205 */
[----:B------:R-:W-:Y:S01]  /*1dcf0*/  LEA R47, P1, R14, R18, 0x1 ;  /* 0x000000120e2f7211 */ /* 0x000fe200078208ff */
[----:B------:R-:W-:-:S03]  /*1dd00*/  IMAD.WIDE.U32 R2, R6, R2, R12 ;  /* 0x0000000206027225 */ /* 0x000fc600078e000c */
[----:B------:R-:W-:Y:S01]  /*1dd10*/  IADD3 R5, R15, R5, RZ ;  /* 0x000000050f057210 */ /* 0x000fe20007ffe0ff */
[----:B------:R-:W-:Y:S01]  /*1dd20*/  IMAD R4, R6, R4, R7 ;  /* 0x0000000406047224 */ /* 0x000fe200078e0207 */
[----:B------:R-:W-:Y:S02]  /*1dd30*/  LEA R52, P0, R2, R16, 0x1 ;  /* 0x0000001002347211 */ /* 0x000fe400078008ff */
[----:B------:R-:W-:Y:S02]  /*1dd40*/  LEA.HI.X R46, R14, R19, R5, 0x1, P1 ;  /* 0x000000130e2e7211 */ /* 0x000fe400008f0c05 */
[----:B------:R-:W-:-:S04]  /*1dd50*/  IADD3 R4, R3, R4, RZ ;  /* 0x0000000403047210 */ /* 0x000fc80007ffe0ff */
[----:B------:R-:W-:Y:S01]  /*1dd60*/  LEA.HI.X R45, R2, R17, R4, 0x1, P0 ;  /* 0x00000011022d7211 */ /* 0x000fe200000f0c04 */
[----:B------:R-:W-:Y:S05]  /*1dd70*/  BRA.DIV ~URZ, `(.L_x_2022) ;  /* 0x000076527f007947 */ /* 0x000fea000b800000 */
[----:B------:R1:W2:Y:S02]  /*1dd80*/  SHFL.IDX PT, R4, R46, RZ, 0x1c1f ;  /* 0x001c1fff2e047589 */ /* 0x0002a400000e0000 */
.L_x_2070:
[----:B------:R-:W-:Y:S05]  /*1dd90*/  BRA.DIV ~URZ, `(.L_x_2023) ;  /* 0x000076b27f007947 */ /* 0x000fea000b800000 */
[----:B------:R3:W4:Y:S01]  /*1dda0*/  SHFL.IDX PT, R6, R47, RZ, 0x1c1f ;  /* 0x001c1fff2f067589 */ /* 0x00072200000e0000 */
[----:B--2---:R-:W-:-:S03]  /*1ddb0*/  MOV R7, R4 ;  /* 0x0000000400077202 */ /* 0x004fc60000000f00 */
[----:B------:R3:W2:Y:S04]  /*1ddc0*/  SHFL.IDX PT, R8, R45, RZ, 0x1c1f ;  /* 0x001c1fff2d087589 */ /* 0x0006a800000e0000 */
[----:B------:R3:W1:Y:S02]  /*1ddd0*/  SHFL.IDX PT, R2, R52, RZ, 0x1c1f ;  /* 0x001c1fff34027589 */ /* 0x00066400000e0000 */
.L_x_2071:
[----:B------:R-:W-:Y:S01]  /*1dde0*/  IMAD R70, R26, R24, RZ ;  /* 0x000000181a467224 */ /* 0x000fe200078e02ff */
[----:B------:R-:W-:Y:S01]  /*1ddf0*/  BSSY B0, `(.L_x_2024) ;  /* 0x000004f000007945 */ /* 0x000fe20003800000 */
[----:B------:R-:W-:Y:S01]  /*1de00*/  CS2R R80, SRZ ;  /* 0x0000000000507805 */ /* 0x000fe2000001ff00 */
[----:B------:R-:W-:Y:S01]  /*1de10*/  CS2R R54, SRZ ;  /* 0x0000000000367805 */ /* 0x000fe2000001ff00 */
[----:B------:R-:W-:Y:S01]  /*1de20*/  CS2R R48, SRZ ;  /* 0x0000000000307805 */ /* 0x000fe2000001ff00 */
[----:B------:R-:W-:Y:S01]  /*1de30*/  ISETP.GE.AND P0, PT, R44, R70, PT ;  /* 0x000000462c00720c */ /* 0x000fe20003f06270 */
        /* <DEDUP_REMOVED lines=10> */
[----:B--2---:R-:W-:-:S02]  /*1dee0*/  MOV R3, R8 ;  /* 0x0000000800037202 */ /* 0x004fc40000000f00 */
[----:B------:R-:W-:Y:S05]  /*1def0*/  @P0 BRA `(.L_x_2025) ;  /* 0x000003e000000947 */ /* 0x000fea0003800000 */
[CC--:B------:R-:W-:Y:S01]  /*1df00*/  ISETP.GE.AND P0, PT, R0.reuse, R31.reuse, PT ;  /* 0x0000001f0000720c */ /* 0x0c0fe20003f06270 */
[----:B------:R-:W-:Y:S01]  /*1df10*/  CS2R R26, SRZ ;  /* 0x00000000001a7805 */ /* 0x000fe2000001ff00 */
[C---:B------:R-:W-:Y:S01]  /*1df20*/  IADD3 R12, R0.reuse, 0x10, RZ ;  /* 0x00000010000c7810 */ /* 0x040fe20007ffe0ff */
[----:B------:R-:W-:Y:S01]  /*1df30*/  CS2R R28, SRZ ;  /* 0x00000000001c7805 */ /* 0x000fe2000001ff00 */
[----:B------:R-:W-:Y:S02]  /*1df40*/  IADD3 R13, R0, 0x20, RZ ;  /* 0x00000020000d7810 */ /* 0x000fe40007ffe0ff */
[----:B------:R-:W-:Y:S02]  /*1df50*/  ISETP.GE.AND P4, PT, R12, R31, PT ;  /* 0x0000001f0c00720c */ /* 0x000fe40003f86270 */
[C---:B------:R-:W-:Y:S02]  /*1df60*/  IADD3 R14, R0.reuse, 0x30, RZ ;  /* 0x00000030000e7810 */ /* 0x040fe40007ffe0ff */
[----:B------:R-:W-:-:S03]  /*1df70*/  IADD3 R15, R0, 0x40, RZ ;  /* 0x00000040000f7810 */ /* 0x000fc60007ffe0ff */
[C---:B----4-:R-:W-:Y:S01]  /*1df80*/  @!P0 IMAD.WIDE R8, R0.reuse, 0x2, R6 ;  /* 0x0000000200088825 */ /* 0x050fe200078e0206 */
[----:B------:R-:W-:-:S03]  /*1df90*/  IADD3 R16, R0, 0x50, RZ ;  /* 0x0000005000107810 */ /* 0x000fc60007ffe0ff */
[----:B-1----:R-:W-:Y:S01]  /*1dfa0*/  @!P0 IMAD.WIDE R4, R0, 0x2, R2 ;  /* 0x0000000200048825 */ /* 0x002fe200078e0202 */
[----:B------:R1:W5:Y:S01]  /*1dfb0*/  @!P0 LD.E.64 R26, [R8.64] ;  /* 0x00000012081a8980 */ /* 0x000362000c101b00 */
[-C--:B------:R-:W-:Y:S02]  /*1dfc0*/  ISETP.GE.AND P3, PT, R13, R31.reuse, PT ;  /* 0x0000001f0d00720c */ /* 0x080fe40003f66270 */
[-C--:B------:R-:W-:Y:S01]  /*1dfd0*/  ISETP.GE.AND P2, PT, R14, R31.reuse, PT ;  /* 0x0000001f0e00720c */ /* 0x080fe20003f46270 */
[----:B------:R2:W5:Y:S01]  /*1dfe0*/  @!P0 LD.E.64 R28, [R4.64] ;  /* 0x00000012041c8980 */ /* 0x000562000c101b00 */
[-C--:B------:R-:W-:Y:S01]  /*1dff0*/  ISETP.GE.AND P1, PT, R15, R31.reuse, PT ;  /* 0x0000001f0f00720c */ /* 0x080fe20003f26270 */
[----:B------:R-:W-:Y:S01]  /*1e000*/  CS2R R32, SRZ ;  /* 0x0000000000207805 */ /* 0x000fe2000001ff00 */
[----:B------:R-:W-:Y:S01]  /*1e010*/  ISETP.GE.AND P0, PT, R16, R31, PT ;  /* 0x0000001f1000720c */ /* 0x000fe20003f06270 */
[----:B------:R-:W-:Y:S01]  /*1e020*/  CS2R R34, SRZ ;  /* 0x0000000000227805 */ /* 0x000fe2000001ff00 */
[----:B------:R-:W-:Y:S01]  /*1e030*/  CS2R R36, SRZ ;  /* 0x0000000000247805 */ /* 0x000fe2000001ff00 */
[----:B------:R-:W-:Y:S01]  /*1e040*/  CS2R R38, SRZ ;  /* 0x0000000000267805 */ /* 0x000fe2000001ff00 */
[----:B------:R-:W-:-:S03]  /*1e050*/  CS2R R42, SRZ ;  /* 0x00000000002a7805 */ /* 0x000fc6000001ff00 */
[----:B-1----:R-:W-:Y:S02]  /*1e060*/  @!P3 SHF.R.S32.HI R9, RZ, 0x1f, R13 ;  /* 0x0000001fff09b819 */ /* 0x002fe4000001140d */
[----:B------:R-:W-:Y:S02]  /*1e070*/  @!P2 SHF.R.S32.HI R8, RZ, 0x1f, R14 ;  /* 0x0000001fff08a819 */ /* 0x000fe4000001140e */
[----:B--2---:R-:W-:Y:S02]  /*1e080*/  @!P4 SHF.R.S32.HI R4, RZ, 0x1f, R12 ;  /* 0x0000001fff04c819 */ /* 0x004fe4000001140c */
[----:B------:R-:W-:Y:S02]  /*1e090*/  @!P1 SHF.R.S32.HI R5, RZ, 0x1f, R15 ;  /* 0x0000001fff059819 */ /* 0x000fe4000001140f */
[----:B------:R-:W-:Y:S02]  /*1e0a0*/  @!P4 LEA.HI R12, R4, R12, RZ, 0x2 ;  /* 0x0000000c040cc211 */ /* 0x000fe400078f10ff */
[----:B------:R-:W-:-:S02]  /*1e0b0*/  @!P0 SHF.R.S32.HI R4, RZ, 0x1f, R16 ;  /* 0x0000001fff048819 */ /* 0x000fc40000011410 */
[----:B------:R-:W-:Y:S02]  /*1e0c0*/  @!P3 LEA.HI R9, R9, R13, RZ, 0x2 ;  /* 0x0000000d0909b211 */ /* 0x000fe400078f10ff */
[----:B------:R-:W-:Y:S02]  /*1e0d0*/  @!P2 LEA.HI R8, R8, R14, RZ, 0x2 ;  /* 0x0000000e0808a211 */ /* 0x000fe400078f10ff */
[----:B------:R-:W-:Y:S02]  /*1e0e0*/  @!P1 LEA.HI R5, R5, R15, RZ, 0x2 ;  /* 0x0000000f05059211 */ /* 0x000fe400078f10ff */
[----:B------:R-:W-:Y:S02]  /*1e0f0*/  @!P0 LEA.HI R4, R4, R16, RZ, 0x2 ;  /* 0x0000001004048211 */ /* 0x000fe400078f10ff */
[----:B------:R-:W-:Y:S02]  /*1e100*/  @!P4 LOP3.LUT R12, R12, 0xfffffffc, RZ, 0xc0, !PT ;  /* 0xfffffffc0c0cc812 */ /* 0x000fe400078ec0ff */
[----:B------:R-:W-:-:S02]  /*1e110*/  @!P3 LOP3.LUT R9, R9, 0xfffffffc, RZ, 0xc0, !PT ;  /* 0xfffffffc0909b812 */ /* 0x000fc400078ec0ff */
[----:B------:R-:W-:Y:S01]  /*1e120*/  @!P2 LOP3.LUT R8, R8, 0xfffffffc, RZ, 0xc0, !PT ;  /* 0xfffffffc0808a812 */ /* 0x000fe200078ec0ff */
[----:B------:R-:W-:Y:S01]  /*1e130*/  @!P4 IMAD.WIDE R24, R12, 0x2, R6 ;  /* 0x000000020c18c825 */ /* 0x000fe200078e0206 */
[----:B------:R-:W-:Y:S02]  /*1e140*/  @!P1 LOP3.LUT R5, R5, 0xfffffffc, RZ, 0xc0, !PT ;  /* 0xfffffffc05059812 */ /* 0x000fe400078ec0ff */
[----:B------:R-:W-:Y:S01]  /*1e150*/  @!P0 LOP3.LUT R4, R4, 0xfffffffc, RZ, 0xc0, !PT ;  /* 0xfffffffc04048812 */ /* 0x000fe200078ec0ff */
[----:B------:R-:W-:Y:S01]  /*1e160*/  @!P4 IMAD.WIDE R14, R12, 0x2, R2 ;  /* 0x000000020c0ec825 */ /* 0x000fe200078e0202 */
[----:B------:R-:W-:Y:S01]  /*1e170*/  CS2R R40, SRZ ;  /* 0x0000000000287805 */ /* 0x000fe2000001ff00 */
[----:B------:R-:W-:Y:S01]  /*1e180*/  CS2R R48, SRZ ;  /* 0x0000000000307805 */ /* 0x000fe2000001ff00 */
[----:B------:R-:W-:Y:S01]  /*1e190*/  CS2R R54, SRZ ;  /* 0x0000000000367805 */ /* 0x000fe2000001ff00 */
[--C-:B------:R-:W-:Y:S01]  /*1e1a0*/  @!P3 IMAD.WIDE R22, R9, 0x2, R6.reuse ;  /* 0x000000020916b825 */ /* 0x100fe200078e0206 */
[----:B------:R-:W-:Y:S01]  /*1e1b0*/  CS2R R50, SRZ ;  /* 0x0000000000327805 */ /* 0x000fe2000001ff00 */
[----:B------:R-:W-:Y:S01]  /*1e1c0*/  CS2R R56, SRZ ;  /* 0x0000000000387805 */ /* 0x000fe2000001ff00 */
[----:B------:R1:W5:Y:S01]  /*1e1d0*/  @!P4 LD.E.64 R32, [R24.64] ;  /* 0x000000121820c980 */ /* 0x000362000c101b00 */
[----:B------:R-:W-:-:S03]  /*1e1e0*/  @!P2 IMAD.WIDE R20, R8, 0x2, R6 ;  /* 0x000000020814a825 */ /* 0x000fc600078e0206 */
        /* <DEDUP_REMOVED lines=12> */
[----:B------:R1:W5:Y:S04]  /*1e2b0*/  @!P0 LD.E.64 R54, [R16.64] ;  /* 0x0000001210368980 */ /* 0x000368000c101b00 */
[----:B------:R1:W5:Y:S04]  /*1e2c0*/  @!P1 LD.E.64 R50, [R6.64] ;  /* 0x0000001206329980 */ /* 0x000368000c101b00 */
[----:B------:R1:W5:Y:S02]  /*1e2d0*/  @!P0 LD.E.64 R56, [R2.64] ;  /* 0x0000001202388980 */ /* 0x000364000c101b00 */
.L_x_2025:
[----:B------:R-:W-:Y:S05]  /*1e2e0*/  BSYNC B0 ;  /* 0x0000000000007941 */ /* 0x000fea0003800000 */
.L_x_2024:
[----:B-----5:R-:W-:Y:S01]  /*1e2f0*/  IMAD.MOV.U32 R5, RZ, RZ, R54 ;  /* 0x000000ffff057224 */ /* 0x020fe200078e0036 */
[----:B-1----:R-:W-:Y:S01]  /*1e300*/  MOV R2, R49 ;  /* 0x0000003100027202 */ /* 0x002fe20000000f00 */
[----:B------:R-:W-:-:S02]  /*1e310*/  IMAD.MOV.U32 R4, RZ, RZ, R55 ;  /* 0x000000ffff047224 */ /* 0x000fc400078e0037 */
[----:B------:R-:W-:-:S03]  /*1e320*/  IMAD.MOV.U32 R3, RZ, RZ, R48 ;  /* 0x000000ffff037224 */ /* 0x000fc600078e0030 */
[----:B------:R-:W-:Y:S01]  /*1e330*/  PRMT R93, R4, 0x5410, R5 ;  /* 0x00005410045d7816 */ /* 0x000fe20000000005 */
[----:B------:R-:W-:Y:S01]  /*1e340*/  IMAD.MOV.U32 R5, RZ, RZ, R42 ;  /* 0x000000ffff057224 */ /* 0x000fe200078e002a */
[----:B------:R-:W-:Y:S01]  /*1e350*/  PRMT R90, R2, 0x5410, R3 ;  /* 0x00005410025a7816 */ /* 0x000fe20000000003 */
[----:B------:R-:W-:Y:S01]  /*1e360*/  IMAD.MOV.U32 R4, RZ, RZ, R43 ;  /* 0x000000ffff047224 */ /* 0x000fe200078e002b */
[----:B------:R-:W-:Y:S01]  /*1e370*/  MOV R2, R37 ;  /* 0x0000002500027202 */ /* 0x000fe20000000f00 */
        /* <DEDUP_REMOVED lines=24> */
[----:B------:R-:W-:-:S03]  /*1e500*/  IMAD.MOV.U32 R2, RZ, RZ, R29 ;  /* 0x000000ffff027224 */ /* 0x000fc600078e001d */
[----:B------:R-:W-:Y:S02]  /*1e510*/  PRMT R82, R4, 0x5410, R5 ;  /* 0x0000541004527816 */ /* 0x000fe40000000005 */
[----:B------:R-:W-:Y:S01]  /*1e520*/  PRMT R71, R2, 0x5410, R3 ;  /* 0x0000541002477816 */ /* 0x000fe20000000003 */
[----:B------:R-:W-:Y:S05]  /*1e530*/  BRA.DIV ~URZ, `(.L_x_2026) ;  /* 0x000070827f007947 */ /* 0x000fea000b800000 */
[----:B------:R1:W2:Y:S04]  /*1e540*/  SHFL.IDX PT, R7, R46, 0x1, 0x1c1f ;  /* 0x003c1f002e077f89 */ /* 0x0002a800000e0000 */
[----:B----4-:R1:W4:Y:S04]  /*1e550*/  SHFL.IDX PT, R6, R47, 0x1, 0x1c1f ;  /* 0x003c1f002f067f89 */ /* 0x01032800000e0000 */
[----:B------:R1:W3:Y:S04]  /*1e560*/  SHFL.IDX PT, R4, R45, 0x1, 0x1c1f ;  /* 0x003c1f002d047f89 */ /* 0x0002e800000e0000 */
[----:B------:R1:W1:Y:S02]  /*1e570*/  SHFL.IDX PT, R2, R52, 0x1, 0x1c1f ;  /* 0x003c1f0034027f89 */ /* 0x00026400000e0000 */
.L_x_2072:
[----:B------:R-:W-:Y:S01]  /*1e580*/  IADD3 R3, R44, 0x40, RZ ;  /* 0x000000402c037810 */ /* 0x000fe20007ffe0ff */
[----:B------:R-:W-:Y:S01]  /*1e590*/  BSSY B0, `(.L_x_2027) ;  /* 0x000004d000007945 */ /* 0x000fe20003800000 */
[----:B------:R-:W-:Y:S01]  /*1e5a0*/  CS2R R72, SRZ ;  /* 0x0000000000487805 */ /* 0x000fe2000001ff00 */
[----:B------:R-:W-:Y:S01]  /*1e5b0*/  CS2R R68, SRZ ;  /* 0x0000000000447805 */ /* 0x000fe2000001ff00 */
[----:B------:R-:W-:Y:S01]  /*1e5c0*/  ISETP.GE.AND P0, PT, R3, R70, PT ;  /* 0x000000460300720c */ /* 0x000fe20003f06270 */
[----:B------:R-:W-:Y:S01]  /*1e5d0*/  CS2R R62, SRZ ;  /* 0x00000000003e7805 */ /* 0x000fe2000001ff00 */
[----:B-1-3--:R-:W-:Y:S01]  /*1e5e0*/  CS2R R52, SRZ ;  /* 0x0000000000347805 */ /* 0x00afe2000001ff00 */
[----:B------:R-:W-:Y:S01]  /*1e5f0*/  CS2R R44, SRZ ;  /* 0x00000000002c7805 */ /* 0x000fe2000001ff00 */
[----:B------:R-:W-:Y:S01]  /*1e600*/  CS2R R78, SRZ ;  /* 0x00000000004e7805 */ /* 0x000fe2000001ff00 */
[----:B------:R-:W-:Y:S01]  /*1e610*/  CS2R R74, SRZ ;  /* 0x00000000004a7805 */ /* 0x000fe2000001ff00 */
[----:B------:R-:W-:Y:S01]  /*1e620*/  CS2R R66, SRZ ;  /* 0x0000000000427805 */ /* 0x000fe2000001ff00 */
[----:B------:R-:W-:Y:S01]  /*1e630*/  CS2R R64, SRZ ;  /* 0x0000000000407805 */ /* 0x000fe2000001ff00 */
[----:B------:R-:W-:Y:S01]  /*1e640*/  CS2R R60, SRZ ;  /* 0x00000000003c7805 */ /* 0x000fe2000001ff00 */
[----:B------:R-:W-:Y:S01]  /*1e650*/  CS2R R46, SRZ ;  /* 0x00000000002e7805 */ /* 0x000fe2000001ff00 */
[----:B------:R-:W-:-:S03]  /*1e660*/  IMAD.MOV.U32 R3, RZ, RZ, R4 ;  /* 0x000000ffff037224 */ /* 0x000fc600078e0004 */
        /* <DEDUP_REMOVED lines=9> */
[C---:B--2-4-:R-:W-:Y:S01]  /*1e700*/  @!P0 IMAD.WIDE R8, R0.reuse, 0x2, R6 ;  /* 0x0000000200088825 */ /* 0x054fe200078e0206 */
[----:B------:R-:W-:-:S03]  /*1e710*/  IADD3 R16, R0, 0x50, RZ ;  /* 0x0000005000107810 */ /* 0x000fc60007ffe0ff */
[----:B------:R-:W-:Y:S01]  /*1e720*/  @!P0 IMAD.WIDE R4, R0, 0x2, R2 ;  /* 0x0000000200048825 */ /* 0x000fe200078e0202 */
        /* <DEDUP_REMOVED lines=51> */
.L_x_2028:
[----:B------:R-:W-:Y:S05]  /*1ea60*/  BSYNC B0 ;  /* 0x0000000000007941 */ /* 0x000fea0003800000 */
.L_x_2027:
[----:B-1----:R-:W3:Y:S01]  /*1ea70*/  LDL.64 R2, [R30+0x20] ;  /* 0x000020001e027983 */ /* 0x002ee20000100a00 */
[----:B------:R-:W-:-:S04]  /*1ea80*/  DEPBAR.LE SB0, 0x3 ;  /* 0x000080c00000791a */ /* 0x000fc80000000000 */
[----:B----4-:R-:W4:Y:S01]  /*1ea90*/  LDL.64 R4, [R30+0x28] ;  /* 0x000028001e047983 */ /* 0x010f220000100a00 */
[----:B------:R-:W-:Y:S03]  /*1eaa0*/  WARPSYNC 0xffffffff ;  /* 0xffffffff00007948 */ /* 0x000fe60003800000 */
[----:B------:R-:W-:Y:S06]  /*1eab0*/  BAR.SYNC.DEFER_BLOCKING 0x0 ;  /* 0x0000000000007b1d */ /* 0x000fec0000010000 */
[----:B---3--:R1:W3:Y:S04]  /*1eac0*/  LD.E R8, [R2.64] ;  /* 0x0000001202087980 */ /* 0x0082e8000c101900 */
[----:B--2-4-:R4:W2:Y:S01]  /*1ead0*/  LD.E.64 R22, [R4.64] ;  /* 0x0000001204167980 */ /* 0x0148a2000c101b00 */
[----:B------:R-:W-:Y:S01]  /*1eae0*/  LEA.HI R58, R103, R58, RZ, 0x5 ;  /* 0x0000003a673a7211 */ /* 0x000fe200078f28ff */
[----:B------:R-:W-:Y:S01]  /*1eaf0*/  IMAD.MOV.U32 R30, RZ, RZ, 0x20 ;  /* 0x00000020ff1e7424 */ /* 0x000fe200078e00ff */
[----:B------:R-:W-:Y:S01]  /*1eb00*/  BSSY B1, `(.L_x_2029) ;  /* 0x0000179000017945 */ /* 0x000fe20003800000 */
[----:B-1---5:R-:W-:-:S02]  /*1eb10*/  IMAD.MOV.U32 R3, RZ, RZ, R81 ;  /* 0x000000ffff037224 */ /* 0x022fc400078e0051 */
[----:B------:R-:W-:Y:S02]  /*1eb20*/  IMAD.MOV.U32 R2, RZ, RZ, R72 ;  /* 0x000000ffff027224 */ /* 0x000fe400078e0048 */
[----:B----4-:R-:W-:-:S03]  /*1eb30*/  IMAD.MOV.U32 R4, RZ, RZ, R80 ;  /* 0x000000ffff047224 */ /* 0x010fc600078e0050 */
[----:B------:R-:W-:Y:S01]  /*1eb40*/  PRMT R100, R100, 0x5410, R2 ;  /* 0x0000541064647816 */ /* 0x000fe20000000002 */
[----:B------:R-:W-:Y:S01]  /*1eb50*/  IMAD.MOV.U32 R2, RZ, RZ, R62 ;  /* 0x000000ffff027224 */ /* 0x000fe200078e003e */
[----:B------:R-:W-:Y:S01]  /*1eb60*/  PRMT R102, R3, 0x5410, R4 ;  /* 0x0000541003667816 */ /* 0x000fe20000000004 */
[----:B------:R-:W-:Y:S02]  /*1eb70*/  IMAD.MOV.U32 R4, RZ, RZ, R68 ;  /* 0x000000ffff047224 */ /* 0x000fe400078e0044 */
[----:B------:R-:W-:Y:S01]  /*1eb80*/  IMAD.MOV.U32 R3, RZ, RZ, R69 ;  /* 0x000000ffff037224 */ /* 0x000fe200078e0045 */
[----:B------:R-:W-:Y:S01]  /*1eb90*/  PRMT R96, R96, 0x5410, R2 ;  /* 0x0000541060607816 */ /* 0x000fe20000000002 */
[----:B------:R-:W-:Y:S02]  /*1eba0*/  IMAD.MOV.U32 R5, RZ, RZ, R73 ;  /* 0x000000ffff057224 */ /* 0x000fe400078e0049 */
[----:B------:R-:W-:Y:S01]  /*1ebb0*/  IMAD.MOV.U32 R2, RZ, RZ, R53 ;  /* 0x000000ffff027224 */ /* 0x000fe200078e0035 */
[----:B------:R-:W-:Y:S01]  /*1ebc0*/  PRMT R98, R3, 0x5410, R4 ;  /* 0x0000541003627816 */ /* 0x000fe20000000004 */
[----:B------:R-:W-:Y:S01]  /*1ebd0*/  IMAD.MOV.U32 R3, RZ, RZ, R52 ;  /* 0x000000ffff037224 */ /* 0x000fe200078e0034 */
[----:B------:R-:W-:Y:S01]  /*1ebe0*/  PRMT R100, R5, 0x7610, R100 ;  /* 0x0000761005647816 */ /* 0x000fe20000000064 */
[----:B------:R-:W-:Y:S01]  /*1ebf0*/  IMAD.MOV.U32 R4, RZ, RZ, R63 ;  /* 0x000000ffff047224 */ /* 0x000fe200078e003f */
[----:B------:R-:W-:-:S02]  /*1ec00*/  SHF.R.S32.HI R5, RZ, 0x1f, R76 ;  /* 0x0000001fff057819 */ /* 0x000fc4000001144c */
[----:B------:R-:W-:Y:S01]  /*1ec10*/  PRMT R94, R2, 0x5410, R3 ;  /* 0x00005410025e7816 */ /* 0x000fe20000000003 */
[----:B------:R-:W-:Y:S01]  /*1ec20*/  IMAD.MOV.U32 R2, RZ, RZ, R78 ;  /* 0x000000ffff027224 */ /* 0x000fe200078e004e */
[----:B------:R-:W-:Y:S01]  /*1ec30*/  LEA.HI R3, R5, R76, RZ, 0x3 ;  /* 0x0000004c05037211 */ /* 0x000fe200078f18ff */
[----:B------:R-:W-:Y:S01]  /*1ec40*/  IMAD.MOV.U32 R5, RZ, RZ, R44 ;  /* 0x000000ffff057224 */ /* 0x000fe200078e002c */
[----:B------:R-:W-:Y:S01]  /*1ec50*/  PRMT R96, R4, 0x7610, R96 ;  /* 0x0000761004607816 */ /* 0x000fe20000000060 */
[----:B------:R-:W-:Y:S01]  /*1ec60*/  IMAD.MOV.U32 R4, RZ, RZ, R45 ;  /* 0x000000ffff047224 */ /* 0x000fe200078e002d */
[----:B------:R-:W-:Y:S02]  /*1ec70*/  LOP3.LUT R3, R3, 0xfffffff8, RZ, 0xc0, !PT ;  /* 0xfffffff803037812 */ /* 0x000fe400078ec0ff */
[----:B------:R-:W-:Y:S01]  /*1ec80*/  PRMT R101, R101, 0x5410, R2 ;  /* 0x0000541065657816 */ /* 0x000fe20000000002 */
[----:B------:R-:W-:Y:S01]  /*1ec90*/  IMAD.MOV.U32 R2, RZ, RZ, R75 ;  /* 0x000000ffff027224 */ /* 0x000fe200078e004b */
[----:B------:R-:W-:Y:S01]  /*1eca0*/  PRMT R89, R4, 0x5410, R5 ;  /* 0x0000541004597816 */ /* 0x000fe20000000005 */
[----:B------:R-:W-:-:S02]  /*1ecb0*/  IMAD.IADD R3, R76, 0x1, -R3 ;  /* 0x000000014c037824 */ /* 0x000fc400078e0a03 */
[----:B------:R-:W-:Y:S02]  /*1ecc0*/  IMAD.MOV.U32 R4, RZ, RZ, R74 ;  /* 0x000000ffff047224 */ /* 0x000fe400078e004a */
[----:B------:R-:W-:Y:S01]  /*1ecd0*/  IMAD.MOV.U32 R5, RZ, RZ, R79 ;  /* 0x000000ffff057224 */ /* 0x000fe200078e004f */
[C---:B------:R-:W-:Y:S01]  /*1ece0*/  LOP3.LUT P1, RZ, R3.reuse, 0x4, RZ, 0xc0, !PT ;  /* 0x0000000403ff7812 */ /* 0x040fe2000782c0ff */
[----:B------:R-:W-:Y:S01]  /*1ecf0*/  IMAD.SHL.U32 R6, R3, 0x40, RZ ;  /* 0x0000004003067824 */ /* 0x000fe200078e00ff */
[----:B------:R-:W-:Y:S01]  /*1ed00*/  PRMT R99, R2, 0x5410, R4 ;  /* 0x0000541002637816 */ /* 0x000fe20000000004 */
[----:B------:R-:W-:Y:S01]  /*1ed10*/  IMAD.MOV.U32 R4, RZ, RZ, R64 ;  /* 0x000000ffff047224 */ /* 0x000fe200078e0040 */
[----:B------:R-:W-:Y:S01]  /*1ed20*/  PRMT R101, R5, 0x7610, R101 ;  /* 0x0000761005657816 */ /* 0x000fe20000000065 */
[----:B------:R-:W-:Y:S01]  /*1ed30*/  IMAD.MOV.U32 R5, RZ, RZ, R67 ;  /* 0x000000ffff057224 */ /* 0x000fe200078e0043 */
[----:B------:R-:W-:Y:S01]  /*1ed40*/  LOP3.LUT R2, R6, 0x1c0, RZ, 0xc0, !PT ;  /* 0x000001c006027812 */ /* 0x000fe200078ec0ff */
[----:B------:R-:W-:Y:S01]  /*1ed50*/  IMAD.MOV.U32 R6, RZ, RZ, R66 ;  /* 0x000000ffff067224 */ /* 0x000fe200078e0042 */
[----:B------:R-:W-:Y:S01]  /*1ed60*/  PRMT R95, R95, 0x5410, R4 ;  /* 0x000054105f5f7816 */ /* 0x000fe20000000004 */
[----:B------:R-:W-:Y:S01]  /*1ed70*/  IMAD.MOV.U32 R4, RZ, RZ, R65 ;  /* 0x000000ffff047224 */ /* 0x000fe200078e0041 */
[----:B------:R-:W-:Y:S01]  /*1ed80*/  LOP3.LUT R7, R2, 0x18, R59, 0xf8, !PT ;  /* 0x0000001802077812 */ /* 0x000fe200078ef83b */
[----:B------:R-:W-:Y:S01]  /*1ed90*/  IMAD.MOV.U32 R3, RZ, RZ, R46 ;  /* 0x000000ffff037224 */ /* 0x000fe200078e002e */
[----:B------:R-:W-:-:S02]  /*1eda0*/  PRMT R97, R5, 0x5410, R6 ;  /* 0x0000541005617816 */ /* 0x000fc40000000006 */
[----:B------:R-:W-:Y:S02]  /*1edb0*/  SHF.R.U32.HI R2, RZ, 0x3, R2 ;  /* 0x00000003ff027819 */ /* 0x000fe40000011602 */
[----:B------:R-:W-:Y:S01]  /*1edc0*/  PRMT R95, R4, 0x7610, R95 ;  /* 0x00007610045f7816 */ /* 0x000fe2000000005f */
[----:B------:R-:W-:Y:S01]  /*1edd0*/  IMAD.MOV.U32 R4, RZ, RZ, R61 ;  /* 0x000000ffff047224 */ /* 0x000fe200078e003d */
[----:B------:R-:W-:Y:S01]  /*1ede0*/  LOP3.LUT R6, R7, R2, RZ, 0x3c, !PT ;  /* 0x0000000207067212 */ /* 0x000fe200078e3cff */
[----:B------:R-:W-:Y:S01]  /*1edf0*/  IMAD.MOV.U32 R2, RZ, RZ, R60 ;  /* 0x000000ffff027224 */ /* 0x000fe200078e003c */
[----:B------:R-:W-:Y:S01]  /*1ee00*/  SEL R30, R30, 0xffffffe0, !P1 ;  /* 0xffffffe01e1e7807 */ /* 0x000fe20004800000 */
[----:B------:R-:W-:-:S03]  /*1ee10*/  IMAD.SHL.U32 R7, R58, 0x10, RZ ;  /* 0x000000103a077824 */ /* 0x000fc600078e00ff */
[----:B------:R-:W-:Y:S01]  /*1ee20*/  PRMT R91, R91, 0x5410, R2 ;  /* 0x000054105b5b7816 */ /* 0x000fe20000000002 */
[----:B------:R-:W-:Y:S01]  /*1ee30*/  IMAD.MOV.U32 R2, RZ, RZ, R47 ;  /* 0x000000ffff027224 */ /* 0x000fe200078e002f */
[----:B------:R-:W-:Y:S02]  /*1ee40*/  LOP3.LUT R58, R6, 0xfffffe00, R7, 0xf8, !PT ;  /* 0xfffffe00063a7812 */ /* 0x000fe400078ef807 */
[----:B------:R-:W-:Y:S01]  /*1ee50*/  PRMT R91, R4, 0x7610, R91 ;  /* 0x00007610045b7816 */ /* 0x000fe2000000005b */
[----:B---3--:R-:W-:Y:S01]  /*1ee60*/  IMAD R5, R8, -0x80, R70 ;  /* 0xffffff8008057824 */ /* 0x008fe200078e0246 */
[----:B------:R-:W-:-:S04]  /*1ee70*/  PRMT R70, R2, 0x5410, R3 ;  /* 0x0000541002467816 */ /* 0x000fc80000000003 */
[----:B------:R-:W-:Y:S01]  /*1ee80*/  IMNMX R59, R5, 0x80, PT ;  /* 0x00000080053b7817 */ /* 0x000fe20003800200 */
[----:B--2---:R-:W-:-:S03]  /*1ee90*/  IMAD.WIDE.U32 R24, R58, 0x2, R22 ;  /* 0x000000023a187825 */ /* 0x004fc600078e0016 */
[----:B------:R-:W-:-:S13]  /*1eea0*/  ISETP.GE.AND P0, PT, R76, R59, PT ;  /* 0x0000003b4c00720c */ /* 0x000fda0003f06270 */
[----:B------:R-:W-:Y:S05]  /*1eeb0*/  @P0 BRA `(.L_x_2030) ;  /* 0x000013d000000947 */ /* 0x000fea0003800000 */
[----:B------:R-:W-:Y:S01]  /*1eec0*/  ISETP.GE.AND P0, PT, R0, R31, PT ;  /* 0x0000001f0000720c */ /* 0x000fe20003f06270 */
[----:B------:R-:W-:-:S12]  /*1eed0*/  BSSY B0, `(.L_x_2031) ;  /* 0x0000030000007945 */ /* 0x000fd80003800000 */
[----:B------:R-:W-:Y:S05]  /*1eee0*/  @P0 BRA `(.L_x_2032) ;  /* 0x000002e000000947 */ /* 0x000fea0003800000 */
[----:B------:R-:W2:Y:S01]  /*1eef0*/  LD.E.128 R4, [R24.64] ;  /* 0x0000001218047980 */ /* 0x000ea2000c101d00 */
[----:B------:R-:W-:Y:S02]  /*1ef00*/  SHF.R.U32.HI R8, RZ, 0x10, R29 ;  /* 0x00000010ff087819 */ /* 0x000fe4000001161d */
[----:B------:R-:W-:Y:S02]  /*1ef10*/  SHF.R.U32.HI R9, RZ, 0x10, R27 ;  /* 0x00000010ff097819 */ /* 0x000fe4000001161b */
[----:B------:R-:W-:Y:S02]  /*1ef20*/  PRMT R8, R71, 0x5410, R8 ;  /* 0x0000541047087816 */ /* 0x000fe40000000008 */
[----:B------:R-:W-:Y:S02]  /*1ef30*/  PRMT R9, R77, 0x5410, R9 ;  /* 0x000054104d097816 */ /* 0x000fe40000000009 */
[----:B------:R-:W-:Y:S01]  /*1ef40*/  SHF.R.U64 R13, R28, 0x10, R29 ;  /* 0x000000101c0d7819 */ /* 0x000fe2000000121d */
[----:B------:R-:W-:Y:S01]  /*1ef50*/  IMAD.U32 R18, R8, 0x10000, RZ ;  /* 0x0001000008127824 */ /* 0x000fe200078e00ff */
[----:B------:R-:W-:Y:S01]  /*1ef60*/  SHF.R.U64 R14, R26, 0x10, R27 ;  /* 0x000000101a0e7819 */ /* 0x000fe2000000121b */
[----:B------:R-:W-:Y:S01]  /*1ef70*/  IMAD.U32 R17, R9, 0x10000, RZ ;  /* 0x0001000009117824 */ /* 0x000fe200078e00ff */
[----:B------:R-:W-:-:S02]  /*1ef80*/  LOP3.LUT R19, R8, 0xffff0000, RZ, 0xc0, !PT ;  /* 0xffff000008137812 */ /* 0x000fc400078ec0ff */
[----:B------:R-:W-:Y:S02]  /*1ef90*/  PRMT R13, R71, 0x5432, R13 ;  /* 0x00005432470d7816 */ /* 0x000fe4000000000d */
[----:B------:R-:W-:Y:S02]  /*1efa0*/  PRMT R14, R77, 0x5432, R14 ;  /* 0x000054324d0e7816 */ /* 0x000fe4000000000e */
[----:B------:R-:W-:Y:S02]  /*1efb0*/  LOP3.LUT R9, R9, 0xffff0000, RZ, 0xc0, !PT ;  /* 0xffff000009097812 */ /* 0x000fe400078ec0ff */
[C---:B--2---:R-:W-:Y:S01]  /*1efc0*/  LOP3.LUT R12, R6.reuse, 0xffff0000, RZ, 0xc0, !PT ;  /* 0xffff0000060c7812 */ /* 0x044fe200078ec0ff */
[----:B------:R-:W-:Y:S01]  /*1efd0*/  IMAD.U32 R16, R6, 0x10000, RZ ;  /* 0x0001000006107824 */ /* 0x000fe200078e00ff */
[C---:B------:R-:W-:Y:S01]  /*1efe0*/  LOP3.LUT R6, R7.reuse, 0xffff0000, RZ, 0xc0, !PT ;  /* 0xffff000007067812 */ /* 0x040fe200078ec0ff */
[----:B------:R-:W-:Y:S01]  /*1eff0*/  IMAD.U32 R15, R7, 0x10000, RZ ;  /* 0x00010000070f7824 */ /* 0x000fe200078e00ff */
[----:B------:R-:W-:Y:S01]  /*1f000*/  SHF.L.U32 R7, R4, 0x10, RZ ;  /* 0x0000001004077819 */ /* 0x000fe200000006ff */
[-C--:B------:R-:W-:Y:S01]  /*1f010*/  FMUL.FTZ R8, R12, R18.reuse ;  /* 0x000000120c087220 */ /* 0x080fe20000410000 */
[----:B------:R-:W-:Y:S01]  /*1f020*/  LOP3.LUT R3, R4, 0xffff0000, RZ, 0xc0, !PT ;  /* 0xffff000004037812 */ /* 0x000fe200078ec0ff */
[-C--:B------:R-:W-:Y:S01]  /*1f030*/  FMUL.FTZ R12, R12, R17.reuse ;  /* 0x000000110c0c7220 */ /* 0x080fe20000410000 */
[C---:B------:R-:W-:Y:S01]  /*1f040*/  SHF.L.U32 R2, R5.reuse, 0x10, RZ ;  /* 0x0000001005027819 */ /* 0x040fe200000006ff */
[C---:B------:R-:W-:Y:S01]  /*1f050*/  FFMA.FTZ R17, R16.reuse, R17, -R8 ;  /* 0x0000001110117223 */ /* 0x040fe20000010808 */
[----:B------:R-:W-:Y:S01]  /*1f060*/  LOP3.LUT R4, R5, 0xffff0000, RZ, 0xc0, !PT ;  /* 0xffff000005047812 */ /* 0x000fe200078ec0ff */
[----:B------:R-:W-:Y:S01]  /*1f070*/  FFMA.FTZ R12, R16, R18, R12 ;  /* 0x00000012100c7223 */ /* 0x000fe2000001000c */
[----:B------:R-:W-:Y:S01]  /*1f080*/  SHF.L.U32 R16, R14, 0x10, RZ ;  /* 0x000000100e107819 */ /* 0x000fe200000006ff */
[----:B------:R-:W-:Y:S01]  /*1f090*/  FMUL.FTZ R5, R6, R19 ;  /* 0x0000001306057220 */ /* 0x000fe20000410000 */
[----:B------:R-:W-:Y:S01]  /*1f0a0*/  LOP3.LUT R14, R14, 0xffff0000, RZ, 0xc0, !PT ;  /* 0xffff00000e0e7812 */ /* 0x000fe200078ec0ff */
[C---:B------:R-:W-:Y:S01]  /*1f0b0*/  IMAD.U32 R18, R13.reuse, 0x10000, RZ ;  /* 0x000100000d127824 */ /* 0x040fe200078e00ff */
[----:B------:R-:W-:Y:S01]  /*1f0c0*/  LOP3.LUT R13, R13, 0xffff0000, RZ, 0xc0, !PT ;  /* 0xffff00000d0d7812 */ /* 0x000fe200078ec0ff */
[----:B------:R-:W-:-:S02]  /*1f0d0*/  FMUL.FTZ R6, R6, R9 ;  /* 0x0000000906067220 */ /* 0x000fc40000410000 */
[----:B------:R-:W-:Y:S02]  /*1f0e0*/  FFMA.FTZ R9, R15, R9, -R5 ;  /* 0x000000090f097223 */ /* 0x000fe40000010805 */
[----:B------:R-:W-:Y:S02]  /*1f0f0*/  FMUL.FTZ R8, R3, R18 ;  /* 0x0000001203087220 */ /* 0x000fe40000410000 */
[----:B------:R-:W-:Y:S02]  /*1f100*/  FFMA.FTZ R15, R15, R19, R6 ;  /* 0x000000130f0f7223 */ /* 0x000fe40000010006 */
[----:B------:R-:W-:Y:S02]  /*1f110*/  FMUL.FTZ R3, R3, R16 ;  /* 0x0000001003037220 */ /* 0x000fe40000410000 */
[C---:B------:R-:W-:Y:S02]  /*1f120*/  FMUL.FTZ R6, R4.reuse, R13 ;  /* 0x0000000d04067220 */ /* 0x040fe40000410000 */
[----:B------:R-:W-:-:S02]  /*1f130*/  FMUL.FTZ R5, R4, R14 ;  /* 0x0000000e04057220 */ /* 0x000fc40000410000 */
[C---:B------:R-:W-:Y:S02]  /*1f140*/  FFMA.FTZ R4, R7.reuse, R18, R3 ;  /* 0x0000001207047223 */ /* 0x040fe40000010003 */
[----:B------:R-:W-:Y:S01]  /*1f150*/  FFMA.FTZ R8, R7, R16, -R8 ;  /* 0x0000001007087223 */ /* 0x000fe20000010808 */
[----:B------:R-:W-:Y:S01]  /*1f160*/  F2FP.BF16.PACK_AB R7, R15, R9 ;  /* 0x000000090f07723e */ /* 0x000fe200000010ff */
[----:B------:R-:W-:Y:S01]  /*1f170*/  FFMA.FTZ R3, R2, R14, -R6 ;  /* 0x0000000e02037223 */ /* 0x000fe20000010806 */
[----:B------:R-:W-:Y:S01]  /*1f180*/  F2FP.BF16.PACK_AB R6, R12, R17 ;  /* 0x000000110c06723e */ /* 0x000fe200000010ff */
[----:B------:R-:W-:Y:S01]  /*1f190*/  FFMA.FTZ R5, R2, R13, R5 ;  /* 0x0000000d02057223 */ /* 0x000fe20000010005 */
[----:B------:R-:W-:-:S04]  /*1f1a0*/  F2FP.BF16.PACK_AB R4, R4, R8 ;  /* 0x000000080404723e */ /* 0x000fc800000010ff */
[----:B------:R-:W-:-:S05]  /*1f1b0*/  F2FP.BF16.PACK_AB R5, R5, R3 ;  /* 0x000000030505723e */ /* 0x000fca00000010ff */
[----:B------:R1:W-:Y:S02]  /*1f1c0*/  ST.E.128 [R24.64], R4 ;  /* 0x0000000418007985 */ /* 0x0003e4000c101d12 */
.L_x_2032:
[----:B------:R-:W-:Y:S05]  /*1f1d0*/  BSYNC B0 ;  /* 0x0000000000007941 */ /* 0x000fea0003800000 */
.L_x_2031:
[----:B------:R-:W-:Y:S01]  /*1f1e0*/  IADD3 R2, R0, 0x10, RZ ;  /* 0x0000001000027810 */ /* 0x000fe20007ffe0ff */
[----:B------:R-:W-:Y:S03]  /*1f1f0*/  BSSY B0, `(.L_x_2033) ;  /* 0x0000035000007945 */ /* 0x000fe60003800000 */
[----:B------:R-:W-:-:S13]  /*1f200*/  ISETP.GE.AND P0, PT, R2, R31, PT ;  /* 0x0000001f0200720c */ /* 0x000fda0003f06270 */
[----:B------:R-:W-:Y:S05]  /*1f210*/  @P0 BRA `(.L_x_2034) ;  /* 0x0000032000000947 */ /* 0x000fea0003800000 */
[----:B------:R-:W-:-:S04]  /*1f220*/  IADD3 R3, P0, R30, R58, RZ ;  /* 0x0000003a1e037210 */ /* 0x000fc80007f1e0ff */
[----:B-1----:R-:W-:Y:S02]  /*1f230*/  LEA.HI.X.SX32 R4, R30, RZ, 0x1, P0 ;  /* 0x000000ff1e047211 */ /* 0x002fe400000f0eff */
[----:B------:R-:W-:-:S04]  /*1f240*/  LEA R2, P0, R3, R22, 0x1 ;  /* 0x0000001603027211 */ /* 0x000fc800078008ff */
[----:B------:R-:W-:-:S05]  /*1f250*/  LEA.HI.X R3, R3, R23, R4, 0x1, P0 ;  /* 0x0000001703037211 */ /* 0x000fca00000f0c04 */
[----:B------:R-:W2:Y:S01]  /*1f260*/  LD.E.128 R4, [R2.64] ;  /* 0x0000001202047980 */ /* 0x000ea2000c101d00 */
[----:B------:R-:W-:Y:S02]  /*1f270*/  SHF.R.U32.HI R8, RZ, 0x10, R35 ;  /* 0x00000010ff087819 */ /* 0x000fe40000011623 */
[----:B------:R-:W-:Y:S02]  /*1f280*/  SHF.R.U32.HI R9, RZ, 0x10, R33 ;  /* 0x00000010ff097819 */ /* 0x000fe40000011621 */
[----:B------:R-:W-:Y:S02]  /*1f290*/  PRMT R8, R82, 0x5410, R8 ;  /* 0x0000541052087816 */ /* 0x000fe40000000008 */
[----:B------:R-:W-:Y:S02]  /*1f2a0*/  PRMT R9, R83, 0x5410, R9 ;  /* 0x0000541053097816 */ /* 0x000fe40000000009 */
[C---:B------:R-:W-:Y:S01]  /*1f2b0*/  LOP3.LUT R21, R8.reuse, 0xffff0000, RZ, 0xc0, !PT ;  /* 0xffff000008157812 */ /* 0x040fe200078ec0ff */
[----:B------:R-:W-:Y:S01]  /*1f2c0*/  IMAD.U32 R19, R8, 0x10000, RZ ;  /* 0x0001000008137824 */ /* 0x000fe200078e00ff */
[----:B------:R-:W-:Y:S01]  /*1f2d0*/  SHF.R.U64 R15, R32, 0x10, R33 ;  /* 0x00000010200f7819 */ /* 0x000fe20000001221 */
[----:B------:R-:W-:Y:S01]  /*1f2e0*/  IMAD.U32 R18, R9, 0x10000, RZ ;  /* 0x0001000009127824 */ /* 0x000fe200078e00ff */
[----:B------:R-:W-:-:S02]  /*1f2f0*/  SHF.R.U64 R14, R34, 0x10, R35 ;  /* 0x00000010220e7819 */ /* 0x000fc40000001223 */
[----:B------:R-:W-:Y:S02]  /*1f300*/  LOP3.LUT R20, R9, 0xffff0000, RZ, 0xc0, !PT ;  /* 0xffff000009147812 */ /* 0x000fe400078ec0ff */
[----:B------:R-:W-:Y:S02]  /*1f310*/  PRMT R15, R83, 0x5432, R15 ;  /* 0x00005432530f7816 */ /* 0x000fe4000000000f */
[----:B------:R-:W-:Y:S02]  /*1f320*/  PRMT R14, R82, 0x5432, R14 ;  /* 0x00005432520e7816 */ /* 0x000fe4000000000e */
[C---:B--2---:R-:W-:Y:S01]  /*1f330*/  LOP3.LUT R13, R6.reuse, 0xffff0000, RZ, 0xc0, !PT ;  /* 0xffff0000060d7812 */ /* 0x044fe200078ec0ff */
[C---:B------:R-:W-:Y:S01]  /*1f340*/  IMAD.U32 R16, R7.reuse, 0x10000, RZ ;  /* 0x0001000007107824 */ /* 0x040fe200078e00ff */
[----:B------:R-:W-:Y:S01]  /*1f350*/  LOP3.LUT R12, R7, 0xffff0000, RZ, 0xc0, !PT ;  /* 0xffff0000070c7812 */ /* 0x000fe200078ec0ff */
[----:B------:R-:W-:Y:S01]  /*1f360*/  IMAD.U32 R17, R6, 0x10000, RZ ;  /* 0x0001000006117824 */ /* 0x000fe200078e00ff */
[C---:B------:R-:W-:Y:S01]  /*1f370*/  LOP3.LUT R7, R4.reuse, 0xffff0000, RZ, 0xc0, !PT ;  /* 0xffff000004077812 */ /* 0x040fe200078ec0ff */
[----:B------:R-:W-:Y:S01]  /*1f380*/  IMAD.U32 R8, R4, 0x10000, RZ ;  /* 0x0001000004087824 */ /* 0x000fe200078e00ff */
[----:B------:R-:W-:Y:S01]  /*1f390*/  LOP3.LUT R4, R5, 0xffff0000, RZ, 0xc0, !PT ;  /* 0xffff000005047812 */ /* 0x000fe200078ec0ff */
[----:B------:R-:W-:-:S02]  /*1f3a0*/  FMUL.FTZ R9, R13, R19 ;  /* 0x000000130d097220 */ /* 0x000fc40000410000 */
[----:B------:R-:W-:Y:S02]  /*1f3b0*/  IMAD.U32 R6, R5, 0x10000, RZ ;  /* 0x0001000005067824 */ /* 0x000fe400078e00ff */
[-C--:B------:R-:W-:Y:S02]  /*1f3c0*/  FMUL.FTZ R13, R13, R18.reuse ;  /* 0x000000120d0d7220 */ /* 0x080fe40000410000 */
[C---:B------:R-:W-:Y:S02]  /*1f3d0*/  FMUL.FTZ R5, R12.reuse, R21 ;  /* 0x000000150c057220 */ /* 0x040fe40000410000 */
[C---:B------:R-:W-:Y:S02]  /*1f3e0*/  FFMA.FTZ R18, R17.reuse, R18, -R9 ;  /* 0x0000001211127223 */ /* 0x040fe40000010809 */
[----:B------:R-:W-:Y:S02]  /*1f3f0*/  FFMA.FTZ R17, R17, R19, R13 ;  /* 0x0000001311117223 */ /* 0x000fe4000001000d */
[----:B------:R-:W-:-:S02]  /*1f400*/  FMUL.FTZ R12, R12, R20 ;  /* 0x000000140c0c7220 */ /* 0x000fc40000410000 */
[----:B------:R-:W-:Y:S02]  /*1f410*/  FFMA.FTZ R13, R16, R20, -R5 ;  /* 0x00000014100d7223 */ /* 0x000fe40000010805 */
[C---:B------:R-:W-:Y:S01]  /*1f420*/  IMAD.U32 R20, R14.reuse, 0x10000, RZ ;  /* 0x000100000e147824 */ /* 0x040fe200078e00ff */
[----:B------:R-:W-:Y:S01]  /*1f430*/  LOP3.LUT R14, R14, 0xffff0000, RZ, 0xc0, !PT ;  /* 0xffff00000e0e7812 */ /* 0x000fe200078ec0ff */
[C---:B------:R-:W-:Y:S01]  /*1f440*/  IMAD.U32 R19, R15.reuse, 0x10000, RZ ;  /* 0x000100000f137824 */ /* 0x040fe200078e00ff */
[----:B------:R-:W-:Y:S01]  /*1f450*/  LOP3.LUT R15, R15, 0xffff0000, RZ, 0xc0, !PT ;  /* 0xffff00000f0f7812 */ /* 0x000fe200078ec0ff */
[C---:B------:R-:W-:Y:S02]  /*1f460*/  FMUL.FTZ R9, R7.reuse, R20 ;  /* 0x0000001407097220 */ /* 0x040fe40000410000 */
[----:B------:R-:W-:Y:S02]  /*1f470*/  FFMA.FTZ R16, R16, R21, R12 ;  /* 0x0000001510107223 */ /* 0x000fe4000001000c */
[----:B------:R-:W-:-:S02]  /*1f480*/  FMUL.FTZ R7, R7, R19 ;  /* 0x0000001307077220 */ /* 0x000fc40000410000 */
[C---:B------:R-:W-:Y:S02]  /*1f490*/  FMUL.FTZ R12, R4.reuse, R14 ;  /* 0x0000000e040c7220 */ /* 0x040fe40000410000 */
[----:B------:R-:W-:Y:S02]  /*1f4a0*/  FMUL.FTZ R5, R4, R15 ;  /* 0x0000000f04057220 */ /* 0x000fe40000410000 */
[C---:B------:R-:W-:Y:S02]  /*1f4b0*/  FFMA.FTZ R9, R8.reuse, R19, -R9 ;  /* 0x0000001308097223 */ /* 0x040fe40000010809 */
[----:B------:R-:W-:Y:S01]  /*1f4c0*/  FFMA.FTZ R4, R8, R20, R7 ;  /* 0x0000001408047223 */ /* 0x000fe20000010007 */
[----:B------:R-:W-:Y:S01]  /*1f4d0*/  F2FP.BF16.PACK_AB R7, R16, R13 ;  /* 0x0000000d1007723e */ /* 0x000fe200000010ff */
[C---:B------:R-:W-:Y:S02]  /*1f4e0*/  FFMA.FTZ R8, R6.reuse, R15, -R12 ;  /* 0x0000000f06087223 */ /* 0x040fe4000001080c */
[----:B------:R-:W-:Y:S01]  /*1f4f0*/  FFMA.FTZ R5, R6, R14, R5 ;  /* 0x0000000e06057223 */ /* 0x000fe20000010005 */
[----:B------:R-:W-:-:S02]  /*1f500*/  F2FP.BF16.PACK_AB R6, R17, R18 ;  /* 0x000000121106723e */ /* 0x000fc400000010ff */
[----:B------:R-:W-:Y:S02]  /*1f510*/  F2FP.BF16.PACK_AB R4, R4, R9 ;  /* 0x000000090404723e */ /* 0x000fe400000010ff */
[----:B------:R-:W-:-:S05]  /*1f520*/  F2FP.BF16.PACK_AB R5, R5, R8 ;  /* 0x000000080505723e */ /* 0x000fca00000010ff */
[----:B------:R1:W-:Y:S02]  /*1f530*/  ST.E.128 [R2.64], R4 ;  /* 0x0000000402007985 */ /* 0x0003e4000c101d12 */
.L_x_2034:
[----:B------:R-:W-:Y:S05]  /*1f540*/  BSYNC B0 ;  /* 0x0000000000007941 */ /* 0x000fea0003800000 */
.L_x_2033:
[----:B-1----:R-:W-:Y:S01]  /*1f550*/  IADD3 R2, R0, 0x20, RZ ;  /* 0x0000002000027810 */ /* 0x002fe20007ffe0ff */
[----:B------:R-:W-:Y:S03]  /*1f560*/  BSSY B0, `(.L_x_2035) ;  /* 0x0000031000007945 */ /* 0x000fe60003800000 */
[----:B------:R-:W-:-:S13]  /*1f570*/  ISETP.GE.AND P0, PT, R2, R31, PT ;  /* 0x0000001f0200720c */ /* 0x000fda0003f06270 */
[----:B------:R-:W-:Y:S05]  /*1f580*/  @P0 BRA `(.L_x_2036) ;  /* 0x000002e000000947 */ /* 0x000fea0003800000 */
[----:B------:R-:W2:Y:S01]  /*1f590*/  LD.E.128 R4, [R24.64+0x4000] ;  /* 0x0040001218047980 */ /* 0x000ea2000c101d00 */
        /* <DEDUP_REMOVED lines=44> */
[----:B------:R1:W-:Y:S02]  /*1f860*/  ST.E.128 [R24.64+0x4000], R4 ;  /* 0x0040000418007985 */ /* 0x0003e4000c101d12 */
.L_x_2036:
[----:B------:R-:W-:Y:S05]  /*1f870*/  BSYNC B0 ;  /* 0x0000000000007941 */ /* 0x000fea0003800000 */
.L_x_2035:
[----:B------:R-:W-:Y:S01]  /*1f880*/  IADD3 R2, R0, 0x30, RZ ;  /* 0x0000003000027810 */ /* 0x000fe20007ffe0ff */
[----:B------:R-:W-:Y:S03]  /*1f890*/  BSSY B0, `(.L_x_2037) ;  /* 0x0000036000007945 */ /* 0x000fe60003800000 */
[----:B------:R-:W-:-:S13]  /*1f8a0*/  ISETP.GE.AND P0, PT, R2, R31, PT ;  /* 0x0000001f0200720c */ /* 0x000fda0003f06270 */
[----:B------:R-:W-:Y:S05]  /*1f8b0*/  @P0 BRA `(.L_x_2038) ;  /* 0x0000033000000947 */ /* 0x000fea0003800000 */
[----:B------:R-:W-:-:S04]  /*1f8c0*/  IADD3 R2, R30, 0x2000, RZ ;  /* 0x000020001e027810 */ /* 0x000fc80007ffe0ff */
        /* <DEDUP_REMOVED lines=50> */
.L_x_2038:
[----:B------:R-:W-:Y:S05]  /*1fbf0*/  BSYNC B0 ;  /* 0x0000000000007941 */ /* 0x000fea0003800000 */
.L_x_2037:
        /* <DEDUP_REMOVED lines=50> */
.L_x_2040:
[----:B------:R-:W-:Y:S05]  /*1ff20*/  BSYNC B0 ;  /* 0x0000000000007941 */ /* 0x000fea0003800000 */
.L_x_2039:
[----:B------:R-:W-:-:S04]  /*1ff30*/  IADD3 R2, R0, 0x50, RZ ;  /* 0x0000005000027810 */ /* 0x000fc80007ffe0ff */
        /* <DEDUP_REMOVED lines=53> */
.L_x_2030:
[----:B------:R-:W-:Y:S05]  /*20290*/  BSYNC B1 ;  /* 0x0000000000017941 */ /* 0x000fea0003800000 */
.L_x_2029:
[----:B-1----:R-:W-:Y:S01]  /*202a0*/  IADD3 R2, R76, 0x40, RZ ;  /* 0x000000404c027810 */ /* 0x002fe20007ffe0ff */
[----:B------:R-:W-:-:S03]  /*202b0*/  IMAD.MOV.U32 R3, RZ, RZ, 0x0 ;  /* 0x00000000ff037424 */ /* 0x000fc600078e00ff */
[----:B------:R-:W-:Y:S01]  /*202c0*/  ISETP.GE.AND P0, PT, R2, R59, PT ;  /* 0x0000003b0200720c */ /* 0x000fe20003f06270 */
[----:B------:R-:W-:-:S12]  /*202d0*/  IMAD.MOV.U32 R2, RZ, RZ, R111 ;  /* 0x000000ffff027224 */ /* 0x000fd800078e006f */
[----:B------:R-:W-:Y:S05]  /*202e0*/  @P0 RET.REL.NODEC R2 `(_ZN7cutlass13device_kernelIN5flash19enable_sm80_to_sm89INS1_16FlashAttnFwdSm80INS1_25CollectiveMainloopFwdSm80ILi8ELi2ELb0EN4cute5tupleIJNS5_1CILi128EEENS7_ILi64EEENS7_ILi192EEEEEELi192ENS_10bfloat16_tEfNS_4arch4Sm80ELb0ELb1ELb1ELb1ELb0ELb1ELb1ELb1EEENS1_21CollectiveEpilogueFwdINS6_IJS8_SA_S9_EEENS6_IJNS7_ILi1EEESI_SI_EEESC_SE_Li256ELb1ELb1ELb1ELb0EEENS1_36VarlenDynamicPersistentTileSchedulerILi128ELi64ELi256ELi256ELb1ELb1ELb0ELb1ELb0ELb1EEEEEEEEEvNT_6ParamsE) ;  /* 0xfffdfd1002000950 */ /* 0x000fea0003c3ffff */
[----:B------:R-:W-:Y:S01]  /*202f0*/  ISETP.GE.AND P0, PT, R0, R31, PT ;  /* 0x0000001f0000720c */ /* 0x000fe20003f06270 */
[----:B------:R-:W-:-:S12]  /*20300*/  BSSY B0, `(.L_x_2041) ;  /* 0x0000030000007945 */ /* 0x000fd80003800000 */
        /* <DEDUP_REMOVED lines=47> */
.L_x_2042:
[----:B------:R-:W-:Y:S05]  /*20600*/  BSYNC B0 ;  /* 0x0000000000007941 */ /* 0x000fea0003800000 */
.L_x_2041:
        /* <DEDUP_REMOVED lines=55> */
.L_x_2044:
[----:B------:R-:W-:Y:S05]  /*20980*/  BSYNC B0 ;  /* 0x0000000000007941 */ /* 0x000fea0003800000 */
.L_x_2043:
        /* <DEDUP_REMOVED lines=50> */
.L_x_2046:
[----:B------:R-:W-:Y:S05]  /*20cb0*/  BSYNC B0 ;  /* 0x0000000000007941 */ /* 0x000fea0003800000 */
.L_x_2045:
        /* <DEDUP_REMOVED lines=55> */
.L_x_2048:
[----:B------:R-:W-:Y:S05]  /*21030*/  BSYNC B0 ;  /* 0x0000000000007941 */ /* 0x000fea0003800000 */
.L_x_2047:
        /* <DEDUP_REMOVED lines=50> */
.L_x_2050:
[----:B------:R-:W-:Y:S05]  /*21360*/  BSYNC B0 ;  /* 0x0000000000007941 */ /* 0x000fea0003800000 */
.L_x_2049:
[----:B------:R-:W-:Y:S01]  /*21370*/  IADD3 R0, R0, 0x50, RZ ;  /* 0x0000005000007810 */ /* 0x000fe20007ffe0ff */
[----:B------:R-:W-:Y:S02]  /*21380*/  IMAD.MOV.U32 R2, RZ, RZ, R111 ;  /* 0x000000ffff027224 */ /* 0x000fe400078e006f */
[----:B------:R-:W-:Y:S01]  /*21390*/  IMAD.MOV.U32 R3, RZ, RZ, 0x0 ;  /* 0x00000000ff037424 */ /* 0x000fe200078e00ff */
[----:B------:R-:W-:-:S13]  /*213a0*/  ISETP.GE.AND P0, PT, R0, R31, PT ;  /* 0x0000001f0000720c */ /* 0x000fda0003f06270 */
[----:B------:R-:W-:Y:S05]  /*213b0*/  @P0 RET.REL.NODEC R2 `(_ZN7cutlass13device_kernelIN5flash19enable_sm80_to_sm89INS1_16FlashAttnFwdSm80INS1_25CollectiveMainloopFwdSm80ILi8ELi2ELb0EN4cute5tupleIJNS5_1CILi128EEENS7_ILi64EEENS7_ILi192EEEEEELi192ENS_10bfloat16_tEfNS_4arch4Sm80ELb0ELb1ELb1ELb1ELb0ELb1ELb1ELb1EEENS1_21CollectiveEpilogueFwdINS6_IJS8_SA_S9_EEENS6_IJNS7_ILi1EEESI_SI_EEESC_SE_Li256ELb1ELb1ELb1ELb0EEENS1_36VarlenDynamicPersistentTileSchedulerILi128ELi64ELi256ELi256ELb1ELb1ELb0ELb1ELb0ELb1EEEEEEEEEvNT_6ParamsE) ;  /* 0xfffdec4002000950 */ /* 0x000fea0003c3ffff */
[----:B------:R-:W-:-:S04]  /*213c0*/  IADD3 R0, R30, 0x5000, RZ ;  /* 0x000050001e007810 */ /* 0x000fc80007ffe0ff */
[----:B------:R-:W-:-:S04]  /*213d0*/  IADD3 R3, P0, R58, R0, RZ ;  /* 0x000000003a037210 */ /* 0x000fc80007f1e0ff */
[----:B------:R-:W-:Y:S02]  /*213e0*/  LEA.HI.X.SX32 R0, R0, RZ, 0x1, P0 ;  /* 0x000000ff00007211 */ /* 0x000fe400000f0eff */
[----:B------:R-:W-:-:S04]  /*213f0*/  LEA R2, P0, R3, R22, 0x1 ;  /* 0x0000001603027211 */ /* 0x000fc800078008ff */
[----:B------:R-:W-:-:S05]  /*21400*/  LEA.HI.X R3, R3, R23, R0, 0x1, P0 ;  /* 0x0000001703037211 */ /* 0x000fca00000f0c00 */
[----:B-1----:R-:W2:Y:S01]  /*21410*/  LD.E.128 R4, [R2.64] ;  /* 0x0000001202047980 */ /* 0x002ea2000c101d00 */
[----:B------:R-:W-:Y:S02]  /*21420*/  SHF.R.U32.HI R0, RZ, 0x10, R79 ;  /* 0x00000010ff007819 */ /* 0x000fe4000001164f */
[--C-:B------:R-:W-:Y:S02]  /*21430*/  SHF.R.U32.HI R8, RZ, 0x10, R81.reuse ;  /* 0x00000010ff087819 */ /* 0x100fe40000011651 */
        /* <DEDUP_REMOVED lines=11> */
[----:B------:R-:W-:Y:S01]  /*214f0*/  IMAD.U32 R16, R6, 0x10000, RZ ;  /* 0x0001000006107824 */ /* 0x000fe200078e00ff */
[C---:B------:R-:W-:Y:S01]  /*21500*/  LOP3.LUT R9, R7.reuse, 0xffff0000, RZ, 0xc0, !PT ;  /* 0xffff000007097812 */ /* 0x040fe200078ec0ff */
[----:B------:R-:W-:Y:S01]  /*21510*/  IMAD.U32 R15, R7, 0x10000, RZ ;  /* 0x00010000070f7824 */ /* 0x000fe200078e00ff */
[C---:B------:R-:W-:Y:S01]  /*21520*/  LOP3.LUT R6, R4.reuse, 0xffff0000, RZ, 0xc0, !PT ;  /* 0xffff000004067812 */ /* 0x040fe200078ec0ff */
[----:B------:R-:W-:Y:S01]  /*21530*/  IMAD.U32 R7, R4, 0x10000, RZ ;  /* 0x0001000004077824 */ /* 0x000fe200078e00ff */
[C---:B------:R-:W-:Y:S01]  /*21540*/  SHF.L.U32 R0, R5.reuse, 0x10, RZ ;  /* 0x0000001005007819 */ /* 0x040fe200000006ff */
[C---:B------:R-:W-:Y:S01]  /*21550*/  FMUL.FTZ R8, R12.reuse, R18 ;  /* 0x000000120c087220 */ /* 0x040fe20000410000 */
[----:B------:R-:W-:Y:S01]  /*21560*/  LOP3.LUT R4, R5, 0xffff0000, RZ, 0xc0, !PT ;  /* 0xffff000005047812 */ /* 0x000fe200078ec0ff */
[----:B------:R-:W-:-:S02]  /*21570*/  FMUL.FTZ R12, R12, R17 ;  /* 0x000000110c0c7220 */ /* 0x000fc40000410000 */
[C---:B------:R-:W-:Y:S02]  /*21580*/  FMUL.FTZ R5, R9.reuse, R20 ;  /* 0x0000001409057220 */ /* 0x040fe40000410000 */
[C---:B------:R-:W-:Y:S02]  /*21590*/  FFMA.FTZ R17, R16.reuse, R17, -R8 ;  /* 0x0000001110117223 */ /* 0x040fe40000010808 */
[----:B------:R-:W-:Y:S02]  /*215a0*/  FFMA.FTZ R16, R16, R18, R12 ;  /* 0x0000001210107223 */ /* 0x000fe4000001000c */
[-C--:B------:R-:W-:Y:S02]  /*215b0*/  FMUL.FTZ R9, R9, R19.reuse ;  /* 0x0000001309097220 */ /* 0x080fe40000410000 */
[----:B------:R-:W-:Y:S02]  /*215c0*/  FFMA.FTZ R12, R15, R19, -R5 ;  /* 0x000000130f0c7223 */ /* 0x000fe40000010805 */
[C---:B------:R-:W-:Y:S01]  /*215d0*/  IMAD.U32 R19, R13.reuse, 0x10000, RZ ;  /* 0x000100000d137824 */ /* 0x040fe200078e00ff */
[----:B------:R-:W-:Y:S01]  /*215e0*/  LOP3.LUT R13, R13, 0xffff0000, RZ, 0xc0, !PT ;  /* 0xffff00000d0d7812 */ /* 0x000fe200078ec0ff */
[C---:B------:R-:W-:Y:S01]  /*215f0*/  IMAD.U32 R18, R14.reuse, 0x10000, RZ ;  /* 0x000100000e127824 */ /* 0x040fe200078e00ff */
[----:B------:R-:W-:Y:S01]  /*21600*/  LOP3.LUT R14, R14, 0xffff0000, RZ, 0xc0, !PT ;  /* 0xffff00000e0e7812 */ /* 0x000fe200078ec0ff */
[----:B------:R-:W-:-:S02]  /*21610*/  FFMA.FTZ R15, R15, R20, R9 ;  /* 0x000000140f0f7223 */ /* 0x000fc40000010009 */
[C---:B------:R-:W-:Y:S02]  /*21620*/  FMUL.FTZ R9, R6.reuse, R19 ;  /* 0x0000001306097220 */ /* 0x040fe40000410000 */
[----:B------:R-:W-:Y:S02]  /*21630*/  FMUL.FTZ R6, R6, R18 ;  /* 0x0000001206067220 */ /* 0x000fe40000410000 */
[C---:B------:R-:W-:Y:S02]  /*21640*/  FMUL.FTZ R8, R4.reuse, R13 ;  /* 0x0000000d04087220 */ /* 0x040fe40000410000 */
[----:B------:R-:W-:Y:S02]  /*21650*/  FMUL.FTZ R5, R4, R14 ;  /* 0x0000000e04057220 */ /* 0x000fe40000410000 */
[C---:B------:R-:W-:Y:S02]  /*21660*/  FFMA.FTZ R9, R7.reuse, R18, -R9 ;  /* 0x0000001207097223 */ /* 0x040fe40000010809 */
[----:B------:R-:W-:Y:S01]  /*21670*/  FFMA.FTZ R4, R7, R19, R6 ;  /* 0x0000001307047223 */ /* 0x000fe20000010006 */
[----:B------:R-:W-:Y:S01]  /*21680*/  F2FP.BF16.PACK_AB R6, R16, R17 ;  /* 0x000000111006723e */ /* 0x000fe200000010ff */
[C---:B------:R-:W-:Y:S01]  /*21690*/  FFMA.FTZ R8, R0.reuse, R14, -R8 ;  /* 0x0000000e00087223 */ /* 0x040fe20000010808 */
[----:B------:R-:W-:Y:S01]  /*216a0*/  F2FP.BF16.PACK_AB R7, R15, R12 ;  /* 0x0000000c0f07723e */ /* 0x000fe200000010ff */
[----:B------:R-:W-:Y:S01]  /*216b0*/  FFMA.FTZ R5, R0, R13, R5 ;  /* 0x0000000d00057223 */ /* 0x000fe20000010005 */
[----:B------:R-:W-:-:S04]  /*216c0*/  F2FP.BF16.PACK_AB R4, R4, R9 ;  /* 0x000000090404723e */ /* 0x000fc800000010ff */
[----:B------:R-:W-:-:S05]  /*216d0*/  F2FP.BF16.PACK_AB R5, R5, R8 ;  /* 0x000000080505723e */ /* 0x000fca00000010ff */
[----:B------:R1:W-:Y:S02]  /*216e0*/  ST.E.128 [R2.64], R4 ;  /* 0x0000000402007985 */ /* 0x0003e4000c101d12 */
[----:B-1----:R-:W-:Y:S01]  /*216f0*/  MOV R2, R111 ;  /* 0x0000006f00027202 */ /* 0x002fe20000000f00 */
[----:B------:R-:W-:-:S04]  /*21700*/  IMAD.MOV.U32 R3, RZ, RZ, 0x0 ;  /* 0x00000000ff037424 */ /* 0x000fc800078e00ff */
[----:B------:R-:W-:Y:S05]  /*21710*/  RET.REL.NODEC R2 `(_ZN7cutlass13device_kernelIN5flash19enable_sm80_to_sm89INS1_16FlashAttnFwdSm80INS1_25CollectiveMainloopFwdSm80ILi8ELi2ELb0EN4cute5tupleIJNS5_1CILi128EEENS7_ILi64EEENS7_ILi192EEEEEELi192ENS_10bfloat16_tEfNS_4arch4Sm80ELb0ELb1ELb1ELb1ELb0ELb1ELb1ELb1EEENS1_21CollectiveEpilogueFwdINS6_IJS8_SA_S9_EEENS6_IJNS7_ILi1EEESI_SI_EEESC_SE_Li256ELb1ELb1ELb1ELb0EEENS1_36VarlenDynamicPersistentTileSchedulerILi128ELi64ELi256ELi256ELb1ELb1ELb0ELb1ELb0ELb1EEEEEEEEEvNT_6ParamsE) ;  /* 0xfffde8e002007950 */ /* 0x000fea0003c3ffff */
.L_x_2019:
[----:B-----5:R-:W-:Y:S01]  /*21720*/  ISETP.NE.AND P0, PT, R24, 0x1, PT ;  /* 0x000000011800780c */ /* 0x020fe20003f05270 */
[----:B------:R-:W-:-:S12]  /*21730*/  BSSY B0, `(.L_x_2051) ;  /* 0x0000006000007945 */ /* 0x000fd80003800000 */
[----:B------:R-:W-:Y:S05]  /*21740*/  @!P0 BRA `(.L_x_2052) ;  /* 0x0000004000008947 */ /* 0x000fea0003800000 */
[----:B------:R1:W2:Y:S04]  /*21750*/  LD.E R0, [R4.64+0x168] ;  /* 0x0001681204007980 */ /* 0x0002a8000c101900 */
[----:B-1----:R-:W3:Y:S01]  /*21760*/  LD.E R4, [R4.64+0x16c] ;  /* 0x00016c1204047980 */ /* 0x002ee2000c101900 */
[----:B--2---:R-:W-:-:S05]  /*21770*/  IMAD.HI.U32 R2, R2, R0, RZ ;  /* 0x0000000002027227 */ /* 0x004fca00078e00ff */
[----:B---3--:R-:W-:Y:S02]  /*21780*/  SHF.R.U32.HI R2, RZ, R4, R2 ;  /* 0x00000004ff027219 */ /* 0x008fe40000011602 */
.L_x_2052:
[----:B------:R-:W-:Y:S05]  /*21790*/  BSYNC B0 ;  /* 0x0000000000007941 */ /* 0x000fea0003800000 */
.L_x_2051:
[----:B------:R-:W-:Y:S01]  /*217a0*/  MOV R4, R22 ;  /* 0x0000001600047202 */ /* 0x000fe20000000f00 */
[-C--:B------:R-:W-:Y:S01]  /*217b0*/  IMAD R9, R9, R2.reuse, RZ ;  /* 0x0000000209097224 */ /* 0x080fe200078e02ff */
[----:B------:R-:W-:Y:S01]  /*217c0*/  MOV R5, R15 ;  /* 0x0000000f00057202 */ /* 0x000fe20000000f00 */
[----:B------:R-:W-:Y:S01]  /*217d0*/  IMAD.MOV.U32 R12, RZ, RZ, R20 ;  /* 0x000000ffff0c7224 */ /* 0x000fe200078e0014 */
[----:B------:R-:W-:Y:S01]  /*217e0*/  SHF.R.S32.HI R0, RZ, 0x1f, R2 ;  /* 0x0000001fff007819 */ /* 0x000fe20000011402 */
[-C--:B------:R-:W-:Y:S02]  /*217f0*/  IMAD R7, R7, R2.reuse, RZ ;  /* 0x0000000207077224 */ /* 0x080fe400078e02ff */
[----:B------:R-:W-:-:S04]  /*21800*/  IMAD.WIDE.U32 R4, R8, R2, R4 ;  /* 0x0000000208047225 */ /* 0x000fc800078e0004 */
[----:B------:R-:W-:Y:S01]  /*21810*/  IMAD R8, R8, R0, R9 ;  /* 0x0000000008087224 */ /* 0x000fe200078e0209 */
[----:B------:R-:W-:Y:S01]  /*21820*/  LEA R25, P1, R4, R18, 0x1 ;  /* 0x0000001204197211 */ /* 0x000fe200078208ff */
[----:B------:R-:W-:-:S03]  /*21830*/  IMAD.WIDE.U32 R2, R6, R2, R12 ;  /* 0x0000000206027225 */ /* 0x000fc600078e000c */
[----:B------:R-:W-:Y:S01]  /*21840*/  IADD3 R5, R5, R8, RZ ;  /* 0x0000000805057210 */ /* 0x000fe20007ffe0ff */
[----:B------:R-:W-:Y:S01]  /*21850*/  IMAD R0, R6, R0, R7 ;  /* 0x0000000006007224 */ /* 0x000fe200078e0207 */
[----:B------:R-:W-:Y:S02]  /*21860*/  LEA R27, P0, R2, R16, 0x1 ;  /* 0x00000010021b7211 */ /* 0x000fe400078008ff */
[----:B------:R-:W-:Y:S01]  /*21870*/  LEA.HI.X R15, R4, R19, R5, 0x1, P1 ;  /* 0x00000013040f7211 */ /* 0x000fe200008f0c05 */
[----:B------:R-:W-:-:S05]  /*21880*/  IMAD.IADD R0, R3, 0x1, R0 ;  /* 0x0000000103007824 */ /* 0x000fca00078e0200 */
[----:B------:R-:W-:Y:S01]  /*21890*/  LEA.HI.X R14, R2, R17, R0, 0x1, P0 ;  /* 0x00000011020e7211 */ /* 0x000fe200000f0c00 */
[----:B------:R-:W-:Y:S05]  /*218a0*/  BRA.DIV ~URZ, `(.L_x_2053) ;  /* 0x00003ee27f007947 */ /* 0x000fea000b800000 */
[----:B------:R1:W2:Y:S02]  /*218b0*/  SHFL.IDX PT, R0, R15, RZ, 0x1c1f ;  /* 0x001c1fff0f007589 */ /* 0x0002a400000e0000 */
.L_x_2073:
[----:B------:R-:W-:Y:S05]  /*218c0*/  BRA.DIV ~URZ, `(.L_x_2054) ;  /* 0x00003f427f007947 */ /* 0x000fea000b800000 */
[----:B------:R3:W4:Y:S01]  /*218d0*/  SHFL.IDX PT, R6, R25, RZ, 0x1c1f ;  /* 0x001c1fff19067589 */ /* 0x00072200000e0000 */
[----:B--2---:R-:W-:-:S03]  /*218e0*/  MOV R7, R0 ;  /* 0x0000000000077202 */ /* 0x004fc60000000f00 */
[----:B------:R3:W2:Y:S04]  /*218f0*/  SHFL.IDX PT, R4, R14, RZ, 0x1c1f ;  /* 0x001c1fff0e047589 */ /* 0x0006a800000e0000 */
[----:B------:R3:W1:Y:S02]  /*21900*/  SHFL.IDX PT, R2, R27, RZ, 0x1c1f ;  /* 0x001c1fff1b027589 */ /* 0x00066400000e0000 */
.L_x_2074:
        /* <DEDUP_REMOVED lines=18> */
[C---:B------:R-:W-:Y:S01]  /*21a30*/  IADD3 R9, R59.reuse, 0x20, RZ ;  /* 0x000000203b097810 */ /* 0x040fe20007ffe0ff */
[----:B------:R-:W-:Y:S01]  /*21a40*/  CS2R R22, SRZ ;  /* 0x0000000000167805 */ /* 0x000fe2000001ff00 */
[C---:B------:R-:W-:Y:S01]  /*21a50*/  IADD3 R12, R59.reuse, 0x40, RZ ;  /* 0x000000403b0c7810 */ /* 0x040fe20007ffe0ff */
[----:B------:R-:W-:Y:S01]  /*21a60*/  CS2R R20, SRZ ;  /* 0x0000000000147805 */ /* 0x000fe2000001ff00 */
[-C--:B------:R-:W-:Y:S02]  /*21a70*/  ISETP.GE.AND P2, PT, R59, R31.reuse, PT ;  /* 0x0000001f3b00720c */ /* 0x080fe40003f46270 */
[-C--:B------:R-:W-:Y:S02]  /*21a80*/  ISETP.GE.AND P1, PT, R9, R31.reuse, PT ;  /* 0x0000001f0900720c */ /* 0x080fe40003f26270 */
[----:B------:R-:W-:-:S09]  /*21a90*/  ISETP.GE.AND P0, PT, R12, R31, PT ;  /* 0x0000001f0c00720c */ /* 0x000fd20003f06270 */
[----:B----4-:R-:W-:Y:S02]  /*21aa0*/  @!P2 IMAD.WIDE R4, R59, 0x2, R6 ;  /* 0x000000023b04a825 */ /* 0x010fe400078e0206 */
[----:B------:R-:W-:Y:S02]  /*21ab0*/  @!P1 SHF.R.S32.HI R0, RZ, 0x1f, R9 ;  /* 0x0000001fff009819 */ /* 0x000fe40000011409 */
[----:B------:R-:W-:Y:S01]  /*21ac0*/  @!P0 SHF.R.S32.HI R8, RZ, 0x1f, R12 ;  /* 0x0000001fff088819 */ /* 0x000fe2000001140c */
[----:B------:R2:W5:Y:S01]  /*21ad0*/  @!P2 LD.E.128 R20, [R4.64] ;  /* 0x000000120414a980 */ /* 0x000562000c101d00 */
[----:B------:R-:W-:Y:S01]  /*21ae0*/  @!P1 LEA.HI R0, R0, R9, RZ, 0x3 ;  /* 0x0000000900009211 */ /* 0x000fe200078f18ff */
        /* <DEDUP_REMOVED lines=10> */
[----:B--2---:R-:W-:-:S02]  /*21b90*/  @!P0 LEA.HI R5, R8, R12, RZ, 0x3 ;  /* 0x0000000c08058211 */ /* 0x004fc400078f18ff */
[----:B------:R-:W-:Y:S02]  /*21ba0*/  @!P1 LOP3.LUT R4, R0, 0xfffffff8, RZ, 0xc0, !PT ;  /* 0xfffffff800049812 */ /* 0x000fe400078ec0ff */
[----:B------:R-:W-:-:S03]  /*21bb0*/  @!P0 LOP3.LUT R0, R5, 0xfffffff8, RZ, 0xc0, !PT ;  /* 0xfffffff805008812 */ /* 0x000fc600078ec0ff */
[----:B------:R-:W-:-:S04]  /*21bc0*/  @!P1 IMAD.WIDE R12, R4, 0x2, R6 ;  /* 0x00000002040c9825 */ /* 0x000fc800078e0206 */
[----:B------:R-:W-:Y:S01]  /*21bd0*/  @!P0 IMAD.WIDE R8, R0, 0x2, R6 ;  /* 0x0000000200088825 */ /* 0x000fe200078e0206 */
[----:B------:R2:W5:Y:S03]  /*21be0*/  @!P1 LD.E.128 R36, [R12.64] ;  /* 0x000000120c249980 */ /* 0x000566000c101d00 */
[--C-:B-1----:R-:W-:Y:S01]  /*21bf0*/  @!P1 IMAD.WIDE R6, R4, 0x2, R2.reuse ;  /* 0x0000000204069825 */ /* 0x102fe200078e0202 */
[----:B------:R2:W5:Y:S03]  /*21c00*/  @!P0 LD.E.128 R48, [R8.64] ;  /* 0x0000001208308980 */ /* 0x000566000c101d00 */
[--C-:B------:R-:W-:Y:S01]  /*21c10*/  @!P0 IMAD.WIDE R4, R0, 0x2, R2.reuse ;  /* 0x0000000200048825 */ /* 0x100fe200078e0202 */
[----:B------:R2:W5:Y:S03]  /*21c20*/  @!P1 LD.E.128 R40, [R6.64] ;  /* 0x0000001206289980 */ /* 0x000566000c101d00 */
[----:B------:R-:W-:Y:S01]  /*21c30*/  @!P2 IMAD.WIDE R2, R59, 0x2, R2 ;  /* 0x000000023b02a825 */ /* 0x000fe200078e0202 */
[----:B------:R2:W5:Y:S04]  /*21c40*/  @!P0 LD.E.128 R52, [R4.64] ;  /* 0x0000001204348980 */ /* 0x000568000c101d00 */
[----:B------:R2:W5:Y:S02]  /*21c50*/  @!P2 LD.E.128 R16, [R2.64] ;  /* 0x000000120210a980 */ /* 0x000564000c101d00 */
.L_x_2056:
[----:B------:R-:W-:Y:S05]  /*21c60*/  BSYNC B0 ;  /* 0x0000000000007941 */ /* 0x000fea0003800000 */
.L_x_2055:
[----:B--2--5:R-:W-:Y:S02]  /*21c70*/  IMAD.MOV.U32 R3, RZ, RZ, R51 ;  /* 0x000000ffff037224 */ /* 0x024fe400078e0033 */
[----:B-1----:R-:W-:-:S02]  /*21c80*/  IMAD.MOV.U32 R2, RZ, RZ, R48 ;  /* 0x000000ffff027224 */ /* 0x002fc400078e0030 */
        /* <DEDUP_REMOVED lines=8> */
[----:B------:R-:W-:Y:S02]  /*21d10*/  MOV R4, R38 ;  /* 0x0000002600047202 */ /* 0x000fe40000000f00 */
        /* <DEDUP_REMOVED lines=27> */
[----:B------:R-:W-:-:S04]  /*21ed0*/  MOV R3, R19 ;  /* 0x0000001300037202 */ /* 0x000fc80000000f00 */
[----:B------:R-:W-:Y:S02]  /*21ee0*/  PRMT R57, R3, 0x5410, R4 ;  /* 0x0000541003397816 */ /* 0x000fe40000000004 */
[----:B------:R-:W-:Y:S01]  /*21ef0*/  PRMT R56, R0, 0x5410, R2 ;  /* 0x0000541000387816 */ /* 0x000fe20000000002 */
[----:B------:R-:W-:Y:S05]  /*21f00*/  BRA.DIV ~URZ, `(.L_x_2057) ;  /* 0x00003a727f007947 */ /* 0x000fea000b800000 */
[----:B------:R1:W2:Y:S04]  /*21f10*/  SHFL.IDX PT, R7, R15, 0x1, 0x1c1f ;  /* 0x003c1f000f077f89 */ /* 0x0002a800000e0000 */
[----:B----4-:R1:W4:Y:S04]  /*21f20*/  SHFL.IDX PT, R6, R25, 0x1, 0x1c1f ;  /* 0x003c1f0019067f89 */ /* 0x01032800000e0000 */
[----:B------:R1:W3:Y:S04]  /*21f30*/  SHFL.IDX PT, R0, R14, 0x1, 0x1c1f ;  /* 0x003c1f000e007f89 */ /* 0x0002e800000e0000 */
[----:B------:R1:W1:Y:S02]  /*21f40*/  SHFL.IDX PT, R2, R27, 0x1, 0x1c1f ;  /* 0x003c1f001b027f89 */ /* 0x00026400000e0000 */
.L_x_2075:
[----:B------:R-:W-:Y:S01]  /*21f50*/  IADD3 R3, R44, 0x40, RZ ;  /* 0x000000402c037810 */ /* 0x000fe20007ffe0ff */
[----:B------:R-:W-:Y:S01]  /*21f60*/  BSSY B0, `(.L_x_2058) ;  /* 0x0000032000007945 */ /* 0x000fe20003800000 */
        /* <DEDUP_REMOVED lines=12> */
[----:B---3--:R-:W-:-:S03]  /*22030*/  IMAD.MOV.U32 R3, RZ, RZ, R0 ;  /* 0x000000ffff037224 */ /* 0x008fc600078e0000 */
        /* <DEDUP_REMOVED lines=8> */
[----:B--2-4-:R-:W-:Y:S02]  /*220c0*/  @!P2 IMAD.WIDE R4, R59, 0x2, R6 ;  /* 0x000000023b04a825 */ /* 0x014fe400078e0206 */
        /* <DEDUP_REMOVED lines=27> */
.L_x_2059:
[----:B------:R-:W-:Y:S05]  /*22280*/  BSYNC B0 ;  /* 0x0000000000007941 */ /* 0x000fea0003800000 */
.L_x_2058:
[----:B-12---:R-:W2:Y:S01]  /*22290*/  LDL.64 R2, [R30+0x20] ;  /* 0x000020001e027983 */ /* 0x006ea20000100a00 */
[----:B------:R-:W-:-:S04]  /*222a0*/  DEPBAR.LE SB0, 0x3 ;  /* 0x000080c00000791a */ /* 0x000fc80000000000 */
[----:B------:R-:W3:Y:S01]  /*222b0*/  LDL.64 R4, [R30+0x28] ;  /* 0x000028001e047983 */ /* 0x000ee20000100a00 */
[----:B------:R-:W-:Y:S03]  /*222c0*/  WARPSYNC 0xffffffff ;  /* 0xffffffff00007948 */ /* 0x000fe60003800000 */
[----:B------:R-:W-:Y:S01]  /*222d0*/  BAR.SYNC.DEFER_BLOCKING 0x0 ;  /* 0x0000000000007b1d */ /* 0x000fe20000010000 */
[----:B-----5:R-:W-:-:S05]  /*222e0*/  IMAD.MOV.U32 R0, RZ, RZ, R85 ;  /* 0x000000ffff007224 */ /* 0x020fca00078e0055 */
[----:B--2-4-:R1:W2:Y:S04]  /*222f0*/  LD.E R6, [R2.64] ;  /* 0x0000001202067980 */ /* 0x0142a8000c101900 */
[----:B---3--:R3:W5:Y:S01]  /*22300*/  LD.E.64 R46, [R4.64] ;  /* 0x00000012042e7980 */ /* 0x008762000c101b00 */
[----:B------:R-:W-:Y:S01]  /*22310*/  PRMT R108, R108, 0x5410, R0 ;  /* 0x000054106c6c7816 */ /* 0x000fe20000000000 */
[----:B------:R-:W-:Y:S01]  /*22320*/  IMAD.MOV.U32 R0, RZ, RZ, R69 ;  /* 0x000000ffff007224 */ /* 0x000fe200078e0045 */
[----:B------:R-:W-:Y:S04]  /*22330*/  BSSY B1, `(.L_x_2060) ;  /* 0x0000195000017945 */ /* 0x000fe80003800000 */
[----:B------:R-:W-:-:S02]  /*22340*/  PRMT R100, R100, 0x5410, R0 ;  /* 0x0000541064647816 */ /* 0x000fc40000000000 */
[----:B------:R-:W-:-:S04]  /*22350*/  MOV R0, R65 ;  /* 0x0000004100007202 */ /* 0x000fc80000000f00 */
[----:B------:R-:W-:Y:S01]  /*22360*/  PRMT R96, R96, 0x5410, R0 ;  /* 0x0000541060607816 */ /* 0x000fe20000000000 */
[----:B------:R-:W-:Y:S02]  /*22370*/  IMAD.MOV.U32 R0, RZ, RZ, R81 ;  /* 0x000000ffff007224 */ /* 0x000fe400078e0051 */
[----:B-1----:R-:W-:Y:S02]  /*22380*/  IMAD.MOV.U32 R3, RZ, RZ, R87 ;  /* 0x000000ffff037224 */ /* 0x002fe400078e0057 */
[----:B------:R-:W-:Y:S02]  /*22390*/  IMAD.MOV.U32 R2, RZ, RZ, R84 ;  /* 0x000000ffff027224 */ /* 0x000fe400078e0054 */
[----:B---3--:R-:W-:-:S03]  /*223a0*/  IMAD.MOV.U32 R4, RZ, RZ, R86 ;  /* 0x000000ffff047224 */ /* 0x008fc600078e0056 */
[----:B------:R-:W-:Y:S01]  /*223b0*/  PRMT R109, R2, 0x5410, R3 ;  /* 0x00005410026d7816 */ /* 0x000fe20000000003 */
[----:B------:R-:W-:Y:S01]  /*223c0*/  IMAD.MOV.U32 R3, RZ, RZ, R71 ;  /* 0x000000ffff037224 */ /* 0x000fe200078e0047 */
[----:B------:R-:W-:Y:S02]  /*223d0*/  MOV R2, R68 ;  /* 0x0000004400027202 */ /* 0x000fe40000000f00 */
[----:B------:R-:W-:Y:S01]  /*223e0*/  PRMT R110, R4, 0x7610, R110 ;  /* 0x00007610046e7816 */ /* 0x000fe2000000006e */
[----:B------:R-:W-:Y:S01]  /*223f0*/  IMAD.MOV.U32 R4, RZ, RZ, R70 ;  /* 0x000000ffff047224 */ /* 0x000fe200078e0046 */
[----:B------:R-:W-:Y:S01]  /*22400*/  PRMT R101, R2, 0x5410, R3 ;  /* 0x0000541002657816 */ /* 0x000fe20000000003 */
[----:B------:R-:W-:Y:S02]  /*22410*/  IMAD.MOV.U32 R3, RZ, RZ, R67 ;  /* 0x000000ffff037224 */ /* 0x000fe400078e0043 */
[----:B------:R-:W-:Y:S01]  /*22420*/  IMAD.MOV.U32 R2, RZ, RZ, R64 ;  /* 0x000000ffff027224 */ /* 0x000fe200078e0040 */
[----:B------:R-:W-:Y:S01]  /*22430*/  PRMT R102, R4, 0x7610, R102 ;  /* 0x0000761004667816 */ /* 0x000fe20000000066 */
[----:B------:R-:W-:-:S03]  /*22440*/  IMAD.MOV.U32 R4, RZ, RZ, R66 ;  /* 0x000000ffff047224 */ /* 0x000fc600078e0042 */
[----:B------:R-:W-:Y:S01]  /*22450*/  PRMT R97, R2, 0x5410, R3 ;  /* 0x0000541002617816 */ /* 0x000fe20000000003 */
[----:B------:R-:W-:Y:S01]  /*22460*/  IMAD.MOV.U32 R3, RZ, RZ, R83 ;  /* 0x000000ffff037224 */ /* 0x000fe200078e0053 */
[----:B------:R-:W-:Y:S01]  /*22470*/  PRMT R98, R4, 0x7610, R98 ;  /* 0x0000761004627816 */ /* 0x000fe20000000062 */
[----:B------:R-:W-:Y:S01]  /*22480*/  IMAD.MOV.U32 R4, RZ, RZ, R82 ;  /* 0x000000ffff047224 */ /* 0x000fe200078e0052 */
[----:B------:R-:W-:Y:S01]  /*22490*/  PRMT R102, R102, 0x5410, R0 ;  /* 0x0000541066667816 */ /* 0x000fe20000000000 */
[----:B------:R-:W-:Y:S01]  /*224a0*/  IMAD.MOV.U32 R2, RZ, RZ, R80 ;  /* 0x000000ffff027224 */ /* 0x000fe200078e0050 */
[----:B------:R-:W-:Y:S02]  /*224b0*/  MOV R0, R74 ;  /* 0x0000004a00007202 */ /* 0x000fe40000000f00 */
[----:B------:R-:W-:Y:S02]  /*224c0*/  PRMT R108, R4, 0x7610, R108 ;  /* 0x00007610046c7816 */ /* 0x000fe4000000006c */
[----:B------:R-:W-:Y:S01]  /*224d0*/  PRMT R104, R2, 0x5410, R3 ;  /* 0x0000541002687816 */ /* 0x000fe20000000003 */
[----:B------:R-:W-:Y:S01]  /*224e0*/  IMAD.MOV.U32 R3, RZ, RZ, R75 ;  /* 0x000000ffff037224 */ /* 0x000fe200078e004b */
[----:B------:R-:W-:Y:S01]  /*224f0*/  PRMT R100, R0, 0x7610, R100 ;  /* 0x0000761000647816 */ /* 0x000fe20000000064 */
[----:B------:R-:W-:-:S02]  /*22500*/  IMAD.MOV.U32 R2, RZ, RZ, R72 ;  /* 0x000000ffff027224 */ /* 0x000fc400078e0048 */
[----:B------:R-:W-:-:S03]  /*22510*/  IMAD.MOV.U32 R0, RZ, RZ, R73 ;  /* 0x000000ffff007224 */ /* 0x000fc600078e0049 */
[----:B------:R-:W-:Y:S01]  /*22520*/  PRMT R99, R2, 0x5410, R3 ;  /* 0x0000541002637816 */ /* 0x000fe20000000003 */
[----:B------:R-:W-:Y:S01]  /*22530*/  IMAD.MOV.U32 R2, RZ, RZ, R60 ;  /* 0x000000ffff027224 */ /* 0x000fe200078e003c */
[----:B------:R-:W-:Y:S01]  /*22540*/  PRMT R98, R98, 0x5410, R0 ;  /* 0x0000541062627816 */ /* 0x000fe20000000000 */
[----:B------:R-:W-:Y:S01]  /*22550*/  IMAD.MOV.U32 R0, RZ, RZ, R61 ;  /* 0x000000ffff007224 */ /* 0x000fe200078e003d */
[----:B------:R-:W-:-:S04]  /*22560*/  MOV R3, R63 ;  /* 0x0000003f00037202 */ /* 0x000fc80000000f00 */
[----:B------:R-:W-:Y:S02]  /*22570*/  PRMT R95, R2, 0x5410, R3 ;  /* 0x00005410025f7816 */ /* 0x000fe40000000003 */
[----:B------:R-:W-:Y:S01]  /*22580*/  PRMT R94, R94, 0x5410, R0 ;  /* 0x000054105e5e7816 */ /* 0x000fe20000000000 */
[----:B--2---:R-:W-:-:S05]  /*22590*/  IMAD R4, R6, -0x80, R24 ;  /* 0xffffff8006047824 */ /* 0x004fca00078e0218 */
[----:B------:R-:W-:Y:S01]  /*225a0*/  IMNMX R78, R4, 0x80, PT ;  /* 0x00000080044e7817 */ /* 0x000fe20003800200 */
[----:B------:R-:W-:-:S03]  /*225b0*/  IMAD.MOV.U32 R4, RZ, RZ, R62 ;  /* 0x000000ffff047224 */ /* 0x000fc600078e003e */
[----:B------:R-:W-:Y:S02]  /*225c0*/  ISETP.GE.AND P0, PT, R76, R78, PT ;  /* 0x0000004e4c00720c */ /* 0x000fe40003f06270 */
[----:B------:R-:W-:-:S11]  /*225d0*/  PRMT R96, R4, 0x7610, R96 ;  /* 0x0000761004607816 */ /* 0x000fd60000000060 */
[----:B------:R-:W-:Y:S05]  /*225e0*/  @P0 BRA `(.L_x_2061) ;  /* 0x0000169000000947 */ /* 0x000fea0003800000 */
[----:B------:R-:W-:Y:S01]  /*225f0*/  ISETP.GE.AND P0, PT, R59, R31, PT ;  /* 0x0000001f3b00720c */ /* 0x000fe20003f06270 */
[----:B------:R-:W-:-:S12]  /*22600*/  BSSY B0, `(.L_x_2062) ;  /* 0x0000071000007945 */ /* 0x000fd80003800000 */
[----:B------:R-:W-:Y:S05]  /*22610*/  @P0 BRA `(.L_x_2063) ;  /* 0x000006f000000947 */ /* 0x000fea0003800000 */
[----:B------:R-:W-:Y:S01]  /*22620*/  LEA.HI R4, R31, R45, RZ, 0x1d ;  /* 0x0000002d1f047211 */ /* 0x000fe200078fe8ff */
[----:B------:R-:W-:Y:S01]  /*22630*/  IMAD.SHL.U32 R0, R76, 0x40, RZ ;  /* 0x000000404c007824 */ /* 0x000fe200078e00ff */
[----:B------:R-:W-:Y:S02]  /*22640*/  LEA.HI R2, R103, R58, RZ, 0x5 ;  /* 0x0000003a67027211 */ /* 0x000fe400078f28ff */
[----:B------:R-:W-:Y:S01]  /*22650*/  SHF.R.S32.HI R7, RZ, 0x1f, R4 ;  /* 0x0000001fff077819 */ /* 0x000fe20000011404 */
[----:B------:R-:W-:Y:S01]  /*22660*/  IMAD.SHL.U32 R5, R4, 0x8, RZ ;  /* 0x0000000804057824 */ /* 0x000fe200078e00ff */
[----:B------:R-:W-:Y:S01]  /*22670*/  LOP3.LUT R0, R0, 0x1c0, RZ, 0xc0, !PT ;  /* 0x000001c000007812 */ /* 0x000fe200078ec0ff */
[----:B------:R-:W-:Y:S01]  /*22680*/  IMAD.SHL.U32 R2, R2, 0x10, RZ ;  /* 0x0000001002027824 */ /* 0x000fe200078e00ff */
[----:B------:R-:W-:Y:S02]  /*22690*/  LEA.HI R4, R7, R4, RZ, 0x3 ;  /* 0x0000000407047211 */ /* 0x000fe400078f18ff */
[----:B------:R-:W-:-:S02]  /*226a0*/  LOP3.LUT R6, R0, 0x38, R59, 0xf8, !PT ;  /* 0x0000003800067812 */ /* 0x000fc400078ef83b */
[----:B------:R-:W-:Y:S02]  /*226b0*/  SHF.R.U32.HI R3, RZ, 0x3, R0 ;  /* 0x00000003ff037819 */ /* 0x000fe40000011600 */
[----:B------:R-:W-:Y:S01]  /*226c0*/  LOP3.LUT R5, R0, 0x38, R5, 0xf8, !PT ;  /* 0x0000003800057812 */ /* 0x000fe200078ef805 */
[----:B------:R-:W-:Y:S01]  /*226d0*/  IMAD.SHL.U32 R0, R4, 0x400, RZ ;  /* 0x0000040004007824 */ /* 0x000fe200078e00ff */
[----:B------:R-:W-:-:S04]  /*226e0*/  LOP3.LUT R2, R2, 0xfffffe00, RZ, 0xc0, !PT ;  /* 0xfffffe0002027812 */ /* 0x000fc800078ec0ff */
[----:B------:R-:W-:Y:S02]  /*226f0*/  LOP3.LUT R6, R2, R6, R3, 0xf6, !PT ;  /* 0x0000000602067212 */ /* 0x000fe400078ef603 */
[----:B------:R-:W-:Y:S02]  /*22700*/  LOP3.LUT R3, R5, R3, RZ, 0x3c, !PT ;  /* 0x0000000305037212 */ /* 0x000fe400078e3cff */
[----:B------:R-:W-:Y:S01]  /*22710*/  LOP3.LUT R0, R0, 0xffffe000, RZ, 0xc0, !PT ;  /* 0xffffe00000007812 */ /* 0x000fe200078ec0ff */
[----:B-----5:R-:W-:-:S03]  /*22720*/  IMAD.WIDE.U32 R34, R6, 0x2, R46 ;  /* 0x0000000206227825 */ /* 0x020fc600078e002e */
[----:B------:R-:W-:Y:S02]  /*22730*/  IADD3 R0, R3, R0, R2 ;  /* 0x0000000003007210 */ /* 0x000fe40007ffe002 */
[----:B------:R-:W2:Y:S03]  /*22740*/  LD.E.128 R12, [R34.64] ;  /* 0x00000012220c7980 */ /* 0x000ea6000c101d00 */
[----:B------:R-:W-:-:S05]  /*22750*/  IMAD.WIDE.U32 R32, R0, 0x2, R46 ;  /* 0x0000000200207825 */ /* 0x000fca00078e002e */
[----:B------:R-:W3:Y:S01]  /*22760*/  LD.E.128 R4, [R32.64] ;  /* 0x0000001220047980 */ /* 0x000ee2000c101d00 */
[----:B------:R-:W-:Y:S02]  /*22770*/  SHF.R.U64 R16, R16, 0x10, R17 ;  /* 0x0000001010107819 */ /* 0x000fe40000001211 */
[----:B------:R-:W-:Y:S02]  /*22780*/  SHF.R.U64 R9, R20, 0x10, R21 ;  /* 0x0000001014097819 */ /* 0x000fe40000001215 */
[----:B------:R-:W-:Y:S02]  /*22790*/  SHF.R.U32.HI R3, RZ, 0x10, R17 ;  /* 0x00000010ff037819 */ /* 0x000fe40000011611 */
[----:B------:R-:W-:Y:S02]  /*227a0*/  SHF.R.U64 R20, R22, 0x10, R23 ;  /* 0x0000001016147819 */ /* 0x000fe40000001217 */
[----:B------:R-:W-:Y:S02]  /*227b0*/  SHF.R.U64 R17, R18, 0x10, R19 ;  /* 0x0000001012117819 */ /* 0x000fe40000001213 */
[----:B------:R-:W-:-:S02]  /*227c0*/  PRMT R25, R56, 0x5432, R16 ;  /* 0x0000543238197816 */ /* 0x000fc40000000010 */
[----:B------:R-:W-:Y:S02]  /*227d0*/  PRMT R29, R29, 0x5410, R9 ;  /* 0x000054101d1d7816 */ /* 0x000fe40000000009 */
[----:B------:R-:W-:Y:S02]  /*227e0*/  SHF.R.U32.HI R0, RZ, 0x10, R21 ;  /* 0x00000010ff007819 */ /* 0x000fe40000011615 */
[----:B------:R-:W-:Y:S02]  /*227f0*/  SHF.R.U32.HI R2, RZ, 0x10, R23 ;  /* 0x00000010ff027819 */ /* 0x000fe40000011617 */
[----:B------:R-:W-:Y:S02]  /*22800*/  PRMT R27, R77, 0x5410, R20 ;  /* 0x000054104d1b7816 */ /* 0x000fe40000000014 */
[----:B------:R-:W-:Y:S02]  /*22810*/  PRMT R23, R57, 0x5432, R17 ;  /* 0x0000543239177816 */ /* 0x000fe40000000011 */
[----:B------:R-:W-:-:S02]  /*22820*/  SHF.L.U32 R30, R25, 0x10, RZ ;  /* 0x00000010191e7819 */ /* 0x000fc400000006ff */
[----:B------:R-:W-:Y:S02]  /*22830*/  PRMT R24, R56, 0x5410, R3 ;  /* 0x0000541038187816 */ /* 0x000fe40000000003 */
[C---:B------:R-:W-:Y:S02]  /*22840*/  PRMT R28, R26.reuse, 0x5410, R0 ;  /* 0x000054101a1c7816 */ /* 0x040fe40000000000 */
[----:B------:R-:W-:Y:S02]  /*22850*/  PRMT R26, R26, 0x5432, R2 ;  /* 0x000054321a1a7816 */ /* 0x000fe40000000002 */
[----:B------:R-:W-:Y:S01]  /*22860*/  LOP3.LUT R56, R25, 0xffff0000, RZ, 0xc0, !PT ;  /* 0xffff000019387812 */ /* 0x000fe200078ec0ff */
[----:B------:R-:W-:Y:S01]  /*22870*/  IMAD.U32 R25, R24, 0x10000, RZ ;  /* 0x0001000018197824 */ /* 0x000fe200078e00ff */
[----:B------:R-:W-:-:S04]  /*22880*/  SHF.R.U32.HI R8, RZ, 0x10, R19 ;  /* 0x00000010ff087819 */ /* 0x000fc80000011613 */
        /* <DEDUP_REMOVED lines=11> */
[----:B------:R-:W-:Y:S01]  /*22940*/  IMAD.U32 R15, R29, 0x10000, RZ ;  /* 0x000100001d0f7824 */ /* 0x000fe200078e00ff */
[C---:B------:R-:W-:Y:S01]  /*22950*/  LOP3.LUT R3, R6.reuse, 0xffff0000, RZ, 0xc0, !PT ;  /* 0xffff000006037812 */ /* 0x040fe200078ec0ff */
[----:B------:R-:W-:Y:S01]  /*22960*/  IMAD.U32 R4, R6, 0x10000, RZ ;  /* 0x0001000006047824 */ /* 0x000fe200078e00ff */
[----:B------:R-:W-:Y:S01]  /*22970*/  LOP3.LUT R0, R7, 0xffff0000, RZ, 0xc0, !PT ;  /* 0xffff000007007812 */ /* 0x000fe200078ec0ff */
[----:B------:R-:W-:-:S02]  /*22980*/  FMUL.FTZ R6, R12, R30 ;  /* 0x0000001e0c067220 */ /* 0x000fc40000410000 */
[----:B------:R-:W-:Y:S02]  /*22990*/  IMAD.U32 R2, R7, 0x10000, RZ ;  /* 0x0001000007027824 */ /* 0x000fe400078e00ff */
[-C--:B------:R-:W-:Y:S01]  /*229a0*/  FMUL.FTZ R7, R12, R15.reuse ;  /* 0x0000000f0c077220 */ /* 0x080fe20000410000 */
[----:B------:R-:W-:Y:S01]  /*229b0*/  LOP3.LUT R12, R29, 0xffff0000, RZ, 0xc0, !PT ;  /* 0xffff00001d0c7812 */ /* 0x000fe200078ec0ff */
[----:B------:R-:W-:Y:S02]  /*229c0*/  FFMA.FTZ R44, R22, R15, -R6 ;  /* 0x0000000f162c7223 */ /* 0x000fe40000010806 */
[----:B------:R-:W-:Y:S02]  /*229d0*/  FMUL.FTZ R6, R9, R56 ;  /* 0x0000003809067220 */ /* 0x000fe40000410000 */
[C---:B------:R-:W-:Y:S01]  /*229e0*/  IMAD.U32 R8, R5.reuse, 0x10000, RZ ;  /* 0x0001000005087824 */ /* 0x040fe200078e00ff */
[----:B------:R-:W-:Y:S01]  /*229f0*/  LOP3.LUT R5, R5, 0xffff0000, RZ, 0xc0, !PT ;  /* 0xffff000005057812 */ /* 0x000fe200078ec0ff */
[----:B------:R-:W-:-:S02]  /*22a00*/  IMAD.U32 R15, R28, 0x10000, RZ ;  /* 0x000100001c0f7824 */ /* 0x000fc400078e00ff */
[----:B------:R-:W-:Y:S02]  /*22a10*/  FMUL.FTZ R9, R9, R12 ;  /* 0x0000000c09097220 */ /* 0x000fe40000410000 */
[----:B------:R-:W-:Y:S01]  /*22a20*/  FFMA.FTZ R29, R22, R30, R7 ;  /* 0x0000001e161d7223 */ /* 0x000fe20000010007 */
[----:B------:R-:W-:Y:S01]  /*22a30*/  LOP3.LUT R30, R24, 0xffff0000, RZ, 0xc0, !PT ;  /* 0xffff0000181e7812 */ /* 0x000fe200078ec0ff */
[C---:B------:R-:W-:Y:S02]  /*22a40*/  FFMA.FTZ R12, R21.reuse, R12, -R6 ;  /* 0x0000000c150c7223 */ /* 0x040fe40000010806 */
[C---:B------:R-:W-:Y:S02]  /*22a50*/  FMUL.FTZ R6, R8.reuse, R15 ;  /* 0x0000000f08067220 */ /* 0x040fe40000410000 */
[-C--:B------:R-:W-:Y:S01]  /*22a60*/  FMUL.FTZ R7, R8, R25.reuse ;  /* 0x0000001908077220 */ /* 0x080fe20000410000 */
[----:B------:R-:W-:Y:S01]  /*22a70*/  LOP3.LUT R8, R28, 0xffff0000, RZ, 0xc0, !PT ;  /* 0xffff00001c087812 */ /* 0x000fe200078ec0ff */
[----:B------:R-:W-:Y:S01]  /*22a80*/  FFMA.FTZ R24, R21, R56, R9 ;  /* 0x0000003815187223 */ /* 0x000fe20000010009 */
[----:B------:R-:W-:Y:S01]  /*22a90*/  SHF.L.U32 R9, R27, 0x10, RZ ;  /* 0x000000101b097819 */ /* 0x000fe200000006ff */
[----:B------:R-:W-:Y:S01]  /*22aa0*/  FFMA.FTZ R21, R20, R25, R6 ;  /* 0x0000001914157223 */ /* 0x000fe20000010006 */
[----:B------:R-:W-:Y:S01]  /*22ab0*/  F2FP.BF16.PACK_AB R12, R12, R44 ;  /* 0x0000002c0c0c723e */ /* 0x000fe200000010ff */
[----:B------:R-:W-:-:S02]  /*22ac0*/  FMUL.FTZ R6, R5, R30 ;  /* 0x0000001e05067220 */ /* 0x000fc40000410000 */
[C---:B------:R-:W-:Y:S01]  /*22ad0*/  IMAD.U32 R25, R23.reuse, 0x10000, RZ ;  /* 0x0001000017197824 */ /* 0x040fe200078e00ff */
[----:B------:R-:W-:Y:S01]  /*22ae0*/  LOP3.LUT R23, R23, 0xffff0000, RZ, 0xc0, !PT ;  /* 0xffff000017177812 */ /* 0x000fe200078ec0ff */
[----:B------:R-:W-:Y:S02]  /*22af0*/  FFMA.FTZ R22, R20, R15, -R7 ;  /* 0x0000000f14167223 */ /* 0x000fe40000010807 */
[-C--:B------:R-:W-:Y:S02]  /*22b00*/  FMUL.FTZ R7, R5, R8.reuse ;  /* 0x0000000805077220 */ /* 0x080fe40000410000 */
[----:B------:R-:W-:Y:S02]  /*22b10*/  FFMA.FTZ R20, R18, R8, -R6 ;  /* 0x0000000812147223 */ /* 0x000fe40000010806 */
[C---:B------:R-:W-:Y:S01]  /*22b20*/  IMAD.U32 R28, R19.reuse, 0x10000, RZ ;  /* 0x00010000131c7824 */ /* 0x040fe200078e00ff */
[----:B------:R-:W-:Y:S01]  /*22b30*/  LOP3.LUT R19, R19, 0xffff0000, RZ, 0xc0, !PT ;  /* 0xffff000013137812 */ /* 0x000fe200078ec0ff */
[----:B------:R-:W-:-:S02]  /*22b40*/  IMAD.U32 R8, R26, 0x10000, RZ ;  /* 0x000100001a087824 */ /* 0x000fc400078e00ff */
[C---:B------:R-:W-:Y:S02]  /*22b50*/  FMUL.FTZ R6, R4.reuse, R25 ;  /* 0x0000001904067220 */ /* 0x040fe40000410000 */
[-C--:B------:R-:W-:Y:S02]  /*22b60*/  FMUL.FTZ R5, R4, R9.reuse ;  /* 0x0000000904057220 */ /* 0x080fe40000410000 */
[C---:B------:R-:W-:Y:S02]  /*22b70*/  FMUL.FTZ R4, R2.reuse, R28 ;  /* 0x0000001c02047220 */ /* 0x040fe40000410000 */
[----:B------:R-:W-:Y:S01]  /*22b80*/  FFMA.FTZ R15, R17, R9, -R6 ;  /* 0x00000009110f7223 */ /* 0x000fe20000010806 */
[----:B------:R-:W-:Y:S01]  /*22b90*/  LOP3.LUT R6, R27, 0xffff0000, RZ, 0xc0, !PT ;  /* 0xffff00001b067812 */ /* 0x000fe200078ec0ff */
[----:B------:R-:W-:Y:S02]  /*22ba0*/  FMUL.FTZ R2, R2, R8 ;  /* 0x0000000802027220 */ /* 0x000fe40000410000 */
[----:B------:R-:W-:Y:S01]  /*22bb0*/  FFMA.FTZ R9, R17, R25, R5 ;  /* 0x0000001911097223 */ /* 0x000fe20000010005 */
[----:B------:R-:W-:Y:S01]  /*22bc0*/  LOP3.LUT R17, R26, 0xffff0000, RZ, 0xc0, !PT ;  /* 0xffff00001a117812 */ /* 0x000fe200078ec0ff */
[----:B------:R-:W-:-:S02]  /*22bd0*/  FFMA.FTZ R18, R18, R30, R7 ;  /* 0x0000001e12127223 */ /* 0x000fc40000010007 */
[----:B------:R-:W-:Y:S02]  /*22be0*/  FFMA.FTZ R7, R13, R28, R2 ;  /* 0x0000001c0d077223 */ /* 0x000fe40000010002 */
[C---:B------:R-:W-:Y:S02]  /*22bf0*/  FMUL.FTZ R2, R3.reuse, R23 ;  /* 0x0000001703027220 */ /* 0x040fe40000410000 */
[----:B------:R-:W-:Y:S02]  /*22c00*/  FMUL.FTZ R3, R3, R6 ;  /* 0x0000000603037220 */ /* 0x000fe40000410000 */
[----:B------:R-:W-:Y:S01]  /*22c10*/  FFMA.FTZ R8, R13, R8, -R4 ;  /* 0x000000080d087223 */ /* 0x000fe20000010804 */
[----:B------:R-:W-:Y:S01]  /*22c20*/  F2FP.BF16.PACK_AB R13, R20, R22 ;  /* 0x00000016140d723e */ /* 0x000fe200000010ff */
[C---:B------:R-:W-:Y:S02]  /*22c30*/  FMUL.FTZ R5, R0.reuse, R19 ;  /* 0x0000001300057220 */ /* 0x040fe40000410000 */
[----:B------:R-:W-:-:S02]  /*22c40*/  FMUL.FTZ R4, R0, R17 ;  /* 0x0000001100047220 */ /* 0x000fc40000410000 */
[C---:B------:R-:W-:Y:S02]  /*22c50*/  FFMA.FTZ R6, R16.reuse, R6, -R2 ;  /* 0x0000000610067223 */ /* 0x040fe40000010802 */
[----:B------:R-:W-:Y:S02]  /*22c60*/  FFMA.FTZ R0, R16, R23, R3 ;  /* 0x0000001710007223 */ /* 0x000fe40000010003 */
[----:B------:R-:W-:Y:S01]  /*22c70*/  FFMA.FTZ R3, R14, R17, -R5 ;  /* 0x000000110e037223 */ /* 0x000fe20000010805 */
[----:B------:R-:W-:Y:S01]  /*22c80*/  F2FP.BF16.PACK_AB R5, R18, R21 ;  /* 0x000000151205723e */ /* 0x000fe200000010ff */
[----:B------:R-:W-:Y:S01]  /*22c90*/  FFMA.FTZ R2, R14, R19, R4 ;  /* 0x000000130e027223 */ /* 0x000fe20000010004 */
[----:B------:R-:W-:Y:S02]  /*22ca0*/  F2FP.BF16.PACK_AB R14, R6, R15 ;  /* 0x0000000f060e723e */ /* 0x000fe400000010ff */
[----:B------:R-:W-:Y:S02]  /*22cb0*/  F2FP.BF16.PACK_AB R15, R3, R8 ;  /* 0x00000008030f723e */ /* 0x000fe400000010ff */
[----:B------:R-:W-:-:S02]  /*22cc0*/  F2FP.BF16.PACK_AB R4, R24, R29 ;  /* 0x0000001d1804723e */ /* 0x000fc400000010ff */
[----:B------:R-:W-:Y:S01]  /*22cd0*/  F2FP.BF16.PACK_AB R6, R0, R9 ;  /* 0x000000090006723e */ /* 0x000fe200000010ff */
[----:B------:R1:W-:Y:S01]  /*22ce0*/  ST.E.128 [R34.64], R12 ;  /* 0x0000000c22007985 */ /* 0x0003e2000c101d12 */
[----:B------:R-:W-:-:S05]  /*22cf0*/  F2FP.BF16.PACK_AB R7, R2, R7 ;  /* 0x000000070207723e */ /* 0x000fca00000010ff */
[----:B------:R1:W-:Y:S02]  /*22d00*/  ST.E.128 [R32.64], R4 ;  /* 0x0000000420007985 */ /* 0x0003e4000c101d12 */
.L_x_2063:
[----:B------:R-:W-:Y:S05]  /*22d10*/  BSYNC B0 ;  /* 0x0000000000007941 */ /* 0x000fea0003800000 */
.L_x_2062:
[----:B------:R-:W-:Y:S01]  /*22d20*/  IADD3 R3, R59, 0x20, RZ ;  /* 0x000000203b037810 */ /* 0x000fe20007ffe0ff */
[----:B------:R-:W-:Y:S03]  /*22d30*/  BSSY B0, `(.L_x_2064) ;  /* 0x000007a000007945 */ /* 0x000fe60003800000 */
[----:B------:R-:W-:-:S13]  /*22d40*/  ISETP.GE.AND P0, PT, R3, R31, PT ;  /* 0x0000001f0300720c */ /* 0x000fda0003f06270 */
[----:B------:R-:W-:Y:S05]  /*22d50*/  @P0 BRA `(.L_x_2065) ;  /* 0x0000077000000947 */ /* 0x000fea0003800000 */
[----:B------:R-:W-:Y:S01]  /*22d60*/  SHF.R.S32.HI R0, RZ, 0x1f, R3 ;  /* 0x0000001fff007819 */ /* 0x000fe20000011403 */
[----:B-1----:R-:W-:Y:S01]  /*22d70*/  IMAD.SHL.U32 R4, R76, 0x40, RZ ;  /* 0x000000404c047824 */ /* 0x002fe200078e00ff */
[----:B------:R-:W-:Y:S02]  /*22d80*/  SHF.R.S32.HI R5, RZ, 0x1f, R58 ;  /* 0x0000001fff057819 */ /* 0x000fe4000001143a */
[CC--:B------:R-:W-:Y:S02]  /*22d90*/  LEA.HI R2, R0.reuse, R3.reuse, RZ, 0x3 ;  /* 0x0000000300027211 */ /* 0x0c0fe400078f18ff */
[----:B------:R-:W-:Y:S02]  /*22da0*/  LEA.HI R3, R0, R3, RZ, 0x6 ;  /* 0x0000000300037211 */ /* 0x000fe400078f30ff */
[----:B------:R-:W-:Y:S02]  /*22db0*/  LOP3.LUT R0, R4, 0x1c0, RZ, 0xc0, !PT ;  /* 0x000001c004007812 */ /* 0x000fe400078ec0ff */
[--C-:B------:R-:W-:Y:S01]  /*22dc0*/  SHF.R.S32.HI R4, RZ, 0x3, R2.reuse ;  /* 0x00000003ff047819 */ /* 0x100fe20000011402 */
[----:B------:R-:W-:Y:S01]  /*22dd0*/  IMAD.SHL.U32 R6, R3, 0x80, RZ ;  /* 0x0000008003067824 */ /* 0x000fe200078e00ff */
[----:B------:R-:W-:-:S02]  /*22de0*/  LOP3.LUT R7, R0, 0x38, R2, 0xf8, !PT ;  /* 0x0000003800077812 */ /* 0x000fc400078ef802 */
[----:B------:R-:W-:Y:S02]  /*22df0*/  LEA.HI R2, R31, R4, RZ, 0x1d ;  /* 0x000000041f027211 */ /* 0x000fe400078fe8ff */
[----:B------:R-:W-:Y:S02]  /*22e00*/  LEA.HI R5, R5, R58, RZ, 0x5 ;  /* 0x0000003a05057211 */ /* 0x000fe400078f28ff */
[----:B------:R-:W-:Y:S02]  /*22e10*/  SHF.R.S32.HI R4, RZ, 0x1f, R2 ;  /* 0x0000001fff047819 */ /* 0x000fe40000011402 */
[----:B------:R-:W-:Y:S01]  /*22e20*/  SHF.R.U32.HI R9, RZ, 0x3, R0 ;  /* 0x00000003ff097819 */ /* 0x000fe20000011600 */
[----:B------:R-:W-:Y:S01]  /*22e30*/  IMAD.SHL.U32 R3, R5, 0x10, RZ ;  /* 0x0000001005037824 */ /* 0x000fe200078e00ff */
[----:B------:R-:W-:Y:S01]  /*22e40*/  LOP3.LUT R8, R6, 0xffffe000, RZ, 0xc0, !PT ;  /* 0xffffe00006087812 */ /* 0x000fe200078ec0ff */
[----:B------:R-:W-:Y:S01]  /*22e50*/  IMAD.SHL.U32 R5, R2, 0x8, RZ ;  /* 0x0000000802057824 */ /* 0x000fe200078e00ff */
[----:B------:R-:W-:-:S02]  /*22e60*/  LEA.HI R2, R4, R2, RZ, 0x3 ;  /* 0x0000000204027211 */ /* 0x000fc400078f18ff */
[-C--:B------:R-:W-:Y:S02]  /*22e70*/  LOP3.LUT R6, R7, R9.reuse, RZ, 0x3c, !PT ;  /* 0x0000000907067212 */ /* 0x080fe400078e3cff */
[----:B------:R-:W-:Y:S01]  /*22e80*/  LOP3.LUT R4, R0, 0x38, R5, 0xf8, !PT ;  /* 0x0000003800047812 */ /* 0x000fe200078ef805 */
[----:B------:R-:W-:Y:S01]  /*22e90*/  IMAD.SHL.U32 R0, R2, 0x400, RZ ;  /* 0x0000040002007824 */ /* 0x000fe200078e00ff */
[----:B------:R-:W-:Y:S02]  /*22ea0*/  LOP3.LUT R3, R3, 0xfffffe00, RZ, 0xc0, !PT ;  /* 0xfffffe0003037812 */ /* 0x000fe400078ec0ff */
[----:B------:R-:W-:Y:S02]  /*22eb0*/  LOP3.LUT R2, R4, R9, RZ, 0x3c, !PT ;  /* 0x0000000904027212 */ /* 0x000fe400078e3cff */
[----:B------:R-:W-:Y:S02]  /*22ec0*/  LOP3.LUT R0, R0, 0xffffe000, RZ, 0xc0, !PT ;  /* 0xffffe00000007812 */ /* 0x000fe400078ec0ff */
[----:B------:R-:W-:-:S02]  /*22ed0*/  IADD3 R6, R6, R8, R3 ;  /* 0x0000000806067210 */ /* 0x000fc40007ffe003 */
[----:B------:R-:W-:-:S03]  /*22ee0*/  IADD3 R0, R2, R0, R3 ;  /* 0x0000000002007210 */ /* 0x000fc60007ffe003 */
[----:B-----5:R-:W-:-:S04]  /*22ef0*/  IMAD.WIDE.U32 R34, R6, 0x2, R46 ;  /* 0x0000000206227825 */ /* 0x020fc800078e002e */
[----:B------:R-:W-:Y:S01]  /*22f00*/  IMAD.WIDE.U32 R32, R0, 0x2, R46 ;  /* 0x0000000200207825 */ /* 0x000fe200078e002e */
[----:B------:R-:W2:Y:S04]  /*22f10*/  LD.E.128 R12, [R34.64] ;  /* 0x00000012220c7980 */ /* 0x000ea8000c101d00 */
[----:B------:R-:W3:Y:S01]  /*22f20*/  LD.E.128 R4, [R32.64] ;  /* 0x0000001220047980 */ /* 0x000ee2000c101d00 */
[----:B------:R-:W-:Y:S02]  /*22f30*/  SHF.R.U64 R9, R40, 0x10, R41 ;  /* 0x0000001028097819 */ /* 0x000fe40000001229 */
[----:B------:R-:W-:Y:S02]  /*22f40*/  SHF.R.U64 R0, R36, 0x10, R37 ;  /* 0x0000001024007819 */ /* 0x000fe40000001225 */
[----:B------:R-:W-:-:S02]  /*22f50*/  PRMT R22, R79, 0x5410, R9 ;  /* 0x000054104f167816 */ /* 0x000fc40000000009 */
[----:B------:R-:W-:Y:S02]  /*22f60*/  SHF.R.U32.HI R16, RZ, 0x10, R41 ;  /* 0x00000010ff107819 */ /* 0x000fe40000011629 */
[----:B------:R-:W-:Y:S01]  /*22f70*/  SHF.R.U64 R17, R42, 0x10, R43 ;  /* 0x000000102a117819 */ /* 0x000fe2000000122b */
[----:B------:R-:W-:Y:S01]  /*22f80*/  IMAD.U32 R30, R22, 0x10000, RZ ;  /* 0x00010000161e7824 */ /* 0x000fe200078e00ff */
[----:B------:R-:W-:Y:S02]  /*22f90*/  SHF.R.U64 R3, R38, 0x10, R39 ;  /* 0x0000001026037819 */ /* 0x000fe40000001227 */
[----:B------:R-:W-:Y:S02]  /*22fa0*/  PRMT R29, R89, 0x5410, R0 ;  /* 0x00005410591d7816 */ /* 0x000fe40000000000 */
[----:B------:R-:W-:Y:S02]  /*22fb0*/  PRMT R21, R77, 0x5432, R16 ;  /* 0x000054324d157816 */ /* 0x000fe40000000010 */
[----:B------:R-:W-:-:S02]  /*22fc0*/  PRMT R20, R88, 0x5410, R17 ;  /* 0x0000541058147816 */ /* 0x000fc40000000011 */
[----:B------:R-:W-:Y:S02]  /*22fd0*/  SHF.R.U32.HI R2, RZ, 0x10, R37 ;  /* 0x00000010ff027819 */ /* 0x000fe40000011625 */
[----:B------:R-:W-:Y:S02]  /*22fe0*/  PRMT R27, R90, 0x5410, R3 ;  /* 0x000054105a1b7816 */ /* 0x000fe40000000003 */
[----:B------:R-:W-:Y:S02]  /*22ff0*/  SHF.R.U32.HI R8, RZ, 0x10, R39 ;  /* 0x00000010ff087819 */ /* 0x000fe40000011627 */
[----:B------:R-:W-:Y:S02]  /*23000*/  PRMT R28, R88, 0x5432, R2 ;  /* 0x00005432581c7816 */ /* 0x000fe40000000002 */
[----:B------:R-:W-:Y:S01]  /*23010*/  LOP3.LUT R36, R22, 0xffff0000, RZ, 0xc0, !PT ;  /* 0xffff000016247812 */ /* 0x000fe200078ec0ff */
[----:B------:R-:W-:Y:S01]  /*23020*/  IMAD.U32 R22, R21, 0x10000, RZ ;  /* 0x0001000015167824 */ /* 0x000fe200078e00ff */
[----:B------:R-:W-:-:S02]  /*23030*/  PRMT R26, R89, 0x5432, R8 ;  /* 0x00005432591a7816 */ /* 0x000fc40000000008 */
[----:B------:R-:W-:Y:S02]  /*23040*/  LOP3.LUT R21, R21, 0xffff0000, RZ, 0xc0, !PT ;  /* 0xffff000015157812 */ /* 0x000fe400078ec0ff */
[----:B------:R-:W-:-:S04]  /*23050*/  SHF.R.U32.HI R19, RZ, 0x10, R43 ;  /* 0x00000010ff137819 */ /* 0x000fc8000001162b */
[----:B------:R-:W-:Y:S01]  /*23060*/  PRMT R19, R79, 0x5432, R19 ;  /* 0x000054324f137816 */ /* 0x000fe20000000013 */
[C---:B--2---:R-:W-:Y:S01]  /*23070*/  IMAD.U32 R25, R12.reuse, 0x10000, RZ ;  /* 0x000100000c197824 */ /* 0x044fe200078e00ff */
[----:B------:R-:W-:Y:S01]  /*23080*/  LOP3.LUT R24, R12, 0xffff0000, RZ, 0xc0, !PT ;  /* 0xffff00000c187812 */ /* 0x000fe200078ec0ff */
[C---:B------:R-:W-:Y:S01]  /*23090*/  IMAD.U32 R23, R13.reuse, 0x10000, RZ ;  /* 0x000100000d177824 */ /* 0x040fe200078e00ff */
[----:B------:R-:W-:Y:S01]  /*230a0*/  LOP3.LUT R18, R13, 0xffff0000, RZ, 0xc0, !PT ;  /* 0xffff00000d127812 */ /* 0x000fe200078ec0ff */
[----:B---3--:R-:W-:Y:S01]  /*230b0*/  IMAD.U32 R12, R4, 0x10000, RZ ;  /* 0x00010000040c7824 */ /* 0x008fe200078e00ff */
[C---:B------:R-:W-:Y:S01]  /*230c0*/  LOP3.LUT R16, R14.reuse, 0xffff0000, RZ, 0xc0, !PT ;  /* 0xffff00000e107812 */ /* 0x040fe200078ec0ff */
[----:B------:R-:W-:Y:S01]  /*230d0*/  IMAD.U32 R17, R14, 0x10000, RZ ;  /* 0x000100000e117824 */ /* 0x000fe200078e00ff */
[----:B------:R-:W-:Y:S01]  /*230e0*/  LOP3.LUT R9, R4, 0xffff0000, RZ, 0xc0, !PT ;  /* 0xffff000004097812 */ /* 0x000fe200078ec0ff */
[C---:B------:R-:W-:Y:S01]  /*230f0*/  IMAD.U32 R13, R15.reuse, 0x10000, RZ ;  /* 0x000100000f0d7824 */ /* 0x040fe200078e00ff */
[----:B------:R-:W-:Y:S01]  /*23100*/  LOP3.LUT R14, R15, 0xffff0000, RZ, 0xc0, !PT ;  /* 0xffff00000f0e7812 */ /* 0x000fe200078ec0ff */
[C---:B------:R-:W-:Y:S01]  /*23110*/  IMAD.U32 R4, R6.reuse, 0x10000, RZ ;  /* 0x0001000006047824 */ /* 0x040fe200078e00ff */
[----:B------:R-:W-:Y:S01]  /*23120*/  LOP3.LUT R3, R6, 0xffff0000, RZ, 0xc0, !PT ;  /* 0xffff000006037812 */ /* 0x000fe200078ec0ff */
[----:B------:R-:W-:Y:S01]  /*23130*/  IMAD.U32 R15, R29, 0x10000, RZ ;  /* 0x000100001d0f7824 */ /* 0x000fe200078e00ff */
[----:B------:R-:W-:Y:S01]  /*23140*/  LOP3.LUT R0, R7, 0xffff0000, RZ, 0xc0, !PT ;  /* 0xffff000007007812 */ /* 0x000fe200078ec0ff */
[----:B------:R-:W-:-:S02]  /*23150*/  FMUL.FTZ R6, R12, R30 ;  /* 0x0000001e0c067220 */ /* 0x000fc40000410000 */
[----:B------:R-:W-:Y:S02]  /*23160*/  IMAD.U32 R2, R7, 0x10000, RZ ;  /* 0x0001000007027824 */ /* 0x000fe400078e00ff */
[-C--:B------:R-:W-:Y:S02]  /*23170*/  FMUL.FTZ R7, R12, R15.reuse ;  /* 0x0000000f0c077220 */ /* 0x080fe40000410000 */
[----:B------:R-:W-:Y:S01]  /*23180*/  FFMA.FTZ R37, R25, R15, -R6 ;  /* 0x0000000f19257223 */ /* 0x000fe20000010806 */
[----:B------:R-:W-:Y:S01]  /*23190*/  LOP3.LUT R15, R29, 0xffff0000, RZ, 0xc0, !PT ;  /* 0xffff00001d0f7812 */ /* 0x000fe200078ec0ff */
[C---:B------:R-:W-:Y:S01]  /*231a0*/  IMAD.U32 R8, R5.reuse, 0x10000, RZ ;  /* 0x0001000005087824 */ /* 0x040fe200078e00ff */
[----:B------:R-:W-:Y:S01]  /*231b0*/  LOP3.LUT R5, R5, 0xffff0000, RZ, 0xc0, !PT ;  /* 0xffff000005057812 */ /* 0x000fe200078ec0ff */
[----:B------:R-:W-:Y:S02]  /*231c0*/  FMUL.FTZ R6, R9, R36 ;  /* 0x0000002409067220 */ /* 0x000fe40000410000 */
[----:B------:R-:W-:-:S02]  /*231d0*/  IMAD.U32 R12, R28, 0x10000, RZ ;  /* 0x000100001c0c7824 */ /* 0x000fc400078e00ff */
[----:B------:R-:W-:Y:S02]  /*231e0*/  FFMA.FTZ R30, R25, R30, R7 ;  /* 0x0000001e191e7223 */ /* 0x000fe40000010007 */
[-C--:B------:R-:W-:Y:S02]  /*231f0*/  FMUL.FTZ R9, R9, R15.reuse ;  /* 0x0000000f09097220 */ /* 0x080fe40000410000 */
[----:B------:R-:W-:Y:S02]  /*23200*/  FFMA.FTZ R29, R24, R15, -R6 ;  /* 0x0000000f181d7223 */ /* 0x000fe40000010806 */
[C---:B------:R-:W-:Y:S02]  /*23210*/  FMUL.FTZ R7, R8.reuse, R22 ;  /* 0x0000001608077220 */ /* 0x040fe40000410000 */
[----:B------:R-:W-:Y:S01]  /*23220*/  FMUL.FTZ R6, R8, R12 ;  /* 0x0000000c08067220 */ /* 0x000fe20000410000 */
[----:B------:R-:W-:Y:S01]  /*23230*/  LOP3.LUT R8, R28, 0xffff0000, RZ, 0xc0, !PT ;  /* 0xffff00001c087812 */ /* 0x000fe200078ec0ff */
[----:B------:R-:W-:-:S02]  /*23240*/  FFMA.FTZ R25, R24, R36, R9 ;  /* 0x0000002418197223 */ /* 0x000fc40000010009 */
[C---:B------:R-:W-:Y:S02]  /*23250*/  FFMA.FTZ R24, R23.reuse, R12, -R7 ;  /* 0x0000000c17187223 */ /* 0x040fe40000010807 */
[----:B------:R-:W-:Y:S02]  /*23260*/  FFMA.FTZ R23, R23, R22, R6 ;  /* 0x0000001617177223 */ /* 0x000fe40000010006 */
[----:B------:R-:W-:Y:S02]  /*23270*/  FMUL.FTZ R6, R5, R21 ;  /* 0x0000001505067220 */ /* 0x000fe40000410000 */
[----:B------:R-:W-:Y:S02]  /*23280*/  IMAD.U32 R12, R27, 0x10000, RZ ;  /* 0x000100001b0c7824 */ /* 0x000fe400078e00ff */
[----:B------:R-:W-:Y:S02]  /*23290*/  IMAD.U32 R15, R20, 0x10000, RZ ;  /* 0x00010000140f7824 */ /* 0x000fe400078e00ff */
[----:B------:R-:W-:-:S02]  /*232a0*/  FMUL.FTZ R7, R5, R8 ;  /* 0x0000000805077220 */ /* 0x000fc40000410000 */
[----:B------:R-:W-:Y:S01]  /*232b0*/  FFMA.FTZ R22, R18, R8, -R6 ;  /* 0x0000000812167223 */ /* 0x000fe20000010806 */
[----:B------:R-:W-:Y:S01]  /*232c0*/  LOP3.LUT R8, R26, 0xffff0000, RZ, 0xc0, !PT ;  /* 0xffff00001a087812 */ /* 0x000fe200078ec0ff */
[----:B------:R-:W-:Y:S02]  /*232d0*/  IMAD.U32 R28, R19, 0x10000, RZ ;  /* 0x00010000131c7824 */ /* 0x000fe400078e00ff */
[C---:B------:R-:W-:Y:S02]  /*232e0*/  FMUL.FTZ R6, R4.reuse, R15 ;  /* 0x0000000f04067220 */ /* 0x040fe40000410000 */
[----:B------:R-:W-:Y:S02]  /*232f0*/  FMUL.FTZ R5, R4, R12 ;  /* 0x0000000c04057220 */ /* 0x000fe40000410000 */
[----:B------:R-:W-:Y:S02]  /*23300*/  IMAD.U32 R9, R26, 0x10000, RZ ;  /* 0x000100001a097824 */ /* 0x000fe400078e00ff */
[----:B------:R-:W-:-:S02]  /*23310*/  FFMA.FTZ R21, R18, R21, R7 ;  /* 0x0000001512157223 */ /* 0x000fc40000010007 */
[----:B------:R-:W-:Y:S02]  /*23320*/  FMUL.FTZ R4, R2, R28 ;  /* 0x0000001c02047220 */ /* 0x000fe40000410000 */
[----:B------:R-:W-:Y:S01]  /*23330*/  FFMA.FTZ R18, R17, R12, -R6 ;  /* 0x0000000c11127223 */ /* 0x000fe20000010806 */
[----:B------:R-:W-:Y:S01]  /*23340*/  LOP3.LUT R6, R27, 0xffff0000, RZ, 0xc0, !PT ;  /* 0xffff00001b067812 */ /* 0x000fe200078ec0ff */
[----:B------:R-:W-:Y:S01]  /*23350*/  FFMA.FTZ R15, R17, R15, R5 ;  /* 0x0000000f110f7223 */ /* 0x000fe20000010005 */
[----:B------:R-:W-:Y:S01]  /*23360*/  LOP3.LUT R17, R20, 0xffff0000, RZ, 0xc0, !PT ;  /* 0xffff000014117812 */ /* 0x000fe200078ec0ff */
[-C--:B------:R-:W-:Y:S01]  /*23370*/  FMUL.FTZ R2, R2, R9.reuse ;  /* 0x0000000902027220 */ /* 0x080fe20000410000 */
[----:B------:R-:W-:Y:S01]  /*23380*/  LOP3.LUT R12, R19, 0xffff0000, RZ, 0xc0, !PT ;  /* 0xffff0000130c7812 */ /* 0x000fe200078ec0ff */
[C---:B------:R-:W-:Y:S02]  /*23390*/  FFMA.FTZ R9, R13.reuse, R9, -R4 ;  /* 0x000000090d097223 */ /* 0x040fe40000010804 */
[----:B------:R-:W-:Y:S01]  /*233a0*/  FFMA.FTZ R7, R13, R28, R2 ;  /* 0x0000001c0d077223 */ /* 0x000fe20000010002 */
[----:B------:R-:W-:Y:S01]  /*233b0*/  F2FP.BF16.PACK_AB R13, R22, R24 ;  /* 0x00000018160d723e */ /* 0x000fe200000010ff */
[----:B------:R-:W-:-:S02]  /*233c0*/  FMUL.FTZ R2, R3, R17 ;  /* 0x0000001103027220 */ /* 0x000fc40000410000 */
[----:B------:R-:W-:Y:S02]  /*233d0*/  FMUL.FTZ R3, R3, R6 ;  /* 0x0000000603037220 */ /* 0x000fe40000410000 */
[C---:B------:R-:W-:Y:S02]  /*233e0*/  FMUL.FTZ R5, R0.reuse, R12 ;  /* 0x0000000c00057220 */ /* 0x040fe40000410000 */
[----:B------:R-:W-:Y:S02]  /*233f0*/  FMUL.FTZ R4, R0, R8 ;  /* 0x0000000800047220 */ /* 0x000fe40000410000 */
[C---:B------:R-:W-:Y:S02]  /*23400*/  FFMA.FTZ R6, R16.reuse, R6, -R2 ;  /* 0x0000000610067223 */ /* 0x040fe40000010802 */
        /* <DEDUP_REMOVED lines=8> */
[----:B------:R-:W-:Y:S02]  /*23490*/  F2FP.BF16.PACK_AB R4, R25, R30 ;  /* 0x0000001e1904723e */ /* 0x000fe400000010ff */
[----:B------:R-:W-:Y:S01]  /*234a0*/  F2FP.BF16.PACK_AB R7, R2, R7 ;  /* 0x000000070207723e */ /* 0x000fe200000010ff */
[----:B------:R1:W-:Y:S04]  /*234b0*/  ST.E.128 [R34.64], R12 ;  /* 0x0000000c22007985 */ /* 0x0003e8000c101d12 */
[----:B------:R1:W-:Y:S02]  /*234c0*/  ST.E.128 [R32.64], R4 ;  /* 0x0000000420007985 */ /* 0x0003e4000c101d12 */
.L_x_2065:
[----:B------:R-:W-:Y:S05]  /*234d0*/  BSYNC B0 ;  /* 0x0000000000007941 */ /* 0x000fea0003800000 */
.L_x_2064:
[----:B------:R-:W-:-:S04]  /*234e0*/  IADD3 R2, R59, 0x40, RZ ;  /* 0x000000403b027810 */ /* 0x000fc80007ffe0ff */
[----:B------:R-:W-:-:S13]  /*234f0*/  ISETP.GE.AND P0, PT, R2, R31, PT ;  /* 0x0000001f0200720c */ /* 0x000fda0003f06270 */
[----:B------:R-:W-:Y:S05]  /*23500*/  @P0 BRA `(.L_x_2061) ;  /* 0x0000077000000947 */ /* 0x000fea0003800000 */
[----:B-1----:R-:W-:Y:S01]  /*23510*/  SHF.R.S32.HI R4, RZ, 0x1f, R2 ;  /* 0x0000001fff047819 */ /* 0x002fe20000011402 */
[----:B------:R-:W-:Y:S01]  /*23520*/  IMAD.SHL.U32 R6, R76, 0x40, RZ ;  /* 0x000000404c067824 */ /* 0x000fe200078e00ff */
[----:B------:R-:W-:Y:S02]  /*23530*/  SHF.R.S32.HI R0, RZ, 0x1f, R58 ;  /* 0x0000001fff007819 */ /* 0x000fe4000001143a */
[CC--:B------:R-:W-:Y:S02]  /*23540*/  LEA.HI R3, R4.reuse, R2.reuse, RZ, 0x3 ;  /* 0x0000000204037211 */ /* 0x0c0fe400078f18ff */
[----:B------:R-:W-:Y:S02]  /*23550*/  LEA.HI R2, R4, R2, RZ, 0x6 ;  /* 0x0000000204027211 */ /* 0x000fe400078f30ff */
[----:B------:R-:W-:Y:S02]  /*23560*/  LEA.HI R5, R0, R58, RZ, 0x5 ;  /* 0x0000003a00057211 */ /* 0x000fe400078f28ff */
[----:B------:R-:W-:Y:S01]  /*23570*/  SHF.R.S32.HI R4, RZ, 0x3, R3 ;  /* 0x00000003ff047819 */ /* 0x000fe20000011403 */
[----:B------:R-:W-:Y:S01]  /*23580*/  IMAD.SHL.U32 R7, R2, 0x80, RZ ;  /* 0x0000008002077824 */ /* 0x000fe200078e00ff */
[----:B------:R-:W-:Y:S01]  /*23590*/  LOP3.LUT R0, R6, 0x1c0, RZ, 0xc0, !PT ;  /* 0x000001c006007812 */ /* 0x000fe200078ec0ff */
[----:B------:R-:W-:Y:S01]  /*235a0*/  IMAD.SHL.U32 R6, R5, 0x10, RZ ;  /* 0x0000001005067824 */ /* 0x000fe200078e00ff */
[----:B------:R-:W-:-:S02]  /*235b0*/  LEA.HI R2, R31, R4, RZ, 0x1d ;  /* 0x000000041f027211 */ /* 0x000fc400078fe8ff */
[----:B------:R-:W-:Y:S02]  /*235c0*/  LOP3.LUT R5, R0, 0x38, R3, 0xf8, !PT ;  /* 0x0000003800057812 */ /* 0x000fe400078ef803 */
[----:B------:R-:W-:Y:S02]  /*235d0*/  SHF.R.U32.HI R8, RZ, 0x3, R0 ;  /* 0x00000003ff087819 */ /* 0x000fe40000011600 */
[----:B------:R-:W-:Y:S02]  /*235e0*/  SHF.R.S32.HI R4, RZ, 0x1f, R2 ;  /* 0x0000001fff047819 */ /* 0x000fe40000011402 */
[----:B------:R-:W-:Y:S02]  /*235f0*/  LOP3.LUT R3, R6, 0xfffffe00, RZ, 0xc0, !PT ;  /* 0xfffffe0006037812 */ /* 0x000fe400078ec0ff */
[----:B------:R-:W-:Y:S01]  /*23600*/  LOP3.LUT R6, R5, R8, RZ, 0x3c, !PT ;  /* 0x0000000805067212 */ /* 0x000fe200078e3cff */
[----:B------:R-:W-:Y:S01]  /*23610*/  IMAD.SHL.U32 R5, R2, 0x8, RZ ;  /* 0x0000000802057824 */ /* 0x000fe200078e00ff */
[----:B------:R-:W-:-:S02]  /*23620*/  LEA.HI R2, R4, R2, RZ, 0x3 ;  /* 0x0000000204027211 */ /* 0x000fc400078f18ff */
[----:B------:R-:W-:Y:S02]  /*23630*/  LOP3.LUT R7, R7, 0xffffe000, RZ, 0xc0, !PT ;  /* 0xffffe00007077812 */ /* 0x000fe400078ec0ff */
[----:B------:R-:W-:Y:S01]  /*23640*/  LOP3.LUT R4, R0, 0x38, R5, 0xf8, !PT ;  /* 0x0000003800047812 */ /* 0x000fe200078ef805 */
[----:B------:R-:W-:Y:S01]  /*23650*/  IMAD.SHL.U32 R0, R2, 0x400, RZ ;  /* 0x0000040002007824 */ /* 0x000fe200078e00ff */
[----:B------:R-:W-:Y:S02]  /*23660*/  IADD3 R6, R6, R7, R3 ;  /* 0x0000000706067210 */ /* 0x000fe40007ffe003 */
        /* <DEDUP_REMOVED lines=9> */
[----:B------:R-:W-:Y:S02]  /*23700*/  PRMT R22, R91, 0x5410, R9 ;  /* 0x000054105b167816 */ /* 0x000fe40000000009 */
[----:B------:R-:W-:Y:S02]  /*23710*/  SHF.R.U32.HI R16, RZ, 0x10, R53 ;  /* 0x00000010ff107819 */ /* 0x000fe40000011635 */
[----:B------:R-:W-:Y:S01]  /*23720*/  SHF.R.U64 R17, R54, 0x10, R55 ;  /* 0x0000001036117819 */ /* 0x000fe20000001237 */
[----:B------:R-:W-:Y:S01]  /*23730*/  IMAD.U32 R30, R22, 0x10000, RZ ;  /* 0x00010000161e7824 */ /* 0x000fe200078e00ff */
[----:B------:R-:W-:-:S02]  /*23740*/  SHF.R.U64 R3, R50, 0x10, R51 ;  /* 0x0000001032037819 */ /* 0x000fc40000001233 */
[----:B------:R-:W-:Y:S02]  /*23750*/  PRMT R29, R93, 0x5410, R0 ;  /* 0x000054105d1d7816 */ /* 0x000fe40000000000 */
[----:B------:R-:W-:Y:S02]  /*23760*/  PRMT R21, R90, 0x5432, R16 ;  /* 0x000054325a157816 */ /* 0x000fe40000000010 */
[----:B------:R-:W-:Y:S02]  /*23770*/  PRMT R20, R92, 0x5410, R17 ;  /* 0x000054105c147816 */ /* 0x000fe40000000011 */
[----:B------:R-:W-:Y:S02]  /*23780*/  SHF.R.U32.HI R2, RZ, 0x10, R49 ;  /* 0x00000010ff027819 */ /* 0x000fe40000011631 */
[----:B------:R-:W-:Y:S02]  /*23790*/  PRMT R27, R94, 0x5410, R3 ;  /* 0x000054105e1b7816 */ /* 0x000fe40000000003 */
[----:B------:R-:W-:-:S02]  /*237a0*/  SHF.R.U32.HI R8, RZ, 0x10, R51 ;  /* 0x00000010ff087819 */ /* 0x000fc40000011633 */
[----:B------:R-:W-:Y:S01]  /*237b0*/  LOP3.LUT R36, R22, 0xffff0000, RZ, 0xc0, !PT ;  /* 0xffff000016247812 */ /* 0x000fe200078ec0ff */
[----:B------:R-:W-:Y:S01]  /*237c0*/  IMAD.U32 R22, R21, 0x10000, RZ ;  /* 0x0001000015167824 */ /* 0x000fe200078e00ff */
[----:B------:R-:W-:Y:S02]  /*237d0*/  PRMT R28, R92, 0x5432, R2 ;  /* 0x000054325c1c7816 */ /* 0x000fe40000000002 */
[----:B------:R-:W-:Y:S02]  /*237e0*/  PRMT R26, R93, 0x5432, R8 ;  /* 0x000054325d1a7816 */ /* 0x000fe40000000008 */
[----:B------:R-:W-:Y:S02]  /*237f0*/  LOP3.LUT R21, R21, 0xffff0000, RZ, 0xc0, !PT ;  /* 0xffff000015157812 */ /* 0x000fe400078ec0ff */
        /* <DEDUP_REMOVED lines=26> */
[----:B------:R-:W-:Y:S02]  /*239a0*/  FFMA.FTZ R30, R24, R15, -R6 ;  /* 0x0000000f181e7223 */ /* 0x000fe40000010806 */
[C---:B------:R-:W-:Y:S02]  /*239b0*/  FMUL.FTZ R7, R8.reuse, R22 ;  /* 0x0000001608077220 */ /* 0x040fe40000410000 */
[-C--:B------:R-:W-:Y:S01]  /*239c0*/  FMUL.FTZ R6, R8, R12.reuse ;  /* 0x0000000c08067220 */ /* 0x080fe20000410000 */
[----:B------:R-:W-:Y:S01]  /*239d0*/  LOP3.LUT R8, R28, 0xffff0000, RZ, 0xc0, !PT ;  /* 0xffff00001c087812 */ /* 0x000fe200078ec0ff */
[C---:B------:R-:W-:Y:S02]  /*239e0*/  FFMA.FTZ R25, R23.reuse, R12, -R7 ;  /* 0x0000000c17197223 */ /* 0x040fe40000010807 */
[----:B------:R-:W-:-:S02]  /*239f0*/  FFMA.FTZ R23, R23, R22, R6 ;  /* 0x0000001617177223 */ /* 0x000fc40000010006 */
[----:B------:R-:W-:Y:S02]  /*23a00*/  FMUL.FTZ R9, R9, R15 ;  /* 0x0000000f09097220 */ /* 0x000fe40000410000 */
[----:B------:R-:W-:Y:S02]  /*23a10*/  FMUL.FTZ R6, R5, R21 ;  /* 0x0000001505067220 */ /* 0x000fe40000410000 */
[----:B------:R-:W-:Y:S02]  /*23a20*/  IMAD.U32 R12, R27, 0x10000, RZ ;  /* 0x000100001b0c7824 */ /* 0x000fe400078e00ff */
[----:B------:R-:W-:Y:S02]  /*23a30*/  IMAD.U32 R15, R20, 0x10000, RZ ;  /* 0x00010000140f7824 */ /* 0x000fe400078e00ff */
[----:B------:R-:W-:Y:S02]  /*23a40*/  FFMA.FTZ R29, R24, R36, R9 ;  /* 0x00000024181d7223 */ /* 0x000fe40000010009 */
        /* <DEDUP_REMOVED lines=35> */
.L_x_2061:
[----:B------:R-:W-:Y:S05]  /*23c80*/  BSYNC B1 ;  /* 0x0000000000017941 */ /* 0x000fea0003800000 */
.L_x_2060:
[----:B------:R-:W-:Y:S01]  /*23c90*/  IADD3 R0, R76, 0x40, RZ ;  /* 0x000000404c007810 */ /* 0x000fe20007ffe0ff */
[----:B------:R-:W-:-:S02]  /*23ca0*/  IMAD.MOV.U32 R2, RZ, RZ, R111 ;  /* 0x000000ffff027224 */ /* 0x000fc400078e006f */
[----:B------:R-:W-:Y:S01]  /*23cb0*/  IMAD.MOV.U32 R3, RZ, RZ, 0x0 ;  /* 0x00000000ff037424 */ /* 0x000fe200078e00ff */
[----:B------:R-:W-:-:S13]  /*23cc0*/  ISETP.GE.AND P0, PT, R0, R78, PT ;  /* 0x0000004e0000720c */ /* 0x000fda0003f06270 */
[----:B------:R-:W-:Y:S05]  /*23cd0*/  @P0 RET.REL.NODEC R2 `(_ZN7cutlass13device_kernelIN5flash19enable_sm80_to_sm89INS1_16FlashAttnFwdSm80INS1_25CollectiveMainloopFwdSm80ILi8ELi2ELb0EN4cute5tupleIJNS5_1CILi128EEENS7_ILi64EEENS7_ILi192EEEEEELi192ENS_10bfloat16_tEfNS_4arch4Sm80ELb0ELb1ELb1ELb1ELb0ELb1ELb1ELb1EEENS1_21CollectiveEpilogueFwdINS6_IJS8_SA_S9_EEENS6_IJNS7_ILi1EEESI_SI_EEESC_SE_Li256ELb1ELb1ELb1ELb0EEENS1_36VarlenDynamicPersistentTileSchedulerILi128ELi64ELi256ELi256ELb1ELb1ELb0ELb1ELb0ELb1EEEEEEEEEvNT_6ParamsE) ;  /* 0xfffdc32002000950 */ /* 0x000fea0003c3ffff */
[----:B------:R-:W-:Y:S01]  /*23ce0*/  ISETP.GE.AND P0, PT, R59, R31, PT ;  /* 0x0000001f3b00720c */ /* 0x000fe20003f06270 */
[----:B------:R-:W-:-:S12]  /*23cf0*/  BSSY B0, `(.L_x_2066) ;  /* 0x0000072000007945 */ /* 0x000fd80003800000 */
[----:B------:R-:W-:Y:S05]  /*23d00*/  @P0 BRA `(.L_x_2067) ;  /* 0x0000070000000947 */ /* 0x000fea0003800000 */
[----:B------:R-:W-:Y:S01]  /*23d10*/  SHF.R.S32.HI R3, RZ, 0x1f, R0 ;  /* 0x0000001fff037819 */ /* 0x000fe20000011400 */
[----:B------:R-:W-:Y:S01]  /*23d20*/  IMAD.SHL.U32 R2, R0, 0x40, RZ ;  /* 0x0000004000027824 */ /* 0x000fe200078e00ff */
[----:B-1----:R-:W-:Y:S02]  /*23d30*/  LEA.HI R5, R31, R45, RZ, 0x1d ;  /* 0x0000002d1f057211 */ /* 0x002fe400078fe8ff */
[----:B------:R-:W-:Y:S02]  /*23d40*/  LEA.HI R3, R3, R0, RZ, 0x3 ;  /* 0x0000000003037211 */ /* 0x000fe400078f18ff */
[----:B------:R-:W-:Y:S02]  /*23d50*/  SHF.R.S32.HI R6, RZ, 0x1f, R5 ;  /* 0x0000001fff067819 */ /* 0x000fe40000011405 */
[----:B------:R-:W-:Y:S01]  /*23d60*/  LOP3.LUT R2, R2, 0x1c0, RZ, 0xc0, !PT ;  /* 0x000001c002027812 */ /* 0x000fe200078ec0ff */
[----:B------:R-:W-:Y:S01]  /*23d70*/  IMAD.SHL.U32 R4, R3, 0x40, RZ ;  /* 0x0000004003047824 */ /* 0x000fe200078e00ff */
[----:B------:R-:W-:Y:S01]  /*23d80*/  LEA.HI R6, R6, R5, RZ, 0x3 ;  /* 0x0000000506067211 */ /* 0x000fe200078f18ff */
[----:B------:R-:W-:Y:S01]  /*23d90*/  IMAD.SHL.U32 R5, R5, 0x8, RZ ;  /* 0x0000000805057824 */ /* 0x000fe200078e00ff */
[----:B------:R-:W-:-:S02]  /*23da0*/  LOP3.LUT R7, R2, 0x38, R59, 0xf8, !PT ;  /* 0x0000003802077812 */ /* 0x000fc400078ef83b */
[----:B------:R-:W-:Y:S02]  /*23db0*/  SHF.R.U32.HI R3, RZ, 0x3, R2 ;  /* 0x00000003ff037819 */ /* 0x000fe40000011602 */
[----:B------:R-:W-:Y:S02]  /*23dc0*/  LOP3.LUT R4, R4, 0xfffffe00, RZ, 0xc0, !PT ;  /* 0xfffffe0004047812 */ /* 0x000fe400078ec0ff */
[----:B------:R-:W-:Y:S01]  /*23dd0*/  LOP3.LUT R2, R2, 0x38, R5, 0xf8, !PT ;  /* 0x0000003802027812 */ /* 0x000fe200078ef805 */
[----:B------:R-:W-:Y:S01]  /*23de0*/  IMAD.SHL.U32 R5, R6, 0x400, RZ ;  /* 0x0000040006057824 */ /* 0x000fe200078e00ff */
        /* <DEDUP_REMOVED lines=9> */
[----:B------:R-:W-:Y:S02]  /*23e80*/  SHF.R.U32.HI R19, RZ, 0x10, R63 ;  /* 0x00000010ff137819 */ /* 0x000fe4000001163f */
[----:B------:R-:W-:Y:S02]  /*23e90*/  SHF.R.U64 R2, R64, 0x10, R65 ;  /* 0x0000001040027819 */ /* 0x000fe40000001241 */
[----:B------:R-:W-:Y:S02]  /*23ea0*/  PRMT R23, R95, 0x5410, R16 ;  /* 0x000054105f177816 */ /* 0x000fe40000000010 */
[--C-:B------:R-:W-:Y:S02]  /*23eb0*/  SHF.R.U64 R8, R66, 0x10, R67.reuse ;  /* 0x0000001042087819 */ /* 0x100fe40000001243 */
[----:B------:R-:W-:Y:S01]  /*23ec0*/  SHF.R.U32.HI R9, RZ, 0x10, R67 ;  /* 0x00000010ff097819 */ /* 0x000fe20000011643 */
[----:B------:R-:W-:Y:S01]  /*23ed0*/  IMAD.U32 R36, R23, 0x10000, RZ ;  /* 0x0001000017247824 */ /* 0x000fe200078e00ff */
[----:B------:R-:W-:-:S02]  /*23ee0*/  SHF.R.U32.HI R17, RZ, 0x10, R61 ;  /* 0x00000010ff117819 */ /* 0x000fc4000001163d */
[----:B------:R-:W-:Y:S02]  /*23ef0*/  SHF.R.U64 R18, R62, 0x10, R63 ;  /* 0x000000103e127819 */ /* 0x000fe4000000123f */
[----:B------:R-:W-:Y:S02]  /*23f00*/  PRMT R20, R95, 0x5432, R19 ;  /* 0x000054325f147816 */ /* 0x000fe40000000013 */
[C---:B------:R-:W-:Y:S02]  /*23f10*/  PRMT R30, R97.reuse, 0x5410, R2 ;  /* 0x00005410611e7816 */ /* 0x040fe40000000002 */
[----:B------:R-:W-:Y:S02]  /*23f20*/  PRMT R28, R98, 0x5410, R8 ;  /* 0x00005410621c7816 */ /* 0x000fe40000000008 */
[----:B------:R-:W-:Y:S02]  /*23f30*/  PRMT R27, R97, 0x5432, R9 ;  /* 0x00005432611b7816 */ /* 0x000fe40000000009 */
[----:B------:R-:W-:-:S02]  /*23f40*/  PRMT R22, R94, 0x5432, R17 ;  /* 0x000054325e167816 */ /* 0x000fc40000000011 */
[----:B------:R-:W-:Y:S02]  /*23f50*/  PRMT R21, R96, 0x5410, R18 ;  /* 0x0000541060157816 */ /* 0x000fe40000000012 */
[----:B------:R-:W-:Y:S02]  /*23f60*/  SHF.R.U32.HI R3, RZ, 0x10, R65 ;  /* 0x00000010ff037819 */ /* 0x000fe40000011641 */
[----:B------:R-:W-:Y:S01]  /*23f70*/  LOP3.LUT R37, R23, 0xffff0000, RZ, 0xc0, !PT ;  /* 0xffff000017257812 */ /* 0x000fe200078ec0ff */
        /* <DEDUP_REMOVED lines=23> */
[----:B------:R-:W-:Y:S02]  /*240f0*/  FMUL.FTZ R6, R12, R37 ;  /* 0x000000250c067220 */ /* 0x000fe40000410000 */
[----:B------:R-:W-:Y:S02]  /*24100*/  IMAD.U32 R13, R29, 0x10000, RZ ;  /* 0x000100001d0d7824 */ /* 0x000fe400078e00ff */
[----:B------:R-:W-:-:S02]  /*24110*/  FFMA.FTZ R38, R26, R36, R7 ;  /* 0x000000241a267223 */ /* 0x000fc40000010007 */
[-C--:B------:R-:W-:Y:S02]  /*24120*/  FMUL.FTZ R12, R12, R15.reuse ;  /* 0x0000000f0c0c7220 */ /* 0x080fe40000410000 */
[----:B------:R-:W-:Y:S01]  /*24130*/  FFMA.FTZ R36, R25, R15, -R6 ;  /* 0x0000000f19247223 */ /* 0x000fe20000010806 */
[----:B------:R-:W-:Y:S01]  /*24140*/  LOP3.LUT R15, R22, 0xffff0000, RZ, 0xc0, !PT ;  /* 0xffff0000160f7812 */ /* 0x000fe200078ec0ff */
[C---:B------:R-:W-:Y:S02]  /*24150*/  FMUL.FTZ R7, R9.reuse, R23 ;  /* 0x0000001709077220 */ /* 0x040fe40000410000 */
[-C--:B------:R-:W-:Y:S02]  /*24160*/  FMUL.FTZ R6, R9, R13.reuse ;  /* 0x0000000d09067220 */ /* 0x080fe40000410000 */
[C---:B------:R-:W-:Y:S01]  /*24170*/  FFMA.FTZ R26, R24.reuse, R13, -R7 ;  /* 0x0000000d181a7223 */ /* 0x040fe20000010807 */
[----:B------:R-:W-:Y:S01]  /*24180*/  LOP3.LUT R7, R29, 0xffff0000, RZ, 0xc0, !PT ;  /* 0xffff00001d077812 */ /* 0x000fe200078ec0ff */
[----:B------:R-:W-:-:S02]  /*24190*/  FFMA.FTZ R24, R24, R23, R6 ;  /* 0x0000001718187223 */ /* 0x000fc40000010006 */
[----:B------:R-:W-:Y:S02]  /*241a0*/  FFMA.FTZ R30, R25, R37, R12 ;  /* 0x00000025191e7223 */ /* 0x000fe4000001000c */
[----:B------:R-:W-:Y:S02]  /*241b0*/  FMUL.FTZ R6, R8, R15 ;  /* 0x0000000f08067220 */ /* 0x000fe40000410000 */
[----:B------:R-:W-:Y:S02]  /*241c0*/  IMAD.U32 R12, R28, 0x10000, RZ ;  /* 0x000100001c0c7824 */ /* 0x000fe400078e00ff */
[----:B------:R-:W-:Y:S02]  /*241d0*/  IMAD.U32 R13, R21, 0x10000, RZ ;  /* 0x00010000150d7824 */ /* 0x000fe400078e00ff */
[----:B------:R-:W-:Y:S02]  /*241e0*/  IMAD.U32 R25, R20, 0x10000, RZ ;  /* 0x0001000014197824 */ /* 0x000fe400078e00ff */
[----:B------:R-:W-:-:S02]  /*241f0*/  FMUL.FTZ R8, R8, R7 ;  /* 0x0000000708087220 */ /* 0x000fc40000410000 */
[----:B------:R-:W-:Y:S02]  /*24200*/  FFMA.FTZ R23, R19, R7, -R6 ;  /* 0x0000000713177223 */ /* 0x000fe40000010806 */
[C---:B------:R-:W-:Y:S02]  /*24210*/  FMUL.FTZ R7, R5.reuse, R13 ;  /* 0x0000000d05077220 */ /* 0x040fe40000410000 */
[----:B------:R-:W-:Y:S02]  /*24220*/  FMUL.FTZ R6, R5, R12 ;  /* 0x0000000c05067220 */ /* 0x000fe40000410000 */
[----:B------:R-:W-:Y:S02]  /*24230*/  IMAD.U32 R9, R27, 0x10000, RZ ;  /* 0x000100001b097824 */ /* 0x000fe400078e00ff */
[----:B------:R-:W-:Y:S02]  /*24240*/  FMUL.FTZ R5, R3, R25 ;  /* 0x0000001903057220 */ /* 0x000fe40000410000 */
[----:B------:R-:W-:-:S02]  /*24250*/  FFMA.FTZ R22, R19, R15, R8 ;  /* 0x0000000f13167223 */ /* 0x000fc40000010008 */
[----:B------:R-:W-:Y:S01]  /*24260*/  FFMA.FTZ R19, R18, R12, -R7 ;  /* 0x0000000c12137223 */ /* 0x000fe20000010807 */
[----:B------:R-:W-:Y:S01]  /*24270*/  LOP3.LUT R12, R20, 0xffff0000, RZ, 0xc0, !PT ;  /* 0xffff0000140c7812 */ /* 0x000fe200078ec0ff */
[----:B------:R-:W-:Y:S01]  /*24280*/  FFMA.FTZ R18, R18, R13, R6 ;  /* 0x0000000d12127223 */ /* 0x000fe20000010006 */
[----:B------:R-:W-:Y:S01]  /*24290*/  LOP3.LUT R13, R21, 0xffff0000, RZ, 0xc0, !PT ;  /* 0xffff0000150d7812 */ /* 0x000fe200078ec0ff */
[-C--:B------:R-:W-:Y:S02]  /*242a0*/  FMUL.FTZ R3, R3, R9.reuse ;  /* 0x0000000903037220 */ /* 0x080fe40000410000 */
[----:B------:R-:W-:Y:S01]  /*242b0*/  FFMA.FTZ R15, R16, R9, -R5 ;  /* 0x00000009100f7223 */ /* 0x000fe20000010805 */
[----:B------:R-:W-:Y:S01]  /*242c0*/  LOP3.LUT R9, R28, 0xffff0000, RZ, 0xc0, !PT ;  /* 0xffff00001c097812 */ /* 0x000fe200078ec0ff */
[----:B------:R-:W-:Y:S01]  /*242d0*/  FFMA.FTZ R8, R16, R25, R3 ;  /* 0x0000001910087223 */ /* 0x000fe20000010003 */
[----:B------:R-:W-:Y:S01]  /*242e0*/  LOP3.LUT R5, R27, 0xffff0000, RZ, 0xc0, !PT ;  /* 0xffff00001b057812 */ /* 0x000fe200078ec0ff */
[----:B------:R-:W-:-:S02]  /*242f0*/  FMUL.FTZ R6, R4, R13 ;  /* 0x0000000d04067220 */ /* 0x000fc40000410000 */
[----:B------:R-:W-:Y:S02]  /*24300*/  FMUL.FTZ R3, R4, R9 ;  /* 0x0000000904037220 */ /* 0x000fe40000410000 */
[C---:B------:R-:W-:Y:S02]  /*24310*/  FMUL.FTZ R7, R2.reuse, R12 ;  /* 0x0000000c02077220 */ /* 0x040fe40000410000 */
[----:B------:R-:W-:Y:S02]  /*24320*/  FMUL.FTZ R4, R2, R5 ;  /* 0x0000000502047220 */ /* 0x000fe40000410000 */
[C---:B------:R-:W-:Y:S02]  /*24330*/  FFMA.FTZ R6, R17.reuse, R9, -R6 ;  /* 0x0000000911067223 */ /* 0x040fe40000010806 */
[----:B------:R-:W-:Y:S01]  /*24340*/  FFMA.FTZ R2, R17, R13, R3 ;  /* 0x0000000d11027223 */ /* 0x000fe20000010003 */
[----:B------:R-:W-:Y:S01]  /*24350*/  F2FP.BF16.PACK_AB R13, R23, R26 ;  /* 0x0000001a170d723e */ /* 0x000fe200000010ff */
[----:B------:R-:W-:Y:S01]  /*24360*/  FFMA.FTZ R7, R14, R5, -R7 ;  /* 0x000000050e077223 */ /* 0x000fe20000010807 */
[----:B------:R-:W-:Y:S01]  /*24370*/  F2FP.BF16.PACK_AB R5, R22, R24 ;  /* 0x000000181605723e */ /* 0x000fe200000010ff */
[----:B------:R-:W-:Y:S01]  /*24380*/  FFMA.FTZ R3, R14, R12, R4 ;  /* 0x0000000c0e037223 */ /* 0x000fe20000010004 */
[----:B------:R-:W-:-:S02]  /*24390*/  F2FP.BF16.PACK_AB R12, R36, R39 ;  /* 0x00000027240c723e */ /* 0x000fc400000010ff */
[----:B------:R-:W-:Y:S02]  /*243a0*/  F2FP.BF16.PACK_AB R14, R6, R19 ;  /* 0x00000013060e723e */ /* 0x000fe400000010ff */
[----:B------:R-:W-:Y:S02]  /*243b0*/  F2FP.BF16.PACK_AB R15, R7, R15 ;  /* 0x0000000f070f723e */ /* 0x000fe400000010ff */
[----:B------:R-:W-:Y:S02]  /*243c0*/  F2FP.BF16.PACK_AB R4, R30, R38 ;  /* 0x000000261e04723e */ /* 0x000fe400000010ff */
[----:B------:R-:W-:Y:S01]  /*243d0*/  F2FP.BF16.PACK_AB R6, R2, R18 ;  /* 0x000000120206723e */ /* 0x000fe200000010ff */
[----:B------:R1:W-:Y:S01]  /*243e0*/  ST.E.128 [R34.64], R12 ;  /* 0x0000000c22007985 */ /* 0x0003e2000c101d12 */
[----:B------:R-:W-:-:S05]  /*243f0*/  F2FP.BF16.PACK_AB R7, R3, R8 ;  /* 0x000000080307723e */ /* 0x000fca00000010ff */
[----:B------:R1:W-:Y:S02]  /*24400*/  ST.E.128 [R32.64], R4 ;  /* 0x0000000420007985 */ /* 0x0003e4000c101d12 */
.L_x_2067:
[----:B------:R-:W-:Y:S05]  /*24410*/  BSYNC B0 ;  /* 0x0000000000007941 */ /* 0x000fea0003800000 */
.L_x_2066:
[----:B------:R-:W-:Y:S01]  /*24420*/  IADD3 R2, R59, 0x20, RZ ;  /* 0x000000203b027810 */ /* 0x000fe20007ffe0ff */
[----:B------:R-:W-:Y:S03]  /*24430*/  BSSY B0, `(.L_x_2068) ;  /* 0x000007a000007945 */ /* 0x000fe60003800000 */
[----:B------:R-:W-:-:S13]  /*24440*/  ISETP.GE.AND P0, PT, R2, R31, PT ;  /* 0x0000001f0200720c */ /* 0x000fda0003f06270 */
[----:B------:R-:W-:Y:S05]  /*24450*/  @P0 BRA `(.L_x_2069) ;  /* 0x0000077000000947 */ /* 0x000fea0003800000 */
[----:B-1----:R-:W-:Y:S01]  /*24460*/  SHF.R.S32.HI R4, RZ, 0x1f, R2 ;  /* 0x0000001fff047819 */ /* 0x002fe20000011402 */
[----:B------:R-:W-:Y:S01]  /*24470*/  IMAD.SHL.U32 R5, R0, 0x40, RZ ;  /* 0x0000004000057824 */ /* 0x000fe200078e00ff */
        /* <DEDUP_REMOVED lines=8> */
[----:B------:R-:W-:Y:S02]  /*24500*/  LOP3.LUT R9, R6, 0xffffe000, RZ, 0xc0, !PT ;  /* 0xffffe00006097812 */ /* 0x000fe400078ec0ff */
[----:B------:R-:W-:Y:S01]  /*24510*/  SHF.R.S32.HI R5, RZ, 0x1f, R3 ;  /* 0x0000001fff057819 */ /* 0x000fe20000011403 */
[----:B------:R-:W-:Y:S01]  /*24520*/  IMAD.SHL.U32 R6, R3, 0x8, RZ ;  /* 0x0000000803067824 */ /* 0x000fe200078e00ff */
[----:B------:R-:W-:Y:S02]  /*24530*/  LEA.HI R7, R7, R0, RZ, 0x3 ;  /* 0x0000000007077211 */ /* 0x000fe400078f18ff */
[----:B------:R-:W-:Y:S02]  /*24540*/  LEA.HI R3, R5, R3, RZ, 0x3 ;  /* 0x0000000305037211 */ /* 0x000fe400078f18ff */
[----:B------:R-:W-:Y:S01]  /*24550*/  SHF.R.U32.HI R12, RZ, 0x3, R2 ;  /* 0x00000003ff0c7819 */ /* 0x000fe20000011602 */
[----:B------:R-:W-:Y:S01]  /*24560*/  IMAD.SHL.U32 R4, R7, 0x40, RZ ;  /* 0x0000004007047824 */ /* 0x000fe200078e00ff */
[----:B------:R-:W-:Y:S01]  /*24570*/  LOP3.LUT R5, R2, 0x38, R6, 0xf8, !PT ;  /* 0x0000003802057812 */ /* 0x000fe200078ef806 */
[----:B------:R-:W-:Y:S01]  /*24580*/  IMAD.SHL.U32 R2, R3, 0x400, RZ ;  /* 0x0000040003027824 */ /* 0x000fe200078e00ff */
[----:B------:R-:W-:-:S02]  /*24590*/  LOP3.LUT R7, R8, R12, RZ, 0x3c, !PT ;  /* 0x0000000c08077212 */ /* 0x000fc400078e3cff */
[----:B------:R-:W-:Y:S02]  /*245a0*/  LOP3.LUT R4, R4, 0xfffffe00, RZ, 0xc0, !PT ;  /* 0xfffffe0004047812 */ /* 0x000fe400078ec0ff */
[----:B------:R-:W-:Y:S02]  /*245b0*/  LOP3.LUT R3, R5, R12, RZ, 0x3c, !PT ;  /* 0x0000000c05037212 */ /* 0x000fe400078e3cff */
[----:B------:R-:W-:Y:S02]  /*245c0*/  LOP3.LUT R2, R2, 0xffffe000, RZ, 0xc0, !PT ;  /* 0xffffe00002027812 */ /* 0x000fe400078ec0ff */
[--C-:B------:R-:W-:Y:S02]  /*245d0*/  IADD3 R7, R7, R9, R4.reuse ;  /* 0x0000000907077210 */ /* 0x100fe40007ffe004 */
[----:B------:R-:W-:-:S03]  /*245e0*/  IADD3 R2, R3, R2, R4 ;  /* 0x0000000203027210 */ /* 0x000fc60007ffe004 */
[----:B-----5:R-:W-:-:S04]  /*245f0*/  IMAD.WIDE.U32 R34, R7, 0x2, R46 ;  /* 0x0000000207227825 */ /* 0x020fc800078e002e */
[----:B------:R-:W-:Y:S01]  /*24600*/  IMAD.WIDE.U32 R32, R2, 0x2, R46 ;  /* 0x0000000202207825 */ /* 0x000fe200078e002e */
[----:B------:R-:W2:Y:S04]  /*24610*/  LD.E.128 R12, [R34.64] ;  /* 0x00000012220c7980 */ /* 0x000ea8000c101d00 */
[----:B------:R-:W3:Y:S01]  /*24620*/  LD.E.128 R4, [R32.64] ;  /* 0x0000001220047980 */ /* 0x000ee2000c101d00 */
[----:B------:R-:W-:Y:S02]  /*24630*/  SHF.R.U64 R16, R72, 0x10, R73 ;  /* 0x0000001048107819 */ /* 0x000fe40000001249 */
[----:B------:R-:W-:Y:S02]  /*24640*/  SHF.R.U32.HI R19, RZ, 0x10, R75 ;  /* 0x00000010ff137819 */ /* 0x000fe4000001164b */
[----:B------:R-:W-:-:S02]  /*24650*/  SHF.R.U64 R2, R68, 0x10, R69 ;  /* 0x0000001044027819 */ /* 0x000fc40000001245 */
[----:B------:R-:W-:Y:S02]  /*24660*/  PRMT R23, R99, 0x5410, R16 ;  /* 0x0000541063177816 */ /* 0x000fe40000000010 */
[--C-:B------:R-:W-:Y:S02]  /*24670*/  SHF.R.U64 R8, R70, 0x10, R71.reuse ;  /* 0x0000001046087819 */ /* 0x100fe40000001247 */
[----:B------:R-:W-:Y:S01]  /*24680*/  SHF.R.U32.HI R9, RZ, 0x10, R71 ;  /* 0x00000010ff097819 */ /* 0x000fe20000011647 */
[----:B------:R-:W-:Y:S01]  /*24690*/  IMAD.U32 R36, R23, 0x10000, RZ ;  /* 0x0001000017247824 */ /* 0x000fe200078e00ff */
[----:B------:R-:W-:Y:S02]  /*246a0*/  SHF.R.U32.HI R17, RZ, 0x10, R73 ;  /* 0x00000010ff117819 */ /* 0x000fe40000011649 */
[----:B------:R-:W-:Y:S02]  /*246b0*/  SHF.R.U64 R18, R74, 0x10, R75 ;  /* 0x000000104a127819 */ /* 0x000fe4000000124b */
[----:B------:R-:W-:-:S02]  /*246c0*/  PRMT R20, R99, 0x5432, R19 ;  /* 0x0000543263147816 */ /* 0x000fc40000000013 */
[C---:B------:R-:W-:Y:S02]  /*246d0*/  PRMT R30, R101.reuse, 0x5410, R2 ;  /* 0x00005410651e7816 */ /* 0x040fe40000000002 */
[----:B------:R-:W-:Y:S02]  /*246e0*/  PRMT R28, R102, 0x5410, R8 ;  /* 0x00005410661c7816 */ /* 0x000fe40000000008 */
[----:B------:R-:W-:Y:S02]  /*246f0*/  PRMT R27, R101, 0x5432, R9 ;  /* 0x00005432651b7816 */ /* 0x000fe40000000009 */
[----:B------:R-:W-:Y:S02]  /*24700*/  PRMT R22, R98, 0x5432, R17 ;  /* 0x0000543262167816 */ /* 0x000fe40000000011 */
[----:B------:R-:W-:Y:S02]  /*24710*/  PRMT R21, R100, 0x5410, R18 ;  /* 0x0000541064157816 */ /* 0x000fe40000000012 */
[----:B------:R-:W-:-:S02]  /*24720*/  SHF.R.U32.HI R3, RZ, 0x10, R69 ;  /* 0x00000010ff037819 */ /* 0x000fc40000011645 */
[----:B------:R-:W-:Y:S01]  /*24730*/  LOP3.LUT R37, R23, 0xffff0000, RZ, 0xc0, !PT ;  /* 0xffff000017257812 */ /* 0x000fe200078ec0ff */
[----:B------:R-:W-:Y:S01]  /*24740*/  IMAD.U32 R23, R22, 0x10000, RZ ;  /* 0x0001000016177824 */ /* 0x000fe200078e00ff */
        /* <DEDUP_REMOVED lines=72> */
.L_x_2069:
[----:B------:R-:W-:Y:S05]  /*24bd0*/  BSYNC B0 ;  /* 0x0000000000007941 */ /* 0x000fea0003800000 */
.L_x_2068:
[----:B------:R-:W-:Y:S01]  /*24be0*/  IADD3 R2, R59, 0x40, RZ ;  /* 0x000000403b027810 */ /* 0x000fe20007ffe0ff */
[----:B-1----:R-:W-:Y:S02]  /*24bf0*/  IMAD.MOV.U32 R4, RZ, RZ, R111 ;  /* 0x000000ffff047224 */ /* 0x002fe400078e006f */
[----:B------:R-:W-:Y:S01]  /*24c00*/  IMAD.MOV.U32 R5, RZ, RZ, 0x0 ;  /* 0x00000000ff057424 */ /* 0x000fe200078e00ff */
[----:B------:R-:W-:-:S13]  /*24c10*/  ISETP.GE.AND P0, PT, R2, R31, PT ;  /* 0x0000001f0200720c */ /* 0x000fda0003f06270 */
[----:B------:R-:W-:Y:S05]  /*24c20*/  @P0 RET.REL.NODEC R4 `(_ZN7cutlass13device_kernelIN5flash19enable_sm80_to_sm89INS1_16FlashAttnFwdSm80INS1_25CollectiveMainloopFwdSm80ILi8ELi2ELb0EN4cute5tupleIJNS5_1CILi128EEENS7_ILi64EEENS7_ILi192EEEEEELi192ENS_10bfloat16_tEfNS_4arch4Sm80ELb0ELb1ELb1ELb1ELb0ELb1ELb1ELb1EEENS1_21CollectiveEpilogueFwdINS6_IJS8_SA_S9_EEENS6_IJNS7_ILi1EEESI_SI_EEESC_SE_Li256ELb1ELb1ELb1ELb0EEENS1_36VarlenDynamicPersistentTileSchedulerILi128ELi64ELi256ELi256ELb1ELb1ELb0ELb1ELb0ELb1EEEEEEEEEvNT_6ParamsE) ;  /* 0xfffdb3d004000950 */ /* 0x000fea0003c3ffff */
[----:B------:R-:W-:Y:S01]  /*24c30*/  SHF.R.S32.HI R4, RZ, 0x1f, R2 ;  /* 0x0000001fff047819 */ /* 0x000fe20000011402 */
[----:B------:R-:W-:Y:S01]  /*24c40*/  IMAD.SHL.U32 R5, R0, 0x40, RZ ;  /* 0x0000004000057824 */ /* 0x000fe200078e00ff */
[----:B------:R-:W-:Y:S02]  /*24c50*/  SHF.R.S32.HI R7, RZ, 0x1f, R0 ;  /* 0x0000001fff077819 */ /* 0x000fe40000011400 */
[CC--:B------:R-:W-:Y:S02]  /*24c60*/  LEA.HI R3, R4.reuse, R2.reuse, RZ, 0x3 ;  /* 0x0000000204037211 */ /* 0x0c0fe400078f18ff */
[----:B------:R-:W-:Y:S02]  /*24c70*/  LEA.HI R4, R4, R2, RZ, 0x6 ;  /* 0x0000000204047211 */ /* 0x000fe400078f30ff */
[----:B------:R-:W-:Y:S02]  /*24c80*/  SHF.R.S32.HI R6, RZ, 0x3, R3 ;  /* 0x00000003ff067819 */ /* 0x000fe40000011403 */
[----:B------:R-:W-:Y:S01]  /*24c90*/  LOP3.LUT R2, R5, 0x1c0, RZ, 0xc0, !PT ;  /* 0x000001c005027812 */ /* 0x000fe200078ec0ff */
[----:B------:R-:W-:Y:S01]  /*24ca0*/  IMAD.SHL.U32 R4, R4, 0x80, RZ ;  /* 0x0000008004047824 */ /* 0x000fe200078e00ff */
[----:B------:R-:W-:-:S02]  /*24cb0*/  LEA.HI R5, R7, R0, RZ, 0x3 ;  /* 0x0000000007057211 */ /* 0x000fc400078f18ff */
[----:B------:R-:W-:Y:S02]  /*24cc0*/  LEA.HI R0, R31, R6, RZ, 0x1d ;  /* 0x000000061f007211 */ /* 0x000fe400078fe8ff */
[----:B------:R-:W-:Y:S02]  /*24cd0*/  LOP3.LUT R7, R4, 0xffffe000, RZ, 0xc0, !PT ;  /* 0xffffe00004077812 */ /* 0x000fe400078ec0ff */
[----:B------:R-:W-:Y:S02]  /*24ce0*/  SHF.R.S32.HI R4, RZ, 0x1f, R0 ;  /* 0x0000001fff047819 */ /* 0x000fe40000011400 */
[----:B------:R-:W-:Y:S01]  /*24cf0*/  LOP3.LUT R6, R2, 0x38, R3, 0xf8, !PT ;  /* 0x0000003802067812 */ /* 0x000fe200078ef803 */
[----:B------:R-:W-:Y:S01]  /*24d00*/  IMAD.SHL.U32 R3, R5, 0x40, RZ ;  /* 0x0000004005037824 */ /* 0x000fe200078e00ff */
[----:B------:R-:W-:Y:S01]  /*24d10*/  SHF.R.U32.HI R8, RZ, 0x3, R2 ;  /* 0x00000003ff087819 */ /* 0x000fe20000011602 */
[----:B------:R-:W-:Y:S01]  /*24d20*/  IMAD.SHL.U32 R5, R0, 0x8, RZ ;  /* 0x0000000800057824 */ /* 0x000fe200078e00ff */
[----:B------:R-:W-:-:S02]  /*24d30*/  LEA.HI R0, R4, R0, RZ, 0x3 ;  /* 0x0000000004007211 */ /* 0x000fc400078f18ff */
[----:B------:R-:W-:Y:S02]  /*24d40*/  LOP3.LUT R3, R3, 0xfffffe00, RZ, 0xc0, !PT ;  /* 0xfffffe0003037812 */ /* 0x000fe400078ec0ff */
[----:B------:R-:W-:Y:S01]  /*24d50*/  LOP3.LUT R2, R2, 0x38, R5, 0xf8, !PT ;  /* 0x0000003802027812 */ /* 0x000fe200078ef805 */
[----:B------:R-:W-:Y:S01]  /*24d60*/  IMAD.SHL.U32 R0, R0, 0x400, RZ ;  /* 0x0000040000007824 */ /* 0x000fe200078e00ff */
[-C--:B------:R-:W-:Y:S02]  /*24d70*/  LOP3.LUT R6, R6, R8.reuse, RZ, 0x3c, !PT ;  /* 0x0000000806067212 */ /* 0x080fe400078e3cff */
        /* <DEDUP_REMOVED lines=12> */
[C---:B------:R-:W-:Y:S01]  /*24e40*/  PRMT R29, R109.reuse, 0x5410, R0 ;  /* 0x000054106d1d7816 */ /* 0x040fe20000000000 */
[C---:B------:R-:W-:Y:S01]  /*24e50*/  IMAD.U32 R34, R22.reuse, 0x10000, RZ ;  /* 0x0001000016227824 */ /* 0x040fe200078e00ff */
[----:B------:R-:W-:Y:S02]  /*24e60*/  SHF.R.U32.HI R21, RZ, 0x10, R81 ;  /* 0x00000010ff157819 */ /* 0x000fe40000011651 */
[----:B------:R-:W-:Y:S02]  /*24e70*/  PRMT R26, R109, 0x5432, R8 ;  /* 0x000054326d1a7816 */ /* 0x000fe40000000008 */
[----:B------:R-:W-:Y:S02]  /*24e80*/  SHF.R.U32.HI R2, RZ, 0x10, R85 ;  /* 0x00000010ff027819 */ /* 0x000fe40000011655 */
[----:B------:R-:W-:-:S02]  /*24e90*/  LOP3.LUT R22, R22, 0xffff0000, RZ, 0xc0, !PT ;  /* 0xffff000016167812 */ /* 0x000fc400078ec0ff */
[----:B------:R-:W-:Y:S02]  /*24ea0*/  SHF.R.U64 R3, R86, 0x10, R87 ;  /* 0x0000001056037819 */ /* 0x000fe40000001257 */
[----:B------:R-:W-:Y:S02]  /*24eb0*/  PRMT R21, R102, 0x5432, R21 ;  /* 0x0000543266157816 */ /* 0x000fe40000000015 */
[----:B------:R-:W-:Y:S02]  /*24ec0*/  PRMT R28, R108, 0x5432, R2 ;  /* 0x000054326c1c7816 */ /* 0x000fe40000000002 */
[----:B------:R-:W-:Y:S02]  /*24ed0*/  PRMT R27, R110, 0x5410, R3 ;  /* 0x000054106e1b7816 */ /* 0x000fe40000000003 */
[--C-:B------:R-:W-:Y:S02]  /*24ee0*/  SHF.R.U64 R20, R82, 0x10, R83.reuse ;  /* 0x0000001052147819 */ /* 0x100fe40000001253 */
[----:B------:R-:W-:-:S02]  /*24ef0*/  SHF.R.U32.HI R19, RZ, 0x10, R83 ;  /* 0x00000010ff137819 */ /* 0x000fc40000011653 */
[----:B------:R-:W-:Y:S02]  /*24f00*/  PRMT R20, R108, 0x5410, R20 ;  /* 0x000054106c147816 */ /* 0x000fe40000000014 */
        /* <DEDUP_REMOVED lines=15> */
[----:B------:R-:W-:Y:S01]  /*25000*/  FMUL.FTZ R5, R12, R34 ;  /* 0x000000220c057220 */ /* 0x000fe20000410000 */
[----:B------:R-:W-:Y:S01]  /*25010*/  LOP3.LUT R2, R6, 0xffff0000, RZ, 0xc0, !PT ;  /* 0xffff000006027812 */ /* 0x000fe200078ec0ff */
[----:B------:R-:W-:-:S02]  /*25020*/  FMUL.FTZ R12, R12, R15 ;  /* 0x0000000f0c0c7220 */ /* 0x000fc40000410000 */
[----:B------:R-:W-:Y:S02]  /*25030*/  FFMA.FTZ R35, R25, R15, -R5 ;  /* 0x0000000f19237223 */ /* 0x000fe40000010805 */
[----:B------:R-:W-:Y:S02]  /*25040*/  FMUL.FTZ R5, R9, R22 ;  /* 0x0000001609057220 */ /* 0x000fe40000410000 */
[----:B------:R-:W-:Y:S01]  /*25050*/  IMAD.U32 R3, R6, 0x10000, RZ ;  /* 0x0001000006037824 */ /* 0x000fe200078e00ff */
[----:B------:R-:W-:Y:S01]  /*25060*/  LOP3.LUT R6, R7, 0xffff0000, RZ, 0xc0, !PT ;  /* 0xffff000007067812 */ /* 0x000fe200078ec0ff */
[----:B------:R-:W-:Y:S02]  /*25070*/  IMAD.U32 R15, R21, 0x10000, RZ ;  /* 0x00010000150f7824 */ /* 0x000fe400078e00ff */
[----:B------:R-:W-:Y:S02]  /*25080*/  IMAD.U32 R0, R7, 0x10000, RZ ;  /* 0x0001000007007824 */ /* 0x000fe400078e00ff */
[C---:B------:R-:W-:Y:S01]  /*25090*/  IMAD.U32 R7, R28.reuse, 0x10000, RZ ;  /* 0x000100001c077824 */ /* 0x040fe200078e00ff */
[----:B------:R-:W-:Y:S01]  /*250a0*/  LOP3.LUT R28, R28, 0xffff0000, RZ, 0xc0, !PT ;  /* 0xffff00001c1c7812 */ /* 0x000fe200078ec0ff */
[----:B------:R-:W-:-:S02]  /*250b0*/  FMUL.FTZ R9, R9, R29 ;  /* 0x0000001d09097220 */ /* 0x000fc40000410000 */
[----:B------:R-:W-:Y:S01]  /*250c0*/  FFMA.FTZ R34, R25, R34, R12 ;  /* 0x0000002219227223 */ /* 0x000fe2000001000c */
[----:B------:R-:W-:Y:S01]  /*250d0*/  LOP3.LUT R25, R21, 0xffff0000, RZ, 0xc0, !PT ;  /* 0xffff000015197812 */ /* 0x000fe200078ec0ff */
[----:B------:R-:W-:Y:S02]  /*250e0*/  FFMA.FTZ R29, R24, R29, -R5 ;  /* 0x0000001d181d7223 */ /* 0x000fe40000010805 */
[C---:B------:R-:W-:Y:S02]  /*250f0*/  FMUL.FTZ R5, R8.reuse, R15 ;  /* 0x0000000f08057220 */ /* 0x040fe40000410000 */
[-C--:B------:R-:W-:Y:S02]  /*25100*/  FMUL.FTZ R8, R8, R7.reuse ;  /* 0x0000000708087220 */ /* 0x080fe40000410000 */
[----:B------:R-:W-:Y:S02]  /*25110*/  FFMA.FTZ R21, R23, R7, -R5 ;  /* 0x0000000717157223 */ /* 0x000fe40000010805 */
[----:B------:R-:W-:-:S02]  /*25120*/  FFMA.FTZ R22, R24, R22, R9 ;  /* 0x0000001618167223 */ /* 0x000fc40000010009 */
[----:B------:R-:W-:Y:S02]  /*25130*/  FMUL.FTZ R5, R4, R25 ;  /* 0x0000001904057220 */ /* 0x000fe40000410000 */
[----:B------:R-:W-:Y:S02]  /*25140*/  FFMA.FTZ R23, R23, R15, R8 ;  /* 0x0000000f17177223 */ /* 0x000fe40000010008 */
[C---:B------:R-:W-:Y:S01]  /*25150*/  IMAD.U32 R9, R27.reuse, 0x10000, RZ ;  /* 0x000100001b097824 */ /* 0x040fe200078e00ff */
[----:B------:R-:W-:Y:S01]  /*25160*/  LOP3.LUT R27, R27, 0xffff0000, RZ, 0xc0, !PT ;  /* 0xffff00001b1b7812 */ /* 0x000fe200078ec0ff */
[C---:B------:R-:W-:Y:S01]  /*25170*/  IMAD.U32 R12, R20.reuse, 0x10000, RZ ;  /* 0x00010000140c7824 */ /* 0x040fe200078e00ff */
[----:B------:R-:W-:Y:S01]  /*25180*/  LOP3.LUT R20, R20, 0xffff0000, RZ, 0xc0, !PT ;  /* 0xffff000014147812 */ /* 0x000fe200078ec0ff */
[C---:B------:R-:W-:Y:S01]  /*25190*/  IMAD.U32 R15, R19.reuse, 0x10000, RZ ;  /* 0x00010000130f7824 */ /* 0x040fe200078e00ff */
[----:B------:R-:W-:Y:S01]  /*251a0*/  LOP3.LUT R19, R19, 0xffff0000, RZ, 0xc0, !PT ;  /* 0xffff000013137812 */ /* 0x000fe200078ec0ff */
[----:B------:R-:W-:-:S02]  /*251b0*/  FMUL.FTZ R7, R4, R28 ;  /* 0x0000001c04077220 */ /* 0x000fc40000410000 */
[C---:B------:R-:W-:Y:S01]  /*251c0*/  IMAD.U32 R8, R26.reuse, 0x10000, RZ ;  /* 0x000100001a087824 */ /* 0x040fe200078e00ff */
[----:B------:R-:W-:Y:S01]  /*251d0*/  LOP3.LUT R26, R26, 0xffff0000, RZ, 0xc0, !PT ;  /* 0xffff00001a1a7812 */ /* 0x000fe200078ec0ff */
[----:B------:R-:W-:Y:S02]  /*251e0*/  FFMA.FTZ R28, R18, R28, -R5 ;  /* 0x0000001c121c7223 */ /* 0x000fe40000010805 */
[C---:B------:R-:W-:Y:S02]  /*251f0*/  FMUL.FTZ R5, R3.reuse, R12 ;  /* 0x0000000c03057220 */ /* 0x040fe40000410000 */
[----:B------:R-:W-:Y:S02]  /*25200*/  FMUL.FTZ R4, R3, R9 ;  /* 0x0000000903047220 */ /* 0x000fe40000410000 */
[C---:B------:R-:W-:Y:S02]  /*25210*/  FMUL.FTZ R3, R0.reuse, R15 ;  /* 0x0000000f00037220 */ /* 0x040fe40000410000 */
[----:B------:R-:W-:-:S02]  /*25220*/  FMUL.FTZ R0, R0, R8 ;  /* 0x0000000800007220 */ /* 0x000fc40000410000 */
[C---:B------:R-:W-:Y:S02]  /*25230*/  FFMA.FTZ R8, R13.reuse, R8, -R3 ;  /* 0x000000080d087223 */ /* 0x040fe40000010803 */
[----:B------:R-:W-:Y:S01]  /*25240*/  FFMA.FTZ R3, R13, R15, R0 ;  /* 0x0000000f0d037223 */ /* 0x000fe20000010000 */
[----:B------:R-:W-:Y:S01]  /*25250*/  F2FP.BF16.PACK_AB R13, R28, R21 ;  /* 0x000000151c0d723e */ /* 0x000fe200000010ff */
[----:B------:R-:W-:Y:S02]  /*25260*/  FFMA.FTZ R18, R18, R25, R7 ;  /* 0x0000001912127223 */ /* 0x000fe40000010007 */
[----:B------:R-:W-:Y:S02]  /*25270*/  FMUL.FTZ R0, R2, R20 ;  /* 0x0000001402007220 */ /* 0x000fe40000410000 */
[----:B------:R-:W-:Y:S02]  /*25280*/  FMUL.FTZ R15, R6, R19 ;  /* 0x00000013060f7220 */ /* 0x000fe40000410000 */
[----:B------:R-:W-:-:S02]  /*25290*/  FMUL.FTZ R2, R2, R27 ;  /* 0x0000001b02027220 */ /* 0x000fc40000410000 */
[-C--:B------:R-:W-:Y:S02]  /*252a0*/  FMUL.FTZ R7, R6, R26.reuse ;  /* 0x0000001a06077220 */ /* 0x080fe40000410000 */
[C---:B------:R-:W-:Y:S01]  /*252b0*/  FFMA.FTZ R9, R17.reuse, R9, -R5 ;  /* 0x0000000911097223 */ /* 0x040fe20000010805 */
[----:B------:R-:W-:Y:S01]  /*252c0*/  F2FP.BF16.PACK_AB R5, R18, R23 ;  /* 0x000000171205723e */ /* 0x000fe200000010ff */
[----:B------:R-:W-:Y:S02]  /*252d0*/  FFMA.FTZ R0, R16, R27, -R0 ;  /* 0x0000001b10007223 */ /* 0x000fe40000010800 */
[----:B------:R-:W-:Y:S02]  /*252e0*/  FFMA.FTZ R15, R14, R26, -R15 ;  /* 0x0000001a0e0f7223 */ /* 0x000fe4000001080f */
[----:B------:R-:W-:Y:S01]  /*252f0*/  FFMA.FTZ R17, R17, R12, R4 ;  /* 0x0000000c11117223 */ /* 0x000fe20000010004 */
[----:B------:R-:W-:Y:S01]  /*25300*/  F2FP.BF16.PACK_AB R12, R29, R35 ;  /* 0x000000231d0c723e */ /* 0x000fe200000010ff */
[----:B------:R-:W-:Y:S01]  /*25310*/  FFMA.FTZ R6, R16, R20, R2 ;  /* 0x0000001410067223 */ /* 0x000fe20000010002 */
[----:B------:R-:W-:Y:S01]  /*25320*/  F2FP.BF16.PACK_AB R15, R15, R8 ;  /* 0x000000080f0f723e */ /* 0x000fe200000010ff */
[----:B------:R-:W-:Y:S01]  /*25330*/  FFMA.FTZ R7, R14, R19, R7 ;  /* 0x000000130e077223 */ /* 0x000fe20000010007 */
[----:B------:R-:W-:Y:S01]  /*25340*/  F2FP.BF16.PACK_AB R14, R0, R9 ;  /* 0x00000009000e723e */ /* 0x000fe200000010ff */
[----:B------:R-:W-:Y:S01]  /*25350*/  IMAD.MOV.U32 R2, RZ, RZ, R111 ;  /* 0x000000ffff027224 */ /* 0x000fe200078e006f */
[----:B------:R-:W-:-:S02]  /*25360*/  F2FP.BF16.PACK_AB R4, R22, R34 ;  /* 0x000000221604723e */ /* 0x000fc400000010ff */
[----:B------:R-:W-:Y:S01]  /*25370*/  F2FP.BF16.PACK_AB R6, R6, R17 ;  /* 0x000000110606723e */ /* 0x000fe200000010ff */
[----:B------:R1:W-:Y:S01]  /*25380*/  ST.E.128 [R32.64], R12 ;  /* 0x0000000c20007985 */ /* 0x0003e2000c101d12 */
[----:B------:R-:W-:Y:S01]  /*25390*/  F2FP.BF16.PACK_AB R7, R7, R3 ;  /* 0x000000030707723e */ /* 0x000fe200000010ff */
[----:B------:R-:W-:-:S04]  /*253a0*/  IMAD.MOV.U32 R3, RZ, RZ, 0x0 ;  /* 0x00000000ff037424 */ /* 0x000fc800078e00ff */
[----:B------:R1:W-:Y:S01]  /*253b0*/  ST.E.128 [R30.64], R4 ;  /* 0x000000041e007985 */ /* 0x0003e2000c101d12 */
[----:B------:R-:W-:Y:S05]  /*253c0*/  RET.REL.NODEC R2 `(_ZN7cutlass13device_kernelIN5flash19enable_sm80_to_sm89INS1_16FlashAttnFwdSm80INS1_25CollectiveMainloopFwdSm80ILi8ELi2ELb0EN4cute5tupleIJNS5_1CILi128EEENS7_ILi64EEENS7_ILi192EEEEEELi192ENS_10bfloat16_tEfNS_4arch4Sm80ELb0ELb1ELb1ELb1ELb0ELb1ELb1ELb1EEENS1_21CollectiveEpilogueFwdINS6_IJS8_SA_S9_EEENS6_IJNS7_ILi1EEESI_SI_EEESC_SE_Li256ELb1ELb1ELb1ELb0EEENS1_36VarlenDynamicPersistentTileSchedulerILi128ELi64ELi256ELi256ELb1ELb1ELb0ELb1ELb0ELb1EEEEEEEEEvNT_6ParamsE) ;  /* 0xfffdac3002007950 */ /* 0x000fea0003c3ffff */
.L_x_2022:
[----:B------:R-:W-:Y:S01]  /*253d0*/  IMAD.MOV.U32 R9, RZ, RZ, R46 ;  /* 0x000000ffff097224 */ /* 0x000fe200078e002e */
[----:B------:R-:W-:Y:S01]  /*253e0*/  MOV R3, 0x1c1f ;  /* 0x00001c1f00037802 */ /* 0x000fe20000000f00 */
[----:B------:R-:W-:Y:S01]  /*253f0*/  IMAD.MOV.U32 R5, RZ, RZ, RZ ;  /* 0x000000ffff057224 */ /* 0x000fe200078e00ff */
[----:B------:R-:W-:Y:S02]  /*25400*/  MOV R104, 0xffffffff ;  /* 0xffffffff00687802 */ /* 0x000fe40000000f00 */
[----:B------:R-:W-:Y:S02]  /*25410*/  MOV R2, 0x25430 ;  /* 0x0002543000027802 */ /* 0x000fe40000000f00 */
[----:B------:R-:W-:Y:S05]  /*25420*/  CALL.REL.NOINC `($__internal_39_$__cuda_sm70_shflsync_idx_p) ;  /* 0x0000078000007944 */ /* 0x000fea0003c00000 */
[----:B------:R-:W-:Y:S01]  /*25430*/  MOV R4, R12 ;  /* 0x0000000c00047202 */ /* 0x000fe20000000f00 */
[----:B------:R-:W-:Y:S05]  /*25440*/  BRA `(.L_x_2070) ;  /* 0xffff894000007947 */ /* 0x000fea000383ffff */
.L_x_2023:
[----:B------:R-:W-:Y:S01]  /*25450*/  IMAD.MOV.U32 R9, RZ, RZ, R47 ;  /* 0x000000ffff097224 */ /* 0x000fe200078e002f */
[----:B------:R-:W-:Y:S01]  /*25460*/  MOV R3, 0x1c1f ;  /* 0x00001c1f00037802 */ /* 0x000fe20000000f00 */
[----:B------:R-:W-:Y:S01]  /*25470*/  IMAD.MOV.U32 R5, RZ, RZ, RZ ;  /* 0x000000ffff057224 */ /* 0x000fe200078e00ff */
[----:B------:R-:W-:-:S02]  /*25480*/  MOV R104, 0xffffffff ;  /* 0xffffffff00687802 */ /* 0x000fc40000000f00 */
[----:B------:R-:W-:Y:S02]  /*25490*/  MOV R2, 0x254b0 ;  /* 0x000254b000027802 */ /* 0x000fe40000000f00 */
[----:B-12---:R-:W-:Y:S05]  /*254a0*/  CALL.REL.NOINC `($__internal_39_$__cuda_sm70_shflsync_idx_p) ;  /* 0x0000070000007944 */ /* 0x006fea0003c00000 */
[----:B------:R-:W-:Y:S01]  /*254b0*/  IMAD.MOV.U32 R9, RZ, RZ, R45 ;  /* 0x000000ffff097224 */ /* 0x000fe200078e002d */
[----:B------:R-:W-:Y:S01]  /*254c0*/  MOV R3, 0x1c1f ;  /* 0x00001c1f00037802 */ /* 0x000fe20000000f00 */
[----:B------:R-:W-:Y:S01]  /*254d0*/  IMAD.MOV.U32 R5, RZ, RZ, RZ ;  /* 0x000000ffff057224 */ /* 0x000fe200078e00ff */
[----:B------:R-:W-:Y:S01]  /*254e0*/  MOV R6, R12 ;  /* 0x0000000c00067202 */ /* 0x000fe20000000f00 */
[----:B------:R-:W-:Y:S01]  /*254f0*/  IMAD.MOV.U32 R104, RZ, RZ, -0x1 ;  /* 0xffffffffff687424 */ /* 0x000fe200078e00ff */
[----:B------:R-:W-:Y:S02]  /*25500*/  MOV R7, R4 ;  /* 0x0000000400077202 */ /* 0x000fe40000000f00 */
        /* <DEDUP_REMOVED lines=11> */
.L_x_2026:
[----:B------:R-:W-:Y:S01]  /*255c0*/  IMAD.MOV.U32 R9, RZ, RZ, R46 ;  /* 0x000000ffff097224 */ /* 0x000fe200078e002e */
[----:B------:R-:W-:Y:S01]  /*255d0*/  MOV R3, 0x1c1f ;  /* 0x00001c1f00037802 */ /* 0x000fe20000000f00 */
[----:B------:R-:W-:Y:S01]  /*255e0*/  IMAD.MOV.U32 R5, RZ, RZ, 0x1 ;  /* 0x00000001ff057424 */ /* 0x000fe200078e00ff */
[----:B------:R-:W-:-:S02]  /*255f0*/  MOV R104, 0xffffffff ;  /* 0xffffffff00687802 */ /* 0x000fc40000000f00 */
[----:B------:R-:W-:Y:S02]  /*25600*/  MOV R2, 0x25620 ;  /* 0x0002562000027802 */ /* 0x000fe40000000f00 */
[----:B---34-:R-:W-:Y:S05]  /*25610*/  CALL.REL.NOINC `($__internal_39_$__cuda_sm70_shflsync_idx_p) ;  /* 0x0000059000007944 */ /* 0x018fea0003c00000 */
[----:B------:R-:W-:Y:S01]  /*25620*/  IMAD.MOV.U32 R7, RZ, RZ, R12 ;  /* 0x000000ffff077224 */ /* 0x000fe200078e000c */
[----:B------:R-:W-:Y:S01]  /*25630*/  MOV R9, R47 ;  /* 0x0000002f00097202 */ /* 0x000fe20000000f00 */
[----:B------:R-:W-:Y:S01]  /*25640*/  IMAD.MOV.U32 R5, RZ, RZ, 0x1 ;  /* 0x00000001ff057424 */ /* 0x000fe200078e00ff */
[----:B------:R-:W-:Y:S01]  /*25650*/  MOV R3, 0x1c1f ;  /* 0x00001c1f00037802 */ /* 0x000fe20000000f00 */
[----:B------:R-:W-:Y:S01]  /*25660*/  IMAD.MOV.U32 R104, RZ, RZ, -0x1 ;  /* 0xffffffffff687424 */ /* 0x000fe200078e00ff */
[----:B------:R-:W-:Y:S02]  /*25670*/  MOV R2, 0x25690 ;  /* 0x0002569000027802 */ /* 0x000fe40000000f00 */
[----:B------:R-:W-:Y:S05]  /*25680*/  CALL.REL.NOINC `($__internal_39_$__cuda_sm70_shflsync_idx_p) ;  /* 0x0000052000007944 */ /* 0x000fea0003c00000 */
[----:B------:R-:W-:Y:S01]  /*25690*/  IMAD.MOV.U32 R9, RZ, RZ, R45 ;  /* 0x000000ffff097224 */ /* 0x000fe200078e002d */
[----:B------:R-:W-:Y:S01]  /*256a0*/  MOV R5, 0x1 ;  /* 0x0000000100057802 */ /* 0x000fe20000000f00 */
[----:B------:R-:W-:Y:S01]  /*256b0*/  IMAD.MOV.U32 R3, RZ, RZ, 0x1c1f ;  /* 0x00001c1fff037424 */ /* 0x000fe200078e00ff */
[----:B------:R-:W-:Y:S01]  /*256c0*/  MOV R104, 0xffffffff ;  /* 0xffffffff00687802 */ /* 0x000fe20000000f00 */
[----:B------:R-:W-:Y:S01]  /*256d0*/  IMAD.MOV.U32 R6, RZ, RZ, R12 ;  /* 0x000000ffff067224 */ /* 0x000fe200078e000c */
[----:B------:R-:W-:-:S02]  /*256e0*/  MOV R2, 0x25700 ;  /* 0x0002570000027802 */ /* 0x000fc40000000f00 */
[----:B------:R-:W-:Y:S05]  /*256f0*/  CALL.REL.NOINC `($__internal_39_$__cuda_sm70_shflsync_idx_p) ;  /* 0x000004b000007944 */ /* 0x000fea0003c00000 */
        /* <DEDUP_REMOVED lines=9> */
.L_x_2053:
        /* <DEDUP_REMOVED lines=8> */
.L_x_2054:
[----:B------:R-:W-:Y:S01]  /*25810*/  IMAD.MOV.U32 R9, RZ, RZ, R25 ;  /* 0x000000ffff097224 */ /* 0x000fe200078e0019 */
[----:B------:R-:W-:Y:S01]  /*25820*/  MOV R3, 0x1c1f ;  /* 0x00001c1f00037802 */ /* 0x000fe20000000f00 */
[----:B------:R-:W-:Y:S01]  /*25830*/  IMAD.MOV.U32 R5, RZ, RZ, RZ ;  /* 0x000000ffff057224 */ /* 0x000fe200078e00ff */
[----:B------:R-:W-:Y:S02]  /*25840*/  MOV R104, 0xffffffff ;  /* 0xffffffff00687802 */ /* 0x000fe40000000f00 */
[----:B------:R-:W-:Y:S02]  /*25850*/  MOV R2, 0x25870 ;  /* 0x0002587000027802 */ /* 0x000fe40000000f00 */
[----:B-12---:R-:W-:Y:S05]  /*25860*/  CALL.REL.NOINC `($__internal_39_$__cuda_sm70_shflsync_idx_p) ;  /* 0x0000034000007944 */ /* 0x006fea0003c00000 */
[----:B------:R-:W-:Y:S01]  /*25870*/  IMAD.MOV.U32 R9, RZ, RZ, R14 ;  /* 0x000000ffff097224 */ /* 0x000fe200078e000e */
[----:B------:R-:W-:Y:S01]  /*25880*/  MOV R3, 0x1c1f ;  /* 0x00001c1f00037802 */ /* 0x000fe20000000f00 */
[----:B------:R-:W-:Y:S01]  /*25890*/  IMAD.MOV.U32 R5, RZ, RZ, RZ ;  /* 0x000000ffff057224 */ /* 0x000fe200078e00ff */
[----:B------:R-:W-:Y:S01]  /*258a0*/  MOV R6, R12 ;  /* 0x0000000c00067202 */ /* 0x000fe20000000f00 */
[----:B------:R-:W-:Y:S01]  /*258b0*/  IMAD.MOV.U32 R104, RZ, RZ, -0x1 ;  /* 0xffffffffff687424 */ /* 0x000fe200078e00ff */
[----:B------:R-:W-:-:S02]  /*258c0*/  MOV R7, R0 ;  /* 0x0000000000077202 */ /* 0x000fc40000000f00 */
[----:B------:R-:W-:Y:S02]  /*258d0*/  MOV R2, 0x258f0 ;  /* 0x000258f000027802 */ /* 0x000fe40000000f00 */
[----:B------:R-:W-:Y:S05]  /*258e0*/  CALL.REL.NOINC `($__internal_39_$__cuda_sm70_shflsync_idx_p) ;  /* 0x000002c000007944 */ /* 0x000fea0003c00000 */
[----:B------:R-:W-:Y:S01]  /*258f0*/  IMAD.MOV.U32 R4, RZ, RZ, R12 ;  /* 0x000000ffff047224 */ /* 0x000fe200078e000c */
[----:B------:R-:W-:Y:S01]  /*25900*/  MOV R9, R27 ;  /* 0x0000001b00097202 */ /* 0x000fe20000000f00 */
[----:B------:R-:W-:Y:S01]  /*25910*/  IMAD.MOV.U32 R5, RZ, RZ, RZ ;  /* 0x000000ffff057224 */ /* 0x000fe200078e00ff */
[----:B------:R-:W-:Y:S01]  /*25920*/  MOV R3, 0x1c1f ;  /* 0x00001c1f00037802 */ /* 0x000fe20000000f00 */
[----:B------:R-:W-:Y:S01]  /*25930*/  IMAD.MOV.U32 R104, RZ, RZ, -0x1 ;  /* 0xffffffffff687424 */ /* 0x000fe200078e00ff */
[----:B------:R-:W-:Y:S02]  /*25940*/  MOV R2, 0x25960 ;  /* 0x0002596000027802 */ /* 0x000fe40000000f00 */
[----:B------:R-:W-:Y:S05]  /*25950*/  CALL.REL.NOINC `($__internal_39_$__cuda_sm70_shflsync_idx_p) ;  /* 0x0000025000007944 */ /* 0x000fea0003c00000 */
[----:B------:R-:W-:Y:S01]  /*25960*/  MOV R2, R12 ;  /* 0x0000000c00027202 */ /* 0x000fe20000000f00 */
[----:B------:R-:W-:Y:S05]  /*25970*/  BRA `(.L_x_2074) ;  /* 0xffffbf9000007947 */ /* 0x000fea000383ffff */
.L_x_2057:
[----:B------:R-:W-:Y:S01]  /*25980*/  IMAD.MOV.U32 R9, RZ, RZ, R15 ;  /* 0x000000ffff097224 */ /* 0x000fe200078e000f */
[----:B------:R-:W-:Y:S01]  /*25990*/  MOV R3, 0x1c1f ;  /* 0x00001c1f00037802 */ /* 0x000fe20000000f00 */
[----:B------:R-:W-:Y:S01]  /*259a0*/  IMAD.MOV.U32 R5, RZ, RZ, 0x1 ;  /* 0x00000001ff057424 */ /* 0x000fe200078e00ff */
[----:B------:R-:W-:Y:S02]  /*259b0*/  MOV R104, 0xffffffff ;  /* 0xffffffff00687802 */ /* 0x000fe40000000f00 */
[----:B------:R-:W-:-:S02]  /*259c0*/  MOV R2, 0x259e0 ;  /* 0x000259e000027802 */ /* 0x000fc40000000f00 */
[----:B---34-:R-:W-:Y:S05]  /*259d0*/  CALL.REL.NOINC `($__internal_39_$__cuda_sm70_shflsync_idx_p) ;  /* 0x000001d000007944 */ /* 0x018fea0003c00000 */
[----:B------:R-:W-:Y:S01]  /*259e0*/  IMAD.MOV.U32 R0, RZ, RZ, R12 ;  /* 0x000000ffff007224 */ /* 0x000fe200078e000c */
[----:B------:R-:W-:Y:S01]  /*259f0*/  MOV R9, R25 ;  /* 0x0000001900097202 */ /* 0x000fe20000000f00 */
[----:B------:R-:W-:Y:S01]  /*25a00*/  IMAD.MOV.U32 R5, RZ, RZ, 0x1 ;  /* 0x00000001ff057424 */ /* 0x000fe200078e00ff */
[----:B------:R-:W-:Y:S01]  /*25a10*/  MOV R3, 0x1c1f ;  /* 0x00001c1f00037802 */ /* 0x000fe20000000f00 */
[----:B------:R-:W-:Y:S01]  /*25a20*/  IMAD.MOV.U32 R104, RZ, RZ, -0x1 ;  /* 0xffffffffff687424 */ /* 0x000fe200078e00ff */
[----:B------:R-:W-:-:S02]  /*25a30*/  MOV R2, 0x25a50 ;  /* 0x00025a5000027802 */ /* 0x000fc40000000f00 */
[----:B------:R-:W-:Y:S05]  /*25a40*/  CALL.REL.NOINC `($__internal_39_$__cuda_sm70_shflsync_idx_p) ;  /* 0x0000016000007944 */ /* 0x000fea0003c00000 */
[----:B------:R-:W-:Y:S01]  /*25a50*/  IMAD.MOV.U32 R9, RZ, RZ, R14 ;  /* 0x000000ffff097224 */ /* 0x000fe200078e000e */
[----:B------:R-:W-:Y:S01]  /*25a60*/  MOV R3, 0x1c1f ;  /* 0x00001c1f00037802 */ /* 0x000fe20000000f00 */
[----:B------:R-:W-:Y:S01]  /*25a70*/  IMAD.MOV.U32 R5, RZ, RZ, 0x1 ;  /* 0x00000001ff057424 */ /* 0x000fe200078e00ff */
[----:B------:R-:W-:Y:S01]  /*25a80*/  MOV R6, R12 ;  /* 0x0000000c00067202 */ /* 0x000fe20000000f00 */
[----:B------:R-:W-:Y:S01]  /*25a90*/  IMAD.MOV.U32 R104, RZ, RZ, -0x1 ;  /* 0xffffffffff687424 */ /* 0x000fe200078e00ff */
[----:B------:R-:W-:-:S02]  /*25aa0*/  MOV R7, R0 ;  /* 0x0000000000077202 */ /* 0x000fc40000000f00 */
[----:B------:R-:W-:Y:S02]  /*25ab0*/  MOV R2, 0x25ad0 ;  /* 0x00025ad000027802 */ /* 0x000fe40000000f00 */
[----:B------:R-:W-:Y:S05]  /*25ac0*/  CALL.REL.NOINC `($__internal_39_$__cuda_sm70_shflsync_idx_p) ;  /* 0x000000e000007944 */ /* 0x000fea0003c00000 */
        /* <DEDUP_REMOVED lines=9> */
        .weak           $__internal_38_$__cuda_sm70_shflsync_bfly_p
        .type           $__internal_38_$__cuda_sm70_shflsync_bfly_p,@function
        .size           $__internal_38_$__cuda_sm70_shflsync_bfly_p,($__internal_39_$__cuda_sm70_shflsync_idx_p - $__internal_38_$__cuda_sm70_shflsync_bfly_p)
$__internal_38_$__cuda_sm70_shflsync_bfly_p:
[----:B------:R-:W-:Y:S04]  /*25b60*/  WARPSYNC R5 ;  /* 0x0000000500007348 */ /* 0x000fe80003800000 */
[----:B------:R1:W2:Y:S02]  /*25b70*/  SHFL.BFLY PT, R4, R2, R4, R6 ;  /* 0x0c00000402047389 */ /* 0x0002a400000e0006 */
[----:B-1----:R-:W-:-:S02]  /*25b80*/  MOV R2, R3 ;  /* 0x0000000300027202 */ /* 0x002fc40000000f00 */
[----:B------:R-:W-:-:S04]  /*25b90*/  MOV R3, 0x0 ;  /* 0x0000000000037802 */ /* 0x000fc80000000f00 */
[----:B--2---:R-:W-:Y:S05]  /*25ba0*/  RET.REL.NODEC R2 `(_ZN7cutlass13device_kernelIN5flash19enable_sm80_to_sm89INS1_16FlashAttnFwdSm80INS1_25CollectiveMainloopFwdSm80ILi8ELi2ELb0EN4cute5tupleIJNS5_1CILi128EEENS7_ILi64EEENS7_ILi192EEEEEELi192ENS_10bfloat16_tEfNS_4arch4Sm80ELb0ELb1ELb1ELb1ELb0ELb1ELb1ELb1EEENS1_21CollectiveEpilogueFwdINS6_IJS8_SA_S9_EEENS6_IJNS7_ILi1EEESI_SI_EEESC_SE_Li256ELb1ELb1ELb1ELb0EEENS1_36VarlenDynamicPersistentTileSchedulerILi128ELi64ELi256ELi256ELb1ELb1ELb0ELb1ELb0ELb1EEEEEEEEEvNT_6ParamsE) ;  /* 0xfffda45002007950 */ /* 0x004fea0003c3ffff */
        .weak           $__internal_39_$__cuda_sm70_shflsync_idx_p
        .type           $__internal_39_$__cuda_sm70_shflsync_idx_p,@function
        .size           $__internal_39_$__cuda_sm70_shflsync_idx_p,($__internal_40_$__cuda_sm70_shflsync_up_p - $__internal_39_$__cuda_sm70_shflsync_idx_p)
$__internal_39_$__cuda_sm70_shflsync_idx_p:
[----:B------:R-:W-:Y:S04]  /*25bb0*/  WARPSYNC R104 ;  /* 0x0000006800007348 */ /* 0x000fe80003800000 */
[----:B------:R1:W2:Y:S02]  /*25bc0*/  SHFL.IDX PT, R12, R9, R5, R3 ;  /* 0x00000005090c7389 */ /* 0x0002a400000e0003 */
[----:B-1----:R-:W-:-:S04]  /*25bd0*/  MOV R3, 0x0 ;  /* 0x0000000000037802 */ /* 0x002fc80000000f00 */
[----:B--2---:R-:W-:Y:S05]  /*25be0*/  RET.REL.NODEC R2 `(_ZN7cutlass13device_kernelIN5flash19enable_sm80_to_sm89INS1_16FlashAttnFwdSm80INS1_25CollectiveMainloopFwdSm80ILi8ELi2ELb0EN4cute5tupleIJNS5_1CILi128EEENS7_ILi64EEENS7_ILi192EEEEEELi192ENS_10bfloat16_tEfNS_4arch4Sm80ELb0ELb1ELb1ELb1ELb0ELb1ELb1ELb1EEENS1_21CollectiveEpilogueFwdINS6_IJS8_SA_S9_EEENS6_IJNS7_ILi1EEESI_SI_EEESC_SE_Li256ELb1ELb1ELb1ELb0EEENS1_36VarlenDynamicPersistentTileSchedulerILi128ELi64ELi256ELi256ELb1ELb1ELb0ELb1ELb0ELb1EEEEEEEEEvNT_6ParamsE) ;  /* 0xfffda41002007950 */ /* 0x004fea0003c3ffff */
        .weak           $__internal_40_$__cuda_sm70_shflsync_up_p
        .type           $__internal_40_$__cuda_sm70_shflsync_up_p,@function
        .size           $__internal_40_$__cuda_sm70_shflsync_up_p,($__internal_41_$__cuda_sm70_votesync_ballot - $__internal_40_$__cuda_sm70_shflsync_up_p)
$__internal_40_$__cuda_sm70_shflsync_up_p:
[----:B------:R-:W-:Y:S02]  /*25bf0*/  IMAD.MOV.U32 R4, RZ, RZ, RZ ;  /* 0x000000ffff047224 */ /* 0x000fe400078e00ff */
[----:B------:R-:W-:-:S04]  /*25c00*/  IMAD.MOV.U32 R9, RZ, RZ, -0x1 ;  /* 0xffffffffff097424 */ /* 0x000fc800078e00ff */
[----:B------:R-:W-:Y:S04]  /*25c10*/  WARPSYNC R9 ;  /* 0x0000000900007348 */ /* 0x000fe80003800000 */
[----:B------:R1:W2:Y:S02]  /*25c20*/  SHFL.UP PT, R4, R0, R2, R4 ;  /* 0x0400000200047389 */ /* 0x0002a400000e0004 */
[----:B-1----:R-:W-:Y:S02]  /*25c30*/  MOV R2, R3 ;  /* 0x0000000300027202 */ /* 0x002fe40000000f00 */
[----:B------:R-:W-:-:S04]  /*25c40*/  MOV R3, 0x0 ;  /* 0x0000000000037802 */ /* 0x000fc80000000f00 */
[----:B--2---:R-:W-:Y:S05]  /*25c50*/  RET.REL.NODEC R2 `(_ZN7cutlass13device_kernelIN5flash19enable_sm80_to_sm89INS1_16FlashAttnFwdSm80INS1_25CollectiveMainloopFwdSm80ILi8ELi2ELb0EN4cute5tupleIJNS5_1CILi128EEENS7_ILi64EEENS7_ILi192EEEEEELi192ENS_10bfloat16_tEfNS_4arch4Sm80ELb0ELb1ELb1ELb1ELb0ELb1ELb1ELb1EEENS1_21CollectiveEpilogueFwdINS6_IJS8_SA_S9_EEENS6_IJNS7_ILi1EEESI_SI_EEESC_SE_Li256ELb1ELb1ELb1ELb0EEENS1_36VarlenDynamicPersistentTileSchedulerILi128ELi64ELi256ELi256ELb1ELb1ELb0ELb1ELb0ELb1EEEEEEEEEvNT_6ParamsE) ;  /* 0xfffda3a002007950 */ /* 0x004fea0003c3ffff */
        .weak           $__internal_41_$__cuda_sm70_votesync_ballot
        .type           $__internal_41_$__cuda_sm70_votesync_ballot,@function
        .size           $__internal_41_$__cuda_sm70_votesync_ballot,(.L_x_4971 - $__internal_41_$__cuda_sm70_votesync_ballot)
$__internal_41_$__cuda_sm70_votesync_ballot:
[----:B------:R-:W-:Y:S01]  /*25c60*/  ISETP.NE.U32.AND P0, PT, R0, 0x1, PT ;  /* 0x000000010000780c */ /* 0x000fe20003f05070 */
[----:B------:R-:W-:-:S04]  /*25c70*/  IMAD.MOV.U32 R3, RZ, RZ, -0x1 ;  /* 0xffffffffff037424 */ /* 0x000fc800078e00ff */
[----:B------:R-:W-:Y:S08]  /*25c80*/  WARPSYNC R3 ;  /* 0x0000000300007348 */ /* 0x000ff00003800000 */
[----:B------:R-:W-:-:S04]  /*25c90*/  VOTE.ANY R0, PT, !P0 ;  /* 0x0000000000007806 */ /* 0x000fc800040e0100 */
[----:B------:R-:W-:Y:S01]  /*25ca0*/  LOP3.LUT R0, R0, R3, RZ, 0xc0, !PT ;  /* 0x0000000300007212 */ /* 0x000fe200078ec0ff */
[----:B------:R-:W-:-:S04]  /*25cb0*/  IMAD.MOV.U32 R3, RZ, RZ, 0x0 ;  /* 0x00000000ff037424 */ /* 0x000fc800078e00ff */
[----:B------:R-:W-:Y:S05]  /*25cc0*/  RET.REL.NODEC R2 `(_ZN7cutlass13device_kernelIN5flash19enable_sm80_to_sm89INS1_16FlashAttnFwdSm80INS1_25CollectiveMainloopFwdSm80ILi8ELi2ELb0EN4cute5tupleIJNS5_1CILi128EEENS7_ILi64EEENS7_ILi192EEEEEELi192ENS_10bfloat16_tEfNS_4arch4Sm80ELb0ELb1ELb1ELb1ELb0ELb1ELb1ELb1EEENS1_21CollectiveEpilogueFwdINS6_IJS8_SA_S9_EEENS6_IJNS7_ILi1EEESI_SI_EEESC_SE_Li256ELb1ELb1ELb1ELb0EEENS1_36VarlenDynamicPersistentTileSchedulerILi128ELi64ELi256ELi256ELb1ELb1ELb0ELb1ELb0ELb1EEEEEEEEEvNT_6ParamsE) ;  /* 0xfffda33002007950 */ /* 0x000fea0003c3ffff */
.L_x_2076:
        /* <DEDUP_REMOVED lines=11> */
.L_x_4971:


//--------------------- .text._ZN7cutlass13device_kernelIN5flash19enable_sm80_to_sm89INS1_16FlashAttnFwdSm80INS1_25CollectiveMainloopFwdSm80ILi8ELi2ELb1EN4cute5tupleIJNS5_1CILi128EEENS7_ILi96EEENS7_ILi192EEEEEELi192ENS_10bfloat16_tEfNS_4arch4Sm80ELb1ELb0ELb1ELb0ELb0ELb0ELb1ELb1EEENS1_21CollectiveEpilogueFwdINS6_IJS8_SA_S9_EEENS6_IJNS7_ILi1EEESI_SI_EEESC_SE_Li256ELb0ELb1ELb1ELb0EEENS1_30DynamicPersistentTileSchedulerILi256ELi256ELb1ELb1ELb0EEEEEEEEEvNT_6ParamsE --------------------------
	.section	.text._ZN7cutlass13device_kernelIN5flash19enable_sm80_to_sm89INS1_16FlashAttnFwdSm80INS1_25CollectiveMainloopFwdSm80ILi8ELi2ELb1EN4cute5tupleIJNS5_1CILi128EEENS7_ILi96EEENS7_ILi192EEEEEELi192ENS_10bfloat16_tEfNS_4arch4Sm80ELb1ELb0ELb1ELb0ELb0ELb0ELb1ELb1EEENS1_21CollectiveEpilogueFwdINS6_IJS8_SA_S9_EEENS6_IJNS7_ILi1EEESI_SI_EEESC_SE_Li256ELb0ELb1ELb1ELb0EEENS1_30DynamicPersistentTileSchedulerILi256ELi256ELb1ELb1ELb0EEEEEEEEEvNT_6ParamsE,"ax",@progbits
	.sectioninfo	@"SHI_REGISTERS=255"
	.align	128
.text._ZN7cutlass13device_kernelIN5flash19enable_sm80_to_sm89INS1_16FlashAttnFwdSm80INS1_25CollectiveMainloopFwdSm80ILi8ELi2ELb1EN4cute5tupleIJNS5_1CILi128EEENS7_ILi96EEENS7_ILi192EEEEEELi192ENS_10bfloat16_tEfNS_4arch4Sm80ELb1ELb0ELb1ELb0ELb0ELb0ELb1ELb1EEENS1_21CollectiveEpilogueFwdINS6_IJS8_SA_S9_EEENS6_IJNS7_ILi1EEESI_SI_EEESC_SE_Li256ELb0ELb1ELb1ELb0EEENS1_30DynamicPersistentTileSchedulerILi256ELi256ELb1ELb1ELb0EEEEEEEEEvNT_6ParamsE:
        .type           _ZN7cutlass13device_kernelIN5flash19enable_sm80_to_sm89INS1_16FlashAttnFwdSm80INS1_25CollectiveMainloopFwdSm80ILi8ELi2ELb1EN4cute5tupleIJNS5_1CILi128EEENS7_ILi96EEENS7_ILi192EEEEEELi192ENS_10bfloat16_tEfNS_4arch4Sm80ELb1ELb0ELb1ELb0ELb0ELb0ELb1ELb1EEENS1_21CollectiveEpilogueFwdINS6_IJS8_SA_S9_EEENS6_IJNS7_ILi1EEESI_SI_EEESC_SE_Li256ELb0ELb1ELb1ELb0EEENS1_30DynamicPersistentTileSchedulerILi256ELi256ELb1ELb1ELb0EEEEEEEEEvNT_6ParamsE,@function
        .size           _ZN7cutlass13device_kernelIN5flash19enable_sm80_to_sm89INS1_16FlashAttnFwdSm80INS1_25CollectiveMainloopFwdSm80ILi8ELi2ELb1EN4cute5tupleIJNS5_1CILi128EEENS7_ILi96EEENS7_ILi192EEEEEELi192ENS_10bfloat16_tEfNS_4arch4Sm80ELb1ELb0ELb1ELb0ELb0ELb0ELb1ELb1EEENS1_21CollectiveEpilogueFwdINS6_IJS8_SA_S9_EEENS6_IJNS7_ILi1EEESI_SI_EEESC_SE_Li256ELb0ELb1ELb1ELb0EEENS1_30DynamicPersistentTileSchedulerILi256ELi256ELb1ELb1ELb0EEEEEEEEEvNT_6ParamsE,(.L_x_4977 - _ZN7cutlass13device_kernelIN5flash19enable_sm80_to_sm89INS1_16FlashAttnFwdSm80INS1_25CollectiveMainloopFwdSm80ILi8ELi2ELb1EN4cute5tupleIJNS5_1CILi128EEENS7_ILi96EEENS7_ILi192EEEEEELi192ENS_10bfloat16_tEfNS_4arch4Sm80ELb1ELb0ELb1ELb0ELb0ELb0ELb1ELb1EEENS1_21CollectiveEpilogueFwdINS6_IJS8_SA_S9_EEENS6_IJNS7_ILi1EEESI_SI_EEESC_SE_Li256ELb0ELb1ELb1ELb0EEENS1_30DynamicPersistentTileSchedulerILi256ELi256ELb1ELb1ELb0EEEEEEEEEvNT_6ParamsE)
        .other          _ZN7cutlass13device_kernelIN5flash19enable_sm80_to_sm89INS1_16FlashAttnFwdSm80INS1_25CollectiveMainloopFwdSm80ILi8ELi2ELb1EN4cute5tupleIJNS5_1CILi128EEENS7_ILi96EEENS7_ILi192EEEEEELi192ENS_10bfloat16_tEfNS_4arch4Sm80ELb1ELb0ELb1ELb0ELb0ELb0ELb1ELb1EEENS1_21CollectiveEpilogueFwdINS6_IJS8_SA_S9_EEENS6_IJNS7_ILi1EEESI_SI_EEESC_SE_Li256ELb0ELb1ELb1ELb0EEENS1_30DynamicPersistentTileSchedulerILi256ELi256ELb1ELb1ELb0EEEEEEEEEvNT_6ParamsE,@"STO_CUDA_ENTRY STV_DEFAULT"
_ZN7cutlass13device_kernelIN5flash19enable_sm80_to_sm89INS1_16FlashAttnFwdSm80INS1_25CollectiveMainloopFwdSm80ILi8ELi2ELb1EN4cute5tupleIJNS5_1CILi128EEENS7_ILi96EEENS7_ILi192EEEEEELi192ENS_10bfloat16_tEfNS_4arch4Sm80ELb1ELb0ELb1ELb0ELb0ELb0ELb1ELb1EEENS1_21CollectiveEpilogueFwdINS6_IJS8_SA_S9_EEENS6_IJNS7_ILi1EEESI_SI_EEESC_SE_Li256ELb0ELb1ELb1ELb0EEENS1_30DynamicPersistentTileSchedulerILi256ELi256ELb1ELb1ELb0EEEEEEEEEvNT_6ParamsE:
[----:B------:R-:W-:-:S03]  /*0000*/  MOV R1, c[0x0][0x28] ;  /* 0x00000a0000017a02 */ /* 0x000fc60000000f00 */
[----:B------:R-:W1:Y:S01]  /*0010*/  S2R R18, SR_TID.X ;  /* 0x0000000000127919 */ /* 0x000e620000002100 */
[----:B------:R-:W-:-:S03]  /*0020*/  IADD3 R1, R1, -0x88, RZ ;  /* 0xffffff7801017810 */ /* 0x000fc60007ffe0ff */
[----:B------:R-:W2:Y:S01]  /*0030*/  S2R R14, SR_CTAID.X ;  /* 0x00000000000e7919 */ /* 0x000ea20000002500 */
[----:B-1----:R-:W-:-:S05]  /*0040*/  SHF.R.U32.HI R2, RZ, 0x5, R18 ;  /* 0x00000005ff027819 */ /* 0x002fca0000011612 */
[----:B------:R-:W1:Y:S02]  /*0050*/  SHFL.IDX PT, R0, R2, RZ, 0x1f ;  /* 0x00001fff02007589 */ /* 0x000e6400000e0000 */
[----:B-1----:R-:W-:Y:S02]  /*0060*/  ISETP.GE.AND P0, PT, R0, 0x1, PT ;  /* 0x000000010000780c */ /* 0x002fe40003f06270 */
[----:B------:R1:W-:Y:S11]  /*0070*/  STL [R1+0x80], R0 ;  /* 0x0000800001007387 */ /* 0x0003f60000100800 */
[----:B------:R-:W-:Y:S06]  /*0080*/  @P0 BAR.ARV 0x4, 0x100 ;  /* 0x0104000000000b1d */ /* 0x000fec0000002000 */
[----:B--2---:R-:W-:-:S13]  /*0090*/  ISETP.GE.AND P0, PT, R14, c[0x0][0x538], PT ;  /* 0x00014e000e007a0c */ /* 0x004fda0003f06270 */
[----:B------:R-:W-:Y:S05]  /*00a0*/  @P0 EXIT ;  /* 0x000000000000094d */ /* 0x000fea0003800000 */
[----:B-1----:R-:W-:Y:S01]  /*00b0*/  SHF.R.S32.HI R8, RZ, 0x1f, R18 ;  /* 0x0000001fff087819 */ /* 0x002fe20000011412 */
[----:B------:R-:W-:Y:S01]  /*00c0*/  IMAD.MOV.U32 R212, RZ, RZ, 0x20 ;  /* 0x00000020ffd47424 */ /* 0x000fe200078e00ff */
[----:B------:R-:W-:Y:S02]  /*00d0*/  ULDC.64 UR6, c[0x0][0x118] ;  /* 0x0000460000067ab9 */ /* 0x000fe40000000a00 */
[CC--:B------:R-:W-:Y:S02]  /*00e0*/  LEA.HI R2, R8.reuse, R18.reuse, RZ, 0x4 ;  /* 0x0000001208027211 */ /* 0x0c0fe400078f20ff */
[CC--:B------:R-:W-:Y:S02]  /*00f0*/  LEA.HI R9, R8.reuse, R18.reuse, RZ, 0x3 ;  /* 0x0000001208097211 */ /* 0x0c0fe400078f18ff */
[----:B------:R-:W-:Y:S02]  /*0100*/  SHF.R.S32.HI R3, RZ, 0x4, R2 ;  /* 0x00000004ff037819 */ /* 0x000fe40000011402 */
[----:B------:R-:W-:-:S02]  /*0110*/  LEA.HI R4, R8, R18, RZ, 0x6 ;  /* 0x0000001208047211 */ /* 0x000fc400078f30ff */
[----:B------:R-:W-:Y:S02]  /*0120*/  LEA.HI R0, R2, R3, RZ, 0x1 ;  /* 0x0000000302007211 */ /* 0x000fe400078f08ff */
[----:B------:R-:W-:Y:S01]  /*0130*/  SHF.R.S32.HI R6, RZ, 0x3, R9 ;  /* 0x00000003ff067819 */ /* 0x000fe20000011409 */
[----:B------:R-:W-:Y:S01]  /*0140*/  IMAD.SHL.U32 R4, R4, 0x8, RZ ;  /* 0x0000000804047824 */ /* 0x000fe200078e00ff */
[----:B------:R-:W-:Y:S02]  /*0150*/  LOP3.LUT R0, R0, 0xfffffffe, RZ, 0xc0, !PT ;  /* 0xfffffffe00007812 */ /* 0x000fe400078ec0ff */
[----:B------:R-:W-:-:S03]  /*0160*/  LOP3.LUT R5, R9, 0xfffffff8, RZ, 0xc0, !PT ;  /* 0xfffffff809057812 */ /* 0x000fc600078ec0ff */
[----:B------:R-:W-:Y:S01]  /*0170*/  IMAD.IADD R11, R3, 0x1, -R0 ;  /* 0x00000001030b7824 */ /* 0x000fe200078e0a00 */
[-C--:B------:R-:W-:Y:S01]  /*0180*/  LEA.HI R3, R8, R18.reuse, RZ, 0x2 ;  /* 0x0000001208037211 */ /* 0x080fe200078f10ff */
[----:B------:R-:W-:Y:S01]  /*0190*/  IMAD.IADD R15, R18, 0x1, -R5 ;  /* 0x00000001120f7824 */ /* 0x000fe200078e0a05 */
[----:B------:R-:W-:Y:S01]  /*01a0*/  LOP3.LUT R0, R2, 0xfffffff0, RZ, 0xc0, !PT ;  /* 0xfffffff002007812 */ /* 0x000fe200078ec0ff */
[----:B------:R-:W-:Y:S01]  /*01b0*/  IMAD.SHL.U32 R2, R6, 0x40, RZ ;  /* 0x0000004006027824 */ /* 0x000fe200078e00ff */
[----:B------:R-:W-:Y:S01]  /*01c0*/  LOP3.LUT R3, R3, 0xfffffffc, RZ, 0xc0, !PT ;  /* 0xfffffffc03037812 */ /* 0x000fe200078ec0ff */
[----:B------:R-:W-:Y:S01]  /*01d0*/  IMAD.SHL.U32 R16, R15, 0x8, RZ ;  /* 0x000000080f107824 */ /* 0x000fe200078e00ff */
[----:B------:R-:W-:Y:S01]  /*01e0*/  LOP3.LUT R6, R4, 0x7ffffe00, RZ, 0xc0, !PT ;  /* 0x7ffffe0004067812 */ /* 0x000fe200078ec0ff */
[----:B------:R-:W-:Y:S01]  /*01f0*/  IMAD.IADD R5, R18, 0x1, -R0 ;  /* 0x0000000112057824 */ /* 0x000fe200078e0a00 */
[----:B------:R-:W-:Y:S01]  /*0200*/  LOP3.LUT R0, R2, 0x1c0, RZ, 0xc0, !PT ;  /* 0x000001c002007812 */ /* 0x000fe200078ec0ff */
[----:B------:R-:W-:Y:S01]  /*0210*/  IMAD.IADD R4, R18, 0x1, -R3 ;  /* 0x0000000112047824 */ /* 0x000fe200078e0a03 */
[----:B------:R-:W-:Y:S01]  /*0220*/  LEA.HI R8, R8, R18, RZ, 0x5 ;  /* 0x0000001208087211 */ /* 0x000fe200078f28ff */
[----:B------:R-:W-:Y:S01]  /*0230*/  STL [R1+0x28], R16 ;  /* 0x0000281001007387 */ /* 0x000fe20000100800 */
[----:B------:R-:W-:-:S02]  /*0240*/  SHF.R.S32.HI R7, RZ, 0x1f, R5 ;  /* 0x0000001fff077819 */ /* 0x000fc40000011405 */
[----:B------:R-:W-:Y:S02]  /*0250*/  SHF.R.U32.HI R3, RZ, 0x3, R0 ;  /* 0x00000003ff037819 */ /* 0x000fe40000011600 */
[----:B------:R-:W-:Y:S02]  /*0260*/  LOP3.LUT R2, R0, 0x38, R16, 0xf8, !PT ;  /* 0x0000003800027812 */ /* 0x000fe400078ef810 */
[----:B------:R-:W-:Y:S02]  /*0270*/  LEA.HI R0, R4, R4, RZ, 0x1 ;  /* 0x0000000404007211 */ /* 0x000fe400078f08ff */
[----:B------:R-:W-:Y:S02]  /*0280*/  LEA.HI R10, R7, R5, RZ, 0x3 ;  /* 0x00000005070a7211 */ /* 0x000fe400078f18ff */
[----:B------:R-:W-:Y:S02]  /*0290*/  LOP3.LUT R0, R0, 0x1ffffffe, RZ, 0xc0, !PT ;  /* 0x1ffffffe00007812 */ /* 0x000fe400078ec0ff */
[----:B------:R-:W-:-:S02]  /*02a0*/  LOP3.LUT R13, R6, R2, R3, 0xf6, !PT ;  /* 0x00000002060d7212 */ /* 0x000fc400078ef603 */
[----:B------:R-:W-:Y:S01]  /*02b0*/  SHF.R.S32.HI R216, RZ, 0x5, R8 ;  /* 0x00000005ffd87819 */ /* 0x000fe20000011408 */
[----:B------:R-:W-:Y:S01]  /*02c0*/  IMAD.IADD R12, R4, 0x1, -R0 ;  /* 0x00000001040c7824 */ /* 0x000fe200078e0a00 */
[----:B------:R-:W-:Y:S02]  /*02d0*/  SHF.R.S32.HI R2, RZ, 0x1f, R8 ;  /* 0x0000001fff027819 */ /* 0x000fe40000011408 */
[----:B------:R-:W-:Y:S02]  /*02e0*/  LOP3.LUT R6, R10, 0xfffffff8, RZ, 0xc0, !PT ;  /* 0xfffffff80a067812 */ /* 0x000fe400078ec0ff */
[----:B------:R-:W-:Y:S02]  /*02f0*/  LOP3.LUT R3, R8, 0xffffffe0, RZ, 0xc0, !PT ;  /* 0xffffffe008037812 */ /* 0x000fe400078ec0ff */
[----:B------:R-:W-:Y:S01]  /*0300*/  LEA.HI R0, R2, R216, RZ, 0x3 ;  /* 0x000000d802007211 */ /* 0x000fe200078f18ff */
[----:B------:R-:W-:Y:S02]  /*0310*/  IMAD.IADD R8, R5, 0x1, -R6 ;  /* 0x0000000105087824 */ /* 0x000fe400078e0a06 */
[----:B------:R-:W-:Y:S01]  /*0320*/  IMAD.SHL.U32 R2, R15, 0x40, RZ ;  /* 0x000000400f027824 */ /* 0x000fe200078e00ff */
[----:B------:R-:W-:Y:S01]  /*0330*/  LOP3.LUT R7, R0, 0xffffff8, RZ, 0xc0, !PT ;  /* 0x0ffffff800077812 */ /* 0x000fe200078ec0ff */
[C---:B------:R-:W-:Y:S01]  /*0340*/  IMAD.SHL.U32 R0, R8.reuse, 0x40, RZ ;  /* 0x0000004008007824 */ /* 0x040fe200078e00ff */
[----:B------:R-:W-:Y:S01]  /*0350*/  R2P PR, R8, 0x6 ;  /* 0x0000000608007804 */ /* 0x000fe20000000000 */
[----:B------:R-:W-:Y:S01]  /*0360*/  IMAD.IADD R18, R18, 0x1, -R3 ;  /* 0x0000000112127824 */ /* 0x000fe200078e0a03 */
[----:B------:R-:W-:Y:S01]  /*0370*/  LOP3.LUT R2, R2, 0x1c0, RZ, 0xc0, !PT ;  /* 0x000001c002027812 */ /* 0x000fe200078ec0ff */
[----:B------:R-:W-:Y:S01]  /*0380*/  IMAD.SHL.U32 R3, R11, 0x8, RZ ;  /* 0x000000080b037824 */ /* 0x000fe200078e00ff */
[----:B------:R-:W-:Y:S01]  /*0390*/  LOP3.LUT R0, R0, 0x1c0, RZ, 0xc0, !PT ;  /* 0x000001c000007812 */ /* 0x000fe200078ec0ff */
[----:B------:R-:W-:Y:S01]  /*03a0*/  IMAD.IADD R7, R216, 0x1, -R7 ;  /* 0x00000001d8077824 */ /* 0x000fe200078e0a07 */
[----:B------:R-:W-:-:S02]  /*03b0*/  SHF.R.S32.HI R6, RZ, 0x1f, R18 ;  /* 0x0000001fff067819 */ /* 0x000fc40000011412 */
[----:B------:R-:W-:Y:S02]  /*03c0*/  LOP3.LUT R9, R2, 0x8, R9, 0xf8, !PT ;  /* 0x0000000802097812 */ /* 0x000fe400078ef809 */
[----:B------:R-:W-:Y:S02]  /*03d0*/  SHF.R.U32.HI R4, RZ, 0x3, R2 ;  /* 0x00000003ff047819 */ /* 0x000fe40000011602 */
[----:B------:R-:W-:Y:S01]  /*03e0*/  LOP3.LUT R2, R0, 0x8, R3, 0xf8, !PT ;  /* 0x0000000800027812 */ /* 0x000fe200078ef803 */
[----:B------:R-:W-:Y:S01]  /*03f0*/  IMAD.SHL.U32 R3, R10, 0x40, RZ ;  /* 0x000000400a037824 */ /* 0x000fe200078e00ff */
[----:B------:R-:W-:Y:S02]  /*0400*/  SHF.R.U32.HI R0, RZ, 0x3, R0 ;  /* 0x00000003ff007819 */ /* 0x000fe40000011600 */
[----:B------:R-:W-:Y:S02]  /*0410*/  LEA.HI R6, R6, R18, RZ, 0x2 ;  /* 0x0000001206067211 */ /* 0x000fe400078f10ff */
[----:B------:R-:W-:-:S02]  /*0420*/  LOP3.LUT R0, R2, R0, RZ, 0x3c, !PT ;  /* 0x0000000002007212 */ /* 0x000fc400078e3cff */
[----:B------:R-:W-:Y:S02]  /*0430*/  SHF.R.S32.HI R5, RZ, 0x2, R6 ;  /* 0x00000002ff057819 */ /* 0x000fe40000011406 */
[----:B------:R-:W-:Y:S02]  /*0440*/  LOP3.LUT R0, R0, 0x7ffffe00, R3, 0xf8, !PT ;  /* 0x7ffffe0000007812 */ /* 0x000fe400078ef803 */
[----:B------:R-:W-:Y:S01]  /*0450*/  LOP3.LUT R3, R6, 0x7ffffffc, RZ, 0xc0, !PT ;  /* 0x7ffffffc06037812 */ /* 0x000fe200078ec0ff */
[----:B------:R-:W-:Y:S01]  /*0460*/  IMAD R15, R7, 0x10, R5 ;  /* 0x00000010070f7824 */ /* 0x000fe200078e0205 */
[C---:B------:R-:W-:Y:S01]  /*0470*/  IADD3 R5, R16.reuse, 0x40, RZ ;  /* 0x0000004010057810 */ /* 0x040fe20007ffe0ff */
[----:B------:R-:W-:Y:S01]  /*0480*/  IMAD.SHL.U32 R6, R13, 0x2, RZ ;  /* 0x000000020d067824 */ /* 0x000fe200078e00ff */
[----:B------:R-:W-:Y:S01]  /*0490*/  IADD3 R7, R16, 0x80, RZ ;  /* 0x0000008010077810 */ /* 0x000fe20007ffe0ff */
[----:B------:R-:W-:Y:S01]  /*04a0*/  IMAD.IADD R3, R18, 0x1, -R3 ;  /* 0x0000000112037824 */ /* 0x000fe200078e0a03 */
[----:B------:R-:W-:Y:S01]  /*04b0*/  STL [R1+0x84], R15 ;  /* 0x0000840f01007387 */ /* 0x000fe20000100800 */
[----:B------:R-:W-:-:S02]  /*04c0*/  LOP3.LUT R4, R9, R4, RZ, 0x3c, !PT ;  /* 0x0000000409047212 */ /* 0x000fc400078e3cff */
[----:B------:R-:W-:Y:S01]  /*04d0*/  LEA R214, R0, 0x100, 0x1 ;  /* 0x0000010000d67811 */ /* 0x000fe200078e08ff */
[----:B------:R-:W-:Y:S01]  /*04e0*/  STL [R1+0x6c], R14 ;  /* 0x00006c0e01007387 */ /* 0x000fe20000100800 */
[----:B------:R-:W-:Y:S01]  /*04f0*/  IADD3 R0, R6, 0x12100, RZ ;  /* 0x0001210006007810 */ /* 0x000fe20007ffe0ff */
[----:B------:R-:W-:Y:S01]  /*0500*/  IMAD R2, R11, 0x200, R4 ;  /* 0x000002000b027824 */ /* 0x000fe200078e0204 */
[----:B------:R-:W-:Y:S01]  /*0510*/  SEL R212, R212, 0xffffffe0, !P1 ;  /* 0xffffffe0d4d47807 */ /* 0x000fe20004800000 */
[----:B------:R1:W-:Y:S01]  /*0520*/  STL [R1+0x30], R5 ;  /* 0x0000300501007387 */ /* 0x0003e20000100800 */
[----:B------:R-:W-:Y:S02]  /*0530*/  IMAD.MOV.U32 R4, RZ, RZ, 0x40 ;  /* 0x00000040ff047424 */ /* 0x000fe400078e00ff */
[----:B------:R-:W-:Y:S01]  /*0540*/  LEA R213, R2, 0x12100, 0x1 ;  /* 0x0001210002d57811 */ /* 0x000fe200078e08ff */
[----:B------:R-:W-:Y:S01]  /*0550*/  STL [R1+0x20], R7 ;  /* 0x0000200701007387 */ /* 0x000fe20000100800 */
[----:B------:R-:W-:-:S03]  /*0560*/  IMAD R216, R216, 0x800, R214 ;  /* 0x00000800d8d87824 */ /* 0x000fc600078e02d6 */
[----:B------:R-:W-:Y:S01]  /*0570*/  STL [R1+0x34], R6 ;  /* 0x0000340601007387 */ /* 0x000fe20000100800 */
[----:B------:R-:W-:Y:S02]  /*0580*/  IMAD.IADD R218, R212, 0x1, R216 ;  /* 0x00000001d4da7824 */ /* 0x000fe400078e02d8 */
[----:B-1----:R-:W-:Y:S02]  /*0590*/  IMAD.SHL.U32 R5, R3, 0x2, RZ ;  /* 0x0000000203057824 */ /* 0x002fe400078e00ff */
[----:B------:R-:W-:-:S05]  /*05a0*/  IMAD R3, R12, 0x8, R15 ;  /* 0x000000080c037824 */ /* 0x000fca00078e020f */
[----:B------:R1:W-:Y:S04]  /*05b0*/  STL [R1+0x7c], R3 ;  /* 0x00007c0301007387 */ /* 0x0003e80000100800 */
[----:B------:R-:W-:Y:S01]  /*05c0*/  STL [R1+0x38], R5 ;  /* 0x0000380501007387 */ /* 0x000fe20000100800 */
[----:B-1----:R-:W-:-:S05]  /*05d0*/  IADD3 R3, R6, 0x100, RZ ;  /* 0x0000010006037810 */ /* 0x002fca0007ffe0ff */
[----:B------:R1:W-:Y:S04]  /*05e0*/  STL [R1+0x40], R3 ;  /* 0x0000400301007387 */ /* 0x0003e80000100800 */
[----:B------:R2:W-:Y:S01]  /*05f0*/  STL [R1+0x3c], R0 ;  /* 0x00003c0001007387 */ /* 0x0005e20000100800 */
[----:B-1----:R-:W-:Y:S02]  /*0600*/  IADD3 R3, R5, 0xb8, RZ ;  /* 0x000000b805037810 */ /* 0x002fe40007ffe0ff */
[----:B--2---:R-:W-:-:S03]  /*0610*/  SEL R0, R4, 0xffffffc0, !P2 ;  /* 0xffffffc004007807 */ /* 0x004fc60005000000 */
[----:B------:R1:W-:Y:S01]  /*0620*/  STL [R1+0x74], R3 ;  /* 0x0000740301007387 */ /* 0x0003e20000100800 */
[----:B------:R-:W-:Y:S02]  /*0630*/  IADD3 R4, R5, 0xb0, RZ ;  /* 0x000000b005047810 */ /* 0x000fe40007ffe0ff */
[----:B------:R-:W-:Y:S01]  /*0640*/  SHF.R.S32.HI R2, RZ, 0x1f, R3 ;  /* 0x0000001fff027819 */ /* 0x000fe20000011403 */
[----:B------:R-:W-:Y:S02]  /*0650*/  IMAD.IADD R215, R214, 0x1, R0 ;  /* 0x00000001d6d77824 */ /* 0x000fe400078e0200 */
[----:B------:R1:W-:Y:S01]  /*0660*/  STL [R1+0x70], R4 ;  /* 0x0000700401007387 */ /* 0x0003e20000100800 */
[C---:B------:R-:W-:Y:S02]  /*0670*/  IMAD.IADD R218, R0.reuse, 0x1, R218 ;  /* 0x0000000100da7824 */ /* 0x040fe400078e02da */
[----:B------:R-:W-:Y:S01]  /*0680*/  IMAD.IADD R217, R0, 0x1, R216 ;  /* 0x0000000100d97824 */ /* 0x000fe200078e02d8 */
[----:B------:R1:W-:Y:S04]  /*0690*/  STL [R1+0x78], R2 ;  /* 0x0000780201007387 */ /* 0x0003e80000100800 */
.L_x_2106:
[----:B-1----:R-:W2:Y:S01]  /*06a0*/  LDL R4, [R1+0x6c] ;  /* 0x00006c0001047983 */ /* 0x002ea20000100800 */
        /* <DEDUP_REMOVED lines=8> */
[----:B------:R-:W-:-:S04]  /*0730*/  IMAD.MOV R2, RZ, RZ, -R3 ;  /* 0x000000ffff027224 */ /* 0x000fc800078e0a03 */
        /* <DEDUP_REMOVED lines=9> */
.L_x_2078:
[----:B------:R-:W-:-:S04]  /*07d0*/  MOV R0, c[0x0][0x554] ;  /* 0x0001550000007a02 */ /* 0x000fc80000000f00 */
[----:B------:R-:W-:Y:S02]  /*07e0*/  ISETP.NE.AND P0, PT, R0, 0x1, PT ;  /* 0x000000010000780c */ /* 0x000fe40003f05270 */
[----:B------:R-:W-:-:S11]  /*07f0*/  MOV R0, R2 ;  /* 0x0000000200007202 */ /* 0x000fd60000000f00 */
[----:B------:R-:W-:-:S05]  /*0800*/  @P0 IMAD.HI.U32 R4, R2, c[0x0][0x558], RZ ;  /* 0x0001560002040a27 */ /* 0x000fca00078e00ff */
[----:B------:R-:W-:-:S05]  /*0810*/  @P0 SHF.R.U32.HI R0, RZ, c[0x0][0x55c], R4 ;  /* 0x00015700ff000a19 */ /* 0x000fca0000011604 */
[----:B------:R-:W-:Y:S02]  /*0820*/  IMAD R4, R0, c[0x0][0x554], RZ ;  /* 0x0001550000047a24 */ /* 0x000fe400078e02ff */
.L_x_2079:
[----:B------:R-:W-:Y:S05]  /*0830*/  BSYNC B0 ;  /* 0x0000000000007941 */ /* 0x000fea0003800000 */
.L_x_2077:
        /* <DEDUP_REMOVED lines=28> */
[----:B------:R-:W-:-:S04]  /*0a00*/  IMAD.HI R5, R5, 0x2aaaaaab, RZ ;  /* 0x2aaaaaab05057827 */ /* 0x000fc800078e02ff */
[----:B------:R-:W-:Y:S01]  /*0a10*/  IMAD R0, R3, c[0x0][0x554], R0 ;  /* 0x0001550003007a24 */ /* 0x000fe200078e0200 */
[----:B------:R-:W-:-:S03]  /*0a20*/  SHF.R.U32.HI R3, RZ, 0x1f, R5 ;  /* 0x0000001fff037819 */ /* 0x000fc60000011605 */
[----:B------:R-:W-:Y:S01]  /*0a30*/  @P0 IMAD.HI.U32 R2, R0, c[0x0][0x54c], RZ ;  /* 0x0001530000020a27 */ /* 0x000fe200078e00ff */
[----:B------:R-:W-:-:S03]  /*0a40*/  LEA.HI.SX32 R3, R5, R3, 0x1c ;  /* 0x0000000305037211 */ /* 0x000fc600078fe2ff */
[----:B------:R-:W-:Y:S01]  /*0a50*/  IMAD.MOV.U32 R11, RZ, RZ, R0 ;  /* 0x000000ffff0b7224 */ /* 0x000fe200078e0000 */
[----:B------:R-:W-:Y:S01]  /*0a60*/  @P0 SHF.R.U32.HI R11, RZ, c[0x0][0x550], R2 ;  /* 0x00015400ff0b0a19 */ /* 0x000fe20000011602 */
[----:B------:R-:W-:Y:S01]  /*0a70*/  IMAD.MOV.U32 R2, RZ, RZ, RZ ;  /* 0x000000ffff027224 */ /* 0x000fe200078e00ff */
[----:B------:R-:W-:Y:S02]  /*0a80*/  IMNMX R8, R3, UR4, PT ;  /* 0x0000000403087c17 */ /* 0x000fe4000b800200 */
[----:B------:R-:W-:Y:S01]  /*0a90*/  IADD3 R3, -R11, RZ, RZ ;  /* 0x000000ff0b037210 */ /* 0x000fe20007ffe1ff */
[----:B------:R1:W-:Y:S01]  /*0aa0*/  STL [R1+0x60], R11 ;  /* 0x0000600b01007387 */ /* 0x0003e20000100800 */
[----:B------:R-:W-:-:S03]  /*0ab0*/  ISETP.GE.AND P0, PT, R8, 0x1, PT ;  /* 0x000000010800780c */ /* 0x000fc60003f06270 */
[----:B------:R-:W-:-:S05]  /*0ac0*/  IMAD R12, R3, c[0x0][0x548], R0 ;  /* 0x00015200030c7a24 */ /* 0x000fca00078e0200 */
[----:B------:R1:W-:Y:S05]  /*0ad0*/  STL [R1+0x5c], R12 ;  /* 0x00005c0c01007387 */ /* 0x0003ea0000100800 */
[----:B------:R-:W-:Y:S05]  /*0ae0*/  @!P0 BRA `(.L_x_2081) ;  /* 0x000001f000008947 */ /* 0x000fea0003800000 */
[----:B------:R-:W-:-:S04]  /*0af0*/  SHF.R.U32.HI R0, RZ, 0x10, R10 ;  /* 0x00000010ff007819 */ /* 0x000fc8000001160a */
        /* <DEDUP_REMOVED lines=30> */
.L_x_2081:
[----:B------:R-:W-:Y:S05]  /*0ce0*/  BSYNC B0 ;  /* 0x0000000000007941 */ /* 0x000fea0003800000 */
.L_x_2080:
[----:B------:R-:W-:Y:S01]  /*0cf0*/  LOP3.LUT R0, R10, 0xffff, RZ, 0xc0, !PT ;  /* 0x0000ffff0a007812 */ /* 0x000fe200078ec0ff */
[----:B------:R-:W-:Y:S01]  /*0d00*/  CS2R R16, SRZ ;  /* 0x0000000000107805 */ /* 0x000fe2000001ff00 */
[----:B------:R-:W-:Y:S01]  /*0d10*/  CS2R R98, SRZ ;  /* 0x0000000000627805 */ /* 0x000fe2000001ff00 */
[----:B------:R-:W-:Y:S01]  /*0d20*/  CS2R R96, SRZ ;  /* 0x0000000000607805 */ /* 0x000fe2000001ff00 */
        /* <DEDUP_REMOVED lines=53> */
[----:B--2---:R-:W-:Y:S01]  /*1080*/  ISETP.NE.U32.AND P0, PT, RZ, c[0x0][0x340], PT ;  /* 0x0000d000ff007a0c */ /* 0x004fe20003f05070 */
[----:B------:R-:W2:Y:S04]  /*1090*/  LDL.64 R4, [R1+0x28] ;  /* 0x0000280001047983 */ /* 0x000ea80000100a00 */
[----:B------:R3:W2:Y:S01]  /*10a0*/  LDL.64 R30, [R1+0x28] ;  /* 0x00002800011e7983 */ /* 0x0006a20000100a00 */
[----:B------:R-:W-:-:S03]  /*10b0*/  ISETP.NE.AND.EX P0, PT, RZ, c[0x0][0x344], PT, P0 ;  /* 0x0000d100ff007a0c */ /* 0x000fc60003f05300 */
[----:B------:R-:W4:Y:S04]  /*10c0*/  LDL R28, [R1+0x30] ;  /* 0x00003000011c7983 */ /* 0x000f280000100800 */
[----:B------:R-:W5:Y:S04]  /*10d0*/  LDL R27, [R1+0x20] ;  /* 0x00002000011b7983 */ /* 0x000f680000100800 */
[----:B------:R-:W1:Y:S02]  /*10e0*/  S2R R13, SR_TID.X ;  /* 0x00000000000d7919 */ /* 0x000e640000002100 */
[----:B------:R-:W-:-:S05]  /*10f0*/  @P0 MOV R2, 0x4 ;  /* 0x0000000400020802 */ /* 0x000fca0000000f00 */
[----:B------:R-:W-:-:S05]  /*1100*/  @P0 IMAD.WIDE R2, R11, R2, c[0x0][0x340] ;  /* 0x0000d0000b020625 */ /* 0x000fca00078e0202 */
[----:B------:R3:W4:Y:S01]  /*1110*/  @P0 LDG.E R9, [R2.64] ;  /* 0x0000000602090981 */ /* 0x000722000c1e1900 */
[----:B-1----:R-:W-:-:S04]  /*1120*/  SHF.R.S32.HI R25, RZ, 0x1f, R13 ;  /* 0x0000001fff197819 */ /* 0x002fc8000001140d */
[----:B------:R-:W-:-:S04]  /*1130*/  LEA.HI R25, R25, R13, RZ, 0x3 ;  /* 0x0000000d19197211 */ /* 0x000fc800078f18ff */
[----:B------:R-:W-:-:S04]  /*1140*/  SHF.R.S32.HI R25, RZ, 0x3, R25 ;  /* 0x00000003ff197819 */ /* 0x000fc80000011419 */
[----:B------:R-:W-:-:S05]  /*1150*/  SHF.R.S32.HI R0, RZ, 0x1f, R25 ;  /* 0x0000001fff007819 */ /* 0x000fca0000011419 */
[C---:B---3--:R-:W-:Y:S02]  /*1160*/  IMAD R2, R0.reuse, c[0x0][0x1e0], RZ ;  /* 0x0000780000027a24 */ /* 0x048fe400078e02ff */
[----:B------:R-:W-:Y:S01]  /*1170*/  IMAD R0, R0, c[0x0][0x208], RZ ;  /* 0x0000820000007a24 */ /* 0x000fe200078e02ff */
[----:B------:R-:W-:Y:S01]  /*1180*/  SHF.R.S32.HI R10, RZ, 0x1f, R12 ;  /* 0x0000001fff0a7819 */ /* 0x000fe2000001140c */
[C---:B------:R-:W-:Y:S02]  /*1190*/  IMAD R6, R25.reuse, c[0x0][0x1e4], R2 ;  /* 0x0000790019067a24 */ /* 0x040fe400078e0202 */
[----:B------:R-:W-:Y:S01]  /*11a0*/  IMAD R0, R25, c[0x0][0x20c], R0 ;  /* 0x0000830019007a24 */ /* 0x000fe200078e0200 */
[----:B------:R-:W-:Y:S01]  /*11b0*/  SHF.R.S32.HI R8, RZ, 0x1f, R11 ;  /* 0x0000001fff087819 */ /* 0x000fe2000001140b */
[----:B------:R-:W-:Y:S01]  /*11c0*/  WARPSYNC 0xffffffff ;  /* 0xffffffff00007948 */ /* 0x000fe20003800000 */
[----:B------:R-:W-:Y:S02]  /*11d0*/  IADD3 R192, R212, R216, RZ ;  /* 0x000000d8d4c07210 */ /* 0x000fe40007ffe0ff */
[----:B--2---:R-:W-:-:S04]  /*11e0*/  MOV R30, R4 ;  /* 0x00000004001e7202 */ /* 0x004fc80000000f00 */
[----:B------:R-:W-:-:S05]  /*11f0*/  SHF.R.S32.HI R31, RZ, 0x1f, R30 ;  /* 0x0000001fff1f7819 */ /* 0x000fca000001141e */
[----:B------:R-:W-:-:S04]  /*1200*/  IMAD.WIDE.U32 R4, R25, c[0x0][0x1e0], R30 ;  /* 0x0000780019047a25 */ /* 0x000fc800078e001e */
[----:B------:R-:W-:Y:S01]  /*1210*/  IMAD.WIDE.U32 R2, R25, c[0x0][0x208], R30 ;  /* 0x0000820019027a25 */ /* 0x000fe200078e001e */
[----:B------:R-:W-:-:S03]  /*1220*/  IADD3 R5, R5, R6, RZ ;  /* 0x0000000605057210 */ /* 0x000fc60007ffe0ff */
[----:B------:R-:W-:Y:S02]  /*1230*/  IMAD.IADD R3, R3, 0x1, R0 ;  /* 0x0000000103037824 */ /* 0x000fe400078e0200 */
[C---:B------:R-:W-:Y:S02]  /*1240*/  IMAD R6, R10.reuse, c[0x0][0x1e8], RZ ;  /* 0x00007a000a067a24 */ /* 0x040fe400078e02ff */
[----:B------:R-:W-:Y:S02]  /*1250*/  IMAD R0, R10, c[0x0][0x210], RZ ;  /* 0x000084000a007a24 */ /* 0x000fe400078e02ff */
[C---:B------:R-:W-:Y:S02]  /*1260*/  IMAD R6, R12.reuse, c[0x0][0x1ec], R6 ;  /* 0x00007b000c067a24 */ /* 0x040fe400078e0206 */
[----:B------:R-:W-:-:S04]  /*1270*/  IMAD.WIDE.U32 R4, R12, c[0x0][0x1e8], R4 ;  /* 0x00007a000c047a25 */ /* 0x000fc800078e0004 */
[C---:B------:R-:W-:Y:S02]  /*1280*/  IMAD R0, R12.reuse, c[0x0][0x214], R0 ;  /* 0x000085000c007a24 */ /* 0x040fe400078e0200 */
[----:B------:R-:W-:Y:S01]  /*1290*/  IMAD.WIDE.U32 R2, R12, c[0x0][0x210], R2 ;  /* 0x000084000c027a25 */ /* 0x000fe200078e0002 */
[----:B------:R-:W-:-:S04]  /*12a0*/  IADD3 R7, R5, R6, RZ ;  /* 0x0000000605077210 */ /* 0x000fc80007ffe0ff */
[----:B------:R-:W-:Y:S01]  /*12b0*/  IADD3 R5, R3, R0, RZ ;  /* 0x0000000003057210 */ /* 0x000fe20007ffe0ff */
[----:B------:R-:W-:Y:S01]  /*12c0*/  IMAD.MOV.U32 R6, RZ, RZ, R4 ;  /* 0x000000ffff067224 */ /* 0x000fe200078e0004 */
[----:B----4-:R-:W-:Y:S01]  /*12d0*/  @P0 SHF.R.S32.HI R3, RZ, 0x1f, R9 ;  /* 0x0000001fff030819 */ /* 0x010fe20000011409 */
[----:B------:R-:W-:Y:S01]  /*12e0*/  @!P0 IMAD.MOV.U32 R3, RZ, RZ, R8 ;  /* 0x000000ffff038224 */ /* 0x000fe200078e0008 */
[----:B------:R-:W-:Y:S02]  /*12f0*/  MOV R4, R2 ;  /* 0x0000000200047202 */ /* 0x000fe40000000f00 */
[----:B------:R-:W-:Y:S01]  /*1300*/  @P0 MOV R2, R9 ;  /* 0x0000000900020202 */ /* 0x000fe20000000f00 */
[C---:B------:R-:W-:Y:S01]  /*1310*/  IMAD R0, R3.reuse, c[0x0][0x1f0], RZ ;  /* 0x00007c0003007a24 */ /* 0x040fe200078e02ff */
[----:B------:R-:W-:Y:S01]  /*1320*/  @!P0 MOV R2, R11 ;  /* 0x0000000b00028202 */ /* 0x000fe20000000f00 */
[----:B------:R-:W-:-:S04]  /*1330*/  IMAD R3, R3, c[0x0][0x218], RZ ;  /* 0x0000860003037a24 */ /* 0x000fc800078e02ff */
[----:B------:R-:W-:-:S04]  /*1340*/  IMAD.WIDE.U32 R20, R2, c[0x0][0x1f0], R6 ;  /* 0x00007c0002147a25 */ /* 0x000fc800078e0006 */
[----:B------:R-:W-:-:S04]  /*1350*/  IMAD.WIDE.U32 R22, R2, c[0x0][0x218], R4 ;  /* 0x0000860002167a25 */ /* 0x000fc800078e0004 */
[C---:B------:R-:W-:Y:S02]  /*1360*/  IMAD R0, R2.reuse, c[0x0][0x1f4], R0 ;  /* 0x00007d0002007a24 */ /* 0x040fe400078e0200 */
[----:B------:R-:W-:Y:S01]  /*1370*/  IMAD R2, R2, c[0x0][0x21c], R3 ;  /* 0x0000870002027a24 */ /* 0x000fe200078e0203 */
[----:B------:R1:W-:Y:S02]  /*1380*/  STL [R1+0x2c], R31 ;  /* 0x00002c1f01007387 */ /* 0x0003e40000100800 */
[----:B------:R-:W-:Y:S02]  /*1390*/  IADD3 R24, R21, R0, RZ ;  /* 0x0000000015187210 */ /* 0x000fe40007ffe0ff */
[----:B------:R-:W-:Y:S01]  /*13a0*/  IADD3 R19, R23, R2, RZ ;  /* 0x0000000217137210 */ /* 0x000fe20007ffe0ff */
[----:B------:R1:W-:Y:S04]  /*13b0*/  STL.64 [R1+0x50], R20 ;  /* 0x0000501401007387 */ /* 0x0003e80000100a00 */
[----:B------:R1:W-:Y:S04]  /*13c0*/  STL.64 [R1+0x48], R22 ;  /* 0x0000481601007387 */ /* 0x0003e80000100a00 */
[----:B------:R1:W-:Y:S04]  /*13d0*/  STL [R1+0x44], R19 ;  /* 0x0000441301007387 */ /* 0x0003e80000100800 */
[----:B------:R1:W-:Y:S01]  /*13e0*/  STL [R1+0x58], R24 ;  /* 0x0000581801007387 */ /* 0x0003e20000100800 */
[----:B-----5:R-:W-:-:S02]  /*13f0*/  SHF.R.S32.HI R17, RZ, 0x1f, R27 ;  /* 0x0000001fff117819 */ /* 0x020fc4000001141b */
[----:B------:R-:W-:Y:S02]  /*1400*/  SHF.R.S32.HI R16, RZ, 0x1f, R28 ;  /* 0x0000001fff107819 */ /* 0x000fe4000001141c */
[----:B------:R-:W2:Y:S01]  /*1410*/  LDL R26, [R1+0x34] ;  /* 0x00003400011a7983 */ /* 0x000ea20000100800 */
[----:B------:R-:W-:Y:S01]  /*1420*/  SHF.R.S32.HI R100, RZ, 0x1f, R13 ;  /* 0x0000001fff647819 */ /* 0x000fe2000001140d */
[----:B------:R-:W-:Y:S02]  /*1430*/  IMAD R5, R10, c[0x0][0x1b8], RZ ;  /* 0x00006e000a057a24 */ /* 0x000fe400078e02ff */
[----:B------:R-:W-:Y:S01]  /*1440*/  IMAD.WIDE.U32 R2, R12, c[0x0][0x1b8], RZ ;  /* 0x00006e000c027a25 */ /* 0x000fe200078e00ff */
[----:B------:R-:W-:-:S03]  /*1450*/  LEA.HI R100, R100, R13, RZ, 0x3 ;  /* 0x0000000d64647211 */ /* 0x000fc600078f18ff */
[----:B------:R-:W-:Y:S01]  /*1460*/  IMAD R5, R12, c[0x0][0x1bc], R5 ;  /* 0x00006f000c057a24 */ /* 0x000fe200078e0205 */
[----:B------:R-:W-:Y:S01]  /*1470*/  LOP3.LUT R100, R100, 0xfffffff8, RZ, 0xc0, !PT ;  /* 0xfffffff864647812 */ /* 0x000fe200078ec0ff */
[----:B------:R-:W-:Y:S02]  /*1480*/  IMAD R6, R8, c[0x0][0x1c0], RZ ;  /* 0x0000700008067a24 */ /* 0x000fe400078e02ff */
[----:B------:R-:W-:Y:S02]  /*1490*/  IMAD.IADD R3, R3, 0x1, R5 ;  /* 0x0000000103037824 */ /* 0x000fe400078e0205 */
[----:B------:R-:W-:Y:S02]  /*14a0*/  IMAD.IADD R100, R13, 0x1, -R100 ;  /* 0x000000010d647824 */ /* 0x000fe400078e0a64 */
[----:B------:R-:W-:-:S04]  /*14b0*/  IMAD.WIDE.U32 R2, R11, c[0x0][0x1c0], R2 ;  /* 0x000070000b027a25 */ /* 0x000fc800078e0002 */
[----:B------:R-:W-:-:S04]  /*14c0*/  IMAD R4, R100, 0x20, R25 ;  /* 0x0000002064047824 */ /* 0x000fc800078e0219 */
[----:B------:R-:W-:-:S04]  /*14d0*/  IMAD.IADD R4, R160, 0x1, R4 ;  /* 0x00000001a0047824 */ /* 0x000fc800078e0204 */
[----:B------:R-:W-:-:S04]  /*14e0*/  @P2 IMAD.HI.U32 R7, R4, c[0x0][0x2c8], RZ ;  /* 0x0000b20004072a27 */ /* 0x000fc800078e00ff */
[----:B------:R-:W-:Y:S01]  /*14f0*/  IMAD.MOV.U32 R0, RZ, RZ, R4 ;  /* 0x000000ffff007224 */ /* 0x000fe200078e0004 */
[----:B------:R-:W-:Y:S01]  /*1500*/  @P2 SHF.R.U32.HI R0, RZ, c[0x0][0x2cc], R7 ;  /* 0x0000b300ff002a19 */ /* 0x000fe20000011607 */
[----:B------:R-:W-:-:S03]  /*1510*/  IMAD R7, R11, c[0x0][0x1c4], R6 ;  /* 0x000071000b077a24 */ /* 0x000fc600078e0206 */
[--C-:B------:R-:W-:Y:S01]  /*1520*/  SHF.R.S32.HI R6, RZ, 0x1f, R0.reuse ;  /* 0x0000001fff067819 */ /* 0x100fe20000011400 */
[----:B------:R-:W-:-:S04]  /*1530*/  IMAD.MOV R5, RZ, RZ, -R0 ;  /* 0x000000ffff057224 */ /* 0x000fc800078e0a00 */
[----:B------:R-:W-:Y:S02]  /*1540*/  IMAD R4, R5, c[0x0][0x2c4], R4 ;  /* 0x0000b10005047a24 */ /* 0x000fe400078e0204 */
[----:B------:R-:W-:Y:S02]  /*1550*/  IMAD R5, R6, c[0x0][0x1b0], RZ ;  /* 0x00006c0006057a24 */ /* 0x000fe400078e02ff */
[----:B------:R-:W-:Y:S02]  /*1560*/  IMAD.IADD R3, R3, 0x1, R7 ;  /* 0x0000000103037824 */ /* 0x000fe400078e0207 */
[C---:B------:R-:W-:Y:S01]  /*1570*/  IMAD R6, R0.reuse, c[0x0][0x1b4], R5 ;  /* 0x00006d0000067a24 */ /* 0x040fe200078e0205 */
[----:B------:R-:W-:Y:S01]  /*1580*/  SHF.R.S32.HI R5, RZ, 0x1f, R4 ;  /* 0x0000001fff057819 */ /* 0x000fe20000011404 */
[----:B------:R-:W-:-:S04]  /*1590*/  IMAD.WIDE.U32 R2, R0, c[0x0][0x1b0], R2 ;  /* 0x00006c0000027a25 */ /* 0x000fc800078e0002 */
[----:B------:R-:W-:Y:S02]  /*15a0*/  IMAD R0, R5, c[0x0][0x1a8], RZ ;  /* 0x00006a0005007a24 */ /* 0x000fe400078e02ff */
[----:B------:R-:W-:Y:S02]  /*15b0*/  IMAD.IADD R3, R3, 0x1, R6 ;  /* 0x0000000103037824 */ /* 0x000fe400078e0206 */
[C---:B------:R-:W-:Y:S02]  /*15c0*/  IMAD R0, R4.reuse, c[0x0][0x1ac], R0 ;  /* 0x00006b0004007a24 */ /* 0x040fe400078e0200 */
[----:B------:R-:W-:-:S04]  /*15d0*/  IMAD.WIDE.U32 R2, R4, c[0x0][0x1a8], R2 ;  /* 0x00006a0004027a25 */ /* 0x000fc800078e0002 */
[----:B------:R-:W-:Y:S01]  /*15e0*/  IMAD.IADD R12, R3, 0x1, R0 ;  /* 0x00000001030c7824 */ /* 0x000fe200078e0200 */
[----:B------:R-:W-:-:S04]  /*15f0*/  LEA R0, P0, R2, c[0x0][0x160], 0x1 ;  /* 0x0000580002007a11 */ /* 0x000fc800078008ff */
[----:B------:R-:W-:Y:S02]  /*1600*/  LEA.HI.X R12, R2, c[0x0][0x164], R12, 0x1, P0 ;  /* 0x00005900020c7a11 */ /* 0x000fe400000f0c0c */
[----:B------:R-:W3:Y:S04]  /*1610*/  SHFL.IDX PT, R2, R0, RZ, 0x181f ;  /* 0x00181fff00027589 */ /* 0x000ee800000e0000 */
[----:B------:R-:W4:Y:S01]  /*1620*/  SHFL.IDX PT, R3, R12, RZ, 0x181f ;  /* 0x00181fff0c037589 */ /* 0x000f2200000e0000 */
[----:B------:R-:W-:Y:S02]  /*1630*/  IMAD R18, R18, c[0x0][0x168], RZ ;  /* 0x00005a0012127a24 */ /* 0x000fe400078e02ff */
[----:B------:R-:W-:Y:S01]  /*1640*/  IMAD.IADD R11, R25, 0x1, R160 ;  /* 0x00000001190b7824 */ /* 0x000fe200078e02a0 */
[----:B------:R-:W5:Y:S04]  /*1650*/  SHFL.IDX PT, R6, R0, 0x1, 0x181f ;  /* 0x00381f0000067f89 */ /* 0x000f6800000e0000 */
[----:B------:R-:W-:-:S02]  /*1660*/  ISETP.GE.AND P5, PT, R11, R18, PT ;  /* 0x000000120b00720c */ /* 0x000fc40003fa6270 */
[----:B------:R-:W-:Y:S01]  /*1670*/  ISETP.GE.AND P6, PT, R30, c[0x0][0x198], PT ;  /* 0x000066001e007a0c */ /* 0x000fe20003fc6270 */
[----:B------:R-:W1:Y:S01]  /*1680*/  SHFL.IDX PT, R7, R12, 0x1, 0x181f ;  /* 0x00381f000c077f89 */ /* 0x000e6200000e0000 */
[----:B------:R-:W-:Y:S02]  /*1690*/  IADD3 R9, R11, 0x20, RZ ;  /* 0x000000200b097810 */ /* 0x000fe40007ffe0ff */
[----:B------:R-:W-:Y:S02]  /*16a0*/  ISETP.GE.AND P3, PT, R28, c[0x0][0x198], PT ;  /* 0x000066001c007a0c */ /* 0x000fe40003f66270 */
[----:B------:R-:W-:Y:S01]  /*16b0*/  ISETP.GE.AND P1, PT, R27, c[0x0][0x198], PT ;  /* 0x000066001b007a0c */ /* 0x000fe20003f26270 */
[----:B------:R-:W-:Y:S01]  /*16c0*/  BAR.SYNC.DEFER_BLOCKING 0x0 ;  /* 0x0000000000007b1d */ /* 0x000fe20000010000 */
[----:B------:R-:W-:-:S03]  /*16d0*/  ISETP.GE.AND P4, PT, R9, R18, PT ;  /* 0x000000120900720c */ /* 0x000fc60003f86270 */
[----:B---3--:R-:W-:Y:S01]  /*16e0*/  @!P5 LEA R8, P0, R28, R2, 0x1 ;  /* 0x000000021c08d211 */ /* 0x008fe200078008ff */
[----:B----4-:R-:W-:-:S03]  /*16f0*/  @!P5 IMAD.WIDE R4, R30, 0x2, R2 ;  /* 0x000000021e04d825 */ /* 0x010fc600078e0202 */
[----:B------:R-:W-:Y:S02]  /*1700*/  @!P5 LEA.HI.X R9, R28, R3, R16, 0x1, P0 ;  /* 0x000000031c09d211 */ /* 0x000fe400000f0c10 */
[----:B------:R-:W-:-:S04]  /*1710*/  @!P5 LEA R2, P0, R27, R2, 0x1 ;  /* 0x000000021b02d211 */ /* 0x000fc800078008ff */
[----:B------:R-:W-:Y:S02]  /*1720*/  @!P5 LEA.HI.X R3, R27, R3, R17, 0x1, P0 ;  /* 0x000000031b03d211 */ /* 0x000fe400000f0c11 */
[----:B-----5:R-:W-:Y:S02]  /*1730*/  @!P4 LEA R10, P0, R28, R6, 0x1 ;  /* 0x000000061c0ac211 */ /* 0x020fe400078008ff */
[----:B------:R-:W-:Y:S01]  /*1740*/  IADD3 R13, R11, 0x60, RZ ;  /* 0x000000600b0d7810 */ /* 0x000fe20007ffe0ff */
[----:B-1----:R-:W-:-:S04]  /*1750*/  @!P4 IMAD.WIDE R14, R30, 0x2, R6 ;  /* 0x000000021e0ec825 */ /* 0x002fc800078e0206 */
[----:B------:R-:W-:-:S04]  /*1760*/  IMAD.MOV.U32 R120, RZ, RZ, -0x60 ;  /* 0xffffffa0ff787424 */ /* 0x000fc800078e00ff */
[----:B------:R-:W-:Y:S02]  /*1770*/  IMAD R120, R222, R120, 0x60 ;  /* 0x00000060de787424 */ /* 0x000fe400078e0278 */
[----:B------:R-:W-:Y:S02]  /*1780*/  IMAD.MOV.U32 R21, RZ, RZ, R24 ;  /* 0x000000ffff157224 */ /* 0x000fe400078e0018 */
[----:B------:R-:W-:Y:S01]  /*1790*/  IMAD.MOV.U32 R24, RZ, RZ, c[0x0][0x208] ;  /* 0x00008200ff187624 */ /* 0x000fe200078e00ff */
[----:B------:R-:W-:Y:S01]  /*17a0*/  @!PT LDS RZ, [RZ] ;  /* 0x00000000fffff984 */ /* 0x000fe20000000800 */
[----:B------:R-:W-:Y:S01]  /*17b0*/  @!PT LDS RZ, [RZ] ;  /* 0x00000000fffff984 */ /* 0x000fe20000000800 */
[----:B------:R-:W-:Y:S01]  /*17c0*/  @!PT LDS RZ, [RZ] ;  /* 0x00000000fffff984 */ /* 0x000fe20000000800 */
[----:B--2---:R1:W-:Y:S04]  /*17d0*/  @!P5 LDGSTS.E.BYPASS.LTC128B.128 [R26+0x100], [R4.64], !P6 ;  /* 0x00100000041adfae */ /* 0x0043e8000f101d46 */
[----:B------:R2:W-:Y:S04]  /*17e0*/  @!P5 LDGSTS.E.BYPASS.LTC128B.128 [R26+0x4100], [R8.64], !P3 ;  /* 0x04100000081adfae */ /* 0x0005e8000d901d46 */
[----:B------:R3:W-:Y:S04]  /*17f0*/  @!P5 LDGSTS.E.BYPASS.LTC128B.128 [R26+0x8100], [R2.64], !P1 ;  /* 0x08100000021adfae */ /* 0x0007e8000c901d46 */
[----:B------:R4:W-:Y:S04]  /*1800*/  @!P4 LDGSTS.E.BYPASS.LTC128B.128 [R26+0x1100], [R14.64], !P6 ;  /* 0x011000000e1acfae */ /* 0x0009e8000f101d46 */
[----:B-1----:R-:W1:Y:S04]  /*1810*/  SHFL.IDX PT, R4, R0, 0x2, 0x181f ;  /* 0x00581f0000047f89 */ /* 0x002e6800000e0000 */
[----:B------:R-:W5:Y:S01]  /*1820*/  SHFL.IDX PT, R5, R12, 0x2, 0x181f ;  /* 0x00581f000c057f89 */ /* 0x000f6200000e0000 */
[----:B--2---:R-:W-:-:S03]  /*1830*/  IADD3 R8, R11, 0x40, RZ ;  /* 0x000000400b087810 */ /* 0x004fc60007ffe0ff */
[----:B---3--:R-:W2:Y:S01]  /*1840*/  SHFL.IDX PT, R2, R0, 0x3, 0x181f ;  /* 0x00781f0000027f89 */ /* 0x008ea200000e0000 */
[----:B------:R-:W-:Y:S02]  /*1850*/  ISETP.GE.AND P5, PT, R8, R18, PT ;  /* 0x000000120800720c */ /* 0x000fe40003fa6270 */
[----:B------:R-:W-:Y:S01]  /*1860*/  @!P4 LEA.HI.X R11, R28, R7, R16, 0x1, P0 ;  /* 0x000000071c0bc211 */ /* 0x000fe200000f0c10 */
[----:B------:R3:W1:Y:S01]  /*1870*/  SHFL.IDX PT, R3, R12, 0x3, 0x181f ;  /* 0x00781f000c037f89 */ /* 0x00066200000e0000 */
[----:B------:R-:W-:-:S03]  /*1880*/  @!P4 LEA R8, P0, R27, R6, 0x1 ;  /* 0x000000061b08c211 */ /* 0x000fc600078008ff */
[----:B------:R1:W-:Y:S01]  /*1890*/  @!P4 LDGSTS.E.BYPASS.LTC128B.128 [R26+0x5100], [R10.64], !P3 ;  /* 0x051000000a1acfae */ /* 0x0003e2000d901d46 */
[----:B------:R-:W-:Y:S02]  /*18a0*/  @!P4 LEA.HI.X R9, R27, R7, R17, 0x1, P0 ;  /* 0x000000071b09c211 */ /* 0x000fe400000f0c11 */
[----:B------:R-:W-:-:S03]  /*18b0*/  ISETP.GE.AND P0, PT, R13, R18, PT ;  /* 0x000000120d00720c */ /* 0x000fc60003f06270 */
[----:B------:R2:W-:Y:S01]  /*18c0*/  @!P4 LDGSTS.E.BYPASS.LTC128B.128 [R26+0x9100], [R8.64], !P1 ;  /* 0x09100000081acfae */ /* 0x0005e2000c901d46 */
[----:B------:R-:W-:Y:S02]  /*18d0*/  IADD3 R18, R222, -0x1, RZ ;  /* 0xffffffffde127810 */ /* 0x000fe40007ffe0ff */
[----:B-1----:R-:W-:-:S04]  /*18e0*/  @!P5 LEA R10, P4, R28, R4, 0x1 ;  /* 0x000000041c0ad211 */ /* 0x002fc800078808ff */
[----:B-----5:R-:W-:Y:S02]  /*18f0*/  @!P5 LEA.HI.X R11, R28, R5, R16, 0x1, P4 ;  /* 0x000000051c0bd211 */ /* 0x020fe400020f0c10 */
[----:B--2---:R-:W-:Y:S01]  /*1900*/  @!P5 LEA R8, P4, R27, R4, 0x1 ;  /* 0x000000041b08d211 */ /* 0x004fe200078808ff */
[----:B---3--:R-:W-:-:S03]  /*1910*/  @!P5 IMAD.WIDE R12, R30, 0x2, R4 ;  /* 0x000000021e0cd825 */ /* 0x008fc600078e0204 */
[C---:B------:R-:W-:Y:S02]  /*1920*/  @!P5 LEA.HI.X R9, R27.reuse, R5, R17, 0x1, P4 ;  /* 0x000000051b09d211 */ /* 0x040fe400020f0c11 */
[CC--:B------:R-:W-:Y:S01]  /*1930*/  @!P0 LEA R6, P4, R28.reuse, R2.reuse, 0x1 ;  /* 0x000000021c068211 */ /* 0x0c0fe200078808ff */
[----:B------:R1:W-:Y:S03]  /*1940*/  @!P5 LDGSTS.E.BYPASS.LTC128B.128 [R26+0x2100], [R12.64], !P6 ;  /* 0x021000000c1adfae */ /* 0x0003e6000f101d46 */
[----:B------:R-:W-:Y:S01]  /*1950*/  @!P0 LEA.HI.X R7, R28, R3, R16, 0x1, P4 ;  /* 0x000000031c078211 */ /* 0x000fe200020f0c10 */
[----:B------:R2:W-:Y:S01]  /*1960*/  @!P5 LDGSTS.E.BYPASS.LTC128B.128 [R26+0x6100], [R10.64], !P3 ;  /* 0x061000000a1adfae */ /* 0x0005e2000d901d46 */
[----:B------:R-:W-:-:S03]  /*1970*/  @!P0 LEA R4, P4, R27, R2, 0x1 ;  /* 0x000000021b048211 */ /* 0x000fc600078808ff */
[----:B------:R3:W-:Y:S01]  /*1980*/  @!P5 LDGSTS.E.BYPASS.LTC128B.128 [R26+0xa100], [R8.64], !P1 ;  /* 0x0a100000081adfae */ /* 0x0007e2000c901d46 */
[----:B------:R-:W-:Y:S01]  /*1990*/  @!P0 LEA.HI.X R5, R27, R3, R17, 0x1, P4 ;  /* 0x000000031b058211 */ /* 0x000fe200020f0c11 */
[----:B------:R-:W-:-:S05]  /*19a0*/  @!P0 IMAD.WIDE R2, R30, 0x2, R2 ;  /* 0x000000021e028825 */ /* 0x000fca00078e0202 */
[----:B------:R5:W-:Y:S01]  /*19b0*/  @!P0 LDGSTS.E.BYPASS.LTC128B.128 [R26+0x3100], [R2.64], !P6 ;  /* 0x03100000021a8fae */ /* 0x000be2000f101d46 */
[----:B------:R-:W-:-:S03]  /*19c0*/  IMAD.MOV.U32 R16, RZ, RZ, c[0x0][0x1e0] ;  /* 0x00007800ff107624 */ /* 0x000fc600078e00ff */
[----:B------:R1:W-:Y:S04]  /*19d0*/  @!P0 LDGSTS.E.BYPASS.LTC128B.128 [R26+0x7100], [R6.64], !P3 ;  /* 0x07100000061a8fae */ /* 0x0003e8000d901d46 */
[----:B------:R1:W-:Y:S01]  /*19e0*/  @!P0 LDGSTS.E.BYPASS.LTC128B.128 [R26+0xb100], [R4.64], !P1 ;  /* 0x0b100000041a8fae */ /* 0x0003e2000c901d46 */
[----:B--2---:R-:W-:Y:S02]  /*19f0*/  SHF.R.S32.HI R10, RZ, 0x1f, R18 ;  /* 0x0000001fff0a7819 */ /* 0x004fe40000011412 */
[----:B---3--:R-:W-:-:S03]  /*1a00*/  IADD3 R8, R120, c[0x0][0x1d0], -R25 ;  /* 0x0000740078087a10 */ /* 0x008fc60007ffe819 */
[----:B------:R-:W-:Y:S01]  /*1a10*/  IMAD R0, R10, c[0x0][0x1e0], RZ ;  /* 0x000078000a007a24 */ /* 0x000fe200078e02ff */
[----:B------:R-:W0:Y:S01]  /*1a20*/  LDGDEPBAR ;  /* 0x00000000000079af */ /* 0x000e220000000000 */
[----:B------:R-:W-:Y:S02]  /*1a30*/  ISETP.GE.AND P6, PT, R8, 0x21, PT ;  /* 0x000000210800780c */ /* 0x000fe40003fc6270 */
[C---:B------:R-:W-:Y:S02]  /*1a40*/  IMAD R0, R18.reuse, c[0x0][0x1e4], R0 ;  /* 0x0000790012007a24 */ /* 0x040fe400078e0200 */
[----:B-----5:R-:W-:Y:S01]  /*1a50*/  IMAD.WIDE.U32 R2, R18, c[0x0][0x1e0], RZ ;  /* 0x0000780012027a25 */ /* 0x020fe200078e00ff */
[----:B------:R-:W-:-:S03]  /*1a60*/  ISETP.GE.AND P4, PT, R8, 0x1, PT ;  /* 0x000000010800780c */ /* 0x000fc60003f86270 */
[----:B------:R-:W-:Y:S02]  /*1a70*/  IMAD.IADD R0, R3, 0x1, R0 ;  /* 0x0000000103007824 */ /* 0x000fe400078e0200 */
[----:B------:R-:W-:-:S04]  /*1a80*/  IMAD.WIDE.U32 R2, R2, 0x60, R20 ;  /* 0x0000006002027825 */ /* 0x000fc800078e0014 */
[----:B------:R-:W-:Y:S01]  /*1a90*/  IMAD R0, R0, 0x60, RZ ;  /* 0x0000006000007824 */ /* 0x000fe200078e02ff */
[----:B------:R-:W-:Y:S01]  /*1aa0*/  ISETP.GE.AND P5, PT, R8, 0x41, PT ;  /* 0x000000410800780c */ /* 0x000fe20003fa6270 */
[----:B------:R-:W-:Y:S02]  /*1ab0*/  IMAD.MOV.U32 R9, RZ, RZ, c[0x0][0x1e4] ;  /* 0x00007900ff097624 */ /* 0x000fe400078e00ff */
[----:B------:R-:W-:Y:S01]  /*1ac0*/  IMAD.IADD R0, R3, 0x1, R0 ;  /* 0x0000000103007824 */ /* 0x000fe200078e0200 */
[----:B------:R-:W-:Y:S02]  /*1ad0*/  @P6 LEA R3, P0, R16, R2, 0x5 ;  /* 0x0000000210036211 */ /* 0x000fe400078028ff */
[----:B-1----:R-:W-:Y:S02]  /*1ae0*/  @P4 LEA R6, P1, R2, c[0x0][0x1c8], 0x1 ;  /* 0x0000720002064a11 */ /* 0x002fe400078208ff */
[----:B------:R-:W-:Y:S02]  /*1af0*/  @P4 ISETP.GE.AND P3, PT, R30, c[0x0][0x1d4], PT ;  /* 0x000075001e004a0c */ /* 0x000fe40003f66270 */
[----:B------:R-:W-:-:S02]  /*1b00*/  @P6 LEA.HI.X R5, R16, R0, R9, 0x5, P0 ;  /* 0x0000000010056211 */ /* 0x000fc400000f2c09 */
[----:B------:R-:W-:Y:S01]  /*1b10*/  @P4 ISETP.GE.AND P0, PT, R28, c[0x0][0x1d4], PT ;  /* 0x000075001c004a0c */ /* 0x000fe20003f06270 */
[----:B------:R-:W-:Y:S01]  /*1b20*/  IMAD.WIDE.U32 R12, R16, 0x40, RZ ;  /* 0x00000040100c7825 */ /* 0x000fe200078e00ff */
[----:B------:R-:W-:Y:S02]  /*1b30*/  @P4 LEA.HI.X R7, R2, c[0x0][0x1cc], R0, 0x1, P1 ;  /* 0x0000730002074a11 */ /* 0x000fe400008f0c00 */
[----:B------:R-:W-:-:S04]  /*1b40*/  @P6 LEA R4, P1, R3, c[0x0][0x1c8], 0x1 ;  /* 0x0000720003046a11 */ /* 0x000fc800078208ff */
[----:B------:R-:W-:Y:S01]  /*1b50*/  @P6 LEA.HI.X R5, R3, c[0x0][0x1cc], R5, 0x1, P1 ;  /* 0x0000730003056a11 */ /* 0x000fe200008f0c05 */
[----:B------:R1:W-:Y:S01]  /*1b60*/  @P4 LDGSTS.E.BYPASS.LTC128B.128 [R26+0x12100], [R6.64], !P3 ;  /* 0x12100000061a4fae */ /* 0x0003e2000d901d46 */
[----:B------:R-:W-:Y:S01]  /*1b70*/  @P5 IADD3 R3, P1, R2, R12, RZ ;  /* 0x0000000c02035210 */ /* 0x000fe20007f3e0ff */
[----:B------:R-:W-:Y:S02]  /*1b80*/  IMAD.SHL.U32 R2, R9, 0x40, RZ ;  /* 0x0000004009027824 */ /* 0x000fe400078e00ff */
[----:B------:R1:W-:Y:S03]  /*1b90*/  @P4 LDGSTS.E.BYPASS.LTC128B.128 [R26+0x15100], [R6.64+0x80], !P0 ;  /* 0x15100080061a4fae */ /* 0x0003e6000c101d46 */
[----:B------:R-:W-:Y:S02]  /*1ba0*/  @P5 IADD3.X R0, R0, R13, R2, P1, !PT ;  /* 0x0000000d00005210 */ /* 0x000fe40000ffe402 */
[----:B------:R-:W-:-:S02]  /*1bb0*/  @P5 LEA R2, P0, R3, c[0x0][0x1c8], 0x1 ;  /* 0x0000720003025a11 */ /* 0x000fc400078008ff */
[----:B------:R-:W-:Y:S02]  /*1bc0*/  @P4 ISETP.GE.AND P3, PT, R27, c[0x0][0x1d4], PT ;  /* 0x000075001b004a0c */ /* 0x000fe40003f66270 */
[----:B------:R-:W-:Y:S02]  /*1bd0*/  @P6 ISETP.GE.AND P1, PT, R30, c[0x0][0x1d4], PT ;  /* 0x000075001e006a0c */ /* 0x000fe40003f26270 */
[----:B------:R-:W-:Y:S02]  /*1be0*/  @P5 LEA.HI.X R3, R3, c[0x0][0x1cc], R0, 0x1, P0 ;  /* 0x0000730003035a11 */ /* 0x000fe400000f0c00 */
[----:B------:R-:W-:-:S07]  /*1bf0*/  @P6 ISETP.GE.AND P0, PT, R28, c[0x0][0x1d4], PT ;  /* 0x000075001c006a0c */ /* 0x000fce0003f06270 */
[----:B------:R1:W-:Y:S01]  /*1c00*/  @P4 LDGSTS.E.BYPASS.LTC128B.128 [R26+0x18100], [R6.64+0x100], !P3 ;  /* 0x18100100061a4fae */ /* 0x0003e2000d901d46 */
[----:B------:R-:W-:Y:S02]  /*1c10*/  @P6 ISETP.GE.AND P4, PT, R27, c[0x0][0x1d4], PT ;  /* 0x000075001b006a0c */ /* 0x000fe40003f86270 */
[----:B------:R-:W-:Y:S01]  /*1c20*/  @P5 ISETP.GE.AND P3, PT, R30, c[0x0][0x1d4], PT ;  /* 0x000075001e005a0c */ /* 0x000fe20003f66270 */
[----:B------:R2:W-:Y:S01]  /*1c30*/  @P6 LDGSTS.E.BYPASS.LTC128B.128 [R26+0x13100], [R4.64], !P1 ;  /* 0x13100000041a6fae */ /* 0x0005e2000c901d46 */
[----:B------:R-:W-:-:S03]  /*1c40*/  @P5 ISETP.GE.AND P1, PT, R28, c[0x0][0x1d4], PT ;  /* 0x000075001c005a0c */ /* 0x000fc60003f26270 */
[----:B------:R2:W-:Y:S01]  /*1c50*/  @P6 LDGSTS.E.BYPASS.LTC128B.128 [R26+0x16100], [R4.64+0x80], !P0 ;  /* 0x16100080041a6fae */ /* 0x0005e2000c101d46 */
[----:B------:R-:W-:-:S05]  /*1c60*/  @P5 ISETP.GE.AND P0, PT, R27, c[0x0][0x1d4], PT ;  /* 0x000075001b005a0c */ /* 0x000fca0003f06270 */
[----:B------:R2:W-:Y:S04]  /*1c70*/  @P6 LDGSTS.E.BYPASS.LTC128B.128 [R26+0x19100], [R4.64+0x100], !P4 ;  /* 0x19100100041a6fae */ /* 0x0005e8000e101d46 */
[----:B------:R3:W-:Y:S04]  /*1c80*/  @P5 LDGSTS.E.BYPASS.LTC128B.128 [R26+0x14100], [R2.64], !P3 ;  /* 0x14100000021a5fae */ /* 0x0007e8000d901d46 */
[----:B------:R3:W-:Y:S04]  /*1c90*/  @P5 LDGSTS.E.BYPASS.LTC128B.128 [R26+0x17100], [R2.64+0x80], !P1 ;  /* 0x17100080021a5fae */ /* 0x0007e8000c901d46 */
[----:B------:R3:W-:Y:S04]  /*1ca0*/  @P5 LDGSTS.E.BYPASS.LTC128B.128 [R26+0x1a100], [R2.64+0x100], !P0 ;  /* 0x1a100100021a5fae */ /* 0x0007e8000c101d46 */
[----:B------:R-:W0:Y:S01]  /*1cb0*/  LDGDEPBAR ;  /* 0x00000000000079af */ /* 0x000e220000000000 */
[----:B------:R-:W-:-:S02]  /*1cc0*/  IMAD R0, R10, c[0x0][0x208], RZ ;  /* 0x000082000a007a24 */ /* 0x000fc400078e02ff */
[----:B-1----:R-:W-:-:S04]  /*1cd0*/  IMAD.WIDE.U32 R6, R18, c[0x0][0x208], RZ ;  /* 0x0000820012067a25 */ /* 0x002fc800078e00ff */
[----:B------:R-:W-:Y:S02]  /*1ce0*/  IMAD R0, R18, c[0x0][0x20c], R0 ;  /* 0x0000830012007a24 */ /* 0x000fe400078e0200 */
[----:B----4-:R-:W-:Y:S01]  /*1cf0*/  IMAD.MOV.U32 R14, RZ, RZ, R22 ;  /* 0x000000ffff0e7224 */ /* 0x010fe200078e0016 */
[----:B------:R-:W-:-:S04]  /*1d00*/  DEPBAR.LE SB0, 0x1 ;  /* 0x000080400000791a */ /* 0x000fc80000000000 */
[----:B------:R-:W-:Y:S01]  /*1d10*/  BAR.SYNC.DEFER_BLOCKING 0x0 ;  /* 0x0000000000007b1d */ /* 0x000fe20000010000 */
[----:B------:R-:W-:Y:S02]  /*1d20*/  IMAD.IADD R0, R7, 0x1, R0 ;  /* 0x0000000107007824 */ /* 0x000fe400078e0200 */
[----:B------:R-:W-:Y:S02]  /*1d30*/  IMAD.MOV.U32 R15, RZ, RZ, R19 ;  /* 0x000000ffff0f7224 */ /* 0x000fe400078e0013 */
[----:B------:R-:W-:Y:S02]  /*1d40*/  IMAD R0, R0, 0x60, RZ ;  /* 0x0000006000007824 */ /* 0x000fe400078e02ff */
[----:B--2---:R-:W-:-:S04]  /*1d50*/  IMAD.WIDE.U32 R4, R6, 0x60, R14 ;  /* 0x0000006006047825 */ /* 0x004fc800078e000e */
[----:B------:R-:W-:Y:S01]  /*1d60*/  IMAD.IADD R0, R5, 0x1, R0 ;  /* 0x0000000105007824 */ /* 0x000fe200078e0200 */
[----:B---3--:R-:W-:Y:S01]  /*1d70*/  LEA R2, P0, R4, c[0x0][0x1f8], 0x1 ;  /* 0x00007e0004027a11 */ /* 0x008fe200078008ff */
[----:B------:R-:W-:Y:S02]  /*1d80*/  IMAD.MOV.U32 R10, RZ, RZ, 0x6 ;  /* 0x00000006ff0a7424 */ /* 0x000fe400078e00ff */
[----:B------:R-:W-:Y:S01]  /*1d90*/  IMAD.SHL.U32 R25, R24, 0x40, RZ ;  /* 0x0000004018197824 */ /* 0x000fe200078e00ff */
[----:B------:R-:W-:Y:S02]  /*1da0*/  LEA.HI.X R3, R4, c[0x0][0x1fc], R0, 0x1, P0 ;  /* 0x00007f0004037a11 */ /* 0x000fe400000f0c00 */
[----:B------:R-:W-:Y:S02]  /*1db0*/  SHF.L.U64.HI R24, R24, R10, c[0x0][0x20c] ;  /* 0x0000830018187619 */ /* 0x000fe4000001020a */
[----:B------:R-:W-:Y:S01]  /*1dc0*/  IADD3 R12, P3, P1, R25, 0x80, R2 ;  /* 0x00000080190c7810 */ /* 0x000fe2000797e002 */
[----:B------:R1:W2:Y:S04]  /*1dd0*/  LDSM.16.M88.4 R156, [R192] ;  /* 0x00000000c09c783b */ /* 0x0002a80000000200 */
[----:B------:R1:W3:Y:S04]  /*1de0*/  LDSM.16.M88.4 R176, [R192+0x4000] ;  /* 0x00400000c0b0783b */ /* 0x0002e80000000200 */
[----:B------:R-:W4:Y:S04]  /*1df0*/  LDSM.16.M88.4 R192, [R192+0x8000] ;  /* 0x00800000c0c0783b */ /* 0x000f280000000200 */
[----:B------:R1:W1:Y:S04]  /*1e00*/  LDSM.16.M88.4 R152, [R216] ;  /* 0x00000000d898783b */ /* 0x0002680000000200 */
[----:B------:R1:W1:Y:S04]  /*1e10*/  LDSM.16.M88.4 R164, [R217] ;  /* 0x00000000d9a4783b */ /* 0x0002680000000200 */
[----:B------:R1:W1:Y:S04]  /*1e20*/  LDSM.16.M88.4 R168, [R218] ;  /* 0x00000000daa8783b */ /* 0x0002680000000200 */
[----:B------:R1:W1:Y:S04]  /*1e30*/  LDSM.16.M88.4 R172, [R216+0x4000] ;  /* 0x00400000d8ac783b */ /* 0x0002680000000200 */
[----:B------:R1:W1:Y:S04]  /*1e40*/  LDSM.16.M88.4 R180, [R217+0x4000] ;  /* 0x00400000d9b4783b */ /* 0x0002680000000200 */
[----:B------:R1:W1:Y:S04]  /*1e50*/  LDSM.16.M88.4 R184, [R218+0x4000] ;  /* 0x00400000dab8783b */ /* 0x0002680000000200 */
[----:B------:R1:W1:Y:S04]  /*1e60*/  LDSM.16.M88.4 R188, [R216+0x8000] ;  /* 0x00800000d8bc783b */ /* 0x0002680000000200 */
[----:B------:R1:W1:Y:S04]  /*1e70*/  LDSM.16.M88.4 R196, [R217+0x8000] ;  /* 0x00800000d9c4783b */ /* 0x0002680000000200 */
[----:B------:R1:W1:Y:S01]  /*1e80*/  LDSM.16.M88.4 R200, [R218+0x8000] ;  /* 0x00800000dac8783b */ /* 0x0002620000000200 */
[----:B------:R-:W-:-:S03]  /*1e90*/  IADD3.X R13, R24, RZ, R3, P3, P1 ;  /* 0x000000ff180d7210 */ /* 0x000fc60001fe2403 */
[----:B------:R-:W-:Y:S01]  /*1ea0*/  BAR.SYNC.DEFER_BLOCKING 0x0 ;  /* 0x0000000000007b1d */ /* 0x000fe20000010000 */
[C---:B------:R-:W-:Y:S02]  /*1eb0*/  IADD3 R10, P3, P1, R25.reuse, 0x100, R2 ;  /* 0x00000100190a7810 */ /* 0x040fe4000797e002 */
[----:B------:R-:W-:Y:S02]  /*1ec0*/  ISETP.GE.AND P6, PT, R30, c[0x0][0x1d4], PT ;  /* 0x000075001e007a0c */ /* 0x000fe40003fc6270 */
[----:B------:R-:W-:Y:S02]  /*1ed0*/  ISETP.GE.AND P5, PT, R28, c[0x0][0x1d4], PT ;  /* 0x000075001c007a0c */ /* 0x000fe40003fa6270 */
[----:B------:R-:W-:Y:S02]  /*1ee0*/  IADD3 R4, P0, R25, R2, RZ ;  /* 0x0000000219047210 */ /* 0x000fe40007f1e0ff */
[----:B------:R-:W-:Y:S02]  /*1ef0*/  IADD3.X R11, R24, RZ, R3, P3, P1 ;  /* 0x000000ff180b7210 */ /* 0x000fe40001fe2403 */
[----:B------:R-:W-:-:S02]  /*1f00*/  ISETP.LT.OR P3, PT, R8, 0x1, P6 ;  /* 0x000000010800780c */ /* 0x000fc40003761670 */
[----:B------:R-:W-:Y:S01]  /*1f10*/  ISETP.LT.OR P1, PT, R8, 0x1, P5 ;  /* 0x000000010800780c */ /* 0x000fe20002f21670 */
[----:B------:R-:W-:Y:S01]  /*1f20*/  IMAD.X R5, R24, 0x1, R3, P0 ;  /* 0x0000000118057824 */ /* 0x000fe200000e0603 */
[----:B------:R-:W-:Y:S02]  /*1f30*/  IADD3 R6, P0, R4, R25, RZ ;  /* 0x0000001904067210 */ /* 0x000fe40007f1e0ff */
[----:B------:R-:W-:-:S03]  /*1f40*/  ISETP.GE.AND P4, PT, R27, c[0x0][0x1d4], PT ;  /* 0x000075001b007a0c */ /* 0x000fc60003f86270 */
[----:B------:R-:W-:Y:S01]  /*1f50*/  IMAD.X R7, R5, 0x1, R24, P0 ;  /* 0x0000000105077824 */ /* 0x000fe200000e0618 */
[----:B------:R-:W-:-:S03]  /*1f60*/  ISETP.LT.OR P0, PT, R8, 0x1, P4 ;  /* 0x000000010800780c */ /* 0x000fc60002701670 */
[----:B------:R-:W-:Y:S01]  /*1f70*/  @!PT LDS RZ, [RZ] ;  /* 0x00000000fffff984 */ /* 0x000fe20000000800 */
[----:B------:R-:W-:Y:S01]  /*1f80*/  @!PT LDS RZ, [RZ] ;  /* 0x00000000fffff984 */ /* 0x000fe20000000800 */
[----:B------:R-:W-:Y:S01]  /*1f90*/  @!PT LDS RZ, [RZ] ;  /* 0x00000000fffff984 */ /* 0x000fe20000000800 */
[----:B------:R1:W-:Y:S01]  /*1fa0*/  LDGSTS.E.BYPASS.LTC128B.128 [R26+0x100], [R2.64], !P3 ;  /* 0x00100000021a7fae */ /* 0x0003e2000d901d46 */
[----:B------:R-:W-:-:S03]  /*1fb0*/  ISETP.LT.OR P3, PT, R8, 0x21, P6 ;  /* 0x000000210800780c */ /* 0x000fc60003761670 */
[----:B------:R1:W-:Y:S01]  /*1fc0*/  LDGSTS.E.BYPASS.LTC128B.128 [R26+0x3100], [R2.64+0x80], !P1 ;  /* 0x03100080021a7fae */ /* 0x0003e2000c901d46 */
[C---:B------:R-:W-:Y:S02]  /*1fd0*/  ISETP.LT.OR P1, PT, R8.reuse, 0x21, P5 ;  /* 0x000000210800780c */ /* 0x040fe40002f21670 */
[C---:B------:R-:W-:Y:S01]  /*1fe0*/  ISETP.LT.OR P6, PT, R8.reuse, 0x41, P6 ;  /* 0x000000410800780c */ /* 0x040fe200037c1670 */
[----:B------:R1:W-:Y:S01]  /*1ff0*/  STL.64 [R1], R20 ;  /* 0x0000001401007387 */ /* 0x0003e20000100a00 */
[----:B------:R-:W-:-:S03]  /*2000*/  ISETP.LT.OR P5, PT, R8, 0x41, P5 ;  /* 0x000000410800780c */ /* 0x000fc60002fa1670 */
[----:B------:R1:W-:Y:S01]  /*2010*/  LDGSTS.E.BYPASS.LTC128B.128 [R26+0x6100], [R2.64+0x100], !P0 ;  /* 0x06100100021a7fae */ /* 0x0003e2000c101d46 */
[C---:B------:R-:W-:Y:S02]  /*2020*/  ISETP.LT.OR P0, PT, R8.reuse, 0x21, P4 ;  /* 0x000000210800780c */ /* 0x040fe40002701670 */
[----:B------:R-:W-:Y:S01]  /*2030*/  ISETP.LT.OR P4, PT, R8, 0x41, P4 ;  /* 0x000000410800780c */ /* 0x000fe20002781670 */
[----:B------:R1:W-:Y:S04]  /*2040*/  LDGSTS.E.BYPASS.LTC128B.128 [R26+0x1100], [R4.64], !P3 ;  /* 0x01100000041a7fae */ /* 0x0003e8000d901d46 */
[----:B------:R1:W-:Y:S01]  /*2050*/  LDGSTS.E.BYPASS.LTC128B.128 [R26+0x4100], [R12.64], !P1 ;  /* 0x041000000c1a7fae */ /* 0x0003e2000c901d46 */
[----:B------:R-:W-:Y:S01]  /*2060*/  ISETP.GT.AND P1, PT, R18, R223, PT ;  /* 0x000000df1200720c */ /* 0x000fe20003f24270 */
[----:B------:R-:W-:Y:S04]  /*2070*/  BSSY B0, `(.L_x_2083) ;  /* 0x0000028000007945 */ /* 0x000fe80003800000 */
[----:B------:R1:W-:Y:S04]  /*2080*/  LDGSTS.E.BYPASS.LTC128B.128 [R26+0x7100], [R10.64], !P0 ;  /* 0x071000000a1a7fae */ /* 0x0003e8000c101d46 */
[----:B------:R1:W-:Y:S04]  /*2090*/  LDGSTS.E.BYPASS.LTC128B.128 [R26+0x2100], [R6.64], !P6 ;  /* 0x02100000061a7fae */ /* 0x0003e8000f101d46 */
[----:B------:R1:W-:Y:S04]  /*20a0*/  LDGSTS.E.BYPASS.LTC128B.128 [R26+0x5100], [R6.64+0x80], !P5 ;  /* 0x05100080061a7fae */ /* 0x0003e8000e901d46 */
[----:B------:R1:W-:Y:S04]  /*20b0*/  LDGSTS.E.BYPASS.LTC128B.128 [R26+0x8100], [R6.64+0x100], !P4 ;  /* 0x08100100061a7fae */ /* 0x0003e8000e101d46 */
[----:B------:R-:W0:Y:S01]  /*20c0*/  LDGDEPBAR ;  /* 0x00000000000079af */ /* 0x000e220000000000 */
[----:B------:R-:W-:Y:S05]  /*20d0*/  @!P1 BRA `(.L_x_2084) ;  /* 0x0000021000009947 */ /* 0x000fea0003800000 */
[----:B--234-:R-:W-:Y:S01]  /*20e0*/  IADD3 R0, R222, -0x2, RZ ;  /* 0xfffffffede007810 */ /* 0x01cfe20007ffe0ff */
[C---:B-1----:R-:W-:Y:S01]  /*20f0*/  IMAD.SHL.U32 R6, R16.reuse, 0x40, RZ ;  /* 0x0000004010067824 */ /* 0x042fe200078e00ff */
[----:B------:R-:W-:-:S02]  /*2100*/  SHF.L.U64.HI R7, R16, 0x6, R9 ;  /* 0x0000000610077819 */ /* 0x000fc40000010209 */
[----:B------:R-:W-:Y:S01]  /*2110*/  SHF.R.S32.HI R2, RZ, 0x1f, R0 ;  /* 0x0000001fff027819 */ /* 0x000fe20000011400 */
[----:B------:R-:W-:Y:S01]  /*2120*/  IMAD.WIDE.U32 R4, R0, c[0x0][0x1e0], RZ ;  /* 0x0000780000047a25 */ /* 0x000fe200078e00ff */
[----:B------:R-:W-:-:S03]  /*2130*/  ISETP.GE.AND P4, PT, R30, c[0x0][0x1d4], PT ;  /* 0x000075001e007a0c */ /* 0x000fc60003f86270 */
        /* <DEDUP_REMOVED lines=9> */
[----:B------:R-:W-:Y:S02]  /*21d0*/  ISETP.GE.AND P3, PT, R28, c[0x0][0x1d4], PT ;  /* 0x000075001c007a0c */ /* 0x000fe40003f66270 */
[--C-:B------:R-:W-:Y:S01]  /*21e0*/  IADD3.X R11, R7, RZ, R3.reuse, P5, P0 ;  /* 0x000000ff070b7210 */ /* 0x100fe20002fe0403 */
[----:B------:R1:W-:Y:S01]  /*21f0*/  LDGSTS.E.BYPASS.LTC128B.128 [R26+0x1b100], [R2.64], !P4 ;  /* 0x1b100000021a7fae */ /* 0x0003e2000e101d46 */
[----:B------:R-:W-:Y:S02]  /*2200*/  IADD3 R8, P6, P5, R6, 0x100, R2 ;  /* 0x0000010006087810 */ /* 0x000fe40007dde002 */
[----:B------:R-:W-:Y:S02]  /*2210*/  ISETP.GE.AND P0, PT, R27, c[0x0][0x1d4], PT ;  /* 0x000075001b007a0c */ /* 0x000fe40003f06270 */
[----:B------:R-:W-:-:S02]  /*2220*/  IADD3.X R9, R7, RZ, R3, P6, P5 ;  /* 0x000000ff07097210 */ /* 0x000fc400037ea403 */
[----:B------:R-:W-:-:S03]  /*2230*/  IADD3 R4, P6, R6, R2, RZ ;  /* 0x0000000206047210 */ /* 0x000fc60007fde0ff */
[----:B------:R1:W-:Y:S01]  /*2240*/  LDGSTS.E.BYPASS.LTC128B.128 [R26+0x1e100], [R2.64+0x80], !P3 ;  /* 0x1e100080021a7fae */ /* 0x0003e2000d901d46 */
[----:B------:R-:W-:Y:S01]  /*2250*/  IADD3 R6, P5, R4, R6, RZ ;  /* 0x0000000604067210 */ /* 0x000fe20007fbe0ff */
[----:B------:R-:W-:-:S04]  /*2260*/  IMAD.X R5, R7, 0x1, R3, P6 ;  /* 0x0000000107057824 */ /* 0x000fc800030e0603 */
        /* <DEDUP_REMOVED lines=8> */
.L_x_2084:
[----:B--234-:R-:W-:Y:S05]  /*22f0*/  BSYNC B0 ;  /* 0x0000000000007941 */ /* 0x01cfea0003800000 */
.L_x_2083:
[----:B------:R-:W0:Y:S01]  /*2300*/  LDGDEPBAR ;  /* 0x00000000000079af */ /* 0x000e220000000000 */
[----:B------:R-:W-:Y:S01]  /*2310*/  IMAD.MOV.U32 R211, RZ, RZ, 0x20 ;  /* 0x00000020ffd37424 */ /* 0x000fe200078e00ff */
[----:B------:R-:W-:Y:S01]  /*2320*/  LOP3.LUT P0, RZ, R100, 0x2, RZ, 0xc0, !PT ;  /* 0x0000000264ff7812 */ /* 0x000fe2000780c0ff */
[----:B------:R-:W-:Y:S03]  /*2330*/  BSSY B0, `(.L_x_2085) ;  /* 0x0000034000007945 */ /* 0x000fe60003800000 */
[----:B------:R-:W-:-:S05]  /*2340*/  SEL R211, R211, 0xffffffe0, !P0 ;  /* 0xffffffe0d3d37807 */ /* 0x000fca0004000000 */
[----:B-1----:R-:W-:Y:S01]  /*2350*/  IMAD.IADD R3, R213, 0x1, R211 ;  /* 0x00000001d5037824 */ /* 0x002fe200078e02d3 */
[----:B------:R-:W-:-:S04]  /*2360*/  DEPBAR.LE SB0, 0x2 ;  /* 0x000080800000791a */ /* 0x000fc80000000000 */
[----:B------:R-:W-:Y:S06]  /*2370*/  BAR.SYNC.DEFER_BLOCKING 0x0 ;  /* 0x0000000000007b1d */ /* 0x000fec0000010000 */
[----:B------:R1:W2:Y:S04]  /*2380*/  LDSM.16.M88.4 R16, [R213] ;  /* 0x00000000d510783b */ /* 0x0002a80000000200 */
[----:B------:R1:W3:Y:S04]  /*2390*/  LDSM.16.M88.4 R20, [R213+0x800] ;  /* 0x00080000d514783b */ /* 0x0002e80000000200 */
[----:B------:R1:W4:Y:S04]  /*23a0*/  LDSM.16.M88.4 R36, [R213+0x1000] ;  /* 0x00100000d524783b */ /* 0x0003280000000200 */
[----:B------:R1:W1:Y:S04]  /*23b0*/  LDSM.16.M88.4 R40, [R213+0x1800] ;  /* 0x00180000d528783b */ /* 0x0002680000000200 */
[----:B------:R1:W1:Y:S04]  /*23c0*/  LDSM.16.M88.4 R80, [R213+0x2000] ;  /* 0x00200000d550783b */ /* 0x0002680000000200 */
[----:B------:R1:W1:Y:S04]  /*23d0*/  LDSM.16.M88.4 R84, [R213+0x2800] ;  /* 0x00280000d554783b */ /* 0x0002680000000200 */
[----:B------:R1:W1:Y:S04]  /*23e0*/  LDSM.16.M88.4 R56, [R3] ;  /* 0x000000000338783b */ /* 0x0002680000000200 */
[----:B------:R1:W1:Y:S04]  /*23f0*/  LDSM.16.M88.4 R52, [R3+0x800] ;  /* 0x000800000334783b */ /* 0x0002680000000200 */
[----:B------:R1:W1:Y:S04]  /*2400*/  LDSM.16.M88.4 R48, [R3+0x1000] ;  /* 0x001000000330783b */ /* 0x0002680000000200 */
[----:B------:R1:W1:Y:S04]  /*2410*/  LDSM.16.M88.4 R44, [R3+0x1800] ;  /* 0x00180000032c783b */ /* 0x0002680000000200 */
[----:B------:R1:W1:Y:S04]  /*2420*/  LDSM.16.M88.4 R112, [R3+0x2000] ;  /* 0x002000000370783b */ /* 0x0002680000000200 */
[----:B------:R1:W1:Y:S01]  /*2430*/  LDSM.16.M88.4 R116, [R3+0x2800] ;  /* 0x002800000374783b */ /* 0x0002620000000200 */
[----:B------:R-:W-:Y:S05]  /*2440*/  @!P1 BRA `(.L_x_2086) ;  /* 0x0000022000009947 */ /* 0x000fea0003800000 */
[----:B--23--:R-:W-:Y:S02]  /*2450*/  IADD3 R0, R222, -0x2, RZ ;  /* 0xfffffffede007810 */ /* 0x00cfe40007ffe0ff */
[----:B------:R-:W-:-:S02]  /*2460*/  ISETP.GE.AND P3, PT, R30, c[0x0][0x1d4], PT ;  /* 0x000075001e007a0c */ /* 0x000fc40003f66270 */
[----:B------:R-:W-:Y:S01]  /*2470*/  SHF.R.S32.HI R2, RZ, 0x1f, R0 ;  /* 0x0000001fff027819 */ /* 0x000fe20000011400 */
[----:B------:R-:W-:Y:S01]  /*2480*/  IMAD.WIDE.U32 R6, R0, c[0x0][0x208], RZ ;  /* 0x0000820000067a25 */ /* 0x000fe200078e00ff */
[----:B------:R-:W-:Y:S02]  /*2490*/  ISETP.GE.AND P1, PT, R28, c[0x0][0x1d4], PT ;  /* 0x000075001c007a0c */ /* 0x000fe40003f26270 */
[----:B------:R-:W-:Y:S01]  /*24a0*/  ISETP.GE.AND P0, PT, R27, c[0x0][0x1d4], PT ;  /* 0x000075001b007a0c */ /* 0x000fe20003f06270 */
        /* <DEDUP_REMOVED lines=9> */
[-C--:B------:R-:W-:Y:S02]  /*2540*/  IADD3 R6, P4, R4, R25.reuse, RZ ;  /* 0x0000001904067210 */ /* 0x080fe40007f9e0ff */
[--C-:B------:R-:W-:Y:S01]  /*2550*/  IADD3.X R13, R24, RZ, R5.reuse, P6, P5 ;  /* 0x000000ff180d7210 */ /* 0x100fe200037ea405 */
[----:B------:R-:W-:Y:S01]  /*2560*/  @!PT LDS RZ, [RZ] ;  /* 0x00000000fffff984 */ /* 0x000fe20000000800 */
[----:B------:R-:W-:Y:S01]  /*2570*/  @!PT LDS RZ, [RZ] ;  /* 0x00000000fffff984 */ /* 0x000fe20000000800 */
[----:B------:R-:W-:Y:S01]  /*2580*/  @!PT LDS RZ, [RZ] ;  /* 0x00000000fffff984 */ /* 0x000fe20000000800 */
[----:B------:R2:W-:Y:S01]  /*2590*/  LDGSTS.E.BYPASS.LTC128B.128 [R26+0x9100], [R4.64], !P3 ;  /* 0x09100000041a7fae */ /* 0x0005e2000d901d46 */
[----:B------:R-:W-:Y:S01]  /*25a0*/  IADD3 R10, P6, P5, R25, 0x100, R4 ;  /* 0x00000100190a7810 */ /* 0x000fe20007dde004 */
[----:B------:R-:W-:Y:S01]  /*25b0*/  IMAD.X R7, R5, 0x1, R24, P4 ;  /* 0x0000000105077824 */ /* 0x000fe200020e0618 */
        /* <DEDUP_REMOVED lines=11> */
.L_x_2086:
[----:B--23--:R-:W-:Y:S05]  /*2670*/  BSYNC B0 ;  /* 0x0000000000007941 */ /* 0x00cfea0003800000 */
.L_x_2085:
[C---:B-1----:R-:W-:Y:S01]  /*2680*/  HMMA.16816.F32.BF16 R4, R152.reuse, R42, RZ ;  /* 0x0000002a9804723c */ /* 0x042fe200000418ff */
[----:B------:R-:W-:Y:S01]  /*2690*/  IMAD.MOV.U32 R0, RZ, RZ, 0x40 ;  /* 0x00000040ff007424 */ /* 0x000fe200078e00ff */
[----:B------:R-:W-:Y:S01]  /*26a0*/  LOP3.LUT P0, RZ, R100, 0x4, RZ, 0xc0, !PT ;  /* 0x0000000464ff7812 */ /* 0x000fe2000780c0ff */
[----:B------:R-:W2:Y:S05]  /*26b0*/  LDL R122, [R1+0x7c] ;  /* 0x00007c00017a7983 */ /* 0x000eaa0000100800 */
[C---:B------:R-:W-:Y:S08]  /*26c0*/  HMMA.16816.F32.BF16 R32, R152.reuse, R16, RZ ;  /* 0x000000109820723c */ /* 0x040ff000000418ff */
[C---:B------:R-:W-:Y:S01]  /*26d0*/  HMMA.16816.F32.BF16 R24, R152.reuse, R20, RZ ;  /* 0x000000149818723c */ /* 0x040fe200000418ff */
[----:B------:R-:W3:Y:S04]  /*26e0*/  LDL R121, [R1+0x38] ;  /* 0x0000380001797983 */ /* 0x000ee80000100800 */
[----:B------:R-:W0:Y:S03]  /*26f0*/  LDGDEPBAR ;  /* 0x00000000000079af */ /* 0x000e260000000000 */
[----:B------:R-:W-:Y:S01]  /*2700*/  HMMA.16816.F32.BF16 R20, R152, R22, RZ ;  /* 0x000000169814723c */ /* 0x000fe200000418ff */
[----:B------:R-:W-:-:S07]  /*2710*/  SEL R210, R0, 0xffffffc0, !P0 ;  /* 0xffffffc000d27807 */ /* 0x000fce0004000000 */
[----:B------:R-:W-:Y:S01]  /*2720*/  HMMA.16816.F32.BF16 R28, R152, R18, RZ ;  /* 0x00000012981c723c */ /* 0x000fe200000418ff */
[----:B------:R-:W-:-:S07]  /*2730*/  IMAD.IADD R2, R213, 0x1, R210 ;  /* 0x00000001d5027824 */ /* 0x000fce00078e02d2 */
[C---:B----4-:R-:W-:Y:S08]  /*2740*/  HMMA.16816.F32.BF16 R16, R152.reuse, R36, RZ ;  /* 0x000000249810723c */ /* 0x050ff000000418ff */
[C---:B------:R-:W-:Y:S08]  /*2750*/  HMMA.16816.F32.BF16 R12, R152.reuse, R38, RZ ;  /* 0x00000026980c723c */ /* 0x040ff000000418ff */
[----:B------:R-:W-:Y:S08]  /*2760*/  HMMA.16816.F32.BF16 R8, R152, R40, RZ ;  /* 0x000000289808723c */ /* 0x000ff000000418ff */
[C---:B------:R-:W-:Y:S01]  /*2770*/  HMMA.16816.F32.BF16 R60, R156.reuse, R46, R4 ;  /* 0x0000002e9c3c723c */ /* 0x040fe20000041804 */
[----:B------:R-:W1:Y:S07]  /*2780*/  LDSM.16.M88.4 R4, [R2] ;  /* 0x000000000204783b */ /* 0x000e6e0000000200 */
[C---:B------:R-:W-:Y:S01]  /*2790*/  HMMA.16816.F32.BF16 R96, R156.reuse, R56, R32 ;  /* 0x000000389c60723c */ /* 0x040fe20000041820 */
[----:B------:R-:W4:Y:S07]  /*27a0*/  LDSM.16.M88.4 R32, [R2+0x800] ;  /* 0x000800000220783b */ /* 0x000f2e0000000200 */
[C---:B------:R-:W-:Y:S08]  /*27b0*/  HMMA.16816.F32.BF16 R88, R156.reuse, R52, R24 ;  /* 0x000000349c58723c */ /* 0x040ff00000041818 */
[----:B------:R-:W-:Y:S01]  /*27c0*/  HMMA.16816.F32.BF16 R76, R156, R54, R20 ;  /* 0x000000369c4c723c */ /* 0x000fe20000041814 */
[----:B------:R-:W5:Y:S01]  /*27d0*/  LDSM.16.M88.4 R52, [R2+0x1800] ;  /* 0x001800000234783b */ /* 0x000f620000000200 */
[----:B------:R-:W-:-:S03]  /*27e0*/  IADD3 R0, R210, R213, R211 ;  /* 0x000000d5d2007210 */ /* 0x000fc60007ffe0d3 */
[----:B------:R-:W1:Y:S03]  /*27f0*/  LDSM.16.M88.4 R40, [R2+0x1000] ;  /* 0x001000000228783b */ /* 0x000e660000000200 */
[C---:B------:R-:W-:Y:S01]  /*2800*/  HMMA.16816.F32.BF16 R72, R156.reuse, R48, R16 ;  /* 0x000000309c48723c */ /* 0x040fe20000041810 */
[----:B------:R-:W-:Y:S04]  /*2810*/  LDSM.16.M88.4 R100, [R0] ;  /* 0x000000000064783b */ /* 0x000fe80000000200 */
[----:B------:R-:W-:Y:S03]  /*2820*/  LDSM.16.M88.4 R104, [R0+0x800] ;  /* 0x000800000068783b */ /* 0x000fe60000000200 */
[C---:B------:R-:W-:Y:S01]  /*2830*/  HMMA.16816.F32.BF16 R68, R156.reuse, R50, R12 ;  /* 0x000000329c44723c */ /* 0x040fe2000004180c */
[----:B------:R-:W-:Y:S07]  /*2840*/  LDSM.16.M88.4 R108, [R0+0x1000] ;  /* 0x00100000006c783b */ /* 0x000fee0000000200 */
[----:B------:R-:W-:Y:S08]  /*2850*/  HMMA.16816.F32.BF16 R64, R156, R44, R8 ;  /* 0x0000002c9c40723c */ /* 0x000ff00000041808 */
[C---:B------:R-:W-:Y:S08]  /*2860*/  HMMA.16816.F32.BF16 R20, R152.reuse, R80, RZ ;  /* 0x000000509814723c */ /* 0x040ff000000418ff */
[C---:B------:R-:W-:Y:S01]  /*2870*/  HMMA.16816.F32.BF16 R16, R152.reuse, R82, RZ ;  /* 0x000000529810723c */ /* 0x040fe200000418ff */
[----:B------:R-:W1:Y:S07]  /*2880*/  LDSM.16.M88.4 R80, [R2+0x2000] ;  /* 0x002000000250783b */ /* 0x000e6e0000000200 */
[C---:B------:R-:W-:Y:S08]  /*2890*/  HMMA.16816.F32.BF16 R12, R152.reuse, R84, RZ ;  /* 0x00000054980c723c */ /* 0x040ff000000418ff */
[----:B------:R-:W-:Y:S01]  /*28a0*/  HMMA.16816.F32.BF16 R8, R152, R86, RZ ;  /* 0x000000569808723c */ /* 0x000fe200000418ff */
[----:B------:R-:W1:Y:S07]  /*28b0*/  LDSM.16.M88.4 R84, [R2+0x2800] ;  /* 0x002800000254783b */ /* 0x000e6e0000000200 */
[C---:B------:R-:W-:Y:S08]  /*28c0*/  HMMA.16816.F32.BF16 R92, R156.reuse, R58, R28 ;  /* 0x0000003a9c5c723c */ /* 0x040ff0000004181c */
[C---:B------:R-:W-:Y:S08]  /*28d0*/  HMMA.16816.F32.BF16 R56, R156.reuse, R112, R20 ;  /* 0x000000709c38723c */ /* 0x040ff00000041814 */
[C---:B------:R-:W-:Y:S01]  /*28e0*/  HMMA.16816.F32.BF16 R48, R156.reuse, R114, R16 ;  /* 0x000000729c30723c */ /* 0x040fe20000041810 */
[----:B------:R-:W2:Y:S07]  /*28f0*/  LDSM.16.M88.4 R112, [R0+0x1800] ;  /* 0x001800000070783b */ /* 0x000eae0000000200 */
[C---:B------:R-:W-:Y:S08]  /*2900*/  HMMA.16816.F32.BF16 R44, R156.reuse, R116, R12 ;  /* 0x000000749c2c723c */ /* 0x040ff0000004180c */
[----:B------:R-:W-:Y:S08]  /*2910*/  HMMA.16816.F32.BF16 R36, R156, R118, R8 ;  /* 0x000000769c24723c */ /* 0x000ff00000041808 */
[C---:B-1----:R-:W-:Y:S01]  /*2920*/  HMMA.16816.F32.BF16 R28, R164.reuse, R4, R96 ;  /* 0x00000004a41c723c */ /* 0x042fe20000041860 */
[----:B------:R-:W-:Y:S07]  /*2930*/  LDSM.16.M88.4 R96, [R2+0x4000] ;  /* 0x004000000260783b */ /* 0x000fee0000000200 */
[C---:B------:R-:W-:Y:S01]  /*2940*/  HMMA.16816.F32.BF16 R24, R164.reuse, R6, R92 ;  /* 0x00000006a418723c */ /* 0x040fe2000004185c */
[----:B------:R-:W-:Y:S07]  /*2950*/  LDSM.16.M88.4 R92, [R3+0x4000] ;  /* 0x00400000035c783b */ /* 0x000fee0000000200 */
[C---:B----4-:R-:W-:Y:S01]  /*2960*/  HMMA.16816.F32.BF16 R20, R164.reuse, R32, R88 ;  /* 0x00000020a414723c */ /* 0x050fe20000041858 */
[----:B------:R-:W-:Y:S07]  /*2970*/  LDSM.16.M88.4 R88, [R0+0x2800] ;  /* 0x002800000058783b */ /* 0x000fee0000000200 */
[C---:B------:R-:W-:Y:S08]  /*2980*/  HMMA.16816.F32.BF16 R16, R164.reuse, R34, R76 ;  /* 0x00000022a410723c */ /* 0x040ff0000004184c */
[C---:B-----5:R-:W-:Y:S08]  /*2990*/  HMMA.16816.F32.BF16 R4, R164.reuse, R52, R64 ;  /* 0x00000034a404723c */ /* 0x060ff00000041840 */
[C---:B------:R-:W-:Y:S01]  /*29a0*/  HMMA.16816.F32.BF16 R32, R164.reuse, R54, R60 ;  /* 0x00000036a420723c */ /* 0x040fe2000004183c */
[----:B------:R-:W1:Y:S07]  /*29b0*/  LDSM.16.M88.4 R52, [R0+0x2000] ;  /* 0x002000000034783b */ /* 0x000e6e0000000200 */
[C---:B------:R-:W-:Y:S08]  /*29c0*/  HMMA.16816.F32.BF16 R12, R164.reuse, R40, R72 ;  /* 0x00000028a40c723c */ /* 0x040ff00000041848 */
[C---:B------:R-:W-:Y:S08]  /*29d0*/  HMMA.16816.F32.BF16 R8, R164.reuse, R42, R68 ;  /* 0x0000002aa408723c */ /* 0x040ff00000041844 */
[C---:B------:R-:W-:Y:S08]  /*29e0*/  HMMA.16816.F32.BF16 R40, R164.reuse, R80, R56 ;  /* 0x00000050a428723c */ /* 0x040ff00000041838 */
[C---:B------:R-:W-:Y:S01]  /*29f0*/  HMMA.16816.F32.BF16 R48, R164.reuse, R82, R48 ;  /* 0x00000052a430723c */ /* 0x040fe20000041830 */
[----:B------:R-:W-:Y:S07]  /*2a00*/  LDSM.16.M88.4 R80, [R3+0x3800] ;  /* 0x003800000350783b */ /* 0x000fee0000000200 */
[C---:B------:R-:W-:Y:S08]  /*2a10*/  HMMA.16816.F32.BF16 R68, R164.reuse, R84, R44 ;  /* 0x00000054a444723c */ /* 0x040ff0000004182c */
[----:B------:R-:W-:Y:S08]  /*2a20*/  HMMA.16816.F32.BF16 R84, R164, R86, R36 ;  /* 0x00000056a454723c */ /* 0x000ff00000041824 */
[C---:B------:R-:W-:Y:S01]  /*2a30*/  HMMA.16816.F32.BF16 R76, R168.reuse, R100, R28 ;  /* 0x00000064a84c723c */ /* 0x040fe2000004181c */
[----:B------:R-:W4:Y:S07]  /*2a40*/  LDSM.16.M88.4 R28, [R213+0x3000] ;  /* 0x00300000d51c783b */ /* 0x000f2e0000000200 */
[C---:B------:R-:W-:Y:S01]  /*2a50*/  HMMA.16816.F32.BF16 R72, R168.reuse, R102, R24 ;  /* 0x00000066a848723c */ /* 0x040fe20000041818 */
[----:B------:R-:W5:Y:S04]  /*2a60*/  LDSM.16.M88.4 R24, [R213+0x3800] ;  /* 0x00380000d518783b */ /* 0x000f680000000200 */
[----:B------:R-:W-:Y:S03]  /*2a70*/  LDSM.16.M88.4 R100, [R3+0x4800] ;  /* 0x004800000364783b */ /* 0x000fe60000000200 */
[C---:B------:R-:W-:Y:S01]  /*2a80*/  HMMA.16816.F32.BF16 R64, R168.reuse, R104, R20 ;  /* 0x00000068a840723c */ /* 0x040fe20000041814 */
[----:B------:R-:W3:Y:S07]  /*2a90*/  LDSM.16.M88.4 R20, [R213+0x4000] ;  /* 0x00400000d514783b */ /* 0x000eee0000000200 */
[C---:B------:R-:W-:Y:S08]  /*2aa0*/  HMMA.16816.F32.BF16 R56, R168.reuse, R108, R12 ;  /* 0x0000006ca838723c */ /* 0x040ff0000004180c */
[C---:B------:R-:W-:Y:S01]  /*2ab0*/  HMMA.16816.F32.BF16 R44, R168.reuse, R110, R8 ;  /* 0x0000006ea82c723c */ /* 0x040fe20000041808 */
[----:B------:R-:W-:Y:S07]  /*2ac0*/  LDSM.16.M88.4 R108, [R3+0x5000] ;  /* 0x00500000036c783b */ /* 0x000fee0000000200 */
[C---:B--2---:R-:W-:Y:S08]  /*2ad0*/  HMMA.16816.F32.BF16 R12, R168.reuse, R112, R4 ;  /* 0x00000070a80c723c */ /* 0x044ff00000041804 */
[C---:B------:R-:W-:Y:S01]  /*2ae0*/  HMMA.16816.F32.BF16 R8, R168.reuse, R114, R32 ;  /* 0x00000072a808723c */ /* 0x040fe20000041820 */
[----:B------:R-:W2:Y:S04]  /*2af0*/  LDSM.16.M88.4 R32, [R213+0x5000] ;  /* 0x00500000d520783b */ /* 0x000ea80000000200 */
[----:B------:R-:W-:Y:S03]  /*2b00*/  LDSM.16.M88.4 R112, [R3+0x5800] ;  /* 0x005800000370783b */ /* 0x000fe60000000200 */
[C---:B-1----:R-:W-:Y:S08]  /*2b10*/  HMMA.16816.F32.BF16 R4, R168.reuse, R52, R40 ;  /* 0x00000034a804723c */ /* 0x042ff00000041828 */
[C---:B------:R-:W-:Y:S01]  /*2b20*/  HMMA.16816.F32.BF16 R36, R168.reuse, R54, R48 ;  /* 0x00000036a824723c */ /* 0x040fe20000041830 */
[----:B------:R-:W-:Y:S07]  /*2b30*/  LDSM.16.M88.4 R48, [R213+0x5800] ;  /* 0x00580000d530783b */ /* 0x000fee0000000200 */
[C---:B------:R-:W-:Y:S01]  /*2b40*/  HMMA.16816.F32.BF16 R60, R168.reuse, R106, R16 ;  /* 0x0000006aa83c723c */ /* 0x040fe20000041810 */
[----:B------:R-:W-:Y:S04]  /*2b50*/  LDSM.16.M88.4 R16, [R213+0x4800] ;  /* 0x00480000d510783b */ /* 0x000fe80000000200 */
[----:B------:R-:W-:Y:S03]  /*2b60*/  LDSM.16.M88.4 R104, [R2+0x4800] ;  /* 0x004800000268783b */ /* 0x000fe60000000200 */
[----:B------:R-:W-:Y:S01]  /*2b70*/  HMMA.16816.F32.BF16 R52, R168, R90, R84 ;  /* 0x0000005aa834723c */ /* 0x000fe20000041854 */
[----:B------:R-:W1:Y:S07]  /*2b80*/  LDSM.16.M88.4 R84, [R3+0x3000] ;  /* 0x003000000354783b */ /* 0x000e6e0000000200 */
[C---:B----4-:R-:W-:Y:S08]  /*2b90*/  HMMA.16816.F32.BF16 R76, R172.reuse, R28, R76 ;  /* 0x0000001cac4c723c */ /* 0x050ff0000004184c */
[----:B------:R-:W-:Y:S08]  /*2ba0*/  HMMA.16816.F32.BF16 R28, R172, R30, R72 ;  /* 0x0000001eac1c723c */ /* 0x000ff00000041848 */
[----:B------:R-:W-:Y:S01]  /*2bb0*/  HMMA.16816.F32.BF16 R40, R168, R88, R68 ;  /* 0x00000058a828723c */ /* 0x000fe20000041844 */
[----:B------:R-:W-:Y:S07]  /*2bc0*/  LDSM.16.M88.4 R88, [R2+0x3800] ;  /* 0x003800000258783b */ /* 0x000fee0000000200 */
[C---:B-----5:R-:W-:Y:S08]  /*2bd0*/  HMMA.16816.F32.BF16 R72, R172.reuse, R24, R64 ;  /* 0x00000018ac48723c */ /* 0x060ff00000041840 */
[C---:B---3--:R-:W-:Y:S08]  /*2be0*/  HMMA.16816.F32.BF16 R64, R172.reuse, R20, R56 ;  /* 0x00000014ac40723c */ /* 0x048ff00000041838 */
[C---:B------:R-:W-:Y:S01]  /*2bf0*/  HMMA.16816.F32.BF16 R68, R172.reuse, R26, R60 ;  /* 0x0000001aac44723c */ /* 0x040fe2000004183c */
[----:B------:R-:W3:Y:S07]  /*2c00*/  LDSM.16.M88.4 R24, [R2+0x3000] ;  /* 0x003000000218783b */ /* 0x000eee0000000200 */
[C---:B------:R-:W-:Y:S08]  /*2c10*/  HMMA.16816.F32.BF16 R44, R172.reuse, R22, R44 ;  /* 0x00000016ac2c723c */ /* 0x040ff0000004182c */
[----:B--2---:R-:W-:Y:S08]  /*2c20*/  HMMA.16816.F32.BF16 R20, R172, R32, R4 ;  /* 0x00000020ac14723c */ /* 0x004ff00000041804 */
[----:B-1----:R-:W-:Y:S01]  /*2c30*/  HMMA.16816.F32.BF16 R4, R176, R84, R76 ;  /* 0x00000054b004723c */ /* 0x002fe2000004184c */
[----:B------:R-:W-:Y:S07]  /*2c40*/  LDSM.16.M88.4 R76, [R2+0x5800] ;  /* 0x00580000024c783b */ /* 0x000fee0000000200 */
[C---:B------:R-:W-:Y:S08]  /*2c50*/  HMMA.16816.F32.BF16 R60, R172.reuse, R16, R12 ;  /* 0x00000010ac3c723c */ /* 0x040ff0000004180c */
[C---:B------:R-:W-:Y:S08]  /*2c60*/  HMMA.16816.F32.BF16 R56, R172.reuse, R18, R8 ;  /* 0x00000012ac38723c */ /* 0x040ff00000041808 */
[C---:B------:R-:W-:Y:S08]  /*2c70*/  HMMA.16816.F32.BF16 R16, R172.reuse, R34, R36 ;  /* 0x00000022ac10723c */ /* 0x040ff00000041824 */
[----:B------:R-:W-:Y:S08]  /*2c80*/  HMMA.16816.F32.BF16 R12, R172, R48, R40 ;  /* 0x00000030ac0c723c */ /* 0x000ff00000041828 */
[C---:B------:R-:W-:Y:S01]  /*2c90*/  HMMA.16816.F32.BF16 R28, R176.reuse, R86, R28 ;  /* 0x00000056b01c723c */ /* 0x040fe2000004181c */
[----:B------:R-:W-:Y:S07]  /*2ca0*/  LDSM.16.M88.4 R84, [R0+0x3800] ;  /* 0x003800000054783b */ /* 0x000fee0000000200 */
[C---:B------:R-:W-:Y:S08]  /*2cb0*/  HMMA.16816.F32.BF16 R40, R176.reuse, R92, R64 ;  /* 0x0000005cb028723c */ /* 0x040ff00000041840 */
[C---:B------:R-:W-:Y:S08]  /*2cc0*/  HMMA.16816.F32.BF16 R32, R176.reuse, R80, R72 ;  /* 0x00000050b020723c */ /* 0x040ff00000041848 */
[C---:B------:R-:W-:Y:S01]  /*2cd0*/  HMMA.16816.F32.BF16 R36, R176.reuse, R82, R68 ;  /* 0x00000052b024723c */ /* 0x040fe20000041844 */
[----:B------:R-:W1:Y:S07]  /*2ce0*/  LDSM.16.M88.4 R80, [R0+0x3000] ;  /* 0x003000000050783b */ /* 0x000e6e0000000200 */
[----:B------:R-:W-:Y:S01]  /*2cf0*/  HMMA.16816.F32.BF16 R44, R176, R94, R44 ;  /* 0x0000005eb02c723c */ /* 0x000fe2000004182c */
[----:B------:R-:W2:Y:S07]  /*2d00*/  LDSM.16.M88.4 R92, [R0+0x4000] ;  /* 0x00400000005c783b */ /* 0x000eae0000000200 */
[----:B------:R-:W-:Y:S08]  /*2d10*/  HMMA.16816.F32.BF16 R8, R172, R50, R52 ;  /* 0x00000032ac08723c */ /* 0x000ff00000041834 */
[----:B------:R-:W-:Y:S08]  /*2d20*/  HMMA.16816.F32.BF16 R72, R176, R108, R20 ;  /* 0x0000006cb048723c */ /* 0x000ff00000041814 */
[----:B---3--:R-:W-:Y:S08]  /*2d30*/  HMMA.16816.F32.BF16 R20, R180, R24, R4 ;  /* 0x00000018b414723c */ /* 0x008ff00000041804 */
[C---:B------:R-:W-:Y:S01]  /*2d40*/  HMMA.16816.F32.BF16 R52, R176.reuse, R102, R56 ;  /* 0x00000066b034723c */ /* 0x040fe20000041838 */
[----:B------:R-:W3:Y:S07]  /*2d50*/  LDSM.16.M88.4 R56, [R2+0x5000] ;  /* 0x005000000238783b */ /* 0x000eee0000000200 */
[----:B------:R-:W-:Y:S08]  /*2d60*/  HMMA.16816.F32.BF16 R68, R176, R110, R16 ;  /* 0x0000006eb044723c */ /* 0x000ff00000041810 */
[C---:B------:R-:W-:Y:S08]  /*2d70*/  HMMA.16816.F32.BF16 R16, R180.reuse, R26, R28 ;  /* 0x0000001ab410723c */ /* 0x040ff0000004181c */
[----:B------:R-:W-:Y:S01]  /*2d80*/  HMMA.16816.F32.BF16 R4, R180, R96, R40 ;  /* 0x00000060b404723c */ /* 0x000fe20000041828 */
[----:B------:R-:W4:Y:S07]  /*2d90*/  LDSM.16.M88.4 R40, [R213+0x6000] ;  /* 0x00600000d528783b */ /* 0x000f2e0000000200 */
[C---:B------:R-:W-:Y:S08]  /*2da0*/  HMMA.16816.F32.BF16 R48, R176.reuse, R100, R60 ;  /* 0x00000064b030723c */ /* 0x040ff0000004183c */
[C---:B------:R-:W-:Y:S08]  /*2db0*/  HMMA.16816.F32.BF16 R64, R176.reuse, R112, R12 ;  /* 0x00000070b040723c */ /* 0x040ff0000004180c */
[----:B------:R-:W-:Y:S08]  /*2dc0*/  HMMA.16816.F32.BF16 R60, R176, R114, R8 ;  /* 0x00000072b03c723c */ /* 0x000ff00000041808 */
[C---:B------:R-:W-:Y:S08]  /*2dd0*/  HMMA.16816.F32.BF16 R12, R180.reuse, R88, R32 ;  /* 0x00000058b40c723c */ /* 0x040ff00000041820 */
[----:B------:R-:W-:Y:S01]  /*2de0*/  HMMA.16816.F32.BF16 R8, R180, R90, R36 ;  /* 0x0000005ab408723c */ /* 0x000fe20000041824 */
[----:B------:R-:W5:Y:S07]  /*2df0*/  LDSM.16.M88.4 R36, [R0+0x4800] ;  /* 0x004800000024783b */ /* 0x000f6e0000000200 */
[C---:B-1----:R-:W-:Y:S08]  /*2e00*/  HMMA.16816.F32.BF16 R20, R184.reuse, R80, R20 ;  /* 0x00000050b814723c */ /* 0x042ff00000041814 */
[C---:B------:R-:W-:Y:S01]  /*2e10*/  HMMA.16816.F32.BF16 R32, R184.reuse, R82, R16 ;  /* 0x00000052b820723c */ /* 0x040fe20000041810 */
[----:B------:R-:W-:Y:S07]  /*2e20*/  LDSM.16.M88.4 R16, [R0+0x5800] ;  /* 0x005800000010783b */ /* 0x000fee0000000200 */
[----:B--2---:R-:W-:Y:S01]  /*2e30*/  HMMA.16816.F32.BF16 R80, R184, R92, R4 ;  /* 0x0000005cb850723c */ /* 0x004fe20000041804 */
[----:B------:R-:W1:Y:S07]  /*2e40*/  LDSM.16.M88.4 R4, [R0+0x5000] ;  /* 0x005000000004783b */ /* 0x000e6e0000000200 */
[C---:B------:R-:W-:Y:S08]  /*2e50*/  HMMA.16816.F32.BF16 R88, R180.reuse, R78, R60 ;  /* 0x0000004eb458723c */ /* 0x040ff0000004183c */
[----:B------:R-:W-:Y:S08]  /*2e60*/  HMMA.16816.F32.BF16 R28, R180, R104, R48 ;  /* 0x00000068b41c723c */ /* 0x000ff00000041830 */
[----:B------:R-:W-:Y:S01]  /*2e70*/  HMMA.16816.F32.BF16 R60, R184, R84, R12 ;  /* 0x00000054b83c723c */ /* 0x000fe2000004180c */
[----:B------:R-:W2:Y:S07]  /*2e80*/  LDSM.16.M88.4 R12, [R3+0x6000] ;  /* 0x00600000030c783b */ /* 0x000eae0000000200 */
[C---:B------:R-:W-:Y:S08]  /*2e90*/  HMMA.16816.F32.BF16 R24, R180.reuse, R98, R44 ;  /* 0x00000062b418723c */ /* 0x040ff0000004182c */
[C---:B---3--:R-:W-:Y:S08]  /*2ea0*/  HMMA.16816.F32.BF16 R48, R180.reuse, R56, R72 ;  /* 0x00000038b430723c */ /* 0x048ff00000041848 */
[C---:B------:R-:W-:Y:S08]  /*2eb0*/  HMMA.16816.F32.BF16 R44, R180.reuse, R58, R68 ;  /* 0x0000003ab42c723c */ /* 0x040ff00000041844 */
[----:B------:R-:W-:Y:S08]  /*2ec0*/  HMMA.16816.F32.BF16 R56, R180, R76, R64 ;  /* 0x0000004cb438723c */ /* 0x000ff00000041840 */
[----:B------:R-:W-:Y:S08]  /*2ed0*/  HMMA.16816.F32.BF16 R64, R184, R86, R8 ;  /* 0x00000056b840723c */ /* 0x000ff00000041808 */
[----:B----4-:R-:W-:Y:S01]  /*2ee0*/  HMMA.16816.F32.BF16 R8, R188, R40, R20 ;  /* 0x00000028bc08723c */ /* 0x010fe20000041814 */
[----:B------:R-:W3:Y:S07]  /*2ef0*/  LDSM.16.M88.4 R20, [R213+0x6800] ;  /* 0x00680000d514783b */ /* 0x000eee0000000200 */
[----:B------:R-:W-:Y:S08]  /*2f00*/  HMMA.16816.F32.BF16 R52, R180, R106, R52 ;  /* 0x0000006ab434723c */ /* 0x000ff00000041834 */
[C---:B-----5:R-:W-:Y:S01]  /*2f10*/  HMMA.16816.F32.BF16 R68, R184.reuse, R36, R28 ;  /* 0x00000024b844723c */ /* 0x060fe2000004181c */
[----:B------:R-:W4:Y:S07]  /*2f20*/  LDSM.16.M88.4 R28, [R2+0x6000] ;  /* 0x00600000021c783b */ /* 0x000f2e0000000200 */
[C---:B------:R-:W-:Y:S01]  /*2f30*/  HMMA.16816.F32.BF16 R76, R184.reuse, R94, R24 ;  /* 0x0000005eb84c723c */ /* 0x040fe20000041818 */
[----:B------:R-:W-:Y:S07]  /*2f40*/  LDSM.16.M88.4 R24, [R213+0x7000] ;  /* 0x00700000d518783b */ /* 0x000fee0000000200 */
[C---:B-1----:R-:W-:Y:S01]  /*2f50*/  HMMA.16816.F32.BF16 R72, R184.reuse, R4, R48 ;  /* 0x00000004b848723c */ /* 0x042fe20000041830 */
[----:B------:R-:W-:Y:S07]  /*2f60*/  LDSM.16.M88.4 R48, [R213+0x8000] ;  /* 0x00800000d530783b */ /* 0x000fee0000000200 */
[----:B------:R-:W-:Y:S08]  /*2f70*/  HMMA.16816.F32.BF16 R92, R184, R6, R44 ;  /* 0x00000006b85c723c */ /* 0x000ff0000004182c */
[----:B------:R-:W-:Y:S01]  /*2f80*/  HMMA.16816.F32.BF16 R4, R188, R42, R32 ;  /* 0x0000002abc04723c */ /* 0x000fe20000041820 */
[----:B------:R-:W1:Y:S04]  /*2f90*/  LDSM.16.M88.4 R32, [R3+0x6800] ;  /* 0x006800000320783b */ /* 0x000e680000000200 */
[----:B------:R-:W-:Y:S03]  /*2fa0*/  LDSM.16.M88.4 R40, [R2+0x6800] ;  /* 0x006800000228783b */ /* 0x000fe60000000200 */
[----:B------:R-:W-:Y:S01]  /*2fb0*/  HMMA.16816.F32.BF16 R52, R184, R38, R52 ;  /* 0x00000026b834723c */ /* 0x000fe20000041834 */
[----:B------:R-:W5:Y:S07]  /*2fc0*/  LDSM.16.M88.4 R36, [R213+0x7800] ;  /* 0x00780000d524783b */ /* 0x000f6e0000000200 */
[----:B--2---:R-:W-:Y:S08]  /*2fd0*/  HMMA.16816.F32.BF16 R8, R192, R12, R8 ;  /* 0x0000000cc008723c */ /* 0x004ff00000041808 */
[C---:B------:R-:W-:Y:S01]  /*2fe0*/  HMMA.16816.F32.BF16 R96, R184.reuse, R16, R56 ;  /* 0x00000010b860723c */ /* 0x040fe20000041838 */
[----:B------:R-:W2:Y:S07]  /*2ff0*/  LDSM.16.M88.4 R56, [R0+0x6000] ;  /* 0x006000000038783b */ /* 0x000eae0000000200 */
[----:B------:R-:W-:Y:S08]  /*3000*/  HMMA.16816.F32.BF16 R88, R184, R18, R88 ;  /* 0x00000012b858723c */ /* 0x000ff00000041858 */
[----:B---3--:R-:W-:Y:S01]  /*3010*/  HMMA.16816.F32.BF16 R16, R188, R20, R60 ;  /* 0x00000014bc10723c */ /* 0x008fe2000004183c */
[----:B------:R-:W-:Y:S07]  /*3020*/  LDSM.16.M88.4 R60, [R213+0x8800] ;  /* 0x00880000d53c783b */ /* 0x000fee0000000200 */
[----:B------:R-:W-:Y:S08]  /*3030*/  HMMA.16816.F32.BF16 R4, R192, R14, R4 ;  /* 0x0000000ec004723c */ /* 0x000ff00000041804 */
[----:B----4-:R-:W-:Y:S08]  /*3040*/  HMMA.16816.F32.BF16 R8, R196, R28, R8 ;  /* 0x0000001cc408723c */ /* 0x010ff00000041808 */
[----:B------:R-:W-:Y:S08]  /*3050*/  HMMA.16816.F32.BF16 R12, R188, R22, R64 ;  /* 0x00000016bc0c723c */ /* 0x000ff00000041840 */
[----:B-1----:R-:W-:Y:S08]  /*3060*/  HMMA.16816.F32.BF16 R16, R192, R32, R16 ;  /* 0x00000020c010723c */ /* 0x002ff00000041810 */
[C---:B------:R-:W-:Y:S08]  /*3070*/  HMMA.16816.F32.BF16 R64, R188.reuse, R26, R76 ;  /* 0x0000001abc40723c */ /* 0x040ff0000004184c */
[----:B-----5:R-:W-:Y:S01]  /*3080*/  HMMA.16816.F32.BF16 R76, R188, R38, R52 ;  /* 0x00000026bc4c723c */ /* 0x020fe20000041834 */
[----:B------:R-:W1:Y:S07]  /*3090*/  LDSM.16.M88.4 R52, [R0+0x6800] ;  /* 0x006800000034783b */ /* 0x000e6e0000000200 */
[----:B------:R-:W-:Y:S01]  /*30a0*/  HMMA.16816.F32.BF16 R4, R196, R30, R4 ;  /* 0x0000001ec404723c */ /* 0x000fe20000041804 */
[----:B------:R-:W3:Y:S07]  /*30b0*/  LDSM.16.M88.4 R28, [R3+0x7000] ;  /* 0x00700000031c783b */ /* 0x000eee0000000200 */
[----:B--2---:R-:W-:Y:S08]  /*30c0*/  HMMA.16816.F32.BF16 R20, R200, R56, R8 ;  /* 0x00000038c814723c */ /* 0x004ff00000041808 */
[----:B------:R-:W-:Y:S01]  /*30d0*/  HMMA.16816.F32.BF16 R8, R192, R34, R12 ;  /* 0x00000022c008723c */ /* 0x000fe2000004180c */
[----:B------:R-:W-:Y:S07]  /*30e0*/  LDSM.16.M88.4 R32, [R3+0x8800] ;  /* 0x008800000320783b */ /* 0x000fee0000000200 */
[----:B------:R-:W-:Y:S08]  /*30f0*/  HMMA.16816.F32.BF16 R16, R196, R40, R16 ;  /* 0x00000028c410723c */ /* 0x000ff00000041810 */
[----:B------:R-:W-:Y:S08]  /*3100*/  HMMA.16816.F32.BF16 R4, R200, R58, R4 ;  /* 0x0000003ac804723c */ /* 0x000ff00000041804 */
[C---:B------:R-:W-:Y:S01]  /*3110*/  HMMA.16816.F32.BF16 R84, R188.reuse, R36, R68 ;  /* 0x00000024bc54723c */ /* 0x040fe20000041844 */
[----:B------:R-:W2:Y:S07]  /*3120*/  LDSM.16.M88.4 R36, [R3+0x7800] ;  /* 0x007800000324783b */ /* 0x000eae0000000200 */
[----:B------:R-:W-:Y:S01]  /*3130*/  HMMA.16816.F32.BF16 R44, R188, R24, R80 ;  /* 0x00000018bc2c723c */ /* 0x000fe20000041850 */
[----:B------:R-:W4:Y:S01]  /*3140*/  LDSM.16.M88.4 R24, [R2+0x7000] ;  /* 0x007000000218783b */ /* 0x000f220000000200 */
[----:B------:R-:W-:-:S02]  /*3150*/  FMUL.FTZ R12, R20, c[0x0][0x320] ;  /* 0x0000c800140c7a20 */ /* 0x000fc40000410000 */
[----:B------:R-:W-:Y:S01]  /*3160*/  FMUL.FTZ R22, R22, c[0x0][0x320] ;  /* 0x0000c80016167a20 */ /* 0x000fe20000410000 */
[----:B------:R-:W-:Y:S03]  /*3170*/  LDSM.16.M88.4 R56, [R0+0x7800] ;  /* 0x007800000038783b */ /* 0x000fe60000000200 */
[----:B------:R-:W-:Y:S08]  /*3180*/  HMMA.16816.F32.BF16 R8, R196, R42, R8 ;  /* 0x0000002ac408723c */ /* 0x000ff00000041808 */
[----:B-1----:R-:W-:Y:S01]  /*3190*/  HMMA.16816.F32.BF16 R16, R200, R52, R16 ;  /* 0x00000034c810723c */ /* 0x002fe20000041810 */
[----:B------:R-:W-:-:S02]  /*31a0*/  FMUL.FTZ R4, R4, c[0x0][0x320] ;  /* 0x0000c80004047a20 */ /* 0x000fc40000410000 */
[----:B------:R-:W-:Y:S02]  /*31b0*/  FMUL.FTZ R5, R5, c[0x0][0x320] ;  /* 0x0000c80005057a20 */ /* 0x000fe40000410000 */
[----:B------:R-:W-:Y:S02]  /*31c0*/  FMUL.FTZ R6, R6, c[0x0][0x320] ;  /* 0x0000c80006067a20 */ /* 0x000fe40000410000 */
[----:B------:R-:W-:Y:S01]  /*31d0*/  FMUL.FTZ R7, R7, c[0x0][0x320] ;  /* 0x0000c80007077a20 */ /* 0x000fe20000410000 */
[C---:B------:R-:W-:Y:S01]  /*31e0*/  HMMA.16816.F32.BF16 R80, R188.reuse, R48, R72 ;  /* 0x00000030bc50723c */ /* 0x040fe20000041848 */
[----:B------:R1:W-:Y:S01]  /*31f0*/  MUFU.TANH R100, R12 ;  /* 0x0000000c00647308 */ /* 0x0003e20000002400 */
[----:B------:R-:W-:Y:S01]  /*3200*/  FMUL.FTZ R23, R23, c[0x0][0x320] ;  /* 0x0000c80017177a20 */ /* 0x000fe20000410000 */
[----:B------:R-:W-:Y:S05]  /*3210*/  LDSM.16.M88.4 R40, [R3+0x8000] ;  /* 0x008000000328783b */ /* 0x000fea0000000200 */
[C---:B------:R-:W-:Y:S01]  /*3220*/  HMMA.16816.F32.BF16 R72, R188.reuse, R50, R92 ;  /* 0x00000032bc48723c */ /* 0x040fe2000004185c */
[----:B------:R-:W-:Y:S07]  /*3230*/  MUFU.TANH R94, R4 ;  /* 0x00000004005e7308 */ /* 0x000fee0000002400 */
[----:B------:R-:W-:Y:S01]  /*3240*/  HMMA.16816.F32.BF16 R68, R188, R60, R96 ;  /* 0x0000003cbc44723c */ /* 0x000fe20000041860 */
[----:B------:R-:W-:Y:S01]  /*3250*/  MUFU.TANH R93, R5 ;  /* 0x00000005005d7308 */ /* 0x000fe20000002400 */
[----:B-1----:R-:W-:-:S07]  /*3260*/  FMUL.FTZ R12, R21, c[0x0][0x320] ;  /* 0x0000c800150c7a20 */ /* 0x002fce0000410000 */
[----:B------:R-:W-:Y:S08]  /*3270*/  MUFU.TANH R97, R6 ;  /* 0x0000000600617308 */ /* 0x000ff00000002400 */
[----:B------:R1:W-:Y:S08]  /*3280*/  MUFU.TANH R96, R7 ;  /* 0x0000000700607308 */ /* 0x0003f00000002400 */
[----:B------:R3:W-:Y:S01]  /*3290*/  MUFU.TANH R95, R12 ;  /* 0x0000000c005f7308 */ /* 0x0007e20000002400 */
[----:B-1----:R-:W-:Y:S01]  /*32a0*/  HMMA.16816.F32.BF16 R4, R200, R54, R8 ;  /* 0x00000036c804723c */ /* 0x002fe20000041808 */
[----:B------:R-:W1:Y:S06]  /*32b0*/  LDSM.16.M88.4 R52, [R2+0x7800] ;  /* 0x007800000234783b */ /* 0x000e6c0000000200 */
[----:B------:R-:W-:Y:S01]  /*32c0*/  FMUL.FTZ R8, R16, c[0x0][0x320] ;  /* 0x0000c80010087a20 */ /* 0x000fe20000410000 */
[----:B---3--:R-:W-:Y:S01]  /*32d0*/  HMMA.16816.F32.BF16 R12, R192, R28, R44 ;  /* 0x0000001cc00c723c */ /* 0x008fe2000004182c */
[----:B------:R-:W-:Y:S01]  /*32e0*/  MUFU.TANH R102, R22 ;  /* 0x0000001600667308 */ /* 0x000fe20000002400 */
[----:B------:R-:W3:Y:S07]  /*32f0*/  LDSM.16.M88.4 R44, [R0+0x7000] ;  /* 0x00700000002c783b */ /* 0x000eee0000000200 */
[----:B------:R5:W1:Y:S01]  /*3300*/  MUFU.TANH R92, R8 ;  /* 0x00000008005c7308 */ /* 0x000a620000002400 */
[----:B------:R-:W-:Y:S07]  /*3310*/  HMMA.16816.F32.BF16 R60, R188, R62, R88 ;  /* 0x0000003ebc3c723c */ /* 0x000fee0000041858 */
[----:B------:R1:W-:Y:S01]  /*3320*/  MUFU.TANH R101, R23 ;  /* 0x0000001700657308 */ /* 0x0003e20000002400 */
[----:B-----5:R-:W-:-:S07]  /*3330*/  FMUL.FTZ R8, R17, c[0x0][0x320] ;  /* 0x0000c80011087a20 */ /* 0x020fce0000410000 */
[----:B------:R2:W5:Y:S01]  /*3340*/  MUFU.TANH R88, R8 ;  /* 0x0000000800587308 */ /* 0x0005620000002400 */
[C---:B-1----:R-:W-:Y:S08]  /*3350*/  HMMA.16816.F32.BF16 R20, R192.reuse, R30, R64 ;  /* 0x0000001ec014723c */ /* 0x042ff00000041840 */
[----:B--2---:R-:W-:Y:S01]  /*3360*/  HMMA.16816.F32.BF16 R8, R192, R36, R84 ;  /* 0x00000024c008723c */ /* 0x004fe20000041854 */
[----:B------:R-:W-:-:S07]  /*3370*/  FMUL.FTZ R18, R18, c[0x0][0x320] ;  /* 0x0000c80012127a20 */ /* 0x000fce0000410000 */
[C---:B----4-:R-:W-:Y:S01]  /*3380*/  HMMA.16816.F32.BF16 R12, R196.reuse, R24, R12 ;  /* 0x00000018c40c723c */ /* 0x050fe2000004180c */
[----:B------:R-:W-:Y:S01]  /*3390*/  FMUL.FTZ R19, R19, c[0x0][0x320] ;  /* 0x0000c80013137a20 */ /* 0x000fe20000410000 */
[----:B------:R-:W-:Y:S06]  /*33a0*/  MUFU.TANH R85, R18 ;  /* 0x0000001200557308 */ /* 0x000fec0000002400 */
[----:B------:R-:W-:Y:S02]  /*33b0*/  HMMA.16816.F32.BF16 R20, R196, R26, R20 ;  /* 0x0000001ac414723c */ /* 0x000fe40000041814 */
[----:B------:R1:W-:Y:S06]  /*33c0*/  MUFU.TANH R84, R19 ;  /* 0x0000001300547308 */ /* 0x0003ec0000002400 */
[----:B------:R-:W-:Y:S08]  /*33d0*/  HMMA.16816.F32.BF16 R28, R192, R38, R76 ;  /* 0x00000026c01c723c */ /* 0x000ff0000004184c */
[----:B-1----:R-:W-:Y:S01]  /*33e0*/  HMMA.16816.F32.BF16 R16, R196, R52, R8 ;  /* 0x00000034c410723c */ /* 0x002fe20000041808 */
[----:B------:R-:W1:Y:S01]  /*33f0*/  LDSM.16.M88.4 R8, [R2+0x8000] ;  /* 0x008000000208783b */ /* 0x000e620000000200 */
[----:B------:R-:W-:-:S06]  /*3400*/  FMUL.FTZ R3, R4, c[0x0][0x320] ;  /* 0x0000c80004037a20 */ /* 0x000fcc0000410000 */
[----:B---3--:R-:W-:Y:S01]  /*3410*/  HMMA.16816.F32.BF16 R24, R200, R44, R12 ;  /* 0x0000002cc818723c */ /* 0x008fe2000004180c */
[----:B------:R2:W-:Y:S07]  /*3420*/  MUFU.TANH R67, R3 ;  /* 0x0000000300437308 */ /* 0x0005ee0000002400 */
[----:B------:R-:W-:Y:S08]  /*3430*/  HMMA.16816.F32.BF16 R48, R192, R40, R80 ;  /* 0x00000028c030723c */ /* 0x000ff00000041850 */
[----:B------:R-:W-:Y:S01]  /*3440*/  HMMA.16816.F32.BF16 R12, R200, R46, R20 ;  /* 0x0000002ec80c723c */ /* 0x000fe20000041814 */
[----:B--2---:R-:W-:Y:S01]  /*3450*/  FMUL.FTZ R3, R5, c[0x0][0x320] ;  /* 0x0000c80005037a20 */ /* 0x004fe20000410000 */
[----:B------:R-:W-:Y:S06]  /*3460*/  LDSM.16.M88.4 R44, [R0+0x8800] ;  /* 0x00880000002c783b */ /* 0x000fec0000000200 */
[C---:B------:R-:W-:Y:S01]  /*3470*/  HMMA.16816.F32.BF16 R20, R192.reuse, R32, R68 ;  /* 0x00000020c014723c */ /* 0x040fe20000041844 */
[----:B------:R2:W-:Y:S07]  /*3480*/  MUFU.TANH R66, R3 ;  /* 0x0000000300427308 */ /* 0x0005ee0000002400 */
[----:B------:R-:W-:Y:S08]  /*3490*/  HMMA.16816.F32.BF16 R36, R192, R34, R60 ;  /* 0x00000022c024723c */ /* 0x000ff0000004183c */
[----:B------:R-:W-:Y:S01]  /*34a0*/  HMMA.16816.F32.BF16 R32, R200, R56, R16 ;  /* 0x00000038c820723c */ /* 0x000fe20000041810 */
[----:B--2---:R-:W-:-:S07]  /*34b0*/  FMUL.FTZ R3, R6, c[0x0][0x320] ;  /* 0x0000c80006037a20 */ /* 0x004fce0000410000 */
[----:B------:R-:W-:Y:S01]  /*34c0*/  HMMA.16816.F32.BF16 R16, R196, R54, R28 ;  /* 0x00000036c410723c */ /* 0x000fe2000004181c */
[----:B------:R2:W-:Y:S01]  /*34d0*/  LDSM.16.M88.4 R28, [R0+0x8000] ;  /* 0x00800000001c783b */ /* 0x0005e20000000200 */
[----:B------:R3:W-:Y:S01]  /*34e0*/  MUFU.TANH R77, R3 ;  /* 0x00000003004d7308 */ /* 0x0007e20000002400 */
[----:B------:R-:W-:Y:S02]  /*34f0*/  FMUL.FTZ R25, R25, c[0x0][0x320] ;  /* 0x0000c80019197a20 */ /* 0x000fe40000410000 */
[----:B------:R-:W-:Y:S02]  /*3500*/  FMUL.FTZ R26, R26, c[0x0][0x320] ;  /* 0x0000c8001a1a7a20 */ /* 0x000fe40000410000 */
[----:B------:R-:W-:-:S03]  /*3510*/  FMUL.FTZ R27, R27, c[0x0][0x320] ;  /* 0x0000c8001b1b7a20 */ /* 0x000fc60000410000 */
[----:B------:R-:W-:Y:S01]  /*3520*/  MUFU.TANH R64, R25 ;  /* 0x0000001900407308 */ /* 0x000fe20000002400 */
[----:B---3--:R-:W-:Y:S02]  /*3530*/  FMUL.FTZ R3, R7, c[0x0][0x320] ;  /* 0x0000c80007037a20 */ /* 0x008fe40000410000 */
[----:B------:R-:W-:Y:S01]  /*3540*/  HMMA.16816.F32.BF16 R4, R192, R42, R72 ;  /* 0x0000002ac004723c */ /* 0x000fe20000041848 */
[----:B------:R3:W4:Y:S04]  /*3550*/  LDSM.16.M88.4 R40, [R2+0x8800] ;  /* 0x008800000228783b */ /* 0x0007280000000200 */
[----:B------:R1:W-:Y:S01]  /*3560*/  MUFU.TANH R76, R3 ;  /* 0x00000003004c7308 */ /* 0x0003e20000002400 */
[----:B------:R-:W-:-:S05]  /*3570*/  IMAD.IADD R122, R122, 0x1, R160 ;  /* 0x000000017a7a7824 */ /* 0x000fca00078e02a0 */
[----:B------:R-:W-:Y:S01]  /*3580*/  HMMA.16816.F32.BF16 R16, R200, R58, R16 ;  /* 0x0000003ac810723c */ /* 0x000fe20000041810 */
[----:B--2---:R-:W-:Y:S01]  /*3590*/  IADD3 R0, R120, c[0x0][0x1d0], RZ ;  /* 0x0000740078007a10 */ /* 0x004fe20007ffe0ff */
[----:B------:R-:W-:Y:S01]  /*35a0*/  MUFU.TANH R70, R26 ;  /* 0x0000001a00467308 */ /* 0x000fe20000002400 */
[----:B------:R-:W-:Y:S01]  /*35b0*/  FMUL.FTZ R12, R12, c[0x0][0x320] ;  /* 0x0000c8000c0c7a20 */ /* 0x000fe20000410000 */
[----:B------:R-:W-:-:S04]  /*35c0*/  DEPBAR.LE SB0, 0x2 ;  /* 0x000080800000791a */ /* 0x000fc80000000000 */
[----:B------:R-:W-:Y:S01]  /*35d0*/  FMUL.FTZ R13, R13, c[0x0][0x320] ;  /* 0x0000c8000d0d7a20 */ /* 0x000fe20000410000 */
[----:B------:R-:W-:Y:S01]  /*35e0*/  BAR.SYNC.DEFER_BLOCKING 0x0 ;  /* 0x0000000000007b1d */ /* 0x000fe20000010000 */
[----:B-1----:R-:W-:-:S05]  /*35f0*/  FMUL.FTZ R3, R24, c[0x0][0x320] ;  /* 0x0000c80018037a20 */ /* 0x002fca0000410000 */
[----:B------:R1:W-:Y:S01]  /*3600*/  MUFU.TANH R60, R27 ;  /* 0x0000001b003c7308 */ /* 0x0003e20000002400 */
[----:B---3--:R-:W-:-:S07]  /*3610*/  IMAD.MOV.U32 R2, RZ, RZ, R122 ;  /* 0x000000ffff027224 */ /* 0x008fce00078e007a */
[----:B------:R2:W-:Y:S01]  /*3620*/  MUFU.TANH R65, R3 ;  /* 0x0000000300417308 */ /* 0x0005e20000002400 */
[C---:B-1----:R-:W-:Y:S08]  /*3630*/  HMMA.16816.F32.BF16 R24, R196.reuse, R8, R48 ;  /* 0x00000008c418723c */ /* 0x042ff00000041830 */
[----:B----4-:R-:W-:Y:S01]  /*3640*/  HMMA.16816.F32.BF16 R20, R196, R40, R20 ;  /* 0x00000028c414723c */ /* 0x010fe20000041814 */
[----:B--2---:R-:W-:Y:S01]  /*3650*/  @P2 IMAD.HI.U32 R3, R122, c[0x0][0x2c8], RZ ;  /* 0x0000b2007a032a27 */ /* 0x004fe200078e00ff */
[----:B------:R-:W1:Y:S01]  /*3660*/  MUFU.TANH R53, R12 ;  /* 0x0000000c00357308 */ /* 0x000e620000002400 */
[----:B------:R-:W-:Y:S03]  /*3670*/  LDSM.16.MT88.4 R104, [R215+0x800] ;  /* 0x00080000d768783b */ /* 0x000fe60000004200 */
[----:B------:R-:W-:-:S02]  /*3680*/  @P2 SHF.R.U32.HI R2, RZ, c[0x0][0x2cc], R3 ;  /* 0x0000b300ff022a19 */ /* 0x000fc40000011603 */
[----:B------:R-:W-:Y:S03]  /*3690*/  HMMA.16816.F32.BF16 R8, R196, R10, R4 ;  /* 0x0000000ac408723c */ /* 0x000fe60000041804 */
[----:B------:R-:W2:Y:S04]  /*36a0*/  SHFL.IDX PT, R4, R2, RZ, 0x1c1f ;  /* 0x001c1fff02047589 */ /* 0x000ea800000e0000 */
[----:B------:R3:W4:Y:S01]  /*36b0*/  SHFL.IDX PT, R3, R2, 0x1, 0x1c1f ;  /* 0x003c1f0002037f89 */ /* 0x00072200000e0000 */
[----:B------:R-:W-:Y:S01]  /*36c0*/  HMMA.16816.F32.BF16 R24, R200, R28, R24 ;  /* 0x0000001cc818723c */ /* 0x000fe20000041818 */
[----:B------:R-:W-:Y:S01]  /*36d0*/  FMUL.FTZ R16, R16, c[0x0][0x320] ;  /* 0x0000c80010107a20 */ /* 0x000fe20000410000 */
[----:B------:R-:W1:Y:S01]  /*36e0*/  MUFU.TANH R52, R13 ;  /* 0x0000000d00347308 */ /* 0x000e620000002400 */
[----:B------:R-:W-:Y:S01]  /*36f0*/  FMUL.FTZ R32, R32, c[0x0][0x320] ;  /* 0x0000c80020207a20 */ /* 0x000fe20000410000 */
[----:B---3--:R-:W-:-:S04]  /*3700*/  IADD3 R2, -R121, 0x1, R0 ;  /* 0x0000000179027810 */ /* 0x008fc80007ffe100 */
[----:B------:R-:W-:Y:S01]  /*3710*/  IADD3 R2, R2, -c[0x0][0x168], RZ ;  /* 0x80005a0002027a10 */ /* 0x000fe20007ffe0ff */
[----:B------:R-:W-:-:S04]  /*3720*/  IMAD.IADD R0, R0, 0x1, -R121 ;  /* 0x0000000100007824 */ /* 0x000fc800078e0a79 */
[C---:B--2---:R-:W-:Y:S02]  /*3730*/  IMAD.IADD R4, R2.reuse, 0x1, R4 ;  /* 0x0000000102047824 */ /* 0x044fe400078e0204 */
[----:B----4-:R-:W-:-:S03]  /*3740*/  IMAD.IADD R3, R2, 0x1, R3 ;  /* 0x0000000102037824 */ /* 0x010fc600078e0203 */
[C---:B------:R-:W-:Y:S02]  /*3750*/  IMNMX R2, R0.reuse, R4, PT ;  /* 0x0000000400027217 */ /* 0x040fe40003800200 */
[----:B------:R-:W-:-:S04]  /*3760*/  IMNMX R0, R0, R3, PT ;  /* 0x0000000300007217 */ /* 0x000fc80003800200 */
[----:B------:R-:W-:Y:S01]  /*3770*/  FMUL.FTZ R3, R24, c[0x0][0x320] ;  /* 0x0000c80018037a20 */ /* 0x000fe20000410000 */
[----:B------:R2:W-:Y:S01]  /*3780*/  MUFU.TANH R28, R16 ;  /* 0x00000010001c7308 */ /* 0x0005e20000002400 */
[----:B------:R-:W-:Y:S02]  /*3790*/  FMUL.FTZ R33, R33, c[0x0][0x320] ;  /* 0x0000c80021217a20 */ /* 0x000fe40000410000 */
[----:B------:R-:W-:Y:S01]  /*37a0*/  FMUL.FTZ R17, R17, c[0x0][0x320] ;  /* 0x0000c80011117a20 */ /* 0x000fe20000410000 */
[----:B------:R-:W-:-:S04]  /*37b0*/  ISETP.GT.AND P6, PT, R2, 0x10, PT ;  /* 0x000000100200780c */ /* 0x000fc80003fc4270 */
[----:B------:R-:W3:Y:S01]  /*37c0*/  MUFU.TANH R3, R3 ;  /* 0x0000000300037308 */ /* 0x000ee20000002400 */
[----:B------:R-:W-:Y:S02]  /*37d0*/  FMUL.FTZ R14, R14, c[0x0][0x320] ;  /* 0x0000c8000e0e7a20 */ /* 0x000fe40000410000 */
[----:B--2---:R-:W-:-:S05]  /*37e0*/  FMUL.FTZ R16, R25, c[0x0][0x320] ;  /* 0x0000c80019107a20 */ /* 0x004fca0000410000 */
[----:B------:R-:W2:Y:S01]  /*37f0*/  MUFU.TANH R32, R32 ;  /* 0x0000002000207308 */ /* 0x000ea20000002400 */
[----:B------:R-:W-:Y:S01]  /*3800*/  FMUL.FTZ R15, R15, c[0x0][0x320] ;  /* 0x0000c8000f0f7a20 */ /* 0x000fe20000410000 */
[----:B------:R-:W-:Y:S01]  /*3810*/  HMMA.16816.F32.BF16 R4, R200, R44, R20 ;  /* 0x0000002cc804723c */ /* 0x000fe20000041814 */
[C---:B------:R-:W-:Y:S02]  /*3820*/  ISETP.GT.AND P0, PT, R2.reuse, RZ, PT ;  /* 0x000000ff0200720c */ /* 0x040fe40003f04270 */
[----:B------:R-:W-:-:S03]  /*3830*/  ISETP.GT.AND P4, PT, R2, 0x1, PT ;  /* 0x000000010200780c */ /* 0x000fc60003f84270 */
[----:B------:R-:W4:Y:S01]  /*3840*/  MUFU.TANH R33, R33 ;  /* 0x0000002100217308 */ /* 0x000f220000002400 */
[C---:B------:R-:W-:Y:S02]  /*3850*/  ISETP.GT.AND P3, PT, R2.reuse, 0x8, PT ;  /* 0x000000080200780c */ /* 0x040fe40003f64270 */
[C---:B------:R-:W-:Y:S02]  /*3860*/  ISETP.GT.AND P1, PT, R2.reuse, 0x9, PT ;  /* 0x000000090200780c */ /* 0x040fe40003f24270 */
[----:B------:R-:W-:-:S03]  /*3870*/  ISETP.GT.AND P5, PT, R2, 0x11, PT ;  /* 0x000000110200780c */ /* 0x000fc60003fa4270 */
[----:B------:R-:W1:Y:S01]  /*3880*/  MUFU.TANH R17, R17 ;  /* 0x0000001100117308 */ /* 0x000e620000002400 */
[----:B------:R-:W-:Y:S01]  /*3890*/  FSEL R20, R92, -INF , P6 ;  /* 0xff8000005c147808 */ /* 0x000fe20003000000 */
[----:B------:R-:W-:Y:S01]  /*38a0*/  HMMA.16816.F32.BF16 R8, R200, R30, R8 ;  /* 0x0000001ec808723c */ /* 0x000fe20000041808 */
[----:B------:R-:W-:-:S05]  /*38b0*/  ISETP.GT.AND P6, PT, R2, 0x28, PT ;  /* 0x000000280200780c */ /* 0x000fca0003fc4270 */
[----:B------:R-:W1:Y:S01]  /*38c0*/  MUFU.TANH R16, R16 ;  /* 0x0000001000107308 */ /* 0x000e620000002400 */
[----:B------:R-:W-:Y:S02]  /*38d0*/  FSEL R12, R100, -INF , P0 ;  /* 0xff800000640c7808 */ /* 0x000fe40000000000 */
[----:B------:R-:W-:Y:S02]  /*38e0*/  FSEL R13, R95, -INF , P4 ;  /* 0xff8000005f0d7808 */ /* 0x000fe40002000000 */
[----:B-----5:R-:W-:-:S03]  /*38f0*/  FSEL R21, R88, -INF , P5 ;  /* 0xff80000058157808 */ /* 0x020fc60002800000 */
[----:B------:R5:W-:Y:S01]  /*3900*/  MUFU.TANH R54, R14 ;  /* 0x0000000e00367308 */ /* 0x000be20000002400 */
[C---:B------:R-:W-:Y:S02]  /*3910*/  ISETP.GT.AND P0, PT, R2.reuse, 0x18, PT ;  /* 0x000000180200780c */ /* 0x040fe40003f04270 */
[C---:B------:R-:W-:Y:S02]  /*3920*/  ISETP.GT.AND P4, PT, R2.reuse, 0x19, PT ;  /* 0x000000190200780c */ /* 0x040fe40003f84270 */
[----:B------:R-:W-:-:S03]  /*3930*/  ISETP.GT.AND P5, PT, R2, 0x29, PT ;  /* 0x000000290200780c */ /* 0x000fc60003fa4270 */
[----:B------:R2:W-:Y:S01]  /*3940*/  MUFU.TANH R55, R15 ;  /* 0x0000000f00377308 */ /* 0x0005e20000002400 */
[----:B-1----:R-:W-:Y:S02]  /*3950*/  FSEL R58, R53, -INF , P6 ;  /* 0xff800000353a7808 */ /* 0x002fe40003000000 */
[----:B------:R-:W-:Y:S02]  /*3960*/  ISETP.GT.AND P6, PT, R2, 0x40, PT ;  /* 0x000000400200780c */ /* 0x000fe40003fc4270 */
[----:B-----5:R-:W-:Y:S02]  /*3970*/  FSEL R14, R94, -INF , P3 ;  /* 0xff8000005e0e7808 */ /* 0x020fe40001800000 */
[C---:B------:R-:W-:Y:S02]  /*3980*/  ISETP.GT.AND P3, PT, R2.reuse, 0x20, PT ;  /* 0x000000200200780c */ /* 0x040fe40003f64270 */
[----:B--2---:R-:W-:Y:S02]  /*3990*/  FSEL R15, R93, -INF , P1 ;  /* 0xff8000005d0f7808 */ /* 0x004fe40000800000 */
[----:B------:R-:W-:-:S02]  /*39a0*/  ISETP.GT.AND P1, PT, R2, 0x21, PT ;  /* 0x000000210200780c */ /* 0x000fc40003f24270 */
[----:B------:R-:W-:Y:S02]  /*39b0*/  FSEL R22, R67, -INF , P0 ;  /* 0xff80000043167808 */ /* 0x000fe40000000000 */
[----:B------:R-:W-:Y:S02]  /*39c0*/  FSEL R23, R66, -INF , P4 ;  /* 0xff80000042177808 */ /* 0x000fe40002000000 */
[----:B------:R-:W-:Y:S02]  /*39d0*/  FSEL R57, R65, -INF , P3 ;  /* 0xff80000041397808 */ /* 0x000fe40001800000 */
[----:B------:R-:W-:Y:S02]  /*39e0*/  FSEL R56, R64, -INF , P1 ;  /* 0xff80000040387808 */ /* 0x000fe40000800000 */
[----:B------:R-:W-:Y:S02]  /*39f0*/  FSEL R59, R52, -INF , P5 ;  /* 0xff800000343b7808 */ /* 0x000fe40002800000 */
[----:B------:R-:W-:-:S02]  /*3a00*/  ISETP.GT.AND P0, PT, R2, 0x30, PT ;  /* 0x000000300200780c */ /* 0x000fc40003f04270 */
[C---:B------:R-:W-:Y:S02]  /*3a10*/  ISETP.GT.AND P4, PT, R2.reuse, 0x31, PT ;  /* 0x000000310200780c */ /* 0x040fe40003f84270 */
[C---:B------:R-:W-:Y:S02]  /*3a20*/  ISETP.GT.AND P3, PT, R2.reuse, 0x38, PT ;  /* 0x000000380200780c */ /* 0x040fe40003f64270 */
[C---:B------:R-:W-:Y:S02]  /*3a30*/  ISETP.GT.AND P1, PT, R2.reuse, 0x39, PT ;  /* 0x000000390200780c */ /* 0x040fe40003f24270 */
[----:B------:R-:W-:Y:S02]  /*3a40*/  ISETP.GT.AND P5, PT, R2, 0x41, PT ;  /* 0x000000410200780c */ /* 0x000fe40003fa4270 */
[----:B---3--:R-:W-:Y:S02]  /*3a50*/  FSEL R90, R3, -INF , P6 ;  /* 0xff800000035a7808 */ /* 0x008fe40003000000 */
[----:B------:R-:W-:-:S02]  /*3a60*/  FMNMX.FTZ R3, R12, R13, !PT ;  /* 0x0000000d0c037209 */ /* 0x000fc40007810000 */
[----:B------:R-:W-:Y:S02]  /*3a70*/  FSEL R68, R32, -INF , P0 ;  /* 0xff80000020447808 */ /* 0x000fe40000000000 */
[----:B----4-:R-:W-:Y:S02]  /*3a80*/  FSEL R69, R33, -INF , P4 ;  /* 0xff80000021457808 */ /* 0x010fe40002000000 */
[----:B------:R-:W-:Y:S02]  /*3a90*/  FSEL R87, R28, -INF , P3 ;  /* 0xff8000001c577808 */ /* 0x000fe40001800000 */
[----:B------:R-:W-:Y:S02]  /*3aa0*/  FSEL R86, R17, -INF , P1 ;  /* 0xff80000011567808 */ /* 0x000fe40000800000 */
[----:B------:R-:W-:Y:S02]  /*3ab0*/  FSEL R103, R16, -INF , P5 ;  /* 0xff80000010677808 */ /* 0x000fe40002800000 */
[----:B------:R-:W-:-:S02]  /*3ac0*/  ISETP.GT.AND P0, PT, R2, 0x48, PT ;  /* 0x000000480200780c */ /* 0x000fc40003f04270 */
[C---:B------:R-:W-:Y:S02]  /*3ad0*/  ISETP.GT.AND P4, PT, R2.reuse, 0x49, PT ;  /* 0x000000490200780c */ /* 0x040fe40003f84270 */
[C---:B------:R-:W-:Y:S02]  /*3ae0*/  ISETP.GT.AND P3, PT, R2.reuse, 0x50, PT ;  /* 0x000000500200780c */ /* 0x040fe40003f64270 */
[C---:B------:R-:W-:Y:S02]  /*3af0*/  ISETP.GT.AND P1, PT, R2.reuse, 0x51, PT ;  /* 0x000000510200780c */ /* 0x040fe40003f24270 */
[C---:B------:R-:W-:Y:S02]  /*3b00*/  ISETP.GT.AND P6, PT, R2.reuse, 0x58, PT ;  /* 0x000000580200780c */ /* 0x040fe40003fc4270 */
[----:B------:R-:W-:Y:S02]  /*3b10*/  ISETP.GT.AND P5, PT, R2, 0x59, PT ;  /* 0x000000590200780c */ /* 0x000fe40003fa4270 */
[----:B------:R-:W-:-:S04]  /*3b20*/  FMNMX.FTZ R2, R14, R3, !PT ;  /* 0x000000030e027209 */ /* 0x000fc80007810000 */
[----:B------:R-:W-:Y:S01]  /*3b30*/  FMNMX.FTZ R2, R15, R2, !PT ;  /* 0x000000020f027209 */ /* 0x000fe20007810000 */
[----:B------:R-:W-:-:S03]  /*3b40*/  FMUL.FTZ R8, R8, c[0x0][0x320] ;  /* 0x0000c80008087a20 */ /* 0x000fc60000410000 */
[----:B------:R-:W-:Y:S01]  /*3b50*/  FMNMX.FTZ R2, R20, R2, !PT ;  /* 0x0000000214027209 */ /* 0x000fe20007810000 */
[----:B------:R-:W-:Y:S01]  /*3b60*/  FMUL.FTZ R9, R9, c[0x0][0x320] ;  /* 0x0000c80009097a20 */ /* 0x000fe20000410000 */
[----:B------:R-:W-:Y:S02]  /*3b70*/  HMMA.16816.F32.BF16 R36, R196, R42, R36 ;  /* 0x0000002ac424723c */ /* 0x000fe40000041824 */
[----:B------:R-:W-:Y:S01]  /*3b80*/  FMNMX.FTZ R2, R21, R2, !PT ;  /* 0x0000000215027209 */ /* 0x000fe20007810000 */
[----:B------:R-:W-:Y:S01]  /*3b90*/  FMUL.FTZ R4, R4, c[0x0][0x320] ;  /* 0x0000c80004047a20 */ /* 0x000fe20000410000 */
[----:B------:R-:W1:Y:S02]  /*3ba0*/  MUFU.TANH R8, R8 ;  /* 0x0000000800087308 */ /* 0x000e640000002400 */
[----:B------:R-:W-:Y:S01]  /*3bb0*/  FMNMX.FTZ R2, R22, R2, !PT ;  /* 0x0000000216027209 */ /* 0x000fe20007810000 */
[----:B------:R-:W-:-:S05]  /*3bc0*/  FMUL.FTZ R3, R5, c[0x0][0x320] ;  /* 0x0000c80005037a20 */ /* 0x000fca0000410000 */
[----:B------:R-:W2:Y:S01]  /*3bd0*/  MUFU.TANH R9, R9 ;  /* 0x0000000900097308 */ /* 0x000ea20000002400 */
[----:B------:R-:W-:-:S07]  /*3be0*/  FMNMX.FTZ R2, R23, R2, !PT ;  /* 0x0000000217027209 */ /* 0x000fce0007810000 */
[----:B------:R-:W3:Y:S01]  /*3bf0*/  MUFU.TANH R4, R4 ;  /* 0x0000000400047308 */ /* 0x000ee20000002400 */
[----:B------:R-:W-:-:S07]  /*3c00*/  FMNMX.FTZ R2, R57, R2, !PT ;  /* 0x0000000239027209 */ /* 0x000fce0007810000 */
[----:B------:R-:W4:Y:S01]  /*3c10*/  MUFU.TANH R3, R3 ;  /* 0x0000000300037308 */ /* 0x000f220000002400 */
[----:B------:R-:W-:Y:S02]  /*3c20*/  FMNMX.FTZ R2, R56, R2, !PT ;  /* 0x0000000238027209 */ /* 0x000fe40007810000 */
[----:B-1----:R-:W-:Y:S02]  /*3c30*/  FSEL R91, R8, -INF , P0 ;  /* 0xff800000085b7808 */ /* 0x002fe40000000000 */
[----:B--2---:R-:W-:Y:S02]  /*3c40*/  FSEL R92, R9, -INF , P4 ;  /* 0xff800000095c7808 */ /* 0x004fe40002000000 */
[----:B------:R-:W-:Y:S02]  /*3c50*/  FMNMX.FTZ R2, R58, R2, !PT ;  /* 0x000000023a027209 */ /* 0x000fe40007810000 */
[C---:B------:R-:W-:Y:S02]  /*3c60*/  ISETP.GT.AND P0, PT, R0.reuse, RZ, PT ;  /* 0x000000ff0000720c */ /* 0x040fe40003f04270 */
[----:B------:R-:W-:Y:S01]  /*3c70*/  ISETP.GT.AND P4, PT, R0, 0x1, PT ;  /* 0x000000010000780c */ /* 0x000fe20003f84270 */
[----:B------:R-:W-:Y:S01]  /*3c80*/  HMMA.16816.F32.BF16 R28, R200, R46, R36 ;  /* 0x0000002ec81c723c */ /* 0x000fe20000041824 */
[----:B------:R-:W-:Y:S01]  /*3c90*/  FMUL.FTZ R24, R6, c[0x0][0x320] ;  /* 0x0000c80006187a20 */ /* 0x000fe20000410000 */
[----:B---3--:R-:W-:Y:S01]  /*3ca0*/  FSEL R111, R4, -INF , P3 ;  /* 0xff800000046f7808 */ /* 0x008fe20001800000 */
[----:B------:R-:W-:Y:S01]  /*3cb0*/  FMUL.FTZ R19, R19, c[0x0][0x320] ;  /* 0x0000c80013137a20 */ /* 0x000fe20000410000 */
[----:B------:R-:W-:Y:S01]  /*3cc0*/  FMNMX.FTZ R2, R59, R2, !PT ;  /* 0x000000023b027209 */ /* 0x000fe20007810000 */
[----:B------:R-:W-:Y:S01]  /*3cd0*/  FMUL.FTZ R18, R18, c[0x0][0x320] ;  /* 0x0000c80012127a20 */ /* 0x000fe20000410000 */
[----:B------:R-:W-:Y:S01]  /*3ce0*/  ISETP.GT.AND P3, PT, R0, 0x8, PT ;  /* 0x000000080000780c */ /* 0x000fe20003f64270 */
[----:B------:R-:W-:Y:S01]  /*3cf0*/  FMUL.FTZ R34, R34, c[0x0][0x320] ;  /* 0x0000c80022227a20 */ /* 0x000fe20000410000 */
[----:B------:R-:W-:Y:S01]  /*3d00*/  FSEL R4, R102, -INF , P0 ;  /* 0xff80000066047808 */ /* 0x000fe20000000000 */
[----:B------:R-:W-:Y:S01]  /*3d10*/  FMUL.FTZ R25, R7, c[0x0][0x320] ;  /* 0x0000c80007197a20 */ /* 0x000fe20000410000 */
[----:B------:R-:W-:Y:S01]  /*3d20*/  FSEL R6, R101, -INF , P4 ;  /* 0xff80000065067808 */ /* 0x000fe20002000000 */
[----:B------:R-:W-:Y:S01]  /*3d30*/  FMUL.FTZ R35, R35, c[0x0][0x320] ;  /* 0x0000c80023237a20 */ /* 0x000fe20000410000 */
[----:B----4-:R-:W-:Y:S01]  /*3d40*/  FSEL R110, R3, -INF , P1 ;  /* 0xff800000036e7808 */ /* 0x010fe20000800000 */
[----:B------:R-:W-:Y:S01]  /*3d50*/  FMUL.FTZ R26, R26, c[0x0][0x320] ;  /* 0x0000c8001a1a7a20 */ /* 0x000fe20000410000 */
[----:B------:R-:W-:Y:S01]  /*3d60*/  FMNMX.FTZ R2, R68, R2, !PT ;  /* 0x0000000244027209 */ /* 0x000fe20007810000 */
[----:B------:R-:W-:Y:S01]  /*3d70*/  FMUL.FTZ R27, R27, c[0x0][0x320] ;  /* 0x0000c8001b1b7a20 */ /* 0x000fe20000410000 */
[----:B------:R-:W-:Y:S01]  /*3d80*/  ISETP.GT.AND P1, PT, R0, 0x9, PT ;  /* 0x000000090000780c */ /* 0x000fe20003f24270 */
[----:B------:R-:W-:Y:S01]  /*3d90*/  FMUL.FTZ R10, R10, c[0x0][0x320] ;  /* 0x0000c8000a0a7a20 */ /* 0x000fe20000410000 */
[----:B------:R-:W-:Y:S01]  /*3da0*/  FSEL R5, R97, -INF , P3 ;  /* 0xff80000061057808 */ /* 0x000fe20001800000 */
[----:B------:R-:W-:Y:S01]  /*3db0*/  FMUL.FTZ R11, R11, c[0x0][0x320] ;  /* 0x0000c8000b0b7a20 */ /* 0x000fe20000410000 */
[----:B------:R-:W-:Y:S01]  /*3dc0*/  FMNMX.FTZ R3, R4, R6, !PT ;  /* 0x0000000604037209 */ /* 0x000fe20007810000 */
[----:B------:R-:W-:Y:S01]  /*3dd0*/  LDSM.16.MT88.4 R44, [R214] ;  /* 0x00000000d62c783b */ /* 0x000fe20000004200 */
[----:B------:R-:W-:-:S02]  /*3de0*/  FMNMX.FTZ R2, R69, R2, !PT ;  /* 0x0000000245027209 */ /* 0x000fc40007810000 */
[----:B------:R-:W-:Y:S01]  /*3df0*/  ISETP.GT.AND P0, PT, R0, 0x10, PT ;  /* 0x000000100000780c */ /* 0x000fe20003f04270 */
[----:B------:R-:W-:Y:S01]  /*3e00*/  LDSM.16.MT88.4 R36, [R214+0x800] ;  /* 0x00080000d624783b */ /* 0x000fe20000004200 */
[----:B------:R-:W-:Y:S02]  /*3e10*/  FSEL R17, R96, -INF , P1 ;  /* 0xff80000060117808 */ /* 0x000fe40000800000 */
[----:B------:R-:W-:Y:S01]  /*3e20*/  FMNMX.FTZ R3, R5, R3, !PT ;  /* 0x0000000305037209 */ /* 0x000fe20007810000 */
[----:B------:R1:W-:Y:S01]  /*3e30*/  MUFU.TANH R63, R19 ;  /* 0x00000013003f7308 */ /* 0x0003e20000002400 */
[----:B------:R-:W-:Y:S01]  /*3e40*/  FMNMX.FTZ R101, R87, R2, !PT ;  /* 0x0000000257657209 */ /* 0x000fe20007810000 */
[----:B------:R-:W-:Y:S01]  /*3e50*/  FMUL.FTZ R28, R28, c[0x0][0x320] ;  /* 0x0000c8001c1c7a20 */ /* 0x000fe20000410000 */
[----:B------:R-:W-:Y:S01]  /*3e60*/  ISETP.GT.AND P4, PT, R0, 0x11, PT ;  /* 0x000000110000780c */ /* 0x000fe20003f84270 */
[----:B------:R-:W-:Y:S01]  /*3e70*/  FMUL.FTZ R29, R29, c[0x0][0x320] ;  /* 0x0000c8001d1d7a20 */ /* 0x000fe20000410000 */
[----:B------:R-:W-:Y:S01]  /*3e80*/  FMNMX.FTZ R2, R17, R3, !PT ;  /* 0x0000000311027209 */ /* 0x000fe20007810000 */
[----:B------:R-:W-:Y:S01]  /*3e90*/  FMUL.FTZ R30, R30, c[0x0][0x320] ;  /* 0x0000c8001e1e7a20 */ /* 0x000fe20000410000 */
[----:B------:R-:W-:Y:S01]  /*3ea0*/  ISETP.GT.AND P3, PT, R0, 0x18, PT ;  /* 0x000000180000780c */ /* 0x000fe20003f64270 */
[----:B------:R2:W-:Y:S01]  /*3eb0*/  MUFU.TANH R62, R18 ;  /* 0x00000012003e7308 */ /* 0x0005e20000002400 */
[----:B------:R-:W-:Y:S01]  /*3ec0*/  FSEL R16, R84, -INF , P4 ;  /* 0xff80000054107808 */ /* 0x000fe20002000000 */
[----:B------:R-:W-:Y:S01]  /*3ed0*/  FMUL.FTZ R8, R31, c[0x0][0x320] ;  /* 0x0000c8001f087a20 */ /* 0x000fe20000410000 */
[----:B------:R-:W-:Y:S01]  /*3ee0*/  ISETP.GT.AND P1, PT, R0, 0x19, PT ;  /* 0x000000190000780c */ /* 0x000fe20003f24270 */
[----:B------:R-:W-:Y:S01]  /*3ef0*/  LDSM.16.MT88.4 R96, [R215] ;  /* 0x00000000d760783b */ /* 0x000fe20000004200 */
[----:B-1----:R-:W-:-:S04]  /*3f00*/  FSEL R19, R85, -INF , P0 ;  /* 0xff80000055137808 */ /* 0x002fc80000000000 */
[----:B------:R-:W-:Y:S02]  /*3f10*/  FMNMX.FTZ R2, R19, R2, !PT ;  /* 0x0000000213027209 */ /* 0x000fe40007810000 */
[----:B------:R-:W-:Y:S02]  /*3f20*/  FMNMX.FTZ R101, R86, R101, !PT ;  /* 0x0000006556657209 */ /* 0x000fe40007810000 */
[----:B--2---:R-:W-:Y:S02]  /*3f30*/  FSEL R18, R77, -INF , P3 ;  /* 0xff8000004d127808 */ /* 0x004fe40001800000 */
[----:B------:R-:W-:Y:S02]  /*3f40*/  FMNMX.FTZ R2, R16, R2, !PT ;  /* 0x0000000210027209 */ /* 0x000fe40007810000 */
[----:B------:R-:W-:Y:S02]  /*3f50*/  ISETP.GT.AND P0, PT, R0, 0x20, PT ;  /* 0x000000200000780c */ /* 0x000fe40003f04270 */
[----:B------:R-:W-:-:S02]  /*3f60*/  FMNMX.FTZ R101, R90, R101, !PT ;  /* 0x000000655a657209 */ /* 0x000fc40007810000 */
[----:B------:R-:W-:Y:S02]  /*3f70*/  FSEL R7, R76, -INF , P1 ;  /* 0xff8000004c077808 */ /* 0x000fe40000800000 */
[----:B------:R-:W-:Y:S01]  /*3f80*/  FMNMX.FTZ R2, R18, R2, !PT ;  /* 0x0000000212027209 */ /* 0x000fe20007810000 */
[----:B------:R-:W-:Y:S01]  /*3f90*/  MUFU.TANH R34, R34 ;  /* 0x0000002200227308 */ /* 0x000fe20000002400 */
[----:B------:R-:W-:Y:S02]  /*3fa0*/  ISETP.GT.AND P4, PT, R0, 0x21, PT ;  /* 0x000000210000780c */ /* 0x000fe40003f84270 */
[----:B------:R-:W-:Y:S02]  /*3fb0*/  FMNMX.FTZ R101, R103, R101, !PT ;  /* 0x0000006567657209 */ /* 0x000fe40007810000 */
[----:B------:R-:W-:Y:S02]  /*3fc0*/  FSEL R53, R70, -INF , P0 ;  /* 0xff80000046357808 */ /* 0x000fe40000000000 */
[----:B------:R-:W-:Y:S01]  /*3fd0*/  FMNMX.FTZ R2, R7, R2, !PT ;  /* 0x0000000207027209 */ /* 0x000fe20007810000 */
[----:B------:R-:W1:Y:S01]  /*3fe0*/  MUFU.TANH R28, R28 ;  /* 0x0000001c001c7308 */ /* 0x000e620000002400 */
[----:B------:R-:W-:-:S02]  /*3ff0*/  ISETP.GT.AND P3, PT, R0, 0x28, PT ;  /* 0x000000280000780c */ /* 0x000fc40003f64270 */
[----:B------:R-:W-:Y:S02]  /*4000*/  FMNMX.FTZ R101, R91, R101, !PT ;  /* 0x000000655b657209 */ /* 0x000fe40007810000 */
[----:B------:R-:W-:Y:S02]  /*4010*/  FSEL R52, R60, -INF , P4 ;  /* 0xff8000003c347808 */ /* 0x000fe40002000000 */
[----:B------:R-:W-:Y:S01]  /*4020*/  FMNMX.FTZ R2, R53, R2, !PT ;  /* 0x0000000235027209 */ /* 0x000fe20007810000 */
[----:B------:R-:W-:Y:S01]  /*4030*/  MUFU.TANH R35, R35 ;  /* 0x0000002300237308 */ /* 0x000fe20000002400 */
[----:B------:R-:W-:Y:S02]  /*4040*/  ISETP.GT.AND P1, PT, R0, 0x29, PT ;  /* 0x000000290000780c */ /* 0x000fe40003f24270 */
[----:B------:R-:W-:-:S05]  /*4050*/  FMNMX.FTZ R101, R92, R101, !PT ;  /* 0x000000655c657209 */ /* 0x000fca0007810000 */
[----:B------:R-:W2:Y:S01]  /*4060*/  MUFU.TANH R29, R29 ;  /* 0x0000001d001d7308 */ /* 0x000ea20000002400 */
[----:B------:R-:W-:Y:S02]  /*4070*/  FSEL R54, R54, -INF , P3 ;  /* 0xff80000036367808 */ /* 0x000fe40001800000 */
[----:B------:R-:W-:Y:S02]  /*4080*/  FMNMX.FTZ R2, R52, R2, !PT ;  /* 0x0000000234027209 */ /* 0x000fe40007810000 */
[----:B------:R-:W-:Y:S02]  /*4090*/  ISETP.GT.AND P0, PT, R0, 0x30, PT ;  /* 0x000000300000780c */ /* 0x000fe40003f04270 */
[----:B------:R-:W-:Y:S02]  /*40a0*/  FMNMX.FTZ R101, R111, R101, !PT ;  /* 0x000000656f657209 */ /* 0x000fe40007810000 */
[----:B------:R-:W-:Y:S02]  /*40b0*/  FSEL R55, R55, -INF , P1 ;  /* 0xff80000037377808 */ /* 0x000fe40000800000 */
[----:B------:R-:W-:Y:S01]  /*40c0*/  FMNMX.FTZ R2, R54, R2, !PT ;  /* 0x0000000236027209 */ /* 0x000fe20007810000 */
[----:B------:R-:W3:Y:S01]  /*40d0*/  MUFU.TANH R26, R26 ;  /* 0x0000001a001a7308 */ /* 0x000ee20000002400 */
[----:B-1----:R-:W-:-:S02]  /*40e0*/  FSEL R108, R28, -INF , P6 ;  /* 0xff8000001c6c7808 */ /* 0x002fc40003000000 */
[----:B------:R-:W-:Y:S02]  /*40f0*/  FMNMX.FTZ R101, R110, R101, !PT ;  /* 0x000000656e657209 */ /* 0x000fe40007810000 */
[----:B------:R-:W-:Y:S02]  /*4100*/  ISETP.GT.AND P1, PT, R0, 0x31, PT ;  /* 0x000000310000780c */ /* 0x000fe40003f24270 */
[----:B------:R-:W-:Y:S02]  /*4110*/  FSEL R60, R34, -INF , P0 ;  /* 0xff800000223c7808 */ /* 0x000fe40000000000 */
[----:B------:R-:W-:Y:S01]  /*4120*/  FMNMX.FTZ R2, R55, R2, !PT ;  /* 0x0000000237027209 */ /* 0x000fe20007810000 */
[----:B------:R-:W1:Y:S01]  /*4130*/  MUFU.TANH R27, R27 ;  /* 0x0000001b001b7308 */ /* 0x000e620000002400 */
[----:B--2---:R-:W-:Y:S02]  /*4140*/  FSEL R109, R29, -INF , P5 ;  /* 0xff8000001d6d7808 */ /* 0x004fe40002800000 */
[----:B------:R-:W-:-:S02]  /*4150*/  FMNMX.FTZ R101, R108, R101, !PT ;  /* 0x000000656c657209 */ /* 0x000fc40007810000 */
[----:B------:R-:W-:Y:S02]  /*4160*/  ISETP.GT.AND P0, PT, R0, 0x38, PT ;  /* 0x000000380000780c */ /* 0x000fe40003f04270 */
[----:B------:R-:W-:Y:S02]  /*4170*/  FSEL R61, R35, -INF , P1 ;  /* 0xff800000233d7808 */ /* 0x000fe40000800000 */
[----:B------:R-:W-:Y:S01]  /*4180*/  FMNMX.FTZ R2, R60, R2, !PT ;  /* 0x000000023c027209 */ /* 0x000fe20007810000 */
[----:B------:R-:W2:Y:S01]  /*4190*/  MUFU.TANH R88, R10 ;  /* 0x0000000a00587308 */ /* 0x000ea20000002400 */
[----:B------:R-:W-:Y:S02]  /*41a0*/  FMNMX.FTZ R101, R109, R101, !PT ;  /* 0x000000656d657209 */ /* 0x000fe40007810000 */
[----:B------:R-:W-:Y:S02]  /*41b0*/  ISETP.GT.AND P1, PT, R0, 0x39, PT ;  /* 0x000000390000780c */ /* 0x000fe40003f24270 */
[----:B------:R-:W-:-:S02]  /*41c0*/  FSEL R62, R62, -INF , P0 ;  /* 0xff8000003e3e7808 */ /* 0x000fc40000000000 */
[----:B------:R-:W-:Y:S01]  /*41d0*/  FMNMX.FTZ R2, R61, R2, !PT ;  /* 0x000000023d027209 */ /* 0x000fe20007810000 */
[----:B------:R-:W4:Y:S01]  /*41e0*/  MUFU.TANH R11, R11 ;  /* 0x0000000b000b7308 */ /* 0x000f220000002400 */
[----:B------:R-:W-:Y:S01]  /*41f0*/  ISETP.GT.AND P0, PT, R0, 0x40, PT ;  /* 0x000000400000780c */ /* 0x000fe20003f04270 */
[----:B------:R-:W5:Y:S01]  /*4200*/  SHFL.BFLY PT, R3, R101, 0x2, 0x1f ;  /* 0x0c401f0065037f89 */ /* 0x000f6200000e0000 */
[----:B------:R-:W-:Y:S02]  /*4210*/  FSEL R63, R63, -INF , P1 ;  /* 0xff8000003f3f7808 */ /* 0x000fe40000800000 */
[----:B------:R-:W-:Y:S02]  /*4220*/  FMNMX.FTZ R2, R62, R2, !PT ;  /* 0x000000023e027209 */ /* 0x000fe40007810000 */
[----:B------:R-:W-:Y:S01]  /*4230*/  ISETP.GT.AND P1, PT, R0, 0x41, PT ;  /* 0x000000410000780c */ /* 0x000fe20003f24270 */
[----:B------:R-:W4:Y:S01]  /*4240*/  MUFU.TANH R10, R24 ;  /* 0x00000018000a7308 */ /* 0x000f220000002400 */
[----:B---3--:R-:W-:-:S02]  /*4250*/  FSEL R84, R26, -INF , P0 ;  /* 0xff8000001a547808 */ /* 0x008fc40000000000 */
[----:B------:R-:W-:Y:S02]  /*4260*/  FMNMX.FTZ R2, R63, R2, !PT ;  /* 0x000000023f027209 */ /* 0x000fe40007810000 */
[----:B------:R-:W-:Y:S02]  /*4270*/  ISETP.GT.AND P0, PT, R0, 0x48, PT ;  /* 0x000000480000780c */ /* 0x000fe40003f04270 */
[----:B-1----:R-:W-:Y:S01]  /*4280*/  FSEL R85, R27, -INF , P1 ;  /* 0xff8000001b557808 */ /* 0x002fe20000800000 */
[----:B------:R-:W1:Y:S01]  /*4290*/  MUFU.TANH R9, R25 ;  /* 0x0000001900097308 */ /* 0x000e620000002400 */
[----:B------:R-:W-:Y:S02]  /*42a0*/  FMNMX.FTZ R2, R84, R2, !PT ;  /* 0x0000000254027209 */ /* 0x000fe40007810000 */
[----:B------:R-:W-:Y:S02]  /*42b0*/  ISETP.GT.AND P1, PT, R0, 0x49, PT ;  /* 0x000000490000780c */ /* 0x000fe40003f24270 */
[----:B--2---:R-:W-:-:S02]  /*42c0*/  FSEL R88, R88, -INF , P0 ;  /* 0xff80000058587808 */ /* 0x004fc40000000000 */
[----:B------:R-:W-:Y:S01]  /*42d0*/  FMNMX.FTZ R2, R85, R2, !PT ;  /* 0x0000000255027209 */ /* 0x000fe20007810000 */
[----:B------:R-:W2:Y:S01]  /*42e0*/  MUFU.TANH R30, R30 ;  /* 0x0000001e001e7308 */ /* 0x000ea20000002400 */
[----:B------:R-:W-:Y:S02]  /*42f0*/  ISETP.GT.AND P0, PT, R0, 0x50, PT ;  /* 0x000000500000780c */ /* 0x000fe40003f04270 */
[----:B----4-:R-:W-:Y:S02]  /*4300*/  FSEL R89, R11, -INF , P1 ;  /* 0xff8000000b597808 */ /* 0x010fe40000800000 */
[----:B------:R-:W-:-:S03]  /*4310*/  FMNMX.FTZ R2, R88, R2, !PT ;  /* 0x0000000258027209 */ /* 0x000fc60007810000 */
[----:B------:R-:W3:Y:S01]  /*4320*/  MUFU.TANH R8, R8 ;  /* 0x0000000800087308 */ /* 0x000ee20000002400 */
[----:B------:R-:W-:Y:S02]  /*4330*/  ISETP.GT.AND P1, PT, R0, 0x51, PT ;  /* 0x000000510000780c */ /* 0x000fe40003f24270 */
[----:B------:R-:W-:Y:S02]  /*4340*/  FSEL R93, R10, -INF , P0 ;  /* 0xff8000000a5d7808 */ /* 0x000fe40000000000 */
[----:B------:R-:W-:Y:S02]  /*4350*/  FMNMX.FTZ R100, R89, R2, !PT ;  /* 0x0000000259647209 */ /* 0x000fe40007810000 */
[----:B------:R-:W-:Y:S02]  /*4360*/  ISETP.GT.AND P0, PT, R0, 0x58, PT ;  /* 0x000000580000780c */ /* 0x000fe40003f04270 */
[----:B-1----:R-:W-:Y:S02]  /*4370*/  FSEL R94, R9, -INF , P1 ;  /* 0xff800000095e7808 */ /* 0x002fe40000800000 */
[----:B------:R-:W-:-:S02]  /*4380*/  FMNMX.FTZ R100, R93, R100, !PT ;  /* 0x000000645d647209 */ /* 0x000fc40007810000 */
[----:B-----5:R-:W-:Y:S02]  /*4390*/  FMNMX.FTZ R101, R101, R3, !PT ;  /* 0x0000000365657209 */ /* 0x020fe40007810000 */
[----:B------:R-:W-:Y:S02]  /*43a0*/  ISETP.GT.AND P1, PT, R0, 0x59, PT ;  /* 0x000000590000780c */ /* 0x000fe40003f24270 */
[----:B--2---:R-:W-:Y:S02]  /*43b0*/  FSEL R102, R30, -INF , P0 ;  /* 0xff8000001e667808 */ /* 0x004fe40000000000 */
[----:B------:R-:W-:Y:S01]  /*43c0*/  FMNMX.FTZ R100, R94, R100, !PT ;  /* 0x000000645e647209 */ /* 0x000fe20007810000 */
[----:B------:R-:W1:Y:S01]  /*43d0*/  SHFL.BFLY PT, R2, R101, 0x1, 0x1f ;  /* 0x0c201f0065027f89 */ /* 0x000e6200000e0000 */
[----:B---3--:R-:W-:Y:S02]  /*43e0*/  FSEL R95, R8, -INF , P1 ;  /* 0xff800000085f7808 */ /* 0x008fe40000800000 */
        /* <DEDUP_REMOVED lines=12> */
[----:B------:R2:W3:Y:S02]  /*44b0*/  MUFU.EX2 R151, R0 ;  /* 0x0000000000977308 */ /* 0x0004e40000000800 */
[----:B--2---:R-:W-:-:S06]  /*44c0*/  FFMA.FTZ R0, R14, c[0x0][0x2d0], -R2 ;  /* 0x0000b4000e007a23 */ /* 0x004fcc0000010802 */
[----:B------:R2:W-:Y:S01]  /*44d0*/  MUFU.EX2 R204, R0 ;  /* 0x0000000000cc7308 */ /* 0x0005e20000000800 */
[----:B-1----:R-:W-:Y:S01]  /*44e0*/  FMNMX.FTZ R100, R100, R3, !PT ;  /* 0x0000000364647209 */ /* 0x002fe20007810000 */
[--C-:B------:R-:W-:Y:S02]  /*44f0*/  FFMA.FTZ R3, R22, c[0x0][0x2d0], -R2.reuse ;  /* 0x0000b40016037a23 */ /* 0x100fe40000010802 */
[----:B--2---:R-:W-:-:S04]  /*4500*/  FFMA.FTZ R0, R15, c[0x0][0x2d0], -R2 ;  /* 0x0000b4000f007a23 */ /* 0x004fc80000010802 */
[----:B------:R1:W2:Y:S01]  /*4510*/  MUFU.EX2 R163, R0 ;  /* 0x0000000000a37308 */ /* 0x0002a20000000800 */
[----:B------:R-:W-:Y:S01]  /*4520*/  FSETP.NEU.FTZ.AND P0, PT, R100, -INF , PT ;  /* 0xff8000006400780b */ /* 0x000fe20003f1d000 */
[----:B-1----:R-:W-:-:S06]  /*4530*/  FFMA.FTZ R0, R20, c[0x0][0x2d0], -R2 ;  /* 0x0000b40014007a23 */ /* 0x002fcc0000010802 */
[----:B------:R1:W-:Y:S08]  /*4540*/  MUFU.EX2 R206, R0 ;  /* 0x0000000000ce7308 */ /* 0x0003f00000000800 */
[----:B------:R4:W-:Y:S01]  /*4550*/  MUFU.EX2 R220, R3 ;  /* 0x0000000300dc7308 */ /* 0x0009e20000000800 */
[----:B-1----:R-:W-:-:S07]  /*4560*/  FFMA.FTZ R0, R21, c[0x0][0x2d0], -R2 ;  /* 0x0000b40015007a23 */ /* 0x002fce0000010802 */
[----:B------:R1:W-:Y:S01]  /*4570*/  MUFU.EX2 R209, R0 ;  /* 0x0000000000d17308 */ /* 0x0003e20000000800 */
[----:B----4-:R-:W-:-:S07]  /*4580*/  FFMA.FTZ R3, R23, c[0x0][0x2d0], -R2 ;  /* 0x0000b40017037a23 */ /* 0x010fce0000010802 */
[----:B------:R4:W-:Y:S01]  /*4590*/  MUFU.EX2 R221, R3 ;  /* 0x0000000300dd7308 */ /* 0x0009e20000000800 */
[----:B-1----:R-:W-:-:S05]  /*45a0*/  FMUL.FTZ R0, R100, c[0x0][0x2d0] ;  /* 0x0000b40064007a20 */ /* 0x002fca0000410000 */
[----:B------:R-:W-:Y:S01]  /*45b0*/  FSEL R0, R0, RZ, P0 ;  /* 0x000000ff00007208 */ /* 0x000fe20000000000 */
[----:B----4-:R-:W-:-:S04]  /*45c0*/  IMAD.IADD R3, R214, 0x1, R212 ;  /* 0x00000001d6037824 */ /* 0x010fc800078e02d4 */
[----:B------:R-:W-:Y:S01]  /*45d0*/  FFMA.FTZ R4, R4, c[0x0][0x2d0], -R0 ;  /* 0x0000b40004047a23 */ /* 0x000fe20000010800 */
[----:B------:R-:W-:Y:S03]  /*45e0*/  LDSM.16.MT88.4 R12, [R3+0x3000] ;  /* 0x00300000030c783b */ /* 0x000fe60000004200 */
[----:B------:R1:W-:Y:S01]  /*45f0*/  MUFU.EX2 R150, R4 ;  /* 0x0000000400967308 */ /* 0x0003e20000000800 */
[----:B------:R-:W4:Y:S04]  /*4600*/  LDSM.16.MT88.4 R8, [R3] ;  /* 0x000000000308783b */ /* 0x000f280000004200 */
[----:B------:R-:W-:Y:S04]  /*4610*/  LDSM.16.MT88.4 R32, [R3+0x3800] ;  /* 0x003800000320783b */ /* 0x000fe80000004200 */
[----:B------:R-:W5:Y:S01]  /*4620*/  LDSM.16.MT88.4 R28, [R3+0x800] ;  /* 0x00080000031c783b */ /* 0x000f620000004200 */
[----:B---3--:R-:W-:-:S02]  /*4630*/  F2FP.BF16.PACK_AB R20, R151, R161 ;  /* 0x000000a19714723e */ /* 0x008fc400000010ff */
[----:B--2---:R-:W-:Y:S01]  /*4640*/  F2FP.BF16.PACK_AB R22, R163, R204 ;  /* 0x000000cca316723e */ /* 0x004fe200000010ff */
[----:B------:R-:W2:Y:S01]  /*4650*/  LDSM.16.MT88.4 R40, [R3+0x6000] ;  /* 0x006000000328783b */ /* 0x000ea20000004200 */
[----:B-1----:R-:W-:-:S03]  /*4660*/  FFMA.FTZ R4, R6, c[0x0][0x2d0], -R0 ;  /* 0x0000b40006047a23 */ /* 0x002fc60000010800 */
[----:B------:R-:W1:Y:S01]  /*4670*/  LDSM.16.MT88.4 R48, [R3+0x6800] ;  /* 0x006800000330783b */ /* 0x000e620000004200 */
[----:B------:R3:W1:Y:S03]  /*4680*/  MUFU.EX2 R149, R4 ;  /* 0x0000000400957308 */ /* 0x0006660000000800 */
[----:B------:R1:W-:Y:S04]  /*4690*/  STL [R1+0x1c], R122 ;  /* 0x00001c7a01007387 */ /* 0x0003e80000100800 */
[----:B------:R-:W-:Y:S04]  /*46a0*/  LDSM.16.MT88.4 R116, [R3+0x2800] ;  /* 0x002800000374783b */ /* 0x000fe80000004200 */
[----:B------:R-:W-:Y:S01]  /*46b0*/  LDSM.16.MT88.4 R128, [R3+0x5800] ;  /* 0x005800000380783b */ /* 0x000fe20000004200 */
[----:B---3--:R-:W-:-:S04]  /*46c0*/  FFMA.FTZ R4, R5, c[0x0][0x2d0], -R0 ;  /* 0x0000b40005047a23 */ /* 0x008fc80000010800 */
[----:B------:R3:W-:Y:S02]  /*46d0*/  MUFU.EX2 R148, R4 ;  /* 0x0000000400947308 */ /* 0x0007e40000000800 */
[----:B---3--:R-:W-:-:S06]  /*46e0*/  FFMA.FTZ R4, R17, c[0x0][0x2d0], -R0 ;  /* 0x0000b40011047a23 */ /* 0x008fcc0000010800 */
[----:B------:R3:W2:Y:S01]  /*46f0*/  MUFU.EX2 R160, R4 ;  /* 0x0000000400a07308 */ /* 0x0006a20000000800 */
[----:B-1----:R-:W-:Y:S01]  /*4700*/  F2FP.BF16.PACK_AB R21, R149, R150 ;  /* 0x000000969515723e */ /* 0x002fe200000010ff */
[----:B---3--:R-:W-:-:S06]  /*4710*/  FFMA.FTZ R4, R19, c[0x0][0x2d0], -R0 ;  /* 0x0000b40013047a23 */ /* 0x008fcc0000010800 */
[----:B------:R1:W-:Y:S01]  /*4720*/  MUFU.EX2 R162, R4 ;  /* 0x0000000400a27308 */ /* 0x0003e20000000800 */
[----:B--2---:R-:W-:Y:S01]  /*4730*/  F2FP.BF16.PACK_AB R23, R160, R148 ;  /* 0x00000094a017723e */ /* 0x004fe200000010ff */
[----:B-1----:R-:W-:-:S06]  /*4740*/  FFMA.FTZ R4, R16, c[0x0][0x2d0], -R0 ;  /* 0x0000b40010047a23 */ /* 0x002fcc0000010800 */
[----:B------:R1:W2:Y:S01]  /*4750*/  MUFU.EX2 R207, R4 ;  /* 0x0000000400cf7308 */ /* 0x0002a20000000800 */
[----:B----4-:R-:W-:Y:S01]  /*4760*/  HMMA.16816.F32.BF16 R24, R20, R8, RZ ;  /* 0x000000081418723c */ /* 0x010fe200000418ff */
[----:B-1----:R-:W-:-:S06]  /*4770*/  FFMA.FTZ R4, R18, c[0x0][0x2d0], -R0 ;  /* 0x0000b40012047a23 */ /* 0x002fcc0000010800 */
[----:B------:R1:W-:Y:S01]  /*4780*/  MUFU.EX2 R208, R4 ;  /* 0x0000000400d07308 */ /* 0x0003e20000000800 */
[----:B------:R-:W-:Y:S01]  /*4790*/  HMMA.16816.F32.BF16 R8, R20, R10, RZ ;  /* 0x0000000a1408723c */ /* 0x000fe200000418ff */
[----:B-1----:R-:W-:-:S06]  /*47a0*/  FFMA.FTZ R4, R7, c[0x0][0x2d0], -R0 ;  /* 0x0000b40007047a23 */ /* 0x002fcc0000010800 */
[----:B------:R1:W3:Y:S02]  /*47b0*/  MUFU.EX2 R219, R4 ;  /* 0x0000000400db7308 */ /* 0x0002e40000000800 */
[C---:B-1----:R-:W-:Y:S01]  /*47c0*/  HMMA.16816.F32.BF16 R4, R20.reuse, R12, RZ ;  /* 0x0000000c1404723c */ /* 0x042fe200000418ff */
[----:B------:R-:W-:Y:S02]  /*47d0*/  F2FP.BF16.PACK_AB R16, R209, R206 ;  /* 0x000000ced110723e */ /* 0x000fe400000010ff */
[----:B--2---:R-:W-:Y:S02]  /*47e0*/  F2FP.BF16.PACK_AB R17, R207, R162 ;  /* 0x000000a2cf11723e */ /* 0x004fe400000010ff */
[----:B------:R-:W-:Y:S02]  /*47f0*/  F2FP.BF16.PACK_AB R18, R221, R220 ;  /* 0x000000dcdd12723e */ /* 0x000fe400000010ff */
[----:B---3--:R-:W-:Y:S01]  /*4800*/  F2FP.BF16.PACK_AB R19, R219, R208 ;  /* 0x000000d0db13723e */ /* 0x008fe200000010ff */
[----:B------:R-:W-:Y:S08]  /*4810*/  HMMA.16816.F32.BF16 R12, R20, R14, RZ ;  /* 0x0000000e140c723c */ /* 0x000ff000000418ff */
[C---:B-----5:R-:W-:Y:S08]  /*4820*/  HMMA.16816.F32.BF16 R76, R16.reuse, R30, R8 ;  /* 0x0000001e104c723c */ /* 0x060ff00000041808 */
[----:B------:R-:W-:Y:S01]  /*4830*/  HMMA.16816.F32.BF16 R72, R16, R32, R4 ;  /* 0x000000201048723c */ /* 0x000fe20000041804 */
[----:B------:R-:W-:-:S06]  /*4840*/  FFMA.FTZ R8, R57, c[0x0][0x2d0], -R2 ;  /* 0x0000b40039087a23 */ /* 0x000fcc0000010802 */
[--C-:B------:R-:W-:Y:S01]  /*4850*/  FFMA.FTZ R4, R56, c[0x0][0x2d0], -R2.reuse ;  /* 0x0000b40038047a23 */ /* 0x100fe20000010802 */
[----:B------:R-:W-:Y:S03]  /*4860*/  HMMA.16816.F32.BF16 R80, R16, R28, R24 ;  /* 0x0000001c1050723c */ /* 0x000fe60000041818 */
[----:B------:R1:W-:Y:S05]  /*4870*/  MUFU.EX2 R113, R4 ;  /* 0x0000000400717308 */ /* 0x0003ea0000000800 */
[----:B------:R-:W-:Y:S03]  /*4880*/  HMMA.16816.F32.BF16 R24, R20, R40, RZ ;  /* 0x000000281418723c */ /* 0x000fe600000418ff */
[----:B------:R2:W-:Y:S01]  /*4890*/  MUFU.EX2 R205, R8 ;  /* 0x0000000800cd7308 */ /* 0x0005e20000000800 */
[----:B-1----:R-:W-:-:S07]  /*48a0*/  FFMA.FTZ R4, R58, c[0x0][0x2d0], -R2 ;  /* 0x0000b4003a047a23 */ /* 0x002fce0000010802 */
[----:B------:R1:W-:Y:S01]  /*48b0*/  MUFU.EX2 R125, R4 ;  /* 0x00000004007d7308 */ /* 0x0003e20000000800 */
[----:B--2---:R-:W-:Y:S01]  /*48c0*/  HMMA.16816.F32.BF16 R8, R20, R42, RZ ;  /* 0x0000002a1408723c */ /* 0x004fe200000418ff */
[----:B-1----:R-:W-:-:S06]  /*48d0*/  FFMA.FTZ R4, R59, c[0x0][0x2d0], -R2 ;  /* 0x0000b4003b047a23 */ /* 0x002fcc0000010802 */
[----:B------:R1:W-:Y:S02]  /*48e0*/  MUFU.EX2 R123, R4 ;  /* 0x00000004007b7308 */ /* 0x0003e40000000800 */
[----:B-1----:R-:W-:-:S06]  /*48f0*/  FFMA.FTZ R4, R68, c[0x0][0x2d0], -R2 ;  /* 0x0000b40044047a23 */ /* 0x002fcc0000010802 */
[----:B------:R1:W-:Y:S01]  /*4900*/  MUFU.EX2 R121, R4 ;  /* 0x0000000400797308 */ /* 0x0003e20000000800 */
[----:B------:R-:W-:Y:S01]  /*4910*/  HMMA.16816.F32.BF16 R64, R16, R34, R12 ;  /* 0x000000221040723c */ /* 0x000fe2000004180c */
[----:B------:R-:W2:Y:S01]  /*4920*/  LDSM.16.MT88.4 R32, [R3+0x1000] ;  /* 0x001000000320783b */ /* 0x000ea20000004200 */
[----:B-1----:R-:W-:-:S05]  /*4930*/  FFMA.FTZ R4, R69, c[0x0][0x2d0], -R2 ;  /* 0x0000b40045047a23 */ /* 0x002fca0000010802 */
[----:B------:R1:W-:Y:S01]  /*4940*/  MUFU.EX2 R120, R4 ;  /* 0x0000000400787308 */ /* 0x0003e20000000800 */
[----:B------:R-:W-:Y:S01]  /*4950*/  HMMA.16816.F32.BF16 R56, R16, R48, R24 ;  /* 0x000000301038723c */ /* 0x000fe20000041818 */
[----:B------:R-:W3:Y:S01]  /*4960*/  LDSM.16.MT88.4 R24, [R3+0x4000] ;  /* 0x004000000318783b */ /* 0x000ee20000004200 */
[----:B-1----:R-:W-:-:S05]  /*4970*/  FFMA.FTZ R4, R53, c[0x0][0x2d0], -R0 ;  /* 0x0000b40035047a23 */ /* 0x002fca0000010800 */
[----:B------:R1:W4:Y:S01]  /*4980*/  MUFU.EX2 R115, R4 ;  /* 0x0000000400737308 */ /* 0x0003220000000800 */
[----:B------:R-:W-:Y:S01]  /*4990*/  HMMA.16816.F32.BF16 R68, R16, R50, R8 ;  /* 0x000000321044723c */ /* 0x000fe20000041808 */
[----:B------:R-:W5:Y:S07]  /*49a0*/  LDSM.16.MT88.4 R48, [R3+0x7000] ;  /* 0x007000000330783b */ /* 0x000f6e0000004200 */
[----:B------:R-:W-:Y:S01]  /*49b0*/  HMMA.16816.F32.BF16 R8, R20, R96, RZ ;  /* 0x000000601408723c */ /* 0x000fe200000418ff */
[----:B-1----:R-:W-:-:S04]  /*49c0*/  FFMA.FTZ R4, R52, c[0x0][0x2d0], -R0 ;  /* 0x0000b40034047a23 */ /* 0x002fc80000010800 */
[----:B------:R1:W1:Y:S03]  /*49d0*/  MUFU.EX2 R112, R4 ;  /* 0x0000000400707308 */ /* 0x0002660000000800 */
[----:B------:R-:W-:Y:S01]  /*49e0*/  HMMA.16816.F32.BF16 R12, R20, R44, RZ ;  /* 0x0000002c140c723c */ /* 0x000fe200000418ff */
[----:B-1----:R-:W-:-:S04]  /*49f0*/  FFMA.FTZ R4, R54, c[0x0][0x2d0], -R0 ;  /* 0x0000b40036047a23 */ /* 0x002fc80000010800 */
[----:B------:R1:W-:Y:S03]  /*4a00*/  MUFU.EX2 R124, R4 ;  /* 0x00000004007c7308 */ /* 0x0003e60000000800 */
[----:B------:R-:W-:Y:S01]  /*4a10*/  HMMA.16816.F32.BF16 R28, R20, R46, RZ ;  /* 0x0000002e141c723c */ /* 0x000fe200000418ff */
[----:B-1----:R-:W-:-:S04]  /*4a20*/  FFMA.FTZ R4, R55, c[0x0][0x2d0], -R0 ;  /* 0x0000b40037047a23 */ /* 0x002fc80000010800 */
[----:B------:R1:W1:Y:S03]  /*4a30*/  MUFU.EX2 R122, R4 ;  /* 0x00000004007a7308 */ /* 0x0002660000000800 */
[----:B------:R-:W-:Y:S01]  /*4a40*/  HMMA.16816.F32.BF16 R228, R16, R104, R8 ;  /* 0x0000006810e4723c */ /* 0x000fe20000041808 */
[----:B-1----:R-:W-:-:S04]  /*4a50*/  FFMA.FTZ R4, R87, c[0x0][0x2d0], -R2 ;  /* 0x0000b40057047a23 */ /* 0x002fc80000010802 */
[----:B------:R1:W1:Y:S02]  /*4a60*/  MUFU.EX2 R114, R4 ;  /* 0x0000000400727308 */ /* 0x0002640000000800 */
[----:B----4-:R-:W-:Y:S01]  /*4a70*/  IMAD.MOV.U32 R104, RZ, RZ, R115 ;  /* 0x000000ffff687224 */ /* 0x010fe200078e0073 */
[----:B------:R-:W-:Y:S01]  /*4a80*/  HMMA.16816.F32.BF16 R232, R16, R36, R12 ;  /* 0x0000002410e8723c */ /* 0x000fe2000004180c */
[----:B-1----:R-:W-:-:S04]  /*4a90*/  FFMA.FTZ R4, R86, c[0x0][0x2d0], -R2 ;  /* 0x0000b40056047a23 */ /* 0x002fc80000010802 */
[----:B------:R1:W-:Y:S02]  /*4aa0*/  MUFU.EX2 R86, R4 ;  /* 0x0000000400567308 */ /* 0x0003e40000000800 */
[----:B------:R-:W-:Y:S02]  /*4ab0*/  F2FP.BF16.PACK_AB R12, R113, R205 ;  /* 0x000000cd710c723e */ /* 0x000fe400000010ff */
[----:B------:R-:W-:Y:S02]  /*4ac0*/  F2FP.BF16.PACK_AB R13, R112, R104 ;  /* 0x00000068700d723e */ /* 0x000fe400000010ff */
[----:B------:R-:W-:Y:S01]  /*4ad0*/  F2FP.BF16.PACK_AB R14, R123, R125 ;  /* 0x0000007d7b0e723e */ /* 0x000fe200000010ff */
[----:B-1----:R-:W-:-:S04]  /*4ae0*/  FFMA.FTZ R4, R90, c[0x0][0x2d0], -R2 ;  /* 0x0000b4005a047a23 */ /* 0x002fc80000010802 */
[----:B------:R1:W-:Y:S01]  /*4af0*/  MUFU.EX2 R252, R4 ;  /* 0x0000000400fc7308 */ /* 0x0003e20000000800 */
[----:B------:R-:W-:Y:S01]  /*4b00*/  F2FP.BF16.PACK_AB R15, R122, R124 ;  /* 0x0000007c7a0f723e */ /* 0x000fe200000010ff */
[----:B------:R-:W-:Y:S01]  /*4b10*/  HMMA.16816.F32.BF16 R224, R16, R38, R28 ;  /* 0x0000002610e0723c */ /* 0x000fe2000004181c */
[----:B------:R-:W-:Y:S01]  /*4b20*/  LDSM.16.MT88.4 R36, [R3+0x1800] ;  /* 0x001800000324783b */ /* 0x000fe20000004200 */
[----:B-1----:R-:W-:-:S04]  /*4b30*/  FFMA.FTZ R4, R60, c[0x0][0x2d0], -R0 ;  /* 0x0000b4003c047a23 */ /* 0x002fc80000010800 */
[----:B------:R1:W-:Y:S02]  /*4b40*/  MUFU.EX2 R251, R4 ;  /* 0x0000000400fb7308 */ /* 0x0003e40000000800 */
[C---:B--2---:R-:W-:Y:S01]  /*4b50*/  HMMA.16816.F32.BF16 R44, R12.reuse, R32, R80 ;  /* 0x000000200c2c723c */ /* 0x044fe20000041850 */
[----:B------:R-:W-:Y:S01]  /*4b60*/  IMAD.MOV.U32 R105, RZ, RZ, R114 ;  /* 0x000000ffff697224 */ /* 0x000fe200078e0072 */
[----:B------:R-:W-:Y:S01]  /*4b70*/  F2FP.BF16.PACK_AB R8, R120, R121 ;  /* 0x000000797808723e */ /* 0x000fe200000010ff */
[----:B------:R-:W-:Y:S05]  /*4b80*/  LDSM.16.MT88.4 R80, [R3+0x8800] ;  /* 0x008800000350783b */ /* 0x000fea0000004200 */
[----:B------:R-:W-:Y:S01]  /*4b90*/  HMMA.16816.F32.BF16 R40, R12, R34, R76 ;  /* 0x000000220c28723c */ /* 0x000fe2000004184c */
[----:B-1----:R-:W-:-:S04]  /*4ba0*/  FFMA.FTZ R4, R61, c[0x0][0x2d0], -R0 ;  /* 0x0000b4003d047a23 */ /* 0x002fc80000010800 */
[----:B------:R1:W2:Y:S03]  /*4bb0*/  MUFU.EX2 R250, R4 ;  /* 0x0000000400fa7308 */ /* 0x0002a60000000800 */
[C---:B---3--:R-:W-:Y:S08]  /*4bc0*/  HMMA.16816.F32.BF16 R32, R12.reuse, R24, R72 ;  /* 0x000000180c20723c */ /* 0x048ff00000041848 */
[----:B------:R-:W-:Y:S01]  /*4bd0*/  HMMA.16816.F32.BF16 R28, R12, R26, R64 ;  /* 0x0000001a0c1c723c */ /* 0x000fe20000041840 */
[----:B------:R-:W3:Y:S04]  /*4be0*/  LDSM.16.MT88.4 R24, [R3+0x4800] ;  /* 0x004800000318783b */ /* 0x000ee80000004200 */
[----:B------:R-:W4:Y:S01]  /*4bf0*/  LDSM.16.MT88.4 R64, [R3+0x7800] ;  /* 0x007800000340783b */ /* 0x000f220000004200 */
[----:B-1----:R-:W-:-:S04]  /*4c00*/  FFMA.FTZ R4, R62, c[0x0][0x2d0], -R0 ;  /* 0x0000b4003e047a23 */ /* 0x002fc80000010800 */
[----:B------:R1:W-:Y:S02]  /*4c10*/  MUFU.EX2 R249, R4 ;  /* 0x0000000400f97308 */ /* 0x0003e40000000800 */
[----:B-1----:R-:W-:-:S06]  /*4c20*/  FFMA.FTZ R4, R63, c[0x0][0x2d0], -R0 ;  /* 0x0000b4003f047a23 */ /* 0x002fcc0000010800 */
[----:B------:R1:W1:Y:S02]  /*4c30*/  MUFU.EX2 R248, R4 ;  /* 0x0000000400f87308 */ /* 0x0002640000000800 */
[----:B-1----:R-:W-:-:S06]  /*4c40*/  FFMA.FTZ R4, R103, c[0x0][0x2d0], -R2 ;  /* 0x0000b40067047a23 */ /* 0x002fcc0000010802 */
[----:B------:R1:W-:Y:S01]  /*4c50*/  MUFU.EX2 R247, R4 ;  /* 0x0000000400f77308 */ /* 0x0003e20000000800 */
[----:B-----5:R-:W-:Y:S01]  /*4c60*/  HMMA.16816.F32.BF16 R52, R12, R48, R56 ;  /* 0x000000300c34723c */ /* 0x020fe20000041838 */
[----:B------:R-:W5:Y:S01]  /*4c70*/  LDSM.16.MT88.4 R56, [R3+0x2000] ;  /* 0x002000000338783b */ /* 0x000f620000004200 */
[----:B-1----:R-:W-:-:S05]  /*4c80*/  FFMA.FTZ R4, R91, c[0x0][0x2d0], -R2 ;  /* 0x0000b4005b047a23 */ /* 0x002fca0000010802 */
[----:B------:R1:W-:Y:S02]  /*4c90*/  MUFU.EX2 R245, R4 ;  /* 0x0000000400f57308 */ /* 0x0003e40000000800 */
[----:B-1----:R-:W-:-:S06]  /*4ca0*/  FFMA.FTZ R4, R92, c[0x0][0x2d0], -R2 ;  /* 0x0000b4005c047a23 */ /* 0x002fcc0000010802 */
[----:B------:R1:W-:Y:S01]  /*4cb0*/  MUFU.EX2 R246, R4 ;  /* 0x0000000400f67308 */ /* 0x0003e20000000800 */
[----:B--2---:R-:W-:Y:S02]  /*4cc0*/  F2FP.BF16.PACK_AB R9, R250, R251 ;  /* 0x000000fbfa09723e */ /* 0x004fe400000010ff */
[----:B------:R-:W-:Y:S01]  /*4cd0*/  F2FP.BF16.PACK_AB R10, R86, R105 ;  /* 0x00000069560a723e */ /* 0x000fe200000010ff */
[----:B-1----:R-:W-:-:S04]  /*4ce0*/  FFMA.FTZ R4, R84, c[0x0][0x2d0], -R0 ;  /* 0x0000b40054047a23 */ /* 0x002fc80000010800 */
[----:B------:R1:W-:Y:S01]  /*4cf0*/  MUFU.EX2 R244, R4 ;  /* 0x0000000400f47308 */ /* 0x0003e20000000800 */
[----:B------:R-:W-:Y:S01]  /*4d00*/  F2FP.BF16.PACK_AB R11, R248, R249 ;  /* 0x000000f9f80b723e */ /* 0x000fe200000010ff */
[----:B------:R-:W-:Y:S01]  /*4d10*/  HMMA.16816.F32.BF16 R68, R12, R50, R68 ;  /* 0x000000320c44723c */ /* 0x000fe20000041844 */
[----:B-1----:R-:W-:-:S05]  /*4d20*/  FFMA.FTZ R4, R85, c[0x0][0x2d0], -R0 ;  /* 0x0000b40055047a23 */ /* 0x002fca0000010800 */
[----:B------:R1:W2:Y:S02]  /*4d30*/  MUFU.EX2 R243, R4 ;  /* 0x0000000400f37308 */ /* 0x0002a40000000800 */
[----:B---3--:R-:W-:Y:S01]  /*4d40*/  HMMA.16816.F32.BF16 R48, R8, R24, R32 ;  /* 0x000000180830723c */ /* 0x008fe20000041820 */
[----:B-1----:R-:W-:-:S05]  /*4d50*/  FFMA.FTZ R4, R88, c[0x0][0x2d0], -R0 ;  /* 0x0000b40058047a23 */ /* 0x002fca0000010800 */
[----:B------:R1:W-:Y:S02]  /*4d60*/  MUFU.EX2 R242, R4 ;  /* 0x0000000400f27308 */ /* 0x0003e40000000800 */
[----:B------:R-:W-:Y:S01]  /*4d70*/  HMMA.16816.F32.BF16 R32, R8, R26, R28 ;  /* 0x0000001a0820723c */ /* 0x000fe2000004181c */
[----:B------:R-:W3:Y:S01]  /*4d80*/  LDSM.16.MT88.4 R28, [R3+0x5000] ;  /* 0x00500000031c783b */ /* 0x000ee20000004200 */
[----:B------:R-:W-:-:S06]  /*4d90*/  FFMA.FTZ R24, R108, c[0x0][0x2d0], -R2 ;  /* 0x0000b4006c187a23 */ /* 0x000fcc0000010802 */
[----:B------:R-:W-:Y:S01]  /*4da0*/  HMMA.16816.F32.BF16 R72, R8, R36, R44 ;  /* 0x000000240848723c */ /* 0x000fe2000004182c */
[----:B-1----:R-:W-:-:S07]  /*4db0*/  FFMA.FTZ R4, R89, c[0x0][0x2d0], -R0 ;  /* 0x0000b40059047a23 */ /* 0x002fce0000010800 */
[----:B------:R-:W-:Y:S01]  /*4dc0*/  HMMA.16816.F32.BF16 R60, R8, R38, R40 ;  /* 0x00000026083c723c */ /* 0x000fe20000041828 */
[----:B------:R-:W1:Y:S01]  /*4dd0*/  LDSM.16.MT88.4 R40, [R3+0x8000] ;  /* 0x008000000328783b */ /* 0x000e620000004200 */
[----:B------:R2:W1:Y:S02]  /*4de0*/  MUFU.EX2 R241, R4 ;  /* 0x0000000400f17308 */ /* 0x0004640000000800 */
[----:B--2---:R-:W-:-:S06]  /*4df0*/  FFMA.FTZ R4, R111, c[0x0][0x2d0], -R2 ;  /* 0x0000b4006f047a23 */ /* 0x004fcc0000010802 */
[----:B------:R2:W-:Y:S01]  /*4e00*/  MUFU.EX2 R240, R4 ;  /* 0x0000000400f07308 */ /* 0x0005e20000000800 */
[----:B----4-:R-:W-:Y:S01]  /*4e10*/  HMMA.16816.F32.BF16 R44, R8, R66, R68 ;  /* 0x00000042082c723c */ /* 0x010fe20000041844 */
[----:B------:R-:W-:Y:S01]  /*4e20*/  F2FP.BF16.PACK_AB R5, R243, R244 ;  /* 0x000000f4f305723e */ /* 0x000fe200000010ff */
[--C-:B--2---:R-:W-:Y:S02]  /*4e30*/  FFMA.FTZ R4, R110, c[0x0][0x2d0], -R2.reuse ;  /* 0x0000b4006e047a23 */ /* 0x104fe40000010802 */
[----:B------:R-:W-:-:S04]  /*4e40*/  FFMA.FTZ R2, R109, c[0x0][0x2d0], -R2 ;  /* 0x0000b4006d027a23 */ /* 0x000fc80000010802 */
[----:B------:R2:W-:Y:S01]  /*4e50*/  MUFU.EX2 R237, R2 ;  /* 0x0000000200ed7308 */ /* 0x0005e20000000800 */
[----:B------:R-:W-:Y:S01]  /*4e60*/  F2FP.BF16.PACK_AB R6, R246, R245 ;  /* 0x000000f5f606723e */ /* 0x000fe200000010ff */
[----:B------:R-:W-:Y:S01]  /*4e70*/  IMAD.MOV.U32 R68, RZ, RZ, R223 ;  /* 0x000000ffff447224 */ /* 0x000fe200078e00df */
[----:B-1----:R-:W-:-:S05]  /*4e80*/  F2FP.BF16.PACK_AB R7, R241, R242 ;  /* 0x000000f2f107723e */ /* 0x002fca00000010ff */
[----:B------:R1:W4:Y:S01]  /*4e90*/  MUFU.EX2 R239, R4 ;  /* 0x0000000400ef7308 */ /* 0x0003220000000800 */
[----:B--2---:R-:W-:-:S07]  /*4ea0*/  FFMA.FTZ R2, R93, c[0x0][0x2d0], -R0 ;  /* 0x0000b4005d027a23 */ /* 0x004fce0000010800 */
[----:B------:R2:W-:Y:S01]  /*4eb0*/  MUFU.EX2 R236, R2 ;  /* 0x0000000200ec7308 */ /* 0x0005e20000000800 */
[----:B-1----:R-:W-:Y:S01]  /*4ec0*/  F2FP.BF16.PACK_AB R4, R247, R252 ;  /* 0x000000fcf704723e */ /* 0x002fe200000010ff */
[----:B------:R-:W-:Y:S06]  /*4ed0*/  HMMA.16816.F32.BF16 R36, R8, R64, R52 ;  /* 0x000000400824723c */ /* 0x000fec0000041834 */
[----:B------:R-:W-:Y:S01]  /*4ee0*/  MUFU.EX2 R238, R24 ;  /* 0x0000001800ee7308 */ /* 0x000fe20000000800 */
[----:B----4-:R-:W-:Y:S01]  /*4ef0*/  F2FP.BF16.PACK_AB R96, R239, R240 ;  /* 0x000000f0ef60723e */ /* 0x010fe200000010ff */
[----:B------:R-:W-:Y:S01]  /*4f00*/  IMAD.MOV.U32 R70, RZ, RZ, R113 ;  /* 0x000000ffff467224 */ /* 0x000fe200078e0071 */
[----:B------:R-:W-:Y:S01]  /*4f10*/  LDSM.16.MT88.4 R52, [R214+0x3800] ;  /* 0x00380000d634783b */ /* 0x000fe20000004200 */
[----:B--2---:R-:W-:-:S04]  /*4f20*/  FFMA.FTZ R2, R94, c[0x0][0x2d0], -R0 ;  /* 0x0000b4005e027a23 */ /* 0x004fc80000010800 */
[----:B------:R1:W2:Y:S01]  /*4f30*/  MUFU.EX2 R223, R2 ;  /* 0x0000000200df7308 */ /* 0x0002a20000000800 */
[C---:B-----5:R-:W-:Y:S08]  /*4f40*/  HMMA.16816.F32.BF16 R72, R4.reuse, R56, R72 ;  /* 0x000000380448723c */ /* 0x060ff00000041848 */
[----:B------:R-:W-:Y:S01]  /*4f50*/  HMMA.16816.F32.BF16 R60, R4, R58, R60 ;  /* 0x0000003a043c723c */ /* 0x000fe2000004183c */
[----:B------:R-:W4:Y:S01]  /*4f60*/  LDSM.16.MT88.4 R56, [R214+0x3000] ;  /* 0x00300000d638783b */ /* 0x000f220000004200 */
[----:B-1----:R-:W-:-:S02]  /*4f70*/  FFMA.FTZ R2, R102, c[0x0][0x2d0], -R0 ;  /* 0x0000b40066027a23 */ /* 0x002fc40000010800 */
[----:B------:R-:W-:Y:S02]  /*4f80*/  FFMA.FTZ R0, R95, c[0x0][0x2d0], -R0 ;  /* 0x0000b4005f007a23 */ /* 0x000fe40000010800 */
[----:B------:R1:W-:Y:S08]  /*4f90*/  MUFU.EX2 R103, R2 ;  /* 0x0000000200677308 */ /* 0x0003f00000000800 */
[----:B------:R-:W5:Y:S01]  /*4fa0*/  MUFU.EX2 R102, R0 ;  /* 0x0000000000667308 */ /* 0x000f620000000800 */
[----:B---3--:R-:W-:Y:S01]  /*4fb0*/  HMMA.16816.F32.BF16 R48, R4, R28, R48 ;  /* 0x0000001c0430723c */ /* 0x008fe20000041830 */
[----:B--2---:R-:W-:Y:S01]  /*4fc0*/  F2FP.BF16.PACK_AB R97, R223, R236 ;  /* 0x000000ecdf61723e */ /* 0x004fe200000010ff */
[----:B-1----:R-:W-:-:S06]  /*4fd0*/  IMAD.IADD R2, R212, 0x1, R215 ;  /* 0x00000001d4027824 */ /* 0x002fcc00078e02d7 */
[----:B------:R-:W-:Y:S01]  /*4fe0*/  HMMA.16816.F32.BF16 R32, R4, R30, R32 ;  /* 0x0000001e0420723c */ /* 0x000fe20000041820 */
[----:B------:R-:W1:Y:S07]  /*4ff0*/  LDSM.16.MT88.4 R28, [R2] ;  /* 0x00000000021c783b */ /* 0x000e6e0000004200 */
[----:B------:R-:W-:Y:S01]  /*5000*/  HMMA.16816.F32.BF16 R24, R20, R98, RZ ;  /* 0x000000621418723c */ /* 0x000fe200000418ff */
[----:B------:R-:W-:Y:S01]  /*5010*/  IMAD.MOV.U32 R69, RZ, RZ, R112 ;  /* 0x000000ffff457224 */ /* 0x000fe200078e0070 */
[----:B------:R-:W-:Y:S05]  /*5020*/  LDSM.16.MT88.4 R64, [R2+0x800] ;  /* 0x000800000240783b */ /* 0x000fea0000004200 */
[----:B------:R-:W-:-:S02]  /*5030*/  F2FP.BF16.PACK_AB R98, R237, R238 ;  /* 0x000000eeed62723e */ /* 0x000fc400000010ff */
[----:B-----5:R-:W-:Y:S01]  /*5040*/  F2FP.BF16.PACK_AB R99, R102, R103 ;  /* 0x000000676663723e */ /* 0x020fe200000010ff */
[----:B------:R-:W-:Y:S08]  /*5050*/  HMMA.16816.F32.BF16 R36, R4, R40, R36 ;  /* 0x000000280424723c */ /* 0x000ff00000041824 */
[----:B------:R-:W-:Y:S08]  /*5060*/  HMMA.16816.F32.BF16 R112, R96, R116, R72 ;  /* 0x000000746070723c */ /* 0x000ff00000041848 */
[----:B------:R-:W-:Y:S08]  /*5070*/  HMMA.16816.F32.BF16 R44, R4, R42, R44 ;  /* 0x0000002a042c723c */ /* 0x000ff0000004182c */
[C---:B------:R-:W-:Y:S01]  /*5080*/  HMMA.16816.F32.BF16 R116, R96.reuse, R118, R60 ;  /* 0x000000766074723c */ /* 0x040fe2000004183c */
[----:B------:R-:W2:Y:S07]  /*5090*/  LDSM.16.MT88.4 R60, [R215+0x3000] ;  /* 0x00300000d73c783b */ /* 0x000eae0000004200 */
[C---:B------:R-:W-:Y:S01]  /*50a0*/  HMMA.16816.F32.BF16 R132, R96.reuse, R128, R48 ;  /* 0x000000806084723c */ /* 0x040fe20000041830 */
[----:B------:R-:W-:Y:S07]  /*50b0*/  LDSM.16.MT88.4 R48, [R2+0x3000] ;  /* 0x003000000230783b */ /* 0x000fee0000004200 */
[C---:B------:R-:W-:Y:S08]  /*50c0*/  HMMA.16816.F32.BF16 R76, R96.reuse, R80, R36 ;  /* 0x00000050604c723c */ /* 0x040ff00000041824 */
[C---:B------:R-:W-:Y:S08]  /*50d0*/  HMMA.16816.F32.BF16 R128, R96.reuse, R130, R32 ;  /* 0x000000826080723c */ /* 0x040ff00000041820 */
[----:B------:R-:W-:Y:S01]  /*50e0*/  HMMA.16816.F32.BF16 R80, R96, R82, R44 ;  /* 0x000000526050723c */ /* 0x000fe2000004182c */
[----:B------:R-:W3:Y:S07]  /*50f0*/  LDSM.16.MT88.4 R44, [R215+0x3800] ;  /* 0x00380000d72c783b */ /* 0x000eee0000004200 */
[----:B----4-:R-:W-:Y:S08]  /*5100*/  HMMA.16816.F32.BF16 R32, R20, R58, RZ ;  /* 0x0000003a1420723c */ /* 0x010ff000000418ff */
[----:B------:R-:W-:Y:S08]  /*5110*/  HMMA.16816.F32.BF16 R144, R16, R106, R24 ;  /* 0x0000006a1090723c */ /* 0x000ff00000041818 */
[C---:B-1----:R-:W-:Y:S08]  /*5120*/  HMMA.16816.F32.BF16 R24, R20.reuse, R28, RZ ;  /* 0x0000001c1418723c */ /* 0x042ff000000418ff */
[C---:B------:R-:W-:Y:S08]  /*5130*/  HMMA.16816.F32.BF16 R40, R20.reuse, R30, RZ ;  /* 0x0000001e1428723c */ /* 0x040ff000000418ff */
[C---:B--2---:R-:W-:Y:S08]  /*5140*/  HMMA.16816.F32.BF16 R28, R20.reuse, R60, RZ ;  /* 0x0000003c141c723c */ /* 0x044ff000000418ff */
[----:B------:R-:W-:Y:S08]  /*5150*/  HMMA.16816.F32.BF16 R36, R20, R56, RZ ;  /* 0x000000381424723c */ /* 0x000ff000000418ff */
[C---:B------:R-:W-:Y:S01]  /*5160*/  HMMA.16816.F32.BF16 R56, R16.reuse, R54, R32 ;  /* 0x000000361038723c */ /* 0x040fe20000041820 */
[----:B------:R-:W1:Y:S07]  /*5170*/  LDSM.16.MT88.4 R32, [R2+0x3800] ;  /* 0x003800000220783b */ /* 0x000e6e0000004200 */
[----:B------:R-:W-:Y:S01]  /*5180*/  HMMA.16816.F32.BF16 R140, R16, R64, R24 ;  /* 0x00000040108c723c */ /* 0x000fe20000041818 */
[----:B------:R-:W-:-:S07]  /*5190*/  IMAD.MOV.U32 R75, RZ, RZ, R125 ;  /* 0x000000ffff4b7224 */ /* 0x000fce00078e007d */
[----:B------:R-:W-:Y:S01]  /*51a0*/  HMMA.16816.F32.BF16 R24, R20, R62, RZ ;  /* 0x0000003e1418723c */ /* 0x000fe200000418ff */
[----:B------:R-:W-:-:S07]  /*51b0*/  IMAD.MOV.U32 R74, RZ, RZ, R124 ;  /* 0x000000ffff4a7224 */ /* 0x000fce00078e007c */
[C---:B---3--:R-:W-:Y:S08]  /*51c0*/  HMMA.16816.F32.BF16 R124, R16.reuse, R44, R28 ;  /* 0x0000002c107c723c */ /* 0x048ff0000004181c */
[----:B------:R-:W-:Y:S01]  /*51d0*/  HMMA.16816.F32.BF16 R136, R16, R52, R36 ;  /* 0x000000341088723c */ /* 0x000fe20000041824 */
[----:B------:R-:W2:Y:S07]  /*51e0*/  LDSM.16.MT88.4 R36, [R214+0x6000] ;  /* 0x00600000d624783b */ /* 0x000eae0000004200 */
[----:B------:R-:W-:Y:S08]  /*51f0*/  HMMA.16816.F32.BF16 R28, R20, R48, RZ ;  /* 0x00000030141c723c */ /* 0x000ff000000418ff */
[C---:B------:R-:W-:Y:S08]  /*5200*/  HMMA.16816.F32.BF16 R64, R16.reuse, R66, R40 ;  /* 0x000000421040723c */ /* 0x040ff00000041828 */
[----:B------:R-:W-:Y:S01]  /*5210*/  HMMA.16816.F32.BF16 R40, R16, R46, R24 ;  /* 0x0000002e1028723c */ /* 0x000fe20000041818 */
[----:B------:R-:W-:-:S07]  /*5220*/  IMAD.MOV.U32 R90, RZ, RZ, R123 ;  /* 0x000000ffff5a7224 */ /* 0x000fce00078e007b */
[----:B------:R-:W-:Y:S01]  /*5230*/  HMMA.16816.F32.BF16 R24, R20, R50, RZ ;  /* 0x000000321418723c */ /* 0x000fe200000418ff */
[----:B------:R-:W-:Y:S02]  /*5240*/  IMAD.MOV.U32 R91, RZ, RZ, R122 ;  /* 0x000000ffff5b7224 */ /* 0x000fe400078e007a */
[----:B------:R-:W-:Y:S02]  /*5250*/  IMAD.MOV.U32 R92, RZ, RZ, R121 ;  /* 0x000000ffff5c7224 */ /* 0x000fe400078e0079 */
[----:B------:R-:W-:-:S03]  /*5260*/  IMAD.MOV.U32 R88, RZ, RZ, R120 ;  /* 0x000000ffff587224 */ /* 0x000fc600078e0078 */
[C---:B-1----:R-:W-:Y:S01]  /*5270*/  HMMA.16816.F32.BF16 R120, R16.reuse, R32, R28 ;  /* 0x000000201078723c */ /* 0x042fe2000004181c */
[----:B------:R-:W1:Y:S01]  /*5280*/  LDSM.16.MT88.4 R28, [R214+0x6800] ;  /* 0x00680000d61c783b */ /* 0x000e620000004200 */
[----:B------:R-:W-:Y:S11]  /*5290*/  IMAD.MOV.U32 R89, RZ, RZ, R86 ;  /* 0x000000ffff597224 */ /* 0x000ff600078e0056 */
[----:B------:R-:W-:Y:S03]  /*52a0*/  @!UPT UIADD3 URZ, URZ, URZ, URZ ;  /* 0x0000003f3f3ff290 */ /* 0x000fe6000fffe03f */
[----:B------:R-:W-:Y:S01]  /*52b0*/  HMMA.16816.F32.BF16 R84, R16, R34, R24 ;  /* 0x000000221054723c */ /* 0x000fe20000041818 */
[----:B------:R-:W3:Y:S07]  /*52c0*/  LDSM.16.MT88.4 R32, [R215+0x6000] ;  /* 0x00600000d720783b */ /* 0x000eee0000004200 */
[----:B--2---:R-:W-:Y:S01]  /*52d0*/  HMMA.16816.F32.BF16 R24, R20, R36, RZ ;  /* 0x000000241418723c */ /* 0x004fe200000418ff */
[----:B------:R-:W-:-:S04]  /*52e0*/  FADD.FTZ R0, R161, R151 ;  /* 0x00000097a1007221 */ /* 0x000fc80000010000 */
[----:B------:R-:W-:Y:S11]  /*52f0*/  FADD.FTZ R0, R204, R0 ;  /* 0x00000000cc007221 */ /* 0x000ff60000010000 */
[----:B------:R-:W-:Y:S08]  /*5300*/  @!UPT UIADD3 URZ, URZ, URZ, URZ ;  /* 0x0000003f3f3ff290 */ /* 0x000ff0000fffe03f */
[----:B-1----:R-:W-:Y:S08]  /*5310*/  HMMA.16816.F32.BF16 R108, R16, R28, R24 ;  /* 0x0000001c106c723c */ /* 0x002ff00000041818 */
[----:B------:R-:W-:Y:S01]  /*5320*/  HMMA.16816.F32.BF16 R24, R20, R38, RZ ;  /* 0x000000261418723c */ /* 0x000fe200000418ff */
[----:B------:R-:W-:Y:S02]  /*5330*/  FADD.FTZ R0, R163, R0 ;  /* 0x00000000a3007221 */ /* 0x000fe40000010000 */
[----:B------:R-:W-:-:S02]  /*5340*/  IMAD.MOV.U32 R71, RZ, RZ, R104 ;  /* 0x000000ffff477224 */ /* 0x000fc400078e0068 */
[----:B------:R-:W-:Y:S11]  /*5350*/  IMAD.MOV.U32 R163, RZ, RZ, R105 ;  /* 0x000000ffffa37224 */ /* 0x000ff600078e0069 */
[----:B------:R-:W-:Y:S08]  /*5360*/  @!UPT UIADD3 URZ, URZ, URZ, URZ ;  /* 0x0000003f3f3ff290 */ /* 0x000ff0000fffe03f */
[----:B------:R-:W-:Y:S01]  /*5370*/  HMMA.16816.F32.BF16 R104, R16, R30, R24 ;  /* 0x0000001e1068723c */ /* 0x000fe20000041818 */
[----:B------:R-:W1:Y:S07]  /*5380*/  LDSM.16.MT88.4 R28, [R215+0x6800] ;  /* 0x00680000d71c783b */ /* 0x000e6e0000004200 */
[----:B---3--:R-:W-:Y:S01]  /*5390*/  HMMA.16816.F32.BF16 R24, R20, R32, RZ ;  /* 0x000000201418723c */ /* 0x008fe200000418ff */
[----:B------:R-:W-:Y:S02]  /*53a0*/  FADD.FTZ R0, R206, R0 ;  /* 0x00000000ce007221 */ /* 0x000fe40000010000 */
[----:B------:R-:W-:-:S02]  /*53b0*/  IMAD.MOV.U32 R206, RZ, RZ, R92 ;  /* 0x000000ffffce7224 */ /* 0x000fc400078e005c */
[----:B------:R-:W-:-:S04]  /*53c0*/  FADD.FTZ R3, R150, R149 ;  /* 0x0000009596037221 */ /* 0x000fc80000010000 */
[----:B------:R-:W-:-:S04]  /*53d0*/  FADD.FTZ R3, R148, R3 ;  /* 0x0000000394037221 */ /* 0x000fc80000010000 */
[----:B------:R-:W-:-:S11]  /*53e0*/  FADD.FTZ R3, R160, R3 ;  /* 0x00000003a0037221 */ /* 0x000fd60000010000 */
[----:B-1----:R-:W-:Y:S08]  /*53f0*/  HMMA.16816.F32.BF16 R92, R16, R28, R24 ;  /* 0x0000001c105c723c */ /* 0x002ff00000041818 */
[----:B------:R-:W-:Y:S01]  /*5400*/  HMMA.16816.F32.BF16 R24, R20, R34, RZ ;  /* 0x000000221418723c */ /* 0x000fe200000418ff */
[----:B------:R-:W-:Y:S02]  /*5410*/  FADD.FTZ R3, R162, R3 ;  /* 0x00000003a2037221 */ /* 0x000fe40000010000 */
[----:B------:R-:W-:-:S02]  /*5420*/  FADD.FTZ R0, R209, R0 ;  /* 0x00000000d1007221 */ /* 0x000fc40000010000 */
[----:B------:R-:W-:Y:S02]  /*5430*/  IMAD.MOV.U32 R204, RZ, RZ, R89 ;  /* 0x000000ffffcc7224 */ /* 0x000fe400078e0059 */
[----:B------:R-:W-:Y:S02]  /*5440*/  IMAD.MOV.U32 R160, RZ, RZ, R88 ;  /* 0x000000ffffa07224 */ /* 0x000fe400078e0058 */
[----:B------:R-:W-:Y:S02]  /*5450*/  IMAD.MOV.U32 R162, RZ, RZ, R91 ;  /* 0x000000ffffa27224 */ /* 0x000fe400078e005b */
[----:B------:R-:W-:Y:S11]  /*5460*/  IMAD.MOV.U32 R209, RZ, RZ, R90 ;  /* 0x000000ffffd17224 */ /* 0x000ff600078e005a */
[----:B------:R-:W-:Y:S02]  /*5470*/  @!UPT UIADD3 URZ, URZ, URZ, URZ ;  /* 0x0000003f3f3ff290 */ /* 0x000fe4000fffe03f */
[----:B------:R-:W-:Y:S01]  /*5480*/  HMMA.16816.F32.BF16 R88, R16, R30, R24 ;  /* 0x0000001e1058723c */ /* 0x000fe20000041818 */
[----:B------:R-:W1:Y:S07]  /*5490*/  LDSM.16.MT88.4 R24, [R2+0x6000] ;  /* 0x006000000218783b */ /* 0x000e6e0000004200 */
[C---:B-1----:R-:W-:Y:S08]  /*54a0*/  HMMA.16816.F32.BF16 R28, R20.reuse, R24, RZ ;  /* 0x00000018141c723c */ /* 0x042ff000000418ff */
[----:B------:R-:W-:Y:S01]  /*54b0*/  HMMA.16816.F32.BF16 R20, R20, R26, RZ ;  /* 0x0000001a1414723c */ /* 0x000fe200000418ff */
[----:B------:R-:W1:Y:S01]  /*54c0*/  LDSM.16.MT88.4 R24, [R2+0x6800] ;  /* 0x006800000218783b */ /* 0x000e620000004200 */
[----:B------:R-:W-:-:S02]  /*54d0*/  FADD.FTZ R3, R207, R3 ;  /* 0x00000003cf037221 */ /* 0x000fc40000010000 */
[----:B------:R-:W-:Y:S02]  /*54e0*/  FADD.FTZ R0, R220, R0 ;  /* 0x00000000dc007221 */ /* 0x000fe40000010000 */
[----:B------:R-:W-:Y:S02]  /*54f0*/  IMAD.MOV.U32 R207, RZ, RZ, R74 ;  /* 0x000000ffffcf7224 */ /* 0x000fe400078e004a */
[----:B------:R-:W-:-:S08]  /*5500*/  IMAD.MOV.U32 R220, RZ, RZ, R75 ;  /* 0x000000ffffdc7224 */ /* 0x000fd000078e004b */
[C---:B-1----:R-:W-:Y:S08]  /*5510*/  HMMA.16816.F32.BF16 R72, R16.reuse, R24, R28 ;  /* 0x000000181048723c */ /* 0x042ff0000004181c */
[----:B------:R-:W-:Y:S01]  /*5520*/  HMMA.16816.F32.BF16 R28, R16, R26, R20 ;  /* 0x0000001a101c723c */ /* 0x000fe20000041814 */
[----:B------:R-:W1:Y:S01]  /*5530*/  LDSM.16.MT88.4 R16, [R214+0x1000] ;  /* 0x00100000d610783b */ /* 0x000e620000004200 */
[----:B------:R-:W-:-:S02]  /*5540*/  FADD.FTZ R3, R208, R3 ;  /* 0x00000003d0037221 */ /* 0x000fc40000010000 */
[----:B------:R-:W-:Y:S01]  /*5550*/  FADD.FTZ R0, R221, R0 ;  /* 0x00000000dd007221 */ /* 0x000fe20000010000 */
[----:B------:R-:W2:Y:S01]  /*5560*/  LDSM.16.MT88.4 R20, [R215+0x1000] ;  /* 0x00100000d714783b */ /* 0x000ea20000004200 */
[----:B------:R-:W-:Y:S02]  /*5570*/  FADD.FTZ R3, R219, R3 ;  /* 0x00000003db037221 */ /* 0x000fe40000010000 */
[----:B------:R-:W-:Y:S02]  /*5580*/  IMAD.MOV.U32 R161, RZ, RZ, R68 ;  /* 0x000000ffffa17224 */ /* 0x000fe400078e0044 */
[----:B------:R-:W-:Y:S02]  /*5590*/  IMAD.MOV.U32 R208, RZ, RZ, R69 ;  /* 0x000000ffffd07224 */ /* 0x000fe400078e0045 */
[----:B------:R-:W-:Y:S02]  /*55a0*/  IMAD.MOV.U32 R221, RZ, RZ, R70 ;  /* 0x000000ffffdd7224 */ /* 0x000fe400078e0046 */
[----:B------:R-:W-:-:S02]  /*55b0*/  IMAD.MOV.U32 R219, RZ, RZ, R71 ;  /* 0x000000ffffdb7224 */ /* 0x000fc400078e0047 */
        /* <DEDUP_REMOVED lines=25> */
[----:B------:R-:W-:Y:S01]  /*5750*/  HMMA.16816.F32.BF16 R72, R12, R18, R28 ;  /* 0x000000120c48723c */ /* 0x000fe2000004181c */
[----:B------:R-:W1:Y:S04]  /*5760*/  LDSM.16.MT88.4 R16, [R215+0x1800] ;  /* 0x00180000d710783b */ /* 0x000e680000004200 */
[----:B------:R-:W3:Y:S03]  /*5770*/  LDSM.16.MT88.4 R12, [R2+0x1800] ;  /* 0x00180000020c783b */ /* 0x000ee60000004200 */
        /* <DEDUP_REMOVED lines=18> */
[C---:B--2---:R-:W-:Y:S01]  /*58a0*/  HMMA.16816.F32.BF16 R32, R8.reuse, R20, R144 ;  /* 0x000000140820723c */ /* 0x044fe20000041890 */
[----:B------:R-:W-:Y:S01]  /*58b0*/  FADD.FTZ R205, R205, R0 ;  /* 0x00000000cdcd7221 */ /* 0x000fe20000010000 */
[----:B------:R-:W-:Y:S06]  /*58c0*/  LDSM.16.MT88.4 R144, [R2+0x2800] ;  /* 0x002800000290783b */ /* 0x000fec0000004200 */
[C---:B------:R-:W-:Y:S01]  /*58d0*/  HMMA.16816.F32.BF16 R28, R8.reuse, R22, R140 ;  /* 0x00000016081c723c */ /* 0x040fe2000004188c */
[----:B------:R-:W-:Y:S07]  /*58e0*/  LDSM.16.MT88.4 R20, [R214+0x2000] ;  /* 0x00200000d614783b */ /* 0x000fee0000004200 */
[C---:B-1----:R-:W-:Y:S08]  /*58f0*/  HMMA.16816.F32.BF16 R108, R8.reuse, R16, R108 ;  /* 0x00000010086c723c */ /* 0x042ff0000004186c */
[C---:B------:R-:W-:Y:S01]  /*5900*/  HMMA.16816.F32.BF16 R24, R8.reuse, R18, R104 ;  /* 0x000000120818723c */ /* 0x040fe20000041868 */
[----:B------:R-:W-:Y:S07]  /*5910*/  LDSM.16.MT88.4 R16, [R215+0x2000] ;  /* 0x00200000d710783b */ /* 0x000fee0000004200 */
[C---:B---3--:R-:W-:Y:S08]  /*5920*/  HMMA.16816.F32.BF16 R88, R8.reuse, R12, R88 ;  /* 0x0000000c0858723c */ /* 0x048ff00000041858 */
[----:B------:R-:W-:Y:S01]  /*5930*/  HMMA.16816.F32.BF16 R40, R8, R14, R72 ;  /* 0x0000000e0828723c */ /* 0x000fe20000041848 */
[----:B------:R-:W1:Y:S04]  /*5940*/  LDSM.16.MT88.4 R12, [R2+0x2000] ;  /* 0x00200000020c783b */ /* 0x000e680000004200 */
[----:B------:R-:W2:Y:S03]  /*5950*/  LDSM.16.MT88.4 R8, [R214+0x5000] ;  /* 0x00500000d608783b */ /* 0x000ea60000004200 */
[C---:B-1----:R-:W-:Y:S08]  /*5960*/  HMMA.16816.F32.BF16 R148, R4.reuse, R12, R148 ;  /* 0x0000000c0494723c */ /* 0x042ff00000041894 */
[C---:B------:R-:W-:Y:S01]  /*5970*/  HMMA.16816.F32.BF16 R72, R4.reuse, R14, R68 ;  /* 0x0000000e0448723c */ /* 0x040fe20000041844 */
[----:B------:R-:W1:Y:S07]  /*5980*/  LDSM.16.MT88.4 R12, [R214+0x8000] ;  /* 0x00800000d60c783b */ /* 0x000e6e0000004200 */
[C---:B--2---:R-:W-:Y:S01]  /*5990*/  HMMA.16816.F32.BF16 R140, R4.reuse, R8, R64 ;  /* 0x00000008048c723c */ /* 0x044fe20000041840 */
[----:B------:R-:W-:Y:S01]  /*59a0*/  FADD.FTZ R0, R219, R3 ;  /* 0x00000003db007221 */ /* 0x000fe20000010000 */
[----:B------:R-:W-:Y:S06]  /*59b0*/  LDSM.16.MT88.4 R64, [R2+0x5800] ;  /* 0x005800000240783b */ /* 0x000fec0000004200 */
[C---:B------:R-:W-:Y:S01]  /*59c0*/  HMMA.16816.F32.BF16 R68, R4.reuse, R10, R56 ;  /* 0x0000000a0444723c */ /* 0x040fe20000041838 */
[----:B------:R-:W2:Y:S07]  /*59d0*/  LDSM.16.MT88.4 R8, [R215+0x8000] ;  /* 0x00800000d708783b */ /* 0x000eae0000004200 */
[C---:B------:R-:W-:Y:S08]  /*59e0*/  HMMA.16816.F32.BF16 R104, R4.reuse, R20, R136 ;  /* 0x000000140468723c */ /* 0x040ff00000041888 */
[C---:B------:R-:W-:Y:S01]  /*59f0*/  HMMA.16816.F32.BF16 R36, R4.reuse, R22, R92 ;  /* 0x000000160424723c */ /* 0x040fe2000004185c */
[----:B------:R-:W3:Y:S07]  /*5a00*/  LDSM.16.MT88.4 R20, [R215+0x5000] ;  /* 0x00500000d714783b */ /* 0x000eee0000004200 */
[C---:B------:R-:W-:Y:S08]  /*5a10*/  HMMA.16816.F32.BF16 R120, R4.reuse, R16, R120 ;  /* 0x000000100478723c */ /* 0x040ff00000041878 */
[C---:B-1----:R-:W-:Y:S08]  /*5a20*/  HMMA.16816.F32.BF16 R32, R4.reuse, R12, R32 ;  /* 0x0000000c0420723c */ /* 0x042ff00000041820 */
[C---:B------:R-:W-:Y:S08]  /*5a30*/  HMMA.16816.F32.BF16 R28, R4.reuse, R14, R28 ;  /* 0x0000000e041c723c */ /* 0x040ff0000004181c */
[----:B------:R-:W-:Y:S01]  /*5a40*/  HMMA.16816.F32.BF16 R52, R4, R18, R52 ;  /* 0x000000120434723c */ /* 0x000fe20000041834 */
[----:B------:R-:W1:Y:S01]  /*5a50*/  LDSM.16.MT88.4 R16, [R2+0x5000] ;  /* 0x005000000210783b */ /* 0x000e620000004200 */
[----:B------:R-:W-:-:S03]  /*5a60*/  FADD.FTZ R0, R208, R0 ;  /* 0x00000000d0007221 */ /* 0x000fc60000010000 */
[----:B------:R-:W-:Y:S03]  /*5a70*/  LDSM.16.MT88.4 R136, [R214+0x5800] ;  /* 0x00580000d688783b */ /* 0x000fe60000004200 */
[C---:B--2---:R-:W-:Y:S01]  /*5a80*/  HMMA.16816.F32.BF16 R12, R4.reuse, R8, R108 ;  /* 0x00000008040c723c */ /* 0x044fe2000004186c */
[----:B------:R-:W-:Y:S07]  /*5a90*/  LDSM.16.MT88.4 R56, [R215+0x5800] ;  /* 0x00580000d738783b */ /* 0x000fee0000004200 */
[C---:B------:R-:W-:Y:S01]  /*5aa0*/  HMMA.16816.F32.BF16 R24, R4.reuse, R10, R24 ;  /* 0x0000000a0418723c */ /* 0x040fe20000041818 */
[----:B------:R-:W2:Y:S07]  /*5ab0*/  LDSM.16.MT88.4 R8, [R2+0x8000] ;  /* 0x008000000208783b */ /* 0x000eae0000004200 */
[C---:B---3--:R-:W-:Y:S01]  /*5ac0*/  HMMA.16816.F32.BF16 R84, R4.reuse, R20, R124 ;  /* 0x000000140454723c */ /* 0x048fe2000004187c */
[----:B------:R-:W-:Y:S01]  /*5ad0*/  FADD.FTZ R0, R207, R0 ;  /* 0x00000000cf007221 */ /* 0x000fe20000010000 */
[----:B------:R-:W3:Y:S06]  /*5ae0*/  LDSM.16.MT88.4 R124, [R215+0x2800] ;  /* 0x00280000d77c783b */ /* 0x000eec0000004200 */
[C---:B------:R-:W-:Y:S08]  /*5af0*/  HMMA.16816.F32.BF16 R60, R4.reuse, R22, R60 ;  /* 0x00000016043c723c */ /* 0x040ff0000004183c */
[C---:B-1----:R-:W-:Y:S08]  /*5b00*/  HMMA.16816.F32.BF16 R48, R4.reuse, R16, R48 ;  /* 0x000000100430723c */ /* 0x042ff00000041830 */
[C---:B------:R-:W-:Y:S01]  /*5b10*/  HMMA.16816.F32.BF16 R44, R4.reuse, R18, R44 ;  /* 0x00000012042c723c */ /* 0x040fe2000004182c */
[----:B------:R-:W1:Y:S07]  /*5b20*/  LDSM.16.MT88.4 R108, [R214+0x2800] ;  /* 0x00280000d66c783b */ /* 0x000e6e0000004200 */
[C---:B--2---:R-:W-:Y:S08]  /*5b30*/  HMMA.16816.F32.BF16 R92, R4.reuse, R8, R88 ;  /* 0x00000008045c723c */ /* 0x044ff00000041858 */
[----:B------:R-:W-:Y:S01]  /*5b40*/  HMMA.16816.F32.BF16 R40, R4, R10, R40 ;  /* 0x0000000a0428723c */ /* 0x000fe20000041828 */
[----:B------:R2:W-:Y:S01]  /*5b50*/  LDSM.16.MT88.4 R4, [R2+0x8800] ;  /* 0x008800000204783b */ /* 0x0005e20000004200 */
[----:B------:R-:W-:-:S03]  /*5b60*/  FADD.FTZ R0, R162, R0 ;  /* 0x00000000a2007221 */ /* 0x000fc60000010000 */
[----:B------:R-:W-:Y:S01]  /*5b70*/  LDSM.16.MT88.4 R88, [R215+0x8800] ;  /* 0x00880000d758783b */ /* 0x000fe20000004200 */
[----:B------:R-:W-:Y:S02]  /*5b80*/  FADD.FTZ R0, R251, R0 ;  /* 0x00000000fb007221 */ /* 0x000fe40000010000 */
[----:B--2---:R-:W-:-:S04]  /*5b90*/  FADD.FTZ R2, R221, R205 ;  /* 0x000000cddd027221 */ /* 0x004fc80000010000 */
[----:B------:R-:W-:-:S04]  /*5ba0*/  FADD.FTZ R2, R220, R2 ;  /* 0x00000002dc027221 */ /* 0x000fc80000010000 */
[----:B------:R-:W-:-:S04]  /*5bb0*/  FADD.FTZ R2, R209, R2 ;  /* 0x00000002d1027221 */ /* 0x000fc80000010000 */
[----:B------:R-:W-:Y:S02]  /*5bc0*/  FADD.FTZ R2, R206, R2 ;  /* 0x00000002ce027221 */ /* 0x000fe40000010000 */
[----:B------:R-:W-:Y:S02]  /*5bd0*/  FADD.FTZ R0, R250, R0 ;  /* 0x00000000fa007221 */ /* 0x000fe40000010000 */
[----:B------:R-:W-:Y:S02]  /*5be0*/  FADD.FTZ R2, R160, R2 ;  /* 0x00000002a0027221 */ /* 0x000fe40000010000 */
[----:B------:R-:W-:Y:S02]  /*5bf0*/  FADD.FTZ R0, R249, R0 ;  /* 0x00000000f9007221 */ /* 0x000fe40000010000 */
[----:B------:R-:W-:Y:S02]  /*5c00*/  FADD.FTZ R2, R163, R2 ;  /* 0x00000002a3027221 */ /* 0x000fe40000010000 */
[----:B------:R-:W-:-:S02]  /*5c10*/  FADD.FTZ R0, R248, R0 ;  /* 0x00000000f8007221 */ /* 0x000fc40000010000 */
[----:B------:R-:W-:Y:S02]  /*5c20*/  FADD.FTZ R2, R204, R2 ;  /* 0x00000002cc027221 */ /* 0x000fe40000010000 */
[----:B------:R-:W-:Y:S02]  /*5c30*/  FADD.FTZ R0, R244, R0 ;  /* 0x00000000f4007221 */ /* 0x000fe40000010000 */
[----:B------:R-:W-:Y:S02]  /*5c40*/  FADD.FTZ R2, R252, R2 ;  /* 0x00000002fc027221 */ /* 0x000fe40000010000 */
[----:B------:R-:W-:Y:S02]  /*5c50*/  FADD.FTZ R0, R243, R0 ;  /* 0x00000000f3007221 */ /* 0x000fe40000010000 */
[----:B------:R-:W-:Y:S01]  /*5c60*/  FADD.FTZ R2, R247, R2 ;  /* 0x00000002f7027221 */ /* 0x000fe20000010000 */
[----:B------:R-:W-:Y:S01]  /*5c70*/  HMMA.16816.F32.BF16 R148, R96, R144, R148 ;  /* 0x000000906094723c */ /* 0x000fe20000041894 */
[----:B------:R-:W-:-:S02]  /*5c80*/  FADD.FTZ R0, R242, R0 ;  /* 0x00000000f2007221 */ /* 0x000fc40000010000 */
[----:B------:R-:W-:-:S05]  /*5c90*/  FADD.FTZ R2, R245, R2 ;  /* 0x00000002f5027221 */ /* 0x000fca0000010000 */
[----:B------:R-:W-:Y:S01]  /*5ca0*/  HMMA.16816.F32.BF16 R144, R96, R146, R72 ;  /* 0x000000926090723c */ /* 0x000fe20000041848 */
[----:B------:R-:W2:Y:S01]  /*5cb0*/  LDSM.16.MT88.4 R72, [R214+0x8800] ;  /* 0x00880000d648783b */ /* 0x000ea20000004200 */
        /* <DEDUP_REMOVED lines=10> */
[----:B------:R-:W-:-:S04]  /*5d60*/  IADD3 R0, R222, -0x3, RZ ;  /* 0xfffffffdde007810 */ /* 0x000fc80007ffe0ff */
[----:B------:R4:W-:Y:S04]  /*5d70*/  STL [R1+0x10], R2 ;  /* 0x0000100201007387 */ /* 0x0009e80000100800 */
[----:B------:R4:W-:Y:S01]  /*5d80*/  STL [R1+0x8], R3 ;  /* 0x0000080301007387 */ /* 0x0009e20000100800 */
[----:B------:R-:W-:Y:S01]  /*5d90*/  ISETP.GE.AND P0, PT, R0, R161, PT ;  /* 0x000000a10000720c */ /* 0x000fe20003f06270 */
[C---:B---3--:R-:W-:Y:S01]  /*5da0*/  HMMA.16816.F32.BF16 R120, R96.reuse, R124, R120 ;  /* 0x0000007c6078723c */ /* 0x048fe20000041878 */
[----:B------:R-:W-:Y:S07]  /*5db0*/  BSSY B0, `(.L_x_2087) ;  /* 0x000003c000007945 */ /* 0x000fee0003800000 */
        /* <DEDUP_REMOVED lines=17> */
[----:B----4-:R-:W2:Y:S04]  /*5ed0*/  LDL.LU.64 R220, [R1] ;  /* 0x0000000001dc7983 */ /* 0x010ea80000300a00 */
[----:B------:R-:W3:Y:S04]  /*5ee0*/  LDL.64 R206, [R1+0x28] ;  /* 0x0000280001ce7983 */ /* 0x000ee80000100a00 */
[----:B------:R-:W4:Y:S04]  /*5ef0*/  LDL R160, [R1+0x30] ;  /* 0x0000300001a07983 */ /* 0x000f280000100800 */
[----:B------:R-:W5:Y:S04]  /*5f00*/  LDL R163, [R1+0x20] ;  /* 0x0000200001a37983 */ /* 0x000f680000100800 */
[----:B------:R-:W5:Y:S01]  /*5f10*/  LDL R204, [R1+0x34] ;  /* 0x0000340001cc7983 */ /* 0x000f620000100800 */
[----:B------:R-:W-:Y:S01]  /*5f20*/  SHF.R.S32.HI R2, RZ, 0x1f, R0 ;  /* 0x0000001fff027819 */ /* 0x000fe20000011400 */
[----:B------:R-:W-:-:S04]  /*5f30*/  IMAD.WIDE.U32 R4, R0, c[0x0][0x1e0], RZ ;  /* 0x0000780000047a25 */ /* 0x000fc800078e00ff */
[----:B------:R-:W-:Y:S02]  /*5f40*/  IMAD R2, R2, c[0x0][0x1e0], RZ ;  /* 0x0000780002027a24 */ /* 0x000fe400078e02ff */
[----:B------:R-:W-:Y:S02]  /*5f50*/  IMAD.MOV.U32 R162, RZ, RZ, c[0x0][0x1e0] ;  /* 0x00007800ffa27624 */ /* 0x000fe400078e00ff */
[----:B------:R-:W-:Y:S02]  /*5f60*/  IMAD R0, R0, c[0x0][0x1e4], R2 ;  /* 0x0000790000007a24 */ /* 0x000fe400078e0202 */
[----:B------:R-:W-:Y:S02]  /*5f70*/  IMAD.MOV.U32 R209, RZ, RZ, 0x6 ;  /* 0x00000006ffd17424 */ /* 0x000fe400078e00ff */
[----:B------:R-:W-:Y:S02]  /*5f80*/  IMAD.IADD R0, R5, 0x1, R0 ;  /* 0x0000000105007824 */ /* 0x000fe400078e0200 */
[C---:B------:R-:W-:Y:S01]  /*5f90*/  IMAD.SHL.U32 R6, R162.reuse, 0x40, RZ ;  /* 0x00000040a2067824 */ /* 0x040fe200078e00ff */
[----:B------:R-:W-:Y:S01]  /*5fa0*/  SHF.L.U64.HI R7, R162, R209, c[0x0][0x1e4] ;  /* 0x00007900a2077619 */ /* 0x000fe200000102d1 */
[----:B------:R-:W-:-:S02]  /*5fb0*/  IMAD R0, R0, 0x60, RZ ;  /* 0x0000006000007824 */ /* 0x000fc400078e02ff */
[----:B--2---:R-:W-:-:S04]  /*5fc0*/  IMAD.WIDE.U32 R4, R4, 0x60, R220 ;  /* 0x0000006004047825 */ /* 0x004fc800078e00dc */
[----:B------:R-:W-:Y:S01]  /*5fd0*/  IMAD.IADD R0, R5, 0x1, R0 ;  /* 0x0000000105007824 */ /* 0x000fe200078e0200 */
[----:B------:R-:W-:Y:S02]  /*5fe0*/  LEA R2, P4, R4, c[0x0][0x1c8], 0x1 ;  /* 0x0000720004027a11 */ /* 0x000fe400078808ff */
[----:B---3--:R-:W-:Y:S02]  /*5ff0*/  ISETP.GE.AND P3, PT, R206, c[0x0][0x1d4], PT ;  /* 0x00007500ce007a0c */ /* 0x008fe40003f66270 */
[----:B----4-:R-:W-:Y:S02]  /*6000*/  ISETP.GE.AND P1, PT, R160, c[0x0][0x1d4], PT ;  /* 0x00007500a0007a0c */ /* 0x010fe40003f26270 */
[----:B------:R-:W-:Y:S02]  /*6010*/  LEA.HI.X R3, R4, c[0x0][0x1cc], R0, 0x1, P4 ;  /* 0x0000730004037a11 */ /* 0x000fe400020f0c00 */
[----:B-----5:R-:W-:Y:S02]  /*6020*/  ISETP.GE.AND P0, PT, R163, c[0x0][0x1d4], PT ;  /* 0x00007500a3007a0c */ /* 0x020fe40003f06270 */
[----:B------:R-:W-:-:S02]  /*6030*/  IADD3 R10, P6, P5, R6, 0x80, R2 ;  /* 0x00000080060a7810 */ /* 0x000fc40007dde002 */
[-C--:B------:R-:W-:Y:S02]  /*6040*/  IADD3 R4, P4, R2, R6.reuse, RZ ;  /* 0x0000000602047210 */ /* 0x080fe40007f9e0ff */
        /* <DEDUP_REMOVED lines=18> */
.L_x_2088:
[----:B----4-:R-:W-:Y:S05]  /*6170*/  BSYNC B0 ;  /* 0x0000000000007941 */ /* 0x010fea0003800000 */
.L_x_2087:
[----:B------:R-:W2:Y:S01]  /*6180*/  LDL R0, [R1+0x68] ;  /* 0x0000680001007983 */ /* 0x000ea20000100800 */
[----:B-1----:R-:W-:Y:S01]  /*6190*/  IMAD.MOV.U32 R3, RZ, RZ, c[0x0][0x168] ;  /* 0x00005a00ff037624 */ /* 0x002fe200078e00ff */
[----:B------:R-:W-:Y:S01]  /*61a0*/  IADD3 R232, R222, -0x2, RZ ;  /* 0xfffffffedee87810 */ /* 0x000fe20007ffe0ff */
[----:B------:R-:W-:Y:S01]  /*61b0*/  IMAD.MOV.U32 R209, RZ, RZ, 0x1 ;  /* 0x00000001ffd17424 */ /* 0x000fe200078e00ff */
[----:B------:R-:W0:Y:S01]  /*61c0*/  LDGDEPBAR ;  /* 0x00000000000079af */ /* 0x000e220000000000 */
[----:B--2---:R-:W-:-:S05]  /*61d0*/  @P2 IMAD.HI.U32 R2, R0, c[0x0][0x2c8], RZ ;  /* 0x0000b20000022a27 */ /* 0x004fca00078e00ff */
[----:B------:R-:W-:-:S04]  /*61e0*/  @P2 SHF.R.U32.HI R0, RZ, c[0x0][0x2cc], R2 ;  /* 0x0000b300ff002a19 */ /* 0x000fc80000011602 */
[----:B------:R-:W-:-:S05]  /*61f0*/  IADD3 R0, R0, c[0x0][0x1d0], -R3 ;  /* 0x0000740000007a10 */ /* 0x000fca0007ffe803 */
[----:B------:R-:W-:-:S05]  /*6200*/  IMAD.HI R0, R0, 0x2aaaaaab, RZ ;  /* 0x2aaaaaab00007827 */ /* 0x000fca00078e02ff */
[----:B------:R-:W-:-:S04]  /*6210*/  SHF.R.U32.HI R2, RZ, 0x1f, R0 ;  /* 0x0000001fff027819 */ /* 0x000fc80000011600 */
[----:B------:R-:W-:-:S04]  /*6220*/  LEA.HI.SX32 R0, R0, R2, 0x1c ;  /* 0x0000000200007211 */ /* 0x000fc800078fe2ff */
[----:B------:R-:W-:-:S04]  /*6230*/  IMNMX R3, R161, R0, !PT ;  /* 0x00000000a1037217 */ /* 0x000fc80007800200 */
[----:B------:R-:W-:Y:S01]  /*6240*/  ISETP.GE.AND P0, PT, R232, R3, PT ;  /* 0x00000003e800720c */ /* 0x000fe20003f06270 */
[----:B------:R1:W-:Y:S04]  /*6250*/  STL [R1+0x14], R3 ;  /* 0x0000140301007387 */ /* 0x0003e80000100800 */
[----:B------:R1:W-:Y:S08]  /*6260*/  STL [R1+0x4], RZ ;  /* 0x000004ff01007387 */ /* 0x0003f00000100800 */
[----:B------:R-:W-:Y:S05]  /*6270*/  @!P0 BRA `(.L_x_2089) ;  /* 0x0000495000008947 */ /* 0x000fea0003800000 */
[----:B------:R-:W2:Y:S01]  /*6280*/  LDL R4, [R1+0x1c] ;  /* 0x00001c0001047983 */ /* 0x000ea20000100800 */
[----:B-1----:R-:W-:-:S02]  /*6290*/  MOV R3, R100 ;  /* 0x0000006400037202 */ /* 0x002fc40000000f00 */
[----:B------:R-:W-:Y:S01]  /*62a0*/  MOV R2, R101 ;  /* 0x0000006500027202 */ /* 0x000fe20000000f00 */
[----:B------:R1:W-:Y:S01]  /*62b0*/  STL [R1], R232 ;  /* 0x000000e801007387 */ /* 0x0003e20000100800 */
[----:B------:R-:W-:-:S03]  /*62c0*/  MOV R209, 0x1 ;  /* 0x0000000100d17802 */ /* 0x000fc60000000f00 */
[----:B------:R1:W-:Y:S01]  /*62d0*/  STL [R1+0x4], RZ ;  /* 0x000004ff01007387 */ /* 0x0003e20000100800 */
[----:B--2---:R-:W-:-:S05]  /*62e0*/  @P2 IMAD.HI.U32 R0, R4, c[0x0][0x2c8], RZ ;  /* 0x0000b20004002a27 */ /* 0x004fca00078e00ff */
[----:B------:R-:W-:-:S05]  /*62f0*/  @P2 SHF.R.U32.HI R0, RZ, c[0x0][0x2cc], R0 ;  /* 0x0000b300ff002a19 */ /* 0x000fca0000011600 */
[----:B------:R1:W-:Y:S02]  /*6300*/  @P2 STL [R1+0x18], R0 ;  /* 0x0000180001002387 */ /* 0x0003e40000100800 */
.L_x_2090:
[----:B------:R-:W2:Y:S01]  /*6310*/  LDL.64 R224, [R1+0x48] ;  /* 0x0000480001e07983 */ /* 0x000ea20000100a00 */
[----:B------:R-:W-:Y:S04]  /*6320*/  DEPBAR.LE SB0, 0x2 ;  /* 0x000080800000791a */ /* 0x000fe80000000000 */
[----:B------:R-:W-:Y:S01]  /*6330*/  WARPSYNC 0xffffffff ;  /* 0xffffffff00007948 */ /* 0x000fe20003800000 */
[----:B------:R-:W3:Y:S01]  /*6340*/  LDL.64 R220, [R1+0x28] ;  /* 0x0000280001dc7983 */ /* 0x000ee20000100a00 */
[----:B------:R-:W-:Y:S05]  /*6350*/  IMAD R208, R209, 0x9000, RZ ;  /* 0x00009000d1d07824 */ /* 0x000fea00078e02ff */
[----:B------:R-:W4:Y:S01]  /*6360*/  LDL R206, [R1+0x44] ;  /* 0x0000440001ce7983 */ /* 0x000f220000100800 */
[----:B-1----:R-:W-:Y:S03]  /*6370*/  IADD3 R0, R213, R208, RZ ;  /* 0x000000d0d5007210 */ /* 0x002fe60007ffe0ff */
[----:B------:R-:W5:Y:S01]  /*6380*/  LDL R205, [R1+0x40] ;  /* 0x0000400001cd7983 */ /* 0x000f620000100800 */
[----:B------:R-:W-:Y:S03]  /*6390*/  IADD3 R204, R211, R0, RZ ;  /* 0x00000000d3cc7210 */ /* 0x000fe60007ffe0ff */
[----:B------:R-:W2:Y:S04]  /*63a0*/  LDL R233, [R1+0x20] ;  /* 0x0000200001e97983 */ /* 0x000ea80000100800 */
[----:B------:R-:W2:Y:S04]  /*63b0*/  LDL R231, [R1+0xc] ;  /* 0x00000c0001e77983 */ /* 0x000ea80000100800 */
[----:B------:R-:W2:Y:S04]  /*63c0*/  LDL R222, [R1+0x30] ;  /* 0x0000300001de7983 */ /* 0x000ea80000100800 */
[----:B------:R-:W5:Y:S04]  /*63d0*/  LDL.LU R219, [R1+0x4] ;  /* 0x0000040001db7983 */ /* 0x000f680000300800 */
[----:B------:R-:W2:Y:S04]  /*63e0*/  LDL.LU R207, [R1] ;  /* 0x0000000001cf7983 */ /* 0x000ea80000300800 */
[----:B------:R-:W-:Y:S08]  /*63f0*/  BAR.SYNC.DEFER_BLOCKING 0x0 ;  /* 0x0000000000007b1d */ /* 0x000ff00000010000 */
[----:B------:R-:W1:Y:S08]  /*6400*/  LDSM.16.M88.4 R8, [R0] ;  /* 0x000000000008783b */ /* 0x000e700000000200 */
[----:B------:R-:W1:Y:S08]  /*6410*/  LDSM.16.M88.4 R16, [R0+0x800] ;  /* 0x000800000010783b */ /* 0x000e700000000200 */
[----:B------:R-:W1:Y:S08]  /*6420*/  LDSM.16.M88.4 R24, [R0+0x1000] ;  /* 0x001000000018783b */ /* 0x000e700000000200 */
[----:B------:R-:W1:Y:S08]  /*6430*/  LDSM.16.M88.4 R32, [R0+0x1800] ;  /* 0x001800000020783b */ /* 0x000e700000000200 */
[----:B------:R-:W1:Y:S02]  /*6440*/  LDSM.16.M88.4 R40, [R0+0x2000] ;  /* 0x002000000028783b */ /* 0x000e640000000200 */
[C---:B-1----:R-:W-:Y:S06]  /*6450*/  HMMA.16816.F32.BF16 R4, R152.reuse, R8, RZ ;  /* 0x000000089804723c */ /* 0x042fec00000418ff */
[----:B------:R-:W1:Y:S02]  /*6460*/  LDSM.16.M88.4 R48, [R0+0x2800] ;  /* 0x002800000030783b */ /* 0x000e640000000200 */
[C---:B------:R-:W-:Y:S06]  /*6470*/  HMMA.16816.F32.BF16 R8, R152.reuse, R10, RZ ;  /* 0x0000000a9808723c */ /* 0x040fec00000418ff */
[----:B------:R-:W1:Y:S02]  /*6480*/  LDSM.16.M88.4 R100, [R204] ;  /* 0x00000000cc64783b */ /* 0x000e640000000200 */
[C---:B------:R-:W-:Y:S06]  /*6490*/  HMMA.16816.F32.BF16 R12, R152.reuse, R16, RZ ;  /* 0x00000010980c723c */ /* 0x040fec00000418ff */
[----:B------:R-:W1:Y:S02]  /*64a0*/  LDSM.16.M88.4 R160, [R204+0x800] ;  /* 0x00080000cca0783b */ /* 0x000e640000000200 */
[C---:B------:R-:W-:Y:S06]  /*64b0*/  HMMA.16816.F32.BF16 R16, R152.reuse, R18, RZ ;  /* 0x000000129810723c */ /* 0x040fec00000418ff */
[----:B------:R-:W5:Y:S04]  /*64c0*/  LDL R228, [R1+0x18] ;  /* 0x0000180001e47983 */ /* 0x000f680000100800 */
[----:B------:R-:W5:Y:S01]  /*64d0*/  LDL R223, [R1+0x38] ;  /* 0x0000380001df7983 */ /* 0x000f620000100800 */
[C---:B------:R-:W-:Y:S08]  /*64e0*/  HMMA.16816.F32.BF16 R20, R152.reuse, R24, RZ ;  /* 0x000000189814723c */ /* 0x040ff000000418ff */
[C---:B------:R-:W-:Y:S08]  /*64f0*/  HMMA.16816.F32.BF16 R24, R152.reuse, R26, RZ ;  /* 0x0000001a9818723c */ /* 0x040ff000000418ff */
[C---:B------:R-:W-:Y:S08]  /*6500*/  HMMA.16816.F32.BF16 R28, R152.reuse, R32, RZ ;  /* 0x00000020981c723c */ /* 0x040ff000000418ff */
[C---:B------:R-:W-:Y:S08]  /*6510*/  HMMA.16816.F32.BF16 R32, R152.reuse, R34, RZ ;  /* 0x000000229820723c */ /* 0x040ff000000418ff */
[C---:B------:R-:W-:Y:S08]  /*6520*/  HMMA.16816.F32.BF16 R36, R152.reuse, R40, RZ ;  /* 0x000000289824723c */ /* 0x040ff000000418ff */
[C---:B------:R-:W-:Y:S08]  /*6530*/  HMMA.16816.F32.BF16 R40, R152.reuse, R42, RZ ;  /* 0x0000002a9828723c */ /* 0x040ff000000418ff */
[C---:B-1----:R-:W-:Y:S08]  /*6540*/  HMMA.16816.F32.BF16 R44, R152.reuse, R48, RZ ;  /* 0x00000030982c723c */ /* 0x042ff000000418ff */
[----:B------:R-:W-:Y:S08]  /*6550*/  HMMA.16816.F32.BF16 R48, R152, R50, RZ ;  /* 0x000000329830723c */ /* 0x000ff000000418ff */
[C---:B------:R-:W-:Y:S08]  /*6560*/  HMMA.16816.F32.BF16 R4, R156.reuse, R100, R4 ;  /* 0x000000649c04723c */ /* 0x040ff00000041804 */
[C---:B------:R-:W-:Y:S01]  /*6570*/  HMMA.16816.F32.BF16 R8, R156.reuse, R102, R8 ;  /* 0x000000669c08723c */ /* 0x040fe20000041808 */
[----:B------:R-:W1:Y:S07]  /*6580*/  LDSM.16.M88.4 R100, [R204+0x1000] ;  /* 0x00100000cc64783b */ /* 0x000e6e0000000200 */
[C---:B------:R-:W-:Y:S08]  /*6590*/  HMMA.16816.F32.BF16 R12, R156.reuse, R160, R12 ;  /* 0x000000a09c0c723c */ /* 0x040ff0000004180c */
[C---:B------:R-:W-:Y:S01]  /*65a0*/  HMMA.16816.F32.BF16 R16, R156.reuse, R162, R16 ;  /* 0x000000a29c10723c */ /* 0x040fe20000041810 */
[----:B------:R-:W1:Y:S07]  /*65b0*/  LDSM.16.M88.4 R160, [R204+0x1800] ;  /* 0x00180000cca0783b */ /* 0x000e6e0000000200 */
[C---:B-1----:R-:W-:Y:S08]  /*65c0*/  HMMA.16816.F32.BF16 R20, R156.reuse, R100, R20 ;  /* 0x000000649c14723c */ /* 0x042ff00000041814 */
[C---:B------:R-:W-:Y:S01]  /*65d0*/  HMMA.16816.F32.BF16 R24, R156.reuse, R102, R24 ;  /* 0x000000669c18723c */ /* 0x040fe20000041818 */
[----:B------:R-:W1:Y:S07]  /*65e0*/  LDSM.16.M88.4 R100, [R204+0x2000] ;  /* 0x00200000cc64783b */ /* 0x000e6e0000000200 */
[C---:B------:R-:W-:Y:S08]  /*65f0*/  HMMA.16816.F32.BF16 R28, R156.reuse, R160, R28 ;  /* 0x000000a09c1c723c */ /* 0x040ff0000004181c */
[C---:B------:R-:W-:Y:S01]  /*6600*/  HMMA.16816.F32.BF16 R32, R156.reuse, R162, R32 ;  /* 0x000000a29c20723c */ /* 0x040fe20000041820 */
[----:B------:R-:W3:Y:S07]  /*6610*/  LDSM.16.M88.4 R160, [R204+0x2800] ;  /* 0x00280000cca0783b */ /* 0x000eee0000000200 */
[C---:B-1----:R-:W-:Y:S08]  /*6620*/  HMMA.16816.F32.BF16 R36, R156.reuse, R100, R36 ;  /* 0x000000649c24723c */ /* 0x042ff00000041824 */
[C---:B------:R-:W-:Y:S08]  /*6630*/  HMMA.16816.F32.BF16 R40, R156.reuse, R102, R40 ;  /* 0x000000669c28723c */ /* 0x040ff00000041828 */
[C---:B---3--:R-:W-:Y:S07]  /*6640*/  HMMA.16816.F32.BF16 R44, R156.reuse, R160, R44 ;  /* 0x000000a09c2c723c */ /* 0x048fee000004182c */
[----:B------:R-:W-:Y:S01]  /*6650*/  IMAD.IADD R160, R210, 0x1, R0 ;  /* 0x00000001d2a07824 */ /* 0x000fe200078e0200 */
[----:B------:R-:W-:Y:S03]  /*6660*/  HMMA.16816.F32.BF16 R48, R156, R162, R48 ;  /* 0x000000a29c30723c */ /* 0x000fe60000041830 */
[----:B--2---:R-:W-:Y:S02]  /*6670*/  ISETP.GE.AND P5, PT, R231, R207, PT ;  /* 0x000000cfe700720c */ /* 0x004fe40003fa6270 */
[----:B------:R-:W-:Y:S11]  /*6680*/  IADD3 R232, R207, -0x1, RZ ;  /* 0xffffffffcfe87810 */ /* 0x000ff60007ffe0ff */
[----:B------:R-:W-:Y:S01]  /*6690*/  @!P5 SHF.R.S32.HI R102, RZ, 0x1f, R232 ;  /* 0x0000001fff66d819 */ /* 0x000fe200000114e8 */
[----:B------:R-:W-:Y:S01]  /*66a0*/  @!P5 IMAD.WIDE.U32 R100, R232, c[0x0][0x208], RZ ;  /* 0x00008200e864da25 */ /* 0x000fe200078e00ff */
[----:B----4-:R-:W-:Y:S02]  /*66b0*/  @!P5 MOV R103, R206 ;  /* 0x000000ce0067d202 */ /* 0x010fe40000000f00 */
[----:B------:R-:W-:Y:S01]  /*66c0*/  @!P5 ISETP.GE.AND P3, PT, R220, c[0x0][0x1d4], PT ;  /* 0x00007500dc00da0c */ /* 0x000fe20003f66270 */
[----:B------:R-:W-:Y:S01]  /*66d0*/  @!P5 IMAD R102, R102, c[0x0][0x208], RZ ;  /* 0x000082006666da24 */ /* 0x000fe200078e02ff */
[----:B------:R-:W-:Y:S01]  /*66e0*/  @!P5 ISETP.GE.AND P1, PT, R222, c[0x0][0x1d4], PT ;  /* 0x00007500de00da0c */ /* 0x000fe20003f26270 */
[----:B-----5:R-:W-:Y:S01]  /*66f0*/  @!P5 IMAD R161, R219, 0x9000, R205 ;  /* 0x00009000dba1d824 */ /* 0x020fe200078e02cd */
[----:B------:R-:W-:Y:S01]  /*6700*/  @!P5 ISETP.GE.AND P0, PT, R233, c[0x0][0x1d4], PT ;  /* 0x00007500e900da0c */ /* 0x000fe20003f06270 */
[----:B------:R-:W-:Y:S01]  /*6710*/  @!P5 IMAD R102, R232, c[0x0][0x20c], R102 ;  /* 0x00008300e866da24 */ /* 0x000fe200078e0266 */
[----:B------:R-:W-:Y:S02]  /*6720*/  @!P5 MOV R162, c[0x0][0x208] ;  /* 0x0000820000a2da02 */ /* 0x000fe40000000f00 */
[----:B------:R-:W-:Y:S01]  /*6730*/  IADD3 R205, R211, R0, R210 ;  /* 0x00000000d3cd7210 */ /* 0x000fe20007ffe0d2 */
[----:B------:R-:W-:Y:S01]  /*6740*/  @!P5 IMAD.IADD R101, R101, 0x1, R102 ;  /* 0x000000016565d824 */ /* 0x000fe200078e0266 */
[----:B------:R-:W-:Y:S03]  /*6750*/  @!P5 MOV R102, R224 ;  /* 0x000000e00066d202 */ /* 0x000fe60000000f00 */
[----:B------:R-:W-:Y:S02]  /*6760*/  @!P5 IMAD R101, R101, 0x60, RZ ;  /* 0x000000606565d824 */ /* 0x000fe400078e02ff */
[----:B------:R-:W-:Y:S04]  /*6770*/  @!P5 IMAD.WIDE.U32 R102, R100, 0x60, R102 ;  /* 0x000000606466d825 */ /* 0x000fe800078e0066 */
[----:B------:R-:W-:Y:S01]  /*6780*/  @!P5 IMAD.IADD R101, R103, 0x1, R101 ;  /* 0x000000016765d824 */ /* 0x000fe200078e0265 */
[C---:B------:R-:W-:Y:S04]  /*6790*/  @!P5 LEA R100, P4, R102.reuse, c[0x0][0x1f8], 0x1 ;  /* 0x00007e006664da11 */ /* 0x040fe800078808ff */
[----:B------:R-:W-:Y:S02]  /*67a0*/  @!P5 LEA.HI.X R101, R102, c[0x0][0x1fc], R101, 0x1, P4 ;  /* 0x00007f006665da11 */ /* 0x000fe400020f0c65 */
[----:B------:R-:W-:Y:S03]  /*67b0*/  @!P5 MOV R102, 0x6 ;  /* 0x000000060066d802 */ /* 0x000fe60000000f00 */
[----:B------:R-:W-:Y:S01]  /*67c0*/  @!PT LDS RZ, [RZ] ;  /* 0x00000000fffff984 */ /* 0x000fe20000000800 */
[----:B------:R-:W-:Y:S01]  /*67d0*/  @!PT LDS RZ, [RZ] ;  /* 0x00000000fffff984 */ /* 0x000fe20000000800 */
[----:B------:R-:W-:Y:S01]  /*67e0*/  @!PT LDS RZ, [RZ] ;  /* 0x00000000fffff984 */ /* 0x000fe20000000800 */
[----:B------:R1:W-:Y:S01]  /*67f0*/  @!P5 LDGSTS.E.BYPASS.LTC128B.128 [R161], [R100.64], !P3 ;  /* 0x0000000064a1dfae */ /* 0x0003e2000d901d46 */
[C---:B------:R-:W-:Y:S01]  /*6800*/  @!P5 SHF.L.U64.HI R102, R162.reuse, R102, c[0x0][0x20c] ;  /* 0x00008300a266d619 */ /* 0x040fe20000010266 */
[----:B------:R-:W-:Y:S06]  /*6810*/  @!P5 IMAD.SHL.U32 R162, R162, 0x40, RZ ;  /* 0x00000040a2a2d824 */ /* 0x000fec00078e00ff */
[----:B------:R1:W-:Y:S08]  /*6820*/  @!P5 LDGSTS.E.BYPASS.LTC128B.128 [R161+0x3000], [R100.64+0x80], !P1 ;  /* 0x0300008064a1dfae */ /* 0x0003f0000c901d46 */
[----:B------:R1:W-:Y:S02]  /*6830*/  @!P5 LDGSTS.E.BYPASS.LTC128B.128 [R161+0x6000], [R100.64+0x100], !P0 ;  /* 0x0600010064a1dfae */ /* 0x0003e4000c101d46 */
[----:B-1----:R-:W-:Y:S04]  /*6840*/  @!P5 IADD3 R100, P4, R162, R100, RZ ;  /* 0x00000064a264d210 */ /* 0x002fe80007f9e0ff */
[----:B------:R-:W-:Y:S02]  /*6850*/  @!P5 IADD3.X R101, R102, R101, RZ, P4, !PT ;  /* 0x000000656665d210 */ /* 0x000fe400027fe4ff */
[----:B------:R-:W-:Y:S03]  /*6860*/  @!P5 IADD3 R162, P4, R162, R100, RZ ;  /* 0x00000064a2a2d210 */ /* 0x000fe60007f9e0ff */
[----:B------:R1:W-:Y:S01]  /*6870*/  @!P5 LDGSTS.E.BYPASS.LTC128B.128 [R161+0x1000], [R100.64], !P3 ;  /* 0x0100000064a1dfae */ /* 0x0003e2000d901d46 */
[----:B------:R-:W-:Y:S07]  /*6880*/  @!P5 IADD3.X R163, R102, R101, RZ, P4, !PT ;  /* 0x0000006566a3d210 */ /* 0x000fee00027fe4ff */
[----:B------:R1:W-:Y:S08]  /*6890*/  @!P5 LDGSTS.E.BYPASS.LTC128B.128 [R161+0x4000], [R100.64+0x80], !P1 ;  /* 0x0400008064a1dfae */ /* 0x0003f0000c901d46 */
[----:B------:R1:W-:Y:S08]  /*68a0*/  @!P5 LDGSTS.E.BYPASS.LTC128B.128 [R161+0x7000], [R100.64+0x100], !P0 ;  /* 0x0700010064a1dfae */ /* 0x0003f0000c101d46 */
[----:B------:R2:W-:Y:S08]  /*68b0*/  @!P5 LDGSTS.E.BYPASS.LTC128B.128 [R161+0x2000], [R162.64], !P3 ;  /* 0x02000000a2a1dfae */ /* 0x0005f0000d901d46 */
[----:B------:R2:W-:Y:S08]  /*68c0*/  @!P5 LDGSTS.E.BYPASS.LTC128B.128 [R161+0x5000], [R162.64+0x80], !P1 ;  /* 0x05000080a2a1dfae */ /* 0x0005f0000c901d46 */
[----:B------:R2:W-:Y:S08]  /*68d0*/  @!P5 LDGSTS.E.BYPASS.LTC128B.128 [R161+0x8000], [R162.64+0x100], !P0 ;  /* 0x08000100a2a1dfae */ /* 0x0005f0000c101d46 */
[----:B-1----:R-:W1:Y:S08]  /*68e0*/  LDSM.16.M88.4 R100, [R160] ;  /* 0x00000000a064783b */ /* 0x002e700000000200 */
[----:B------:R-:W0:Y:S01]  /*68f0*/  LDGDEPBAR ;  /* 0x00000000000079af */ /* 0x000e220000000000 */
[----:B--2---:R-:W-:Y:S01]  /*6900*/  IADD3 R161, R210, R204, RZ ;  /* 0x000000ccd2a17210 */ /* 0x004fe20007ffe0ff */
        /* <DEDUP_REMOVED lines=122> */
[----:B------:R1:W2:Y:S08]  /*70b0*/  LDSM.16.M88.4 R100, [R0+0x8800] ;  /* 0x008800000064783b */ /* 0x0002b00000000200 */
[----:B-1----:R1:W3:Y:S01]  /*70c0*/  LDL R0, [R1+0x1c] ;  /* 0x00001c0001007983 */ /* 0x0022e20000100800 */
[C---:B--2---:R-:W-:Y:S08]  /*70d0*/  HMMA.16816.F32.BF16 R44, R188.reuse, R100, R44 ;  /* 0x00000064bc2c723c */ /* 0x044ff0000004182c */
[----:B------:R-:W-:Y:S01]  /*70e0*/  HMMA.16816.F32.BF16 R48, R188, R102, R48 ;  /* 0x00000066bc30723c */ /* 0x000fe20000041830 */
        /* <DEDUP_REMOVED lines=15> */
[----:B------:R-:W2:Y:S03]  /*71e0*/  LDSM.16.M88.4 R100, [R204+0x8800] ;  /* 0x00880000cc64783b */ /* 0x000ea60000000200 */
[----:B---3--:R-:W-:Y:S04]  /*71f0*/  @P2 MOV R0, R228 ;  /* 0x000000e400002202 */ /* 0x008fe80000000f00 */
        /* <DEDUP_REMOVED lines=17> */
[----:B------:R-:W2:Y:S08]  /*7310*/  LDSM.16.M88.4 R100, [R160+0x8800] ;  /* 0x00880000a064783b */ /* 0x000eb00000000200 */
[----:B------:R-:W3:Y:S01]  /*7320*/  LDSM.16.M88.4 R160, [R161+0x6000] ;  /* 0x00600000a1a0783b */ /* 0x000ee20000000200 */
[C---:B--2---:R-:W-:Y:S08]  /*7330*/  HMMA.16816.F32.BF16 R44, R196.reuse, R100, R44 ;  /* 0x00000064c42c723c */ /* 0x044ff0000004182c */
[----:B------:R-:W-:Y:S01]  /*7340*/  HMMA.16816.F32.BF16 R48, R196, R102, R48 ;  /* 0x00000066c430723c */ /* 0x000fe20000041830 */
[----:B------:R-:W2:Y:S07]  /*7350*/  LDSM.16.M88.4 R100, [R205+0x6800] ;  /* 0x00680000cd64783b */ /* 0x000eae0000000200 */
[C---:B---3--:R-:W-:Y:S08]  /*7360*/  HMMA.16816.F32.BF16 R4, R200.reuse, R160, R4 ;  /* 0x000000a0c804723c */ /* 0x048ff00000041804 */
[C---:B------:R-:W-:Y:S11]  /*7370*/  HMMA.16816.F32.BF16 R8, R200.reuse, R162, R8 ;  /* 0x000000a2c808723c */ /* 0x040ff60000041808 */
[----:B------:R-:W-:Y:S05]  /*7380*/  @!UPT UIADD3 URZ, URZ, URZ, URZ ;  /* 0x0000003f3f3ff290 */ /* 0x000fea000fffe03f */
[----:B------:R-:W-:Y:S02]  /*7390*/  FMUL.FTZ R4, R4, c[0x0][0x320] ;  /* 0x0000c80004047a20 */ /* 0x000fe40000410000 */
[----:B------:R-:W-:Y:S02]  /*73a0*/  FMUL.FTZ R5, R5, c[0x0][0x320] ;  /* 0x0000c80005057a20 */ /* 0x000fe40000410000 */
[----:B------:R-:W-:Y:S01]  /*73b0*/  FMUL.FTZ R6, R6, c[0x0][0x320] ;  /* 0x0000c80006067a20 */ /* 0x000fe20000410000 */
[----:B------:R-:W-:Y:S01]  /*73c0*/  MUFU.TANH R206, R4 ;  /* 0x0000000400ce7308 */ /* 0x000fe20000002400 */
[----:B------:R-:W-:Y:S02]  /*73d0*/  FMUL.FTZ R7, R7, c[0x0][0x320] ;  /* 0x0000c80007077a20 */ /* 0x000fe40000410000 */
[----:B------:R-:W-:Y:S01]  /*73e0*/  FMUL.FTZ R8, R8, c[0x0][0x320] ;  /* 0x0000c80008087a20 */ /* 0x000fe20000410000 */
[C---:B--2---:R-:W-:Y:S03]  /*73f0*/  HMMA.16816.F32.BF16 R12, R200.reuse, R100, R12 ;  /* 0x00000064c80c723c */ /* 0x044fe6000004180c */
[----:B------:R-:W-:Y:S02]  /*7400*/  FMUL.FTZ R9, R9, c[0x0][0x320] ;  /* 0x0000c80009097a20 */ /* 0x000fe40000410000 */
[----:B------:R-:W-:Y:S01]  /*7410*/  FMUL.FTZ R10, R10, c[0x0][0x320] ;  /* 0x0000c8000a0a7a20 */ /* 0x000fe20000410000 */
[----:B------:R-:W-:Y:S01]  /*7420*/  MUFU.TANH R204, R5 ;  /* 0x0000000500cc7308 */ /* 0x000fe20000002400 */
[----:B------:R-:W-:Y:S01]  /*7430*/  FMUL.FTZ R11, R11, c[0x0][0x320] ;  /* 0x0000c8000b0b7a20 */ /* 0x000fe20000410000 */
[C---:B------:R-:W-:Y:S08]  /*7440*/  HMMA.16816.F32.BF16 R16, R200.reuse, R102, R16 ;  /* 0x00000066c810723c */ /* 0x040ff00000041810 */
[----:B------:R-:W2:Y:S08]  /*7450*/  MUFU.TANH R163, R6 ;  /* 0x0000000600a37308 */ /* 0x000eb00000002400 */
[----:B------:R-:W-:Y:S02]  /*7460*/  FMUL.FTZ R12, R12, c[0x0][0x320] ;  /* 0x0000c8000c0c7a20 */ /* 0x000fe40000410000 */
[----:B------:R3:W-:Y:S01]  /*7470*/  MUFU.TANH R162, R7 ;  /* 0x0000000700a27308 */ /* 0x0007e20000002400 */
[----:B------:R-:W-:Y:S02]  /*7480*/  FMUL.FTZ R14, R14, c[0x0][0x320] ;  /* 0x0000c8000e0e7a20 */ /* 0x000fe40000410000 */
[----:B------:R-:W-:Y:S02]  /*7490*/  FMUL.FTZ R13, R13, c[0x0][0x320] ;  /* 0x0000c8000d0d7a20 */ /* 0x000fe40000410000 */
[----:B------:R-:W-:Y:S02]  /*74a0*/  FMUL.FTZ R15, R15, c[0x0][0x320] ;  /* 0x0000c8000f0f7a20 */ /* 0x000fe40000410000 */
[----:B------:R-:W-:Y:S02]  /*74b0*/  FMUL.FTZ R17, R17, c[0x0][0x320] ;  /* 0x0000c80011117a20 */ /* 0x000fe40000410000 */
[----:B------:R-:W-:Y:S01]  /*74c0*/  FMUL.FTZ R18, R18, c[0x0][0x320] ;  /* 0x0000c80012127a20 */ /* 0x000fe20000410000 */
[----:B------:R-:W-:Y:S01]  /*74d0*/  MUFU.TANH R161, R8 ;  /* 0x0000000800a17308 */ /* 0x000fe20000002400 */
[----:B------:R-:W-:Y:S02]  /*74e0*/  FMUL.FTZ R19, R19, c[0x0][0x320] ;  /* 0x0000c80013137a20 */ /* 0x000fe40000410000 */
[----:B------:R-:W-:Y:S07]  /*74f0*/  FMUL.FTZ R16, R16, c[0x0][0x320] ;  /* 0x0000c80010107a20 */ /* 0x000fee0000410000 */
[----:B------:R-:W-:Y:S01]  /*7500*/  MUFU.TANH R160, R9 ;  /* 0x0000000900a07308 */ /* 0x000fe20000002400 */
[----:B---3--:R-:W3:Y:S09]  /*7510*/  LDSM.16.M88.4 R4, [R205+0x7000] ;  /* 0x00700000cd04783b */ /* 0x008ef20000000200 */
[----:B------:R-:W-:Y:S10]  /*7520*/  MUFU.TANH R101, R10 ;  /* 0x0000000a00657308 */ /* 0x000ff40000002400 */
[----:B------:R4:W-:Y:S10]  /*7530*/  MUFU.TANH R100, R11 ;  /* 0x0000000b00647308 */ /* 0x0009f40000002400 */
[----:B------:R-:W5:Y:S10]  /*7540*/  MUFU.TANH R12, R12 ;  /* 0x0000000c000c7308 */ /* 0x000f740000002400 */
[----:B------:R-:W1:Y:S01]  /*7550*/  MUFU.TANH R225, R14 ;  /* 0x0000000e00e17308 */ /* 0x000e620000002400 */
[C---:B---3--:R-:W-:Y:S01]  /*7560*/  HMMA.16816.F32.BF16 R20, R200.reuse, R4, R20 ;  /* 0x00000004c814723c */ /* 0x048fe20000041814 */
[----:B----4-:R-:W3:Y:S08]  /*7570*/  LDSM.16.M88.4 R8, [R205+0x7800] ;  /* 0x00780000cd08783b */ /* 0x010ef00000000200 */
[----:B------:R4:W-:Y:S01]  /*7580*/  MUFU.TANH R224, R13 ;  /* 0x0000000d00e07308 */ /* 0x0009e20000002400 */
[C---:B------:R-:W-:Y:S01]  /*7590*/  HMMA.16816.F32.BF16 R24, R200.reuse, R6, R24 ;  /* 0x00000006c818723c */ /* 0x040fe20000041818 */
[----:B------:R-:W1:Y:S08]  /*75a0*/  LDSM.16.M88.4 R4, [R205+0x8000] ;  /* 0x00800000cd04783b */ /* 0x000e700000000200 */
[----:B------:R1:W1:Y:S05]  /*75b0*/  MUFU.TANH R226, R15 ;  /* 0x0000000f00e27308 */ /* 0x00026a0000002400 */
[----:B------:R-:W-:Y:S05]  /*75c0*/  FMUL.FTZ R22, R22, c[0x0][0x320] ;  /* 0x0000c80016167a20 */ /* 0x000fea0000410000 */
[----:B------:R-:W1:Y:S01]  /*75d0*/  MUFU.TANH R17, R17 ;  /* 0x0000001100117308 */ /* 0x000e620000002400 */
[----:B------:R-:W-:Y:S02]  /*75e0*/  FMUL.FTZ R23, R23, c[0x0][0x320] ;  /* 0x0000c80017177a20 */ /* 0x000fe40000410000 */
[----:B------:R-:W-:Y:S02]  /*75f0*/  FMUL.FTZ R20, R20, c[0x0][0x320] ;  /* 0x0000c80014147a20 */ /* 0x000fe40000410000 */
[----:B------:R-:W-:Y:S02]  /*7600*/  FMUL.FTZ R21, R21, c[0x0][0x320] ;  /* 0x0000c80015157a20 */ /* 0x000fe40000410000 */
[----:B------:R-:W-:Y:S02]  /*7610*/  FMUL.FTZ R24, R24, c[0x0][0x320] ;  /* 0x0000c80018187a20 */ /* 0x000fe40000410000 */
[----:B------:R-:W-:Y:S01]  /*7620*/  FMUL.FTZ R25, R25, c[0x0][0x320] ;  /* 0x0000c80019197a20 */ /* 0x000fe20000410000 */
[----:B------:R-:W-:Y:S01]  /*7630*/  MUFU.TANH R22, R22 ;  /* 0x0000001600167308 */ /* 0x000fe20000002400 */
[----:B------:R-:W-:Y:S02]  /*7640*/  FMUL.FTZ R26, R26, c[0x0][0x320] ;  /* 0x0000c8001a1a7a20 */ /* 0x000fe40000410000 */
[----:B------:R-:W-:Y:S01]  /*7650*/  FMUL.FTZ R27, R27, c[0x0][0x320] ;  /* 0x0000c8001b1b7a20 */ /* 0x000fe20000410000 */
[C---:B---3--:R-:W-:Y:S06]  /*7660*/  HMMA.16816.F32.BF16 R28, R200.reuse, R8, R28 ;  /* 0x00000008c81c723c */ /* 0x048fec000004181c */
[----:B------:R-:W-:Y:S02]  /*7670*/  MUFU.TANH R23, R23 ;  /* 0x0000001700177308 */ /* 0x000fe40000002400 */
[C---:B------:R-:W-:Y:S01]  /*7680*/  HMMA.16816.F32.BF16 R32, R200.reuse, R10, R32 ;  /* 0x0000000ac820723c */ /* 0x040fe20000041820 */
[----:B------:R-:W3:Y:S01]  /*7690*/  LDSM.16.M88.4 R8, [R205+0x8800] ;  /* 0x00880000cd08783b */ /* 0x000ee20000000200 */
[----:B------:R-:W-:Y:S06]  /*76a0*/  DEPBAR.LE SB0, 0x2 ;  /* 0x000080800000791a */ /* 0x000fec0000000000 */
[----:B------:R-:W-:Y:S01]  /*76b0*/  MUFU.TANH R20, R20 ;  /* 0x0000001400147308 */ /* 0x000fe20000002400 */
[C---:B-1----:R-:W-:Y:S01]  /*76c0*/  HMMA.16816.F32.BF16 R36, R200.reuse, R4, R36 ;  /* 0x00000004c824723c */ /* 0x042fe20000041824 */
[----:B------:R-:W1:Y:S07]  /*76d0*/  SHFL.IDX PT, R4, R0, RZ, 0x1c1f ;  /* 0x001c1fff00047589 */ /* 0x000e6e00000e0000 */
[C---:B------:R-:W-:Y:S01]  /*76e0*/  HMMA.16816.F32.BF16 R40, R200.reuse, R6, R40 ;  /* 0x00000006c828723c */ /* 0x040fe20000041828 */
[----:B------:R1:W2:Y:S01]  /*76f0*/  SHFL.IDX PT, R5, R0, 0x1, 0x1c1f ;  /* 0x003c1f0000057f89 */ /* 0x0002a200000e0000 */
[----:B------:R-:W-:Y:S02]  /*7700*/  MUFU.TANH R21, R21 ;  /* 0x0000001500157308 */ /* 0x000fe40000002400 */
[----:B------:R-:W-:Y:S02]  /*7710*/  FMUL.FTZ R29, R29, c[0x0][0x320] ;  /* 0x0000c8001d1d7a20 */ /* 0x000fe40000410000 */
[----:B------:R-:W-:Y:S02]  /*7720*/  FMUL.FTZ R30, R30, c[0x0][0x320] ;  /* 0x0000c8001e1e7a20 */ /* 0x000fe40000410000 */
[----:B------:R-:W-:Y:S04]  /*7730*/  FMUL.FTZ R32, R32, c[0x0][0x320] ;  /* 0x0000c80020207a20 */ /* 0x000fe80000410000 */
[----:B------:R-:W-:Y:S01]  /*7740*/  MUFU.TANH R30, R30 ;  /* 0x0000001e001e7308 */ /* 0x000fe20000002400 */
[----:B------:R-:W-:Y:S01]  /*7750*/  BAR.SYNC.DEFER_BLOCKING 0x0 ;  /* 0x0000000000007b1d */ /* 0x000fe20000010000 */
[----:B------:R-:W-:Y:S02]  /*7760*/  FMUL.FTZ R33, R33, c[0x0][0x320] ;  /* 0x0000c80021217a20 */ /* 0x000fe40000410000 */
[----:B------:R-:W-:Y:S02]  /*7770*/  FMUL.FTZ R37, R37, c[0x0][0x320] ;  /* 0x0000c80025257a20 */ /* 0x000fe40000410000 */
[----:B------:R-:W-:Y:S02]  /*7780*/  FMUL.FTZ R28, R28, c[0x0][0x320] ;  /* 0x0000c8001c1c7a20 */ /* 0x000fe40000410000 */
[----:B------:R-:W-:Y:S02]  /*7790*/  FMUL.FTZ R34, R34, c[0x0][0x320] ;  /* 0x0000c80022227a20 */ /* 0x000fe40000410000 */
[----:B------:R-:W-:Y:S02]  /*77a0*/  FMUL.FTZ R36, R36, c[0x0][0x320] ;  /* 0x0000c80024247a20 */ /* 0x000fe40000410000 */
[----:B-1----:R-:W-:Y:S01]  /*77b0*/  IMAD R0, R207, -0x60, RZ ;  /* 0xffffffa0cf007824 */ /* 0x002fe200078e02ff */
[C---:B---3--:R-:W-:Y:S03]  /*77c0*/  HMMA.16816.F32.BF16 R44, R200.reuse, R8, R44 ;  /* 0x00000008c82c723c */ /* 0x048fe6000004182c */
[----:B------:R-:W-:Y:S01]  /*77d0*/  FMUL.FTZ R43, R43, c[0x0][0x320] ;  /* 0x0000c8002b2b7a20 */ /* 0x000fe20000410000 */
[----:B------:R-:W-:Y:S01]  /*77e0*/  IADD3 R0, -R223, 0x1, R0 ;  /* 0x00000001df007810 */ /* 0x000fe20007ffe100 */
[----:B------:R-:W-:Y:S02]  /*77f0*/  FMUL.FTZ R41, R41, c[0x0][0x320] ;  /* 0x0000c80029297a20 */ /* 0x000fe40000410000 */
[----:B----4-:R-:W-:Y:S01]  /*7800*/  FMUL.FTZ R13, R38, c[0x0][0x320] ;  /* 0x0000c800260d7a20 */ /* 0x010fe20000410000 */
[----:B------:R-:W-:Y:S04]  /*7810*/  HMMA.16816.F32.BF16 R48, R200, R10, R48 ;  /* 0x0000000ac830723c */ /* 0x000fe80000041830 */
[----:B------:R-:W-:Y:S01]  /*7820*/  IADD3 R0, R0, c[0x0][0x1d0], RZ ;  /* 0x0000740000007a10 */ /* 0x000fe20007ffe0ff */
[----:B------:R-:W1:Y:S01]  /*7830*/  MUFU.TANH R18, R18 ;  /* 0x0000001200127308 */ /* 0x000e620000002400 */
[----:B------:R-:W-:Y:S01]  /*7840*/  FMUL.FTZ R35, R35, c[0x0][0x320] ;  /* 0x0000c80023237a20 */ /* 0x000fe20000410000 */
[----:B------:R-:W-:Y:S01]  /*7850*/  MOV R38, R232 ;  /* 0x000000e800267202 */ /* 0x000fe20000000f00 */
[----:B------:R-:W-:Y:S01]  /*7860*/  FMUL.FTZ R31, R31, c[0x0][0x320] ;  /* 0x0000c8001f1f7a20 */ /* 0x000fe20000410000 */
[----:B------:R-:W-:Y:S03]  /*7870*/  IADD3 R0, R0, -c[0x0][0x168], RZ ;  /* 0x80005a0000007a10 */ /* 0x000fe60007ffe0ff */
[----:B------:R-:W-:Y:S01]  /*7880*/  FMUL.FTZ R15, R39, c[0x0][0x320] ;  /* 0x0000c800270f7a20 */ /* 0x000fe20000410000 */
[----:B------:R-:W-:Y:S01]  /*7890*/  MOV R39, R231 ;  /* 0x000000e700277202 */ /* 0x000fe20000000f00 */
[C---:B------:R-:W-:Y:S01]  /*78a0*/  IMAD.IADD R4, R0.reuse, 0x1, R4 ;  /* 0x0000000100047824 */ /* 0x040fe200078e0204 */
[----:B--2---:R-:W-:Y:S01]  /*78b0*/  IADD3 R0, R0, R5, RZ ;  /* 0x0000000500007210 */ /* 0x004fe20007ffe0ff */
[----:B------:R2:W3:Y:S01]  /*78c0*/  MUFU.TANH R227, R16 ;  /* 0x0000001000e37308 */ /* 0x0004e20000002400 */
[----:B------:R-:W-:Y:S02]  /*78d0*/  FMUL.FTZ R40, R40, c[0x0][0x320] ;  /* 0x0000c80028287a20 */ /* 0x000fe40000410000 */
[----:B------:R-:W-:Y:S01]  /*78e0*/  ISETP.GT.AND P1, PT, R0, RZ, PT ;  /* 0x000000ff0000720c */ /* 0x000fe20003f24270 */
[----:B------:R-:W-:Y:S01]  /*78f0*/  FMUL.FTZ R42, R42, c[0x0][0x320] ;  /* 0x0000c8002a2a7a20 */ /* 0x000fe20000410000 */
[----:B------:R-:W-:Y:S01]  /*7900*/  ISETP.GT.AND P4, PT, R4, RZ, PT ;  /* 0x000000ff0400720c */ /* 0x000fe20003f84270 */
[----:B------:R-:W-:Y:S01]  /*7910*/  FMUL.FTZ R44, R44, c[0x0][0x320] ;  /* 0x0000c8002c2c7a20 */ /* 0x000fe20000410000 */
[----:B------:R-:W-:Y:S01]  /*7920*/  FSEL R7, R163, -INF , P1 ;  /* 0xff800000a3077808 */ /* 0x000fe20000800000 */
[----:B------:R-:W-:Y:S01]  /*7930*/  FMUL.FTZ R45, R45, c[0x0][0x320] ;  /* 0x0000c8002d2d7a20 */ /* 0x000fe20000410000 */
[----:B------:R-:W-:Y:S01]  /*7940*/  ISETP.GT.AND P1, PT, R4, 0x10, PT ;  /* 0x000000100400780c */ /* 0x000fe20003f24270 */
[----:B------:R-:W4:Y:S01]  /*7950*/  MUFU.TANH R19, R19 ;  /* 0x0000001300137308 */ /* 0x000f220000002400 */
[----:B------:R-:W-:Y:S01]  /*7960*/  ISETP.GT.AND P0, PT, R0, 0x1, PT ;  /* 0x000000010000780c */ /* 0x000fe20003f04270 */
[----:B------:R-:W-:Y:S01]  /*7970*/  FMUL.FTZ R48, R48, c[0x0][0x320] ;  /* 0x0000c80030307a20 */ /* 0x000fe20000410000 */
[----:B------:R-:W-:Y:S01]  /*7980*/  FSEL R6, R206, -INF , P4 ;  /* 0xff800000ce067808 */ /* 0x000fe20002000000 */
[----:B------:R-:W-:Y:S01]  /*7990*/  FMUL.FTZ R46, R46, c[0x0][0x320] ;  /* 0x0000c8002e2e7a20 */ /* 0x000fe20000410000 */
[----:B------:R-:W-:Y:S01]  /*79a0*/  ISETP.GT.AND P3, PT, R4, 0x1, PT ;  /* 0x000000010400780c */ /* 0x000fe20003f64270 */
[----:B------:R-:W-:Y:S01]  /*79b0*/  FMUL.FTZ R49, R49, c[0x0][0x320] ;  /* 0x0000c80031317a20 */ /* 0x000fe20000410000 */
[----:B-----5:R-:W-:Y:S01]  /*79c0*/  FSEL R223, R12, -INF , P1 ;  /* 0xff8000000cdf7808 */ /* 0x020fe20000800000 */
[----:B------:R-:W-:Y:S01]  /*79d0*/  IMAD.MOV.U32 R163, RZ, RZ, R222 ;  /* 0x000000ffffa37224 */ /* 0x000fe200078e00de */
[----:B------:R-:W-:Y:S01]  /*79e0*/  FMNMX.FTZ R12, R7, R3, !PT ;  /* 0x00000003070c7209 */ /* 0x000fe20007810000 */
[----:B------:R-:W5:Y:S01]  /*79f0*/  MUFU.TANH R29, R29 ;  /* 0x0000001d001d7308 */ /* 0x000f620000002400 */
[----:B------:R-:W-:Y:S02]  /*7a00*/  ISETP.GT.AND P4, PT, R0, 0x8, PT ;  /* 0x000000080000780c */ /* 0x000fe40003f84270 */
[----:B------:R-:W-:Y:S01]  /*7a10*/  FSEL R8, R162, -INF , P0 ;  /* 0xff800000a2087808 */ /* 0x000fe20000000000 */
[----:B--2---:R-:W-:Y:S01]  /*7a20*/  FMUL.FTZ R16, R47, c[0x0][0x320] ;  /* 0x0000c8002f107a20 */ /* 0x004fe20000410000 */
[----:B------:R-:W-:Y:S02]  /*7a30*/  FSEL R5, R204, -INF , P3 ;  /* 0xff800000cc057808 */ /* 0x000fe40001800000 */
[----:B------:R-:W-:Y:S01]  /*7a40*/  ISETP.GT.AND P3, PT, R0, 0x9, PT ;  /* 0x000000090000780c */ /* 0x000fe20003f64270 */
[----:B------:R-:W2:Y:S01]  /*7a50*/  LDL.LU R204, [R1+0x8] ;  /* 0x0000080001cc7983 */ /* 0x000ea20000300800 */
[----:B------:R-:W-:Y:S01]  /*7a60*/  FSEL R11, R101, -INF , P4 ;  /* 0xff800000650b7808 */ /* 0x000fe20002000000 */
[----:B------:R-:W-:Y:S01]  /*7a70*/  MUFU.TANH R24, R24 ;  /* 0x0000001800187308 */ /* 0x000fe20000002400 */
[----:B------:R-:W-:Y:S02]  /*7a80*/  ISETP.GT.AND P6, PT, R4, 0x8, PT ;  /* 0x000000080400780c */ /* 0x000fe40003fc4270 */
[----:B------:R-:W-:Y:S02]  /*7a90*/  FMNMX.FTZ R12, R8, R12, !PT ;  /* 0x0000000c080c7209 */ /* 0x000fe40007810000 */
[----:B------:R-:W-:Y:S02]  /*7aa0*/  FSEL R14, R100, -INF , P3 ;  /* 0xff800000640e7808 */ /* 0x000fe40001800000 */
[----:B------:R-:W-:Y:S02]  /*7ab0*/  FSEL R9, R161, -INF , P6 ;  /* 0xff800000a1097808 */ /* 0x000fe40003000000 */
[----:B------:R-:W-:Y:S01]  /*7ac0*/  FMNMX.FTZ R12, R11, R12, !PT ;  /* 0x0000000c0b0c7209 */ /* 0x000fe20007810000 */
[----:B------:R-:W1:Y:S01]  /*7ad0*/  MUFU.TANH R25, R25 ;  /* 0x0000001900197308 */ /* 0x000e620000002400 */
[----:B------:R-:W-:Y:S02]  /*7ae0*/  ISETP.GT.AND P5, PT, R4, 0x9, PT ;  /* 0x000000090400780c */ /* 0x000fe40003fa4270 */
[----:B------:R-:W-:Y:S02]  /*7af0*/  ISETP.GT.AND P6, PT, R0, 0x10, PT ;  /* 0x000000100000780c */ /* 0x000fe40003fc4270 */
[----:B------:R-:W-:Y:S02]  /*7b00*/  FMNMX.FTZ R12, R14, R12, !PT ;  /* 0x0000000c0e0c7209 */ /* 0x000fe40007810000 */
[----:B------:R-:W-:Y:S02]  /*7b10*/  FSEL R10, R160, -INF , P5 ;  /* 0xff800000a00a7808 */ /* 0x000fe40002800000 */
[----:B------:R-:W-:Y:S01]  /*7b20*/  ISETP.GT.AND P5, PT, R0, 0x11, PT ;  /* 0x000000110000780c */ /* 0x000fe20003fa4270 */
[----:B------:R-:W3:Y:S01]  /*7b30*/  MUFU.TANH R26, R26 ;  /* 0x0000001a001a7308 */ /* 0x000ee20000002400 */
[----:B------:R-:W-:Y:S02]  /*7b40*/  FSEL R225, R225, -INF , P6 ;  /* 0xff800000e1e17808 */ /* 0x000fe40003000000 */
[----:B------:R-:W-:Y:S02]  /*7b50*/  FSEL R226, R226, -INF , P5 ;  /* 0xff800000e2e27808 */ /* 0x000fe40002800000 */
[C---:B------:R-:W-:Y:S02]  /*7b60*/  ISETP.GT.AND P0, PT, R4.reuse, 0x11, PT ;  /* 0x000000110400780c */ /* 0x040fe40003f04270 */
[----:B------:R-:W-:Y:S02]  /*7b70*/  ISETP.GT.AND P3, PT, R4, 0x19, PT ;  /* 0x000000190400780c */ /* 0x000fe40003f64270 */
[----:B------:R-:W-:Y:S01]  /*7b80*/  FMNMX.FTZ R12, R225, R12, !PT ;  /* 0x0000000ce10c7209 */ /* 0x000fe20007810000 */
[----:B------:R-:W5:Y:S01]  /*7b90*/  MUFU.TANH R27, R27 ;  /* 0x0000001b001b7308 */ /* 0x000f620000002400 */
[----:B------:R-:W-:Y:S02]  /*7ba0*/  ISETP.GT.AND P1, PT, R0, 0x18, PT ;  /* 0x000000180000780c */ /* 0x000fe40003f24270 */
[----:B------:R-:W-:Y:S02]  /*7bb0*/  FSEL R224, R224, -INF , P0 ;  /* 0xff800000e0e07808 */ /* 0x000fe40000000000 */
[----:B------:R-:W-:Y:S02]  /*7bc0*/  FSEL R228, R17, -INF , P3 ;  /* 0xff80000011e47808 */ /* 0x000fe40001800000 */
[----:B------:R-:W-:Y:S02]  /*7bd0*/  FMNMX.FTZ R12, R226, R12, !PT ;  /* 0x0000000ce20c7209 */ /* 0x000fe40007810000 */
[----:B------:R-:W-:Y:S01]  /*7be0*/  ISETP.GT.AND P3, PT, R0, 0x21, PT ;  /* 0x000000210000780c */ /* 0x000fe20003f64270 */
[----:B------:R-:W5:Y:S01]  /*7bf0*/  MUFU.TANH R35, R35 ;  /* 0x0000002300237308 */ /* 0x000f620000002400 */
[----:B-1----:R-:W-:Y:S02]  /*7c00*/  FSEL R229, R18, -INF , P1 ;  /* 0xff80000012e57808 */ /* 0x002fe40000800000 */
[----:B------:R-:W-:Y:S02]  /*7c10*/  ISETP.GT.AND P4, PT, R4, 0x18, PT ;  /* 0x000000180400780c */ /* 0x000fe40003f84270 */
[C---:B------:R-:W-:Y:S02]  /*7c20*/  ISETP.GT.AND P0, PT, R0.reuse, 0x19, PT ;  /* 0x000000190000780c */ /* 0x040fe40003f04270 */
[----:B------:R-:W-:Y:S02]  /*7c30*/  FSEL R242, R23, -INF , P3 ;  /* 0xff80000017f27808 */ /* 0x000fe40001800000 */
[----:B---3--:R-:W-:Y:S01]  /*7c40*/  FSEL R227, R227, -INF , P4 ;  /* 0xff800000e3e37808 */ /* 0x008fe20002000000 */
[----:B------:R-:W1:Y:S01]  /*7c50*/  MUFU.TANH R32, R32 ;  /* 0x0000002000207308 */ /* 0x000e620000002400 */
[----:B------:R-:W-:Y:S02]  /*7c60*/  ISETP.GT.AND P4, PT, R0, 0x20, PT ;  /* 0x000000200000780c */ /* 0x000fe40003f84270 */
[----:B----4-:R-:W-:Y:S02]  /*7c70*/  FSEL R230, R19, -INF , P0 ;  /* 0xff80000013e67808 */ /* 0x010fe40000000000 */
[C---:B------:R-:W-:Y:S02]  /*7c80*/  ISETP.GT.AND P3, PT, R4.reuse, 0x31, PT ;  /* 0x000000310400780c */ /* 0x040fe40003f64270 */
[----:B------:R-:W-:Y:S02]  /*7c90*/  FMNMX.FTZ R12, R229, R12, !PT ;  /* 0x0000000ce50c7209 */ /* 0x000fe40007810000 */
[C---:B------:R-:W-:Y:S01]  /*7ca0*/  ISETP.GT.AND P6, PT, R4.reuse, 0x20, PT ;  /* 0x000000200400780c */ /* 0x040fe20003fc4270 */
[----:B------:R-:W3:Y:S01]  /*7cb0*/  MUFU.TANH R33, R33 ;  /* 0x0000002100217308 */ /* 0x000ee20000002400 */
[----:B------:R-:W-:Y:S02]  /*7cc0*/  ISETP.GT.AND P5, PT, R4, 0x21, PT ;  /* 0x000000210400780c */ /* 0x000fe40003fa4270 */
[----:B------:R-:W-:Y:S01]  /*7cd0*/  FSEL R243, R22, -INF , P4 ;  /* 0xff80000016f37808 */ /* 0x000fe20002000000 */
[----:B------:R-:W-:Y:S01]  /*7ce0*/  IMAD.MOV.U32 R22, RZ, RZ, R207 ;  /* 0x000000ffff167224 */ /* 0x000fe200078e00cf */
[----:B-----5:R-:W-:Y:S02]  /*7cf0*/  FSEL R251, R29, -INF , P3 ;  /* 0xff8000001dfb7808 */ /* 0x020fe40001800000 */
[----:B------:R-:W-:Y:S02]  /*7d00*/  ISETP.GT.AND P0, PT, R4, 0x29, PT ;  /* 0x000000290400780c */ /* 0x000fe40003f04270 */
[----:B------:R-:W-:Y:S01]  /*7d10*/  FSEL R239, R20, -INF , P6 ;  /* 0xff80000014ef7808 */ /* 0x000fe20003000000 */
[----:B------:R-:W4:Y:S01]  /*7d20*/  MUFU.TANH R28, R28 ;  /* 0x0000001c001c7308 */ /* 0x000f220000002400 */
[C---:B------:R-:W-:Y:S02]  /*7d30*/  ISETP.GT.AND P6, PT, R0.reuse, 0x28, PT ;  /* 0x000000280000780c */ /* 0x040fe40003fc4270 */
[----:B------:R-:W-:Y:S02]  /*7d40*/  FSEL R241, R21, -INF , P5 ;  /* 0xff80000015f17808 */ /* 0x000fe40002800000 */
[----:B------:R-:W-:Y:S02]  /*7d50*/  ISETP.GT.AND P5, PT, R0, 0x29, PT ;  /* 0x000000290000780c */ /* 0x000fe40003fa4270 */
[----:B------:R-:W-:Y:S02]  /*7d60*/  FMNMX.FTZ R12, R230, R12, !PT ;  /* 0x0000000ce60c7209 */ /* 0x000fe40007810000 */
[----:B------:R-:W-:Y:S01]  /*7d70*/  ISETP.GT.AND P3, PT, R0, 0x39, PT ;  /* 0x000000390000780c */ /* 0x000fe20003f64270 */
[----:B------:R-:W5:Y:S01]  /*7d80*/  MUFU.TANH R41, R41 ;  /* 0x0000002900297308 */ /* 0x000f620000002400 */
[----:B------:R-:W-:Y:S02]  /*7d90*/  ISETP.GT.AND P1, PT, R4, 0x28, PT ;  /* 0x000000280400780c */ /* 0x000fe40003f24270 */
[----:B------:R-:W-:Y:S02]  /*7da0*/  FSEL R246, R25, -INF , P0 ;  /* 0xff80000019f67808 */ /* 0x000fe40000000000 */
[----:B------:R-:W-:Y:S02]  /*7db0*/  FSEL R247, R26, -INF , P6 ;  /* 0xff8000001af77808 */ /* 0x000fe40003000000 */
[C---:B------:R-:W-:Y:S02]  /*7dc0*/  ISETP.GT.AND P6, PT, R4.reuse, 0x38, PT ;  /* 0x000000380400780c */ /* 0x040fe40003fc4270 */
[----:B------:R-:W-:Y:S01]  /*7dd0*/  FMNMX.FTZ R12, R243, R12, !PT ;  /* 0x0000000cf30c7209 */ /* 0x000fe20007810000 */
[----:B------:R-:W5:Y:S01]  /*7de0*/  MUFU.TANH R31, R31 ;  /* 0x0000001f001f7308 */ /* 0x000f620000002400 */
[----:B------:R-:W-:Y:S02]  /*7df0*/  FSEL R250, R27, -INF , P5 ;  /* 0xff8000001bfa7808 */ /* 0x000fe40002800000 */
[C---:B------:R-:W-:Y:S02]  /*7e00*/  ISETP.GT.AND P5, PT, R4.reuse, 0x39, PT ;  /* 0x000000390400780c */ /* 0x040fe40003fa4270 */
[----:B------:R-:W-:Y:S02]  /*7e10*/  ISETP.GT.AND P4, PT, R4, 0x30, PT ;  /* 0x000000300400780c */ /* 0x000fe40003f84270 */
[----:B------:R-:W-:Y:S02]  /*7e20*/  FSEL R245, R24, -INF , P1 ;  /* 0xff80000018f57808 */ /* 0x000fe40000800000 */
[C---:B------:R-:W-:Y:S01]  /*7e30*/  ISETP.GT.AND P1, PT, R0.reuse, 0x30, PT ;  /* 0x000000300000780c */ /* 0x040fe20003f24270 */
[----:B------:R-:W-:Y:S01]  /*7e40*/  MUFU.TANH R43, R43 ;  /* 0x0000002b002b7308 */ /* 0x000fe20000002400 */
[----:B------:R-:W-:Y:S02]  /*7e50*/  ISETP.GT.AND P0, PT, R0, 0x31, PT ;  /* 0x000000310000780c */ /* 0x000fe40003f04270 */
[----:B------:R-:W-:Y:S02]  /*7e60*/  FSEL R35, R35, -INF , P3 ;  /* 0xff80000023237808 */ /* 0x000fe40001800000 */
[----:B------:R-:W-:Y:S02]  /*7e70*/  ISETP.GT.AND P3, PT, R4, 0x49, PT ;  /* 0x000000490400780c */ /* 0x000fe40003f64270 */
[----:B-1----:R-:W-:Y:S02]  /*7e80*/  FSEL R249, R32, -INF , P6 ;  /* 0xff80000020f97808 */ /* 0x002fe40003000000 */
[----:B---3--:R-:W-:Y:S01]  /*7e90*/  FSEL R248, R33, -INF , P5 ;  /* 0xff80000021f87808 */ /* 0x008fe20002800000 */
[----:B------:R-:W1:Y:S01]  /*7ea0*/  MUFU.TANH R37, R37 ;  /* 0x0000002500257308 */ /* 0x000e620000002400 */
[----:B------:R-:W-:Y:S02]  /*7eb0*/  FSEL R30, R30, -INF , P1 ;  /* 0xff8000001e1e7808 */ /* 0x000fe40000800000 */
[----:B----4-:R-:W-:Y:S02]  /*7ec0*/  FSEL R252, R28, -INF , P4 ;  /* 0xff8000001cfc7808 */ /* 0x010fe40002000000 */
[----:B------:R-:W-:Y:S02]  /*7ed0*/  FMNMX.FTZ R12, R242, R12, !PT ;  /* 0x0000000cf20c7209 */ /* 0x000fe40007810000 */
[----:B-----5:R-:W-:Y:S02]  /*7ee0*/  FSEL R237, R41, -INF , P3 ;  /* 0xff80000029ed7808 */ /* 0x020fe40001800000 */
[----:B------:R-:W-:Y:S01]  /*7ef0*/  ISETP.GT.AND P3, PT, R0, 0x49, PT ;  /* 0x000000490000780c */ /* 0x000fe20003f64270 */
[----:B------:R-:W3:Y:S01]  /*7f00*/  MUFU.TANH R34, R34 ;  /* 0x0000002200227308 */ /* 0x000ee20000002400 */
[----:B------:R-:W-:Y:S02]  /*7f10*/  FSEL R31, R31, -INF , P0 ;  /* 0xff8000001f1f7808 */ /* 0x000fe40000000000 */
[----:B------:R-:W-:Y:S02]  /*7f20*/  ISETP.GT.AND P0, PT, R4, 0x41, PT ;  /* 0x000000410400780c */ /* 0x000fe40003f04270 */
[C---:B------:R-:W-:Y:S02]  /*7f30*/  ISETP.GT.AND P6, PT, R0.reuse, 0x40, PT ;  /* 0x000000400000780c */ /* 0x040fe40003fc4270 */
[C---:B------:R-:W-:Y:S02]  /*7f40*/  ISETP.GT.AND P5, PT, R0.reuse, 0x41, PT ;  /* 0x000000410000780c */ /* 0x040fe40003fa4270 */
[----:B------:R-:W-:Y:S01]  /*7f50*/  ISETP.GT.AND P4, PT, R0, 0x38, PT ;  /* 0x000000380000780c */ /* 0x000fe20003f84270 */
[----:B------:R-:W4:Y:S01]  /*7f60*/  MUFU.TANH R36, R36 ;  /* 0x0000002400247308 */ /* 0x000f220000002400 */
[----:B------:R-:W-:Y:S02]  /*7f70*/  ISETP.GT.AND P1, PT, R4, 0x40, PT ;  /* 0x000000400400780c */ /* 0x000fe40003f24270 */
[----:B------:R-:W-:Y:S02]  /*7f80*/  FMNMX.FTZ R101, R6, R2, !PT ;  /* 0x0000000206657209 */ /* 0x000fe40007810000 */
[----:B-1----:R-:W-:Y:S02]  /*7f90*/  FSEL R240, R37, -INF , P0 ;  /* 0xff80000025f07808 */ /* 0x002fe40000000000 */
[----:B------:R-:W-:Y:S02]  /*7fa0*/  ISETP.GT.AND P0, PT, R4, 0x51, PT ;  /* 0x000000510400780c */ /* 0x000fe40003f04270 */
[----:B------:R-:W-:Y:S01]  /*7fb0*/  FMNMX.FTZ R101, R5, R101, !PT ;  /* 0x0000006505657209 */ /* 0x000fe20007810000 */
[----:B------:R-:W1:Y:S01]  /*7fc0*/  MUFU.TANH R15, R15 ;  /* 0x0000000f000f7308 */ /* 0x000e620000002400 */
[----:B------:R-:W-:Y:S02]  /*7fd0*/  MOV R162, R219 ;  /* 0x000000db00a27202 */ /* 0x000fe40000000f00 */
[----:B------:R-:W-:Y:S02]  /*7fe0*/  FMNMX.FTZ R101, R9, R101, !PT ;  /* 0x0000006509657209 */ /* 0x000fe40007810000 */
[----:B---3--:R-:W-:Y:S02]  /*7ff0*/  FSEL R47, R34, -INF , P4 ;  /* 0xff800000222f7808 */ /* 0x008fe40002000000 */
[----:B------:R-:W-:Y:S02]  /*8000*/  ISETP.GT.AND P4, PT, R4, 0x48, PT ;  /* 0x000000480400780c */ /* 0x000fe40003f84270 */
[----:B------:R-:W-:Y:S01]  /*8010*/  FMNMX.FTZ R101, R10, R101, !PT ;  /* 0x000000650a657209 */ /* 0x000fe20007810000 */
[----:B------:R-:W3:Y:S01]  /*8020*/  MUFU.TANH R13, R13 ;  /* 0x0000000d000d7308 */ /* 0x000ee20000002400 */
[----:B------:R-:W-:Y:S02]  /*8030*/  MOV R18, R220 ;  /* 0x000000dc00127202 */ /* 0x000fe40000000f00 */
[----:B------:R-:W-:Y:S02]  /*8040*/  FMNMX.FTZ R101, R223, R101, !PT ;  /* 0x00000065df657209 */ /* 0x000fe40007810000 */
[----:B----4-:R-:W-:Y:S02]  /*8050*/  FSEL R244, R36, -INF , P1 ;  /* 0xff80000024f47808 */ /* 0x010fe40000800000 */
[----:B------:R-:W-:Y:S02]  /*8060*/  ISETP.GT.AND P1, PT, R4, 0x50, PT ;  /* 0x000000500400780c */ /* 0x000fe40003f24270 */
[----:B------:R-:W-:Y:S01]  /*8070*/  FMNMX.FTZ R101, R224, R101, !PT ;  /* 0x00000065e0657209 */ /* 0x000fe20007810000 */
[----:B------:R-:W4:Y:S01]  /*8080*/  MUFU.TANH R40, R40 ;  /* 0x0000002800287308 */ /* 0x000f220000002400 */
[----:B------:R-:W-:Y:S02]  /*8090*/  MOV R19, R221 ;  /* 0x000000dd00137202 */ /* 0x000fe40000000f00 */
[----:B------:R-:W-:Y:S02]  /*80a0*/  FMNMX.FTZ R101, R227, R101, !PT ;  /* 0x00000065e3657209 */ /* 0x000fe40007810000 */
[----:B-1----:R-:W-:Y:S02]  /*80b0*/  FSEL R103, R15, -INF , P5 ;  /* 0xff8000000f677808 */ /* 0x002fe40002800000 */
[----:B------:R-:W-:Y:S02]  /*80c0*/  ISETP.GT.AND P5, PT, R4, 0x59, PT ;  /* 0x000000590400780c */ /* 0x000fe40003fa4270 */
[----:B------:R-:W-:Y:S01]  /*80d0*/  FMNMX.FTZ R101, R228, R101, !PT ;  /* 0x00000065e4657209 */ /* 0x000fe20007810000 */
[----:B------:R-:W1:Y:S03]  /*80e0*/  MUFU.TANH R42, R42 ;  /* 0x0000002a002a7308 */ /* 0x000e660000002400 */
[----:B------:R-:W-:Y:S02]  /*80f0*/  FMNMX.FTZ R101, R239, R101, !PT ;  /* 0x00000065ef657209 */ /* 0x000fe40007810000 */
[----:B---3--:R-:W-:Y:S01]  /*8100*/  FSEL R102, R13, -INF , P6 ;  /* 0xff8000000d667808 */ /* 0x008fe20003000000 */
[----:B------:R-:W-:Y:S01]  /*8110*/  FMUL.FTZ R13, R51, c[0x0][0x320] ;  /* 0x0000c800330d7a20 */ /* 0x000fe20000410000 */
[----:B------:R-:W-:Y:S02]  /*8120*/  ISETP.GT.AND P6, PT, R4, 0x58, PT ;  /* 0x000000580400780c */ /* 0x000fe40003fc4270 */
[----:B------:R-:W-:Y:S01]  /*8130*/  FMNMX.FTZ R4, R247, R12, !PT ;  /* 0x0000000cf7047209 */ /* 0x000fe20007810000 */
[----:B------:R-:W-:Y:S01]  /*8140*/  FMUL.FTZ R12, R50, c[0x0][0x320] ;  /* 0x0000c800320c7a20 */ /* 0x000fe20000410000 */
[----:B------:R-:W-:Y:S01]  /*8150*/  MOV R50, R30 ;  /* 0x0000001e00327202 */ /* 0x000fe20000000f00 */
[----:B------:R-:W3:Y:S01]  /*8160*/  MUFU.TANH R44, R44 ;  /* 0x0000002c002c7308 */ /* 0x000ee20000002400 */
[----:B------:R-:W-:Y:S01]  /*8170*/  FSEL R30, R43, -INF , P3 ;  /* 0xff8000002b1e7808 */ /* 0x000fe20001800000 */
[----:B------:R-:W-:Y:S01]  /*8180*/  IMAD.MOV.U32 R51, RZ, RZ, R102 ;  /* 0x000000ffff337224 */ /* 0x000fe200078e0066 */
[----:B------:R-:W5:Y:S01]  /*8190*/  LDL.LU R43, [R1+0x10] ;  /* 0x00001000012b7983 */ /* 0x000f620000300800 */
[----:B------:R-:W-:Y:S02]  /*81a0*/  FMNMX.FTZ R101, R241, R101, !PT ;  /* 0x00000065f1657209 */ /* 0x000fe40007810000 */
[----:B------:R-:W-:Y:S02]  /*81b0*/  FMNMX.FTZ R4, R250, R4, !PT ;  /* 0x00000004fa047209 */ /* 0x000fe40007810000 */
[----:B------:R-:W-:Y:S02]  /*81c0*/  FMNMX.FTZ R101, R245, R101, !PT ;  /* 0x00000065f5657209 */ /* 0x000fe40007810000 */
[----:B------:R-:W-:Y:S01]  /*81d0*/  FMNMX.FTZ R4, R50, R4, !PT ;  /* 0x0000000432047209 */ /* 0x000fe20007810000 */
[----:B------:R-:W3:Y:S01]  /*81e0*/  MUFU.TANH R45, R45 ;  /* 0x0000002d002d7308 */ /* 0x000ee20000002400 */
[----:B------:R-:W-:Y:S02]  /*81f0*/  FMNMX.FTZ R101, R246, R101, !PT ;  /* 0x00000065f6657209 */ /* 0x000fe40007810000 */
[----:B------:R-:W-:Y:S02]  /*8200*/  FMNMX.FTZ R4, R31, R4, !PT ;  /* 0x000000041f047209 */ /* 0x000fe40007810000 */
[----:B------:R-:W-:Y:S02]  /*8210*/  FMNMX.FTZ R101, R252, R101, !PT ;  /* 0x00000065fc657209 */ /* 0x000fe40007810000 */
[----:B------:R-:W-:Y:S02]  /*8220*/  FMNMX.FTZ R4, R47, R4, !PT ;  /* 0x000000042f047209 */ /* 0x000fe40007810000 */
[----:B------:R-:W-:Y:S01]  /*8230*/  FMNMX.FTZ R101, R251, R101, !PT ;  /* 0x00000065fb657209 */ /* 0x000fe20007810000 */
[----:B------:R-:W3:Y:S01]  /*8240*/  MUFU.TANH R48, R48 ;  /* 0x0000003000307308 */ /* 0x000ee20000002400 */
[----:B----4-:R-:W-:Y:S02]  /*8250*/  FSEL R238, R40, -INF , P4 ;  /* 0xff80000028ee7808 */ /* 0x010fe40002000000 */
[----:B------:R-:W-:Y:S02]  /*8260*/  FMNMX.FTZ R101, R249, R101, !PT ;  /* 0x00000065f9657209 */ /* 0x000fe40007810000 */
[----:B------:R-:W-:Y:S02]  /*8270*/  FMNMX.FTZ R4, R35, R4, !PT ;  /* 0x0000000423047209 */ /* 0x000fe40007810000 */
[----:B------:R-:W-:Y:S02]  /*8280*/  FMNMX.FTZ R101, R248, R101, !PT ;  /* 0x00000065f8657209 */ /* 0x000fe40007810000 */
[----:B------:R-:W-:Y:S01]  /*8290*/  ISETP.GT.AND P4, PT, R0, 0x48, PT ;  /* 0x000000480000780c */ /* 0x000fe20003f84270 */
[----:B------:R-:W4:Y:S01]  /*82a0*/  MUFU.TANH R46, R46 ;  /* 0x0000002e002e7308 */ /* 0x000f220000002400 */
[----:B------:R-:W-:Y:S02]  /*82b0*/  FMNMX.FTZ R101, R244, R101, !PT ;  /* 0x00000065f4657209 */ /* 0x000fe40007810000 */
[----:B-1----:R-:W-:Y:S02]  /*82c0*/  FSEL R34, R42, -INF , P4 ;  /* 0xff8000002a227808 */ /* 0x002fe40002000000 */
[----:B------:R-:W-:Y:S02]  /*82d0*/  FMNMX.FTZ R101, R240, R101, !PT ;  /* 0x00000065f0657209 */ /* 0x000fe40007810000 */
[----:B------:R-:W-:Y:S02]  /*82e0*/  FMNMX.FTZ R4, R51, R4, !PT ;  /* 0x0000000433047209 */ /* 0x000fe40007810000 */
[----:B------:R-:W-:Y:S01]  /*82f0*/  FMNMX.FTZ R101, R238, R101, !PT ;  /* 0x00000065ee657209 */ /* 0x000fe20007810000 */
[----:B------:R-:W1:Y:S01]  /*8300*/  MUFU.TANH R49, R49 ;  /* 0x0000003100317308 */ /* 0x000e620000002400 */
[----:B------:R-:W-:Y:S02]  /*8310*/  MOV R42, R103 ;  /* 0x00000067002a7202 */ /* 0x000fe40000000f00 */
[----:B---3--:R-:W-:Y:S02]  /*8320*/  FSEL R236, R44, -INF , P1 ;  /* 0xff8000002cec7808 */ /* 0x008fe40000800000 */
[----:B------:R-:W-:Y:S02]  /*8330*/  FMNMX.FTZ R101, R237, R101, !PT ;  /* 0x00000065ed657209 */ /* 0x000fe40007810000 */
[----:B------:R-:W-:Y:S02]  /*8340*/  FMNMX.FTZ R4, R42, R4, !PT ;  /* 0x000000042a047209 */ /* 0x000fe40007810000 */
[----:B------:R-:W-:Y:S01]  /*8350*/  FMNMX.FTZ R101, R236, R101, !PT ;  /* 0x00000065ec657209 */ /* 0x000fe20007810000 */
[----:B------:R-:W3:Y:S01]  /*8360*/  MUFU.TANH R16, R16 ;  /* 0x0000001000107308 */ /* 0x000ee20000002400 */
[----:B------:R-:W-:Y:S02]  /*8370*/  FSEL R235, R45, -INF , P0 ;  /* 0xff8000002deb7808 */ /* 0x000fe40000000000 */
[----:B------:R-:W-:Y:S02]  /*8380*/  FMNMX.FTZ R4, R34, R4, !PT ;  /* 0x0000000422047209 */ /* 0x000fe40007810000 */
[----:B------:R-:W-:Y:S02]  /*8390*/  ISETP.GT.AND P1, PT, R0, 0x50, PT ;  /* 0x000000500000780c */ /* 0x000fe40003f24270 */
[----:B------:R-:W-:Y:S02]  /*83a0*/  FSEL R234, R48, -INF , P6 ;  /* 0xff80000030ea7808 */ /* 0x000fe40003000000 */
[----:B------:R-:W-:Y:S01]  /*83b0*/  FMNMX.FTZ R101, R235, R101, !PT ;  /* 0x00000065eb657209 */ /* 0x000fe20007810000 */
[----:B------:R-:W3:Y:S01]  /*83c0*/  MUFU.TANH R12, R12 ;  /* 0x0000000c000c7308 */ /* 0x000ee20000002400 */
[----:B----4-:R-:W-:Y:S02]  /*83d0*/  FSEL R27, R46, -INF , P1 ;  /* 0xff8000002e1b7808 */ /* 0x010fe40000800000 */
[----:B------:R-:W-:Y:S02]  /*83e0*/  FMNMX.FTZ R4, R30, R4, !PT ;  /* 0x000000041e047209 */ /* 0x000fe40007810000 */
[----:B------:R-:W-:Y:S02]  /*83f0*/  ISETP.GT.AND P0, PT, R0, 0x51, PT ;  /* 0x000000510000780c */ /* 0x000fe40003f04270 */
[----:B------:R-:W-:Y:S02]  /*8400*/  MOV R102, R233 ;  /* 0x000000e900667202 */ /* 0x000fe40000000f00 */
[----:B-1----:R-:W-:Y:S01]  /*8410*/  FSEL R233, R49, -INF , P5 ;  /* 0xff80000031e97808 */ /* 0x002fe20002800000 */
[----:B------:R-:W1:Y:S01]  /*8420*/  MUFU.TANH R13, R13 ;  /* 0x0000000d000d7308 */ /* 0x000e620000002400 */
[----:B------:R-:W-:Y:S02]  /*8430*/  FMNMX.FTZ R101, R234, R101, !PT ;  /* 0x00000065ea657209 */ /* 0x000fe40007810000 */
[----:B------:R-:W-:Y:S02]  /*8440*/  ISETP.GT.AND P1, PT, R0, 0x58, PT ;  /* 0x000000580000780c */ /* 0x000fe40003f24270 */
[----:B---3--:R-:W-:Y:S02]  /*8450*/  FSEL R26, R16, -INF , P0 ;  /* 0xff800000101a7808 */ /* 0x008fe40000000000 */
[----:B------:R-:W-:Y:S02]  /*8460*/  FMNMX.FTZ R4, R27, R4, !PT ;  /* 0x000000041b047209 */ /* 0x000fe40007810000 */
[----:B------:R-:W-:Y:S02]  /*8470*/  ISETP.GT.AND P0, PT, R0, 0x59, PT ;  /* 0x000000590000780c */ /* 0x000fe40003f04270 */
[----:B------:R-:W-:Y:S02]  /*8480*/  FMNMX.FTZ R0, R26, R4, !PT ;  /* 0x000000041a007209 */ /* 0x000fe40007810000 */
[----:B------:R-:W-:Y:S02]  /*8490*/  FMNMX.FTZ R101, R233, R101, !PT ;  /* 0x00000065e9657209 */ /* 0x000fe40007810000 */
[----:B------:R-:W-:Y:S02]  /*84a0*/  FSEL R23, R12, -INF , P1 ;  /* 0xff8000000c177808 */ /* 0x000fe40000800000 */
[----:B------:R-:W-:Y:S01]  /*84b0*/  MOV R46, R42 ;  /* 0x0000002a002e7202 */ /* 0x000fe20000000f00 */
[----:B------:R-:W3:Y:S01]  /*84c0*/  SHFL.BFLY PT, R12, R101, 0x2, 0x1f ;  /* 0x0c401f00650c7f89 */ /* 0x000ee200000e0000 */
[----:B------:R-:W-:Y:S02]  /*84d0*/  FMNMX.FTZ R0, R23, R0, !PT ;  /* 0x0000000017007209 */ /* 0x000fe40007810000 */
[----:B-1----:R-:W-:Y:S04]  /*84e0*/  FSEL R15, R13, -INF , P0 ;  /* 0xff8000000d0f7808 */ /* 0x002fe80000000000 */
[----:B------:R-:W-:Y:S05]  /*84f0*/  FMNMX.FTZ R0, R15, R0, !PT ;  /* 0x000000000f007209 */ /* 0x000fea0007810000 */
[----:B------:R-:W1:Y:S01]  /*8500*/  SHFL.BFLY PT, R4, R0, 0x2, 0x1f ;  /* 0x0c401f0000047f89 */ /* 0x000e6200000e0000 */
[----:B---3--:R-:W-:Y:S07]  /*8510*/  FMNMX.FTZ R101, R101, R12, !PT ;  /* 0x0000000c65657209 */ /* 0x008fee0007810000 */
[----:B------:R-:W3:Y:S01]  /*8520*/  SHFL.BFLY PT, R12, R101, 0x1, 0x1f ;  /* 0x0c201f00650c7f89 */ /* 0x000ee200000e0000 */
[----:B-1----:R-:W-:Y:S07]  /*8530*/  FMNMX.FTZ R0, R0, R4, !PT ;  /* 0x0000000400007209 */ /* 0x002fee0007810000 */
[----:B------:R-:W1:Y:S01]  /*8540*/  SHFL.BFLY PT, R100, R0, 0x1, 0x1f ;  /* 0x0c201f0000647f89 */ /* 0x000e6200000e0000 */
[----:B---3--:R-:W-:Y:S04]  /*8550*/  FMNMX.FTZ R101, R101, R12, !PT ;  /* 0x0000000c65657209 */ /* 0x008fe80007810000 */
[C---:B------:R-:W-:Y:S01]  /*8560*/  FSETP.NEU.FTZ.AND P1, PT, R101.reuse, -INF , PT ;  /* 0xff8000006500780b */ /* 0x040fe20003f3d000 */
[----:B------:R-:W-:Y:S05]  /*8570*/  FMUL.FTZ R103, R101, c[0x0][0x2d0] ;  /* 0x0000b40065677a20 */ /* 0x000fea0000410000 */
[----:B------:R-:W-:Y:S02]  /*8580*/  FSEL R103, R103, RZ, P1 ;  /* 0x000000ff67677208 */ /* 0x000fe40000800000 */
[----:B-1----:R-:W-:Y:S03]  /*8590*/  FMNMX.FTZ R100, R0, R100, !PT ;  /* 0x0000006400647209 */ /* 0x002fe60007810000 */
[--C-:B------:R-:W-:Y:S01]  /*85a0*/  FFMA.FTZ R160, R6, c[0x0][0x2d0], -R103.reuse ;  /* 0x0000b40006a07a23 */ /* 0x100fe20000010867 */
[----:B------:R-:W-:Y:S01]  /*85b0*/  FSEL R0, R101, RZ, P1 ;  /* 0x000000ff65007208 */ /* 0x000fe20000800000 */
[--C-:B------:R-:W-:Y:S01]  /*85c0*/  FFMA.FTZ R5, R5, c[0x0][0x2d0], -R103.reuse ;  /* 0x0000b40005057a23 */ /* 0x100fe20000010867 */
[C---:B------:R-:W-:Y:S01]  /*85d0*/  FSETP.NEU.FTZ.AND P0, PT, R100.reuse, -INF , PT ;  /* 0xff8000006400780b */ /* 0x040fe20003f1d000 */
[----:B------:R-:W-:Y:S02]  /*85e0*/  FMUL.FTZ R219, R100, c[0x0][0x2d0] ;  /* 0x0000b40064db7a20 */ /* 0x000fe40000410000 */
[----:B------:R-:W-:Y:S01]  /*85f0*/  FADD.FTZ R0, -R0, R2 ;  /* 0x0000000200007221 */ /* 0x000fe20000010100 */
[----:B------:R-:W-:Y:S01]  /*8600*/  MUFU.EX2 R160, R160 ;  /* 0x000000a000a07308 */ /* 0x000fe20000000800 */
[--C-:B------:R-:W-:Y:S01]  /*8610*/  FFMA.FTZ R9, R9, c[0x0][0x2d0], -R103.reuse ;  /* 0x0000b40009097a23 */ /* 0x100fe20000010867 */
[----:B------:R-:W-:Y:S01]  /*8620*/  FSEL R219, R219, RZ, P0 ;  /* 0x000000ffdbdb7208 */ /* 0x000fe20000000000 */
[----:B------:R-:W-:Y:S02]  /*8630*/  FMUL.FTZ R0, R0, c[0x0][0x2d0] ;  /* 0x0000b40000007a20 */ /* 0x000fe40000410000 */
[----:B------:R-:W-:Y:S02]  /*8640*/  FFMA.FTZ R10, R10, c[0x0][0x2d0], -R103 ;  /* 0x0000b4000a0a7a23 */ /* 0x000fe40000010867 */
[--C-:B------:R-:W-:Y:S02]  /*8650*/  FFMA.FTZ R8, R8, c[0x0][0x2d0], -R219.reuse ;  /* 0x0000b40008087a23 */ /* 0x100fe400000108db */
[--C-:B------:R-:W-:Y:S01]  /*8660*/  FFMA.FTZ R161, R7, c[0x0][0x2d0], -R219.reuse ;  /* 0x0000b40007a17a23 */ /* 0x100fe200000108db */
[----:B------:R1:W3:Y:S01]  /*8670*/  MUFU.EX2 R2, R0 ;  /* 0x0000000000027308 */ /* 0x0002e20000000800 */
[----:B------:R-:W-:Y:S09]  /*8680*/  FFMA.FTZ R11, R11, c[0x0][0x2d0], -R219 ;  /* 0x0000b4000b0b7a23 */ /* 0x000ff200000108db */
[----:B------:R4:W2:Y:S10]  /*8690*/  MUFU.EX2 R222, R5 ;  /* 0x0000000500de7308 */ /* 0x0008b40000000800 */
[----:B------:R2:W-:Y:S01]  /*86a0*/  MUFU.EX2 R221, R8 ;  /* 0x0000000800dd7308 */ /* 0x0005e20000000800 */
[----:B-1----:R-:W-:Y:S01]  /*86b0*/  FSEL R0, R100, RZ, P0 ;  /* 0x000000ff64007208 */ /* 0x002fe20000000000 */
[C---:B---3--:R-:W-:Y:S02]  /*86c0*/  FMUL.FTZ R4, R2.reuse, R104 ;  /* 0x0000006802047220 */ /* 0x048fe40000410000 */
[----:B------:R-:W-:Y:S01]  /*86d0*/  FMUL.FTZ R12, R2, R112 ;  /* 0x00000070020c7220 */ /* 0x000fe20000410000 */
[----:B------:R-:W-:Y:S01]  /*86e0*/  MOV R112, R27 ;  /* 0x0000001b00707202 */ /* 0x000fe20000000f00 */
[----:B------:R-:W-:Y:S04]  /*86f0*/  FADD.FTZ R0, -R0, R3 ;  /* 0x0000000300007221 */ /* 0x000fe80000010100 */
[----:B------:R1:W-:Y:S01]  /*8700*/  MUFU.EX2 R220, R9 ;  /* 0x0000000900dc7308 */ /* 0x0003e20000000800 */
[----:B------:R-:W-:Y:S02]  /*8710*/  FMUL.FTZ R13, R2, R113 ;  /* 0x00000071020d7220 */ /* 0x000fe40000410000 */
[----:B------:R-:W-:Y:S02]  /*8720*/  FMUL.FTZ R0, R0, c[0x0][0x2d0] ;  /* 0x0000b40000007a20 */ /* 0x000fe40000410000 */
[C---:B----4-:R-:W-:Y:S01]  /*8730*/  FMUL.FTZ R5, R2.reuse, R105 ;  /* 0x0000006902057220 */ /* 0x050fe20000410000 */
[----:B------:R-:W-:Y:S01]  /*8740*/  MOV R105, R30 ;  /* 0x0000001e00697202 */ /* 0x000fe20000000f00 */
[C---:B------:R-:W-:Y:S02]  /*8750*/  FMUL.FTZ R16, R2.reuse, R116 ;  /* 0x0000007402107220 */ /* 0x040fe40000410000 */
[C---:B--2---:R-:W-:Y:S01]  /*8760*/  FFMA.FTZ R116, R2.reuse, R204, R160 ;  /* 0x000000cc02747223 */ /* 0x044fe200000100a0 */
[----:B------:R-:W-:Y:S01]  /*8770*/  MUFU.EX2 R161, R161 ;  /* 0x000000a100a17308 */ /* 0x000fe20000000800 */
[----:B------:R-:W-:Y:S01]  /*8780*/  FMUL.FTZ R17, R2, R117 ;  /* 0x0000007502117220 */ /* 0x000fe20000410000 */
[----:B------:R-:W-:Y:S01]  /*8790*/  F2FP.BF16.PACK_AB R160, R222, R160 ;  /* 0x000000a0dea0723e */ /* 0x000fe200000010ff */
[C---:B------:R-:W-:Y:S01]  /*87a0*/  FMUL.FTZ R20, R2.reuse, R120 ;  /* 0x0000007802147220 */ /* 0x040fe20000410000 */
[----:B------:R-:W-:Y:S01]  /*87b0*/  MOV R117, R26 ;  /* 0x0000001a00757202 */ /* 0x000fe20000000f00 */
[C---:B------:R-:W-:Y:S02]  /*87c0*/  FMUL.FTZ R8, R2.reuse, R108 ;  /* 0x0000006c02087220 */ /* 0x040fe40000410000 */
[C---:B------:R-:W-:Y:S01]  /*87d0*/  FMUL.FTZ R21, R2.reuse, R121 ;  /* 0x0000007902157220 */ /* 0x040fe20000410000 */
[----:B------:R-:W-:Y:S01]  /*87e0*/  MOV R121, R38 ;  /* 0x0000002600797202 */ /* 0x000fe20000000f00 */
[C---:B------:R-:W-:Y:S01]  /*87f0*/  FMUL.FTZ R24, R2.reuse, R124 ;  /* 0x0000007c02187220 */ /* 0x040fe20000410000 */
[----:B------:R-:W-:Y:S01]  /*8800*/  MUFU.EX2 R0, R0 ;  /* 0x0000000000007308 */ /* 0x000fe20000000800 */
[C---:B------:R-:W-:Y:S01]  /*8810*/  FMUL.FTZ R25, R2.reuse, R125 ;  /* 0x0000007d02197220 */ /* 0x040fe20000410000 */
[----:B------:R-:W-:Y:S01]  /*8820*/  MOV R125, R15 ;  /* 0x0000000f007d7202 */ /* 0x000fe20000000f00 */
[C---:B------:R-:W-:Y:S01]  /*8830*/  FMUL.FTZ R28, R2.reuse, R148 ;  /* 0x00000094021c7220 */ /* 0x040fe20000410000 */
[----:B------:R-:W-:Y:S01]  /*8840*/  MOV R148, R102 ;  /* 0x0000006600947202 */ /* 0x000fe20000000f00 */
[C---:B-1----:R-:W-:Y:S01]  /*8850*/  FMUL.FTZ R9, R2.reuse, R109 ;  /* 0x0000006d02097220 */ /* 0x042fe20000410000 */
[----:B------:R-:W-:Y:S01]  /*8860*/  MOV R109, R39 ;  /* 0x00000027006d7202 */ /* 0x000fe20000000f00 */
[C---:B------:R-:W-:Y:S01]  /*8870*/  FMUL.FTZ R29, R2.reuse, R149 ;  /* 0x00000095021d7220 */ /* 0x040fe20000410000 */
[----:B------:R-:W-:Y:S01]  /*8880*/  MOV R149, R163 ;  /* 0x000000a300957202 */ /* 0x000fe20000000f00 */
[C---:B------:R-:W-:Y:S01]  /*8890*/  FMUL.FTZ R32, R2.reuse, R144 ;  /* 0x0000009002207220 */ /* 0x040fe20000410000 */
[----:B------:R-:W1:Y:S01]  /*88a0*/  MUFU.EX2 R232, R10 ;  /* 0x0000000a00e87308 */ /* 0x000e620000000800 */
        /* <DEDUP_REMOVED lines=9> */
[----:B------:R2:W-:Y:S01]  /*8940*/  MUFU.EX2 R231, R11 ;  /* 0x0000000b00e77308 */ /* 0x0005e20000000800 */
        /* <DEDUP_REMOVED lines=8> */
[C---:B------:R-:W-:Y:S02]  /*89d0*/  FMUL.FTZ R52, R2.reuse, R52 ;  /* 0x0000003402347220 */ /* 0x040fe40000410000 */
[C---:B------:R-:W-:Y:S02]  /*89e0*/  FMUL.FTZ R53, R2.reuse, R53 ;  /* 0x0000003502357220 */ /* 0x040fe40000410000 */
[----:B------:R-:W-:Y:S01]  /*89f0*/  FMUL.FTZ R56, R2, R56 ;  /* 0x0000003802387220 */ /* 0x000fe20000410000 */
[----:B-1----:R-:W-:Y:S01]  /*8a00*/  F2FP.BF16.PACK_AB R162, R232, R220 ;  /* 0x000000dce8a2723e */ /* 0x002fe200000010ff */
        /* <DEDUP_REMOVED lines=21> */
[----:B------:R-:W-:Y:S01]  /*8b60*/  IADD3 R2, R214, R208, RZ ;  /* 0x000000d0d6027210 */ /* 0x000fe20007ffe0ff */
[----:B------:R-:W-:Y:S02]  /*8b70*/  FFMA.FTZ R3, R14, c[0x0][0x2d0], -R219 ;  /* 0x0000b4000e037a23 */ /* 0x000fe400000108db */
[----:B------:R-:W-:Y:S02]  /*8b80*/  IMAD.MOV.U32 R104, RZ, RZ, R34 ;  /* 0x000000ffff687224 */ /* 0x000fe400078e0022 */
[----:B------:R-:W1:Y:S01]  /*8b90*/  LDSM.16.MT88.4 R204, [R2] ;  /* 0x0000000002cc783b */ /* 0x000e620000004200 */
[----:B------:R-:W3:Y:S01]  /*8ba0*/  MUFU.EX2 R124, R3 ;  /* 0x00000003007c7308 */ /* 0x000ee20000000800 */
[----:B------:R-:W-:Y:S01]  /*8bb0*/  IMAD.IADD R102, R212, 0x1, R2 ;  /* 0x00000001d4667824 */ /* 0x000fe200078e0202 */
[----:B------:R-:W-:Y:S01]  /*8bc0*/  MOV R125, R104 ;  /* 0x00000068007d7202 */ /* 0x000fe20000000f00 */
[C---:B-----5:R-:W-:Y:S01]  /*8bd0*/  FFMA.FTZ R113, R0.reuse, R43, R161 ;  /* 0x0000002b00717223 */ /* 0x060fe200000100a1 */
[C---:B------:R-:W-:Y:S01]  /*8be0*/  F2FP.BF16.PACK_AB R161, R221.reuse, R161 ;  /* 0x000000a1dda1723e */ /* 0x040fe200000010ff */
[C---:B------:R-:W-:Y:S02]  /*8bf0*/  FMUL.FTZ R6, R0.reuse, R106 ;  /* 0x0000006a00067220 */ /* 0x040fe40000410000 */
[C---:B------:R-:W-:Y:S02]  /*8c00*/  FMUL.FTZ R7, R0.reuse, R107 ;  /* 0x0000006b00077220 */ /* 0x040fe40000410000 */
[C---:B------:R-:W-:Y:S01]  /*8c10*/  FMUL.FTZ R43, R0.reuse, R139 ;  /* 0x0000008b002b7220 */ /* 0x040fe20000410000 */
[----:B------:R-:W-:Y:S01]  /*8c20*/  MOV R139, R136 ;  /* 0x00000088008b7202 */ /* 0x000fe20000000f00 */
[C---:B------:R-:W-:Y:S01]  /*8c30*/  FMUL.FTZ R10, R0.reuse, R110 ;  /* 0x0000006e000a7220 */ /* 0x040fe20000410000 */
[----:B------:R-:W-:Y:S01]  /*8c40*/  MOV R136, R105 ;  /* 0x0000006900887202 */ /* 0x000fe20000000f00 */
[C---:B--2---:R-:W-:Y:S01]  /*8c50*/  FMUL.FTZ R11, R0.reuse, R111 ;  /* 0x0000006f000b7220 */ /* 0x044fe20000410000 */
[----:B------:R-:W2:Y:S01]  /*8c60*/  LDSM.16.MT88.4 R104, [R102] ;  /* 0x000000006668783b */ /* 0x000ea20000004200 */
[C---:B------:R-:W-:Y:S02]  /*8c70*/  FMUL.FTZ R14, R0.reuse, R114 ;  /* 0x00000072000e7220 */ /* 0x040fe40000410000 */
[C---:B------:R-:W-:Y:S02]  /*8c80*/  FMUL.FTZ R15, R0.reuse, R115 ;  /* 0x00000073000f7220 */ /* 0x040fe40000410000 */
[----:B------:R-:W-:Y:S02]  /*8c90*/  IMAD.MOV.U32 R120, RZ, RZ, R23 ;  /* 0x000000ffff787224 */ /* 0x000fe400078e0017 */
[----:B------:R-:W-:Y:S02]  /*8ca0*/  IMAD.MOV.U32 R144, RZ, RZ, R18 ;  /* 0x000000ffff907224 */ /* 0x000fe400078e0012 */
[----:B------:R-:W-:Y:S01]  /*8cb0*/  FMUL.FTZ R18, R0, R118 ;  /* 0x0000007600127220 */ /* 0x000fe20000410000 */
[----:B---3--:R-:W-:Y:S01]  /*8cc0*/  F2FP.BF16.PACK_AB R163, R124, R231 ;  /* 0x000000e77ca3723e */ /* 0x008fe200000010ff */
[----:B------:R-:W-:Y:S01]  /*8cd0*/  FADD.FTZ R221, R221, R113 ;  /* 0x00000071dddd7221 */ /* 0x000fe20000010000 */
[----:B------:R-:W-:Y:S01]  /*8ce0*/  MOV R133, R120 ;  /* 0x0000007800857202 */ /* 0x000fe20000000f00 */
[--C-:B------:R-:W-:Y:S02]  /*8cf0*/  FFMA.FTZ R118, R249, c[0x0][0x2d0], -R103.reuse ;  /* 0x0000b400f9767a23 */ /* 0x100fe40000010867 */
[----:B------:R-:W-:Y:S02]  /*8d00*/  FMUL.FTZ R19, R0, R119 ;  /* 0x0000007700137220 */ /* 0x000fe40000410000 */
[----:B------:R-:W-:Y:S02]  /*8d10*/  FFMA.FTZ R119, R248, c[0x0][0x2d0], -R103 ;  /* 0x0000b400f8777a23 */ /* 0x000fe40000010867 */
[----:B------:R-:W3:Y:S01]  /*8d20*/  LDL.64 R248, [R1+0x50] ;  /* 0x0000500001f87983 */ /* 0x000ee20000100a00 */
[----:B------:R-:W-:Y:S02]  /*8d30*/  IMAD.MOV.U32 R108, RZ, RZ, R31 ;  /* 0x000000ffff6c7224 */ /* 0x000fe400078e001f */
[C---:B------:R-:W-:Y:S02]  /*8d40*/  FMUL.FTZ R22, R0.reuse, R122 ;  /* 0x0000007a00167220 */ /* 0x040fe40000410000 */
[C---:B------:R-:W-:Y:S01]  /*8d50*/  FMUL.FTZ R23, R0.reuse, R123 ;  /* 0x0000007b00177220 */ /* 0x040fe20000410000 */
[C---:B-1----:R-:W-:Y:S05]  /*8d60*/  HMMA.16816.F32.BF16 R4, R160.reuse, R204, R4 ;  /* 0x000000cca004723c */ /* 0x042fea0000041804 */
[C---:B------:R-:W-:Y:S01]  /*8d70*/  FMUL.FTZ R26, R0.reuse, R126 ;  /* 0x0000007e001a7220 */ /* 0x040fe20000410000 */
[----:B------:R-:W-:Y:S01]  /*8d80*/  MOV R123, R125 ;  /* 0x0000007d007b7202 */ /* 0x000fe20000000f00 */
[----:B------:R-:W-:Y:S01]  /*8d90*/  FMUL.FTZ R27, R0, R127 ;  /* 0x0000007f001b7220 */ /* 0x000fe20000410000 */
[C---:B------:R-:W-:Y:S04]  /*8da0*/  HMMA.16816.F32.BF16 R8, R160.reuse, R206, R8 ;  /* 0x000000cea008723c */ /* 0x040fe80000041808 */
[----:B------:R-:W-:Y:S01]  /*8db0*/  FFMA.FTZ R123, R123, c[0x0][0x2d0], -R219 ;  /* 0x0000b4007b7b7a23 */ /* 0x000fe200000108db */
[----:B------:R-:W-:Y:S01]  /*8dc0*/  MOV R204, R108 ;  /* 0x0000006c00cc7202 */ /* 0x000fe20000000f00 */
[----:B------:R-:W-:Y:S01]  /*8dd0*/  FFMA.FTZ R108, R224, c[0x0][0x2d0], -R103 ;  /* 0x0000b400e06c7a23 */ /* 0x000fe20000010867 */
[----:B------:R-:W-:Y:S01]  /*8de0*/  MOV R206, R137 ;  /* 0x0000008900ce7202 */ /* 0x000fe20000000f00 */
[C---:B--2---:R-:W-:Y:S02]  /*8df0*/  HMMA.16816.F32.BF16 R12, R160.reuse, R104, R12 ;  /* 0x00000068a00c723c */ /* 0x044fe4000004180c */
[----:B------:R-:W-:Y:S02]  /*8e00*/  MUFU.EX2 R126, R108 ;  /* 0x0000006c007e7308 */ /* 0x000fe40000000800 */
[C---:B------:R-:W-:Y:S01]  /*8e10*/  FMUL.FTZ R30, R0.reuse, R150 ;  /* 0x00000096001e7220 */ /* 0x040fe20000410000 */
[----:B------:R-:W-:Y:S01]  /*8e20*/  MOV R205, R140 ;  /* 0x0000008c00cd7202 */ /* 0x000fe20000000f00 */
[C---:B------:R-:W-:Y:S01]  /*8e30*/  FMUL.FTZ R31, R0.reuse, R151 ;  /* 0x00000097001f7220 */ /* 0x040fe20000410000 */
[----:B------:R-:W-:Y:S01]  /*8e40*/  MOV R151, R128 ;  /* 0x0000008000977202 */ /* 0x000fe20000000f00 */
[C---:B------:R-:W-:Y:S04]  /*8e50*/  HMMA.16816.F32.BF16 R16, R160.reuse, R106, R16 ;  /* 0x0000006aa010723c */ /* 0x040fe80000041810 */
[C---:B------:R-:W-:Y:S02]  /*8e60*/  FMUL.FTZ R34, R0.reuse, R146 ;  /* 0x0000009200227220 */ /* 0x040fe40000410000 */
[C---:B------:R-:W-:Y:S01]  /*8e70*/  FMUL.FTZ R35, R0.reuse, R147 ;  /* 0x0000009300237220 */ /* 0x040fe20000410000 */
[----:B------:R-:W-:Y:S01]  /*8e80*/  MOV R147, R136 ;  /* 0x0000008800937202 */ /* 0x000fe20000000f00 */
[C---:B------:R-:W-:Y:S04]  /*8e90*/  FMUL.FTZ R38, R0.reuse, R142 ;  /* 0x0000008e00267220 */ /* 0x040fe80000410000 */
[C---:B------:R-:W-:Y:S02]  /*8ea0*/  FMUL.FTZ R39, R0.reuse, R143 ;  /* 0x0000008f00277220 */ /* 0x040fe40000410000 */
[C---:B------:R-:W-:Y:S02]  /*8eb0*/  FMUL.FTZ R42, R0.reuse, R138 ;  /* 0x0000008a002a7220 */ /* 0x040fe40000410000 */
[----:B------:R-:W-:Y:S01]  /*8ec0*/  IMAD.MOV.U32 R132, RZ, RZ, R117 ;  /* 0x000000ffff847224 */ /* 0x000fe200078e0075 */
[----:B------:R-:W-:Y:S01]  /*8ed0*/  MOV R117, R51 ;  /* 0x0000003300757202 */ /* 0x000fe20000000f00 */
        /* <DEDUP_REMOVED lines=28> */
[----:B------:R-:W-:Y:S02]  /*90a0*/  IMAD.MOV.U32 R120, RZ, RZ, R46 ;  /* 0x000000ffff787224 */ /* 0x000fe400078e002e */
[----:B------:R-:W-:Y:S02]  /*90b0*/  FMUL.FTZ R46, R0, R134 ;  /* 0x00000086002e7220 */ /* 0x000fe40000410000 */
[----:B------:R-:W-:Y:S01]  /*90c0*/  IMAD.IADD R0, R215, 0x1, R208 ;  /* 0x00000001d7007824 */ /* 0x000fe200078e02d0 */
[----:B------:R-:W-:Y:S01]  /*90d0*/  MOV R208, R129 ;  /* 0x0000008100d07202 */ /* 0x000fe20000000f00 */
[----:B------:R-:W-:Y:S01]  /*90e0*/  IMAD.MOV.U32 R140, RZ, RZ, R144 ;  /* 0x000000ffff8c7224 */ /* 0x000fe200078e0090 */
[----:B------:R-:W-:Y:S01]  /*90f0*/  MOV R144, R148 ;  /* 0x0000009400907202 */ /* 0x000fe20000000f00 */
[----:B------:R-:W-:Y:S01]  /*9100*/  IMAD.MOV.U32 R142, RZ, RZ, R120 ;  /* 0x000000ffff8e7224 */ /* 0x000fe200078e0078 */
[----:B------:R-:W1:Y:S01]  /*9110*/  LDSM.16.MT88.4 R104, [R0] ;  /* 0x000000000068783b */ /* 0x000e620000004200 */
[----:B------:R-:W-:Y:S01]  /*9120*/  IADD3 R3, R212, R0, RZ ;  /* 0x00000000d4037210 */ /* 0x000fe20007ffe0ff */
[----:B------:R-:W-:Y:S01]  /*9130*/  IMAD.MOV.U32 R146, RZ, RZ, R132 ;  /* 0x000000ffff927224 */ /* 0x000fe200078e0084 */
[----:B------:R-:W-:Y:S01]  /*9140*/  MOV R148, R109 ;  /* 0x0000006d00947202 */ /* 0x000fe20000000f00 */
[--C-:B------:R-:W-:Y:S01]  /*9150*/  FFMA.FTZ R109, R223, c[0x0][0x2d0], -R103.reuse ;  /* 0x0000b400df6d7a23 */ /* 0x100fe20000010867 */
[----:B------:R-:W-:Y:S01]  /*9160*/  MOV R129, R141 ;  /* 0x0000008d00817202 */ /* 0x000fe20000000f00 */
[----:B------:R-:W-:Y:S01]  /*9170*/  FFMA.FTZ R117, R252, c[0x0][0x2d0], -R103 ;  /* 0x0000b400fc757a23 */ /* 0x000fe20000010867 */
[----:B------:R-:W-:Y:S01]  /*9180*/  MOV R141, R145 ;  /* 0x00000091008d7202 */ /* 0x000fe20000000f00 */
[----:B------:R-:W-:Y:S01]  /*9190*/  IMAD.MOV.U32 R224, RZ, RZ, R204 ;  /* 0x000000ffffe07224 */ /* 0x000fe200078e00cc */
[----:B------:R-:W-:Y:S01]  /*91a0*/  MOV R145, R149 ;  /* 0x0000009500917202 */ /* 0x000fe20000000f00 */
[----:B------:R-:W-:Y:S01]  /*91b0*/  IMAD.MOV.U32 R149, RZ, RZ, R121 ;  /* 0x000000ffff957224 */ /* 0x000fe200078e0079 */
[----:B------:R-:W-:Y:S01]  /*91c0*/  MOV R150, R129 ;  /* 0x0000008100967202 */ /* 0x000fe20000000f00 */
[----:B------:R2:W-:Y:S01]  /*91d0*/  MUFU.EX2 R121, R109 ;  /* 0x0000006d00797308 */ /* 0x0005e20000000800 */
[----:B------:R-:W-:Y:S01]  /*91e0*/  MOV R204, R133 ;  /* 0x0000008500cc7202 */ /* 0x000fe20000000f00 */
[--C-:B------:R-:W-:Y:S02]  /*91f0*/  FFMA.FTZ R207, R235, c[0x0][0x2d0], -R103.reuse ;  /* 0x0000b400ebcf7a23 */ /* 0x100fe40000010867 */
[----:B------:R-:W-:Y:S02]  /*9200*/  FFMA.FTZ R223, R244, c[0x0][0x2d0], -R103 ;  /* 0x0000b400f4df7a23 */ /* 0x000fe40000010867 */
[--C-:B------:R-:W-:Y:S02]  /*9210*/  FFMA.FTZ R206, R206, c[0x0][0x2d0], -R219.reuse ;  /* 0x0000b400cece7a23 */ /* 0x100fe400000108db */
[--C-:B------:R-:W-:Y:S02]  /*9220*/  FFMA.FTZ R204, R204, c[0x0][0x2d0], -R219.reuse ;  /* 0x0000b400cccc7a23 */ /* 0x100fe400000108db */
[----:B------:R-:W-:Y:S10]  /*9230*/  MUFU.EX2 R223, R223 ;  /* 0x000000df00df7308 */ /* 0x000ff40000000800 */
[----:B------:R-:W-:Y:S01]  /*9240*/  MUFU.EX2 R207, R207 ;  /* 0x000000cf00cf7308 */ /* 0x000fe20000000800 */
[----:B--2---:R-:W-:Y:S01]  /*9250*/  LDSM.16.MT88.4 R108, [R2+0x800] ;  /* 0x00080000026c783b */ /* 0x004fe20000004200 */
[C---:B-1----:R-:W-:Y:S08]  /*9260*/  HMMA.16816.F32.BF16 R20, R160.reuse, R104, R20 ;  /* 0x00000068a014723c */ /* 0x042ff00000041814 */
[----:B------:R-:W-:Y:S01]  /*9270*/  MUFU.EX2 R206, R206 ;  /* 0x000000ce00ce7308 */ /* 0x000fe20000000800 */
[C---:B------:R-:W-:Y:S01]  /*9280*/  HMMA.16816.F32.BF16 R24, R160.reuse, R106, R24 ;  /* 0x0000006aa018723c */ /* 0x040fe20000041818 */
[----:B------:R-:W1:Y:S08]  /*9290*/  LDSM.16.MT88.4 R104, [R3] ;  /* 0x000000000368783b */ /* 0x000e700000004200 */
[----:B------:R-:W-:Y:S01]  /*92a0*/  MUFU.EX2 R204, R204 ;  /* 0x000000cc00cc7308 */ /* 0x000fe20000000800 */
        /* <DEDUP_REMOVED lines=28> */
[----:B------:R-:W-:Y:S01]  /*9470*/  MOV R225, R112 ;  /* 0x0000007000e17202 */ /* 0x000fe20000000f00 */
[----:B------:R-:W-:Y:S02]  /*9480*/  FFMA.FTZ R112, R229, c[0x0][0x2d0], -R219 ;  /* 0x0000b400e5707a23 */ /* 0x000fe400000108db */
[----:B------:R-:W-:Y:S06]  /*9490*/  FFMA.FTZ R229, R237, c[0x0][0x2d0], -R103 ;  /* 0x0000b400ede57a23 */ /* 0x000fec0000010867 */
[----:B------:R2:W-:Y:S10]  /*94a0*/  MUFU.EX2 R127, R112 ;  /* 0x00000070007f7308 */ /* 0x0005f40000000800 */
[----:B------:R-:W-:Y:S01]  /*94b0*/  MUFU.EX2 R237, R119 ;  /* 0x0000007700ed7308 */ /* 0x000fe20000000800 */
[----:B-1----:R-:W-:Y:S09]  /*94c0*/  FFMA.FTZ R104, R226, c[0x0][0x2d0], -R219 ;  /* 0x0000b400e2687a23 */ /* 0x002ff200000108db */
[----:B------:R1:W4:Y:S01]  /*94d0*/  MUFU.EX2 R128, R104 ;  /* 0x0000006800807308 */ /* 0x0003220000000800 */
[--C-:B--2---:R-:W-:Y:S01]  /*94e0*/  FFMA.FTZ R112, R239, c[0x0][0x2d0], -R103.reuse ;  /* 0x0000b400ef707a23 */ /* 0x104fe20000010867 */
[----:B------:R-:W-:Y:S08]  /*94f0*/  MOV R239, R149 ;  /* 0x0000009500ef7202 */ /* 0x000ff00000000f00 */
[----:B------:R2:W-:Y:S10]  /*9500*/  MUFU.EX2 R132, R112 ;  /* 0x0000007000847308 */ /* 0x0005f40000000800 */
[----:B------:R-:W-:Y:S01]  /*9510*/  MUFU.EX2 R226, R123 ;  /* 0x0000007b00e27308 */ /* 0x000fe20000000800 */
[--C-:B-1----:R-:W-:Y:S01]  /*9520*/  FFMA.FTZ R104, R227, c[0x0][0x2d0], -R103.reuse ;  /* 0x0000b400e3687a23 */ /* 0x102fe20000010867 */
[----:B----4-:R-:W-:Y:S08]  /*9530*/  F2FP.BF16.PACK_AB R105, R128, R125 ;  /* 0x0000007d8069723e */ /* 0x010ff000000010ff */
[----:B------:R1:W-:Y:S01]  /*9540*/  MUFU.EX2 R134, R104 ;  /* 0x0000006800867308 */ /* 0x0003e20000000800 */
[--C-:B--2---:R-:W-:Y:S01]  /*9550*/  FFMA.FTZ R112, R241, c[0x0][0x2d0], -R103.reuse ;  /* 0x0000b400f1707a23 */ /* 0x104fe20000010867 */
[----:B------:R-:W-:Y:S08]  /*9560*/  MOV R241, R150 ;  /* 0x0000009600f17202 */ /* 0x000ff00000000f00 */
[----:B------:R2:W-:Y:S10]  /*9570*/  MUFU.EX2 R136, R112 ;  /* 0x0000007000887308 */ /* 0x0005f40000000800 */
[----:B------:R-:W-:Y:S01]  /*9580*/  MUFU.EX2 R229, R229 ;  /* 0x000000e500e57308 */ /* 0x000fe20000000800 */
[--C-:B-1----:R-:W-:Y:S02]  /*9590*/  FFMA.FTZ R104, R228, c[0x0][0x2d0], -R103.reuse ;  /* 0x0000b400e4687a23 */ /* 0x102fe40000010867 */
[----:B------:R-:W-:Y:S02]  /*95a0*/  FFMA.FTZ R228, R240, c[0x0][0x2d0], -R103 ;  /* 0x0000b400f0e47a23 */ /* 0x000fe40000010867 */
[----:B------:R-:W2:Y:S05]  /*95b0*/  LDL R240, [R1+0x58] ;  /* 0x0000580001f07983 */ /* 0x000eaa0000100800 */
[----:B------:R1:W5:Y:S01]  /*95c0*/  MUFU.EX2 R137, R104 ;  /* 0x0000006800897308 */ /* 0x0003620000000800 */
[--C-:B--2---:R-:W-:Y:S02]  /*95d0*/  FFMA.FTZ R112, R243, c[0x0][0x2d0], -R219.reuse ;  /* 0x0000b400f3707a23 */ /* 0x104fe400000108db */
[----:B------:R-:W-:Y:S07]  /*95e0*/  IMAD.MOV.U32 R243, RZ, RZ, R144 ;  /* 0x000000fffff37224 */ /* 0x000fee00078e0090 */
[----:B------:R2:W-:Y:S10]  /*95f0*/  MUFU.EX2 R133, R112 ;  /* 0x0000007000857308 */ /* 0x0005f40000000800 */
[----:B------:R-:W-:Y:S01]  /*9600*/  MUFU.EX2 R228, R228 ;  /* 0x000000e400e47308 */ /* 0x000fe20000000800 */
[----:B-1----:R-:W-:Y:S01]  /*9610*/  FFMA.FTZ R104, R230, c[0x0][0x2d0], -R219 ;  /* 0x0000b400e6687a23 */ /* 0x002fe200000108db */
[----:B-----5:R-:W-:Y:S01]  /*9620*/  F2FP.BF16.PACK_AB R106, R137, R134 ;  /* 0x00000086896a723e */ /* 0x020fe200000010ff */
[----:B------:R-:W-:Y:S07]  /*9630*/  FFMA.FTZ R230, R238, c[0x0][0x2d0], -R103 ;  /* 0x0000b400eee67a23 */ /* 0x000fee0000010867 */
[----:B------:R1:W5:Y:S01]  /*9640*/  MUFU.EX2 R130, R104 ;  /* 0x0000006800827308 */ /* 0x0003620000000800 */
[----:B--2---:R-:W-:Y:S01]  /*9650*/  FFMA.FTZ R112, R242, c[0x0][0x2d0], -R219 ;  /* 0x0000b400f2707a23 */ /* 0x004fe200000108db */
[----:B------:R-:W-:Y:S08]  /*9660*/  MOV R242, R145 ;  /* 0x0000009100f27202 */ /* 0x000ff00000000f00 */
[----:B------:R2:W-:Y:S10]  /*9670*/  MUFU.EX2 R135, R112 ;  /* 0x0000007000877308 */ /* 0x0005f40000000800 */
[----:B------:R-:W-:Y:S01]  /*9680*/  MUFU.EX2 R238, R118 ;  /* 0x0000007600ee7308 */ /* 0x000fe20000000800 */
[----:B-1----:R-:W-:Y:S01]  /*9690*/  FADD.FTZ R104, R222, R116 ;  /* 0x00000074de687221 */ /* 0x002fe20000010000 */
[----:B-----5:R-:W-:Y:S01]  /*96a0*/  F2FP.BF16.PACK_AB R107, R130, R127 ;  /* 0x0000007f826b723e */ /* 0x020fe200000010ff */
[--C-:B------:R-:W-:Y:S02]  /*96b0*/  FFMA.FTZ R116, R251, c[0x0][0x2d0], -R103.reuse ;  /* 0x0000b400fb747a23 */ /* 0x100fe40000010867 */
[----:B------:R-:W-:Y:S01]  /*96c0*/  FADD.FTZ R120, R220, R104 ;  /* 0x00000068dc787221 */ /* 0x000fe20000010000 */
[----:B------:R-:W-:Y:S01]  /*96d0*/  F2FP.BF16.PACK_AB R104, R126, R121 ;  /* 0x000000797e68723e */ /* 0x000fe200000010ff */
[--C-:B------:R-:W-:Y:S03]  /*96e0*/  FFMA.FTZ R220, R234, c[0x0][0x2d0], -R103.reuse ;  /* 0x0000b400eadc7a23 */ /* 0x100fe60000010867 */
[----:B------:R-:W-:Y:S01]  /*96f0*/  MUFU.EX2 R230, R230 ;  /* 0x000000e600e67308 */ /* 0x000fe20000000800 */
[----:B------:R-:W-:Y:S02]  /*9700*/  FADD.FTZ R120, R232, R120 ;  /* 0x00000078e8787221 */ /* 0x000fe40000010000 */
[----:B--2---:R-:W-:Y:S01]  /*9710*/  FFMA.FTZ R112, R245, c[0x0][0x2d0], -R103 ;  /* 0x0000b400f5707a23 */ /* 0x004fe20000010867 */
[C---:B------:R-:W-:Y:S06]  /*9720*/  HMMA.16816.F32.BF16 R4, R104.reuse, R108, R4 ;  /* 0x0000006c6804723c */ /* 0x040fec0000041804 */
[----:B------:R1:W-:Y:S01]  /*9730*/  MUFU.EX2 R138, R112 ;  /* 0x00000070008a7308 */ /* 0x0003e20000000800 */
[----:B------:R-:W-:Y:S01]  /*9740*/  IMAD.MOV.U32 R245, RZ, RZ, R205 ;  /* 0x000000fffff57224 */ /* 0x000fe200078e00cd */
[C---:B------:R-:W-:Y:S01]  /*9750*/  HMMA.16816.F32.BF16 R8, R104.reuse, R110, R8 ;  /* 0x0000006e6808723c */ /* 0x040fe20000041808 */
[----:B------:R-:W2:Y:S03]  /*9760*/  LDSM.16.MT88.4 R108, [R102+0x800] ;  /* 0x00080000666c783b */ /* 0x000ea60000004200 */
[----:B------:R-:W-:Y:S04]  /*9770*/  ISETP.GE.AND P4, PT, R245, 0x1, PT ;  /* 0x00000001f500780c */ /* 0x000fe80003f86270 */
[----:B------:R-:W-:Y:S10]  /*9780*/  MUFU.EX2 R232, R117 ;  /* 0x0000007500e87308 */ /* 0x000ff40000000800 */
[----:B------:R-:W-:Y:S01]  /*9790*/  MUFU.EX2 R220, R220 ;  /* 0x000000dc00dc7308 */ /* 0x000fe20000000800 */
[----:B-1----:R-:W-:Y:S01]  /*97a0*/  FFMA.FTZ R112, R246, c[0x0][0x2d0], -R103 ;  /* 0x0000b400f6707a23 */ /* 0x002fe20000010867 */
[----:B------:R-:W-:Y:S08]  /*97b0*/  MOV R246, R140 ;  /* 0x0000008c00f67202 */ /* 0x000ff00000000f00 */
[----:B------:R1:W5:Y:S01]  /*97c0*/  MUFU.EX2 R222, R112 ;  /* 0x0000007000de7308 */ /* 0x0003620000000800 */
[C---:B--2---:R-:W-:Y:S08]  /*97d0*/  HMMA.16816.F32.BF16 R12, R104.reuse, R108, R12 ;  /* 0x0000006c680c723c */ /* 0x044ff0000004180c */
[C---:B------:R-:W-:Y:S01]  /*97e0*/  HMMA.16816.F32.BF16 R16, R104.reuse, R110, R16 ;  /* 0x0000006e6810723c */ /* 0x040fe20000041810 */
[----:B------:R-:W2:Y:S08]  /*97f0*/  LDSM.16.MT88.4 R108, [R0+0x800] ;  /* 0x00080000006c783b */ /* 0x000eb00000004200 */
[----:B-1----:R-:W-:Y:S01]  /*9800*/  LDSM.16.MT88.4 R112, [R102+0x1000] ;  /* 0x001000006670783b */ /* 0x002fe20000004200 */
        /* <DEDUP_REMOVED lines=31> */
[----:B------:R-:W-:Y:S03]  /*9a00*/  MOV R247, R141 ;  /* 0x0000008d00f77202 */ /* 0x000fe60000000f00 */
[----:B------:R-:W-:Y:S01]  /*9a10*/  FFMA.FTZ R105, R250, c[0x0][0x2d0], -R219 ;  /* 0x0000b400fa697a23 */ /* 0x000fe200000108db */
[----:B-----5:R-:W-:Y:S01]  /*9a20*/  F2FP.BF16.PACK_AB R106, R222, R138 ;  /* 0x0000008ade6a723e */ /* 0x020fe200000010ff */
[----:B------:R-:W-:Y:S03]  /*9a30*/  FADD.FTZ R104, R231, R221 ;  /* 0x000000dde7687221 */ /* 0x000fe60000010000 */
[--C-:B------:R-:W-:Y:S01]  /*9a40*/  FFMA.FTZ R221, R236, c[0x0][0x2d0], -R103.reuse ;  /* 0x0000b400ecdd7a23 */ /* 0x100fe20000010867 */
[----:B------:R-:W2:Y:S01]  /*9a50*/  MUFU.EX2 R129, R105 ;  /* 0x0000006900817308 */ /* 0x000ea20000000800 */
[----:B------:R-:W-:Y:S01]  /*9a60*/  FADD.FTZ R122, R124, R104 ;  /* 0x000000687c7a7221 */ /* 0x000fe20000010000 */
[----:B------:R-:W-:Y:S01]  /*9a70*/  F2FP.BF16.PACK_AB R104, R136, R132 ;  /* 0x000000848868723e */ /* 0x000fe200000010ff */
[----:B------:R-:W-:Y:S01]  /*9a80*/  FFMA.FTZ R103, R233, c[0x0][0x2d0], -R103 ;  /* 0x0000b400e9677a23 */ /* 0x000fe20000010867 */
[----:B------:R-:W-:Y:S01]  /*9a90*/  MOV R250, R148 ;  /* 0x0000009400fa7202 */ /* 0x000fe20000000f00 */
[----:B------:R-:W-:Y:S02]  /*9aa0*/  FADD.FTZ R122, R125, R122 ;  /* 0x0000007a7d7a7221 */ /* 0x000fe40000010000 */
[--C-:B------:R-:W-:Y:S03]  /*9ab0*/  FFMA.FTZ R124, R147, c[0x0][0x2d0], -R219.reuse ;  /* 0x0000b400937c7a23 */ /* 0x100fe600000108db */
[----:B------:R5:W-:Y:S01]  /*9ac0*/  MUFU.EX2 R236, R116 ;  /* 0x0000007400ec7308 */ /* 0x000be20000000800 */
[----:B-1----:R-:W1:Y:S09]  /*9ad0*/  LDSM.16.MT88.4 R108, [R2+0x1000] ;  /* 0x00100000026c783b */ /* 0x002e720000004200 */
[----:B------:R-:W3:Y:S01]  /*9ae0*/  MUFU.EX2 R205, R103 ;  /* 0x0000006700cd7308 */ /* 0x000ee20000000800 */
[----:B--2---:R-:W-:Y:S02]  /*9af0*/  F2FP.BF16.PACK_AB R107, R129, R131 ;  /* 0x00000083816b723e */ /* 0x004fe400000010ff */
[----:B------:R-:W-:Y:S07]  /*9b00*/  F2FP.BF16.PACK_AB R105, R135, R133 ;  /* 0x000000858769723e */ /* 0x000fee00000010ff */
[----:B------:R-:W2:Y:S01]  /*9b10*/  MUFU.EX2 R221, R221 ;  /* 0x000000dd00dd7308 */ /* 0x000ea20000000800 */
[----:B-----5:R-:W-:Y:S01]  /*9b20*/  LDSM.16.MT88.4 R116, [R0+0x1800] ;  /* 0x001800000074783b */ /* 0x020fe20000004200 */
[----:B---3--:R-:W-:Y:S01]  /*9b30*/  F2FP.BF16.PACK_AB R162, R205, R220 ;  /* 0x000000dccda2723e */ /* 0x008fe200000010ff */
        /* <DEDUP_REMOVED lines=31> */
[C---:B-1----:R-:W-:Y:S07]  /*9d30*/  HMMA.16816.F32.BF16 R84, R104.reuse, R108, R84 ;  /* 0x0000006c6854723c */ /* 0x042fee0000041854 */
[--C-:B------:R-:W-:Y:S01]  /*9d40*/  FFMA.FTZ R108, R225, c[0x0][0x2d0], -R219.reuse ;  /* 0x0000b400e16c7a23 */ /* 0x100fe200000108db */
[C---:B------:R-:W-:Y:S03]  /*9d50*/  HMMA.16816.F32.BF16 R88, R104.reuse, R110, R88 ;  /* 0x0000006e6858723c */ /* 0x040fe60000041858 */
[----:B------:R1:W-:Y:S05]  /*9d60*/  MUFU.EX2 R231, R108 ;  /* 0x0000006c00e77308 */ /* 0x0003ea0000000800 */
[C---:B--2---:R-:W-:Y:S08]  /*9d70*/  HMMA.16816.F32.BF16 R92, R104.reuse, R112, R92 ;  /* 0x00000070685c723c */ /* 0x044ff0000004185c */
[----:B------:R-:W-:Y:S01]  /*9d80*/  HMMA.16816.F32.BF16 R96, R104, R114, R96 ;  /* 0x000000726860723c */ /* 0x000fe20000041860 */
[----:B------:R-:W-:Y:S06]  /*9d90*/  LDSM.16.MT88.4 R112, [R102+0x1800] ;  /* 0x001800006670783b */ /* 0x000fec0000004200 */
[--C-:B------:R-:W-:Y:S01]  /*9da0*/  FFMA.FTZ R104, R139, c[0x0][0x2d0], -R219.reuse ;  /* 0x0000b4008b687a23 */ /* 0x100fe200000108db */
[----:B------:R-:W-:Y:S03]  /*9db0*/  F2FP.BF16.PACK_AB R106, R237, R238 ;  /* 0x000000eeed6a723e */ /* 0x000fe600000010ff */
[----:B------:R2:W-:Y:S01]  /*9dc0*/  MUFU.EX2 R233, R104 ;  /* 0x0000006800e97308 */ /* 0x0005e20000000800 */
[--C-:B-1----:R-:W-:Y:S09]  /*9dd0*/  FFMA.FTZ R108, R224, c[0x0][0x2d0], -R219.reuse ;  /* 0x0000b400e06c7a23 */ /* 0x102ff200000108db */
[----:B------:R-:W1:Y:S10]  /*9de0*/  MUFU.EX2 R235, R108 ;  /* 0x0000006c00eb7308 */ /* 0x000e740000000800 */
[----:B------:R-:W-:Y:S01]  /*9df0*/  MUFU.EX2 R224, R124 ;  /* 0x0000007c00e07308 */ /* 0x000fe20000000800 */
[----:B--2---:R-:W-:Y:S02]  /*9e00*/  FADD.FTZ R104, R121, R120 ;  /* 0x0000007879687221 */ /* 0x004fe40000010000 */
[--C-:B------:R-:W-:Y:S02]  /*9e10*/  FFMA.FTZ R120, R142, c[0x0][0x2d0], -R219.reuse ;  /* 0x0000b4008e787a23 */ /* 0x100fe400000108db */
[----:B------:R-:W-:Y:S01]  /*9e20*/  FADD.FTZ R125, R126, R104 ;  /* 0x000000687e7d7221 */ /* 0x000fe20000010000 */
[----:B------:R-:W-:Y:S04]  /*9e30*/  F2FP.BF16.PACK_AB R104, R236, R232 ;  /* 0x000000e8ec68723e */ /* 0x000fe800000010ff */
[----:B------:R2:W-:Y:S01]  /*9e40*/  MUFU.EX2 R227, R120 ;  /* 0x0000007800e37308 */ /* 0x0005e20000000800 */
[----:B------:R-:W-:Y:S02]  /*9e50*/  FFMA.FTZ R121, R143, c[0x0][0x2d0], -R219 ;  /* 0x0000b4008f797a23 */ /* 0x000fe400000108db */
[----:B------:R-:W-:Y:S01]  /*9e60*/  FADD.FTZ R125, R134, R125 ;  /* 0x0000007d867d7221 */ /* 0x000fe20000010000 */
[----:B-1----:R-:W-:Y:S01]  /*9e70*/  F2FP.BF16.PACK_AB R105, R235, R231 ;  /* 0x000000e7eb69723e */ /* 0x002fe200000010ff */
[--C-:B------:R-:W-:Y:S02]  /*9e80*/  FFMA.FTZ R108, R208, c[0x0][0x2d0], -R219.reuse ;  /* 0x0000b400d06c7a23 */ /* 0x100fe400000108db */
[----:B------:R-:W-:Y:S02]  /*9e90*/  FFMA.FTZ R208, R146, c[0x0][0x2d0], -R219 ;  /* 0x0000b40092d07a23 */ /* 0x000fe400000108db */
[----:B------:R-:W-:Y:S01]  /*9ea0*/  LDSM.16.MT88.4 R144, [R3+0x2800] ;  /* 0x002800000390783b */ /* 0x000fe20000004200 */
[----:B------:R1:W3:Y:S01]  /*9eb0*/  MUFU.EX2 R234, R108 ;  /* 0x0000006c00ea7308 */ /* 0x0002e20000000800 */
[----:B------:R-:W-:Y:S02]  /*9ec0*/  FADD.FTZ R125, R137, R125 ;  /* 0x0000007d897d7221 */ /* 0x000fe40000010000 */
[----:B------:R-:W-:Y:S07]  /*9ed0*/  FFMA.FTZ R219, R151, c[0x0][0x2d0], -R219 ;  /* 0x0000b40097db7a23 */ /* 0x000fee00000108db */
[----:B------:R5:W-:Y:S01]  /*9ee0*/  MUFU.EX2 R225, R121 ;  /* 0x0000007900e17308 */ /* 0x000be20000000800 */
[----:B--2---:R-:W-:Y:S04]  /*9ef0*/  FADD.FTZ R120, R128, R122 ;  /* 0x0000007a80787221 */ /* 0x004fe80000010000 */
[----:B------:R-:W-:Y:S05]  /*9f00*/  FADD.FTZ R124, R127, R120 ;  /* 0x000000787f7c7221 */ /* 0x000fea0000010000 */
[----:B------:R-:W2:Y:S01]  /*9f10*/  MUFU.EX2 R219, R219 ;  /* 0x000000db00db7308 */ /* 0x000ea20000000800 */
[----:B------:R-:W-:Y:S01]  /*9f20*/  FADD.FTZ R124, R130, R124 ;  /* 0x0000007c827c7221 */ /* 0x000fe20000010000 */
[----:B-1----:R-:W1:Y:S01]  /*9f30*/  LDSM.16.MT88.4 R108, [R2+0x1800] ;  /* 0x00180000026c783b */ /* 0x002e620000004200 */
[----:B---3--:R-:W-:Y:S02]  /*9f40*/  F2FP.BF16.PACK_AB R107, R233, R234 ;  /* 0x000000eae96b723e */ /* 0x008fe400000010ff */
[----:B------:R-:W-:Y:S04]  /*9f50*/  FADD.FTZ R103, R133, R124 ;  /* 0x0000007c85677221 */ /* 0x000fe80000010000 */
[----:B------:R-:W-:Y:S01]  /*9f60*/  FADD.FTZ R103, R135, R103 ;  /* 0x0000006787677221 */ /* 0x000fe20000010000 */
[----:B------:R-:W3:Y:S01]  /*9f70*/  MUFU.EX2 R208, R208 ;  /* 0x000000d000d07308 */ /* 0x000ee20000000800 */
[----:B-----5:R-:W-:Y:S02]  /*9f80*/  LDSM.16.MT88.4 R120, [R0+0x2000] ;  /* 0x002000000078783b */ /* 0x020fe40000004200 */
[----:B------:R-:W-:Y:S04]  /*9f90*/  FADD.FTZ R103, R131, R103 ;  /* 0x0000006783677221 */ /* 0x000fe80000010000 */
[----:B------:R-:W-:Y:S02]  /*9fa0*/  FADD.FTZ R103, R129, R103 ;  /* 0x0000006781677221 */ /* 0x000fe40000010000 */
[----:B------:R-:W-:Y:S01]  /*9fb0*/  LDSM.16.MT88.4 R128, [R102+0x5800] ;  /* 0x005800006680783b */ /* 0x000fe20000004200 */
[----:B--2---:R-:W-:Y:S02]  /*9fc0*/  F2FP.BF16.PACK_AB R163, R219, R204 ;  /* 0x000000ccdba3723e */ /* 0x004fe400000010ff */
[----:B---3--:R-:W-:Y:S01]  /*9fd0*/  F2FP.BF16.PACK_AB R161, R208, R206 ;  /* 0x000000ced0a1723e */ /* 0x008fe200000010ff */
[C---:B-1----:R-:W-:Y:S08]  /*9fe0*/  HMMA.16816.F32.BF16 R4, R104.reuse, R108, R4 ;  /* 0x0000006c6804723c */ /* 0x042ff00000041804 */
        /* <DEDUP_REMOVED lines=33> */
[----:B------:R-:W-:Y:S01]  /*a200*/  HMMA.16816.F32.BF16 R96, R104, R118, R96 ;  /* 0x000000766860723c */ /* 0x000fe20000041860 */
[----:B------:R-:W3:Y:S06]  /*a210*/  LDSM.16.MT88.4 R116, [R3+0x2000] ;  /* 0x002000000374783b */ /* 0x000eec0000004200 */
[----:B------:R-:W-:Y:S02]  /*a220*/  F2FP.BF16.PACK_AB R104, R228, R223 ;  /* 0x000000dfe468723e */ /* 0x000fe400000010ff */
[----:B------:R-:W-:Y:S03]  /*a230*/  F2FP.BF16.PACK_AB R105, R227, R225 ;  /* 0x000000e1e369723e */ /* 0x000fe600000010ff */
[----:B------:R-:W-:Y:S02]  /*a240*/  F2FP.BF16.PACK_AB R106, R229, R230 ;  /* 0x000000e6e56a723e */ /* 0x000fe400000010ff */
[----:B------:R-:W-:Y:S07]  /*a250*/  F2FP.BF16.PACK_AB R107, R224, R226 ;  /* 0x000000e2e06b723e */ /* 0x000fee00000010ff */
        /* <DEDUP_REMOVED lines=8> */
[----:B------:R-:W5:Y:S07]  /*a2e0*/  LDSM.16.MT88.4 R120, [R0+0x5000] ;  /* 0x005000000078783b */ /* 0x000f6e0000004200 */
        /* <DEDUP_REMOVED lines=9> */
[C---:B-----5:R-:W-:Y:S08]  /*a380*/  HMMA.16816.F32.BF16 R52, R104.reuse, R120, R52 ;  /* 0x000000786834723c */ /* 0x060ff00000041834 */
        /* <DEDUP_REMOVED lines=8> */
[C---:B--2---:R-:W-:Y:S07]  /*a410*/  HMMA.16816.F32.BF16 R76, R104.reuse, R112, R76 ;  /* 0x00000070684c723c */ /* 0x044fee000004184c */
[----:B------:R-:W-:Y:S01]  /*a420*/  FADD.FTZ R112, R132, R125 ;  /* 0x0000007d84707221 */ /* 0x000fe20000010000 */
[C---:B------:R-:W-:Y:S01]  /*a430*/  HMMA.16816.F32.BF16 R80, R104.reuse, R114, R80 ;  /* 0x000000726850723c */ /* 0x040fe20000041850 */
[----:B------:R-:W-:Y:S03]  /*a440*/  LDSM.16.MT88.4 R124, [R0+0x2800] ;  /* 0x00280000007c783b */ /* 0x000fe60000004200 */
[----:B------:R-:W-:Y:S04]  /*a450*/  FADD.FTZ R112, R136, R112 ;  /* 0x0000007088707221 */ /* 0x000fe80000010000 */
[C---:B-----5:R-:W-:Y:S04]  /*a460*/  HMMA.16816.F32.BF16 R84, R104.reuse, R120, R84 ;  /* 0x000000786854723c */ /* 0x060fe80000041854 */
[----:B------:R-:W-:Y:S02]  /*a470*/  FADD.FTZ R112, R138, R112 ;  /* 0x000000708a707221 */ /* 0x000fe40000010000 */
[----:B------:R-:W-:Y:S02]  /*a480*/  LDSM.16.MT88.4 R136, [R2+0x5800] ;  /* 0x005800000288783b */ /* 0x000fe40000004200 */
[C---:B------:R-:W-:Y:S04]  /*a490*/  HMMA.16816.F32.BF16 R88, R104.reuse, R122, R88 ;  /* 0x0000007a6858723c */ /* 0x040fe80000041858 */
[----:B------:R-:W-:Y:S02]  /*a4a0*/  FADD.FTZ R222, R222, R112 ;  /* 0x00000070dede7221 */ /* 0x000fe40000010000 */
[----:B------:R-:W2:Y:S02]  /*a4b0*/  LDSM.16.MT88.4 R120, [R102+0x2800] ;  /* 0x002800006678783b */ /* 0x000ea40000004200 */
[C---:B---3--:R-:W-:Y:S08]  /*a4c0*/  HMMA.16816.F32.BF16 R92, R104.reuse, R116, R92 ;  /* 0x00000074685c723c */ /* 0x048ff0000004185c */
[----:B------:R-:W-:Y:S08]  /*a4d0*/  HMMA.16816.F32.BF16 R96, R104, R118, R96 ;  /* 0x000000766860723c */ /* 0x000ff00000041860 */
[C---:B-1----:R-:W-:Y:S01]  /*a4e0*/  HMMA.16816.F32.BF16 R104, R160.reuse, R108, R4 ;  /* 0x0000006ca068723c */ /* 0x042fe20000041804 */
[----:B------:R-:W1:Y:S07]  /*a4f0*/  LDSM.16.MT88.4 R4, [R0+0x5800] ;  /* 0x005800000004783b */ /* 0x000e6e0000004200 */
[C---:B------:R-:W-:Y:S01]  /*a500*/  HMMA.16816.F32.BF16 R108, R160.reuse, R110, R8 ;  /* 0x0000006ea06c723c */ /* 0x040fe20000041808 */
[----:B------:R-:W3:Y:S07]  /*a510*/  LDSM.16.MT88.4 R8, [R3+0x5800] ;  /* 0x005800000308783b */ /* 0x000eee0000004200 */
[C---:B--2---:R-:W-:Y:S01]  /*a520*/  HMMA.16816.F32.BF16 R112, R160.reuse, R120, R12 ;  /* 0x00000078a070723c */ /* 0x044fe2000004180c */
[----:B------:R2:W5:Y:S07]  /*a530*/  LDSM.16.MT88.4 R12, [R2+0x8800] ;  /* 0x00880000020c783b */ /* 0x00056e0000004200 */
[C---:B------:R-:W-:Y:S01]  /*a540*/  HMMA.16816.F32.BF16 R116, R160.reuse, R122, R16 ;  /* 0x0000007aa074723c */ /* 0x040fe20000041810 */
[----:B------:R-:W1:Y:S07]  /*a550*/  LDSM.16.MT88.4 R16, [R102+0x8800] ;  /* 0x008800006610783b */ /* 0x000e6e0000004200 */
[C---:B------:R-:W-:Y:S01]  /*a560*/  HMMA.16816.F32.BF16 R120, R160.reuse, R124, R20 ;  /* 0x0000007ca078723c */ /* 0x040fe20000041814 */
[----:B------:R-:W4:Y:S07]  /*a570*/  LDL R21, [R1+0x3c] ;  /* 0x00003c0001157983 */ /* 0x000f2e0000100800 */
[C---:B------:R-:W-:Y:S04]  /*a580*/  HMMA.16816.F32.BF16 R124, R160.reuse, R126, R24 ;  /* 0x0000007ea07c723c */ /* 0x040fe80000041818 */
[----:B--2---:R-:W-:Y:S04]  /*a590*/  IADD3 R2, R241, -0x2, RZ ;  /* 0xfffffffef1027810 */ /* 0x004fe80007ffe0ff */
[C---:B------:R-:W-:Y:S03]  /*a5a0*/  HMMA.16816.F32.BF16 R148, R160.reuse, R144, R28 ;  /* 0x00000090a094723c */ /* 0x040fe6000004181c */
[----:B------:R-:W-:Y:S05]  /*a5b0*/  ISETP.GE.AND P6, PT, R2, R250, PT ;  /* 0x000000fa0200720c */ /* 0x000fea0003fc6270 */
[C---:B------:R-:W-:Y:S08]  /*a5c0*/  HMMA.16816.F32.BF16 R144, R160.reuse, R146, R32 ;  /* 0x00000092a090723c */ /* 0x040ff00000041820 */
[C---:B------:R-:W-:Y:S03]  /*a5d0*/  HMMA.16816.F32.BF16 R140, R160.reuse, R136, R36 ;  /* 0x00000088a08c723c */ /* 0x040fe60000041824 */
[----:B------:R-:W-:Y:S02]  /*a5e0*/  @P6 ISETP.GE.AND P3, PT, R246, c[0x0][0x1d4], PT ;  /* 0x00007500f6006a0c */ /* 0x000fe40003f66270 */
[----:B------:R-:W-:Y:S03]  /*a5f0*/  @P6 ISETP.GE.AND P1, PT, R242, c[0x0][0x1d4], PT ;  /* 0x00007500f2006a0c */ /* 0x000fe60003f26270 */
[C---:B------:R-:W-:Y:S08]  /*a600*/  HMMA.16816.F32.BF16 R136, R160.reuse, R138, R40 ;  /* 0x0000008aa088723c */ /* 0x040ff00000041828 */
[C---:B------:R-:W-:Y:S08]  /*a610*/  HMMA.16816.F32.BF16 R132, R160.reuse, R128, R44 ;  /* 0x00000080a084723c */ /* 0x040ff0000004182c */
[C---:B------:R-:W-:Y:S08]  /*a620*/  HMMA.16816.F32.BF16 R128, R160.reuse, R130, R48 ;  /* 0x00000082a080723c */ /* 0x040ff00000041830 */
[C---:B-1----:R-:W-:Y:S07]  /*a630*/  HMMA.16816.F32.BF16 R52, R160.reuse, R4, R52 ;  /* 0x00000004a034723c */ /* 0x042fee0000041834 */
[----:B------:R-:W-:Y:S01]  /*a640*/  @P6 SHF.R.S32.HI R4, RZ, 0x1f, R2 ;  /* 0x0000001fff046819 */ /* 0x000fe20000011402 */
[C---:B------:R-:W-:Y:S08]  /*a650*/  HMMA.16816.F32.BF16 R56, R160.reuse, R6, R56 ;  /* 0x00000006a038723c */ /* 0x040ff00000041838 */
[C---:B---3--:R-:W-:Y:S07]  /*a660*/  HMMA.16816.F32.BF16 R60, R160.reuse, R8, R60 ;  /* 0x00000008a03c723c */ /* 0x048fee000004183c */
[----:B------:R-:W-:Y:S01]  /*a670*/  @P6 IMAD R8, R4, c[0x0][0x1e0], RZ ;  /* 0x0000780004086a24 */ /* 0x000fe200078e02ff */
[C---:B------:R-:W-:Y:S01]  /*a680*/  HMMA.16816.F32.BF16 R64, R160.reuse, R10, R64 ;  /* 0x0000000aa040723c */ /* 0x040fe20000041840 */
[----:B------:R1:W2:Y:S07]  /*a690*/  LDSM.16.MT88.4 R4, [R0+0x8800] ;  /* 0x008800000004783b */ /* 0x0002ae0000004200 */
[C---:B-----5:R-:W-:Y:S08]  /*a6a0*/  HMMA.16816.F32.BF16 R68, R160.reuse, R12, R68 ;  /* 0x0000000ca044723c */ /* 0x060ff00000041844 */
[C---:B------:R-:W-:Y:S07]  /*a6b0*/  HMMA.16816.F32.BF16 R72, R160.reuse, R14, R72 ;  /* 0x0000000ea048723c */ /* 0x040fee0000041848 */
[----:B------:R-:W-:Y:S01]  /*a6c0*/  @P6 MOV R15, R240 ;  /* 0x000000f0000f6202 */ /* 0x000fe20000000f00 */
[C---:B-1----:R-:W-:Y:S01]  /*a6d0*/  @P6 IMAD R0, R2.reuse, c[0x0][0x1e4], R8 ;  /* 0x0000790002006a24 */ /* 0x042fe200078e0208 */
[C---:B------:R-:W-:Y:S03]  /*a6e0*/  HMMA.16816.F32.BF16 R76, R160.reuse, R16, R76 ;  /* 0x00000010a04c723c */ /* 0x040fe6000004184c */
[----:B------:R-:W-:Y:S04]  /*a6f0*/  @P6 IMAD.WIDE.U32 R8, R2, c[0x0][0x1e0], RZ ;  /* 0x0000780002086a25 */ /* 0x000fe800078e00ff */
[----:B------:R-:W-:Y:S01]  /*a700*/  @P6 IMAD.MOV.U32 R14, RZ, RZ, R248 ;  /* 0x000000ffff0e6224 */ /* 0x000fe200078e00f8 */
[----:B------:R-:W-:Y:S01]  /*a710*/  @P6 IADD3 R0, R9, R0, RZ ;  /* 0x0000000009006210 */ /* 0x000fe20007ffe0ff */
[----:B------:R-:W-:Y:S01]  /*a720*/  FADD.FTZ R9, R232, R222 ;  /* 0x000000dee8097221 */ /* 0x000fe20000010000 */
[C---:B------:R-:W-:Y:S03]  /*a730*/  HMMA.16816.F32.BF16 R80, R160.reuse, R18, R80 ;  /* 0x00000012a050723c */ /* 0x040fe60000041850 */
[----:B------:R-:W-:Y:S04]  /*a740*/  @P6 IMAD.WIDE.U32 R14, R8, 0x60, R14 ;  /* 0x00000060080e6825 */ /* 0x000fe800078e000e */
[----:B------:R-:W-:Y:S01]  /*a750*/  @P6 IMAD R0, R0, 0x60, RZ ;  /* 0x0000006000006824 */ /* 0x000fe200078e02ff */
[----:B------:R-:W-:Y:S01]  /*a760*/  @P6 LEA R12, P0, R14, c[0x0][0x1c8], 0x1 ;  /* 0x000072000e0c6a11 */ /* 0x000fe200078008ff */
[----:B------:R-:W-:Y:S01]  /*a770*/  FADD.FTZ R13, R236, R9 ;  /* 0x00000009ec0d7221 */ /* 0x000fe20000010000 */
[C---:B--2---:R-:W-:Y:S01]  /*a780*/  HMMA.16816.F32.BF16 R84, R160.reuse, R4, R84 ;  /* 0x00000004a054723c */ /* 0x044fe20000041854 */
[----:B------:R1:W2:Y:S02]  /*a790*/  LDSM.16.MT88.4 R8, [R3+0x8800] ;  /* 0x008800000308783b */ /* 0x0002a40000004200 */
[----:B------:R-:W-:Y:S02]  /*a7a0*/  FADD.FTZ R2, R231, R103 ;  /* 0x00000067e7027221 */ /* 0x000fe40000010000 */
[----:B------:R-:W-:Y:S02]  /*a7b0*/  IMAD.MOV.U32 R232, RZ, RZ, R239 ;  /* 0x000000ffffe87224 */ /* 0x000fe400078e00ef */
[----:B------:R-:W-:Y:S01]  /*a7c0*/  FADD.FTZ R20, R235, R2 ;  /* 0x00000002eb147221 */ /* 0x000fe20000010000 */
[----:B------:R-:W-:Y:S01]  /*a7d0*/  @P6 IADD3 R2, R15, R0, RZ ;  /* 0x000000000f026210 */ /* 0x000fe20007ffe0ff */
[----:B------:R-:W-:Y:S01]  /*a7e0*/  FADD.FTZ R0, R238, R13 ;  /* 0x0000000dee007221 */ /* 0x000fe20000010000 */
[C---:B------:R-:W-:Y:S02]  /*a7f0*/  HMMA.16816.F32.BF16 R88, R160.reuse, R6, R88 ;  /* 0x00000006a058723c */ /* 0x040fe40000041858 */
[----:B------:R-:W-:Y:S01]  /*a800*/  @P6 IMAD.MOV.U32 R15, RZ, RZ, 0x6 ;  /* 0x00000006ff0f6424 */ /* 0x000fe200078e00ff */
[----:B------:R-:W-:Y:S01]  /*a810*/  @P6 LEA.HI.X R13, R14, c[0x0][0x1cc], R2, 0x1, P0 ;  /* 0x000073000e0d6a11 */ /* 0x000fe200000f0c02 */
[----:B------:R-:W-:Y:S01]  /*a820*/  FADD.FTZ R14, R237, R0 ;  /* 0x00000000ed0e7221 */ /* 0x000fe20000010000 */
[----:B------:R-:W-:Y:S01]  /*a830*/  IADD3 R0, R245, 0x1, RZ ;  /* 0x00000001f5007810 */ /* 0x000fe20007ffe0ff */
[----:B------:R-:W-:Y:S01]  /*a840*/  FADD.FTZ R2, R234, R20 ;  /* 0x00000014ea027221 */ /* 0x000fe20000010000 */
[----:B------:R-:W-:Y:S01]  /*a850*/  @P6 ISETP.GE.AND P0, PT, R243, c[0x0][0x1d4], PT ;  /* 0x00007500f3006a0c */ /* 0x000fe20003f06270 */
[----:B------:R-:W-:Y:S01]  /*a860*/  FADD.FTZ R16, R223, R14 ;  /* 0x0000000edf107221 */ /* 0x000fe20000010000 */
[----:B------:R-:W-:Y:S03]  /*a870*/  SEL R0, R0, RZ, !P4 ;  /* 0x000000ff00007207 */ /* 0x000fe60006000000 */
[----:B------:R-:W-:Y:S02]  /*a880*/  FADD.FTZ R2, R233, R2 ;  /* 0x00000002e9027221 */ /* 0x000fe40000010000 */
[----:B------:R4:W-:Y:S01]  /*a890*/  STL [R1+0x4], R0 ;  /* 0x0000040001007387 */ /* 0x0009e20000100800 */
[----:B------:R-:W-:Y:S01]  /*a8a0*/  FADD.FTZ R5, R228, R16 ;  /* 0x00000010e4057221 */ /* 0x000fe20000010000 */
[----:B-1----:R-:W-:Y:S02]  /*a8b0*/  @P6 MOV R3, c[0x0][0x1e0] ;  /* 0x0000780000036a02 */ /* 0x002fe40000000f00 */
[----:B------:R-:W3:Y:S02]  /*a8c0*/  LDL R17, [R1+0x14] ;  /* 0x0000140001117983 */ /* 0x000ee40000100800 */
[----:B------:R-:W-:Y:S01]  /*a8d0*/  @P6 SHF.L.U64.HI R14, R3, R15, c[0x0][0x1e4] ;  /* 0x00007900030e6619 */ /* 0x000fe2000001020f */
[----:B------:R-:W-:Y:S01]  /*a8e0*/  FADD.FTZ R15, R225, R2 ;  /* 0x00000002e10f7221 */ /* 0x000fe20000010000 */
[----:B------:R-:W-:Y:S03]  /*a8f0*/  @P6 SHF.L.U32 R3, R3, 0x6, RZ ;  /* 0x0000000603036819 */ /* 0x000fe600000006ff */
[----:B------:R-:W-:Y:S01]  /*a900*/  FADD.FTZ R15, R227, R15 ;  /* 0x0000000fe30f7221 */ /* 0x000fe20000010000 */
[C---:B------:R-:W-:Y:S03]  /*a910*/  @P6 IADD3 R2, P5, R3.reuse, R12, RZ ;  /* 0x0000000c03026210 */ /* 0x040fe60007fbe0ff */
[----:B------:R-:W-:Y:S01]  /*a920*/  FADD.FTZ R6, R226, R15 ;  /* 0x0000000fe2067221 */ /* 0x000fe20000010000 */
[----:B------:R-:W-:Y:S01]  /*a930*/  @P6 IADD3 R4, P4, R3, R2, RZ ;  /* 0x0000000203046210 */ /* 0x000fe20007f9e0ff */
[C---:B--2---:R-:W-:Y:S03]  /*a940*/  HMMA.16816.F32.BF16 R92, R160.reuse, R8, R92 ;  /* 0x00000008a05c723c */ /* 0x044fe6000004185c */
[----:B------:R-:W-:Y:S05]  /*a950*/  @P6 IADD3.X R3, R14, R13, RZ, P5, !PT ;  /* 0x0000000d0e036210 */ /* 0x000fea0002ffe4ff */
[----:B------:R-:W-:Y:S04]  /*a960*/  HMMA.16816.F32.BF16 R96, R160, R10, R96 ;  /* 0x0000000aa060723c */ /* 0x000fe80000041860 */
[----:B----4-:R-:W-:Y:S05]  /*a970*/  @P6 IMAD R0, R0, 0x9000, R21 ;  /* 0x0000900000006824 */ /* 0x010fea00078e0215 */
[----:B------:R-:W-:Y:S01]  /*a980*/  @!PT LDS RZ, [RZ] ;  /* 0x00000000fffff984 */ /* 0x000fe20000000800 */
[----:B------:R-:W-:Y:S01]  /*a990*/  @!PT LDS RZ, [RZ] ;  /* 0x00000000fffff984 */ /* 0x000fe20000000800 */
[----:B------:R-:W-:Y:S01]  /*a9a0*/  @!PT LDS RZ, [RZ] ;  /* 0x00000000fffff984 */ /* 0x000fe20000000800 */
[----:B------:R1:W-:Y:S08]  /*a9b0*/  @P6 LDGSTS.E.BYPASS.LTC128B.128 [R0], [R12.64], !P3 ;  /* 0x000000000c006fae */ /* 0x0003f0000d901d46 */
[----:B------:R1:W-:Y:S08]  /*a9c0*/  @P6 LDGSTS.E.BYPASS.LTC128B.128 [R0+0x3000], [R12.64+0x80], !P1 ;  /* 0x030000800c006fae */ /* 0x0003f0000c901d46 */
[----:B------:R1:W-:Y:S08]  /*a9d0*/  @P6 LDGSTS.E.BYPASS.LTC128B.128 [R0+0x6000], [R12.64+0x100], !P0 ;  /* 0x060001000c006fae */ /* 0x0003f0000c101d46 */
[----:B------:R2:W-:Y:S08]  /*a9e0*/  @P6 LDGSTS.E.BYPASS.LTC128B.128 [R0+0x1000], [R2.64], !P3 ;  /* 0x0100000002006fae */ /* 0x0005f0000d901d46 */
[----:B------:R2:W-:Y:S08]  /*a9f0*/  @P6 LDGSTS.E.BYPASS.LTC128B.128 [R0+0x4000], [R2.64+0x80], !P1 ;  /* 0x0400008002006fae */ /* 0x0005f0000c901d46 */
[----:B------:R2:W-:Y:S01]  /*aa00*/  @P6 LDGSTS.E.BYPASS.LTC128B.128 [R0+0x7000], [R2.64+0x100], !P0 ;  /* 0x0700010002006fae */ /* 0x0005e2000c101d46 */
[----:B-1----:R-:W-:Y:S01]  /*aa10*/  FADD.FTZ R12, R230, R5 ;  /* 0x00000005e60c7221 */ /* 0x002fe20000010000 */
[----:B------:R-:W-:Y:S06]  /*aa20*/  @P6 IADD3.X R5, R14, R3, RZ, P4, !PT ;  /* 0x000000030e056210 */ /* 0x000fec00027fe4ff */
[----:B------:R1:W-:Y:S08]  /*aa30*/  @P6 LDGSTS.E.BYPASS.LTC128B.128 [R0+0x2000], [R4.64], !P3 ;  /* 0x0200000004006fae */ /* 0x0003f0000d901d46 */
[----:B------:R1:W-:Y:S01]  /*aa40*/  @P6 LDGSTS.E.BYPASS.LTC128B.128 [R0+0x5000], [R4.64+0x80], !P1 ;  /* 0x0500008004006fae */ /* 0x0003e2000c901d46 */
[C---:B------:R-:W-:Y:S02]  /*aa50*/  ISETP.GE.AND P1, PT, R209.reuse, 0x1, PT ;  /* 0x00000001d100780c */ /* 0x040fe40003f26270 */
[----:B------:R-:W-:Y:S04]  /*aa60*/  IADD3 R209, R209, 0x1, RZ ;  /* 0x00000001d1d17810 */ /* 0x000fe80007ffe0ff */
[----:B------:R-:W-:Y:S01]  /*aa70*/  SEL R209, R209, RZ, !P1 ;  /* 0x000000ffd1d17207 */ /* 0x000fe20004800000 */
[----:B------:R1:W-:Y:S01]  /*aa80*/  @P6 LDGSTS.E.BYPASS.LTC128B.128 [R0+0x8000], [R4.64+0x100], !P0 ;  /* 0x0800010004006fae */ /* 0x0003e2000c101d46 */
[----:B--2---:R-:W-:Y:S02]  /*aa90*/  FADD.FTZ R3, R229, R12 ;  /* 0x0000000ce5037221 */ /* 0x004fe40000010000 */
[----:B------:R-:W-:Y:S02]  /*aaa0*/  FADD.FTZ R2, R224, R6 ;  /* 0x00000006e0027221 */ /* 0x000fe40000010000 */
[----:B------:R-:W-:Y:S03]  /*aab0*/  FADD.FTZ R3, R221, R3 ;  /* 0x00000003dd037221 */ /* 0x000fe60000010000 */
        /* <DEDUP_REMOVED lines=8> */
[----:B------:R-:W-:Y:S03]  /*ab40*/  FADD.FTZ R0, R219, R0 ;  /* 0x00000000db007221 */ /* 0x000fe60000010000 */
[----:B------:R1:W-:Y:S04]  /*ab50*/  STL [R1+0x8], R2 ;  /* 0x0000080201007387 */ /* 0x0003e80000100800 */
[----:B------:R2:W-:Y:S01]  /*ab60*/  STL [R1+0x10], R0 ;  /* 0x0000100001007387 */ /* 0x0005e20000100800 */
[----:B-1----:R-:W-:Y:S02]  /*ab70*/  MOV R2, R101 ;  /* 0x0000006500027202 */ /* 0x002fe40000000f00 */
[----:B--2---:R-:W-:Y:S05]  /*ab80*/  MOV R0, R239 ;  /* 0x000000ef00007202 */ /* 0x004fea0000000f00 */
[----:B------:R1:W-:Y:S01]  /*ab90*/  STL [R1], R0 ;  /* 0x0000000001007387 */ /* 0x0003e20000100800 */
[----:B---3--:R-:W-:Y:S11]  /*aba0*/  ISETP.GT.AND P0, PT, R241, R17, PT ;  /* 0x00000011f100720c */ /* 0x008ff60003f04270 */
[----:B------:R-:W-:Y:S02]  /*abb0*/  @!UPT UIADD3 URZ, URZ, URZ, URZ ;  /* 0x0000003f3f3ff290 */ /* 0x000fe4000fffe03f */
[----:B-1----:R-:W-:-:S05]  /*abc0*/  @P0 BRA `(.L_x_2090) ;  /* 0xffffb74000000947 */ /* 0x002fca000383ffff */
.L_x_2089:
[----:B------:R-:W2:Y:S02]  /*abd0*/  LDL R0, [R1+0xc] ;  /* 0x00000c0001007983 */ /* 0x000ea40000100800 */
[----:B--2---:R-:W-:-:S13]  /*abe0*/  ISETP.GE.AND P0, PT, R232, R0, PT ;  /* 0x00000000e800720c */ /* 0x004fda0003f06270 */
[----:B------:R-:W-:Y:S05]  /*abf0*/  @!P0 BRA `(.L_x_2091) ;  /* 0x0000408000008947 */ /* 0x000fea0003800000 */
[----:B-1----:R-:W-:Y:S02]  /*ac00*/  MOV R3, R100 ;  /* 0x0000006400037202 */ /* 0x002fe40000000f00 */
[----:B------:R-:W-:Y:S02]  /*ac10*/  MOV R0, R101 ;  /* 0x0000006500007202 */ /* 0x000fe40000000f00 */
.L_x_2092:
[----:B------:R-:W2:Y:S01]  /*ac20*/  LDL.64 R220, [R1+0x48] ;  /* 0x0000480001dc7983 */ /* 0x000ea20000100a00 */
[----:B------:R-:W-:Y:S04]  /*ac30*/  DEPBAR.LE SB0, 0x2 ;  /* 0x000080800000791a */ /* 0x000fe80000000000 */
[----:B------:R-:W-:Y:S01]  /*ac40*/  WARPSYNC 0xffffffff ;  /* 0xffffffff00007948 */ /* 0x000fe20003800000 */
[----:B------:R-:W3:Y:S01]  /*ac50*/  LDL R219, [R1+0x44] ;  /* 0x0000440001db7983 */ /* 0x000ee20000100800 */
[----:B------:R-:W-:Y:S01]  /*ac60*/  IMAD R208, R209, 0x9000, RZ ;  /* 0x00009000d1d07824 */ /* 0x000fe200078e02ff */
[----:B------:R-:W-:Y:S02]  /*ac70*/  IADD3 R223, R232, -0x1, RZ ;  /* 0xffffffffe8df7810 */ /* 0x000fe40007ffe0ff */
[----:B------:R-:W4:Y:S02]  /*ac80*/  LDL R206, [R1+0x40] ;  /* 0x0000400001ce7983 */ /* 0x000f240000100800 */
[----:B------:R-:W-:Y:S02]  /*ac90*/  IADD3 R2, R213, R208, RZ ;  /* 0x000000d0d5027210 */ /* 0x000fe40007ffe0ff */
[----:B------:R-:W4:Y:S02]  /*aca0*/  LDL.LU R236, [R1+0x4] ;  /* 0x0000040001ec7983 */ /* 0x000f240000300800 */
[----:B------:R-:W-:Y:S02]  /*acb0*/  IADD3 R204, R211, R2, RZ ;  /* 0x00000002d3cc7210 */ /* 0x000fe40007ffe0ff */
[----:B------:R-:W5:Y:S04]  /*acc0*/  LDL R222, [R1+0xc] ;  /* 0x00000c0001de7983 */ /* 0x000f680000100800 */
[----:B------:R-:W2:Y:S06]  /*acd0*/  LDL.64 R234, [R1+0x28] ;  /* 0x0000280001ea7983 */ /* 0x000eac0000100a00 */
[----:B------:R-:W2:Y:S04]  /*ace0*/  LDL R233, [R1+0x30] ;  /* 0x0000300001e97983 */ /* 0x000ea80000100800 */
[----:B------:R-:W2:Y:S04]  /*acf0*/  LDL R225, [R1+0x20] ;  /* 0x0000200001e17983 */ /* 0x000ea80000100800 */
        /* <DEDUP_REMOVED lines=12> */
[C---:B------:R-:W-:Y:S08]  /*adc0*/  HMMA.16816.F32.BF16 R16, R152.reuse, R18, RZ ;  /* 0x000000129810723c */ /* 0x040ff000000418ff */
        /* <DEDUP_REMOVED lines=22> */
[C---:B---3--:R-:W-:Y:S08]  /*af30*/  HMMA.16816.F32.BF16 R44, R156.reuse, R160, R44 ;  /* 0x000000a09c2c723c */ /* 0x048ff0000004182c */
[----:B------:R-:W-:Y:S03]  /*af40*/  HMMA.16816.F32.BF16 R48, R156, R162, R48 ;  /* 0x000000a29c30723c */ /* 0x000fe60000041830 */
[----:B-----5:R-:W-:Y:S11]  /*af50*/  ISETP.GE.AND P5, PT, R222, R232, PT ;  /* 0x000000e8de00720c */ /* 0x020ff60003fa6270 */
[----:B------:R-:W-:Y:S02]  /*af60*/  @!UPT UIADD3 URZ, URZ, URZ, URZ ;  /* 0x0000003f3f3ff290 */ /* 0x000fe4000fffe03f */
[----:B------:R-:W-:Y:S01]  /*af70*/  @!P5 SHF.R.S32.HI R205, RZ, 0x1f, R223 ;  /* 0x0000001fffcdd819 */ /* 0x000fe200000114df */
[----:B------:R-:W-:Y:S01]  /*af80*/  @!P5 IMAD.WIDE.U32 R100, R223, c[0x0][0x208], RZ ;  /* 0x00008200df64da25 */ /* 0x000fe200078e00ff */
[----:B------:R-:W-:Y:S02]  /*af90*/  @!P5 MOV R103, R219 ;  /* 0x000000db0067d202 */ /* 0x000fe40000000f00 */
[----:B--2---:R-:W-:Y:S01]  /*afa0*/  @!P5 ISETP.GE.AND P2, PT, R234, c[0x0][0x1d4], PT ;  /* 0x00007500ea00da0c */ /* 0x004fe20003f46270 */
[----:B------:R-:W-:Y:S01]  /*afb0*/  @!P5 IMAD R205, R205, c[0x0][0x208], RZ ;  /* 0x00008200cdcdda24 */ /* 0x000fe200078e02ff */
[----:B------:R-:W-:Y:S01]  /*afc0*/  @!P5 ISETP.GE.AND P1, PT, R233, c[0x0][0x1d4], PT ;  /* 0x00007500e900da0c */ /* 0x000fe20003f26270 */
[----:B----4-:R-:W-:Y:S01]  /*afd0*/  @!P5 IMAD R219, R236, 0x9000, R206 ;  /* 0x00009000ecdbd824 */ /* 0x010fe200078e02ce */
[----:B------:R-:W-:Y:S01]  /*afe0*/  @!P5 ISETP.GE.AND P0, PT, R225, c[0x0][0x1d4], PT ;  /* 0x00007500e100da0c */ /* 0x000fe20003f06270 */
[----:B------:R-:W-:Y:S01]  /*aff0*/  @!P5 IMAD R102, R223, c[0x0][0x20c], R205 ;  /* 0x00008300df66da24 */ /* 0x000fe200078e02cd */
[----:B------:R-:W-:Y:S04]  /*b000*/  IADD3 R205, R210, R2, RZ ;  /* 0x00000002d2cd7210 */ /* 0x000fe80007ffe0ff */
[----:B------:R-:W-:Y:S02]  /*b010*/  @!P5 IADD3 R101, R101, R102, RZ ;  /* 0x000000666565d210 */ /* 0x000fe40007ffe0ff */
[----:B------:R-:W-:Y:S03]  /*b020*/  @!P5 MOV R102, R220 ;  /* 0x000000dc0066d202 */ /* 0x000fe60000000f00 */
[----:B------:R-:W-:Y:S02]  /*b030*/  @!P5 IMAD R101, R101, 0x60, RZ ;  /* 0x000000606565d824 */ /* 0x000fe400078e02ff */
[----:B------:R-:W-:Y:S05]  /*b040*/  @!P5 IMAD.WIDE.U32 R102, R100, 0x60, R102 ;  /* 0x000000606466d825 */ /* 0x000fea00078e0066 */
[C---:B------:R-:W-:Y:S02]  /*b050*/  @!P5 LEA R100, P3, R102.reuse, c[0x0][0x1f8], 0x1 ;  /* 0x00007e006664da11 */ /* 0x040fe400078608ff */
[----:B------:R-:W-:Y:S02]  /*b060*/  @!P5 IADD3 R101, R103, R101, RZ ;  /* 0x000000656765d210 */ /* 0x000fe40007ffe0ff */
[----:B------:R-:W-:Y:S02]  /*b070*/  @!P5 MOV R103, 0x6 ;  /* 0x000000060067d802 */ /* 0x000fe40000000f00 */
[----:B------:R-:W-:Y:S02]  /*b080*/  @!P5 LEA.HI.X R101, R102, c[0x0][0x1fc], R101, 0x1, P3 ;  /* 0x00007f006665da11 */ /* 0x000fe400018f0c65 */
[----:B------:R-:W-:Y:S03]  /*b090*/  @!P5 MOV R102, c[0x0][0x208] ;  /* 0x000082000066da02 */ /* 0x000fe60000000f00 */
[----:B------:R-:W-:Y:S01]  /*b0a0*/  @!PT LDS RZ, [RZ] ;  /* 0x00000000fffff984 */ /* 0x000fe20000000800 */
[----:B------:R-:W-:Y:S01]  /*b0b0*/  @!PT LDS RZ, [RZ] ;  /* 0x00000000fffff984 */ /* 0x000fe20000000800 */
[----:B------:R-:W-:Y:S01]  /*b0c0*/  @!PT LDS RZ, [RZ] ;  /* 0x00000000fffff984 */ /* 0x000fe20000000800 */
[----:B------:R1:W-:Y:S01]  /*b0d0*/  @!P5 LDGSTS.E.BYPASS.LTC128B.128 [R219], [R100.64], !P2 ;  /* 0x0000000064dbdfae */ /* 0x0003e2000d101d46 */
[----:B------:R-:W-:Y:S04]  /*b0e0*/  @!P5 SHF.L.U32 R220, R102, 0x6, RZ ;  /* 0x0000000666dcd819 */ /* 0x000fe800000006ff */
[C---:B------:R-:W-:Y:S03]  /*b0f0*/  @!P5 IADD3 R206, P4, R220.reuse, R100, RZ ;  /* 0x00000064dcced210 */ /* 0x040fe60007f9e0ff */
[----:B------:R1:W-:Y:S01]  /*b100*/  @!P5 LDGSTS.E.BYPASS.LTC128B.128 [R219+0x3000], [R100.64+0x80], !P1 ;  /* 0x0300008064dbdfae */ /* 0x0003e2000c901d46 */
[----:B------:R-:W-:Y:S07]  /*b110*/  @!P5 IADD3 R220, P3, R220, R206, RZ ;  /* 0x000000cedcdcd210 */ /* 0x000fee0007f7e0ff */
[----:B------:R1:W-:Y:S02]  /*b120*/  @!P5 LDGSTS.E.BYPASS.LTC128B.128 [R219+0x6000], [R100.64+0x100], !P0 ;  /* 0x0600010064dbdfae */ /* 0x0003e4000c101d46 */
[----:B-1----:R-:W-:Y:S04]  /*b130*/  @!P5 SHF.L.U64.HI R100, R102, R103, c[0x0][0x20c] ;  /* 0x000083006664d619 */ /* 0x002fe80000010267 */
[C---:B------:R-:W-:Y:S04]  /*b140*/  @!P5 IADD3.X R207, R100.reuse, R101, RZ, P4, !PT ;  /* 0x0000006564cfd210 */ /* 0x040fe800027fe4ff */
[----:B------:R-:W-:Y:S01]  /*b150*/  @!P5 IADD3.X R221, R100, R207, RZ, P3, !PT ;  /* 0x000000cf64ddd210 */ /* 0x000fe20001ffe4ff */
[----:B------:R1:W-:Y:S08]  /*b160*/  @!P5 LDGSTS.E.BYPASS.LTC128B.128 [R219+0x1000], [R206.64], !P2 ;  /* 0x01000000cedbdfae */ /* 0x0003f0000d101d46 */
[----:B------:R1:W-:Y:S08]  /*b170*/  @!P5 LDGSTS.E.BYPASS.LTC128B.128 [R219+0x4000], [R206.64+0x80], !P1 ;  /* 0x04000080cedbdfae */ /* 0x0003f0000c901d46 */
[----:B------:R1:W-:Y:S08]  /*b180*/  @!P5 LDGSTS.E.BYPASS.LTC128B.128 [R219+0x7000], [R206.64+0x100], !P0 ;  /* 0x07000100cedbdfae */ /* 0x0003f0000c101d46 */
[----:B------:R2:W-:Y:S08]  /*b190*/  @!P5 LDGSTS.E.BYPASS.LTC128B.128 [R219+0x2000], [R220.64], !P2 ;  /* 0x02000000dcdbdfae */ /* 0x0005f0000d101d46 */
[----:B------:R2:W-:Y:S08]  /*b1a0*/  @!P5 LDGSTS.E.BYPASS.LTC128B.128 [R219+0x5000], [R220.64+0x80], !P1 ;  /* 0x05000080dcdbdfae */ /* 0x0005f0000c901d46 */
[----:B------:R2:W-:Y:S01]  /*b1b0*/  @!P5 LDGSTS.E.BYPASS.LTC128B.128 [R219+0x8000], [R220.64+0x100], !P0 ;  /* 0x08000100dcdbdfae */ /* 0x0005e2000c101d46 */
[----:B-1----:R-:W-:Y:S02]  /*b1c0*/  IADD3 R207, R210, R204, RZ ;  /* 0x000000ccd2cf7210 */ /* 0x002fe40007ffe0ff */
[----:B------:R-:W-:Y:S05]  /*b1d0*/  IADD3 R206, R211, R2, R210 ;  /* 0x00000002d3ce7210 */ /* 0x000fea0007ffe0d2 */
[----:B------:R-:W1:Y:S08]  /*b1e0*/  LDSM.16.M88.4 R100, [R205] ;  /* 0x00000000cd64783b */ /* 0x000e700000000200 */
[----:B------:R-:W3:Y:S08]  /*b1f0*/  LDSM.16.M88.4 R160, [R205+0x800] ;  /* 0x00080000cda0783b */ /* 0x000ef00000000200 */
[----:B------:R-:W0:Y:S01]  /*b200*/  LDGDEPBAR ;  /* 0x00000000000079af */ /* 0x000e220000000000 */
[C---:B-1----:R-:W-:Y:S08]  /*b210*/  HMMA.16816.F32.BF16 R4, R164.reuse, R100, R4 ;  /* 0x00000064a404723c */ /* 0x042ff00000041804 */
[C---:B------:R-:W-:Y:S01]  /*b220*/  HMMA.16816.F32.BF16 R8, R164.reuse, R102, R8 ;  /* 0x00000066a408723c */ /* 0x040fe20000041808 */
[----:B------:R-:W1:Y:S07]  /*b230*/  LDSM.16.M88.4 R100, [R205+0x1000] ;  /* 0x00100000cd64783b */ /* 0x000e6e0000000200 */
[C---:B---3--:R-:W-:Y:S08]  /*b240*/  HMMA.16816.F32.BF16 R12, R164.reuse, R160, R12 ;  /* 0x000000a0a40c723c */ /* 0x048ff0000004180c */
[C---:B------:R-:W-:Y:S01]  /*b250*/  HMMA.16816.F32.BF16 R16, R164.reuse, R162, R16 ;  /* 0x000000a2a410723c */ /* 0x040fe20000041810 */
[----:B------:R-:W3:Y:S07]  /*b260*/  LDSM.16.M88.4 R160, [R205+0x1800] ;  /* 0x00180000cda0783b */ /* 0x000eee0000000200 */
        /* <DEDUP_REMOVED lines=8> */
[----:B------:R-:W1:Y:S07]  /*b2f0*/  LDSM.16.M88.4 R100, [R207] ;  /* 0x00000000cf64783b */ /* 0x000e6e0000000200 */
[C---:B---3--:R-:W-:Y:S08]  /*b300*/  HMMA.16816.F32.BF16 R44, R164.reuse, R160, R44 ;  /* 0x000000a0a42c723c */ /* 0x048ff0000004182c */
[----:B------:R-:W-:Y:S01]  /*b310*/  HMMA.16816.F32.BF16 R48, R164, R162, R48 ;  /* 0x000000a2a430723c */ /* 0x000fe20000041830 */
        /* <DEDUP_REMOVED lines=72> */
[----:B------:R-:W-:Y:S07]  /*b7a0*/  LDSM.16.M88.4 R160, [R2+0x8800] ;  /* 0x0088000002a0783b */ /* 0x000fee0000000200 */
        /* <DEDUP_REMOVED lines=33> */
[C---:B------:R-:W-:Y:S08]  /*b9c0*/  HMMA.16816.F32.BF16 R44, R188.reuse, R160, R44 ;  /* 0x000000a0bc2c723c */ /* 0x040ff0000004182c */
        /* <DEDUP_REMOVED lines=39> */
[C---:B------:R-:W-:Y:S08]  /*bc40*/  HMMA.16816.F32.BF16 R8, R200.reuse, R102, R8 ;  /* 0x00000066c808723c */ /* 0x040ff00000041808 */
[C---:B---3--:R-:W-:Y:S08]  /*bc50*/  HMMA.16816.F32.BF16 R12, R200.reuse, R160, R12 ;  /* 0x000000a0c80c723c */ /* 0x048ff0000004180c */
[C---:B------:R-:W-:Y:S01]  /*bc60*/  HMMA.16816.F32.BF16 R16, R200.reuse, R162, R16 ;  /* 0x000000a2c810723c */ /* 0x040fe20000041810 */
[----:B------:R-:W3:Y:S03]  /*bc70*/  LDL.LU R163, [R1+0x8] ;  /* 0x0000080001a37983 */ /* 0x000ee60000300800 */
[----:B------:R-:W-:Y:S02]  /*bc80*/  FMUL.FTZ R4, R4, c[0x0][0x320] ;  /* 0x0000c80004047a20 */ /* 0x000fe40000410000 */
[----:B------:R-:W-:Y:S02]  /*bc90*/  FMUL.FTZ R5, R5, c[0x0][0x320] ;  /* 0x0000c80005057a20 */ /* 0x000fe40000410000 */
[----:B------:R-:W-:Y:S01]  /*bca0*/  FMUL.FTZ R6, R6, c[0x0][0x320] ;  /* 0x0000c80006067a20 */ /* 0x000fe20000410000 */
[----:B--2---:R-:W1:Y:S03]  /*bcb0*/  MUFU.TANH R219, R4 ;  /* 0x0000000400db7308 */ /* 0x004e660000002400 */
        /* <DEDUP_REMOVED lines=13> */
[----:B-1----:R-:W-:Y:S01]  /*bd90*/  FMNMX.FTZ R2, R219, R0, !PT ;  /* 0x00000000db027209 */ /* 0x002fe20007810000 */
[----:B------:R-:W-:Y:S02]  /*bda0*/  FMUL.FTZ R14, R14, c[0x0][0x320] ;  /* 0x0000c8000e0e7a20 */ /* 0x000fe40000410000 */
[----:B------:R-:W-:Y:S03]  /*bdb0*/  FMUL.FTZ R15, R15, c[0x0][0x320] ;  /* 0x0000c8000f0f7a20 */ /* 0x000fe60000410000 */
[----:B------:R1:W-:Y:S01]  /*bdc0*/  MUFU.TANH R220, R7 ;  /* 0x0000000700dc7308 */ /* 0x0003e20000002400 */
[----:B--2---:R-:W-:Y:S09]  /*bdd0*/  FMNMX.FTZ R2, R207, R2, !PT ;  /* 0x00000002cf027209 */ /* 0x004ff20007810000 */
[----:B------:R-:W2:Y:S10]  /*bde0*/  MUFU.TANH R205, R8 ;  /* 0x0000000800cd7308 */ /* 0x000eb40000002400 */
[----:B------:R-:W4:Y:S01]  /*bdf0*/  MUFU.TANH R102, R9 ;  /* 0x0000000900667308 */ /* 0x000f220000002400 */
[----:B-1----:R-:W1:Y:S09]  /*be00*/  LDSM.16.M88.4 R4, [R206+0x7000] ;  /* 0x00700000ce04783b */ /* 0x002e720000000200 */
[----:B------:R-:W-:Y:S01]  /*be10*/  MUFU.TANH R103, R10 ;  /* 0x0000000a00677308 */ /* 0x000fe20000002400 */
[----:B--2---:R-:W-:Y:S09]  /*be20*/  FMNMX.FTZ R2, R205, R2, !PT ;  /* 0x00000002cd027209 */ /* 0x004ff20007810000 */
[----:B------:R2:W-:Y:S01]  /*be30*/  MUFU.TANH R204, R11 ;  /* 0x0000000b00cc7308 */ /* 0x0005e20000002400 */
[----:B----4-:R-:W-:Y:S09]  /*be40*/  FMNMX.FTZ R101, R102, R2, !PT ;  /* 0x0000000266657209 */ /* 0x010ff20007810000 */
[----:B------:R-:W4:Y:S10]  /*be50*/  MUFU.TANH R227, R12 ;  /* 0x0000000c00e37308 */ /* 0x000f340000002400 */
[----:B------:R-:W5:Y:S01]  /*be60*/  MUFU.TANH R226, R13 ;  /* 0x0000000d00e27308 */ /* 0x000f620000002400 */
[C---:B-1----:R-:W-:Y:S01]  /*be70*/  HMMA.16816.F32.BF16 R20, R200.reuse, R4, R20 ;  /* 0x00000004c814723c */ /* 0x042fe20000041814 */
[----:B--2---:R-:W1:Y:S08]  /*be80*/  LDSM.16.M88.4 R8, [R206+0x7800] ;  /* 0x00780000ce08783b */ /* 0x004e700000000200 */
[----:B------:R-:W-:Y:S01]  /*be90*/  MUFU.TANH R229, R14 ;  /* 0x0000000e00e57308 */ /* 0x000fe20000002400 */
[C---:B------:R-:W-:Y:S01]  /*bea0*/  HMMA.16816.F32.BF16 R24, R200.reuse, R6, R24 ;  /* 0x00000006c818723c */ /* 0x040fe20000041818 */
[----:B------:R-:W2:Y:S02]  /*beb0*/  LDSM.16.M88.4 R4, [R206+0x8000] ;  /* 0x00800000ce04783b */ /* 0x000ea40000000200 */
[----:B----4-:R-:W-:Y:S06]  /*bec0*/  FMNMX.FTZ R101, R227, R101, !PT ;  /* 0x00000065e3657209 */ /* 0x010fec0007810000 */
[----:B------:R-:W-:Y:S03]  /*bed0*/  MUFU.TANH R230, R15 ;  /* 0x0000000f00e67308 */ /* 0x000fe60000002400 */
[----:B-----5:R-:W-:Y:S02]  /*bee0*/  FMNMX.FTZ R101, R226, R101, !PT ;  /* 0x00000065e2657209 */ /* 0x020fe40007810000 */
        /* <DEDUP_REMOVED lines=8> */
[----:B------:R4:W-:Y:S01]  /*bf70*/  MUFU.TANH R237, R20 ;  /* 0x0000001400ed7308 */ /* 0x0009e20000002400 */
[----:B------:R-:W-:Y:S01]  /*bf80*/  FMUL.FTZ R27, R27, c[0x0][0x320] ;  /* 0x0000c8001b1b7a20 */ /* 0x000fe20000410000 */
[C---:B-1----:R-:W-:Y:S08]  /*bf90*/  HMMA.16816.F32.BF16 R28, R200.reuse, R8, R28 ;  /* 0x00000008c81c723c */ /* 0x042ff0000004181c */
[----:B------:R1:W-:Y:S01]  /*bfa0*/  MUFU.TANH R239, R22 ;  /* 0x0000001600ef7308 */ /* 0x0003e20000002400 */
[C---:B------:R-:W-:Y:S01]  /*bfb0*/  HMMA.16816.F32.BF16 R32, R200.reuse, R10, R32 ;  /* 0x0000000ac820723c */ /* 0x040fe20000041820 */
[----:B------:R-:W5:Y:S01]  /*bfc0*/  LDSM.16.M88.4 R8, [R206+0x8800] ;  /* 0x00880000ce08783b */ /* 0x000f620000000200 */
[----:B------:R-:W-:Y:S06]  /*bfd0*/  DEPBAR.LE SB0, 0x2 ;  /* 0x000080800000791a */ /* 0x000fec0000000000 */
[C---:B--2---:R-:W-:Y:S01]  /*bfe0*/  HMMA.16816.F32.BF16 R36, R200.reuse, R4, R36 ;  /* 0x00000004c824723c */ /* 0x044fe20000041824 */
[----:B------:R-:W2:Y:S01]  /*bff0*/  MUFU.TANH R224, R16 ;  /* 0x0000001000e07308 */ /* 0x000ea20000002400 */
[----:B------:R-:W-:Y:S03]  /*c000*/  BAR.SYNC.DEFER_BLOCKING 0x0 ;  /* 0x0000000000007b1d */ /* 0x000fe60000010000 */
[----:B----4-:R-:W-:Y:S02]  /*c010*/  MOV R20, R236 ;  /* 0x000000ec00147202 */ /* 0x010fe40000000f00 */
[----:B------:R-:W-:Y:S01]  /*c020*/  FMNMX.FTZ R4, R221, R3, !PT ;  /* 0x00000003dd047209 */ /* 0x000fe20007810000 */
[C---:B------:R-:W-:Y:S04]  /*c030*/  HMMA.16816.F32.BF16 R40, R200.reuse, R6, R40 ;  /* 0x00000006c828723c */ /* 0x040fe80000041828 */
[----:B------:R-:W-:Y:S01]  /*c040*/  FMUL.FTZ R28, R28, c[0x0][0x320] ;  /* 0x0000c8001c1c7a20 */ /* 0x000fe20000410000 */
[----:B------:R-:W-:Y:S01]  /*c050*/  FMNMX.FTZ R4, R220, R4, !PT ;  /* 0x00000004dc047209 */ /* 0x000fe20007810000 */
[----:B------:R-:W-:Y:S01]  /*c060*/  FMUL.FTZ R29, R29, c[0x0][0x320] ;  /* 0x0000c8001d1d7a20 */ /* 0x000fe20000410000 */
[----:B-1----:R-:W-:Y:S01]  /*c070*/  MOV R22, R234 ;  /* 0x000000ea00167202 */ /* 0x002fe20000000f00 */
[----:B------:R-:W-:Y:S01]  /*c080*/  FMUL.FTZ R30, R30, c[0x0][0x320] ;  /* 0x0000c8001e1e7a20 */ /* 0x000fe20000410000 */
[----:B------:R-:W-:Y:S03]  /*c090*/  FMNMX.FTZ R2, R103, R4, !PT ;  /* 0x0000000467027209 */ /* 0x000fe60007810000 */
[----:B------:R-:W-:Y:S01]  /*c0a0*/  FMUL.FTZ R31, R31, c[0x0][0x320] ;  /* 0x0000c8001f1f7a20 */ /* 0x000fe20000410000 */
[----:B------:R-:W-:Y:S01]  /*c0b0*/  FMNMX.FTZ R2, R204, R2, !PT ;  /* 0x00000002cc027209 */ /* 0x000fe20007810000 */
[----:B------:R-:W-:Y:S02]  /*c0c0*/  FMUL.FTZ R32, R32, c[0x0][0x320] ;  /* 0x0000c80020207a20 */ /* 0x000fe40000410000 */
[----:B------:R-:W-:Y:S01]  /*c0d0*/  FMUL.FTZ R33, R33, c[0x0][0x320] ;  /* 0x0000c80021217a20 */ /* 0x000fe20000410000 */
[----:B--2---:R-:W-:Y:S01]  /*c0e0*/  FMNMX.FTZ R101, R224, R101, !PT ;  /* 0x00000065e0657209 */ /* 0x004fe20007810000 */
[----:B------:R1:W-:Y:S01]  /*c0f0*/  MUFU.TANH R236, R21 ;  /* 0x0000001500ec7308 */ /* 0x0003e20000002400 */
[----:B------:R-:W-:Y:S01]  /*c100*/  FMNMX.FTZ R2, R229, R2, !PT ;  /* 0x00000002e5027209 */ /* 0x000fe20007810000 */
[----:B------:R-:W-:Y:S02]  /*c110*/  FMUL.FTZ R36, R36, c[0x0][0x320] ;  /* 0x0000c80024247a20 */ /* 0x000fe40000410000 */
[----:B------:R-:W-:Y:S01]  /*c120*/  FMUL.FTZ R37, R37, c[0x0][0x320] ;  /* 0x0000c80025257a20 */ /* 0x000fe20000410000 */
[----:B------:R-:W-:Y:S01]  /*c130*/  FMNMX.FTZ R2, R230, R2, !PT ;  /* 0x00000002e6027209 */ /* 0x000fe20007810000 */
[----:B------:R-:W-:Y:S01]  /*c140*/  FMUL.FTZ R43, R43, c[0x0][0x320] ;  /* 0x0000c8002b2b7a20 */ /* 0x000fe20000410000 */
[C---:B-----5:R-:W-:Y:S03]  /*c150*/  HMMA.16816.F32.BF16 R44, R200.reuse, R8, R44 ;  /* 0x00000008c82c723c */ /* 0x060fe6000004182c */
[----:B------:R-:W2:Y:S01]  /*c160*/  MUFU.TANH R223, R17 ;  /* 0x0000001100df7308 */ /* 0x000ea20000002400 */
[----:B------:R-:W-:Y:S02]  /*c170*/  FMUL.FTZ R40, R40, c[0x0][0x320] ;  /* 0x0000c80028287a20 */ /* 0x000fe40000410000 */
[----:B------:R-:W-:Y:S02]  /*c180*/  FMUL.FTZ R41, R41, c[0x0][0x320] ;  /* 0x0000c80029297a20 */ /* 0x000fe40000410000 */
[----:B------:R-:W-:Y:S04]  /*c190*/  HMMA.16816.F32.BF16 R48, R200, R10, R48 ;  /* 0x0000000ac830723c */ /* 0x000fe80000041830 */
[----:B------:R-:W-:Y:S01]  /*c1a0*/  FMUL.FTZ R34, R34, c[0x0][0x320] ;  /* 0x0000c80022227a20 */ /* 0x000fe20000410000 */
[----:B------:R4:W-:Y:S01]  /*c1b0*/  MUFU.TANH R238, R23 ;  /* 0x0000001700ee7308 */ /* 0x0009e20000002400 */
[----:B------:R-:W-:Y:S02]  /*c1c0*/  FMUL.FTZ R35, R35, c[0x0][0x320] ;  /* 0x0000c80023237a20 */ /* 0x000fe40000410000 */
[----:B------:R-:W-:Y:S01]  /*c1d0*/  FMUL.FTZ R38, R38, c[0x0][0x320] ;  /* 0x0000c80026267a20 */ /* 0x000fe20000410000 */
[----:B-1----:R-:W-:Y:S03]  /*c1e0*/  MOV R21, R233 ;  /* 0x000000e900157202 */ /* 0x002fe60000000f00 */
[----:B------:R-:W-:Y:S02]  /*c1f0*/  FMUL.FTZ R39, R39, c[0x0][0x320] ;  /* 0x0000c80027277a20 */ /* 0x000fe40000410000 */
[----:B------:R-:W-:Y:S01]  /*c200*/  FMUL.FTZ R42, R42, c[0x0][0x320] ;  /* 0x0000c8002a2a7a20 */ /* 0x000fe20000410000 */
[----:B------:R-:W1:Y:S01]  /*c210*/  MUFU.TANH R234, R24 ;  /* 0x0000001800ea7308 */ /* 0x000e620000002400 */
[----:B------:R-:W-:Y:S02]  /*c220*/  FMUL.FTZ R44, R44, c[0x0][0x320] ;  /* 0x0000c8002c2c7a20 */ /* 0x000fe40000410000 */
[----:B------:R-:W-:Y:S01]  /*c230*/  FMUL.FTZ R45, R45, c[0x0][0x320] ;  /* 0x0000c8002d2d7a20 */ /* 0x000fe20000410000 */
[----:B--2---:R-:W-:Y:S01]  /*c240*/  FMNMX.FTZ R101, R223, R101, !PT ;  /* 0x00000065df657209 */ /* 0x004fe20007810000 */
[----:B------:R-:W-:Y:S02]  /*c250*/  FMUL.FTZ R46, R46, c[0x0][0x320] ;  /* 0x0000c8002e2e7a20 */ /* 0x000fe40000410000 */
[----:B------:R-:W-:Y:S01]  /*c260*/  FMUL.FTZ R47, R47, c[0x0][0x320] ;  /* 0x0000c8002f2f7a20 */ /* 0x000fe20000410000 */
[----:B------:R-:W-:Y:S01]  /*c270*/  FMNMX.FTZ R101, R237, R101, !PT ;  /* 0x00000065ed657209 */ /* 0x000fe20007810000 */
[----:B------:R-:W-:Y:S01]  /*c280*/  FMUL.FTZ R48, R48, c[0x0][0x320] ;  /* 0x0000c80030307a20 */ /* 0x000fe20000410000 */
[----:B------:R-:W2:Y:S01]  /*c290*/  MUFU.TANH R233, R25 ;  /* 0x0000001900e97308 */ /* 0x000ea20000002400 */
[----:B------:R-:W-:Y:S01]  /*c2a0*/  FMUL.FTZ R49, R49, c[0x0][0x320] ;  /* 0x0000c80031317a20 */ /* 0x000fe20000410000 */
[----:B------:R-:W-:Y:S01]  /*c2b0*/  FMNMX.FTZ R101, R236, R101, !PT ;  /* 0x00000065ec657209 */ /* 0x000fe20007810000 */
[----:B------:R-:W-:Y:S01]  /*c2c0*/  FMUL.FTZ R50, R50, c[0x0][0x320] ;  /* 0x0000c80032327a20 */ /* 0x000fe20000410000 */
[----:B----4-:R-:W-:Y:S01]  /*c2d0*/  MOV R23, R235 ;  /* 0x000000eb00177202 */ /* 0x010fe20000000f00 */
[----:B------:R-:W-:Y:S05]  /*c2e0*/  FMUL.FTZ R51, R51, c[0x0][0x320] ;  /* 0x0000c80033337a20 */ /* 0x000fea0000410000 */
[----:B------:R-:W4:Y:S01]  /*c2f0*/  MUFU.TANH R19, R28 ;  /* 0x0000001c00137308 */ /* 0x000f220000002400 */
[----:B-1----:R-:W-:Y:S09]  /*c300*/  FMNMX.FTZ R101, R234, R101, !PT ;  /* 0x00000065ea657209 */ /* 0x002ff20007810000 */
[----:B------:R-:W1:Y:S01]  /*c310*/  MUFU.TANH R228, R18 ;  /* 0x0000001200e47308 */ /* 0x000e620000002400 */
[----:B--2---:R-:W-:Y:S09]  /*c320*/  FMNMX.FTZ R101, R233, R101, !PT ;  /* 0x00000065e9657209 */ /* 0x004ff20007810000 */
[----:B------:R-:W2:Y:S01]  /*c330*/  MUFU.TANH R18, R29 ;  /* 0x0000001d00127308 */ /* 0x000ea20000002400 */
[----:B----4-:R-:W-:Y:S02]  /*c340*/  FMNMX.FTZ R101, R19, R101, !PT ;  /* 0x0000006513657209 */ /* 0x010fe40007810000 */
[----:B------:R-:W-:Y:S07]  /*c350*/  MOV R28, R225 ;  /* 0x000000e1001c7202 */ /* 0x000fee0000000f00 */
[----:B------:R-:W4:Y:S01]  /*c360*/  MUFU.TANH R250, R32 ;  /* 0x0000002000fa7308 */ /* 0x000f220000002400 */
[----:B-1----:R-:W-:Y:S04]  /*c370*/  FMNMX.FTZ R2, R228, R2, !PT ;  /* 0x00000002e4027209 */ /* 0x002fe80007810000 */
[----:B------:R-:W-:Y:S05]  /*c380*/  FMNMX.FTZ R2, R231, R2, !PT ;  /* 0x00000002e7027209 */ /* 0x000fea0007810000 */
[----:B------:R-:W1:Y:S01]  /*c390*/  MUFU.TANH R241, R33 ;  /* 0x0000002100f17308 */ /* 0x000e620000002400 */
[----:B------:R-:W-:Y:S02]  /*c3a0*/  FMNMX.FTZ R2, R239, R2, !PT ;  /* 0x00000002ef027209 */ /* 0x000fe40007810000 */
[----:B--2---:R-:W-:Y:S02]  /*c3b0*/  FMNMX.FTZ R101, R18, R101, !PT ;  /* 0x0000006512657209 */ /* 0x004fe40007810000 */
[----:B------:R-:W-:Y:S02]  /*c3c0*/  FMNMX.FTZ R2, R238, R2, !PT ;  /* 0x00000002ee027209 */ /* 0x000fe40007810000 */
[----:B------:R-:W-:Y:S03]  /*c3d0*/  MOV R29, R222 ;  /* 0x000000de001d7202 */ /* 0x000fe60000000f00 */
        /* <DEDUP_REMOVED lines=27> */
[----:B-1----:R-:W-:Y:S05]  /*c590*/  FMNMX.FTZ R101, R246, R101, !PT ;  /* 0x00000065f6657209 */ /* 0x002fea0007810000 */
[----:B------:R-:W1:Y:S04]  /*c5a0*/  SHFL.BFLY PT, R5, R101, 0x2, 0x1f ;  /* 0x0c401f0065057f89 */ /* 0x000e6800000e0000 */
[----:B------:R-:W5:Y:S01]  /*c5b0*/  MUFU.TANH R16, R38 ;  /* 0x0000002600107308 */ /* 0x000f620000002400 */
[----:B--2---:R-:W-:Y:S09]  /*c5c0*/  FMNMX.FTZ R2, R242, R2, !PT ;  /* 0x00000002f2027209 */ /* 0x004ff20007810000 */
[----:B------:R-:W2:Y:S01]  /*c5d0*/  MUFU.TANH R24, R39 ;  /* 0x0000002700187308 */ /* 0x000ea20000002400 */
[----:B----4-:R-:W-:Y:S09]  /*c5e0*/  FMNMX.FTZ R2, R17, R2, !PT ;  /* 0x0000000211027209 */ /* 0x010ff20007810000 */
[----:B------:R-:W4:Y:S01]  /*c5f0*/  MUFU.TANH R25, R42 ;  /* 0x0000002a00197308 */ /* 0x000f220000002400 */
[----:B-1----:R-:W-:Y:S02]  /*c600*/  FMNMX.FTZ R101, R101, R5, !PT ;  /* 0x0000000565657209 */ /* 0x002fe40007810000 */
[----:B-----5:R-:W-:Y:S03]  /*c610*/  FMNMX.FTZ R2, R16, R2, !PT ;  /* 0x0000000210027209 */ /* 0x020fe60007810000 */
[----:B------:R-:W1:Y:S04]  /*c620*/  SHFL.BFLY PT, R5, R101, 0x1, 0x1f ;  /* 0x0c201f0065057f89 */ /* 0x000e6800000e0000 */
[----:B------:R-:W5:Y:S01]  /*c630*/  MUFU.TANH R206, R43 ;  /* 0x0000002b00ce7308 */ /* 0x000f620000002400 */
[----:B--2---:R-:W-:Y:S09]  /*c640*/  FMNMX.FTZ R2, R24, R2, !PT ;  /* 0x0000000218027209 */ /* 0x004ff20007810000 */
[----:B------:R-:W2:Y:S01]  /*c650*/  MUFU.TANH R35, R46 ;  /* 0x0000002e00237308 */ /* 0x000ea20000002400 */
[----:B----4-:R-:W-:Y:S09]  /*c660*/  FMNMX.FTZ R2, R25, R2, !PT ;  /* 0x0000000219027209 */ /* 0x010ff20007810000 */
[----:B------:R-:W4:Y:S01]  /*c670*/  MUFU.TANH R38, R47 ;  /* 0x0000002f00267308 */ /* 0x000f220000002400 */
[----:B-1----:R-:W-:Y:S02]  /*c680*/  FMNMX.FTZ R101, R101, R5, !PT ;  /* 0x0000000565657209 */ /* 0x002fe40007810000 */
[----:B-----5:R-:W-:Y:S02]  /*c690*/  FMNMX.FTZ R2, R206, R2, !PT ;  /* 0x00000002ce027209 */ /* 0x020fe40007810000 */
[----:B------:R-:W-:Y:S01]  /*c6a0*/  MOV R43, R29 ;  /* 0x0000001d002b7202 */ /* 0x000fe20000000f00 */
[C---:B------:R-:W-:Y:S02]  /*c6b0*/  FMUL.FTZ R160, R101.reuse, c[0x0][0x2d0] ;  /* 0x0000b40065a07a20 */ /* 0x040fe40000410000 */
[----:B------:R-:W-:Y:S02]  /*c6c0*/  FADD.FTZ R0, -R101, R0 ;  /* 0x0000000065007221 */ /* 0x000fe40000010100 */
[----:B------:R-:W1:Y:S02]  /*c6d0*/  MUFU.TANH R39, R50 ;  /* 0x0000003200277308 */ /* 0x000e640000002400 */
[----:B------:R-:W-:Y:S01]  /*c6e0*/  FMUL.FTZ R0, R0, c[0x0][0x2d0] ;  /* 0x0000b40000007a20 */ /* 0x000fe20000410000 */
[----:B--2---:R-:W-:Y:S02]  /*c6f0*/  FMNMX.FTZ R2, R35, R2, !PT ;  /* 0x0000000223027209 */ /* 0x004fe40007810000 */
[----:B------:R-:W-:Y:S05]  /*c700*/  MOV R46, R28 ;  /* 0x0000001c002e7202 */ /* 0x000fea0000000f00 */
[----:B------:R-:W2:Y:S01]  /*c710*/  MUFU.TANH R42, R51 ;  /* 0x00000033002a7308 */ /* 0x000ea20000002400 */
[----:B----4-:R-:W-:Y:S02]  /*c720*/  FMNMX.FTZ R2, R38, R2, !PT ;  /* 0x0000000226027209 */ /* 0x010fe40007810000 */
[----:B------:R-:W-:Y:S02]  /*c730*/  MOV R47, R21 ;  /* 0x00000015002f7202 */ /* 0x000fe40000000f00 */
[----:B-1----:R-:W-:Y:S02]  /*c740*/  FMNMX.FTZ R2, R39, R2, !PT ;  /* 0x0000000227027209 */ /* 0x002fe40007810000 */
[----:B------:R-:W-:Y:S02]  /*c750*/  MOV R50, R22 ;  /* 0x0000001600327202 */ /* 0x000fe40000000f00 */
[----:B--2---:R-:W-:Y:S02]  /*c760*/  FMNMX.FTZ R2, R42, R2, !PT ;  /* 0x000000022a027209 */ /* 0x004fe40007810000 */
[----:B------:R-:W-:Y:S03]  /*c770*/  MOV R51, R23 ;  /* 0x0000001700337202 */ /* 0x000fe60000000f00 */
[----:B------:R-:W1:Y:S02]  /*c780*/  SHFL.BFLY PT, R4, R2, 0x2, 0x1f ;  /* 0x0c401f0002047f89 */ /* 0x000e6400000e0000 */
[----:B-1----:R-:W-:Y:S01]  /*c790*/  FMNMX.FTZ R2, R2, R4, !PT ;  /* 0x0000000402027209 */ /* 0x002fe20007810000 */
[--C-:B------:R-:W-:Y:S04]  /*c7a0*/  FFMA.FTZ R4, R207, c[0x0][0x2d0], -R160.reuse ;  /* 0x0000b400cf047a23 */ /* 0x100fe800000108a0 */
[----:B------:R1:W-:Y:S01]  /*c7b0*/  MUFU.EX2 R207, R4 ;  /* 0x0000000400cf7308 */ /* 0x0003e20000000800 */
[----:B------:R-:W2:Y:S01]  /*c7c0*/  SHFL.BFLY PT, R100, R2, 0x1, 0x1f ;  /* 0x0c201f0002647f89 */ /* 0x000ea200000e0000 */
[--C-:B-1----:R-:W-:Y:S01]  /*c7d0*/  FFMA.FTZ R4, R205, c[0x0][0x2d0], -R160.reuse ;  /* 0x0000b400cd047a23 */ /* 0x102fe200000108a0 */
[----:B--2---:R-:W-:Y:S07]  /*c7e0*/  FMNMX.FTZ R100, R2, R100, !PT ;  /* 0x0000006402647209 */ /* 0x004fee0007810000 */
[----:B------:R1:W2:Y:S01]  /*c7f0*/  MUFU.EX2 R2, R0 ;  /* 0x0000000000027308 */ /* 0x0002a20000000800 */
[----:B------:R-:W-:Y:S01]  /*c800*/  MOV R205, R20 ;  /* 0x0000001400cd7202 */ /* 0x000fe20000000f00 */
[C---:B------:R-:W-:Y:S08]  /*c810*/  FMUL.FTZ R161, R100.reuse, c[0x0][0x2d0] ;  /* 0x0000b40064a17a20 */ /* 0x040ff00000410000 */
[----:B------:R4:W-:Y:S01]  /*c820*/  MUFU.EX2 R222, R4 ;  /* 0x0000000400de7308 */ /* 0x0009e20000000800 */
[----:B-1----:R-:W-:Y:S02]  /*c830*/  FADD.FTZ R0, -R100, R3 ;  /* 0x0000000364007221 */ /* 0x002fe40000010100 */
[--C-:B------:R-:W-:Y:S02]  /*c840*/  FFMA.FTZ R3, R219, c[0x0][0x2d0], -R160.reuse ;  /* 0x0000b400db037a23 */ /* 0x100fe400000108a0 */
[----:B------:R-:W-:Y:S02]  /*c850*/  FMUL.FTZ R0, R0, c[0x0][0x2d0] ;  /* 0x0000b40000007a20 */ /* 0x000fe40000410000 */
[C---:B--2---:R-:W-:Y:S03]  /*c860*/  FMUL.FTZ R5, R2.reuse, R105 ;  /* 0x0000006902057220 */ /* 0x044fe60000410000 */
[----:B------:R-:W3:Y:S01]  /*c870*/  MUFU.EX2 R3, R3 ;  /* 0x0000000300037308 */ /* 0x000ee20000000800 */
[----:B------:R-:W-:Y:S02]  /*c880*/  FMUL.FTZ R8, R2, R108 ;  /* 0x0000006c02087220 */ /* 0x000fe40000410000 */
[--C-:B----4-:R-:W-:Y:S01]  /*c890*/  FFMA.FTZ R4, R102, c[0x0][0x2d0], -R160.reuse ;  /* 0x0000b40066047a23 */ /* 0x110fe200000108a0 */
[----:B------:R-:W-:Y:S01]  /*c8a0*/  IADD3 R102, R214, R208, RZ ;  /* 0x000000d0d6667210 */ /* 0x000fe20007ffe0ff */
[C---:B------:R-:W-:Y:S02]  /*c8b0*/  FMUL.FTZ R9, R2.reuse, R109 ;  /* 0x0000006d02097220 */ /* 0x040fe40000410000 */
[C---:B------:R-:W-:Y:S01]  /*c8c0*/  FMUL.FTZ R32, R2.reuse, R144 ;  /* 0x0000009002207220 */ /* 0x040fe20000410000 */
[----:B------:R-:W-:Y:S01]  /*c8d0*/  MOV R144, R50 ;  /* 0x0000003200907202 */ /* 0x000fe20000000f00 */
[----:B------:R-:W1:Y:S01]  /*c8e0*/  LDSM.16.MT88.4 R12, [R102] ;  /* 0x00000000660c783b */ /* 0x000e620000004200 */
        /* <DEDUP_REMOVED lines=10> */
[----:B------:R-:W4:Y:S01]  /*c990*/  MUFU.EX2 R0, R0 ;  /* 0x0000000000007308 */ /* 0x000f220000000800 */
[----:B------:R-:W-:Y:S01]  /*c9a0*/  MOV R137, R38 ;  /* 0x0000002600897202 */ /* 0x000fe20000000f00 */
[C---:B------:R-:W-:Y:S01]  /*c9b0*/  FMUL.FTZ R40, R2.reuse, R136 ;  /* 0x0000008802287220 */ /* 0x040fe20000410000 */
[----:B------:R-:W-:Y:S01]  /*c9c0*/  MOV R136, R42 ;  /* 0x0000002a00887202 */ /* 0x000fe20000000f00 */
[C---:B---3--:R-:W-:Y:S02]  /*c9d0*/  FFMA.FTZ R163, R2.reuse, R163, R3 ;  /* 0x000000a302a37223 */ /* 0x048fe40000010003 */
[C---:B------:R-:W-:Y:S02]  /*c9e0*/  FMUL.FTZ R45, R2.reuse, R133 ;  /* 0x00000085022d7220 */ /* 0x040fe40000410000 */
[C---:B------:R-:W-:Y:S02]  /*c9f0*/  FMUL.FTZ R48, R2.reuse, R128 ;  /* 0x0000008002307220 */ /* 0x040fe40000410000 */
[C---:B------:R-:W-:Y:S02]  /*ca00*/  FMUL.FTZ R49, R2.reuse, R129 ;  /* 0x0000008102317220 */ /* 0x040fe40000410000 */
[C---:B------:R-:W-:Y:S02]  /*ca10*/  FMUL.FTZ R52, R2.reuse, R52 ;  /* 0x0000003402347220 */ /* 0x040fe40000410000 */
[--C-:B--2---:R-:W-:Y:S01]  /*ca20*/  FFMA.FTZ R4, R221, c[0x0][0x2d0], -R161.reuse ;  /* 0x0000b400dd047a23 */ /* 0x104fe200000108a1 */
[----:B------:R-:W-:Y:S01]  /*ca30*/  MOV R221, R16 ;  /* 0x0000001000dd7202 */ /* 0x000fe20000000f00 */
[C---:B------:R-:W-:Y:S01]  /*ca40*/  FMUL.FTZ R16, R2.reuse, R116 ;  /* 0x0000007402107220 */ /* 0x040fe20000410000 */
[----:B------:R-:W-:Y:S01]  /*ca50*/  MOV R116, R17 ;  /* 0x0000001100747202 */ /* 0x000fe20000000f00 */
[----:B------:R2:W-:Y:S01]  /*ca60*/  MUFU.EX2 R162, R4 ;  /* 0x0000000400a27308 */ /* 0x0005e20000000800 */
[C---:B------:R-:W-:Y:S01]  /*ca70*/  FMUL.FTZ R17, R2.reuse, R117 ;  /* 0x0000007502117220 */ /* 0x040fe20000410000 */
[----:B------:R-:W-:Y:S01]  /*ca80*/  MOV R117, R18 ;  /* 0x0000001200757202 */ /* 0x000fe20000000f00 */
[C---:B------:R-:W-:Y:S01]  /*ca90*/  FMUL.FTZ R53, R2.reuse, R53 ;  /* 0x0000003502357220 */ /* 0x040fe20000410000 */
[----:B------:R-:W-:Y:S01]  /*caa0*/  MOV R133, R116 ;  /* 0x0000007400857202 */ /* 0x000fe20000000f00 */
[----:B------:R-:W-:Y:S02]  /*cab0*/  FMUL.FTZ R56, R2, R56 ;  /* 0x0000003802387220 */ /* 0x000fe40000410000 */
[C---:B----4-:R-:W-:Y:S02]  /*cac0*/  FMUL.FTZ R7, R0.reuse, R107 ;  /* 0x0000006b00077220 */ /* 0x050fe40000410000 */
[C---:B------:R-:W-:Y:S01]  /*cad0*/  FMUL.FTZ R6, R0.reuse, R106 ;  /* 0x0000006a00067220 */ /* 0x040fe20000410000 */
[----:B------:R-:W-:Y:S01]  /*cae0*/  F2FP.BF16.PACK_AB R106, R225, R222 ;  /* 0x000000dee16a723e */ /* 0x000fe200000010ff */
[C---:B------:R-:W-:Y:S02]  /*caf0*/  FMUL.FTZ R10, R0.reuse, R110 ;  /* 0x0000006e000a7220 */ /* 0x040fe40000410000 */
[C---:B------:R-:W-:Y:S02]  /*cb00*/  FMUL.FTZ R11, R0.reuse, R111 ;  /* 0x0000006f000b7220 */ /* 0x040fe40000410000 */
[C---:B------:R-:W-:Y:S01]  /*cb10*/  FMUL.FTZ R18, R0.reuse, R118 ;  /* 0x0000007600127220 */ /* 0x040fe20000410000 */
[----:B------:R-:W-:Y:S01]  /*cb20*/  MOV R118, R19 ;  /* 0x0000001300767202 */ /* 0x000fe20000000f00 */
[C---:B------:R-:W-:Y:S02]  /*cb30*/  FMUL.FTZ R19, R0.reuse, R119 ;  /* 0x0000007700137220 */ /* 0x040fe40000410000 */
[C---:B------:R-:W-:Y:S02]  /*cb40*/  FMUL.FTZ R35, R0.reuse, R147 ;  /* 0x0000009300237220 */ /* 0x040fe40000410000 */
[C---:B------:R-:W-:Y:S01]  /*cb50*/  FMUL.FTZ R34, R0.reuse, R146 ;  /* 0x0000009200227220 */ /* 0x040fe20000410000 */
[----:B------:R-:W-:Y:S01]  /*cb60*/  MOV R146, R118 ;  /* 0x0000007600927202 */ /* 0x000fe20000000f00 */
[----:B------:R-:W-:Y:S02]  /*cb70*/  FMUL.FTZ R38, R0, R142 ;  /* 0x0000008e00267220 */ /* 0x000fe40000410000 */
[--C-:B--2---:R-:W-:Y:S02]  /*cb80*/  FFMA.FTZ R4, R220, c[0x0][0x2d0], -R161.reuse ;  /* 0x0000b400dc047a23 */ /* 0x104fe400000108a1 */
[C---:B------:R-:W-:Y:S02]  /*cb90*/  FMUL.FTZ R42, R0.reuse, R138 ;  /* 0x0000008a002a7220 */ /* 0x040fe40000410000 */
[----:B------:R-:W2:Y:S01]  /*cba0*/  MUFU.EX2 R219, R4 ;  /* 0x0000000400db7308 */ /* 0x000ea20000000800 */
[C---:B------:R-:W-:Y:S02]  /*cbb0*/  FMUL.FTZ R43, R0.reuse, R139 ;  /* 0x0000008b002b7220 */ /* 0x040fe40000410000 */
        /* <DEDUP_REMOVED lines=10> */
[C---:B------:R-:W-:Y:S01]  /*cc60*/  FMUL.FTZ R62, R0.reuse, R62 ;  /* 0x0000003e003e7220 */ /* 0x040fe20000410000 */
[----:B--2---:R-:W-:Y:S01]  /*cc70*/  F2FP.BF16.PACK_AB R105, R219, R162 ;  /* 0x000000a2db69723e */ /* 0x004fe200000010ff */
[--C-:B------:R-:W-:Y:S02]  /*cc80*/  FFMA.FTZ R4, R103, c[0x0][0x2d0], -R161.reuse ;  /* 0x0000b40067047a23 */ /* 0x100fe400000108a1 */
[----:B------:R-:W-:Y:S02]  /*cc90*/  FMUL.FTZ R63, R0, R63 ;  /* 0x0000003f003f7220 */ /* 0x000fe40000410000 */
[----:B------:R2:W-:Y:S01]  /*cca0*/  MUFU.EX2 R220, R4 ;  /* 0x0000000400dc7308 */ /* 0x0005e20000000800 */
[C---:B------:R-:W-:Y:S02]  /*ccb0*/  FMUL.FTZ R64, R2.reuse, R64 ;  /* 0x0000004002407220 */ /* 0x040fe40000410000 */
[----:B------:R-:W-:Y:S02]  /*ccc0*/  FMUL.FTZ R65, R2, R65 ;  /* 0x0000004102417220 */ /* 0x000fe40000410000 */
        /* <DEDUP_REMOVED lines=10> */
[--C-:B--2---:R-:W-:Y:S01]  /*cd70*/  FFMA.FTZ R4, R204, c[0x0][0x2d0], -R161.reuse ;  /* 0x0000b400cc047a23 */ /* 0x104fe200000108a1 */
[----:B------:R-:W-:Y:S01]  /*cd80*/  IADD3 R204, R212, R102, RZ ;  /* 0x00000066d4cc7210 */ /* 0x000fe20007ffe0ff */
[C---:B------:R-:W-:Y:S02]  /*cd90*/  FMUL.FTZ R84, R2.reuse, R84 ;  /* 0x0000005402547220 */ /* 0x040fe40000410000 */
[----:B------:R-:W2:Y:S01]  /*cda0*/  MUFU.EX2 R245, R4 ;  /* 0x0000000400f57308 */ /* 0x000ea20000000800 */
[C---:B------:R-:W-:Y:S01]  /*cdb0*/  FMUL.FTZ R85, R2.reuse, R85 ;  /* 0x0000005502557220 */ /* 0x040fe20000410000 */
[----:B------:R-:W3:Y:S01]  /*cdc0*/  LDSM.16.MT88.4 R20, [R204] ;  /* 0x00000000cc14783b */ /* 0x000ee20000004200 */
[C---:B------:R-:W-:Y:S02]  /*cdd0*/  FMUL.FTZ R88, R2.reuse, R88 ;  /* 0x0000005802587220 */ /* 0x040fe40000410000 */
        /* <DEDUP_REMOVED lines=8> */
[C---:B------:R-:W-:Y:S02]  /*ce60*/  FMUL.FTZ R75, R0.reuse, R75 ;  /* 0x0000004b004b7220 */ /* 0x040fe40000410000 */
[----:B------:R-:W-:Y:S01]  /*ce70*/  FMUL.FTZ R78, R0, R78 ;  /* 0x0000004e004e7220 */ /* 0x000fe20000410000 */
[----:B--2---:R-:W-:Y:S01]  /*ce80*/  F2FP.BF16.PACK_AB R107, R245, R220 ;  /* 0x000000dcf56b723e */ /* 0x004fe200000010ff */
[----:B------:R-:W-:Y:S01]  /*ce90*/  FMUL.FTZ R4, R2, R104 ;  /* 0x0000006802047220 */ /* 0x000fe20000410000 */
[----:B------:R-:W-:Y:S01]  /*cea0*/  F2FP.BF16.PACK_AB R104, R207, R3 ;  /* 0x00000003cf68723e */ /* 0x000fe200000010ff */
[C---:B------:R-:W-:Y:S01]  /*ceb0*/  FMUL.FTZ R79, R0.reuse, R79 ;  /* 0x0000004f004f7220 */ /* 0x040fe20000410000 */
[----:B------:R-:W-:Y:S01]  /*cec0*/  IADD3 R3, R215, R208, RZ ;  /* 0x000000d0d7037210 */ /* 0x000fe20007ffe0ff */
[C---:B------:R-:W-:Y:S01]  /*ced0*/  FMUL.FTZ R82, R0.reuse, R82 ;  /* 0x0000005200527220 */ /* 0x040fe20000410000 */
[----:B------:R-:W-:Y:S01]  /*cee0*/  MOV R208, R39 ;  /* 0x0000002700d07202 */ /* 0x000fe20000000f00 */
[----:B------:R-:W-:Y:S01]  /*cef0*/  FMUL.FTZ R39, R0, R143 ;  /* 0x0000008f00277220 */ /* 0x000fe20000410000 */
[----:B------:R-:W-:Y:S01]  /*cf00*/  IADD3 R103, R212, R3, RZ ;  /* 0x00000003d4677210 */ /* 0x000fe20007ffe0ff */
[C---:B-1----:R-:W-:Y:S01]  /*cf10*/  HMMA.16816.F32.BF16 R4, R104.reuse, R12, R4 ;  /* 0x0000000c6804723c */ /* 0x042fe20000041804 */
[----:B------:R-:W1:Y:S04]  /*cf20*/  LDSM.16.MT88.4 R28, [R3] ;  /* 0x00000000031c783b */ /* 0x000e680000004200 */
[----:B------:R-:W-:Y:S02]  /*cf30*/  FMUL.FTZ R83, R0, R83 ;  /* 0x0000005300537220 */ /* 0x000fe40000410000 */
[C---:B------:R-:W-:Y:S01]  /*cf40*/  FMUL.FTZ R13, R2.reuse, R113 ;  /* 0x00000071020d7220 */ /* 0x040fe20000410000 */
[C---:B------:R-:W-:Y:S01]  /*cf50*/  HMMA.16816.F32.BF16 R8, R104.reuse, R14, R8 ;  /* 0x0000000e6808723c */ /* 0x040fe20000041808 */
[----:B------:R-:W2:Y:S03]  /*cf60*/  LDSM.16.MT88.4 R108, [R103] ;  /* 0x00000000676c783b */ /* 0x000ea60000004200 */
[----:B------:R-:W-:Y:S01]  /*cf70*/  FMUL.FTZ R12, R2, R112 ;  /* 0x00000070020c7220 */ /* 0x000fe20000410000 */
[----:B------:R-:W-:Y:S01]  /*cf80*/  MOV R113, R26 ;  /* 0x0000001a00717202 */ /* 0x000fe20000000f00 */
[C---:B------:R-:W-:Y:S01]  /*cf90*/  FMUL.FTZ R26, R0.reuse, R126 ;  /* 0x0000007e001a7220 */ /* 0x040fe20000410000 */
[----:B------:R-:W-:Y:S01]  /*cfa0*/  MOV R112, R27 ;  /* 0x0000001b00707202 */ /* 0x000fe20000000f00 */
[C---:B------:R-:W-:Y:S01]  /*cfb0*/  FMUL.FTZ R14, R0.reuse, R114 ;  /* 0x00000072000e7220 */ /* 0x040fe20000410000 */
[----:B------:R-:W-:Y:S03]  /*cfc0*/  MOV R114, R25 ;  /* 0x0000001900727202 */ /* 0x000fe60000000f00 */
[----:B------:R-:W-:Y:S01]  /*cfd0*/  FMUL.FTZ R15, R0, R115 ;  /* 0x00000073000f7220 */ /* 0x000fe20000410000 */
[----:B------:R-:W-:Y:S01]  /*cfe0*/  MOV R119, R113 ;  /* 0x0000007100777202 */ /* 0x000fe20000000f00 */
[C---:B------:R-:W-:Y:S01]  /*cff0*/  FMUL.FTZ R25, R2.reuse, R125 ;  /* 0x0000007d02197220 */ /* 0x040fe20000410000 */
[----:B------:R-:W4:Y:S01]  /*d000*/  LDL.LU R113, [R1+0x10] ;  /* 0x0000100001717983 */ /* 0x000f220000300800 */
[----:B------:R-:W-:Y:S01]  /*d010*/  MOV R115, R24 ;  /* 0x0000001800737202 */ /* 0x000fe20000000f00 */
[----:B------:R-:W-:Y:S01]  /*d020*/  FMUL.FTZ R24, R2, R124 ;  /* 0x0000007c02187220 */ /* 0x000fe20000410000 */
[----:B------:R-:W-:Y:S01]  /*d030*/  MOV R118, R112 ;  /* 0x0000007000767202 */ /* 0x000fe20000000f00 */
[C---:B---3--:R-:W-:Y:S03]  /*d040*/  HMMA.16816.F32.BF16 R12, R104.reuse, R20, R12 ;  /* 0x00000014680c723c */ /* 0x048fe6000004180c */
[--C-:B------:R-:W-:Y:S01]  /*d050*/  FFMA.FTZ R119, R119, c[0x0][0x2d0], -R160.reuse ;  /* 0x0000b40077777a23 */ /* 0x100fe200000108a0 */
[----:B------:R-:W-:Y:S01]  /*d060*/  MOV R116, R115 ;  /* 0x0000007300747202 */ /* 0x000fe20000000f00 */
[--C-:B------:R-:W-:Y:S01]  /*d070*/  FFMA.FTZ R118, R118, c[0x0][0x2d0], -R160.reuse ;  /* 0x0000b40076767a23 */ /* 0x100fe200000108a0 */
[----:B------:R-:W-:Y:S01]  /*d080*/  MOV R115, R243 ;  /* 0x000000f300737202 */ /* 0x000fe20000000f00 */
[C---:B------:R-:W-:Y:S01]  /*d090*/  FMUL.FTZ R21, R2.reuse, R121 ;  /* 0x0000007902157220 */ /* 0x040fe20000410000 */
[C---:B------:R-:W-:Y:S04]  /*d0a0*/  HMMA.16816.F32.BF16 R16, R104.reuse, R22, R16 ;  /* 0x000000166810723c */ /* 0x040fe80000041810 */
[----:B------:R-:W-:Y:S01]  /*d0b0*/  FMUL.FTZ R20, R2, R120 ;  /* 0x0000007802147220 */ /* 0x000fe20000410000 */
[----:B------:R-:W-:Y:S01]  /*d0c0*/  MOV R120, R206 ;  /* 0x000000ce00787202 */ /* 0x000fe20000000f00 */
[C---:B------:R-:W-:Y:S02]  /*d0d0*/  FMUL.FTZ R27, R0.reuse, R127 ;  /* 0x0000007f001b7220 */ /* 0x040fe40000410000 */
[C---:B------:R-:W-:Y:S04]  /*d0e0*/  FMUL.FTZ R22, R0.reuse, R122 ;  /* 0x0000007a00167220 */ /* 0x040fe80000410000 */
[C---:B------:R-:W-:Y:S02]  /*d0f0*/  FMUL.FTZ R23, R0.reuse, R123 ;  /* 0x0000007b00177220 */ /* 0x040fe40000410000 */
[C---:B------:R-:W-:Y:S02]  /*d100*/  FMUL.FTZ R86, R0.reuse, R86 ;  /* 0x0000005600567220 */ /* 0x040fe40000410000 */
[C---:B------:R-:W-:Y:S02]  /*d110*/  FMUL.FTZ R87, R0.reuse, R87 ;  /* 0x0000005700577220 */ /* 0x040fe40000410000 */
[C---:B------:R-:W-:Y:S01]  /*d120*/  FMUL.FTZ R90, R0.reuse, R90 ;  /* 0x0000005a005a7220 */ /* 0x040fe20000410000 */
[C---:B-1----:R-:W-:Y:S03]  /*d130*/  HMMA.16816.F32.BF16 R20, R104.reuse, R28, R20 ;  /* 0x0000001c6814723c */ /* 0x042fe60000041814 */
[C---:B------:R-:W-:Y:S02]  /*d140*/  FMUL.FTZ R91, R0.reuse, R91 ;  /* 0x0000005b005b7220 */ /* 0x040fe40000410000 */
[----:B------:R-:W-:Y:S02]  /*d150*/  FMUL.FTZ R94, R0, R94 ;  /* 0x0000005e005e7220 */ /* 0x000fe40000410000 */
[C---:B------:R-:W-:Y:S01]  /*d160*/  FMUL.FTZ R28, R2.reuse, R148 ;  /* 0x00000094021c7220 */ /* 0x040fe20000410000 */
[C---:B------:R-:W-:Y:S04]  /*d170*/  HMMA.16816.F32.BF16 R24, R104.reuse, R30, R24 ;  /* 0x0000001e6818723c */ /* 0x040fe80000041818 */
[----:B------:R-:W-:Y:S01]  /*d180*/  FMUL.FTZ R29, R2, R149 ;  /* 0x00000095021d7220 */ /* 0x000fe20000410000 */
[----:B------:R-:W-:Y:S01]  /*d190*/  MOV R149, R47 ;  /* 0x0000002f00957202 */ /* 0x000fe20000000f00 */
[C---:B------:R-:W-:Y:S01]  /*d1a0*/  FMUL.FTZ R47, R0.reuse, R135 ;  /* 0x00000087002f7220 */ /* 0x040fe20000410000 */
[----:B------:R-:W-:Y:S01]  /*d1b0*/  MOV R148, R205 ;  /* 0x000000cd00947202 */ /* 0x000fe20000000f00 */
[C---:B------:R-:W-:Y:S01]  /*d1c0*/  FMUL.FTZ R30, R0.reuse, R150 ;  /* 0x00000096001e7220 */ /* 0x040fe20000410000 */
[----:B------:R-:W-:Y:S03]  /*d1d0*/  MOV R150, R244 ;  /* 0x000000f400967202 */ /* 0x000fe60000000f00 */
[C---:B------:R-:W-:Y:S01]  /*d1e0*/  FMUL.FTZ R31, R0.reuse, R151 ;  /* 0x00000097001f7220 */ /* 0x040fe20000410000 */
[----:B------:R-:W-:Y:S01]  /*d1f0*/  MOV R151, R117 ;  /* 0x0000007500977202 */ /* 0x000fe20000000f00 */
[--C-:B------:R-:W-:Y:S01]  /*d200*/  FFMA.FTZ R2, R227, c[0x0][0x2d0], -R160.reuse ;  /* 0x0000b400e3027a23 */ /* 0x100fe200000108a0 */
[----:B------:R-:W-:Y:S01]  /*d210*/  MOV R117, R114 ;  /* 0x0000007200757202 */ /* 0x000fe20000000f00 */
[C---:B------:R-:W-:Y:S01]  /*d220*/  FMUL.FTZ R95, R0.reuse, R95 ;  /* 0x0000005f005f7220 */ /* 0x040fe20000410000 */
[----:B------:R-:W-:Y:S01]  /*d230*/  MOV R114, R242 ;  /* 0x000000f200727202 */ /* 0x000fe20000000f00 */
[----:B------:R1:W-:Y:S01]  /*d240*/  MUFU.EX2 R121, R2 ;  /* 0x0000000200797308 */ /* 0x0003e20000000800 */
[C---:B--2---:R-:W-:Y:S03]  /*d250*/  HMMA.16816.F32.BF16 R28, R104.reuse, R108, R28 ;  /* 0x0000006c681c723c */ /* 0x044fe6000004181c */
[C---:B------:R-:W-:Y:S02]  /*d260*/  FMUL.FTZ R98, R0.reuse, R98 ;  /* 0x0000006200627220 */ /* 0x040fe40000410000 */
[----:B------:R-:W-:Y:S02]  /*d270*/  FMUL.FTZ R99, R0, R99 ;  /* 0x0000006300637220 */ /* 0x000fe40000410000 */
[--C-:B------:R-:W-:Y:S01]  /*d280*/  FFMA.FTZ R112, R230, c[0x0][0x2d0], -R161.reuse ;  /* 0x0000b400e6707a23 */ /* 0x100fe200000108a1 */
[C---:B------:R-:W-:Y:S01]  /*d290*/  HMMA.16816.F32.BF16 R32, R104.reuse, R110, R32 ;  /* 0x0000006e6820723c */ /* 0x040fe20000041820 */
[----:B------:R-:W2:Y:S02]  /*d2a0*/  LDSM.16.MT88.4 R108, [R102+0x3000] ;  /* 0x00300000666c783b */ /* 0x000ea40000004200 */
[----:B------:R3:W-:Y:S01]  /*d2b0*/  MUFU.EX2 R124, R112 ;  /* 0x00000070007c7308 */ /* 0x0007e20000000800 */
[--C-:B------:R-:W-:Y:S09]  /*d2c0*/  FFMA.FTZ R208, R208, c[0x0][0x2d0], -R161.reuse ;  /* 0x0000b400d0d07a23 */ /* 0x100ff200000108a1 */
[----:B------:R-:W-:Y:S01]  /*d2d0*/  MUFU.EX2 R208, R208 ;  /* 0x000000d000d07308 */ /* 0x000fe20000000800 */
[--C-:B-1----:R-:W-:Y:S09]  /*d2e0*/  FFMA.FTZ R2, R226, c[0x0][0x2d0], -R160.reuse ;  /* 0x0000b400e2027a23 */ /* 0x102ff200000108a0 */
[----:B------:R1:W5:Y:S01]  /*d2f0*/  MUFU.EX2 R123, R2 ;  /* 0x00000002007b7308 */ /* 0x0003620000000800 */
[--C-:B---3--:R-:W-:Y:S09]  /*d300*/  FFMA.FTZ R112, R235, c[0x0][0x2d0], -R161.reuse ;  /* 0x0000b400eb707a23 */ /* 0x108ff200000108a1 */
[----:B------:R3:W-:Y:S01]  /*d310*/  MUFU.EX2 R242, R112 ;  /* 0x0000007000f27308 */ /* 0x0007e20000000800 */
[C---:B--2---:R-:W-:Y:S03]  /*d320*/  HMMA.16816.F32.BF16 R36, R104.reuse, R108, R36 ;  /* 0x0000006c6824723c */ /* 0x044fe60000041824 */
[--C-:B-1----:R-:W-:Y:S05]  /*d330*/  FFMA.FTZ R2, R224, c[0x0][0x2d0], -R160.reuse ;  /* 0x0000b400e0027a23 */ /* 0x102fea00000108a0 */
[C---:B------:R-:W-:Y:S01]  /*d340*/  HMMA.16816.F32.BF16 R40, R104.reuse, R110, R40 ;  /* 0x0000006e6828723c */ /* 0x040fe20000041828 */
[----:B------:R-:W1:Y:S01]  /*d350*/  LDSM.16.MT88.4 R108, [R204+0x3000] ;  /* 0x00300000cc6c783b */ /* 0x000e620000004200 */
[----:B------:R2:W-:Y:S02]  /*d360*/  MUFU.EX2 R126, R2 ;  /* 0x00000002007e7308 */ /* 0x0005e40000000800 */
[--C-:B------:R-:W-:Y:S01]  /*d370*/  FFMA.FTZ R224, R249, c[0x0][0x2d0], -R160.reuse ;  /* 0x0000b400f9e07a23 */ /* 0x100fe200000108a0 */
[----:B------:R-:W-:Y:S01]  /*d380*/  MOV R249, R145 ;  /* 0x0000009100f97202 */ /* 0x000fe20000000f00 */
[--C-:B---3--:R-:W-:Y:S06]  /*d390*/  FFMA.FTZ R112, R114, c[0x0][0x2d0], -R161.reuse ;  /* 0x0000b40072707a23 */ /* 0x108fec00000108a1 */
[----:B------:R-:W-:Y:S01]  /*d3a0*/  MUFU.EX2 R224, R224 ;  /* 0x000000e000e07308 */ /* 0x000fe20000000800 */
[--C-:B--2---:R-:W-:Y:S02]  /*d3b0*/  FFMA.FTZ R2, R223, c[0x0][0x2d0], -R160.reuse ;  /* 0x0000b400df027a23 */ /* 0x104fe400000108a0 */
[--C-:B------:R-:W-:Y:S01]  /*d3c0*/  FFMA.FTZ R223, R247, c[0x0][0x2d0], -R160.reuse ;  /* 0x0000b400f7df7a23 */ /* 0x100fe200000108a0 */
[----:B------:R-:W-:Y:S06]  /*d3d0*/  MOV R247, R148 ;  /* 0x0000009400f77202 */ /* 0x000fec0000000f00 */
[----:B------:R2:W3:Y:S01]  /*d3e0*/  MUFU.EX2 R131, R2 ;  /* 0x0000000200837308 */ /* 0x0004e20000000800 */
[----:B------:R-:W-:Y:S09]  /*d3f0*/  ISETP.GE.AND P3, PT, R247, 0x1, PT ;  /* 0x00000001f700780c */ /* 0x000ff20003f66270 */
[----:B------:R-:W-:Y:S01]  /*d400*/  MUFU.EX2 R223, R223 ;  /* 0x000000df00df7308 */ /* 0x000fe20000000800 */
[C---:B-1----:R-:W-:Y:S08]  /*d410*/  HMMA.16816.F32.BF16 R44, R104.reuse, R108, R44 ;  /* 0x0000006c682c723c */ /* 0x042ff0000004182c */
[C---:B------:R-:W-:Y:S01]  /*d420*/  HMMA.16816.F32.BF16 R48, R104.reuse, R110, R48 ;  /* 0x0000006e6830723c */ /* 0x040fe20000041830 */
[----:B------:R-:W1:Y:S03]  /*d430*/  LDSM.16.MT88.4 R108, [R3+0x3000] ;  /* 0x00300000036c783b */ /* 0x000e660000004200 */
[--C-:B--2---:R-:W-:Y:S02]  /*d440*/  FFMA.FTZ R2, R229, c[0x0][0x2d0], -R161.reuse ;  /* 0x0000b400e5027a23 */ /* 0x104fe400000108a1 */
[----:B------:R-:W-:Y:S10]  /*d450*/  MUFU.EX2 R229, R119 ;  /* 0x0000007700e57308 */ /* 0x000ff40000000800 */
[----:B------:R2:W1:Y:S02]  /*d460*/  MUFU.EX2 R122, R2 ;  /* 0x00000002007a7308 */ /* 0x0004640000000800 */
[C---:B-1----:R-:W-:Y:S03]  /*d470*/  HMMA.16816.F32.BF16 R52, R104.reuse, R108, R52 ;  /* 0x0000006c6834723c */ /* 0x042fe60000041834 */
[--C-:B--2---:R-:W-:Y:S05]  /*d480*/  FFMA.FTZ R2, R228, c[0x0][0x2d0], -R161.reuse ;  /* 0x0000b400e4027a23 */ /* 0x104fea00000108a1 */
[----:B------:R1:W-:Y:S01]  /*d490*/  MUFU.EX2 R127, R2 ;  /* 0x00000002007f7308 */ /* 0x0003e20000000800 */
[C---:B------:R-:W-:Y:S01]  /*d4a0*/  HMMA.16816.F32.BF16 R56, R104.reuse, R110, R56 ;  /* 0x0000006e6838723c */ /* 0x040fe20000041838 */
[----:B------:R-:W2:Y:S02]  /*d4b0*/  LDSM.16.MT88.4 R108, [R103+0x3000] ;  /* 0x00300000676c783b */ /* 0x000ea40000004200 */
[----:B-1----:R-:W-:Y:S06]  /*d4c0*/  FFMA.FTZ R2, R231, c[0x0][0x2d0], -R161 ;  /* 0x0000b400e7027a23 */ /* 0x002fec00000108a1 */
[----:B------:R-:W-:Y:S10]  /*d4d0*/  MUFU.EX2 R231, R118 ;  /* 0x0000007600e77308 */ /* 0x000ff40000000800 */
[----:B------:R1:W1:Y:S01]  /*d4e0*/  MUFU.EX2 R130, R2 ;  /* 0x0000000200827308 */ /* 0x0002620000000800 */
[C---:B--2---:R-:W-:Y:S08]  /*d4f0*/  HMMA.16816.F32.BF16 R60, R104.reuse, R108, R60 ;  /* 0x0000006c683c723c */ /* 0x044ff0000004183c */
[C---:B------:R-:W-:Y:S01]  /*d500*/  HMMA.16816.F32.BF16 R64, R104.reuse, R110, R64 ;  /* 0x0000006e6840723c */ /* 0x040fe20000041840 */
[----:B------:R-:W2:Y:S03]  /*d510*/  LDSM.16.MT88.4 R108, [R102+0x6000] ;  /* 0x00600000666c783b */ /* 0x000ea60000004200 */
[----:B-1----:R-:W-:Y:S02]  /*d520*/  FFMA.FTZ R2, R237, c[0x0][0x2d0], -R160 ;  /* 0x0000b400ed027a23 */ /* 0x002fe400000108a0 */
[----:B------:R-:W-:Y:S10]  /*d530*/  MUFU.EX2 R237, R112 ;  /* 0x0000007000ed7308 */ /* 0x000ff40000000800 */
[----:B------:R1:W1:Y:S01]  /*d540*/  MUFU.EX2 R125, R2 ;  /* 0x00000002007d7308 */ /* 0x0002620000000800 */
[----:B----4-:R-:W-:Y:S02]  /*d550*/  FFMA.FTZ R113, R0, R113, R162 ;  /* 0x0000007100717223 */ /* 0x010fe400000100a2 */
[----:B------:R-:W-:Y:S01]  /*d560*/  FADD.FTZ R0, R207, R163 ;  /* 0x000000a3cf007221 */ /* 0x000fe20000010000 */
[C---:B--2---:R-:W-:Y:S03]  /*d570*/  HMMA.16816.F32.BF16 R68, R104.reuse, R108, R68 ;  /* 0x0000006c6844723c */ /* 0x044fe60000041844 */
[----:B------:R-:W-:Y:S02]  /*d580*/  FADD.FTZ R0, R222, R0 ;  /* 0x00000000de007221 */ /* 0x000fe40000010000 */
[--C-:B------:R-:W-:Y:S02]  /*d590*/  FFMA.FTZ R222, R137, c[0x0][0x2d0], -R161.reuse ;  /* 0x0000b40089de7a23 */ /* 0x100fe400000108a1 */
[--C-:B-1----:R-:W-:Y:S01]  /*d5a0*/  FFMA.FTZ R2, R236, c[0x0][0x2d0], -R160.reuse ;  /* 0x0000b400ec027a23 */ /* 0x102fe200000108a0 */
[C---:B------:R-:W-:Y:S01]  /*d5b0*/  HMMA.16816.F32.BF16 R72, R104.reuse, R110, R72 ;  /* 0x0000006e6848723c */ /* 0x040fe20000041848 */
[----:B------:R-:W1:Y:S02]  /*d5c0*/  LDSM.16.MT88.4 R108, [R204+0x6000] ;  /* 0x00600000cc6c783b */ /* 0x000e640000004200 */
[----:B------:R2:W4:Y:S10]  /*d5d0*/  MUFU.EX2 R129, R2 ;  /* 0x0000000200817308 */ /* 0x0005340000000800 */
[----:B------:R-:W-:Y:S01]  /*d5e0*/  MUFU.EX2 R222, R222 ;  /* 0x000000de00de7308 */ /* 0x000fe20000000800 */
[--C-:B--2---:R-:W-:Y:S09]  /*d5f0*/  FFMA.FTZ R2, R234, c[0x0][0x2d0], -R160.reuse ;  /* 0x0000b400ea027a23 */ /* 0x104ff200000108a0 */
[----:B------:R2:W-:Y:S01]  /*d600*/  MUFU.EX2 R205, R2 ;  /* 0x0000000200cd7308 */ /* 0x0005e20000000800 */
[C---:B-1----:R-:W-:Y:S08]  /*d610*/  HMMA.16816.F32.BF16 R76, R104.reuse, R108, R76 ;  /* 0x0000006c684c723c */ /* 0x042ff0000004184c */
[C---:B------:R-:W-:Y:S01]  /*d620*/  HMMA.16816.F32.BF16 R80, R104.reuse, R110, R80 ;  /* 0x0000006e6850723c */ /* 0x040fe20000041850 */
[----:B------:R-:W1:Y:S03]  /*d630*/  LDSM.16.MT88.4 R108, [R3+0x6000] ;  /* 0x00600000036c783b */ /* 0x000e660000004200 */
[--C-:B--2---:R-:W-:Y:S04]  /*d640*/  FFMA.FTZ R2, R233, c[0x0][0x2d0], -R160.reuse ;  /* 0x0000b400e9027a23 */ /* 0x104fe800000108a0 */
[----:B------:R2:W-:Y:S04]  /*d650*/  MUFU.EX2 R244, R2 ;  /* 0x0000000200f47308 */ /* 0x0005e80000000800 */
[--C-:B--2---:R-:W-:Y:S06]  /*d660*/  FFMA.FTZ R2, R239, c[0x0][0x2d0], -R161.reuse ;  /* 0x0000b400ef027a23 */ /* 0x104fec00000108a1 */
[----:B------:R2:W2:Y:S01]  /*d670*/  MUFU.EX2 R128, R2 ;  /* 0x0000000200807308 */ /* 0x0004a20000000800 */
[C---:B-1----:R-:W-:Y:S08]  /*d680*/  HMMA.16816.F32.BF16 R84, R104.reuse, R108, R84 ;  /* 0x0000006c6854723c */ /* 0x042ff00000041854 */
[C---:B------:R-:W-:Y:S01]  /*d690*/  HMMA.16816.F32.BF16 R88, R104.reuse, R110, R88 ;  /* 0x0000006e6858723c */ /* 0x040fe20000041858 */
[----:B------:R-:W1:Y:S03]  /*d6a0*/  LDSM.16.MT88.4 R108, [R103+0x6000] ;  /* 0x00600000676c783b */ /* 0x000e660000004200 */
[--C-:B--2---:R-:W-:Y:S04]  /*d6b0*/  FFMA.FTZ R2, R238, c[0x0][0x2d0], -R161.reuse ;  /* 0x0000b400ee027a23 */ /* 0x104fe800000108a1 */
[----:B------:R2:W1:Y:S02]  /*d6c0*/  MUFU.EX2 R206, R2 ;  /* 0x0000000200ce7308 */ /* 0x0004640000000800 */
[C---:B-1----:R-:W-:Y:S03]  /*d6d0*/  HMMA.16816.F32.BF16 R92, R104.reuse, R108, R92 ;  /* 0x0000006c685c723c */ /* 0x042fe6000004185c */
[--C-:B--2---:R-:W-:Y:S05]  /*d6e0*/  FFMA.FTZ R2, R240, c[0x0][0x2d0], -R161.reuse ;  /* 0x0000b400f0027a23 */ /* 0x104fea00000108a1 */
[----:B------:R1:W2:Y:S01]  /*d6f0*/  MUFU.EX2 R243, R2 ;  /* 0x0000000200f37308 */ /* 0x0002a20000000800 */
[----:B------:R-:W-:Y:S01]  /*d700*/  HMMA.16816.F32.BF16 R96, R104, R110, R96 ;  /* 0x0000006e6860723c */ /* 0x000fe20000041860 */
[----:B------:R-:W2:Y:S06]  /*d710*/  LDSM.16.MT88.4 R108, [R102+0x800] ;  /* 0x00080000666c783b */ /* 0x000eac0000004200 */
[----:B-----5:R-:W-:Y:S02]  /*d720*/  F2FP.BF16.PACK_AB R104, R123, R121 ;  /* 0x000000797b68723e */ /* 0x020fe400000010ff */
[----:B---3--:R-:W-:Y:S03]  /*d730*/  F2FP.BF16.PACK_AB R106, R131, R126 ;  /* 0x0000007e836a723e */ /* 0x008fe600000010ff */
[----:B------:R-:W-:Y:S02]  /*d740*/  F2FP.BF16.PACK_AB R105, R124, R122 ;  /* 0x0000007a7c69723e */ /* 0x000fe400000010ff */
[----:B------:R-:W-:Y:S01]  /*d750*/  F2FP.BF16.PACK_AB R107, R130, R127 ;  /* 0x0000007f826b723e */ /* 0x000fe200000010ff */
[--C-:B-1----:R-:W-:Y:S01]  /*d760*/  FFMA.FTZ R2, R146, c[0x0][0x2d0], -R160.reuse ;  /* 0x0000b40092027a23 */ /* 0x102fe200000108a0 */
[----:B------:R-:W-:Y:S01]  /*d770*/  MOV R146, R221 ;  /* 0x000000dd00927202 */ /* 0x000fe20000000f00 */
[--C-:B------:R-:W-:Y:S01]  /*d780*/  FFMA.FTZ R221, R248, c[0x0][0x2d0], -R160.reuse ;  /* 0x0000b400f8dd7a23 */ /* 0x100fe200000108a0 */
[----:B------:R-:W-:Y:S01]  /*d790*/  MOV R248, R144 ;  /* 0x0000009000f87202 */ /* 0x000fe20000000f00 */
[----:B------:R1:W-:Y:S10]  /*d7a0*/  MUFU.EX2 R234, R2 ;  /* 0x0000000200ea7308 */ /* 0x0003f40000000800 */
[----:B------:R-:W-:Y:S01]  /*d7b0*/  MUFU.EX2 R221, R221 ;  /* 0x000000dd00dd7308 */ /* 0x000fe20000000800 */
[C---:B--2---:R-:W-:Y:S08]  /*d7c0*/  HMMA.16816.F32.BF16 R4, R104.reuse, R108, R4 ;  /* 0x0000006c6804723c */ /* 0x044ff00000041804 */
[C---:B------:R-:W-:Y:S01]  /*d7d0*/  HMMA.16816.F32.BF16 R8, R104.reuse, R110, R8 ;  /* 0x0000006e6808723c */ /* 0x040fe20000041808 */
[----:B------:R-:W2:Y:S03]  /*d7e0*/  LDSM.16.MT88.4 R108, [R204+0x800] ;  /* 0x00080000cc6c783b */ /* 0x000ea60000004200 */
[----:B-1----:R-:W-:Y:S01]  /*d7f0*/  FFMA.FTZ R2, R151, c[0x0][0x2d0], -R160 ;  /* 0x0000b40097027a23 */ /* 0x002fe200000108a0 */
[----:B------:R-:W-:Y:S01]  /*d800*/  MOV R151, R116 ;  /* 0x0000007400977202 */ /* 0x000fe20000000f00 */
[----:B------:R-:W-:Y:S02]  /*d810*/  FADD.FTZ R116, R225, R0 ;  /* 0x00000000e1747221 */ /* 0x000fe40000010000 */
[--C-:B------:R-:W-:Y:S01]  /*d820*/  FFMA.FTZ R0, R146, c[0x0][0x2d0], -R161.reuse ;  /* 0x0000b40092007a23 */ /* 0x100fe200000108a1 */
[----:B------:R1:W3:Y:S01]  /*d830*/  MUFU.EX2 R236, R2 ;  /* 0x0000000200ec7308 */ /* 0x0002e20000000800 */
[----:B------:R-:W-:Y:S09]  /*d840*/  LDSM.16.MT88.4 R144, [R103+0x2800] ;  /* 0x002800006790783b */ /* 0x000ff20000004200 */
[----:B------:R5:W-:Y:S01]  /*d850*/  MUFU.EX2 R227, R0 ;  /* 0x0000000000e37308 */ /* 0x000be20000000800 */
[--C-:B-1----:R-:W-:Y:S01]  /*d860*/  FFMA.FTZ R2, R250, c[0x0][0x2d0], -R160.reuse ;  /* 0x0000b400fa027a23 */ /* 0x102fe200000108a0 */
[----:B------:R-:W-:Y:S08]  /*d870*/  MOV R250, R140 ;  /* 0x0000008c00fa7202 */ /* 0x000ff00000000f00 */
[----:B------:R1:W-:Y:S01]  /*d880*/  MUFU.EX2 R240, R2 ;  /* 0x0000000200f07308 */ /* 0x0003e20000000800 */
[C---:B--2---:R-:W-:Y:S03]  /*d890*/  HMMA.16816.F32.BF16 R12, R104.reuse, R108, R12 ;  /* 0x0000006c680c723c */ /* 0x044fe6000004180c */
[--C-:B-----5:R-:W-:Y:S06]  /*d8a0*/  FFMA.FTZ R0, R151, c[0x0][0x2d0], -R161.reuse ;  /* 0x0000b40097007a23 */ /* 0x120fec00000108a1 */
[----:B------:R2:W-:Y:S01]  /*d8b0*/  MUFU.EX2 R228, R0 ;  /* 0x0000000000e47308 */ /* 0x0005e20000000800 */
[C---:B------:R-:W-:Y:S01]  /*d8c0*/  HMMA.16816.F32.BF16 R16, R104.reuse, R110, R16 ;  /* 0x0000006e6810723c */ /* 0x040fe20000041810 */
[----:B------:R-:W5:Y:S02]  /*d8d0*/  LDSM.16.MT88.4 R108, [R3+0x800] ;  /* 0x00080000036c783b */ /* 0x000f640000004200 */
[----:B-1----:R-:W-:Y:S06]  /*d8e0*/  FFMA.FTZ R2, R241, c[0x0][0x2d0], -R160 ;  /* 0x0000b400f1027a23 */ /* 0x002fec00000108a0 */
[----:B------:R1:W1:Y:S03]  /*d8f0*/  MUFU.EX2 R241, R2 ;  /* 0x0000000200f17308 */ /* 0x0002660000000800 */
[----:B--2---:R-:W-:Y:S04]  /*d900*/  FADD.FTZ R0, R121, R116 ;  /* 0x0000007479007221 */ /* 0x004fe80000010000 */
[----:B------:R-:W-:Y:S04]  /*d910*/  FADD.FTZ R0, R123, R0 ;  /* 0x000000007b007221 */ /* 0x000fe80000010000 */
[----:B------:R-:W-:Y:S04]  /*d920*/  FADD.FTZ R0, R126, R0 ;  /* 0x000000007e007221 */ /* 0x000fe80000010000 */
[----:B------:R-:W-:Y:S04]  /*d930*/  FADD.FTZ R0, R131, R0 ;  /* 0x0000000083007221 */ /* 0x000fe80000010000 */
[----:B------:R-:W-:Y:S01]  /*d940*/  FADD.FTZ R0, R125, R0 ;  /* 0x000000007d007221 */ /* 0x000fe20000010000 */
[C---:B-----5:R-:W-:Y:S03]  /*d950*/  HMMA.16816.F32.BF16 R20, R104.reuse, R108, R20 ;  /* 0x0000006c6814723c */ /* 0x060fe60000041814 */
[----:B----4-:R-:W-:Y:S02]  /*d960*/  FADD.FTZ R0, R129, R0 ;  /* 0x0000000081007221 */ /* 0x010fe40000010000 */
[--C-:B-1----:R-:W-:Y:S01]  /*d970*/  FFMA.FTZ R2, R150, c[0x0][0x2d0], -R161.reuse ;  /* 0x0000b40096027a23 */ /* 0x102fe200000108a1 */
[----:B------:R-:W-:Y:S01]  /*d980*/  MOV R150, R117 ;  /* 0x0000007500967202 */ /* 0x000fe20000000f00 */
[----:B------:R-:W-:Y:S01]  /*d990*/  FFMA.FTZ R117, R252, c[0x0][0x2d0], -R160 ;  /* 0x0000b400fc757a23 */ /* 0x000fe200000108a0 */
[C---:B------:R-:W-:Y:S01]  /*d9a0*/  HMMA.16816.F32.BF16 R24, R104.reuse, R110, R24 ;  /* 0x0000006e6818723c */ /* 0x040fe20000041818 */
[----:B------:R-:W1:Y:S01]  /*d9b0*/  LDSM.16.MT88.4 R108, [R103+0x800] ;  /* 0x00080000676c783b */ /* 0x000e620000004200 */
[----:B------:R2:W-:Y:S02]  /*d9c0*/  MUFU.EX2 R235, R2 ;  /* 0x0000000200eb7308 */ /* 0x0005e40000000800 */
[----:B------:R-:W-:Y:S08]  /*d9d0*/  MOV R252, R141 ;  /* 0x0000008d00fc7202 */ /* 0x000ff00000000f00 */
[----:B------:R4:W-:Y:S01]  /*d9e0*/  MUFU.EX2 R233, R117 ;  /* 0x0000007500e97308 */ /* 0x0009e20000000800 */
[----:B--2---:R-:W-:Y:S09]  /*d9f0*/  FFMA.FTZ R2, R115, c[0x0][0x2d0], -R161 ;  /* 0x0000b40073027a23 */ /* 0x004ff200000108a1 */
[----:B------:R2:W5:Y:S01]  /*da00*/  MUFU.EX2 R238, R2 ;  /* 0x0000000200ee7308 */ /* 0x0005620000000800 */
[----:B----4-:R-:W-:Y:S01]  /*da10*/  LDSM.16.MT88.4 R116, [R102+0x2000] ;  /* 0x002000006674783b */ /* 0x010fe20000004200 */
[C---:B-1----:R-:W-:Y:S08]  /*da20*/  HMMA.16816.F32.BF16 R28, R104.reuse, R108, R28 ;  /* 0x0000006c681c723c */ /* 0x042ff0000004181c */
[C---:B------:R-:W-:Y:S01]  /*da30*/  HMMA.16816.F32.BF16 R32, R104.reuse, R110, R32 ;  /* 0x0000006e6820723c */ /* 0x040fe20000041820 */
[----:B------:R-:W1:Y:S03]  /*da40*/  LDSM.16.MT88.4 R108, [R102+0x3800] ;  /* 0x00380000666c783b */ /* 0x000e660000004200 */
[----:B--2---:R-:W-:Y:S05]  /*da50*/  FADD.FTZ R2, R219, R113 ;  /* 0x00000071db027221 */ /* 0x004fea0000010000 */
[----:B------:R-:W-:Y:S03]  /*da60*/  LDSM.16.MT88.4 R112, [R102+0x1800] ;  /* 0x001800006670783b */ /* 0x000fe60000004200 */
[----:B------:R-:W-:Y:S02]  /*da70*/  FADD.FTZ R2, R220, R2 ;  /* 0x00000002dc027221 */ /* 0x000fe40000010000 */
[--C-:B------:R-:W-:Y:S02]  /*da80*/  FFMA.FTZ R220, R132, c[0x0][0x2d0], -R161.reuse ;  /* 0x0000b40084dc7a23 */ /* 0x100fe400000108a1 */
[----:B------:R-:W-:Y:S02]  /*da90*/  FADD.FTZ R2, R245, R2 ;  /* 0x00000002f5027221 */ /* 0x000fe40000010000 */
[----:B------:R-:W2:Y:S02]  /*daa0*/  LDL R245, [R1+0x58] ;  /* 0x0000580001f57983 */ /* 0x000ea40000100800 */
[----:B------:R-:W-:Y:S01]  /*dab0*/  FADD.FTZ R2, R122, R2 ;  /* 0x000000027a027221 */ /* 0x000fe20000010000 */
[----:B------:R-:W-:Y:S03]  /*dac0*/  MUFU.EX2 R220, R220 ;  /* 0x000000dc00dc7308 */ /* 0x000fe60000000800 */
[----:B------:R-:W-:Y:S04]  /*dad0*/  FADD.FTZ R2, R124, R2 ;  /* 0x000000027c027221 */ /* 0x000fe80000010000 */
[----:B------:R-:W-:Y:S04]  /*dae0*/  FADD.FTZ R2, R127, R2 ;  /* 0x000000027f027221 */ /* 0x000fe80000010000 */
[----:B------:R-:W-:Y:S04]  /*daf0*/  FADD.FTZ R2, R130, R2 ;  /* 0x0000000282027221 */ /* 0x000fe80000010000 */
[----:B------:R-:W-:Y:S01]  /*db00*/  FADD.FTZ R2, R128, R2 ;  /* 0x0000000280027221 */ /* 0x000fe20000010000 */
        /* <DEDUP_REMOVED lines=25> */
[----:B------:R-:W-:Y:S01]  /*dca0*/  F2FP.BF16.PACK_AB R105, R206, R128 ;  /* 0x00000080ce69723e */ /* 0x000fe200000010ff */
[----:B------:R-:W-:Y:S02]  /*dcb0*/  LDSM.16.MT88.4 R124, [R3+0x2800] ;  /* 0x00280000037c783b */ /* 0x000fe40000004200 */
[----:B------:R-:W-:Y:S01]  /*dcc0*/  F2FP.BF16.PACK_AB R106, R244, R205 ;  /* 0x000000cdf46a723e */ /* 0x000fe200000010ff */
[----:B------:R-:W-:Y:S01]  /*dcd0*/  FADD.FTZ R205, R205, R0 ;  /* 0x00000000cdcd7221 */ /* 0x000fe20000010000 */
[----:B------:R-:W-:Y:S01]  /*dce0*/  F2FP.BF16.PACK_AB R107, R243, R242 ;  /* 0x000000f2f36b723e */ /* 0x000fe200000010ff */
[----:B------:R-:W-:Y:S01]  /*dcf0*/  FADD.FTZ R206, R206, R2 ;  /* 0x00000002cece7221 */ /* 0x000fe20000010000 */
[----:B------:R-:W-:Y:S02]  /*dd00*/  IADD3 R0, R232, -0x2, RZ ;  /* 0xfffffffee8007810 */ /* 0x000fe40007ffe0ff */
[----:B------:R-:W-:Y:S02]  /*dd10*/  LDSM.16.MT88.4 R128, [R204+0x5800] ;  /* 0x00580000cc80783b */ /* 0x000fe40000004200 */
[----:B------:R-:W-:Y:S11]  /*dd20*/  ISETP.GE.AND P5, PT, R0, R252, PT ;  /* 0x000000fc0000720c */ /* 0x000ff60003fa6270 */
[----:B------:R-:W-:Y:S02]  /*dd30*/  @!UPT UIADD3 URZ, URZ, URZ, URZ ;  /* 0x0000003f3f3ff290 */ /* 0x000fe4000fffe03f */
[----:B------:R-:W-:Y:S02]  /*dd40*/  @P5 ISETP.GE.AND P2, PT, R248, c[0x0][0x1d4], PT ;  /* 0x00007500f8005a0c */ /* 0x000fe40003f46270 */
[----:B------:R-:W-:Y:S05]  /*dd50*/  @P5 SHF.R.S32.HI R2, RZ, 0x1f, R0 ;  /* 0x0000001fff025819 */ /* 0x000fea0000011400 */
[----:B------:R-:W-:Y:S01]  /*dd60*/  @P5 IMAD R2, R2, c[0x0][0x1e0], RZ ;  /* 0x0000780002025a24 */ /* 0x000fe200078e02ff */
[C---:B-1----:R-:W-:Y:S03]  /*dd70*/  HMMA.16816.F32.BF16 R4, R104.reuse, R108, R4 ;  /* 0x0000006c6804723c */ /* 0x042fe60000041804 */
        /* <DEDUP_REMOVED lines=36> */
[----:B------:R1:W4:Y:S01]  /*dfc0*/  MUFU.EX2 R239, R108 ;  /* 0x0000006c00ef7308 */ /* 0x0003220000000800 */
[----:B------:R-:W-:Y:S01]  /*dfd0*/  MOV R133, R120 ;  /* 0x0000007800857202 */ /* 0x000fe20000000f00 */
[--C-:B------:R-:W-:Y:S01]  /*dfe0*/  FFMA.FTZ R120, R251, c[0x0][0x2d0], -R160.reuse ;  /* 0x0000b400fb787a23 */ /* 0x100fe200000108a0 */
[----:B------:R-:W-:Y:S01]  /*dff0*/  MOV R251, R149 ;  /* 0x0000009500fb7202 */ /* 0x000fe20000000f00 */
[----:B------:R-:W-:Y:S01]  /*e000*/  FFMA.FTZ R160, R246, c[0x0][0x2d0], -R160 ;  /* 0x0000b400f6a07a23 */ /* 0x000fe200000108a0 */
[----:B---3--:R-:W-:Y:S01]  /*e010*/  F2FP.BF16.PACK_AB R104, R236, R234 ;  /* 0x000000eaec68723e */ /* 0x008fe200000010ff */
[----:B------:R-:W3:Y:S01]  /*e020*/  LDL R246, [R1+0x3c] ;  /* 0x00003c0001f67983 */ /* 0x000ee20000100800 */
[----:B------:R-:W-:Y:S02]  /*e030*/  @P5 ISETP.GE.AND P1, PT, R251, c[0x0][0x1d4], PT ;  /* 0x00007500fb005a0c */ /* 0x000fe40003f26270 */
[----:B------:R-:W-:Y:S01]  /*e040*/  F2FP.BF16.PACK_AB R106, R241, R240 ;  /* 0x000000f0f16a723e */ /* 0x000fe200000010ff */
[----:B------:R2:W-:Y:S01]  /*e050*/  MUFU.EX2 R230, R120 ;  /* 0x0000007800e67308 */ /* 0x0005e20000000800 */
[----:B-----5:R-:W-:Y:S09]  /*e060*/  F2FP.BF16.PACK_AB R105, R238, R235 ;  /* 0x000000ebee69723e */ /* 0x020ff200000010ff */
[----:B------:R5:W5:Y:S01]  /*e070*/  MUFU.EX2 R219, R160 ;  /* 0x000000a000db7308 */ /* 0x000b620000000800 */
[----:B-1----:R-:W1:Y:S01]  /*e080*/  LDSM.16.MT88.4 R108, [R204+0x1800] ;  /* 0x00180000cc6c783b */ /* 0x002e620000004200 */
[----:B----4-:R-:W-:Y:S07]  /*e090*/  F2FP.BF16.PACK_AB R107, R239, R237 ;  /* 0x000000edef6b723e */ /* 0x010fee00000010ff */
[C---:B------:R-:W-:Y:S03]  /*e0a0*/  HMMA.16816.F32.BF16 R4, R104.reuse, R112, R4 ;  /* 0x000000706804723c */ /* 0x040fe60000041804 */
[--C-:B--2---:R-:W-:Y:S04]  /*e0b0*/  FFMA.FTZ R120, R133, c[0x0][0x2d0], -R161.reuse ;  /* 0x0000b40085787a23 */ /* 0x104fe800000108a1 */
[----:B------:R2:W-:Y:S01]  /*e0c0*/  MUFU.EX2 R225, R120 ;  /* 0x0000007800e17308 */ /* 0x0005e20000000800 */
[C---:B------:R-:W-:Y:S01]  /*e0d0*/  HMMA.16816.F32.BF16 R8, R104.reuse, R114, R8 ;  /* 0x000000726808723c */ /* 0x040fe20000041808 */
[----:B------:R-:W4:Y:S03]  /*e0e0*/  LDSM.16.MT88.4 R112, [R3+0x1800] ;  /* 0x001800000370783b */ /* 0x000f260000004200 */
[----:B-----5:R-:W-:Y:S02]  /*e0f0*/  F2FP.BF16.PACK_AB R160, R221, R224 ;  /* 0x000000e0dda0723e */ /* 0x020fe400000010ff */
[----:B------:R-:W-:Y:S03]  /*e100*/  F2FP.BF16.PACK_AB R162, R219, R223 ;  /* 0x000000dfdba2723e */ /* 0x000fe600000010ff */
[----:B--2---:R-:W-:Y:S01]  /*e110*/  LDSM.16.MT88.4 R120, [R3+0x2000] ;  /* 0x002000000378783b */ /* 0x004fe20000004200 */
[C---:B-1----:R-:W-:Y:S08]  /*e120*/  HMMA.16816.F32.BF16 R12, R104.reuse, R108, R12 ;  /* 0x0000006c680c723c */ /* 0x042ff0000004180c */
[C---:B------:R-:W-:Y:S01]  /*e130*/  HMMA.16816.F32.BF16 R16, R104.reuse, R110, R16 ;  /* 0x0000006e6810723c */ /* 0x040fe20000041810 */
[----:B------:R-:W1:Y:S07]  /*e140*/  LDSM.16.MT88.4 R108, [R103+0x1800] ;  /* 0x00180000676c783b */ /* 0x000e6e0000004200 */
[C---:B----4-:R-:W-:Y:S08]  /*e150*/  HMMA.16816.F32.BF16 R20, R104.reuse, R112, R20 ;  /* 0x000000706814723c */ /* 0x050ff00000041814 */
        /* <DEDUP_REMOVED lines=24> */
[--C-:B------:R-:W-:Y:S01]  /*e2e0*/  FFMA.FTZ R112, R150, c[0x0][0x2d0], -R161.reuse ;  /* 0x0000b40096707a23 */ /* 0x100fe200000108a1 */
[C---:B------:R-:W-:Y:S03]  /*e2f0*/  HMMA.16816.F32.BF16 R88, R104.reuse, R114, R88 ;  /* 0x000000726858723c */ /* 0x040fe60000041858 */
[----:B------:R2:W4:Y:S01]  /*e300*/  MUFU.EX2 R226, R112 ;  /* 0x0000007000e27308 */ /* 0x0005220000000800 */
[----:B------:R-:W-:Y:S02]  /*e310*/  FFMA.FTZ R161, R136, c[0x0][0x2d0], -R161 ;  /* 0x0000b40088a17a23 */ /* 0x000fe400000108a1 */
[----:B------:R-:W-:Y:S07]  /*e320*/  LDSM.16.MT88.4 R136, [R102+0x5800] ;  /* 0x005800006688783b */ /* 0x000fee0000004200 */
[----:B------:R5:W3:Y:S01]  /*e330*/  MUFU.EX2 R207, R161 ;  /* 0x000000a100cf7308 */ /* 0x000ae20000000800 */
[C---:B-1----:R-:W-:Y:S01]  /*e340*/  HMMA.16816.F32.BF16 R92, R104.reuse, R108, R92 ;  /* 0x0000006c685c723c */ /* 0x042fe2000004185c */
[----:B--2---:R-:W1:Y:S07]  /*e350*/  LDSM.16.MT88.4 R112, [R204+0x2000] ;  /* 0x00200000cc70783b */ /* 0x004e6e0000004200 */
[----:B------:R-:W-:Y:S01]  /*e360*/  HMMA.16816.F32.BF16 R96, R104, R110, R96 ;  /* 0x0000006e6860723c */ /* 0x000fe20000041860 */
[----:B------:R-:W2:Y:S03]  /*e370*/  LDSM.16.MT88.4 R108, [R103+0x2000] ;  /* 0x00200000676c783b */ /* 0x000ea60000004200 */
[----:B-----5:R-:W-:Y:S03]  /*e380*/  F2FP.BF16.PACK_AB R161, R222, R220 ;  /* 0x000000dcdea1723e */ /* 0x020fe600000010ff */
[----:B------:R-:W-:Y:S02]  /*e390*/  F2FP.BF16.PACK_AB R104, R231, R229 ;  /* 0x000000e5e768723e */ /* 0x000fe400000010ff */
[----:B------:R-:W-:Y:S03]  /*e3a0*/  F2FP.BF16.PACK_AB R106, R230, R233 ;  /* 0x000000e9e66a723e */ /* 0x000fe600000010ff */
[----:B------:R-:W-:Y:S02]  /*e3b0*/  F2FP.BF16.PACK_AB R105, R228, R227 ;  /* 0x000000e3e469723e */ /* 0x000fe400000010ff */
[----:B----4-:R-:W-:Y:S02]  /*e3c0*/  F2FP.BF16.PACK_AB R107, R225, R226 ;  /* 0x000000e2e16b723e */ /* 0x010fe400000010ff */
[----:B---3--:R-:W-:Y:S05]  /*e3d0*/  F2FP.BF16.PACK_AB R163, R207, R208 ;  /* 0x000000d0cfa3723e */ /* 0x008fea00000010ff */
[C---:B------:R-:W-:Y:S08]  /*e3e0*/  HMMA.16816.F32.BF16 R4, R104.reuse, R116, R4 ;  /* 0x000000746804723c */ /* 0x040ff00000041804 */
[C---:B------:R-:W-:Y:S01]  /*e3f0*/  HMMA.16816.F32.BF16 R8, R104.reuse, R118, R8 ;  /* 0x000000766808723c */ /* 0x040fe20000041808 */
[----:B------:R-:W3:Y:S07]  /*e400*/  LDSM.16.MT88.4 R116, [R102+0x5000] ;  /* 0x005000006674783b */ /* 0x000eee0000004200 */
[C---:B-1----:R-:W-:Y:S08]  /*e410*/  HMMA.16816.F32.BF16 R12, R104.reuse, R112, R12 ;  /* 0x00000070680c723c */ /* 0x042ff0000004180c */
[C---:B------:R-:W-:Y:S01]  /*e420*/  HMMA.16816.F32.BF16 R16, R104.reuse, R114, R16 ;  /* 0x000000726810723c */ /* 0x040fe20000041810 */
[----:B------:R-:W1:Y:S07]  /*e430*/  LDSM.16.MT88.4 R112, [R204+0x5000] ;  /* 0x00500000cc70783b */ /* 0x000e6e0000004200 */
[C---:B------:R-:W-:Y:S08]  /*e440*/  HMMA.16816.F32.BF16 R20, R104.reuse, R120, R20 ;  /* 0x000000786814723c */ /* 0x040ff00000041814 */
[C---:B------:R-:W-:Y:S01]  /*e450*/  HMMA.16816.F32.BF16 R24, R104.reuse, R122, R24 ;  /* 0x0000007a6818723c */ /* 0x040fe20000041818 */
[----:B------:R-:W4:Y:S07]  /*e460*/  LDSM.16.MT88.4 R120, [R3+0x5000] ;  /* 0x005000000378783b */ /* 0x000f2e0000004200 */
        /* <DEDUP_REMOVED lines=9> */
[C---:B----4-:R-:W-:Y:S08]  /*e500*/  HMMA.16816.F32.BF16 R52, R104.reuse, R120, R52 ;  /* 0x000000786834723c */ /* 0x050ff00000041834 */
[C---:B------:R-:W-:Y:S01]  /*e510*/  HMMA.16816.F32.BF16 R56, R104.reuse, R122, R56 ;  /* 0x0000007a6838723c */ /* 0x040fe20000041838 */
[----:B------:R-:W4:Y:S07]  /*e520*/  LDSM.16.MT88.4 R120, [R3+0x8000] ;  /* 0x008000000378783b */ /* 0x000f2e0000004200 */
[C---:B--2---:R-:W-:Y:S08]  /*e530*/  HMMA.16816.F32.BF16 R60, R104.reuse, R108, R60 ;  /* 0x0000006c683c723c */ /* 0x044ff0000004183c */
[C---:B------:R-:W-:Y:S01]  /*e540*/  HMMA.16816.F32.BF16 R64, R104.reuse, R110, R64 ;  /* 0x0000006e6840723c */ /* 0x040fe20000041840 */
[----:B------:R-:W2:Y:S07]  /*e550*/  LDSM.16.MT88.4 R108, [R103+0x8000] ;  /* 0x00800000676c783b */ /* 0x000eae0000004200 */
[C---:B---3--:R-:W-:Y:S08]  /*e560*/  HMMA.16816.F32.BF16 R68, R104.reuse, R116, R68 ;  /* 0x000000746844723c */ /* 0x048ff00000041844 */
[C---:B------:R-:W-:Y:S01]  /*e570*/  HMMA.16816.F32.BF16 R72, R104.reuse, R118, R72 ;  /* 0x000000766848723c */ /* 0x040fe20000041848 */
[----:B------:R-:W-:Y:S07]  /*e580*/  LDSM.16.MT88.4 R116, [R204+0x2800] ;  /* 0x00280000cc74783b */ /* 0x000fee0000004200 */
[C---:B-1----:R-:W-:Y:S08]  /*e590*/  HMMA.16816.F32.BF16 R76, R104.reuse, R112, R76 ;  /* 0x00000070684c723c */ /* 0x042ff0000004184c */
[C---:B------:R-:W-:Y:S01]  /*e5a0*/  HMMA.16816.F32.BF16 R80, R104.reuse, R114, R80 ;  /* 0x000000726850723c */ /* 0x040fe20000041850 */
[----:B------:R-:W1:Y:S07]  /*e5b0*/  LDSM.16.MT88.4 R112, [R102+0x2800] ;  /* 0x002800006670783b */ /* 0x000e6e0000004200 */
[C---:B----4-:R-:W-:Y:S08]  /*e5c0*/  HMMA.16816.F32.BF16 R84, R104.reuse, R120, R84 ;  /* 0x000000786854723c */ /* 0x050ff00000041854 */
[C---:B------:R-:W-:Y:S08]  /*e5d0*/  HMMA.16816.F32.BF16 R88, R104.reuse, R122, R88 ;  /* 0x0000007a6858723c */ /* 0x040ff00000041858 */
        /* <DEDUP_REMOVED lines=11> */
[----:B------:R-:W5:Y:S07]  /*e690*/  LDL.64 R22, [R1+0x50] ;  /* 0x0000500001167983 */ /* 0x000f6e0000100a00 */
        /* <DEDUP_REMOVED lines=9> */
[----:B------:R1:W4:Y:S07]  /*e730*/  LDSM.16.MT88.4 R4, [R3+0x8800] ;  /* 0x008800000304783b */ /* 0x00032e0000004200 */
[C---:B--2---:R-:W-:Y:S07]  /*e740*/  HMMA.16816.F32.BF16 R60, R160.reuse, R8, R60 ;  /* 0x00000008a03c723c */ /* 0x044fee000004183c */
[----:B------:R-:W-:Y:S01]  /*e750*/  @P5 IMAD.WIDE.U32 R8, R0, c[0x0][0x1e0], RZ ;  /* 0x0000780000085a25 */ /* 0x000fe200078e00ff */
[C---:B------:R-:W-:Y:S04]  /*e760*/  HMMA.16816.F32.BF16 R64, R160.reuse, R10, R64 ;  /* 0x0000000aa040723c */ /* 0x040fe80000041840 */
[----:B------:R-:W-:Y:S03]  /*e770*/  @P5 IADD3 R0, R9, R2, RZ ;  /* 0x0000000209005210 */ /* 0x000fe60007ffe0ff */
[----:B------:R-:W-:Y:S01]  /*e780*/  FADD.FTZ R10, R242, R206 ;  /* 0x000000cef20a7221 */ /* 0x000fe20000010000 */
[C---:B---3--:R-:W-:Y:S04]  /*e790*/  HMMA.16816.F32.BF16 R68, R160.reuse, R12, R68 ;  /* 0x0000000ca044723c */ /* 0x048fe80000041844 */
[----:B-1----:R-:W-:Y:S02]  /*e7a0*/  FADD.FTZ R3, R244, R205 ;  /* 0x000000cdf4037221 */ /* 0x002fe40000010000 */
[----:B------:R-:W-:Y:S02]  /*e7b0*/  FADD.FTZ R10, R243, R10 ;  /* 0x0000000af30a7221 */ /* 0x000fe40000010000 */
[----:B------:R-:W-:Y:S01]  /*e7c0*/  FADD.FTZ R9, R234, R3 ;  /* 0x00000003ea097221 */ /* 0x000fe20000010000 */
[----:B------:R-:W-:Y:S01]  /*e7d0*/  @P5 MOV R3, R245 ;  /* 0x000000f500035202 */ /* 0x000fe20000000f00 */
[C---:B------:R-:W-:Y:S03]  /*e7e0*/  HMMA.16816.F32.BF16 R72, R160.reuse, R14, R72 ;  /* 0x0000000ea048723c */ /* 0x040fe60000041848 */
[----:B------:R-:W-:Y:S02]  /*e7f0*/  @P5 IMAD R0, R0, 0x60, RZ ;  /* 0x0000006000005824 */ /* 0x000fe400078e02ff */
[----:B------:R-:W-:Y:S02]  /*e800*/  FADD.FTZ R13, R235, R10 ;  /* 0x0000000aeb0d7221 */ /* 0x000fe40000010000 */
[----:B------:R-:W-:Y:S01]  /*e810*/  FADD.FTZ R14, R236, R9 ;  /* 0x00000009ec0e7221 */ /* 0x000fe20000010000 */
[C---:B----4-:R-:W-:Y:S01]  /*e820*/  HMMA.16816.F32.BF16 R76, R160.reuse, R16, R76 ;  /* 0x00000010a04c723c */ /* 0x050fe2000004184c */
[----:B------:R-:W-:Y:S07]  /*e830*/  @P5 MOV R15, 0x6 ;  /* 0x00000006000f5802 */ /* 0x000fee0000000f00 */
[C---:B------:R-:W-:Y:S08]  /*e840*/  HMMA.16816.F32.BF16 R80, R160.reuse, R18, R80 ;  /* 0x00000012a050723c */ /* 0x040ff00000041850 */
[C---:B------:R-:W-:Y:S08]  /*e850*/  HMMA.16816.F32.BF16 R84, R160.reuse, R4, R84 ;  /* 0x00000004a054723c */ /* 0x040ff00000041854 */
[C---:B------:R-:W-:Y:S04]  /*e860*/  HMMA.16816.F32.BF16 R88, R160.reuse, R6, R88 ;  /* 0x00000006a058723c */ /* 0x040fe80000041858 */
[----:B-----5:R-:W-:Y:S05]  /*e870*/  @P5 MOV R2, R22 ;  /* 0x0000001600025202 */ /* 0x020fea0000000f00 */
[----:B------:R-:W-:Y:S02]  /*e880*/  @P5 IMAD.WIDE.U32 R2, R8, 0x60, R2 ;  /* 0x0000006008025825 */ /* 0x000fe400078e0002 */
[----:B------:R-:W1:Y:S03]  /*e890*/  LDSM.16.MT88.4 R8, [R103+0x8800] ;  /* 0x008800006708783b */ /* 0x000e660000004200 */
[----:B------:R-:W-:Y:S02]  /*e8a0*/  @P5 LEA R12, P0, R2, c[0x0][0x1c8], 0x1 ;  /* 0x00007200020c5a11 */ /* 0x000fe400078008ff */
[----:B------:R-:W-:Y:S01]  /*e8b0*/  @P5 IADD3 R3, R3, R0, RZ ;  /* 0x0000000003035210 */ /* 0x000fe20007ffe0ff */
[----:B------:R-:W-:Y:S03]  /*e8c0*/  FADD.FTZ R0, R238, R13 ;  /* 0x0000000dee007221 */ /* 0x000fe60000010000 */
[----:B------:R-:W-:Y:S01]  /*e8d0*/  @P5 LEA.HI.X R13, R2, c[0x0][0x1cc], R3, 0x1, P0 ;  /* 0x00007300020d5a11 */ /* 0x000fe200000f0c03 */
[----:B------:R-:W-:Y:S01]  /*e8e0*/  FADD.FTZ R2, R240, R14 ;  /* 0x0000000ef0027221 */ /* 0x000fe20000010000 */
[----:B------:R-:W-:Y:S01]  /*e8f0*/  @P5 ISETP.GE.AND P0, PT, R250, c[0x0][0x1d4], PT ;  /* 0x00007500fa005a0c */ /* 0x000fe20003f06270 */
[----:B------:R-:W-:Y:S01]  /*e900*/  FADD.FTZ R14, R237, R0 ;  /* 0x00000000ed0e7221 */ /* 0x000fe20000010000 */
[----:B------:R-:W-:Y:S01]  /*e910*/  IADD3 R0, R247, 0x1, RZ ;  /* 0x00000001f7007810 */ /* 0x000fe20007ffe0ff */
[----:B------:R-:W-:Y:S01]  /*e920*/  FADD.FTZ R2, R241, R2 ;  /* 0x00000002f1027221 */ /* 0x000fe20000010000 */
[----:B------:R-:W-:Y:S01]  /*e930*/  @P5 MOV R3, c[0x0][0x1e0] ;  /* 0x0000780000035a02 */ /* 0x000fe20000000f00 */
[----:B------:R-:W-:Y:S01]  /*e940*/  FADD.FTZ R16, R239, R14 ;  /* 0x0000000eef107221 */ /* 0x000fe20000010000 */
[----:B------:R-:W-:Y:S02]  /*e950*/  SEL R0, R0, RZ, !P3 ;  /* 0x000000ff00007207 */ /* 0x000fe40005800000 */
[----:B------:R-:W-:Y:S01]  /*e960*/  @P5 SHF.L.U64.HI R14, R3, R15, c[0x0][0x1e4] ;  /* 0x00007900030e5619 */ /* 0x000fe2000001020f */
[----:B------:R-:W-:Y:S01]  /*e970*/  FADD.FTZ R15, R229, R2 ;  /* 0x00000002e50f7221 */ /* 0x000fe20000010000 */
[----:B------:R-:W-:Y:S01]  /*e980*/  @P5 SHF.L.U32 R3, R3, 0x6, RZ ;  /* 0x0000000603035819 */ /* 0x000fe200000006ff */
[----:B------:R2:W-:Y:S01]  /*e990*/  STL [R1+0x4], R0 ;  /* 0x0000040001007387 */ /* 0x0005e20000100800 */
[----:B------:R-:W-:Y:S01]  /*e9a0*/  FADD.FTZ R5, R227, R16 ;  /* 0x00000010e3057221 */ /* 0x000fe20000010000 */
[----:B------:R-:W-:Y:S01]  /*e9b0*/  IADD3 R250, R232, -0x1, RZ ;  /* 0xffffffffe8fa7810 */ /* 0x000fe20007ffe0ff */
[----:B------:R-:W-:Y:S01]  /*e9c0*/  FADD.FTZ R15, R231, R15 ;  /* 0x0000000fe70f7221 */ /* 0x000fe20000010000 */
[----:B------:R-:W-:Y:S03]  /*e9d0*/  @P5 IADD3 R2, P4, R3, R12, RZ ;  /* 0x0000000c03025210 */ /* 0x000fe60007f9e0ff */
[----:B------:R-:W-:Y:S01]  /*e9e0*/  FADD.FTZ R6, R233, R15 ;  /* 0x0000000fe9067221 */ /* 0x000fe20000010000 */
[----:B------:R-:W-:Y:S02]  /*e9f0*/  @P5 IADD3 R4, P3, R3, R2, RZ ;  /* 0x0000000203045210 */ /* 0x000fe40007f7e0ff */
[----:B------:R-:W-:Y:S01]  /*ea00*/  @P5 IADD3.X R3, R14, R13, RZ, P4, !PT ;  /* 0x0000000d0e035210 */ /* 0x000fe200027fe4ff */
[C---:B-1----:R-:W-:Y:S03]  /*ea10*/  HMMA.16816.F32.BF16 R92, R160.reuse, R8, R92 ;  /* 0x00000008a05c723c */ /* 0x042fe6000004185c */
[----:B--2---:R-:W-:Y:S05]  /*ea20*/  @P5 IMAD R0, R0, 0x9000, R246 ;  /* 0x0000900000005824 */ /* 0x004fea00078e02f6 */
[----:B------:R-:W-:Y:S01]  /*ea30*/  HMMA.16816.F32.BF16 R96, R160, R10, R96 ;  /* 0x0000000aa060723c */ /* 0x000fe20000041860 */
        /* <DEDUP_REMOVED lines=17> */
[----:B------:R-:W-:Y:S01]  /*eb50*/  ISETP.GE.AND P0, PT, R252, R232, PT ;  /* 0x000000e8fc00720c */ /* 0x000fe20003f06270 */
[----:B--2---:R-:W-:Y:S01]  /*eb60*/  FADD.FTZ R3, R226, R12 ;  /* 0x0000000ce2037221 */ /* 0x004fe20000010000 */
[----:B------:R-:W-:Y:S01]  /*eb70*/  MOV R232, R250 ;  /* 0x000000fa00e87202 */ /* 0x000fe20000000f00 */
[----:B------:R-:W-:Y:S04]  /*eb80*/  FADD.FTZ R2, R230, R6 ;  /* 0x00000006e6027221 */ /* 0x000fe80000010000 */
[----:B------:R-:W-:Y:S01]  /*eb90*/  FADD.FTZ R2, R224, R2 ;  /* 0x00000002e0027221 */ /* 0x000fe20000010000 */
[----:B------:R-:W0:Y:S03]  /*eba0*/  LDGDEPBAR ;  /* 0x00000000000079af */ /* 0x000e260000000000 */
[----:B------:R-:W-:Y:S04]  /*ebb0*/  FADD.FTZ R2, R221, R2 ;  /* 0x00000002dd027221 */ /* 0x000fe80000010000 */
[----:B------:R-:W-:Y:S04]  /*ebc0*/  FADD.FTZ R2, R223, R2 ;  /* 0x00000002df027221 */ /* 0x000fe80000010000 */
[----:B------:R-:W-:Y:S05]  /*ebd0*/  FADD.FTZ R2, R219, R2 ;  /* 0x00000002db027221 */ /* 0x000fea0000010000 */
[----:B------:R-:W-:Y:S01]  /*ebe0*/  STL [R1+0x8], R2 ;  /* 0x0000080201007387 */ /* 0x000fe20000100800 */
[----:B-1----:R-:W-:Y:S01]  /*ebf0*/  FADD.FTZ R0, R225, R3 ;  /* 0x00000003e1007221 */ /* 0x002fe20000010000 */
[----:B------:R-:W-:Y:S03]  /*ec00*/  MOV R3, R100 ;  /* 0x0000006400037202 */ /* 0x000fe60000000f00 */
[----:B------:R-:W-:Y:S04]  /*ec10*/  FADD.FTZ R0, R220, R0 ;  /* 0x00000000dc007221 */ /* 0x000fe80000010000 */
[----:B------:R-:W-:Y:S04]  /*ec20*/  FADD.FTZ R0, R222, R0 ;  /* 0x00000000de007221 */ /* 0x000fe80000010000 */
[----:B------:R-:W-:Y:S04]  /*ec30*/  FADD.FTZ R0, R208, R0 ;  /* 0x00000000d0007221 */ /* 0x000fe80000010000 */
[----:B------:R-:W-:Y:S05]  /*ec40*/  FADD.FTZ R0, R207, R0 ;  /* 0x00000000cf007221 */ /* 0x000fea0000010000 */
[----:B------:R1:W-:Y:S02]  /*ec50*/  STL [R1+0x10], R0 ;  /* 0x0000100001007387 */ /* 0x0003e40000100800 */
[----:B-1----:R-:W-:Y:S01]  /*ec60*/  MOV R0, R101 ;  /* 0x0000006500007202 */ /* 0x002fe20000000f00 */
[----:B------:R-:W-:-:S05]  /*ec70*/  @!P0 BRA `(.L_x_2092) ;  /* 0xffffbfa000008947 */ /* 0x000fca000383ffff */
.L_x_2091:
[----:B------:R-:W-:Y:S02]  /*ec80*/  MOV R7, 0x1f ;  /* 0x0000001f00077802 */ /* 0x000fe40000000f00 */
[----:B------:R-:W-:Y:S01]  /*ec90*/  MOV R6, 0xffffffff ;  /* 0xffffffff00067802 */ /* 0x000fe20000000f00 */
[----:B------:R-:W-:Y:S05]  /*eca0*/  BRA.DIV ~URZ, `(.L_x_2093) ;  /* 0x000023527f007947 */ /* 0x000fea000b800000 */
[----:B------:R-:W2:Y:S04]  /*ecb0*/  LDL R2, [R1+0x8] ;  /* 0x0000080001027983 */ /* 0x000ea80000100800 */
[----:B--2---:R2:W3:Y:S02]  /*ecc0*/  SHFL.BFLY PT, R0, R2, 0x2, 0x1f ;  /* 0x0c401f0002007f89 */ /* 0x0044e400000e0000 */
.L_x_2107:
[----:B--2---:R-:W2:Y:S02]  /*ecd0*/  LDL.LU R2, [R1+0x8] ;  /* 0x0000080001027983 */ /* 0x004ea40000300800 */
[----:B--23--:R-:W-:Y:S01]  /*ece0*/  FADD.FTZ R0, R0, R2 ;  /* 0x0000000200007221 */ /* 0x00cfe20000010000 */
[----:B------:R-:W-:Y:S05]  /*ecf0*/  BRA.DIV ~URZ, `(.L_x_2094) ;  /* 0x000023627f007947 */ /* 0x000fea000b800000 */
[----:B------:R-:W2:Y:S04]  /*ed00*/  LDL.LU R5, [R1+0x10] ;  /* 0x0000100001057983 */ /* 0x000ea80000300800 */
[----:B------:R-:W3:Y:S02]  /*ed10*/  SHFL.BFLY PT, R2, R0, 0x1, 0x1f ;  /* 0x0c201f0000027f89 */ /* 0x000ee400000e0000 */
[----:B---3--:R-:W-:-:S02]  /*ed20*/  FADD.FTZ R0, R0, R2 ;  /* 0x0000000200007221 */ /* 0x008fc40000010000 */
[----:B--2---:R-:W2:Y:S02]  /*ed30*/  SHFL.BFLY PT, R4, R5, 0x2, 0x1f ;  /* 0x0c401f0005047f89 */ /* 0x004ea400000e0000 */
[----:B--2---:R-:W-:-:S05]  /*ed40*/  FADD.FTZ R4, R4, R5 ;  /* 0x0000000504047221 */ /* 0x004fca0000010000 */
[----:B-1----:R1:W2:Y:S02]  /*ed50*/  SHFL.BFLY PT, R3, R4, 0x1, 0x1f ;  /* 0x0c201f0004037f89 */ /* 0x0022a400000e0000 */
.L_x_2108:
        /* <DEDUP_REMOVED lines=117> */
.L_x_2082:
        /* <DEDUP_REMOVED lines=19> */
.L_x_2096:
[----:B--2---:R-:W-:Y:S05]  /*f5e0*/  BSYNC B0 ;  /* 0x0000000000007941 */ /* 0x004fea0003800000 */
.L_x_2095:
        /* <DEDUP_REMOVED lines=15> */
[----:B-1----:R-:W-:Y:S05]  /*f6e0*/  CALL.REL.NOINC `($__internal_43_$__cuda_sm70_shflsync_idx_p) ;  /* 0x00001b1000007944 */ /* 0x002fea0003c00000 */
.L_x_2099:
[----:B------:R-:W3:Y:S04]  /*f6f0*/  LDL R7, [R1+0x7c] ;  /* 0x00007c0001077983 */ /* 0x000ee80000100800 */
[----:B------:R-:W4:Y:S04]  /*f700*/  LDL.LU R6, [R1+0x5c] ;  /* 0x00005c0001067983 */ /* 0x000f280000300800 */
[----:B-12---:R-:W2:Y:S04]  /*f710*/  LDL.LU R12, [R1+0x60] ;  /* 0x00006000010c7983 */ /* 0x006ea80000300800 */
[----:B------:R-:W2:Y:S04]  /*f720*/  LDL.LU R18, [R1+0x64] ;  /* 0x0000640001127983 */ /* 0x000ea80000300800 */
[----:B------:R-:W3:Y:S01]  /*f730*/  LDL.LU R20, [R1+0x68] ;  /* 0x0000680001147983 */ /* 0x000ee20000300800 */
[----:B------:R-:W-:-:S03]  /*f740*/  IMAD.MOV.U32 R5, RZ, RZ, 0x1 ;  /* 0x00000001ff057424 */ /* 0x000fc600078e00ff */
[----:B------:R-:W3:Y:S02]  /*f750*/  LDL R19, [R1+0x84] ;  /* 0x0000840001137983 */ /* 0x000ee40000100800 */
[----:B------:R-:W-:Y:S02]  /*f760*/  ISETP.NE.AND P1, PT, R5, c[0x0][0x4e8], PT ;  /* 0x00013a0005007a0c */ /* 0x000fe40003f25270 */
[----:B------:R-:W3:Y:S04]  /*f770*/  LDL R157, [R1+0x38] ;  /* 0x00003800019d7983 */ /* 0x000ee80000100800 */
[----:B------:R-:W3:Y:S04]  /*f780*/  LDL R156, [R1+0x70] ;  /* 0x00007000019c7983 */ /* 0x000ee80000100800 */
[----:B------:R1:W5:Y:S04]  /*f790*/  LDL R155, [R1+0x78] ;  /* 0x00007800019b7983 */ /* 0x0003680000100800 */
[----:B------:R1:W5:Y:S04]  /*f7a0*/  LDL R154, [R1+0x74] ;  /* 0x00007400019a7983 */ /* 0x0003680000100800 */
[----:B------:R-:W1:Y:S01]  /*f7b0*/  S2R R21, SR_TID.X ;  /* 0x0000000000157919 */ /* 0x000e620000002100 */
[----:B------:R-:W-:-:S02]  /*f7c0*/  ULDC UR5, c[0x0][0x4e8] ;  /* 0x00013a0000057ab9 */ /* 0x000fc40000000800 */
[----:B------:R-:W-:Y:S02]  /*f7d0*/  ULDC UR4, c[0x0][0x388] ;  /* 0x0000e20000047ab9 */ /* 0x000fe40000000800 */
[----:B------:R-:W-:Y:S01]  /*f7e0*/  UIMAD UR4, UR5, UR4, URZ ;  /* 0x00000004050472a4 */ /* 0x000fe2000f8e023f */
[----:B------:R-:W-:Y:S01]  /*f7f0*/  BSSY B0, `(.L_x_2100) ;  /* 0x00000db000007945 */ /* 0x000fe20003800000 */
[----:B----4-:R-:W-:Y:S01]  /*f800*/  SHF.R.S32.HI R0, RZ, 0x1f, R6 ;  /* 0x0000001fff007819 */ /* 0x010fe20000011406 */
[----:B------:R-:W-:-:S04]  /*f810*/  IMAD.WIDE.U32 R2, R6, c[0x0][0x4d0], RZ ;  /* 0x0001340006027a25 */ /* 0x000fc800078e00ff */
[C---:B------:R-:W-:Y:S02]  /*f820*/  IMAD R4, R0.reuse, c[0x0][0x4d0], RZ ;  /* 0x0001340000047a24 */ /* 0x040fe400078e02ff */
[----:B------:R-:W-:Y:S01]  /*f830*/  IMAD R5, R0, c[0x0][0x438], RZ ;  /* 0x00010e0000057a24 */ /* 0x000fe200078e02ff */
[----:B--2---:R-:W-:Y:S01]  /*f840*/  SHF.R.S32.HI R0, RZ, 0x1f, R12 ;  /* 0x0000001fff007819 */ /* 0x004fe2000001140c */
[C---:B------:R-:W-:Y:S01]  /*f850*/  IMAD R4, R6.reuse, c[0x0][0x4d4], R4 ;  /* 0x0001350006047a24 */ /* 0x040fe200078e0204 */
[----:B------:R-:W-:Y:S01]  /*f860*/  SHF.R.S32.HI R11, RZ, 0x1f, R18 ;  /* 0x0000001fff0b7819 */ /* 0x000fe20000011412 */
[----:B------:R-:W-:Y:S02]  /*f870*/  IMAD R8, R6, c[0x0][0x43c], R5 ;  /* 0x00010f0006087a24 */ /* 0x000fe400078e0205 */
[----:B---3--:R-:W-:Y:S02]  /*f880*/  IMAD.IADD R7, R7, 0x1, R20 ;  /* 0x0000000107077824 */ /* 0x008fe400078e0214 */
[----:B------:R-:W-:-:S02]  /*f890*/  IMAD.IADD R3, R3, 0x1, R4 ;  /* 0x0000000103037824 */ /* 0x000fc400078e0204 */
[----:B------:R-:W-:-:S04]  /*f8a0*/  @P1 IMAD.HI.U32 R10, R7, c[0x0][0x4ec], RZ ;  /* 0x00013b00070a1a27 */ /* 0x000fc800078e00ff */
[----:B------:R-:W-:Y:S02]  /*f8b0*/  IMAD R9, R0, c[0x0][0x4d8], RZ ;  /* 0x0001360000097a24 */ /* 0x000fe400078e02ff */
[----:B------:R-:W-:-:S04]  /*f8c0*/  IMAD.WIDE.U32 R4, R6, c[0x0][0x438], RZ ;  /* 0x00010e0006047a25 */ /* 0x000fc800078e00ff */
[----:B------:R-:W-:Y:S01]  /*f8d0*/  IMAD.MOV.U32 R6, RZ, RZ, R7 ;  /* 0x000000ffff067224 */ /* 0x000fe200078e0007 */
[----:B------:R-:W-:Y:S01]  /*f8e0*/  @P1 SHF.R.U32.HI R6, RZ, c[0x0][0x4f0], R10 ;  /* 0x00013c00ff061a19 */ /* 0x000fe2000001160a */
[C---:B------:R-:W-:Y:S02]  /*f8f0*/  IMAD R9, R12.reuse, c[0x0][0x4dc], R9 ;  /* 0x000137000c097a24 */ /* 0x040fe400078e0209 */
[----:B------:R-:W-:-:S04]  /*f900*/  IMAD.WIDE.U32 R2, R12, c[0x0][0x4d8], R2 ;  /* 0x000136000c027a25 */ /* 0x000fc800078e0002 */
[----:B------:R-:W-:Y:S02]  /*f910*/  IMAD.IADD R5, R5, 0x1, R8 ;  /* 0x0000000105057824 */ /* 0x000fe400078e0208 */
[----:B------:R-:W-:Y:S02]  /*f920*/  IMAD R0, R0, c[0x0][0x440], RZ ;  /* 0x0001100000007a24 */ /* 0x000fe400078e02ff */
[----:B------:R-:W-:Y:S02]  /*f930*/  IMAD.IADD R3, R3, 0x1, R9 ;  /* 0x0000000103037824 */ /* 0x000fe400078e0209 */
[----:B------:R-:W-:Y:S02]  /*f940*/  IMAD.MOV R10, RZ, RZ, -R6 ;  /* 0x000000ffff0a7224 */ /* 0x000fe400078e0a06 */
[C---:B------:R-:W-:Y:S02]  /*f950*/  IMAD R15, R12.reuse, c[0x0][0x444], R0 ;  /* 0x000111000c0f7a24 */ /* 0x040fe400078e0200 */
[----:B------:R-:W-:-:S04]  /*f960*/  IMAD.WIDE.U32 R8, R12, c[0x0][0x440], R4 ;  /* 0x000110000c087a25 */ /* 0x000fc800078e0004 */
[----:B------:R-:W-:Y:S02]  /*f970*/  IMAD R12, R11, c[0x0][0x4e0], RZ ;  /* 0x000138000b0c7a24 */ /* 0x000fe400078e02ff */
[----:B------:R-:W-:Y:S02]  /*f980*/  IMAD R10, R10, c[0x0][0x4e8], R7 ;  /* 0x00013a000a0a7a24 */ /* 0x000fe400078e0207 */
[C---:B------:R-:W-:Y:S01]  /*f990*/  IMAD.WIDE.U32 R4, R18.reuse, c[0x0][0x4e0], R2 ;  /* 0x0001380012047a25 */ /* 0x040fe200078e0002 */
[----:B------:R-:W-:Y:S02]  /*f9a0*/  SHF.R.S32.HI R13, RZ, 0x1f, R6 ;  /* 0x0000001fff0d7819 */ /* 0x000fe40000011406 */
[----:B------:R-:W-:Y:S01]  /*f9b0*/  SHF.R.S32.HI R14, RZ, 0x1f, R10 ;  /* 0x0000001fff0e7819 */ /* 0x000fe2000001140a */
[----:B------:R-:W-:Y:S01]  /*f9c0*/  IMAD R12, R18, c[0x0][0x4e4], R12 ;  /* 0x00013900120c7a24 */ /* 0x000fe200078e020c */
[----:B------:R-:W-:Y:S01]  /*f9d0*/  IADD3 R4, P0, R6, R4, RZ ;  /* 0x0000000406047210 */ /* 0x000fe20007f1e0ff */
[----:B------:R-:W-:-:S03]  /*f9e0*/  @P1 IMAD.HI.U32 R2, R7, c[0x0][0x4ec], RZ ;  /* 0x00013b0007021a27 */ /* 0x000fc600078e00ff */
[----:B------:R-:W-:Y:S01]  /*f9f0*/  IADD3.X R5, R13, R5, R12, P0, !PT ;  /* 0x000000050d057210 */ /* 0x000fe200007fe40c */
[----:B------:R-:W-:Y:S01]  /*fa00*/  IMAD.MOV.U32 R0, RZ, RZ, R7 ;  /* 0x000000ffff007224 */ /* 0x000fe200078e0007 */
[----:B------:R-:W-:Y:S01]  /*fa10*/  @P1 SHF.R.U32.HI R0, RZ, c[0x0][0x4f0], R2 ;  /* 0x00013c00ff001a19 */ /* 0x000fe20000011602 */
[----:B------:R-:W-:Y:S02]  /*fa20*/  IMAD R6, R14, c[0x0][0x4c8], RZ ;  /* 0x000132000e067a24 */ /* 0x000fe400078e02ff */
[----:B------:R-:W-:Y:S02]  /*fa30*/  IMAD.IADD R3, R9, 0x1, R15 ;  /* 0x0000000109037824 */ /* 0x000fe400078e020f */
[----:B------:R-:W-:Y:S02]  /*fa40*/  IMAD R11, R11, c[0x0][0x448], RZ ;  /* 0x000112000b0b7a24 */ /* 0x000fe400078e02ff */
[----:B------:R-:W-:Y:S02]  /*fa50*/  IMAD.MOV.U32 R2, RZ, RZ, R8 ;  /* 0x000000ffff027224 */ /* 0x000fe400078e0008 */
[----:B------:R-:W-:-:S02]  /*fa60*/  IMAD R6, R10, c[0x0][0x4cc], R6 ;  /* 0x000133000a067a24 */ /* 0x000fc400078e0206 */
[----:B------:R-:W-:Y:S01]  /*fa70*/  IMAD.WIDE.U32 R4, R10, c[0x0][0x4c8], R4 ;  /* 0x000132000a047a25 */ /* 0x000fe200078e0004 */
[----:B------:R-:W-:-:S03]  /*fa80*/  SHF.R.S32.HI R10, RZ, 0x1f, R0 ;  /* 0x0000001fff0a7819 */ /* 0x000fc60000011400 */
[C---:B------:R-:W-:Y:S02]  /*fa90*/  IMAD R11, R18.reuse, c[0x0][0x44c], R11 ;  /* 0x00011300120b7a24 */ /* 0x040fe400078e020b */
[----:B------:R-:W-:Y:S01]  /*faa0*/  IMAD.WIDE.U32 R2, R18, c[0x0][0x448], R2 ;  /* 0x0001120012027a25 */ /* 0x000fe200078e0002 */
[----:B-1----:R-:W-:Y:S02]  /*fab0*/  SHF.R.S32.HI R18, RZ, 0x1f, R21 ;  /* 0x0000001fff127819 */ /* 0x002fe40000011415 */
[----:B------:R-:W-:Y:S01]  /*fac0*/  LEA R8, P0, R4, c[0x0][0x4a8], 0x2 ;  /* 0x00012a0004087a11 */ /* 0x000fe200078010ff */
[----:B------:R-:W-:Y:S01]  /*fad0*/  IMAD.IADD R5, R5, 0x1, R6 ;  /* 0x0000000105057824 */ /* 0x000fe200078e0206 */
[----:B------:R-:W-:Y:S01]  /*fae0*/  LEA.HI R18, R18, R21, RZ, 0x5 ;  /* 0x0000001512127211 */ /* 0x000fe200078f28ff */
[----:B------:R-:W-:Y:S02]  /*faf0*/  IMAD.MOV R9, RZ, RZ, -R0 ;  /* 0x000000ffff097224 */ /* 0x000fe400078e0a00 */
[----:B------:R-:W-:Y:S01]  /*fb00*/  IMAD R6, R10, c[0x0][0x430], RZ ;  /* 0x00010c000a067a24 */ /* 0x000fe200078e02ff */
[----:B------:R-:W-:Y:S01]  /*fb10*/  LEA.HI.X R5, R4, c[0x0][0x4ac], R5, 0x2, P0 ;  /* 0x00012b0004057a11 */ /* 0x000fe200000f1405 */
[----:B------:R-:W-:Y:S01]  /*fb20*/  IMAD R9, R9, c[0x0][0x4e8], R7 ;  /* 0x00013a0009097a24 */ /* 0x000fe200078e0207 */
[----:B------:R-:W-:Y:S01]  /*fb30*/  LOP3.LUT R18, R18, 0xffffffe0, RZ, 0xc0, !PT ;  /* 0xffffffe012127812 */ /* 0x000fe200078ec0ff */
[----:B------:R-:W-:-:S02]  /*fb40*/  IMAD.IADD R3, R3, 0x1, R11 ;  /* 0x0000000103037824 */ /* 0x000fc400078e020b */
[C---:B------:R-:W-:Y:S01]  /*fb50*/  IMAD R10, R0.reuse, c[0x0][0x434], R6 ;  /* 0x00010d00000a7a24 */ /* 0x040fe200078e0206 */
[----:B------:R-:W-:Y:S01]  /*fb60*/  SHFL.IDX PT, R7, R5, RZ, 0x1c1f ;  /* 0x001c1fff05077589 */ /* 0x000fe200000e0000 */
[----:B------:R-:W-:-:S03]  /*fb70*/  IMAD.WIDE.U32 R2, R0, c[0x0][0x430], R2 ;  /* 0x00010c0000027a25 */ /* 0x000fc600078e0002 */
[----:B------:R-:W1:Y:S01]  /*fb80*/  SHFL.IDX PT, R6, R8, RZ, 0x1c1f ;  /* 0x001c1fff08067589 */ /* 0x000e6200000e0000 */
[----:B------:R-:W-:-:S03]  /*fb90*/  IMAD.IADD R18, R21, 0x1, -R18 ;  /* 0x0000000115127824 */ /* 0x000fc600078e0a12 */
[----:B------:R2:W-:Y:S01]  /*fba0*/  SHFL.IDX PT, R4, R8, 0x1, 0x1c1f ;  /* 0x003c1f0008047f89 */ /* 0x0005e200000e0000 */
[----:B------:R-:W-:-:S03]  /*fbb0*/  IMAD.IADD R0, R19, 0x1, R20 ;  /* 0x0000000113007824 */ /* 0x000fc600078e0214 */
[----:B------:R-:W3:Y:S01]  /*fbc0*/  SHFL.IDX PT, R5, R5, 0x1, 0x1c1f ;  /* 0x003c1f0005057f89 */ /* 0x000ee200000e0000 */
[----:B------:R-:W-:Y:S01]  /*fbd0*/  IMAD.IADD R3, R3, 0x1, R10 ;  /* 0x0000000103037824 */ /* 0x000fe200078e020a */
[----:B------:R-:W-:-:S04]  /*fbe0*/  LOP3.LUT P3, RZ, R18, 0x3, RZ, 0xc0, !PT ;  /* 0x0000000312ff7812 */ /* 0x000fc8000786c0ff */
[----:B------:R-:W-:Y:S01]  /*fbf0*/  ISETP.GE.OR P4, PT, R0, UR4, P3 ;  /* 0x0000000400007c0c */ /* 0x000fe20009f86670 */
[----:B------:R-:W-:Y:S01]  /*fc00*/  IMAD.WIDE.U32 R2, R9, c[0x0][0x428], R2 ;  /* 0x00010a0009027a25 */ /* 0x000fe200078e0002 */
[----:B--2---:R-:W-:-:S05]  /*fc10*/  SHF.R.S32.HI R8, RZ, 0x1f, R9 ;  /* 0x0000001fff087819 */ /* 0x004fca0000011409 */
[----:B------:R-:W-:Y:S01]  /*fc20*/  IMAD R10, R8, c[0x0][0x428], RZ ;  /* 0x00010a00080a7a24 */ /* 0x000fe200078e02ff */
[----:B------:R-:W-:-:S03]  /*fc30*/  IADD3 R8, R0, 0x8, RZ ;  /* 0x0000000800087810 */ /* 0x000fc60007ffe0ff */
[----:B------:R-:W-:Y:S01]  /*fc40*/  IMAD R10, R9, c[0x0][0x42c], R10 ;  /* 0x00010b00090a7a24 */ /* 0x000fe200078e020a */
[----:B------:R-:W-:Y:S02]  /*fc50*/  ISETP.GE.OR P3, PT, R8, UR4, P3 ;  /* 0x0000000408007c0c */ /* 0x000fe40009f66670 */
[----:B------:R-:W-:Y:S01]  /*fc60*/  ISETP.GE.AND P1, PT, R0, UR4, PT ;  /* 0x0000000400007c0c */ /* 0x000fe2000bf26270 */
[----:B------:R-:W-:Y:S01]  /*fc70*/  IMAD.IADD R3, R3, 0x1, R10 ;  /* 0x0000000103037824 */ /* 0x000fe200078e020a */
[C---:B------:R-:W-:Y:S01]  /*fc80*/  LEA R35, P2, R2.reuse, c[0x0][0x400], 0x2 ;  /* 0x0001000002237a11 */ /* 0x040fe200078410ff */
[----:B-1----:R1:W-:Y:S03]  /*fc90*/  @!P4 ST.E [R6.64], R17 ;  /* 0x000000110600c985 */ /* 0x0023e6000c101906 */
[----:B------:R-:W-:Y:S02]  /*fca0*/  LEA.HI.X R30, R2, c[0x0][0x404], R3, 0x2, P2 ;  /* 0x00010100021e7a11 */ /* 0x000fe400010f1403 */
[C---:B------:R-:W-:Y:S01]  /*fcb0*/  IADD3 R10, R157.reuse, 0x8, RZ ;  /* 0x000000089d0a7810 */ /* 0x040fe20007ffe0ff */
[----:B------:R-:W2:Y:S01]  /*fcc0*/  SHFL.IDX PT, R2, R35, RZ, 0x1c1f ;  /* 0x001c1fff23027589 */ /* 0x000ea200000e0000 */
[----:B------:R-:W-:-:S02]  /*fcd0*/  IADD3 R0, R157, 0x10, RZ ;  /* 0x000000109d007810 */ /* 0x000fc40007ffe0ff */
[C---:B------:R-:W-:Y:S01]  /*fce0*/  IADD3 R11, R157.reuse, 0x18, RZ ;  /* 0x000000189d0b7810 */ /* 0x040fe20007ffe0ff */
[----:B---3--:R3:W-:Y:S01]  /*fcf0*/  @!P3 ST.E [R4.64], R16 ;  /* 0x000000100400b985 */ /* 0x0087e2000c101906 */
[C---:B------:R-:W-:Y:S02]  /*fd00*/  IADD3 R12, R157.reuse, 0x20, RZ ;  /* 0x000000209d0c7810 */ /* 0x040fe40007ffe0ff */
[C---:B------:R-:W-:Y:S01]  /*fd10*/  IADD3 R13, R157.reuse, 0x28, RZ ;  /* 0x000000289d0d7810 */ /* 0x040fe20007ffe0ff */
[----:B------:R4:W2:Y:S01]  /*fd20*/  SHFL.IDX PT, R3, R30, RZ, 0x1c1f ;  /* 0x001c1fff1e037589 */ /* 0x0008a200000e0000 */
[C---:B------:R-:W-:Y:S02]  /*fd30*/  IADD3 R14, R157.reuse, 0x30, RZ ;  /* 0x000000309d0e7810 */ /* 0x040fe40007ffe0ff */
[C---:B------:R-:W-:Y:S02]  /*fd40*/  IADD3 R15, R157.reuse, 0x38, RZ ;  /* 0x000000389d0f7810 */ /* 0x040fe40007ffe0ff */
[----:B------:R-:W-:-:S02]  /*fd50*/  IADD3 R18, R157, 0x48, RZ ;  /* 0x000000489d127810 */ /* 0x000fc40007ffe0ff */
[C---:B------:R-:W-:Y:S02]  /*fd60*/  IADD3 R19, R157.reuse, 0x58, RZ ;  /* 0x000000589d137810 */ /* 0x040fe40007ffe0ff */
[C---:B------:R-:W-:Y:S02]  /*fd70*/  IADD3 R20, R157.reuse, 0x60, RZ ;  /* 0x000000609d147810 */ /* 0x040fe40007ffe0ff */
[C---:B------:R-:W-:Y:S02]  /*fd80*/  IADD3 R21, R157.reuse, 0x68, RZ ;  /* 0x000000689d157810 */ /* 0x040fe40007ffe0ff */
[C---:B-1----:R-:W-:Y:S02]  /*fd90*/  IADD3 R17, R157.reuse, 0x50, RZ ;  /* 0x000000509d117810 */ /* 0x042fe40007ffe0ff */
[C---:B------:R-:W-:Y:S02]  /*fda0*/  IADD3 R22, R157.reuse, 0x70, RZ ;  /* 0x000000709d167810 */ /* 0x040fe40007ffe0ff */
[----:B------:R-:W-:-:S02]  /*fdb0*/  IADD3 R23, R157, 0x78, RZ ;  /* 0x000000789d177810 */ /* 0x000fc40007ffe0ff */
[C---:B------:R-:W-:Y:S02]  /*fdc0*/  IADD3 R24, R157.reuse, 0x80, RZ ;  /* 0x000000809d187810 */ /* 0x040fe40007ffe0ff */
[C---:B------:R-:W-:Y:S02]  /*fdd0*/  IADD3 R26, R157.reuse, 0x88, RZ ;  /* 0x000000889d1a7810 */ /* 0x040fe40007ffe0ff */
[C---:B---3--:R-:W-:Y:S02]  /*fde0*/  IADD3 R16, R157.reuse, 0x40, RZ ;  /* 0x000000409d107810 */ /* 0x048fe40007ffe0ff */
[C---:B------:R-:W-:Y:S02]  /*fdf0*/  IADD3 R25, R157.reuse, 0x90, RZ ;  /* 0x000000909d197810 */ /* 0x040fe40007ffe0ff */
[C---:B------:R-:W-:Y:S02]  /*fe00*/  IADD3 R27, R157.reuse, 0x98, RZ ;  /* 0x000000989d1b7810 */ /* 0x040fe40007ffe0ff */
[----:B------:R-:W-:-:S02]  /*fe10*/  IADD3 R28, R157, 0xa0, RZ ;  /* 0x000000a09d1c7810 */ /* 0x000fc40007ffe0ff */
[----:B------:R-:W-:Y:S02]  /*fe20*/  IADD3 R29, R157, 0xa8, RZ ;  /* 0x000000a89d1d7810 */ /* 0x000fe40007ffe0ff */
[----:B------:R-:W-:Y:S02]  /*fe30*/  ISETP.GE.AND P0, PT, R8, UR4, PT ;  /* 0x0000000408007c0c */ /* 0x000fe4000bf06270 */
        /* <DEDUP_REMOVED lines=23> */
[----:B--2-4-:R-:W-:Y:S02]  /*ffb0*/  ISETP.GE.AND P5, PT, R157, c[0x0][0x3c8], PT ;  /* 0x0000f2009d007a0c */ /* 0x014fe40003fa6270 */
[----:B------:R-:W-:-:S02]  /*ffc0*/  ISETP.GE.AND P1, PT, R10, c[0x0][0x3c8], PT ;  /* 0x0000f2000a007a0c */ /* 0x000fc40003f26270 */
[----:B------:R-:W-:Y:S02]  /*ffd0*/  ISETP.GE.AND P4, PT, R0, c[0x0][0x3c8], PT ;  /* 0x0000f20000007a0c */ /* 0x000fe40003f86270 */
        /* <DEDUP_REMOVED lines=80> */
[----:B-----5:R-:W-:-:S02]  /*104e0*/  ISETP.GE.AND P2, PT, R154, c[0x0][0x3c8], PT ;  /* 0x0000f2009a007a0c */ /* 0x020fc40003f46270 */
        /* <DEDUP_REMOVED lines=11> */
.L_x_2101:
[----:B--2-4-:R-:W-:Y:S05]  /*105a0*/  BSYNC B0 ;  /* 0x0000000000007941 */ /* 0x014fea0003800000 */
.L_x_2100:
[----:B---3--:R1:W2:Y:S04]  /*105b0*/  SHFL.IDX PT, R3, R30, 0x1, 0x1c1f ;  /* 0x003c1f001e037f89 */ /* 0x0082a800000e0000 */
[----:B------:R1:W3:Y:S01]  /*105c0*/  SHFL.IDX PT, R2, R35, 0x1, 0x1c1f ;  /* 0x003c1f0023027f89 */ /* 0x0002e200000e0000 */
[----:B------:R-:W-:Y:S05]  /*105d0*/  @P0 BRA `(.L_x_2102) ;  /* 0x000008d000000947 */ /* 0x000fea0003800000 */
[----:B------:R-:W-:Y:S02]  /*105e0*/  ISETP.GE.AND P4, PT, R10, c[0x0][0x3c8], PT ;  /* 0x0000f2000a007a0c */ /* 0x000fe40003f86270 */
[----:B------:R-:W-:Y:S02]  /*105f0*/  ISETP.GE.AND P0, PT, R157, c[0x0][0x3c8], PT ;  /* 0x0000f2009d007a0c */ /* 0x000fe40003f06270 */
[----:B------:R-:W-:Y:S02]  /*10600*/  ISETP.GE.AND P3, PT, R0, c[0x0][0x3c8], PT ;  /* 0x0000f20000007a0c */ /* 0x000fe40003f66270 */
[----:B------:R-:W-:-:S07]  /*10610*/  ISETP.GE.AND P2, PT, R11, c[0x0][0x3c8], PT ;  /* 0x0000f2000b007a0c */ /* 0x000fce0003f46270 */
[CC--:B---3--:R-:W-:Y:S02]  /*10620*/  @!P4 LEA R4, P1, R10.reuse, R2.reuse, 0x2 ;  /* 0x000000020a04c211 */ /* 0x0c8fe400078210ff */
[----:B--2---:R-:W-:Y:S02]  /*10630*/  @!P0 IMAD.WIDE R6, R157, 0x4, R2 ;  /* 0x000000049d068825 */ /* 0x004fe400078e0202 */
[-C--:B------:R-:W-:Y:S02]  /*10640*/  @!P4 LEA.HI.X R5, R10, R3.reuse, R32, 0x2, P1 ;  /* 0x000000030a05c211 */ /* 0x080fe400008f1420 */
[----:B------:R-:W-:Y:S01]  /*10650*/  ISETP.GE.AND P1, PT, R12, c[0x0][0x3c8], PT ;  /* 0x0000f2000c007a0c */ /* 0x000fe20003f26270 */
[----:B------:R2:W-:Y:S01]  /*10660*/  @!P0 ST.E.64 [R6.64], R106 ;  /* 0x0000006a06008985 */ /* 0x0005e2000c101b06 */
[C---:B------:R-:W-:Y:S02]  /*10670*/  @!P3 LEA R8, P5, R0.reuse, R2, 0x2 ;  /* 0x000000020008b211 */ /* 0x040fe400078a10ff */
[----:B------:R-:W-:Y:S01]  /*10680*/  ISETP.GE.AND P0, PT, R13, c[0x0][0x3c8], PT ;  /* 0x0000f2000d007a0c */ /* 0x000fe20003f06270 */
[----:B------:R3:W-:Y:S01]  /*10690*/  @!P4 ST.E.64 [R4.64], R110 ;  /* 0x0000006e0400c985 */ /* 0x0007e2000c101b06 */
[----:B------:R-:W-:-:S02]  /*106a0*/  @!P3 LEA.HI.X R9, R0, R3, R31, 0x2, P5 ;  /* 0x000000030009b211 */ /* 0x000fc400028f141f */
[C---:B------:R-:W-:Y:S02]  /*106b0*/  @!P2 LEA R10, P5, R11.reuse, R2, 0x2 ;  /* 0x000000020b0aa211 */ /* 0x040fe400078a10ff */
[----:B------:R-:W-:Y:S01]  /*106c0*/  ISETP.GE.AND P4, PT, R14, c[0x0][0x3c8], PT ;  /* 0x0000f2000e007a0c */ /* 0x000fe20003f86270 */
[----:B------:R4:W-:Y:S01]  /*106d0*/  @!P3 ST.E.64 [R8.64], R114 ;  /* 0x000000720800b985 */ /* 0x0009e2000c101b06 */
[----:B------:R-:W-:Y:S02]  /*106e0*/  @!P2 LEA.HI.X R11, R11, R3, R33, 0x2, P5 ;  /* 0x000000030b0ba211 */ /* 0x000fe400028f1421 */
[----:B------:R-:W-:-:S03]  /*106f0*/  ISETP.GE.AND P3, PT, R15, c[0x0][0x3c8], PT ;  /* 0x0000f2000f007a0c */ /* 0x000fc60003f66270 */
[----:B------:R-:W-:Y:S01]  /*10700*/  @!P2 ST.E.64 [R10.64], R118 ;  /* 0x000000760a00a985 */ /* 0x000fe2000c101b06 */
[----:B------:R-:W-:Y:S02]  /*10710*/  ISETP.GE.AND P2, PT, R16, c[0x0][0x3c8], PT ;  /* 0x0000f20010007a0c */ /* 0x000fe40003f46270 */
[----:B--2---:R-:W-:-:S04]  /*10720*/  @!P1 LEA R6, P5, R12, R2, 0x2 ;  /* 0x000000020c069211 */ /* 0x004fc800078a10ff */
[----:B------:R-:W-:Y:S02]  /*10730*/  @!P1 LEA.HI.X R7, R12, R3, R34, 0x2, P5 ;  /* 0x000000030c079211 */ /* 0x000fe400028f1422 */
[----:B---3--:R-:W-:-:S03]  /*10740*/  @!P0 LEA R4, P5, R13, R2, 0x2 ;  /* 0x000000020d048211 */ /* 0x008fc600078a10ff */
[----:B------:R-:W-:Y:S01]  /*10750*/  @!P1 ST.E.64 [R6.64], R122 ;  /* 0x0000007a06009985 */ /* 0x000fe2000c101b06 */
[-C--:B------:R-:W-:Y:S02]  /*10760*/  @!P0 LEA.HI.X R5, R13, R3.reuse, R36, 0x2, P5 ;  /* 0x000000030d058211 */ /* 0x080fe400028f1424 */
[----:B----4-:R-:W-:Y:S02]  /*10770*/  @!P4 LEA R8, P5, R14, R2, 0x2 ;  /* 0x000000020e08c211 */ /* 0x010fe400078a10ff */
[----:B------:R-:W-:Y:S01]  /*10780*/  ISETP.GE.AND P1, PT, R18, c[0x0][0x3c8], PT ;  /* 0x0000f20012007a0c */ /* 0x000fe20003f26270 */
[----:B------:R2:W-:Y:S01]  /*10790*/  @!P0 ST.E.64 [R4.64], R126 ;  /* 0x0000007e04008985 */ /* 0x0005e2000c101b06 */
[----:B------:R-:W-:Y:S02]  /*107a0*/  @!P4 LEA.HI.X R9, R14, R3, R37, 0x2, P5 ;  /* 0x000000030e09c211 */ /* 0x000fe400028f1425 */
[----:B------:R-:W-:-:S03]  /*107b0*/  ISETP.GE.AND P0, PT, R17, c[0x0][0x3c8], PT ;  /* 0x0000f20011007a0c */ /* 0x000fc60003f06270 */
        /* <DEDUP_REMOVED lines=11> */
[----:B------:R-:W-:-:S04]  /*10870*/  @!P4 LEA R10, P5, R19, R2, 0x2 ;  /* 0x00000002130ac211 */ /* 0x000fc800078a10ff */
[----:B------:R-:W-:Y:S02]  /*10880*/  @!P4 LEA.HI.X R11, R19, R3, R42, 0x2, P5 ;  /* 0x00000003130bc211 */ /* 0x000fe400028f142a */
[----:B--2---:R-:W-:-:S04]  /*10890*/  @!P1 LEA R4, P3, R18, R2, 0x2 ;  /* 0x0000000212049211 */ /* 0x004fc800078610ff */
[----:B------:R-:W-:Y:S02]  /*108a0*/  @!P1 LEA.HI.X R5, R18, R3, R41, 0x2, P3 ;  /* 0x0000000312059211 */ /* 0x000fe400018f1429 */
[----:B------:R-:W-:-:S03]  /*108b0*/  ISETP.GE.AND P3, PT, R20, c[0x0][0x3c8], PT ;  /* 0x0000f20014007a0c */ /* 0x000fc60003f66270 */
[----:B------:R2:W-:Y:S01]  /*108c0*/  @!P1 ST.E.64 [R4.64], R138 ;  /* 0x0000008a04009985 */ /* 0x0005e2000c101b06 */
[----:B------:R-:W-:-:S03]  /*108d0*/  ISETP.GE.AND P1, PT, R22, c[0x0][0x3c8], PT ;  /* 0x0000f20016007a0c */ /* 0x000fc60003f26270 */
[----:B------:R4:W-:Y:S01]  /*108e0*/  @!P0 ST.E.64 [R8.64], R134 ;  /* 0x0000008608008985 */ /* 0x0009e2000c101b06 */
[----:B------:R-:W-:-:S03]  /*108f0*/  ISETP.GE.AND P0, PT, R23, c[0x0][0x3c8], PT ;  /* 0x0000f20017007a0c */ /* 0x000fc60003f06270 */
[----:B------:R-:W-:Y:S01]  /*10900*/  @!P4 ST.E.64 [R10.64], R130 ;  /* 0x000000820a00c985 */ /* 0x000fe2000c101b06 */
[----:B------:R-:W-:Y:S02]  /*10910*/  ISETP.GE.AND P4, PT, R24, c[0x0][0x3c8], PT ;  /* 0x0000f20018007a0c */ /* 0x000fe40003f86270 */
[----:B---3--:R-:W-:-:S04]  /*10920*/  @!P3 LEA R6, P5, R20, R2, 0x2 ;  /* 0x000000021406b211 */ /* 0x008fc800078a10ff */
[----:B------:R-:W-:-:S05]  /*10930*/  @!P3 LEA.HI.X R7, R20, R3, R43, 0x2, P5 ;  /* 0x000000031407b211 */ /* 0x000fca00028f142b */
[----:B------:R-:W-:Y:S01]  /*10940*/  @!P3 ST.E.64 [R6.64], R54 ;  /* 0x000000360600b985 */ /* 0x000fe2000c101b06 */
[----:B------:R-:W-:Y:S02]  /*10950*/  ISETP.GE.AND P3, PT, R26, c[0x0][0x3c8], PT ;  /* 0x0000f2001a007a0c */ /* 0x000fe40003f66270 */
[----:B--2---:R-:W-:-:S04]  /*10960*/  @!P2 LEA R4, P5, R21, R2, 0x2 ;  /* 0x000000021504a211 */ /* 0x004fc800078a10ff */
[----:B------:R-:W-:Y:S02]  /*10970*/  @!P2 LEA.HI.X R5, R21, R3, R44, 0x2, P5 ;  /* 0x000000031505a211 */ /* 0x000fe400028f142c */
[----:B----4-:R-:W-:-:S03]  /*10980*/  @!P1 LEA R8, P5, R22, R2, 0x2 ;  /* 0x0000000216089211 */ /* 0x010fc600078a10ff */
[----:B------:R2:W-:Y:S01]  /*10990*/  @!P2 ST.E.64 [R4.64], R58 ;  /* 0x0000003a0400a985 */ /* 0x0005e2000c101b06 */
[----:B------:R-:W-:Y:S02]  /*109a0*/  @!P1 LEA.HI.X R9, R22, R3, R45, 0x2, P5 ;  /* 0x0000000316099211 */ /* 0x000fe400028f142d */
[----:B------:R-:W-:-:S03]  /*109b0*/  ISETP.GE.AND P2, PT, R25, c[0x0][0x3c8], PT ;  /* 0x0000f20019007a0c */ /* 0x000fc60003f46270 */
[----:B------:R-:W-:Y:S01]  /*109c0*/  @!P1 ST.E.64 [R8.64], R62 ;  /* 0x0000003e08009985 */ /* 0x000fe2000c101b06 */
[----:B------:R-:W-:Y:S02]  /*109d0*/  ISETP.GE.AND P1, PT, R27, c[0x0][0x3c8], PT ;  /* 0x0000f2001b007a0c */ /* 0x000fe40003f26270 */
[----:B--2---:R-:W-:-:S04]  /*109e0*/  @!P0 LEA R4, P5, R23, R2, 0x2 ;  /* 0x0000000217048211 */ /* 0x004fc800078a10ff */
[----:B------:R-:W-:Y:S02]  /*109f0*/  @!P0 LEA.HI.X R5, R23, R3, R46, 0x2, P5 ;  /* 0x0000000317058211 */ /* 0x000fe400028f142e */
[----:B------:R-:W-:-:S03]  /*10a00*/  @!P4 LEA R6, P5, R24, R2, 0x2 ;  /* 0x000000021806c211 */ /* 0x000fc600078a10ff */
[----:B------:R2:W-:Y:S01]  /*10a10*/  @!P0 ST.E.64 [R4.64], R66 ;  /* 0x0000004204008985 */ /* 0x0005e2000c101b06 */
[----:B------:R-:W-:Y:S02]  /*10a20*/  @!P4 LEA.HI.X R7, R24, R3, R47, 0x2, P5 ;  /* 0x000000031807c211 */ /* 0x000fe400028f142f */
[----:B------:R-:W-:-:S03]  /*10a30*/  @!P2 LEA R12, P5, R25, R2, 0x2 ;  /* 0x00000002190ca211 */ /* 0x000fc600078a10ff */
        /* <DEDUP_REMOVED lines=10> */
[----:B------:R4:W-:Y:S04]  /*10ae0*/  @!P2 ST.E.64 [R12.64], R78 ;  /* 0x0000004e0c00a985 */ /* 0x0009e8000c101b06 */
[----:B------:R4:W-:Y:S02]  /*10af0*/  @!P1 ST.E.64 [R10.64], R82 ;  /* 0x000000520a009985 */ /* 0x0009e4000c101b06 */
[----:B------:R-:W-:-:S04]  /*10b00*/  @!P0 LEA R8, P5, R28, R2, 0x2 ;  /* 0x000000021c088211 */ /* 0x000fc800078a10ff */
[----:B------:R-:W-:Y:S02]  /*10b10*/  @!P0 LEA.HI.X R9, R28, R3, R51, 0x2, P5 ;  /* 0x000000031c098211 */ /* 0x000fe400028f1433 */
[----:B---3--:R-:W-:-:S03]  /*10b20*/  @!P4 LEA R6, P5, R29, R2, 0x2 ;  /* 0x000000021d06c211 */ /* 0x008fc600078a10ff */
[----:B------:R4:W-:Y:S01]  /*10b30*/  @!P0 ST.E.64 [R8.64], R86 ;  /* 0x0000005608008985 */ /* 0x0009e2000c101b06 */
[----:B------:R-:W-:Y:S02]  /*10b40*/  @!P4 LEA.HI.X R7, R29, R3, R53, 0x2, P5 ;  /* 0x000000031d07c211 */ /* 0x000fe400028f1435 */
[----:B-----5:R-:W-:-:S03]  /*10b50*/  ISETP.GE.AND P0, PT, R154, c[0x0][0x3c8], PT ;  /* 0x0000f2009a007a0c */ /* 0x020fc60003f06270 */
[----:B------:R4:W-:Y:S01]  /*10b60*/  @!P4 ST.E.64 [R6.64], R90 ;  /* 0x0000005a0600c985 */ /* 0x0009e2000c101b06 */
[----:B--2---:R-:W-:-:S04]  /*10b70*/  @!P3 LEA R4, P2, R156, R2, 0x2 ;  /* 0x000000029c04b211 */ /* 0x004fc800078410ff */
[----:B------:R-:W-:-:S05]  /*10b80*/  @!P3 LEA.HI.X R5, R156, R3, R52, 0x2, P2 ;  /* 0x000000039c05b211 */ /* 0x000fca00010f1434 */
[----:B------:R4:W-:Y:S01]  /*10b90*/  @!P3 ST.E.64 [R4.64], R94 ;  /* 0x0000005e0400b985 */ /* 0x0009e2000c101b06 */
[----:B------:R-:W-:Y:S05]  /*10ba0*/  @P0 BRA `(.L_x_2102) ;  /* 0x0000030000000947 */ /* 0x000fea0003800000 */
[----:B------:R-:W-:-:S04]  /*10bb0*/  LEA R2, P0, R154, R2, 0x2 ;  /* 0x000000029a027211 */ /* 0x000fc800078010ff */
[----:B------:R-:W-:-:S05]  /*10bc0*/  LEA.HI.X R3, R154, R3, R155, 0x2, P0 ;  /* 0x000000039a037211 */ /* 0x000fca00000f149b */
[----:B------:R2:W-:Y:S01]  /*10bd0*/  ST.E.64 [R2.64], R98 ;  /* 0x0000006202007985 */ /* 0x0005e2000c101b06 */
[----:B------:R-:W-:Y:S05]  /*10be0*/  BRA `(.L_x_2102) ;  /* 0x000002c000007947 */ /* 0x000fea0003800000 */
.L_x_2098:
        /* <DEDUP_REMOVED lines=26> */
[----:B------:R-:W-:-:S05]  /*10d90*/  IMAD.WIDE.U32 R2, R9, c[0x0][0x4d8], R2 ;  /* 0x0001360009027a25 */ /* 0x000fca00078e0002 */
[----:B------:R-:W-:Y:S01]  /*10da0*/  IADD3 R3, R3, R6, RZ ;  /* 0x0000000603037210 */ /* 0x000fe20007ffe0ff */
[----:B------:R-:W-:Y:S02]  /*10db0*/  IMAD R6, R4, c[0x0][0x4e0], RZ ;  /* 0x0001380004067a24 */ /* 0x000fe400078e02ff */
[----:B------:R-:W-:Y:S01]  /*10dc0*/  IMAD R4, R5, c[0x0][0x4e8], R7 ;  /* 0x00013a0005047a24 */ /* 0x000fe200078e0207 */
[----:B------:R-:W-:Y:S01]  /*10dd0*/  SHF.R.S32.HI R7, RZ, 0x1f, R0 ;  /* 0x0000001fff077819 */ /* 0x000fe20000011400 */
[----:B------:R-:W-:-:S03]  /*10de0*/  IMAD.WIDE.U32 R2, R8, c[0x0][0x4e0], R2 ;  /* 0x0001380008027a25 */ /* 0x000fc600078e0002 */
[----:B------:R-:W-:Y:S01]  /*10df0*/  SHF.R.S32.HI R5, RZ, 0x1f, R4 ;  /* 0x0000001fff057819 */ /* 0x000fe20000011404 */
[----:B------:R-:W-:Y:S01]  /*10e00*/  IMAD R6, R8, c[0x0][0x4e4], R6 ;  /* 0x0001390008067a24 */ /* 0x000fe200078e0206 */
        /* <DEDUP_REMOVED lines=9> */
[----:B------:R2:W-:Y:S02]  /*10ea0*/  STG.E [R4.64], R0 ;  /* 0x0000000004007986 */ /* 0x0005e4000c101906 */
.L_x_2102:
[----:B------:R-:W-:Y:S05]  /*10eb0*/  BSYNC B1 ;  /* 0x0000000000017941 */ /* 0x000fea0003800000 */
.L_x_2097:
[----:B--2---:R-:W2:Y:S02]  /*10ec0*/  LDL R0, [R1+0x80] ;  /* 0x0000800001007983 */ /* 0x004ea40000100800 */
[----:B--2---:R-:W-:-:S13]  /*10ed0*/  ISETP.NE.AND P0, PT, R0, RZ, PT ;  /* 0x000000ff0000720c */ /* 0x004fda0003f05270 */
[----:B------:R-:W-:Y:S01]  /*10ee0*/  @P0 WARPSYNC 0xffffffff ;  /* 0xffffffff00000948 */ /* 0x000fe20003800000 */
[----:B------:R-:W-:Y:S06]  /*10ef0*/  @P0 BAR.SYNC.DEFER_BLOCKING 0x5, 0x100 ;  /* 0x0144000000000b1d */ /* 0x000fec0000010000 */
[----:B------:R-:W2:Y:S04]  /*10f00*/  @P0 LDS R0, [0x24100] ;  /* 0x02410000ff000984 */ /* 0x000ea80000000800 */
[----:B--2---:R2:W-:Y:S04]  /*10f10*/  @P0 STL [R1+0x6c], R0 ;  /* 0x00006c0001000387 */ /* 0x0045e80000100800 */
[----:B------:R-:W-:Y:S06]  /*10f20*/  @P0 BAR.ARV 0x4, 0x100 ;  /* 0x0104000000000b1d */ /* 0x000fec0000002000 */
[----:B------:R-:W-:Y:S05]  /*10f30*/  @P0 BRA `(.L_x_2103) ;  /* 0x0000007000000947 */ /* 0x000fea0003800000 */
[----:B------:R-:W-:Y:S05]  /*10f40*/  BRA.DIV ~URZ, `(.L_x_2104) ;  /* 0x000002227f007947 */ /* 0x000fea000b800000 */
[----:B--2---:R2:W1:Y:S02]  /*10f50*/  SHFL.IDX PT, R0, R100, RZ, 0x1f ;  /* 0x00001fff64007589 */ /* 0x00446400000e0000 */
.L_x_2109:
[----:B------:R-:W-:Y:S01]  /*10f60*/  WARPSYNC 0xffffffff ;  /* 0xffffffff00007948 */ /* 0x000fe20003800000 */
[----:B------:R-:W-:Y:S06]  /*10f70*/  BAR.SYNC.DEFER_BLOCKING 0x4, 0x100 ;  /* 0x0104000000007b1d */ /* 0x000fec0000010000 */
[----:B-1----:R1:W-:Y:S04]  /*10f80*/  STL [R1+0x6c], R0 ;  /* 0x00006c0001007387 */ /* 0x0023e80000100800 */
[----:B------:R1:W-:Y:S04]  /*10f90*/  @!P6 STS [0x24100], R100 ;  /* 0x02410064ff00e388 */ /* 0x0003e80000000800 */
[----:B------:R-:W-:Y:S06]  /*10fa0*/  BAR.ARV 0x5, 0x100 ;  /* 0x0144000000007b1d */ /* 0x000fec0000002000 */
.L_x_2103:
[----:B-12---:R-:W2:Y:S02]  /*10fb0*/  LDL R0, [R1+0x6c] ;  /* 0x00006c0001007983 */ /* 0x006ea40000100800 */
[----:B--2---:R-:W-:-:S13]  /*10fc0*/  ISETP.GE.AND P0, PT, R0, c[0x0][0x538], PT ;  /* 0x00014e0000007a0c */ /* 0x004fda0003f06270 */
[----:B---345:R-:W-:Y:S01]  /*10fd0*/  @P0 CALL.REL.NOINC `(.L_x_2105) ;  /* 0x0000001000000944 */ /* 0x038fe20003c00000 */
[----:B------:R-:W-:Y:S05]  /*10fe0*/  BRA `(.L_x_2106) ;  /* 0xfffef6b000007947 */ /* 0x000fea000383ffff */
.L_x_2105:
[----:B------:R-:W-:Y:S05]  /*10ff0*/  EXIT ;  /* 0x000000000000794d */ /* 0x000fea0003800000 */
.L_x_2093:
[----:B------:R2:W5:Y:S01]  /*11000*/  LDL R2, [R1+0x8] ;  /* 0x0000080001027983 */ /* 0x0005620000100800 */
[----:B------:R-:W-:Y:S02]  /*11010*/  MOV R5, 0x2 ;  /* 0x0000000200057802 */ /* 0x000fe40000000f00 */
[----:B-1----:R-:W-:Y:S02]  /*11020*/  MOV R3, 0x11040 ;  /* 0x0001104000037802 */ /* 0x002fe40000000f00 */
[----:B--2--5:R-:W-:Y:S05]  /*11030*/  CALL.REL.NOINC `($__internal_42_$__cuda_sm70_shflsync_bfly_p) ;  /* 0x0000017000007944 */ /* 0x024fea0003c00000 */
[----:B------:R-:W-:Y:S01]  /*11040*/  MOV R0, R5 ;  /* 0x0000000500007202 */ /* 0x000fe20000000f00 */
[----:B------:R-:W-:Y:S05]  /*11050*/  BRA `(.L_x_2107) ;  /* 0xffffdc7000007947 */ /* 0x000fea000383ffff */
.L_x_2094:
[----:B------:R-:W-:Y:S01]  /*11060*/  IMAD.MOV.U32 R2, RZ, RZ, R0 ;  /* 0x000000ffff027224 */ /* 0x000fe200078e0000 */
[----:B------:R-:W-:Y:S02]  /*11070*/  MOV R5, 0x1 ;  /* 0x0000000100057802 */ /* 0x000fe40000000f00 */
[----:B-1----:R-:W-:Y:S02]  /*11080*/  MOV R3, 0x110a0 ;  /* 0x000110a000037802 */ /* 0x002fe40000000f00 */
[----:B------:R-:W-:Y:S05]  /*11090*/  CALL.REL.NOINC `($__internal_42_$__cuda_sm70_shflsync_bfly_p) ;  /* 0x0000011000007944 */ /* 0x000fea0003c00000 */
[----:B------:R1:W5:Y:S01]  /*110a0*/  LDL R2, [R1+0x10] ;  /* 0x0000100001027983 */ /* 0x0003620000100800 */
[----:B------:R-:W-:Y:S01]  /*110b0*/  FADD.FTZ R0, R0, R5 ;  /* 0x0000000500007221 */ /* 0x000fe20000010000 */
[----:B------:R-:W-:Y:S02]  /*110c0*/  MOV R5, 0x2 ;  /* 0x0000000200057802 */ /* 0x000fe40000000f00 */
[----:B------:R-:W-:-:S02]  /*110d0*/  MOV R3, 0x110f0 ;  /* 0x000110f000037802 */ /* 0x000fc40000000f00 */
[----:B-1---5:R-:W-:Y:S05]  /*110e0*/  CALL.REL.NOINC `($__internal_42_$__cuda_sm70_shflsync_bfly_p) ;  /* 0x000000c000007944 */ /* 0x022fea0003c00000 */
[----:B------:R-:W2:Y:S01]  /*110f0*/  LDL.LU R2, [R1+0x10] ;  /* 0x0000100001027983 */ /* 0x000ea20000300800 */
[----:B------:R-:W-:Y:S01]  /*11100*/  MOV R3, 0x11150 ;  /* 0x0001115000037802 */ /* 0x000fe20000000f00 */
[----:B--2---:R-:W-:Y:S01]  /*11110*/  FADD.FTZ R4, R2, R5 ;  /* 0x0000000502047221 */ /* 0x004fe20000010000 */
[----:B------:R-:W-:-:S04]  /*11120*/  MOV R5, 0x1 ;  /* 0x0000000100057802 */ /* 0x000fc80000000f00 */
[----:B------:R-:W-:Y:S02]  /*11130*/  MOV R2, R4 ;  /* 0x0000000400027202 */ /* 0x000fe40000000f00 */
[----:B------:R-:W-:Y:S05]  /*11140*/  CALL.REL.NOINC `($__internal_42_$__cuda_sm70_shflsync_bfly_p) ;  /* 0x0000006000007944 */ /* 0x000fea0003c00000 */
[----:B------:R-:W-:Y:S01]  /*11150*/  MOV R3, R5 ;  /* 0x0000000500037202 */ /* 0x000fe20000000f00 */
[----:B------:R-:W-:Y:S05]  /*11160*/  BRA `(.L_x_2108) ;  /* 0xffffdbf000007947 */ /* 0x000fea000383ffff */
.L_x_2104:
[----:B--2---:R-:W-:Y:S02]  /*11170*/  MOV R0, R100 ;  /* 0x0000006400007202 */ /* 0x004fe40000000f00 */
[----:B---3--:R-:W-:Y:S02]  /*11180*/  MOV R2, 0x111a0 ;  /* 0x000111a000027802 */ /* 0x008fe40000000f00 */
[----:B-1--45:R-:W-:Y:S05]  /*11190*/  CALL.REL.NOINC `($__internal_43_$__cuda_sm70_shflsync_idx_p) ;  /* 0x0000006000007944 */ /* 0x032fea0003c00000 */
[----:B-12---:R-:W-:Y:S05]  /*111a0*/  BRA `(.L_x_2109) ;  /* 0xfffffdb000007947 */ /* 0x006fea000383ffff */
        .weak           $__internal_42_$__cuda_sm70_shflsync_bfly_p
        .type           $__internal_42_$__cuda_sm70_shflsync_bfly_p,@function
        .size           $__internal_42_$__cuda_sm70_shflsync_bfly_p,($__internal_43_$__cuda_sm70_shflsync_idx_p - $__internal_42_$__cuda_sm70_shflsync_bfly_p)
$__internal_42_$__cuda_sm70_shflsync_bfly_p:
[----:B------:R-:W-:Y:S04]  /*111b0*/  WARPSYNC R6 ;  /* 0x0000000600007348 */ /* 0x000fe80003800000 */
[----:B------:R1:W2:Y:S02]  /*111c0*/  SHFL.BFLY PT, R5, R2, R5, R7 ;  /* 0x0c00000502057389 */ /* 0x0002a400000e0007 */
[----:B-1----:R-:W-:Y:S02]  /*111d0*/  MOV R2, R3 ;  /* 0x0000000300027202 */ /* 0x002fe40000000f00 */
[----:B------:R-:W-:-:S04]  /*111e0*/  MOV R3, 0x0 ;  /* 0x0000000000037802 */ /* 0x000fc80000000f00 */
[----:B--2---:R-:W-:Y:S05]  /*111f0*/  RET.REL.NODEC R2 `(_ZN7cutlass13device_kernelIN5flash19enable_sm80_to_sm89INS1_16FlashAttnFwdSm80INS1_25CollectiveMainloopFwdSm80ILi8ELi2ELb1EN4cute5tupleIJNS5_1CILi128EEENS7_ILi96EEENS7_ILi192EEEEEELi192ENS_10bfloat16_tEfNS_4arch4Sm80ELb1ELb0ELb1ELb0ELb0ELb0ELb1ELb1EEENS1_21CollectiveEpilogueFwdINS6_IJS8_SA_S9_EEENS6_IJNS7_ILi1EEESI_SI_EEESC_SE_Li256ELb0ELb1ELb1ELb0EEENS1_30DynamicPersistentTileSchedulerILi256ELi256ELb1ELb1ELb0EEEEEEEEEvNT_6ParamsE) ;  /* 0xfffeee0002007950 */ /* 0x004fea0003c3ffff */
        .weak           $__internal_43_$__cuda_sm70_shflsync_idx_p
        .type           $__internal_43_$__cuda_sm70_shflsync_idx_p,@function
        .size           $__internal_43_$__cuda_sm70_shflsync_idx_p,(.L_x_4977 - $__internal_43_$__cuda_sm70_shflsync_idx_p)
$__internal_43_$__cuda_sm70_shflsync_idx_p:
[----:B------:R-:W-:Y:S01]  /*11200*/  MOV R3, 0x0 ;  /* 0x0000000000037802 */ /* 0x000fe20000000f00 */
[----:B------:R-:W-:Y:S04]  /*11210*/  WARPSYNC R101 ;  /* 0x0000006500007348 */ /* 0x000fe80003800000 */
[----:B------:R1:W2:Y:S01]  /*11220*/  SHFL.IDX PT, R0, R0, R153, R152 ;  /* 0x0000009900007389 */ /* 0x0002a200000e0098 */
[----:B------:R-:W-:Y:S05]  /*11230*/  RET.REL.NODEC R2 `(_ZN7cutlass13device_kernelIN5flash19enable_sm80_to_sm89INS1_16FlashAttnFwdSm80INS1_25CollectiveMainloopFwdSm80ILi8ELi2ELb1EN4cute5tupleIJNS5_1CILi128EEENS7_ILi96EEENS7_ILi192EEEEEELi192ENS_10bfloat16_tEfNS_4arch4Sm80ELb1ELb0ELb1ELb0ELb0ELb0ELb1ELb1EEENS1_21CollectiveEpilogueFwdINS6_IJS8_SA_S9_EEENS6_IJNS7_ILi1EEESI_SI_EEESC_SE_Li256ELb0ELb1ELb1ELb0EEENS1_30DynamicPersistentTileSchedulerILi256ELi256ELb1ELb1ELb0EEEEEEEEEvNT_6ParamsE) ;  /* 0xfffeedc002007950 */ /* 0x000fea0003c3ffff */
.L_x_2110:
        /* <DEDUP_REMOVED lines=12> */
.L_x_4977:


//--------------------- .text._ZN7cutlass13device_kernelIN5flash19enable_sm80_to_sm89INS1_16FlashAttnFwdSm80INS1_25CollectiveMainloopFwdSm80ILi8ELi2ELb0EN4cute5tupleIJNS5_1CILi128EEENS7_ILi64EEENS7_ILi192EEEEEELi192ENS_10bfloat16_tEfNS_4arch4Sm80ELb1ELb0ELb1ELb1ELb0ELb0ELb1ELb1EEENS1_21CollectiveEpilogueFwdINS6_IJS8_SA_S9_EEENS6_IJNS7_ILi1EEESI_SI_EEESC_SE_Li256ELb1ELb1ELb1ELb0EEENS1_36VarlenDynamicPersistentTileSchedulerILi128ELi64ELi256ELi256ELb1ELb1ELb0ELb1ELb1ELb1EEEEEEEEEvNT_6ParamsE --------------------------
	.section	.text._ZN7cutlass13device_kernelIN5flash19enable_sm80_to_sm89INS1_16FlashAttnFwdSm80INS1_25CollectiveMainloopFwdSm80ILi8ELi2ELb0EN4cute5tupleIJNS5_1CILi128EEENS7_ILi64EEENS7_ILi192EEEEEELi192ENS_10bfloat16_tEfNS_4arch4Sm80ELb1ELb0ELb1ELb1ELb0ELb0ELb1ELb1EEENS1_21CollectiveEpilogueFwdINS6_IJS8_SA_S9_EEENS6_IJNS7_ILi1EEESI_SI_EEESC_SE_Li256ELb1ELb1ELb1ELb0EEENS1_36VarlenDynamicPersistentTileSchedulerILi128ELi64ELi256ELi256ELb1ELb1ELb0ELb1ELb1ELb1EEEEEEEEEvNT_6ParamsE,"ax",@progbits
	.sectioninfo	@"SHI_REGISTERS=255"
	.align	128
.text._ZN7cutlass13device_kernelIN5flash19enable_sm80_to_sm89INS1_16FlashAttnFwdSm80INS1_25CollectiveMainloopFwdSm80ILi8ELi2ELb0EN4cute5tupleIJNS5_1CILi128EEENS7_ILi64EEENS7_ILi192EEEEEELi192ENS_10bfloat16_tEfNS_4arch4Sm80ELb1ELb0ELb1ELb1ELb0ELb0ELb1ELb1EEENS1_21CollectiveEpilogueFwdINS6_IJS8_SA_S9_EEENS6_IJNS7_ILi1EEESI_SI_EEESC_SE_Li256ELb1ELb1ELb1ELb0EEENS1_36VarlenDynamicPersistentTileSchedulerILi128ELi64ELi256ELi256ELb1ELb1ELb0ELb1ELb1ELb1EEEEEEEEEvNT_6ParamsE:
        .type           _ZN7cutlass13device_kernelIN5flash19enable_sm80_to_sm89INS1_16FlashAttnFwdSm80INS1_25CollectiveMainloopFwdSm80ILi8ELi2ELb0EN4cute5tupleIJNS5_1CILi128EEENS7_ILi64EEENS7_ILi192EEEEEELi192ENS_10bfloat16_tEfNS_4arch4Sm80ELb1ELb0ELb1ELb1ELb0ELb0ELb1ELb1EEENS1_21CollectiveEpilogueFwdINS6_IJS8_SA_S9_EEENS6_IJNS7_ILi1EEESI_SI_EEESC_SE_Li256ELb1ELb1ELb1ELb0EEENS1_36VarlenDynamicPersistentTileSchedulerILi128ELi64ELi256ELi256ELb1ELb1ELb0ELb1ELb1ELb1EEEEEEEEEvNT_6ParamsE,@function
        .size           _ZN7cutlass13device_kernelIN5flash19enable_sm80_to_sm89INS1_16FlashAttnFwdSm80INS1_25CollectiveMainloopFwdSm80ILi8ELi2ELb0EN4cute5tupleIJNS5_1CILi128EEENS7_ILi64EEENS7_ILi192EEEEEELi192ENS_10bfloat16_tEfNS_4arch4Sm80ELb1ELb0ELb1ELb1ELb0ELb0ELb1ELb1EEENS1_21CollectiveEpilogueFwdINS6_IJS8_SA_S9_EEENS6_IJNS7_ILi1EEESI_SI_EEESC_SE_Li256ELb1ELb1ELb1ELb0EEENS1_36VarlenDynamicPersistentTileSchedulerILi128ELi64ELi256ELi256ELb1ELb1ELb0ELb1ELb1ELb1EEEEEEEEEvNT_6ParamsE,(.L_x_4980 - _ZN7cutlass13device_kernelIN5flash19enable_sm80_to_sm89INS1_16FlashAttnFwdSm80INS1_25CollectiveMainloopFwdSm80ILi8ELi2ELb0EN4cute5tupleIJNS5_1CILi128EEENS7_ILi64EEENS7_ILi192EEEEEELi192ENS_10bfloat16_tEfNS_4arch4Sm80ELb1ELb0ELb1ELb1ELb0ELb0ELb1ELb1EEENS1_21CollectiveEpilogueFwdINS6_IJS8_SA_S9_EEENS6_IJNS7_ILi1EEESI_SI_EEESC_SE_Li256ELb1ELb1ELb1ELb0EEENS1_36VarlenDynamicPersistentTileSchedulerILi128ELi64ELi256ELi256ELb1ELb1ELb0ELb1ELb1ELb1EEEEEEEEEvNT_6ParamsE)
        .other          _ZN7cutlass13device_kernelIN5flash19enable_sm80_to_sm89INS1_16FlashAttnFwdSm80INS1_25CollectiveMainloopFwdSm80ILi8ELi2ELb0EN4cute5tupleIJNS5_1CILi128EEENS7_ILi64EEENS7_ILi192EEEEEELi192ENS_10bfloat16_tEfNS_4arch4Sm80ELb1ELb0ELb1ELb1ELb0ELb0ELb1ELb1EEENS1_21CollectiveEpilogueFwdINS6_IJS8_SA_S9_EEENS6_IJNS7_ILi1EEESI_SI_EEESC_SE_Li256ELb1ELb1ELb1ELb0EEENS1_36VarlenDynamicPersistentTileSchedulerILi128ELi64ELi256ELi256ELb1ELb1ELb0ELb1ELb1ELb1EEEEEEEEEvNT_6ParamsE,@"STO_CUDA_ENTRY STV_DEFAULT"
_ZN7cutlass13device_kernelIN5flash19enable_sm80_to_sm89INS1_16FlashAttnFwdSm80INS1_25CollectiveMainloopFwdSm80ILi8ELi2ELb0EN4cute5tupleIJNS5_1CILi128EEENS7_ILi64EEENS7_ILi192EEEEEELi192ENS_10bfloat16_tEfNS_4arch4Sm80ELb1ELb0ELb1ELb1ELb0ELb0ELb1ELb1EEENS1_21CollectiveEpilogueFwdINS6_IJS8_SA_S9_EEENS6_IJNS7_ILi1EEESI_SI_EEESC_SE_Li256ELb1ELb1ELb1ELb0EEENS1_36VarlenDynamicPersistentTileSchedulerILi128ELi64ELi256ELi256ELb1ELb1ELb0ELb1ELb1ELb1EEEEEEEEEvNT_6ParamsE:
        /* <DEDUP_REMOVED lines=55> */
.L_x_2116:
        /* <DEDUP_REMOVED lines=16> */
.L_x_2217:
        /* <DEDUP_REMOVED lines=16> */
.L_x_2218:
[----:B--2---:R-:W-:-:S05]  /*0570*/  IMAD R2, R2, c[0x0][0x538], RZ ;  /* 0x00014e0002027a24 */ /* 0x004fca00078e02ff */
[----:B------:R-:W-:-:S04]  /*0580*/  IADD3 R3, R2, R3, RZ ;  /* 0x0000000302037210 */ /* 0x000fc80007ffe0ff */
[----:B------:R-:W-:-:S13]  /*0590*/  ISETP.GT.AND P0, PT, R3, UR4, PT ;  /* 0x0000000403007c0c */ /* 0x000fda000bf04270 */
[----:B-1----:R-:W-:Y:S05]  /*05a0*/  @!P0 BRA `(.L_x_2116) ;  /* 0xfffffdc000008947 */ /* 0x002fea000383ffff */
.L_x_2112:
[----:B------:R-:W-:-:S05]  /*05b0*/  IADD3 R196, -R2, R3, RZ ;  /* 0x0000000302c47210 */ /* 0x000fca0007ffe1ff */
[----:B------:R-:W-:-:S05]  /*05c0*/  IMAD R0, R9, c[0x0][0x538], R196 ;  /* 0x00014e0009007a24 */ /* 0x000fca00078e02c4 */
[----:B------:R-:W-:Y:S01]  /*05d0*/  ISETP.GT.AND P0, PT, R0, UR4, PT ;  /* 0x0000000400007c0c */ /* 0x000fe2000bf04270 */
[----:B------:R-:W-:-:S12]  /*05e0*/  BRA.DIV ~URZ, `(.L_x_2117) ;  /* 0x0000ff127f007947 */ /* 0x000fd8000b800000 */
[----:B------:R-:W-:-:S04]  /*05f0*/  VOTE.ANY R8, PT, !P0 ;  /* 0x0000000000087806 */ /* 0x000fc800040e0100 */
.L_x_2219:
[----:B------:R-:W1:Y:S02]  /*0600*/  POPC R3, R8 ;  /* 0x0000000800037309 */ /* 0x000e640000000000 */
[----:B-1----:R-:W-:Y:S01]  /*0610*/  IADD3 R199, R3, R199, RZ ;  /* 0x000000c703c77210 */ /* 0x002fe20007ffe0ff */
[----:B------:R-:W-:Y:S05]  /*0620*/  BRA.DIV ~URZ, `(.L_x_2118) ;  /* 0x0000ff127f007947 */ /* 0x000fea000b800000 */
[----:B------:R1:W2:Y:S01]  /*0630*/  SHFL.IDX PT, R10, R10, R3, 0x1f ;  /* 0x00001f030a0a7589 */ /* 0x0002a200000e0000 */
[----:B------:R-:W-:-:S03]  /*0640*/  MOV R11, RZ ;  /* 0x000000ff000b7202 */ /* 0x000fc60000000f00 */
[----:B------:R1:W3:Y:S04]  /*0650*/  SHFL.IDX PT, R7, R7, R3, 0x1f ;  /* 0x00001f0307077589 */ /* 0x0002e800000e0000 */
.L_x_2220:
[----:B------:R-:W-:Y:S01]  /*0660*/  ISETP.NE.AND P0, PT, R8, RZ, PT ;  /* 0x000000ff0800720c */ /* 0x000fe20003f05270 */
[----:B------:R-:W-:-:S12]  /*0670*/  BSSY B0, `(.L_x_2119) ;  /* 0x0000005000007945 */ /* 0x000fd80003800000 */
[----:B------:R-:W-:Y:S05]  /*0680*/  @!P0 BRA `(.L_x_2120) ;  /* 0x0000003000008947 */ /* 0x000fea0003800000 */
[----:B-1----:R-:W-:Y:S01]  /*0690*/  IADD3 R3, R3, -0x1, RZ ;  /* 0xffffffff03037810 */ /* 0x002fe20007ffe0ff */
[----:B------:R-:W-:Y:S05]  /*06a0*/  BRA.DIV ~URZ, `(.L_x_2121) ;  /* 0x0000ff727f007947 */ /* 0x000fea000b800000 */
[----:B------:R1:W4:Y:S02]  /*06b0*/  SHFL.IDX PT, R11, R9, R3, 0x1f ;  /* 0x00001f03090b7589 */ /* 0x00032400000e0000 */
.L_x_2120:
[----:B------:R-:W-:Y:S05]  /*06c0*/  BSYNC B0 ;  /* 0x0000000000007941 */ /* 0x000fea0003800000 */
.L_x_2119:
[----:B---3--:R-:W-:Y:S01]  /*06d0*/  ISETP.NE.AND P0, PT, R7, 0x1, PT ;  /* 0x000000010700780c */ /* 0x008fe20003f05270 */
[----:B----4-:R-:W-:Y:S01]  /*06e0*/  IMAD R196, R11, c[0x0][0x538], R196 ;  /* 0x00014e000bc47a24 */ /* 0x010fe200078e02c4 */
[----:B------:R-:W-:Y:S04]  /*06f0*/  BSSY B0, `(.L_x_2122) ;  /* 0x0000078000007945 */ /* 0x000fe80003800000 */
[----:B------:R-:W-:-:S07]  /*0700*/  IADD3 R4, -R196, UR4, RZ ;  /* 0x00000004c4047c10 */ /* 0x000fce000fffe1ff */
[----:B------:R-:W-:Y:S05]  /*0710*/  @!P0 BRA `(.L_x_2123) ;  /* 0x0000037000008947 */ /* 0x000fea0003800000 */
[----:B--2---:R-:W-:Y:S02]  /*0720*/  IABS R5, R10 ;  /* 0x0000000a00057213 */ /* 0x004fe40000000000 */
[----:B------:R-:W-:Y:S02]  /*0730*/  IABS R8, R7 ;  /* 0x0000000700087213 */ /* 0x000fe40000000000 */
[----:B------:R-:W2:Y:S01]  /*0740*/  I2F.RP R12, R5 ;  /* 0x00000005000c7306 */ /* 0x000ea20000209400 */
[----:B------:R-:W-:Y:S02]  /*0750*/  IABS R2, R4 ;  /* 0x0000000400027213 */ /* 0x000fe40000000000 */
[----:B------:R-:W-:-:S05]  /*0760*/  IABS R0, R10 ;  /* 0x0000000a00007213 */ /* 0x000fca0000000000 */
[----:B-1----:R-:W1:Y:S01]  /*0770*/  I2F.RP R9, R8 ;  /* 0x0000000800097306 */ /* 0x002e620000209400 */
[----:B------:R-:W-:-:S07]  /*0780*/  IMAD.MOV R0, RZ, RZ, -R0 ;  /* 0x000000ffff007224 */ /* 0x000fce00078e0a00 */
[----:B--2---:R-:W2:Y:S08]  /*0790*/  MUFU.RCP R12, R12 ;  /* 0x0000000c000c7308 */ /* 0x004eb00000001000 */
[----:B-1----:R-:W-:Y:S01]  /*07a0*/  MUFU.RCP R9, R9 ;  /* 0x0000000900097308 */ /* 0x002fe20000001000 */
[----:B--2---:R-:W-:-:S07]  /*07b0*/  IADD3 R12, R12, 0xffffffe, RZ ;  /* 0x0ffffffe0c0c7810 */ /* 0x004fce0007ffe0ff */
[----:B------:R-:W1:Y:S02]  /*07c0*/  F2I.FTZ.U32.TRUNC.NTZ R13, R12 ;  /* 0x0000000c000d7305 */ /* 0x000e64000021f000 */
[----:B-1----:R-:W-:Y:S02]  /*07d0*/  IMAD.MOV R3, RZ, RZ, -R13 ;  /* 0x000000ffff037224 */ /* 0x002fe400078e0a0d */
[----:B------:R-:W-:Y:S02]  /*07e0*/  IMAD.MOV.U32 R12, RZ, RZ, RZ ;  /* 0x000000ffff0c7224 */ /* 0x000fe400078e00ff */
[----:B------:R-:W-:-:S04]  /*07f0*/  IMAD R3, R3, R5, RZ ;  /* 0x0000000503037224 */ /* 0x000fc800078e02ff */
[----:B------:R-:W-:Y:S01]  /*0800*/  IMAD.HI.U32 R3, R13, R3, R12 ;  /* 0x000000030d037227 */ /* 0x000fe200078e000c */
[----:B------:R-:W-:-:S04]  /*0810*/  IADD3 R12, R9, 0xffffffe, RZ ;  /* 0x0ffffffe090c7810 */ /* 0x000fc80007ffe0ff */
[----:B------:R1:W2:Y:S01]  /*0820*/  F2I.FTZ.U32.TRUNC.NTZ R13, R12 ;  /* 0x0000000c000d7305 */ /* 0x0002a2000021f000 */
[----:B------:R-:W-:-:S04]  /*0830*/  IMAD.HI.U32 R3, R3, R2, RZ ;  /* 0x0000000203037227 */ /* 0x000fc800078e00ff */
[----:B------:R-:W-:-:S05]  /*0840*/  IMAD R0, R3, R0, R2 ;  /* 0x0000000003007224 */ /* 0x000fca00078e0202 */
[----:B------:R-:W-:Y:S01]  /*0850*/  ISETP.GT.U32.AND P1, PT, R5, R0, PT ;  /* 0x000000000500720c */ /* 0x000fe20003f24070 */
[----:B-1----:R-:W-:-:S12]  /*0860*/  IMAD.MOV.U32 R12, RZ, RZ, RZ ;  /* 0x000000ffff0c7224 */ /* 0x002fd800078e00ff */
[----:B------:R-:W-:Y:S01]  /*0870*/  @!P1 IMAD.IADD R0, R0, 0x1, -R5 ;  /* 0x0000000100009824 */ /* 0x000fe200078e0a05 */
[----:B------:R-:W-:Y:S02]  /*0880*/  @!P1 IADD3 R3, R3, 0x1, RZ ;  /* 0x0000000103039810 */ /* 0x000fe40007ffe0ff */
[----:B------:R-:W-:Y:S02]  /*0890*/  ISETP.NE.AND P1, PT, R10, RZ, PT ;  /* 0x000000ff0a00720c */ /* 0x000fe40003f25270 */
[----:B------:R-:W-:Y:S01]  /*08a0*/  ISETP.GE.U32.AND P2, PT, R0, R5, PT ;  /* 0x000000050000720c */ /* 0x000fe20003f46070 */
[----:B--2---:R-:W-:Y:S01]  /*08b0*/  IMAD.MOV R5, RZ, RZ, -R13 ;  /* 0x000000ffff057224 */ /* 0x004fe200078e0a0d */
[----:B------:R-:W-:-:S03]  /*08c0*/  LOP3.LUT R0, R4, R10, RZ, 0x3c, !PT ;  /* 0x0000000a04007212 */ /* 0x000fc600078e3cff */
[----:B------:R-:W-:Y:S01]  /*08d0*/  IMAD R5, R5, R8, RZ ;  /* 0x0000000805057224 */ /* 0x000fe200078e02ff */
[----:B------:R-:W-:Y:S02]  /*08e0*/  ISETP.GE.AND P0, PT, R0, RZ, PT ;  /* 0x000000ff0000720c */ /* 0x000fe40003f06270 */
[----:B------:R-:W-:Y:S01]  /*08f0*/  IABS R0, R7 ;  /* 0x0000000700007213 */ /* 0x000fe20000000000 */
[----:B------:R-:W-:-:S04]  /*0900*/  IMAD.HI.U32 R5, R13, R5, R12 ;  /* 0x000000050d057227 */ /* 0x000fc800078e000c */
[----:B------:R-:W-:Y:S01]  /*0910*/  @P2 IADD3 R3, R3, 0x1, RZ ;  /* 0x0000000103032810 */ /* 0x000fe20007ffe0ff */
[----:B------:R-:W-:-:S05]  /*0920*/  IMAD.MOV R0, RZ, RZ, -R0 ;  /* 0x000000ffff007224 */ /* 0x000fca00078e0a00 */
[----:B------:R-:W-:Y:S01]  /*0930*/  @!P0 IMAD.MOV R3, RZ, RZ, -R3 ;  /* 0x000000ffff038224 */ /* 0x000fe200078e0a03 */
[----:B------:R-:W-:-:S04]  /*0940*/  @!P1 LOP3.LUT R3, RZ, R10, RZ, 0x33, !PT ;  /* 0x0000000aff039212 */ /* 0x000fc800078e33ff */
[----:B------:R-:W-:-:S05]  /*0950*/  IABS R2, R3 ;  /* 0x0000000300027213 */ /* 0x000fca0000000000 */
[----:B------:R-:W-:-:S04]  /*0960*/  IMAD.HI.U32 R5, R5, R2, RZ ;  /* 0x0000000205057227 */ /* 0x000fc800078e00ff */
[----:B------:R-:W-:Y:S02]  /*0970*/  IMAD R0, R5, R0, R2 ;  /* 0x0000000005007224 */ /* 0x000fe400078e0202 */
[----:B------:R-:W-:-:S03]  /*0980*/  IMAD.MOV R2, RZ, RZ, -R3 ;  /* 0x000000ffff027224 */ /* 0x000fc600078e0a03 */
[----:B------:R-:W-:Y:S01]  /*0990*/  ISETP.GT.U32.AND P1, PT, R8, R0, PT ;  /* 0x000000000800720c */ /* 0x000fe20003f24070 */
[----:B------:R-:W-:-:S12]  /*09a0*/  IMAD R2, R10, R2, R4 ;  /* 0x000000020a027224 */ /* 0x000fd800078e0204 */
        /* <DEDUP_REMOVED lines=14> */
.L_x_2123:
[----:B------:R-:W-:-:S04]  /*0a90*/  IMAD.MOV.U32 R0, RZ, RZ, 0x4 ;  /* 0x00000004ff007424 */ /* 0x000fc800078e00ff */
[----:B-1----:R-:W-:-:S05]  /*0aa0*/  IMAD.WIDE R2, R199, R0, c[0x0][0x590] ;  /* 0x00016400c7027625 */ /* 0x002fca00078e0200 */
[----:B------:R1:W3:Y:S02]  /*0ab0*/  LDG.E R5, [R2.64] ;  /* 0x0000000802057981 */ /* 0x0002e4000c1e1900 */
[----:B-1----:R-:W-:Y:S01]  /*0ac0*/  IABS R2, R4 ;  /* 0x0000000400027213 */ /* 0x002fe20000000000 */
[----:B--23--:R-:W-:-:S05]  /*0ad0*/  IMAD R3, R5, R10, RZ ;  /* 0x0000000a05037224 */ /* 0x00cfca00078e02ff */
[-C--:B------:R-:W-:Y:S02]  /*0ae0*/  IABS R8, R3.reuse ;  /* 0x0000000300087213 */ /* 0x080fe40000000000 */
[----:B------:R-:W-:Y:S02]  /*0af0*/  IABS R0, R3 ;  /* 0x0000000300007213 */ /* 0x000fe40000000000 */
[----:B------:R-:W1:Y:S03]  /*0b00*/  I2F.RP R12, R8 ;  /* 0x00000008000c7306 */ /* 0x000e660000209400 */
[----:B------:R-:W-:-:S05]  /*0b10*/  IMAD.MOV R0, RZ, RZ, -R0 ;  /* 0x000000ffff007224 */ /* 0x000fca00078e0a00 */
        /* <DEDUP_REMOVED lines=19> */
[----:B------:R-:W-:-:S05]  /*0c50*/  @!P1 LOP3.LUT R8, RZ, R3, RZ, 0x33, !PT ;  /* 0x00000003ff089212 */ /* 0x000fca00078e33ff */
[----:B------:R-:W-:Y:S01]  /*0c60*/  IMAD R0, R5, R8, RZ ;  /* 0x0000000805007224 */ /* 0x000fe200078e02ff */
[----:B------:R-:W-:-:S04]  /*0c70*/  IADD3 R8, -R8, RZ, RZ ;  /* 0x000000ff08087210 */ /* 0x000fc80007ffe1ff */
[C---:B------:R-:W-:Y:S01]  /*0c80*/  IADD3 R2, -R0.reuse, c[0x0][0x538], RZ ;  /* 0x00014e0000027a10 */ /* 0x040fe20007ffe1ff */
[----:B------:R-:W-:Y:S02]  /*0c90*/  IMAD R3, R3, R8, R4 ;  /* 0x0000000803037224 */ /* 0x000fe400078e0204 */
[----:B------:R-:W-:Y:S01]  /*0ca0*/  IMAD.MOV.U32 R8, RZ, RZ, RZ ;  /* 0x000000ffff087224 */ /* 0x000fe200078e00ff */
[----:B------:R-:W-:Y:S02]  /*0cb0*/  IMNMX R5, R5, R2, PT ;  /* 0x0000000205057217 */ /* 0x000fe40003800200 */
[----:B------:R-:W-:Y:S02]  /*0cc0*/  IABS R4, R3 ;  /* 0x0000000300047213 */ /* 0x000fe40000000000 */
[----:B------:R-:W-:Y:S01]  /*0cd0*/  IABS R7, R5 ;  /* 0x0000000500077213 */ /* 0x000fe20000000000 */
[----:B------:R-:W-:Y:S01]  /*0ce0*/  IMAD.MOV R198, RZ, RZ, -R5 ;  /* 0x000000ffffc67224 */ /* 0x000fe200078e0a05 */
[----:B------:R-:W-:-:S02]  /*0cf0*/  IADD3 R0, R0, 0x1000000, R3 ;  /* 0x0100000000007810 */ /* 0x000fc40007ffe003 */
[----:B------:R-:W1:Y:S08]  /*0d00*/  I2F.RP R9, R7 ;  /* 0x0000000700097306 */ /* 0x000e700000209400 */
[----:B-1----:R-:W1:Y:S02]  /*0d10*/  MUFU.RCP R9, R9 ;  /* 0x0000000900097308 */ /* 0x002e640000001000 */
[----:B-1----:R-:W-:-:S06]  /*0d20*/  IADD3 R9, R9, 0xffffffe, RZ ;  /* 0x0ffffffe09097810 */ /* 0x002fcc0007ffe0ff */
[----:B------:R-:W1:Y:S02]  /*0d30*/  F2I.FTZ.U32.TRUNC.NTZ R9, R9 ;  /* 0x0000000900097305 */ /* 0x000e64000021f000 */
[----:B-1----:R-:W-:-:S04]  /*0d40*/  IMAD.MOV R2, RZ, RZ, -R9 ;  /* 0x000000ffff027224 */ /* 0x002fc800078e0a09 */
[----:B------:R-:W-:Y:S01]  /*0d50*/  IMAD R11, R2, R7, RZ ;  /* 0x00000007020b7224 */ /* 0x000fe200078e02ff */
[----:B------:R-:W-:-:S03]  /*0d60*/  IABS R2, R5 ;  /* 0x0000000500027213 */ /* 0x000fc60000000000 */
        /* <DEDUP_REMOVED lines=14> */
[----:B------:R-:W-:Y:S02]  /*0e50*/  IMAD R198, R11, R198, R0 ;  /* 0x000000c60bc67224 */ /* 0x000fe400078e0200 */
[----:B------:R-:W-:Y:S02]  /*0e60*/  IMAD.MOV.U32 R2, RZ, RZ, R11 ;  /* 0x000000ffff027224 */ /* 0x000fe400078e000b */
.L_x_2124:
[----:B------:R-:W-:Y:S05]  /*0e70*/  BSYNC B0 ;  /* 0x0000000000007941 */ /* 0x000fea0003800000 */
.L_x_2122:
[----:B------:R-:W-:-:S04]  /*0e80*/  LOP3.LUT R2, RZ, R2, RZ, 0x33, !PT ;  /* 0x00000002ff027212 */ /* 0x000fc800078e33ff */
[----:B------:R-:W-:Y:S01]  /*0e90*/  IADD3 R197, R2, R10, RZ ;  /* 0x0000000a02c57210 */ /* 0x000fe20007ffe0ff */
[----:B------:R-:W-:Y:S05]  /*0ea0*/  BRA `(.L_x_2125) ;  /* 0x0000004000007947 */ /* 0x000fea0003800000 */
.L_x_2113:
[----:B------:R-:W-:Y:S01]  /*0eb0*/  IMAD.MOV.U32 R197, RZ, RZ, RZ ;  /* 0x000000ffffc57224 */ /* 0x000fe200078e00ff */
[----:B------:R-:W-:Y:S01]  /*0ec0*/  MOV R198, RZ ;  /* 0x000000ff00c67202 */ /* 0x000fe20000000f00 */
[----:B------:R-:W-:Y:S01]  /*0ed0*/  IMAD.U32 R196, RZ, RZ, UR4 ;  /* 0x00000004ffc47e24 */ /* 0x000fe2000f8e00ff */
[----:B------:R-:W-:Y:S02]  /*0ee0*/  MOV R199, c[0x0][0x53c] ;  /* 0x00014f0000c77a02 */ /* 0x000fe40000000f00 */
.L_x_2125:
[----:B------:R-:W-:Y:S01]  /*0ef0*/  ISETP.NE.AND P0, PT, R6, RZ, PT ;  /* 0x000000ff0600720c */ /* 0x000fe20003f05270 */
[----:B------:R-:W-:-:S12]  /*0f00*/  WARPSYNC 0xffffffff ;  /* 0xffffffff00007948 */ /* 0x000fd80003800000 */
[----:B------:R1:W-:Y:S04]  /*0f10*/  @!P0 STS.128 [0x24100], R196 ;  /* 0x024100c4ff008388 */ /* 0x0003e80000000c00 */
[----:B------:R-:W-:Y:S06]  /*0f20*/  BAR.ARV 0x5, 0x100 ;  /* 0x0144000000007b1d */ /* 0x000fec0000002000 */
.L_x_2111:
[----:B-1----:R-:W-:-:S13]  /*0f30*/  ISETP.GE.AND P0, PT, R199, c[0x0][0x53c], PT ;  /* 0x00014f00c7007a0c */ /* 0x002fda0003f06270 */
[----:B------:R-:W-:Y:S05]  /*0f40*/  @P0 EXIT ;  /* 0x000000000000094d */ /* 0x000fea0003800000 */
[----:B------:R-:W-:-:S04]  /*0f50*/  SHF.R.S32.HI R6, RZ, 0x1f, R206 ;  /* 0x0000001fff067819 */ /* 0x000fc800000114ce */
[CC--:B------:R-:W-:Y:S02]  /*0f60*/  LEA.HI R8, R6.reuse, R206.reuse, RZ, 0x4 ;  /* 0x000000ce06087211 */ /* 0x0c0fe400078f20ff */
[CC--:B------:R-:W-:Y:S02]  /*0f70*/  LEA.HI R0, R6.reuse, R206.reuse, RZ, 0x2 ;  /* 0x000000ce06007211 */ /* 0x0c0fe400078f10ff */
[----:B------:R-:W-:Y:S02]  /*0f80*/  SHF.R.S32.HI R5, RZ, 0x4, R8 ;  /* 0x00000004ff057819 */ /* 0x000fe40000011408 */
[----:B------:R-:W-:Y:S02]  /*0f90*/  LEA.HI R3, R6, R206, RZ, 0x3 ;  /* 0x000000ce06037211 */ /* 0x000fe400078f18ff */
[C---:B------:R-:W-:Y:S02]  /*0fa0*/  LEA.HI R2, R8.reuse, R5, RZ, 0x1 ;  /* 0x0000000508027211 */ /* 0x040fe400078f08ff */
[----:B------:R-:W-:-:S02]  /*0fb0*/  LOP3.LUT R8, R8, 0xfffffff0, RZ, 0xc0, !PT ;  /* 0xfffffff008087812 */ /* 0x000fc400078ec0ff */
[--C-:B------:R-:W-:Y:S02]  /*0fc0*/  SHF.R.S32.HI R4, RZ, 0x2, R0.reuse ;  /* 0x00000002ff047819 */ /* 0x100fe40000011400 */
[----:B------:R-:W-:Y:S01]  /*0fd0*/  SHF.R.S32.HI R7, RZ, 0x1f, R0 ;  /* 0x0000001fff077819 */ /* 0x000fe20000011400 */
[----:B------:R-:W-:Y:S01]  /*0fe0*/  IMAD.IADD R8, R206, 0x1, -R8 ;  /* 0x00000001ce087824 */ /* 0x000fe200078e0a08 */
[----:B------:R-:W-:Y:S02]  /*0ff0*/  LOP3.LUT R2, R2, 0xfffffffe, RZ, 0xc0, !PT ;  /* 0xfffffffe02027812 */ /* 0x000fe400078ec0ff */
[----:B------:R-:W-:Y:S02]  /*1000*/  SHF.R.S32.HI R219, RZ, 0x3, R3 ;  /* 0x00000003ffdb7819 */ /* 0x000fe40000011403 */
[----:B------:R-:W-:Y:S01]  /*1010*/  SHF.R.S32.HI R9, RZ, 0x1f, R8 ;  /* 0x0000001fff097819 */ /* 0x000fe20000011408 */
[----:B------:R-:W-:Y:S01]  /*1020*/  IMAD.IADD R2, R5, 0x1, -R2 ;  /* 0x0000000105027824 */ /* 0x000fe200078e0a02 */
[----:B------:R-:W-:Y:S01]  /*1030*/  LOP3.LUT R218, R3, 0xfffffff8, RZ, 0xc0, !PT ;  /* 0xfffffff803da7812 */ /* 0x000fe200078ec0ff */
[----:B------:R-:W-:Y:S01]  /*1040*/  IMAD.SHL.U32 R11, R219, 0x40, RZ ;  /* 0x00000040db0b7824 */ /* 0x000fe200078e00ff */
[----:B------:R-:W-:-:S02]  /*1050*/  LEA.HI R7, R7, R4, RZ, 0x3 ;  /* 0x0000000407077211 */ /* 0x000fc400078f18ff */
[----:B------:R-:W-:Y:S01]  /*1060*/  LEA.HI R10, R6, R206, RZ, 0x6 ;  /* 0x000000ce060a7211 */ /* 0x000fe200078f30ff */
[----:B------:R-:W-:Y:S01]  /*1070*/  IMAD.IADD R218, R206, 0x1, -R218 ;  /* 0x00000001ceda7824 */ /* 0x000fe200078e0ada */
[----:B------:R-:W-:Y:S02]  /*1080*/  LEA.HI R9, R9, R8, RZ, 0x3 ;  /* 0x0000000809097211 */ /* 0x000fe400078f18ff */
[----:B------:R-:W-:Y:S01]  /*1090*/  LEA.HI R6, R6, R206, RZ, 0x5 ;  /* 0x000000ce06067211 */ /* 0x000fe200078f28ff */
[----:B------:R-:W-:Y:S01]  /*10a0*/  IMAD.SHL.U32 R10, R10, 0x8, RZ ;  /* 0x000000080a0a7824 */ /* 0x000fe200078e00ff */
[----:B------:R-:W-:Y:S01]  /*10b0*/  LOP3.LUT R7, R7, 0xfffffff8, RZ, 0xc0, !PT ;  /* 0xfffffff807077812 */ /* 0x000fe200078ec0ff */
[----:B------:R-:W-:Y:S01]  /*10c0*/  IMAD.SHL.U32 R222, R218, 0x8, RZ ;  /* 0x00000008dade7824 */ /* 0x000fe200078e00ff */
[C---:B------:R-:W-:Y:S01]  /*10d0*/  LOP3.LUT R5, R9.reuse, 0xfffffff8, RZ, 0xc0, !PT ;  /* 0xfffffff809057812 */ /* 0x040fe200078ec0ff */
[----:B------:R-:W-:Y:S01]  /*10e0*/  IMAD.SHL.U32 R9, R9, 0x40, RZ ;  /* 0x0000004009097824 */ /* 0x000fe200078e00ff */
[----:B------:R-:W-:Y:S01]  /*10f0*/  LOP3.LUT R216, R6, 0xffffffe0, RZ, 0xc0, !PT ;  /* 0xffffffe006d87812 */ /* 0x000fe200078ec0ff */
[----:B------:R-:W-:Y:S01]  /*1100*/  IMAD.IADD R7, R4, 0x1, -R7 ;  /* 0x0000000104077824 */ /* 0x000fe200078e0a07 */
[----:B------:R-:W-:Y:S01]  /*1110*/  LOP3.LUT R11, R11, 0x1c0, RZ, 0xc0, !PT ;  /* 0x000001c00b0b7812 */ /* 0x000fe200078ec0ff */
[----:B------:R-:W-:Y:S01]  /*1120*/  IMAD.IADD R5, R8, 0x1, -R5 ;  /* 0x0000000108057824 */ /* 0x000fe200078e0a05 */
[--C-:B------:R-:W-:Y:S01]  /*1130*/  SHF.R.S32.HI R8, RZ, 0x5, R6.reuse ;  /* 0x00000005ff087819 */ /* 0x100fe20000011406 */
[----:B------:R-:W-:Y:S01]  /*1140*/  IMAD.SHL.U32 R4, R218, 0x40, RZ ;  /* 0x00000040da047824 */ /* 0x000fe200078e00ff */
[----:B------:R-:W-:Y:S01]  /*1150*/  SHF.R.S32.HI R6, RZ, 0x1f, R6 ;  /* 0x0000001fff067819 */ /* 0x000fe20000011406 */
[----:B------:R-:W-:Y:S01]  /*1160*/  IMAD.IADD R216, R206, 0x1, -R216 ;  /* 0x00000001ced87824 */ /* 0x000fe200078e0ad8 */
[----:B------:R-:W-:-:S02]  /*1170*/  SHF.R.U32.HI R212, RZ, 0x3, R11 ;  /* 0x00000003ffd47819 */ /* 0x000fc4000001160b */
[----:B------:R-:W-:Y:S02]  /*1180*/  LOP3.LUT R10, R10, 0x7ffffe00, RZ, 0xc0, !PT ;  /* 0x7ffffe000a0a7812 */ /* 0x000fe400078ec0ff */
[----:B------:R-:W-:Y:S02]  /*1190*/  LOP3.LUT R11, R11, 0x38, R222, 0xf8, !PT ;  /* 0x000000380b0b7812 */ /* 0x000fe400078ef8de */
[----:B------:R-:W-:Y:S02]  /*11a0*/  LOP3.LUT R4, R4, 0x1c0, RZ, 0xc0, !PT ;  /* 0x000001c004047812 */ /* 0x000fe400078ec0ff */
[----:B------:R-:W-:Y:S02]  /*11b0*/  LEA.HI R6, R6, R8, RZ, 0x3 ;  /* 0x0000000806067211 */ /* 0x000fe400078f18ff */
[----:B------:R-:W-:Y:S02]  /*11c0*/  SHF.R.S32.HI R213, RZ, 0x1f, R216 ;  /* 0x0000001fffd57819 */ /* 0x000fe400000114d8 */
[----:B------:R-:W-:Y:S01]  /*11d0*/  LOP3.LUT R212, R10, R11, R212, 0xf6, !PT ;  /* 0x0000000b0ad47212 */ /* 0x000fe200078ef6d4 */
[----:B------:R-:W-:Y:S01]  /*11e0*/  IMAD.SHL.U32 R10, R2, 0x8, RZ ;  /* 0x00000008020a7824 */ /* 0x000fe200078e00ff */
[----:B------:R-:W-:-:S02]  /*11f0*/  LOP3.LUT R11, R7, 0x1, RZ, 0xc0, !PT ;  /* 0x00000001070b7812 */ /* 0x000fc400078ec0ff */
[----:B------:R-:W-:Y:S01]  /*1200*/  LOP3.LUT R3, R4, 0x8, R3, 0xf8, !PT ;  /* 0x0000000804037812 */ /* 0x000fe200078ef803 */
[----:B------:R-:W-:Y:S01]  /*1210*/  IMAD.SHL.U32 R212, R212, 0x2, RZ ;  /* 0x00000002d4d47824 */ /* 0x000fe200078e00ff */
[----:B------:R-:W-:Y:S02]  /*1220*/  LOP3.LUT R0, R0, 0xfffffffc, RZ, 0xc0, !PT ;  /* 0xfffffffc00007812 */ /* 0x000fe400078ec0ff */
[----:B------:R-:W-:Y:S02]  /*1230*/  LOP3.LUT R6, R6, 0xffffff8, RZ, 0xc0, !PT ;  /* 0x0ffffff806067812 */ /* 0x000fe400078ec0ff */
[----:B------:R-:W-:Y:S01]  /*1240*/  LEA.HI R213, R213, R216, RZ, 0x2 ;  /* 0x000000d8d5d57211 */ /* 0x000fe200078f10ff */
[----:B------:R-:W-:Y:S01]  /*1250*/  IMAD.IADD R0, R206, 0x1, -R0 ;  /* 0x00000001ce007824 */ /* 0x000fe200078e0a00 */
[----:B------:R-:W-:Y:S01]  /*1260*/  SHF.R.U32.HI R4, RZ, 0x3, R4 ;  /* 0x00000003ff047819 */ /* 0x000fe20000011604 */
[C---:B------:R-:W-:Y:S01]  /*1270*/  IMAD.IADD R6, R8.reuse, 0x1, -R6 ;  /* 0x0000000108067824 */ /* 0x040fe200078e0a06 */
[----:B------:R-:W-:Y:S01]  /*1280*/  ISETP.NE.U32.AND P3, PT, R11, 0x1, PT ;  /* 0x000000010b00780c */ /* 0x000fe20003f65070 */
[----:B------:R-:W-:Y:S01]  /*1290*/  IMAD.SHL.U32 R8, R8, 0x400, RZ ;  /* 0x0000040008087824 */ /* 0x000fe200078e00ff */
[----:B------:R-:W-:-:S02]  /*12a0*/  SHF.R.S32.HI R215, RZ, 0x2, R213 ;  /* 0x00000002ffd77819 */ /* 0x000fc400000114d5 */
[----:B------:R-:W-:Y:S01]  /*12b0*/  LOP3.LUT R4, R3, R4, RZ, 0x3c, !PT ;  /* 0x0000000403047212 */ /* 0x000fe200078e3cff */
[----:B------:R-:W-:Y:S01]  /*12c0*/  IMAD.SHL.U32 R3, R5, 0x40, RZ ;  /* 0x0000004005037824 */ /* 0x000fe200078e00ff */
[C---:B------:R-:W-:Y:S01]  /*12d0*/  R2P PR, R7.reuse, 0x6 ;  /* 0x0000000607007804 */ /* 0x040fe20000000000 */
[----:B------:R-:W-:Y:S01]  /*12e0*/  IMAD.SHL.U32 R7, R7, 0x40, RZ ;  /* 0x0000004007077824 */ /* 0x000fe200078e00ff */
[----:B------:R-:W-:Y:S01]  /*12f0*/  LOP3.LUT P0, RZ, R5, 0x2, RZ, 0xc0, !PT ;  /* 0x0000000205ff7812 */ /* 0x000fe2000780c0ff */
[----:B------:R-:W-:Y:S01]  /*1300*/  IMAD R215, R6, 0x10, R215 ;  /* 0x0000001006d77824 */ /* 0x000fe200078e02d7 */
[C---:B------:R-:W-:Y:S01]  /*1310*/  LEA.HI R6, R0.reuse, R0, RZ, 0x1 ;  /* 0x0000000000067211 */ /* 0x040fe200078f08ff */
[----:B------:R-:W-:Y:S01]  /*1320*/  IMAD R217, R0, 0x2, R8 ;  /* 0x0000000200d97824 */ /* 0x000fe200078e0208 */
[----:B------:R-:W-:Y:S01]  /*1330*/  LOP3.LUT R3, R3, 0x1c0, RZ, 0xc0, !PT ;  /* 0x000001c003037812 */ /* 0x000fe200078ec0ff */
[----:B------:R-:W-:Y:S01]  /*1340*/  IMAD R4, R2, 0x200, R4 ;  /* 0x0000020002047824 */ /* 0x000fe200078e0204 */
[----:B------:R-:W-:-:S02]  /*1350*/  LOP3.LUT R7, R7, 0x1c0, RZ, 0xc0, !PT ;  /* 0x000001c007077812 */ /* 0x000fc400078ec0ff */
[----:B------:R-:W-:Y:S02]  /*1360*/  LOP3.LUT R6, R6, 0x1ffffffe, RZ, 0xc0, !PT ;  /* 0x1ffffffe06067812 */ /* 0x000fe400078ec0ff */
[----:B------:R-:W-:Y:S02]  /*1370*/  LOP3.LUT R10, R3, 0x8, R10, 0xf8, !PT ;  /* 0x00000008030a7812 */ /* 0x000fe400078ef80a */
[----:B------:R-:W-:Y:S01]  /*1380*/  SHF.R.U32.HI R3, RZ, 0x3, R3 ;  /* 0x00000003ff037819 */ /* 0x000fe20000011603 */
[----:B------:R-:W-:Y:S01]  /*1390*/  IMAD.IADD R214, R0, 0x1, -R6 ;  /* 0x0000000100d67824 */ /* 0x000fe200078e0a06 */
[----:B------:R-:W-:Y:S02]  /*13a0*/  LEA.HI R7, R7, R7, RZ, 0x1d ;  /* 0x0000000707077211 */ /* 0x000fe400078fe8ff */
[----:B------:R-:W-:Y:S01]  /*13b0*/  LOP3.LUT R3, R10, R3, RZ, 0x3c, !PT ;  /* 0x000000030a037212 */ /* 0x000fe200078e3cff */
[----:B------:R-:W-:Y:S01]  /*13c0*/  IMAD R214, R214, 0x8, R215 ;  /* 0x00000008d6d67824 */ /* 0x000fe200078e02d7 */
[----:B------:R-:W-:Y:S01]  /*13d0*/  LOP3.LUT R0, R9, 0xfffffe00, RZ, 0xc0, !PT ;  /* 0xfffffe0009007812 */ /* 0x000fe200078ec0ff */
[----:B------:R-:W-:Y:S01]  /*13e0*/  IMAD.IADD R217, R217, 0x1, R7 ;  /* 0x00000001d9d97824 */ /* 0x000fe200078e0207 */
[----:B------:R-:W-:Y:S01]  /*13f0*/  LOP3.LUT P4, RZ, R5, 0x4, RZ, 0xc0, !PT ;  /* 0x0000000405ff7812 */ /* 0x000fe2000788c0ff */
[----:B------:R-:W-:Y:S01]  /*1400*/  IMAD.MOV.U32 R5, RZ, RZ, 0x40 ;  /* 0x00000040ff057424 */ /* 0x000fe200078e00ff */
[----:B------:R-:W-:-:S02]  /*1410*/  IADD3 R2, R3, R0, R8 ;  /* 0x0000000003027210 */ /* 0x000fc40007ffe008 */
[----:B------:R-:W-:Y:S01]  /*1420*/  LOP3.LUT R3, R3, R0, RZ, 0xfc, !PT ;  /* 0x0000000003037212 */ /* 0x000fe200078efcff */
[----:B------:R-:W-:Y:S01]  /*1430*/  IMAD.MOV.U32 R0, RZ, RZ, 0x20 ;  /* 0x00000020ff007424 */ /* 0x000fe200078e00ff */
[----:B------:R-:W-:Y:S02]  /*1440*/  LEA R217, R217, 0x80, 0x1 ;  /* 0x00000080d9d97811 */ /* 0x000fe400078e08ff */
[----:B------:R-:W-:Y:S02]  /*1450*/  LOP3.LUT R213, R213, 0x7ffffffc, RZ, 0xc0, !PT ;  /* 0x7ffffffcd5d57812 */ /* 0x000fe400078ec0ff */
[----:B------:R-:W-:Y:S02]  /*1460*/  SEL R221, R0, 0xffffffe0, !P1 ;  /* 0xffffffe000dd7807 */ /* 0x000fe40004800000 */
[C---:B------:R-:W-:Y:S01]  /*1470*/  IADD3 R209, R217.reuse, -0x10, RZ ;  /* 0xfffffff0d9d17810 */ /* 0x040fe20007ffe0ff */
[----:B------:R-:W-:Y:S01]  /*1480*/  IMAD.IADD R213, R216, 0x1, -R213 ;  /* 0x00000001d8d57824 */ /* 0x000fe200078e0ad5 */
[----:B------:R-:W-:Y:S01]  /*1490*/  SEL R189, R0, 0xffffffe0, !P0 ;  /* 0xffffffe000bd7807 */ /* 0x000fe20004000000 */
[C---:B------:R-:W-:Y:S01]  /*14a0*/  IMAD.IADD R226, R217.reuse, 0x1, R221 ;  /* 0x00000001d9e27824 */ /* 0x040fe200078e02dd */
[----:B------:R-:W-:Y:S01]  /*14b0*/  @P3 IADD3 R209, R217, 0x10, RZ ;  /* 0x00000010d9d13810 */ /* 0x000fe20007ffe0ff */
[----:B------:R-:W-:Y:S01]  /*14c0*/  IMAD.SHL.U32 R213, R213, 0x2, RZ ;  /* 0x00000002d5d57824 */ /* 0x000fe200078e00ff */
[----:B------:R-:W-:-:S02]  /*14d0*/  LEA R185, R3, 0x100, 0x1 ;  /* 0x0000010003b97811 */ /* 0x000fc400078e08ff */
[----:B------:R-:W-:Y:S01]  /*14e0*/  LEA R191, R2, 0x18100, 0x1 ;  /* 0x0001810002bf7811 */ /* 0x000fe200078e08ff */
[----:B------:R-:W-:Y:S01]  /*14f0*/  IMAD.IADD R221, R221, 0x1, R209 ;  /* 0x00000001dddd7824 */ /* 0x000fe200078e02d1 */
[----:B------:R-:W-:Y:S01]  /*1500*/  SEL R227, R5, 0xffffffc0, !P2 ;  /* 0xffffffc005e37807 */ /* 0x000fe20005000000 */
[----:B------:R-:W-:Y:S01]  /*1510*/  IMAD.IADD R229, R189, 0x1, R185 ;  /* 0x00000001bde57824 */ /* 0x000fe200078e02b9 */
[----:B------:R-:W-:Y:S01]  /*1520*/  SEL R0, R5, 0xffffffc0, !P4 ;  /* 0xffffffc005007807 */ /* 0x000fe20006000000 */
[----:B------:R-:W-:Y:S01]  /*1530*/  IMAD.IADD R188, R191, 0x1, R189 ;  /* 0x00000001bfbc7824 */ /* 0x000fe200078e02bd */
[C---:B------:R-:W-:Y:S01]  /*1540*/  IADD3 R208, R222.reuse, 0x40, RZ ;  /* 0x00000040ded07810 */ /* 0x040fe20007ffe0ff */
[--C-:B------:R-:W-:Y:S01]  /*1550*/  IMAD.IADD R225, R217, 0x1, R227.reuse ;  /* 0x00000001d9e17824 */ /* 0x100fe200078e02e3 */
[----:B------:R-:W-:Y:S01]  /*1560*/  IADD3 R207, R222, 0x80, RZ ;  /* 0x00000080decf7810 */ /* 0x000fe20007ffe0ff */
[----:B------:R-:W-:Y:S01]  /*1570*/  IMAD.IADD R224, R226, 0x1, R227 ;  /* 0x00000001e2e07824 */ /* 0x000fe200078e02e3 */
[----:B------:R-:W-:Y:S01]  /*1580*/  SHF.R.S32.HI R223, RZ, 0x1f, R222 ;  /* 0x0000001fffdf7819 */ /* 0x000fe200000114de */
[----:B------:R-:W-:Y:S01]  /*1590*/  IMAD.IADD R228, R227, 0x1, R209 ;  /* 0x00000001e3e47824 */ /* 0x000fe200078e02d1 */
[----:B------:R-:W-:Y:S01]  /*15a0*/  SHF.R.S32.HI R203, RZ, 0x1f, R208 ;  /* 0x0000001fffcb7819 */ /* 0x000fe200000114d0 */
[----:B------:R-:W-:Y:S01]  /*15b0*/  IMAD.IADD R227, R221, 0x1, R227 ;  /* 0x00000001dde37824 */ /* 0x000fe200078e02e3 */
[----:B------:R-:W-:Y:S01]  /*15c0*/  SHF.R.S32.HI R202, RZ, 0x1f, R207 ;  /* 0x0000001fffca7819 */ /* 0x000fe200000114cf */
[--C-:B------:R-:W-:Y:S01]  /*15d0*/  IMAD.IADD R187, R191, 0x1, R0.reuse ;  /* 0x00000001bfbb7824 */ /* 0x100fe200078e0200 */
[----:B------:R-:W-:Y:S01]  /*15e0*/  IADD3 R211, R212, 0x100, RZ ;  /* 0x00000100d4d37810 */ /* 0x000fe20007ffe0ff */
[----:B------:R-:W-:Y:S01]  /*15f0*/  IMAD.IADD R184, R0, 0x1, R185 ;  /* 0x0000000100b87824 */ /* 0x000fe200078e02b9 */
[----:B------:R-:W-:Y:S01]  /*1600*/  IADD3 R210, R212, 0xc100, RZ ;  /* 0x0000c100d4d27810 */ /* 0x000fe20007ffe0ff */
[----:B------:R-:W-:Y:S01]  /*1610*/  IMAD.IADD R229, R0, 0x1, R229 ;  /* 0x0000000100e57824 */ /* 0x000fe200078e02e5 */
[----:B------:R-:W-:Y:S01]  /*1620*/  LEA R190, R4, 0xc100, 0x1 ;  /* 0x0000c10004be7811 */ /* 0x000fe200078e08ff */
[----:B------:R-:W-:-:S02]  /*1630*/  IMAD.IADD R186, R188, 0x1, R0 ;  /* 0x00000001bcba7824 */ /* 0x000fc400078e0200 */
.L_x_2216:
        /* <DEDUP_REMOVED lines=8> */
[----:B------:R-:W-:-:S04]  /*16c0*/  ISETP.NE.U32.AND P1, PT, RZ, c[0x0][0x348], PT ;  /* 0x0000d200ff007a0c */ /* 0x000fc80003f25070 */
[----:B------:R-:W-:Y:S02]  /*16d0*/  ISETP.NE.AND.EX P1, PT, RZ, c[0x0][0x34c], PT, P1 ;  /* 0x0000d300ff007a0c */ /* 0x000fe40003f25310 */
[----:B--2---:R-:W-:-:S03]  /*16e0*/  SHF.R.S32.HI R5, RZ, 0x1f, R230 ;  /* 0x0000001fff057819 */ /* 0x004fc600000114e6 */
[----:B------:R-:W-:-:S04]  /*16f0*/  @P2 LEA R6, P0, R230, c[0x0][0x370], 0x2 ;  /* 0x0000dc00e6062a11 */ /* 0x000fc800078010ff */
[C---:B------:R-:W-:Y:S02]  /*1700*/  @P2 LEA.HI.X R7, R230.reuse, c[0x0][0x374], R5, 0x2, P0 ;  /* 0x0000dd00e6072a11 */ /* 0x040fe400000f1405 */
[----:B------:R-:W-:Y:S02]  /*1710*/  ISETP.NE.U32.AND P0, PT, RZ, c[0x0][0x350], PT ;  /* 0x0000d400ff007a0c */ /* 0x000fe40003f05070 */
[C---:B------:R-:W-:Y:S01]  /*1720*/  LEA R10, P4, R230.reuse, c[0x0][0x348], 0x2 ;  /* 0x0000d200e60a7a11 */ /* 0x040fe200078810ff */
[----:B------:R1:W5:Y:S01]  /*1730*/  @P2 LDG.E R2, [R6.64] ;  /* 0x0000000806022981 */ /* 0x000362000c1e1900 */
[----:B------:R-:W-:Y:S02]  /*1740*/  ISETP.NE.AND.EX P0, PT, RZ, c[0x0][0x354], PT, P0 ;  /* 0x0000d500ff007a0c */ /* 0x000fe40003f05300 */
[C---:B------:R-:W-:Y:S02]  /*1750*/  @P5 LEA R12, P2, R230.reuse, c[0x0][0x360], 0x2 ;  /* 0x0000d800e60c5a11 */ /* 0x040fe400078410ff */
[----:B------:R-:W-:-:S02]  /*1760*/  LEA R8, P3, R230, c[0x0][0x350], 0x2 ;  /* 0x0000d400e6087a11 */ /* 0x000fc400078610ff */
[C-C-:B------:R-:W-:Y:S02]  /*1770*/  @P5 LEA.HI.X R13, R230.reuse, c[0x0][0x364], R5.reuse, 0x2, P2 ;  /* 0x0000d900e60d5a11 */ /* 0x140fe400010f1405 */
[C-C-:B------:R-:W-:Y:S02]  /*1780*/  LEA.HI.X R11, R230.reuse, c[0x0][0x34c], R5.reuse, 0x2, P4 ;  /* 0x0000d300e60b7a11 */ /* 0x140fe400020f1405 */
[----:B------:R-:W-:Y:S01]  /*1790*/  LEA.HI.X R9, R230, c[0x0][0x354], R5, 0x2, P3 ;  /* 0x0000d500e6097a11 */ /* 0x000fe200018f1405 */
[----:B------:R2:W5:Y:S01]  /*17a0*/  @P5 LDG.E R243, [R12.64] ;  /* 0x000000080cf35981 */ /* 0x000562000c1e1900 */
[----:B-1----:R-:W-:-:S06]  /*17b0*/  CS2R R6, SRZ ;  /* 0x0000000000067805 */ /* 0x002fcc000001ff00 */
[----:B------:R2:W5:Y:S04]  /*17c0*/  @P1 LDG.E R6, [R10.64] ;  /* 0x000000080a061981 */ /* 0x000568000c1e1900 */
[----:B------:R2:W5:Y:S01]  /*17d0*/  @P0 LDG.E R7, [R8.64] ;  /* 0x0000000808070981 */ /* 0x000562000c1e1900 */
[----:B------:R-:W-:Y:S01]  /*17e0*/  YIELD ;  /* 0x0000000000007946 */ /* 0x000fe20003800000 */
[----:B------:R-:W-:Y:S01]  /*17f0*/  LOP3.LUT R231, R198, 0xffff, RZ, 0xc0, !PT ;  /* 0x0000ffffc6e77812 */ /* 0x000fe200078ec0ff */
[----:B------:R-:W-:Y:S05]  /*1800*/  @P5 BRA `(.L_x_2126) ;  /* 0x0000005000005947 */ /* 0x000fea0003800000 */
[----:B-----5:R-:W-:Y:S01]  /*1810*/  MOV R243, c[0x0][0x168] ;  /* 0x00005a0000f37a02 */ /* 0x020fe20000000f00 */
[----:B------:R-:W-:Y:S05]  /*1820*/  @!P1 BRA `(.L_x_2126) ;  /* 0x0000003000009947 */ /* 0x000fea0003800000 */
[----:B------:R-:W3:Y:S04]  /*1830*/  LDG.E R243, [R10.64] ;  /* 0x000000080af37981 */ /* 0x000ee8000c1e1900 */
[----:B------:R-:W3:Y:S02]  /*1840*/  LDG.E R3, [R10.64+0x4] ;  /* 0x000004080a037981 */ /* 0x000ee4000c1e1900 */
[----:B---3--:R-:W-:-:S02]  /*1850*/  IADD3 R243, -R243, R3, RZ ;  /* 0x00000003f3f37210 */ /* 0x008fc40007ffe1ff */
.L_x_2126:
[----:B------:R-:W-:-:S04]  /*1860*/  ISETP.NE.U32.AND P2, PT, RZ, c[0x0][0x368], PT ;  /* 0x0000da00ff007a0c */ /* 0x000fc80003f45070 */
[----:B------:R-:W-:-:S13]  /*1870*/  ISETP.NE.AND.EX P2, PT, RZ, c[0x0][0x36c], PT, P2 ;  /* 0x0000db00ff007a0c */ /* 0x000fda0003f45320 */
[----:B------:R-:W-:Y:S05]  /*1880*/  @!P2 BRA `(.L_x_2127) ;  /* 0x000000400000a947 */ /* 0x000fea0003800000 */
[----:B------:R-:W-:-:S04]  /*1890*/  LEA R244, P2, R230, c[0x0][0x368], 0x2 ;  /* 0x0000da00e6f47a11 */ /* 0x000fc800078410ff */
[----:B------:R-:W-:-:S05]  /*18a0*/  LEA.HI.X R245, R230, c[0x0][0x36c], R5, 0x2, P2 ;  /* 0x0000db00e6f57a11 */ /* 0x000fca00010f1405 */
[----:B------:R1:W5:Y:S01]  /*18b0*/  LDG.E R244, [R244.64] ;  /* 0x00000008f4f47981 */ /* 0x000362000c1e1900 */
[----:B------:R-:W-:Y:S05]  /*18c0*/  BRA `(.L_x_2128) ;  /* 0x0000005000007947 */ /* 0x000fea0003800000 */
.L_x_2127:
[----:B------:R-:W-:Y:S01]  /*18d0*/  MOV R244, c[0x0][0x1d0] ;  /* 0x0000740000f47a02 */ /* 0x000fe20000000f00 */
[----:B------:R-:W-:Y:S05]  /*18e0*/  @!P0 BRA `(.L_x_2128) ;  /* 0x0000003000008947 */ /* 0x000fea0003800000 */
[----:B------:R1:W3:Y:S04]  /*18f0*/  LDG.E R244, [R8.64] ;  /* 0x0000000808f47981 */ /* 0x0002e8000c1e1900 */
[----:B-12---:R-:W3:Y:S02]  /*1900*/  LDG.E R8, [R8.64+0x4] ;  /* 0x0000040808087981 */ /* 0x006ee4000c1e1900 */
[----:B---3--:R-:W-:Y:S02]  /*1910*/  IADD3 R244, -R244, R8, RZ ;  /* 0x00000008f4f47210 */ /* 0x008fe40007ffe1ff */
.L_x_2128:
[----:B------:R-:W-:Y:S01]  /*1920*/  IMAD.MOV.U32 R3, RZ, RZ, c[0x0][0x2c4] ;  /* 0x0000b100ff037624 */ /* 0x000fe200078e00ff */
[----:B------:R-:W-:Y:S01]  /*1930*/  LOP3.LUT R234, R198, 0xff0000, RZ, 0xc0, !PT ;  /* 0x00ff0000c6ea7812 */ /* 0x000fe200078ec0ff */
[----:B------:R-:W-:Y:S01]  /*1940*/  IMAD.SHL.U32 R197, R197, 0x80, RZ ;  /* 0x00000080c5c57824 */ /* 0x000fe200078e00ff */
[----:B------:R-:W-:Y:S01]  /*1950*/  BSSY B0, `(.L_x_2129) ;  /* 0x0000035000007945 */ /* 0x000fe20003800000 */
[--C-:B-----5:R-:W-:Y:S01]  /*1960*/  IMAD.IADD R244, R244, 0x1, -R2.reuse ;  /* 0x00000001f4f47824 */ /* 0x120fe200078e0a02 */
[----:B------:R-:W-:Y:S01]  /*1970*/  ISETP.NE.AND P2, PT, R3, 0x1, PT ;  /* 0x000000010300780c */ /* 0x000fe20003f45270 */
[----:B------:R-:W-:Y:S01]  /*1980*/  IMAD.IADD R7, R7, 0x1, R2 ;  /* 0x0000000107077824 */ /* 0x000fe200078e0202 */
[----:B------:R-:W-:-:S02]  /*1990*/  IADD3 R3, R197, 0x7f, RZ ;  /* 0x0000007fc5037810 */ /* 0x000fc40007ffe0ff */
[C---:B------:R-:W-:Y:S02]  /*19a0*/  IADD3 R4, R244.reuse, 0x40, -R243 ;  /* 0x00000040f4047810 */ /* 0x040fe40007ffe8f3 */
[----:B--2---:R-:W-:-:S07]  /*19b0*/  IADD3 R9, R244, 0x3f, RZ ;  /* 0x0000003ff4097810 */ /* 0x004fce0007ffe0ff */
[----:B------:R-:W-:-:S05]  /*19c0*/  @P2 IMAD.HI.U32 R8, R3, c[0x0][0x2c8], RZ ;  /* 0x0000b20003082a27 */ /* 0x000fca00078e00ff */
[----:B------:R-:W-:Y:S02]  /*19d0*/  @P2 SHF.R.U32.HI R3, RZ, c[0x0][0x2cc], R8 ;  /* 0x0000b300ff032a19 */ /* 0x000fe40000011608 */
[----:B------:R-:W-:-:S03]  /*19e0*/  SHF.R.S32.HI R8, RZ, 0x1f, R9 ;  /* 0x0000001fff087819 */ /* 0x000fc60000011409 */
[----:B------:R-:W-:Y:S01]  /*19f0*/  IMAD.IADD R4, R4, 0x1, R3 ;  /* 0x0000000104047824 */ /* 0x000fe200078e0203 */
[----:B------:R-:W-:-:S04]  /*1a00*/  LEA.HI R8, R8, R9, RZ, 0x6 ;  /* 0x0000000908087211 */ /* 0x000fc800078f30ff */
[----:B------:R-:W-:Y:S02]  /*1a10*/  SHF.R.S32.HI R3, RZ, 0x1f, R4 ;  /* 0x0000001fff037819 */ /* 0x000fe40000011404 */
[----:B------:R-:W-:Y:S02]  /*1a20*/  SHF.R.S32.HI R8, RZ, 0x6, R8 ;  /* 0x00000006ff087819 */ /* 0x000fe40000011408 */
[----:B------:R-:W-:Y:S02]  /*1a30*/  LEA.HI R3, R3, R4, RZ, 0x6 ;  /* 0x0000000403037211 */ /* 0x000fe400078f30ff */
[----:B------:R-:W-:Y:S02]  /*1a40*/  LOP3.LUT R4, R198, 0xff000000, RZ, 0xc0, !PT ;  /* 0xff000000c6047812 */ /* 0x000fe400078ec0ff */
[----:B------:R-:W-:Y:S02]  /*1a50*/  SHF.R.S32.HI R3, RZ, 0x6, R3 ;  /* 0x00000006ff037819 */ /* 0x000fe40000011403 */
[----:B------:R-:W-:-:S02]  /*1a60*/  SHF.R.U32.HI R4, RZ, 0x8, R4 ;  /* 0x00000008ff047819 */ /* 0x000fc40000011604 */
[----:B------:R-:W-:Y:S02]  /*1a70*/  IMNMX R3, R8, R3, PT ;  /* 0x0000000308037217 */ /* 0x000fe40003800200 */
[----:B------:R-:W-:Y:S01]  /*1a80*/  LEA.HI R234, R234, R4, RZ, 0x10 ;  /* 0x00000004eaea7211 */ /* 0x000fe200078f80ff */
[----:B------:R-:W-:Y:S01]  /*1a90*/  IMAD.MOV.U32 R4, RZ, RZ, RZ ;  /* 0x000000ffff047224 */ /* 0x000fe200078e00ff */
[----:B------:R-:W-:Y:S02]  /*1aa0*/  ISETP.GE.AND P3, PT, R3, 0x1, PT ;  /* 0x000000010300780c */ /* 0x000fe40003f66270 */
[----:B------:R-:W-:Y:S02]  /*1ab0*/  LOP3.LUT R235, R234, 0xff, RZ, 0xc0, !PT ;  /* 0x000000ffeaeb7812 */ /* 0x000fe400078ec0ff */
[----:B------:R-:W-:-:S09]  /*1ac0*/  SHF.R.U32.HI R234, RZ, 0x10, R234 ;  /* 0x00000010ffea7819 */ /* 0x000fd200000116ea */
[----:B------:R-:W-:Y:S05]  /*1ad0*/  @!P3 BRA `(.L_x_2130) ;  /* 0x000001c00000b947 */ /* 0x000fea0003800000 */
[----:B------:R-:W-:-:S04]  /*1ae0*/  ISETP.NE.AND P3, PT, R234, RZ, PT ;  /* 0x000000ffea00720c */ /* 0x000fc80003f65270 */
[----:B------:R-:W-:-:S04]  /*1af0*/  SEL R8, R234, c[0x0][0x338], P3 ;  /* 0x0000ce00ea087a07 */ /* 0x000fc80001800000 */
[-C--:B------:R-:W-:Y:S02]  /*1b00*/  IABS R10, R8.reuse ;  /* 0x00000008000a7213 */ /* 0x080fe40000000000 */
[----:B------:R-:W-:Y:S02]  /*1b10*/  IADD3 R11, R8, -0x1, R3 ;  /* 0xffffffff080b7810 */ /* 0x000fe40007ffe003 */
[----:B------:R-:W2:Y:S01]  /*1b20*/  I2F.RP R12, R10 ;  /* 0x0000000a000c7306 */ /* 0x000ea20000209400 */
[-C--:B------:R-:W-:Y:S02]  /*1b30*/  IABS R2, R8.reuse ;  /* 0x0000000800027213 */ /* 0x080fe40000000000 */
[----:B------:R-:W-:Y:S02]  /*1b40*/  IABS R4, R11 ;  /* 0x0000000b00047213 */ /* 0x000fe40000000000 */
[----:B------:R-:W-:Y:S01]  /*1b50*/  LOP3.LUT R11, R11, R8, RZ, 0x3c, !PT ;  /* 0x000000080b0b7212 */ /* 0x000fe200078e3cff */
[----:B------:R-:W-:-:S03]  /*1b60*/  IMAD.MOV R2, RZ, RZ, -R2 ;  /* 0x000000ffff027224 */ /* 0x000fc600078e0a02 */
[----:B------:R-:W-:Y:S01]  /*1b70*/  ISETP.GE.AND P3, PT, R11, RZ, PT ;  /* 0x000000ff0b00720c */ /* 0x000fe20003f66270 */
[----:B--2---:R-:W2:Y:S02]  /*1b80*/  MUFU.RCP R12, R12 ;  /* 0x0000000c000c7308 */ /* 0x004ea40000001000 */
[----:B--2---:R-:W-:-:S06]  /*1b90*/  IADD3 R12, R12, 0xffffffe, RZ ;  /* 0x0ffffffe0c0c7810 */ /* 0x004fcc0007ffe0ff */
[----:B------:R-:W2:Y:S02]  /*1ba0*/  F2I.FTZ.U32.TRUNC.NTZ R13, R12 ;  /* 0x0000000c000d7305 */ /* 0x000ea4000021f000 */
[----:B--2---:R-:W-:Y:S02]  /*1bb0*/  IMAD.MOV R9, RZ, RZ, -R13 ;  /* 0x000000ffff097224 */ /* 0x004fe400078e0a0d */
        /* <DEDUP_REMOVED lines=14> */
.L_x_2130:
[----:B------:R-:W-:Y:S05]  /*1ca0*/  BSYNC B0 ;  /* 0x0000000000007941 */ /* 0x000fea0003800000 */
.L_x_2129:
        /* <DEDUP_REMOVED lines=59> */
[----:B------:R2:W3:Y:S01]  /*2060*/  @P4 LDG.E R2, [R8.64] ;  /* 0x0000000808024981 */ /* 0x0004e2000c1e1900 */
[----:B------:R-:W-:Y:S01]  /*2070*/  SHF.R.S32.HI R16, RZ, 0x1f, R6 ;  /* 0x0000001fff107819 */ /* 0x000fe20000011406 */
[----:B------:R-:W-:Y:S01]  /*2080*/  IMAD.WIDE.U32 R12, R6, c[0x0][0x178], RZ ;  /* 0x00005e00060c7a25 */ /* 0x000fe200078e00ff */
[----:B------:R-:W-:Y:S02]  /*2090*/  LEA R0, R218, R219, 0x5 ;  /* 0x000000dbda007211 */ /* 0x000fe400078e28ff */
[----:B------:R-:W-:Y:S01]  /*20a0*/  IADD3 R10, P3, R219, R7, RZ ;  /* 0x00000007db0a7210 */ /* 0x000fe20007f7e0ff */
[----:B------:R-:W-:Y:S01]  /*20b0*/  IMAD R16, R16, c[0x0][0x178], RZ ;  /* 0x00005e0010107a24 */ /* 0x000fe200078e02ff */
[----:B------:R-:W-:Y:S02]  /*20c0*/  IADD3 R0, R197, R0, RZ ;  /* 0x00000000c5007210 */ /* 0x000fe40007ffe0ff */
[----:B------:R-:W-:Y:S01]  /*20d0*/  ISETP.GE.AND P6, PT, R222, c[0x0][0x198], PT ;  /* 0x00006600de007a0c */ /* 0x000fe20003fc6270 */
[----:B------:R-:W-:Y:S01]  /*20e0*/  IMAD R16, R6, c[0x0][0x17c], R16 ;  /* 0x00005f0006107a24 */ /* 0x000fe200078e0210 */
[----:B------:R-:W-:Y:S01]  /*20f0*/  MOV R4, R0 ;  /* 0x0000000000047202 */ /* 0x000fe20000000f00 */
[----:B------:R-:W-:Y:S01]  /*2100*/  @P2 IMAD.HI.U32 R6, R0, c[0x0][0x2c8], RZ ;  /* 0x0000b20000062a27 */ /* 0x000fe200078e00ff */
[----:B------:R-:W-:-:S02]  /*2110*/  ISETP.GE.AND P5, PT, R208, c[0x0][0x198], PT ;  /* 0x00006600d0007a0c */ /* 0x000fc40003fa6270 */
[----:B------:R-:W-:Y:S01]  /*2120*/  IADD3 R17, R13, R16, RZ ;  /* 0x000000100d117210 */ /* 0x000fe20007ffe0ff */
[C---:B------:R-:W-:Y:S01]  /*2130*/  IMAD.WIDE.U32 R14, R10.reuse, c[0x0][0x1e0], R222 ;  /* 0x000078000a0e7a25 */ /* 0x040fe200078e00de */
[----:B------:R-:W-:Y:S02]  /*2140*/  MOV R16, R12 ;  /* 0x0000000c00107202 */ /* 0x000fe40000000f00 */
[----:B------:R-:W-:Y:S01]  /*2150*/  @P2 SHF.R.U32.HI R4, RZ, c[0x0][0x2cc], R6 ;  /* 0x0000b300ff042a19 */ /* 0x000fe20000011606 */
[----:B------:R-:W-:Y:S01]  /*2160*/  IMAD.WIDE.U32 R12, R10, c[0x0][0x208], R222 ;  /* 0x000082000a0c7a25 */ /* 0x000fe200078e00de */
[----:B------:R-:W-:Y:S02]  /*2170*/  SEL R6, R230, RZ, !P1 ;  /* 0x000000ffe6067207 */ /* 0x000fe40004800000 */
[----:B------:R-:W-:Y:S01]  /*2180*/  IADD3 R80, R3, -0x1, RZ ;  /* 0xffffffff03507810 */ /* 0x000fe20007ffe0ff */
[----:B------:R-:W-:Y:S01]  /*2190*/  IMAD.WIDE.U32 R16, R231, c[0x0][0x1b8], R16 ;  /* 0x00006e00e7107a25 */ /* 0x000fe200078e0010 */
[----:B--2---:R-:W-:-:S02]  /*21a0*/  SHF.R.S32.HI R8, RZ, 0x1f, R7 ;  /* 0x0000001fff087819 */ /* 0x004fc40000011407 */
[----:B------:R-:W-:Y:S01]  /*21b0*/  SEL R7, R5, RZ, !P1 ;  /* 0x000000ff05077207 */ /* 0x000fe20004800000 */
[----:B------:R-:W-:Y:S01]  /*21c0*/  IMAD R11, R231, c[0x0][0x1bc], R17 ;  /* 0x00006f00e70b7a24 */ /* 0x000fe200078e0211 */
[----:B------:R-:W-:-:S03]  /*21d0*/  LEA.HI.X.SX32 R8, R219, R8, 0x1, P3 ;  /* 0x00000008db087211 */ /* 0x000fc600018f0eff */
[----:B------:R-:W-:Y:S02]  /*21e0*/  IMAD R7, R7, c[0x0][0x1c0], RZ ;  /* 0x0000700007077a24 */ /* 0x000fe400078e02ff */
[C---:B------:R-:W-:Y:S02]  /*21f0*/  IMAD R9, R8.reuse, c[0x0][0x1e0], RZ ;  /* 0x0000780008097a24 */ /* 0x040fe400078e02ff */
[----:B------:R-:W-:Y:S02]  /*2200*/  IMAD R8, R8, c[0x0][0x208], RZ ;  /* 0x0000820008087a24 */ /* 0x000fe400078e02ff */
[C---:B------:R-:W-:Y:S02]  /*2210*/  IMAD R9, R10.reuse, c[0x0][0x1e4], R9 ;  /* 0x000079000a097a24 */ /* 0x040fe400078e0209 */
[----:B------:R-:W-:Y:S02]  /*2220*/  IMAD R8, R10, c[0x0][0x20c], R8 ;  /* 0x000083000a087a24 */ /* 0x000fe400078e0208 */
[----:B------:R-:W-:Y:S01]  /*2230*/  IMAD.MOV.U32 R10, RZ, RZ, R16 ;  /* 0x000000ffff0a7224 */ /* 0x000fe200078e0010 */
[----:B------:R-:W-:Y:S01]  /*2240*/  IADD3 R15, R15, R9, RZ ;  /* 0x000000090f0f7210 */ /* 0x000fe20007ffe0ff */
[C---:B------:R-:W-:Y:S01]  /*2250*/  IMAD R7, R6.reuse, c[0x0][0x1c4], R7 ;  /* 0x0000710006077a24 */ /* 0x040fe200078e0207 */
[----:B------:R-:W-:Y:S01]  /*2260*/  IADD3 R13, R13, R8, RZ ;  /* 0x000000080d0d7210 */ /* 0x000fe20007ffe0ff */
[----:B------:R-:W-:Y:S01]  /*2270*/  IMAD.WIDE.U32 R10, R6, c[0x0][0x1c0], R10 ;  /* 0x00007000060a7a25 */ /* 0x000fe200078e000a */
[----:B------:R-:W-:-:S02]  /*2280*/  IADD3 R6, -R4, RZ, RZ ;  /* 0x000000ff04067210 */ /* 0x000fc40007ffe1ff */
[----:B------:R-:W-:Y:S01]  /*2290*/  SHF.R.S32.HI R8, RZ, 0x1f, R4 ;  /* 0x0000001fff087819 */ /* 0x000fe20000011404 */
[----:B------:R-:W-:Y:S02]  /*22a0*/  IMAD.IADD R11, R11, 0x1, R7 ;  /* 0x000000010b0b7824 */ /* 0x000fe400078e0207 */
[----:B------:R-:W-:Y:S02]  /*22b0*/  IMAD R6, R6, c[0x0][0x2c4], R0 ;  /* 0x0000b10006067a24 */ /* 0x000fe400078e0200 */
[----:B------:R-:W-:Y:S02]  /*22c0*/  IMAD R8, R8, c[0x0][0x1b0], RZ ;  /* 0x00006c0008087a24 */ /* 0x000fe400078e02ff */
[----:B------:R-:W-:-:S04]  /*22d0*/  IMAD.WIDE.U32 R10, R4, c[0x0][0x1b0], R10 ;  /* 0x00006c00040a7a25 */ /* 0x000fc800078e000a */
[----:B------:R-:W-:Y:S01]  /*22e0*/  IMAD R8, R4, c[0x0][0x1b4], R8 ;  /* 0x00006d0004087a24 */ /* 0x000fe200078e0208 */
[----:B------:R-:W-:Y:S01]  /*22f0*/  SHF.R.S32.HI R4, RZ, 0x1f, R6 ;  /* 0x0000001fff047819 */ /* 0x000fe20000011406 */
[----:B------:R-:W-:-:S03]  /*2300*/  IMAD.WIDE.U32 R14, R231, c[0x0][0x1e8], R14 ;  /* 0x00007a00e70e7a25 */ /* 0x000fc600078e000e */
[----:B------:R-:W-:Y:S01]  /*2310*/  IADD3 R11, R11, R8, RZ ;  /* 0x000000080b0b7210 */ /* 0x000fe20007ffe0ff */
[----:B------:R-:W-:Y:S01]  /*2320*/  IMAD.WIDE.U32 R12, R231, c[0x0][0x210], R12 ;  /* 0x00008400e70c7a25 */ /* 0x000fe200078e000c */
[----:B------:R-:W-:-:S03]  /*2330*/  MOV R240, R14 ;  /* 0x0000000e00f07202 */ /* 0x000fc60000000f00 */
[----:B------:R-:W-:Y:S01]  /*2340*/  IMAD R4, R4, c[0x0][0x1a8], RZ ;  /* 0x00006a0004047a24 */ /* 0x000fe200078e02ff */
[----:B------:R-:W-:Y:S01]  /*2350*/  MOV R236, R12 ;  /* 0x0000000c00ec7202 */ /* 0x000fe20000000f00 */
[C---:B------:R-:W-:Y:S02]  /*2360*/  IMAD R241, R231.reuse, c[0x0][0x1ec], R15 ;  /* 0x00007b00e7f17a24 */ /* 0x040fe400078e020f */
[C---:B------:R-:W-:Y:S02]  /*2370*/  IMAD R8, R6.reuse, c[0x0][0x1ac], R4 ;  /* 0x00006b0006087a24 */ /* 0x040fe400078e0204 */
[----:B------:R-:W-:Y:S02]  /*2380*/  IMAD R237, R231, c[0x0][0x214], R13 ;  /* 0x00008500e7ed7a24 */ /* 0x000fe400078e020d */
[----:B------:R-:W-:-:S05]  /*2390*/  IMAD.WIDE.U32 R6, R6, c[0x0][0x1a8], R10 ;  /* 0x00006a0006067a25 */ /* 0x000fca00078e000a */
[----:B------:R-:W-:Y:S02]  /*23a0*/  IADD3 R8, R7, R8, RZ ;  /* 0x0000000807087210 */ /* 0x000fe40007ffe0ff */
[----:B------:R-:W-:Y:S02]  /*23b0*/  IADD3 R7, R219, R197, RZ ;  /* 0x000000c5db077210 */ /* 0x000fe40007ffe0ff */
[----:B---3--:R-:W-:Y:S01]  /*23c0*/  @P4 SHF.R.S32.HI R0, RZ, 0x1f, R2 ;  /* 0x0000001fff004819 */ /* 0x008fe20000011402 */
[----:B------:R-:W-:Y:S01]  /*23d0*/  @!P4 IMAD.MOV.U32 R2, RZ, RZ, R230 ;  /* 0x000000ffff02c224 */ /* 0x000fe200078e00e6 */
[----:B------:R-:W-:Y:S02]  /*23e0*/  @!P4 MOV R0, R5 ;  /* 0x000000050000c202 */ /* 0x000fe40000000f00 */
[----:B------:R-:W-:Y:S02]  /*23f0*/  ISETP.GE.AND P4, PT, R207, c[0x0][0x198], PT ;  /* 0x00006600cf007a0c */ /* 0x000fe40003f86270 */
[----:B------:R-:W-:-:S02]  /*2400*/  SEL R0, R0, RZ, !P0 ;  /* 0x000000ff00007207 */ /* 0x000fc40004000000 */
[----:B------:R-:W-:Y:S02]  /*2410*/  SEL R2, R2, RZ, !P0 ;  /* 0x000000ff02027207 */ /* 0x000fe40004000000 */
[----:B------:R-:W-:Y:S01]  /*2420*/  LEA R9, P0, R6, c[0x0][0x160], 0x1 ;  /* 0x0000580006097a11 */ /* 0x000fe200078008ff */
[C---:B------:R-:W-:Y:S02]  /*2430*/  IMAD R232, R0.reuse, c[0x0][0x1f0], RZ ;  /* 0x00007c0000e87a24 */ /* 0x040fe400078e02ff */
        /* <DEDUP_REMOVED lines=9> */
[----:B------:R2:W3:Y:S02]  /*24d0*/  SHFL.IDX PT, R10, R8, RZ, 0x181f ;  /* 0x00181fff080a7589 */ /* 0x0004e400000e0000 */
.L_x_2221:
[----:B------:R-:W-:Y:S05]  /*24e0*/  BRA.DIV ~URZ, `(.L_x_2133) ;  /* 0x0000e2127f007947 */ /* 0x000fea000b800000 */
[----:B------:R4:W1:Y:S02]  /*24f0*/  SHFL.IDX PT, R0, R9, RZ, 0x181f ;  /* 0x00181fff09007589 */ /* 0x00086400000e0000 */
.L_x_2222:
[----:B------:R-:W-:Y:S01]  /*2500*/  IMAD R6, R243, c[0x0][0x2c4], RZ ;  /* 0x0000b100f3067a24 */ /* 0x000fe200078e02ff */
[----:B------:R-:W-:Y:S04]  /*2510*/  BSSY B0, `(.L_x_2134) ;  /* 0x000000f000007945 */ /* 0x000fe80003800000 */
[----:B------:R-:W-:-:S13]  /*2520*/  ISETP.GE.AND P0, PT, R7, R6, PT ;  /* 0x000000060700720c */ /* 0x000fda0003f06270 */
[----:B------:R-:W-:Y:S05]  /*2530*/  @P0 BRA `(.L_x_2135) ;  /* 0x000000c000000947 */ /* 0x000fea0003800000 */
[-C--:B-1----:R-:W-:Y:S02]  /*2540*/  LEA R12, P3, R222, R0.reuse, 0x1 ;  /* 0x00000000de0c7211 */ /* 0x082fe400078608ff */
[-C--:B------:R-:W-:Y:S02]  /*2550*/  LEA R4, P1, R208, R0.reuse, 0x1 ;  /* 0x00000000d0047211 */ /* 0x080fe400078208ff */
[C---:B------:R-:W-:Y:S02]  /*2560*/  LEA R14, P0, R207.reuse, R0, 0x1 ;  /* 0x00000000cf0e7211 */ /* 0x040fe400078008ff */
[-C--:B---3--:R-:W-:Y:S02]  /*2570*/  LEA.HI.X R13, R222, R10.reuse, R223, 0x1, P3 ;  /* 0x0000000ade0d7211 */ /* 0x088fe400018f0cdf */
        /* <DEDUP_REMOVED lines=8> */
.L_x_2135:
[----:B------:R-:W-:Y:S05]  /*2600*/  BSYNC B0 ;  /* 0x0000000000007941 */ /* 0x000fea0003800000 */
.L_x_2134:
[----:B------:R-:W-:Y:S05]  /*2610*/  BRA.DIV ~URZ, `(.L_x_2136) ;  /* 0x0000e1527f007947 */ /* 0x000fea000b800000 */
[----:B---3--:R3:W2:Y:S04]  /*2620*/  SHFL.IDX PT, R10, R8, 0x1, 0x181f ;  /* 0x00381f00080a7f89 */ /* 0x0086a800000e0000 */
[----:B------:R3:W4:Y:S02]  /*2630*/  SHFL.IDX PT, R2, R9, 0x1, 0x181f ;  /* 0x00381f0009027f89 */ /* 0x00072400000e0000 */
.L_x_2223:
[----:B-1----:R-:W-:Y:S01]  /*2640*/  IADD3 R0, R7, 0x20, RZ ;  /* 0x0000002007007810 */ /* 0x002fe20007ffe0ff */
[----:B------:R-:W-:Y:S03]  /*2650*/  BSSY B0, `(.L_x_2137) ;  /* 0x000000f000007945 */ /* 0x000fe60003800000 */
[----:B------:R-:W-:-:S13]  /*2660*/  ISETP.GE.AND P0, PT, R0, R6, PT ;  /* 0x000000060000720c */ /* 0x000fda0003f06270 */
[----:B------:R-:W-:Y:S05]  /*2670*/  @P0 BRA `(.L_x_2138) ;  /* 0x000000c000000947 */ /* 0x000fea0003800000 */
[-C--:B----4-:R-:W-:Y:S02]  /*2680*/  LEA R12, P3, R222, R2.reuse, 0x1 ;  /* 0x00000002de0c7211 */ /* 0x090fe400078608ff */
[-C--:B------:R-:W-:Y:S02]  /*2690*/  LEA R4, P1, R208, R2.reuse, 0x1 ;  /* 0x00000002d0047211 */ /* 0x080fe400078208ff */
[C---:B------:R-:W-:Y:S02]  /*26a0*/  LEA R14, P0, R207.reuse, R2, 0x1 ;  /* 0x00000002cf0e7211 */ /* 0x040fe400078008ff */
        /* <DEDUP_REMOVED lines=9> */
.L_x_2138:
[----:B------:R-:W-:Y:S05]  /*2740*/  BSYNC B0 ;  /* 0x0000000000007941 */ /* 0x000fea0003800000 */
.L_x_2137:
[----:B------:R-:W-:Y:S05]  /*2750*/  BRA.DIV ~URZ, `(.L_x_2139) ;  /* 0x0000e0d27f007947 */ /* 0x000fea000b800000 */
[----:B--2---:R2:W1:Y:S02]  /*2760*/  SHFL.IDX PT, R10, R8, 0x2, 0x181f ;  /* 0x00581f00080a7f89 */ /* 0x00446400000e0000 */
.L_x_2224:
[----:B------:R-:W-:Y:S05]  /*2770*/  BRA.DIV ~URZ, `(.L_x_2140) ;  /* 0x0000e1227f007947 */ /* 0x000fea000b800000 */
[----:B----4-:R4:W2:Y:S02]  /*2780*/  SHFL.IDX PT, R2, R9, 0x2, 0x181f ;  /* 0x00581f0009027f89 */ /* 0x0108a400000e0000 */
.L_x_2225:
[----:B------:R-:W-:Y:S01]  /*2790*/  IADD3 R0, R7, 0x40, RZ ;  /* 0x0000004007007810 */ /* 0x000fe20007ffe0ff */
[----:B------:R-:W-:Y:S03]  /*27a0*/  BSSY B0, `(.L_x_2141) ;  /* 0x000000f000007945 */ /* 0x000fe60003800000 */
[----:B------:R-:W-:-:S13]  /*27b0*/  ISETP.GE.AND P0, PT, R0, R6, PT ;  /* 0x000000060000720c */ /* 0x000fda0003f06270 */
[----:B------:R-:W-:Y:S05]  /*27c0*/  @P0 BRA `(.L_x_2142) ;  /* 0x000000c000000947 */ /* 0x000fea0003800000 */
[-C--:B-12---:R-:W-:Y:S02]  /*27d0*/  LEA R12, P3, R222, R2.reuse, 0x1 ;  /* 0x00000002de0c7211 */ /* 0x086fe400078608ff */
[-C--:B------:R-:W-:Y:S02]  /*27e0*/  LEA R4, P1, R208, R2.reuse, 0x1 ;  /* 0x00000002d0047211 */ /* 0x080fe400078208ff */
[C---:B------:R-:W-:Y:S02]  /*27f0*/  LEA R14, P0, R207.reuse, R2, 0x1 ;  /* 0x00000002cf0e7211 */ /* 0x040fe400078008ff */
[-C--:B------:R-:W-:Y:S02]  /*2800*/  LEA.HI.X R13, R222, R10.reuse, R223, 0x1, P3 ;  /* 0x0000000ade0d7211 */ /* 0x080fe400018f0cdf */
        /* <DEDUP_REMOVED lines=8> */
.L_x_2142:
[----:B------:R-:W-:Y:S05]  /*2890*/  BSYNC B0 ;  /* 0x0000000000007941 */ /* 0x000fea0003800000 */
.L_x_2141:
[----:B------:R-:W-:Y:S05]  /*28a0*/  BRA.DIV ~URZ, `(.L_x_2143) ;  /* 0x0000e0527f007947 */ /* 0x000fea000b800000 */
[----:B--23--:R-:W2:Y:S04]  /*28b0*/  SHFL.IDX PT, R8, R8, 0x3, 0x181f ;  /* 0x00781f0008087f89 */ /* 0x00cea800000e0000 */
[----:B----4-:R-:W3:Y:S02]  /*28c0*/  SHFL.IDX PT, R9, R9, 0x3, 0x181f ;  /* 0x00781f0009097f89 */ /* 0x010ee400000e0000 */
.L_x_2226:
[----:B------:R-:W-:-:S04]  /*28d0*/  IADD3 R7, R7, 0x60, RZ ;  /* 0x0000006007077810 */ /* 0x000fc80007ffe0ff */
[----:B------:R-:W-:-:S13]  /*28e0*/  ISETP.GE.AND P3, PT, R7, R6, PT ;  /* 0x000000060700720c */ /* 0x000fda0003f66270 */
[-C--:B---3--:R-:W-:Y:S02]  /*28f0*/  @!P3 LEA R6, P0, R222, R9.reuse, 0x1 ;  /* 0x00000009de06b211 */ /* 0x088fe400078008ff */
[-C--:B-1----:R-:W-:Y:S02]  /*2900*/  @!P3 LEA R4, P1, R208, R9.reuse, 0x1 ;  /* 0x00000009d004b211 */ /* 0x082fe400078208ff */
[-C--:B--2---:R-:W-:Y:S02]  /*2910*/  @!P3 LEA.HI.X R7, R222, R8.reuse, R223, 0x1, P0 ;  /* 0x00000008de07b211 */ /* 0x084fe400000f0cdf */
[C---:B------:R-:W-:Y:S02]  /*2920*/  @!P3 LEA R10, P0, R207.reuse, R9, 0x1 ;  /* 0x00000009cf0ab211 */ /* 0x040fe400078008ff */
[-C--:B------:R-:W-:Y:S01]  /*2930*/  @!P3 LEA.HI.X R5, R208, R8.reuse, R203, 0x1, P1 ;  /* 0x00000008d005b211 */ /* 0x080fe200008f0ccb */
[----:B------:R-:W-:Y:S01]  /*2940*/  @!PT LDS RZ, [RZ] ;  /* 0x00000000fffff984 */ /* 0x000fe20000000800 */
[----:B------:R-:W-:Y:S01]  /*2950*/  @!PT LDS RZ, [RZ] ;  /* 0x00000000fffff984 */ /* 0x000fe20000000800 */
[----:B------:R-:W-:Y:S01]  /*2960*/  @!PT LDS RZ, [RZ] ;  /* 0x00000000fffff984 */ /* 0x000fe20000000800 */
[----:B------:R1:W-:Y:S01]  /*2970*/  @!P3 LDGSTS.E.BYPASS.LTC128B.128 [R212+0x1b100], [R6.64], !P6 ;  /* 0x1b10000006d4bfae */ /* 0x0003e2000f101d48 */
[----:B------:R-:W-:-:S03]  /*2980*/  @!P3 LEA.HI.X R11, R207, R8, R202, 0x1, P0 ;  /* 0x00000008cf0bb211 */ /* 0x000fc600000f0cca */
[----:B------:R1:W-:Y:S04]  /*2990*/  @!P3 LDGSTS.E.BYPASS.LTC128B.128 [R212+0x1f100], [R4.64], !P5 ;  /* 0x1f10000004d4bfae */ /* 0x0003e8000e901d48 */
[----:B------:R1:W-:Y:S04]  /*29a0*/  @!P3 LDGSTS.E.BYPASS.LTC128B.128 [R212+0x23100], [R10.64], !P4 ;  /* 0x231000000ad4bfae */ /* 0x0003e8000e101d48 */
[----:B------:R-:W0:Y:S01]  /*29b0*/  LDGDEPBAR ;  /* 0x00000000000079af */ /* 0x000e220000000000 */
[----:B------:R-:W-:Y:S02]  /*29c0*/  WARPSYNC 0xffffffff ;  /* 0xffffffff00007948 */ /* 0x000fe40003800000 */
[----:B-1----:R-:W-:Y:S01]  /*29d0*/  IMAD.IADD R5, R244, 0x1, -R219 ;  /* 0x00000001f4057824 */ /* 0x002fe200078e0adb */
[----:B------:R-:W-:Y:S01]  /*29e0*/  SHF.R.S32.HI R6, RZ, 0x1f, R80 ;  /* 0x0000001fff067819 */ /* 0x000fe20000011450 */
[----:B------:R-:W-:Y:S01]  /*29f0*/  IMAD.MOV.U32 R2, RZ, RZ, 0x20 ;  /* 0x00000020ff027424 */ /* 0x000fe200078e00ff */
[----:B------:R-:W-:Y:S01]  /*2a00*/  BAR.SYNC.DEFER_BLOCKING 0x0 ;  /* 0x0000000000007b1d */ /* 0x000fe20000010000 */
[----:B------:R-:W-:-:S02]  /*2a10*/  IMAD R5, R80, -0x40, R5 ;  /* 0xffffffc050057824 */ /* 0x000fc400078e0205 */
[----:B------:R-:W-:Y:S02]  /*2a20*/  IMAD R0, R6, c[0x0][0x1e0], RZ ;  /* 0x0000780006007a24 */ /* 0x000fe400078e02ff */
[C---:B------:R-:W-:Y:S01]  /*2a30*/  IMAD.WIDE.U32 R10, R80.reuse, c[0x0][0x1e0], RZ ;  /* 0x00007800500a7a25 */ /* 0x040fe200078e00ff */
[C---:B------:R-:W-:Y:S01]  /*2a40*/  ISETP.GE.AND P6, PT, R5.reuse, 0x21, PT ;  /* 0x000000210500780c */ /* 0x040fe20003fc6270 */
[----:B------:R-:W-:Y:S01]  /*2a50*/  ULDC.64 UR4, c[0x0][0x208] ;  /* 0x0000820000047ab9 */ /* 0x000fe20000000a00 */
[----:B------:R-:W-:Y:S01]  /*2a60*/  ISETP.GE.AND P4, PT, R5, 0x1, PT ;  /* 0x000000010500780c */ /* 0x000fe20003f86270 */
[----:B------:R-:W-:Y:S01]  /*2a70*/  IMAD R0, R80, c[0x0][0x1e4], R0 ;  /* 0x0000790050007a24 */ /* 0x000fe200078e0200 */
[----:B------:R-:W-:Y:S01]  /*2a80*/  LEA R4, P0, R10, R240, 0x6 ;  /* 0x000000f00a047211 */ /* 0x000fe200078030ff */
[C---:B------:R-:W-:Y:S01]  /*2a90*/  IMAD.WIDE.U32 R8, R2.reuse, c[0x0][0x1e0], RZ ;  /* 0x0000780002087a25 */ /* 0x040fe200078e00ff */
[----:B------:R-:W-:Y:S01]  /*2aa0*/  USHF.L.U32 UR7, UR4, 0x6, URZ ;  /* 0x0000000604077899 */ /* 0x000fe2000800063f */
[----:B------:R-:W-:Y:S01]  /*2ab0*/  BSSY B0, `(.L_x_2144) ;  /* 0x0000050000007945 */ /* 0x000fe20003800000 */
[----:B------:R-:W-:Y:S01]  /*2ac0*/  UMOV UR6, 0x6 ;  /* 0x0000000600067882 */ /* 0x000fe20000000000 */
[----:B------:R-:W-:Y:S01]  /*2ad0*/  IMAD.IADD R0, R11, 0x1, R0 ;  /* 0x000000010b007824 */ /* 0x000fe200078e0200 */
[----:B------:R-:W-:Y:S01]  /*2ae0*/  USHF.L.U64.HI UR5, UR4, UR6, UR5 ;  /* 0x0000000604057299 */ /* 0x000fe20008010205 */
[----:B------:R-:W-:-:S02]  /*2af0*/  IMAD R7, R2, c[0x0][0x1e4], RZ ;  /* 0x0000790002077a24 */ /* 0x000fc400078e02ff */
[----:B------:R-:W-:Y:S01]  /*2b00*/  @P6 IADD3 R8, P1, R4, R8, RZ ;  /* 0x0000000804086210 */ /* 0x000fe20007f3e0ff */
[----:B------:R-:W-:Y:S01]  /*2b10*/  IMAD R6, R6, c[0x0][0x208], RZ ;  /* 0x0000820006067a24 */ /* 0x000fe200078e02ff */
[----:B------:R-:W-:Y:S01]  /*2b20*/  LEA.HI.X R0, R10, R232, R0, 0x6, P0 ;  /* 0x000000e80a007211 */ /* 0x000fe200000f3400 */
[----:B------:R-:W-:Y:S01]  /*2b30*/  IMAD.WIDE.U32 R10, R80, c[0x0][0x208], RZ ;  /* 0x00008200500a7a25 */ /* 0x000fe200078e00ff */
[----:B------:R-:W-:Y:S02]  /*2b40*/  @P4 LEA R12, P0, R4, c[0x0][0x1c8], 0x1 ;  /* 0x00007200040c4a11 */ /* 0x000fe400078008ff */
[----:B------:R-:W-:Y:S01]  /*2b50*/  @P6 IADD3.X R7, R0, R9, R7, P1, !PT ;  /* 0x0000000900076210 */ /* 0x000fe20000ffe407 */
[----:B------:R-:W-:Y:S01]  /*2b60*/  IMAD R6, R80, c[0x0][0x20c], R6 ;  /* 0x0000830050067a24 */ /* 0x000fe200078e0206 */
[----:B------:R-:W-:Y:S02]  /*2b70*/  @P4 ISETP.GE.AND P1, PT, R222, c[0x0][0x1d4], PT ;  /* 0x00007500de004a0c */ /* 0x000fe40003f26270 */
[----:B------:R-:W-:Y:S01]  /*2b80*/  @P4 LEA.HI.X R13, R4, c[0x0][0x1cc], R0, 0x1, P0 ;  /* 0x00007300040d4a11 */ /* 0x000fe200000f0c00 */
[----:B------:R-:W-:Y:S01]  /*2b90*/  IMAD.IADD R6, R11, 0x1, R6 ;  /* 0x000000010b067824 */ /* 0x000fe200078e0206 */
[----:B------:R-:W-:-:S02]  /*2ba0*/  @P4 ISETP.GE.AND P0, PT, R208, c[0x0][0x1d4], PT ;  /* 0x00007500d0004a0c */ /* 0x000fc40003f06270 */
[----:B------:R-:W-:Y:S02]  /*2bb0*/  LEA R0, P3, R10, R236, 0x6 ;  /* 0x000000ec0a007211 */ /* 0x000fe400078630ff */
[----:B------:R-:W-:Y:S02]  /*2bc0*/  @P6 LEA R14, P5, R8, c[0x0][0x1c8], 0x1 ;  /* 0x00007200080e6a11 */ /* 0x000fe400078a08ff */
[----:B------:R-:W-:Y:S02]  /*2bd0*/  LEA.HI.X R6, R10, R198, R6, 0x6, P3 ;  /* 0x000000c60a067211 */ /* 0x000fe400018f3406 */
[----:B------:R-:W-:Y:S01]  /*2be0*/  @P4 ISETP.GE.AND P3, PT, R207, c[0x0][0x1d4], PT ;  /* 0x00007500cf004a0c */ /* 0x000fe20003f66270 */
[----:B------:R-:W-:Y:S01]  /*2bf0*/  @!PT LDS RZ, [RZ] ;  /* 0x00000000fffff984 */ /* 0x000fe20000000800 */
[----:B------:R-:W-:Y:S01]  /*2c00*/  @!PT LDS RZ, [RZ] ;  /* 0x00000000fffff984 */ /* 0x000fe20000000800 */
[----:B------:R-:W-:Y:S01]  /*2c10*/  @!PT LDS RZ, [RZ] ;  /* 0x00000000fffff984 */ /* 0x000fe20000000800 */
[----:B------:R1:W-:Y:S01]  /*2c20*/  @P4 LDGSTS.E.BYPASS.LTC128B.128 [R212+0xc100], [R12.64], !P1 ;  /* 0x0c1000000cd44fae */ /* 0x0003e2000c901d48 */
[----:B------:R-:W-:Y:S02]  /*2c30*/  @P6 ISETP.GE.AND P1, PT, R222, c[0x0][0x1d4], PT ;  /* 0x00007500de006a0c */ /* 0x000fe40003f26270 */
[----:B------:R-:W-:Y:S01]  /*2c40*/  @P6 LEA.HI.X R15, R8, c[0x0][0x1cc], R7, 0x1, P5 ;  /* 0x00007300080f6a11 */ /* 0x000fe200028f0c07 */
[----:B------:R1:W-:Y:S01]  /*2c50*/  @P4 LDGSTS.E.BYPASS.LTC128B.128 [R212+0xe100], [R12.64+0x80], !P0 ;  /* 0x0e1000800cd44fae */ /* 0x0003e2000c101d48 */
[----:B------:R-:W-:-:S02]  /*2c60*/  @P6 ISETP.GE.AND P0, PT, R208, c[0x0][0x1d4], PT ;  /* 0x00007500d0006a0c */ /* 0x000fc40003f06270 */
[----:B------:R-:W-:-:S04]  /*2c70*/  LEA R8, P5, R0, c[0x0][0x1f8], 0x1 ;  /* 0x00007e0000087a11 */ /* 0x000fc800078a08ff */
[----:B------:R-:W-:Y:S01]  /*2c80*/  LEA.HI.X R9, R0, c[0x0][0x1fc], R6, 0x1, P5 ;  /* 0x00007f0000097a11 */ /* 0x000fe200028f0c06 */
[----:B------:R1:W-:Y:S01]  /*2c90*/  @P4 LDGSTS.E.BYPASS.LTC128B.128 [R212+0x10100], [R12.64+0x100], !P3 ;  /* 0x101001000cd44fae */ /* 0x0003e2000d901d48 */
[C---:B------:R-:W-:Y:S01]  /*2ca0*/  @P6 ISETP.GE.AND P5, PT, R207.reuse, c[0x0][0x1d4], PT ;  /* 0x00007500cf006a0c */ /* 0x040fe20003fa6270 */
[----:B------:R-:W-:Y:S01]  /*2cb0*/  IMAD.MOV.U32 R0, RZ, RZ, 0x40 ;  /* 0x00000040ff007424 */ /* 0x000fe200078e00ff */
[----:B------:R-:W-:Y:S01]  /*2cc0*/  ISETP.GE.AND P4, PT, R222, c[0x0][0x1d4], PT ;  /* 0x00007500de007a0c */ /* 0x000fe20003f86270 */
[----:B------:R1:W-:Y:S01]  /*2cd0*/  @P6 LDGSTS.E.BYPASS.LTC128B.128 [R212+0xd100], [R14.64], !P1 ;  /* 0x0d1000000ed46fae */ /* 0x0003e2000c901d48 */
[----:B------:R-:W-:Y:S02]  /*2ce0*/  ISETP.GE.AND P3, PT, R208, c[0x0][0x1d4], PT ;  /* 0x00007500d0007a0c */ /* 0x000fe40003f66270 */
[----:B------:R-:W-:Y:S01]  /*2cf0*/  ISETP.GE.AND P1, PT, R207, c[0x0][0x1d4], PT ;  /* 0x00007500cf007a0c */ /* 0x000fe20003f26270 */
[----:B------:R1:W-:Y:S01]  /*2d00*/  @P6 LDGSTS.E.BYPASS.LTC128B.128 [R212+0xf100], [R14.64+0x80], !P0 ;  /* 0x0f1000800ed46fae */ /* 0x0003e2000c101d48 */
[----:B------:R-:W-:-:S02]  /*2d10*/  ISETP.LT.OR P0, PT, R5, 0x1, P4 ;  /* 0x000000010500780c */ /* 0x000fc40002701670 */
[----:B------:R-:W-:-:S03]  /*2d20*/  ISETP.LT.OR P4, PT, R5, 0x21, P4 ;  /* 0x000000210500780c */ /* 0x000fc60002781670 */
[----:B------:R1:W-:Y:S01]  /*2d30*/  @P6 LDGSTS.E.BYPASS.LTC128B.128 [R212+0x11100], [R14.64+0x100], !P5 ;  /* 0x111001000ed46fae */ /* 0x0003e2000e901d48 */
[C---:B------:R-:W-:Y:S02]  /*2d40*/  ISETP.LT.OR P6, PT, R5.reuse, 0x1, P3 ;  /* 0x000000010500780c */ /* 0x040fe40001fc1670 */
[C---:B------:R-:W-:Y:S01]  /*2d50*/  ISETP.LT.OR P5, PT, R5.reuse, 0x1, P1 ;  /* 0x000000010500780c */ /* 0x040fe20000fa1670 */
[----:B------:R-:W0:Y:S01]  /*2d60*/  LDGDEPBAR ;  /* 0x00000000000079af */ /* 0x000e220000000000 */
[C---:B------:R-:W-:Y:S02]  /*2d70*/  ISETP.LT.OR P3, PT, R5.reuse, 0x21, P3 ;  /* 0x000000210500780c */ /* 0x040fe40001f61670 */
[----:B------:R-:W-:Y:S01]  /*2d80*/  ISETP.LT.OR P1, PT, R5, 0x21, P1 ;  /* 0x000000210500780c */ /* 0x000fe20000f21670 */
[----:B------:R1:W-:Y:S01]  /*2d90*/  LDGSTS.E.BYPASS.LTC128B.128 [R212+0x100], [R8.64], !P0 ;  /* 0x0010000008d47fae */ /* 0x0003e2000c101d48 */
[----:B------:R-:W-:-:S04]  /*2da0*/  IADD3 R4, P0, R8, UR7, RZ ;  /* 0x0000000708047c10 */ /* 0x000fc8000ff1e0ff */
[----:B------:R-:W-:Y:S01]  /*2db0*/  IADD3.X R5, R9, UR5, RZ, P0, !PT ;  /* 0x0000000509057c10 */ /* 0x000fe200087fe4ff */
[----:B------:R1:W-:Y:S04]  /*2dc0*/  LDGSTS.E.BYPASS.LTC128B.128 [R212+0x2100], [R8.64+0x80], !P6 ;  /* 0x0210008008d47fae */ /* 0x0003e8000f101d48 */
[----:B------:R1:W-:Y:S04]  /*2dd0*/  LDGSTS.E.BYPASS.LTC128B.128 [R212+0x4100], [R8.64+0x100], !P5 ;  /* 0x0410010008d47fae */ /* 0x0003e8000e901d48 */
[----:B------:R1:W-:Y:S04]  /*2de0*/  LDGSTS.E.BYPASS.LTC128B.128 [R212+0x1100], [R4.64], !P4 ;  /* 0x0110000004d47fae */ /* 0x0003e8000e101d48 */
[----:B------:R1:W-:Y:S04]  /*2df0*/  LDGSTS.E.BYPASS.LTC128B.128 [R212+0x3100], [R4.64+0x80], !P3 ;  /* 0x0310008004d47fae */ /* 0x0003e8000d901d48 */
[----:B------:R1:W-:Y:S01]  /*2e00*/  LDGSTS.E.BYPASS.LTC128B.128 [R212+0x5100], [R4.64+0x100], !P1 ;  /* 0x0510010004d47fae */ /* 0x0003e2000c901d48 */
[----:B------:R-:W-:-:S03]  /*2e10*/  ISETP.GT.AND P1, PT, R80, R233, PT ;  /* 0x000000e95000720c */ /* 0x000fc60003f24270 */
[----:B------:R-:W0:Y:S10]  /*2e20*/  LDGDEPBAR ;  /* 0x00000000000079af */ /* 0x000e340000000000 */
[----:B------:R-:W-:Y:S05]  /*2e30*/  @!P1 BRA `(.L_x_2145) ;  /* 0x0000017000009947 */ /* 0x000fea0003800000 */
[----:B-1----:R-:W-:Y:S02]  /*2e40*/  IADD3 R5, R3, -0x2, RZ ;  /* 0xfffffffe03057810 */ /* 0x002fe40007ffe0ff */
[----:B------:R-:W-:-:S02]  /*2e50*/  ISETP.GE.AND P4, PT, R222, c[0x0][0x1d4], PT ;  /* 0x00007500de007a0c */ /* 0x000fc40003f86270 */
        /* <DEDUP_REMOVED lines=8> */
[----:B------:R-:W-:Y:S01]  /*2ee0*/  IMAD.WIDE.U32 R6, R0, c[0x0][0x1e0], RZ ;  /* 0x0000780000067a25 */ /* 0x000fe200078e00ff */
[----:B------:R-:W-:Y:S02]  /*2ef0*/  ISETP.GE.AND P3, PT, R208, c[0x0][0x1d4], PT ;  /* 0x00007500d0007a0c */ /* 0x000fe40003f66270 */
[----:B------:R-:W-:Y:S01]  /*2f00*/  LEA.HI.X R9, R5, c[0x0][0x1cc], R4, 0x1, P0 ;  /* 0x0000730005097a11 */ /* 0x000fe200000f0c04 */
[----:B------:R-:W-:Y:S01]  /*2f10*/  IMAD R4, R0, c[0x0][0x1e4], RZ ;  /* 0x0000790000047a24 */ /* 0x000fe200078e02ff */
[----:B------:R-:W-:Y:S02]  /*2f20*/  ISETP.GE.AND P0, PT, R207, c[0x0][0x1d4], PT ;  /* 0x00007500cf007a0c */ /* 0x000fe40003f06270 */
[----:B------:R-:W-:Y:S01]  /*2f30*/  IADD3 R6, P5, R6, R8, RZ ;  /* 0x0000000806067210 */ /* 0x000fe20007fbe0ff */
[----:B------:R1:W-:Y:S03]  /*2f40*/  LDGSTS.E.BYPASS.LTC128B.128 [R212+0x12100], [R8.64], !P4 ;  /* 0x1210000008d47fae */ /* 0x0003e6000e101d48 */
[----:B------:R-:W-:-:S03]  /*2f50*/  IADD3.X R7, R9, R7, R4, P5, !PT ;  /* 0x0000000709077210 */ /* 0x000fc60002ffe404 */
[----:B------:R1:W-:Y:S04]  /*2f60*/  LDGSTS.E.BYPASS.LTC128B.128 [R212+0x14100], [R8.64+0x80], !P3 ;  /* 0x1410008008d47fae */ /* 0x0003e8000d901d48 */
[----:B------:R1:W-:Y:S04]  /*2f70*/  LDGSTS.E.BYPASS.LTC128B.128 [R212+0x16100], [R8.64+0x100], !P0 ;  /* 0x1610010008d47fae */ /* 0x0003e8000c101d48 */
[----:B------:R1:W-:Y:S04]  /*2f80*/  LDGSTS.E.BYPASS.LTC128B.128 [R212+0x13100], [R6.64], !P4 ;  /* 0x1310000006d47fae */ /* 0x0003e8000e101d48 */
[----:B------:R1:W-:Y:S04]  /*2f90*/  LDGSTS.E.BYPASS.LTC128B.128 [R212+0x15100], [R6.64+0x80], !P3 ;  /* 0x1510008006d47fae */ /* 0x0003e8000d901d48 */
[----:B------:R1:W-:Y:S02]  /*2fa0*/  LDGSTS.E.BYPASS.LTC128B.128 [R212+0x17100], [R6.64+0x100], !P0 ;  /* 0x1710010006d47fae */ /* 0x0003e4000c101d48 */
.L_x_2145:
[----:B------:R-:W-:Y:S05]  /*2fb0*/  BSYNC B0 ;  /* 0x0000000000007941 */ /* 0x000fea0003800000 */
.L_x_2144:
        /* <DEDUP_REMOVED lines=8> */
[----:B------:R2:W3:Y:S04]  /*3040*/  LDSM.16.M88.4 R24, [R191] ;  /* 0x00000000bf18783b */ /* 0x0004e80000000200 */
[----:B-1----:R2:W1:Y:S04]  /*3050*/  LDSM.16.M88.4 R12, [R190] ;  /* 0x00000000be0c783b */ /* 0x0024680000000200 */
        /* <DEDUP_REMOVED lines=13> */
[----:B------:R-:W-:-:S03]  /*3130*/  ISETP.GE.AND P1, PT, R208, c[0x0][0x1d4], PT ;  /* 0x00007500d0007a0c */ /* 0x000fc60003f26270 */
        /* <DEDUP_REMOVED lines=13> */
[----:B------:R-:W-:-:S03]  /*3210*/  IADD3.X R5, R17, UR5, RZ, P4, !PT ;  /* 0x0000000511057c10 */ /* 0x000fc6000a7fe4ff */
[----:B------:R2:W-:Y:S04]  /*3220*/  LDGSTS.E.BYPASS.LTC128B.128 [R212+0x8100], [R16.64+0x80], !P1 ;  /* 0x0810008010d47fae */ /* 0x0005e8000c901d48 */
[----:B------:R2:W-:Y:S04]  /*3230*/  LDGSTS.E.BYPASS.LTC128B.128 [R212+0xa100], [R16.64+0x100], !P0 ;  /* 0x0a10010010d47fae */ /* 0x0005e8000c101d48 */
[----:B------:R2:W-:Y:S04]  /*3240*/  LDGSTS.E.BYPASS.LTC128B.128 [R212+0x7100], [R4.64], !P3 ;  /* 0x0710000004d47fae */ /* 0x0005e8000d901d48 */
[----:B------:R2:W-:Y:S04]  /*3250*/  LDGSTS.E.BYPASS.LTC128B.128 [R212+0x9100], [R4.64+0x80], !P1 ;  /* 0x0910008004d47fae */ /* 0x0005e8000c901d48 */
[----:B------:R2:W-:Y:S02]  /*3260*/  LDGSTS.E.BYPASS.LTC128B.128 [R212+0xb100], [R4.64+0x100], !P0 ;  /* 0x0b10010004d47fae */ /* 0x0005e4000c101d48 */
.L_x_2147:
[----:B------:R-:W-:Y:S05]  /*3270*/  BSYNC B0 ;  /* 0x0000000000007941 */ /* 0x000fea0003800000 */
.L_x_2146:
[----:B------:R-:W-:Y:S01]  /*3280*/  LOP3.LUT P0, RZ, R218, 0x4, RZ, 0xc0, !PT ;  /* 0x00000004daff7812 */ /* 0x000fe2000780c0ff */
[C---:B-123--:R-:W-:Y:S01]  /*3290*/  HMMA.16816.F32.BF16 R16, R24.reuse, R12, RZ ;  /* 0x0000000c1810723c */ /* 0x04efe200000418ff */
[----:B------:R-:W-:Y:S01]  /*32a0*/  LDSM.16.M88.4 R32, [R187] ;  /* 0x00000000bb20783b */ /* 0x000fe20000000200 */
[----:B------:R-:W-:Y:S01]  /*32b0*/  IMAD.IADD R246, R214, 0x1, R197 ;  /* 0x00000001d6f67824 */ /* 0x000fe200078e02c5 */
[----:B------:R-:W-:Y:S01]  /*32c0*/  SEL R134, R0, 0xffffffc0, !P0 ;  /* 0xffffffc000867807 */ /* 0x000fe20004000000 */
[C---:B------:R-:W-:Y:S01]  /*32d0*/  IMAD.IADD R165, R189.reuse, 0x1, R185 ;  /* 0x00000001bda57824 */ /* 0x040fe200078e02b9 */
[----:B------:R-:W0:Y:S01]  /*32e0*/  LDGDEPBAR ;  /* 0x00000000000079af */ /* 0x000e220000000000 */
[----:B------:R-:W-:Y:S01]  /*32f0*/  IMAD.IADD R158, R189, 0x1, R184 ;  /* 0x00000001bd9e7824 */ /* 0x000fe200078e02b8 */
[----:B------:R-:W-:Y:S01]  /*3300*/  IADD3 R0, R134, R190, R135 ;  /* 0x000000be86007210 */ /* 0x000fe20007ffe087 */
[----:B------:R-:W-:Y:S01]  /*3310*/  IMAD.IADD R81, R190, 0x1, R134 ;  /* 0x00000001be517824 */ /* 0x000fe200078e0286 */
[C---:B------:R-:W-:Y:S01]  /*3320*/  HMMA.16816.F32.BF16 R12, R24.reuse, R14, RZ ;  /* 0x0000000e180c723c */ /* 0x040fe200000418ff */
[----:B------:R-:W-:Y:S03]  /*3330*/  BSSY B0, `(.L_x_2148) ;  /* 0x0000267000007945 */ /* 0x000fe60003800000 */
[----:B------:R-:W1:Y:S04]  /*3340*/  LDSM.16.M88.4 R4, [R81] ;  /* 0x000000005104783b */ /* 0x000e680000000200 */
[----:B------:R-:W-:Y:S01]  /*3350*/  HMMA.16816.F32.BF16 R52, R24, R48, RZ ;  /* 0x000000301834723c */ /* 0x000fe200000418ff */
[----:B------:R-:W-:Y:S04]  /*3360*/  LDSM.16.M88.4 R72, [R81+0x800] ;  /* 0x000800005148783b */ /* 0x000fe80000000200 */
[----:B------:R-:W-:Y:S03]  /*3370*/  LDSM.16.M88.4 R68, [R81+0x1000] ;  /* 0x001000005144783b */ /* 0x000fe60000000200 */
[----:B------:R-:W-:Y:S01]  /*3380*/  HMMA.16816.F32.BF16 R16, R40, R8, R16 ;  /* 0x000000082810723c */ /* 0x000fe20000041810 */
[----:B------:R-:W-:Y:S07]  /*3390*/  LDSM.16.M88.4 R64, [R81+0x1800] ;  /* 0x001800005140783b */ /* 0x000fee0000000200 */
[C---:B----4-:R-:W-:Y:S08]  /*33a0*/  HMMA.16816.F32.BF16 R60, R24.reuse, R56, RZ ;  /* 0x00000038183c723c */ /* 0x050ff000000418ff */
[C---:B------:R-:W-:Y:S08]  /*33b0*/  HMMA.16816.F32.BF16 R48, R24.reuse, R50, RZ ;  /* 0x000000321830723c */ /* 0x040ff000000418ff */
[----:B------:R-:W-:Y:S08]  /*33c0*/  HMMA.16816.F32.BF16 R56, R24, R58, RZ ;  /* 0x0000003a1838723c */ /* 0x000ff000000418ff */
[----:B------:R-:W-:Y:S01]  /*33d0*/  HMMA.16816.F32.BF16 R12, R40, R10, R12 ;  /* 0x0000000a280c723c */ /* 0x000fe2000004180c */
[----:B------:R-:W-:Y:S07]  /*33e0*/  LDSM.16.M88.4 R8, [R0] ;  /* 0x000000000008783b */ /* 0x000fee0000000200 */
[C---:B------:R-:W-:Y:S08]  /*33f0*/  HMMA.16816.F32.BF16 R44, R24.reuse, R20, RZ ;  /* 0x00000014182c723c */ /* 0x040ff000000418ff */
[----:B------:R-:W-:Y:S01]  /*3400*/  HMMA.16816.F32.BF16 R24, R24, R22, RZ ;  /* 0x000000161818723c */ /* 0x000fe200000418ff */
[----:B------:R-:W2:Y:S07]  /*3410*/  LDSM.16.M88.4 R20, [R186] ;  /* 0x00000000ba14783b */ /* 0x000eae0000000200 */
[----:B-1----:R-:W-:Y:S08]  /*3420*/  HMMA.16816.F32.BF16 R16, R32, R4, R16 ;  /* 0x000000042010723c */ /* 0x002ff00000041810 */
[C---:B------:R-:W-:Y:S08]  /*3430*/  HMMA.16816.F32.BF16 R60, R40.reuse, R76, R60 ;  /* 0x0000004c283c723c */ /* 0x040ff0000004183c */
[C---:B------:R-:W-:Y:S08]  /*3440*/  HMMA.16816.F32.BF16 R52, R40.reuse, R36, R52 ;  /* 0x000000242834723c */ /* 0x040ff00000041834 */
[C---:B------:R-:W-:Y:S01]  /*3450*/  HMMA.16816.F32.BF16 R48, R40.reuse, R38, R48 ;  /* 0x000000262830723c */ /* 0x040fe20000041830 */
[----:B------:R-:W-:Y:S07]  /*3460*/  LDSM.16.M88.4 R36, [R191+0x4000] ;  /* 0x00400000bf24783b */ /* 0x000fee0000000200 */
[----:B------:R-:W-:Y:S01]  /*3470*/  HMMA.16816.F32.BF16 R56, R40, R78, R56 ;  /* 0x0000004e2838723c */ /* 0x000fe20000041838 */
[----:B------:R-:W-:Y:S07]  /*3480*/  LDSM.16.M88.4 R76, [R0+0x800] ;  /* 0x00080000004c783b */ /* 0x000fee0000000200 */
[----:B------:R-:W-:Y:S01]  /*3490*/  HMMA.16816.F32.BF16 R12, R32, R6, R12 ;  /* 0x00000006200c723c */ /* 0x000fe2000004180c */
[----:B------:R-:W1:Y:S07]  /*34a0*/  LDSM.16.M88.4 R4, [R190+0x2000] ;  /* 0x00200000be04783b */ /* 0x000e6e0000000200 */
[C---:B------:R-:W-:Y:S08]  /*34b0*/  HMMA.16816.F32.BF16 R44, R40.reuse, R28, R44 ;  /* 0x0000001c282c723c */ /* 0x040ff0000004182c */
[----:B------:R-:W-:Y:S01]  /*34c0*/  HMMA.16816.F32.BF16 R40, R40, R30, R24 ;  /* 0x0000001e2828723c */ /* 0x000fe20000041818 */
[----:B------:R-:W3:Y:S04]  /*34d0*/  LDSM.16.M88.4 R28, [R0+0x1000] ;  /* 0x00100000001c783b */ /* 0x000ee80000000200 */
[----:B------:R-:W4:Y:S03]  /*34e0*/  LDSM.16.M88.4 R24, [R0+0x1800] ;  /* 0x001800000018783b */ /* 0x000f260000000200 */
[----:B--2---:R-:W-:Y:S08]  /*34f0*/  HMMA.16816.F32.BF16 R16, R20, R8, R16 ;  /* 0x000000081410723c */ /* 0x004ff00000041810 */
[C---:B------:R-:W-:Y:S08]  /*3500*/  HMMA.16816.F32.BF16 R60, R32.reuse, R72, R60 ;  /* 0x00000048203c723c */ /* 0x040ff0000004183c */
[C---:B------:R-:W-:Y:S08]  /*3510*/  HMMA.16816.F32.BF16 R52, R32.reuse, R68, R52 ;  /* 0x000000442034723c */ /* 0x040ff00000041834 */
[C---:B------:R-:W-:Y:S01]  /*3520*/  HMMA.16816.F32.BF16 R48, R32.reuse, R70, R48 ;  /* 0x000000462030723c */ /* 0x040fe20000041830 */
[----:B------:R-:W-:Y:S07]  /*3530*/  LDSM.16.M88.4 R68, [R190+0x3000] ;  /* 0x00300000be44783b */ /* 0x000fee0000000200 */
[----:B------:R-:W-:Y:S01]  /*3540*/  HMMA.16816.F32.BF16 R56, R32, R74, R56 ;  /* 0x0000004a2038723c */ /* 0x000fe20000041838 */
[----:B------:R-:W-:Y:S07]  /*3550*/  LDSM.16.M88.4 R72, [R190+0x2800] ;  /* 0x00280000be48783b */ /* 0x000fee0000000200 */
[----:B------:R-:W-:Y:S01]  /*3560*/  HMMA.16816.F32.BF16 R12, R20, R10, R12 ;  /* 0x0000000a140c723c */ /* 0x000fe2000004180c */
[----:B------:R-:W-:Y:S07]  /*3570*/  LDSM.16.M88.4 R8, [R188+0x4000] ;  /* 0x00400000bc08783b */ /* 0x000fee0000000200 */
[C---:B------:R-:W-:Y:S08]  /*3580*/  HMMA.16816.F32.BF16 R44, R32.reuse, R64, R44 ;  /* 0x00000040202c723c */ /* 0x040ff0000004182c */
[----:B------:R-:W-:Y:S01]  /*3590*/  HMMA.16816.F32.BF16 R40, R32, R66, R40 ;  /* 0x000000422028723c */ /* 0x000fe20000041828 */
[----:B------:R-:W2:Y:S04]  /*35a0*/  LDSM.16.M88.4 R32, [R2+0x2000] ;  /* 0x002000000220783b */ /* 0x000ea80000000200 */
[----:B------:R-:W5:Y:S03]  /*35b0*/  LDSM.16.M88.4 R64, [R190+0x3800] ;  /* 0x00380000be40783b */ /* 0x000f660000000200 */
[----:B-1----:R-:W-:Y:S08]  /*35c0*/  HMMA.16816.F32.BF16 R16, R36, R4, R16 ;  /* 0x000000042410723c */ /* 0x002ff00000041810 */
[C---:B------:R-:W-:Y:S08]  /*35d0*/  HMMA.16816.F32.BF16 R60, R20.reuse, R76, R60 ;  /* 0x0000004c143c723c */ /* 0x040ff0000004183c */
[C---:B---3--:R-:W-:Y:S08]  /*35e0*/  HMMA.16816.F32.BF16 R52, R20.reuse, R28, R52 ;  /* 0x0000001c1434723c */ /* 0x048ff00000041834 */
[C---:B------:R-:W-:Y:S01]  /*35f0*/  HMMA.16816.F32.BF16 R48, R20.reuse, R30, R48 ;  /* 0x0000001e1430723c */ /* 0x040fe20000041830 */
[----:B------:R-:W-:Y:S07]  /*3600*/  LDSM.16.M88.4 R28, [R2+0x2800] ;  /* 0x00280000021c783b */ /* 0x000fee0000000200 */
[----:B------:R-:W-:Y:S01]  /*3610*/  HMMA.16816.F32.BF16 R56, R20, R78, R56 ;  /* 0x0000004e1438723c */ /* 0x000fe20000041838 */
[----:B------:R-:W-:Y:S07]  /*3620*/  LDSM.16.M88.4 R76, [R187+0x4000] ;  /* 0x00400000bb4c783b */ /* 0x000fee0000000200 */
[----:B------:R-:W-:Y:S01]  /*3630*/  HMMA.16816.F32.BF16 R12, R36, R6, R12 ;  /* 0x00000006240c723c */ /* 0x000fe2000004180c */
[----:B------:R-:W1:Y:S07]  /*3640*/  LDSM.16.M88.4 R4, [R81+0x2000] ;  /* 0x002000005104783b */ /* 0x000e6e0000000200 */
[C---:B----4-:R-:W-:Y:S08]  /*3650*/  HMMA.16816.F32.BF16 R44, R20.reuse, R24, R44 ;  /* 0x00000018142c723c */ /* 0x050ff0000004182c */
        /* <DEDUP_REMOVED lines=12> */
[C---:B-----5:R-:W-:Y:S08]  /*3720*/  HMMA.16816.F32.BF16 R44, R36.reuse, R64, R44 ;  /* 0x00000040242c723c */ /* 0x060ff0000004182c */
        /* <DEDUP_REMOVED lines=11> */
[----:B------:R-:W-:Y:S07]  /*37e0*/  LDSM.16.M88.4 R4, [R190+0x4000] ;  /* 0x00400000be04783b */ /* 0x000fee0000000200 */
[C---:B----4-:R-:W-:Y:S08]  /*37f0*/  HMMA.16816.F32.BF16 R44, R8.reuse, R20, R44 ;  /* 0x00000014082c723c */ /* 0x050ff0000004182c */
[----:B------:R-:W-:Y:S01]  /*3800*/  HMMA.16816.F32.BF16 R40, R8, R22, R40 ;  /* 0x000000160828723c */ /* 0x000fe20000041828 */
[----:B------:R-:W1:Y:S04]  /*3810*/  LDSM.16.M88.4 R8, [R191+0x8000] ;  /* 0x00800000bf08783b */ /* 0x000e680000000200 */
[----:B------:R-:W3:Y:S03]  /*3820*/  LDSM.16.M88.4 R20, [R0+0x3800] ;  /* 0x003800000014783b */ /* 0x000ee60000000200 */
[----:B--2---:R-:W-:Y:S08]  /*3830*/  HMMA.16816.F32.BF16 R16, R36, R32, R16 ;  /* 0x000000202410723c */ /* 0x004ff00000041810 */
[C---:B------:R-:W-:Y:S08]  /*3840*/  HMMA.16816.F32.BF16 R60, R76.reuse, R72, R60 ;  /* 0x000000484c3c723c */ /* 0x040ff0000004183c */
[C---:B------:R-:W-:Y:S08]  /*3850*/  HMMA.16816.F32.BF16 R52, R76.reuse, R68, R52 ;  /* 0x000000444c34723c */ /* 0x040ff00000041834 */
[C---:B------:R-:W-:Y:S08]  /*3860*/  HMMA.16816.F32.BF16 R48, R76.reuse, R70, R48 ;  /* 0x000000464c30723c */ /* 0x040ff00000041830 */
[----:B------:R-:W-:Y:S08]  /*3870*/  HMMA.16816.F32.BF16 R56, R76, R74, R56 ;  /* 0x0000004a4c38723c */ /* 0x000ff00000041838 */
[----:B------:R-:W-:Y:S01]  /*3880*/  HMMA.16816.F32.BF16 R68, R36, R34, R12 ;  /* 0x000000222444723c */ /* 0x000fe2000004180c */
[----:B------:R-:W-:Y:S04]  /*3890*/  LDSM.16.M88.4 R32, [R188+0x8000] ;  /* 0x00800000bc20783b */ /* 0x000fe80000000200 */
[----:B------:R-:W2:Y:S03]  /*38a0*/  LDSM.16.M88.4 R12, [R2+0x4000] ;  /* 0x00400000020c783b */ /* 0x000ea60000000200 */
[C---:B-----5:R-:W-:Y:S08]  /*38b0*/  HMMA.16816.F32.BF16 R44, R76.reuse, R64, R44 ;  /* 0x000000404c2c723c */ /* 0x060ff0000004182c */
[----:B------:R-:W-:Y:S01]  /*38c0*/  HMMA.16816.F32.BF16 R40, R76, R66, R40 ;  /* 0x000000424c28723c */ /* 0x000fe20000041828 */
[----:B------:R-:W4:Y:S04]  /*38d0*/  LDSM.16.M88.4 R64, [R190+0x4800] ;  /* 0x00480000be40783b */ /* 0x000f280000000200 */
[----:B------:R-:W-:Y:S03]  /*38e0*/  LDSM.16.M88.4 R76, [R2+0x5000] ;  /* 0x00500000024c783b */ /* 0x000fe60000000200 */
[----:B-1----:R-:W-:Y:S08]  /*38f0*/  HMMA.16816.F32.BF16 R16, R8, R4, R16 ;  /* 0x000000040810723c */ /* 0x002ff00000041810 */
[C---:B------:R-:W-:Y:S08]  /*3900*/  HMMA.16816.F32.BF16 R60, R36.reuse, R28, R60 ;  /* 0x0000001c243c723c */ /* 0x040ff0000004183c */
[----:B------:R-:W-:Y:S01]  /*3910*/  HMMA.16816.F32.BF16 R56, R36, R30, R56 ;  /* 0x0000001e2438723c */ /* 0x000fe20000041838 */
[----:B------:R-:W-:Y:S07]  /*3920*/  LDSM.16.M88.4 R28, [R2+0x4800] ;  /* 0x00480000021c783b */ /* 0x000fee0000000200 */
[----:B------:R-:W-:Y:S01]  /*3930*/  HMMA.16816.F32.BF16 R68, R8, R6, R68 ;  /* 0x000000060844723c */ /* 0x000fe20000041844 */
[----:B------:R-:W-:Y:S07]  /*3940*/  LDSM.16.M88.4 R4, [R187+0x8000] ;  /* 0x00800000bb04783b */ /* 0x000fee0000000200 */
[C---:B---3--:R-:W-:Y:S08]  /*3950*/  HMMA.16816.F32.BF16 R44, R36.reuse, R20, R44 ;  /* 0x00000014242c723c */ /* 0x048ff0000004182c */
[C---:B------:R-:W-:Y:S01]  /*3960*/  HMMA.16816.F32.BF16 R40, R36.reuse, R22, R40 ;  /* 0x000000162428723c */ /* 0x040fe20000041828 */
[----:B------:R-:W1:Y:S07]  /*3970*/  LDSM.16.M88.4 R20, [R81+0x4000] ;  /* 0x004000005114783b */ /* 0x000e6e0000000200 */
[C---:B------:R-:W-:Y:S08]  /*3980*/  HMMA.16816.F32.BF16 R52, R36.reuse, R24, R52 ;  /* 0x000000182434723c */ /* 0x040ff00000041834 */
[----:B------:R-:W-:Y:S01]  /*3990*/  HMMA.16816.F32.BF16 R48, R36, R26, R48 ;  /* 0x0000001a2430723c */ /* 0x000fe20000041830 */
[----:B------:R-:W3:Y:S04]  /*39a0*/  LDSM.16.M88.4 R24, [R190+0x5000] ;  /* 0x00500000be18783b */ /* 0x000ee80000000200 */
[----:B------:R-:W-:Y:S03]  /*39b0*/  LDSM.16.M88.4 R36, [R186+0x8000] ;  /* 0x00800000ba24783b */ /* 0x000fe60000000200 */
[----:B--2---:R-:W-:Y:S08]  /*39c0*/  HMMA.16816.F32.BF16 R16, R32, R12, R16 ;  /* 0x0000000c2010723c */ /* 0x004ff00000041810 */
[C---:B----4-:R-:W-:Y:S08]  /*39d0*/  HMMA.16816.F32.BF16 R60, R8.reuse, R64, R60 ;  /* 0x00000040083c723c */ /* 0x050ff0000004183c */
[----:B------:R-:W-:Y:S01]  /*39e0*/  HMMA.16816.F32.BF16 R64, R8, R66, R56 ;  /* 0x000000420840723c */ /* 0x000fe20000041838 */
[----:B------:R-:W-:Y:S07]  /*39f0*/  LDSM.16.M88.4 R56, [R0+0x4000] ;  /* 0x004000000038783b */ /* 0x000fee0000000200 */
[----:B------:R-:W-:Y:S01]  /*3a00*/  HMMA.16816.F32.BF16 R68, R32, R14, R68 ;  /* 0x0000000e2044723c */ /* 0x000fe20000041844 */
[----:B------:R-:W2:Y:S07]  /*3a10*/  LDSM.16.M88.4 R12, [R190+0x5800] ;  /* 0x00580000be0c783b */ /* 0x000eae0000000200 */
[----:B-1----:R-:W-:Y:S08]  /*3a20*/  HMMA.16816.F32.BF16 R16, R4, R20, R16 ;  /* 0x000000140410723c */ /* 0x002ff00000041810 */
[----:B---3--:R-:W-:Y:S01]  /*3a30*/  HMMA.16816.F32.BF16 R72, R8, R24, R52 ;  /* 0x000000180848723c */ /* 0x008fe20000041834 */
[----:B------:R-:W-:Y:S07]  /*3a40*/  LDSM.16.M88.4 R52, [R81+0x4800] ;  /* 0x004800005134783b */ /* 0x000fee0000000200 */
[C---:B------:R-:W-:Y:S08]  /*3a50*/  HMMA.16816.F32.BF16 R60, R32.reuse, R28, R60 ;  /* 0x0000001c203c723c */ /* 0x040ff0000004183c */
[----:B------:R-:W-:Y:S01]  /*3a60*/  HMMA.16816.F32.BF16 R64, R32, R30, R64 ;  /* 0x0000001e2040723c */ /* 0x000fe20000041840 */
[----:B------:R1:W3:Y:S07]  /*3a70*/  LDSM.16.M88.4 R28, [R2+0x5800] ;  /* 0x00580000021c783b */ /* 0x0002ee0000000200 */
[C---:B------:R-:W-:Y:S01]  /*3a80*/  HMMA.16816.F32.BF16 R48, R8.reuse, R26, R48 ;  /* 0x0000001a0830723c */ /* 0x040fe20000041830 */
[----:B------:R-:W4:Y:S07]  /*3a90*/  LDSM.16.M88.4 R24, [R81+0x5000] ;  /* 0x005000005118783b */ /* 0x000f2e0000000200 */
[----:B--2---:R-:W-:Y:S08]  /*3aa0*/  HMMA.16816.F32.BF16 R44, R8, R12, R44 ;  /* 0x0000000c082c723c */ /* 0x004ff0000004182c */
[----:B------:R-:W-:Y:S08]  /*3ab0*/  HMMA.16816.F32.BF16 R16, R36, R56, R16 ;  /* 0x000000382410723c */ /* 0x000ff00000041810 */
[----:B------:R-:W-:Y:S08]  /*3ac0*/  HMMA.16816.F32.BF16 R72, R32, R76, R72 ;  /* 0x0000004c2048723c */ /* 0x000ff00000041848 */
[----:B------:R-:W-:Y:S01]  /*3ad0*/  HMMA.16816.F32.BF16 R40, R8, R14, R40 ;  /* 0x0000000e0828723c */ /* 0x000fe20000041828 */
[----:B------:R-:W2:Y:S04]  /*3ae0*/  LDSM.16.M88.4 R12, [R81+0x5800] ;  /* 0x00580000510c783b */ /* 0x000ea80000000200 */
[----:B------:R-:W5:Y:S03]  /*3af0*/  LDSM.16.M88.4 R8, [R0+0x5000] ;  /* 0x005000000008783b */ /* 0x000f660000000200 */
[----:B------:R-:W-:Y:S01]  /*3b00*/  HMMA.16816.F32.BF16 R48, R32, R78, R48 ;  /* 0x0000004e2030723c */ /* 0x000fe20000041830 */
[----:B------:R-:W-:-:S02]  /*3b10*/  FMUL.FTZ R16, R16, c[0x0][0x320] ;  /* 0x0000c80010107a20 */ /* 0x000fc40000410000 */
[----:B------:R-:W-:Y:S02]  /*3b20*/  FMUL.FTZ R17, R17, c[0x0][0x320] ;  /* 0x0000c80011117a20 */ /* 0x000fe40000410000 */
[----:B------:R-:W-:Y:S02]  /*3b30*/  FMUL.FTZ R18, R18, c[0x0][0x320] ;  /* 0x0000c80012127a20 */ /* 0x000fe40000410000 */
[----:B------:R-:W-:Y:S01]  /*3b40*/  MUFU.TANH R56, R17 ;  /* 0x0000001100387308 */ /* 0x000fe20000002400 */
[----:B------:R-:W-:Y:S01]  /*3b50*/  HMMA.16816.F32.BF16 R68, R4, R22, R68 ;  /* 0x000000160444723c */ /* 0x000fe20000041844 */
[----:B------:R-:W2:Y:S01]  /*3b60*/  LDSM.16.M88.4 R20, [R0+0x4800] ;  /* 0x004800000014783b */ /* 0x000ea20000000200 */
[----:B-1----:R-:W-:-:S06]  /*3b70*/  FMUL.FTZ R2, R19, c[0x0][0x320] ;  /* 0x0000c80013027a20 */ /* 0x002fcc0000410000 */
[----:B---3--:R-:W-:Y:S01]  /*3b80*/  HMMA.16816.F32.BF16 R44, R32, R28, R44 ;  /* 0x0000001c202c723c */ /* 0x008fe2000004182c */
[----:B------:R-:W-:Y:S07]  /*3b90*/  MUFU.TANH R2, R2 ;  /* 0x0000000200027308 */ /* 0x000fee0000002400 */
[C---:B------:R-:W-:Y:S01]  /*3ba0*/  HMMA.16816.F32.BF16 R60, R4.reuse, R52, R60 ;  /* 0x00000034043c723c */ /* 0x040fe2000004183c */
[----:B------:R-:W1:Y:S07]  /*3bb0*/  MUFU.TANH R52, R16 ;  /* 0x0000001000347308 */ /* 0x000e6e0000002400 */
[----:B----4-:R-:W-:Y:S01]  /*3bc0*/  HMMA.16816.F32.BF16 R72, R4, R24, R72 ;  /* 0x000000180448723c */ /* 0x010fe20000041848 */
[----:B------:R3:W-:Y:S07]  /*3bd0*/  MUFU.TANH R53, R18 ;  /* 0x0000001200357308 */ /* 0x0007ee0000002400 */
[----:B------:R-:W-:Y:S08]  /*3be0*/  HMMA.16816.F32.BF16 R40, R32, R30, R40 ;  /* 0x0000001e2028723c */ /* 0x000ff00000041828 */
[----:B------:R-:W-:Y:S01]  /*3bf0*/  HMMA.16816.F32.BF16 R64, R4, R54, R64 ;  /* 0x000000360440723c */ /* 0x000fe20000041840 */
[----:B---3--:R-:W3:Y:S01]  /*3c00*/  LDSM.16.M88.4 R16, [R0+0x5800] ;  /* 0x005800000010783b */ /* 0x008ee20000000200 */
[----:B------:R-:W-:-:S04]  /*3c10*/  DEPBAR.LE SB0, 0x2 ;  /* 0x000080800000791a */ /* 0x000fc80000000000 */
[----:B------:R-:W-:Y:S02]  /*3c20*/  BAR.SYNC.DEFER_BLOCKING 0x0 ;  /* 0x0000000000007b1d */ /* 0x000fe40000010000 */
[C---:B------:R-:W-:Y:S08]  /*3c30*/  HMMA.16816.F32.BF16 R48, R4.reuse, R26, R48 ;  /* 0x0000001a0430723c */ /* 0x040ff00000041830 */
[----:B--2---:R-:W-:Y:S07]  /*3c40*/  HMMA.16816.F32.BF16 R44, R4, R12, R44 ;  /* 0x0000000c042c723c */ /* 0x004fee000004182c */
[----:B------:R-:W-:Y:S01]  /*3c50*/  IMAD.MOV.U32 R13, RZ, RZ, -0x40 ;  /* 0xffffffc0ff0d7424 */ /* 0x000fe200078e00ff */
[----:B-----5:R-:W-:Y:S01]  /*3c60*/  HMMA.16816.F32.BF16 R72, R36, R8, R72 ;  /* 0x000000082448723c */ /* 0x020fe20000041848 */
[----:B------:R-:W-:Y:S06]  /*3c70*/  LDSM.16.MT88.4 R124, [R185] ;  /* 0x00000000b97c783b */ /* 0x000fec0000004200 */
[----:B------:R-:W-:Y:S01]  /*3c80*/  @P2 IMAD.HI.U32 R9, R246, c[0x0][0x2c8], RZ ;  /* 0x0000b200f6092a27 */ /* 0x000fe200078e00ff */
[----:B------:R-:W-:Y:S01]  /*3c90*/  HMMA.16816.F32.BF16 R40, R4, R14, R40 ;  /* 0x0000000e0428723c */ /* 0x000fe20000041828 */
[----:B------:R-:W-:Y:S02]  /*3ca0*/  LDSM.16.MT88.4 R116, [R165] ;  /* 0x00000000a574783b */ /* 0x000fe40000004200 */
[----:B------:R-:W-:Y:S01]  /*3cb0*/  IMAD.MOV.U32 R8, RZ, RZ, R246 ;  /* 0x000000ffff087224 */ /* 0x000fe200078e00f6 */
[----:B------:R-:W-:Y:S01]  /*3cc0*/  @P2 SHF.R.U32.HI R8, RZ, c[0x0][0x2cc], R9 ;  /* 0x0000b300ff082a19 */ /* 0x000fe20000011609 */
[----:B------:R-:W-:Y:S02]  /*3cd0*/  LDSM.16.MT88.4 R108, [R184] ;  /* 0x00000000b86c783b */ /* 0x000fe40000004200 */
[C---:B------:R-:W-:Y:S01]  /*3ce0*/  IMAD R4, R80.reuse, R13, 0x1 ;  /* 0x0000000150047424 */ /* 0x040fe200078e020d */
[C---:B------:R-:W-:Y:S01]  /*3cf0*/  HMMA.16816.F32.BF16 R60, R36.reuse, R20, R60 ;  /* 0x00000014243c723c */ /* 0x040fe2000004183c */
[--C-:B------:R-:W-:Y:S01]  /*3d00*/  IMAD R80, R80, -0x40, R244.reuse ;  /* 0xffffffc050507824 */ /* 0x100fe200078e02f4 */
[----:B------:R-:W-:Y:S02]  /*3d10*/  LDSM.16.MT88.4 R100, [R229] ;  /* 0x00000000e564783b */ /* 0x000fe40000004200 */
[----:B------:R-:W-:Y:S01]  /*3d20*/  IADD3 R4, -R213, R4, R244 ;  /* 0x00000004d5047210 */ /* 0x000fe20007ffe1f4 */
[----:B------:R-:W-:Y:S01]  /*3d30*/  IMAD.IADD R80, R80, 0x1, -R213 ;  /* 0x0000000150507824 */ /* 0x000fe200078e0ad5 */
[----:B------:R-:W-:Y:S02]  /*3d40*/  LDSM.16.MT88.4 R88, [R184+0x4000] ;  /* 0x00400000b858783b */ /* 0x000fe40000004200 */
[----:B------:R-:W-:Y:S01]  /*3d50*/  HMMA.16816.F32.BF16 R64, R36, R22, R64 ;  /* 0x000000162440723c */ /* 0x000fe20000041840 */
[----:B------:R-:W-:Y:S01]  /*3d60*/  IMAD.IADD R4, R4, 0x1, -R243 ;  /* 0x0000000104047824 */ /* 0x000fe200078e0af3 */
[----:B------:R-:W-:Y:S01]  /*3d70*/  LDSM.16.MT88.4 R136, [R165+0x800] ;  /* 0x00080000a588783b */ /* 0x000fe20000004200 */
[----:B------:R-:W-:-:S02]  /*3d80*/  FMUL.FTZ R72, R72, c[0x0][0x320] ;  /* 0x0000c80048487a20 */ /* 0x000fc40000410000 */
[----:B------:R-:W-:Y:S01]  /*3d90*/  FMUL.FTZ R73, R73, c[0x0][0x320] ;  /* 0x0000c80049497a20 */ /* 0x000fe20000410000 */
[----:B------:R-:W-:Y:S01]  /*3da0*/  LDSM.16.MT88.4 R32, [R184+0x800] ;  /* 0x00080000b820783b */ /* 0x000fe20000004200 */
[----:B------:R-:W-:Y:S01]  /*3db0*/  MUFU.TANH R159, R72 ;  /* 0x00000048009f7308 */ /* 0x000fe20000002400 */
[----:B------:R-:W-:Y:S01]  /*3dc0*/  HMMA.16816.F32.BF16 R68, R36, R58, R68 ;  /* 0x0000003a2444723c */ /* 0x000fe20000041844 */
[----:B------:R-:W-:Y:S01]  /*3dd0*/  FMUL.FTZ R74, R74, c[0x0][0x320] ;  /* 0x0000c8004a4a7a20 */ /* 0x000fe20000410000 */
[----:B------:R-:W-:Y:S01]  /*3de0*/  LDSM.16.MT88.4 R28, [R158+0x800] ;  /* 0x000800009e1c783b */ /* 0x000fe20000004200 */
[----:B------:R-:W-:-:S04]  /*3df0*/  FMUL.FTZ R75, R75, c[0x0][0x320] ;  /* 0x0000c8004b4b7a20 */ /* 0x000fc80000410000 */
[----:B------:R-:W-:Y:S01]  /*3e00*/  MUFU.TANH R161, R73 ;  /* 0x0000004900a17308 */ /* 0x000fe20000002400 */
[C---:B------:R-:W-:Y:S01]  /*3e10*/  HMMA.16816.F32.BF16 R48, R36.reuse, R10, R48 ;  /* 0x0000000a2430723c */ /* 0x040fe20000041830 */
[----:B------:R-:W2:Y:S01]  /*3e20*/  SHFL.IDX PT, R11, R8, RZ, 0x1c1f ;  /* 0x001c1fff080b7589 */ /* 0x000ea200000e0000 */
[----:B------:R-:W-:Y:S02]  /*3e30*/  FMUL.FTZ R22, R60, c[0x0][0x320] ;  /* 0x0000c8003c167a20 */ /* 0x000fe40000410000 */
[----:B------:R-:W-:Y:S01]  /*3e40*/  FMUL.FTZ R23, R61, c[0x0][0x320] ;  /* 0x0000c8003d177a20 */ /* 0x000fe20000410000 */
[----:B------:R-:W4:Y:S01]  /*3e50*/  SHFL.IDX PT, R10, R8, 0x1, 0x1c1f ;  /* 0x003c1f00080a7f89 */ /* 0x000f2200000e0000 */
[----:B------:R-:W-:Y:S01]  /*3e60*/  FMUL.FTZ R25, R62, c[0x0][0x320] ;  /* 0x0000c8003e197a20 */ /* 0x000fe20000410000 */
[----:B------:R-:W-:Y:S01]  /*3e70*/  MUFU.TANH R166, R74 ;  /* 0x0000004a00a67308 */ /* 0x000fe20000002400 */
[----:B---3--:R-:W-:Y:S01]  /*3e80*/  HMMA.16816.F32.BF16 R44, R36, R16, R44 ;  /* 0x00000010242c723c */ /* 0x008fe2000004182c */
[----:B------:R-:W-:-:S02]  /*3e90*/  FMUL.FTZ R0, R64, c[0x0][0x320] ;  /* 0x0000c80040007a20 */ /* 0x000fc40000410000 */
[----:B------:R-:W-:Y:S02]  /*3ea0*/  FMUL.FTZ R65, R65, c[0x0][0x320] ;  /* 0x0000c80041417a20 */ /* 0x000fe40000410000 */
[----:B------:R-:W-:Y:S02]  /*3eb0*/  FMUL.FTZ R26, R63, c[0x0][0x320] ;  /* 0x0000c8003f1a7a20 */ /* 0x000fe40000410000 */
[----:B------:R-:W3:Y:S01]  /*3ec0*/  MUFU.TANH R22, R22 ;  /* 0x0000001600167308 */ /* 0x000ee20000002400 */
[----:B------:R-:W-:Y:S01]  /*3ed0*/  HMMA.16816.F32.BF16 R40, R36, R18, R40 ;  /* 0x000000122428723c */ /* 0x000fe20000041828 */
[----:B------:R-:W-:Y:S01]  /*3ee0*/  FMUL.FTZ R20, R68, c[0x0][0x320] ;  /* 0x0000c80044147a20 */ /* 0x000fe20000410000 */
[----:B------:R-:W-:Y:S01]  /*3ef0*/  LDSM.16.MT88.4 R16, [R184+0x2800] ;  /* 0x00280000b810783b */ /* 0x000fe20000004200 */
[----:B------:R-:W-:Y:S02]  /*3f00*/  FMUL.FTZ R54, R69, c[0x0][0x320] ;  /* 0x0000c80045367a20 */ /* 0x000fe40000410000 */
[----:B------:R-:W-:-:S02]  /*3f10*/  FMUL.FTZ R21, R70, c[0x0][0x320] ;  /* 0x0000c80046157a20 */ /* 0x000fc40000410000 */
[----:B------:R-:W5:Y:S01]  /*3f20*/  MUFU.TANH R23, R23 ;  /* 0x0000001700177308 */ /* 0x000f620000002400 */
[----:B------:R-:W-:Y:S02]  /*3f30*/  FMUL.FTZ R48, R48, c[0x0][0x320] ;  /* 0x0000c80030307a20 */ /* 0x000fe40000410000 */
[C---:B--2---:R-:W-:Y:S02]  /*3f40*/  IMAD.IADD R11, R4.reuse, 0x1, R11 ;  /* 0x00000001040b7824 */ /* 0x044fe400078e020b */
[----:B------:R-:W-:Y:S02]  /*3f50*/  FMUL.FTZ R49, R49, c[0x0][0x320] ;  /* 0x0000c80031317a20 */ /* 0x000fe40000410000 */
[----:B----4-:R-:W-:Y:S01]  /*3f60*/  IMAD.IADD R13, R4, 0x1, R10 ;  /* 0x00000001040d7824 */ /* 0x010fe200078e020a */
[----:B------:R-:W2:Y:S01]  /*3f70*/  MUFU.TANH R0, R0 ;  /* 0x0000000000007308 */ /* 0x000ea20000002400 */
[----:B------:R-:W-:Y:S01]  /*3f80*/  IMNMX R10, R80, R11, PT ;  /* 0x0000000b500a7217 */ /* 0x000fe20003800200 */
[----:B------:R-:W-:-:S02]  /*3f90*/  FMUL.FTZ R44, R44, c[0x0][0x320] ;  /* 0x0000c8002c2c7a20 */ /* 0x000fc40000410000 */
[----:B------:R-:W-:Y:S01]  /*3fa0*/  FMUL.FTZ R45, R45, c[0x0][0x320] ;  /* 0x0000c8002d2d7a20 */ /* 0x000fe20000410000 */
[C---:B------:R-:W-:Y:S01]  /*3fb0*/  ISETP.GT.AND P0, PT, R10.reuse, RZ, PT ;  /* 0x000000ff0a00720c */ /* 0x040fe20003f04270 */
[----:B------:R-:W-:Y:S01]  /*3fc0*/  FMUL.FTZ R24, R71, c[0x0][0x320] ;  /* 0x0000c80047187a20 */ /* 0x000fe20000410000 */
[C---:B------:R-:W-:Y:S01]  /*3fd0*/  ISETP.GT.AND P5, PT, R10.reuse, 0x1, PT ;  /* 0x000000010a00780c */ /* 0x040fe20003fa4270 */
[----:B------:R-:W4:Y:S01]  /*3fe0*/  MUFU.TANH R20, R20 ;  /* 0x0000001400147308 */ /* 0x000f220000002400 */
[----:B------:R-:W-:Y:S01]  /*3ff0*/  ISETP.GT.AND P3, PT, R10, 0x10, PT ;  /* 0x000000100a00780c */ /* 0x000fe20003f64270 */
[----:B------:R-:W-:Y:S01]  /*4000*/  FMUL.FTZ R40, R40, c[0x0][0x320] ;  /* 0x0000c80028287a20 */ /* 0x000fe20000410000 */
[----:B------:R-:W-:Y:S01]  /*4010*/  ISETP.GT.AND P1, PT, R10, 0x11, PT ;  /* 0x000000110a00780c */ /* 0x000fe20003f24270 */
[----:B------:R-:W-:Y:S01]  /*4020*/  FMUL.FTZ R66, R66, c[0x0][0x320] ;  /* 0x0000c80042427a20 */ /* 0x000fe20000410000 */
[----:B-1----:R-:W-:Y:S01]  /*4030*/  FSEL R52, R52, -INF , P0 ;  /* 0xff80000034347808 */ /* 0x002fe20000000000 */
[----:B------:R-:W-:Y:S01]  /*4040*/  FMUL.FTZ R67, R67, c[0x0][0x320] ;  /* 0x0000c80043437a20 */ /* 0x000fe20000410000 */
[C---:B------:R-:W-:Y:S01]  /*4050*/  ISETP.GT.AND P0, PT, R10.reuse, 0x18, PT ;  /* 0x000000180a00780c */ /* 0x040fe20003f04270 */
[----:B------:R-:W1:Y:S01]  /*4060*/  MUFU.TANH R160, R48 ;  /* 0x0000003000a07308 */ /* 0x000e620000002400 */
[----:B------:R-:W-:Y:S01]  /*4070*/  ISETP.GT.AND P4, PT, R10, 0x8, PT ;  /* 0x000000080a00780c */ /* 0x000fe20003f84270 */
[----:B------:R-:W-:Y:S01]  /*4080*/  FMUL.FTZ R50, R50, c[0x0][0x320] ;  /* 0x0000c80032327a20 */ /* 0x000fe20000410000 */
[----:B------:R-:W-:Y:S01]  /*4090*/  FSEL R56, R56, -INF , P5 ;  /* 0xff80000038387808 */ /* 0x000fe20002800000 */
[----:B------:R-:W-:Y:S01]  /*40a0*/  FMUL.FTZ R51, R51, c[0x0][0x320] ;  /* 0x0000c80033337a20 */ /* 0x000fe20000410000 */
[----:B---3--:R-:W-:Y:S01]  /*40b0*/  FSEL R7, R22, -INF , P3 ;  /* 0xff80000016077808 */ /* 0x008fe20001800000 */
[----:B------:R-:W-:Y:S01]  /*40c0*/  FMUL.FTZ R46, R46, c[0x0][0x320] ;  /* 0x0000c8002e2e7a20 */ /* 0x000fe20000410000 */
[----:B-----5:R-:W-:Y:S01]  /*40d0*/  FSEL R6, R23, -INF , P1 ;  /* 0xff80000017067808 */ /* 0x020fe20000800000 */
[----:B------:R-:W3:Y:S01]  /*40e0*/  MUFU.TANH R162, R49 ;  /* 0x0000003100a27308 */ /* 0x000ee20000002400 */
[C---:B------:R-:W-:Y:S01]  /*40f0*/  ISETP.GT.AND P3, PT, R10.reuse, 0x28, PT ;  /* 0x000000280a00780c */ /* 0x040fe20003f64270 */
[----:B------:R-:W-:Y:S01]  /*4100*/  FMUL.FTZ R41, R41, c[0x0][0x320] ;  /* 0x0000c80029297a20 */ /* 0x000fe20000410000 */
[----:B------:R-:W-:Y:S01]  /*4110*/  ISETP.GT.AND P1, PT, R10, 0x29, PT ;  /* 0x000000290a00780c */ /* 0x000fe20003f24270 */
[----:B------:R-:W-:Y:S01]  /*4120*/  FMUL.FTZ R47, R47, c[0x0][0x320] ;  /* 0x0000c8002f2f7a20 */ /* 0x000fe20000410000 */
[----:B--2---:R-:W-:Y:S01]  /*4130*/  FSEL R5, R0, -INF , P0 ;  /* 0xff80000000057808 */ /* 0x004fe20000000000 */
[----:B------:R-:W-:Y:S01]  /*4140*/  FMUL.FTZ R42, R42, c[0x0][0x320] ;  /* 0x0000c8002a2a7a20 */ /* 0x000fe20000410000 */
[----:B------:R-:W-:Y:S01]  /*4150*/  IMNMX R13, R80, R13, PT ;  /* 0x0000000d500d7217 */ /* 0x000fe20003800200 */
[----:B------:R-:W2:Y:S01]  /*4160*/  MUFU.TANH R54, R54 ;  /* 0x0000003600367308 */ /* 0x000ea20000002400 */
[----:B------:R-:W-:Y:S01]  /*4170*/  ISETP.GT.AND P6, PT, R10, 0x9, PT ;  /* 0x000000090a00780c */ /* 0x000fe20003fc4270 */
[----:B------:R-:W-:Y:S01]  /*4180*/  FMUL.FTZ R43, R43, c[0x0][0x320] ;  /* 0x0000c8002b2b7a20 */ /* 0x000fe20000410000 */
[----:B----4-:R-:W-:Y:S01]  /*4190*/  FSEL R20, R20, -INF , P4 ;  /* 0xff80000014147808 */ /* 0x010fe20002000000 */
[----:B------:R-:W-:Y:S01]  /*41a0*/  LDSM.16.MT88.4 R80, [R165+0x4000] ;  /* 0x00400000a550783b */ /* 0x000fe20000004200 */
[----:B------:R-:W-:-:S02]  /*41b0*/  FMNMX.FTZ R0, R52, R56, !PT ;  /* 0x0000003834007209 */ /* 0x000fc40007810000 */
[C---:B------:R-:W-:Y:S01]  /*41c0*/  ISETP.GT.AND P5, PT, R10.reuse, 0x19, PT ;  /* 0x000000190a00780c */ /* 0x040fe20003fa4270 */
[----:B------:R-:W4:Y:S01]  /*41d0*/  MUFU.TANH R12, R65 ;  /* 0x00000041000c7308 */ /* 0x000f220000002400 */
[----:B------:R-:W-:Y:S02]  /*41e0*/  ISETP.GT.AND P0, PT, R10, 0x30, PT ;  /* 0x000000300a00780c */ /* 0x000fe40003f04270 */
[----:B-1----:R-:W-:Y:S02]  /*41f0*/  FSEL R160, R160, -INF , P3 ;  /* 0xff800000a0a07808 */ /* 0x002fe40001800000 */
[----:B---3--:R-:W-:Y:S02]  /*4200*/  FSEL R162, R162, -INF , P1 ;  /* 0xff800000a2a27808 */ /* 0x008fe40000800000 */
[----:B------:R-:W-:Y:S01]  /*4210*/  ISETP.GT.AND P3, PT, R13, RZ, PT ;  /* 0x000000ff0d00720c */ /* 0x000fe20003f64270 */
[----:B------:R-:W1:Y:S01]  /*4220*/  MUFU.TANH R173, R44 ;  /* 0x0000002c00ad7308 */ /* 0x000e620000002400 */
[----:B--2---:R-:W-:-:S02]  /*4230*/  FSEL R54, R54, -INF , P6 ;  /* 0xff80000036367808 */ /* 0x004fc40003000000 */
[----:B------:R-:W-:Y:S02]  /*4240*/  ISETP.GT.AND P1, PT, R13, 0x1, PT ;  /* 0x000000010d00780c */ /* 0x000fe40003f24270 */
[----:B------:R-:W-:Y:S02]  /*4250*/  FMNMX.FTZ R0, R20, R0, !PT ;  /* 0x0000000014007209 */ /* 0x000fe40007810000 */
[----:B------:R-:W-:Y:S01]  /*4260*/  ISETP.GT.AND P4, PT, R10, 0x20, PT ;  /* 0x000000200a00780c */ /* 0x000fe20003f84270 */
[----:B------:R-:W2:Y:S01]  /*4270*/  MUFU.TANH R172, R45 ;  /* 0x0000002d00ac7308 */ /* 0x000ea20000002400 */
[----:B----4-:R-:W-:Y:S02]  /*4280*/  FSEL R4, R12, -INF , P5 ;  /* 0xff8000000c047808 */ /* 0x010fe40002800000 */
[----:B------:R-:W-:Y:S02]  /*4290*/  ISETP.GT.AND P5, PT, R10, 0x31, PT ;  /* 0x000000310a00780c */ /* 0x000fe40003fa4270 */
[----:B------:R-:W-:-:S02]  /*42a0*/  FMNMX.FTZ R0, R54, R0, !PT ;  /* 0x0000000036007209 */ /* 0x000fc40007810000 */
[----:B------:R-:W-:Y:S01]  /*42b0*/  FSEL R53, R53, -INF , P3 ;  /* 0xff80000035357808 */ /* 0x000fe20001800000 */
[----:B------:R-:W3:Y:S01]  /*42c0*/  MUFU.TANH R21, R21 ;  /* 0x0000001500157308 */ /* 0x000ee20000002400 */
[----:B-1----:R-:W-:Y:S02]  /*42d0*/  FSEL R173, R173, -INF , P0 ;  /* 0xff800000adad7808 */ /* 0x002fe40000000000 */
[----:B------:R-:W-:Y:S02]  /*42e0*/  ISETP.GT.AND P0, PT, R13, 0x8, PT ;  /* 0x000000080d00780c */ /* 0x000fe40003f04270 */
[----:B------:R-:W-:Y:S02]  /*42f0*/  FSEL R12, R2, -INF , P1 ;  /* 0xff800000020c7808 */ /* 0x000fe40000800000 */
[----:B------:R-:W-:Y:S01]  /*4300*/  FSEL R159, R159, -INF , P4 ;  /* 0xff8000009f9f7808 */ /* 0x000fe20002000000 */
[----:B------:R-:W1:Y:S01]  /*4310*/  MUFU.TANH R171, R40 ;  /* 0x0000002800ab7308 */ /* 0x000e620000002400 */
[----:B------:R-:W-:-:S02]  /*4320*/  ISETP.GT.AND P4, PT, R10, 0x38, PT ;  /* 0x000000380a00780c */ /* 0x000fc40003f84270 */
[----:B--2---:R-:W-:Y:S02]  /*4330*/  FSEL R172, R172, -INF , P5 ;  /* 0xff800000acac7808 */ /* 0x004fe40002800000 */
[----:B------:R-:W-:Y:S02]  /*4340*/  ISETP.GT.AND P5, PT, R13, 0x9, PT ;  /* 0x000000090d00780c */ /* 0x000fe40003fa4270 */
[----:B------:R-:W-:Y:S01]  /*4350*/  FMNMX.FTZ R0, R7, R0, !PT ;  /* 0x0000000007007209 */ /* 0x000fe20007810000 */
[----:B------:R-:W2:Y:S01]  /*4360*/  MUFU.TANH R24, R24 ;  /* 0x0000001800187308 */ /* 0x000ea20000002400 */
[----:B---3--:R-:W-:Y:S02]  /*4370*/  FSEL R21, R21, -INF , P0 ;  /* 0xff80000015157808 */ /* 0x008fe40000000000 */
[----:B------:R-:W-:Y:S02]  /*4380*/  FMNMX.FTZ R2, R53, R12, !PT ;  /* 0x0000000c35027209 */ /* 0x000fe40007810000 */
[----:B------:R-:W-:-:S02]  /*4390*/  FMNMX.FTZ R0, R6, R0, !PT ;  /* 0x0000000006007209 */ /* 0x000fc40007810000 */
[----:B------:R-:W-:Y:S01]  /*43a0*/  FMNMX.FTZ R2, R21, R2, !PT ;  /* 0x0000000215027209 */ /* 0x000fe20007810000 */
[----:B------:R-:W3:Y:S01]  /*43b0*/  MUFU.TANH R25, R25 ;  /* 0x0000001900197308 */ /* 0x000ee20000002400 */
[----:B-1----:R-:W-:Y:S02]  /*43c0*/  FSEL R171, R171, -INF , P4 ;  /* 0xff800000abab7808 */ /* 0x002fe40002000000 */
[C---:B------:R-:W-:Y:S02]  /*43d0*/  ISETP.GT.AND P4, PT, R13.reuse, 0x10, PT ;  /* 0x000000100d00780c */ /* 0x040fe40003f84270 */
[----:B------:R-:W-:Y:S02]  /*43e0*/  ISETP.GT.AND P6, PT, R10, 0x21, PT ;  /* 0x000000210a00780c */ /* 0x000fe40003fc4270 */
[----:B------:R-:W-:Y:S01]  /*43f0*/  ISETP.GT.AND P3, PT, R13, 0x11, PT ;  /* 0x000000110d00780c */ /* 0x000fe20003f64270 */
[----:B------:R-:W1:Y:S01]  /*4400*/  MUFU.TANH R26, R26 ;  /* 0x0000001a001a7308 */ /* 0x000e620000002400 */
[----:B--2---:R-:W-:-:S02]  /*4410*/  FSEL R24, R24, -INF , P5 ;  /* 0xff80000018187808 */ /* 0x004fc40002800000 */
[----:B------:R-:W-:Y:S02]  /*4420*/  FMNMX.FTZ R0, R5, R0, !PT ;  /* 0x0000000005007209 */ /* 0x000fe40007810000 */
[----:B------:R-:W-:Y:S02]  /*4430*/  FMNMX.FTZ R2, R24, R2, !PT ;  /* 0x0000000218027209 */ /* 0x000fe40007810000 */
[----:B------:R-:W-:Y:S01]  /*4440*/  FSEL R161, R161, -INF , P6 ;  /* 0xff800000a1a17808 */ /* 0x000fe20003000000 */
[----:B------:R-:W2:Y:S01]  /*4450*/  MUFU.TANH R9, R66 ;  /* 0x0000004200097308 */ /* 0x000ea20000002400 */
[----:B---3--:R-:W-:Y:S02]  /*4460*/  FSEL R11, R25, -INF , P4 ;  /* 0xff800000190b7808 */ /* 0x008fe40002000000 */
[----:B------:R-:W-:Y:S02]  /*4470*/  ISETP.GT.AND P6, PT, R10, 0x39, PT ;  /* 0x000000390a00780c */ /* 0x000fe40003fc4270 */
[----:B------:R-:W-:-:S02]  /*4480*/  ISETP.GT.AND P1, PT, R13, 0x18, PT ;  /* 0x000000180d00780c */ /* 0x000fc40003f24270 */
[----:B------:R-:W-:Y:S01]  /*4490*/  FMNMX.FTZ R0, R4, R0, !PT ;  /* 0x0000000004007209 */ /* 0x000fe20007810000 */
[----:B------:R-:W3:Y:S01]  /*44a0*/  MUFU.TANH R8, R67 ;  /* 0x0000004300087308 */ /* 0x000ee20000002400 */
[----:B-1----:R-:W-:Y:S02]  /*44b0*/  FSEL R10, R26, -INF , P3 ;  /* 0xff8000001a0a7808 */ /* 0x002fe40001800000 */
[----:B------:R-:W-:Y:S02]  /*44c0*/  FMNMX.FTZ R2, R11, R2, !PT ;  /* 0x000000020b027209 */ /* 0x000fe40007810000 */
[----:B------:R-:W-:Y:S02]  /*44d0*/  ISETP.GT.AND P0, PT, R13, 0x19, PT ;  /* 0x000000190d00780c */ /* 0x000fe40003f04270 */
[----:B------:R-:W-:Y:S01]  /*44e0*/  FMNMX.FTZ R0, R159, R0, !PT ;  /* 0x000000009f007209 */ /* 0x000fe20007810000 */
[----:B------:R1:W4:Y:S01]  /*44f0*/  MUFU.TANH R167, R75 ;  /* 0x0000004b00a77308 */ /* 0x0003220000002400 */
[----:B--2---:R-:W-:-:S02]  /*4500*/  FSEL R9, R9, -INF , P1 ;  /* 0xff80000009097808 */ /* 0x004fc40000800000 */
[----:B------:R-:W-:Y:S02]  /*4510*/  FMNMX.FTZ R2, R10, R2, !PT ;  /* 0x000000020a027209 */ /* 0x000fe40007810000 */
[----:B------:R-:W-:Y:S02]  /*4520*/  ISETP.GT.AND P5, PT, R13, 0x20, PT ;  /* 0x000000200d00780c */ /* 0x000fe40003fa4270 */
[----:B------:R-:W-:Y:S01]  /*4530*/  FMNMX.FTZ R0, R161, R0, !PT ;  /* 0x00000000a1007209 */ /* 0x000fe20007810000 */
[----:B------:R-:W2:Y:S01]  /*4540*/  MUFU.TANH R169, R50 ;  /* 0x0000003200a97308 */ /* 0x000ea20000002400 */
[----:B---3--:R-:W-:Y:S01]  /*4550*/  FSEL R8, R8, -INF , P0 ;  /* 0xff80000008087808 */ /* 0x008fe20000000000 */
[----:B------:R-:W-:Y:S01]  /*4560*/  LDSM.16.MT88.4 R64, [R158+0x2000] ;  /* 0x002000009e40783b */ /* 0x000fe20000004200 */
[----:B------:R-:W-:Y:S02]  /*4570*/  FMNMX.FTZ R2, R9, R2, !PT ;  /* 0x0000000209027209 */ /* 0x000fe40007810000 */
[----:B------:R-:W-:-:S02]  /*4580*/  ISETP.GT.AND P4, PT, R13, 0x21, PT ;  /* 0x000000210d00780c */ /* 0x000fc40003f84270 */
[----:B------:R-:W-:Y:S01]  /*4590*/  FMNMX.FTZ R0, R160, R0, !PT ;  /* 0x00000000a0007209 */ /* 0x000fe20007810000 */
[----:B------:R3:W5:Y:S01]  /*45a0*/  MUFU.TANH R170, R51 ;  /* 0x0000003300aa7308 */ /* 0x0007620000002400 */
[----:B------:R-:W-:Y:S01]  /*45b0*/  FSEL R166, R166, -INF , P5 ;  /* 0xff800000a6a67808 */ /* 0x000fe20002800000 */
[----:B-1----:R-:W-:Y:S01]  /*45c0*/  LDSM.16.MT88.4 R72, [R185+0x4000] ;  /* 0x00400000b948783b */ /* 0x002fe20000004200 */
[----:B------:R-:W-:Y:S02]  /*45d0*/  FMNMX.FTZ R2, R8, R2, !PT ;  /* 0x0000000208027209 */ /* 0x000fe40007810000 */
[----:B------:R-:W-:Y:S02]  /*45e0*/  ISETP.GT.AND P3, PT, R13, 0x28, PT ;  /* 0x000000280d00780c */ /* 0x000fe40003f64270 */
[----:B------:R-:W-:Y:S01]  /*45f0*/  FMNMX.FTZ R0, R162, R0, !PT ;  /* 0x00000000a2007209 */ /* 0x000fe20007810000 */
[----:B------:R-:W-:Y:S01]  /*4600*/  MUFU.TANH R46, R46 ;  /* 0x0000002e002e7308 */ /* 0x000fe20000002400 */
[----:B----4-:R-:W-:-:S02]  /*4610*/  FSEL R167, R167, -INF , P4 ;  /* 0xff800000a7a77808 */ /* 0x010fc40002000000 */
[----:B------:R-:W-:Y:S02]  /*4620*/  FMNMX.FTZ R2, R166, R2, !PT ;  /* 0x00000002a6027209 */ /* 0x000fe40007810000 */
[----:B------:R-:W-:Y:S02]  /*4630*/  ISETP.GT.AND P1, PT, R13, 0x29, PT ;  /* 0x000000290d00780c */ /* 0x000fe40003f24270 */
[----:B------:R-:W-:Y:S01]  /*4640*/  FMNMX.FTZ R0, R173, R0, !PT ;  /* 0x00000000ad007209 */ /* 0x000fe20007810000 */
[----:B------:R-:W1:Y:S01]  /*4650*/  MUFU.TANH R41, R41 ;  /* 0x0000002900297308 */ /* 0x000e620000002400 */
[----:B--2---:R-:W-:Y:S01]  /*4660*/  FSEL R169, R169, -INF , P3 ;  /* 0xff800000a9a97808 */ /* 0x004fe20001800000 */
[----:B---3--:R-:W-:Y:S01]  /*4670*/  LDSM.16.MT88.4 R48, [R165+0x2000] ;  /* 0x00200000a530783b */ /* 0x008fe20000004200 */
[----:B------:R-:W-:Y:S02]  /*4680*/  FMNMX.FTZ R2, R167, R2, !PT ;  /* 0x00000002a7027209 */ /* 0x000fe40007810000 */
[----:B------:R-:W-:-:S02]  /*4690*/  ISETP.GT.AND P0, PT, R13, 0x30, PT ;  /* 0x000000300d00780c */ /* 0x000fc40003f04270 */
[----:B------:R-:W-:Y:S01]  /*46a0*/  FMNMX.FTZ R0, R172, R0, !PT ;  /* 0x00000000ac007209 */ /* 0x000fe20007810000 */
[----:B------:R-:W2:Y:S01]  /*46b0*/  MUFU.TANH R47, R47 ;  /* 0x0000002f002f7308 */ /* 0x000ea20000002400 */
[----:B-----5:R-:W-:Y:S02]  /*46c0*/  FSEL R170, R170, -INF , P1 ;  /* 0xff800000aaaa7808 */ /* 0x020fe40000800000 */
[----:B------:R-:W-:Y:S02]  /*46d0*/  FMNMX.FTZ R2, R169, R2, !PT ;  /* 0x00000002a9027209 */ /* 0x000fe40007810000 */
[----:B------:R-:W-:Y:S02]  /*46e0*/  FMNMX.FTZ R0, R171, R0, !PT ;  /* 0x00000000ab007209 */ /* 0x000fe40007810000 */
[----:B------:R-:W-:Y:S01]  /*46f0*/  ISETP.GT.AND P1, PT, R13, 0x31, PT ;  /* 0x000000310d00780c */ /* 0x000fe20003f24270 */
[----:B------:R-:W3:Y:S01]  /*4700*/  MUFU.TANH R42, R42 ;  /* 0x0000002a002a7308 */ /* 0x000ee20000002400 */
[----:B-1----:R-:W-:-:S02]  /*4710*/  FSEL R168, R41, -INF , P6 ;  /* 0xff80000029a87808 */ /* 0x002fc40003000000 */
[----:B------:R-:W-:Y:S02]  /*4720*/  FSEL R142, R46, -INF , P0 ;  /* 0xff8000002e8e7808 */ /* 0x000fe40000000000 */
[----:B------:R-:W-:Y:S02]  /*4730*/  FMNMX.FTZ R14, R170, R2, !PT ;  /* 0x00000002aa0e7209 */ /* 0x000fe40007810000 */
[----:B------:R-:W-:Y:S01]  /*4740*/  FMNMX.FTZ R0, R168, R0, !PT ;  /* 0x00000000a8007209 */ /* 0x000fe20007810000 */
[----:B------:R-:W1:Y:S01]  /*4750*/  MUFU.TANH R43, R43 ;  /* 0x0000002b002b7308 */ /* 0x000e620000002400 */
[----:B------:R-:W-:Y:S02]  /*4760*/  ISETP.GT.AND P0, PT, R13, 0x38, PT ;  /* 0x000000380d00780c */ /* 0x000fe40003f04270 */
[----:B--2---:R-:W-:Y:S01]  /*4770*/  FSEL R141, R47, -INF , P1 ;  /* 0xff8000002f8d7808 */ /* 0x004fe20000800000 */
[----:B------:R-:W2:Y:S01]  /*4780*/  SHFL.BFLY PT, R2, R0, 0x2, 0x1f ;  /* 0x0c401f0000027f89 */ /* 0x000ea200000e0000 */
[----:B------:R-:W-:-:S02]  /*4790*/  FMNMX.FTZ R14, R142, R14, !PT ;  /* 0x0000000e8e0e7209 */ /* 0x000fc40007810000 */
[----:B------:R-:W-:Y:S02]  /*47a0*/  ISETP.GT.AND P1, PT, R13, 0x39, PT ;  /* 0x000000390d00780c */ /* 0x000fe40003f24270 */
[----:B---3--:R-:W-:Y:S02]  /*47b0*/  FSEL R140, R42, -INF , P0 ;  /* 0xff8000002a8c7808 */ /* 0x008fe40000000000 */
[----:B------:R-:W-:-:S04]  /*47c0*/  FMNMX.FTZ R14, R141, R14, !PT ;  /* 0x0000000e8d0e7209 */ /* 0x000fc80007810000 */
[----:B------:R-:W-:Y:S02]  /*47d0*/  FMNMX.FTZ R14, R140, R14, !PT ;  /* 0x0000000e8c0e7209 */ /* 0x000fe40007810000 */
[----:B-1----:R-:W-:Y:S02]  /*47e0*/  FSEL R164, R43, -INF , P1 ;  /* 0xff8000002ba47808 */ /* 0x002fe40000800000 */
[----:B------:R-:W-:Y:S02]  /*47f0*/  LDSM.16.MT88.4 R40, [R185+0x2000] ;  /* 0x00200000b928783b */ /* 0x000fe40000004200 */
        /* <DEDUP_REMOVED lines=11> */
[----:B------:R-:W2:Y:S01]  /*48b0*/  LDSM.16.MT88.4 R56, [R184+0x2000] ;  /* 0x00200000b838783b */ /* 0x000ea20000004200 */
[--C-:B------:R-:W-:Y:S02]  /*48c0*/  FFMA.FTZ R157, R52, c[0x0][0x2d0], -R143.reuse ;  /* 0x0000b400349d7a23 */ /* 0x100fe4000001088f */
[--C-:B------:R-:W-:Y:S01]  /*48d0*/  FFMA.FTZ R155, R20, c[0x0][0x2d0], -R143.reuse ;  /* 0x0000b400149b7a23 */ /* 0x100fe2000001088f */
[----:B------:R-:W-:Y:S01]  /*48e0*/  MUFU.EX2 R156, R156 ;  /* 0x0000009c009c7308 */ /* 0x000fe20000000800 */
[----:B-1----:R-:W-:Y:S01]  /*48f0*/  FMNMX.FTZ R0, R13, R0, !PT ;  /* 0x000000000d007209 */ /* 0x002fe20007810000 */
[--C-:B------:R-:W-:Y:S02]  /*4900*/  FFMA.FTZ R151, R54, c[0x0][0x2d0], -R143.reuse ;  /* 0x0000b40036977a23 */ /* 0x100fe4000001088f */
[----:B------:R-:W-:Y:S01]  /*4910*/  FFMA.FTZ R150, R7, c[0x0][0x2d0], -R143 ;  /* 0x0000b40007967a23 */ /* 0x000fe2000001088f */
[C---:B------:R-:W-:Y:S01]  /*4920*/  FSETP.NEU.FTZ.AND P0, PT, R0.reuse, -INF , PT ;  /* 0xff8000000000780b */ /* 0x040fe20003f1d000 */
[----:B------:R-:W-:-:S02]  /*4930*/  FMUL.FTZ R163, R0, c[0x0][0x2d0] ;  /* 0x0000b40000a37a20 */ /* 0x000fc40000410000 */
[--C-:B------:R-:W-:Y:S01]  /*4940*/  FFMA.FTZ R146, R6, c[0x0][0x2d0], -R143.reuse ;  /* 0x0000b40006927a23 */ /* 0x100fe2000001088f */
[----:B------:R-:W1:Y:S01]  /*4950*/  MUFU.EX2 R157, R157 ;  /* 0x0000009d009d7308 */ /* 0x000e620000000800 */
[--C-:B------:R-:W-:Y:S01]  /*4960*/  FFMA.FTZ R145, R5, c[0x0][0x2d0], -R143.reuse ;  /* 0x0000b40005917a23 */ /* 0x100fe2000001088f */
[----:B------:R-:W-:Y:S01]  /*4970*/  FSEL R163, R163, RZ, P0 ;  /* 0x000000ffa3a37208 */ /* 0x000fe20000000000 */
[--C-:B------:R-:W-:Y:S02]  /*4980*/  FFMA.FTZ R132, R4, c[0x0][0x2d0], -R143.reuse ;  /* 0x0000b40004847a23 */ /* 0x100fe4000001088f */
[----:B------:R-:W3:Y:S01]  /*4990*/  LDSM.16.MT88.4 R4, [R229+0x4000] ;  /* 0x00400000e504783b */ /* 0x000ee20000004200 */
[----:B------:R-:W-:Y:S02]  /*49a0*/  FFMA.FTZ R159, R159, c[0x0][0x2d0], -R143 ;  /* 0x0000b4009f9f7a23 */ /* 0x000fe4000001088f */
[--C-:B------:R-:W-:Y:S01]  /*49b0*/  FFMA.FTZ R154, R53, c[0x0][0x2d0], -R163.reuse ;  /* 0x0000b400359a7a23 */ /* 0x100fe200000108a3 */
[----:B------:R-:W-:Y:S01]  /*49c0*/  MUFU.EX2 R155, R155 ;  /* 0x0000009b009b7308 */ /* 0x000fe20000000800 */
[----:B------:R-:W-:-:S02]  /*49d0*/  FFMA.FTZ R153, R12, c[0x0][0x2d0], -R163 ;  /* 0x0000b4000c997a23 */ /* 0x000fc400000108a3 */
[--C-:B------:R-:W-:Y:S01]  /*49e0*/  FFMA.FTZ R152, R21, c[0x0][0x2d0], -R163.reuse ;  /* 0x0000b40015987a23 */ /* 0x100fe200000108a3 */
[----:B------:R-:W-:Y:S01]  /*49f0*/  LDSM.16.MT88.4 R12, [R158+0x2800] ;  /* 0x002800009e0c783b */ /* 0x000fe20000004200 */
[--C-:B------:R-:W-:Y:S02]  /*4a00*/  FFMA.FTZ R149, R24, c[0x0][0x2d0], -R163.reuse ;  /* 0x0000b40018957a23 */ /* 0x100fe400000108a3 */
[--C-:B------:R-:W-:Y:S01]  /*4a10*/  FFMA.FTZ R148, R11, c[0x0][0x2d0], -R163.reuse ;  /* 0x0000b4000b947a23 */ /* 0x100fe200000108a3 */
[----:B------:R-:W4:Y:S01]  /*4a20*/  MUFU.EX2 R151, R151 ;  /* 0x0000009700977308 */ /* 0x000f220000000800 */
[--C-:B------:R-:W-:Y:S01]  /*4a30*/  FFMA.FTZ R144, R10, c[0x0][0x2d0], -R163.reuse ;  /* 0x0000b4000a907a23 */ /* 0x100fe200000108a3 */
[----:B-1----:R-:W-:Y:S01]  /*4a40*/  F2FP.BF16.PACK_AB R96, R156, R157 ;  /* 0x0000009d9c60723e */ /* 0x002fe200000010ff */
[--C-:B------:R-:W-:Y:S01]  /*4a50*/  FFMA.FTZ R147, R9, c[0x0][0x2d0], -R163.reuse ;  /* 0x0000b40009937a23 */ /* 0x100fe200000108a3 */
[----:B------:R-:W-:Y:S01]  /*4a60*/  LDSM.16.MT88.4 R20, [R185+0x800] ;  /* 0x00080000b914783b */ /* 0x000fe20000004200 */
[----:B------:R-:W-:-:S02]  /*4a70*/  FFMA.FTZ R133, R8, c[0x0][0x2d0], -R163 ;  /* 0x0000b40008857a23 */ /* 0x000fc400000108a3 */
[--C-:B------:R-:W-:Y:S01]  /*4a80*/  FFMA.FTZ R161, R161, c[0x0][0x2d0], -R143.reuse ;  /* 0x0000b400a1a17a23 */ /* 0x100fe2000001088f */
[----:B------:R-:W-:Y:S01]  /*4a90*/  MUFU.EX2 R154, R154 ;  /* 0x0000009a009a7308 */ /* 0x000fe20000000800 */
[----:B------:R-:W1:Y:S01]  /*4aa0*/  LDSM.16.MT88.4 R8, [R185+0x2800] ;  /* 0x00280000b908783b */ /* 0x000e620000004200 */
[--C-:B------:R-:W-:Y:S02]  /*4ab0*/  FFMA.FTZ R160, R160, c[0x0][0x2d0], -R143.reuse ;  /* 0x0000b400a0a07a23 */ /* 0x100fe4000001088f */
[----:B------:R-:W-:Y:S01]  /*4ac0*/  FFMA.FTZ R162, R162, c[0x0][0x2d0], -R143 ;  /* 0x0000b400a2a27a23 */ /* 0x000fe2000001088f */
[----:B------:R-:W-:Y:S01]  /*4ad0*/  LDSM.16.MT88.4 R24, [R165+0x2800] ;  /* 0x00280000a518783b */ /* 0x000fe20000004200 */
[--C-:B------:R-:W-:Y:S02]  /*4ae0*/  FFMA.FTZ R166, R166, c[0x0][0x2d0], -R163.reuse ;  /* 0x0000b400a6a67a23 */ /* 0x100fe400000108a3 */
[----:B------:R-:W5:Y:S01]  /*4af0*/  MUFU.EX2 R153, R153 ;  /* 0x0000009900997308 */ /* 0x000f620000000800 */
[----:B----4-:R-:W-:Y:S01]  /*4b00*/  F2FP.BF16.PACK_AB R98, R151, R155 ;  /* 0x0000009b9762723e */ /* 0x010fe200000010ff */
[----:B------:R-:W-:-:S02]  /*4b10*/  FFMA.FTZ R167, R167, c[0x0][0x2d0], -R163 ;  /* 0x0000b400a7a77a23 */ /* 0x000fc400000108a3 */
[--C-:B------:R-:W-:Y:S02]  /*4b20*/  FFMA.FTZ R169, R169, c[0x0][0x2d0], -R163.reuse ;  /* 0x0000b400a9a97a23 */ /* 0x100fe400000108a3 */
[----:B------:R-:W-:Y:S02]  /*4b30*/  FFMA.FTZ R170, R170, c[0x0][0x2d0], -R163 ;  /* 0x0000b400aaaa7a23 */ /* 0x000fe400000108a3 */
[----:B------:R-:W-:Y:S01]  /*4b40*/  MUFU.EX2 R152, R152 ;  /* 0x0000009800987308 */ /* 0x000fe20000000800 */
[--C-:B------:R-:W-:Y:S02]  /*4b50*/  FFMA.FTZ R242, R168, c[0x0][0x2d0], -R143.reuse ;  /* 0x0000b400a8f27a23 */ /* 0x100fe4000001088f */
[--C-:B------:R-:W-:Y:S02]  /*4b60*/  FFMA.FTZ R173, R173, c[0x0][0x2d0], -R143.reuse ;  /* 0x0000b400adad7a23 */ /* 0x100fe4000001088f */
[--C-:B------:R-:W-:Y:S02]  /*4b70*/  FFMA.FTZ R172, R172, c[0x0][0x2d0], -R143.reuse ;  /* 0x0000b400acac7a23 */ /* 0x100fe4000001088f */
[----:B------:R-:W-:Y:S01]  /*4b80*/  FFMA.FTZ R171, R171, c[0x0][0x2d0], -R143 ;  /* 0x0000b400abab7a23 */ /* 0x000fe2000001088f */
[----:B------:R-:W4:Y:S01]  /*4b90*/  MUFU.EX2 R149, R149 ;  /* 0x0000009500957308 */ /* 0x000f220000000800 */
[----:B-----5:R-:W-:Y:S01]  /*4ba0*/  F2FP.BF16.PACK_AB R97, R153, R154 ;  /* 0x0000009a9961723e */ /* 0x020fe200000010ff */
[----:B------:R-:W-:-:S02]  /*4bb0*/  FFMA.FTZ R168, R142, c[0x0][0x2d0], -R163 ;  /* 0x0000b4008ea87a23 */ /* 0x000fc400000108a3 */
[--C-:B------:R-:W-:Y:S02]  /*4bc0*/  FFMA.FTZ R174, R141, c[0x0][0x2d0], -R163.reuse ;  /* 0x0000b4008dae7a23 */ /* 0x100fe400000108a3 */
[--C-:B------:R-:W-:Y:S02]  /*4bd0*/  FFMA.FTZ R175, R140, c[0x0][0x2d0], -R163.reuse ;  /* 0x0000b4008caf7a23 */ /* 0x100fe400000108a3 */
[----:B------:R-:W-:Y:S01]  /*4be0*/  MUFU.EX2 R150, R150 ;  /* 0x0000009600967308 */ /* 0x000fe20000000800 */
[----:B------:R-:W-:Y:S01]  /*4bf0*/  FFMA.FTZ R239, R164, c[0x0][0x2d0], -R163 ;  /* 0x0000b400a4ef7a23 */ /* 0x000fe200000108a3 */
[----:B------:R-:W-:Y:S01]  /*4c00*/  LDSM.16.MT88.4 R140, [R165+0x3800] ;  /* 0x00380000a58c783b */ /* 0x000fe20000004200 */
[----:B------:R-:W-:Y:S02]  /*4c10*/  FADD.FTZ R156, R157, R156 ;  /* 0x0000009c9d9c7221 */ /* 0x000fe40000010000 */
[----:B------:R-:W-:Y:S02]  /*4c20*/  FADD.FTZ R153, R154, R153 ;  /* 0x000000999a997221 */ /* 0x000fe40000010000 */
[----:B------:R-:W-:Y:S01]  /*4c30*/  FADD.FTZ R155, R155, R156 ;  /* 0x0000009c9b9b7221 */ /* 0x000fe20000010000 */
[----:B----4-:R-:W-:Y:S01]  /*4c40*/  F2FP.BF16.PACK_AB R99, R149, R152 ;  /* 0x000000989563723e */ /* 0x010fe200000010ff */
[----:B------:R-:W4:Y:S01]  /*4c50*/  MUFU.EX2 R146, R146 ;  /* 0x0000009200927308 */ /* 0x000f220000000800 */
[----:B------:R-:W-:-:S02]  /*4c60*/  FADD.FTZ R152, R152, R153 ;  /* 0x0000009998987221 */ /* 0x000fc40000010000 */
[----:B------:R-:W-:Y:S02]  /*4c70*/  FADD.FTZ R155, R151, R155 ;  /* 0x0000009b979b7221 */ /* 0x000fe40000010000 */
[----:B------:R-:W-:Y:S01]  /*4c80*/  FADD.FTZ R152, R149, R152 ;  /* 0x0000009895987221 */ /* 0x000fe20000010000 */
[C---:B------:R-:W-:Y:S02]  /*4c90*/  HMMA.16816.F32.BF16 R36, R96.reuse, R40, RZ ;  /* 0x000000286024723c */ /* 0x040fe400000418ff */
[----:B------:R-:W-:Y:S06]  /*4ca0*/  MUFU.EX2 R145, R145 ;  /* 0x0000009100917308 */ /* 0x000fec0000000800 */
[C---:B--2---:R-:W-:Y:S02]  /*4cb0*/  HMMA.16816.F32.BF16 R52, R96.reuse, R56, RZ ;  /* 0x000000386034723c */ /* 0x044fe400000418ff */
[----:B------:R-:W-:Y:S06]  /*4cc0*/  MUFU.EX2 R132, R132 ;  /* 0x0000008400847308 */ /* 0x000fec0000000800 */
[C---:B------:R-:W-:Y:S02]  /*4cd0*/  HMMA.16816.F32.BF16 R40, R96.reuse, R42, RZ ;  /* 0x0000002a6028723c */ /* 0x040fe400000418ff */
[----:B------:R-:W-:Y:S06]  /*4ce0*/  MUFU.EX2 R148, R148 ;  /* 0x0000009400947308 */ /* 0x000fec0000000800 */
[C---:B------:R-:W-:Y:S02]  /*4cf0*/  HMMA.16816.F32.BF16 R56, R96.reuse, R58, RZ ;  /* 0x0000003a6038723c */ /* 0x040fe400000418ff */
[----:B------:R-:W2:Y:S06]  /*4d00*/  MUFU.EX2 R144, R144 ;  /* 0x0000009000907308 */ /* 0x000eac0000000800 */
        /* <DEDUP_REMOVED lines=31> */
[----:B------:R-:W1:Y:S06]  /*4f00*/  MUFU.EX2 R174, R174 ;  /* 0x000000ae00ae7308 */ /* 0x000e6c0000000800 */
[C---:B------:R-:W-:Y:S02]  /*4f10*/  HMMA.16816.F32.BF16 R80, R96.reuse, R82, RZ ;  /* 0x000000526050723c */ /* 0x040fe400000418ff */
[----:B------:R-:W1:Y:S06]  /*4f20*/  MUFU.EX2 R175, R175 ;  /* 0x000000af00af7308 */ /* 0x000e6c0000000800 */
[C---:B------:R-:W-:Y:S02]  /*4f30*/  HMMA.16816.F32.BF16 R88, R96.reuse, R90, RZ ;  /* 0x0000005a6058723c */ /* 0x040fe400000418ff */
[----:B------:R-:W1:Y:S06]  /*4f40*/  MUFU.EX2 R239, R239 ;  /* 0x000000ef00ef7308 */ /* 0x000e6c0000000800 */
[C---:B---3--:R-:W-:Y:S07]  /*4f50*/  HMMA.16816.F32.BF16 R92, R96.reuse, R4, RZ ;  /* 0x00000004605c723c */ /* 0x048fee00000418ff */
[----:B----4-:R-:W-:Y:S01]  /*4f60*/  F2FP.BF16.PACK_AB R4, R146, R150 ;  /* 0x000000969204723e */ /* 0x010fe200000010ff */
[----:B------:R-:W-:Y:S01]  /*4f70*/  HMMA.16816.F32.BF16 R96, R96, R6, RZ ;  /* 0x000000066060723c */ /* 0x000fe200000418ff */
[----:B--2---:R-:W-:Y:S01]  /*4f80*/  F2FP.BF16.PACK_AB R5, R144, R148 ;  /* 0x000000949005723e */ /* 0x004fe200000010ff */
[----:B------:R-:W-:-:S02]  /*4f90*/  FADD.FTZ R150, R150, R155 ;  /* 0x0000009b96967221 */ /* 0x000fc40000010000 */
[----:B------:R-:W-:Y:S02]  /*4fa0*/  FADD.FTZ R148, R148, R152 ;  /* 0x0000009894947221 */ /* 0x000fe40000010000 */
[----:B------:R-:W-:Y:S01]  /*4fb0*/  FADD.FTZ R150, R146, R150 ;  /* 0x0000009692967221 */ /* 0x000fe20000010000 */
[----:B------:R-:W-:Y:S01]  /*4fc0*/  F2FP.BF16.PACK_AB R6, R132, R145 ;  /* 0x000000918406723e */ /* 0x000fe200000010ff */
[----:B------:R-:W-:Y:S01]  /*4fd0*/  FADD.FTZ R148, R144, R148 ;  /* 0x0000009490947221 */ /* 0x000fe20000010000 */
[----:B-----5:R-:W-:Y:S01]  /*4fe0*/  F2FP.BF16.PACK_AB R7, R133, R147 ;  /* 0x000000938507723e */ /* 0x020fe200000010ff */
[----:B------:R-:W-:Y:S02]  /*4ff0*/  FADD.FTZ R145, R145, R150 ;  /* 0x0000009691917221 */ /* 0x000fe40000010000 */
[----:B------:R-:W-:Y:S02]  /*5000*/  FADD.FTZ R147, R147, R148 ;  /* 0x0000009493937221 */ /* 0x000fe40000010000 */
[----:B------:R-:W-:-:S02]  /*5010*/  FADD.FTZ R145, R132, R145 ;  /* 0x0000009184917221 */ /* 0x000fc40000010000 */
[----:B-1----:R-:W-:Y:S01]  /*5020*/  HMMA.16816.F32.BF16 R36, R4, R8, R36 ;  /* 0x000000080424723c */ /* 0x002fe20000041824 */
        /* <DEDUP_REMOVED lines=46> */
[C---:B-1----:R-:W-:Y:S01]  /*5310*/  HMMA.16816.F32.BF16 R128, R4.reuse, R8, R128 ;  /* 0x000000080480723c */ /* 0x042fe20000041880 */
        /* <DEDUP_REMOVED lines=9> */
[----:B--2---:R-:W-:Y:S01]  /*53b0*/  HMMA.16816.F32.BF16 R120, R4, R16, R120 ;  /* 0x000000100478723c */ /* 0x004fe20000041878 */
[----:B------:R-:W-:-:S07]  /*53c0*/  FADD.FTZ R169, R175, R169 ;  /* 0x000000a9afa97221 */ /* 0x000fce0000010000 */
        /* <DEDUP_REMOVED lines=32> */
[----:B------:R-:W-:-:S02]  /*55d0*/  F2FP.BF16.PACK_AB R4, R172, R173 ;  /* 0x000000adac04723e */ /* 0x000fc400000010ff */
[----:B------:R-:W-:Y:S02]  /*55e0*/  F2FP.BF16.PACK_AB R5, R174, R168 ;  /* 0x000000a8ae05723e */ /* 0x000fe400000010ff */
[C---:B------:R-:W-:Y:S01]  /*55f0*/  F2FP.BF16.PACK_AB R6, R242.reuse, R171 ;  /* 0x000000abf206723e */ /* 0x040fe200000010ff */
[----:B------:R-:W-:Y:S01]  /*5600*/  FADD.FTZ R242, R242, R160 ;  /* 0x000000a0f2f27221 */ /* 0x000fe20000010000 */
[C---:B------:R-:W-:Y:S01]  /*5610*/  F2FP.BF16.PACK_AB R7, R239.reuse, R175 ;  /* 0x000000afef07723e */ /* 0x040fe200000010ff */
[----:B------:R-:W-:-:S06]  /*5620*/  FADD.FTZ R239, R239, R169 ;  /* 0x000000a9efef7221 */ /* 0x000fcc0000010000 */
        /* <DEDUP_REMOVED lines=43> */
[----:B------:R-:W-:Y:S02]  /*58e0*/  ISETP.GE.AND P0, PT, R207, c[0x0][0x1d4], PT ;  /* 0x00007500cf007a0c */ /* 0x000fe40003f06270 */
[C---:B------:R-:W-:Y:S01]  /*58f0*/  LEA R6, P4, R5.reuse, R8, 0x6 ;  /* 0x0000000805067211 */ /* 0x040fe200078830ff */
[----:B------:R-:W-:Y:S01]  /*5900*/  @!PT LDS RZ, [RZ] ;  /* 0x00000000fffff984 */ /* 0x000fe20000000800 */
[----:B------:R-:W-:Y:S01]  /*5910*/  @!PT LDS RZ, [RZ] ;  /* 0x00000000fffff984 */ /* 0x000fe20000000800 */
[----:B------:R-:W-:Y:S01]  /*5920*/  @!PT LDS RZ, [RZ] ;  /* 0x00000000fffff984 */ /* 0x000fe20000000800 */
[----:B------:R1:W-:Y:S03]  /*5930*/  LDGSTS.E.BYPASS.LTC128B.128 [R212+0xc100], [R8.64], !P3 ;  /* 0x0c10000008d47fae */ /* 0x0003e6000d901d48 */
[----:B------:R-:W-:-:S03]  /*5940*/  LEA.HI.X R7, R5, R9, R4, 0x6, P4 ;  /* 0x0000000905077211 */ /* 0x000fc600020f3404 */
[----:B------:R1:W-:Y:S04]  /*5950*/  LDGSTS.E.BYPASS.LTC128B.128 [R212+0xe100], [R8.64+0x80], !P1 ;  /* 0x0e10008008d47fae */ /* 0x0003e8000c901d48 */
[----:B------:R1:W-:Y:S04]  /*5960*/  LDGSTS.E.BYPASS.LTC128B.128 [R212+0x10100], [R8.64+0x100], !P0 ;  /* 0x1010010008d47fae */ /* 0x0003e8000c101d48 */
[----:B------:R1:W-:Y:S04]  /*5970*/  LDGSTS.E.BYPASS.LTC128B.128 [R212+0xd100], [R6.64], !P3 ;  /* 0x0d10000006d47fae */ /* 0x0003e8000d901d48 */
[----:B------:R1:W-:Y:S04]  /*5980*/  LDGSTS.E.BYPASS.LTC128B.128 [R212+0xf100], [R6.64+0x80], !P1 ;  /* 0x0f10008006d47fae */ /* 0x0003e8000c901d48 */
[----:B------:R1:W-:Y:S02]  /*5990*/  LDGSTS.E.BYPASS.LTC128B.128 [R212+0x11100], [R6.64+0x100], !P0 ;  /* 0x1110010006d47fae */ /* 0x0003e4000c101d48 */
.L_x_2149:
[----:B------:R-:W-:Y:S05]  /*59a0*/  BSYNC B0 ;  /* 0x0000000000007941 */ /* 0x000fea0003800000 */
.L_x_2148:
[----:B------:R-:W-:Y:S01]  /*59b0*/  @P2 IMAD.HI.U32 R4, R197, c[0x0][0x2c8], RZ ;  /* 0x0000b200c5042a27 */ /* 0x000fe200078e00ff */
[----:B------:R-:W-:Y:S01]  /*59c0*/  IADD3 R248, R3, -0x2, RZ ;  /* 0xfffffffe03f87810 */ /* 0x000fe20007ffe0ff */
[----:B------:R-:W0:Y:S02]  /*59d0*/  LDGDEPBAR ;  /* 0x00000000000079af */ /* 0x000e240000000000 */
[----:B------:R-:W-:Y:S01]  /*59e0*/  IMAD.MOV.U32 R5, RZ, RZ, R197 ;  /* 0x000000ffff057224 */ /* 0x000fe200078e00c5 */
[----:B------:R-:W-:Y:S01]  /*59f0*/  @P2 SHF.R.U32.HI R5, RZ, c[0x0][0x2cc], R4 ;  /* 0x0000b300ff052a19 */ /* 0x000fe20000011604 */
[----:B------:R-:W-:-:S02]  /*5a00*/  IMAD.MOV.U32 R133, RZ, RZ, 0x1 ;  /* 0x00000001ff857424 */ /* 0x000fc400078e00ff */
[----:B------:R-:W-:Y:S01]  /*5a10*/  IMAD.MOV.U32 R238, RZ, RZ, RZ ;  /* 0x000000ffffee7224 */ /* 0x000fe200078e00ff */
[----:B------:R-:W-:-:S04]  /*5a20*/  IADD3 R5, R5, R244, -R243 ;  /* 0x000000f405057210 */ /* 0x000fc80007ffe8f3 */
[----:B------:R-:W-:-:S04]  /*5a30*/  SHF.R.S32.HI R4, RZ, 0x1f, R5 ;  /* 0x0000001fff047819 */ /* 0x000fc80000011405 */
[----:B------:R-:W-:-:S04]  /*5a40*/  LEA.HI R4, R4, R5, RZ, 0x6 ;  /* 0x0000000504047211 */ /* 0x000fc800078f30ff */
[----:B------:R-:W-:-:S04]  /*5a50*/  SHF.R.S32.HI R245, RZ, 0x6, R4 ;  /* 0x00000006fff57819 */ /* 0x000fc80000011404 */
[----:B------:R-:W-:-:S04]  /*5a60*/  IMNMX R245, R233, R245, !PT ;  /* 0x000000f5e9f57217 */ /* 0x000fc80007800200 */
[----:B------:R-:W-:-:S13]  /*5a70*/  ISETP.GE.AND P0, PT, R248, R245, PT ;  /* 0x000000f5f800720c */ /* 0x000fda0003f06270 */
[----:B------:R-:W-:Y:S05]  /*5a80*/  @!P0 BRA `(.L_x_2150) ;  /* 0x0000322000008947 */ /* 0x000fea0003800000 */
[----:B------:R-:W-:Y:S01]  /*5a90*/  MOV R132, R0 ;  /* 0x0000000000847202 */ /* 0x000fe20000000f00 */
[----:B------:R-:W-:Y:S01]  /*5aa0*/  IMAD.MOV.U32 R247, RZ, RZ, R248 ;  /* 0x000000fffff77224 */ /* 0x000fe200078e00f8 */
[----:B------:R-:W-:Y:S01]  /*5ab0*/  MOV R3, R2 ;  /* 0x0000000200037202 */ /* 0x000fe20000000f00 */
[----:B------:R-:W-:Y:S01]  /*5ac0*/  IMAD.MOV.U32 R133, RZ, RZ, 0x1 ;  /* 0x00000001ff857424 */ /* 0x000fe200078e00ff */
[----:B------:R-:W-:Y:S02]  /*5ad0*/  MOV R238, RZ ;  /* 0x000000ff00ee7202 */ /* 0x000fe40000000f00 */
.L_x_2151:
        /* <DEDUP_REMOVED lines=8> */
[----:B------:R-:W-:Y:S03]  /*5b60*/  IADD3 R195, R135, R194, R134 ;  /* 0x000000c287c37210 */ /* 0x000fe60007ffe086 */
        /* <DEDUP_REMOVED lines=10> */
[----:B-1----:R-:W1:Y:S02]  /*5c10*/  LDSM.16.M88.4 R8, [R194] ;  /* 0x00000000c208783b */ /* 0x002e640000000200 */
[----:B------:R-:W-:Y:S02]  /*5c20*/  @!P6 SHF.L.U64.HI R2, R20, 0x6, R0 ;  /* 0x000000061402e819 */ /* 0x000fe40000010200 */
[----:B------:R-:W-:Y:S02]  /*5c30*/  @!P6 LEA R0, P0, R156, R157, 0x5 ;  /* 0x0000009d9c00e211 */ /* 0x000fe400078028ff */
[-C--:B------:R-:W-:Y:S02]  /*5c40*/  @!P6 IADD3 R157, P5, R157, R236.reuse, RZ ;  /* 0x000000ec9d9de210 */ /* 0x080fe40007fbe0ff */
[----:B------:R-:W2:Y:S01]  /*5c50*/  LDSM.16.M88.4 R16, [R194+0x800] ;  /* 0x00080000c210783b */ /* 0x000ea20000000200 */
[----:B------:R-:W-:Y:S07]  /*5c60*/  @!P6 IADD3 R0, P4, R0, R236, RZ ;  /* 0x000000ec0000e210 */ /* 0x000fee0007f9e0ff */
        /* <DEDUP_REMOVED lines=14> */
[----:B------:R-:W-:Y:S02]  /*5d50*/  @!P6 ISETP.GE.AND P0, PT, R207, c[0x0][0x1d4], PT ;  /* 0x00007500cf00ea0c */ /* 0x000fe40003f06270 */
[-C--:B------:R-:W-:Y:S02]  /*5d60*/  @!P6 IADD3.X R2, R2, R198.reuse, RZ, P5, !PT ;  /* 0x000000c60202e210 */ /* 0x080fe40002ffe4ff */
[C---:B------:R-:W-:Y:S03]  /*5d70*/  @!P6 LEA R158, P5, R157.reuse, c[0x0][0x1f8], 0x1 ;  /* 0x00007e009d9eea11 */ /* 0x040fe600078a08ff */
[C---:B----4-:R-:W-:Y:S01]  /*5d80*/  HMMA.16816.F32.BF16 R28, R32.reuse, R136, RZ ;  /* 0x00000088201c723c */ /* 0x050fe200000418ff */
[----:B------:R-:W-:Y:S03]  /*5d90*/  @!P6 LEA.HI.X R159, R157, c[0x0][0x1fc], R2, 0x1, P5 ;  /* 0x00007f009d9fea11 */ /* 0x000fe600028f0c02 */
[----:B------:R-:W-:Y:S03]  /*5da0*/  @!P6 IMAD R2, R238, 0x6000, R211 ;  /* 0x00006000ee02e824 */ /* 0x000fe600078e02d3 */
[----:B------:R-:W-:Y:S01]  /*5db0*/  @!P6 IADD3.X R136, R156, R198, RZ, P4, !PT ;  /* 0x000000c69c88e210 */ /* 0x000fe200027fe4ff */
[----:B------:R-:W-:Y:S01]  /*5dc0*/  HMMA.16816.F32.BF16 R32, R32, R138, RZ ;  /* 0x0000008a2020723c */ /* 0x000fe200000418ff */
[C---:B------:R-:W-:Y:S04]  /*5dd0*/  @!P6 LEA R156, P4, R0.reuse, c[0x0][0x1f8], 0x1 ;  /* 0x00007e00009cea11 */ /* 0x040fe800078808ff */
[----:B------:R-:W-:Y:S02]  /*5de0*/  @!P6 LEA.HI.X R157, R0, c[0x0][0x1fc], R136, 0x1, P4 ;  /* 0x00007f00009dea11 */ /* 0x000fe400020f0c88 */
[----:B------:R-:W3:Y:S01]  /*5df0*/  LDSM.16.M88.4 R136, [R193+0x1800] ;  /* 0x00180000c188783b */ /* 0x000ee20000000200 */
[C---:B-1----:R-:W-:Y:S05]  /*5e00*/  HMMA.16816.F32.BF16 R4, R140.reuse, R144, R4 ;  /* 0x000000908c04723c */ /* 0x042fea0000041804 */
[C---:B------:R-:W-:Y:S02]  /*5e10*/  IADD3 R0, R134.reuse, R194, RZ ;  /* 0x000000c286007210 */ /* 0x040fe40007ffe0ff */
[----:B------:R-:W-:Y:S01]  /*5e20*/  @!PT LDS RZ, [RZ] ;  /* 0x00000000fffff984 */ /* 0x000fe20000000800 */
[----:B------:R-:W-:Y:S01]  /*5e30*/  @!PT LDS RZ, [RZ] ;  /* 0x00000000fffff984 */ /* 0x000fe20000000800 */
[----:B------:R-:W-:Y:S01]  /*5e40*/  @!PT LDS RZ, [RZ] ;  /* 0x00000000fffff984 */ /* 0x000fe20000000800 */
[----:B------:R1:W-:Y:S01]  /*5e50*/  @!P6 LDGSTS.E.BYPASS.LTC128B.128 [R2], [R158.64], !P3 ;  /* 0x000000009e02efae */ /* 0x0003e2000d901d48 */
[C---:B------:R-:W-:Y:S07]  /*5e60*/  HMMA.16816.F32.BF16 R8, R140.reuse, R146, R8 ;  /* 0x000000928c08723c */ /* 0x040fee0000041808 */
[----:B------:R1:W-:Y:S01]  /*5e70*/  @!P6 LDGSTS.E.BYPASS.LTC128B.128 [R2+0x2000], [R158.64+0x80], !P1 ;  /* 0x020000809e02efae */ /* 0x0003e2000c901d48 */
[C---:B-----5:R-:W-:Y:S07]  /*5e80*/  HMMA.16816.F32.BF16 R12, R140.reuse, R148, R12 ;  /* 0x000000948c0c723c */ /* 0x060fee000004180c */
[----:B------:R1:W-:Y:S01]  /*5e90*/  @!P6 LDGSTS.E.BYPASS.LTC128B.128 [R2+0x4000], [R158.64+0x100], !P0 ;  /* 0x040001009e02efae */ /* 0x0003e2000c101d48 */
[C---:B------:R-:W-:Y:S07]  /*5ea0*/  HMMA.16816.F32.BF16 R16, R140.reuse, R150, R16 ;  /* 0x000000968c10723c */ /* 0x040fee0000041810 */
[----:B------:R1:W-:Y:S01]  /*5eb0*/  @!P6 LDGSTS.E.BYPASS.LTC128B.128 [R2+0x1000], [R156.64], !P3 ;  /* 0x010000009c02efae */ /* 0x0003e2000d901d48 */
[C---:B--2---:R-:W-:Y:S07]  /*5ec0*/  HMMA.16816.F32.BF16 R20, R140.reuse, R152, R20 ;  /* 0x000000988c14723c */ /* 0x044fee0000041814 */
[----:B------:R1:W-:Y:S01]  /*5ed0*/  @!P6 LDGSTS.E.BYPASS.LTC128B.128 [R2+0x3000], [R156.64+0x80], !P1 ;  /* 0x030000809c02efae */ /* 0x0003e2000c901d48 */
[C---:B------:R-:W-:Y:S07]  /*5ee0*/  HMMA.16816.F32.BF16 R24, R140.reuse, R154, R24 ;  /* 0x0000009a8c18723c */ /* 0x040fee0000041818 */
[----:B------:R1:W-:Y:S01]  /*5ef0*/  @!P6 LDGSTS.E.BYPASS.LTC128B.128 [R2+0x5000], [R156.64+0x100], !P0 ;  /* 0x050001009c02efae */ /* 0x0003e2000c101d48 */
[C---:B---3--:R-:W-:Y:S07]  /*5f00*/  HMMA.16816.F32.BF16 R28, R140.reuse, R136, R28 ;  /* 0x000000888c1c723c */ /* 0x048fee000004181c */
[----:B------:R-:W-:Y:S01]  /*5f10*/  LDSM.16.M88.4 R160, [R0] ;  /* 0x0000000000a0783b */ /* 0x000fe20000000200 */
[----:B------:R-:W-:Y:S07]  /*5f20*/  HMMA.16816.F32.BF16 R32, R140, R138, R32 ;  /* 0x0000008a8c20723c */ /* 0x000fee0000041820 */
[----:B------:R-:W-:Y:S08]  /*5f30*/  LDSM.16.M88.4 R144, [R0+0x800] ;  /* 0x000800000090783b */ /* 0x000ff00000000200 */
[----:B------:R-:W-:Y:S01]  /*5f40*/  LDSM.16.M88.4 R148, [R0+0x1000] ;  /* 0x001000000094783b */ /* 0x000fe20000000200 */
[----:B-1----:R-:W-:Y:S07]  /*5f50*/  IADD3 R2, R134, R193, RZ ;  /* 0x000000c186027210 */ /* 0x002fee0007ffe0ff */
[----:B------:R-:W1:Y:S08]  /*5f60*/  LDSM.16.M88.4 R156, [R187] ;  /* 0x00000000bb9c783b */ /* 0x000e700000000200 */
        /* <DEDUP_REMOVED lines=106> */
[C---:B-----5:R-:W-:Y:S07]  /*6610*/  HMMA.16816.F32.BF16 R28, R164.reuse, R152, R28 ;  /* 0x00000098a41c723c */ /* 0x060fee000004181c */
[-C--:B------:R-:W-:Y:S01]  /*6620*/  IADD3 R152, R184, R192.reuse, RZ ;  /* 0x000000c0b8987210 */ /* 0x080fe20007ffe0ff */
[----:B------:R-:W-:Y:S07]  /*6630*/  HMMA.16816.F32.BF16 R32, R164, R154, R32 ;  /* 0x0000009aa420723c */ /* 0x000fee0000041820 */
[----:B------:R-:W-:Y:S01]  /*6640*/  IADD3 R154, R185, R192, RZ ;  /* 0x000000c0b99a7210 */ /* 0x000fe20007ffe0ff */
[C---:B------:R-:W-:Y:S05]  /*6650*/  HMMA.16816.F32.BF16 R4, R160.reuse, R168, R4 ;  /* 0x000000a8a004723c */ /* 0x040fea0000041804 */
[C---:B------:R-:W-:Y:S02]  /*6660*/  IADD3 R153, R189.reuse, R154, RZ ;  /* 0x0000009abd997210 */ /* 0x040fe40007ffe0ff */
[----:B------:R-:W-:Y:S01]  /*6670*/  IADD3 R155, R189, R152, RZ ;  /* 0x00000098bd9b7210 */ /* 0x000fe20007ffe0ff */
        /* <DEDUP_REMOVED lines=12> */
[----:B------:R-:W-:Y:S02]  /*6740*/  FMUL.FTZ R6, R6, c[0x0][0x320] ;  /* 0x0000c80006067a20 */ /* 0x000fe40000410000 */
[----:B------:R-:W-:Y:S02]  /*6750*/  FMUL.FTZ R7, R7, c[0x0][0x320] ;  /* 0x0000c80007077a20 */ /* 0x000fe40000410000 */
[----:B------:R-:W-:Y:S01]  /*6760*/  MUFU.TANH R140, R6 ;  /* 0x00000006008c7308 */ /* 0x000fe20000002400 */
[----:B------:R-:W-:Y:S03]  /*6770*/  FMUL.FTZ R0, R4, c[0x0][0x320] ;  /* 0x0000c80004007a20 */ /* 0x000fe60000410000 */
[----:B------:R-:W-:Y:S02]  /*6780*/  FMUL.FTZ R2, R5, c[0x0][0x320] ;  /* 0x0000c80005027a20 */ /* 0x000fe40000410000 */
[----:B------:R-:W-:Y:S02]  /*6790*/  FMUL.FTZ R8, R8, c[0x0][0x320] ;  /* 0x0000c80008087a20 */ /* 0x000fe40000410000 */
        /* <DEDUP_REMOVED lines=14> */
[----:B-1----:R-:W1:Y:S09]  /*6880*/  LDSM.16.M88.4 R4, [R195+0x5000] ;  /* 0x00500000c304783b */ /* 0x002e720000000200 */
[----:B------:R-:W-:Y:S10]  /*6890*/  MUFU.TANH R142, R10 ;  /* 0x0000000a008e7308 */ /* 0x000ff40000002400 */
[----:B------:R2:W-:Y:S10]  /*68a0*/  MUFU.TANH R143, R11 ;  /* 0x0000000b008f7308 */ /* 0x0005f40000002400 */
[----:B------:R-:W-:Y:S10]  /*68b0*/  MUFU.TANH R169, R15 ;  /* 0x0000000f00a97308 */ /* 0x000ff40000002400 */
[----:B------:R-:W3:Y:S01]  /*68c0*/  MUFU.TANH R0, R0 ;  /* 0x0000000000007308 */ /* 0x000ee20000002400 */
[C---:B-1----:R-:W-:Y:S01]  /*68d0*/  HMMA.16816.F32.BF16 R20, R172.reuse, R4, R20 ;  /* 0x00000004ac14723c */ /* 0x042fe20000041814 */
[----:B--2---:R-:W1:Y:S01]  /*68e0*/  LDSM.16.M88.4 R8, [R195+0x5800] ;  /* 0x00580000c308783b */ /* 0x004e620000000200 */
[----:B------:R-:W-:Y:S07]  /*68f0*/  DEPBAR.LE SB0, 0x2 ;  /* 0x000080800000791a */ /* 0x000fee0000000000 */
[----:B------:R2:W-:Y:S03]  /*6900*/  MUFU.TANH R168, R14 ;  /* 0x0000000e00a87308 */ /* 0x0005e60000002400 */
[----:B------:R-:W-:Y:S01]  /*6910*/  MOV R5, R246 ;  /* 0x000000f600057202 */ /* 0x000fe20000000f00 */
[C---:B------:R-:W-:Y:S01]  /*6920*/  HMMA.16816.F32.BF16 R24, R172.reuse, R6, R24 ;  /* 0x00000006ac18723c */ /* 0x040fe20000041818 */
[----:B------:R-:W-:Y:S06]  /*6930*/  BAR.SYNC.DEFER_BLOCKING 0x0 ;  /* 0x0000000000007b1d */ /* 0x000fec0000010000 */
[----:B------:R-:W-:Y:S05]  /*6940*/  @P2 IMAD.HI.U32 R6, R246, c[0x0][0x2c8], RZ ;  /* 0x0000b200f6062a27 */ /* 0x000fea00078e00ff */
[----:B------:R-:W-:Y:S01]  /*6950*/  @P2 SHF.R.U32.HI R5, RZ, c[0x0][0x2cc], R6 ;  /* 0x0000b300ff052a19 */ /* 0x000fe20000011606 */
[----:B------:R-:W-:Y:S02]  /*6960*/  FMUL.FTZ R4, R20, c[0x0][0x320] ;  /* 0x0000c80014047a20 */ /* 0x000fe40000410000 */
[----:B------:R-:W-:Y:S02]  /*6970*/  FMUL.FTZ R21, R21, c[0x0][0x320] ;  /* 0x0000c80015157a20 */ /* 0x000fe40000410000 */
[----:B------:R-:W-:Y:S07]  /*6980*/  FMUL.FTZ R6, R22, c[0x0][0x320] ;  /* 0x0000c80016067a20 */ /* 0x000fee0000410000 */
[----:B------:R-:W-:Y:S01]  /*6990*/  FMUL.FTZ R24, R24, c[0x0][0x320] ;  /* 0x0000c80018187a20 */ /* 0x000fe20000410000 */
[----:B------:R4:W-:Y:S01]  /*69a0*/  MUFU.TANH R164, R12 ;  /* 0x0000000c00a47308 */ /* 0x0009e20000002400 */
[----:B--2---:R-:W2:Y:S01]  /*69b0*/  SHFL.IDX PT, R14, R5, RZ, 0x1c1f ;  /* 0x001c1fff050e7589 */ /* 0x004ea200000e0000 */
[----:B------:R-:W-:Y:S02]  /*69c0*/  FMUL.FTZ R26, R26, c[0x0][0x320] ;  /* 0x0000c8001a1a7a20 */ /* 0x000fe40000410000 */
[----:B------:R-:W-:Y:S01]  /*69d0*/  FMUL.FTZ R27, R27, c[0x0][0x320] ;  /* 0x0000c8001b1b7a20 */ /* 0x000fe20000410000 */
[C---:B-1----:R-:W-:Y:S04]  /*69e0*/  HMMA.16816.F32.BF16 R28, R172.reuse, R8, R28 ;  /* 0x00000008ac1c723c */ /* 0x042fe8000004181c */
[----:B------:R1:W5:Y:S01]  /*69f0*/  SHFL.IDX PT, R7, R5, 0x1, 0x1c1f ;  /* 0x003c1f0005077f89 */ /* 0x00036200000e0000 */
[----:B------:R-:W1:Y:S03]  /*6a00*/  MUFU.TANH R2, R2 ;  /* 0x0000000200027308 */ /* 0x000e660000002400 */
[----:B------:R-:W-:Y:S07]  /*6a10*/  HMMA.16816.F32.BF16 R32, R172, R10, R32 ;  /* 0x0000000aac20723c */ /* 0x000fee0000041820 */
[----:B------:R3:W3:Y:S01]  /*6a20*/  MUFU.TANH R165, R13 ;  /* 0x0000000d00a57308 */ /* 0x0006e20000002400 */
[----:B----4-:R-:W-:Y:S05]  /*6a30*/  MOV R12, 0x1 ;  /* 0x00000001000c7802 */ /* 0x010fea0000000f00 */
[----:B------:R-:W-:Y:S04]  /*6a40*/  IMAD R12, R247, -0x40, R12 ;  /* 0xffffffc0f70c7824 */ /* 0x000fe800078e020c */
[----:B------:R-:W4:Y:S01]  /*6a50*/  MUFU.TANH R166, R16 ;  /* 0x0000001000a67308 */ /* 0x000f220000002400 */
[----:B------:R-:W-:Y:S01]  /*6a60*/  FMUL.FTZ R28, R28, c[0x0][0x320] ;  /* 0x0000c8001c1c7a20 */ /* 0x000fe20000410000 */
[----:B------:R-:W-:Y:S01]  /*6a70*/  IADD3 R12, R244, R12, -R213 ;  /* 0x0000000cf40c7210 */ /* 0x000fe20007ffe8d5 */
[----:B------:R-:W-:Y:S02]  /*6a80*/  FMUL.FTZ R29, R29, c[0x0][0x320] ;  /* 0x0000c8001d1d7a20 */ /* 0x000fe40000410000 */
[----:B-1----:R-:W-:Y:S01]  /*6a90*/  FMUL.FTZ R5, R23, c[0x0][0x320] ;  /* 0x0000c80017057a20 */ /* 0x002fe20000410000 */
[----:B------:R-:W-:Y:S01]  /*6aa0*/  IADD3 R12, R12, -R243, RZ ;  /* 0x800000f30c0c7210 */ /* 0x000fe20007ffe0ff */
[----:B------:R-:W-:Y:S03]  /*6ab0*/  FMUL.FTZ R30, R30, c[0x0][0x320] ;  /* 0x0000c8001e1e7a20 */ /* 0x000fe60000410000 */
[----:B------:R-:W-:Y:S01]  /*6ac0*/  MUFU.TANH R167, R17 ;  /* 0x0000001100a77308 */ /* 0x000fe20000002400 */
[----:B------:R-:W-:Y:S01]  /*6ad0*/  FMUL.FTZ R32, R32, c[0x0][0x320] ;  /* 0x0000c80020207a20 */ /* 0x000fe20000410000 */
[C---:B--2---:R-:W-:Y:S01]  /*6ae0*/  IADD3 R14, R12.reuse, R14, RZ ;  /* 0x0000000e0c0e7210 */ /* 0x044fe20007ffe0ff */
[----:B------:R-:W-:Y:S01]  /*6af0*/  FMUL.FTZ R33, R33, c[0x0][0x320] ;  /* 0x0000c80021217a20 */ /* 0x000fe20000410000 */
[----:B-----5:R-:W-:Y:S01]  /*6b00*/  IADD3 R7, R12, R7, RZ ;  /* 0x000000070c077210 */ /* 0x020fe20007ffe0ff */
[----:B---3--:R-:W-:Y:S01]  /*6b10*/  FMUL.FTZ R13, R25, c[0x0][0x320] ;  /* 0x0000c800190d7a20 */ /* 0x008fe20000410000 */
[C---:B------:R-:W-:Y:S01]  /*6b20*/  ISETP.GT.AND P3, PT, R14.reuse, RZ, PT ;  /* 0x000000ff0e00720c */ /* 0x040fe20003f64270 */
[----:B------:R-:W-:Y:S01]  /*6b30*/  FMUL.FTZ R31, R31, c[0x0][0x320] ;  /* 0x0000c8001f1f7a20 */ /* 0x000fe20000410000 */
[----:B------:R-:W-:Y:S01]  /*6b40*/  ISETP.GT.AND P1, PT, R14, 0x1, PT ;  /* 0x000000010e00780c */ /* 0x000fe20003f24270 */
[----:B------:R-:W-:Y:S01]  /*6b50*/  FMUL.FTZ R34, R34, c[0x0][0x320] ;  /* 0x0000c80022227a20 */ /* 0x000fe20000410000 */
[----:B------:R-:W-:Y:S01]  /*6b60*/  FSEL R12, R0, -INF , P3 ;  /* 0xff800000000c7808 */ /* 0x000fe20001800000 */
[----:B------:R-:W1:Y:S01]  /*6b70*/  MUFU.TANH R4, R4 ;  /* 0x0000000400047308 */ /* 0x000e620000002400 */
[----:B------:R-:W-:Y:S01]  /*6b80*/  ISETP.GT.AND P5, PT, R14, 0x8, PT ;  /* 0x000000080e00780c */ /* 0x000fe20003fa4270 */
[----:B------:R-:W-:Y:S01]  /*6b90*/  FMUL.FTZ R35, R35, c[0x0][0x320] ;  /* 0x0000c80023237a20 */ /* 0x000fe20000410000 */
[----:B------:R-:W-:Y:S02]  /*6ba0*/  FSEL R0, R2, -INF , P1 ;  /* 0xff80000002007808 */ /* 0x000fe40000800000 */
[----:B------:R-:W-:Y:S02]  /*6bb0*/  FMNMX.FTZ R2, R12, R3, !PT ;  /* 0x000000030c027209 */ /* 0x000fe40007810000 */
[C---:B------:R-:W-:Y:S02]  /*6bc0*/  ISETP.GT.AND P0, PT, R7.reuse, RZ, PT ;  /* 0x000000ff0700720c */ /* 0x040fe40003f04270 */
[----:B------:R-:W-:Y:S01]  /*6bd0*/  ISETP.GT.AND P4, PT, R14, 0x9, PT ;  /* 0x000000090e00780c */ /* 0x000fe20003f84270 */
[----:B------:R2:W3:Y:S01]  /*6be0*/  MUFU.TANH R176, R21 ;  /* 0x0000001500b07308 */ /* 0x0004e20000002400 */
[----:B------:R-:W-:Y:S02]  /*6bf0*/  FSEL R136, R136, -INF , P5 ;  /* 0xff80000088887808 */ /* 0x000fe40002800000 */
[----:B------:R-:W-:Y:S02]  /*6c00*/  FMNMX.FTZ R2, R0, R2, !PT ;  /* 0x0000000200027209 */ /* 0x000fe40007810000 */
[----:B------:R-:W-:Y:S02]  /*6c10*/  ISETP.GT.AND P6, PT, R7, 0x1, PT ;  /* 0x000000010700780c */ /* 0x000fe40003fc4270 */
[----:B------:R-:W-:Y:S02]  /*6c20*/  FSEL R9, R140, -INF , P0 ;  /* 0xff8000008c097808 */ /* 0x000fe40000000000 */
[----:B------:R-:W-:Y:S01]  /*6c30*/  ISETP.GT.AND P0, PT, R14, 0x10, PT ;  /* 0x000000100e00780c */ /* 0x000fe20003f04270 */
[----:B------:R-:W-:Y:S01]  /*6c40*/  MUFU.TANH R170, R18 ;  /* 0x0000001200aa7308 */ /* 0x000fe20000002400 */
[----:B------:R-:W-:Y:S02]  /*6c50*/  FSEL R137, R137, -INF , P4 ;  /* 0xff80000089897808 */ /* 0x000fe40002000000 */
[----:B------:R-:W-:Y:S02]  /*6c60*/  FMNMX.FTZ R2, R136, R2, !PT ;  /* 0x0000000288027209 */ /* 0x000fe40007810000 */
[----:B------:R-:W-:Y:S02]  /*6c70*/  ISETP.GT.AND P3, PT, R7, 0x8, PT ;  /* 0x000000080700780c */ /* 0x000fe40003f64270 */
[----:B------:R-:W-:Y:S02]  /*6c80*/  FSEL R8, R141, -INF , P6 ;  /* 0xff8000008d087808 */ /* 0x000fe40003000000 */
[----:B------:R-:W-:Y:S01]  /*6c90*/  ISETP.GT.AND P6, PT, R14, 0x11, PT ;  /* 0x000000110e00780c */ /* 0x000fe20003fc4270 */
[----:B------:R-:W5:Y:S01]  /*6ca0*/  MUFU.TANH R171, R19 ;  /* 0x0000001300ab7308 */ /* 0x000f620000002400 */
[----:B------:R-:W-:Y:S02]  /*6cb0*/  FMNMX.FTZ R2, R137, R2, !PT ;  /* 0x0000000289027209 */ /* 0x000fe40007810000 */
[----:B------:R-:W-:Y:S01]  /*6cc0*/  FSEL R164, R164, -INF , P0 ;  /* 0xff800000a4a47808 */ /* 0x000fe20000000000 */
[----:B--2---:R-:W-:Y:S01]  /*6cd0*/  LDSM.16.MT88.4 R20, [R153] ;  /* 0x000000009914783b */ /* 0x004fe20000004200 */
[C---:B------:R-:W-:Y:S02]  /*6ce0*/  ISETP.GT.AND P1, PT, R7.reuse, 0x9, PT ;  /* 0x000000090700780c */ /* 0x040fe40003f24270 */
[----:B------:R-:W-:Y:S02]  /*6cf0*/  ISETP.GT.AND P5, PT, R7, 0x10, PT ;  /* 0x000000100700780c */ /* 0x000fe40003fa4270 */
[----:B------:R-:W-:Y:S01]  /*6d00*/  FSEL R11, R142, -INF , P3 ;  /* 0xff8000008e0b7808 */ /* 0x000fe20001800000 */
[----:B------:R-:W2:Y:S01]  /*6d10*/  MUFU.TANH R177, R24 ;  /* 0x0000001800b17308 */ /* 0x000ea20000002400 */
[----:B------:R-:W-:Y:S02]  /*6d20*/  ISETP.GT.AND P3, PT, R14, 0x18, PT ;  /* 0x000000180e00780c */ /* 0x000fe40003f64270 */
[----:B------:R-:W-:Y:S02]  /*6d30*/  FSEL R165, R165, -INF , P6 ;  /* 0xff800000a5a57808 */ /* 0x000fe40003000000 */
[----:B------:R-:W-:Y:S02]  /*6d40*/  FMNMX.FTZ R2, R164, R2, !PT ;  /* 0x00000002a4027209 */ /* 0x000fe40007810000 */
[----:B------:R-:W-:Y:S02]  /*6d50*/  FSEL R10, R143, -INF , P1 ;  /* 0xff8000008f0a7808 */ /* 0x000fe40000800000 */
[----:B------:R-:W-:Y:S01]  /*6d60*/  ISETP.GT.AND P1, PT, R14, 0x19, PT ;  /* 0x000000190e00780c */ /* 0x000fe20003f24270 */
[----:B------:R-:W2:Y:S01]  /*6d70*/  MUFU.TANH R13, R13 ;  /* 0x0000000d000d7308 */ /* 0x000ea20000002400 */
[----:B------:R-:W-:Y:S02]  /*6d80*/  FSEL R168, R168, -INF , P5 ;  /* 0xff800000a8a87808 */ /* 0x000fe40002800000 */
[----:B------:R-:W-:Y:S02]  /*6d90*/  ISETP.GT.AND P5, PT, R14, 0x20, PT ;  /* 0x000000200e00780c */ /* 0x000fe40003fa4270 */
[----:B----4-:R-:W-:Y:S02]  /*6da0*/  FSEL R166, R166, -INF , P3 ;  /* 0xff800000a6a67808 */ /* 0x010fe40001800000 */
[----:B------:R-:W-:Y:S02]  /*6db0*/  FMNMX.FTZ R2, R165, R2, !PT ;  /* 0x00000002a5027209 */ /* 0x000fe40007810000 */
[----:B------:R-:W-:Y:S01]  /*6dc0*/  ISETP.GT.AND P4, PT, R7, 0x11, PT ;  /* 0x000000110700780c */ /* 0x000fe20003f84270 */
[----:B------:R-:W4:Y:S01]  /*6dd0*/  MUFU.TANH R149, R28 ;  /* 0x0000001c00957308 */ /* 0x000f220000002400 */
[----:B-1----:R-:W-:Y:S02]  /*6de0*/  FSEL R175, R4, -INF , P5 ;  /* 0xff80000004af7808 */ /* 0x002fe40002800000 */
[----:B------:R-:W-:Y:S02]  /*6df0*/  FMNMX.FTZ R4, R9, R132, !PT ;  /* 0x0000008409047209 */ /* 0x000fe40007810000 */
[----:B------:R-:W-:Y:S02]  /*6e00*/  FSEL R167, R167, -INF , P1 ;  /* 0xff800000a7a77808 */ /* 0x000fe40000800000 */
[----:B------:R-:W-:Y:S02]  /*6e10*/  FMNMX.FTZ R2, R166, R2, !PT ;  /* 0x00000002a6027209 */ /* 0x000fe40007810000 */
[----:B------:R-:W-:Y:S01]  /*6e20*/  FMNMX.FTZ R4, R8, R4, !PT ;  /* 0x0000000408047209 */ /* 0x000fe20007810000 */
[----:B------:R-:W1:Y:S01]  /*6e30*/  MUFU.TANH R148, R29 ;  /* 0x0000001d00947308 */ /* 0x000e620000002400 */
[----:B------:R-:W-:Y:S02]  /*6e40*/  FSEL R169, R169, -INF , P4 ;  /* 0xff800000a9a97808 */ /* 0x000fe40002000000 */
[C---:B------:R-:W-:Y:S02]  /*6e50*/  ISETP.GT.AND P4, PT, R14.reuse, 0x21, PT ;  /* 0x000000210e00780c */ /* 0x040fe40003f84270 */
[----:B------:R-:W-:Y:S02]  /*6e60*/  FMNMX.FTZ R2, R167, R2, !PT ;  /* 0x00000002a7027209 */ /* 0x000fe40007810000 */
[C---:B------:R-:W-:Y:S02]  /*6e70*/  ISETP.GT.AND P0, PT, R7.reuse, 0x18, PT ;  /* 0x000000180700780c */ /* 0x040fe40003f04270 */
[----:B------:R-:W-:Y:S01]  /*6e80*/  ISETP.GT.AND P6, PT, R7, 0x19, PT ;  /* 0x000000190700780c */ /* 0x000fe20003fc4270 */
[----:B------:R-:W1:Y:S01]  /*6e90*/  MUFU.TANH R147, R32 ;  /* 0x0000002000937308 */ /* 0x000e620000002400 */
[----:B------:R-:W-:Y:S02]  /*6ea0*/  ISETP.GT.AND P3, PT, R14, 0x28, PT ;  /* 0x000000280e00780c */ /* 0x000fe40003f64270 */
[----:B------:R-:W-:Y:S02]  /*6eb0*/  FMNMX.FTZ R4, R11, R4, !PT ;  /* 0x000000040b047209 */ /* 0x000fe40007810000 */
[----:B------:R-:W-:Y:S02]  /*6ec0*/  FMNMX.FTZ R2, R175, R2, !PT ;  /* 0x00000002af027209 */ /* 0x000fe40007810000 */
[----:B---3--:R-:W-:Y:S02]  /*6ed0*/  FSEL R176, R176, -INF , P4 ;  /* 0xff800000b0b07808 */ /* 0x008fe40002000000 */
[C---:B------:R-:W-:Y:S01]  /*6ee0*/  ISETP.GT.AND P5, PT, R14.reuse, 0x38, PT ;  /* 0x000000380e00780c */ /* 0x040fe20003fa4270 */
[----:B------:R-:W3:Y:S01]  /*6ef0*/  MUFU.TANH R6, R6 ;  /* 0x0000000600067308 */ /* 0x000ee20000002400 */
[C---:B------:R-:W-:Y:S02]  /*6f00*/  ISETP.GT.AND P1, PT, R14.reuse, 0x29, PT ;  /* 0x000000290e00780c */ /* 0x040fe40003f24270 */
[C---:B------:R-:W-:Y:S02]  /*6f10*/  ISETP.GT.AND P4, PT, R14.reuse, 0x39, PT ;  /* 0x000000390e00780c */ /* 0x040fe40003f84270 */
[----:B-----5:R-:W-:Y:S02]  /*6f20*/  FSEL R171, R171, -INF , P6 ;  /* 0xff800000abab7808 */ /* 0x020fe40003000000 */
[----:B------:R-:W-:Y:S02]  /*6f30*/  ISETP.GT.AND P6, PT, R14, 0x31, PT ;  /* 0x000000310e00780c */ /* 0x000fe40003fc4270 */
[----:B------:R-:W-:Y:S01]  /*6f40*/  FSEL R170, R170, -INF , P0 ;  /* 0xff800000aaaa7808 */ /* 0x000fe20000000000 */
[----:B------:R-:W5:Y:S01]  /*6f50*/  MUFU.TANH R146, R33 ;  /* 0x0000002100927308 */ /* 0x000f620000002400 */
[----:B------:R-:W-:Y:S02]  /*6f60*/  ISETP.GT.AND P0, PT, R14, 0x30, PT ;  /* 0x000000300e00780c */ /* 0x000fe40003f04270 */
[----:B------:R-:W-:Y:S02]  /*6f70*/  FMNMX.FTZ R14, R10, R4, !PT ;  /* 0x000000040a0e7209 */ /* 0x000fe40007810000 */
[----:B------:R-:W-:Y:S02]  /*6f80*/  FMNMX.FTZ R4, R176, R2, !PT ;  /* 0x00000002b0047209 */ /* 0x000fe40007810000 */
[----:B--2---:R-:W-:Y:S02]  /*6f90*/  FSEL R177, R177, -INF , P3 ;  /* 0xff800000b1b17808 */ /* 0x004fe40001800000 */
[----:B------:R-:W-:Y:S01]  /*6fa0*/  FSEL R174, R13, -INF , P1 ;  /* 0xff8000000dae7808 */ /* 0x000fe20000800000 */
[----:B------:R-:W2:Y:S01]  /*6fb0*/  MUFU.TANH R5, R5 ;  /* 0x0000000500057308 */ /* 0x000ea20000002400 */
[----:B------:R-:W-:Y:S02]  /*6fc0*/  FMNMX.FTZ R2, R168, R14, !PT ;  /* 0x0000000ea8027209 */ /* 0x000fe40007810000 */
[----:B------:R-:W-:Y:S02]  /*6fd0*/  FMNMX.FTZ R4, R177, R4, !PT ;  /* 0x00000004b1047209 */ /* 0x000fe40007810000 */
[----:B----4-:R-:W-:Y:S02]  /*6fe0*/  FSEL R149, R149, -INF , P0 ;  /* 0xff80000095957808 */ /* 0x010fe40000000000 */
[----:B------:R-:W-:Y:S02]  /*6ff0*/  FMNMX.FTZ R4, R174, R4, !PT ;  /* 0x00000004ae047209 */ /* 0x000fe40007810000 */
[----:B------:R-:W-:Y:S01]  /*7000*/  FMNMX.FTZ R2, R169, R2, !PT ;  /* 0x00000002a9027209 */ /* 0x000fe20007810000 */
[----:B------:R-:W4:Y:S01]  /*7010*/  MUFU.TANH R151, R26 ;  /* 0x0000001a00977308 */ /* 0x000f220000002400 */
[----:B-1----:R-:W-:Y:S02]  /*7020*/  FSEL R148, R148, -INF , P6 ;  /* 0xff80000094947808 */ /* 0x002fe40003000000 */
[----:B------:R-:W-:Y:S02]  /*7030*/  FMNMX.FTZ R4, R149, R4, !PT ;  /* 0x0000000495047209 */ /* 0x000fe40007810000 */
[----:B------:R-:W-:Y:S02]  /*7040*/  ISETP.GT.AND P3, PT, R7, 0x20, PT ;  /* 0x000000200700780c */ /* 0x000fe40003f64270 */
[----:B------:R-:W-:Y:S02]  /*7050*/  FMNMX.FTZ R2, R170, R2, !PT ;  /* 0x00000002aa027209 */ /* 0x000fe40007810000 */
[----:B------:R-:W-:Y:S01]  /*7060*/  FSEL R147, R147, -INF , P5 ;  /* 0xff80000093937808 */ /* 0x000fe20002800000 */
[----:B------:R-:W1:Y:S01]  /*7070*/  MUFU.TANH R150, R27 ;  /* 0x0000001b00967308 */ /* 0x000e620000002400 */
[----:B------:R-:W-:Y:S02]  /*7080*/  FMNMX.FTZ R4, R148, R4, !PT ;  /* 0x0000000494047209 */ /* 0x000fe40007810000 */
[----:B---3--:R-:W-:Y:S02]  /*7090*/  FSEL R173, R6, -INF , P3 ;  /* 0xff80000006ad7808 */ /* 0x008fe40001800000 */
[----:B------:R-:W-:Y:S02]  /*70a0*/  ISETP.GT.AND P1, PT, R7, 0x21, PT ;  /* 0x000000210700780c */ /* 0x000fe40003f24270 */
[----:B------:R-:W-:Y:S02]  /*70b0*/  FMNMX.FTZ R2, R171, R2, !PT ;  /* 0x00000002ab027209 */ /* 0x000fe40007810000 */
[----:B-----5:R-:W-:Y:S01]  /*70c0*/  FSEL R146, R146, -INF , P4 ;  /* 0xff80000092927808 */ /* 0x020fe20002000000 */
[----:B------:R-:W3:Y:S01]  /*70d0*/  MUFU.TANH R144, R30 ;  /* 0x0000001e00907308 */ /* 0x000ee20000002400 */
[----:B--2---:R-:W-:Y:S02]  /*70e0*/  FSEL R172, R5, -INF , P1 ;  /* 0xff80000005ac7808 */ /* 0x004fe40000800000 */
[----:B------:R-:W-:Y:S02]  /*70f0*/  FMNMX.FTZ R5, R173, R2, !PT ;  /* 0x00000002ad057209 */ /* 0x000fe40007810000 */
[----:B------:R-:W-:Y:S02]  /*7100*/  FMNMX.FTZ R2, R147, R4, !PT ;  /* 0x0000000493027209 */ /* 0x000fe40007810000 */
[----:B------:R-:W-:Y:S02]  /*7110*/  ISETP.GT.AND P0, PT, R7, 0x28, PT ;  /* 0x000000280700780c */ /* 0x000fe40003f04270 */
[----:B------:R-:W-:Y:S01]  /*7120*/  FMNMX.FTZ R2, R146, R2, !PT ;  /* 0x0000000292027209 */ /* 0x000fe20007810000 */
[----:B------:R-:W2:Y:S01]  /*7130*/  MUFU.TANH R143, R31 ;  /* 0x0000001f008f7308 */ /* 0x000ea20000002400 */
[----:B----4-:R-:W-:Y:S02]  /*7140*/  FSEL R151, R151, -INF , P0 ;  /* 0xff80000097977808 */ /* 0x010fe40000000000 */
[----:B------:R-:W-:Y:S01]  /*7150*/  ISETP.GT.AND P1, PT, R7, 0x29, PT ;  /* 0x000000290700780c */ /* 0x000fe20003f24270 */
[----:B------:R-:W4:Y:S01]  /*7160*/  SHFL.BFLY PT, R4, R2, 0x2, 0x1f ;  /* 0x0c401f0002047f89 */ /* 0x000f2200000e0000 */
[----:B------:R-:W-:Y:S02]  /*7170*/  FMNMX.FTZ R5, R172, R5, !PT ;  /* 0x00000005ac057209 */ /* 0x000fe40007810000 */
[----:B-1----:R-:W-:Y:S02]  /*7180*/  FSEL R150, R150, -INF , P1 ;  /* 0xff80000096967808 */ /* 0x002fe40000800000 */
[----:B------:R-:W-:Y:S01]  /*7190*/  FMNMX.FTZ R5, R151, R5, !PT ;  /* 0x0000000597057209 */ /* 0x000fe20007810000 */
[----:B------:R-:W1:Y:S01]  /*71a0*/  MUFU.TANH R142, R34 ;  /* 0x00000022008e7308 */ /* 0x000e620000002400 */
[C---:B------:R-:W-:Y:S02]  /*71b0*/  ISETP.GT.AND P0, PT, R7.reuse, 0x30, PT ;  /* 0x000000300700780c */ /* 0x040fe40003f04270 */
[----:B------:R-:W-:Y:S02]  /*71c0*/  FMNMX.FTZ R5, R150, R5, !PT ;  /* 0x0000000596057209 */ /* 0x000fe40007810000 */
[----:B---3--:R-:W-:Y:S02]  /*71d0*/  FSEL R144, R144, -INF , P0 ;  /* 0xff80000090907808 */ /* 0x008fe40000000000 */
[C---:B------:R-:W-:Y:S02]  /*71e0*/  ISETP.GT.AND P1, PT, R7.reuse, 0x31, PT ;  /* 0x000000310700780c */ /* 0x040fe40003f24270 */
[----:B------:R-:W-:Y:S01]  /*71f0*/  FMNMX.FTZ R5, R144, R5, !PT ;  /* 0x0000000590057209 */ /* 0x000fe20007810000 */
[----:B------:R-:W3:Y:S01]  /*7200*/  MUFU.TANH R35, R35 ;  /* 0x0000002300237308 */ /* 0x000ee20000002400 */
[----:B------:R-:W-:Y:S02]  /*7210*/  ISETP.GT.AND P0, PT, R7, 0x38, PT ;  /* 0x000000380700780c */ /* 0x000fe40003f04270 */
[----:B--2---:R-:W-:Y:S01]  /*7220*/  FSEL R143, R143, -INF , P1 ;  /* 0xff8000008f8f7808 */ /* 0x004fe20000800000 */
[----:B------:R-:W-:Y:S01]  /*7230*/  LDSM.16.MT88.4 R28, [R152] ;  /* 0x00000000981c783b */ /* 0x000fe20000004200 */
[----:B------:R-:W-:Y:S02]  /*7240*/  ISETP.GT.AND P1, PT, R7, 0x39, PT ;  /* 0x000000390700780c */ /* 0x000fe40003f24270 */
[----:B------:R-:W-:Y:S02]  /*7250*/  FMNMX.FTZ R5, R143, R5, !PT ;  /* 0x000000058f057209 */ /* 0x000fe40007810000 */
[----:B----4-:R-:W-:Y:S02]  /*7260*/  FMNMX.FTZ R4, R2, R4, !PT ;  /* 0x0000000402047209 */ /* 0x010fe40007810000 */
[----:B-1----:R-:W-:Y:S03]  /*7270*/  FSEL R142, R142, -INF , P0 ;  /* 0xff8000008e8e7808 */ /* 0x002fe60000000000 */
[----:B------:R-:W1:Y:S01]  /*7280*/  SHFL.BFLY PT, R2, R4, 0x1, 0x1f ;  /* 0x0c201f0004027f89 */ /* 0x000e6200000e0000 */
[----:B------:R-:W-:Y:S02]  /*7290*/  FMNMX.FTZ R5, R142, R5, !PT ;  /* 0x000000058e057209 */ /* 0x000fe40007810000 */
[----:B---3--:R-:W-:Y:S04]  /*72a0*/  FSEL R141, R35, -INF , P1 ;  /* 0xff800000238d7808 */ /* 0x008fe80000800000 */
[----:B------:R-:W-:Y:S05]  /*72b0*/  FMNMX.FTZ R5, R141, R5, !PT ;  /* 0x000000058d057209 */ /* 0x000fea0007810000 */
[----:B------:R-:W2:Y:S01]  /*72c0*/  SHFL.BFLY PT, R6, R5, 0x2, 0x1f ;  /* 0x0c401f0005067f89 */ /* 0x000ea200000e0000 */
[----:B-1----:R-:W-:Y:S04]  /*72d0*/  FMNMX.FTZ R2, R4, R2, !PT ;  /* 0x0000000204027209 */ /* 0x002fe80007810000 */
[C---:B------:R-:W-:Y:S01]  /*72e0*/  FSETP.NEU.FTZ.AND P1, PT, R2.reuse, -INF , PT ;  /* 0xff8000000200780b */ /* 0x040fe20003f3d000 */
[----:B------:R-:W-:Y:S05]  /*72f0*/  FMUL.FTZ R145, R2, c[0x0][0x2d0] ;  /* 0x0000b40002917a20 */ /* 0x000fea0000410000 */
[----:B------:R-:W-:Y:S05]  /*7300*/  FSEL R145, R145, RZ, P1 ;  /* 0x000000ff91917208 */ /* 0x000fea0000800000 */
[--C-:B------:R-:W-:Y:S02]  /*7310*/  FFMA.FTZ R162, R0, c[0x0][0x2d0], -R145.reuse ;  /* 0x0000b40000a27a23 */ /* 0x100fe40000010891 */
[--C-:B------:R-:W-:Y:S01]  /*7320*/  FFMA.FTZ R163, R12, c[0x0][0x2d0], -R145.reuse ;  /* 0x0000b4000ca37a23 */ /* 0x100fe20000010891 */
[----:B--2---:R-:W-:Y:S01]  /*7330*/  FMNMX.FTZ R5, R5, R6, !PT ;  /* 0x0000000605057209 */ /* 0x004fe20007810000 */
[----:B------:R-:W-:Y:S01]  /*7340*/  LDSM.16.MT88.4 R12, [R154] ;  /* 0x000000009a0c783b */ /* 0x000fe20000004200 */
[--C-:B------:R-:W-:Y:S01]  /*7350*/  FFMA.FTZ R161, R136, c[0x0][0x2d0], -R145.reuse ;  /* 0x0000b40088a17a23 */ /* 0x100fe20000010891 */
[----:B------:R-:W-:Y:S01]  /*7360*/  MUFU.EX2 R162, R162 ;  /* 0x000000a200a27308 */ /* 0x000fe20000000800 */
[--C-:B------:R-:W-:Y:S02]  /*7370*/  FFMA.FTZ R160, R137, c[0x0][0x2d0], -R145.reuse ;  /* 0x0000b40089a07a23 */ /* 0x100fe40000010891 */
[--C-:B------:R-:W-:Y:S02]  /*7380*/  FFMA.FTZ R180, R149, c[0x0][0x2d0], -R145.reuse ;  /* 0x0000b40095b47a23 */ /* 0x100fe40000010891 */
[--C-:B------:R-:W-:Y:S01]  /*7390*/  FFMA.FTZ R181, R148, c[0x0][0x2d0], -R145.reuse ;  /* 0x0000b40094b57a23 */ /* 0x100fe20000010891 */
[----:B------:R-:W1:Y:S01]  /*73a0*/  SHFL.BFLY PT, R4, R5, 0x1, 0x1f ;  /* 0x0c201f0005047f89 */ /* 0x000e6200000e0000 */
        /* <DEDUP_REMOVED lines=10> */
[--C-:B------:R-:W-:Y:S02]  /*7450*/  FFMA.FTZ R174, R174, c[0x0][0x2d0], -R145.reuse ;  /* 0x0000b400aeae7a23 */ /* 0x100fe40000010891 */
[----:B------:R-:W-:Y:S01]  /*7460*/  FFMA.FTZ R145, R146, c[0x0][0x2d0], -R145 ;  /* 0x0000b40092917a23 */ /* 0x000fe20000010891 */
[----:B-1----:R-:W-:Y:S04]  /*7470*/  FMNMX.FTZ R0, R5, R4, !PT ;  /* 0x0000000405007209 */ /* 0x002fe80007810000 */
[----:B------:R-:W1:Y:S01]  /*7480*/  MUFU.EX2 R160, R160 ;  /* 0x000000a000a07308 */ /* 0x000e620000000800 */
[----:B------:R-:W-:Y:S02]  /*7490*/  FSEL R5, R2, RZ, P1 ;  /* 0x000000ff02057208 */ /* 0x000fe40000800000 */
[C---:B------:R-:W-:Y:S01]  /*74a0*/  FSETP.NEU.FTZ.AND P0, PT, R0.reuse, -INF , PT ;  /* 0xff8000000000780b */ /* 0x040fe20003f1d000 */
[----:B------:R-:W-:Y:S01]  /*74b0*/  FMUL.FTZ R140, R0, c[0x0][0x2d0] ;  /* 0x0000b400008c7a20 */ /* 0x000fe20000410000 */
[----:B--2---:R-:W-:Y:S01]  /*74c0*/  F2FP.BF16.PACK_AB R136, R162, R163 ;  /* 0x000000a3a288723e */ /* 0x004fe200000010ff */
[----:B------:R-:W-:Y:S01]  /*74d0*/  FADD.FTZ R3, -R5, R3 ;  /* 0x0000000305037221 */ /* 0x000fe20000010100 */
[----:B------:R-:W-:Y:S02]  /*74e0*/  FSEL R4, R0, RZ, P0 ;  /* 0x000000ff00047208 */ /* 0x000fe40000000000 */
[----:B------:R-:W-:Y:S01]  /*74f0*/  FSEL R140, R140, RZ, P0 ;  /* 0x000000ff8c8c7208 */ /* 0x000fe20000000000 */
[----:B------:R-:W-:Y:S01]  /*7500*/  FMUL.FTZ R3, R3, c[0x0][0x2d0] ;  /* 0x0000b40003037a20 */ /* 0x000fe20000410000 */
[----:B------:R2:W-:Y:S01]  /*7510*/  MUFU.EX2 R183, R145 ;  /* 0x0000009100b77308 */ /* 0x0005e20000000800 */
[----:B------:R-:W-:Y:S02]  /*7520*/  FADD.FTZ R4, -R4, R132 ;  /* 0x0000008404047221 */ /* 0x000fe40000010100 */
[--C-:B------:R-:W-:Y:S02]  /*7530*/  FFMA.FTZ R159, R9, c[0x0][0x2d0], -R140.reuse ;  /* 0x0000b400099f7a23 */ /* 0x100fe4000001088c */
[--C-:B------:R-:W-:Y:S02]  /*7540*/  FFMA.FTZ R158, R8, c[0x0][0x2d0], -R140.reuse ;  /* 0x0000b400089e7a23 */ /* 0x100fe4000001088c */
[--C-:B------:R-:W-:Y:S02]  /*7550*/  FFMA.FTZ R157, R11, c[0x0][0x2d0], -R140.reuse ;  /* 0x0000b4000b9d7a23 */ /* 0x100fe4000001088c */
[--C-:B------:R-:W-:Y:S01]  /*7560*/  FFMA.FTZ R156, R10, c[0x0][0x2d0], -R140.reuse ;  /* 0x0000b4000a9c7a23 */ /* 0x100fe2000001088c */
[----:B------:R3:W4:Y:S01]  /*7570*/  MUFU.EX2 R132, R3 ;  /* 0x0000000300847308 */ /* 0x0007220000000800 */
[--C-:B------:R-:W-:Y:S01]  /*7580*/  FFMA.FTZ R178, R151, c[0x0][0x2d0], -R140.reuse ;  /* 0x0000b40097b27a23 */ /* 0x100fe2000001088c */
[----:B-1----:R-:W-:Y:S01]  /*7590*/  F2FP.BF16.PACK_AB R138, R160, R161 ;  /* 0x000000a1a08a723e */ /* 0x002fe200000010ff */
[--C-:B------:R-:W-:Y:S02]  /*75a0*/  FFMA.FTZ R179, R150, c[0x0][0x2d0], -R140.reuse ;  /* 0x0000b40096b37a23 */ /* 0x100fe4000001088c */
[----:B------:R-:W-:Y:S01]  /*75b0*/  LDSM.16.MT88.4 R148, [R153+0x3800] ;  /* 0x003800009994783b */ /* 0x000fe20000004200 */
[--C-:B------:R-:W-:Y:S02]  /*75c0*/  FFMA.FTZ R192, R144, c[0x0][0x2d0], -R140.reuse ;  /* 0x0000b40090c07a23 */ /* 0x100fe4000001088c */
[--C-:B------:R-:W-:Y:S02]  /*75d0*/  FFMA.FTZ R193, R143, c[0x0][0x2d0], -R140.reuse ;  /* 0x0000b4008fc17a23 */ /* 0x100fe4000001088c */
[----:B------:R-:W-:Y:S01]  /*75e0*/  MUFU.EX2 R159, R159 ;  /* 0x0000009f009f7308 */ /* 0x000fe20000000800 */
[--C-:B------:R-:W-:Y:S02]  /*75f0*/  FFMA.FTZ R194, R142, c[0x0][0x2d0], -R140.reuse ;  /* 0x0000b4008ec27a23 */ /* 0x100fe4000001088c */
[--C-:B------:R-:W-:Y:S01]  /*7600*/  FFMA.FTZ R168, R168, c[0x0][0x2d0], -R140.reuse ;  /* 0x0000b400a8a87a23 */ /* 0x100fe2000001088c */
[----:B--2---:R-:W-:Y:S01]  /*7610*/  LDSM.16.MT88.4 R144, [R154+0x3800] ;  /* 0x003800009a90783b */ /* 0x004fe20000004200 */
[--C-:B------:R-:W-:Y:S02]  /*7620*/  FFMA.FTZ R169, R169, c[0x0][0x2d0], -R140.reuse ;  /* 0x0000b400a9a97a23 */ /* 0x100fe4000001088c */
[--C-:B------:R-:W-:Y:S02]  /*7630*/  FFMA.FTZ R170, R170, c[0x0][0x2d0], -R140.reuse ;  /* 0x0000b400aaaa7a23 */ /* 0x100fe4000001088c */
[--C-:B------:R-:W-:Y:S01]  /*7640*/  FFMA.FTZ R171, R171, c[0x0][0x2d0], -R140.reuse ;  /* 0x0000b400abab7a23 */ /* 0x100fe2000001088c */
[----:B------:R-:W1:Y:S01]  /*7650*/  MUFU.EX2 R158, R158 ;  /* 0x0000009e009e7308 */ /* 0x000e620000000800 */
[--C-:B------:R-:W-:Y:S02]  /*7660*/  FFMA.FTZ R173, R173, c[0x0][0x2d0], -R140.reuse ;  /* 0x0000b400adad7a23 */ /* 0x100fe4000001088c */
[--C-:B------:R-:W-:Y:S02]  /*7670*/  FFMA.FTZ R172, R172, c[0x0][0x2d0], -R140.reuse ;  /* 0x0000b400acac7a23 */ /* 0x100fe4000001088c */
[----:B---3--:R-:W-:Y:S02]  /*7680*/  FMUL.FTZ R3, R4, c[0x0][0x2d0] ;  /* 0x0000b40004037a20 */ /* 0x008fe40000410000 */
[C---:B----4-:R-:W-:Y:S02]  /*7690*/  FMUL.FTZ R4, R132.reuse, R128 ;  /* 0x0000008084047220 */ /* 0x050fe40000410000 */
        /* <DEDUP_REMOVED lines=10> */
[----:B-1----:R-:W-:Y:S01]  /*7740*/  F2FP.BF16.PACK_AB R137, R158, R159 ;  /* 0x0000009f9e89723e */ /* 0x002fe200000010ff */
[C---:B------:R-:W-:Y:S02]  /*7750*/  FMUL.FTZ R33, R132.reuse, R101 ;  /* 0x0000006584217220 */ /* 0x040fe40000410000 */
[----:B------:R-:W-:Y:S02]  /*7760*/  FFMA.FTZ R140, R141, c[0x0][0x2d0], -R140 ;  /* 0x0000b4008d8c7a23 */ /* 0x000fe4000001088c */
[C---:B------:R-:W-:Y:S01]  /*7770*/  FMUL.FTZ R36, R132.reuse, R36 ;  /* 0x0000002484247220 */ /* 0x040fe20000410000 */
[----:B------:R-:W1:Y:S01]  /*7780*/  MUFU.EX2 R3, R3 ;  /* 0x0000000300037308 */ /* 0x000e620000000800 */
        /* <DEDUP_REMOVED lines=8> */
[----:B--2---:R-:W-:Y:S01]  /*7810*/  F2FP.BF16.PACK_AB R139, R156, R157 ;  /* 0x0000009d9c8b723e */ /* 0x004fe200000010ff */
[C---:B------:R-:W-:Y:S02]  /*7820*/  FMUL.FTZ R52, R132.reuse, R52 ;  /* 0x0000003484347220 */ /* 0x040fe40000410000 */
[C---:B------:R-:W-:Y:S02]  /*7830*/  FMUL.FTZ R53, R132.reuse, R53 ;  /* 0x0000003584357220 */ /* 0x040fe40000410000 */
[C---:B------:R-:W-:Y:S01]  /*7840*/  FMUL.FTZ R56, R132.reuse, R56 ;  /* 0x0000003884387220 */ /* 0x040fe20000410000 */
[----:B------:R-:W-:Y:S01]  /*7850*/  MUFU.EX2 R164, R164 ;  /* 0x000000a400a47308 */ /* 0x000fe20000000800 */
[C---:B------:R-:W-:Y:S02]  /*7860*/  FMUL.FTZ R57, R132.reuse, R57 ;  /* 0x0000003984397220 */ /* 0x040fe40000410000 */
[C---:B------:R-:W-:Y:S02]  /*7870*/  FMUL.FTZ R60, R132.reuse, R60 ;  /* 0x0000003c843c7220 */ /* 0x040fe40000410000 */
[C---:B-1----:R-:W-:Y:S02]  /*7880*/  FMUL.FTZ R6, R3.reuse, R130 ;  /* 0x0000008203067220 */ /* 0x042fe40000410000 */
[C---:B------:R-:W-:Y:S02]  /*7890*/  FMUL.FTZ R7, R3.reuse, R131 ;  /* 0x0000008303077220 */ /* 0x040fe40000410000 */
[----:B------:R-:W-:Y:S01]  /*78a0*/  LDSM.16.MT88.4 R128, [R153+0x2800] ;  /* 0x002800009980783b */ /* 0x000fe20000004200 */
[C---:B------:R-:W-:Y:S01]  /*78b0*/  FMUL.FTZ R10, R3.reuse, R126 ;  /* 0x0000007e030a7220 */ /* 0x040fe20000410000 */
[----:B------:R-:W1:Y:S01]  /*78c0*/  MUFU.EX2 R165, R165 ;  /* 0x000000a500a57308 */ /* 0x000e620000000800 */
[C---:B------:R-:W-:Y:S02]  /*78d0*/  FMUL.FTZ R11, R3.reuse, R127 ;  /* 0x0000007f030b7220 */ /* 0x040fe40000410000 */
[C---:B------:R-:W-:Y:S03]  /*78e0*/  HMMA.16816.F32.BF16 R4, R136.reuse, R12, R4 ;  /* 0x0000000c8804723c */ /* 0x040fe60000041804 */
[----:B------:R-:W-:Y:S02]  /*78f0*/  LDSM.16.MT88.4 R124, [R154+0x2800] ;  /* 0x002800009a7c783b */ /* 0x000fe40000004200 */
[C---:B------:R-:W-:Y:S02]  /*7900*/  FMUL.FTZ R18, R3.reuse, R118 ;  /* 0x0000007603127220 */ /* 0x040fe40000410000 */
[C---:B------:R-:W-:Y:S01]  /*7910*/  FMUL.FTZ R12, R132.reuse, R120 ;  /* 0x00000078840c7220 */ /* 0x040fe20000410000 */
[C---:B------:R-:W-:Y:S01]  /*7920*/  HMMA.16816.F32.BF16 R8, R136.reuse, R14, R8 ;  /* 0x0000000e8808723c */ /* 0x040fe20000041808 */
[----:B------:R-:W-:Y:S02]  /*7930*/  MUFU.EX2 R166, R166 ;  /* 0x000000a600a67308 */ /* 0x000fe40000000800 */
        /* <DEDUP_REMOVED lines=11> */
[----:B------:R-:W2:Y:S02]  /*79f0*/  LDSM.16.MT88.4 R120, [R155] ;  /* 0x000000009b78783b */ /* 0x000ea40000004200 */
        /* <DEDUP_REMOVED lines=14> */
[----:B------:R-:W4:Y:S01]  /*7ae0*/  LDSM.16.MT88.4 R112, [R154+0x2000] ;  /* 0x002000009a70783b */ /* 0x000f220000004200 */
        /* <DEDUP_REMOVED lines=41> */
[----:B------:R-:W2:Y:S03]  /*7d80*/  LDSM.16.MT88.4 R104, [R154+0x4000] ;  /* 0x004000009a68783b */ /* 0x000ea60000004200 */
[----:B------:R-:W4:Y:S01]  /*7d90*/  MUFU.EX2 R172, R172 ;  /* 0x000000ac00ac7308 */ /* 0x000f220000000800 */
        /* <DEDUP_REMOVED lines=10> */
[----:B------:R-:W1:Y:S01]  /*7e40*/  MUFU.EX2 R179, R179 ;  /* 0x000000b300b37308 */ /* 0x000e620000000800 */
[C---:B------:R-:W-:Y:S03]  /*7e50*/  HMMA.16816.F32.BF16 R60, R136.reuse, R108, R60 ;  /* 0x0000006c883c723c */ /* 0x040fe6000004183c */
[C---:B------:R-:W-:Y:S02]  /*7e60*/  FMUL.FTZ R78, R3.reuse, R78 ;  /* 0x0000004e034e7220 */ /* 0x040fe40000410000 */
[C---:B------:R-:W-:Y:S03]  /*7e70*/  FMUL.FTZ R79, R3.reuse, R79 ;  /* 0x0000004f034f7220 */ /* 0x040fe60000410000 */
[C---:B------:R-:W-:Y:S01]  /*7e80*/  HMMA.16816.F32.BF16 R64, R136.reuse, R110, R64 ;  /* 0x0000006e8840723c */ /* 0x040fe20000041840 */
[----:B------:R-:W4:Y:S01]  /*7e90*/  LDSM.16.MT88.4 R108, [R152+0x4000] ;  /* 0x00400000986c783b */ /* 0x000f220000004200 */
        /* <DEDUP_REMOVED lines=12> */
[----:B------:R-:W-:Y:S01]  /*7f60*/  FMUL.FTZ R87, R3, R87 ;  /* 0x0000005703577220 */ /* 0x000fe20000410000 */
[----:B------:R-:W-:Y:S01]  /*7f70*/  MUFU.EX2 R182, R182 ;  /* 0x000000b600b67308 */ /* 0x000fe20000000800 */
[C---:B-1----:R-:W-:Y:S04]  /*7f80*/  HMMA.16816.F32.BF16 R76, R136.reuse, R100, R76 ;  /* 0x00000064884c723c */ /* 0x042fe8000004184c */
[C---:B------:R-:W-:Y:S02]  /*7f90*/  FMUL.FTZ R88, R132.reuse, R88 ;  /* 0x0000005884587220 */ /* 0x040fe40000410000 */
[C---:B------:R-:W-:Y:S01]  /*7fa0*/  FMUL.FTZ R89, R132.reuse, R89 ;  /* 0x0000005984597220 */ /* 0x040fe20000410000 */
[----:B------:R-:W-:Y:S01]  /*7fb0*/  F2FP.BF16.PACK_AB R100, R165, R164 ;  /* 0x000000a4a564723e */ /* 0x000fe200000010ff */
[C---:B------:R-:W-:Y:S01]  /*7fc0*/  HMMA.16816.F32.BF16 R80, R136.reuse, R102, R80 ;  /* 0x000000668850723c */ /* 0x040fe20000041850 */
[----:B------:R-:W1:Y:S03]  /*7fd0*/  MUFU.EX2 R192, R192 ;  /* 0x000000c000c07308 */ /* 0x000e660000000800 */
[----:B------:R-:W-:Y:S01]  /*7fe0*/  FMUL.FTZ R90, R3, R90 ;  /* 0x0000005a035a7220 */ /* 0x000fe20000410000 */
[----:B---3--:R-:W-:Y:S01]  /*7ff0*/  F2FP.BF16.PACK_AB R101, R169, R168 ;  /* 0x000000a8a965723e */ /* 0x008fe200000010ff */
[----:B------:R-:W-:Y:S01]  /*8000*/  FMUL.FTZ R91, R3, R91 ;  /* 0x0000005b035b7220 */ /* 0x000fe20000410000 */
[----:B------:R-:W-:Y:S01]  /*8010*/  F2FP.BF16.PACK_AB R102, R167, R166 ;  /* 0x000000a6a766723e */ /* 0x000fe200000010ff */
[C---:B----4-:R-:W-:Y:S03]  /*8020*/  HMMA.16816.F32.BF16 R84, R136.reuse, R108, R84 ;  /* 0x0000006c8854723c */ /* 0x050fe60000041854 */
[----:B------:R-:W3:Y:S01]  /*8030*/  MUFU.EX2 R193, R193 ;  /* 0x000000c100c17308 */ /* 0x000ee20000000800 */
[C---:B------:R-:W-:Y:S01]  /*8040*/  FMUL.FTZ R92, R132.reuse, R92 ;  /* 0x0000005c845c7220 */ /* 0x040fe20000410000 */
[----:B-----5:R-:W-:Y:S01]  /*8050*/  F2FP.BF16.PACK_AB R103, R171, R170 ;  /* 0x000000aaab67723e */ /* 0x020fe200000010ff */
[C---:B------:R-:W-:Y:S02]  /*8060*/  FMUL.FTZ R93, R132.reuse, R93 ;  /* 0x0000005d845d7220 */ /* 0x040fe40000410000 */
[C---:B------:R-:W-:Y:S01]  /*8070*/  HMMA.16816.F32.BF16 R88, R136.reuse, R110, R88 ;  /* 0x0000006e8858723c */ /* 0x040fe20000041858 */
[----:B------:R-:W4:Y:S03]  /*8080*/  LDSM.16.MT88.4 R108, [R152+0x800] ;  /* 0x00080000986c783b */ /* 0x000f260000004200 */
[C---:B------:R-:W-:Y:S01]  /*8090*/  FMUL.FTZ R94, R3.reuse, R94 ;  /* 0x0000005e035e7220 */ /* 0x040fe20000410000 */
[----:B------:R-:W5:Y:S01]  /*80a0*/  MUFU.EX2 R194, R194 ;  /* 0x000000c200c27308 */ /* 0x000f620000000800 */
[C---:B------:R-:W-:Y:S02]  /*80b0*/  FMUL.FTZ R95, R3.reuse, R95 ;  /* 0x0000005f035f7220 */ /* 0x040fe40000410000 */
[C---:B------:R-:W-:Y:S04]  /*80c0*/  FMUL.FTZ R96, R132.reuse, R96 ;  /* 0x0000006084607220 */ /* 0x040fe80000410000 */
[C---:B------:R-:W-:Y:S01]  /*80d0*/  FMUL.FTZ R97, R132.reuse, R97 ;  /* 0x0000006184617220 */ /* 0x040fe20000410000 */
[C---:B--2---:R-:W-:Y:S03]  /*80e0*/  HMMA.16816.F32.BF16 R92, R136.reuse, R104, R92 ;  /* 0x00000068885c723c */ /* 0x044fe6000004185c */
[C---:B------:R-:W-:Y:S02]  /*80f0*/  FMUL.FTZ R98, R3.reuse, R98 ;  /* 0x0000006203627220 */ /* 0x040fe40000410000 */
[C---:B------:R-:W-:Y:S02]  /*8100*/  FMUL.FTZ R99, R3.reuse, R99 ;  /* 0x0000006303637220 */ /* 0x040fe40000410000 */
[----:B------:R-:W-:Y:S02]  /*8110*/  FFMA.FTZ R159, R3, R239, R159 ;  /* 0x000000ef039f7223 */ /* 0x000fe4000001009f */
[----:B------:R-:W-:Y:S03]  /*8120*/  FFMA.FTZ R163, R132, R242, R163 ;  /* 0x000000f284a37223 */ /* 0x000fe600000100a3 */
[----:B------:R-:W-:Y:S01]  /*8130*/  HMMA.16816.F32.BF16 R96, R136, R106, R96 ;  /* 0x0000006a8860723c */ /* 0x000fe20000041860 */
[----:B------:R-:W2:Y:S02]  /*8140*/  LDSM.16.MT88.4 R104, [R152+0x2800] ;  /* 0x002800009868783b */ /* 0x000ea40000004200 */
        /* <DEDUP_REMOVED lines=8> */
[----:B------:R-:W1:Y:S03]  /*81d0*/  LDSM.16.MT88.4 R112, [R155+0x2800] ;  /* 0x002800009b70783b */ /* 0x000e660000004200 */
        /* <DEDUP_REMOVED lines=16> */
[C---:B------:R-:W-:Y:S04]  /*82e0*/  HMMA.16816.F32.BF16 R28, R100.reuse, R120, R28 ;  /* 0x00000078641c723c */ /* 0x040fe8000004181c */
[----:B------:R-:W-:Y:S04]  /*82f0*/  FADD.FTZ R171, R173, R171 ;  /* 0x000000abadab7221 */ /* 0x000fe80000010000 */
        /* <DEDUP_REMOVED lines=8> */
[C---:B------:R-:W-:Y:S04]  /*8380*/  HMMA.16816.F32.BF16 R44, R100.reuse, R128, R44 ;  /* 0x00000080642c723c */ /* 0x040fe8000004182c */
[----:B-1----:R-:W-:Y:S04]  /*8390*/  FADD.FTZ R171, R192, R171 ;  /* 0x000000abc0ab7221 */ /* 0x002fe80000010000 */
[C---:B------:R-:W-:Y:S01]  /*83a0*/  HMMA.16816.F32.BF16 R48, R100.reuse, R130, R48 ;  /* 0x000000826430723c */ /* 0x040fe20000041830 */
[----:B------:R-:W-:Y:S03]  /*83b0*/  LDSM.16.MT88.4 R128, [R154+0x3000] ;  /* 0x003000009a80783b */ /* 0x000fe60000004200 */
[----:B---3--:R-:W-:Y:S04]  /*83c0*/  FADD.FTZ R171, R193, R171 ;  /* 0x000000abc1ab7221 */ /* 0x008fe80000010000 */
[C---:B--2---:R-:W-:Y:S04]  /*83d0*/  HMMA.16816.F32.BF16 R52, R100.reuse, R104, R52 ;  /* 0x000000686434723c */ /* 0x044fe80000041834 */
[----:B-----5:R-:W-:Y:S04]  /*83e0*/  FADD.FTZ R171, R194, R171 ;  /* 0x000000abc2ab7221 */ /* 0x020fe80000010000 */
[C---:B------:R-:W-:Y:S01]  /*83f0*/  HMMA.16816.F32.BF16 R56, R100.reuse, R106, R56 ;  /* 0x0000006a6438723c */ /* 0x040fe20000041838 */
[----:B------:R-:W1:Y:S03]  /*8400*/  LDSM.16.MT88.4 R104, [R152+0x4800] ;  /* 0x004800009868783b */ /* 0x000e660000004200 */
[----:B------:R-:W-:Y:S04]  /*8410*/  FADD.FTZ R239, R195, R171 ;  /* 0x000000abc3ef7221 */ /* 0x000fe80000010000 */
[C---:B------:R-:W-:Y:S08]  /*8420*/  HMMA.16816.F32.BF16 R60, R100.reuse, R112, R60 ;  /* 0x00000070643c723c */ /* 0x040ff0000004183c */
[C---:B------:R-:W-:Y:S01]  /*8430*/  HMMA.16816.F32.BF16 R64, R100.reuse, R114, R64 ;  /* 0x000000726440723c */ /* 0x040fe20000041840 */
[----:B------:R-:W2:Y:S07]  /*8440*/  LDSM.16.MT88.4 R112, [R155+0x4800] ;  /* 0x004800009b70783b */ /* 0x000eae0000004200 */
[C---:B----4-:R-:W-:Y:S08]  /*8450*/  HMMA.16816.F32.BF16 R68, R100.reuse, R108, R68 ;  /* 0x0000006c6444723c */ /* 0x050ff00000041844 */
        /* <DEDUP_REMOVED lines=9> */
[----:B------:R-:W-:Y:S01]  /*84f0*/  HMMA.16816.F32.BF16 R96, R100, R114, R96 ;  /* 0x000000726460723c */ /* 0x000fe20000041860 */
[----:B------:R-:W-:Y:S06]  /*8500*/  LDSM.16.MT88.4 R112, [R154+0x5000] ;  /* 0x005000009a70783b */ /* 0x000fec0000004200 */
[----:B------:R-:W-:Y:S01]  /*8510*/  F2FP.BF16.PACK_AB R100, R176, R175 ;  /* 0x000000afb064723e */ /* 0x000fe200000010ff */
[----:B------:R-:W-:Y:S01]  /*8520*/  FADD.FTZ R175, R175, R166 ;  /* 0x000000a6afaf7221 */ /* 0x000fe20000010000 */
[----:B------:R-:W-:Y:S03]  /*8530*/  F2FP.BF16.PACK_AB R102, R174, R177 ;  /* 0x000000b1ae66723e */ /* 0x000fe600000010ff */
[----:B------:R-:W-:Y:S01]  /*8540*/  F2FP.BF16.PACK_AB R101, R172, R173 ;  /* 0x000000adac65723e */ /* 0x000fe200000010ff */
[----:B------:R-:W-:Y:S01]  /*8550*/  FADD.FTZ R175, R176, R175 ;  /* 0x000000afb0af7221 */ /* 0x000fe20000010000 */
[----:B------:R-:W-:Y:S03]  /*8560*/  F2FP.BF16.PACK_AB R103, R179, R178 ;  /* 0x000000b2b367723e */ /* 0x000fe600000010ff */
[----:B------:R-:W-:Y:S04]  /*8570*/  FADD.FTZ R175, R177, R175 ;  /* 0x000000afb1af7221 */ /* 0x000fe80000010000 */
[C---:B---3--:R-:W-:Y:S03]  /*8580*/  HMMA.16816.F32.BF16 R4, R100.reuse, R108, R4 ;  /* 0x0000006c6404723c */ /* 0x048fe60000041804 */
[----:B------:R-:W-:Y:S04]  /*8590*/  FADD.FTZ R175, R174, R175 ;  /* 0x000000afaeaf7221 */ /* 0x000fe80000010000 */
[----:B------:R-:W-:Y:S01]  /*85a0*/  FADD.FTZ R175, R180, R175 ;  /* 0x000000afb4af7221 */ /* 0x000fe20000010000 */
[C---:B------:R-:W-:Y:S01]  /*85b0*/  HMMA.16816.F32.BF16 R8, R100.reuse, R110, R8 ;  /* 0x0000006e6408723c */ /* 0x040fe20000041808 */
[----:B------:R-:W2:Y:S03]  /*85c0*/  LDSM.16.MT88.4 R108, [R155+0x3000] ;  /* 0x003000009b6c783b */ /* 0x000ea60000004200 */
[----:B------:R-:W-:Y:S04]  /*85d0*/  FADD.FTZ R175, R181, R175 ;  /* 0x000000afb5af7221 */ /* 0x000fe80000010000 */
[C---:B------:R-:W-:Y:S04]  /*85e0*/  HMMA.16816.F32.BF16 R12, R100.reuse, R120, R12 ;  /* 0x00000078640c723c */ /* 0x040fe8000004180c */
[----:B------:R-:W-:Y:S04]  /*85f0*/  FADD.FTZ R175, R182, R175 ;  /* 0x000000afb6af7221 */ /* 0x000fe80000010000 */
[C---:B------:R-:W-:Y:S04]  /*8600*/  HMMA.16816.F32.BF16 R16, R100.reuse, R122, R16 ;  /* 0x0000007a6410723c */ /* 0x040fe80000041810 */
[----:B------:R-:W-:Y:S04]  /*8610*/  FADD.FTZ R242, R183, R175 ;  /* 0x000000afb7f27221 */ /* 0x000fe80000010000 */
[C---:B----4-:R-:W-:Y:S08]  /*8620*/  HMMA.16816.F32.BF16 R20, R100.reuse, R116, R20 ;  /* 0x000000746414723c */ /* 0x050ff00000041814 */
[C---:B------:R-:W-:Y:S01]  /*8630*/  HMMA.16816.F32.BF16 R24, R100.reuse, R118, R24 ;  /* 0x000000766418723c */ /* 0x040fe20000041818 */
[----:B------:R-:W3:Y:S07]  /*8640*/  LDSM.16.MT88.4 R116, [R153+0x5000] ;  /* 0x005000009974783b */ /* 0x000eee0000004200 */
[C---:B------:R-:W-:Y:S08]  /*8650*/  HMMA.16816.F32.BF16 R28, R100.reuse, R124, R28 ;  /* 0x0000007c641c723c */ /* 0x040ff0000004181c */
[C---:B------:R-:W-:Y:S01]  /*8660*/  HMMA.16816.F32.BF16 R32, R100.reuse, R126, R32 ;  /* 0x0000007e6420723c */ /* 0x040fe20000041820 */
[----:B------:R-:W-:Y:S07]  /*8670*/  LDSM.16.MT88.4 R124, [R154+0x1800] ;  /* 0x001800009a7c783b */ /* 0x000fee0000004200 */
[C---:B------:R-:W-:Y:S08]  /*8680*/  HMMA.16816.F32.BF16 R36, R100.reuse, R128, R36 ;  /* 0x000000806424723c */ /* 0x040ff00000041824 */
[C---:B------:R-:W-:Y:S08]  /*8690*/  HMMA.16816.F32.BF16 R40, R100.reuse, R130, R40 ;  /* 0x000000826428723c */ /* 0x040ff00000041828 */
[C---:B------:R-:W-:Y:S07]  /*86a0*/  HMMA.16816.F32.BF16 R44, R100.reuse, R136, R44 ;  /* 0x00000088642c723c */ /* 0x040fee000004182c */
[----:B------:R-:W-:Y:S01]  /*86b0*/  F2FP.BF16.PACK_AB R136, R181, R180 ;  /* 0x000000b4b588723e */ /* 0x000fe200000010ff */
[C---:B------:R-:W-:Y:S04]  /*86c0*/  HMMA.16816.F32.BF16 R48, R100.reuse, R138, R48 ;  /* 0x0000008a6430723c */ /* 0x040fe80000041830 */
[----:B------:R-:W-:Y:S03]  /*86d0*/  F2FP.BF16.PACK_AB R137, R193, R192 ;  /* 0x000000c0c189723e */ /* 0x000fe600000010ff */
[----:B------:R-:W-:Y:S01]  /*86e0*/  F2FP.BF16.PACK_AB R138, R183, R182 ;  /* 0x000000b6b78a723e */ /* 0x000fe200000010ff */
[C---:B-1----:R-:W-:Y:S04]  /*86f0*/  HMMA.16816.F32.BF16 R52, R100.reuse, R104, R52 ;  /* 0x000000686434723c */ /* 0x042fe80000041834 */
[----:B------:R-:W-:Y:S04]  /*8700*/  F2FP.BF16.PACK_AB R139, R195, R194 ;  /* 0x000000c2c38b723e */ /* 0x000fe800000010ff */
[C---:B------:R-:W-:Y:S01]  /*8710*/  HMMA.16816.F32.BF16 R56, R100.reuse, R106, R56 ;  /* 0x0000006a6438723c */ /* 0x040fe20000041838 */
[----:B------:R-:W1:Y:S07]  /*8720*/  LDSM.16.MT88.4 R104, [R152+0x5000] ;  /* 0x005000009868783b */ /* 0x000e6e0000004200 */
[C---:B--2---:R-:W-:Y:S08]  /*8730*/  HMMA.16816.F32.BF16 R60, R100.reuse, R108, R60 ;  /* 0x0000006c643c723c */ /* 0x044ff0000004183c */
[C---:B------:R-:W-:Y:S01]  /*8740*/  HMMA.16816.F32.BF16 R64, R100.reuse, R110, R64 ;  /* 0x0000006e6440723c */ /* 0x040fe20000041840 */
[----:B------:R-:W2:Y:S07]  /*8750*/  LDSM.16.MT88.4 R108, [R155+0x5000] ;  /* 0x005000009b6c783b */ /* 0x000eae0000004200 */
[C---:B------:R-:W-:Y:S08]  /*8760*/  HMMA.16816.F32.BF16 R68, R100.reuse, R112, R68 ;  /* 0x000000706444723c */ /* 0x040ff00000041844 */
[C---:B------:R-:W-:Y:S08]  /*8770*/  HMMA.16816.F32.BF16 R72, R100.reuse, R114, R72 ;  /* 0x000000726448723c */ /* 0x040ff00000041848 */
[C---:B---3--:R-:W-:Y:S08]  /*8780*/  HMMA.16816.F32.BF16 R76, R100.reuse, R116, R76 ;  /* 0x00000074644c723c */ /* 0x048ff0000004184c */
[C---:B------:R-:W-:Y:S01]  /*8790*/  HMMA.16816.F32.BF16 R80, R100.reuse, R118, R80 ;  /* 0x000000766450723c */ /* 0x040fe20000041850 */
[----:B------:R-:W3:Y:S07]  /*87a0*/  LDSM.16.MT88.4 R116, [R153+0x1800] ;  /* 0x001800009974783b */ /* 0x000eee0000004200 */
[C---:B-1----:R-:W-:Y:S08]  /*87b0*/  HMMA.16816.F32.BF16 R84, R100.reuse, R104, R84 ;  /* 0x000000686454723c */ /* 0x042ff00000041854 */
[C---:B------:R-:W-:Y:S01]  /*87c0*/  HMMA.16816.F32.BF16 R88, R100.reuse, R106, R88 ;  /* 0x0000006a6458723c */ /* 0x040fe20000041858 */
[----:B------:R-:W1:Y:S07]  /*87d0*/  LDSM.16.MT88.4 R104, [R152+0x1800] ;  /* 0x001800009868783b */ /* 0x000e6e0000004200 */
[C---:B--2---:R-:W-:Y:S08]  /*87e0*/  HMMA.16816.F32.BF16 R92, R100.reuse, R108, R92 ;  /* 0x0000006c645c723c */ /* 0x044ff0000004185c */
[----:B------:R-:W-:Y:S08]  /*87f0*/  HMMA.16816.F32.BF16 R96, R100, R110, R96 ;  /* 0x0000006e6460723c */ /* 0x000ff00000041860 */
[C---:B------:R-:W-:Y:S01]  /*8800*/  HMMA.16816.F32.BF16 R128, R136.reuse, R124, R4 ;  /* 0x0000007c8880723c */ /* 0x040fe20000041804 */
[----:B------:R-:W2:Y:S07]  /*8810*/  LDSM.16.MT88.4 R4, [R152+0x3800] ;  /* 0x003800009804783b */ /* 0x000eae0000004200 */
[C---:B------:R-:W-:Y:S01]  /*8820*/  HMMA.16816.F32.BF16 R124, R136.reuse, R126, R8 ;  /* 0x0000007e887c723c */ /* 0x040fe20000041808 */
[----:B------:R-:W4:Y:S07]  /*8830*/  LDSM.16.MT88.4 R8, [R155+0x3800] ;  /* 0x003800009b08783b */ /* 0x000f2e0000004200 */
[C---:B---3--:R-:W-:Y:S01]  /*8840*/  HMMA.16816.F32.BF16 R120, R136.reuse, R116, R12 ;  /* 0x000000748878723c */ /* 0x048fe2000004180c */
[----:B------:R-:W3:Y:S07]  /*8850*/  LDSM.16.MT88.4 R12, [R154+0x5800] ;  /* 0x005800009a0c783b */ /* 0x000eee0000004200 */
[C---:B------:R-:W-:Y:S01]  /*8860*/  HMMA.16816.F32.BF16 R116, R136.reuse, R118, R16 ;  /* 0x000000768874723c */ /* 0x040fe20000041810 */
[----:B------:R-:W5:Y:S07]  /*8870*/  LDSM.16.MT88.4 R16, [R153+0x5800] ;  /* 0x005800009910783b */ /* 0x000f6e0000004200 */
[C---:B-1----:R-:W-:Y:S07]  /*8880*/  HMMA.16816.F32.BF16 R112, R136.reuse, R104, R20 ;  /* 0x000000688870723c */ /* 0x042fee0000041814 */
[----:B------:R-:W-:Y:S01]  /*8890*/  IADD3 R20, R247, -0x2, RZ ;  /* 0xfffffffef7147810 */ /* 0x000fe20007ffe0ff */
        /* <DEDUP_REMOVED lines=14> */
[----:B------:R-:W-:Y:S01]  /*8980*/  @P6 SHF.R.S32.HI R8, RZ, 0x1f, R20 ;  /* 0x0000001fff086819 */ /* 0x000fe20000011414 */
[C---:B------:R-:W-:Y:S04]  /*8990*/  HMMA.16816.F32.BF16 R64, R136.reuse, R10, R64 ;  /* 0x0000000a8840723c */ /* 0x040fe80000041840 */
[----:B------:R-:W-:Y:S04]  /*89a0*/  @P6 IMAD R8, R8, c[0x0][0x1e0], RZ ;  /* 0x0000780008086a24 */ /* 0x000fe800078e02ff */
[C---:B---3--:R-:W-:Y:S04]  /*89b0*/  HMMA.16816.F32.BF16 R68, R136.reuse, R12, R68 ;  /* 0x0000000c8844723c */ /* 0x048fe80000041844 */
[C---:B------:R-:W-:Y:S02]  /*89c0*/  @P6 IMAD R8, R20.reuse, c[0x0][0x1e4], R8 ;  /* 0x0000790014086a24 */ /* 0x040fe400078e0208 */
[----:B------:R-:W-:Y:S01]  /*89d0*/  @P6 IMAD.WIDE.U32 R20, R20, c[0x0][0x1e0], RZ ;  /* 0x0000780014146a25 */ /* 0x000fe200078e00ff */
[----:B------:R-:W-:Y:S01]  /*89e0*/  @P6 MOV R13, c[0x0][0x1e0] ;  /* 0x00007800000d6a02 */ /* 0x000fe20000000f00 */
[C---:B------:R-:W-:Y:S04]  /*89f0*/  HMMA.16816.F32.BF16 R72, R136.reuse, R14, R72 ;  /* 0x0000000e8848723c */ /* 0x040fe80000041848 */
[----:B------:R-:W-:Y:S02]  /*8a00*/  @P6 IADD3 R3, R21, R8, RZ ;  /* 0x0000000815036210 */ /* 0x000fe40007ffe0ff */
[----:B------:R-:W2:Y:S01]  /*8a10*/  LDSM.16.MT88.4 R8, [R155+0x5800] ;  /* 0x005800009b08783b */ /* 0x000ea20000004200 */
[C---:B------:R-:W-:Y:S01]  /*8a20*/  @P6 SHF.L.U32 R12, R20.reuse, 0x6, RZ ;  /* 0x00000006140c6819 */ /* 0x040fe200000006ff */
[C---:B-----5:R-:W-:Y:S01]  /*8a30*/  HMMA.16816.F32.BF16 R76, R136.reuse, R16, R76 ;  /* 0x00000010884c723c */ /* 0x060fe2000004184c */
[----:B------:R-:W-:Y:S03]  /*8a40*/  @P6 MOV R15, c[0x0][0x1e4] ;  /* 0x00007900000f6a02 */ /* 0x000fe60000000f00 */
[----:B------:R-:W-:Y:S02]  /*8a50*/  @P6 SHF.L.U64.HI R3, R20, 0x6, R3 ;  /* 0x0000000614036819 */ /* 0x000fe40000010203 */
[C---:B------:R-:W-:Y:S02]  /*8a60*/  @P6 LEA R14, P0, R13.reuse, R12, 0x5 ;  /* 0x0000000c0d0e6211 */ /* 0x040fe400078028ff */
[----:B------:R-:W-:Y:S01]  /*8a70*/  @P6 IADD3 R12, P4, R12, R240, RZ ;  /* 0x000000f00c0c6210 */ /* 0x000fe20007f9e0ff */
[C---:B------:R-:W-:Y:S03]  /*8a80*/  HMMA.16816.F32.BF16 R80, R136.reuse, R18, R80 ;  /* 0x000000128850723c */ /* 0x040fe60000041850 */
[----:B------:R-:W-:Y:S02]  /*8a90*/  @P6 LEA.HI.X R15, R13, R3, R15, 0x5, P0 ;  /* 0x000000030d0f6211 */ /* 0x000fe400000f2c0f */
[C---:B------:R-:W-:Y:S02]  /*8aa0*/  ISETP.GE.AND P0, PT, R238.reuse, 0x1, PT ;  /* 0x00000001ee00780c */ /* 0x040fe40003f06270 */
[----:B------:R-:W-:Y:S01]  /*8ab0*/  IADD3 R238, R238, 0x1, RZ ;  /* 0x00000001eeee7810 */ /* 0x000fe20007ffe0ff */
[C---:B-1----:R-:W-:Y:S04]  /*8ac0*/  HMMA.16816.F32.BF16 R84, R136.reuse, R4, R84 ;  /* 0x000000048854723c */ /* 0x042fe80000041854 */
[----:B------:R-:W-:Y:S02]  /*8ad0*/  SEL R238, R238, RZ, !P0 ;  /* 0x000000ffeeee7207 */ /* 0x000fe40004000000 */
[C---:B------:R-:W-:Y:S02]  /*8ae0*/  @P6 LEA R16, P5, R12.reuse, c[0x0][0x1c8], 0x1 ;  /* 0x000072000c106a11 */ /* 0x040fe400078a08ff */
[----:B------:R-:W-:Y:S01]  /*8af0*/  @P6 IADD3.X R3, R3, R232, RZ, P4, !PT ;  /* 0x000000e803036210 */ /* 0x000fe200027fe4ff */
[C---:B------:R-:W-:Y:S03]  /*8b00*/  HMMA.16816.F32.BF16 R88, R136.reuse, R6, R88 ;  /* 0x000000068858723c */ /* 0x040fe60000041858 */
[----:B------:R-:W-:Y:S01]  /*8b10*/  @P6 LEA.HI.X R17, R12, c[0x0][0x1cc], R3, 0x1, P5 ;  /* 0x000073000c116a11 */ /* 0x000fe200028f0c03 */
[----:B------:R-:W-:Y:S01]  /*8b20*/  @P6 IMAD R3, R238, 0x6000, R210 ;  /* 0x00006000ee036824 */ /* 0x000fe200078e02d2 */
[----:B------:R-:W-:Y:S04]  /*8b30*/  @P6 IADD3 R14, P0, R14, R240, RZ ;  /* 0x000000f00e0e6210 */ /* 0x000fe80007f1e0ff */
[----:B------:R-:W-:Y:S01]  /*8b40*/  @!PT LDS RZ, [RZ] ;  /* 0x00000000fffff984 */ /* 0x000fe20000000800 */
[----:B------:R-:W-:Y:S01]  /*8b50*/  @!PT LDS RZ, [RZ] ;  /* 0x00000000fffff984 */ /* 0x000fe20000000800 */
[----:B------:R-:W-:Y:S01]  /*8b60*/  @!PT LDS RZ, [RZ] ;  /* 0x00000000fffff984 */ /* 0x000fe20000000800 */
[----:B------:R1:W-:Y:S03]  /*8b70*/  @P6 LDGSTS.E.BYPASS.LTC128B.128 [R3], [R16.64], !P3 ;  /* 0x0000000010036fae */ /* 0x0003e6000d901d48 */
[----:B------:R-:W-:Y:S01]  /*8b80*/  @P6 IADD3.X R15, R15, R232, RZ, P0, !PT ;  /* 0x000000e80f0f6210 */ /* 0x000fe200007fe4ff */
[C---:B--2---:R-:W-:Y:S03]  /*8b90*/  HMMA.16816.F32.BF16 R92, R136.reuse, R8, R92 ;  /* 0x00000008885c723c */ /* 0x044fe6000004185c */
[----:B------:R-:W-:Y:S01]  /*8ba0*/  @P6 ISETP.GE.AND P0, PT, R207, c[0x0][0x1d4], PT ;  /* 0x00007500cf006a0c */ /* 0x000fe20003f06270 */
[----:B------:R1:W-:Y:S01]  /*8bb0*/  @P6 LDGSTS.E.BYPASS.LTC128B.128 [R3+0x2000], [R16.64+0x80], !P1 ;  /* 0x0200008010036fae */ /* 0x0003e2000c901d48 */
[C---:B------:R-:W-:Y:S03]  /*8bc0*/  @P6 LEA R4, P4, R14.reuse, c[0x0][0x1c8], 0x1 ;  /* 0x000072000e046a11 */ /* 0x040fe600078808ff */
[----:B------:R-:W-:Y:S04]  /*8bd0*/  HMMA.16816.F32.BF16 R96, R136, R10, R96 ;  /* 0x0000000a8860723c */ /* 0x000fe80000041860 */
[----:B------:R-:W-:Y:S04]  /*8be0*/  @P6 LEA.HI.X R5, R14, c[0x0][0x1cc], R15, 0x1, P4 ;  /* 0x000073000e056a11 */ /* 0x000fe800020f0c0f */
[----:B------:R1:W-:Y:S08]  /*8bf0*/  @P6 LDGSTS.E.BYPASS.LTC128B.128 [R3+0x4000], [R16.64+0x100], !P0 ;  /* 0x0400010010036fae */ /* 0x0003f0000c101d48 */
[----:B------:R1:W-:Y:S08]  /*8c00*/  @P6 LDGSTS.E.BYPASS.LTC128B.128 [R3+0x1000], [R4.64], !P3 ;  /* 0x0100000004036fae */ /* 0x0003f0000d901d48 */
[----:B------:R1:W-:Y:S01]  /*8c10*/  @P6 LDGSTS.E.BYPASS.LTC128B.128 [R3+0x3000], [R4.64+0x80], !P1 ;  /* 0x0300008004036fae */ /* 0x0003e2000c901d48 */
[C---:B------:R-:W-:Y:S02]  /*8c20*/  ISETP.GE.AND P1, PT, R133.reuse, 0x1, PT ;  /* 0x000000018500780c */ /* 0x040fe40003f26270 */
[----:B------:R-:W-:Y:S04]  /*8c30*/  IADD3 R133, R133, 0x1, RZ ;  /* 0x0000000185857810 */ /* 0x000fe80007ffe0ff */
[----:B------:R-:W-:Y:S01]  /*8c40*/  SEL R133, R133, RZ, !P1 ;  /* 0x000000ff85857207 */ /* 0x000fe20004800000 */
[----:B------:R1:W-:Y:S01]  /*8c50*/  @P6 LDGSTS.E.BYPASS.LTC128B.128 [R3+0x5000], [R4.64+0x100], !P0 ;  /* 0x0500010004036fae */ /* 0x0003e2000c101d48 */
[----:B------:R-:W-:Y:S02]  /*8c60*/  ISETP.GT.AND P0, PT, R247, R245, PT ;  /* 0x000000f5f700720c */ /* 0x000fe40003f04270 */
[----:B------:R-:W-:Y:S05]  /*8c70*/  MOV R247, R248 ;  /* 0x000000f800f77202 */ /* 0x000fea0000000f00 */
[----:B------:R-:W0:Y:S01]  /*8c80*/  LDGDEPBAR ;  /* 0x00000000000079af */ /* 0x000e220000000000 */
[----:B-1----:R-:W-:Y:S05]  /*8c90*/  MOV R3, R2 ;  /* 0x0000000200037202 */ /* 0x002fea0000000f00 */
[----:B------:R-:W-:-:S05]  /*8ca0*/  @P0 BRA `(.L_x_2151) ;  /* 0xffffce3000000947 */ /* 0x000fca000383ffff */
.L_x_2150:
[----:B------:R-:W-:-:S13]  /*8cb0*/  ISETP.GE.AND P0, PT, R248, R233, PT ;  /* 0x000000e9f800720c */ /* 0x000fda0003f06270 */
[----:B------:R-:W-:Y:S05]  /*8cc0*/  @!P0 BRA `(.L_x_2152) ;  /* 0x00002ce000008947 */ /* 0x000fea0003800000 */
[----:B------:R-:W-:Y:S02]  /*8cd0*/  MOV R3, R0 ;  /* 0x0000000000037202 */ /* 0x000fe40000000f00 */
[----:B------:R-:W-:Y:S02]  /*8ce0*/  MOV R132, R2 ;  /* 0x0000000200847202 */ /* 0x000fe40000000f00 */
.L_x_2153:
        /* <DEDUP_REMOVED lines=10> */
[C---:B------:R-:W-:Y:S01]  /*8d90*/  @!P6 IMAD.WIDE.U32 R20, R243.reuse, c[0x0][0x208], RZ ;  /* 0x00008200f314ea25 */ /* 0x040fe200078e00ff */
        /* <DEDUP_REMOVED lines=10> */
[----:B-1----:R-:W1:Y:S01]  /*8e40*/  LDSM.16.M88.4 R8, [R194] ;  /* 0x00000000c208783b */ /* 0x002e620000000200 */
[----:B------:R-:W-:Y:S02]  /*8e50*/  @!P6 LEA R156, P5, R157, c[0x0][0x1f8], 0x1 ;  /* 0x00007e009d9cea11 */ /* 0x000fe400078a08ff */
[----:B------:R-:W-:Y:S02]  /*8e60*/  @!P6 IADD3 R159, P4, R159, R236, RZ ;  /* 0x000000ec9f9fe210 */ /* 0x000fe40007f9e0ff */
[----:B------:R-:W-:Y:S03]  /*8e70*/  @!P6 SHF.L.U64.HI R0, R20, 0x6, R0 ;  /* 0x000000061400e819 */ /* 0x000fe60000010200 */
        /* <DEDUP_REMOVED lines=16> */
[----:B------:R-:W-:Y:S02]  /*8f80*/  @!P6 IADD3.X R0, R0, R198, RZ, P3, !PT ;  /* 0x000000c60000e210 */ /* 0x000fe40001ffe4ff */
[----:B------:R-:W-:Y:S02]  /*8f90*/  @!P6 LEA R158, P3, R159, c[0x0][0x1f8], 0x1 ;  /* 0x00007e009f9eea11 */ /* 0x000fe400078608ff */
[----:B------:R-:W-:Y:S01]  /*8fa0*/  @!P6 LEA.HI.X R157, R157, c[0x0][0x1fc], R0, 0x1, P5 ;  /* 0x00007f009d9dea11 */ /* 0x000fe200028f0c00 */
[C---:B----4-:R-:W-:Y:S01]  /*8fb0*/  HMMA.16816.F32.BF16 R28, R32.reuse, R136, RZ ;  /* 0x00000088201c723c */ /* 0x050fe200000418ff */
[----:B------:R-:W-:Y:S06]  /*8fc0*/  IADD3 R0, R134, R194, RZ ;  /* 0x000000c286007210 */ /* 0x000fec0007ffe0ff */
[----:B------:R-:W-:Y:S01]  /*8fd0*/  @!P6 IADD3.X R136, R2, R198, RZ, P4, !PT ;  /* 0x000000c60288e210 */ /* 0x000fe200027fe4ff */
[----:B------:R-:W-:Y:S01]  /*8fe0*/  HMMA.16816.F32.BF16 R32, R32, R138, RZ ;  /* 0x0000008a2020723c */ /* 0x000fe200000418ff */
[C---:B------:R-:W-:Y:S03]  /*8ff0*/  @!P6 IMAD R2, R238.reuse, 0x6000, R211 ;  /* 0x00006000ee02e824 */ /* 0x040fe600078e02d3 */
[----:B------:R-:W-:Y:S02]  /*9000*/  @!P6 LEA.HI.X R159, R159, c[0x0][0x1fc], R136, 0x1, P3 ;  /* 0x00007f009f9fea11 */ /* 0x000fe400018f0c88 */
[----:B------:R-:W3:Y:S02]  /*9010*/  LDSM.16.M88.4 R136, [R193+0x1800] ;  /* 0x00180000c188783b */ /* 0x000ee40000000200 */
[C---:B-1----:R-:W-:Y:S06]  /*9020*/  HMMA.16816.F32.BF16 R4, R140.reuse, R144, R4 ;  /* 0x000000908c04723c */ /* 0x042fec0000041804 */
[----:B------:R-:W-:Y:S01]  /*9030*/  @!PT LDS RZ, [RZ] ;  /* 0x00000000fffff984 */ /* 0x000fe20000000800 */
[----:B------:R-:W-:Y:S01]  /*9040*/  @!PT LDS RZ, [RZ] ;  /* 0x00000000fffff984 */ /* 0x000fe20000000800 */
[----:B------:R-:W-:Y:S01]  /*9050*/  @!PT LDS RZ, [RZ] ;  /* 0x00000000fffff984 */ /* 0x000fe20000000800 */
[----:B------:R1:W-:Y:S02]  /*9060*/  @!P6 LDGSTS.E.BYPASS.LTC128B.128 [R2], [R156.64], !P2 ;  /* 0x000000009c02efae */ /* 0x0003e4000d101d48 */
[C---:B------:R-:W-:Y:S06]  /*9070*/  HMMA.16816.F32.BF16 R8, R140.reuse, R146, R8 ;  /* 0x000000928c08723c */ /* 0x040fec0000041808 */
[----:B------:R1:W-:Y:S02]  /*9080*/  @!P6 LDGSTS.E.BYPASS.LTC128B.128 [R2+0x2000], [R156.64+0x80], !P1 ;  /* 0x020000809c02efae */ /* 0x0003e4000c901d48 */
[C---:B-----5:R-:W-:Y:S06]  /*9090*/  HMMA.16816.F32.BF16 R12, R140.reuse, R148, R12 ;  /* 0x000000948c0c723c */ /* 0x060fec000004180c */
[----:B------:R1:W-:Y:S02]  /*90a0*/  @!P6 LDGSTS.E.BYPASS.LTC128B.128 [R2+0x4000], [R156.64+0x100], !P0 ;  /* 0x040001009c02efae */ /* 0x0003e4000c101d48 */
[C---:B------:R-:W-:Y:S06]  /*90b0*/  HMMA.16816.F32.BF16 R16, R140.reuse, R150, R16 ;  /* 0x000000968c10723c */ /* 0x040fec0000041810 */
[----:B------:R1:W-:Y:S02]  /*90c0*/  @!P6 LDGSTS.E.BYPASS.LTC128B.128 [R2+0x1000], [R158.64], !P2 ;  /* 0x010000009e02efae */ /* 0x0003e4000d101d48 */
[C---:B--2---:R-:W-:Y:S06]  /*90d0*/  HMMA.16816.F32.BF16 R20, R140.reuse, R152, R20 ;  /* 0x000000988c14723c */ /* 0x044fec0000041814 */
[----:B------:R1:W-:Y:S02]  /*90e0*/  @!P6 LDGSTS.E.BYPASS.LTC128B.128 [R2+0x3000], [R158.64+0x80], !P1 ;  /* 0x030000809e02efae */ /* 0x0003e4000c901d48 */
[C---:B------:R-:W-:Y:S06]  /*90f0*/  HMMA.16816.F32.BF16 R24, R140.reuse, R154, R24 ;  /* 0x0000009a8c18723c */ /* 0x040fec0000041818 */
[----:B------:R1:W-:Y:S01]  /*9100*/  @!P6 LDGSTS.E.BYPASS.LTC128B.128 [R2+0x5000], [R158.64+0x100], !P0 ;  /* 0x050001009e02efae */ /* 0x0003e2000c101d48 */
[C---:B------:R-:W-:Y:S01]  /*9110*/  ISETP.GE.AND P6, PT, R238.reuse, 0x1, PT ;  /* 0x00000001ee00780c */ /* 0x040fe20003fc6270 */
[C---:B---3--:R-:W-:Y:S04]  /*9120*/  HMMA.16816.F32.BF16 R28, R140.reuse, R136, R28 ;  /* 0x000000888c1c723c */ /* 0x048fe8000004181c */
[----:B------:R-:W-:Y:S02]  /*9130*/  IADD3 R238, R238, 0x1, RZ ;  /* 0x00000001eeee7810 */ /* 0x000fe40007ffe0ff */
[----:B------:R-:W-:Y:S02]  /*9140*/  LDSM.16.M88.4 R160, [R0] ;  /* 0x0000000000a0783b */ /* 0x000fe40000000200 */
[----:B------:R-:W-:Y:S04]  /*9150*/  HMMA.16816.F32.BF16 R32, R140, R138, R32 ;  /* 0x0000008a8c20723c */ /* 0x000fe80000041820 */
[----:B------:R-:W-:Y:S02]  /*9160*/  SEL R238, R238, RZ, !P6 ;  /* 0x000000ffeeee7207 */ /* 0x000fe40007000000 */
        /* <DEDUP_REMOVED lines=154> */
[----:B------:R2:W5:Y:S01]  /*9b10*/  MUFU.TANH R163, R11 ;  /* 0x0000000b00a37308 */ /* 0x0005620000002400 */
[----:B---3--:R-:W-:Y:S09]  /*9b20*/  FMNMX.FTZ R2, R166, R2, !PT ;  /* 0x00000002a6027209 */ /* 0x008ff20007810000 */
[----:B------:R-:W3:Y:S01]  /*9b30*/  MUFU.TANH R143, R12 ;  /* 0x0000000c008f7308 */ /* 0x000ee20000002400 */
[----:B----4-:R-:W-:Y:S09]  /*9b40*/  FMNMX.FTZ R0, R165, R0, !PT ;  /* 0x00000000a5007209 */ /* 0x010ff20007810000 */
[----:B------:R-:W4:Y:S01]  /*9b50*/  MUFU.TANH R142, R13 ;  /* 0x0000000d008e7308 */ /* 0x000f220000002400 */
[C---:B-1----:R-:W-:Y:S01]  /*9b60*/  HMMA.16816.F32.BF16 R20, R172.reuse, R4, R20 ;  /* 0x00000004ac14723c */ /* 0x042fe20000041814 */
[----:B--2---:R-:W1:Y:S01]  /*9b70*/  LDSM.16.M88.4 R8, [R195+0x5800] ;  /* 0x00580000c308783b */ /* 0x004e620000000200 */
[----:B------:R-:W-:Y:S07]  /*9b80*/  DEPBAR.LE SB0, 0x2 ;  /* 0x000080800000791a */ /* 0x000fee0000000000 */
[----:B------:R-:W2:Y:S03]  /*9b90*/  MUFU.TANH R139, R14 ;  /* 0x0000000e008b7308 */ /* 0x000ea60000002400 */
[----:B-----5:R-:W-:Y:S01]  /*9ba0*/  FMNMX.FTZ R0, R163, R0, !PT ;  /* 0x00000000a3007209 */ /* 0x020fe20007810000 */
[C---:B------:R-:W-:Y:S01]  /*9bb0*/  HMMA.16816.F32.BF16 R24, R172.reuse, R6, R24 ;  /* 0x00000006ac18723c */ /* 0x040fe20000041818 */
[----:B------:R-:W-:Y:S04]  /*9bc0*/  BAR.SYNC.DEFER_BLOCKING 0x0 ;  /* 0x0000000000007b1d */ /* 0x000fe80000010000 */
[----:B---3--:R-:W-:Y:S04]  /*9bd0*/  FMNMX.FTZ R2, R143, R2, !PT ;  /* 0x000000028f027209 */ /* 0x008fe80007810000 */
[----:B----4-:R-:W-:Y:S03]  /*9be0*/  FMNMX.FTZ R2, R142, R2, !PT ;  /* 0x000000028e027209 */ /* 0x010fe60007810000 */
[----:B------:R-:W-:Y:S02]  /*9bf0*/  FMUL.FTZ R20, R20, c[0x0][0x320] ;  /* 0x0000c80014147a20 */ /* 0x000fe40000410000 */
[----:B------:R-:W-:Y:S02]  /*9c00*/  FMUL.FTZ R21, R21, c[0x0][0x320] ;  /* 0x0000c80015157a20 */ /* 0x000fe40000410000 */
[----:B------:R-:W-:Y:S02]  /*9c10*/  FMUL.FTZ R22, R22, c[0x0][0x320] ;  /* 0x0000c80016167a20 */ /* 0x000fe40000410000 */
[----:B------:R-:W-:Y:S01]  /*9c20*/  FMUL.FTZ R23, R23, c[0x0][0x320] ;  /* 0x0000c80017177a20 */ /* 0x000fe20000410000 */
[----:B--2---:R-:W-:Y:S05]  /*9c30*/  FMNMX.FTZ R0, R139, R0, !PT ;  /* 0x000000008b007209 */ /* 0x004fea0007810000 */
[----:B------:R-:W-:Y:S01]  /*9c40*/  FMUL.FTZ R24, R24, c[0x0][0x320] ;  /* 0x0000c80018187a20 */ /* 0x000fe20000410000 */
[----:B------:R-:W2:Y:S01]  /*9c50*/  MUFU.TANH R141, R16 ;  /* 0x00000010008d7308 */ /* 0x000ea20000002400 */
[----:B------:R-:W-:Y:S02]  /*9c60*/  FMUL.FTZ R25, R25, c[0x0][0x320] ;  /* 0x0000c80019197a20 */ /* 0x000fe40000410000 */
[----:B------:R-:W-:Y:S02]  /*9c70*/  FMUL.FTZ R26, R26, c[0x0][0x320] ;  /* 0x0000c8001a1a7a20 */ /* 0x000fe40000410000 */
[----:B------:R-:W-:Y:S01]  /*9c80*/  FMUL.FTZ R27, R27, c[0x0][0x320] ;  /* 0x0000c8001b1b7a20 */ /* 0x000fe20000410000 */
[C---:B-1----:R-:W-:Y:S04]  /*9c90*/  HMMA.16816.F32.BF16 R28, R172.reuse, R8, R28 ;  /* 0x00000008ac1c723c */ /* 0x042fe8000004181c */
[----:B------:R-:W1:Y:S04]  /*9ca0*/  MUFU.TANH R137, R15 ;  /* 0x0000000f00897308 */ /* 0x000e680000002400 */
[----:B------:R-:W-:Y:S06]  /*9cb0*/  HMMA.16816.F32.BF16 R32, R172, R10, R32 ;  /* 0x0000000aac20723c */ /* 0x000fec0000041820 */
[----:B------:R-:W3:Y:S01]  /*9cc0*/  MUFU.TANH R140, R17 ;  /* 0x00000011008c7308 */ /* 0x000ee20000002400 */
[----:B--2---:R-:W-:Y:S09]  /*9cd0*/  FMNMX.FTZ R2, R141, R2, !PT ;  /* 0x000000028d027209 */ /* 0x004ff20007810000 */
[----:B------:R-:W2:Y:S01]  /*9ce0*/  MUFU.TANH R138, R18 ;  /* 0x00000012008a7308 */ /* 0x000ea20000002400 */
[----:B------:R-:W-:Y:S02]  /*9cf0*/  FMUL.FTZ R28, R28, c[0x0][0x320] ;  /* 0x0000c8001c1c7a20 */ /* 0x000fe40000410000 */
[----:B------:R-:W-:Y:S01]  /*9d00*/  FMUL.FTZ R29, R29, c[0x0][0x320] ;  /* 0x0000c8001d1d7a20 */ /* 0x000fe20000410000 */
[----:B-1----:R-:W-:Y:S01]  /*9d10*/  FMNMX.FTZ R0, R137, R0, !PT ;  /* 0x0000000089007209 */ /* 0x002fe20007810000 */
[----:B------:R-:W-:Y:S02]  /*9d20*/  FMUL.FTZ R30, R30, c[0x0][0x320] ;  /* 0x0000c8001e1e7a20 */ /* 0x000fe40000410000 */
[----:B------:R-:W-:Y:S03]  /*9d30*/  FMUL.FTZ R31, R31, c[0x0][0x320] ;  /* 0x0000c8001f1f7a20 */ /* 0x000fe60000410000 */
[----:B------:R-:W1:Y:S01]  /*9d40*/  MUFU.TANH R181, R20 ;  /* 0x0000001400b57308 */ /* 0x000e620000002400 */
[----:B------:R-:W-:Y:S02]  /*9d50*/  FMUL.FTZ R32, R32, c[0x0][0x320] ;  /* 0x0000c80020207a20 */ /* 0x000fe40000410000 */
[----:B------:R-:W-:Y:S01]  /*9d60*/  FMUL.FTZ R33, R33, c[0x0][0x320] ;  /* 0x0000c80021217a20 */ /* 0x000fe20000410000 */
[----:B---3--:R-:W-:Y:S01]  /*9d70*/  FMNMX.FTZ R2, R140, R2, !PT ;  /* 0x000000028c027209 */ /* 0x008fe20007810000 */
[----:B------:R-:W-:Y:S02]  /*9d80*/  FMUL.FTZ R34, R34, c[0x0][0x320] ;  /* 0x0000c80022227a20 */ /* 0x000fe40000410000 */
[----:B------:R-:W-:Y:S03]  /*9d90*/  FMUL.FTZ R35, R35, c[0x0][0x320] ;  /* 0x0000c80023237a20 */ /* 0x000fe60000410000 */
        /* <DEDUP_REMOVED lines=31> */
[----:B--2---:R-:W-:Y:S05]  /*9f90*/  FMNMX.FTZ R2, R149, R2, !PT ;  /* 0x0000000295027209 */ /* 0x004fea0007810000 */
[----:B------:R-:W2:Y:S01]  /*9fa0*/  SHFL.BFLY PT, R4, R2, 0x2, 0x1f ;  /* 0x0c401f0002047f89 */ /* 0x000ea200000e0000 */
[----:B-1----:R-:W-:Y:S04]  /*9fb0*/  FMNMX.FTZ R0, R146, R0, !PT ;  /* 0x0000000092007209 */ /* 0x002fe80007810000 */
[----:B---3--:R-:W-:Y:S05]  /*9fc0*/  FMNMX.FTZ R0, R144, R0, !PT ;  /* 0x0000000090007209 */ /* 0x008fea0007810000 */
[----:B------:R-:W1:Y:S01]  /*9fd0*/  SHFL.BFLY PT, R5, R0, 0x2, 0x1f ;  /* 0x0c401f0000057f89 */ /* 0x000e6200000e0000 */
[----:B--2---:R-:W-:Y:S07]  /*9fe0*/  FMNMX.FTZ R4, R2, R4, !PT ;  /* 0x0000000402047209 */ /* 0x004fee0007810000 */
[----:B------:R-:W2:Y:S01]  /*9ff0*/  SHFL.BFLY PT, R2, R4, 0x1, 0x1f ;  /* 0x0c201f0004027f89 */ /* 0x000ea200000e0000 */
[----:B-1----:R-:W-:Y:S07]  /*a000*/  FMNMX.FTZ R5, R0, R5, !PT ;  /* 0x0000000500057209 */ /* 0x002fee0007810000 */
[----:B------:R-:W1:Y:S01]  /*a010*/  SHFL.BFLY PT, R0, R5, 0x1, 0x1f ;  /* 0x0c201f0005007f89 */ /* 0x000e6200000e0000 */
[----:B--2---:R-:W-:Y:S05]  /*a020*/  FMNMX.FTZ R2, R4, R2, !PT ;  /* 0x0000000204027209 */ /* 0x004fea0007810000 */
[C---:B------:R-:W-:Y:S02]  /*a030*/  FMUL.FTZ R151, R2.reuse, c[0x0][0x2d0] ;  /* 0x0000b40002977a20 */ /* 0x040fe40000410000 */
[----:B------:R-:W-:Y:S02]  /*a040*/  FADD.FTZ R4, -R2, R132 ;  /* 0x0000008402047221 */ /* 0x000fe40000010100 */
[--C-:B------:R-:W-:Y:S01]  /*a050*/  FFMA.FTZ R171, R162, c[0x0][0x2d0], -R151.reuse ;  /* 0x0000b400a2ab7a23 */ /* 0x100fe20000010897 */
[----:B------:R-:W-:Y:S01]  /*a060*/  IADD3 R162, R185, R192, RZ ;  /* 0x000000c0b9a27210 */ /* 0x000fe20007ffe0ff */
[--C-:B------:R-:W-:Y:S02]  /*a070*/  FFMA.FTZ R170, R145, c[0x0][0x2d0], -R151.reuse ;  /* 0x0000b40091aa7a23 */ /* 0x100fe40000010897 */
[--C-:B------:R-:W-:Y:S02]  /*a080*/  FFMA.FTZ R169, R164, c[0x0][0x2d0], -R151.reuse ;  /* 0x0000b400a4a97a23 */ /* 0x100fe40000010897 */
[----:B------:R-:W2:Y:S01]  /*a090*/  LDSM.16.MT88.4 R12, [R162] ;  /* 0x00000000a20c783b */ /* 0x000ea20000004200 */
[--C-:B------:R-:W-:Y:S01]  /*a0a0*/  FFMA.FTZ R168, R166, c[0x0][0x2d0], -R151.reuse ;  /* 0x0000b400a6a87a23 */ /* 0x100fe20000010897 */
[----:B------:R-:W-:Y:S01]  /*a0b0*/  MUFU.EX2 R171, R171 ;  /* 0x000000ab00ab7308 */ /* 0x000fe20000000800 */
[----:B------:R-:W-:Y:S01]  /*a0c0*/  FMUL.FTZ R4, R4, c[0x0][0x2d0] ;  /* 0x0000b40004047a20 */ /* 0x000fe20000410000 */
[----:B-1----:R-:W-:Y:S01]  /*a0d0*/  FMNMX.FTZ R0, R5, R0, !PT ;  /* 0x0000000005007209 */ /* 0x002fe20007810000 */
[--C-:B------:R-:W-:Y:S02]  /*a0e0*/  FFMA.FTZ R172, R143, c[0x0][0x2d0], -R151.reuse ;  /* 0x0000b4008fac7a23 */ /* 0x100fe40000010897 */
[----:B------:R-:W-:Y:S02]  /*a0f0*/  FFMA.FTZ R173, R142, c[0x0][0x2d0], -R151 ;  /* 0x0000b4008ead7a23 */ /* 0x000fe40000010897 */
[C---:B------:R-:W-:Y:S02]  /*a100*/  FMUL.FTZ R145, R0.reuse, c[0x0][0x2d0] ;  /* 0x0000b40000917a20 */ /* 0x040fe40000410000 */
[----:B------:R-:W-:Y:S01]  /*a110*/  FADD.FTZ R3, -R0, R3 ;  /* 0x0000000300037221 */ /* 0x000fe20000010100 */
[----:B------:R-:W1:Y:S01]  /*a120*/  MUFU.EX2 R132, R4 ;  /* 0x0000000400847308 */ /* 0x000e620000000800 */
[--C-:B------:R-:W-:Y:S01]  /*a130*/  FFMA.FTZ R167, R161, c[0x0][0x2d0], -R145.reuse ;  /* 0x0000b400a1a77a23 */ /* 0x100fe20000010891 */
[----:B------:R-:W-:Y:S01]  /*a140*/  IADD3 R161, R189, R162, RZ ;  /* 0x000000a2bda17210 */ /* 0x000fe20007ffe0ff */
[--C-:B------:R-:W-:Y:S01]  /*a150*/  FFMA.FTZ R166, R160, c[0x0][0x2d0], -R145.reuse ;  /* 0x0000b400a0a67a23 */ /* 0x100fe20000010891 */
[----:B------:R-:W-:Y:S01]  /*a160*/  IADD3 R160, R184, R192, RZ ;  /* 0x000000c0b8a07210 */ /* 0x000fe20007ffe0ff */
[--C-:B------:R-:W-:Y:S02]  /*a170*/  FFMA.FTZ R165, R165, c[0x0][0x2d0], -R145.reuse ;  /* 0x0000b400a5a57a23 */ /* 0x100fe40000010891 */
[----:B------:R-:W-:Y:S01]  /*a180*/  FFMA.FTZ R164, R163, c[0x0][0x2d0], -R145 ;  /* 0x0000b400a3a47a23 */ /* 0x000fe20000010891 */
[----:B------:R-:W3:Y:S01]  /*a190*/  LDSM.16.MT88.4 R20, [R161] ;  /* 0x00000000a114783b */ /* 0x000ee20000004200 */
[----:B------:R-:W-:Y:S01]  /*a1a0*/  FMUL.FTZ R3, R3, c[0x0][0x2d0] ;  /* 0x0000b40003037a20 */ /* 0x000fe20000410000 */
[----:B------:R-:W4:Y:S01]  /*a1b0*/  MUFU.EX2 R170, R170 ;  /* 0x000000aa00aa7308 */ /* 0x000f220000000800 */
[----:B------:R-:W-:Y:S01]  /*a1c0*/  IADD3 R163, R189, R160, RZ ;  /* 0x000000a0bda37210 */ /* 0x000fe20007ffe0ff */
[--C-:B------:R-:W-:Y:S02]  /*a1d0*/  FFMA.FTZ R174, R141, c[0x0][0x2d0], -R151.reuse ;  /* 0x0000b4008dae7a23 */ /* 0x100fe40000010897 */
[----:B------:R-:W-:Y:S02]  /*a1e0*/  FFMA.FTZ R175, R140, c[0x0][0x2d0], -R151 ;  /* 0x0000b4008caf7a23 */ /* 0x000fe40000010897 */
[----:B------:R-:W5:Y:S01]  /*a1f0*/  LDSM.16.MT88.4 R28, [R160] ;  /* 0x00000000a01c783b */ /* 0x000f620000004200 */
[--C-:B------:R-:W-:Y:S02]  /*a200*/  FFMA.FTZ R176, R139, c[0x0][0x2d0], -R145.reuse ;  /* 0x0000b4008bb07a23 */ /* 0x100fe40000010891 */
[--C-:B------:R-:W-:Y:S01]  /*a210*/  FFMA.FTZ R177, R137, c[0x0][0x2d0], -R145.reuse ;  /* 0x0000b40089b17a23 */ /* 0x100fe20000010891 */
[----:B------:R-:W2:Y:S01]  /*a220*/  MUFU.EX2 R3, R3 ;  /* 0x0000000300037308 */ /* 0x000ea20000000800 */
[--C-:B------:R-:W-:Y:S02]  /*a230*/  FFMA.FTZ R178, R138, c[0x0][0x2d0], -R145.reuse ;  /* 0x0000b4008ab27a23 */ /* 0x100fe40000010891 */
[----:B------:R-:W-:Y:S01]  /*a240*/  FFMA.FTZ R179, R136, c[0x0][0x2d0], -R145 ;  /* 0x0000b40088b37a23 */ /* 0x000fe20000010891 */
[----:B------:R-:W-:Y:S01]  /*a250*/  LDSM.16.MT88.4 R140, [R160+0x2800] ;  /* 0x00280000a08c783b */ /* 0x000fe20000004200 */
[C---:B-1----:R-:W-:Y:S02]  /*a260*/  FMUL.FTZ R4, R132.reuse, R128 ;  /* 0x0000008084047220 */ /* 0x042fe40000410000 */
[C---:B------:R-:W-:Y:S02]  /*a270*/  FMUL.FTZ R5, R132.reuse, R129 ;  /* 0x0000008184057220 */ /* 0x040fe40000410000 */
[C---:B------:R-:W-:Y:S01]  /*a280*/  FMUL.FTZ R8, R132.reuse, R124 ;  /* 0x0000007c84087220 */ /* 0x040fe20000410000 */
[----:B------:R-:W-:Y:S01]  /*a290*/  MUFU.EX2 R169, R169 ;  /* 0x000000a900a97308 */ /* 0x000fe20000000800 */
[C---:B------:R-:W-:Y:S01]  /*a2a0*/  FMUL.FTZ R9, R132.reuse, R125 ;  /* 0x0000007d84097220 */ /* 0x040fe20000410000 */
[----:B------:R-:W-:Y:S01]  /*a2b0*/  LDSM.16.MT88.4 R136, [R161+0x2800] ;  /* 0x00280000a188783b */ /* 0x000fe20000004200 */
[----:B------:R-:W-:Y:S01]  /*a2c0*/  FMUL.FTZ R16, R132, R116 ;  /* 0x0000007484107220 */ /* 0x000fe20000410000 */
[----:B----4-:R-:W-:Y:S01]  /*a2d0*/  F2FP.BF16.PACK_AB R128, R170, R171 ;  /* 0x000000abaa80723e */ /* 0x010fe200000010ff */
[C---:B------:R-:W-:Y:S02]  /*a2e0*/  FMUL.FTZ R17, R132.reuse, R117 ;  /* 0x0000007584117220 */ /* 0x040fe40000410000 */
[C---:B------:R-:W-:Y:S02]  /*a2f0*/  FMUL.FTZ R24, R132.reuse, R108 ;  /* 0x0000006c84187220 */ /* 0x040fe40000410000 */
[C---:B------:R-:W-:Y:S01]  /*a300*/  FMUL.FTZ R25, R132.reuse, R109 ;  /* 0x0000006d84197220 */ /* 0x040fe20000410000 */
[----:B------:R-:W1:Y:S01]  /*a310*/  MUFU.EX2 R168, R168 ;  /* 0x000000a800a87308 */ /* 0x000e620000000800 */
[C---:B------:R-:W-:Y:S02]  /*a320*/  FMUL.FTZ R32, R132.reuse, R100 ;  /* 0x0000006484207220 */ /* 0x040fe40000410000 */
[----:B------:R-:W-:Y:S02]  /*a330*/  FMUL.FTZ R33, R132, R101 ;  /* 0x0000006584217220 */ /* 0x000fe40000410000 */
[C---:B--2---:R-:W-:Y:S02]  /*a340*/  FMUL.FTZ R6, R3.reuse, R130 ;  /* 0x0000008203067220 */ /* 0x044fe40000410000 */
        /* <DEDUP_REMOVED lines=16> */
[C---:B------:R-:W-:Y:S01]  /*a450*/  FMUL.FTZ R38, R3.reuse, R38 ;  /* 0x0000002603267220 */ /* 0x040fe20000410000 */
[----:B------:R-:W-:Y:S01]  /*a460*/  MUFU.EX2 R165, R165 ;  /* 0x000000a500a57308 */ /* 0x000fe20000000800 */
[----:B------:R-:W-:Y:S01]  /*a470*/  LDSM.16.MT88.4 R100, [R160+0x2000] ;  /* 0x00200000a064783b */ /* 0x000fe20000004200 */
[----:B------:R-:W-:Y:S02]  /*a480*/  FMUL.FTZ R39, R3, R39 ;  /* 0x0000002703277220 */ /* 0x000fe40000410000 */
[--C-:B------:R-:W-:Y:S02]  /*a490*/  FFMA.FTZ R182, R159, c[0x0][0x2d0], -R151.reuse ;  /* 0x0000b4009fb67a23 */ /* 0x100fe40000010897 */
[----:B------:R-:W-:Y:S02]  /*a4a0*/  FFMA.FTZ R183, R158, c[0x0][0x2d0], -R151 ;  /* 0x0000b4009eb77a23 */ /* 0x000fe40000010897 */
[--C-:B------:R-:W-:Y:S01]  /*a4b0*/  FFMA.FTZ R192, R156, c[0x0][0x2d0], -R145.reuse ;  /* 0x0000b4009cc07a23 */ /* 0x100fe20000010891 */
[----:B------:R-:W-:Y:S01]  /*a4c0*/  LDSM.16.MT88.4 R116, [R160+0x800] ;  /* 0x00080000a074783b */ /* 0x000fe20000004200 */
[----:B------:R-:W1:Y:S01]  /*a4d0*/  MUFU.EX2 R164, R164 ;  /* 0x000000a400a47308 */ /* 0x000e620000000800 */
[--C-:B------:R-:W-:Y:S02]  /*a4e0*/  FFMA.FTZ R193, R155, c[0x0][0x2d0], -R145.reuse ;  /* 0x0000b4009bc17a23 */ /* 0x100fe40000010891 */
[--C-:B------:R-:W-:Y:S01]  /*a4f0*/  FFMA.FTZ R194, R157, c[0x0][0x2d0], -R145.reuse ;  /* 0x0000b4009dc27a23 */ /* 0x100fe20000010891 */
[----:B--2---:R-:W-:Y:S01]  /*a500*/  F2FP.BF16.PACK_AB R129, R166, R167 ;  /* 0x000000a7a681723e */ /* 0x004fe200000010ff */
[----:B------:R-:W-:Y:S02]  /*a510*/  FFMA.FTZ R195, R154, c[0x0][0x2d0], -R145 ;  /* 0x0000b4009ac37a23 */ /* 0x000fe40000010891 */
[----:B------:R-:W-:Y:S01]  /*a520*/  LDSM.16.MT88.4 R156, [R163+0x3800] ;  /* 0x00380000a39c783b */ /* 0x000fe20000004200 */
[--C-:B------:R-:W-:Y:S02]  /*a530*/  FFMA.FTZ R244, R153, c[0x0][0x2d0], -R151.reuse ;  /* 0x0000b40099f47a23 */ /* 0x100fe40000010897 */
[--C-:B------:R-:W-:Y:S01]  /*a540*/  FFMA.FTZ R245, R152, c[0x0][0x2d0], -R151.reuse ;  /* 0x0000b40098f57a23 */ /* 0x100fe20000010897 */
[----:B------:R-:W-:Y:S01]  /*a550*/  MUFU.EX2 R172, R172 ;  /* 0x000000ac00ac7308 */ /* 0x000fe20000000800 */
[----:B------:R-:W-:Y:S02]  /*a560*/  FFMA.FTZ R246, R150, c[0x0][0x2d0], -R151 ;  /* 0x0000b40096f67a23 */ /* 0x000fe40000010897 */
[--C-:B------:R-:W-:Y:S01]  /*a570*/  FFMA.FTZ R249, R148, c[0x0][0x2d0], -R145.reuse ;  /* 0x0000b40094f97a23 */ /* 0x100fe20000010891 */
[----:B------:R-:W-:Y:S01]  /*a580*/  LDSM.16.MT88.4 R152, [R160+0x3800] ;  /* 0x00380000a098783b */ /* 0x000fe20000004200 */
[--C-:B------:R-:W-:Y:S02]  /*a590*/  FFMA.FTZ R250, R147, c[0x0][0x2d0], -R145.reuse ;  /* 0x0000b40093fa7a23 */ /* 0x100fe40000010891 */
[--C-:B------:R-:W-:Y:S02]  /*a5a0*/  FFMA.FTZ R251, R146, c[0x0][0x2d0], -R145.reuse ;  /* 0x0000b40092fb7a23 */ /* 0x100fe40000010891 */
[----:B------:R-:W-:Y:S01]  /*a5b0*/  FFMA.FTZ R145, R144, c[0x0][0x2d0], -R145 ;  /* 0x0000b40090917a23 */ /* 0x000fe20000010891 */
[----:B------:R-:W2:Y:S01]  /*a5c0*/  MUFU.EX2 R173, R173 ;  /* 0x000000ad00ad7308 */ /* 0x000ea20000000800 */
[----:B------:R-:W-:Y:S01]  /*a5d0*/  FMUL.FTZ R40, R132, R40 ;  /* 0x0000002884287220 */ /* 0x000fe20000410000 */
[----:B-1----:R-:W-:Y:S01]  /*a5e0*/  F2FP.BF16.PACK_AB R131, R164, R165 ;  /* 0x000000a5a483723e */ /* 0x002fe200000010ff */
[C---:B------:R-:W-:Y:S02]  /*a5f0*/  FMUL.FTZ R41, R132.reuse, R41 ;  /* 0x0000002984297220 */ /* 0x040fe40000410000 */
[C---:B------:R-:W-:Y:S02]  /*a600*/  FMUL.FTZ R42, R3.reuse, R42 ;  /* 0x0000002a032a7220 */ /* 0x040fe40000410000 */
[C---:B------:R-:W-:Y:S02]  /*a610*/  FMUL.FTZ R43, R3.reuse, R43 ;  /* 0x0000002b032b7220 */ /* 0x040fe40000410000 */
[C---:B------:R-:W-:Y:S01]  /*a620*/  HMMA.16816.F32.BF16 R4, R128.reuse, R12, R4 ;  /* 0x0000000c8004723c */ /* 0x040fe20000041804 */
[----:B------:R1:W-:Y:S04]  /*a630*/  MUFU.EX2 R252, R145 ;  /* 0x0000009100fc7308 */ /* 0x0003e80000000800 */
        /* <DEDUP_REMOVED lines=9> */
[----:B------:R-:W4:Y:S01]  /*a6d0*/  LDSM.16.MT88.4 R120, [R163] ;  /* 0x00000000a378783b */ /* 0x000f220000004200 */
[C---:B------:R-:W-:Y:S02]  /*a6e0*/  FMUL.FTZ R46, R3.reuse, R46 ;  /* 0x0000002e032e7220 */ /* 0x040fe40000410000 */
[C---:B------:R-:W-:Y:S02]  /*a6f0*/  FMUL.FTZ R47, R3.reuse, R47 ;  /* 0x0000002f032f7220 */ /* 0x040fe40000410000 */
[C---:B---3--:R-:W-:Y:S03]  /*a700*/  HMMA.16816.F32.BF16 R12, R128.reuse, R20, R12 ;  /* 0x00000014800c723c */ /* 0x048fe6000004180c */
[----:B-1----:R-:W-:Y:S01]  /*a710*/  LDSM.16.MT88.4 R144, [R162+0x3800] ;  /* 0x00380000a290783b */ /* 0x002fe20000004200 */
[C---:B------:R-:W-:Y:S01]  /*a720*/  FMUL.FTZ R48, R132.reuse, R48 ;  /* 0x0000003084307220 */ /* 0x040fe20000410000 */
[----:B------:R-:W-:Y:S01]  /*a730*/  MUFU.EX2 R176, R176 ;  /* 0x000000b000b07308 */ /* 0x000fe20000000800 */
[C---:B------:R-:W-:Y:S02]  /*a740*/  FMUL.FTZ R49, R132.reuse, R49 ;  /* 0x0000003184317220 */ /* 0x040fe40000410000 */
[C---:B------:R-:W-:Y:S04]  /*a750*/  HMMA.16816.F32.BF16 R16, R128.reuse, R22, R16 ;  /* 0x000000168010723c */ /* 0x040fe80000041810 */
[C---:B------:R-:W-:Y:S02]  /*a760*/  FMUL.FTZ R20, R132.reuse, R112 ;  /* 0x0000007084147220 */ /* 0x040fe40000410000 */
[C---:B------:R-:W-:Y:S01]  /*a770*/  FMUL.FTZ R21, R132.reuse, R113 ;  /* 0x0000007184157220 */ /* 0x040fe20000410000 */
[----:B------:R-:W1:Y:S01]  /*a780*/  MUFU.EX2 R177, R177 ;  /* 0x000000b100b17308 */ /* 0x000e620000000800 */
[C---:B------:R-:W-:Y:S04]  /*a790*/  FMUL.FTZ R22, R3.reuse, R114 ;  /* 0x0000007203167220 */ /* 0x040fe80000410000 */
[C---:B------:R-:W-:Y:S02]  /*a7a0*/  FMUL.FTZ R23, R3.reuse, R115 ;  /* 0x0000007303177220 */ /* 0x040fe40000410000 */
[----:B------:R-:W3:Y:S01]  /*a7b0*/  LDSM.16.MT88.4 R112, [R162+0x2000] ;  /* 0x00200000a270783b */ /* 0x000ee20000004200 */
[C---:B------:R-:W-:Y:S02]  /*a7c0*/  FMUL.FTZ R50, R3.reuse, R50 ;  /* 0x0000003203327220 */ /* 0x040fe40000410000 */
[C---:B------:R-:W-:Y:S01]  /*a7d0*/  FMUL.FTZ R51, R3.reuse, R51 ;  /* 0x0000003303337220 */ /* 0x040fe20000410000 */
[----:B------:R-:W-:Y:S01]  /*a7e0*/  MUFU.EX2 R178, R178 ;  /* 0x000000b200b27308 */ /* 0x000fe20000000800 */
[C---:B-----5:R-:W-:Y:S03]  /*a7f0*/  HMMA.16816.F32.BF16 R20, R128.reuse, R28, R20 ;  /* 0x0000001c8014723c */ /* 0x060fe60000041814 */
[C---:B------:R-:W-:Y:S02]  /*a800*/  FMUL.FTZ R52, R132.reuse, R52 ;  /* 0x0000003484347220 */ /* 0x040fe40000410000 */
[C---:B------:R-:W-:Y:S02]  /*a810*/  FMUL.FTZ R53, R132.reuse, R53 ;  /* 0x0000003584357220 */ /* 0x040fe40000410000 */
[C---:B------:R-:W-:Y:S01]  /*a820*/  FMUL.FTZ R28, R132.reuse, R104 ;  /* 0x00000068841c7220 */ /* 0x040fe20000410000 */
[C---:B------:R-:W-:Y:S01]  /*a830*/  HMMA.16816.F32.BF16 R24, R128.reuse, R30, R24 ;  /* 0x0000001e8018723c */ /* 0x040fe20000041818 */
[----:B------:R-:W5:Y:S03]  /*a840*/  MUFU.EX2 R179, R179 ;  /* 0x000000b300b37308 */ /* 0x000f660000000800 */
[C---:B------:R-:W-:Y:S02]  /*a850*/  FMUL.FTZ R29, R132.reuse, R105 ;  /* 0x00000069841d7220 */ /* 0x040fe40000410000 */
[C---:B------:R-:W-:Y:S02]  /*a860*/  FMUL.FTZ R54, R3.reuse, R54 ;  /* 0x0000003603367220 */ /* 0x040fe40000410000 */
[C---:B------:R-:W-:Y:S03]  /*a870*/  FMUL.FTZ R30, R3.reuse, R106 ;  /* 0x0000006a031e7220 */ /* 0x040fe60000410000 */
[----:B------:R-:W-:Y:S01]  /*a880*/  MUFU.EX2 R182, R182 ;  /* 0x000000b600b67308 */ /* 0x000fe20000000800 */
[C---:B------:R-:W-:Y:S02]  /*a890*/  FMUL.FTZ R31, R3.reuse, R107 ;  /* 0x0000006b031f7220 */ /* 0x040fe40000410000 */
[----:B------:R-:W1:Y:S01]  /*a8a0*/  LDSM.16.MT88.4 R104, [R161+0x2000] ;  /* 0x00200000a168783b */ /* 0x000e620000004200 */
[C---:B------:R-:W-:Y:S02]  /*a8b0*/  FMUL.FTZ R55, R3.reuse, R55 ;  /* 0x0000003703377220 */ /* 0x040fe40000410000 */
[C---:B------:R-:W-:Y:S02]  /*a8c0*/  FMUL.FTZ R56, R132.reuse, R56 ;  /* 0x0000003884387220 */ /* 0x040fe40000410000 */
[C---:B----4-:R-:W-:Y:S02]  /*a8d0*/  HMMA.16816.F32.BF16 R28, R128.reuse, R120, R28 ;  /* 0x00000078801c723c */ /* 0x050fe4000004181c */
        /* <DEDUP_REMOVED lines=19> */
[C---:B-1----:R-:W-:Y:S03]  /*aa10*/  HMMA.16816.F32.BF16 R44, R128.reuse, R104, R44 ;  /* 0x00000068802c723c */ /* 0x042fe6000004182c */
        /* <DEDUP_REMOVED lines=13> */
[----:B------:R-:W3:Y:S03]  /*aaf0*/  LDSM.16.MT88.4 R100, [R161+0x4000] ;  /* 0x00400000a164783b */ /* 0x000ee60000004200 */
[C---:B------:R-:W-:Y:S02]  /*ab00*/  FMUL.FTZ R74, R3.reuse, R74 ;  /* 0x0000004a034a7220 */ /* 0x040fe40000410000 */
[C---:B------:R-:W-:Y:S01]  /*ab10*/  FMUL.FTZ R75, R3.reuse, R75 ;  /* 0x0000004b034b7220 */ /* 0x040fe20000410000 */
[----:B------:R-:W-:Y:S01]  /*ab20*/  MUFU.EX2 R245, R245 ;  /* 0x000000f500f57308 */ /* 0x000fe20000000800 */
[C---:B------:R-:W-:Y:S04]  /*ab30*/  HMMA.16816.F32.BF16 R60, R128.reuse, R108, R60 ;  /* 0x0000006c803c723c */ /* 0x040fe8000004183c */
[C---:B------:R-:W-:Y:S02]  /*ab40*/  FMUL.FTZ R84, R132.reuse, R84 ;  /* 0x0000005484547220 */ /* 0x040fe40000410000 */
[C---:B------:R-:W-:Y:S02]  /*ab50*/  FMUL.FTZ R85, R132.reuse, R85 ;  /* 0x0000005584557220 */ /* 0x040fe40000410000 */
[C---:B------:R-:W-:Y:S01]  /*ab60*/  HMMA.16816.F32.BF16 R64, R128.reuse, R110, R64 ;  /* 0x0000006e8040723c */ /* 0x040fe20000041840 */
[----:B------:R-:W4:Y:S01]  /*ab70*/  LDSM.16.MT88.4 R108, [R160+0x4000] ;  /* 0x00400000a06c783b */ /* 0x000f220000004200 */
[----:B------:R-:W-:Y:S02]  /*ab80*/  MUFU.EX2 R246, R246 ;  /* 0x000000f600f67308 */ /* 0x000fe40000000800 */
[C---:B------:R-:W-:Y:S02]  /*ab90*/  FMUL.FTZ R86, R3.reuse, R86 ;  /* 0x0000005603567220 */ /* 0x040fe40000410000 */
[C---:B------:R-:W-:Y:S02]  /*aba0*/  FMUL.FTZ R87, R3.reuse, R87 ;  /* 0x0000005703577220 */ /* 0x040fe40000410000 */
[C---:B------:R-:W-:Y:S01]  /*abb0*/  FMUL.FTZ R88, R132.reuse, R88 ;  /* 0x0000005884587220 */ /* 0x040fe20000410000 */
[C---:B-1----:R-:W-:Y:S03]  /*abc0*/  HMMA.16816.F32.BF16 R68, R128.reuse, R104, R68 ;  /* 0x000000688044723c */ /* 0x042fe60000041844 */
[C---:B------:R-:W-:Y:S01]  /*abd0*/  FMUL.FTZ R89, R132.reuse, R89 ;  /* 0x0000005984597220 */ /* 0x040fe20000410000 */
[----:B------:R-:W-:Y:S01]  /*abe0*/  MUFU.EX2 R249, R249 ;  /* 0x000000f900f97308 */ /* 0x000fe20000000800 */
[C---:B------:R-:W-:Y:S02]  /*abf0*/  FMUL.FTZ R90, R3.reuse, R90 ;  /* 0x0000005a035a7220 */ /* 0x040fe40000410000 */
[C---:B------:R-:W-:Y:S01]  /*ac00*/  FMUL.FTZ R91, R3.reuse, R91 ;  /* 0x0000005b035b7220 */ /* 0x040fe20000410000 */
[C---:B------:R-:W-:Y:S01]  /*ac10*/  HMMA.16816.F32.BF16 R72, R128.reuse, R106, R72 ;  /* 0x0000006a8048723c */ /* 0x040fe20000041848 */
[----:B------:R-:W1:Y:S03]  /*ac20*/  LDSM.16.MT88.4 R104, [R163+0x4000] ;  /* 0x00400000a368783b */ /* 0x000e660000004200 */
[C---:B------:R-:W-:Y:S02]  /*ac30*/  FMUL.FTZ R76, R132.reuse, R76 ;  /* 0x0000004c844c7220 */ /* 0x040fe40000410000 */
[C---:B------:R-:W-:Y:S01]  /*ac40*/  FMUL.FTZ R77, R132.reuse, R77 ;  /* 0x0000004d844d7220 */ /* 0x040fe20000410000 */
[----:B------:R-:W-:Y:S01]  /*ac50*/  MUFU.EX2 R250, R250 ;  /* 0x000000fa00fa7308 */ /* 0x000fe20000000800 */
[C---:B------:R-:W-:Y:S04]  /*ac60*/  FMUL.FTZ R78, R3.reuse, R78 ;  /* 0x0000004e034e7220 */ /* 0x040fe80000410000 */
[C---:B------:R-:W-:Y:S02]  /*ac70*/  FMUL.FTZ R79, R3.reuse, R79 ;  /* 0x0000004f034f7220 */ /* 0x040fe40000410000 */
[C---:B------:R-:W-:Y:S02]  /*ac80*/  FMUL.FTZ R92, R132.reuse, R92 ;  /* 0x0000005c845c7220 */ /* 0x040fe40000410000 */
[C---:B------:R-:W-:Y:S01]  /*ac90*/  FMUL.FTZ R93, R132.reuse, R93 ;  /* 0x0000005d845d7220 */ /* 0x040fe20000410000 */
[----:B------:R-:W-:Y:S01]  /*aca0*/  MUFU.EX2 R251, R251 ;  /* 0x000000fb00fb7308 */ /* 0x000fe20000000800 */
[C---:B------:R-:W-:Y:S01]  /*acb0*/  FMUL.FTZ R94, R3.reuse, R94 ;  /* 0x0000005e035e7220 */ /* 0x040fe20000410000 */
[C---:B---3--:R-:W-:Y:S03]  /*acc0*/  HMMA.16816.F32.BF16 R76, R128.reuse, R100, R76 ;  /* 0x00000064804c723c */ /* 0x048fe6000004184c */
[C---:B------:R-:W-:Y:S02]  /*acd0*/  FMUL.FTZ R80, R132.reuse, R80 ;  /* 0x0000005084507220 */ /* 0x040fe40000410000 */
[C---:B------:R-:W-:Y:S02]  /*ace0*/  FMUL.FTZ R81, R132.reuse, R81 ;  /* 0x0000005184517220 */ /* 0x040fe40000410000 */
[----:B------:R-:W-:Y:S01]  /*acf0*/  FMUL.FTZ R82, R3, R82 ;  /* 0x0000005203527220 */ /* 0x000fe20000410000 */
[----:B--2---:R-:W-:Y:S01]  /*ad00*/  F2FP.BF16.PACK_AB R100, R173, R172 ;  /* 0x000000acad64723e */ /* 0x004fe200000010ff */
[C---:B------:R-:W-:Y:S03]  /*ad10*/  FMUL.FTZ R83, R3.reuse, R83 ;  /* 0x0000005303537220 */ /* 0x040fe60000410000 */
[----:B------:R-:W-:Y:S01]  /*ad20*/  FMUL.FTZ R95, R3, R95 ;  /* 0x0000005f035f7220 */ /* 0x000fe20000410000 */
[----:B------:R-:W-:Y:S01]  /*ad30*/  F2FP.BF16.PACK_AB R101, R177, R176 ;  /* 0x000000b0b165723e */ /* 0x000fe200000010ff */
[C---:B------:R-:W-:Y:S02]  /*ad40*/  FMUL.FTZ R96, R132.reuse, R96 ;  /* 0x0000006084607220 */ /* 0x040fe40000410000 */
[C---:B------:R-:W-:Y:S03]  /*ad50*/  HMMA.16816.F32.BF16 R80, R128.reuse, R102, R80 ;  /* 0x000000668050723c */ /* 0x040fe60000041850 */
[----:B------:R-:W-:Y:S02]  /*ad60*/  FMUL.FTZ R97, R132, R97 ;  /* 0x0000006184617220 */ /* 0x000fe40000410000 */
[C---:B------:R-:W-:Y:S02]  /*ad70*/  FMUL.FTZ R98, R3.reuse, R98 ;  /* 0x0000006203627220 */ /* 0x040fe40000410000 */
[----:B------:R-:W-:Y:S01]  /*ad80*/  FMUL.FTZ R99, R3, R99 ;  /* 0x0000006303637220 */ /* 0x000fe20000410000 */
[C---:B----4-:R-:W-:Y:S04]  /*ad90*/  HMMA.16816.F32.BF16 R84, R128.reuse, R108, R84 ;  /* 0x0000006c8054723c */ /* 0x050fe80000041854 */
[----:B------:R-:W-:Y:S01]  /*ada0*/  F2FP.BF16.PACK_AB R102, R175, R174 ;  /* 0x000000aeaf66723e */ /* 0x000fe200000010ff */
[--C-:B------:R-:W-:Y:S01]  /*adb0*/  FFMA.FTZ R181, R181, c[0x0][0x2d0], -R151.reuse ;  /* 0x0000b400b5b57a23 */ /* 0x100fe20000010897 */
[----:B-----5:R-:W-:Y:S01]  /*adc0*/  F2FP.BF16.PACK_AB R103, R179, R178 ;  /* 0x000000b2b367723e */ /* 0x020fe200000010ff */
[--C-:B------:R-:W-:Y:S01]  /*add0*/  FFMA.FTZ R180, R180, c[0x0][0x2d0], -R151.reuse ;  /* 0x0000b400b4b47a23 */ /* 0x100fe20000010897 */
[C---:B------:R-:W-:Y:S01]  /*ade0*/  HMMA.16816.F32.BF16 R88, R128.reuse, R110, R88 ;  /* 0x0000006e8058723c */ /* 0x040fe20000041858 */
[----:B------:R-:W2:Y:S02]  /*adf0*/  LDSM.16.MT88.4 R108, [R161+0x800] ;  /* 0x00080000a16c783b */ /* 0x000ea40000004200 */
[----:B------:R-:W3:Y:S01]  /*ae00*/  MUFU.EX2 R181, R181 ;  /* 0x000000b500b57308 */ /* 0x000ee20000000800 */
[----:B------:R-:W-:Y:S02]  /*ae10*/  FFMA.FTZ R151, R149, c[0x0][0x2d0], -R151 ;  /* 0x0000b40095977a23 */ /* 0x000fe40000010897 */
[----:B------:R-:W-:Y:S02]  /*ae20*/  FFMA.FTZ R167, R3, R239, R167 ;  /* 0x000000ef03a77223 */ /* 0x000fe400000100a7 */
[C---:B-1----:R-:W-:Y:S04]  /*ae30*/  HMMA.16816.F32.BF16 R92, R128.reuse, R104, R92 ;  /* 0x00000068805c723c */ /* 0x042fe8000004185c */
[----:B------:R-:W-:Y:S01]  /*ae40*/  FFMA.FTZ R171, R132, R242, R171 ;  /* 0x000000f284ab7223 */ /* 0x000fe200000100ab */
[----:B------:R1:W-:Y:S01]  /*ae50*/  MUFU.EX2 R247, R151 ;  /* 0x0000009700f77308 */ /* 0x0003e20000000800 */
[----:B------:R-:W-:Y:S01]  /*ae60*/  MOV R132, R2 ;  /* 0x0000000200847202 */ /* 0x000fe20000000f00 */
[----:B------:R-:W-:Y:S01]  /*ae70*/  FADD.FTZ R167, R166, R167 ;  /* 0x000000a7a6a77221 */ /* 0x000fe20000010000 */
[----:B------:R-:W-:Y:S01]  /*ae80*/  HMMA.16816.F32.BF16 R96, R128, R106, R96 ;  /* 0x0000006a8060723c */ /* 0x000fe20000041860 */
[----:B------:R-:W4:Y:S03]  /*ae90*/  LDSM.16.MT88.4 R104, [R163+0x2800] ;  /* 0x00280000a368783b */ /* 0x000f260000004200 */
[----:B------:R-:W-:Y:S02]  /*aea0*/  FADD.FTZ R171, R170, R171 ;  /* 0x000000abaaab7221 */ /* 0x000fe40000010000 */
[----:B------:R-:W-:Y:S01]  /*aeb0*/  FADD.FTZ R165, R165, R167 ;  /* 0x000000a7a5a57221 */ /* 0x000fe20000010000 */
[----:B------:R-:W5:Y:S01]  /*aec0*/  MUFU.EX2 R180, R180 ;  /* 0x000000b400b47308 */ /* 0x000f620000000800 */
[C---:B------:R-:W-:Y:S05]  /*aed0*/  HMMA.16816.F32.BF16 R4, R100.reuse, R112, R4 ;  /* 0x000000706404723c */ /* 0x040fea0000041804 */
[----:B------:R-:W-:Y:S02]  /*aee0*/  FADD.FTZ R171, R169, R171 ;  /* 0x000000aba9ab7221 */ /* 0x000fe40000010000 */
[----:B------:R-:W-:Y:S01]  /*aef0*/  FADD.FTZ R165, R164, R165 ;  /* 0x000000a5a4a57221 */ /* 0x000fe20000010000 */
[C---:B------:R-:W-:Y:S01]  /*af00*/  HMMA.16816.F32.BF16 R8, R100.reuse, R114, R8 ;  /* 0x000000726408723c */ /* 0x040fe20000041808 */
[----:B------:R-:W-:Y:S03]  /*af10*/  LDSM.16.MT88.4 R112, [R161+0x4800] ;  /* 0x00480000a170783b */ /* 0x000fe60000004200 */
[----:B------:R-:W-:Y:S02]  /*af20*/  FADD.FTZ R171, R168, R171 ;  /* 0x000000aba8ab7221 */ /* 0x000fe40000010000 */
[----:B------:R-:W-:Y:S02]  /*af30*/  FADD.FTZ R176, R176, R165 ;  /* 0x000000a5b0b07221 */ /* 0x000fe40000010000 */
[----:B------:R-:W-:Y:S01]  /*af40*/  FADD.FTZ R172, R172, R171 ;  /* 0x000000abacac7221 */ /* 0x000fe20000010000 */
[C---:B--2---:R-:W-:Y:S01]  /*af50*/  HMMA.16816.F32.BF16 R12, R100.reuse, R108, R12 ;  /* 0x0000006c640c723c */ /* 0x044fe2000004180c */
[----:B-1----:R-:W-:Y:S02]  /*af60*/  LDSM.16.MT88.4 R148, [R161+0x3800] ;  /* 0x00380000a194783b */ /* 0x002fe40000004200 */
[----:B------:R-:W-:Y:S02]  /*af70*/  FADD.FTZ R172, R173, R172 ;  /* 0x000000acadac7221 */ /* 0x000fe40000010000 */
        /* <DEDUP_REMOVED lines=8> */
[----:B---3--:R-:W-:Y:S02]  /*b000*/  FADD.FTZ R172, R181, R172 ;  /* 0x000000acb5ac7221 */ /* 0x008fe40000010000 */
[C---:B------:R-:W-:Y:S01]  /*b010*/  HMMA.16816.F32.BF16 R24, R100.reuse, R118, R24 ;  /* 0x000000766418723c */ /* 0x040fe20000041818 */
[----:B------:R-:W2:Y:S03]  /*b020*/  LDSM.16.MT88.4 R116, [R160+0x4800] ;  /* 0x00480000a074783b */ /* 0x000ea60000004200 */
[----:B------:R-:W-:Y:S02]  /*b030*/  FADD.FTZ R176, R192, R176 ;  /* 0x000000b0c0b07221 */ /* 0x000fe40000010000 */
[----:B------:R-:W-:Y:S02]  /*b040*/  FADD.FTZ R172, R182, R172 ;  /* 0x000000acb6ac7221 */ /* 0x000fe40000010000 */
[C---:B------:R-:W-:Y:S04]  /*b050*/  HMMA.16816.F32.BF16 R28, R100.reuse, R120, R28 ;  /* 0x00000078641c723c */ /* 0x040fe8000004181c */
[----:B------:R-:W-:Y:S02]  /*b060*/  FADD.FTZ R176, R193, R176 ;  /* 0x000000b0c1b07221 */ /* 0x000fe40000010000 */
[----:B-----5:R-:W-:Y:S02]  /*b070*/  FADD.FTZ R172, R180, R172 ;  /* 0x000000acb4ac7221 */ /* 0x020fe40000010000 */
[C---:B------:R-:W-:Y:S01]  /*b080*/  HMMA.16816.F32.BF16 R32, R100.reuse, R122, R32 ;  /* 0x0000007a6420723c */ /* 0x040fe20000041820 */
[----:B------:R-:W-:Y:S03]  /*b090*/  LDSM.16.MT88.4 R120, [R163+0x1000] ;  /* 0x00100000a378783b */ /* 0x000fe60000004200 */
        /* <DEDUP_REMOVED lines=8> */
[C---:B------:R-:W-:Y:S02]  /*b120*/  FADD.FTZ R172, R245.reuse, R172 ;  /* 0x000000acf5ac7221 */ /* 0x040fe40000010000 */
[C---:B------:R-:W-:Y:S04]  /*b130*/  HMMA.16816.F32.BF16 R44, R100.reuse, R136, R44 ;  /* 0x00000088642c723c */ /* 0x040fe8000004182c */
[----:B------:R-:W-:Y:S02]  /*b140*/  FADD.FTZ R176, R250, R176 ;  /* 0x000000b0fab07221 */ /* 0x000fe40000010000 */
[----:B------:R-:W-:Y:S01]  /*b150*/  FADD.FTZ R172, R246, R172 ;  /* 0x000000acf6ac7221 */ /* 0x000fe20000010000 */
[----:B------:R-:W-:Y:S01]  /*b160*/  F2FP.BF16.PACK_AB R136, R245, R244 ;  /* 0x000000f4f588723e */ /* 0x000fe200000010ff */
[C---:B------:R-:W-:Y:S04]  /*b170*/  HMMA.16816.F32.BF16 R48, R100.reuse, R138, R48 ;  /* 0x0000008a6430723c */ /* 0x040fe80000041830 */
[----:B------:R-:W-:Y:S01]  /*b180*/  F2FP.BF16.PACK_AB R137, R250, R249 ;  /* 0x000000f9fa89723e */ /* 0x000fe200000010ff */
[----:B------:R-:W-:Y:S02]  /*b190*/  FADD.FTZ R176, R251, R176 ;  /* 0x000000b0fbb07221 */ /* 0x000fe40000010000 */
[C---:B------:R-:W-:Y:S01]  /*b1a0*/  F2FP.BF16.PACK_AB R138, R247.reuse, R246 ;  /* 0x000000f6f78a723e */ /* 0x040fe200000010ff */
[C---:B------:R-:W-:Y:S04]  /*b1b0*/  HMMA.16816.F32.BF16 R52, R100.reuse, R140, R52 ;  /* 0x0000008c6434723c */ /* 0x040fe80000041834 */
[C---:B------:R-:W-:Y:S01]  /*b1c0*/  F2FP.BF16.PACK_AB R139, R252.reuse, R251 ;  /* 0x000000fbfc8b723e */ /* 0x040fe200000010ff */
[----:B------:R-:W-:Y:S02]  /*b1d0*/  FADD.FTZ R242, R247, R172 ;  /* 0x000000acf7f27221 */ /* 0x000fe40000010000 */
[----:B------:R-:W-:Y:S01]  /*b1e0*/  FADD.FTZ R239, R252, R176 ;  /* 0x000000b0fcef7221 */ /* 0x000fe20000010000 */
[C---:B------:R-:W-:Y:S01]  /*b1f0*/  HMMA.16816.F32.BF16 R56, R100.reuse, R142, R56 ;  /* 0x0000008e6438723c */ /* 0x040fe20000041838 */
[----:B------:R-:W-:Y:S07]  /*b200*/  LDSM.16.MT88.4 R140, [R163+0x1800] ;  /* 0x00180000a38c783b */ /* 0x000fee0000004200 */
[C---:B----4-:R-:W-:Y:S08]  /*b210*/  HMMA.16816.F32.BF16 R60, R100.reuse, R104, R60 ;  /* 0x00000068643c723c */ /* 0x050ff0000004183c */
        /* <DEDUP_REMOVED lines=48> */
[C---:B------:R-:W-:Y:S08]  /*b520*/  HMMA.16816.F32.BF16 R88, R100.reuse, R110, R88 ;  /* 0x0000006e6458723c */ /* 0x040ff00000041858 */
[C---:B----4-:R-:W-:Y:S08]  /*b530*/  HMMA.16816.F32.BF16 R92, R100.reuse, R112, R92 ;  /* 0x00000070645c723c */ /* 0x050ff0000004185c */
[----:B------:R-:W-:Y:S08]  /*b540*/  HMMA.16816.F32.BF16 R96, R100, R114, R96 ;  /* 0x000000726460723c */ /* 0x000ff00000041860 */
[C---:B------:R-:W-:Y:S01]  /*b550*/  HMMA.16816.F32.BF16 R128, R136.reuse, R124, R4 ;  /* 0x0000007c8880723c */ /* 0x040fe20000041804 */
[----:B------:R-:W1:Y:S07]  /*b560*/  LDSM.16.MT88.4 R4, [R162+0x5800] ;  /* 0x00580000a204783b */ /* 0x000e6e0000004200 */
[C---:B------:R-:W-:Y:S01]  /*b570*/  HMMA.16816.F32.BF16 R124, R136.reuse, R126, R8 ;  /* 0x0000007e887c723c */ /* 0x040fe20000041808 */
[----:B------:R-:W4:Y:S07]  /*b580*/  LDSM.16.MT88.4 R8, [R161+0x5800] ;  /* 0x00580000a108783b */ /* 0x000f2e0000004200 */
[C---:B--2---:R-:W-:Y:S01]  /*b590*/  HMMA.16816.F32.BF16 R120, R136.reuse, R116, R12 ;  /* 0x000000748878723c */ /* 0x044fe2000004180c */
[----:B------:R-:W2:Y:S07]  /*b5a0*/  LDSM.16.MT88.4 R12, [R160+0x5800] ;  /* 0x00580000a00c783b */ /* 0x000eae0000004200 */
[C---:B------:R-:W-:Y:S07]  /*b5b0*/  HMMA.16816.F32.BF16 R116, R136.reuse, R118, R16 ;  /* 0x000000768874723c */ /* 0x040fee0000041810 */
[----:B------:R-:W-:Y:S01]  /*b5c0*/  IADD3 R16, R248, -0x2, RZ ;  /* 0xfffffffef8107810 */ /* 0x000fe20007ffe0ff */
[C---:B---3--:R-:W-:Y:S03]  /*b5d0*/  HMMA.16816.F32.BF16 R112, R136.reuse, R104, R20 ;  /* 0x000000688870723c */ /* 0x048fe60000041814 */
[----:B------:R-:W-:Y:S05]  /*b5e0*/  ISETP.GE.AND P5, PT, R16, R233, PT ;  /* 0x000000e91000720c */ /* 0x000fea0003fa6270 */
[C---:B------:R-:W-:Y:S08]  /*b5f0*/  HMMA.16816.F32.BF16 R108, R136.reuse, R106, R24 ;  /* 0x0000006a886c723c */ /* 0x040ff00000041818 */
[C---:B------:R-:W-:Y:S03]  /*b600*/  HMMA.16816.F32.BF16 R104, R136.reuse, R140, R28 ;  /* 0x0000008c8868723c */ /* 0x040fe6000004181c */
[----:B------:R-:W-:Y:S02]  /*b610*/  @P5 ISETP.GE.AND P2, PT, R222, c[0x0][0x1d4], PT ;  /* 0x00007500de005a0c */ /* 0x000fe40003f46270 */
[----:B------:R-:W-:Y:S02]  /*b620*/  @P5 ISETP.GE.AND P1, PT, R208, c[0x0][0x1d4], PT ;  /* 0x00007500d0005a0c */ /* 0x000fe40003f26270 */
[----:B------:R-:W-:Y:S01]  /*b630*/  @P5 SHF.R.S32.HI R3, RZ, 0x1f, R16 ;  /* 0x0000001fff035819 */ /* 0x000fe20000011410 */
[C---:B------:R-:W-:Y:S04]  /*b640*/  HMMA.16816.F32.BF16 R100, R136.reuse, R142, R32 ;  /* 0x0000008e8864723c */ /* 0x040fe80000041820 */
[----:B------:R-:W-:Y:S04]  /*b650*/  @P5 IMAD R3, R3, c[0x0][0x1e0], RZ ;  /* 0x0000780003035a24 */ /* 0x000fe800078e02ff */
[C---:B------:R-:W-:Y:S04]  /*b660*/  HMMA.16816.F32.BF16 R36, R136.reuse, R144, R36 ;  /* 0x000000908824723c */ /* 0x040fe80000041824 */
[C---:B------:R-:W-:Y:S02]  /*b670*/  @P5 IMAD R3, R16.reuse, c[0x0][0x1e4], R3 ;  /* 0x0000790010035a24 */ /* 0x040fe400078e0203 */
[----:B------:R-:W-:Y:S02]  /*b680*/  @P5 IMAD.WIDE.U32 R16, R16, c[0x0][0x1e0], RZ ;  /* 0x0000780010105a25 */ /* 0x000fe400078e00ff */
        /* <DEDUP_REMOVED lines=11> */
[----:B------:R-:W-:Y:S01]  /*b740*/  @P5 IADD3 R8, R17, R3, RZ ;  /* 0x0000000311085210 */ /* 0x000fe20007ffe0ff */
[C---:B------:R-:W-:Y:S04]  /*b750*/  HMMA.16816.F32.BF16 R80, R136.reuse, R10, R80 ;  /* 0x0000000a8850723c */ /* 0x040fe80000041850 */
[C---:B------:R-:W-:Y:S02]  /*b760*/  @P5 SHF.L.U32 R3, R16.reuse, 0x6, RZ ;  /* 0x0000000610035819 */ /* 0x040fe400000006ff */
[----:B------:R-:W-:Y:S02]  /*b770*/  @P5 SHF.L.U64.HI R16, R16, 0x6, R8 ;  /* 0x0000000610105819 */ /* 0x000fe40000010208 */
[----:B------:R-:W-:Y:S01]  /*b780*/  @P5 MOV R8, c[0x0][0x1e0] ;  /* 0x0000780000085a02 */ /* 0x000fe20000000f00 */
[C---:B--2---:R-:W-:Y:S03]  /*b790*/  HMMA.16816.F32.BF16 R84, R136.reuse, R12, R84 ;  /* 0x0000000c8854723c */ /* 0x044fe60000041854 */
[C---:B------:R-:W-:Y:S02]  /*b7a0*/  @P5 LEA R9, P0, R8.reuse, R3, 0x5 ;  /* 0x0000000308095211 */ /* 0x040fe400078028ff */
[----:B------:R-:W-:Y:S02]  /*b7b0*/  @P5 IADD3 R3, P3, R3, R240, RZ ;  /* 0x000000f003035210 */ /* 0x000fe40007f7e0ff */
[----:B------:R-:W-:Y:S01]  /*b7c0*/  @P5 MOV R10, c[0x0][0x1e4] ;  /* 0x00007900000a5a02 */ /* 0x000fe20000000f00 */
[C---:B------:R-:W-:Y:S04]  /*b7d0*/  HMMA.16816.F32.BF16 R88, R136.reuse, R14, R88 ;  /* 0x0000000e8858723c */ /* 0x040fe80000041858 */
[C---:B------:R-:W-:Y:S02]  /*b7e0*/  @P5 LEA R12, P4, R3.reuse, c[0x0][0x1c8], 0x1 ;  /* 0x00007200030c5a11 */ /* 0x040fe400078808ff */
[----:B------:R-:W-:Y:S02]  /*b7f0*/  @P5 LEA.HI.X R10, R8, R16, R10, 0x5, P0 ;  /* 0x00000010080a5211 */ /* 0x000fe400000f2c0a */
[----:B------:R-:W-:Y:S01]  /*b800*/  @P5 IADD3.X R16, R16, R232, RZ, P3, !PT ;  /* 0x000000e810105210 */ /* 0x000fe20001ffe4ff */
[C---:B-1----:R-:W-:Y:S03]  /*b810*/  HMMA.16816.F32.BF16 R92, R136.reuse, R4, R92 ;  /* 0x00000004885c723c */ /* 0x042fe6000004185c */
[----:B------:R-:W-:Y:S01]  /*b820*/  @P5 LEA.HI.X R13, R3, c[0x0][0x1cc], R16, 0x1, P4 ;  /* 0x00007300030d5a11 */ /* 0x000fe200020f0c10 */
[----:B------:R-:W-:Y:S01]  /*b830*/  @P5 IMAD R3, R238, 0x6000, R210 ;  /* 0x00006000ee035824 */ /* 0x000fe200078e02d2 */
[----:B------:R-:W-:Y:S03]  /*b840*/  @P5 IADD3 R9, P0, R9, R240, RZ ;  /* 0x000000f009095210 */ /* 0x000fe60007f1e0ff */
[----:B------:R-:W-:Y:S01]  /*b850*/  HMMA.16816.F32.BF16 R96, R136, R6, R96 ;  /* 0x000000068860723c */ /* 0x000fe20000041860 */
[----:B------:R-:W-:Y:S01]  /*b860*/  @!PT LDS RZ, [RZ] ;  /* 0x00000000fffff984 */ /* 0x000fe20000000800 */
[----:B------:R-:W-:Y:S01]  /*b870*/  @!PT LDS RZ, [RZ] ;  /* 0x00000000fffff984 */ /* 0x000fe20000000800 */
[----:B------:R-:W-:Y:S01]  /*b880*/  @!PT LDS RZ, [RZ] ;  /* 0x00000000fffff984 */ /* 0x000fe20000000800 */
[----:B------:R1:W-:Y:S03]  /*b890*/  @P5 LDGSTS.E.BYPASS.LTC128B.128 [R3], [R12.64], !P2 ;  /* 0x000000000c035fae */ /* 0x0003e6000d101d48 */
[----:B------:R-:W-:Y:S02]  /*b8a0*/  @P5 IADD3.X R10, R10, R232, RZ, P0, !PT ;  /* 0x000000e80a0a5210 */ /* 0x000fe400007fe4ff */
[----:B------:R-:W-:Y:S02]  /*b8b0*/  @P5 ISETP.GE.AND P0, PT, R207, c[0x0][0x1d4], PT ;  /* 0x00007500cf005a0c */ /* 0x000fe40003f06270 */
[C---:B------:R-:W-:Y:S01]  /*b8c0*/  @P5 LEA R8, P3, R9.reuse, c[0x0][0x1c8], 0x1 ;  /* 0x0000720009085a11 */ /* 0x040fe200078608ff */
[----:B------:R1:W-:Y:S03]  /*b8d0*/  @P5 LDGSTS.E.BYPASS.LTC128B.128 [R3+0x2000], [R12.64+0x80], !P1 ;  /* 0x020000800c035fae */ /* 0x0003e6000c901d48 */
[----:B------:R-:W-:Y:S07]  /*b8e0*/  @P5 LEA.HI.X R9, R9, c[0x0][0x1cc], R10, 0x1, P3 ;  /* 0x0000730009095a11 */ /* 0x000fee00018f0c0a */
[----:B------:R1:W-:Y:S08]  /*b8f0*/  @P5 LDGSTS.E.BYPASS.LTC128B.128 [R3+0x4000], [R12.64+0x100], !P0 ;  /* 0x040001000c035fae */ /* 0x0003f0000c101d48 */
[----:B------:R1:W-:Y:S08]  /*b900*/  @P5 LDGSTS.E.BYPASS.LTC128B.128 [R3+0x1000], [R8.64], !P2 ;  /* 0x0100000008035fae */ /* 0x0003f0000d101d48 */
[----:B------:R1:W-:Y:S01]  /*b910*/  @P5 LDGSTS.E.BYPASS.LTC128B.128 [R3+0x3000], [R8.64+0x80], !P1 ;  /* 0x0300008008035fae */ /* 0x0003e2000c901d48 */
[C---:B------:R-:W-:Y:S02]  /*b920*/  ISETP.GE.AND P1, PT, R133.reuse, 0x1, PT ;  /* 0x000000018500780c */ /* 0x040fe40003f26270 */
[----:B------:R-:W-:Y:S04]  /*b930*/  IADD3 R133, R133, 0x1, RZ ;  /* 0x0000000185857810 */ /* 0x000fe80007ffe0ff */
[----:B------:R-:W-:Y:S01]  /*b940*/  SEL R133, R133, RZ, !P1 ;  /* 0x000000ff85857207 */ /* 0x000fe20004800000 */
[----:B------:R1:W-:Y:S01]  /*b950*/  @P5 LDGSTS.E.BYPASS.LTC128B.128 [R3+0x5000], [R8.64+0x100], !P0 ;  /* 0x0500010008035fae */ /* 0x0003e2000c101d48 */
[----:B------:R-:W-:Y:S02]  /*b960*/  ISETP.GE.AND P0, PT, R233, R248, PT ;  /* 0x000000f8e900720c */ /* 0x000fe40003f06270 */
[----:B------:R-:W-:Y:S05]  /*b970*/  MOV R248, R243 ;  /* 0x000000f300f87202 */ /* 0x000fea0000000f00 */
[----:B------:R-:W0:Y:S01]  /*b980*/  LDGDEPBAR ;  /* 0x00000000000079af */ /* 0x000e220000000000 */
[----:B-1----:R-:W-:Y:S05]  /*b990*/  MOV R3, R0 ;  /* 0x0000000000037202 */ /* 0x002fea0000000f00 */
[----:B------:R-:W-:-:S05]  /*b9a0*/  @!P0 BRA `(.L_x_2153) ;  /* 0xffffd34000008947 */ /* 0x000fca000383ffff */
.L_x_2152:
[----:B------:R-:W-:Y:S02]  /*b9b0*/  MOV R5, 0x1f ;  /* 0x0000001f00057802 */ /* 0x000fe40000000f00 */
[----:B------:R-:W-:Y:S01]  /*b9c0*/  MOV R4, 0xffffffff ;  /* 0xffffffff00047802 */ /* 0x000fe20000000f00 */
[----:B------:R-:W-:Y:S05]  /*b9d0*/  BRA.DIV ~URZ, `(.L_x_2154) ;  /* 0x00004ff27f007947 */ /* 0x000fea000b800000 */
[----:B------:R2:W3:Y:S02]  /*b9e0*/  SHFL.BFLY PT, R3, R242, 0x2, 0x1f ;  /* 0x0c401f00f2037f89 */ /* 0x0004e400000e0000 */
.L_x_2227:
[----:B---3--:R-:W-:Y:S01]  /*b9f0*/  FADD.FTZ R3, R3, R242 ;  /* 0x000000f203037221 */ /* 0x008fe20000010000 */
[----:B------:R-:W-:Y:S05]  /*ba00*/  BRA.DIV ~URZ, `(.L_x_2155) ;  /* 0x000050227f007947 */ /* 0x000fea000b800000 */
[----:B------:R-:W3:Y:S04]  /*ba10*/  SHFL.BFLY PT, R5, R239, 0x2, 0x1f ;  /* 0x0c401f00ef057f89 */ /* 0x000ee800000e0000 */
[----:B------:R-:W4:Y:S01]  /*ba20*/  SHFL.BFLY PT, R4, R3, 0x1, 0x1f ;  /* 0x0c201f0003047f89 */ /* 0x000f2200000e0000 */
[----:B---3--:R-:W-:-:S02]  /*ba30*/  FADD.FTZ R239, R5, R239 ;  /* 0x000000ef05ef7221 */ /* 0x008fc40000010000 */
[----:B----4-:R-:W-:-:S03]  /*ba40*/  FADD.FTZ R3, R3, R4 ;  /* 0x0000000403037221 */ /* 0x010fc60000010000 */
[----:B------:R3:W4:Y:S04]  /*ba50*/  SHFL.BFLY PT, R5, R239, 0x1, 0x1f ;  /* 0x0c201f00ef057f89 */ /* 0x00072800000e0000 */
.L_x_2228:
[----:B------:R-:W-:Y:S01]  /*ba60*/  FSETP.NE.FTZ.AND P1, PT, R3, RZ, PT ;  /* 0x000000ff0300720b */ /* 0x000fe20003f35000 */
[----:B----4-:R-:W-:Y:S01]  /*ba70*/  FADD.FTZ R5, R5, R239 ;  /* 0x000000ef05057221 */ /* 0x010fe20000010000 */
[----:B-1----:R-:W-:Y:S02]  /*ba80*/  MOV R6, RZ ;  /* 0x000000ff00067202 */ /* 0x002fe40000000f00 */
[----:B------:R-:W-:Y:S02]  /*ba90*/  MOV R4, 0xff800000 ;  /* 0xff80000000047802 */ /* 0x000fe40000000f00 */
[----:B------:R-:W-:-:S07]  /*baa0*/  FSETP.NE.FTZ.AND P0, PT, R5, RZ, PT ;  /* 0x000000ff0500720b */ /* 0x000fce0003f15000 */
[----:B------:R-:W1:Y:S01]  /*bab0*/  @P1 MUFU.LG2 R7, R3 ;  /* 0x0000000300071308 */ /* 0x000e620000000c00 */
[----:B------:R-:W-:-:S05]  /*bac0*/  @P1 MOV R8, 0x3f317218 ;  /* 0x3f31721800081802 */ /* 0x000fca0000000f00 */
[----:B------:R-:W-:Y:S02]  /*bad0*/  @P1 FMUL.FTZ R8, R8, c[0x0][0x2d0] ;  /* 0x0000b40008081a20 */ /* 0x000fe40000410000 */
[----:B------:R-:W4:Y:S01]  /*bae0*/  @P1 MUFU.RCP R6, R3 ;  /* 0x0000000300061308 */ /* 0x000f220000001000 */
[----:B-1----:R-:W-:-:S04]  /*baf0*/  @P1 FMUL.FTZ R7, R7, 0.69314718246459960938 ;  /* 0x3f31721807071820 */ /* 0x002fc80000410000 */
[----:B------:R-:W-:Y:S01]  /*bb00*/  @P1 FFMA.FTZ R4, R8, R2, R7 ;  /* 0x0000000208041223 */ /* 0x000fe20000010007 */
[----:B------:R-:W-:Y:S02]  /*bb10*/  @P0 MOV R7, 0x3f317218 ;  /* 0x3f31721800070802 */ /* 0x000fe40000000f00 */
[----:B------:R-:W-:Y:S01]  /*bb20*/  MOV R2, 0xff800000 ;  /* 0xff80000000027802 */ /* 0x000fe20000000f00 */
[C---:B----4-:R-:W-:Y:S01]  /*bb30*/  FMUL.FTZ R128, R6.reuse, R128 ;  /* 0x0000008006807220 */ /* 0x050fe20000410000 */
[----:B------:R-:W-:Y:S01]  /*bb40*/  MOV R3, RZ ;  /* 0x000000ff00037202 */ /* 0x000fe20000000f00 */
[C---:B------:R-:W-:Y:S01]  /*bb50*/  FMUL.FTZ R129, R6.reuse, R129 ;  /* 0x0000008106817220 */ /* 0x040fe20000410000 */
[----:B------:R-:W-:Y:S01]  /*bb60*/  MOV R8, 0x1 ;  /* 0x0000000100087802 */ /* 0x000fe20000000f00 */
[C---:B------:R-:W-:Y:S02]  /*bb70*/  FMUL.FTZ R124, R6.reuse, R124 ;  /* 0x0000007c067c7220 */ /* 0x040fe40000410000 */
[C---:B------:R-:W-:Y:S01]  /*bb80*/  FMUL.FTZ R125, R6.reuse, R125 ;  /* 0x0000007d067d7220 */ /* 0x040fe20000410000 */
[----:B------:R-:W-:Y:S01]  /*bb90*/  @P0 MUFU.RCP R3, R5 ;  /* 0x0000000500030308 */ /* 0x000fe20000001000 */
[----:B------:R-:W-:-:S02]  /*bba0*/  FMUL.FTZ R120, R6, R120 ;  /* 0x0000007806787220 */ /* 0x000fc40000410000 */
        /* <DEDUP_REMOVED lines=44> */
[----:B-1----:R-:W-:Y:S02]  /*be70*/  @P0 FMUL.FTZ R6, R5, 0.69314718246459960938 ;  /* 0x3f31721805060820 */ /* 0x002fe40000410000 */
[----:B------:R-:W-:Y:S02]  /*be80*/  @P0 FMUL.FTZ R5, R7, c[0x0][0x2d0] ;  /* 0x0000b40007050a20 */ /* 0x000fe40000410000 */
        /* <DEDUP_REMOVED lines=47> */
[----:B------:R-:W-:Y:S02]  /*c180*/  FMUL.FTZ R99, R3, R99 ;  /* 0x0000006303637220 */ /* 0x000fe40000410000 */
[----:B------:R-:W-:Y:S02]  /*c190*/  @P0 FFMA.FTZ R2, R5, R0, R6 ;  /* 0x0000000005020223 */ /* 0x000fe40000010006 */
.L_x_2131:
[----:B------:R-:W-:Y:S01]  /*c1a0*/  LOP3.LUT P0, RZ, R206, 0xff, RZ, 0xc0, !PT ;  /* 0x000000ffceff7812 */ /* 0x000fe2000780c0ff */
[----:B------:R-:W-:-:S12]  /*c1b0*/  BSSY B0, `(.L_x_2156) ;  /* 0x000000f000007945 */ /* 0x000fd80003800000 */
[----:B------:R-:W-:Y:S05]  /*c1c0*/  @P0 BRA `(.L_x_2157) ;  /* 0x000000d000000947 */ /* 0x000fea0003800000 */
[----:B------:R-:W4:Y:S01]  /*c1d0*/  S2R R0, SR_LANEID ;  /* 0x0000000000007919 */ /* 0x000f220000000000 */
[----:B------:R-:W-:Y:S01]  /*c1e0*/  VOTEU.ANY UR4, UPT, PT ;  /* 0x0000000000047886 */ /* 0x000fe200038e0100 */
[----:B------:R-:W-:Y:S01]  /*c1f0*/  IMAD.MOV.U32 R6, RZ, RZ, c[0x0][0x560] ;  /* 0x00015800ff067624 */ /* 0x000fe200078e00ff */
[----:B------:R-:W4:Y:S01]  /*c200*/  FLO.U32 R5, UR4 ;  /* 0x0000000400057d00 */ /* 0x000f2200080e0000 */
[----:B------:R-:W-:-:S07]  /*c210*/  IMAD.MOV.U32 R7, RZ, RZ, c[0x0][0x564] ;  /* 0x00015900ff077624 */ /* 0x000fce00078e00ff */
[----:B------:R-:W5:Y:S01]  /*c220*/  POPC R3, UR4 ;  /* 0x0000000400037d09 */ /* 0x000f620008000000 */
[----:B----4-:R-:W-:-:S13]  /*c230*/  ISETP.EQ.U32.AND P0, PT, R5, R0, PT ;  /* 0x000000000500720c */ /* 0x010fda0003f02070 */
[----:B-----5:R-:W4:Y:S04]  /*c240*/  @P0 ATOMG.E.ADD.STRONG.GPU PT, R3, [R6.64], R3 ;  /* 0x00000003060309a8 */ /* 0x020f2800081ee1c8 */
[----:B------:R-:W5:Y:S02]  /*c250*/  S2R R0, SR_LTMASK ;  /* 0x0000000000007919 */ /* 0x000f640000003900 */
[----:B-----5:R-:W-:-:S04]  /*c260*/  LOP3.LUT R0, R0, UR4, RZ, 0xc0, !PT ;  /* 0x0000000400007c12 */ /* 0x020fc8000f8ec0ff */
[----:B------:R-:W5:Y:S01]  /*c270*/  POPC R196, R0 ;  /* 0x0000000000c47309 */ /* 0x000f620000000000 */
[----:B----4-:R-:W5:Y:S02]  /*c280*/  SHFL.IDX PT, R3, R3, R5, 0x1f ;  /* 0x00001f0503037589 */ /* 0x010f6400000e0000 */
[----:B-----5:R-:W-:-:S05]  /*c290*/  IADD3 R196, R3, c[0x0][0xc], R196 ;  /* 0x0000030003c47a10 */ /* 0x020fca0007ffe0c4 */
.L_x_2157:
[----:B------:R-:W-:Y:S05]  /*c2a0*/  BSYNC B0 ;  /* 0x0000000000007941 */ /* 0x000fea0003800000 */
.L_x_2156:
[----:B------:R-:W-:Y:S01]  /*c2b0*/  PRMT R8, R8, 0x9910, RZ ;  /* 0x0000991008087816 */ /* 0x000fe200000000ff */
[----:B------:R-:W-:Y:S01]  /*c2c0*/  BSSY B1, `(.L_x_2158) ;  /* 0x000030e000017945 */ /* 0x000fe20003800000 */
[----:B------:R-:W-:Y:S01]  /*c2d0*/  IMAD.MOV.U32 R3, RZ, RZ, R196 ;  /* 0x000000ffff037224 */ /* 0x000fe200078e00c4 */
[----:B------:R-:W-:Y:S02]  /*c2e0*/  SHF.R.S32.HI R7, RZ, 0x1f, R230 ;  /* 0x0000001fff077819 */ /* 0x000fe400000114e6 */
[----:B------:R-:W-:-:S13]  /*c2f0*/  ISETP.NE.AND P0, PT, R8, RZ, PT ;  /* 0x000000ff0800720c */ /* 0x000fda0003f05270 */
[----:B------:R-:W-:Y:S05]  /*c300*/  @!P0 BRA `(.L_x_2159) ;  /* 0x000024d000008947 */ /* 0x000fea0003800000 */
[----:B------:R-:W-:Y:S01]  /*c310*/  WARPSYNC 0xffffffff ;  /* 0xffffffff00007948 */ /* 0x000fe20003800000 */
[----:B------:R-:W-:Y:S01]  /*c320*/  BAR.SYNC.DEFER_BLOCKING 0x1, 0x100 ;  /* 0x0044000000007b1d */ /* 0x000fe20000010000 */
[----:B------:R-:W-:Y:S02]  /*c330*/  F2FP.BF16.PACK_AB R5, R129, R128 ;  /* 0x000000808105723e */ /* 0x000fe400000010ff */
[----:B------:R-:W-:Y:S02]  /*c340*/  F2FP.BF16.PACK_AB R6, R131, R130 ;  /* 0x000000828306723e */ /* 0x000fe400000010ff */
[----:B------:R-:W-:Y:S02]  /*c350*/  F2FP.BF16.PACK_AB R0, R125, R124 ;  /* 0x0000007c7d00723e */ /* 0x000fe400000010ff */
[----:B------:R-:W-:Y:S02]  /*c360*/  F2FP.BF16.PACK_AB R8, R99, R98 ;  /* 0x000000626308723e */ /* 0x000fe400000010ff */
[----:B------:R-:W-:-:S02]  /*c370*/  ISETP.NE.U32.AND P2, PT, RZ, c[0x0][0x508], PT ;  /* 0x00014200ff007a0c */ /* 0x000fc40003f45070 */
[----:B------:R-:W-:Y:S02]  /*c380*/  ISETP.NE.U32.AND P1, PT, RZ, c[0x0][0x500], PT ;  /* 0x00014000ff007a0c */ /* 0x000fe40003f25070 */
[----:B------:R-:W-:Y:S02]  /*c390*/  ISETP.NE.AND.EX P2, PT, RZ, c[0x0][0x50c], PT, P2 ;  /* 0x00014300ff007a0c */ /* 0x000fe40003f45320 */
[----:B------:R-:W-:Y:S01]  /*c3a0*/  ISETP.NE.AND.EX P1, PT, RZ, c[0x0][0x504], PT, P1 ;  /* 0x00014100ff007a0c */ /* 0x000fe20003f25310 */
[----:B------:R4:W-:Y:S10]  /*c3b0*/  STS [R217], R5 ;  /* 0x00000005d9007388 */ /* 0x0009f40000000800 */
[C---:B------:R-:W-:Y:S01]  /*c3c0*/  @P2 LEA R10, P0, R230.reuse, c[0x0][0x508], 0x2 ;  /* 0x00014200e60a2a11 */ /* 0x040fe200078010ff */
[----:B------:R1:W-:Y:S03]  /*c3d0*/  STS [R217+0x400], R6 ;  /* 0x00040006d9007388 */ /* 0x0003e60000000800 */
[----:B------:R-:W-:Y:S01]  /*c3e0*/  @P2 LEA.HI.X R11, R230, c[0x0][0x50c], R7, 0x2, P0 ;  /* 0x00014300e60b2a11 */ /* 0x000fe200000f1407 */
[----:B------:R2:W-:Y:S01]  /*c3f0*/  STS [R209], R0 ;  /* 0x00000000d1007388 */ /* 0x0005e20000000800 */
[----:B----4-:R-:W-:-:S02]  /*c400*/  F2FP.BF16.PACK_AB R5, R127, R126 ;  /* 0x0000007e7f05723e */ /* 0x010fc400000010ff */
[----:B-1----:R-:W-:-:S03]  /*c410*/  F2FP.BF16.PACK_AB R6, R121, R120 ;  /* 0x000000787906723e */ /* 0x002fc600000010ff */
[----:B------:R1:W-:Y:S01]  /*c420*/  STS [R209+0x400], R5 ;  /* 0x00040005d1007388 */ /* 0x0003e20000000800 */
[----:B--2---:R-:W-:-:S03]  /*c430*/  F2FP.BF16.PACK_AB R0, R123, R122 ;  /* 0x0000007a7b00723e */ /* 0x004fc600000010ff */
[----:B------:R2:W-:Y:S04]  /*c440*/  STS [R226], R6 ;  /* 0x00000006e2007388 */ /* 0x0005e80000000800 */
[----:B------:R4:W-:Y:S01]  /*c450*/  STS [R226+0x400], R0 ;  /* 0x00040000e2007388 */ /* 0x0009e20000000800 */
[----:B-1----:R-:W-:Y:S02]  /*c460*/  F2FP.BF16.PACK_AB R5, R117, R116 ;  /* 0x000000747505723e */ /* 0x002fe400000010ff */
[----:B--2---:R-:W-:-:S03]  /*c470*/  F2FP.BF16.PACK_AB R6, R119, R118 ;  /* 0x000000767706723e */ /* 0x004fc600000010ff */
[----:B------:R1:W-:Y:S01]  /*c480*/  STS [R221], R5 ;  /* 0x00000005dd007388 */ /* 0x0003e20000000800 */
[----:B----4-:R-:W-:-:S03]  /*c490*/  F2FP.BF16.PACK_AB R0, R113, R112 ;  /* 0x000000707100723e */ /* 0x010fc600000010ff */
[----:B------:R2:W-:Y:S04]  /*c4a0*/  STS [R221+0x400], R6 ;  /* 0x00040006dd007388 */ /* 0x0005e80000000800 */
[----:B------:R4:W-:Y:S01]  /*c4b0*/  STS [R225], R0 ;  /* 0x00000000e1007388 */ /* 0x0009e20000000800 */
[----:B-1----:R-:W-:Y:S02]  /*c4c0*/  F2FP.BF16.PACK_AB R5, R115, R114 ;  /* 0x000000727305723e */ /* 0x002fe400000010ff */
[----:B--2---:R-:W-:-:S03]  /*c4d0*/  F2FP.BF16.PACK_AB R6, R109, R108 ;  /* 0x0000006c6d06723e */ /* 0x004fc600000010ff */
[----:B------:R1:W-:Y:S01]  /*c4e0*/  STS [R225+0x400], R5 ;  /* 0x00040005e1007388 */ /* 0x0003e20000000800 */
[----:B----4-:R-:W-:-:S03]  /*c4f0*/  F2FP.BF16.PACK_AB R0, R111, R110 ;  /* 0x0000006e6f00723e */ /* 0x010fc600000010ff */
        /* <DEDUP_REMOVED lines=12> */
[----:B------:R2:W-:Y:S04]  /*c5c0*/  STS [R217+0x4000], R6 ;  /* 0x00400006d9007388 */ /* 0x0005e80000000800 */
[----:B------:R4:W-:Y:S01]  /*c5d0*/  STS [R217+0x4400], R0 ;  /* 0x00440000d9007388 */ /* 0x0009e20000000800 */
        /* <DEDUP_REMOVED lines=51> */
[----:B----4-:R-:W-:-:S05]  /*c910*/  F2FP.BF16.PACK_AB R0, R91, R90 ;  /* 0x0000005a5b00723e */ /* 0x010fca00000010ff */
[----:B------:R2:W-:Y:S04]  /*c920*/  STS [R228+0x8400], R0 ;  /* 0x00840000e4007388 */ /* 0x0005e80000000800 */
[----:B------:R4:W-:Y:S01]  /*c930*/  STS [R224+0x8000], R6 ;  /* 0x00800006e0007388 */ /* 0x0009e20000000800 */
[----:B-1----:R-:W-:-:S05]  /*c940*/  F2FP.BF16.PACK_AB R5, R95, R94 ;  /* 0x0000005e5f05723e */ /* 0x002fca00000010ff */
[----:B------:R1:W-:Y:S01]  /*c950*/  STS [R224+0x8400], R5 ;  /* 0x00840005e0007388 */ /* 0x0003e20000000800 */
[----:B--2---:R-:W-:-:S03]  /*c960*/  F2FP.BF16.PACK_AB R0, R97, R96 ;  /* 0x000000606100723e */ /* 0x004fc600000010ff */
[----:B------:R-:W-:Y:S01]  /*c970*/  STS [R227+0x8400], R8 ;  /* 0x00840008e3007388 */ /* 0x000fe20000000800 */
[----:B----4-:R-:W-:-:S03]  /*c980*/  IMAD.MOV.U32 R6, RZ, RZ, c[0x0][0x388] ;  /* 0x0000e200ff067624 */ /* 0x010fc600078e00ff */
[----:B------:R2:W-:Y:S04]  /*c990*/  STS [R227+0x8000], R0 ;  /* 0x00800000e3007388 */ /* 0x0005e80000000800 */
[----:B------:R-:W-:Y:S01]  /*c9a0*/  BAR.SYNC.DEFER_BLOCKING 0x1, 0x100 ;  /* 0x0044000000007b1d */ /* 0x000fe20000010000 */
[----:B-1----:R-:W-:-:S04]  /*c9b0*/  IMAD.MOV.U32 R5, RZ, RZ, 0x4 ;  /* 0x00000004ff057424 */ /* 0x002fc800078e00ff */
[----:B------:R-:W-:-:S04]  /*c9c0*/  IMAD.WIDE R12, R230, R5, c[0x0][0x500] ;  /* 0x00014000e60c7625 */ /* 0x000fc800078e0205 */
[----:B--2---:R-:W-:Y:S01]  /*c9d0*/  IMAD.MOV.U32 R0, RZ, RZ, RZ ;  /* 0x000000ffff007224 */ /* 0x004fe200078e00ff */
[----:B------:R1:W5:Y:S05]  /*c9e0*/  @P2 LDG.E R6, [R10.64] ;  /* 0x000000080a062981 */ /* 0x00036a000c1e1900 */
[----:B------:R1:W5:Y:S01]  /*c9f0*/  @P1 LDG.E R0, [R12.64] ;  /* 0x000000080c001981 */ /* 0x000362000c1e1900 */
[----:B------:R-:W-:-:S04]  /*ca00*/  ISETP.NE.AND P0, PT, R234, RZ, PT ;  /* 0x000000ffea00720c */ /* 0x000fc80003f05270 */
[----:B------:R-:W-:Y:S01]  /*ca10*/  SEL R234, R234, c[0x0][0x3d4], P0 ;  /* 0x0000f500eaea7a07 */ /* 0x000fe20000000000 */
[----:B------:R-:W-:Y:S05]  /*ca20*/  @P2 BRA `(.L_x_2160) ;  /* 0x0000004000002947 */ /* 0x000fea0003800000 */
[----:B------:R-:W-:Y:S05]  /*ca30*/  @!P1 BRA `(.L_x_2160) ;  /* 0x0000003000009947 */ /* 0x000fea0003800000 */
[----:B-----5:R2:W4:Y:S04]  /*ca40*/  LDG.E R6, [R12.64] ;  /* 0x000000080c067981 */ /* 0x020528000c1e1900 */
[----:B-12---:R-:W4:Y:S02]  /*ca50*/  LDG.E R12, [R12.64+0x4] ;  /* 0x000004080c0c7981 */ /* 0x006f24000c1e1900 */
[----:B----4-:R-:W-:Y:S02]  /*ca60*/  IADD3 R6, -R6, R12, RZ ;  /* 0x0000000c06067210 */ /* 0x010fe40007ffe1ff */
.L_x_2160:
[----:B------:R-:W-:Y:S01]  /*ca70*/  IMAD.MOV.U32 R22, RZ, RZ, 0x368 ;  /* 0x00000368ff167424 */ /* 0x000fe200078e00ff */
[----:B------:R-:W-:Y:S01]  /*ca80*/  ISETP.GT.AND P3, PT, R234, 0x1, PT ;  /* 0x00000001ea00780c */ /* 0x000fe20003f64270 */
[----:B------:R-:W-:Y:S01]  /*ca90*/  IMAD.MOV.U32 R5, RZ, RZ, c[0x0][0x4e8] ;  /* 0x00013a00ff057624 */ /* 0x000fe200078e00ff */
[----:B------:R-:W-:Y:S01]  /*caa0*/  ISETP.NE.U32.AND P0, PT, RZ, c[0x0][0x500], PT ;  /* 0x00014000ff007a0c */ /* 0x000fe20003f05070 */
[----:B-----5:R-:W-:Y:S01]  /*cab0*/  IMAD R6, R6, c[0x0][0x4e8], RZ ;  /* 0x00013a0006067a24 */ /* 0x020fe200078e02ff */
[----:B------:R-:W-:-:S02]  /*cac0*/  SEL R22, R22, 0x328, P3 ;  /* 0x0000032816167807 */ /* 0x000fc40001800000 */
[----:B------:R-:W-:Y:S02]  /*cad0*/  ISETP.NE.AND.EX P0, PT, RZ, c[0x0][0x504], PT, P0 ;  /* 0x00014100ff007a0c */ /* 0x000fe40003f05300 */
[----:B------:R-:W2:Y:S01]  /*cae0*/  LDC.64 R20, c[0x0][R22+0x170] ;  /* 0x00005c0016147b82 */ /* 0x000ea20000000a00 */
[----:B------:R-:W-:Y:S01]  /*caf0*/  ISETP.NE.AND P2, PT, R5, 0x1, PT ;  /* 0x000000010500780c */ /* 0x000fe20003f45270 */
[----:B------:R-:W-:Y:S01]  /*cb00*/  IMAD.IADD R5, R214, 0x1, R197 ;  /* 0x00000001d6057824 */ /* 0x000fe200078e02c5 */
[----:B------:R-:W-:Y:S02]  /*cb10*/  SEL R230, R230, RZ, !P0 ;  /* 0x000000ffe6e67207 */ /* 0x000fe40004000000 */
[----:B------:R-:W-:Y:S01]  /*cb20*/  SEL R7, R7, RZ, !P0 ;  /* 0x000000ff07077207 */ /* 0x000fe20004000000 */
[----:B-1----:R-:W-:Y:S02]  /*cb30*/  IMAD.MOV.U32 R13, RZ, RZ, R5 ;  /* 0x000000ffff0d7224 */ /* 0x002fe400078e0005 */
[----:B------:R-:W1:Y:S08]  /*cb40*/  LDC.64 R16, c[0x0][R22+0x168] ;  /* 0x00005a0016107b82 */ /* 0x000e700000000a00 */
[----:B------:R-:W4:Y:S08]  /*cb50*/  LDC.64 R18, c[0x0][R22+0x178] ;  /* 0x00005e0016127b82 */ /* 0x000f300000000a00 */
[----:B------:R-:W3:Y:S01]  /*cb60*/  LDC.64 R14, c[0x0][R22+0x160] ;  /* 0x00005800160e7b82 */ /* 0x000ee20000000a00 */
[----:B--2---:R-:W-:-:S04]  /*cb70*/  IMAD R8, R21, R230, RZ ;  /* 0x000000e615087224 */ /* 0x004fc800078e02ff */
[----:B------:R-:W-:Y:S02]  /*cb80*/  IMAD R8, R20, R7, R8 ;  /* 0x0000000714087224 */ /* 0x000fe400078e0208 */
[----:B------:R-:W-:-:S04]  /*cb90*/  @P2 IMAD.HI.U32 R7, R5, c[0x0][0x4ec], RZ ;  /* 0x00013b0005072a27 */ /* 0x000fc800078e00ff */
[-C--:B-1----:R-:W-:Y:S01]  /*cba0*/  IMAD.WIDE.U32 R10, R16, R231.reuse, RZ ;  /* 0x000000e7100a7225 */ /* 0x082fe200078e00ff */
[----:B------:R-:W-:Y:S02]  /*cbb0*/  SEL R16, R235, RZ, P3 ;  /* 0x000000ffeb107207 */ /* 0x000fe40001800000 */
[----:B------:R-:W-:Y:S01]  /*cbc0*/  @P2 SHF.R.U32.HI R13, RZ, c[0x0][0x4f0], R7 ;  /* 0x00013c00ff0d2a19 */ /* 0x000fe20000011607 */
[----:B------:R-:W-:Y:S01]  /*cbd0*/  IMAD R9, R17, R231, RZ ;  /* 0x000000e711097224 */ /* 0x000fe200078e02ff */
[----:B------:R-:W-:Y:S01]  /*cbe0*/  SHF.R.S32.HI R7, RZ, 0x1f, R0 ;  /* 0x0000001fff077819 */ /* 0x000fe20000011400 */
[----:B------:R-:W-:-:S04]  /*cbf0*/  IMAD.WIDE.U32 R20, R20, R230, RZ ;  /* 0x000000e614147225 */ /* 0x000fc800078e00ff */
[----:B------:R-:W-:Y:S01]  /*cc00*/  IMAD.IADD R9, R11, 0x1, R9 ;  /* 0x000000010b097824 */ /* 0x000fe200078e0209 */
[----:B------:R-:W-:Y:S01]  /*cc10*/  IADD3 R12, P1, P0, R20, R10, R0 ;  /* 0x0000000a140c7210 */ /* 0x000fe2000783e000 */
[----:B------:R-:W-:Y:S02]  /*cc20*/  IMAD.IADD R8, R21, 0x1, R8 ;  /* 0x0000000115087824 */ /* 0x000fe400078e0208 */
[-C--:B----4-:R-:W-:Y:S02]  /*cc30*/  IMAD R11, R19, R16.reuse, RZ ;  /* 0x00000010130b7224 */ /* 0x090fe400078e02ff */
        /* <DEDUP_REMOVED lines=8> */
[-C--:B---3--:R-:W-:Y:S01]  /*ccc0*/  IMAD R9, R15, R10.reuse, RZ ;  /* 0x0000000a0f097224 */ /* 0x088fe200078e02ff */
[----:B------:R-:W-:Y:S01]  /*ccd0*/  SHF.R.S32.HI R13, RZ, 0x1f, R10 ;  /* 0x0000001fff0d7819 */ /* 0x000fe2000001140a */
[----:B------:R-:W-:Y:S02]  /*cce0*/  IMAD.MOV.U32 R8, RZ, RZ, c[0x0][0x4a8] ;  /* 0x00012a00ff087624 */ /* 0x000fe400078e00ff */
[----:B------:R-:W-:-:S03]  /*ccf0*/  IMAD.WIDE.U32 R16, R14, R10, R16 ;  /* 0x0000000a0e107225 */ /* 0x000fc600078e0010 */
[----:B------:R-:W-:Y:S01]  /*cd00*/  SEL R8, R8, c[0x0][0x450], P3 ;  /* 0x0001140008087a07 */ /* 0x000fe20001800000 */
[----:B------:R-:W-:Y:S02]  /*cd10*/  IMAD R9, R14, R13, R9 ;  /* 0x0000000d0e097224 */ /* 0x000fe400078e0209 */
[----:B------:R-:W-:Y:S01]  /*cd20*/  IMAD.MOV.U32 R10, RZ, RZ, c[0x0][0x4ac] ;  /* 0x00012b00ff0a7624 */ /* 0x000fe200078e00ff */
[----:B------:R-:W-:Y:S01]  /*cd30*/  LEA R8, P0, R16, R8, 0x2 ;  /* 0x0000000810087211 */ /* 0x000fe200078010ff */
[----:B------:R-:W-:-:S03]  /*cd40*/  IMAD.IADD R9, R17, 0x1, R9 ;  /* 0x0000000111097824 */ /* 0x000fc600078e0209 */
[----:B------:R-:W-:Y:S01]  /*cd50*/  SEL R10, R10, c[0x0][0x454], P3 ;  /* 0x000115000a0a7a07 */ /* 0x000fe20001800000 */
[----:B------:R-:W-:Y:S03]  /*cd60*/  SHFL.IDX PT, R12, R8, 0x1, 0x1c1f ;  /* 0x003c1f00080c7f89 */ /* 0x000fe600000e0000 */
[----:B------:R-:W-:Y:S02]  /*cd70*/  LEA.HI.X R9, R16, R10, R9, 0x2, P0 ;  /* 0x0000000a10097211 */ /* 0x000fe400000f1409 */
[----:B------:R1:W-:Y:S01]  /*cd80*/  SHFL.IDX PT, R10, R8, RZ, 0x1c1f ;  /* 0x001c1fff080a7589 */ /* 0x0003e200000e0000 */
[----:B------:R-:W-:-:S03]  /*cd90*/  LOP3.LUT P0, RZ, R216, 0x3, RZ, 0xc0, !PT ;  /* 0x00000003d8ff7812 */ /* 0x000fc6000780c0ff */
[----:B------:R-:W2:Y:S04]  /*cda0*/  SHFL.IDX PT, R11, R9, RZ, 0x1c1f ;  /* 0x001c1fff090b7589 */ /* 0x000ea800000e0000 */
[----:B------:R3:W4:Y:S01]  /*cdb0*/  SHFL.IDX PT, R13, R9, 0x1, 0x1c1f ;  /* 0x003c1f00090d7f89 */ /* 0x00072200000e0000 */
[----:B-1----:R-:W-:-:S05]  /*cdc0*/  IMAD.IADD R8, R215, 0x1, R197 ;  /* 0x00000001d7087824 */ /* 0x002fca00078e02c5 */
[C---:B------:R-:W-:Y:S02]  /*cdd0*/  ISETP.GE.OR P1, PT, R8.reuse, R6, P0 ;  /* 0x000000060800720c */ /* 0x040fe40000726670 */
[----:B---3--:R-:W-:-:S04]  /*cde0*/  IADD3 R9, R8, 0x8, RZ ;  /* 0x0000000808097810 */ /* 0x008fc80007ffe0ff */
[----:B------:R-:W-:-:S07]  /*cdf0*/  ISETP.GE.OR P0, PT, R9, R6, P0 ;  /* 0x000000060900720c */ /* 0x000fce0000706670 */
[----:B--2---:R1:W-:Y:S01]  /*ce00*/  @!P1 ST.E [R10.64], R4 ;  /* 0x000000040a009985 */ /* 0x0043e2000c101908 */
[----:B------:R-:W-:-:S05]  /*ce10*/  ISETP.GE.AND P1, PT, R8, R6, PT ;  /* 0x000000060800720c */ /* 0x000fca0003f26270 */
[----:B----4-:R1:W-:Y:S01]  /*ce20*/  @!P0 ST.E [R12.64], R2 ;  /* 0x000000020c008985 */ /* 0x0103e2000c101908 */
[----:B------:R-:W-:Y:S01]  /*ce30*/  ISETP.GE.AND P0, PT, R9, R6, PT ;  /* 0x000000060900720c */ /* 0x000fe20003f06270 */
[----:B------:R-:W-:Y:S05]  /*ce40*/  @P3 BRA `(.L_x_2161) ;  /* 0x000007c000003947 */ /* 0x000fea0003800000 */
[----:B-1----:R-:W-:Y:S01]  /*ce50*/  IMAD R2, R7, c[0x0][0x3a0], RZ ;  /* 0x0000e80007027a24 */ /* 0x002fe200078e02ff */
[----:B------:R-:W-:Y:S01]  /*ce60*/  SHF.R.S32.HI R4, RZ, 0x1f, R230 ;  /* 0x0000001fff047819 */ /* 0x000fe200000114e6 */
[C---:B------:R-:W-:Y:S01]  /*ce70*/  IMAD.WIDE.U32 R8, R0.reuse, c[0x0][0x3a0], RZ ;  /* 0x0000e80000087a25 */ /* 0x040fe200078e00ff */
[----:B------:R1:W2:Y:S03]  /*ce80*/  LDS.128 R52, [R212+0x80] ;  /* 0x00008000d4347984 */ /* 0x0002a60000000c00 */
[----:B------:R-:W-:Y:S01]  /*ce90*/  IMAD R2, R0, c[0x0][0x3a4], R2 ;  /* 0x0000e90000027a24 */ /* 0x000fe200078e0202 */
[----:B------:R-:W-:Y:S01]  /*cea0*/  LEA R0, R218, R219, 0x5 ;  /* 0x000000dbda007211 */ /* 0x000fe200078e28ff */
[----:B------:R1:W3:Y:S01]  /*ceb0*/  LDS.128 R48, [R212+0x1080] ;  /* 0x00108000d4307984 */ /* 0x0002e20000000c00 */
[----:B------:R-:W-:-:S02]  /*cec0*/  IMAD R4, R4, c[0x0][0x3f0], RZ ;  /* 0x0000fc0004047a24 */ /* 0x000fc400078e02ff */
[----:B------:R-:W-:Y:S01]  /*ced0*/  IADD3 R9, R9, R2, RZ ;  /* 0x0000000209097210 */ /* 0x000fe20007ffe0ff */
[----:B------:R1:W4:Y:S01]  /*cee0*/  LDS.128 R44, [R212+0x2080] ;  /* 0x00208000d42c7984 */ /* 0x0003220000000c00 */
[----:B------:R-:W-:Y:S01]  /*cef0*/  IADD3 R0, R197, R0, RZ ;  /* 0x00000000c5007210 */ /* 0x000fe20007ffe0ff */
[----:B------:R-:W-:Y:S01]  /*cf00*/  IMAD R4, R230, c[0x0][0x3f4], R4 ;  /* 0x0000fd00e6047a24 */ /* 0x000fe200078e0204 */
[----:B------:R-:W-:Y:S01]  /*cf10*/  IADD3 R197, R219, R197, RZ ;  /* 0x000000c5dbc57210 */ /* 0x000fe20007ffe0ff */
[C---:B------:R-:W-:Y:S01]  /*cf20*/  IMAD.WIDE.U32 R8, R231.reuse, c[0x0][0x3e8], R8 ;  /* 0x0000fa00e7087a25 */ /* 0x040fe200078e0008 */
[----:B------:R1:W1:Y:S01]  /*cf30*/  LDS.128 R40, [R212+0x3080] ;  /* 0x00308000d4287984 */ /* 0x0002620000000c00 */
[----:B------:R-:W-:Y:S02]  /*cf40*/  MOV R2, R0 ;  /* 0x0000000000027202 */ /* 0x000fe40000000f00 */
[----:B------:R-:W-:Y:S01]  /*cf50*/  IMAD R9, R231, c[0x0][0x3ec], R9 ;  /* 0x0000fb00e7097a24 */ /* 0x000fe200078e0209 */
[----:B------:R1:W1:Y:S01]  /*cf60*/  LDS.128 R36, [R212+0x4080] ;  /* 0x00408000d4247984 */ /* 0x0002620000000c00 */
[----:B------:R-:W-:-:S03]  /*cf70*/  @P2 IMAD.HI.U32 R5, R0, c[0x0][0x4ec], RZ ;  /* 0x00013b0000052a27 */ /* 0x000fc600078e00ff */
[----:B------:R1:W1:Y:S01]  /*cf80*/  LDS.128 R32, [R212+0x5080] ;  /* 0x00508000d4207984 */ /* 0x0002620000000c00 */
[----:B------:R-:W-:Y:S01]  /*cf90*/  IMAD.WIDE.U32 R56, R230, c[0x0][0x3f0], R8 ;  /* 0x0000fc00e6387a25 */ /* 0x000fe200078e0008 */
[----:B------:R-:W-:Y:S02]  /*cfa0*/  @P2 SHF.R.U32.HI R2, RZ, c[0x0][0x4f0], R5 ;  /* 0x00013c00ff022a19 */ /* 0x000fe40000011605 */
[----:B------:R1:W1:Y:S02]  /*cfb0*/  LDS.128 R28, [R212+0x6080] ;  /* 0x00608000d41c7984 */ /* 0x0002640000000c00 */
[----:B------:R-:W-:Y:S02]  /*cfc0*/  SHF.R.S32.HI R7, RZ, 0x1f, R2 ;  /* 0x0000001fff077819 */ /* 0x000fe40000011402 */
[----:B------:R1:W1:Y:S01]  /*cfd0*/  LDS.128 R24, [R212+0x7080] ;  /* 0x00708000d4187984 */ /* 0x0002620000000c00 */
[----:B------:R-:W-:Y:S02]  /*cfe0*/  IADD3 R5, -R2, RZ, RZ ;  /* 0x000000ff02057210 */ /* 0x000fe40007ffe1ff */
[----:B------:R-:W-:Y:S01]  /*cff0*/  IADD3 R57, R57, R4, RZ ;  /* 0x0000000439397210 */ /* 0x000fe20007ffe0ff */
[----:B------:R1:W1:Y:S01]  /*d000*/  LDS.128 R20, [R212+0x8080] ;  /* 0x00808000d4147984 */ /* 0x0002620000000c00 */
[----:B------:R-:W-:-:S02]  /*d010*/  IMAD R7, R7, c[0x0][0x3e0], RZ ;  /* 0x0000f80007077a24 */ /* 0x000fc400078e02ff */
        /* <DEDUP_REMOVED lines=15> */
[----:B--234-:R2:W3:Y:S02]  /*d110*/  SHFL.IDX PT, R57, R7, RZ, 0x181f ;  /* 0x00181fff07397589 */ /* 0x01c4e400000e0000 */
.L_x_2229:
[----:B------:R-:W-:Y:S05]  /*d120*/  BRA.DIV ~URZ, `(.L_x_2163) ;  /* 0x00003a727f007947 */ /* 0x000fea000b800000 */
[----:B------:R4:W2:Y:S02]  /*d130*/  SHFL.IDX PT, R0, R56, RZ, 0x181f ;  /* 0x00181fff38007589 */ /* 0x0008a400000e0000 */
.L_x_2230:
[----:B------:R-:W-:Y:S01]  /*d140*/  ISETP.GE.AND P0, PT, R197, R6, PT ;  /* 0x00000006c500720c */ /* 0x000fe20003f06270 */
[----:B------:R-:W-:-:S12]  /*d150*/  BSSY B0, `(.L_x_2164) ;  /* 0x000000e000007945 */ /* 0x000fd80003800000 */
[----:B------:R-:W-:Y:S05]  /*d160*/  @P0 BRA `(.L_x_2165) ;  /* 0x000000c000000947 */ /* 0x000fea0003800000 */
[----:B------:R-:W-:Y:S02]  /*d170*/  ISETP.GE.AND P5, PT, R222, c[0x0][0x3c8], PT ;  /* 0x0000f200de007a0c */ /* 0x000fe40003fa6270 */
[----:B------:R-:W-:Y:S02]  /*d180*/  ISETP.GE.AND P4, PT, R208, c[0x0][0x3c8], PT ;  /* 0x0000f200d0007a0c */ /* 0x000fe40003f86270 */
[----:B------:R-:W-:-:S09]  /*d190*/  ISETP.GE.AND P3, PT, R207, c[0x0][0x3c8], PT ;  /* 0x0000f200cf007a0c */ /* 0x000fd20003f66270 */
[-C--:B--2---:R-:W-:Y:S02]  /*d1a0*/  @!P5 LEA R58, P2, R222, R0.reuse, 0x1 ;  /* 0x00000000de3ad211 */ /* 0x084fe400078408ff */
[-C--:B------:R-:W-:Y:S02]  /*d1b0*/  @!P4 LEA R4, P1, R208, R0.reuse, 0x1 ;  /* 0x00000000d004c211 */ /* 0x080fe400078208ff */
[C---:B------:R-:W-:Y:S02]  /*d1c0*/  @!P3 LEA R60, P0, R207.reuse, R0, 0x1 ;  /* 0x00000000cf3cb211 */ /* 0x040fe400078008ff */
[-C--:B---3--:R-:W-:Y:S02]  /*d1d0*/  @!P5 LEA.HI.X R59, R222, R57.reuse, R223, 0x1, P2 ;  /* 0x00000039de3bd211 */ /* 0x088fe400010f0cdf */
[-C--:B------:R-:W-:Y:S02]  /*d1e0*/  @!P4 LEA.HI.X R5, R208, R57.reuse, R203, 0x1, P1 ;  /* 0x00000039d005c211 */ /* 0x080fe400008f0ccb */
[----:B------:R-:W-:Y:S01]  /*d1f0*/  @!P3 LEA.HI.X R61, R207, R57, R202, 0x1, P0 ;  /* 0x00000039cf3db211 */ /* 0x000fe200000f0cca */
[----:B------:R2:W-:Y:S04]  /*d200*/  @!P5 ST.E.128 [R58.64], R52 ;  /* 0x000000343a00d985 */ /* 0x0005e8000c101d08 */
[----:B-1----:R2:W-:Y:S04]  /*d210*/  @!P4 ST.E.128 [R4.64], R36 ;  /* 0x000000240400c985 */ /* 0x0025e8000c101d08 */
[----:B------:R2:W-:Y:S02]  /*d220*/  @!P3 ST.E.128 [R60.64], R20 ;  /* 0x000000143c00b985 */ /* 0x0005e4000c101d08 */
.L_x_2165:
[----:B------:R-:W-:Y:S05]  /*d230*/  BSYNC B0 ;  /* 0x0000000000007941 */ /* 0x000fea0003800000 */
.L_x_2164:
[----:B------:R-:W-:Y:S05]  /*d240*/  BRA.DIV ~URZ, `(.L_x_2166) ;  /* 0x000039c27f007947 */ /* 0x000fea000b800000 */
[----:B-12---:R1:W2:Y:S04]  /*d250*/  SHFL.IDX PT, R20, R7, 0x1, 0x181f ;  /* 0x00381f0007147f89 */ /* 0x0062a800000e0000 */
[----:B------:R1:W4:Y:S02]  /*d260*/  SHFL.IDX PT, R2, R56, 0x1, 0x181f ;  /* 0x00381f0038027f89 */ /* 0x00032400000e0000 */
.L_x_2231:
        /* <DEDUP_REMOVED lines=13> */
[----:B------:R2:W-:Y:S04]  /*d340*/  @!P2 ST.E.128 [R22.64], R48 ;  /* 0x000000301600a985 */ /* 0x0005e8000c101d08 */
[----:B------:R2:W-:Y:S04]  /*d350*/  @!P1 ST.E.128 [R4.64], R32 ;  /* 0x0000002004009985 */ /* 0x0005e8000c101d08 */
[----:B------:R2:W-:Y:S02]  /*d360*/  @!P0 ST.E.128 [R36.64], R16 ;  /* 0x0000001024008985 */ /* 0x0005e4000c101d08 */
.L_x_2168:
[----:B------:R-:W-:Y:S05]  /*d370*/  BSYNC B0 ;  /* 0x0000000000007941 */ /* 0x000fea0003800000 */
.L_x_2167:
[----:B------:R-:W-:Y:S05]  /*d380*/  BRA.DIV ~URZ, `(.L_x_2169) ;  /* 0x000039427f007947 */ /* 0x000fea000b800000 */
[----:B--2---:R2:W1:Y:S02]  /*d390*/  SHFL.IDX PT, R16, R7, 0x2, 0x181f ;  /* 0x00581f0007107f89 */ /* 0x00446400000e0000 */
.L_x_2232:
[----:B------:R-:W-:Y:S05]  /*d3a0*/  BRA.DIV ~URZ, `(.L_x_2170) ;  /* 0x000039927f007947 */ /* 0x000fea000b800000 */
[----:B----4-:R4:W2:Y:S02]  /*d3b0*/  SHFL.IDX PT, R2, R56, 0x2, 0x181f ;  /* 0x00581f0038027f89 */ /* 0x0108a400000e0000 */
.L_x_2233:
        /* <DEDUP_REMOVED lines=9> */
[C---:B------:R-:W-:Y:S02]  /*d450*/  @!P0 LEA R20, P3, R207.reuse, R2, 0x1 ;  /* 0x00000002cf148211 */ /* 0x040fe400078608ff */
[-C--:B-1----:R-:W-:Y:S02]  /*d460*/  @!P2 LEA.HI.X R19, R222, R16.reuse, R223, 0x1, P5 ;  /* 0x00000010de13a211 */ /* 0x082fe400028f0cdf */
[-C--:B------:R-:W-:Y:S02]  /*d470*/  @!P1 LEA.HI.X R5, R208, R16.reuse, R203, 0x1, P4 ;  /* 0x00000010d0059211 */ /* 0x080fe400020f0ccb */
[----:B------:R-:W-:Y:S01]  /*d480*/  @!P0 LEA.HI.X R21, R207, R16, R202, 0x1, P3 ;  /* 0x00000010cf158211 */ /* 0x000fe200018f0cca */
[----:B------:R1:W-:Y:S04]  /*d490*/  @!P2 ST.E.128 [R18.64], R44 ;  /* 0x0000002c1200a985 */ /* 0x0003e8000c101d08 */
[----:B------:R1:W-:Y:S04]  /*d4a0*/  @!P1 ST.E.128 [R4.64], R28 ;  /* 0x0000001c04009985 */ /* 0x0003e8000c101d08 */
[----:B------:R1:W-:Y:S02]  /*d4b0*/  @!P0 ST.E.128 [R20.64], R12 ;  /* 0x0000000c14008985 */ /* 0x0003e4000c101d08 */
.L_x_2172:
[----:B------:R-:W-:Y:S05]  /*d4c0*/  BSYNC B0 ;  /* 0x0000000000007941 */ /* 0x000fea0003800000 */
.L_x_2171:
[----:B------:R-:W-:Y:S05]  /*d4d0*/  BRA.DIV ~URZ, `(.L_x_2173) ;  /* 0x000038c27f007947 */ /* 0x000fea000b800000 */
[----:B-12---:R-:W1:Y:S04]  /*d4e0*/  SHFL.IDX PT, R7, R7, 0x3, 0x181f ;  /* 0x00781f0007077f89 */ /* 0x006e6800000e0000 */
[----:B----4-:R-:W2:Y:S02]  /*d4f0*/  SHFL.IDX PT, R56, R56, 0x3, 0x181f ;  /* 0x00781f0038387f89 */ /* 0x010ea400000e0000 */
.L_x_2234:
[----:B------:R-:W-:-:S04]  /*d500*/  IADD3 R197, R197, 0x60, RZ ;  /* 0x00000060c5c57810 */ /* 0x000fc80007ffe0ff */
[----:B------:R-:W-:-:S13]  /*d510*/  ISETP.GE.AND P0, PT, R197, R6, PT ;  /* 0x00000006c500720c */ /* 0x000fda0003f06270 */
[----:B------:R-:W-:Y:S05]  /*d520*/  @P0 BRA `(.L_x_2174) ;  /* 0x00001e7000000947 */ /* 0x000fea0003800000 */
[----:B------:R-:W-:Y:S02]  /*d530*/  ISETP.GE.AND P1, PT, R222, c[0x0][0x3c8], PT ;  /* 0x0000f200de007a0c */ /* 0x000fe40003f26270 */
[----:B------:R-:W-:-:S11]  /*d540*/  ISETP.GE.AND P0, PT, R208, c[0x0][0x3c8], PT ;  /* 0x0000f200d0007a0c */ /* 0x000fd60003f06270 */
[-C--:B--2---:R-:W-:Y:S02]  /*d550*/  @!P1 LEA R12, P3, R222, R56.reuse, 0x1 ;  /* 0x00000038de0c9211 */ /* 0x084fe400078608ff */
[----:B------:R-:W-:Y:S02]  /*d560*/  @!P0 LEA R4, P2, R208, R56, 0x1 ;  /* 0x00000038d0048211 */ /* 0x000fe400078408ff */
[-C--:B-1----:R-:W-:Y:S02]  /*d570*/  @!P1 LEA.HI.X R13, R222, R7.reuse, R223, 0x1, P3 ;  /* 0x00000007de0d9211 */ /* 0x082fe400018f0cdf */
[----:B------:R-:W-:-:S03]  /*d580*/  @!P0 LEA.HI.X R5, R208, R7, R203, 0x1, P2 ;  /* 0x00000007d0058211 */ /* 0x000fc600010f0ccb */
[----:B------:R1:W-:Y:S04]  /*d590*/  @!P1 ST.E.128 [R12.64], R40 ;  /* 0x000000280c009985 */ /* 0x0003e8000c101d08 */
[----:B------:R1:W-:Y:S01]  /*d5a0*/  @!P0 ST.E.128 [R4.64], R24 ;  /* 0x0000001804008985 */ /* 0x0003e2000c101d08 */
[----:B------:R-:W-:-:S13]  /*d5b0*/  ISETP.GE.AND P0, PT, R207, c[0x0][0x3c8], PT ;  /* 0x0000f200cf007a0c */ /* 0x000fda0003f06270 */
[----:B------:R-:W-:Y:S05]  /*d5c0*/  @P0 BRA `(.L_x_2174) ;  /* 0x00001dd000000947 */ /* 0x000fea0003800000 */
[----:B------:R-:W-:-:S04]  /*d5d0*/  LEA R56, P0, R207, R56, 0x1 ;  /* 0x00000038cf387211 */ /* 0x000fc800078008ff */
[----:B---3--:R-:W-:-:S05]  /*d5e0*/  LEA.HI.X R57, R207, R7, R202, 0x1, P0 ;  /* 0x00000007cf397211 */ /* 0x008fca00000f0cca */
[----:B------:R2:W-:Y:S01]  /*d5f0*/  ST.E.128 [R56.64], R8 ;  /* 0x0000000838007985 */ /* 0x0005e2000c101d08 */
[----:B------:R-:W-:Y:S05]  /*d600*/  BRA `(.L_x_2174) ;  /* 0x00001d9000007947 */ /* 0x000fea0003800000 */
.L_x_2161:
[----:B------:R-:W-:Y:S01]  /*d610*/  IMAD R7, R7, c[0x0][0x408], RZ ;  /* 0x0001020007077a24 */ /* 0x000fe200078e02ff */
[----:B-1----:R-:W-:Y:S01]  /*d620*/  MOV R4, R5 ;  /* 0x0000000500047202 */ /* 0x002fe20000000f00 */
[----:B------:R-:W-:-:S04]  /*d630*/  IMAD.WIDE.U32 R8, R0, c[0x0][0x408], RZ ;  /* 0x0001020000087a25 */ /* 0x000fc800078e00ff */
[----:B------:R-:W-:Y:S01]  /*d640*/  IMAD R7, R0, c[0x0][0x40c], R7 ;  /* 0x0001030000077a24 */ /* 0x000fe200078e0207 */
[----:B------:R-:W-:Y:S01]  /*d650*/  MOV R6, R8 ;  /* 0x0000000800067202 */ /* 0x000fe20000000f00 */
[----:B------:R-:W-:Y:S01]  /*d660*/  @P2 IMAD.HI.U32 R2, R5, c[0x0][0x4ec], RZ ;  /* 0x00013b0005022a27 */ /* 0x000fe200078e00ff */
[----:B------:R-:W-:Y:S02]  /*d670*/  SHF.R.S32.HI R0, RZ, 0x1f, R230 ;  /* 0x0000001fff007819 */ /* 0x000fe400000114e6 */
[----:B------:R-:W-:Y:S02]  /*d680*/  IADD3 R7, R9, R7, RZ ;  /* 0x0000000709077210 */ /* 0x000fe40007ffe0ff */
[----:B------:R-:W-:Y:S01]  /*d690*/  @P2 SHF.R.U32.HI R4, RZ, c[0x0][0x4f0], R2 ;  /* 0x00013c00ff042a19 */ /* 0x000fe20000011602 */
[----:B------:R-:W-:Y:S02]  /*d6a0*/  IMAD R0, R0, c[0x0][0x440], RZ ;  /* 0x0001100000007a24 */ /* 0x000fe400078e02ff */
[----:B------:R-:W-:Y:S01]  /*d6b0*/  IMAD.WIDE.U32 R6, R231, c[0x0][0x438], R6 ;  /* 0x00010e00e7067a25 */ /* 0x000fe200078e0006 */
[----:B------:R-:W-:-:S03]  /*d6c0*/  SHF.R.S32.HI R2, RZ, 0x1f, R4 ;  /* 0x0000001fff027819 */ /* 0x000fc60000011404 */
        /* <DEDUP_REMOVED lines=13> */
[----:B------:R-:W-:Y:S01]  /*d7a0*/  IMAD R2, R4, c[0x0][0x428], RZ ;  /* 0x00010a0004027a24 */ /* 0x000fe200078e02ff */
[----:B------:R-:W-:-:S05]  /*d7b0*/  MOV R4, R6 ;  /* 0x0000000600047202 */ /* 0x000fca0000000f00 */
[----:B------:R-:W-:-:S04]  /*d7c0*/  IMAD.WIDE.U32 R4, R0, c[0x0][0x428], R4 ;  /* 0x00010a0000047a25 */ /* 0x000fc800078e0004 */
[----:B------:R-:W-:Y:S01]  /*d7d0*/  IMAD R0, R0, c[0x0][0x42c], R2 ;  /* 0x00010b0000007a24 */ /* 0x000fe200078e0202 */
[----:B------:R-:W-:-:S04]  /*d7e0*/  LEA R149, P2, R4, c[0x0][0x400], 0x2 ;  /* 0x0001000004957a11 */ /* 0x000fc800078410ff */
[----:B------:R-:W-:-:S04]  /*d7f0*/  IADD3 R0, R5, R0, RZ ;  /* 0x0000000005007210 */ /* 0x000fc80007ffe0ff */
[----:B------:R-:W-:Y:S01]  /*d800*/  LEA.HI.X R148, R4, c[0x0][0x404], R0, 0x2, P2 ;  /* 0x0001010004947a11 */ /* 0x000fe200010f1400 */
[----:B------:R-:W-:Y:S05]  /*d810*/  BRA.DIV ~URZ, `(.L_x_2175) ;  /* 0x000036527f007947 */ /* 0x000fea000b800000 */
[----:B------:R1:W2:Y:S02]  /*d820*/  SHFL.IDX PT, R150, R148, RZ, 0x1c1f ;  /* 0x001c1fff94967589 */ /* 0x0002a400000e0000 */
.L_x_2235:
[----:B------:R-:W-:Y:S05]  /*d830*/  BRA.DIV ~URZ, `(.L_x_2176) ;  /* 0x000036a27f007947 */ /* 0x000fea000b800000 */
[----:B------:R3:W4:Y:S02]  /*d840*/  SHFL.IDX PT, R0, R149, RZ, 0x1c1f ;  /* 0x001c1fff95007589 */ /* 0x00072400000e0000 */
.L_x_2236:
        /* <DEDUP_REMOVED lines=57> */
[----:B------:R-:W-:-:S04]  /*dbe0*/  @!P2 LEA.HI.X R5, R147, R150, R6, 0x2, P3 ;  /* 0x000000969305a211 */ /* 0x000fc800018f1406 */
[----:B------:R2:W-:Y:S04]  /*dbf0*/  @!P4 ST.E.64 [R152.64], R128 ;  /* 0x000000809800c985 */ /* 0x0005e8000c101b08 */
[----:B------:R4:W-:Y:S01]  /*dc00*/  @!P2 ST.E.64 [R4.64], R124 ;  /* 0x0000007c0400a985 */ /* 0x0009e2000c101b08 */
[----:B------:R-:W-:Y:S02]  /*dc10*/  ISETP.GE.AND P2, PT, R140, c[0x0][0x3c8], PT ;  /* 0x0000f2008c007a0c */ /* 0x000fe40003f46270 */
[-C--:B--2---:R-:W-:Y:S02]  /*dc20*/  @!P5 LEA R128, P4, R146, R0.reuse, 0x2 ;  /* 0x000000009280d211 */ /* 0x084fe400078810ff */
[----:B----4-:R-:W-:Y:S02]  /*dc30*/  @!P1 LEA R4, P3, R144, R0, 0x2 ;  /* 0x0000000090049211 */ /* 0x010fe400078610ff */
[----:B------:R-:W-:-:S02]  /*dc40*/  @!P5 LEA.HI.X R129, R146, R150, R145, 0x2, P4 ;  /* 0x000000969281d211 */ /* 0x000fc400020f1491 */
        /* <DEDUP_REMOVED lines=40> */
[----:B------:R-:W-:Y:S02]  /*ded0*/  @!P2 LEA.HI.X R5, R28, R150, R27, 0x2, P3 ;  /* 0x000000961c05a211 */ /* 0x000fe400018f141b */
[----:B------:R-:W-:Y:S01]  /*dee0*/  ISETP.GE.AND P4, PT, R20, c[0x0][0x3c8], PT ;  /* 0x0000f20014007a0c */ /* 0x000fe20003f86270 */
[----:B------:R2:W-:Y:S01]  /*def0*/  @!P6 ST.E.64 [R36.64], R52 ;  /* 0x000000342400e985 */ /* 0x0005e2000c101b08 */
[----:B------:R-:W-:-:S03]  /*df00*/  ISETP.GE.AND P6, PT, R22, c[0x0][0x3c8], PT ;  /* 0x0000f20016007a0c */ /* 0x000fc60003fc6270 */
[----:B------:R4:W-:Y:S01]  /*df10*/  @!P2 ST.E.64 [R4.64], R56 ;  /* 0x000000380400a985 */ /* 0x0009e2000c101b08 */
[-C--:B--2---:R-:W-:Y:S02]  /*df20*/  @!P5 LEA R36, P3, R26, R0.reuse, 0x2 ;  /* 0x000000001a24d211 */ /* 0x084fe400078610ff */
[----:B----4-:R-:W-:Y:S02]  /*df30*/  @!P1 LEA R4, P2, R24, R0, 0x2 ;  /* 0x0000000018049211 */ /* 0x010fe400078410ff */
[-C--:B------:R-:W-:Y:S02]  /*df40*/  @!P5 LEA.HI.X R37, R26, R150.reuse, R25, 0x2, P3 ;  /* 0x000000961a25d211 */ /* 0x080fe400018f1419 */
[----:B------:R-:W-:Y:S02]  /*df50*/  ISETP.GE.AND P3, PT, R18, c[0x0][0x3c8], PT ;  /* 0x0000f20012007a0c */ /* 0x000fe40003f66270 */
[----:B------:R-:W-:Y:S01]  /*df60*/  @!P1 LEA.HI.X R5, R24, R150, R23, 0x2, P2 ;  /* 0x0000009618059211 */ /* 0x000fe200010f1417 */
[----:B------:R2:W-:Y:S01]  /*df70*/  @!P5 ST.E.64 [R36.64], R60 ;  /* 0x0000003c2400d985 */ /* 0x0005e2000c101b08 */
[----:B------:R-:W-:-:S03]  /*df80*/  @!P4 LEA R40, P5, R20, R0, 0x2 ;  /* 0x000000001428c211 */ /* 0x000fc600078a10ff */
[----:B------:R4:W-:Y:S01]  /*df90*/  @!P1 ST.E.64 [R4.64], R64 ;  /* 0x0000004004009985 */ /* 0x0009e2000c101b08 */
[----:B------:R-:W-:Y:S02]  /*dfa0*/  ISETP.GE.AND P1, PT, R16, c[0x0][0x3c8], PT ;  /* 0x0000f20010007a0c */ /* 0x000fe40003f26270 */
[----:B------:R-:W-:Y:S02]  /*dfb0*/  @!P4 LEA.HI.X R41, R20, R150, R19, 0x2, P5 ;  /* 0x000000961429c211 */ /* 0x000fe400028f1413 */
[----:B------:R-:W-:Y:S02]  /*dfc0*/  ISETP.GE.AND P5, PT, R12, c[0x0][0x3c8], PT ;  /* 0x0000f2000c007a0c */ /* 0x000fe40003fa6270 */
[----:B--2---:R-:W-:-:S04]  /*dfd0*/  @!P6 LEA R36, P2, R22, R0, 0x2 ;  /* 0x000000001624e211 */ /* 0x004fc800078410ff */
[----:B------:R-:W-:Y:S02]  /*dfe0*/  @!P6 LEA.HI.X R37, R22, R150, R21, 0x2, P2 ;  /* 0x000000961625e211 */ /* 0x000fe400010f1415 */
[----:B----4-:R-:W-:-:S03]  /*dff0*/  @!P3 LEA R4, P2, R18, R0, 0x2 ;  /* 0x000000001204b211 */ /* 0x010fc600078410ff */
[----:B------:R2:W-:Y:S01]  /*e000*/  @!P6 ST.E.64 [R36.64], R68 ;  /* 0x000000442400e985 */ /* 0x0005e2000c101b08 */
[----:B------:R-:W-:Y:S02]  /*e010*/  ISETP.GE.AND P6, PT, R14, c[0x0][0x3c8], PT ;  /* 0x0000f2000e007a0c */ /* 0x000fe40003fc6270 */
[----:B------:R-:W-:Y:S01]  /*e020*/  @!P3 LEA.HI.X R5, R18, R150, R17, 0x2, P2 ;  /* 0x000000961205b211 */ /* 0x000fe200010f1411 */
[----:B------:R-:W-:Y:S01]  /*e030*/  @!P4 ST.E.64 [R40.64], R72 ;  /* 0x000000482800c985 */ /* 0x000fe2000c101b08 */
[----:B------:R-:W-:-:S03]  /*e040*/  ISETP.GE.AND P4, PT, R10, c[0x0][0x3c8], PT ;  /* 0x0000f2000a007a0c */ /* 0x000fc60003f86270 */
[----:B------:R4:W-:Y:S01]  /*e050*/  @!P3 ST.E.64 [R4.64], R76 ;  /* 0x0000004c0400b985 */ /* 0x0009e2000c101b08 */
[----:B------:R-:W-:Y:S02]  /*e060*/  ISETP.GE.AND P3, PT, R8, c[0x0][0x3c8], PT ;  /* 0x0000f20008007a0c */ /* 0x000fe40003f66270 */
[----:B--2---:R-:W-:-:S04]  /*e070*/  @!P1 LEA R36, P2, R16, R0, 0x2 ;  /* 0x0000000010249211 */ /* 0x004fc800078410ff */
[----:B------:R-:W-:Y:S02]  /*e080*/  @!P1 LEA.HI.X R37, R16, R150, R15, 0x2, P2 ;  /* 0x0000009610259211 */ /* 0x000fe400010f140f */
[----:B----4-:R-:W-:-:S03]  /*e090*/  @!P6 LEA R4, P2, R14, R0, 0x2 ;  /* 0x000000000e04e211 */ /* 0x010fc600078410ff */
[----:B------:R2:W-:Y:S01]  /*e0a0*/  @!P1 ST.E.64 [R36.64], R80 ;  /* 0x0000005024009985 */ /* 0x0005e2000c101b08 */
[----:B------:R-:W-:Y:S02]  /*e0b0*/  @!P5 LEA R40, P1, R12, R0, 0x2 ;  /* 0x000000000c28d211 */ /* 0x000fe400078210ff */
[-C--:B------:R-:W-:Y:S02]  /*e0c0*/  @!P6 LEA.HI.X R5, R14, R150.reuse, R13, 0x2, P2 ;  /* 0x000000960e05e211 */ /* 0x080fe400010f140d */
[----:B------:R-:W-:Y:S02]  /*e0d0*/  @!P5 LEA.HI.X R41, R12, R150, R11, 0x2, P1 ;  /* 0x000000960c29d211 */ /* 0x000fe400008f140b */
[C---:B------:R-:W-:Y:S01]  /*e0e0*/  @!P3 LEA R44, P1, R8.reuse, R0, 0x2 ;  /* 0x00000000082cb211 */ /* 0x040fe200078210ff */
[----:B------:R4:W-:Y:S03]  /*e0f0*/  @!P6 ST.E.64 [R4.64], R84 ;  /* 0x000000540400e985 */ /* 0x0009e6000c101b08 */
[----:B------:R-:W-:Y:S01]  /*e100*/  @!P3 LEA.HI.X R45, R8, R150, R7, 0x2, P1 ;  /* 0x00000096082db211 */ /* 0x000fe200008f1407 */
[----:B------:R4:W-:Y:S01]  /*e110*/  @!P5 ST.E.64 [R40.64], R88 ;  /* 0x000000582800d985 */ /* 0x0009e2000c101b08 */
[----:B--2---:R-:W-:-:S04]  /*e120*/  @!P4 LEA R36, P2, R10, R0, 0x2 ;  /* 0x000000000a24c211 */ /* 0x004fc800078410ff */
[----:B------:R-:W-:-:S05]  /*e130*/  @!P4 LEA.HI.X R37, R10, R150, R9, 0x2, P2 ;  /* 0x000000960a25c211 */ /* 0x000fca00010f1409 */
[----:B------:R4:W-:Y:S04]  /*e140*/  @!P4 ST.E.64 [R36.64], R92 ;  /* 0x0000005c2400c985 */ /* 0x0009e8000c101b08 */
[----:B------:R4:W-:Y:S02]  /*e150*/  @!P3 ST.E.64 [R44.64], R96 ;  /* 0x000000602c00b985 */ /* 0x0009e4000c101b08 */
.L_x_2178:
[----:B------:R-:W-:Y:S05]  /*e160*/  BSYNC B0 ;  /* 0x0000000000007941 */ /* 0x000fea0003800000 */
.L_x_2177:
[----:B------:R-:W-:Y:S05]  /*e170*/  BRA.DIV ~URZ, `(.L_x_2179) ;  /* 0x00002dd27f007947 */ /* 0x000fea000b800000 */
[----:B-1----:R-:W1:Y:S04]  /*e180*/  SHFL.IDX PT, R148, R148, 0x1, 0x1c1f ;  /* 0x003c1f0094947f89 */ /* 0x002e6800000e0000 */
[----:B---3--:R-:W3:Y:S02]  /*e190*/  SHFL.IDX PT, R149, R149, 0x1, 0x1c1f ;  /* 0x003c1f0095957f89 */ /* 0x008ee400000e0000 */
.L_x_2237:
[----:B------:R-:W-:Y:S05]  /*e1a0*/  @P0 BRA `(.L_x_2174) ;  /* 0x000011f000000947 */ /* 0x000fea0003800000 */
[----:B------:R-:W-:Y:S02]  /*e1b0*/  ISETP.GE.AND P2, PT, R146, c[0x0][0x3c8], PT ;  /* 0x0000f20092007a0c */ /* 0x000fe40003f46270 */
[----:B------:R-:W-:-:S02]  /*e1c0*/  ISETP.GE.AND P4, PT, R213, c[0x0][0x3c8], PT ;  /* 0x0000f200d5007a0c */ /* 0x000fc40003f86270 */
[----:B------:R-:W-:Y:S02]  /*e1d0*/  ISETP.GE.AND P3, PT, R147, c[0x0][0x3c8], PT ;  /* 0x0000f20093007a0c */ /* 0x000fe40003f66270 */
[----:B------:R-:W-:Y:S02]  /*e1e0*/  ISETP.GE.AND P0, PT, R142, c[0x0][0x3c8], PT ;  /* 0x0000f2008e007a0c */ /* 0x000fe40003f06270 */
[----:B------:R-:W-:-:S05]  /*e1f0*/  ISETP.GE.AND P1, PT, R144, c[0x0][0x3c8], PT ;  /* 0x0000f20090007a0c */ /* 0x000fca0003f26270 */
[CC--:B---34-:R-:W-:Y:S02]  /*e200*/  @!P2 LEA R4, P5, R146.reuse, R149.reuse, 0x2 ;  /* 0x000000959204a211 */ /* 0x0d8fe400078a10ff */
[----:B------:R-:W-:Y:S02]  /*e210*/  @!P4 IMAD.MOV.U32 R48, RZ, RZ, R149 ;  /* 0x000000ffff30c224 */ /* 0x000fe400078e0095 */
[----:B-1----:R-:W-:Y:S01]  /*e220*/  @!P4 IMAD.MOV.U32 R49, RZ, RZ, R148 ;  /* 0x000000ffff31c224 */ /* 0x002fe200078e0094 */
[-C--:B------:R-:W-:Y:S02]  /*e230*/  @!P2 LEA.HI.X R5, R146, R148.reuse, R145, 0x2, P5 ;  /* 0x000000949205a211 */ /* 0x080fe400028f1491 */
[-C--:B------:R-:W-:Y:S01]  /*e240*/  @!P3 LEA R36, P6, R147, R149.reuse, 0x2 ;  /* 0x000000959324b211 */ /* 0x080fe200078c10ff */
[----:B------:R-:W-:Y:S01]  /*e250*/  @!P4 IMAD.WIDE R48, R213, 0x4, R48 ;  /* 0x00000004d530c825 */ /* 0x000fe200078e0230 */
[----:B------:R-:W-:Y:S02]  /*e260*/  @!P0 LEA R40, P5, R142, R149, 0x2 ;  /* 0x000000958e288211 */ /* 0x000fe400078a10ff */
[----:B------:R-:W-:-:S02]  /*e270*/  @!P3 LEA.HI.X R37, R147, R148, R6, 0x2, P6 ;  /* 0x000000949325b211 */ /* 0x000fc400030f1406 */
[-C--:B------:R-:W-:Y:S01]  /*e280*/  @!P0 LEA.HI.X R41, R142, R148.reuse, R141, 0x2, P5 ;  /* 0x000000948e298211 */ /* 0x080fe200028f148d */
[----:B------:R-:W-:Y:S01]  /*e290*/  @!P4 ST.E.64 [R48.64], R130 ;  /* 0x000000823000c985 */ /* 0x000fe2000c101b08 */
[----:B------:R-:W-:Y:S02]  /*e2a0*/  ISETP.GE.AND P5, PT, R140, c[0x0][0x3c8], PT ;  /* 0x0000f2008c007a0c */ /* 0x000fe40003fa6270 */
[----:B------:R-:W-:Y:S01]  /*e2b0*/  ISETP.GE.AND P4, PT, R138, c[0x0][0x3c8], PT ;  /* 0x0000f2008a007a0c */ /* 0x000fe20003f86270 */
[----:B------:R1:W-:Y:S01]  /*e2c0*/  @!P3 ST.E.64 [R36.64], R126 ;  /* 0x0000007e2400b985 */ /* 0x0003e2000c101b08 */
[----:B------:R-:W-:Y:S02]  /*e2d0*/  @!P1 LEA R44, P6, R144, R149, 0x2 ;  /* 0x00000095902c9211 */ /* 0x000fe400078c10ff */
[----:B------:R-:W-:Y:S01]  /*e2e0*/  ISETP.GE.AND P3, PT, R136, c[0x0][0x3c8], PT ;  /* 0x0000f20088007a0c */ /* 0x000fe20003f66270 */
[----:B------:R3:W-:Y:S01]  /*e2f0*/  @!P2 ST.E.64 [R4.64], R122 ;  /* 0x0000007a0400a985 */ /* 0x0007e2000c101b08 */
[----:B------:R-:W-:-:S02]  /*e300*/  @!P1 LEA.HI.X R45, R144, R148, R143, 0x2, P6 ;  /* 0x00000094902d9211 */ /* 0x000fc400030f148f */
[----:B------:R-:W-:-:S03]  /*e310*/  ISETP.GE.AND P2, PT, R134, c[0x0][0x3c8], PT ;  /* 0x0000f20086007a0c */ /* 0x000fc60003f46270 */
[----:B------:R-:W-:Y:S01]  /*e320*/  @!P1 ST.E.64 [R44.64], R118 ;  /* 0x000000762c009985 */ /* 0x000fe2000c101b08 */
[----:B------:R-:W-:-:S03]  /*e330*/  ISETP.GE.AND P1, PT, R132, c[0x0][0x3c8], PT ;  /* 0x0000f20084007a0c */ /* 0x000fc60003f26270 */
[----:B------:R4:W-:Y:S01]  /*e340*/  @!P0 ST.E.64 [R40.64], R114 ;  /* 0x0000007228008985 */ /* 0x0009e2000c101b08 */
[-C--:B-1----:R-:W-:Y:S02]  /*e350*/  @!P5 LEA R36, P6, R140, R149.reuse, 0x2 ;  /* 0x000000958c24d211 */ /* 0x082fe400078c10ff */
[----:B---3--:R-:W-:Y:S02]  /*e360*/  @!P4 LEA R4, P0, R138, R149, 0x2 ;  /* 0x000000958a04c211 */ /* 0x008fe400078010ff */
[-C--:B------:R-:W-:Y:S02]  /*e370*/  @!P5 LEA.HI.X R37, R140, R148.reuse, R139, 0x2, P6 ;  /* 0x000000948c25d211 */ /* 0x080fe400030f148b */
[----:B------:R-:W-:Y:S02]  /*e380*/  @!P4 LEA.HI.X R5, R138, R148, R137, 0x2, P0 ;  /* 0x000000948a05c211 */ /* 0x000fe400000f1489 */
[----:B------:R-:W-:Y:S01]  /*e390*/  ISETP.GE.AND P0, PT, R34, c[0x0][0x3c8], PT ;  /* 0x0000f20022007a0c */ /* 0x000fe20003f06270 */
[----:B------:R-:W-:Y:S01]  /*e3a0*/  @!P5 ST.E.64 [R36.64], R110 ;  /* 0x0000006e2400d985 */ /* 0x000fe2000c101b08 */
[----:B------:R-:W-:-:S02]  /*e3b0*/  ISETP.GE.AND P5, PT, R32, c[0x0][0x3c8], PT ;  /* 0x0000f20020007a0c */ /* 0x000fc40003fa6270 */
[-C--:B----4-:R-:W-:Y:S01]  /*e3c0*/  @!P3 LEA R40, P6, R136, R149.reuse, 0x2 ;  /* 0x000000958828b211 */ /* 0x090fe200078c10ff */
[----:B------:R1:W-:Y:S01]  /*e3d0*/  @!P4 ST.E.64 [R4.64], R106 ;  /* 0x0000006a0400c985 */ /* 0x0003e2000c101b08 */
[----:B------:R-:W-:Y:S02]  /*e3e0*/  ISETP.GE.AND P4, PT, R30, c[0x0][0x3c8], PT ;  /* 0x0000f2001e007a0c */ /* 0x000fe40003f86270 */
[----:B------:R-:W-:Y:S02]  /*e3f0*/  @!P3 LEA.HI.X R41, R136, R148, R135, 0x2, P6 ;  /* 0x000000948829b211 */ /* 0x000fe400030f1487 */
[----:B------:R-:W-:-:S03]  /*e400*/  @!P2 LEA R44, P6, R134, R149, 0x2 ;  /* 0x00000095862ca211 */ /* 0x000fc600078c10ff */
[----:B------:R-:W-:Y:S01]  /*e410*/  @!P3 ST.E.64 [R40.64], R102 ;  /* 0x000000662800b985 */ /* 0x000fe2000c101b08 */
[-C--:B------:R-:W-:Y:S02]  /*e420*/  @!P2 LEA.HI.X R45, R134, R148.reuse, R133, 0x2, P6 ;  /* 0x00000094862da211 */ /* 0x080fe400030f1485 */
[-C--:B------:R-:W-:Y:S02]  /*e430*/  @!P1 LEA R48, P6, R132, R149.reuse, 0x2 ;  /* 0x0000009584309211 */ /* 0x080fe400078c10ff */
[----:B------:R-:W-:Y:S01]  /*e440*/  ISETP.GE.AND P3, PT, R28, c[0x0][0x3c8], PT ;  /* 0x0000f2001c007a0c */ /* 0x000fe20003f66270 */
[----:B------:R-:W-:Y:S01]  /*e450*/  @!P2 ST.E.64 [R44.64], R38 ;  /* 0x000000262c00a985 */ /* 0x000fe2000c101b08 */
[-C--:B------:R-:W-:Y:S02]  /*e460*/  @!P1 LEA.HI.X R49, R132, R148.reuse, R35, 0x2, P6 ;  /* 0x0000009484319211 */ /* 0x080fe400030f1423 */
[----:B------:R-:W-:Y:S02]  /*e470*/  @!P0 LEA R52, P6, R34, R149, 0x2 ;  /* 0x0000009522348211 */ /* 0x000fe400078c10ff */
[----:B------:R-:W-:Y:S01]  /*e480*/  ISETP.GE.AND P2, PT, R26, c[0x0][0x3c8], PT ;  /* 0x0000f2001a007a0c */ /* 0x000fe20003f46270 */
[----:B------:R-:W-:Y:S01]  /*e490*/  @!P1 ST.E.64 [R48.64], R42 ;  /* 0x0000002a30009985 */ /* 0x000fe2000c101b08 */
[----:B------:R-:W-:-:S02]  /*e4a0*/  @!P0 LEA.HI.X R53, R34, R148, R33, 0x2, P6 ;  /* 0x0000009422358211 */ /* 0x000fc400030f1421 */
[-C--:B------:R-:W-:Y:S02]  /*e4b0*/  @!P5 LEA R34, P6, R32, R149.reuse, 0x2 ;  /* 0x000000952022d211 */ /* 0x080fe400078c10ff */
[----:B------:R-:W-:Y:S01]  /*e4c0*/  ISETP.GE.AND P1, PT, R24, c[0x0][0x3c8], PT ;  /* 0x0000f20018007a0c */ /* 0x000fe20003f26270 */
[----:B------:R-:W-:Y:S01]  /*e4d0*/  @!P0 ST.E.64 [R52.64], R46 ;  /* 0x0000002e34008985 */ /* 0x000fe2000c101b08 */
[-C--:B------:R-:W-:Y:S02]  /*e4e0*/  @!P5 LEA.HI.X R35, R32, R148.reuse, R31, 0x2, P6 ;  /* 0x000000942023d211 */ /* 0x080fe400030f141f */
[-C--:B-1----:R-:W-:Y:S02]  /*e4f0*/  @!P4 LEA R4, P0, R30, R149.reuse, 0x2 ;  /* 0x000000951e04c211 */ /* 0x082fe400078010ff */
[----:B------:R-:W-:Y:S01]  /*e500*/  @!P3 LEA R32, P6, R28, R149, 0x2 ;  /* 0x000000951c20b211 */ /* 0x000fe200078c10ff */
[----:B------:R-:W-:Y:S01]  /*e510*/  @!P5 ST.E.64 [R34.64], R50 ;  /* 0x000000322200d985 */ /* 0x000fe2000c101b08 */
[----:B------:R-:W-:-:S02]  /*e520*/  @!P4 LEA.HI.X R5, R30, R148, R29, 0x2, P0 ;  /* 0x000000941e05c211 */ /* 0x000fc400000f141d */
[----:B------:R-:W-:Y:S02]  /*e530*/  ISETP.GE.AND P0, PT, R22, c[0x0][0x3c8], PT ;  /* 0x0000f20016007a0c */ /* 0x000fe40003f06270 */
[-C--:B------:R-:W-:Y:S01]  /*e540*/  @!P3 LEA.HI.X R33, R28, R148.reuse, R27, 0x2, P6 ;  /* 0x000000941c21b211 */ /* 0x080fe200030f141b */
[----:B------:R1:W-:Y:S01]  /*e550*/  @!P4 ST.E.64 [R4.64], R54 ;  /* 0x000000360400c985 */ /* 0x0003e2000c101b08 */
[-C--:B------:R-:W-:Y:S02]  /*e560*/  @!P2 LEA R28, P6, R26, R149.reuse, 0x2 ;  /* 0x000000951a1ca211 */ /* 0x080fe400078c10ff */
[----:B------:R-:W-:Y:S01]  /*e570*/  ISETP.GE.AND P5, PT, R20, c[0x0][0x3c8], PT ;  /* 0x0000f20014007a0c */ /* 0x000fe20003fa6270 */
[----:B------:R3:W-:Y:S01]  /*e580*/  @!P3 ST.E.64 [R32.64], R58 ;  /* 0x0000003a2000b985 */ /* 0x0007e2000c101b08 */
[----:B------:R-:W-:Y:S02]  /*e590*/  @!P2 LEA.HI.X R29, R26, R148, R25, 0x2, P6 ;  /* 0x000000941a1da211 */ /* 0x000fe400030f1419 */
[----:B------:R-:W-:-:S02]  /*e5a0*/  @!P1 LEA R26, P6, R24, R149, 0x2 ;  /* 0x00000095181a9211 */ /* 0x000fc400078c10ff */
[----:B------:R-:W-:Y:S01]  /*e5b0*/  ISETP.GE.AND P4, PT, R18, c[0x0][0x3c8], PT ;  /* 0x0000f20012007a0c */ /* 0x000fe20003f86270 */
[----:B------:R3:W-:Y:S01]  /*e5c0*/  @!P2 ST.E.64 [R28.64], R62 ;  /* 0x0000003e1c00a985 */ /* 0x0007e2000c101b08 */
[-C--:B------:R-:W-:Y:S02]  /*e5d0*/  @!P1 LEA.HI.X R27, R24, R148.reuse, R23, 0x2, P6 ;  /* 0x00000094181b9211 */ /* 0x080fe400030f1417 */
[----:B------:R-:W-:Y:S02]  /*e5e0*/  @!P0 LEA R24, P6, R22, R149, 0x2 ;  /* 0x0000009516188211 */ /* 0x000fe400078c10ff */
[----:B------:R-:W-:Y:S01]  /*e5f0*/  ISETP.GE.AND P3, PT, R16, c[0x0][0x3c8], PT ;  /* 0x0000f20010007a0c */ /* 0x000fe20003f66270 */
[----:B------:R3:W-:Y:S01]  /*e600*/  @!P1 ST.E.64 [R26.64], R66 ;  /* 0x000000421a009985 */ /* 0x0007e2000c101b08 */
[----:B------:R-:W-:Y:S02]  /*e610*/  @!P0 LEA.HI.X R25, R22, R148, R21, 0x2, P6 ;  /* 0x0000009416198211 */ /* 0x000fe400030f1415 */
[----:B------:R-:W-:-:S02]  /*e620*/  ISETP.GE.AND P2, PT, R14, c[0x0][0x3c8], PT ;  /* 0x0000f2000e007a0c */ /* 0x000fc40003f46270 */
[----:B------:R-:W-:Y:S01]  /*e630*/  @!P5 LEA R22, P6, R20, R149, 0x2 ;  /* 0x000000951416d211 */ /* 0x000fe200078c10ff */
[----:B------:R3:W-:Y:S01]  /*e640*/  @!P0 ST.E.64 [R24.64], R70 ;  /* 0x0000004618008985 */ /* 0x0007e2000c101b08 */
[----:B------:R-:W-:Y:S02]  /*e650*/  ISETP.GE.AND P1, PT, R12, c[0x0][0x3c8], PT ;  /* 0x0000f2000c007a0c */ /* 0x000fe40003f26270 */
[----:B------:R-:W-:-:S03]  /*e660*/  @!P5 LEA.HI.X R23, R20, R148, R19, 0x2, P6 ;  /* 0x000000941417d211 */ /* 0x000fc600030f1413 */
[-C--:B------:R-:W-:Y:S02]  /*e670*/  @!P3 LEA R20, P6, R16, R149.reuse, 0x2 ;  /* 0x000000951014b211 */ /* 0x080fe400078c10ff */
[-C--:B-1----:R-:W-:Y:S01]  /*e680*/  @!P4 LEA R4, P0, R18, R149.reuse, 0x2 ;  /* 0x000000951204c211 */ /* 0x082fe200078010ff */
[----:B------:R3:W-:Y:S01]  /*e690*/  @!P5 ST.E.64 [R22.64], R74 ;  /* 0x0000004a1600d985 */ /* 0x0007e2000c101b08 */
[-C--:B------:R-:W-:Y:S02]  /*e6a0*/  @!P3 LEA.HI.X R21, R16, R148.reuse, R15, 0x2, P6 ;  /* 0x000000941015b211 */ /* 0x080fe400030f140f */
[-C--:B------:R-:W-:Y:S02]  /*e6b0*/  @!P4 LEA.HI.X R5, R18, R148.reuse, R17, 0x2, P0 ;  /* 0x000000941205c211 */ /* 0x080fe400000f1411 */
[----:B------:R-:W-:Y:S02]  /*e6c0*/  ISETP.GE.AND P0, PT, R10, c[0x0][0x3c8], PT ;  /* 0x0000f2000a007a0c */ /* 0x000fe40003f06270 */
[CC--:B------:R-:W-:Y:S01]  /*e6d0*/  @!P2 LEA R16, P6, R14.reuse, R149.reuse, 0x2 ;  /* 0x000000950e10a211 */ /* 0x0c0fe200078c10ff */
[----:B------:R3:W-:Y:S03]  /*e6e0*/  @!P4 ST.E.64 [R4.64], R78 ;  /* 0x0000004e0400c985 */ /* 0x0007e6000c101b08 */
[----:B------:R-:W-:Y:S01]  /*e6f0*/  @!P2 LEA.HI.X R17, R14, R148, R13, 0x2, P6 ;  /* 0x000000940e11a211 */ /* 0x000fe200030f140d */
[----:B------:R3:W-:Y:S01]  /*e700*/  @!P3 ST.E.64 [R20.64], R82 ;  /* 0x000000521400b985 */ /* 0x0007e2000c101b08 */
        /* <DEDUP_REMOVED lines=9> */
[----:B---3--:R-:W-:-:S04]  /*e7a0*/  LEA R4, P0, R8, R149, 0x2 ;  /* 0x0000009508047211 */ /* 0x008fc800078010ff */
[----:B------:R-:W-:-:S05]  /*e7b0*/  LEA.HI.X R5, R8, R148, R7, 0x2, P0 ;  /* 0x0000009408057211 */ /* 0x000fca00000f1407 */
[----:B------:R1:W-:Y:S01]  /*e7c0*/  ST.E.64 [R4.64], R98 ;  /* 0x0000006204007985 */ /* 0x0003e2000c101b08 */
[----:B------:R-:W-:Y:S05]  /*e7d0*/  BRA `(.L_x_2174) ;  /* 0x00000bc000007947 */ /* 0x000fea0003800000 */
.L_x_2159:
        /* <DEDUP_REMOVED lines=16> */
[----:B--2--5:R1:W2:Y:S04]  /*e8e0*/  LDG.E R6, [R4.64] ;  /* 0x0000000804067981 */ /* 0x0242a8000c1e1900 */
[----:B-1--4-:R-:W2:Y:S02]  /*e8f0*/  LDG.E R4, [R4.64+0x4] ;  /* 0x0000040804047981 */ /* 0x012ea4000c1e1900 */
[----:B--2---:R-:W-:Y:S02]  /*e900*/  IADD3 R6, -R6, R4, RZ ;  /* 0x0000000406067210 */ /* 0x004fe40007ffe1ff */
.L_x_2180:
[----:B------:R-:W-:Y:S01]  /*e910*/  ISETP.GT.AND P0, PT, R206, 0x7f, PT ;  /* 0x0000007fce00780c */ /* 0x000fe20003f04270 */
[----:B------:R-:W-:Y:S01]  /*e920*/  BSSY B0, `(.L_x_2181) ;  /* 0x0000034000007945 */ /* 0x000fe20003800000 */
[----:B------:R-:W-:Y:S02]  /*e930*/  SEL R230, R230, RZ, !P2 ;  /* 0x000000ffe6e67207 */ /* 0x000fe40005000000 */
[----:B------:R-:W-:-:S02]  /*e940*/  SEL R7, R7, RZ, !P2 ;  /* 0x000000ff07077207 */ /* 0x000fc40005000000 */
[----:B----45:R-:W-:-:S07]  /*e950*/  SHF.R.S32.HI R4, RZ, 0x1f, R0 ;  /* 0x0000001fff047819 */ /* 0x030fce0000011400 */
[----:B------:R-:W-:Y:S05]  /*e960*/  @P0 BRA `(.L_x_2182) ;  /* 0x000002f000000947 */ /* 0x000fea0003800000 */
[----:B------:R-:W-:Y:S01]  /*e970*/  IMAD R5, R6, c[0x0][0x4e8], RZ ;  /* 0x00013a0006057a24 */ /* 0x000fe200078e02ff */
[----:B------:R-:W-:-:S04]  /*e980*/  IADD3 R2, R197, R206, RZ ;  /* 0x000000cec5027210 */ /* 0x000fc80007ffe0ff */
[----:B------:R-:W-:-:S13]  /*e990*/  ISETP.GE.AND P0, PT, R2, R5, PT ;  /* 0x000000050200720c */ /* 0x000fda0003f06270 */
[----:B------:R-:W-:Y:S05]  /*e9a0*/  @P0 BRA `(.L_x_2182) ;  /* 0x000002b000000947 */ /* 0x000fea0003800000 */
[----:B------:R-:W-:Y:S01]  /*e9b0*/  IMAD.MOV.U32 R22, RZ, RZ, 0x368 ;  /* 0x00000368ff167424 */ /* 0x000fe200078e00ff */
[----:B------:R-:W-:Y:S01]  /*e9c0*/  ISETP.GT.AND P2, PT, R234, 0x1, PT ;  /* 0x00000001ea00780c */ /* 0x000fe20003f44270 */
[----:B------:R-:W-:Y:S01]  /*e9d0*/  IMAD.MOV.U32 R5, RZ, RZ, c[0x0][0x4e8] ;  /* 0x00013a00ff057624 */ /* 0x000fe200078e00ff */
[----:B------:R-:W-:Y:S02]  /*e9e0*/  MOV R10, R2 ;  /* 0x00000002000a7202 */ /* 0x000fe40000000f00 */
[----:B------:R-:W-:Y:S02]  /*e9f0*/  SEL R22, R22, 0x328, P2 ;  /* 0x0000032816167807 */ /* 0x000fe40001000000 */
[----:B------:R-:W-:Y:S02]  /*ea00*/  ISETP.NE.AND P0, PT, R5, 0x1, PT ;  /* 0x000000010500780c */ /* 0x000fe40003f05270 */
[----:B------:R-:W4:Y:S01]  /*ea10*/  LDC.64 R20, c[0x0][R22+0x170] ;  /* 0x00005c0016147b82 */ /* 0x000f220000000a00 */
[----:B------:R-:W-:-:S07]  /*ea20*/  SEL R235, R235, RZ, P2 ;  /* 0x000000ffebeb7207 */ /* 0x000fce0001000000 */
[----:B------:R-:W5:Y:S03]  /*ea30*/  LDC.64 R14, c[0x0][R22+0x168] ;  /* 0x00005a00160e7b82 */ /* 0x000f660000000a00 */
[----:B------:R-:W-:-:S05]  /*ea40*/  @P0 IMAD.HI.U32 R9, R2, c[0x0][0x4ec], RZ ;  /* 0x00013b0002090a27 */ /* 0x000fca00078e00ff */
[----:B------:R-:W1:Y:S01]  /*ea50*/  LDC.64 R18, c[0x0][R22+0x178] ;  /* 0x00005e0016127b82 */ /* 0x000e620000000a00 */
[----:B------:R-:W-:-:S05]  /*ea60*/  @P0 SHF.R.U32.HI R10, RZ, c[0x0][0x4f0], R9 ;  /* 0x00013c00ff0a0a19 */ /* 0x000fca0000011609 */
[----:B------:R-:W-:Y:S02]  /*ea70*/  IMAD.MOV R9, RZ, RZ, -R10 ;  /* 0x000000ffff097224 */ /* 0x000fe400078e0a0a */
[----:B------:R-:W2:Y:S02]  /*ea80*/  LDC.64 R16, c[0x0][R22+0x160] ;  /* 0x0000580016107b82 */ /* 0x000ea40000000a00 */
[----:B------:R-:W-:Y:S02]  /*ea90*/  IMAD R9, R9, c[0x0][0x4e8], R2 ;  /* 0x00013a0009097a24 */ /* 0x000fe400078e0202 */
[-C--:B----4-:R-:W-:Y:S02]  /*eaa0*/  IMAD R5, R21, R230.reuse, RZ ;  /* 0x000000e615057224 */ /* 0x090fe400078e02ff */
[----:B------:R-:W-:-:S04]  /*eab0*/  IMAD.WIDE.U32 R12, R20, R230, RZ ;  /* 0x000000e6140c7225 */ /* 0x000fc800078e00ff */
[----:B------:R-:W-:Y:S02]  /*eac0*/  IMAD R5, R20, R7, R5 ;  /* 0x0000000714057224 */ /* 0x000fe400078e0205 */
[-C--:B-----5:R-:W-:Y:S02]  /*ead0*/  IMAD R8, R15, R231.reuse, RZ ;  /* 0x000000e70f087224 */ /* 0x0a0fe400078e02ff */
[----:B------:R-:W-:Y:S01]  /*eae0*/  IMAD.WIDE.U32 R14, R14, R231, RZ ;  /* 0x000000e70e0e7225 */ /* 0x000fe200078e00ff */
[----:B------:R-:W-:-:S03]  /*eaf0*/  IADD3 R5, R13, R5, RZ ;  /* 0x000000050d057210 */ /* 0x000fc60007ffe0ff */
[----:B------:R-:W-:Y:S01]  /*eb00*/  IMAD.IADD R8, R15, 0x1, R8 ;  /* 0x000000010f087824 */ /* 0x000fe200078e0208 */
[----:B------:R-:W-:Y:S01]  /*eb10*/  IADD3 R14, P1, P0, R12, R14, R0 ;  /* 0x0000000e0c0e7210 */ /* 0x000fe2000783e000 */
[-C--:B-1----:R-:W-:Y:S02]  /*eb20*/  IMAD R11, R19, R235.reuse, RZ ;  /* 0x000000eb130b7224 */ /* 0x082fe400078e02ff */
[----:B------:R-:W-:Y:S01]  /*eb30*/  IMAD.WIDE.U32 R18, R18, R235, RZ ;  /* 0x000000eb12127225 */ /* 0x000fe200078e00ff */
[----:B------:R-:W-:Y:S02]  /*eb40*/  IADD3.X R5, R5, R8, R4, P1, P0 ;  /* 0x0000000805057210 */ /* 0x000fe40000fe0404 */
[----:B------:R-:W-:Y:S02]  /*eb50*/  SHF.R.S32.HI R8, RZ, 0x1f, R9 ;  /* 0x0000001fff087819 */ /* 0x000fe40000011409 */
[----:B------:R-:W-:Y:S01]  /*eb60*/  IADD3 R14, P1, P0, R10, R14, R18 ;  /* 0x0000000e0a0e7210 */ /* 0x000fe2000783e012 */
[----:B--2---:R-:W-:Y:S01]  /*eb70*/  IMAD R2, R17, R9, RZ ;  /* 0x0000000911027224 */ /* 0x004fe200078e02ff */
[----:B------:R-:W-:-:S02]  /*eb80*/  IADD3 R11, R19, R11, RZ ;  /* 0x0000000b130b7210 */ /* 0x000fc40007ffe0ff */
[----:B------:R-:W-:Y:S01]  /*eb90*/  SHF.R.S32.HI R10, RZ, 0x1f, R10 ;  /* 0x0000001fff0a7819 */ /* 0x000fe2000001140a */
[----:B------:R-:W-:Y:S01]  /*eba0*/  IMAD R2, R16, R8, R2 ;  /* 0x0000000810027224 */ /* 0x000fe200078e0202 */
[----:B------:R-:W-:Y:S02]  /*ebb0*/  MOV R8, c[0x0][0x4ac] ;  /* 0x00012b0000087a02 */ /* 0x000fe40000000f00 */
[----:B------:R-:W-:Y:S01]  /*ebc0*/  IADD3.X R15, R10, R5, R11, P1, P0 ;  /* 0x000000050a0f7210 */ /* 0x000fe20000fe040b */
[----:B------:R-:W-:Y:S01]  /*ebd0*/  IMAD.MOV.U32 R5, RZ, RZ, c[0x0][0x4a8] ;  /* 0x00012a00ff057624 */ /* 0x000fe200078e00ff */
[----:B------:R-:W-:-:S03]  /*ebe0*/  SEL R8, R8, c[0x0][0x454], P2 ;  /* 0x0001150008087a07 */ /* 0x000fc60001000000 */
[----:B------:R-:W-:Y:S01]  /*ebf0*/  IMAD.WIDE.U32 R14, R16, R9, R14 ;  /* 0x00000009100e7225 */ /* 0x000fe200078e000e */
[----:B------:R-:W-:-:S03]  /*ec00*/  SEL R5, R5, c[0x0][0x450], P2 ;  /* 0x0001140005057a07 */ /* 0x000fc60001000000 */
[----:B------:R-:W-:Y:S01]  /*ec10*/  IMAD.IADD R2, R15, 0x1, R2 ;  /* 0x000000010f027824 */ /* 0x000fe200078e0202 */
[----:B------:R-:W-:-:S04]  /*ec20*/  LEA R10, P0, R14, R5, 0x2 ;  /* 0x000000050e0a7211 */ /* 0x000fc800078010ff */
[----:B------:R-:W-:Y:S02]  /*ec30*/  LEA.HI.X R11, R14, R8, R2, 0x2, P0 ;  /* 0x000000080e0b7211 */ /* 0x000fe400000f1402 */
[----:B------:R-:W-:-:S05]  /*ec40*/  MOV R2, 0xff800000 ;  /* 0xff80000000027802 */ /* 0x000fca0000000f00 */
[----:B------:R1:W-:Y:S02]  /*ec50*/  STG.E [R10.64], R2 ;  /* 0x000000020a007986 */ /* 0x0003e4000c101908 */
.L_x_2182:
[----:B------:R-:W-:Y:S05]  /*ec60*/  BSYNC B0 ;  /* 0x0000000000007941 */ /* 0x000fea0003800000 */
.L_x_2181:
[----:B------:R-:W-:-:S13]  /*ec70*/  ISETP.GT.AND P0, PT, R234, 0x1, PT ;  /* 0x00000001ea00780c */ /* 0x000fda0003f04270 */
[----:B------:R-:W-:Y:S05]  /*ec80*/  @P0 BRA `(.L_x_2174) ;  /* 0x0000071000000947 */ /* 0x000fea0003800000 */
[----:B-1----:R-:W-:Y:S01]  /*ec90*/  MOV R2, c[0x0][0x4e8] ;  /* 0x00013a0000027a02 */ /* 0x002fe20000000f00 */
[----:B------:R-:W-:Y:S02]  /*eca0*/  IMAD R4, R4, c[0x0][0x3a0], RZ ;  /* 0x0000e80004047a24 */ /* 0x000fe400078e02ff */
[----:B------:R-:W-:Y:S01]  /*ecb0*/  IMAD.WIDE.U32 R8, R0, c[0x0][0x3a0], RZ ;  /* 0x0000e80000087a25 */ /* 0x000fe200078e00ff */
[----:B------:R-:W-:-:S03]  /*ecc0*/  ISETP.NE.AND P0, PT, R2, 0x1, PT ;  /* 0x000000010200780c */ /* 0x000fc60003f05270 */
[----:B------:R-:W-:Y:S01]  /*ecd0*/  IMAD R4, R0, c[0x0][0x3a4], R4 ;  /* 0x0000e90000047a24 */ /* 0x000fe200078e0204 */
[----:B------:R-:W-:Y:S01]  /*ece0*/  LEA R0, R218, R219, 0x5 ;  /* 0x000000dbda007211 */ /* 0x000fe200078e28ff */
[----:B------:R-:W-:-:S03]  /*ecf0*/  IMAD R7, R7, c[0x0][0x3f0], RZ ;  /* 0x0000fc0007077a24 */ /* 0x000fc600078e02ff */
[----:B------:R-:W-:Y:S01]  /*ed00*/  IADD3 R0, R197, R0, RZ ;  /* 0x00000000c5007210 */ /* 0x000fe20007ffe0ff */
[----:B------:R-:W-:Y:S01]  /*ed10*/  IMAD R7, R230, c[0x0][0x3f4], R7 ;  /* 0x0000fd00e6077a24 */ /* 0x000fe200078e0207 */
[----:B------:R-:W-:Y:S02]  /*ed20*/  IADD3 R9, R9, R4, RZ ;  /* 0x0000000409097210 */ /* 0x000fe40007ffe0ff */
[----:B------:R-:W-:Y:S01]  /*ed30*/  MOV R4, R0 ;  /* 0x0000000000047202 */ /* 0x000fe20000000f00 */
[----:B------:R-:W-:Y:S01]  /*ed40*/  @P0 IMAD.HI.U32 R2, R0, c[0x0][0x4ec], RZ ;  /* 0x00013b0000020a27 */ /* 0x000fe200078e00ff */
[----:B------:R-:W-:-:S03]  /*ed50*/  IADD3 R197, R219, R197, RZ ;  /* 0x000000c5dbc57210 */ /* 0x000fc60007ffe0ff */
        /* <DEDUP_REMOVED lines=13> */
[----:B------:R-:W-:Y:S01]  /*ee30*/  IMAD R8, R8, c[0x0][0x3d8], RZ ;  /* 0x0000f60008087a24 */ /* 0x000fe200078e02ff */
[----:B------:R-:W-:-:S03]  /*ee40*/  MOV R10, R230 ;  /* 0x000000e6000a7202 */ /* 0x000fc60000000f00 */
[C---:B------:R-:W-:Y:S02]  /*ee50*/  IMAD R8, R5.reuse, c[0x0][0x3dc], R8 ;  /* 0x0000f70005087a24 */ /* 0x040fe400078e0208 */
[----:B------:R-:W-:-:S05]  /*ee60*/  IMAD.WIDE.U32 R10, R5, c[0x0][0x3d8], R10 ;  /* 0x0000f600050a7a25 */ /* 0x000fca00078e000a */
[----:B------:R-:W-:Y:S02]  /*ee70*/  LEA R7, P0, R10, c[0x0][0x380], 0x1 ;  /* 0x0000e0000a077a11 */ /* 0x000fe400078008ff */
[----:B------:R-:W-:-:S04]  /*ee80*/  IADD3 R8, R11, R8, RZ ;  /* 0x000000080b087210 */ /* 0x000fc80007ffe0ff */
[----:B------:R-:W-:Y:S01]  /*ee90*/  LEA.HI.X R8, R10, c[0x0][0x384], R8, 0x1, P0 ;  /* 0x0000e1000a087a11 */ /* 0x000fe200000f0c08 */
[----:B------:R-:W-:Y:S05]  /*eea0*/  BRA.DIV ~URZ, `(.L_x_2183) ;  /* 0x000021727f007947 */ /* 0x000fea000b800000 */
[----:B------:R1:W4:Y:S02]  /*eeb0*/  SHFL.IDX PT, R9, R8, RZ, 0x181f ;  /* 0x00181fff08097589 */ /* 0x00032400000e0000 */
.L_x_2238:
[----:B------:R-:W-:Y:S05]  /*eec0*/  BRA.DIV ~URZ, `(.L_x_2184) ;  /* 0x000021c27f007947 */ /* 0x000fea000b800000 */
[----:B------:R1:W2:Y:S02]  /*eed0*/  SHFL.IDX PT, R0, R7, RZ, 0x181f ;  /* 0x00181fff07007589 */ /* 0x0002a400000e0000 */
.L_x_2239:
        /* <DEDUP_REMOVED lines=10> */
[-C--:B----4-:R-:W-:Y:S02]  /*ef80*/  @!P2 LEA.HI.X R11, R222, R9.reuse, R223, 0x1, P5 ;  /* 0x00000009de0ba211 */ /* 0x090fe400028f0cdf */
[-C--:B------:R-:W-:Y:S02]  /*ef90*/  @!P1 LEA.HI.X R5, R208, R9.reuse, R203, 0x1, P4 ;  /* 0x00000009d0059211 */ /* 0x080fe400020f0ccb */
[----:B------:R-:W-:Y:S01]  /*efa0*/  @!P0 LEA.HI.X R13, R207, R9, R202, 0x1, P3 ;  /* 0x00000009cf0d8211 */ /* 0x000fe200018f0cca */
[----:B------:R2:W-:Y:S04]  /*efb0*/  @!P2 ST.E.128 [R10.64], RZ ;  /* 0x000000ff0a00a985 */ /* 0x0005e8000c101d08 */
[----:B------:R2:W-:Y:S04]  /*efc0*/  @!P1 ST.E.128 [R4.64], RZ ;  /* 0x000000ff04009985 */ /* 0x0005e8000c101d08 */
[----:B------:R2:W-:Y:S02]  /*efd0*/  @!P0 ST.E.128 [R12.64], RZ ;  /* 0x000000ff0c008985 */ /* 0x0005e4000c101d08 */
.L_x_2186:
[----:B------:R-:W-:Y:S05]  /*efe0*/  BSYNC B0 ;  /* 0x0000000000007941 */ /* 0x000fea0003800000 */
.L_x_2185:
[----:B------:R-:W-:Y:S05]  /*eff0*/  BRA.DIV ~URZ, `(.L_x_2187) ;  /* 0x000021027f007947 */ /* 0x000fea000b800000 */
[----:B----4-:R4:W1:Y:S04]  /*f000*/  SHFL.IDX PT, R9, R8, 0x1, 0x181f ;  /* 0x00381f0008097f89 */ /* 0x01086800000e0000 */
[----:B--2---:R4:W2:Y:S02]  /*f010*/  SHFL.IDX PT, R0, R7, 0x1, 0x181f ;  /* 0x00381f0007007f89 */ /* 0x0048a400000e0000 */
.L_x_2240:
        /* <DEDUP_REMOVED lines=16> */
.L_x_2189:
[----:B------:R-:W-:Y:S05]  /*f120*/  BSYNC B0 ;  /* 0x0000000000007941 */ /* 0x000fea0003800000 */
.L_x_2188:
[----:B------:R-:W-:Y:S05]  /*f130*/  BRA.DIV ~URZ, `(.L_x_2190) ;  /* 0x000020927f007947 */ /* 0x000fea000b800000 */
[----:B-1----:R1:W3:Y:S02]  /*f140*/  SHFL.IDX PT, R9, R8, 0x2, 0x181f ;  /* 0x00581f0008097f89 */ /* 0x0022e400000e0000 */
.L_x_2241:
[----:B------:R-:W-:Y:S05]  /*f150*/  BRA.DIV ~URZ, `(.L_x_2191) ;  /* 0x000020e27f007947 */ /* 0x000fea000b800000 */
[----:B--2---:R2:W1:Y:S02]  /*f160*/  SHFL.IDX PT, R0, R7, 0x2, 0x181f ;  /* 0x00581f0007007f89 */ /* 0x00446400000e0000 */
.L_x_2242:
        /* <DEDUP_REMOVED lines=10> */
[-C--:B---3--:R-:W-:Y:S02]  /*f210*/  @!P2 LEA.HI.X R11, R222, R9.reuse, R223, 0x1, P5 ;  /* 0x00000009de0ba211 */ /* 0x088fe400028f0cdf */
[-C--:B------:R-:W-:Y:S02]  /*f220*/  @!P1 LEA.HI.X R5, R208, R9.reuse, R203, 0x1, P4 ;  /* 0x00000009d0059211 */ /* 0x080fe400020f0ccb */
[----:B------:R-:W-:Y:S01]  /*f230*/  @!P0 LEA.HI.X R13, R207, R9, R202, 0x1, P3 ;  /* 0x00000009cf0d8211 */ /* 0x000fe200018f0cca */
[----:B------:R1:W-:Y:S04]  /*f240*/  @!P2 ST.E.128 [R10.64], RZ ;  /* 0x000000ff0a00a985 */ /* 0x0003e8000c101d08 */
[----:B------:R1:W-:Y:S04]  /*f250*/  @!P1 ST.E.128 [R4.64], RZ ;  /* 0x000000ff04009985 */ /* 0x0003e8000c101d08 */
[----:B------:R1:W-:Y:S02]  /*f260*/  @!P0 ST.E.128 [R12.64], RZ ;  /* 0x000000ff0c008985 */ /* 0x0003e4000c101d08 */
.L_x_2193:
[----:B------:R-:W-:Y:S05]  /*f270*/  BSYNC B0 ;  /* 0x0000000000007941 */ /* 0x000fea0003800000 */
.L_x_2192:
[----:B------:R-:W-:Y:S05]  /*f280*/  BRA.DIV ~URZ, `(.L_x_2194) ;  /* 0x000020227f007947 */ /* 0x000fea000b800000 */
[----:B-1--4-:R-:W1:Y:S04]  /*f290*/  SHFL.IDX PT, R8, R8, 0x3, 0x181f ;  /* 0x00781f0008087f89 */ /* 0x012e6800000e0000 */
[----:B--2---:R-:W2:Y:S02]  /*f2a0*/  SHFL.IDX PT, R7, R7, 0x3, 0x181f ;  /* 0x00781f0007077f89 */ /* 0x004ea400000e0000 */
.L_x_2243:
        /* <DEDUP_REMOVED lines=15> */
.L_x_2174:
[----:B------:R-:W-:Y:S05]  /*f3a0*/  BSYNC B1 ;  /* 0x0000000000017941 */ /* 0x000fea0003800000 */
.L_x_2158:
[----:B------:R-:W-:-:S13]  /*f3b0*/  ISETP.NE.AND P0, PT, R220, RZ, PT ;  /* 0x000000ffdc00720c */ /* 0x000fda0003f05270 */
[----:B------:R-:W-:Y:S01]  /*f3c0*/  @P0 WARPSYNC 0xffffffff ;  /* 0xffffffff00000948 */ /* 0x000fe20003800000 */
[----:B------:R-:W-:Y:S06]  /*f3d0*/  @P0 BAR.SYNC.DEFER_BLOCKING 0x5, 0x100 ;  /* 0x0144000000000b1d */ /* 0x000fec0000010000 */
[----:B------:R-:W4:Y:S04]  /*f3e0*/  @P0 LDS.128 R196, [0x24100] ;  /* 0x02410000ffc40984 */ /* 0x000f280000000c00 */
[----:B------:R-:W-:Y:S06]  /*f3f0*/  @P0 BAR.ARV 0x4, 0x100 ;  /* 0x0104000000000b1d */ /* 0x000fec0000002000 */
[----:B------:R-:W-:Y:S05]  /*f400*/  @P0 BRA `(.L_x_2195) ;  /* 0x00000ea000000947 */ /* 0x000fea0003800000 */
[----:B-1----:R-:W-:Y:S01]  /*f410*/  LOP3.LUT R6, R206, 0x1f, RZ, 0xc0, !PT ;  /* 0x0000001fce067812 */ /* 0x002fe200078ec0ff */
[----:B--2---:R-:W-:-:S03]  /*f420*/  IMAD.MOV.U32 R11, RZ, RZ, RZ ;  /* 0x000000ffff0b7224 */ /* 0x004fc600078e00ff */
[----:B------:R-:W-:Y:S01]  /*f430*/  ISETP.NE.AND P5, PT, R6, 0x1f, PT ;  /* 0x0000001f0600780c */ /* 0x000fe20003fa5270 */
[----:B------:R-:W-:Y:S10]  /*f440*/  BRA.DIV ~URZ, `(.L_x_2196) ;  /* 0x00001f327f007947 */ /* 0x000ff4000b800000 */
[----:B------:R1:W2:Y:S02]  /*f450*/  SHFL.IDX PT, R7, R3, RZ, 0x1f ;  /* 0x00001fff03077589 */ /* 0x0002a400000e0000 */
.L_x_2244:
[----:B------:R-:W-:Y:S05]  /*f460*/  BRA.DIV ~URZ, `(.L_x_2197) ;  /* 0x00001f827f007947 */ /* 0x000fea000b800000 */
[----:B-1----:R-:W1:Y:S02]  /*f470*/  SHFL.IDX PT, R3, R3, 0x1, 0x1f ;  /* 0x00201f0003037f89 */ /* 0x002e6400000e0000 */
.L_x_2245:
[----:B---34-:R-:W-:Y:S02]  /*f480*/  IMAD.IADD R4, R199, 0x1, R6 ;  /* 0x00000001c7047824 */ /* 0x018fe400078e0206 */
        /* <DEDUP_REMOVED lines=17> */
.L_x_2246:
        /* <DEDUP_REMOVED lines=16> */
.L_x_2247:
[----:B----4-:R-:W-:Y:S01]  /*f6a0*/  IMAD R0, R0, c[0x0][0x538], RZ ;  /* 0x00014e0000007a24 */ /* 0x010fe200078e02ff */
[----:B------:R-:W-:Y:S04]  /*f6b0*/  BSSY B1, `(.L_x_2200) ;  /* 0x00000ba000017945 */ /* 0x000fe80003800000 */
[----:B-1----:R-:W-:-:S04]  /*f6c0*/  IADD3 R196, R0, R3, RZ ;  /* 0x0000000300c47210 */ /* 0x002fc80007ffe0ff */
[----:B--2---:R-:W-:-:S13]  /*f6d0*/  ISETP.GT.AND P6, PT, R196, R7, PT ;  /* 0x00000007c400720c */ /* 0x004fda0003fc4270 */
[----:B------:R-:W-:Y:S05]  /*f6e0*/  @P6 BRA `(.L_x_2201) ;  /* 0x0000024000006947 */ /* 0x000fea0003800000 */
.L_x_2205:
        /* <DEDUP_REMOVED lines=16> */
.L_x_2248:
        /* <DEDUP_REMOVED lines=16> */
.L_x_2249:
[----:B--2---:R-:W-:-:S05]  /*f8f0*/  IMAD R0, R0, c[0x0][0x538], RZ ;  /* 0x00014e0000007a24 */ /* 0x004fca00078e02ff */
[----:B------:R-:W-:-:S04]  /*f900*/  IADD3 R196, R0, R196, RZ ;  /* 0x000000c400c47210 */ /* 0x000fc80007ffe0ff */
[----:B------:R-:W-:-:S13]  /*f910*/  ISETP.GT.AND P6, PT, R196, R7, PT ;  /* 0x00000007c400720c */ /* 0x000fda0003fc4270 */
[----:B-1----:R-:W-:Y:S05]  /*f920*/  @!P6 BRA `(.L_x_2205) ;  /* 0xfffffdc00000e947 */ /* 0x002fea000383ffff */
.L_x_2201:
[----:B------:R-:W-:-:S05]  /*f930*/  IADD3 R196, -R0, R196, RZ ;  /* 0x000000c400c47210 */ /* 0x000fca0007ffe1ff */
[----:B------:R-:W-:-:S05]  /*f940*/  IMAD R0, R9, c[0x0][0x538], R196 ;  /* 0x00014e0009007a24 */ /* 0x000fca00078e02c4 */
[----:B------:R-:W-:Y:S01]  /*f950*/  ISETP.GT.AND P0, PT, R0, R7, PT ;  /* 0x000000070000720c */ /* 0x000fe20003f04270 */
[----:B------:R-:W-:-:S12]  /*f960*/  BRA.DIV ~URZ, `(.L_x_2206) ;  /* 0x00001f127f007947 */ /* 0x000fd8000b800000 */
[----:B------:R-:W-:-:S04]  /*f970*/  VOTE.ANY R8, PT, !P0 ;  /* 0x0000000000087806 */ /* 0x000fc800040e0100 */
.L_x_2250:
[----:B------:R-:W1:Y:S02]  /*f980*/  POPC R12, R8 ;  /* 0x00000008000c7309 */ /* 0x000e640000000000 */
[----:B-1----:R-:W-:Y:S01]  /*f990*/  IADD3 R199, R12, R199, RZ ;  /* 0x000000c70cc77210 */ /* 0x002fe20007ffe0ff */
[----:B------:R-:W-:Y:S05]  /*f9a0*/  BRA.DIV ~URZ, `(.L_x_2207) ;  /* 0x00001f127f007947 */ /* 0x000fea000b800000 */
[----:B------:R1:W2:Y:S04]  /*f9b0*/  SHFL.IDX PT, R197, R197, R12, 0x1f ;  /* 0x00001f0cc5c57589 */ /* 0x0002a800000e0000 */
[----:B------:R1:W4:Y:S02]  /*f9c0*/  SHFL.IDX PT, R3, R11, R12, 0x1f ;  /* 0x00001f0c0b037589 */ /* 0x00032400000e0000 */
.L_x_2251:
[----:B------:R-:W-:Y:S01]  /*f9d0*/  ISETP.NE.AND P0, PT, R8, RZ, PT ;  /* 0x000000ff0800720c */ /* 0x000fe20003f05270 */
[----:B------:R-:W-:-:S12]  /*f9e0*/  BSSY B0, `(.L_x_2208) ;  /* 0x0000005000007945 */ /* 0x000fd80003800000 */
[----:B------:R-:W-:Y:S05]  /*f9f0*/  @!P0 BRA `(.L_x_2209) ;  /* 0x0000003000008947 */ /* 0x000fea0003800000 */
[----:B------:R-:W-:Y:S01]  /*fa00*/  IADD3 R4, R12, -0x1, RZ ;  /* 0xffffffff0c047810 */ /* 0x000fe20007ffe0ff */
[----:B------:R-:W-:Y:S05]  /*fa10*/  BRA.DIV ~URZ, `(.L_x_2210) ;  /* 0x00001f727f007947 */ /* 0x000fea000b800000 */
[----:B------:R1:W3:Y:S02]  /*fa20*/  SHFL.IDX PT, R10, R9, R4, 0x1f ;  /* 0x00001f04090a7589 */ /* 0x0002e400000e0000 */
.L_x_2209:
[----:B------:R-:W-:Y:S05]  /*fa30*/  BSYNC B0 ;  /* 0x0000000000007941 */ /* 0x000fea0003800000 */
.L_x_2208:
[----:B----4-:R-:W-:Y:S01]  /*fa40*/  ISETP.NE.AND P0, PT, R3, 0x1, PT ;  /* 0x000000010300780c */ /* 0x010fe20003f05270 */
[----:B---3--:R-:W-:Y:S01]  /*fa50*/  IMAD R196, R10, c[0x0][0x538], R196 ;  /* 0x00014e000ac47a24 */ /* 0x008fe200078e02c4 */
[----:B------:R-:W-:Y:S04]  /*fa60*/  BSSY B0, `(.L_x_2211) ;  /* 0x0000077000007945 */ /* 0x000fe80003800000 */
[----:B------:R-:W-:-:S07]  /*fa70*/  IADD3 R5, -R196, R7, RZ ;  /* 0x00000007c4057210 */ /* 0x000fce0007ffe1ff */
        /* <DEDUP_REMOVED lines=56> */
.L_x_2212:
[----:B------:R-:W-:-:S04]  /*fe00*/  IMAD.MOV.U32 R0, RZ, RZ, 0x4 ;  /* 0x00000004ff007424 */ /* 0x000fc800078e00ff */
[----:B------:R-:W-:-:S06]  /*fe10*/  IMAD.WIDE R2, R199, R0, c[0x0][0x590] ;  /* 0x00016400c7027625 */ /* 0x000fcc00078e0200 */
[----:B------:R-:W3:Y:S01]  /*fe20*/  LDG.E R3, [R2.64] ;  /* 0x0000000802037981 */ /* 0x000ee2000c1e1900 */
        /* <DEDUP_REMOVED lines=31> */
[----:B------:R-:W-:Y:S01]  /*10020*/  IABS R8, R3 ;  /* 0x0000000300087213 */ /* 0x000fe20000000000 */
[----:B------:R-:W-:Y:S01]  /*10030*/  IMAD.MOV R198, RZ, RZ, -R3 ;  /* 0x000000ffffc67224 */ /* 0x000fe200078e0a03 */
[----:B------:R-:W-:Y:S02]  /*10040*/  IADD3 R4, R4, 0x1000000, R5 ;  /* 0x0100000004047810 */ /* 0x000fe40007ffe005 */
[----:B------:R-:W1:Y:S08]  /*10050*/  I2F.RP R10, R8 ;  /* 0x00000008000a7306 */ /* 0x000e700000209400 */
[----:B-1----:R-:W1:Y:S02]  /*10060*/  MUFU.RCP R10, R10 ;  /* 0x0000000a000a7308 */ /* 0x002e640000001000 */
[----:B-1----:R-:W-:-:S06]  /*10070*/  IADD3 R10, R10, 0xffffffe, RZ ;  /* 0x0ffffffe0a0a7810 */ /* 0x002fcc0007ffe0ff */
[----:B------:R-:W1:Y:S02]  /*10080*/  F2I.FTZ.U32.TRUNC.NTZ R11, R10 ;  /* 0x0000000a000b7305 */ /* 0x000e64000021f000 */
[----:B-1----:R-:W-:Y:S02]  /*10090*/  IMAD.MOV R0, RZ, RZ, -R11 ;  /* 0x000000ffff007224 */ /* 0x002fe400078e0a0b */
[----:B------:R-:W-:Y:S02]  /*100a0*/  IMAD.MOV.U32 R10, RZ, RZ, RZ ;  /* 0x000000ffff0a7224 */ /* 0x000fe400078e00ff */
        /* <DEDUP_REMOVED lines=16> */
[----:B------:R-:W-:Y:S02]  /*101b0*/  IMAD R198, R7, R198, R4 ;  /* 0x000000c607c67224 */ /* 0x000fe400078e0204 */
[----:B------:R-:W-:Y:S02]  /*101c0*/  IMAD.MOV.U32 R2, RZ, RZ, R7 ;  /* 0x000000ffff027224 */ /* 0x000fe400078e0007 */
.L_x_2213:
[----:B------:R-:W-:Y:S05]  /*101d0*/  BSYNC B0 ;  /* 0x0000000000007941 */ /* 0x000fea0003800000 */
.L_x_2211:
[----:B------:R-:W-:-:S04]  /*101e0*/  LOP3.LUT R2, RZ, R2, RZ, 0x33, !PT ;  /* 0x00000002ff027212 */ /* 0x000fc800078e33ff */
[----:B------:R-:W-:Y:S01]  /*101f0*/  IADD3 R197, R2, R197, RZ ;  /* 0x000000c502c57210 */ /* 0x000fe20007ffe0ff */
[----:B------:R-:W-:Y:S05]  /*10200*/  BRA `(.L_x_2214) ;  /* 0x0000004000007947 */ /* 0x000fea0003800000 */
.L_x_2202:
[----:B------:R-:W-:Y:S01]  /*10210*/  IMAD.MOV.U32 R196, RZ, RZ, R7 ;  /* 0x000000ffffc47224 */ /* 0x000fe200078e0007 */
[----:B------:R-:W-:Y:S01]  /*10220*/  MOV R198, RZ ;  /* 0x000000ff00c67202 */ /* 0x000fe20000000f00 */
[----:B------:R-:W-:Y:S01]  /*10230*/  IMAD.MOV.U32 R197, RZ, RZ, RZ ;  /* 0x000000ffffc57224 */ /* 0x000fe200078e00ff */
[----:B------:R-:W-:Y:S02]  /*10240*/  MOV R199, c[0x0][0x53c] ;  /* 0x00014f0000c77a02 */ /* 0x000fe40000000f00 */
.L_x_2214:
[----:B------:R-:W-:Y:S05]  /*10250*/  BSYNC B1 ;  /* 0x0000000000017941 */ /* 0x000fea0003800000 */
.L_x_2200:
[----:B------:R-:W-:Y:S01]  /*10260*/  WARPSYNC 0xffffffff ;  /* 0xffffffff00007948 */ /* 0x000fe20003800000 */
[----:B------:R-:W-:Y:S01]  /*10270*/  BAR.SYNC.DEFER_BLOCKING 0x4, 0x100 ;  /* 0x0104000000007b1d */ /* 0x000fe20000010000 */
[----:B------:R-:W-:-:S13]  /*10280*/  ISETP.NE.AND P0, PT, R6, RZ, PT ;  /* 0x000000ff0600720c */ /* 0x000fda0003f05270 */
[----:B------:R1:W-:Y:S04]  /*10290*/  @!P0 STS.128 [0x24100], R196 ;  /* 0x024100c4ff008388 */ /* 0x0003e80000000c00 */
[----:B------:R-:W-:Y:S06]  /*102a0*/  BAR.ARV 0x5, 0x100 ;  /* 0x0144000000007b1d */ /* 0x000fec0000002000 */
.L_x_2195:
[----:B----4-:R-:W-:-:S13]  /*102b0*/  ISETP.GE.AND P0, PT, R199, c[0x0][0x53c], PT ;  /* 0x00014f00c7007a0c */ /* 0x010fda0003f06270 */
[----:B-123--:R-:W-:Y:S01]  /*102c0*/  @P0 CALL.REL.NOINC `(.L_x_2215) ;  /* 0x0000001000000944 */ /* 0x00efe20003c00000 */
[----:B------:R-:W-:Y:S05]  /*102d0*/  BRA `(.L_x_2216) ;  /* 0xffff136000007947 */ /* 0x000fea000383ffff */
.L_x_2215:
[----:B------:R-:W-:Y:S05]  /*102e0*/  EXIT ;  /* 0x000000000000794d */ /* 0x000fea0003800000 */
.L_x_2114:
[----:B------:R-:W-:Y:S01]  /*102f0*/  IMAD.MOV.U32 R9, RZ, RZ, R8 ;  /* 0x000000ffff097224 */ /* 0x000fe200078e0008 */
[----:B------:R-:W-:Y:S02]  /*10300*/  MOV R2, 0x1 ;  /* 0x0000000100027802 */ /* 0x000fe40000000f00 */
[----:B------:R-:W-:Y:S02]  /*10310*/  MOV R0, 0x10330 ;  /* 0x0001033000007802 */ /* 0x000fe40000000f00 */
[----:B------:R-:W-:Y:S05]  /*10320*/  CALL.REL.NOINC `($__internal_46_$__cuda_sm70_shflsync_up_p) ;  /* 0x0000176000007944 */ /* 0x000fea0003c00000 */
[----:B--2---:R-:W-:Y:S01]  /*10330*/  MOV R0, R2 ;  /* 0x0000000200007202 */ /* 0x004fe20000000f00 */
[----:B-1----:R-:W-:Y:S05]  /*10340*/  BRA `(.L_x_2217) ;  /* 0xffff012000007947 */ /* 0x002fea000383ffff */
.L_x_2115:
[----:B------:R-:W-:Y:S01]  /*10350*/  IMAD.MOV.U32 R9, RZ, RZ, R8 ;  /* 0x000000ffff097224 */ /* 0x000fe200078e0008 */
[----:B------:R-:W-:Y:S02]  /*10360*/  MOV R2, 0x2 ;  /* 0x0000000200027802 */ /* 0x000fe40000000f00 */
[----:B------:R-:W-:Y:S02]  /*10370*/  MOV R0, 0x10390 ;  /* 0x0001039000007802 */ /* 0x000fe40000000f00 */
[----:B------:R-:W-:Y:S05]  /*10380*/  CALL.REL.NOINC `($__internal_46_$__cuda_sm70_shflsync_up_p) ;  /* 0x0000170000007944 */ /* 0x000fea0003c00000 */
[----:B-12---:R-:W-:Y:S01]  /*10390*/  SEL R9, R2, RZ, P4 ;  /* 0x000000ff02097207 */ /* 0x006fe20002000000 */
[----:B------:R-:W-:Y:S01]  /*103a0*/  IMAD.MOV.U32 R2, RZ, RZ, 0x4 ;  /* 0x00000004ff027424 */ /* 0x000fe200078e00ff */
[----:B------:R-:W-:-:S03]  /*103b0*/  MOV R0, 0x103e0 ;  /* 0x000103e000007802 */ /* 0x000fc60000000f00 */
[----:B------:R-:W-:Y:S02]  /*103c0*/  IMAD.IADD R9, R8, 0x1, R9 ;  /* 0x0000000108097824 */ /* 0x000fe400078e0209 */
[----:B------:R-:W-:Y:S05]  /*103d0*/  CALL.REL.NOINC `($__internal_46_$__cuda_sm70_shflsync_up_p) ;  /* 0x000016b000007944 */ /* 0x000fea0003c00000 */
[----:B--2---:R-:W-:Y:S02]  /*103e0*/  SEL R2, R2, RZ, P3 ;  /* 0x000000ff02027207 */ /* 0x004fe40001800000 */
[----:B------:R-:W-:-:S03]  /*103f0*/  MOV R0, 0x10430 ;  /* 0x0001043000007802 */ /* 0x000fc60000000f00 */
[----:B-1----:R-:W-:Y:S02]  /*10400*/  IMAD.IADD R9, R9, 0x1, R2 ;  /* 0x0000000109097824 */ /* 0x002fe400078e0202 */
[----:B------:R-:W-:Y:S02]  /*10410*/  IMAD.MOV.U32 R2, RZ, RZ, 0x8 ;  /* 0x00000008ff027424 */ /* 0x000fe400078e00ff */
[----:B------:R-:W-:Y:S05]  /*10420*/  CALL.REL.NOINC `($__internal_46_$__cuda_sm70_shflsync_up_p) ;  /* 0x0000166000007944 */ /* 0x000fea0003c00000 */
[----:B--2---:R-:W-:Y:S02]  /*10430*/  SEL R2, R2, RZ, P2 ;  /* 0x000000ff02027207 */ /* 0x004fe40001000000 */
[----:B------:R-:W-:-:S03]  /*10440*/  MOV R0, 0x10480 ;  /* 0x0001048000007802 */ /* 0x000fc60000000f00 */
[----:B-1----:R-:W-:Y:S02]  /*10450*/  IMAD.IADD R9, R9, 0x1, R2 ;  /* 0x0000000109097824 */ /* 0x002fe400078e0202 */
[----:B------:R-:W-:Y:S02]  /*10460*/  IMAD.MOV.U32 R2, RZ, RZ, 0x10 ;  /* 0x00000010ff027424 */ /* 0x000fe400078e00ff */
[----:B------:R-:W-:Y:S05]  /*10470*/  CALL.REL.NOINC `($__internal_46_$__cuda_sm70_shflsync_up_p) ;  /* 0x0000161000007944 */ /* 0x000fea0003c00000 */
[----:B--2---:R-:W-:Y:S01]  /*10480*/  SEL R2, R2, RZ, P1 ;  /* 0x000000ff02027207 */ /* 0x004fe20000800000 */
[----:B------:R-:W-:Y:S01]  /*10490*/  IMAD.MOV.U32 R4, RZ, RZ, 0x1f ;  /* 0x0000001fff047424 */ /* 0x000fe200078e00ff */
[----:B------:R-:W-:-:S03]  /*104a0*/  MOV R0, 0x104f0 ;  /* 0x000104f000007802 */ /* 0x000fc60000000f00 */
[----:B-1----:R-:W-:Y:S01]  /*104b0*/  IMAD.IADD R9, R9, 0x1, R2 ;  /* 0x0000000109097824 */ /* 0x002fe200078e0202 */
[----:B------:R-:W-:-:S03]  /*104c0*/  MOV R2, 0x1f ;  /* 0x0000001f00027802 */ /* 0x000fc60000000f00 */
[----:B------:R-:W-:Y:S02]  /*104d0*/  IMAD.MOV.U32 R5, RZ, RZ, R9 ;  /* 0x000000ffff057224 */ /* 0x000fe400078e0009 */
[----:B------:R-:W-:Y:S05]  /*104e0*/  CALL.REL.NOINC `($__internal_45_$__cuda_sm70_shflsync_idx_p) ;  /* 0x0000155000007944 */ /* 0x000fea0003c00000 */
[----:B------:R-:W-:Y:S05]  /*104f0*/  BRA `(.L_x_2218) ;  /* 0xffff007000007947 */ /* 0x000fea000383ffff */
.L_x_2117:
[----:B------:R-:W-:Y:S02]  /*10500*/  SEL R2, RZ, 0x1, P0 ;  /* 0x00000001ff027807 */ /* 0x000fe40000000000 */
[----:B------:R-:W-:Y:S02]  /*10510*/  MOV R0, 0x10530 ;  /* 0x0001053000007802 */ /* 0x000fe40000000f00 */
[----:B------:R-:W-:Y:S05]  /*10520*/  CALL.REL.NOINC `($__internal_47_$__cuda_sm70_votesync_ballot) ;  /* 0x000015b000007944 */ /* 0x000fea0003c00000 */
[----:B------:R-:W-:Y:S05]  /*10530*/  BRA `(.L_x_2219) ;  /* 0xffff00c000007947 */ /* 0x000fea000383ffff */
.L_x_2118:
[----:B------:R-:W-:Y:S01]  /*10540*/  IMAD.MOV.U32 R5, RZ, RZ, R10 ;  /* 0x000000ffff057224 */ /* 0x000fe200078e000a */
[----:B------:R-:W-:Y:S01]  /*10550*/  MOV R4, R3 ;  /* 0x0000000300047202 */ /* 0x000fe20000000f00 */
[----:B------:R-:W-:Y:S01]  /*10560*/  IMAD.MOV.U32 R2, RZ, RZ, 0x1f ;  /* 0x0000001fff027424 */ /* 0x000fe200078e00ff */
[----:B------:R-:W-:Y:S02]  /*10570*/  MOV R0, 0x10590 ;  /* 0x0001059000007802 */ /* 0x000fe40000000f00 */
[----:B------:R-:W-:Y:S05]  /*10580*/  CALL.REL.NOINC `($__internal_45_$__cuda_sm70_shflsync_idx_p) ;  /* 0x000014b000007944 */ /* 0x000fea0003c00000 */
[----:B------:R-:W-:Y:S01]  /*10590*/  IMAD.MOV.U32 R10, RZ, RZ, R2 ;  /* 0x000000ffff0a7224 */ /* 0x000fe200078e0002 */
[----:B------:R-:W-:Y:S01]  /*105a0*/  MOV R5, R7 ;  /* 0x0000000700057202 */ /* 0x000fe20000000f00 */
[----:B------:R-:W-:Y:S01]  /*105b0*/  IMAD.MOV.U32 R11, RZ, RZ, RZ ;  /* 0x000000ffff0b7224 */ /* 0x000fe200078e00ff */
[----:B------:R-:W-:Y:S01]  /*105c0*/  MOV R4, R3 ;  /* 0x0000000300047202 */ /* 0x000fe20000000f00 */
[----:B------:R-:W-:Y:S01]  /*105d0*/  IMAD.MOV.U32 R2, RZ, RZ, 0x1f ;  /* 0x0000001fff027424 */ /* 0x000fe200078e00ff */
[----:B------:R-:W-:-:S02]  /*105e0*/  MOV R0, 0x10600 ;  /* 0x0001060000007802 */ /* 0x000fc40000000f00 */
[----:B------:R-:W-:Y:S05]  /*105f0*/  CALL.REL.NOINC `($__internal_45_$__cuda_sm70_shflsync_idx_p) ;  /* 0x0000144000007944 */ /* 0x000fea0003c00000 */
[----:B------:R-:W-:Y:S01]  /*10600*/  MOV R7, R2 ;  /* 0x0000000200077202 */ /* 0x000fe20000000f00 */
[----:B------:R-:W-:Y:S05]  /*10610*/  BRA `(.L_x_2220) ;  /* 0xffff004000007947 */ /* 0x000fea000383ffff */
.L_x_2121:
[----:B------:R-:W-:Y:S01]  /*10620*/  IMAD.MOV.U32 R5, RZ, RZ, R9 ;  /* 0x000000ffff057224 */ /* 0x000fe200078e0009 */
[----:B------:R-:W-:Y:S01]  /*10630*/  MOV R4, R3 ;  /* 0x0000000300047202 */ /* 0x000fe20000000f00 */
[----:B------:R-:W-:Y:S01]  /*10640*/  IMAD.MOV.U32 R2, RZ, RZ, 0x1f ;  /* 0x0000001fff027424 */ /* 0x000fe200078e00ff */
[----:B------:R-:W-:-:S02]  /*10650*/  MOV R0, 0x10670 ;  /* 0x0001067000007802 */ /* 0x000fc40000000f00 */
[----:B--23--:R-:W-:Y:S05]  /*10660*/  CALL.REL.NOINC `($__internal_45_$__cuda_sm70_shflsync_idx_p) ;  /* 0x000013d000007944 */ /* 0x00cfea0003c00000 */
[----:B------:R-:W-:Y:S01]  /*10670*/  MOV R11, R2 ;  /* 0x00000002000b7202 */ /* 0x000fe20000000f00 */
[----:B------:R-:W-:Y:S05]  /*10680*/  BRA `(.L_x_2120) ;  /* 0xffff003000007947 */ /* 0x000fea000383ffff */
.L_x_2132:
[----:B------:R-:W-:Y:S01]  /*10690*/  IMAD.MOV.U32 R5, RZ, RZ, R8 ;  /* 0x000000ffff057224 */ /* 0x000fe200078e0008 */
[----:B------:R-:W-:Y:S01]  /*106a0*/  MOV R4, RZ ;  /* 0x000000ff00047202 */ /* 0x000fe20000000f00 */
[----:B------:R-:W-:Y:S01]  /*106b0*/  IMAD.MOV.U32 R2, RZ, RZ, 0x181f ;  /* 0x0000181fff027424 */ /* 0x000fe200078e00ff */
[----:B------:R-:W-:-:S02]  /*106c0*/  MOV R0, 0x106e0 ;  /* 0x000106e000007802 */ /* 0x000fc40000000f00 */
[----:B-1----:R-:W-:Y:S05]  /*106d0*/  CALL.REL.NOINC `($__internal_45_$__cuda_sm70_shflsync_idx_p) ;  /* 0x0000136000007944 */ /* 0x002fea0003c00000 */
[----:B------:R-:W-:Y:S01]  /*106e0*/  MOV R10, R2 ;  /* 0x00000002000a7202 */ /* 0x000fe20000000f00 */
[----:B------:R-:W-:Y:S05]  /*106f0*/  BRA `(.L_x_2221) ;  /* 0xffff1de000007947 */ /* 0x000fea000383ffff */
.L_x_2133:
[----:B------:R-:W-:Y:S01]  /*10700*/  IMAD.MOV.U32 R5, RZ, RZ, R9 ;  /* 0x000000ffff057224 */ /* 0x000fe200078e0009 */
[----:B------:R-:W-:Y:S01]  /*10710*/  MOV R4, RZ ;  /* 0x000000ff00047202 */ /* 0x000fe20000000f00 */
[----:B------:R-:W-:Y:S01]  /*10720*/  IMAD.MOV.U32 R2, RZ, RZ, 0x181f ;  /* 0x0000181fff027424 */ /* 0x000fe200078e00ff */
[----:B------:R-:W-:-:S02]  /*10730*/  MOV R0, 0x10750 ;  /* 0x0001075000007802 */ /* 0x000fc40000000f00 */
[----:B-123--:R-:W-:Y:S05]  /*10740*/  CALL.REL.NOINC `($__internal_45_$__cuda_sm70_shflsync_idx_p) ;  /* 0x000012f000007944 */ /* 0x00efea0003c00000 */
[----:B------:R-:W-:Y:S01]  /*10750*/  MOV R0, R2 ;  /* 0x0000000200007202 */ /* 0x000fe20000000f00 */
[----:B------:R-:W-:Y:S05]  /*10760*/  BRA `(.L_x_2222) ;  /* 0xffff1d9000007947 */ /* 0x000fea000383ffff */
.L_x_2136:
[----:B-1----:R-:W-:Y:S01]  /*10770*/  IMAD.MOV.U32 R5, RZ, RZ, R8 ;  /* 0x000000ffff057224 */ /* 0x002fe200078e0008 */
[----:B------:R-:W-:Y:S01]  /*10780*/  MOV R4, 0x1 ;  /* 0x0000000100047802 */ /* 0x000fe20000000f00 */
[----:B------:R-:W-:Y:S01]  /*10790*/  IMAD.MOV.U32 R2, RZ, RZ, 0x181f ;  /* 0x0000181fff027424 */ /* 0x000fe200078e00ff */
[----:B------:R-:W-:-:S02]  /*107a0*/  MOV R0, 0x107c0 ;  /* 0x000107c000007802 */ /* 0x000fc40000000f00 */
[----:B--234-:R-:W-:Y:S05]  /*107b0*/  CALL.REL.NOINC `($__internal_45_$__cuda_sm70_shflsync_idx_p) ;  /* 0x0000128000007944 */ /* 0x01cfea0003c00000 */
[----:B------:R-:W-:Y:S01]  /*107c0*/  IMAD.MOV.U32 R10, RZ, RZ, R2 ;  /* 0x000000ffff0a7224 */ /* 0x000fe200078e0002 */
[----:B------:R-:W-:Y:S01]  /*107d0*/  MOV R4, 0x1 ;  /* 0x0000000100047802 */ /* 0x000fe20000000f00 */
[----:B------:R-:W-:Y:S01]  /*107e0*/  IMAD.MOV.U32 R5, RZ, RZ, R9 ;  /* 0x000000ffff057224 */ /* 0x000fe200078e0009 */
[----:B------:R-:W-:-:S02]  /*107f0*/  MOV R2, 0x181f ;  /* 0x0000181f00027802 */ /* 0x000fc40000000f00 */
[----:B------:R-:W-:Y:S02]  /*10800*/  MOV R0, 0x10820 ;  /* 0x0001082000007802 */ /* 0x000fe40000000f00 */
[----:B------:R-:W-:Y:S05]  /*10810*/  CALL.REL.NOINC `($__internal_45_$__cuda_sm70_shflsync_idx_p) ;  /* 0x0000122000007944 */ /* 0x000fea0003c00000 */
[----:B------:R-:W-:Y:S05]  /*10820*/  BRA `(.L_x_2223) ;  /* 0xffff1e1000007947 */ /* 0x000fea000383ffff */
.L_x_2139:
[----:B-1----:R-:W-:Y:S01]  /*10830*/  IMAD.MOV.U32 R5, RZ, RZ, R8 ;  /* 0x000000ffff057224 */ /* 0x002fe200078e0008 */
[----:B------:R-:W-:Y:S01]  /*10840*/  MOV R4, 0x2 ;  /* 0x0000000200047802 */ /* 0x000fe20000000f00 */
[----:B----4-:R-:W-:Y:S01]  /*10850*/  IMAD.MOV.U32 R2, RZ, RZ, 0x181f ;  /* 0x0000181fff027424 */ /* 0x010fe200078e00ff */
[----:B------:R-:W-:Y:S02]  /*10860*/  MOV R0, 0x10880 ;  /* 0x0001088000007802 */ /* 0x000fe40000000f00 */
[----:B--23--:R-:W-:Y:S05]  /*10870*/  CALL.REL.NOINC `($__internal_45_$__cuda_sm70_shflsync_idx_p) ;  /* 0x000011c000007944 */ /* 0x00cfea0003c00000 */
[----:B------:R-:W-:Y:S01]  /*10880*/  MOV R10, R2 ;  /* 0x00000002000a7202 */ /* 0x000fe20000000f00 */
[----:B------:R-:W-:Y:S05]  /*10890*/  BRA `(.L_x_2224) ;  /* 0xffff1ed000007947 */ /* 0x000fea000383ffff */
.L_x_2140:
[----:B-1----:R-:W-:Y:S01]  /*108a0*/  IMAD.MOV.U32 R5, RZ, RZ, R9 ;  /* 0x000000ffff057224 */ /* 0x002fe200078e0009 */
[----:B------:R-:W-:Y:S01]  /*108b0*/  MOV R4, 0x2 ;  /* 0x0000000200047802 */ /* 0x000fe20000000f00 */
[----:B----4-:R-:W-:Y:S01]  /*108c0*/  IMAD.MOV.U32 R2, RZ, RZ, 0x181f ;  /* 0x0000181fff027424 */ /* 0x010fe200078e00ff */
[----:B------:R-:W-:Y:S02]  /*108d0*/  MOV R0, 0x108f0 ;  /* 0x000108f000007802 */ /* 0x000fe40000000f00 */
[----:B--23--:R-:W-:Y:S05]  /*108e0*/  CALL.REL.NOINC `($__internal_45_$__cuda_sm70_shflsync_idx_p) ;  /* 0x0000115000007944 */ /* 0x00cfea0003c00000 */
[----:B------:R-:W-:Y:S05]  /*108f0*/  BRA `(.L_x_2225) ;  /* 0xffff1e9000007947 */ /* 0x000fea000383ffff */
.L_x_2143:
[----:B-1----:R-:W-:Y:S01]  /*10900*/  IMAD.MOV.U32 R5, RZ, RZ, R8 ;  /* 0x000000ffff057224 */ /* 0x002fe200078e0008 */
[----:B------:R-:W-:Y:S01]  /*10910*/  MOV R4, 0x3 ;  /* 0x0000000300047802 */ /* 0x000fe20000000f00 */
[----:B--2---:R-:W-:Y:S01]  /*10920*/  IMAD.MOV.U32 R2, RZ, RZ, 0x181f ;  /* 0x0000181fff027424 */ /* 0x004fe200078e00ff */
[----:B------:R-:W-:-:S02]  /*10930*/  MOV R0, 0x10950 ;  /* 0x0001095000007802 */ /* 0x000fc40000000f00 */
[----:B---34-:R-:W-:Y:S05]  /*10940*/  CALL.REL.NOINC `($__internal_45_$__cuda_sm70_shflsync_idx_p) ;  /* 0x000010f000007944 */ /* 0x018fea0003c00000 */
[----:B------:R-:W-:Y:S01]  /*10950*/  IMAD.MOV.U32 R8, RZ, RZ, R2 ;  /* 0x000000ffff087224 */ /* 0x000fe200078e0002 */
[----:B------:R-:W-:Y:S01]  /*10960*/  MOV R4, 0x3 ;  /* 0x0000000300047802 */ /* 0x000fe20000000f00 */
[----:B------:R-:W-:Y:S01]  /*10970*/  IMAD.MOV.U32 R5, RZ, RZ, R9 ;  /* 0x000000ffff057224 */ /* 0x000fe200078e0009 */
[----:B------:R-:W-:-:S02]  /*10980*/  MOV R2, 0x181f ;  /* 0x0000181f00027802 */ /* 0x000fc40000000f00 */
[----:B------:R-:W-:Y:S02]  /*10990*/  MOV R0, 0x109b0 ;  /* 0x000109b000007802 */ /* 0x000fe40000000f00 */
[----:B------:R-:W-:Y:S05]  /*109a0*/  CALL.REL.NOINC `($__internal_45_$__cuda_sm70_shflsync_idx_p) ;  /* 0x0000109000007944 */ /* 0x000fea0003c00000 */
[----:B------:R-:W-:Y:S01]  /*109b0*/  MOV R9, R2 ;  /* 0x0000000200097202 */ /* 0x000fe20000000f00 */
[----:B------:R-:W-:Y:S05]  /*109c0*/  BRA `(.L_x_2226) ;  /* 0xffff1f0000007947 */ /* 0x000fea000383ffff */
.L_x_2154:
[----:B-1----:R-:W-:Y:S01]  /*109d0*/  IMAD.MOV.U32 R8, RZ, RZ, R242 ;  /* 0x000000ffff087224 */ /* 0x002fe200078e00f2 */
[----:B------:R-:W-:Y:S02]  /*109e0*/  MOV R7, 0x2 ;  /* 0x0000000200077802 */ /* 0x000fe40000000f00 */
[----:B------:R-:W-:Y:S02]  /*109f0*/  MOV R6, 0x10a10 ;  /* 0x00010a1000067802 */ /* 0x000fe40000000f00 */
[----:B------:R-:W-:Y:S05]  /*10a00*/  CALL.REL.NOINC `($__internal_44_$__cuda_sm70_shflsync_bfly_p) ;  /* 0x00000fe000007944 */ /* 0x000fea0003c00000 */
[----:B------:R-:W-:Y:S01]  /*10a10*/  MOV R3, R7 ;  /* 0x0000000700037202 */ /* 0x000fe20000000f00 */
[----:B------:R-:W-:Y:S05]  /*10a20*/  BRA `(.L_x_2227) ;  /* 0xffffafc000007947 */ /* 0x000fea000383ffff */
.L_x_2155:
[----:B-1----:R-:W-:Y:S01]  /*10a30*/  IMAD.MOV.U32 R8, RZ, RZ, R3 ;  /* 0x000000ffff087224 */ /* 0x002fe200078e0003 */
[----:B------:R-:W-:Y:S02]  /*10a40*/  MOV R7, 0x1 ;  /* 0x0000000100077802 */ /* 0x000fe40000000f00 */
[----:B------:R-:W-:Y:S02]  /*10a50*/  MOV R6, 0x10a70 ;  /* 0x00010a7000067802 */ /* 0x000fe40000000f00 */
[----:B--2---:R-:W-:Y:S05]  /*10a60*/  CALL.REL.NOINC `($__internal_44_$__cuda_sm70_shflsync_bfly_p) ;  /* 0x00000f8000007944 */ /* 0x004fea0003c00000 */
[----:B------:R-:W-:Y:S01]  /*10a70*/  FADD.FTZ R3, R3, R7 ;  /* 0x0000000703037221 */ /* 0x000fe20000010000 */
[----:B------:R-:W-:Y:S02]  /*10a80*/  MOV R8, R239 ;  /* 0x000000ef00087202 */ /* 0x000fe40000000f00 */
[----:B------:R-:W-:-:S02]  /*10a90*/  MOV R7, 0x2 ;  /* 0x0000000200077802 */ /* 0x000fc40000000f00 */
[----:B------:R-:W-:Y:S02]  /*10aa0*/  MOV R6, 0x10ac0 ;  /* 0x00010ac000067802 */ /* 0x000fe40000000f00 */
[----:B------:R-:W-:Y:S05]  /*10ab0*/  CALL.REL.NOINC `($__internal_44_$__cuda_sm70_shflsync_bfly_p) ;  /* 0x00000f3000007944 */ /* 0x000fea0003c00000 */
[----:B------:R-:W-:Y:S01]  /*10ac0*/  FADD.FTZ R239, R239, R7 ;  /* 0x00000007efef7221 */ /* 0x000fe20000010000 */
[----:B------:R-:W-:Y:S02]  /*10ad0*/  MOV R7, 0x1 ;  /* 0x0000000100077802 */ /* 0x000fe40000000f00 */
[----:B------:R-:W-:Y:S02]  /*10ae0*/  MOV R6, 0x10b10 ;  /* 0x00010b1000067802 */ /* 0x000fe40000000f00 */
[----:B------:R-:W-:Y:S02]  /*10af0*/  MOV R8, R239 ;  /* 0x000000ef00087202 */ /* 0x000fe40000000f00 */
[----:B------:R-:W-:Y:S05]  /*10b00*/  CALL.REL.NOINC `($__internal_44_$__cuda_sm70_shflsync_bfly_p) ;  /* 0x00000ee000007944 */ /* 0x000fea0003c00000 */
[----:B------:R-:W-:Y:S01]  /*10b10*/  MOV R5, R7 ;  /* 0x0000000700057202 */ /* 0x000fe20000000f00 */
[----:B------:R-:W-:Y:S05]  /*10b20*/  BRA `(.L_x_2228) ;  /* 0xffffaf3000007947 */ /* 0x000fea000383ffff */
.L_x_2162:
[----:B--234-:R-:W-:Y:S01]  /*10b30*/  IMAD.MOV.U32 R5, RZ, RZ, R7 ;  /* 0x000000ffff057224 */ /* 0x01cfe200078e0007 */
[----:B------:R-:W-:Y:S01]  /*10b40*/  MOV R4, RZ ;  /* 0x000000ff00047202 */ /* 0x000fe20000000f00 */
[----:B------:R-:W-:Y:S01]  /*10b50*/  IMAD.MOV.U32 R2, RZ, RZ, 0x181f ;  /* 0x0000181fff027424 */ /* 0x000fe200078e00ff */
[----:B------:R-:W-:Y:S02]  /*10b60*/  MOV R0, 0x10b80 ;  /* 0x00010b8000007802 */ /* 0x000fe40000000f00 */
[----:B-1----:R-:W-:Y:S05]  /*10b70*/  CALL.REL.NOINC `($__internal_45_$__cuda_sm70_shflsync_idx_p) ;  /* 0x00000ec000007944 */ /* 0x002fea0003c00000 */
[----:B------:R-:W-:Y:S01]  /*10b80*/  MOV R57, R2 ;  /* 0x0000000200397202 */ /* 0x000fe20000000f00 */
[----:B------:R-:W-:Y:S05]  /*10b90*/  BRA `(.L_x_2229) ;  /* 0xffffc58000007947 */ /* 0x000fea000383ffff */
.L_x_2163:
[----:B------:R-:W-:Y:S01]  /*10ba0*/  IMAD.MOV.U32 R5, RZ, RZ, R56 ;  /* 0x000000ffff057224 */ /* 0x000fe200078e0038 */
[----:B------:R-:W-:Y:S01]  /*10bb0*/  MOV R4, RZ ;  /* 0x000000ff00047202 */ /* 0x000fe20000000f00 */
[----:B------:R-:W-:Y:S01]  /*10bc0*/  IMAD.MOV.U32 R2, RZ, RZ, 0x181f ;  /* 0x0000181fff027424 */ /* 0x000fe200078e00ff */
[----:B------:R-:W-:-:S02]  /*10bd0*/  MOV R0, 0x10bf0 ;  /* 0x00010bf000007802 */ /* 0x000fc40000000f00 */
[----:B-123--:R-:W-:Y:S05]  /*10be0*/  CALL.REL.NOINC `($__internal_45_$__cuda_sm70_shflsync_idx_p) ;  /* 0x00000e5000007944 */ /* 0x00efea0003c00000 */
[----:B------:R-:W-:Y:S01]  /*10bf0*/  MOV R0, R2 ;  /* 0x0000000200007202 */ /* 0x000fe20000000f00 */
[----:B------:R-:W-:Y:S05]  /*10c00*/  BRA `(.L_x_2230) ;  /* 0xffffc53000007947 */ /* 0x000fea000383ffff */
.L_x_2166:
[----:B--2---:R-:W-:Y:S01]  /*10c10*/  IMAD.MOV.U32 R5, RZ, RZ, R7 ;  /* 0x000000ffff057224 */ /* 0x004fe200078e0007 */
[----:B------:R-:W-:Y:S01]  /*10c20*/  MOV R4, 0x1 ;  /* 0x0000000100047802 */ /* 0x000fe20000000f00 */
[----:B------:R-:W-:Y:S01]  /*10c30*/  IMAD.MOV.U32 R2, RZ, RZ, 0x181f ;  /* 0x0000181fff027424 */ /* 0x000fe200078e00ff */
[----:B------:R-:W-:-:S02]  /*10c40*/  MOV R0, 0x10c60 ;  /* 0x00010c6000007802 */ /* 0x000fc40000000f00 */
[----:B-1-34-:R-:W-:Y:S05]  /*10c50*/  CALL.REL.NOINC `($__internal_45_$__cuda_sm70_shflsync_idx_p) ;  /* 0x00000de000007944 */ /* 0x01afea0003c00000 */
[----:B------:R-:W-:Y:S01]  /*10c60*/  IMAD.MOV.U32 R20, RZ, RZ, R2 ;  /* 0x000000ffff147224 */ /* 0x000fe200078e0002 */
[----:B------:R-:W-:Y:S01]  /*10c70*/  MOV R4, 0x1 ;  /* 0x0000000100047802 */ /* 0x000fe20000000f00 */
[----:B------:R-:W-:Y:S01]  /*10c80*/  IMAD.MOV.U32 R5, RZ, RZ, R56 ;  /* 0x000000ffff057224 */ /* 0x000fe200078e0038 */
[----:B------:R-:W-:-:S02]  /*10c90*/  MOV R2, 0x181f ;  /* 0x0000181f00027802 */ /* 0x000fc40000000f00 */
[----:B------:R-:W-:Y:S02]  /*10ca0*/  MOV R0, 0x10cc0 ;  /* 0x00010cc000007802 */ /* 0x000fe40000000f00 */
[----:B------:R-:W-:Y:S05]  /*10cb0*/  CALL.REL.NOINC `($__internal_45_$__cuda_sm70_shflsync_idx_p) ;  /* 0x00000d8000007944 */ /* 0x000fea0003c00000 */
[----:B------:R-:W-:Y:S05]  /*10cc0*/  BRA `(.L_x_2231) ;  /* 0xffffc5a000007947 */ /* 0x000fea000383ffff */
.L_x_2169:
[----:B--2---:R-:W-:Y:S01]  /*10cd0*/  IMAD.MOV.U32 R5, RZ, RZ, R7 ;  /* 0x000000ffff057224 */ /* 0x004fe200078e0007 */
[----:B------:R-:W-:Y:S01]  /*10ce0*/  MOV R4, 0x2 ;  /* 0x0000000200047802 */ /* 0x000fe20000000f00 */
[----:B----4-:R-:W-:Y:S01]  /*10cf0*/  IMAD.MOV.U32 R2, RZ, RZ, 0x181f ;  /* 0x0000181fff027424 */ /* 0x010fe200078e00ff */
[----:B------:R-:W-:Y:S02]  /*10d00*/  MOV R0, 0x10d20 ;  /* 0x00010d2000007802 */ /* 0x000fe40000000f00 */
[----:B-1-3--:R-:W-:Y:S05]  /*10d10*/  CALL.REL.NOINC `($__internal_45_$__cuda_sm70_shflsync_idx_p) ;  /* 0x00000d2000007944 */ /* 0x00afea0003c00000 */
[----:B------:R-:W-:Y:S01]  /*10d20*/  MOV R16, R2 ;  /* 0x0000000200107202 */ /* 0x000fe20000000f00 */
[----:B------:R-:W-:Y:S05]  /*10d30*/  BRA `(.L_x_2232) ;  /* 0xffffc66000007947 */ /* 0x000fea000383ffff */
.L_x_2170:
[----:B------:R-:W-:Y:S01]  /*10d40*/  IMAD.MOV.U32 R5, RZ, RZ, R56 ;  /* 0x000000ffff057224 */ /* 0x000fe200078e0038 */
[----:B------:R-:W-:Y:S01]  /*10d50*/  MOV R4, 0x2 ;  /* 0x0000000200047802 */ /* 0x000fe20000000f00 */
[----:B----4-:R-:W-:Y:S01]  /*10d60*/  IMAD.MOV.U32 R2, RZ, RZ, 0x181f ;  /* 0x0000181fff027424 */ /* 0x010fe200078e00ff */
[----:B------:R-:W-:Y:S02]  /*10d70*/  MOV R0, 0x10d90 ;  /* 0x00010d9000007802 */ /* 0x000fe40000000f00 */
[----:B-123--:R-:W-:Y:S05]  /*10d80*/  CALL.REL.NOINC `($__internal_45_$__cuda_sm70_shflsync_idx_p) ;  /* 0x00000cb000007944 */ /* 0x00efea0003c00000 */
[----:B------:R-:W-:Y:S05]  /*10d90*/  BRA `(.L_x_2233) ;  /* 0xffffc62000007947 */ /* 0x000fea000383ffff */
.L_x_2173:
        /* <DEDUP_REMOVED lines=13> */
.L_x_2175:
[----:B------:R-:W-:Y:S01]  /*10e70*/  IMAD.MOV.U32 R5, RZ, RZ, R148 ;  /* 0x000000ffff057224 */ /* 0x000fe200078e0094 */
[----:B------:R-:W-:Y:S01]  /*10e80*/  MOV R4, RZ ;  /* 0x000000ff00047202 */ /* 0x000fe20000000f00 */
[----:B------:R-:W-:Y:S01]  /*10e90*/  IMAD.MOV.U32 R2, RZ, RZ, 0x1c1f ;  /* 0x00001c1fff027424 */ /* 0x000fe200078e00ff */
[----:B------:R-:W-:Y:S02]  /*10ea0*/  MOV R0, 0x10ec0 ;  /* 0x00010ec000007802 */ /* 0x000fe40000000f00 */
[----:B------:R-:W-:Y:S05]  /*10eb0*/  CALL.REL.NOINC `($__internal_45_$__cuda_sm70_shflsync_idx_p) ;  /* 0x00000b8000007944 */ /* 0x000fea0003c00000 */
[----:B------:R-:W-:Y:S01]  /*10ec0*/  MOV R150, R2 ;  /* 0x0000000200967202 */ /* 0x000fe20000000f00 */
[----:B------:R-:W-:Y:S05]  /*10ed0*/  BRA `(.L_x_2235) ;  /* 0xffffc95000007947 */ /* 0x000fea000383ffff */
.L_x_2176:
[----:B------:R-:W-:Y:S01]  /*10ee0*/  IMAD.MOV.U32 R5, RZ, RZ, R149 ;  /* 0x000000ffff057224 */ /* 0x000fe200078e0095 */
[----:B------:R-:W-:Y:S01]  /*10ef0*/  MOV R4, RZ ;  /* 0x000000ff00047202 */ /* 0x000fe20000000f00 */
[----:B------:R-:W-:Y:S01]  /*10f00*/  IMAD.MOV.U32 R2, RZ, RZ, 0x1c1f ;  /* 0x00001c1fff027424 */ /* 0x000fe200078e00ff */
[----:B------:R-:W-:Y:S02]  /*10f10*/  MOV R0, 0x10f30 ;  /* 0x00010f3000007802 */ /* 0x000fe40000000f00 */
[----:B-12---:R-:W-:Y:S05]  /*10f20*/  CALL.REL.NOINC `($__internal_45_$__cuda_sm70_shflsync_idx_p) ;  /* 0x00000b1000007944 */ /* 0x006fea0003c00000 */
[----:B------:R-:W-:Y:S01]  /*10f30*/  MOV R0, R2 ;  /* 0x0000000200007202 */ /* 0x000fe20000000f00 */
[----:B------:R-:W-:Y:S05]  /*10f40*/  BRA `(.L_x_2236) ;  /* 0xffffc90000007947 */ /* 0x000fea000383ffff */
.L_x_2179:
[----:B----4-:R-:W-:Y:S01]  /*10f50*/  IMAD.MOV.U32 R5, RZ, RZ, R148 ;  /* 0x000000ffff057224 */ /* 0x010fe200078e0094 */
[----:B------:R-:W-:Y:S01]  /*10f60*/  MOV R4, 0x1 ;  /* 0x0000000100047802 */ /* 0x000fe20000000f00 */
[----:B------:R-:W-:Y:S01]  /*10f70*/  IMAD.MOV.U32 R2, RZ, RZ, 0x1c1f ;  /* 0x00001c1fff027424 */ /* 0x000fe200078e00ff */
[----:B------:R-:W-:-:S02]  /*10f80*/  MOV R0, 0x10fa0 ;  /* 0x00010fa000007802 */ /* 0x000fc40000000f00 */
[----:B-123--:R-:W-:Y:S05]  /*10f90*/  CALL.REL.NOINC `($__internal_45_$__cuda_sm70_shflsync_idx_p) ;  /* 0x00000aa000007944 */ /* 0x00efea0003c00000 */
        /* <DEDUP_REMOVED lines=8> */
.L_x_2183:
[----:B------:R-:W-:Y:S01]  /*11020*/  IMAD.MOV.U32 R5, RZ, RZ, R8 ;  /* 0x000000ffff057224 */ /* 0x000fe200078e0008 */
[----:B------:R-:W-:Y:S01]  /*11030*/  MOV R4, RZ ;  /* 0x000000ff00047202 */ /* 0x000fe20000000f00 */
[----:B------:R-:W-:Y:S01]  /*11040*/  IMAD.MOV.U32 R2, RZ, RZ, 0x181f ;  /* 0x0000181fff027424 */ /* 0x000fe200078e00ff */
[----:B------:R-:W-:Y:S02]  /*11050*/  MOV R0, 0x11070 ;  /* 0x0001107000007802 */ /* 0x000fe40000000f00 */
[----:B--23--:R-:W-:Y:S05]  /*11060*/  CALL.REL.NOINC `($__internal_45_$__cuda_sm70_shflsync_idx_p) ;  /* 0x000009d000007944 */ /* 0x00cfea0003c00000 */
[----:B------:R-:W-:Y:S01]  /*11070*/  MOV R9, R2 ;  /* 0x0000000200097202 */ /* 0x000fe20000000f00 */
[----:B------:R-:W-:Y:S05]  /*11080*/  BRA `(.L_x_2238) ;  /* 0xffffde3000007947 */ /* 0x000fea000383ffff */
.L_x_2184:
[----:B------:R-:W-:Y:S01]  /*11090*/  IMAD.MOV.U32 R5, RZ, RZ, R7 ;  /* 0x000000ffff057224 */ /* 0x000fe200078e0007 */
[----:B------:R-:W-:Y:S01]  /*110a0*/  MOV R4, RZ ;  /* 0x000000ff00047202 */ /* 0x000fe20000000f00 */
[----:B------:R-:W-:Y:S01]  /*110b0*/  IMAD.MOV.U32 R2, RZ, RZ, 0x181f ;  /* 0x0000181fff027424 */ /* 0x000fe200078e00ff */
[----:B------:R-:W-:Y:S02]  /*110c0*/  MOV R0, 0x110e0 ;  /* 0x000110e000007802 */ /* 0x000fe40000000f00 */
[----:B-1234-:R-:W-:Y:S05]  /*110d0*/  CALL.REL.NOINC `($__internal_45_$__cuda_sm70_shflsync_idx_p) ;  /* 0x0000096000007944 */ /* 0x01efea0003c00000 */
[----:B------:R-:W-:Y:S01]  /*110e0*/  MOV R0, R2 ;  /* 0x0000000200007202 */ /* 0x000fe20000000f00 */
[----:B------:R-:W-:Y:S05]  /*110f0*/  BRA `(.L_x_2239) ;  /* 0xffffdde000007947 */ /* 0x000fea000383ffff */
.L_x_2187:
        /* <DEDUP_REMOVED lines=13> */
.L_x_2190:
[----:B-1----:R-:W-:Y:S01]  /*111d0*/  IMAD.MOV.U32 R5, RZ, RZ, R8 ;  /* 0x000000ffff057224 */ /* 0x002fe200078e0008 */
[----:B------:R-:W-:Y:S01]  /*111e0*/  MOV R4, 0x2 ;  /* 0x0000000200047802 */ /* 0x000fe20000000f00 */
[----:B------:R-:W-:Y:S01]  /*111f0*/  IMAD.MOV.U32 R2, RZ, RZ, 0x181f ;  /* 0x0000181fff027424 */ /* 0x000fe200078e00ff */
[----:B--2---:R-:W-:Y:S02]  /*11200*/  MOV R0, 0x11220 ;  /* 0x0001122000007802 */ /* 0x004fe40000000f00 */
[----:B---34-:R-:W-:Y:S05]  /*11210*/  CALL.REL.NOINC `($__internal_45_$__cuda_sm70_shflsync_idx_p) ;  /* 0x0000082000007944 */ /* 0x018fea0003c00000 */
[----:B------:R-:W-:Y:S01]  /*11220*/  MOV R9, R2 ;  /* 0x0000000200097202 */ /* 0x000fe20000000f00 */
[----:B------:R-:W-:Y:S05]  /*11230*/  BRA `(.L_x_2241) ;  /* 0xffffdf1000007947 */ /* 0x000fea000383ffff */
.L_x_2191:
[----:B------:R-:W-:Y:S01]  /*11240*/  IMAD.MOV.U32 R5, RZ, RZ, R7 ;  /* 0x000000ffff057224 */ /* 0x000fe200078e0007 */
[----:B------:R-:W-:Y:S01]  /*11250*/  MOV R4, 0x2 ;  /* 0x0000000200047802 */ /* 0x000fe20000000f00 */
[----:B------:R-:W-:Y:S01]  /*11260*/  IMAD.MOV.U32 R2, RZ, RZ, 0x181f ;  /* 0x0000181fff027424 */ /* 0x000fe200078e00ff */
[----:B--2---:R-:W-:Y:S02]  /*11270*/  MOV R0, 0x11290 ;  /* 0x0001129000007802 */ /* 0x004fe40000000f00 */
[----:B-1-34-:R-:W-:Y:S05]  /*11280*/  CALL.REL.NOINC `($__internal_45_$__cuda_sm70_shflsync_idx_p) ;  /* 0x000007b000007944 */ /* 0x01afea0003c00000 */
[----:B------:R-:W-:Y:S01]  /*11290*/  MOV R0, R2 ;  /* 0x0000000200007202 */ /* 0x000fe20000000f00 */
[----:B------:R-:W-:Y:S05]  /*112a0*/  BRA `(.L_x_2242) ;  /* 0xffffdec000007947 */ /* 0x000fea000383ffff */
.L_x_2194:
        /* <DEDUP_REMOVED lines=13> */
.L_x_2196:
[----:B---34-:R-:W-:Y:S01]  /*11380*/  IMAD.MOV.U32 R5, RZ, RZ, R3 ;  /* 0x000000ffff057224 */ /* 0x018fe200078e0003 */
[----:B------:R-:W-:Y:S01]  /*11390*/  MOV R4, RZ ;  /* 0x000000ff00047202 */ /* 0x000fe20000000f00 */
[----:B------:R-:W-:Y:S01]  /*113a0*/  IMAD.MOV.U32 R2, RZ, RZ, 0x1f ;  /* 0x0000001fff027424 */ /* 0x000fe200078e00ff */
[----:B------:R-:W-:Y:S02]  /*113b0*/  MOV R0, 0x113d0 ;  /* 0x000113d000007802 */ /* 0x000fe40000000f00 */
[----:B------:R-:W-:Y:S05]  /*113c0*/  CALL.REL.NOINC `($__internal_45_$__cuda_sm70_shflsync_idx_p) ;  /* 0x0000067000007944 */ /* 0x000fea0003c00000 */
[----:B------:R-:W-:Y:S01]  /*113d0*/  MOV R7, R2 ;  /* 0x0000000200077202 */ /* 0x000fe20000000f00 */
[----:B------:R-:W-:Y:S05]  /*113e0*/  BRA `(.L_x_2244) ;  /* 0xffffe07000007947 */ /* 0x000fea000383ffff */
.L_x_2197:
[----:B---34-:R-:W-:Y:S01]  /*113f0*/  IMAD.MOV.U32 R5, RZ, RZ, R3 ;  /* 0x000000ffff057224 */ /* 0x018fe200078e0003 */
[----:B------:R-:W-:Y:S01]  /*11400*/  MOV R4, 0x1 ;  /* 0x0000000100047802 */ /* 0x000fe20000000f00 */
[----:B------:R-:W-:Y:S01]  /*11410*/  IMAD.MOV.U32 R2, RZ, RZ, 0x1f ;  /* 0x0000001fff027424 */ /* 0x000fe200078e00ff */
[----:B------:R-:W-:Y:S02]  /*11420*/  MOV R0, 0x11440 ;  /* 0x0001144000007802 */ /* 0x000fe40000000f00 */
[----:B-12---:R-:W-:Y:S05]  /*11430*/  CALL.REL.NOINC `($__internal_45_$__cuda_sm70_shflsync_idx_p) ;  /* 0x0000060000007944 */ /* 0x006fea0003c00000 */
[----:B------:R-:W-:Y:S01]  /*11440*/  MOV R3, R2 ;  /* 0x0000000200037202 */ /* 0x000fe20000000f00 */
[----:B------:R-:W-:Y:S05]  /*11450*/  BRA `(.L_x_2245) ;  /* 0xffffe02000007947 */ /* 0x000fea000383ffff */
.L_x_2198:
[----:B------:R-:W-:Y:S02]  /*11460*/  MOV R2, 0x1 ;  /* 0x0000000100027802 */ /* 0x000fe40000000f00 */
[----:B------:R-:W-:-:S02]  /*11470*/  MOV R0, 0x11490 ;  /* 0x0001149000007802 */ /* 0x000fc40000000f00 */
[----:B-12---:R-:W-:Y:S05]  /*11480*/  CALL.REL.NOINC `($__internal_46_$__cuda_sm70_shflsync_up_p) ;  /* 0x0000060000007944 */ /* 0x006fea0003c00000 */
[----:B--2---:R-:W-:Y:S01]  /*11490*/  MOV R0, R2 ;  /* 0x0000000200007202 */ /* 0x004fe20000000f00 */
[----:B-1----:R-:W-:Y:S05]  /*114a0*/  BRA `(.L_x_2246) ;  /* 0xffffe0f000007947 */ /* 0x002fea000383ffff */
.L_x_2199:
[----:B------:R-:W-:Y:S02]  /*114b0*/  MOV R2, 0x2 ;  /* 0x0000000200027802 */ /* 0x000fe40000000f00 */
[----:B------:R-:W-:-:S02]  /*114c0*/  MOV R0, 0x114e0 ;  /* 0x000114e000007802 */ /* 0x000fc40000000f00 */
[----:B-12---:R-:W-:Y:S05]  /*114d0*/  CALL.REL.NOINC `($__internal_46_$__cuda_sm70_shflsync_up_p) ;  /* 0x000005b000007944 */ /* 0x006fea0003c00000 */
        /* <DEDUP_REMOVED lines=22> */
[----:B------:R-:W-:Y:S01]  /*11640*/  MOV R0, R2 ;  /* 0x0000000200007202 */ /* 0x000fe20000000f00 */
[----:B------:R-:W-:Y:S05]  /*11650*/  BRA `(.L_x_2247) ;  /* 0xffffe04000007947 */ /* 0x000fea000383ffff */
.L_x_2203:
[----:B---3--:R-:W-:Y:S01]  /*11660*/  IMAD.MOV.U32 R9, RZ, RZ, R3 ;  /* 0x000000ffff097224 */ /* 0x008fe200078e0003 */
[----:B------:R-:W-:Y:S02]  /*11670*/  MOV R2, 0x1 ;  /* 0x0000000100027802 */ /* 0x000fe40000000f00 */
[----:B------:R-:W-:Y:S02]  /*11680*/  MOV R0, 0x116a0 ;  /* 0x000116a000007802 */ /* 0x000fe40000000f00 */
[----:B------:R-:W-:Y:S05]  /*11690*/  CALL.REL.NOINC `($__internal_46_$__cuda_sm70_shflsync_up_p) ;  /* 0x000003f000007944 */ /* 0x000fea0003c00000 */
[----:B--2---:R-:W-:Y:S01]  /*116a0*/  MOV R0, R2 ;  /* 0x0000000200007202 */ /* 0x004fe20000000f00 */
[----:B-1----:R-:W-:Y:S05]  /*116b0*/  BRA `(.L_x_2248) ;  /* 0xffffe13000007947 */ /* 0x002fea000383ffff */
.L_x_2204:
[----:B---3--:R-:W-:Y:S01]  /*116c0*/  IMAD.MOV.U32 R9, RZ, RZ, R3 ;  /* 0x000000ffff097224 */ /* 0x008fe200078e0003 */
        /* <DEDUP_REMOVED lines=27> */
.L_x_2206:
[----:B------:R-:W-:Y:S02]  /*11880*/  SEL R2, RZ, 0x1, P0 ;  /* 0x00000001ff027807 */ /* 0x000fe40000000000 */
[----:B------:R-:W-:Y:S02]  /*11890*/  MOV R0, 0x118b0 ;  /* 0x000118b000007802 */ /* 0x000fe40000000f00 */
[----:B---3--:R-:W-:Y:S05]  /*118a0*/  CALL.REL.NOINC `($__internal_47_$__cuda_sm70_votesync_ballot) ;  /* 0x0000023000007944 */ /* 0x008fea0003c00000 */
[----:B------:R-:W-:Y:S05]  /*118b0*/  BRA `(.L_x_2250) ;  /* 0xffffe0c000007947 */ /* 0x000fea000383ffff */
.L_x_2207:
[----:B------:R-:W-:Y:S01]  /*118c0*/  IMAD.MOV.U32 R5, RZ, RZ, R197 ;  /* 0x000000ffff057224 */ /* 0x000fe200078e00c5 */
[----:B------:R-:W-:Y:S01]  /*118d0*/  MOV R4, R12 ;  /* 0x0000000c00047202 */ /* 0x000fe20000000f00 */
[----:B------:R-:W-:Y:S01]  /*118e0*/  IMAD.MOV.U32 R2, RZ, RZ, 0x1f ;  /* 0x0000001fff027424 */ /* 0x000fe200078e00ff */
[----:B------:R-:W-:Y:S02]  /*118f0*/  MOV R0, 0x11910 ;  /* 0x0001191000007802 */ /* 0x000fe40000000f00 */
[----:B---3--:R-:W-:Y:S05]  /*11900*/  CALL.REL.NOINC `($__internal_45_$__cuda_sm70_shflsync_idx_p) ;  /* 0x0000013000007944 */ /* 0x008fea0003c00000 */
[----:B------:R-:W-:Y:S01]  /*11910*/  IMAD.MOV.U32 R197, RZ, RZ, R2 ;  /* 0x000000ffffc57224 */ /* 0x000fe200078e0002 */
[----:B------:R-:W-:Y:S01]  /*11920*/  MOV R4, R12 ;  /* 0x0000000c00047202 */ /* 0x000fe20000000f00 */
[----:B------:R-:W-:Y:S01]  /*11930*/  IMAD.MOV.U32 R5, RZ, RZ, R11 ;  /* 0x000000ffff057224 */ /* 0x000fe200078e000b */
[----:B------:R-:W-:Y:S02]  /*11940*/  MOV R2, 0x1f ;  /* 0x0000001f00027802 */ /* 0x000fe40000000f00 */
[----:B------:R-:W-:-:S02]  /*11950*/  MOV R0, 0x11970 ;  /* 0x0001197000007802 */ /* 0x000fc40000000f00 */
[----:B------:R-:W-:Y:S05]  /*11960*/  CALL.REL.NOINC `($__internal_45_$__cuda_sm70_shflsync_idx_p) ;  /* 0x000000d000007944 */ /* 0x000fea0003c00000 */
[----:B------:R-:W-:Y:S01]  /*11970*/  MOV R3, R2 ;  /* 0x0000000200037202 */ /* 0x000fe20000000f00 */
[----:B------:R-:W-:Y:S05]  /*11980*/  BRA `(.L_x_2251) ;  /* 0xffffe04000007947 */ /* 0x000fea000383ffff */
.L_x_2210:
[----:B------:R-:W-:Y:S01]  /*11990*/  IMAD.MOV.U32 R5, RZ, RZ, R9 ;  /* 0x000000ffff057224 */ /* 0x000fe200078e0009 */
[----:B------:R-:W-:-:S02]  /*119a0*/  MOV R2, 0x1f ;  /* 0x0000001f00027802 */ /* 0x000fc40000000f00 */
[----:B------:R-:W-:Y:S02]  /*119b0*/  MOV R0, 0x119d0 ;  /* 0x000119d000007802 */ /* 0x000fe40000000f00 */
[----:B-1234-:R-:W-:Y:S05]  /*119c0*/  CALL.REL.NOINC `($__internal_45_$__cuda_sm70_shflsync_idx_p) ;  /* 0x0000007000007944 */ /* 0x01efea0003c00000 */
[----:B------:R-:W-:Y:S01]  /*119d0*/  MOV R10, R2 ;  /* 0x00000002000a7202 */ /* 0x000fe20000000f00 */
[----:B------:R-:W-:Y:S05]  /*119e0*/  BRA `(.L_x_2209) ;  /* 0xffffe04000007947 */ /* 0x000fea000383ffff */
        .weak           $__internal_44_$__cuda_sm70_shflsync_bfly_p
        .type           $__internal_44_$__cuda_sm70_shflsync_bfly_p,@function
        .size           $__internal_44_$__cuda_sm70_shflsync_bfly_p,($__internal_45_$__cuda_sm70_shflsync_idx_p - $__internal_44_$__cuda_sm70_shflsync_bfly_p)
$__internal_44_$__cuda_sm70_shflsync_bfly_p:
[----:B------:R-:W-:Y:S04]  /*119f0*/  WARPSYNC R4 ;  /* 0x0000000400007348 */ /* 0x000fe80003800000 */
[----:B------:R1:W2:Y:S01]  /*11a00*/  SHFL.BFLY PT, R7, R8, R7, R5 ;  /* 0x0c00000708077389 */ /* 0x0002a200000e0005 */
[----:B------:R-:W-:Y:S02]  /*11a10*/  MOV R9, 0x0 ;  /* 0x0000000000097802 */ /* 0x000fe40000000f00 */
[----:B-1----:R-:W-:-:S04]  /*11a20*/  MOV R8, R6 ;  /* 0x0000000600087202 */ /* 0x002fc80000000f00 */
[----:B--2---:R-:W-:Y:S05]  /*11a30*/  RET.REL.NODEC R8 `(_ZN7cutlass13device_kernelIN5flash19enable_sm80_to_sm89INS1_16FlashAttnFwdSm80INS1_25CollectiveMainloopFwdSm80ILi8ELi2ELb0EN4cute5tupleIJNS5_1CILi128EEENS7_ILi64EEENS7_ILi192EEEEEELi192ENS_10bfloat16_tEfNS_4arch4Sm80ELb1ELb0ELb1ELb1ELb0ELb0ELb1ELb1EEENS1_21CollectiveEpilogueFwdINS6_IJS8_SA_S9_EEENS6_IJNS7_ILi1EEESI_SI_EEESC_SE_Li256ELb1ELb1ELb1ELb0EEENS1_36VarlenDynamicPersistentTileSchedulerILi128ELi64ELi256ELi256ELb1ELb1ELb0ELb1ELb1ELb1EEEEEEEEEvNT_6ParamsE) ;  /* 0xfffee5c008007950 */ /* 0x004fea0003c3ffff */
        .weak           $__internal_45_$__cuda_sm70_shflsync_idx_p
        .type           $__internal_45_$__cuda_sm70_shflsync_idx_p,@function
        .size           $__internal_45_$__cuda_sm70_shflsync_idx_p,($__internal_46_$__cuda_sm70_shflsync_up_p - $__internal_45_$__cuda_sm70_shflsync_idx_p)
$__internal_45_$__cuda_sm70_shflsync_idx_p:
[----:B------:R-:W-:Y:S04]  /*11a40*/  WARPSYNC R201 ;  /* 0x000000c900007348 */ /* 0x000fe80003800000 */
[----:B------:R1:W2:Y:S02]  /*11a50*/  SHFL.IDX PT, R2, R5, R4, R2 ;  /* 0x0000000405027389 */ /* 0x0002a400000e0002 */
[----:B-1----:R-:W-:Y:S02]  /*11a60*/  MOV R4, R0 ;  /* 0x0000000000047202 */ /* 0x002fe40000000f00 */
[----:B------:R-:W-:-:S04]  /*11a70*/  MOV R5, 0x0 ;  /* 0x0000000000057802 */ /* 0x000fc80000000f00 */
[----:B--2---:R-:W-:Y:S05]  /*11a80*/  RET.REL.NODEC R4 `(_ZN7cutlass13device_kernelIN5flash19enable_sm80_to_sm89INS1_16FlashAttnFwdSm80INS1_25CollectiveMainloopFwdSm80ILi8ELi2ELb0EN4cute5tupleIJNS5_1CILi128EEENS7_ILi64EEENS7_ILi192EEEEEELi192ENS_10bfloat16_tEfNS_4arch4Sm80ELb1ELb0ELb1ELb1ELb0ELb0ELb1ELb1EEENS1_21CollectiveEpilogueFwdINS6_IJS8_SA_S9_EEENS6_IJNS7_ILi1EEESI_SI_EEESC_SE_Li256ELb1ELb1ELb1ELb0EEENS1_36VarlenDynamicPersistentTileSchedulerILi128ELi64ELi256ELi256ELb1ELb1ELb0ELb1ELb1ELb1EEEEEEEEEvNT_6ParamsE) ;  /* 0xfffee57004007950 */ /* 0x004fea0003c3ffff */
        .weak           $__internal_46_$__cuda_sm70_shflsync_up_p
        .type           $__internal_46_$__cuda_sm70_shflsync_up_p,@function
        .size           $__internal_46_$__cuda_sm70_shflsync_up_p,($__internal_47_$__cuda_sm70_votesync_ballot - $__internal_46_$__cuda_sm70_shflsync_up_p)
$__internal_46_$__cuda_sm70_shflsync_up_p:
[----:B------:R-:W-:Y:S01]  /*11a90*/  MOV R4, R0 ;  /* 0x0000000000047202 */ /* 0x000fe20000000f00 */
[----:B------:R-:W-:Y:S04]  /*11aa0*/  WARPSYNC R204 ;  /* 0x000000cc00007348 */ /* 0x000fe80003800000 */
[----:B------:R-:W-:Y:S01]  /*11ab0*/  MOV R5, 0x0 ;  /* 0x0000000000057802 */ /* 0x000fe20000000f00 */
[----:B------:R1:W2:Y:S03]  /*11ac0*/  SHFL.UP PT, R2, R9, R2, R205 ;  /* 0x0400000209027389 */ /* 0x0002a600000e00cd */
[----:B------:R-:W-:Y:S05]  /*11ad0*/  RET.REL.NODEC R4 `(_ZN7cutlass13device_kernelIN5flash19enable_sm80_to_sm89INS1_16FlashAttnFwdSm80INS1_25CollectiveMainloopFwdSm80ILi8ELi2ELb0EN4cute5tupleIJNS5_1CILi128EEENS7_ILi64EEENS7_ILi192EEEEEELi192ENS_10bfloat16_tEfNS_4arch4Sm80ELb1ELb0ELb1ELb1ELb0ELb0ELb1ELb1EEENS1_21CollectiveEpilogueFwdINS6_IJS8_SA_S9_EEENS6_IJNS7_ILi1EEESI_SI_EEESC_SE_Li256ELb1ELb1ELb1ELb0EEENS1_36VarlenDynamicPersistentTileSchedulerILi128ELi64ELi256ELi256ELb1ELb1ELb0ELb1ELb1ELb1EEEEEEEEEvNT_6ParamsE) ;  /* 0xfffee52004007950 */ /* 0x000fea0003c3ffff */
        .weak           $__internal_47_$__cuda_sm70_votesync_ballot
        .type           $__internal_47_$__cuda_sm70_votesync_ballot,@function
        .size           $__internal_47_$__cuda_sm70_votesync_ballot,(.L_x_4980 - $__internal_47_$__cuda_sm70_votesync_ballot)
$__internal_47_$__cuda_sm70_votesync_ballot:
[----:B------:R-:W-:Y:S01]  /*11ae0*/  ISETP.NE.U32.AND P0, PT, R2, 0x1, PT ;  /* 0x000000010200780c */ /* 0x000fe20003f05070 */
[----:B------:R-:W-:Y:S01]  /*11af0*/  IMAD.MOV.U32 R2, RZ, RZ, R0 ;  /* 0x000000ffff027224 */ /* 0x000fe200078e0000 */
[----:B------:R-:W-:Y:S04]  /*11b00*/  WARPSYNC R200 ;  /* 0x000000c800007348 */ /* 0x000fe80003800000 */
[----:B------:R-:W-:-:S07]  /*11b10*/  IMAD.MOV.U32 R3, RZ, RZ, 0x0 ;  /* 0x00000000ff037424 */ /* 0x000fce00078e00ff */
[----:B------:R-:W-:-:S04]  /*11b20*/  VOTE.ANY R8, PT, !P0 ;  /* 0x0000000000087806 */ /* 0x000fc800040e0100 */
[----:B------:R-:W-:Y:S01]  /*11b30*/  LOP3.LUT R8, R8, R200, RZ, 0xc0, !PT ;  /* 0x000000c808087212 */ /* 0x000fe200078ec0ff */
[----:B------:R-:W-:Y:S06]  /*11b40*/  RET.REL.NODEC R2 `(_ZN7cutlass13device_kernelIN5flash19enable_sm80_to_sm89INS1_16FlashAttnFwdSm80INS1_25CollectiveMainloopFwdSm80ILi8ELi2ELb0EN4cute5tupleIJNS5_1CILi128EEENS7_ILi64EEENS7_ILi192EEEEEELi192ENS_10bfloat16_tEfNS_4arch4Sm80ELb1ELb0ELb1ELb1ELb0ELb0ELb1ELb1EEENS1_21CollectiveEpilogueFwdINS6_IJS8_SA_S9_EEENS6_IJNS7_ILi1EEESI_SI_EEESC_SE_Li256ELb1ELb1ELb1ELb0EEENS1_36VarlenDynamicPersistentTileSchedulerILi128ELi64ELi256ELi256ELb1ELb1ELb0ELb1ELb1ELb1EEEEEEEEEvNT_6ParamsE) ;  /* 0xfffee4b002007950 */ /* 0x000fec0003c3ffff */
.L_x_2252:
        /* <DEDUP_REMOVED lines=11> */
.L_x_4980:


//--------------------- .text._ZN7cutlass13device_kernelIN5flash19enable_sm80_to_sm89INS1_16FlashAttnFwdSm80INS1_25CollectiveMainloopFwdSm80ILi8ELi2ELb0EN4cute5tupleIJNS5_1CILi128EEENS7_ILi64EEENS7_ILi192EEEEEELi192ENS_10bfloat16_tEfNS_4arch4Sm80ELb1ELb0ELb1ELb1ELb0ELb1ELb1ELb1EEENS1_21CollectiveEpilogueFwdINS6_IJS8_SA_S9_EEENS6_IJNS7_ILi1EEESI_SI_EEESC_SE_Li256ELb1ELb1ELb1ELb0EEENS1_36VarlenDynamicPersistentTileSchedulerILi128ELi64ELi256ELi256ELb1ELb1ELb0ELb1ELb1ELb1EEEEEEEEEvNT_6ParamsE --------------------------
	.section	.text._ZN7cutlass13device_kernelIN5flash19enable_sm80_to_sm89INS1_16FlashAttnFwdSm80INS1_25CollectiveMainloopFwdSm80ILi8ELi2ELb0EN4cute5tupleIJNS5_1CILi128EEENS7_ILi64EEENS7_ILi192EEEEEELi192ENS_10bfloat16_tEfNS_4arch4Sm80ELb1ELb0ELb1ELb1ELb0ELb1ELb1ELb1EEENS1_21CollectiveEpilogueFwdINS6_IJS8_SA_S9_EEENS6_IJNS7_ILi1EEESI_SI_EEESC_SE_Li256ELb1ELb1ELb1ELb0EEENS1_36VarlenDynamicPersistentTileSchedulerILi128ELi64ELi256ELi256ELb1ELb1ELb0ELb1ELb1ELb1EEEEEEEEEvNT_6ParamsE,"ax",@progbits
	.sectioninfo	@"SHI_REGISTERS=255"
	.align	128
.text._ZN7cutlass13device_kernelIN5flash19enable_sm80_to_sm89INS1_16FlashAttnFwdSm80INS1_25CollectiveMainloopFwdSm80ILi8ELi2ELb0EN4cute5tupleIJNS5_1CILi128EEENS7_ILi64EEENS7_ILi192EEEEEELi192ENS_10bfloat16_tEfNS_4arch4Sm80ELb1ELb0ELb1ELb1ELb0ELb1ELb1ELb1EEENS1_21CollectiveEpilogueFwdINS6_IJS8_SA_S9_EEENS6_IJNS7_ILi1EEESI_SI_EEESC_SE_Li256ELb1ELb1ELb1ELb0EEENS1_36VarlenDynamicPersistentTileSchedulerILi128ELi64ELi256ELi256ELb1ELb1ELb0ELb1ELb1ELb1EEEEEEEEEvNT_6ParamsE:
        .type           _ZN7cutlass13device_kernelIN5flash19enable_sm80_to_sm89INS1_16FlashAttnFwdSm80INS1_25CollectiveMainloopFwdSm80ILi8ELi2ELb0EN4cute5tupleIJNS5_1CILi128EEENS7_ILi64EEENS7_ILi192EEEEEELi192ENS_10bfloat16_tEfNS_4arch4Sm80ELb1ELb0ELb1ELb1ELb0ELb1ELb1ELb1EEENS1_21CollectiveEpilogueFwdINS6_IJS8_SA_S9_EEENS6_IJNS7_ILi1EEESI_SI_EEESC_SE_Li256ELb1ELb1ELb1ELb0EEENS1_36VarlenDynamicPersistentTileSchedulerILi128ELi64ELi256ELi256ELb1ELb1ELb0ELb1ELb1ELb1EEEEEEEEEvNT_6ParamsE,@function
        .size           _ZN7cutlass13device_kernelIN5flash19enable_sm80_to_sm89INS1_16FlashAttnFwdSm80INS1_25CollectiveMainloopFwdSm80ILi8ELi2ELb0EN4cute5tupleIJNS5_1CILi128EEENS7_ILi64EEENS7_ILi192EEEEEELi192ENS_10bfloat16_tEfNS_4arch4Sm80ELb1ELb0ELb1ELb1ELb0ELb1ELb1ELb1EEENS1_21CollectiveEpilogueFwdINS6_IJS8_SA_S9_EEENS6_IJNS7_ILi1EEESI_SI_EEESC_SE_Li256ELb1ELb1ELb1ELb0EEENS1_36VarlenDynamicPersistentTileSchedulerILi128ELi64ELi256ELi256ELb1ELb1ELb0ELb1ELb1ELb1EEEEEEEEEvNT_6ParamsE,(.L_x_4985 - _ZN7cutlass13device_kernelIN5flash19enable_sm80_to_sm89INS1_16FlashAttnFwdSm80INS1_25CollectiveMainloopFwdSm80ILi8ELi2ELb0EN4cute5tupleIJNS5_1CILi128EEENS7_ILi64EEENS7_ILi192EEEEEELi192ENS_10bfloat16_tEfNS_4arch4Sm80ELb1ELb0ELb1ELb1ELb0ELb1ELb1ELb1EEENS1_21CollectiveEpilogueFwdINS6_IJS8_SA_S9_EEENS6_IJNS7_ILi1EEESI_SI_EEESC_SE_Li256ELb1ELb1ELb1ELb0EEENS1_36VarlenDynamicPersistentTileSchedulerILi128ELi64ELi256ELi256ELb1ELb1ELb0ELb1ELb1ELb1EEEEEEEEEvNT_6ParamsE)
        .other          _ZN7cutlass13device_kernelIN5flash19enable_sm80_to_sm89INS1_16FlashAttnFwdSm80INS1_25CollectiveMainloopFwdSm80ILi8ELi2ELb0EN4cute5tupleIJNS5_1CILi128EEENS7_ILi64EEENS7_ILi192EEEEEELi192ENS_10bfloat16_tEfNS_4arch4Sm80ELb1ELb0ELb1ELb1ELb0ELb1ELb1ELb1EEENS1_21CollectiveEpilogueFwdINS6_IJS8_SA_S9_EEENS6_IJNS7_ILi1EEESI_SI_EEESC_SE_Li256ELb1ELb1ELb1ELb0EEENS1_36VarlenDynamicPersistentTileSchedulerILi128ELi64ELi256ELi256ELb1ELb1ELb0ELb1ELb1ELb1EEEEEEEEEvNT_6ParamsE,@"STO_CUDA_ENTRY STV_DEFAULT"
_ZN7cutlass13device_kernelIN5flash19enable_sm80_to_sm89INS1_16FlashAttnFwdSm80INS1_25CollectiveMainloopFwdSm80ILi8ELi2ELb0EN4cute5tupleIJNS5_1CILi128EEENS7_ILi64EEENS7_ILi192EEEEEELi192ENS_10bfloat16_tEfNS_4arch4Sm80ELb1ELb0ELb1ELb1ELb0ELb1ELb1ELb1EEENS1_21CollectiveEpilogueFwdINS6_IJS8_SA_S9_EEENS6_IJNS7_ILi1EEESI_SI_EEESC_SE_Li256ELb1ELb1ELb1ELb0EEENS1_36VarlenDynamicPersistentTileSchedulerILi128ELi64ELi256ELi256ELb1ELb1ELb0ELb1ELb1ELb1EEEEEEEEEvNT_6ParamsE:
        /* <DEDUP_REMOVED lines=55> */
.L_x_2258:
        /* <DEDUP_REMOVED lines=16> */
.L_x_2431:
        /* <DEDUP_REMOVED lines=16> */
.L_x_2432:
[----:B--2---:R-:W-:-:S05]  /*0570*/  IMAD R2, R2, c[0x0][0x538], RZ ;  /* 0x00014e0002027a24 */ /* 0x004fca00078e02ff */
[----:B------:R-:W-:-:S04]  /*0580*/  IADD3 R3, R2, R3, RZ ;  /* 0x0000000302037210 */ /* 0x000fc80007ffe0ff */
[----:B------:R-:W-:-:S13]  /*0590*/  ISETP.GT.AND P0, PT, R3, UR4, PT ;  /* 0x0000000403007c0c */ /* 0x000fda000bf04270 */
[----:B-1----:R-:W-:Y:S05]  /*05a0*/  @!P0 BRA `(.L_x_2258) ;  /* 0xfffffdc000008947 */ /* 0x002fea000383ffff */
.L_x_2254:
[----:B------:R-:W-:-:S05]  /*05b0*/  IADD3 R208, -R2, R3, RZ ;  /* 0x0000000302d07210 */ /* 0x000fca0007ffe1ff */
[----:B------:R-:W-:-:S05]  /*05c0*/  IMAD R0, R7, c[0x0][0x538], R208 ;  /* 0x00014e0007007a24 */ /* 0x000fca00078e02d0 */
[----:B------:R-:W-:Y:S01]  /*05d0*/  ISETP.GT.AND P0, PT, R0, UR4, PT ;  /* 0x0000000400007c0c */ /* 0x000fe2000bf04270 */
[----:B------:R-:W-:-:S12]  /*05e0*/  BRA.DIV ~URZ, `(.L_x_2259) ;  /* 0x0001cc227f007947 */ /* 0x000fd8000b800000 */
[----:B------:R-:W-:-:S04]  /*05f0*/  VOTE.ANY R6, PT, !P0 ;  /* 0x0000000000067806 */ /* 0x000fc800040e0100 */
.L_x_2433:
[----:B------:R-:W1:Y:S02]  /*0600*/  POPC R10, R6 ;  /* 0x00000006000a7309 */ /* 0x000e640000000000 */
[----:B-1----:R-:W-:Y:S01]  /*0610*/  IADD3 R211, R10, R211, RZ ;  /* 0x000000d30ad37210 */ /* 0x002fe20007ffe0ff */
[----:B------:R-:W-:Y:S05]  /*0620*/  BRA.DIV ~URZ, `(.L_x_2260) ;  /* 0x0001cc227f007947 */ /* 0x000fea000b800000 */
[----:B------:R1:W2:Y:S01]  /*0630*/  SHFL.IDX PT, R8, R8, R10, 0x1f ;  /* 0x00001f0a08087589 */ /* 0x0002a200000e0000 */
[----:B------:R-:W-:-:S03]  /*0640*/  MOV R3, RZ ;  /* 0x000000ff00037202 */ /* 0x000fc60000000f00 */
[----:B------:R1:W3:Y:S04]  /*0650*/  SHFL.IDX PT, R5, R5, R10, 0x1f ;  /* 0x00001f0a05057589 */ /* 0x0002e800000e0000 */
.L_x_2434:
[----:B------:R-:W-:Y:S01]  /*0660*/  ISETP.NE.AND P0, PT, R6, RZ, PT ;  /* 0x000000ff0600720c */ /* 0x000fe20003f05270 */
[----:B------:R-:W-:-:S12]  /*0670*/  BSSY B0, `(.L_x_2261) ;  /* 0x0000005000007945 */ /* 0x000fd80003800000 */
[----:B------:R-:W-:Y:S05]  /*0680*/  @!P0 BRA `(.L_x_2262) ;  /* 0x0000003000008947 */ /* 0x000fea0003800000 */
[----:B------:R-:W-:Y:S01]  /*0690*/  IADD3 R2, R10, -0x1, RZ ;  /* 0xffffffff0a027810 */ /* 0x000fe20007ffe0ff */
[----:B------:R-:W-:Y:S05]  /*06a0*/  BRA.DIV ~URZ, `(.L_x_2263) ;  /* 0x0001cc827f007947 */ /* 0x000fea000b800000 */
[----:B------:R4:W1:Y:S02]  /*06b0*/  SHFL.IDX PT, R3, R7, R2, 0x1f ;  /* 0x00001f0207037589 */ /* 0x00086400000e0000 */
.L_x_2262:
[----:B------:R-:W-:Y:S05]  /*06c0*/  BSYNC B0 ;  /* 0x0000000000007941 */ /* 0x000fea0003800000 */
.L_x_2261:
[----:B---3--:R-:W-:Y:S01]  /*06d0*/  ISETP.NE.AND P0, PT, R5, 0x1, PT ;  /* 0x000000010500780c */ /* 0x008fe20003f05270 */
[----:B-1----:R-:W-:Y:S01]  /*06e0*/  IMAD R208, R3, c[0x0][0x538], R208 ;  /* 0x00014e0003d07a24 */ /* 0x002fe200078e02d0 */
[----:B------:R-:W-:Y:S04]  /*06f0*/  BSSY B0, `(.L_x_2264) ;  /* 0x0000077000007945 */ /* 0x000fe80003800000 */
[----:B------:R-:W-:-:S07]  /*0700*/  IADD3 R3, -R208, UR4, RZ ;  /* 0x00000004d0037c10 */ /* 0x000fce000fffe1ff */
[----:B------:R-:W-:Y:S05]  /*0710*/  @!P0 BRA `(.L_x_2265) ;  /* 0x0000037000008947 */ /* 0x000fea0003800000 */
[-C--:B--2-4-:R-:W-:Y:S02]  /*0720*/  IABS R7, R8.reuse ;  /* 0x0000000800077213 */ /* 0x094fe40000000000 */
[----:B------:R-:W-:Y:S02]  /*0730*/  IABS R9, R5 ;  /* 0x0000000500097213 */ /* 0x000fe40000000000 */
[----:B------:R-:W1:Y:S01]  /*0740*/  I2F.RP R13, R7 ;  /* 0x00000007000d7306 */ /* 0x000e620000209400 */
[----:B------:R-:W-:Y:S02]  /*0750*/  IABS R2, R3 ;  /* 0x0000000300027213 */ /* 0x000fe40000000000 */
[----:B------:R-:W-:-:S05]  /*0760*/  IABS R0, R8 ;  /* 0x0000000800007213 */ /* 0x000fca0000000000 */
[----:B------:R-:W-:Y:S08]  /*0770*/  I2F.RP R12, R9 ;  /* 0x00000009000c7306 */ /* 0x000ff00000209400 */
[----:B-1----:R-:W1:Y:S02]  /*0780*/  MUFU.RCP R10, R13 ;  /* 0x0000000d000a7308 */ /* 0x002e640000001000 */
[----:B-1----:R-:W-:Y:S01]  /*0790*/  IADD3 R10, R10, 0xffffffe, RZ ;  /* 0x0ffffffe0a0a7810 */ /* 0x002fe20007ffe0ff */
[----:B------:R-:W-:Y:S01]  /*07a0*/  IMAD.MOV R13, RZ, RZ, -R0 ;  /* 0x000000ffff0d7224 */ /* 0x000fe200078e0a00 */
[----:B------:R-:W-:-:S04]  /*07b0*/  LOP3.LUT R0, R3, R8, RZ, 0x3c, !PT ;  /* 0x0000000803007212 */ /* 0x000fc800078e3cff */
[----:B------:R-:W1:Y:S01]  /*07c0*/  F2I.FTZ.U32.TRUNC.NTZ R11, R10 ;  /* 0x0000000a000b7305 */ /* 0x000e62000021f000 */
[----:B------:R-:W-:Y:S02]  /*07d0*/  ISETP.GE.AND P1, PT, R0, RZ, PT ;  /* 0x000000ff0000720c */ /* 0x000fe40003f26270 */
[----:B------:R-:W-:-:S05]  /*07e0*/  IABS R0, R5 ;  /* 0x0000000500007213 */ /* 0x000fca0000000000 */
[----:B------:R-:W-:Y:S02]  /*07f0*/  IMAD.MOV R0, RZ, RZ, -R0 ;  /* 0x000000ffff007224 */ /* 0x000fe400078e0a00 */
        /* <DEDUP_REMOVED lines=13> */
[----:B------:R-:W-:Y:S01]  /*08d0*/  ISETP.GE.U32.AND P2, PT, R2, R7, PT ;  /* 0x000000070200720c */ /* 0x000fe20003f46070 */
[----:B-1----:R-:W-:Y:S02]  /*08e0*/  IMAD.MOV R2, RZ, RZ, -R11 ;  /* 0x000000ffff027224 */ /* 0x002fe400078e0a0b */
[----:B------:R-:W-:Y:S02]  /*08f0*/  IMAD.MOV.U32 R10, RZ, RZ, RZ ;  /* 0x000000ffff0a7224 */ /* 0x000fe400078e00ff */
[----:B------:R-:W-:-:S08]  /*0900*/  IMAD R7, R2, R9, RZ ;  /* 0x0000000902077224 */ /* 0x000fd000078e02ff */
[----:B------:R-:W-:Y:S01]  /*0910*/  @P2 IADD3 R6, R6, 0x1, RZ ;  /* 0x0000000106062810 */ /* 0x000fe20007ffe0ff */
[----:B------:R-:W-:-:S04]  /*0920*/  IMAD.HI.U32 R7, R11, R7, R10 ;  /* 0x000000070b077227 */ /* 0x000fc800078e000a */
[----:B------:R-:W-:Y:S01]  /*0930*/  @!P1 IMAD.MOV R6, RZ, RZ, -R6 ;  /* 0x000000ffff069224 */ /* 0x000fe200078e0a06 */
[----:B------:R-:W-:-:S04]  /*0940*/  @!P0 LOP3.LUT R6, RZ, R8, RZ, 0x33, !PT ;  /* 0x00000008ff068212 */ /* 0x000fc800078e33ff */
[----:B------:R-:W-:-:S05]  /*0950*/  IABS R2, R6 ;  /* 0x0000000600027213 */ /* 0x000fca0000000000 */
[----:B------:R-:W-:-:S04]  /*0960*/  IMAD.HI.U32 R7, R7, R2, RZ ;  /* 0x0000000207077227 */ /* 0x000fc800078e00ff */
[----:B------:R-:W-:Y:S02]  /*0970*/  IMAD R0, R7, R0, R2 ;  /* 0x0000000007007224 */ /* 0x000fe400078e0202 */
[----:B------:R-:W-:-:S03]  /*0980*/  IMAD.MOV R2, RZ, RZ, -R6 ;  /* 0x000000ffff027224 */ /* 0x000fc600078e0a06 */
[----:B------:R-:W-:-:S13]  /*0990*/  ISETP.GT.U32.AND P0, PT, R9, R0, PT ;  /* 0x000000000900720c */ /* 0x000fda0003f04070 */
[----:B------:R-:W-:Y:S01]  /*09a0*/  @!P0 IMAD.IADD R0, R0, 0x1, -R9 ;  /* 0x0000000100008824 */ /* 0x000fe200078e0a09 */
[----:B------:R-:W-:Y:S02]  /*09b0*/  @!P0 IADD3 R7, R7, 0x1, RZ ;  /* 0x0000000107078810 */ /* 0x000fe40007ffe0ff */
[----:B------:R-:W-:Y:S02]  /*09c0*/  ISETP.NE.AND P0, PT, R5, RZ, PT ;  /* 0x000000ff0500720c */ /* 0x000fe40003f05270 */
[----:B------:R-:W-:Y:S01]  /*09d0*/  ISETP.GE.U32.AND P2, PT, R0, R9, PT ;  /* 0x000000090000720c */ /* 0x000fe20003f46070 */
[----:B------:R-:W-:Y:S01]  /*09e0*/  IMAD R9, R8, R2, R3 ;  /* 0x0000000208097224 */ /* 0x000fe200078e0203 */
        /* <DEDUP_REMOVED lines=10> */
.L_x_2265:
[----:B------:R-:W-:-:S04]  /*0a90*/  IMAD.MOV.U32 R0, RZ, RZ, 0x4 ;  /* 0x00000004ff007424 */ /* 0x000fc800078e00ff */
[----:B------:R-:W-:-:S05]  /*0aa0*/  IMAD.WIDE R14, R211, R0, c[0x0][0x590] ;  /* 0x00016400d30e7625 */ /* 0x000fca00078e0200 */
[----:B------:R-:W3:Y:S01]  /*0ab0*/  LDG.E R5, [R14.64] ;  /* 0x000000080e057981 */ /* 0x000ee2000c1e1900 */
[----:B----4-:R-:W-:Y:S01]  /*0ac0*/  IABS R2, R3 ;  /* 0x0000000300027213 */ /* 0x010fe20000000000 */
[----:B--23--:R-:W-:-:S05]  /*0ad0*/  IMAD R6, R5, R8, RZ ;  /* 0x0000000805067224 */ /* 0x00cfca00078e02ff */
[----:B------:R-:W-:-:S04]  /*0ae0*/  IABS R9, R6 ;  /* 0x0000000600097213 */ /* 0x000fc80000000000 */
        /* <DEDUP_REMOVED lines=55> */
.L_x_2266:
[----:B------:R-:W-:Y:S05]  /*0e60*/  BSYNC B0 ;  /* 0x0000000000007941 */ /* 0x000fea0003800000 */
.L_x_2264:
[----:B------:R-:W-:-:S04]  /*0e70*/  LOP3.LUT R9, RZ, R9, RZ, 0x33, !PT ;  /* 0x00000009ff097212 */ /* 0x000fc800078e33ff */
[----:B------:R-:W-:Y:S01]  /*0e80*/  IADD3 R209, R9, R8, RZ ;  /* 0x0000000809d17210 */ /* 0x000fe20007ffe0ff */
[----:B------:R-:W-:Y:S05]  /*0e90*/  BRA `(.L_x_2267) ;  /* 0x0000004000007947 */ /* 0x000fea0003800000 */
.L_x_2255:
[----:B------:R-:W-:Y:S01]  /*0ea0*/  IMAD.MOV.U32 R209, RZ, RZ, RZ ;  /* 0x000000ffffd17224 */ /* 0x000fe200078e00ff */
[----:B------:R-:W-:Y:S01]  /*0eb0*/  MOV R210, RZ ;  /* 0x000000ff00d27202 */ /* 0x000fe20000000f00 */
[----:B------:R-:W-:Y:S01]  /*0ec0*/  IMAD.U32 R208, RZ, RZ, UR4 ;  /* 0x00000004ffd07e24 */ /* 0x000fe2000f8e00ff */
[----:B------:R-:W-:Y:S02]  /*0ed0*/  MOV R211, c[0x0][0x53c] ;  /* 0x00014f0000d37a02 */ /* 0x000fe40000000f00 */
.L_x_2267:
[----:B------:R-:W-:Y:S01]  /*0ee0*/  ISETP.NE.AND P0, PT, R4, RZ, PT ;  /* 0x000000ff0400720c */ /* 0x000fe20003f05270 */
[----:B------:R-:W-:-:S12]  /*0ef0*/  WARPSYNC 0xffffffff ;  /* 0xffffffff00007948 */ /* 0x000fd80003800000 */
[----:B------:R1:W-:Y:S04]  /*0f00*/  @!P0 STS.128 [0x24100], R208 ;  /* 0x024100d0ff008388 */ /* 0x0003e80000000c00 */
[----:B------:R-:W-:Y:S06]  /*0f10*/  BAR.ARV 0x5, 0x100 ;  /* 0x0144000000007b1d */ /* 0x000fec0000002000 */
.L_x_2253:
[----:B-1----:R-:W-:-:S13]  /*0f20*/  ISETP.GE.AND P0, PT, R211, c[0x0][0x53c], PT ;  /* 0x00014f00d3007a0c */ /* 0x002fda0003f06270 */
[----:B------:R-:W-:Y:S05]  /*0f30*/  @P0 EXIT ;  /* 0x000000000000094d */ /* 0x000fea0003800000 */
[----:B------:R-:W-:-:S04]  /*0f40*/  SHF.R.S32.HI R10, RZ, 0x1f, R213 ;  /* 0x0000001fff0a7819 */ /* 0x000fc800000114d5 */
[CC--:B------:R-:W-:Y:S02]  /*0f50*/  LEA.HI R11, R10.reuse, R213.reuse, RZ, 0x3 ;  /* 0x000000d50a0b7211 */ /* 0x0c0fe400078f18ff */
[CC--:B------:R-:W-:Y:S02]  /*0f60*/  LEA.HI R5, R10.reuse, R213.reuse, RZ, 0x4 ;  /* 0x000000d50a057211 */ /* 0x0c0fe400078f20ff */
[----:B------:R-:W-:Y:S02]  /*0f70*/  SHF.R.S32.HI R9, RZ, 0x3, R11 ;  /* 0x00000003ff097819 */ /* 0x000fe4000001140b */
[----:B------:R-:W-:Y:S02]  /*0f80*/  LOP3.LUT R0, R11, 0xfffffff8, RZ, 0xc0, !PT ;  /* 0xfffffff80b007812 */ /* 0x000fe400078ec0ff */
[-C--:B------:R-:W-:Y:S01]  /*0f90*/  LEA.HI R3, R10, R213.reuse, RZ, 0x6 ;  /* 0x000000d50a037211 */ /* 0x080fe200078f30ff */
[----:B------:R-:W-:Y:S01]  /*0fa0*/  IMAD.SHL.U32 R9, R9, 0x40, RZ ;  /* 0x0000004009097824 */ /* 0x000fe200078e00ff */
[----:B------:R-:W-:Y:S01]  /*0fb0*/  LOP3.LUT R2, R5, 0xfffffff0, RZ, 0xc0, !PT ;  /* 0xfffffff005027812 */ /* 0x000fe200078ec0ff */
[----:B------:R-:W-:Y:S01]  /*0fc0*/  IMAD.IADD R0, R213, 0x1, -R0 ;  /* 0x00000001d5007824 */ /* 0x000fe200078e0a00 */
[----:B------:R-:W-:Y:S01]  /*0fd0*/  SHF.R.S32.HI R8, RZ, 0x4, R5 ;  /* 0x00000004ff087819 */ /* 0x000fe20000011405 */
[----:B------:R-:W-:Y:S01]  /*0fe0*/  IMAD.SHL.U32 R3, R3, 0x8, RZ ;  /* 0x0000000803037824 */ /* 0x000fe200078e00ff */
[----:B------:R-:W-:Y:S01]  /*0ff0*/  LOP3.LUT R9, R9, 0x1c0, RZ, 0xc0, !PT ;  /* 0x000001c009097812 */ /* 0x000fe200078ec0ff */
[----:B------:R-:W-:Y:S01]  /*1000*/  IMAD.SHL.U32 R228, R0, 0x8, RZ ;  /* 0x0000000800e47824 */ /* 0x000fe200078e00ff */
[----:B------:R-:W-:Y:S01]  /*1010*/  LEA.HI R4, R10, R213, RZ, 0x5 ;  /* 0x000000d50a047211 */ /* 0x000fe200078f28ff */
[----:B------:R-:W-:Y:S01]  /*1020*/  IMAD.IADD R7, R213, 0x1, -R2 ;  /* 0x00000001d5077824 */ /* 0x000fe200078e0a02 */
[----:B------:R-:W-:Y:S01]  /*1030*/  LOP3.LUT R3, R3, 0x7ffffe00, RZ, 0xc0, !PT ;  /* 0x7ffffe0003037812 */ /* 0x000fe200078ec0ff */
[----:B------:R-:W-:Y:S01]  /*1040*/  IMAD.SHL.U32 R0, R0, 0x40, RZ ;  /* 0x0000004000007824 */ /* 0x000fe200078e00ff */
[----:B------:R-:W-:-:S02]  /*1050*/  SHF.R.U32.HI R138, RZ, 0x3, R9 ;  /* 0x00000003ff8a7819 */ /* 0x000fc40000011609 */
[----:B------:R-:W-:Y:S02]  /*1060*/  LOP3.LUT R2, R9, 0x38, R228, 0xf8, !PT ;  /* 0x0000003809027812 */ /* 0x000fe400078ef8e4 */
[----:B------:R-:W-:Y:S02]  /*1070*/  SHF.R.S32.HI R6, RZ, 0x1f, R7 ;  /* 0x0000001fff067819 */ /* 0x000fe40000011407 */
[----:B------:R-:W-:Y:S02]  /*1080*/  LOP3.LUT R138, R3, R2, R138, 0xf6, !PT ;  /* 0x00000002038a7212 */ /* 0x000fe400078ef68a */
[----:B------:R-:W-:Y:S02]  /*1090*/  LEA.HI R3, R6, R7, RZ, 0x3 ;  /* 0x0000000706037211 */ /* 0x000fe400078f18ff */
[----:B------:R-:W-:Y:S01]  /*10a0*/  LEA.HI R5, R5, R8, RZ, 0x1 ;  /* 0x0000000805057211 */ /* 0x000fe200078f08ff */
[----:B------:R-:W-:Y:S01]  /*10b0*/  IMAD.SHL.U32 R138, R138, 0x2, RZ ;  /* 0x000000028a8a7824 */ /* 0x000fe200078e00ff */
[C---:B------:R-:W-:Y:S01]  /*10c0*/  LOP3.LUT R6, R3.reuse, 0xfffffff8, RZ, 0xc0, !PT ;  /* 0xfffffff803067812 */ /* 0x040fe200078ec0ff */
[----:B------:R-:W-:Y:S01]  /*10d0*/  IMAD.SHL.U32 R3, R3, 0x40, RZ ;  /* 0x0000004003037824 */ /* 0x000fe200078e00ff */
[----:B------:R-:W-:-:S02]  /*10e0*/  SHF.R.S32.HI R2, RZ, 0x5, R4 ;  /* 0x00000005ff027819 */ /* 0x000fc40000011404 */
[----:B------:R-:W-:Y:S01]  /*10f0*/  SHF.R.S32.HI R9, RZ, 0x1f, R4 ;  /* 0x0000001fff097819 */ /* 0x000fe20000011404 */
[----:B------:R-:W-:Y:S01]  /*1100*/  IMAD.IADD R6, R7, 0x1, -R6 ;  /* 0x0000000107067824 */ /* 0x000fe200078e0a06 */
[----:B------:R-:W-:Y:S02]  /*1110*/  LOP3.LUT R4, R4, 0xffffffe0, RZ, 0xc0, !PT ;  /* 0xffffffe004047812 */ /* 0x000fe400078ec0ff */
[----:B------:R-:W-:Y:S02]  /*1120*/  LOP3.LUT R5, R5, 0xfffffffe, RZ, 0xc0, !PT ;  /* 0xfffffffe05057812 */ /* 0x000fe400078ec0ff */
[----:B------:R-:W-:Y:S01]  /*1130*/  LEA.HI R9, R9, R2, RZ, 0x3 ;  /* 0x0000000209097211 */ /* 0x000fe200078f18ff */
[----:B------:R-:W-:Y:S01]  /*1140*/  IMAD.IADD R217, R213, 0x1, -R4 ;  /* 0x00000001d5d97824 */ /* 0x000fe200078e0a04 */
[----:B------:R-:W-:Y:S01]  /*1150*/  LEA.HI R219, R10, R213, RZ, 0x2 ;  /* 0x000000d50adb7211 */ /* 0x000fe200078f10ff */
[----:B------:R-:W-:Y:S01]  /*1160*/  IMAD.IADD R5, R8, 0x1, -R5 ;  /* 0x0000000108057824 */ /* 0x000fe200078e0a05 */
[----:B------:R-:W-:Y:S01]  /*1170*/  LOP3.LUT R9, R9, 0xffffff8, RZ, 0xc0, !PT ;  /* 0x0ffffff809097812 */ /* 0x000fe200078ec0ff */
[----:B------:R-:W-:Y:S01]  /*1180*/  IMAD.SHL.U32 R4, R6, 0x40, RZ ;  /* 0x0000004006047824 */ /* 0x000fe200078e00ff */
[----:B------:R-:W-:Y:S01]  /*1190*/  SHF.R.S32.HI R8, RZ, 0x1f, R217 ;  /* 0x0000001fff087819 */ /* 0x000fe200000114d9 */
[----:B------:R-:W-:Y:S01]  /*11a0*/  IMAD.SHL.U32 R7, R5, 0x8, RZ ;  /* 0x0000000805077824 */ /* 0x000fe200078e00ff */
[----:B------:R-:W-:Y:S01]  /*11b0*/  LOP3.LUT R218, R219, 0xfffffffc, RZ, 0xc0, !PT ;  /* 0xfffffffcdbda7812 */ /* 0x000fe200078ec0ff */
[----:B------:R-:W-:Y:S01]  /*11c0*/  IMAD.IADD R9, R2, 0x1, -R9 ;  /* 0x0000000102097824 */ /* 0x000fe200078e0a09 */
[----:B------:R-:W-:Y:S01]  /*11d0*/  LOP3.LUT R4, R4, 0x1c0, RZ, 0xc0, !PT ;  /* 0x000001c004047812 */ /* 0x000fe200078ec0ff */
[----:B------:R-:W-:Y:S01]  /*11e0*/  IMAD.SHL.U32 R2, R2, 0x400, RZ ;  /* 0x0000040002027824 */ /* 0x000fe200078e00ff */
[----:B------:R-:W-:Y:S01]  /*11f0*/  LOP3.LUT R0, R0, 0x1c0, RZ, 0xc0, !PT ;  /* 0x000001c000007812 */ /* 0x000fe200078ec0ff */
[----:B------:R-:W-:Y:S01]  /*1200*/  IMAD.IADD R218, R213, 0x1, -R218 ;  /* 0x00000001d5da7824 */ /* 0x000fe200078e0ada */
[----:B------:R-:W-:-:S02]  /*1210*/  LEA.HI R8, R8, R217, RZ, 0x2 ;  /* 0x000000d908087211 */ /* 0x000fc400078f10ff */
[----:B------:R-:W-:Y:S01]  /*1220*/  LOP3.LUT R7, R4, 0x8, R7, 0xf8, !PT ;  /* 0x0000000804077812 */ /* 0x000fe200078ef807 */
[C---:B------:R-:W-:Y:S01]  /*1230*/  IMAD.SHL.U32 R140, R218.reuse, 0x4, RZ ;  /* 0x00000004da8c7824 */ /* 0x040fe200078e00ff */
[----:B------:R-:W-:Y:S01]  /*1240*/  SHF.R.U32.HI R4, RZ, 0x3, R4 ;  /* 0x00000003ff047819 */ /* 0x000fe20000011604 */
[----:B------:R-:W-:Y:S01]  /*1250*/  IMAD.SHL.U32 R142, R218, 0x8, RZ ;  /* 0x00000008da8e7824 */ /* 0x000fe200078e00ff */
[----:B------:R-:W-:Y:S02]  /*1260*/  LOP3.LUT R11, R0, 0x8, R11, 0xf8, !PT ;  /* 0x00000008000b7812 */ /* 0x000fe400078ef80b */
[----:B------:R-:W-:Y:S02]  /*1270*/  SHF.R.U32.HI R0, RZ, 0x3, R0 ;  /* 0x00000003ff007819 */ /* 0x000fe40000011600 */
[----:B------:R-:W-:Y:S02]  /*1280*/  SHF.R.S32.HI R216, RZ, 0x2, R8 ;  /* 0x00000002ffd87819 */ /* 0x000fe40000011408 */
[----:B------:R-:W-:Y:S01]  /*1290*/  LOP3.LUT R4, R7, R4, RZ, 0x3c, !PT ;  /* 0x0000000407047212 */ /* 0x000fe200078e3cff */
[----:B------:R-:W-:Y:S01]  /*12a0*/  IMAD.MOV.U32 R7, RZ, RZ, 0x40 ;  /* 0x00000040ff077424 */ /* 0x000fe200078e00ff */
[----:B------:R-:W-:Y:S01]  /*12b0*/  LOP3.LUT R3, R3, 0xfffffe00, RZ, 0xc0, !PT ;  /* 0xfffffe0003037812 */ /* 0x000fe200078ec0ff */
[----:B------:R-:W-:Y:S01]  /*12c0*/  IMAD R216, R9, 0x10, R216 ;  /* 0x0000001009d87824 */ /* 0x000fe200078e02d8 */
[----:B------:R-:W-:-:S02]  /*12d0*/  LOP3.LUT R0, R11, R0, RZ, 0x3c, !PT ;  /* 0x000000000b007212 */ /* 0x000fc400078e3cff */
[----:B------:R-:W-:Y:S01]  /*12e0*/  R2P PR, R6, 0x6 ;  /* 0x0000000606007804 */ /* 0x000fe20000000000 */
[----:B------:R-:W-:Y:S01]  /*12f0*/  IMAD.MOV.U32 R6, RZ, RZ, 0x20 ;  /* 0x00000020ff067424 */ /* 0x000fe200078e00ff */
[CC--:B------:R-:W-:Y:S01]  /*1300*/  IADD3 R2, R4.reuse, R3.reuse, R2 ;  /* 0x0000000304027210 */ /* 0x0c0fe20007ffe002 */
[----:B------:R-:W-:Y:S01]  /*1310*/  IMAD R0, R5, 0x200, R0 ;  /* 0x0000020005007824 */ /* 0x000fe200078e0200 */
[----:B------:R-:W-:Y:S02]  /*1320*/  LOP3.LUT R4, R4, R3, RZ, 0xfc, !PT ;  /* 0x0000000304047212 */ /* 0x000fe400078efcff */
[----:B------:R-:W-:Y:S02]  /*1330*/  LEA.HI R9, R218, R218, RZ, 0x1 ;  /* 0x000000dada097211 */ /* 0x000fe400078f08ff */
[----:B------:R-:W-:Y:S02]  /*1340*/  IADD3 R3, R140, 0x40, RZ ;  /* 0x000000408c037810 */ /* 0x000fe40007ffe0ff */
[----:B------:R-:W-:-:S02]  /*1350*/  LOP3.LUT R9, R9, 0x1ffffffe, RZ, 0xc0, !PT ;  /* 0x1ffffffe09097812 */ /* 0x000fc400078ec0ff */
[----:B------:R-:W-:Y:S01]  /*1360*/  LOP3.LUT R8, R8, 0x7ffffffc, RZ, 0xc0, !PT ;  /* 0x7ffffffc08087812 */ /* 0x000fe200078ec0ff */
[----:B------:R-:W-:Y:S01]  /*1370*/  IMAD.IADD R136, R140, 0x1, R3 ;  /* 0x000000018c887824 */ /* 0x000fe200078e0203 */
[----:B------:R-:W-:Y:S01]  /*1380*/  SEL R197, R6, 0xffffffe0, !P1 ;  /* 0xffffffe006c57807 */ /* 0x000fe20004800000 */
[----:B------:R-:W-:Y:S01]  /*1390*/  IMAD.IADD R9, R218, 0x1, -R9 ;  /* 0x00000001da097824 */ /* 0x000fe200078e0a09 */
[----:B------:R-:W-:Y:S01]  /*13a0*/  LEA R192, R4, 0x100, 0x1 ;  /* 0x0000010004c07811 */ /* 0x000fe200078e08ff */
[----:B------:R-:W-:Y:S01]  /*13b0*/  IMAD.IADD R221, R217, 0x1, -R8 ;  /* 0x00000001d9dd7824 */ /* 0x000fe200078e0a08 */
[----:B------:R-:W-:Y:S01]  /*13c0*/  LEA R198, R2, 0x18100, 0x1 ;  /* 0x0001810002c67811 */ /* 0x000fe200078e08ff */
[----:B------:R-:W-:Y:S01]  /*13d0*/  IMAD R222, R9, 0x8, R216 ;  /* 0x0000000809de7824 */ /* 0x000fe200078e02d8 */
[----:B------:R-:W-:Y:S01]  /*13e0*/  IADD3 R5, R140, 0x20, RZ ;  /* 0x000000208c057810 */ /* 0x000fe20007ffe0ff */
[----:B------:R-:W-:Y:S01]  /*13f0*/  IMAD.SHL.U32 R221, R221, 0x2, RZ ;  /* 0x00000002dddd7824 */ /* 0x000fe200078e00ff */
[----:B------:R-:W-:Y:S01]  /*1400*/  SEL R3, R7, 0xffffffc0, !P2 ;  /* 0xffffffc007037807 */ /* 0x000fe20005000000 */
[----:B------:R-:W-:Y:S01]  /*1410*/  IMAD.IADD R195, R198, 0x1, R197 ;  /* 0x00000001c6c37824 */ /* 0x000fe200078e02c5 */
[----:B------:R-:W-:Y:S01]  /*1420*/  LEA R196, R0, 0xc100, 0x1 ;  /* 0x0000c10000c47811 */ /* 0x000fe200078e08ff */
[--C-:B------:R-:W-:Y:S01]  /*1430*/  IMAD.IADD R0, R197, 0x1, R192.reuse ;  /* 0x00000001c5007824 */ /* 0x100fe200078e02c0 */
[----:B------:R-:W-:Y:S01]  /*1440*/  SHF.R.S32.HI R219, RZ, 0x2, R219 ;  /* 0x00000002ffdb7819 */ /* 0x000fe200000114db */
[----:B------:R-:W-:Y:S01]  /*1450*/  IMAD.IADD R137, R140, 0x1, R5 ;  /* 0x000000018c897824 */ /* 0x000fe200078e0205 */
[----:B------:R-:W-:Y:S01]  /*1460*/  IADD3 R215, R228, 0x40, RZ ;  /* 0x00000040e4d77810 */ /* 0x000fe20007ffe0ff */
[--C-:B------:R-:W-:Y:S01]  /*1470*/  IMAD.IADD R194, R198, 0x1, R3.reuse ;  /* 0x00000001c6c27824 */ /* 0x100fe200078e0203 */
[----:B------:R-:W-:Y:S01]  /*1480*/  IADD3 R214, R228, 0x80, RZ ;  /* 0x00000080e4d67810 */ /* 0x000fe20007ffe0ff */
[C---:B------:R-:W-:Y:S01]  /*1490*/  IMAD.IADD R139, R3.reuse, 0x1, R192 ;  /* 0x00000001038b7824 */ /* 0x040fe200078e02c0 */
[C---:B------:R-:W-:Y:S01]  /*14a0*/  IADD3 R10, R138.reuse, 0x100, RZ ;  /* 0x000001008a0a7810 */ /* 0x040fe20007ffe0ff */
[----:B------:R-:W-:Y:S01]  /*14b0*/  IMAD.IADD R223, R3, 0x1, R0 ;  /* 0x0000000103df7824 */ /* 0x000fe200078e0200 */
[----:B------:R-:W-:Y:S01]  /*14c0*/  IADD3 R11, R138, 0xc100, RZ ;  /* 0x0000c1008a0b7810 */ /* 0x000fe20007ffe0ff */
[----:B------:R-:W-:-:S02]  /*14d0*/  IMAD.IADD R193, R195, 0x1, R3 ;  /* 0x00000001c3c17824 */ /* 0x000fc400078e0203 */
.L_x_2430:
[----:B------:R-:W-:-:S04]  /*14e0*/  IMAD.MOV.U32 R6, RZ, RZ, 0x4 ;  /* 0x00000004ff067424 */ /* 0x000fc800078e00ff */
[----:B------:R-:W-:-:S06]  /*14f0*/  IMAD.WIDE R224, R211, R6, c[0x0][0x588] ;  /* 0x00016200d3e07625 */ /* 0x000fcc00078e0206 */
        /* <DEDUP_REMOVED lines=10> */
[----:B------:R-:W-:Y:S01]  /*15a0*/  IMAD.MOV.U32 R84, RZ, RZ, RZ ;  /* 0x000000ffff547224 */ /* 0x000fe200078e00ff */
[----:B--2---:R-:W-:Y:S02]  /*15b0*/  SHF.R.S32.HI R85, RZ, 0x1f, R224 ;  /* 0x0000001fff557819 */ /* 0x004fe400000114e0 */
[C---:B------:R-:W-:Y:S02]  /*15c0*/  @P4 LEA R2, P0, R224.reuse, c[0x0][0x360], 0x2 ;  /* 0x0000d800e0024a11 */ /* 0x040fe400078010ff */
[C---:B------:R-:W-:Y:S02]  /*15d0*/  @P2 LEA R4, P1, R224.reuse, c[0x0][0x370], 0x2 ;  /* 0x0000dc00e0042a11 */ /* 0x040fe400078210ff */
[----:B------:R-:W-:-:S02]  /*15e0*/  @P4 LEA.HI.X R3, R224, c[0x0][0x364], R85, 0x2, P0 ;  /* 0x0000d900e0034a11 */ /* 0x000fc400000f1455 */
[----:B------:R-:W-:Y:S02]  /*15f0*/  ISETP.NE.U32.AND P0, PT, RZ, c[0x0][0x350], PT ;  /* 0x0000d400ff007a0c */ /* 0x000fe40003f05070 */
[C---:B------:R-:W-:Y:S01]  /*1600*/  @P2 LEA.HI.X R5, R224.reuse, c[0x0][0x374], R85, 0x2, P1 ;  /* 0x0000dd00e0052a11 */ /* 0x040fe200008f1455 */
[----:B------:R-:W-:Y:S01]  /*1610*/  YIELD ;  /* 0x0000000000007946 */ /* 0x000fe20003800000 */
[----:B------:R-:W-:Y:S01]  /*1620*/  ISETP.NE.AND.EX P6, PT, RZ, c[0x0][0x354], PT, P0 ;  /* 0x0000d500ff007a0c */ /* 0x000fe20003fc5300 */
[----:B------:R1:W5:Y:S01]  /*1630*/  @P4 LDG.E R241, [R2.64] ;  /* 0x0000000802f14981 */ /* 0x000362000c1e1900 */
[C---:B------:R-:W-:Y:S02]  /*1640*/  LEA R8, P1, R224.reuse, c[0x0][0x350], 0x2 ;  /* 0x0000d400e0087a11 */ /* 0x040fe400078210ff */
[C---:B------:R-:W-:Y:S01]  /*1650*/  LEA R12, P0, R224.reuse, c[0x0][0x358], 0x2 ;  /* 0x0000d600e00c7a11 */ /* 0x040fe200078010ff */
[----:B------:R2:W5:Y:S01]  /*1660*/  @P2 LDG.E R87, [R4.64] ;  /* 0x0000000804572981 */ /* 0x000562000c1e1900 */
[----:B------:R-:W-:-:S02]  /*1670*/  LEA R14, P2, R224, c[0x0][0x348], 0x2 ;  /* 0x0000d200e00e7a11 */ /* 0x000fc400078410ff */
[C-C-:B------:R-:W-:Y:S02]  /*1680*/  LEA.HI.X R9, R224.reuse, c[0x0][0x354], R85.reuse, 0x2, P1 ;  /* 0x0000d500e0097a11 */ /* 0x140fe400008f1455 */
[C-C-:B------:R-:W-:Y:S02]  /*1690*/  LEA.HI.X R15, R224.reuse, c[0x0][0x34c], R85.reuse, 0x2, P2 ;  /* 0x0000d300e00f7a11 */ /* 0x140fe400010f1455 */
[----:B------:R-:W-:Y:S01]  /*16a0*/  LEA.HI.X R13, R224, c[0x0][0x35c], R85, 0x2, P0 ;  /* 0x0000d700e00d7a11 */ /* 0x000fe200000f1455 */
[----:B------:R3:W5:Y:S04]  /*16b0*/  @P6 LDG.E R86, [R8.64] ;  /* 0x0000000808566981 */ /* 0x000768000c1e1900 */
[----:B------:R3:W5:Y:S01]  /*16c0*/  @P3 LDG.E R84, [R14.64] ;  /* 0x000000080e543981 */ /* 0x000762000c1e1900 */
[----:B--2---:R-:W-:-:S06]  /*16d0*/  IMAD.MOV.U32 R4, RZ, RZ, RZ ;  /* 0x000000ffff047224 */ /* 0x004fcc00078e00ff */
[----:B------:R3:W5:Y:S01]  /*16e0*/  @P5 LDG.E R4, [R12.64] ;  /* 0x000000080c045981 */ /* 0x000762000c1e1900 */
[----:B-1----:R-:W-:Y:S02]  /*16f0*/  P2R R2, PR, RZ, 0x40 ;  /* 0x00000040ff027803 */ /* 0x002fe40000000000 */
[----:B------:R-:W-:Y:S01]  /*1700*/  LOP3.LUT R225, R210, 0xffff, RZ, 0xc0, !PT ;  /* 0x0000ffffd2e17812 */ /* 0x000fe200078ec0ff */
[----:B------:R-:W-:Y:S05]  /*1710*/  @P4 BRA `(.L_x_2268) ;  /* 0x0000005000004947 */ /* 0x000fea0003800000 */
[----:B-----5:R-:W-:Y:S01]  /*1720*/  MOV R241, c[0x0][0x168] ;  /* 0x00005a0000f17a02 */ /* 0x020fe20000000f00 */
[----:B------:R-:W-:Y:S05]  /*1730*/  @!P3 BRA `(.L_x_2268) ;  /* 0x000000300000b947 */ /* 0x000fea0003800000 */
[----:B------:R-:W2:Y:S04]  /*1740*/  LDG.E R241, [R14.64] ;  /* 0x000000080ef17981 */ /* 0x000ea8000c1e1900 */
[----:B------:R-:W2:Y:S02]  /*1750*/  LDG.E R0, [R14.64+0x4] ;  /* 0x000004080e007981 */ /* 0x000ea4000c1e1900 */
[----:B--2---:R-:W-:-:S02]  /*1760*/  IADD3 R241, -R241, R0, RZ ;  /* 0x00000000f1f17210 */ /* 0x004fc40007ffe1ff */
.L_x_2268:
[----:B------:R-:W-:-:S04]  /*1770*/  ISETP.NE.U32.AND P0, PT, RZ, c[0x0][0x368], PT ;  /* 0x0000da00ff007a0c */ /* 0x000fc80003f05070 */
[----:B------:R-:W-:-:S13]  /*1780*/  ISETP.NE.AND.EX P0, PT, RZ, c[0x0][0x36c], PT, P0 ;  /* 0x0000db00ff007a0c */ /* 0x000fda0003f05300 */
[----:B------:R-:W-:Y:S05]  /*1790*/  @!P0 BRA `(.L_x_2269) ;  /* 0x0000004000008947 */ /* 0x000fea0003800000 */
[----:B---3--:R-:W-:-:S04]  /*17a0*/  LEA R8, P0, R224, c[0x0][0x368], 0x2 ;  /* 0x0000da00e0087a11 */ /* 0x008fc800078010ff */
[----:B------:R-:W-:-:S05]  /*17b0*/  LEA.HI.X R9, R224, c[0x0][0x36c], R85, 0x2, P0 ;  /* 0x0000db00e0097a11 */ /* 0x000fca00000f1455 */
[----:B------:R1:W5:Y:S01]  /*17c0*/  LDG.E R3, [R8.64] ;  /* 0x0000000808037981 */ /* 0x000362000c1e1900 */
[----:B------:R-:W-:Y:S05]  /*17d0*/  BRA `(.L_x_2270) ;  /* 0x0000005000007947 */ /* 0x000fea0003800000 */
.L_x_2269:
[----:B------:R-:W-:Y:S01]  /*17e0*/  MOV R3, c[0x0][0x1d0] ;  /* 0x0000740000037a02 */ /* 0x000fe20000000f00 */
[----:B------:R-:W-:Y:S05]  /*17f0*/  @!P6 BRA `(.L_x_2270) ;  /* 0x000000300000e947 */ /* 0x000fea0003800000 */
[----:B------:R-:W2:Y:S04]  /*1800*/  LDG.E R3, [R8.64] ;  /* 0x0000000808037981 */ /* 0x000ea8000c1e1900 */
[----:B------:R-:W2:Y:S02]  /*1810*/  LDG.E R0, [R8.64+0x4] ;  /* 0x0000040808007981 */ /* 0x000ea4000c1e1900 */
[----:B--2---:R-:W-:Y:S02]  /*1820*/  IADD3 R3, -R3, R0, RZ ;  /* 0x0000000003037210 */ /* 0x004fe40007ffe1ff */
.L_x_2270:
[----:B------:R-:W2:Y:S04]  /*1830*/  @P5 LDG.E R5, [R12.64] ;  /* 0x000000080c055981 */ /* 0x000ea8000c1e1900 */
[----:B-1-3--:R-:W2:Y:S01]  /*1840*/  @P5 LDG.E R8, [R12.64+0x4] ;  /* 0x000004080c085981 */ /* 0x00aea2000c1e1900 */
[----:B------:R-:W-:Y:S01]  /*1850*/  ISETP.NE.U32.AND P0, PT, RZ, c[0x0][0x378], PT ;  /* 0x0000de00ff007a0c */ /* 0x000fe20003f05070 */
[----:B-----5:R-:W-:-:S03]  /*1860*/  IMAD.MOV.U32 R81, RZ, RZ, R3 ;  /* 0x000000ffff517224 */ /* 0x020fc600078e0003 */
[----:B------:R-:W-:Y:S01]  /*1870*/  ISETP.NE.AND.EX P1, PT, RZ, c[0x0][0x37c], PT, P0 ;  /* 0x0000df00ff007a0c */ /* 0x000fe20003f25300 */
[----:B------:R-:W-:Y:S02]  /*1880*/  IMAD.MOV.U32 R240, RZ, RZ, c[0x0][0x2c4] ;  /* 0x0000b100fff07624 */ /* 0x000fe400078e00ff */
[----:B------:R-:W-:-:S10]  /*1890*/  IMAD.SHL.U32 R209, R209, 0x80, RZ ;  /* 0x00000080d1d17824 */ /* 0x000fd400078e00ff */
[----:B------:R-:W-:-:S04]  /*18a0*/  @P1 LEA R14, P0, R224, c[0x0][0x378], 0x2 ;  /* 0x0000de00e00e1a11 */ /* 0x000fc800078010ff */
[----:B------:R-:W-:Y:S02]  /*18b0*/  @P1 LEA.HI.X R15, R224, c[0x0][0x37c], R85, 0x2, P0 ;  /* 0x0000df00e00f1a11 */ /* 0x000fe400000f1455 */
[----:B------:R-:W-:Y:S01]  /*18c0*/  ISETP.NE.AND P0, PT, R240, 0x1, PT ;  /* 0x00000001f000780c */ /* 0x000fe20003f05270 */
[----:B------:R-:W-:Y:S01]  /*18d0*/  IMAD.MOV.U32 R90, RZ, RZ, c[0x0][0x228] ;  /* 0x00008a00ff5a7624 */ /* 0x000fe200078e00ff */
[----:B------:R-:W-:Y:S01]  /*18e0*/  IADD3 R0, R209, 0x7f, RZ ;  /* 0x0000007fd1007810 */ /* 0x000fe20007ffe0ff */
[----:B------:R1:W5:Y:S01]  /*18f0*/  @P1 LDG.E R81, [R14.64] ;  /* 0x000000080e511981 */ /* 0x000362000c1e1900 */
[----:B------:R-:W-:Y:S09]  /*1900*/  BSSY B0, `(.L_x_2271) ;  /* 0x0000035000007945 */ /* 0x000ff20003800000 */
[----:B------:R-:W-:-:S05]  /*1910*/  @P0 IMAD.HI.U32 R7, R0, c[0x0][0x2c8], RZ ;  /* 0x0000b20000070a27 */ /* 0x000fca00078e00ff */
[----:B------:R-:W-:Y:S01]  /*1920*/  @P0 SHF.R.U32.HI R0, RZ, c[0x0][0x2cc], R7 ;  /* 0x0000b300ff000a19 */ /* 0x000fe20000011607 */
[----:B--2---:R-:W-:Y:S01]  /*1930*/  @P5 IMAD.IADD R90, R8, 0x1, -R5 ;  /* 0x00000001085a5824 */ /* 0x004fe200078e0a05 */
[C---:B------:R-:W-:Y:S01]  /*1940*/  LOP3.LUT R8, R210.reuse, 0xff000000, RZ, 0xc0, !PT ;  /* 0xff000000d2087812 */ /* 0x040fe200078ec0ff */
[----:B------:R-:W-:Y:S01]  /*1950*/  IMAD.IADD R5, R3, 0x1, -R87 ;  /* 0x0000000103057824 */ /* 0x000fe200078e0a57 */
[----:B------:R-:W-:Y:S02]  /*1960*/  LOP3.LUT R210, R210, 0xff0000, RZ, 0xc0, !PT ;  /* 0x00ff0000d2d27812 */ /* 0x000fe400078ec0ff */
[----:B------:R-:W-:Y:S01]  /*1970*/  SHF.R.U32.HI R13, RZ, 0x8, R8 ;  /* 0x00000008ff0d7819 */ /* 0x000fe20000011608 */
[----:B------:R-:W-:-:S03]  /*1980*/  IMAD.IADD R242, R5, 0x1, R90 ;  /* 0x0000000105f27824 */ /* 0x000fc600078e025a */
[----:B------:R-:W-:Y:S02]  /*1990*/  LEA.HI R13, R210, R13, RZ, 0x10 ;  /* 0x0000000dd20d7211 */ /* 0x000fe400078f80ff */
[C---:B------:R-:W-:Y:S02]  /*19a0*/  IADD3 R89, R242.reuse, 0x40, -R241 ;  /* 0x00000040f2597810 */ /* 0x040fe40007ffe8f1 */
[----:B------:R-:W-:Y:S02]  /*19b0*/  IADD3 R12, R242, 0x3f, RZ ;  /* 0x0000003ff20c7810 */ /* 0x000fe40007ffe0ff */
[----:B------:R-:W-:Y:S01]  /*19c0*/  SHF.R.U32.HI R210, RZ, 0x10, R13 ;  /* 0x00000010ffd27819 */ /* 0x000fe2000001160d */
[----:B------:R-:W-:Y:S01]  /*19d0*/  IMAD.IADD R7, R89, 0x1, R0 ;  /* 0x0000000159077824 */ /* 0x000fe200078e0200 */
[----:B------:R-:W-:Y:S02]  /*19e0*/  SHF.R.S32.HI R9, RZ, 0x1f, R12 ;  /* 0x0000001fff097819 */ /* 0x000fe4000001140c */
[----:B------:R-:W-:-:S02]  /*19f0*/  ISETP.NE.AND P1, PT, R210, RZ, PT ;  /* 0x000000ffd200720c */ /* 0x000fc40003f25270 */
        /* <DEDUP_REMOVED lines=8> */
[----:B------:R-:W-:Y:S02]  /*1a80*/  SEL R91, R210, c[0x0][0x338], P1 ;  /* 0x0000ce00d25b7a07 */ /* 0x000fe40000800000 */
[----:B------:R-:W-:-:S13]  /*1a90*/  ISETP.GE.AND P0, PT, R8, 0x1, PT ;  /* 0x000000010800780c */ /* 0x000fda0003f06270 */
        /* <DEDUP_REMOVED lines=27> */
.L_x_2272:
[----:B-1----:R-:W-:Y:S05]  /*1c50*/  BSYNC B0 ;  /* 0x0000000000007941 */ /* 0x002fea0003800000 */
.L_x_2271:
[----:B------:R-:W-:Y:S01]  /*1c60*/  IMAD R0, R227, R7, RZ ;  /* 0x00000007e3007224 */ /* 0x000fe200078e02ff */
[----:B------:R-:W-:-:S03]  /*1c70*/  SHF.R.S32.HI R88, RZ, 0x1f, R213 ;  /* 0x0000001fff587819 */ /* 0x000fc600000114d5 */
[----:B------:R-:W-:Y:S01]  /*1c80*/  IMAD.IADD R7, R0, 0x1, R7 ;  /* 0x0000000100077824 */ /* 0x000fe200078e0207 */
[-C--:B------:R-:W-:Y:S01]  /*1c90*/  LEA.HI R82, R88, R213.reuse, RZ, 0x2 ;  /* 0x000000d558527211 */ /* 0x080fe200078f10ff */
[--C-:B------:R-:W-:Y:S01]  /*1ca0*/  IMAD R0, R0, 0x40, -R5.reuse ;  /* 0x0000004000007824 */ /* 0x100fe200078e0a05 */
[----:B------:R-:W-:Y:S02]  /*1cb0*/  LEA.HI R12, R88, R213, RZ, 0x5 ;  /* 0x000000d5580c7211 */ /* 0x000fe400078f28ff */
[----:B------:R-:W-:Y:S02]  /*1cc0*/  IMNMX R8, R8, R7, PT ;  /* 0x0000000708087217 */ /* 0x000fe40003800200 */
[----:B------:R-:W-:Y:S02]  /*1cd0*/  IMNMX R0, RZ, R0, !PT ;  /* 0x00000000ff007217 */ /* 0x000fe40007800200 */
[----:B------:R-:W-:Y:S01]  /*1ce0*/  SHF.R.S32.HI R82, RZ, 0x1f, R82 ;  /* 0x0000001fff527819 */ /* 0x000fe20000011452 */
[----:B------:R-:W-:Y:S01]  /*1cf0*/  IMAD R7, R8, 0x40, -R5 ;  /* 0x0000004008077824 */ /* 0x000fe200078e0a05 */
[----:B------:R-:W-:-:S02]  /*1d00*/  SHF.R.U32.HI R14, RZ, 0x6, R0 ;  /* 0x00000006ff0e7819 */ /* 0x000fc40000011600 */
[----:B------:R-:W-:Y:S02]  /*1d10*/  LEA.HI R82, R82, R219, RZ, 0x3 ;  /* 0x000000db52527211 */ /* 0x000fe400078f18ff */
[----:B------:R-:W-:Y:S01]  /*1d20*/  IMNMX R7, R7, R90, PT ;  /* 0x0000005a07077217 */ /* 0x000fe20003800200 */
[----:B------:R-:W-:Y:S01]  /*1d30*/  IMAD.MOV.U32 R5, RZ, RZ, R14 ;  /* 0x000000ffff057224 */ /* 0x000fe200078e000e */
[----:B------:R-:W-:Y:S02]  /*1d40*/  LOP3.LUT R82, R82, 0xfffffff8, RZ, 0xc0, !PT ;  /* 0xfffffff852527812 */ /* 0x000fe400078ec0ff */
[----:B------:R-:W-:Y:S02]  /*1d50*/  ISETP.GT.AND P0, PT, R7, R0, PT ;  /* 0x000000000700720c */ /* 0x000fe40003f04270 */
[----:B------:R-:W-:Y:S01]  /*1d60*/  SHF.R.S32.HI R12, RZ, 0x5, R12 ;  /* 0x00000005ff0c7819 */ /* 0x000fe2000001140c */
[----:B------:R-:W-:-:S04]  /*1d70*/  IMAD.IADD R82, R219, 0x1, -R82 ;  /* 0x00000001db527824 */ /* 0x000fc800078e0a52 */
[----:B------:R-:W-:Y:S02]  /*1d80*/  IMAD.SHL.U32 R83, R82, 0x40, RZ ;  /* 0x0000004052537824 */ /* 0x000fe400078e00ff */
[----:B------:R-:W-:-:S03]  /*1d90*/  IMAD.SHL.U32 R12, R12, 0x200, RZ ;  /* 0x000002000c0c7824 */ /* 0x000fc600078e00ff */
[----:B------:R-:W-:Y:S02]  /*1da0*/  LOP3.LUT R83, R83, 0x1c0, RZ, 0xc0, !PT ;  /* 0x000001c053537812 */ /* 0x000fe400078ec0ff */
[----:B------:R-:W-:Y:S02]  /*1db0*/  @P0 IADD3 R7, R7, 0x3f, RZ ;  /* 0x0000003f07070810 */ /* 0x000fe40007ffe0ff */
[----:B------:R-:W-:Y:S02]  /*1dc0*/  SHF.R.U32.HI R13, RZ, 0x3, R83 ;  /* 0x00000003ff0d7819 */ /* 0x000fe40000011653 */
        /* <DEDUP_REMOVED lines=9> */
[----:B------:R-:W-:Y:S01]  /*1e60*/  LEA.HI R7, R88, R213, RZ, 0x3 ;  /* 0x000000d558077211 */ /* 0x000fe200078f18ff */
[----:B------:R-:W-:Y:S01]  /*1e70*/  IMAD.MOV.U32 R107, RZ, RZ, 0x5 ;  /* 0x00000005ff6b7424 */ /* 0x000fe200078e00ff */
[----:B------:R-:W-:Y:S01]  /*1e80*/  SHF.R.S32.HI R8, RZ, 0x1f, R4 ;  /* 0x0000001fff087819 */ /* 0x000fe20000011404 */
[----:B------:R-:W-:Y:S01]  /*1e90*/  IMAD.MOV.U32 R100, RZ, RZ, c[0x0][0x1e0] ;  /* 0x00007800ff647624 */ /* 0x000fe200078e00ff */
[----:B------:R-:W-:Y:S01]  /*1ea0*/  SHF.R.S32.HI R7, RZ, 0x3, R7 ;  /* 0x00000003ff077819 */ /* 0x000fe20000011407 */
[----:B------:R-:W-:Y:S01]  /*1eb0*/  IMAD.WIDE.U32 R160, R219, c[0x0][0x1e0], RZ ;  /* 0x00007800dba07a25 */ /* 0x000fe200078e00ff */
[----:B------:R-:W-:Y:S02]  /*1ec0*/  SHF.R.S32.HI R229, RZ, 0x1f, R228 ;  /* 0x0000001fffe57819 */ /* 0x000fe400000114e4 */
[----:B------:R-:W-:Y:S02]  /*1ed0*/  IADD3 R17, P0, R7, R4, RZ ;  /* 0x0000000407117210 */ /* 0x000fe40007f1e0ff */
[----:B------:R-:W-:-:S02]  /*1ee0*/  SEL R6, R85, RZ, !P5 ;  /* 0x000000ff55067207 */ /* 0x000fc40006800000 */
[----:B------:R-:W-:Y:S01]  /*1ef0*/  LEA.HI.X.SX32 R8, R7, R8, 0x1, P0 ;  /* 0x0000000807087211 */ /* 0x000fe200000f0eff */
[----:B------:R-:W-:Y:S01]  /*1f00*/  IMAD.WIDE.U32 R18, R17, c[0x0][0x238], R228 ;  /* 0x00008e0011127a25 */ /* 0x000fe200078e00e4 */
[----:B------:R-:W-:Y:S02]  /*1f10*/  IADD3 R15, R5, -0x1, RZ ;  /* 0xffffffff050f7810 */ /* 0x000fe40007ffe0ff */
[----:B------:R-:W-:Y:S01]  /*1f20*/  IADD3 R156, R3, R86, RZ ;  /* 0x00000056039c7210 */ /* 0x000fe20007ffe0ff */
[----:B------:R-:W-:Y:S01]  /*1f30*/  IMAD R0, R8, c[0x0][0x238], RZ ;  /* 0x00008e0008007a24 */ /* 0x000fe200078e02ff */
[----:B------:R-:W-:Y:S01]  /*1f40*/  SEL R152, R224, RZ, !P5 ;  /* 0x000000ffe0987207 */ /* 0x000fe20006800000 */
[----:B------:R-:W-:Y:S01]  /*1f50*/  IMAD.MOV.U32 R3, RZ, RZ, 0x6 ;  /* 0x00000006ff037424 */ /* 0x000fe200078e00ff */
[----:B------:R-:W-:Y:S01]  /*1f60*/  MOV R16, c[0x0][0x238] ;  /* 0x00008e0000107a02 */ /* 0x000fe20000000f00 */
[----:B------:R-:W-:Y:S01]  /*1f70*/  IMAD R0, R17, c[0x0][0x23c], R0 ;  /* 0x00008f0011007a24 */ /* 0x000fe200078e0200 */
[----:B------:R-:W-:Y:S01]  /*1f80*/  SHF.R.S32.HI R4, RZ, 0x1f, R15 ;  /* 0x0000001fff047819 */ /* 0x000fe2000001140f */
[----:B------:R-:W-:Y:S01]  /*1f90*/  IMAD R159, R6, c[0x0][0x248], RZ ;  /* 0x00009200069f7a24 */ /* 0x000fe200078e02ff */
[C---:B------:R-:W-:Y:S01]  /*1fa0*/  SHF.L.U64.HI R102, R16.reuse, R3, c[0x0][0x23c] ;  /* 0x00008f0010667619 */ /* 0x040fe20000010203 */
[----:B------:R-:W-:Y:S01]  /*1fb0*/  IMAD.IADD R19, R19, 0x1, R0 ;  /* 0x0000000113137824 */ /* 0x000fe200078e0200 */
[----:B------:R-:W-:Y:S01]  /*1fc0*/  SHF.L.U32 R104, R16, 0x6, RZ ;  /* 0x0000000610687819 */ /* 0x000fe200000006ff */
[----:B------:R-:W-:Y:S01]  /*1fd0*/  IMAD.IADD R0, R90, 0x1, -R7 ;  /* 0x000000015a007824 */ /* 0x000fe200078e0a07 */
[----:B------:R-:W-:Y:S01]  /*1fe0*/  SHF.L.U64.HI R105, R16, R107, c[0x0][0x23c] ;  /* 0x00008f0010697619 */ /* 0x000fe2000001026b */
[----:B------:R-:W-:Y:S01]  /*1ff0*/  IMAD.WIDE.U32 R150, R225, c[0x0][0x240], R18 ;  /* 0x00009000e1967a25 */ /* 0x000fe200078e0012 */
[----:B------:R-:W-:-:S02]  /*2000*/  ISETP.GE.AND P5, PT, R228, c[0x0][0x1d4], PT ;  /* 0x00007500e4007a0c */ /* 0x000fc40003fa6270 */
[----:B------:R-:W-:Y:S01]  /*2010*/  ISETP.GE.AND P4, PT, R215, c[0x0][0x1d4], PT ;  /* 0x00007500d7007a0c */ /* 0x000fe20003f86270 */
[----:B------:R-:W-:Y:S01]  /*2020*/  IMAD R151, R225, c[0x0][0x244], R151 ;  /* 0x00009100e1977a24 */ /* 0x000fe200078e0297 */
[----:B------:R-:W-:Y:S01]  /*2030*/  MOV R108, c[0x0][0x258] ;  /* 0x00009600006c7a02 */ /* 0x000fe20000000f00 */
[----:B------:R-:W-:Y:S01]  /*2040*/  IMAD R0, R15, -0x40, R0 ;  /* 0xffffffc00f007824 */ /* 0x000fe200078e0200 */
[----:B------:R-:W-:Y:S01]  /*2050*/  SHF.L.U64.HI R98, R100, R3, c[0x0][0x1e4] ;  /* 0x0000790064627619 */ /* 0x000fe20000010203 */
[----:B------:R-:W-:Y:S01]  /*2060*/  IMAD R159, R152, c[0x0][0x24c], R159 ;  /* 0x00009300989f7a24 */ /* 0x000fe200078e029f */
[----:B------:R-:W-:Y:S01]  /*2070*/  SHF.L.U64.HI R107, R108, R107, c[0x0][0x25c] ;  /* 0x000097006c6b7619 */ /* 0x000fe2000001026b */
[----:B------:R-:W-:Y:S01]  /*2080*/  IMAD.WIDE.U32 R150, R152, c[0x0][0x248], R150 ;  /* 0x0000920098967a25 */ /* 0x000fe200078e0096 */
[C---:B------:R-:W-:Y:S02]  /*2090*/  ISETP.GE.AND P1, PT, R0.reuse, 0x21, PT ;  /* 0x000000210000780c */ /* 0x040fe40003f26270 */
[----:B------:R-:W-:Y:S01]  /*20a0*/  ISETP.GE.AND P2, PT, R0, 0x1, PT ;  /* 0x000000010000780c */ /* 0x000fe20003f46270 */
[----:B------:R-:W-:Y:S01]  /*20b0*/  IMAD R7, R102, R15, RZ ;  /* 0x0000000f66077224 */ /* 0x000fe200078e02ff */
[----:B------:R-:W-:Y:S01]  /*20c0*/  IADD3 R159, R151, R159, RZ ;  /* 0x0000009f979f7210 */ /* 0x000fe20007ffe0ff */
[----:B------:R-:W-:Y:S01]  /*20d0*/  IMAD.MOV.U32 R158, RZ, RZ, R150 ;  /* 0x000000ffff9e7224 */ /* 0x000fe200078e0096 */
[----:B------:R-:W-:Y:S01]  /*20e0*/  SHF.R.S32.HI R0, RZ, 0x1f, R156 ;  /* 0x0000001fff007819 */ /* 0x000fe2000001149c */
[-C--:B------:R-:W-:Y:S01]  /*20f0*/  IMAD R7, R4, R104.reuse, R7 ;  /* 0x0000006804077224 */ /* 0x080fe200078e0207 */
[C---:B------:R-:W-:Y:S01]  /*2100*/  SHF.L.U64.HI R99, R108.reuse, R3, c[0x0][0x25c] ;  /* 0x000097006c637619 */ /* 0x040fe20000010203 */
[----:B------:R-:W-:Y:S01]  /*2110*/  IMAD.WIDE.U32 R18, R15, R104, R158 ;  /* 0x000000680f127225 */ /* 0x000fe200078e009e */
[----:B------:R-:W-:-:S02]  /*2120*/  SHF.L.U32 R101, R108, 0x6, RZ ;  /* 0x000000066c657819 */ /* 0x000fc400000006ff */
[----:B------:R-:W-:Y:S01]  /*2130*/  SHF.R.S32.HI R143, RZ, 0x1f, R142 ;  /* 0x0000001fff8f7819 */ /* 0x000fe2000001148e */
[----:B------:R-:W-:Y:S01]  /*2140*/  IMAD.SHL.U32 R106, R16, 0x20, RZ ;  /* 0x00000020106a7824 */ /* 0x000fe200078e00ff */
[----:B------:R-:W-:Y:S01]  /*2150*/  IADD3 R16, R19, R7, RZ ;  /* 0x0000000713107210 */ /* 0x000fe20007ffe0ff */
[----:B------:R-:W-:Y:S01]  /*2160*/  IMAD R8, R8, c[0x0][0x258], RZ ;  /* 0x0000960008087a24 */ /* 0x000fe200078e02ff */
[----:B------:R-:W-:Y:S01]  /*2170*/  @P2 LEA R26, P3, R18, c[0x0][0x220], 0x1 ;  /* 0x00008800121a2a11 */ /* 0x000fe200078608ff */
[C---:B------:R-:W-:Y:S01]  /*2180*/  IMAD.WIDE.U32 R20, R17.reuse, c[0x0][0x258], R228 ;  /* 0x0000960011147a25 */ /* 0x040fe200078e00e4 */
[----:B------:R-:W-:Y:S02]  /*2190*/  @P1 IADD3 R7, P0, R106, R18, RZ ;  /* 0x000000126a071210 */ /* 0x000fe40007f1e0ff */
[----:B------:R-:W-:Y:S01]  /*21a0*/  @P2 LEA.HI.X R27, R18, c[0x0][0x224], R16, 0x1, P3 ;  /* 0x00008900121b2a11 */ /* 0x000fe200018f0c10 */
[----:B------:R-:W-:Y:S01]  /*21b0*/  IMAD R8, R17, c[0x0][0x25c], R8 ;  /* 0x0000970011087a24 */ /* 0x000fe200078e0208 */
[----:B------:R-:W-:Y:S01]  /*21c0*/  ISETP.GE.AND P3, PT, R214, c[0x0][0x1d4], PT ;  /* 0x00007500d6007a0c */ /* 0x000fe20003f66270 */
[----:B------:R-:W-:Y:S01]  /*21d0*/  IMAD R9, R0, c[0x0][0x1e0], RZ ;  /* 0x0000780000097a24 */ /* 0x000fe200078e02ff */
[----:B------:R-:W-:Y:S01]  /*21e0*/  SHF.R.S32.HI R141, RZ, 0x1f, R140 ;  /* 0x0000001fff8d7819 */ /* 0x000fe2000001148c */
[----:B------:R-:W-:Y:S01]  /*21f0*/  IMAD.WIDE.U32 R22, R156, c[0x0][0x1e0], RZ ;  /* 0x000078009c167a25 */ /* 0x000fe200078e00ff */
[----:B------:R-:W-:Y:S01]  /*2200*/  IADD3 R21, R21, R8, RZ ;  /* 0x0000000815157210 */ /* 0x000fe20007ffe0ff */
[----:B------:R-:W-:Y:S01]  /*2210*/  @!PT LDS RZ, [RZ] ;  /* 0x00000000fffff984 */ /* 0x000fe20000000800 */
[----:B------:R-:W-:Y:S01]  /*2220*/  @!PT LDS RZ, [RZ] ;  /* 0x00000000fffff984 */ /* 0x000fe20000000800 */
[----:B------:R-:W-:Y:S01]  /*2230*/  @!PT LDS RZ, [RZ] ;  /* 0x00000000fffff984 */ /* 0x000fe20000000800 */
[----:B------:R1:W-:Y:S02]  /*2240*/  @P2 LDGSTS.E.BYPASS.LTC128B.128 [R138+0xc100], [R26.64], !P5 ;  /* 0x0c1000001a8a2fae */ /* 0x0003e4000e901d48 */
[----:B------:R-:W-:Y:S01]  /*2250*/  @P1 IMAD.X R8, R16, 0x1, R105, P0 ;  /* 0x0000000110081824 */ /* 0x000fe200000e0669 */
[----:B------:R-:W-:Y:S01]  /*2260*/  @P1 LEA R24, P0, R7, c[0x0][0x220], 0x1 ;  /* 0x0000880007181a11 */ /* 0x000fe200078008ff */
[----:B------:R-:W-:Y:S01]  /*2270*/  IMAD R9, R156, c[0x0][0x1e4], R9 ;  /* 0x000079009c097a24 */ /* 0x000fe200078e0209 */
[----:B------:R1:W-:Y:S01]  /*2280*/  @P2 LDGSTS.E.BYPASS.LTC128B.128 [R138+0xe100], [R26.64+0x80], !P4 ;  /* 0x0e1000801a8a2fae */ /* 0x0003e2000e101d48 */
[----:B------:R-:W-:Y:S01]  /*2290*/  IMAD.WIDE.U32 R20, R225, c[0x0][0x260], R20 ;  /* 0x00009800e1147a25 */ /* 0x000fe200078e0014 */
[----:B------:R-:W-:-:S02]  /*22a0*/  @P1 LEA.HI.X R25, R7, c[0x0][0x224], R8, 0x1, P0 ;  /* 0x0000890007191a11 */ /* 0x000fc400000f0c08 */
[----:B------:R-:W-:Y:S01]  /*22b0*/  ISETP.NE.AND P0, PT, R2, RZ, PT ;  /* 0x000000ff0200720c */ /* 0x000fe20003f05270 */
[----:B------:R-:W-:Y:S01]  /*22c0*/  IMAD.IADD R23, R23, 0x1, R9 ;  /* 0x0000000117177824 */ /* 0x000fe200078e0209 */
[----:B------:R-:W-:Y:S01]  /*22d0*/  SHF.R.S32.HI R9, RZ, 0x1f, R219 ;  /* 0x0000001fff097819 */ /* 0x000fe200000114db */
[----:B------:R-:W-:Y:S01]  /*22e0*/  IMAD R95, R6, c[0x0][0x268], RZ ;  /* 0x00009a00065f7a24 */ /* 0x000fe200078e02ff */
[----:B------:R-:W-:Y:S01]  /*22f0*/  MOV R6, R20 ;  /* 0x0000001400067202 */ /* 0x000fe20000000f00 */
[C---:B------:R-:W-:Y:S01]  /*2300*/  IMAD.WIDE.U32 R154, R225.reuse, c[0x0][0x1e8], R22 ;  /* 0x00007a00e19a7a25 */ /* 0x040fe200078e0016 */
[----:B------:R1:W-:Y:S03]  /*2310*/  @P2 LDGSTS.E.BYPASS.LTC128B.128 [R138+0x10100], [R26.64+0x100], !P3 ;  /* 0x101001001a8a2fae */ /* 0x0003e6000d901d48 */
[----:B------:R-:W-:Y:S01]  /*2320*/  IMAD R7, R225, c[0x0][0x264], R21 ;  /* 0x00009900e1077a24 */ /* 0x000fe200078e0215 */
[----:B------:R1:W-:Y:S01]  /*2330*/  @P1 LDGSTS.E.BYPASS.LTC128B.128 [R138+0xd100], [R24.64], !P5 ;  /* 0x0d100000188a1fae */ /* 0x0003e2000e901d48 */
[----:B------:R-:W-:-:S02]  /*2340*/  IMAD R2, R9, c[0x0][0x1e0], RZ ;  /* 0x0000780009027a24 */ /* 0x000fc400078e02ff */
[----:B------:R-:W-:Y:S01]  /*2350*/  IMAD R155, R225, c[0x0][0x1ec], R155 ;  /* 0x00007b00e19b7a24 */ /* 0x000fe200078e029b */
[----:B------:R1:W-:Y:S01]  /*2360*/  @P1 LDGSTS.E.BYPASS.LTC128B.128 [R138+0xf100], [R24.64+0x80], !P4 ;  /* 0x0f100080188a1fae */ /* 0x0003e2000e101d48 */
[C---:B------:R-:W-:Y:S02]  /*2370*/  IMAD R95, R152.reuse, c[0x0][0x26c], R95 ;  /* 0x00009b00985f7a24 */ /* 0x040fe400078e025f */
[----:B------:R-:W-:Y:S01]  /*2380*/  IMAD.WIDE.U32 R152, R152, c[0x0][0x268], R6 ;  /* 0x00009a0098987a25 */ /* 0x000fe200078e0006 */
[----:B------:R1:W-:Y:S03]  /*2390*/  @P1 LDGSTS.E.BYPASS.LTC128B.128 [R138+0x11100], [R24.64+0x100], !P3 ;  /* 0x11100100188a1fae */ /* 0x0003e6000d901d48 */
[----:B------:R-:W-:Y:S01]  /*23a0*/  IMAD R103, R219, c[0x0][0x1e4], R2 ;  /* 0x00007900db677a24 */ /* 0x000fe200078e0202 */
[----:B------:R-:W0:Y:S01]  /*23b0*/  LDGDEPBAR ;  /* 0x00000000000079af */ /* 0x000e220000000000 */
[----:B------:R-:W-:Y:S01]  /*23c0*/  WARPSYNC 0xffffffff ;  /* 0xffffffff00007948 */ /* 0x000fe20003800000 */
[----:B------:R-:W-:Y:S01]  /*23d0*/  IMAD.SHL.U32 R100, R100, 0x40, RZ ;  /* 0x0000004064647824 */ /* 0x000fe200078e00ff */
[----:B------:R-:W-:Y:S01]  /*23e0*/  IADD3 R95, R153, R95, RZ ;  /* 0x0000005f995f7210 */ /* 0x000fe20007ffe0ff */
[----:B------:R-:W-:Y:S01]  /*23f0*/  IMAD.SHL.U32 R108, R108, 0x20, RZ ;  /* 0x000000206c6c7824 */ /* 0x000fe200078e00ff */
[----:B------:R-:W-:-:S02]  /*2400*/  IADD3 R103, R161, R103, RZ ;  /* 0x00000067a1677210 */ /* 0x000fc40007ffe0ff */
        /* <DEDUP_REMOVED lines=11> */
[----:B------:R-:W-:Y:S02]  /*24c0*/  IMAD R2, R99, R15, RZ ;  /* 0x0000000f63027224 */ /* 0x000fe400078e02ff */
[----:B------:R-:W-:Y:S02]  /*24d0*/  IMAD.MOV.U32 R94, RZ, RZ, R152 ;  /* 0x000000ffff5e7224 */ /* 0x000fe400078e0098 */
[-C--:B------:R-:W-:Y:S01]  /*24e0*/  IMAD R4, R4, R101.reuse, R2 ;  /* 0x0000006504047224 */ /* 0x080fe200078e0202 */
[----:B------:R-:W-:Y:S01]  /*24f0*/  ULDC.U8 UR4, c[0x0][0x298] ;  /* 0x0000a60000047ab9 */ /* 0x000fe20000000000 */
[----:B------:R-:W-:-:S04]  /*2500*/  IMAD.WIDE.U32 R6, R15, R101, R94 ;  /* 0x000000650f067225 */ /* 0x000fc800078e005e */
[----:B------:R-:W-:Y:S01]  /*2510*/  IMAD.IADD R4, R7, 0x1, R4 ;  /* 0x0000000107047824 */ /* 0x000fe200078e0204 */
[----:B------:R-:W-:Y:S01]  /*2520*/  @P0 IADD3 R17, R5, -0x2, RZ ;  /* 0xfffffffe05110810 */ /* 0x000fe20007ffe0ff */
[----:B------:R-:W-:Y:S01]  /*2530*/  IMAD.MOV.U32 R96, RZ, RZ, 0x1 ;  /* 0x00000001ff607424 */ /* 0x000fe200078e00ff */
[----:B------:R-:W-:Y:S01]  /*2540*/  @P2 LEA R18, P6, R6, c[0x0][0x250], 0x1 ;  /* 0x0000940006122a11 */ /* 0x000fe200078c08ff */
[----:B------:R-:W-:Y:S01]  /*2550*/  IMAD R162, R9, c[0x0][0x280], RZ ;  /* 0x0000a00009a27a24 */ /* 0x000fe200078e02ff */
[----:B------:R-:W-:Y:S01]  /*2560*/  @P0 SHF.R.S32.HI R2, RZ, 0x1f, R17 ;  /* 0x0000001fff020819 */ /* 0x000fe20000011411 */
[----:B------:R-:W-:Y:S01]  /*2570*/  @P0 IMAD R7, R102, R17, RZ ;  /* 0x0000001166070224 */ /* 0x000fe200078e02ff */
[----:B------:R-:W-:Y:S01]  /*2580*/  @P2 LEA.HI.X R19, R6, c[0x0][0x254], R4, 0x1, P6 ;  /* 0x0000950006132a11 */ /* 0x000fe200030f0c04 */
[----:B------:R-:W-:Y:S01]  /*2590*/  @P0 IMAD.WIDE.U32 R16, R17, R104, R158 ;  /* 0x0000006811100225 */ /* 0x000fe200078e009e */
[----:B------:R-:W-:-:S03]  /*25a0*/  @P1 IADD3 R5, P6, R108, R6, RZ ;  /* 0x000000066c051210 */ /* 0x000fc60007fde0ff */
[----:B------:R-:W-:Y:S01]  /*25b0*/  @P0 IMAD R2, R2, R104, R7 ;  /* 0x0000006802020224 */ /* 0x000fe200078e0207 */
[----:B------:R-:W-:Y:S01]  /*25c0*/  @!PT LDS RZ, [RZ] ;  /* 0x00000000fffff984 */ /* 0x000fe20000000800 */
[----:B------:R-:W-:Y:S01]  /*25d0*/  @!PT LDS RZ, [RZ] ;  /* 0x00000000fffff984 */ /* 0x000fe20000000800 */
[----:B------:R-:W-:Y:S01]  /*25e0*/  @!PT LDS RZ, [RZ] ;  /* 0x00000000fffff984 */ /* 0x000fe20000000800 */
[----:B------:R1:W-:Y:S01]  /*25f0*/  @P2 LDGSTS.E.BYPASS.LTC128B.128 [R138+0x100], [R18.64], !P5 ;  /* 0x00100000128a2fae */ /* 0x0003e2000e901d48 */
[----:B------:R-:W-:Y:S02]  /*2600*/  IMAD.MOV.U32 R7, RZ, RZ, c[0x0][0x27c] ;  /* 0x00009f00ff077624 */ /* 0x000fe400078e00ff */
[----:B------:R-:W-:Y:S01]  /*2610*/  @P1 IMAD.X R4, R4, 0x1, R107, P6 ;  /* 0x0000000104041824 */ /* 0x000fe200030e066b */
[----:B------:R1:W-:Y:S01]  /*2620*/  @P2 LDGSTS.E.BYPASS.LTC128B.128 [R138+0x2100], [R18.64+0x80], !P4 ;  /* 0x02100080128a2fae */ /* 0x0003e2000e101d48 */
[----:B------:R-:W-:Y:S01]  /*2630*/  IMAD.SHL.U32 R7, R7, 0x2, RZ ;  /* 0x0000000207077824 */ /* 0x000fe200078e00ff */
[----:B------:R-:W-:Y:S01]  /*2640*/  @P0 LEA R20, P6, R16, c[0x0][0x220], 0x1 ;  /* 0x0000880010140a11 */ /* 0x000fe200078c08ff */
[----:B------:R-:W-:Y:S01]  /*2650*/  @P0 IMAD.IADD R2, R17, 0x1, R2 ;  /* 0x0000000111020824 */ /* 0x000fe200078e0202 */
[----:B------:R1:W-:Y:S01]  /*2660*/  @P2 LDGSTS.E.BYPASS.LTC128B.128 [R138+0x4100], [R18.64+0x100], !P3 ;  /* 0x04100100128a2fae */ /* 0x0003e2000d901d48 */
[----:B------:R-:W-:Y:S01]  /*2670*/  @P1 LEA R24, P2, R5, c[0x0][0x250], 0x1 ;  /* 0x0000940005181a11 */ /* 0x000fe200078408ff */
[----:B------:R-:W-:Y:S01]  /*2680*/  IMAD.WIDE.U32 R22, R225, c[0x0][0x210], R142 ;  /* 0x00008400e1167a25 */ /* 0x000fe200078e008e */
[----:B------:R-:W-:-:S02]  /*2690*/  IADD3 R8, -R7, c[0x0][0x1d4], RZ ;  /* 0x0000750007087a10 */ /* 0x000fc40007ffe1ff */
[----:B------:R-:W-:Y:S01]  /*26a0*/  @P1 LEA.HI.X R25, R5, c[0x0][0x254], R4, 0x1, P2 ;  /* 0x0000950005191a11 */ /* 0x000fe200010f0c04 */
[----:B------:R-:W-:Y:S01]  /*26b0*/  IMAD R162, R219, c[0x0][0x284], R162 ;  /* 0x0000a100dba27a24 */ /* 0x000fe200078e02a2 */
[----:B------:R-:W-:Y:S01]  /*26c0*/  ISETP.GE.AND P2, PT, R142, c[0x0][0x27c], PT ;  /* 0x00009f008e007a0c */ /* 0x000fe20003f46270 */
[----:B------:R-:W-:Y:S01]  /*26d0*/  IMAD R127, R127, c[0x0][0x218], RZ ;  /* 0x000086007f7f7a24 */ /* 0x000fe200078e02ff */
[----:B------:R-:W-:Y:S01]  /*26e0*/  @P0 LEA.HI.X R21, R16, c[0x0][0x224], R2, 0x1, P6 ;  /* 0x0000890010150a11 */ /* 0x000fe200030f0c02 */
[----:B------:R-:W-:Y:S01]  /*26f0*/  IMAD.WIDE.U32 R16, R219, c[0x0][0x280], R140 ;  /* 0x0000a000db107a25 */ /* 0x000fe200078e008c */
[----:B------:R-:W-:Y:S01]  /*2700*/  ISETP.GE.AND P6, PT, R137, c[0x0][0x27c], PT ;  /* 0x00009f0089007a0c */ /* 0x000fe20003fc6270 */
[----:B------:R2:W-:Y:S01]  /*2710*/  @P1 LDGSTS.E.BYPASS.LTC128B.128 [R138+0x1100], [R24.64], !P5 ;  /* 0x01100000188a1fae */ /* 0x0005e2000e901d48 */
[----:B------:R-:W-:Y:S01]  /*2720*/  SEL R5, RZ, c[0x0][0x27c], !P2 ;  /* 0x00009f00ff057a07 */ /* 0x000fe20005000000 */
[----:B------:R-:W-:Y:S01]  /*2730*/  IMAD.WIDE.U32 R166, R219, c[0x0][0x280], R142 ;  /* 0x0000a000dba67a25 */ /* 0x000fe200078e008e */
[----:B------:R-:W-:Y:S01]  /*2740*/  SEL R2, RZ, c[0x0][0x27c], !P6 ;  /* 0x00009f00ff027a07 */ /* 0x000fe20007000000 */
[----:B------:R2:W-:Y:S02]  /*2750*/  @P1 LDGSTS.E.BYPASS.LTC128B.128 [R138+0x3100], [R24.64+0x80], !P4 ;  /* 0x03100080188a1fae */ /* 0x0005e4000e101d48 */
[----:B------:R-:W-:-:S02]  /*2760*/  IMAD R23, R225, c[0x0][0x214], R23 ;  /* 0x00008500e1177a24 */ /* 0x000fc400078e0217 */
[----:B------:R-:W-:Y:S01]  /*2770*/  IMAD.IADD R163, R162, 0x1, R17 ;  /* 0x00000001a2a37824 */ /* 0x000fe200078e0211 */
[----:B------:R2:W-:Y:S01]  /*2780*/  @P1 LDGSTS.E.BYPASS.LTC128B.128 [R138+0x5100], [R24.64+0x100], !P3 ;  /* 0x05100100188a1fae */ /* 0x0005e2000d901d48 */
[C---:B------:R-:W-:Y:S02]  /*2790*/  IMAD R127, R148.reuse, c[0x0][0x21c], R127 ;  /* 0x00008700947f7a24 */ /* 0x040fe400078e027f */
[----:B------:R-:W-:Y:S01]  /*27a0*/  IMAD.IADD R167, R167, 0x1, R162 ;  /* 0x00000001a7a77824 */ /* 0x000fe200078e02a2 */
[----:B------:R-:W0:Y:S01]  /*27b0*/  LDGDEPBAR ;  /* 0x00000000000079af */ /* 0x000e220000000000 */
[----:B------:R-:W-:Y:S01]  /*27c0*/  IMAD.WIDE.U32 R148, R148, c[0x0][0x218], R22 ;  /* 0x0000860094947a25 */ /* 0x000fe200078e0016 */
[CC--:B-1----:R-:W-:Y:S02]  /*27d0*/  SEL R18, R7.reuse, R8.reuse, !P2 ;  /* 0x0000000807127207 */ /* 0x0c2fe40005000000 */
[----:B------:R-:W-:Y:S01]  /*27e0*/  ISETP.GE.AND P2, PT, R136, c[0x0][0x27c], PT ;  /* 0x00009f0088007a0c */ /* 0x000fe20003f46270 */
[----:B------:R-:W-:Y:S01]  /*27f0*/  IMAD.MOV.U32 R162, RZ, RZ, R16 ;  /* 0x000000ffffa27224 */ /* 0x000fe200078e0010 */
[-C--:B------:R-:W-:Y:S01]  /*2800*/  SEL R19, R7, R8.reuse, !P6 ;  /* 0x0000000807137207 */ /* 0x080fe20007000000 */
[----:B------:R-:W-:Y:S01]  /*2810*/  IMAD R164, R9, c[0x0][0x290], RZ ;  /* 0x0000a40009a47a24 */ /* 0x000fe200078e02ff */
[----:B------:R-:W-:Y:S01]  /*2820*/  SEL R8, R7, R8, !P2 ;  /* 0x0000000807087207 */ /* 0x000fe20005000000 */
[C---:B------:R-:W-:Y:S01]  /*2830*/  IMAD.WIDE.U32 R168, R219.reuse, c[0x0][0x290], R142 ;  /* 0x0000a400dba87a25 */ /* 0x040fe200078e008e */
[C---:B------:R-:W-:Y:S01]  /*2840*/  IADD3 R156, P6, R219.reuse, R156, RZ ;  /* 0x0000009cdb9c7210 */ /* 0x040fe20007fde0ff */
[----:B------:R2:W-:Y:S01]  /*2850*/  @P0 LDGSTS.E.BYPASS.LTC128B.128 [R138+0x12100], [R20.64], !P5 ;  /* 0x12100000148a0fae */ /* 0x0005e2000e901d48 */
[----:B------:R-:W-:Y:S01]  /*2860*/  SEL R7, RZ, c[0x0][0x27c], !P2 ;  /* 0x00009f00ff077a07 */ /* 0x000fe20005000000 */
[----:B------:R-:W-:Y:S01]  /*2870*/  IMAD R164, R219, c[0x0][0x294], R164 ;  /* 0x0000a500dba47a24 */ /* 0x000fe200078e02a4 */
[----:B------:R-:W-:Y:S01]  /*2880*/  ISETP.LE.AND P2, PT, R96, c[0x0][0x27c], PT ;  /* 0x00009f0060007a0c */ /* 0x000fe20003f43270 */
[----:B------:R-:W-:Y:S01]  /*2890*/  IMAD.X R157, R0, 0x1, R9, P6 ;  /* 0x00000001009d7824 */ /* 0x000fe200030e0609 */
[----:B------:R2:W-:Y:S01]  /*28a0*/  @P0 LDGSTS.E.BYPASS.LTC128B.128 [R138+0x14100], [R20.64+0x80], !P4 ;  /* 0x14100080148a0fae */ /* 0x0005e2000e101d48 */
[----:B------:R-:W-:Y:S01]  /*28b0*/  IMAD.IADD R22, R136, 0x1, R7 ;  /* 0x0000000188167824 */ /* 0x000fe200078e0207 */
[----:B------:R-:W-:Y:S01]  /*28c0*/  P2R R0, PR, RZ, 0x4 ;  /* 0x00000004ff007803 */ /* 0x000fe20000000000 */
[----:B------:R-:W-:Y:S01]  /*28d0*/  IMAD.IADD R0, R142, 0x1, R5 ;  /* 0x000000018e007824 */ /* 0x000fe200078e0205 */
[----:B------:R-:W-:Y:S01]  /*28e0*/  SHF.R.S32.HI R7, RZ, 0x1f, R8 ;  /* 0x0000001fff077819 */ /* 0x000fe20000011408 */
[----:B------:R-:W-:Y:S01]  /*28f0*/  IMAD.IADD R5, R137, 0x1, R2 ;  /* 0x0000000189057824 */ /* 0x000fe200078e0202 */
[----:B------:R-:W-:Y:S01]  /*2900*/  SHF.R.S32.HI R9, RZ, 0x1f, R22 ;  /* 0x0000001fff097819 */ /* 0x000fe20000011416 */
[----:B------:R-:W-:Y:S01]  /*2910*/  IMAD.WIDE.U32 R26, R219, c[0x0][0x290], R140 ;  /* 0x0000a400db1a7a25 */ /* 0x000fe200078e008c */
[----:B------:R-:W-:Y:S01]  /*2920*/  SHF.R.S32.HI R17, RZ, 0x1f, R0 ;  /* 0x0000001fff117819 */ /* 0x000fe20000011400 */
[----:B------:R2:W-:Y:S01]  /*2930*/  @P0 LDGSTS.E.BYPASS.LTC128B.128 [R138+0x16100], [R20.64+0x100], !P3 ;  /* 0x16100100148a0fae */ /* 0x0005e2000d901d48 */
[----:B------:R-:W-:Y:S01]  /*2940*/  SHF.R.S32.HI R16, RZ, 0x1f, R5 ;  /* 0x0000001fff107819 */ /* 0x000fe20000011405 */
[----:B------:R-:W-:Y:S01]  /*2950*/  IMAD.IADD R169, R169, 0x1, R164 ;  /* 0x00000001a9a97824 */ /* 0x000fe200078e02a4 */
[CC--:B------:R-:W-:Y:S01]  /*2960*/  LEA.HI R6, R17.reuse, R0.reuse, RZ, 0x3 ;  /* 0x0000000011067211 */ /* 0x0c0fe200078f18ff */
[----:B------:R-:W-:Y:S01]  /*2970*/  IMAD.IADD R165, R164, 0x1, R27 ;  /* 0x00000001a4a57824 */ /* 0x000fe200078e021b */
[----:B------:R-:W-:Y:S01]  /*2980*/  LEA.HI R17, R17, R0, RZ, 0x6 ;  /* 0x0000000011117211 */ /* 0x000fe200078f30ff */
[----:B------:R-:W-:Y:S01]  /*2990*/  IMAD.MOV.U32 R164, RZ, RZ, R26 ;  /* 0x000000ffffa47224 */ /* 0x000fe200078e001a */
[CC--:B------:R-:W-:Y:S01]  /*29a0*/  LEA.HI R4, R16.reuse, R5.reuse, RZ, 0x3 ;  /* 0x0000000510047211 */ /* 0x0c0fe200078f18ff */
[----:B------:R-:W-:Y:S01]  /*29b0*/  IMAD.MOV.U32 R112, RZ, RZ, c[0x0][0x290] ;  /* 0x0000a400ff707624 */ /* 0x000fe200078e00ff */
[----:B------:R-:W-:Y:S01]  /*29c0*/  SHF.R.S32.HI R0, RZ, 0x1f, R19 ;  /* 0x0000001fff007819 */ /* 0x000fe20000011413 */
[----:B------:R-:W-:Y:S01]  /*29d0*/  IMAD.MOV.U32 R116, RZ, RZ, c[0x0][0x280] ;  /* 0x0000a000ff747624 */ /* 0x000fe200078e00ff */
[----:B------:R-:W-:Y:S01]  /*29e0*/  LEA.HI R16, R16, R5, RZ, 0x6 ;  /* 0x0000000510107211 */ /* 0x000fe200078f30ff */
[----:B-----5:R-:W-:Y:S01]  /*29f0*/  IMAD.WIDE.U32 R168, R81, c[0x0][0x290], R168 ;  /* 0x0000a40051a87a25 */ /* 0x020fe200078e00a8 */
[----:B------:R-:W-:-:S02]  /*2a00*/  LEA.HI R2, R9, R22, RZ, 0x3 ;  /* 0x0000001609027211 */ /* 0x000fc400078f18ff */
[----:B------:R-:W-:Y:S01]  /*2a10*/  LEA.HI R0, R0, R19, RZ, 0x4 ;  /* 0x0000001300007211 */ /* 0x000fe200078f20ff */
[----:B------:R-:W-:Y:S01]  /*2a20*/  IMAD.SHL.U32 R19, R17, 0x40, RZ ;  /* 0x0000004011137824 */ /* 0x000fe200078e00ff */
[----:B------:R-:W-:Y:S01]  /*2a30*/  LEA.HI R9, R9, R22, RZ, 0x6 ;  /* 0x0000001609097211 */ /* 0x000fe200078f30ff */
[----:B------:R-:W-:Y:S01]  /*2a40*/  IMAD.SHL.U32 R17, R16, 0x40, RZ ;  /* 0x0000004010117824 */ /* 0x000fe200078e00ff */
[----:B------:R-:W-:Y:S01]  /*2a50*/  LOP3.LUT R22, R83, 0x38, R4, 0xf8, !PT ;  /* 0x0000003853167812 */ /* 0x000fe200078ef804 */
[----:B------:R-:W-:Y:S01]  /*2a60*/  IMAD.WIDE.U32 R166, R81, c[0x0][0x280], R166 ;  /* 0x0000a00051a67a25 */ /* 0x000fe200078e00a6 */
[----:B------:R-:W-:Y:S02]  /*2a70*/  LEA.HI R7, R7, R8, RZ, 0x4 ;  /* 0x0000000807077211 */ /* 0x000fe400078f20ff */
[----:B------:R-:W-:Y:S01]  /*2a80*/  SHF.R.S32.HI R5, RZ, 0x1f, R18 ;  /* 0x0000001fff057819 */ /* 0x000fe20000011412 */
[----:B------:R-:W-:Y:S01]  /*2a90*/  IMAD.SHL.U32 R8, R9, 0x40, RZ ;  /* 0x0000004009087824 */ /* 0x000fe200078e00ff */
[----:B------:R-:W-:Y:S01]  /*2aa0*/  LOP3.LUT R9, R17, 0xfffff000, RZ, 0xc0, !PT ;  /* 0xfffff00011097812 */ /* 0x000fe200078ec0ff */
[----:B------:R-:W-:Y:S01]  /*2ab0*/  IMAD.WIDE.U32 R164, R81, c[0x0][0x290], R164 ;  /* 0x0000a40051a47a25 */ /* 0x000fe200078e00a4 */
[----:B------:R-:W-:-:S02]  /*2ac0*/  LOP3.LUT R117, R22, R13, RZ, 0x3c, !PT ;  /* 0x0000000d16757212 */ /* 0x000fc400078e3cff */
[----:B------:R-:W-:Y:S01]  /*2ad0*/  LEA.HI R5, R5, R18, RZ, 0x4 ;  /* 0x0000001205057211 */ /* 0x000fe200078f20ff */
[----:B------:R-:W-:Y:S01]  /*2ae0*/  IMAD.WIDE.U32 R162, R81, c[0x0][0x280], R162 ;  /* 0x0000a00051a27a25 */ /* 0x000fe200078e00a2 */
[----:B------:R-:W-:Y:S02]  /*2af0*/  IADD3 R117, R117, R9, R12 ;  /* 0x0000000975757210 */ /* 0x000fe40007ffe00c */
[----:B------:R-:W-:Y:S01]  /*2b00*/  SHF.R.S32.HI R9, RZ, 0x4, R0 ;  /* 0x00000004ff097819 */ /* 0x000fe20000011400 */
[----:B------:R-:W-:Y:S01]  /*2b10*/  IMAD.MOV.U32 R59, RZ, RZ, 0x1 ;  /* 0x00000001ff3b7424 */ /* 0x000fe200078e00ff */
[----:B------:R-:W-:Y:S01]  /*2b20*/  SHF.R.S32.HI R5, RZ, 0x4, R5 ;  /* 0x00000004ff057819 */ /* 0x000fe20000011405 */
[----:B------:R-:W-:Y:S01]  /*2b30*/  IMAD.MOV.U32 R47, RZ, RZ, RZ ;  /* 0x000000ffff2f7224 */ /* 0x000fe200078e00ff */
[----:B------:R-:W-:Y:S01]  /*2b40*/  LEA.HI.SX32 R120, R4, R9, 0x1d ;  /* 0x0000000904787211 */ /* 0x000fe200078feaff */
[----:B------:R-:W-:Y:S01]  /*2b50*/  IMAD.IADD R127, R149, 0x1, R127 ;  /* 0x00000001957f7824 */ /* 0x000fe200078e027f */
[----:B------:R-:W-:-:S02]  /*2b60*/  LEA.HI.SX32 R122, R6, R5, 0x1d ;  /* 0x00000005067a7211 */ /* 0x000fc400078feaff */
[----:B------:R-:W-:Y:S02]  /*2b70*/  SHF.R.S32.HI R5, RZ, 0x1f, R120 ;  /* 0x0000001fff057819 */ /* 0x000fe40000011478 */
[----:B------:R-:W-:Y:S02]  /*2b80*/  LOP3.LUT R26, R83, 0x38, R6, 0xf8, !PT ;  /* 0x00000038531a7812 */ /* 0x000fe400078ef806 */
[----:B------:R-:W-:Y:S01]  /*2b90*/  LEA.HI R5, R5, R120, RZ, 0x3 ;  /* 0x0000007805057211 */ /* 0x000fe200078f18ff */
[----:B------:R-:W-:Y:S01]  /*2ba0*/  IMAD.SHL.U32 R120, R120, 0x8, RZ ;  /* 0x0000000878787824 */ /* 0x000fe200078e00ff */
[----:B------:R-:W-:Y:S02]  /*2bb0*/  LOP3.LUT R16, R19, 0xfffff000, RZ, 0xc0, !PT ;  /* 0xfffff00013107812 */ /* 0x000fe400078ec0ff */
[----:B------:R-:W-:Y:S01]  /*2bc0*/  LOP3.LUT R119, R26, R13, RZ, 0x3c, !PT ;  /* 0x0000000d1a777212 */ /* 0x000fe200078e3cff */
[----:B------:R-:W-:Y:S01]  /*2bd0*/  IMAD.SHL.U32 R5, R5, 0x200, RZ ;  /* 0x0000020005057824 */ /* 0x000fe200078e00ff */
[----:B------:R-:W-:-:S02]  /*2be0*/  SHF.R.S32.HI R7, RZ, 0x4, R7 ;  /* 0x00000004ff077819 */ /* 0x000fc40000011407 */
[----:B------:R-:W-:Y:S02]  /*2bf0*/  IADD3 R119, R119, R16, R12 ;  /* 0x0000001077777210 */ /* 0x000fe40007ffe00c */
[----:B------:R-:W-:Y:S02]  /*2c00*/  LOP3.LUT R16, R83, 0x38, R120, 0xf8, !PT ;  /* 0x0000003853107812 */ /* 0x000fe400078ef878 */
[----:B------:R-:W-:Y:S02]  /*2c10*/  LEA.HI.SX32 R118, R2, R7, 0x1d ;  /* 0x0000000702767211 */ /* 0x000fe400078feaff */
[----:B------:R-:W-:Y:S02]  /*2c20*/  LOP3.LUT R111, R16, R13, RZ, 0x3c, !PT ;  /* 0x0000000d106f7212 */ /* 0x000fe400078e3cff */
[----:B------:R-:W-:Y:S02]  /*2c30*/  @P0 LEA R16, P1, R106, R20, 0x1 ;  /* 0x000000146a100211 */ /* 0x000fe400078208ff */
[----:B------:R-:W-:-:S02]  /*2c40*/  SHF.R.S32.HI R9, RZ, 0x1f, R118 ;  /* 0x0000001fff097819 */ /* 0x000fc40000011476 */
[----:B------:R-:W-:Y:S02]  /*2c50*/  LOP3.LUT R18, R83, 0x38, R2, 0xf8, !PT ;  /* 0x0000003853127812 */ /* 0x000fe400078ef802 */
[----:B------:R-:W-:Y:S02]  /*2c60*/  @P0 LEA.HI.X R17, R106, R21, R105, 0x1, P1 ;  /* 0x000000156a110211 */ /* 0x000fe400008f0c69 */
[----:B------:R-:W-:Y:S01]  /*2c70*/  LEA.HI R0, R9, R118, RZ, 0x3 ;  /* 0x0000007609007211 */ /* 0x000fe200078f18ff */
[----:B------:R-:W-:Y:S01]  /*2c80*/  IMAD.SHL.U32 R118, R118, 0x8, RZ ;  /* 0x0000000876767824 */ /* 0x000fe200078e00ff */
[----:B------:R-:W-:Y:S01]  /*2c90*/  LOP3.LUT R8, R8, 0xfffff000, RZ, 0xc0, !PT ;  /* 0xfffff00008087812 */ /* 0x000fe200078ec0ff */
[----:B------:R1:W-:Y:S01]  /*2ca0*/  @P0 LDGSTS.E.BYPASS.LTC128B.128 [R138+0x13100], [R16.64], !P5 ;  /* 0x13100000108a0fae */ /* 0x0003e2000e901d48 */
[----:B------:R-:W-:Y:S01]  /*2cb0*/  LOP3.LUT R115, R18, R13, RZ, 0x3c, !PT ;  /* 0x0000000d12737212 */ /* 0x000fe200078e3cff */
[----:B------:R-:W-:Y:S01]  /*2cc0*/  IMAD.SHL.U32 R0, R0, 0x200, RZ ;  /* 0x0000020000007824 */ /* 0x000fe200078e00ff */
[----:B------:R-:W-:Y:S01]  /*2cd0*/  SHF.R.S32.HI R7, RZ, 0x1f, R122 ;  /* 0x0000001fff077819 */ /* 0x000fe2000001147a */
[----:B------:R1:W-:Y:S01]  /*2ce0*/  @P0 LDGSTS.E.BYPASS.LTC128B.128 [R138+0x15100], [R16.64+0x80], !P4 ;  /* 0x15100080108a0fae */ /* 0x0003e2000e101d48 */
[----:B------:R-:W-:-:S02]  /*2cf0*/  IADD3 R115, R115, R8, R12 ;  /* 0x0000000873737210 */ /* 0x000fc40007ffe00c */
[----:B------:R-:W-:Y:S01]  /*2d00*/  LOP3.LUT R8, R83, 0x38, R118, 0xf8, !PT ;  /* 0x0000003853087812 */ /* 0x000fe200078ef876 */
[----:B------:R1:W-:Y:S01]  /*2d10*/  @P0 LDGSTS.E.BYPASS.LTC128B.128 [R138+0x17100], [R16.64+0x100], !P3 ;  /* 0x17100100108a0fae */ /* 0x0003e2000d901d48 */
[----:B------:R-:W-:Y:S01]  /*2d20*/  LEA.HI R7, R7, R122, RZ, 0x3 ;  /* 0x0000007a07077211 */ /* 0x000fe200078f18ff */
[----:B------:R-:W-:Y:S01]  /*2d30*/  IMAD.SHL.U32 R122, R122, 0x8, RZ ;  /* 0x000000087a7a7824 */ /* 0x000fe200078e00ff */
[----:B------:R-:W-:Y:S01]  /*2d40*/  LOP3.LUT R109, R8, R13, RZ, 0x3c, !PT ;  /* 0x0000000d086d7212 */ /* 0x000fe200078e3cff */
[----:B------:R-:W0:Y:S01]  /*2d50*/  LDGDEPBAR ;  /* 0x00000000000079af */ /* 0x000e220000000000 */
[----:B------:R-:W-:Y:S01]  /*2d60*/  SHF.R.S32.HI R8, RZ, 0x1f, R81 ;  /* 0x0000001fff087819 */ /* 0x000fe20000011451 */
[----:B------:R-:W-:Y:S01]  /*2d70*/  IMAD.SHL.U32 R7, R7, 0x200, RZ ;  /* 0x0000020007077824 */ /* 0x000fe200078e00ff */
[----:B------:R-:W-:Y:S02]  /*2d80*/  LOP3.LUT R0, R0, 0xfffff000, RZ, 0xc0, !PT ;  /* 0xfffff00000007812 */ /* 0x000fe400078ec0ff */
[----:B------:R-:W-:-:S02]  /*2d90*/  IADD3 R94, P1, P0, R154, R160, R142 ;  /* 0x000000a09a5e7210 */ /* 0x000fc4000783e08e */
[----:B------:R-:W-:Y:S02]  /*2da0*/  LOP3.LUT R18, R83, 0x38, R122, 0xf8, !PT ;  /* 0x0000003853127812 */ /* 0x000fe400078ef87a */
[----:B------:R-:W-:Y:S02]  /*2db0*/  IADD3 R109, R109, R0, R12 ;  /* 0x000000006d6d7210 */ /* 0x000fe40007ffe00c */
[----:B------:R-:W-:Y:S02]  /*2dc0*/  IADD3.X R93, R97, R103, R143, P1, P0 ;  /* 0x00000067615d7210 */ /* 0x000fe40000fe048f */
[----:B------:R-:W-:Y:S02]  /*2dd0*/  LOP3.LUT R113, R18, R13, RZ, 0x3c, !PT ;  /* 0x0000000d12717212 */ /* 0x000fe400078e3cff */
[----:B------:R-:W-:Y:S02]  /*2de0*/  LOP3.LUT R7, R7, 0xfffff000, RZ, 0xc0, !PT ;  /* 0xfffff00007077812 */ /* 0x000fe400078ec0ff */
[----:B------:R-:W-:-:S02]  /*2df0*/  LOP3.LUT R5, R5, 0xfffff000, RZ, 0xc0, !PT ;  /* 0xfffff00005057812 */ /* 0x000fc400078ec0ff */
[----:B------:R-:W-:Y:S02]  /*2e00*/  LOP3.LUT R0, R83, 0x18, R142, 0xf8, !PT ;  /* 0x0000001853007812 */ /* 0x000fe400078ef88e */
[----:B------:R-:W-:Y:S01]  /*2e10*/  ISETP.NE.AND P0, PT, RZ, UR4, PT ;  /* 0x00000004ff007c0c */ /* 0x000fe2000bf05270 */
[----:B-1----:R-:W-:Y:S01]  /*2e20*/  IMAD R16, R8, c[0x0][0x290], RZ ;  /* 0x0000a40008107a24 */ /* 0x002fe200078e02ff */
[----:B------:R-:W-:Y:S01]  /*2e30*/  LOP3.LUT R133, R6, 0xfffffff8, RZ, 0xc0, !PT ;  /* 0xfffffff806857812 */ /* 0x000fe200078ec0ff */
[----:B------:R-:W-:Y:S01]  /*2e40*/  IMAD R8, R8, c[0x0][0x280], RZ ;  /* 0x0000a00008087a24 */ /* 0x000fe200078e02ff */
[----:B------:R-:W-:Y:S01]  /*2e50*/  LOP3.LUT R131, R4, 0xfffffff8, RZ, 0xc0, !PT ;  /* 0xfffffff804837812 */ /* 0x000fe200078ec0ff */
[C---:B------:R-:W-:Y:S01]  /*2e60*/  IMAD R123, R81.reuse, c[0x0][0x294], R16 ;  /* 0x0000a500517b7a24 */ /* 0x040fe200078e0210 */
[----:B------:R-:W-:Y:S01]  /*2e70*/  LOP3.LUT R129, R2, 0xfffffff8, RZ, 0xc0, !PT ;  /* 0xfffffff802817812 */ /* 0x000fe200078ec0ff */
[----:B------:R-:W-:Y:S01]  /*2e80*/  IMAD R121, R81, c[0x0][0x284], R8 ;  /* 0x0000a10051797a24 */ /* 0x000fe200078e0208 */
[-C--:B------:R-:W-:Y:S01]  /*2e90*/  SHF.L.U64.HI R110, R112, R3.reuse, c[0x0][0x294] ;  /* 0x0000a500706e7619 */ /* 0x080fe20000010203 */
[----:B------:R-:W-:Y:S01]  /*2ea0*/  IMAD.IADD R125, R169, 0x1, R123 ;  /* 0x00000001a97d7824 */ /* 0x000fe200078e027b */
[----:B------:R-:W-:Y:S01]  /*2eb0*/  SHF.L.U64.HI R114, R116, R3, c[0x0][0x284] ;  /* 0x0000a10074727619 */ /* 0x000fe20000010203 */
[----:B------:R-:W-:Y:S01]  /*2ec0*/  IMAD.IADD R124, R167, 0x1, R121 ;  /* 0x00000001a77c7824 */ /* 0x000fe200078e0279 */
[--C-:B------:R-:W-:Y:S01]  /*2ed0*/  IADD3 R113, R113, R7, R12.reuse ;  /* 0x0000000771717210 */ /* 0x100fe20007ffe00c */
[----:B------:R-:W-:Y:S01]  /*2ee0*/  IMAD.SHL.U32 R112, R112, 0x40, RZ ;  /* 0x0000004070707824 */ /* 0x000fe200078e00ff */
[----:B------:R-:W-:Y:S01]  /*2ef0*/  IADD3 R111, R111, R5, R12 ;  /* 0x000000056f6f7210 */ /* 0x000fe20007ffe00c */
[----:B------:R-:W-:Y:S01]  /*2f00*/  IMAD.SHL.U32 R116, R116, 0x40, RZ ;  /* 0x0000004074747824 */ /* 0x000fe200078e00ff */
[----:B------:R-:W-:Y:S01]  /*2f10*/  LOP3.LUT P6, RZ, R82, 0x4, RZ, 0xc0, !PT ;  /* 0x0000000452ff7812 */ /* 0x000fe200078cc0ff */
[----:B------:R-:W-:Y:S01]  /*2f20*/  IMAD.IADD R123, R123, 0x1, R165 ;  /* 0x000000017b7b7824 */ /* 0x000fe200078e02a5 */
[----:B------:R-:W-:Y:S01]  /*2f30*/  LOP3.LUT R0, R12, R0, R13, 0xf6, !PT ;  /* 0x000000000c007212 */ /* 0x000fe200078ef60d */
[----:B------:R-:W-:Y:S01]  /*2f40*/  IMAD.IADD R121, R121, 0x1, R163 ;  /* 0x0000000179797824 */ /* 0x000fe200078e02a3 */
[----:B------:R-:W-:-:S02]  /*2f50*/  P2R R135, PR, RZ, 0x1 ;  /* 0x00000001ff877803 */ /* 0x000fc40000000000 */
[----:B------:R-:W-:Y:S02]  /*2f60*/  SHF.R.S32.HI R146, RZ, 0x1f, R133 ;  /* 0x0000001fff927819 */ /* 0x000fe40000011485 */
[----:B------:R-:W-:Y:S02]  /*2f70*/  SHF.R.S32.HI R144, RZ, 0x1f, R131 ;  /* 0x0000001fff907819 */ /* 0x000fe40000011483 */
[----:B------:R-:W-:Y:S02]  /*2f80*/  SHF.R.S32.HI R134, RZ, 0x1f, R129 ;  /* 0x0000001fff867819 */ /* 0x000fe40000011481 */
[----:B------:R-:W-:Y:S02]  /*2f90*/  SHF.R.S32.HI R132, RZ, 0x1f, R122 ;  /* 0x0000001fff847819 */ /* 0x000fe4000001147a */
[----:B------:R-:W-:Y:S02]  /*2fa0*/  SHF.R.S32.HI R130, RZ, 0x1f, R120 ;  /* 0x0000001fff827819 */ /* 0x000fe40000011478 */
[----:B--2---:R-:W-:-:S02]  /*2fb0*/  SHF.R.S32.HI R128, RZ, 0x1f, R118 ;  /* 0x0000001fff807819 */ /* 0x004fc40000011476 */
.L_x_2298:
        /* <DEDUP_REMOVED lines=36> */
[C---:B------:R-:W-:Y:S01]  /*3200*/  IADD3 R31, R140.reuse, 0x20, RZ ;  /* 0x000000208c1f7810 */ /* 0x040fe20007ffe0ff */
[----:B------:R-:W-:Y:S01]  /*3210*/  CS2R R28, SRZ ;  /* 0x00000000001c7805 */ /* 0x000fe2000001ff00 */
[C---:B------:R-:W-:Y:S01]  /*3220*/  IADD3 R21, R140.reuse, 0x40, RZ ;  /* 0x000000408c157810 */ /* 0x040fe20007ffe0ff */
[----:B------:R-:W-:Y:S01]  /*3230*/  CS2R R32, SRZ ;  /* 0x0000000000207805 */ /* 0x000fe2000001ff00 */
        /* <DEDUP_REMOVED lines=50> */
.L_x_2278:
[----:B------:R-:W-:Y:S05]  /*3560*/  BSYNC B0 ;  /* 0x0000000000007941 */ /* 0x000fea0003800000 */
.L_x_2277:
        /* <DEDUP_REMOVED lines=99> */
.L_x_2281:
[----:B------:R-:W-:Y:S05]  /*3ba0*/  BSYNC B0 ;  /* 0x0000000000007941 */ /* 0x000fea0003800000 */
.L_x_2280:
        /* <DEDUP_REMOVED lines=54> */
.L_x_2283:
[----:B------:R-:W-:Y:S05]  /*3f10*/  BSYNC B0 ;  /* 0x0000000000007941 */ /* 0x000fea0003800000 */
.L_x_2282:
        /* <DEDUP_REMOVED lines=14> */
[----:B------:R-:W-:Y:S01]  /*4000*/  @!P0 LOP3.LUT R40, R67, 0xffff0000, RZ, 0xc0, !PT ;  /* 0xffff000043288812 */ /* 0x000fe200078ec0ff */
[C---:B------:R-:W-:Y:S01]  /*4010*/  @!P0 IMAD.U32 R31, R30.reuse, 0x10000, RZ ;  /* 0x000100001e1f8824 */ /* 0x040fe200078e00ff */
        /* <DEDUP_REMOVED lines=38> */
.L_x_2285:
[----:B------:R-:W-:Y:S05]  /*4280*/  BSYNC B0 ;  /* 0x0000000000007941 */ /* 0x000fea0003800000 */
.L_x_2284:
        /* <DEDUP_REMOVED lines=55> */
.L_x_2287:
[----:B------:R-:W-:Y:S05]  /*4600*/  BSYNC B0 ;  /* 0x0000000000007941 */ /* 0x000fea0003800000 */
.L_x_2286:
        /* <DEDUP_REMOVED lines=10> */
[----:B------:R-:W-:Y:S02]  /*46b0*/  @!P0 PRMT R20, R20, 0x5410, R21 ;  /* 0x0000541014148816 */ /* 0x000fe40000000015 */
[----:B------:R-:W-:Y:S01]  /*46c0*/  @!P0 SHF.R.U32.HI R24, RZ, 0x10, R61 ;  /* 0x00000010ff188819 */ /* 0x000fe2000001163d */
[----:B------:R-:W-:Y:S01]  /*46d0*/  @!P0 IMAD.U32 R25, R58, 0x10000, RZ ;  /* 0x000100003a198824 */ /* 0x000fe200078e00ff */
[----:B------:R-:W-:Y:S01]  /*46e0*/  @!P0 PRMT R9, R9, 0x5410, R22 ;  /* 0x0000541009098816 */ /* 0x000fe20000000016 */
[----:B------:R-:W-:Y:S01]  /*46f0*/  @!P0 IMAD.U32 R21, R20, 0x10000, RZ ;  /* 0x0001000014158824 */ /* 0x000fe200078e00ff */
[----:B------:R-:W-:Y:S02]  /*4700*/  @!P0 LOP3.LUT R30, R58, 0xffff0000, RZ, 0xc0, !PT ;  /* 0xffff00003a1e8812 */ /* 0x000fe400078ec0ff */
[----:B------:R-:W-:Y:S02]  /*4710*/  @!P0 PRMT R55, R55, 0x5410, R24 ;  /* 0x0000541037378816 */ /* 0x000fe40000000018 */
        /* <DEDUP_REMOVED lines=38> */
.L_x_2289:
[----:B------:R-:W-:Y:S05]  /*4980*/  BSYNC B0 ;  /* 0x0000000000007941 */ /* 0x000fea0003800000 */
.L_x_2288:
        /* <DEDUP_REMOVED lines=55> */
.L_x_2276:
        /* <DEDUP_REMOVED lines=44> */
.L_x_2291:
[----:B------:R-:W-:Y:S05]  /*4fc0*/  BSYNC B0 ;  /* 0x0000000000007941 */ /* 0x000fea0003800000 */
.L_x_2290:
        /* <DEDUP_REMOVED lines=45> */
[CC--:B------:R-:W-:Y:S01]  /*52a0*/  IADD3.X R174, R97.reuse, R170.reuse, R146, P1, P0 ;  /* 0x000000aa61ae7210 */ /* 0x0c0fe20000fe0492 */
        /* <DEDUP_REMOVED lines=115> */
.L_x_2293:
[----:B------:R-:W-:Y:S05]  /*59e0*/  BSYNC B0 ;  /* 0x0000000000007941 */ /* 0x000fea0003800000 */
.L_x_2292:
[----:B------:R-:W-:Y:S01]  /*59f0*/  ISETP.GE.AND P0, PT, R137, c[0x0][0x1d4], PT ;  /* 0x0000750089007a0c */ /* 0x000fe20003f06270 */
[----:B------:R-:W-:-:S12]  /*5a00*/  BSSY B0, `(.L_x_2294) ;  /* 0x0000074000007945 */ /* 0x000fd80003800000 */
[----:B------:R-:W-:-:S05]  /*5a10*/  @P0 BRA `(.L_x_2295) ;  /* 0x0000072000000947 */ /* 0x000fca0003800000 */
[----:B------:R-:W-:Y:S01]  /*5a20*/  ISETP.GE.AND P2, PT, R120, c[0x0][0x1d4], PT ;  /* 0x0000750078007a0c */ /* 0x000fe20003f46270 */
[----:B------:R-:W-:Y:S01]  /*5a30*/  IMAD.IADD R60, R111, 0x1, R172 ;  /* 0x000000016f3c7824 */ /* 0x000fe200078e02ac */
[-C--:B------:R-:W-:Y:S03]  /*5a40*/  IADD3 R57, P1, P0, R154, R171.reuse, R131 ;  /* 0x000000ab9a397210 */ /* 0x080fe6000783e083 */
[----:B------:R-:W-:Y:S01]  /*5a50*/  IMAD.SHL.U32 R58, R60, 0x2, RZ ;  /* 0x000000023c3a7824 */ /* 0x000fe200078e00ff */
[CC--:B------:R-:W-:Y:S04]  /*5a60*/  IADD3.X R50, R97.reuse, R170.reuse, R144, P1, P0 ;  /* 0x000000aa61327210 */ /* 0x0c0fe80000fe0490 */
[----:B-1----:R-:W1:Y:S03]  /*5a70*/  LDS.128 R20, [R58+0xc100] ;  /* 0x00c100003a147984 */ /* 0x002e660000000c00 */
        /* <DEDUP_REMOVED lines=11> */
[----:B------:R-:W-:Y:S02]  /*5b30*/  @!P0 SHF.R.U32.HI R32, RZ, 0x10, R69 ;  /* 0x00000010ff208819 */ /* 0x000fe40000011645 */
[----:B------:R-:W-:Y:S01]  /*5b40*/  @!P0 PRMT R39, R39, 0x5410, R26 ;  /* 0x0000541027278816 */ /* 0x000fe2000000001a */
[C---:B-1----:R-:W-:Y:S01]  /*5b50*/  @!P0 IMAD.U32 R26, R20.reuse, 0x10000, RZ ;  /* 0x00010000141a8824 */ /* 0x042fe200078e00ff */
[----:B------:R-:W-:Y:S02]  /*5b60*/  @!P0 SHF.R.U32.HI R41, RZ, 0x10, R71 ;  /* 0x00000010ff298819 */ /* 0x000fe40000011647 */
[----:B------:R-:W-:Y:S02]  /*5b70*/  @!P0 SHF.R.U32.HI R33, RZ, 0x10, R27 ;  /* 0x00000010ff218819 */ /* 0x000fe4000001161b */
[----:B------:R-:W-:Y:S02]  /*5b80*/  @!P0 LOP3.LUT R27, R20, 0xffff0000, RZ, 0xc0, !PT ;  /* 0xffff0000141b8812 */ /* 0x000fe400078ec0ff */
[----:B------:R-:W-:Y:S02]  /*5b90*/  @!P0 PRMT R79, R79, 0x5410, R32 ;  /* 0x000054104f4f8816 */ /* 0x000fe40000000020 */
[----:B------:R-:W-:Y:S02]  /*5ba0*/  @!P0 PRMT R78, R78, 0x5410, R41 ;  /* 0x000054104e4e8816 */ /* 0x000fe40000000029 */
[----:B------:R-:W-:Y:S02]  /*5bb0*/  @!P0 LOP3.LUT R40, R79, 0xffff0000, RZ, 0xc0, !PT ;  /* 0xffff00004f288812 */ /* 0x000fe400078ec0ff */
[C---:B------:R-:W-:Y:S01]  /*5bc0*/  @!P0 LOP3.LUT R48, R78.reuse, 0xffff0000, RZ, 0xc0, !PT ;  /* 0xffff00004e308812 */ /* 0x040fe200078ec0ff */
[----:B------:R-:W-:Y:S01]  /*5bd0*/  @!P0 IMAD.U32 R51, R78, 0x10000, RZ ;  /* 0x000100004e338824 */ /* 0x000fe200078e00ff */
[----:B------:R-:W-:Y:S02]  /*5be0*/  @!P0 SHF.R.U64 R24, R24, 0x10, R25 ;  /* 0x0000001018188819 */ /* 0x000fe40000001219 */
[----:B------:R-:W-:Y:S02]  /*5bf0*/  @!P0 SHF.R.U64 R35, R68, 0x10, R69 ;  /* 0x0000001044238819 */ /* 0x000fe40000001245 */
[----:B------:R-:W-:Y:S02]  /*5c00*/  @!P0 PRMT R37, R37, 0x5410, R24 ;  /* 0x0000541025258816 */ /* 0x000fe40000000018 */
[----:B------:R-:W-:Y:S02]  /*5c10*/  @!P0 SHF.R.U32.HI R25, RZ, 0x10, R25 ;  /* 0x00000010ff198819 */ /* 0x000fe40000011619 */
[----:B------:R-:W-:Y:S02]  /*5c20*/  @!P0 LOP3.LUT R24, R37, 0xffff0000, RZ, 0xc0, !PT ;  /* 0xffff000025188812 */ /* 0x000fe400078ec0ff */
[----:B------:R-:W-:Y:S02]  /*5c30*/  @!P0 SHF.R.U64 R34, R70, 0x10, R71 ;  /* 0x0000001046228819 */ /* 0x000fe40000001247 */
[----:B------:R-:W-:Y:S01]  /*5c40*/  @!P0 PRMT R80, R80, 0x5410, R35 ;  /* 0x0000541050508816 */ /* 0x000fe20000000023 */
[----:B------:R-:W-:Y:S01]  /*5c50*/  @!P0 FMUL.FTZ R3, R27, R24 ;  /* 0x000000181b038220 */ /* 0x000fe20000410000 */
[C---:B--2---:R-:W-:Y:S01]  /*5c60*/  @!P0 LOP3.LUT R41, R72.reuse, 0xffff0000, RZ, 0xc0, !PT ;  /* 0xffff000048298812 */ /* 0x044fe200078ec0ff */
[----:B------:R-:W-:Y:S01]  /*5c70*/  @!P0 IMAD.U32 R32, R72, 0x10000, RZ ;  /* 0x0001000048208824 */ /* 0x000fe200078e00ff */
[----:B------:R-:W-:Y:S01]  /*5c80*/  @!P0 LOP3.LUT R43, R73, 0xffff0000, RZ, 0xc0, !PT ;  /* 0xffff0000492b8812 */ /* 0x000fe200078ec0ff */
[C---:B------:R-:W-:Y:S01]  /*5c90*/  @!P0 IMAD.U32 R46, R75.reuse, 0x10000, RZ ;  /* 0x000100004b2e8824 */ /* 0x040fe200078e00ff */
[----:B------:R-:W-:Y:S01]  /*5ca0*/  @!P0 LOP3.LUT R53, R75, 0xffff0000, RZ, 0xc0, !PT ;  /* 0xffff00004b358812 */ /* 0x000fe200078ec0ff */
[C---:B------:R-:W-:Y:S01]  /*5cb0*/  @!P0 IMAD.U32 R42, R74.reuse, 0x10000, RZ ;  /* 0x000100004a2a8824 */ /* 0x040fe200078e00ff */
[----:B------:R-:W-:Y:S02]  /*5cc0*/  @!P0 LOP3.LUT R49, R74, 0xffff0000, RZ, 0xc0, !PT ;  /* 0xffff00004a318812 */ /* 0x000fe400078ec0ff */
[----:B------:R-:W-:Y:S02]  /*5cd0*/  @!P0 SHF.L.U32 R35, R80, 0x10, RZ ;  /* 0x0000001050238819 */ /* 0x000fe400000006ff */
[----:B------:R-:W-:Y:S01]  /*5ce0*/  @!P0 PRMT R36, R36, 0x5410, R25 ;  /* 0x0000541024248816 */ /* 0x000fe20000000019 */
[----:B------:R-:W-:Y:S01]  /*5cf0*/  @!P0 IMAD.U32 R25, R37, 0x10000, RZ ;  /* 0x0001000025198824 */ /* 0x000fe200078e00ff */
[----:B------:R-:W-:Y:S01]  /*5d00*/  @!P0 PRMT R77, R77, 0x5410, R34 ;  /* 0x000054104d4d8816 */ /* 0x000fe20000000022 */
[----:B------:R-:W-:Y:S01]  /*5d10*/  @!P0 FMUL.FTZ R50, R26, R35 ;  /* 0x000000231a328220 */ /* 0x000fe20000410000 */
[----:B------:R-:W-:Y:S01]  /*5d20*/  @!P0 LOP3.LUT R34, R80, 0xffff0000, RZ, 0xc0, !PT ;  /* 0xffff000050228812 */ /* 0x000fe200078ec0ff */
[-C--:B------:R-:W-:Y:S01]  /*5d30*/  @!P0 FMUL.FTZ R2, R26, R25.reuse ;  /* 0x000000191a028220 */ /* 0x080fe20000410000 */
[----:B------:R-:W-:Y:S01]  /*5d40*/  @!P0 SHF.L.U32 R26, R21, 0x10, RZ ;  /* 0x00000010151a8819 */ /* 0x000fe200000006ff */
[----:B------:R-:W-:Y:S01]  /*5d50*/  @!P0 FFMA.FTZ R50, R32, R25, -R50 ;  /* 0x0000001920328223 */ /* 0x000fe20000010832 */
[----:B------:R-:W-:Y:S01]  /*5d60*/  @!P0 LOP3.LUT R44, R77, 0xffff0000, RZ, 0xc0, !PT ;  /* 0xffff00004d2c8812 */ /* 0x000fe200078ec0ff */
[----:B------:R-:W-:Y:S01]  /*5d70*/  @!P0 FMUL.FTZ R173, R27, R34 ;  /* 0x000000221bad8220 */ /* 0x000fe20000410000 */
[----:B------:R-:W-:Y:S01]  /*5d80*/  @!P0 LOP3.LUT R27, R21, 0xffff0000, RZ, 0xc0, !PT ;  /* 0xffff0000151b8812 */ /* 0x000fe200078ec0ff */
[----:B------:R-:W-:Y:S01]  /*5d90*/  @!P0 FFMA.FTZ R2, R35, R32, R2 ;  /* 0x0000002023028223 */ /* 0x000fe20000010002 */
[----:B------:R-:W-:Y:S01]  /*5da0*/  @!P0 PRMT R38, R38, 0x5410, R33 ;  /* 0x0000541026268816 */ /* 0x000fe20000000021 */
[----:B------:R-:W-:Y:S02]  /*5db0*/  @!P0 IMAD.U32 R35, R79, 0x10000, RZ ;  /* 0x000100004f238824 */ /* 0x000fe400078e00ff */
[----:B------:R-:W-:Y:S01]  /*5dc0*/  @!P0 FFMA.FTZ R173, R41, R24, -R173 ;  /* 0x0000001829ad8223 */ /* 0x000fe200000108ad */
[C---:B------:R-:W-:Y:S01]  /*5dd0*/  @!P0 LOP3.LUT R24, R36.reuse, 0xffff0000, RZ, 0xc0, !PT ;  /* 0xffff000024188812 */ /* 0x040fe200078ec0ff */
[----:B------:R-:W-:Y:S02]  /*5de0*/  @!P0 IMAD.U32 R25, R36, 0x10000, RZ ;  /* 0x0001000024198824 */ /* 0x000fe400078e00ff */
[----:B------:R-:W-:Y:S01]  /*5df0*/  @!P0 FMUL.FTZ R175, R27, R40 ;  /* 0x000000281baf8220 */ /* 0x000fe20000410000 */
[----:B------:R-:W-:Y:S01]  /*5e00*/  @!P0 F2FP.BF16.PACK_AB R50, R173, R50 ;  /* 0x00000032ad32823e */ /* 0x000fe200000010ff */
[----:B------:R-:W-:Y:S02]  /*5e10*/  @!P0 IMAD.U32 R32, R73, 0x10000, RZ ;  /* 0x0001000049208824 */ /* 0x000fe400078e00ff */
[C---:B------:R-:W-:Y:S02]  /*5e20*/  @!P0 FMUL.FTZ R52, R26.reuse, R35 ;  /* 0x000000231a348220 */ /* 0x040fe40000410000 */
[-C--:B------:R-:W-:Y:S01]  /*5e30*/  @!P0 FMUL.FTZ R4, R26, R25.reuse ;  /* 0x000000191a048220 */ /* 0x080fe20000410000 */
[----:B------:R-:W-:Y:S01]  /*5e40*/  @!P0 SHF.L.U32 R26, R23, 0x10, RZ ;  /* 0x00000010171a8819 */ /* 0x000fe200000006ff */
[-C--:B------:R-:W-:Y:S01]  /*5e50*/  @!P0 FMUL.FTZ R5, R27, R24.reuse ;  /* 0x000000181b058220 */ /* 0x080fe20000410000 */
[----:B------:R-:W-:Y:S01]  /*5e60*/  @!P0 LOP3.LUT R27, R23, 0xffff0000, RZ, 0xc0, !PT ;  /* 0xffff0000171b8812 */ /* 0x000fe200078ec0ff */
[----:B------:R-:W-:Y:S01]  /*5e70*/  @!P0 FFMA.FTZ R175, R43, R24, -R175 ;  /* 0x000000182baf8223 */ /* 0x000fe200000108af */
[----:B------:R-:W-:Y:S01]  /*5e80*/  @!P0 LOP3.LUT R24, R38, 0xffff0000, RZ, 0xc0, !PT ;  /* 0xffff000026188812 */ /* 0x000fe200078ec0ff */
[----:B------:R-:W-:Y:S02]  /*5e90*/  @!P0 FFMA.FTZ R52, R32, R25, -R52 ;  /* 0x0000001920348223 */ /* 0x000fe40000010834 */
[----:B------:R-:W-:Y:S02]  /*5ea0*/  @!P0 IMAD.U32 R25, R38, 0x10000, RZ ;  /* 0x0001000026198824 */ /* 0x000fe400078e00ff */
[C---:B------:R-:W-:Y:S01]  /*5eb0*/  @!P0 FMUL.FTZ R58, R26.reuse, R51 ;  /* 0x000000331a3a8220 */ /* 0x040fe20000410000 */
[----:B------:R-:W-:Y:S01]  /*5ec0*/  @!P0 F2FP.BF16.PACK_AB R175, R175, R52 ;  /* 0x00000034afaf823e */ /* 0x000fe200000010ff */
[C---:B------:R-:W-:Y:S02]  /*5ed0*/  @!P0 FMUL.FTZ R177, R27.reuse, R48 ;  /* 0x000000301bb18220 */ /* 0x040fe40000410000 */
[----:B------:R-:W-:Y:S01]  /*5ee0*/  @!P0 FMUL.FTZ R8, R26, R25 ;  /* 0x000000191a088220 */ /* 0x000fe20000410000 */
[----:B------:R-:W-:Y:S01]  /*5ef0*/  @!P0 MOV R73, R175 ;  /* 0x000000af00498202 */ /* 0x000fe20000000f00 */
[-C--:B------:R-:W-:Y:S01]  /*5f00*/  @!P0 FMUL.FTZ R9, R27, R24.reuse ;  /* 0x000000181b098220 */ /* 0x080fe20000410000 */
[C---:B------:R-:W-:Y:S01]  /*5f10*/  @!P0 SHF.L.U32 R26, R22.reuse, 0x10, RZ ;  /* 0x00000010161a8819 */ /* 0x040fe200000006ff */
[----:B------:R-:W-:Y:S01]  /*5f20*/  @!P0 IMAD.U32 R45, R77, 0x10000, RZ ;  /* 0x000100004d2d8824 */ /* 0x000fe200078e00ff */
[----:B------:R-:W-:Y:S01]  /*5f30*/  @!P0 LOP3.LUT R27, R22, 0xffff0000, RZ, 0xc0, !PT ;  /* 0xffff0000161b8812 */ /* 0x000fe200078ec0ff */
[----:B------:R-:W-:Y:S02]  /*5f40*/  @!P0 FFMA.FTZ R58, R46, R25, -R58 ;  /* 0x000000192e3a8223 */ /* 0x000fe4000001083a */
[----:B------:R-:W-:Y:S02]  /*5f50*/  @!P0 IMAD.U32 R25, R39, 0x10000, RZ ;  /* 0x0001000027198824 */ /* 0x000fe400078e00ff */
[----:B------:R-:W-:Y:S01]  /*5f60*/  @!P0 FFMA.FTZ R177, R53, R24, -R177 ;  /* 0x0000001835b18223 */ /* 0x000fe200000108b1 */
[----:B------:R-:W-:Y:S01]  /*5f70*/  @!P0 LOP3.LUT R24, R39, 0xffff0000, RZ, 0xc0, !PT ;  /* 0xffff000027188812 */ /* 0x000fe200078ec0ff */
[----:B------:R-:W-:Y:S02]  /*5f80*/  @!P0 FMUL.FTZ R60, R26, R45 ;  /* 0x0000002d1a3c8220 */ /* 0x000fe40000410000 */
[----:B------:R-:W-:Y:S01]  /*5f90*/  @!P0 FMUL.FTZ R179, R27, R44 ;  /* 0x0000002c1bb38220 */ /* 0x000fe20000410000 */
[----:B------:R-:W-:Y:S01]  /*5fa0*/  @!P0 F2FP.BF16.PACK_AB R58, R177, R58 ;  /* 0x0000003ab13a823e */ /* 0x000fe200000010ff */
        /* <DEDUP_REMOVED lines=25> */
.L_x_2295:
[----:B------:R-:W-:Y:S05]  /*6140*/  BSYNC B0 ;  /* 0x0000000000007941 */ /* 0x000fea0003800000 */
.L_x_2294:
        /* <DEDUP_REMOVED lines=13> */
[--C-:B------:R-:W-:Y:S02]  /*6220*/  @!P0 SHF.R.U32.HI R26, RZ, 0x10, R65.reuse ;  /* 0x00000010ff1a8819 */ /* 0x100fe40000011641 */
[----:B------:R-:W-:Y:S02]  /*6230*/  @!P0 SHF.R.U64 R27, R64, 0x10, R65 ;  /* 0x00000010401b8819 */ /* 0x000fe40000001241 */
[----:B------:R-:W-:Y:S02]  /*6240*/  @!P0 PRMT R63, R63, 0x5410, R26 ;  /* 0x000054103f3f8816 */ /* 0x000fe4000000001a */
[--C-:B------:R-:W-:Y:S02]  /*6250*/  @!P0 SHF.R.U64 R16, R16, 0x10, R17.reuse ;  /* 0x0000001010108819 */ /* 0x100fe40000001211 */
[----:B------:R-:W-:Y:S02]  /*6260*/  @!P0 SHF.R.U32.HI R17, RZ, 0x10, R17 ;  /* 0x00000010ff118819 */ /* 0x000fe40000011611 */
[----:B------:R-:W-:Y:S02]  /*6270*/  @!P0 PRMT R29, R29, 0x5410, R16 ;  /* 0x000054101d1d8816 */ /* 0x000fe40000000010 */
[----:B------:R-:W-:Y:S02]  /*6280*/  @!P0 PRMT R28, R28, 0x5410, R17 ;  /* 0x000054101c1c8816 */ /* 0x000fe40000000011 */
[----:B------:R-:W-:Y:S01]  /*6290*/  @!P0 LOP3.LUT R36, R63, 0xffff0000, RZ, 0xc0, !PT ;  /* 0xffff00003f248812 */ /* 0x000fe200078ec0ff */
[----:B------:R-:W-:Y:S01]  /*62a0*/  @!P0 IMAD.U32 R17, R29, 0x10000, RZ ;  /* 0x000100001d118824 */ /* 0x000fe200078e00ff */
[----:B------:R-:W-:Y:S02]  /*62b0*/  @!P0 PRMT R76, R76, 0x5410, R27 ;  /* 0x000054104c4c8816 */ /* 0x000fe4000000001b */
[----:B------:R-:W-:Y:S02]  /*62c0*/  @!P0 SHF.R.U64 R33, R66, 0x10, R67 ;  /* 0x0000001042218819 */ /* 0x000fe40000001243 */
[--C-:B------:R-:W-:Y:S01]  /*62d0*/  @!P0 SHF.R.U64 R18, R18, 0x10, R19.reuse ;  /* 0x0000001012128819 */ /* 0x100fe20000001213 */
[----:B------:R-:W-:Y:S01]  /*62e0*/  @!P0 IMAD.U32 R27, R76, 0x10000, RZ ;  /* 0x000100004c1b8824 */ /* 0x000fe200078e00ff */
[----:B------:R-:W-:Y:S02]  /*62f0*/  @!P0 SHF.R.U32.HI R19, RZ, 0x10, R19 ;  /* 0x00000010ff138819 */ /* 0x000fe40000011613 */
[----:B------:R-:W-:Y:S01]  /*6300*/  @!P0 PRMT R31, R31, 0x5410, R18 ;  /* 0x000054101f1f8816 */ /* 0x000fe20000000012 */
[----:B-1----:R-:W-:Y:S01]  /*6310*/  @!P0 IMAD.U32 R16, R20, 0x10000, RZ ;  /* 0x0001000014108824 */ /* 0x002fe200078e00ff */
[----:B------:R-:W-:Y:S01]  /*6320*/  @!P0 PRMT R30, R30, 0x5410, R19 ;  /* 0x000054101e1e8816 */ /* 0x000fe20000000013 */
[----:B------:R-:W-:Y:S01]  /*6330*/  @!P0 IMAD.U32 R19, R21, 0x10000, RZ ;  /* 0x0001000015138824 */ /* 0x000fe200078e00ff */
[----:B------:R-:W-:Y:S01]  /*6340*/  @!P0 LOP3.LUT R18, R20, 0xffff0000, RZ, 0xc0, !PT ;  /* 0xffff000014128812 */ /* 0x000fe200078ec0ff */
[----:B------:R-:W-:Y:S01]  /*6350*/  @!P0 FMUL.FTZ R46, R16, R27 ;  /* 0x0000001b102e8220 */ /* 0x000fe20000410000 */
[----:B------:R-:W-:Y:S01]  /*6360*/  @!P0 LOP3.LUT R25, R22, 0xffff0000, RZ, 0xc0, !PT ;  /* 0xffff000016198812 */ /* 0x000fe200078ec0ff */
        /* <DEDUP_REMOVED lines=10> */
[----:B------:R-:W-:Y:S01]  /*6410*/  @!P0 IMAD.U32 R24, R23, 0x10000, RZ ;  /* 0x0001000017188824 */ /* 0x000fe200078e00ff */
[----:B------:R-:W-:Y:S01]  /*6420*/  @!P0 LOP3.LUT R41, R50, 0xffff0000, RZ, 0xc0, !PT ;  /* 0xffff000032298812 */ /* 0x000fe200078ec0ff */
[----:B------:R-:W-:Y:S01]  /*6430*/  @!P0 FFMA.FTZ R2, R27, R26, R2 ;  /* 0x0000001a1b028223 */ /* 0x000fe20000010002 */
[C---:B------:R-:W-:Y:S01]  /*6440*/  @!P0 LOP3.LUT R45, R51.reuse, 0xffff0000, RZ, 0xc0, !PT ;  /* 0xffff0000332d8812 */ /* 0x040fe200078ec0ff */
[----:B------:R-:W-:Y:S01]  /*6450*/  @!P0 IMAD.U32 R42, R51, 0x10000, RZ ;  /* 0x00010000332a8824 */ /* 0x000fe200078e00ff */
[----:B------:R-:W-:Y:S02]  /*6460*/  @!P0 LOP3.LUT R17, R29, 0xffff0000, RZ, 0xc0, !PT ;  /* 0xffff00001d118812 */ /* 0x000fe400078ec0ff */
[----:B------:R-:W-:Y:S01]  /*6470*/  @!P0 PRMT R62, R62, 0x5410, R33 ;  /* 0x000054103e3e8816 */ /* 0x000fe20000000021 */
[----:B------:R-:W-:Y:S01]  /*6480*/  @!P0 IMAD.U32 R33, R63, 0x10000, RZ ;  /* 0x000100003f218824 */ /* 0x000fe200078e00ff */
[----:B------:R-:W-:Y:S01]  /*6490*/  @!P0 PRMT R61, R61, 0x5410, R32 ;  /* 0x000054103d3d8816 */ /* 0x000fe20000000020 */
[----:B------:R-:W-:Y:S01]  /*64a0*/  @!P0 FMUL.FTZ R3, R18, R17 ;  /* 0x0000001112038220 */ /* 0x000fe20000410000 */
[----:B------:R-:W-:Y:S01]  /*64b0*/  @!P0 LOP3.LUT R32, R76, 0xffff0000, RZ, 0xc0, !PT ;  /* 0xffff00004c208812 */ /* 0x000fe200078ec0ff */
[----:B------:R-:W-:Y:S01]  /*64c0*/  @!P0 FMUL.FTZ R54, R19, R33 ;  /* 0x0000002113368220 */ /* 0x000fe20000410000 */
[C---:B------:R-:W-:Y:S01]  /*64d0*/  @!P0 LOP3.LUT R40, R62.reuse, 0xffff0000, RZ, 0xc0, !PT ;  /* 0xffff00003e288812 */ /* 0x040fe200078ec0ff */
[----:B------:R-:W-:Y:S01]  /*64e0*/  @!P0 IMAD.U32 R37, R62, 0x10000, RZ ;  /* 0x000100003e258824 */ /* 0x000fe200078e00ff */
[----:B------:R-:W-:Y:S01]  /*64f0*/  @!P0 LOP3.LUT R44, R61, 0xffff0000, RZ, 0xc0, !PT ;  /* 0xffff00003d2c8812 */ /* 0x000fe200078ec0ff */
[----:B------:R-:W-:Y:S01]  /*6500*/  @!P0 FMUL.FTZ R55, R18, R32 ;  /* 0x0000002012378220 */ /* 0x000fe20000410000 */
[----:B------:R-:W-:Y:S01]  /*6510*/  @!P0 LOP3.LUT R18, R21, 0xffff0000, RZ, 0xc0, !PT ;  /* 0xffff000015128812 */ /* 0x000fe200078ec0ff */
[----:B------:R-:W-:Y:S01]  /*6520*/  @!P0 FFMA.FTZ R54, R35, R16, -R54 ;  /* 0x0000001023368223 */ /* 0x000fe20000010836 */
[----:B------:R-:W-:Y:S01]  /*6530*/  @!P0 SHF.L.U32 R16, R31, 0x10, RZ ;  /* 0x000000101f108819 */ /* 0x000fe200000006ff */
[----:B------:R-:W-:Y:S02]  /*6540*/  @!P0 IMAD.U32 R19, R22, 0x10000, RZ ;  /* 0x0001000016138824 */ /* 0x000fe400078e00ff */
[----:B------:R-:W-:Y:S01]  /*6550*/  @!P0 FFMA.FTZ R55, R34, R17, -R55 ;  /* 0x0000001122378223 */ /* 0x000fe20000010837 */
[----:B------:R-:W-:Y:S01]  /*6560*/  @!P0 LOP3.LUT R17, R28, 0xffff0000, RZ, 0xc0, !PT ;  /* 0xffff00001c118812 */ /* 0x000fe200078ec0ff */
[C---:B------:R-:W-:Y:S02]  /*6570*/  @!P0 FMUL.FTZ R57, R18.reuse, R36 ;  /* 0x0000002412398220 */ /* 0x040fe40000410000 */
        /* <DEDUP_REMOVED lines=51> */
.L_x_2275:
        /* <DEDUP_REMOVED lines=25> */
.L_x_2279:
[----:B------:R-:W-:Y:S05]  /*6a40*/  BSYNC B1 ;  /* 0x0000000000017941 */ /* 0x000fea0003800000 */
.L_x_2274:
[----:B------:R-:W-:Y:S01]  /*6a50*/  ISETP.GT.AND P0, PT, R15, R14, PT ;  /* 0x0000000e0f00720c */ /* 0x000fe20003f04270 */
[----:B------:R-:W-:-:S12]  /*6a60*/  BSSY B0, `(.L_x_2296) ;  /* 0x000003d000007945 */ /* 0x000fd80003800000 */
[----:B-1----:R-:W-:Y:S01]  /*6a70*/  @P0 IADD3 R6, R15, -0x1, RZ ;  /* 0xffffffff0f060810 */ /* 0x002fe20007ffe0ff */
[----:B------:R-:W-:Y:S02]  /*6a80*/  @P0 IMAD.MOV.U32 R8, RZ, RZ, R152 ;  /* 0x000000ffff080224 */ /* 0x000fe400078e0098 */
[----:B------:R-:W-:Y:S01]  /*6a90*/  @P0 IMAD.MOV.U32 R9, RZ, RZ, R95 ;  /* 0x000000ffff090224 */ /* 0x000fe200078e005f */
[----:B--2---:R-:W-:Y:S01]  /*6aa0*/  @P0 SHF.R.S32.HI R3, RZ, 0x1f, R6 ;  /* 0x0000001fff030819 */ /* 0x004fe20000011406 */
[----:B------:R-:W-:Y:S02]  /*6ab0*/  @P0 IMAD R4, R99, R6, RZ ;  /* 0x0000000663040224 */ /* 0x000fe400078e02ff */
        /* <DEDUP_REMOVED lines=26> */
[----:B------:R-:W-:Y:S03]  /*6c60*/  IMAD.MOV.U32 R126, RZ, RZ, R148 ;  /* 0x000000ffff7e7224 */ /* 0x000fe600078e0094 */
[----:B------:R-:W-:Y:S01]  /*6c70*/  LEA.HI.X.SX32 R7, R15, R157, 0x6, P0 ;  /* 0x0000009d0f077211 */ /* 0x000fe200000f36ff */
        /* <DEDUP_REMOVED lines=27> */
.L_x_2297:
[----:B-1----:R-:W-:Y:S05]  /*6e30*/  BSYNC B0 ;  /* 0x0000000000007941 */ /* 0x002fea0003800000 */
.L_x_2296:
        /* <DEDUP_REMOVED lines=32> */
.L_x_2273:
[----:B------:R-:W-:Y:S01]  /*7040*/  ISETP.NE.AND P3, PT, R240, 0x1, PT ;  /* 0x00000001f000780c */ /* 0x000fe20003f65270 */
[----:B------:R-:W-:Y:S01]  /*7050*/  BSSY B0, `(.L_x_2299) ;  /* 0x0000029000007945 */ /* 0x000fe20003800000 */
[----:B-1----:R-:W-:-:S02]  /*7060*/  IADD3 R2, R209, 0x7f, RZ ;  /* 0x0000007fd1027810 */ /* 0x002fc40007ffe0ff */
[----:B------:R-:W-:-:S09]  /*7070*/  LOP3.LUT R226, R226, 0xfffffffd, RZ, 0xc0, !PT ;  /* 0xfffffffde2e27812 */ /* 0x000fd200078ec0ff */
[----:B------:R-:W-:Y:S01]  /*7080*/  @P3 IMAD.HI.U32 R0, R2, c[0x0][0x2c8], RZ ;  /* 0x0000b20002003a27 */ /* 0x000fe200078e00ff */
[----:B------:R-:W-:-:S04]  /*7090*/  @P3 LOP3.LUT R226, R226, 0x2, RZ, 0xfc, !PT ;  /* 0x00000002e2e23812 */ /* 0x000fc800078efcff */
[----:B------:R-:W-:-:S05]  /*70a0*/  @P3 SHF.R.U32.HI R2, RZ, c[0x0][0x2cc], R0 ;  /* 0x0000b300ff023a19 */ /* 0x000fca0000011600 */
[----:B------:R-:W-:-:S05]  /*70b0*/  IMAD.IADD R89, R89, 0x1, R2 ;  /* 0x0000000159597824 */ /* 0x000fca00078e0202 */
[----:B------:R-:W-:-:S04]  /*70c0*/  SHF.R.S32.HI R0, RZ, 0x1f, R89 ;  /* 0x0000001fff007819 */ /* 0x000fc80000011459 */
[----:B------:R-:W-:-:S04]  /*70d0*/  LEA.HI R0, R0, R89, RZ, 0x6 ;  /* 0x0000005900007211 */ /* 0x000fc800078f30ff */
[----:B------:R-:W-:Y:S01]  /*70e0*/  SHF.R.S32.HI R3, RZ, 0x6, R0 ;  /* 0x00000006ff037819 */ /* 0x000fe20000011400 */
[----:B------:R-:W-:-:S03]  /*70f0*/  IMAD.IADD R0, R86, 0x1, R87 ;  /* 0x0000000156007824 */ /* 0x000fc600078e0257 */
[----:B------:R-:W-:Y:S01]  /*7100*/  IMNMX R92, R92, R3, PT ;  /* 0x000000035c5c7217 */ /* 0x000fe20003800200 */
[----:B------:R-:W-:-:S03]  /*7110*/  IMAD.MOV.U32 R3, RZ, RZ, RZ ;  /* 0x000000ffff037224 */ /* 0x000fc600078e00ff */
[----:B------:R-:W-:-:S13]  /*7120*/  ISETP.GE.AND P0, PT, R92, 0x1, PT ;  /* 0x000000015c00780c */ /* 0x000fda0003f06270 */
        /* <DEDUP_REMOVED lines=27> */
.L_x_2300:
[----:B------:R-:W-:Y:S05]  /*72e0*/  BSYNC B0 ;  /* 0x0000000000007941 */ /* 0x000fea0003800000 */
.L_x_2299:
        /* <DEDUP_REMOVED lines=58> */
[----:B------:R-:W-:-:S05]  /*7690*/  @P1 MOV R5, 0x4 ;  /* 0x0000000400051802 */ /* 0x000fca0000000f00 */
[----:B------:R-:W-:-:S06]  /*76a0*/  @P1 IMAD.WIDE R234, R224, R5, c[0x0][0x340] ;  /* 0x0000d000e0ea1625 */ /* 0x000fcc00078e0205 */
[----:B------:R-:W2:Y:S01]  /*76b0*/  @P1 LDG.E R234, [R234.64] ;  /* 0x00000008eaea1981 */ /* 0x000ea2000c1e1900 */
[----:B------:R-:W-:Y:S01]  /*76c0*/  SHF.R.S32.HI R5, RZ, 0x1f, R84 ;  /* 0x0000001fff057819 */ /* 0x000fe20000011454 */
[----:B------:R-:W-:Y:S01]  /*76d0*/  IMAD.WIDE.U32 R6, R84, c[0x0][0x178], RZ ;  /* 0x00005e0054067a25 */ /* 0x000fe200078e00ff */
[----:B------:R-:W-:Y:S02]  /*76e0*/  LEA.HI R8, R88, R213, RZ, 0x3 ;  /* 0x000000d558087211 */ /* 0x000fe400078f18ff */
[----:B------:R-:W-:Y:S01]  /*76f0*/  SHF.R.S32.HI R2, RZ, 0x1f, R0 ;  /* 0x0000001fff027819 */ /* 0x000fe20000011400 */
[----:B------:R-:W-:Y:S01]  /*7700*/  IMAD R5, R5, c[0x0][0x178], RZ ;  /* 0x00005e0005057a24 */ /* 0x000fe200078e02ff */
[----:B------:R-:W-:Y:S02]  /*7710*/  ISETP.NE.U32.AND P2, PT, RZ, c[0x0][0x348], PT ;  /* 0x0000d200ff007a0c */ /* 0x000fe40003f45070 */
[----:B------:R-:W-:Y:S01]  /*7720*/  SHF.R.S32.HI R25, RZ, 0x1f, R228 ;  /* 0x0000001fff197819 */ /* 0x000fe200000114e4 */
[----:B------:R-:W-:Y:S01]  /*7730*/  IMAD R14, R84, c[0x0][0x17c], R5 ;  /* 0x00005f00540e7a24 */ /* 0x000fe200078e0205 */
[----:B------:R-:W-:-:S02]  /*7740*/  SHF.R.S32.HI R5, RZ, 0x3, R8 ;  /* 0x00000003ff057819 */ /* 0x000fc40000011408 */
[----:B------:R-:W-:Y:S01]  /*7750*/  LOP3.LUT R8, R8, 0xfffffff8, RZ, 0xc0, !PT ;  /* 0xfffffff808087812 */ /* 0x000fe200078ec0ff */
[----:B------:R-:W-:Y:S01]  /*7760*/  IMAD.IADD R15, R7, 0x1, R14 ;  /* 0x00000001070f7824 */ /* 0x000fe200078e020e */
[----:B------:R-:W-:Y:S02]  /*7770*/  IADD3 R9, P0, R5, R0, RZ ;  /* 0x0000000005097210 */ /* 0x000fe40007f1e0ff */
[----:B------:R-:W-:Y:S01]  /*7780*/  MOV R24, R228 ;  /* 0x000000e400187202 */ /* 0x000fe20000000f00 */
[----:B------:R-:W-:Y:S01]  /*7790*/  IMAD.IADD R8, R213, 0x1, -R8 ;  /* 0x00000001d5087824 */ /* 0x000fe200078e0a08 */
[----:B------:R-:W-:Y:S02]  /*77a0*/  LEA.HI.X.SX32 R7, R5, R2, 0x1, P0 ;  /* 0x0000000205077211 */ /* 0x000fe400000f0eff */
[----:B------:R-:W-:Y:S01]  /*77b0*/  ISETP.NE.AND.EX P0, PT, RZ, c[0x0][0x34c], PT, P2 ;  /* 0x0000d300ff007a0c */ /* 0x000fe20003f05320 */
[----:B------:R-:W-:Y:S01]  /*77c0*/  IMAD R4, R8, 0x20, R5 ;  /* 0x0000002008047824 */ /* 0x000fe200078e0205 */
[----:B------:R-:W-:Y:S01]  /*77d0*/  MOV R14, R6 ;  /* 0x00000006000e7202 */ /* 0x000fe20000000f00 */
[----:B------:R-:W-:Y:S01]  /*77e0*/  IMAD R0, R7, c[0x0][0x1e0], RZ ;  /* 0x0000780007007a24 */ /* 0x000fe200078e02ff */
[----:B------:R-:W-:Y:S01]  /*77f0*/  SEL R6, R85, RZ, !P0 ;  /* 0x000000ff55067207 */ /* 0x000fe20004000000 */
[----:B------:R-:W-:Y:S01]  /*7800*/  IMAD R7, R7, c[0x0][0x208], RZ ;  /* 0x0000820007077a24 */ /* 0x000fe200078e02ff */
[----:B------:R-:W-:Y:S01]  /*7810*/  IADD3 R4, R209, R4, RZ ;  /* 0x00000004d1047210 */ /* 0x000fe20007ffe0ff */
[----:B------:R-:W-:Y:S01]  /*7820*/  IMAD.WIDE.U32 R20, R9, c[0x0][0x1e0], R24 ;  /* 0x0000780009147a25 */ /* 0x000fe200078e0018 */
[----:B------:R-:W-:-:S02]  /*7830*/  ISETP.GE.AND P5, PT, R228, c[0x0][0x198], PT ;  /* 0x00006600e4007a0c */ /* 0x000fc40003fa6270 */
[----:B------:R-:W-:Y:S01]  /*7840*/  MOV R2, R4 ;  /* 0x0000000400027202 */ /* 0x000fe20000000f00 */
[----:B------:R-:W-:Y:S01]  /*7850*/  IMAD R0, R9, c[0x0][0x1e4], R0 ;  /* 0x0000790009007a24 */ /* 0x000fe200078e0200 */
[----:B------:R-:W-:Y:S01]  /*7860*/  ISETP.GE.AND P4, PT, R215, c[0x0][0x198], PT ;  /* 0x00006600d7007a0c */ /* 0x000fe20003f86270 */
[----:B------:R-:W-:-:S04]  /*7870*/  IMAD.WIDE.U32 R16, R9, c[0x0][0x208], R24 ;  /* 0x0000820009107a25 */ /* 0x000fc800078e0018 */
[----:B------:R-:W-:Y:S02]  /*7880*/  IMAD R7, R9, c[0x0][0x20c], R7 ;  /* 0x0000830009077a24 */ /* 0x000fe400078e0207 */
[----:B------:R-:W-:-:S04]  /*7890*/  @P3 IMAD.HI.U32 R9, R4, c[0x0][0x2c8], RZ ;  /* 0x0000b20004093a27 */ /* 0x000fc800078e00ff */
[----:B------:R-:W-:Y:S01]  /*78a0*/  IMAD.WIDE.U32 R18, R225, c[0x0][0x1b8], R14 ;  /* 0x00006e00e1127a25 */ /* 0x000fe200078e000e */
[----:B------:R-:W-:Y:S02]  /*78b0*/  @P3 SHF.R.U32.HI R2, RZ, c[0x0][0x2cc], R9 ;  /* 0x0000b300ff023a19 */ /* 0x000fe40000011609 */
[----:B------:R-:W-:Y:S01]  /*78c0*/  MOV R14, R16 ;  /* 0x00000010000e7202 */ /* 0x000fe20000000f00 */
[----:B------:R-:W-:Y:S01]  /*78d0*/  IMAD.IADD R21, R21, 0x1, R0 ;  /* 0x0000000115157824 */ /* 0x000fe200078e0200 */
[----:B------:R-:W-:Y:S01]  /*78e0*/  SEL R0, R224, RZ, !P0 ;  /* 0x000000ffe0007207 */ /* 0x000fe20004000000 */
[----:B------:R-:W-:Y:S01]  /*78f0*/  IMAD R15, R6, c[0x0][0x1c0], RZ ;  /* 0x00007000060f7a24 */ /* 0x000fe200078e02ff */
[----:B------:R-:W-:Y:S01]  /*7900*/  ISETP.NE.U32.AND P0, PT, RZ, c[0x0][0x350], PT ;  /* 0x0000d400ff007a0c */ /* 0x000fe20003f05070 */
[----:B------:R-:W-:Y:S01]  /*7910*/  IMAD R19, R225, c[0x0][0x1bc], R19 ;  /* 0x00006f00e1137a24 */ /* 0x000fe200078e0213 */
[----:B------:R-:W-:Y:S01]  /*7920*/  ISETP.GE.AND P3, PT, R214, c[0x0][0x198], PT ;  /* 0x00006600d6007a0c */ /* 0x000fe20003f66270 */
[C---:B------:R-:W-:Y:S01]  /*7930*/  IMAD R6, R0.reuse, c[0x0][0x1c4], R15 ;  /* 0x0000710000067a24 */ /* 0x040fe200078e020f */
[----:B------:R-:W-:Y:S01]  /*7940*/  IADD3 R15, R17, R7, RZ ;  /* 0x00000007110f7210 */ /* 0x000fe20007ffe0ff */
[----:B------:R-:W-:Y:S01]  /*7950*/  IMAD.WIDE.U32 R18, R0, c[0x0][0x1c0], R18 ;  /* 0x0000700000127a25 */ /* 0x000fe200078e0012 */
[----:B------:R-:W-:-:S02]  /*7960*/  IADD3 R7, -R2, RZ, RZ ;  /* 0x000000ff02077210 */ /* 0x000fc40007ffe1ff */
[----:B------:R-:W-:Y:S01]  /*7970*/  SHF.R.S32.HI R0, RZ, 0x1f, R2 ;  /* 0x0000001fff007819 */ /* 0x000fe20000011402 */
[----:B------:R-:W-:Y:S01]  /*7980*/  IMAD.IADD R19, R19, 0x1, R6 ;  /* 0x0000000113137824 */ /* 0x000fe200078e0206 */
[----:B------:R-:W-:Y:S01]  /*7990*/  ISETP.NE.AND.EX P0, PT, RZ, c[0x0][0x354], PT, P0 ;  /* 0x0000d500ff007a0c */ /* 0x000fe20003f05300 */
[----:B------:R-:W-:Y:S02]  /*79a0*/  IMAD R16, R7, c[0x0][0x2c4], R4 ;  /* 0x0000b10007107a24 */ /* 0x000fe400078e0204 */
[----:B------:R-:W-:Y:S02]  /*79b0*/  IMAD R7, R0, c[0x0][0x1b0], RZ ;  /* 0x00006c0000077a24 */ /* 0x000fe400078e02ff */
[----:B------:R-:W-:-:S04]  /*79c0*/  IMAD.WIDE.U32 R18, R2, c[0x0][0x1b0], R18 ;  /* 0x00006c0002127a25 */ /* 0x000fc800078e0012 */
[----:B------:R-:W-:Y:S01]  /*79d0*/  IMAD R0, R2, c[0x0][0x1b4], R7 ;  /* 0x00006d0002007a24 */ /* 0x000fe200078e0207 */
[----:B------:R-:W-:Y:S01]  /*79e0*/  SHF.R.S32.HI R2, RZ, 0x1f, R16 ;  /* 0x0000001fff027819 */ /* 0x000fe20000011410 */
[----:B------:R-:W-:-:S03]  /*79f0*/  IMAD.WIDE.U32 R236, R225, c[0x0][0x1e8], R20 ;  /* 0x00007a00e1ec7a25 */ /* 0x000fc600078e0014 */
[----:B------:R-:W-:Y:S01]  /*7a00*/  IADD3 R19, R19, R0, RZ ;  /* 0x0000000013137210 */ /* 0x000fe20007ffe0ff */
[----:B------:R-:W-:Y:S02]  /*7a10*/  IMAD R9, R2, c[0x0][0x1a8], RZ ;  /* 0x00006a0002097a24 */ /* 0x000fe400078e02ff */
[----:B------:R-:W-:-:S04]  /*7a20*/  IMAD.WIDE.U32 R20, R225, c[0x0][0x210], R14 ;  /* 0x00008400e1147a25 */ /* 0x000fc800078e000e */
[----:B------:R-:W-:Y:S02]  /*7a30*/  IMAD R237, R225, c[0x0][0x1ec], R237 ;  /* 0x00007b00e1ed7a24 */ /* 0x000fe400078e02ed */
[C---:B------:R-:W-:Y:S01]  /*7a40*/  IMAD R14, R16.reuse, c[0x0][0x1ac], R9 ;  /* 0x00006b00100e7a24 */ /* 0x040fe200078e0209 */
[----:B------:R-:W-:Y:S01]  /*7a50*/  IADD3 R9, R3, -0x1, RZ ;  /* 0xffffffff03097810 */ /* 0x000fe20007ffe0ff */
[----:B------:R-:W-:Y:S02]  /*7a60*/  IMAD R21, R225, c[0x0][0x214], R21 ;  /* 0x00008500e1157a24 */ /* 0x000fe400078e0215 */
[----:B------:R-:W-:-:S04]  /*7a70*/  IMAD.WIDE.U32 R16, R16, c[0x0][0x1a8], R18 ;  /* 0x00006a0010107a25 */ /* 0x000fc800078e0012 */
[----:B------:R-:W-:Y:S01]  /*7a80*/  IMAD.IADD R15, R5, 0x1, R209 ;  /* 0x00000001050f7824 */ /* 0x000fe200078e02d1 */
[----:B------:R-:W-:Y:S02]  /*7a90*/  IADD3 R14, R17, R14, RZ ;  /* 0x0000000e110e7210 */ /* 0x000fe40007ffe0ff */
[----:B--2---:R-:W-:Y:S01]  /*7aa0*/  @P1 SHF.R.S32.HI R7, RZ, 0x1f, R234 ;  /* 0x0000001fff071819 */ /* 0x004fe200000114ea */
[----:B------:R-:W-:Y:S01]  /*7ab0*/  @!P1 IMAD.MOV.U32 R7, RZ, RZ, R85 ;  /* 0x000000ffff079224 */ /* 0x000fe200078e0055 */
[----:B------:R-:W-:-:S04]  /*7ac0*/  @!P1 MOV R234, R224 ;  /* 0x000000e000ea9202 */ /* 0x000fc80000000f00 */
[----:B------:R-:W-:Y:S02]  /*7ad0*/  SEL R7, R7, RZ, !P0 ;  /* 0x000000ff07077207 */ /* 0x000fe40004000000 */
[----:B------:R-:W-:Y:S02]  /*7ae0*/  SEL R234, R234, RZ, !P0 ;  /* 0x000000ffeaea7207 */ /* 0x000fe40004000000 */
[C---:B------:R-:W-:Y:S01]  /*7af0*/  LEA R18, P0, R16.reuse, c[0x0][0x160], 0x1 ;  /* 0x0000580010127a11 */ /* 0x040fe200078008ff */
[C---:B------:R-:W-:Y:S02]  /*7b00*/  IMAD R231, R7.reuse, c[0x0][0x1f0], RZ ;  /* 0x00007c0007e77a24 */ /* 0x040fe400078e02ff */
[----:B------:R-:W-:Y:S01]  /*7b10*/  IMAD R7, R7, c[0x0][0x218], RZ ;  /* 0x0000860007077a24 */ /* 0x000fe200078e02ff */
[----:B------:R-:W-:Y:S01]  /*7b20*/  LEA.HI.X R14, R16, c[0x0][0x164], R14, 0x1, P0 ;  /* 0x00005900100e7a11 */ /* 0x000fe200000f0c0e */
[C---:B------:R-:W-:Y:S02]  /*7b30*/  IMAD R231, R234.reuse, c[0x0][0x1f4], R231 ;  /* 0x00007d00eae77a24 */ /* 0x040fe400078e02e7 */
[----:B------:R-:W-:-:S02]  /*7b40*/  IMAD R7, R234, c[0x0][0x21c], R7 ;  /* 0x00008700ea077a24 */ /* 0x000fc400078e0207 */
[----:B------:R-:W-:-:S04]  /*7b50*/  IMAD.WIDE.U32 R236, R234, c[0x0][0x1f0], R236 ;  /* 0x00007c00eaec7a25 */ /* 0x000fc800078e00ec */
[----:B------:R-:W-:Y:S01]  /*7b60*/  IMAD.WIDE.U32 R234, R234, c[0x0][0x218], R20 ;  /* 0x00008600eaea7a25 */ /* 0x000fe200078e0014 */
[----:B------:R-:W-:-:S04]  /*7b70*/  IADD3 R231, R237, R231, RZ ;  /* 0x000000e7ede77210 */ /* 0x000fc80007ffe0ff */
[----:B------:R-:W-:Y:S01]  /*7b80*/  IADD3 R230, R235, R7, RZ ;  /* 0x00000007ebe67210 */ /* 0x000fe20007ffe0ff */
[----:B------:R-:W-:Y:S05]  /*7b90*/  BRA.DIV ~URZ, `(.L_x_2302) ;  /* 0x000157f27f007947 */ /* 0x000fea000b800000 */
[----:B------:R1:W2:Y:S02]  /*7ba0*/  SHFL.IDX PT, R23, R14, RZ, 0x181f ;  /* 0x00181fff0e177589 */ /* 0x0002a400000e0000 */
.L_x_2435:
[----:B------:R-:W-:Y:S05]  /*7bb0*/  BRA.DIV ~URZ, `(.L_x_2303) ;  /* 0x000158427f007947 */ /* 0x000fea000b800000 */
[----:B------:R3:W4:Y:S02]  /*7bc0*/  SHFL.IDX PT, R2, R18, RZ, 0x181f ;  /* 0x00181fff12027589 */ /* 0x00072400000e0000 */
.L_x_2436:
[----:B------:R-:W-:Y:S01]  /*7bd0*/  IMAD R4, R241, c[0x0][0x2c4], RZ ;  /* 0x0000b100f1047a24 */ /* 0x000fe200078e02ff */
[----:B------:R-:W-:Y:S01]  /*7be0*/  BSSY B0, `(.L_x_2304) ;  /* 0x0000011000007945 */ /* 0x000fe20003800000 */
[----:B------:R-:W-:Y:S02]  /*7bf0*/  SHF.R.S32.HI R6, RZ, 0x1f, R215 ;  /* 0x0000001fff067819 */ /* 0x000fe400000114d7 */
[----:B------:R-:W-:Y:S02]  /*7c00*/  SHF.R.S32.HI R7, RZ, 0x1f, R214 ;  /* 0x0000001fff077819 */ /* 0x000fe400000114d6 */
[----:B------:R-:W-:-:S13]  /*7c10*/  ISETP.GE.AND P0, PT, R15, R4, PT ;  /* 0x000000040f00720c */ /* 0x000fda0003f06270 */
[----:B------:R-:W-:Y:S05]  /*7c20*/  @P0 BRA `(.L_x_2305) ;  /* 0x000000c000000947 */ /* 0x000fea0003800000 */
[-C--:B----4-:R-:W-:Y:S02]  /*7c30*/  LEA R20, P2, R228, R2.reuse, 0x1 ;  /* 0x00000002e4147211 */ /* 0x090fe400078408ff */
[CC--:B------:R-:W-:Y:S02]  /*7c40*/  LEA R16, P1, R215.reuse, R2.reuse, 0x1 ;  /* 0x00000002d7107211 */ /* 0x0c0fe400078208ff */
        /* <DEDUP_REMOVED lines=10> */
.L_x_2305:
[----:B------:R-:W-:Y:S05]  /*7cf0*/  BSYNC B0 ;  /* 0x0000000000007941 */ /* 0x000fea0003800000 */
.L_x_2304:
[----:B------:R-:W-:Y:S05]  /*7d00*/  BRA.DIV ~URZ, `(.L_x_2306) ;  /* 0x000157527f007947 */ /* 0x000fea000b800000 */
[----:B--2---:R2:W1:Y:S04]  /*7d10*/  SHFL.IDX PT, R23, R14, 0x1, 0x181f ;  /* 0x00381f000e177f89 */ /* 0x00446800000e0000 */
[----:B----4-:R2:W4:Y:S02]  /*7d20*/  SHFL.IDX PT, R2, R18, 0x1, 0x181f ;  /* 0x00381f0012027f89 */ /* 0x01052400000e0000 */
.L_x_2437:
[----:B------:R-:W-:Y:S01]  /*7d30*/  IADD3 R17, R15, 0x20, RZ ;  /* 0x000000200f117810 */ /* 0x000fe20007ffe0ff */
[----:B------:R-:W-:Y:S03]  /*7d40*/  BSSY B0, `(.L_x_2307) ;  /* 0x000000f000007945 */ /* 0x000fe60003800000 */
[----:B------:R-:W-:-:S13]  /*7d50*/  ISETP.GE.AND P0, PT, R17, R4, PT ;  /* 0x000000041100720c */ /* 0x000fda0003f06270 */
[----:B------:R-:W-:Y:S05]  /*7d60*/  @P0 BRA `(.L_x_2308) ;  /* 0x000000c000000947 */ /* 0x000fea0003800000 */
[-C--:B----4-:R-:W-:Y:S02]  /*7d70*/  LEA R20, P2, R228, R2.reuse, 0x1 ;  /* 0x00000002e4147211 */ /* 0x090fe400078408ff */
[CC--:B------:R-:W-:Y:S02]  /*7d80*/  LEA R16, P1, R215.reuse, R2.reuse, 0x1 ;  /* 0x00000002d7107211 */ /* 0x0c0fe400078208ff */
        /* <DEDUP_REMOVED lines=10> */
.L_x_2308:
[----:B------:R-:W-:Y:S05]  /*7e30*/  BSYNC B0 ;  /* 0x0000000000007941 */ /* 0x000fea0003800000 */
.L_x_2307:
[----:B------:R-:W-:Y:S05]  /*7e40*/  BRA.DIV ~URZ, `(.L_x_2309) ;  /* 0x000156d27f007947 */ /* 0x000fea000b800000 */
[----:B-1----:R1:W2:Y:S02]  /*7e50*/  SHFL.IDX PT, R23, R14, 0x2, 0x181f ;  /* 0x00581f000e177f89 */ /* 0x0022a400000e0000 */
.L_x_2438:
[----:B------:R-:W-:Y:S05]  /*7e60*/  BRA.DIV ~URZ, `(.L_x_2310) ;  /* 0x000157227f007947 */ /* 0x000fea000b800000 */
[----:B----4-:R4:W1:Y:S02]  /*7e70*/  SHFL.IDX PT, R2, R18, 0x2, 0x181f ;  /* 0x00581f0012027f89 */ /* 0x01086400000e0000 */
.L_x_2439:
[----:B------:R-:W-:Y:S01]  /*7e80*/  IADD3 R17, R15, 0x40, RZ ;  /* 0x000000400f117810 */ /* 0x000fe20007ffe0ff */
[----:B------:R-:W-:Y:S03]  /*7e90*/  BSSY B0, `(.L_x_2311) ;  /* 0x000000f000007945 */ /* 0x000fe60003800000 */
[----:B------:R-:W-:-:S13]  /*7ea0*/  ISETP.GE.AND P0, PT, R17, R4, PT ;  /* 0x000000041100720c */ /* 0x000fda0003f06270 */
[----:B------:R-:W-:Y:S05]  /*7eb0*/  @P0 BRA `(.L_x_2312) ;  /* 0x000000c000000947 */ /* 0x000fea0003800000 */
[-C--:B-1----:R-:W-:Y:S02]  /*7ec0*/  LEA R20, P2, R228, R2.reuse, 0x1 ;  /* 0x00000002e4147211 */ /* 0x082fe400078408ff */
        /* <DEDUP_REMOVED lines=11> */
.L_x_2312:
[----:B------:R-:W-:Y:S05]  /*7f80*/  BSYNC B0 ;  /* 0x0000000000007941 */ /* 0x000fea0003800000 */
.L_x_2311:
[----:B------:R-:W-:Y:S05]  /*7f90*/  BRA.DIV ~URZ, `(.L_x_2313) ;  /* 0x000156527f007947 */ /* 0x000fea000b800000 */
[----:B-12---:R1:W2:Y:S04]  /*7fa0*/  SHFL.IDX PT, R23, R14, 0x3, 0x181f ;  /* 0x00781f000e177f89 */ /* 0x0062a800000e0000 */
[----:B------:R1:W3:Y:S02]  /*7fb0*/  SHFL.IDX PT, R2, R18, 0x3, 0x181f ;  /* 0x00781f0012027f89 */ /* 0x0002e400000e0000 */
.L_x_2440:
[----:B------:R-:W-:-:S04]  /*7fc0*/  IADD3 R15, R15, 0x60, RZ ;  /* 0x000000600f0f7810 */ /* 0x000fc80007ffe0ff */
[----:B------:R-:W-:-:S13]  /*7fd0*/  ISETP.GE.AND P0, PT, R15, R4, PT ;  /* 0x000000040f00720c */ /* 0x000fda0003f06270 */
[CC--:B---3--:R-:W-:Y:S02]  /*7fe0*/  @!P0 LEA R16, P1, R228.reuse, R2.reuse, 0x1 ;  /* 0x00000002e4108211 */ /* 0x0c8fe400078208ff */
[CC--:B-1----:R-:W-:Y:S02]  /*7ff0*/  @!P0 LEA R14, P2, R215.reuse, R2.reuse, 0x1 ;  /* 0x00000002d70e8211 */ /* 0x0c2fe400078408ff */
[-C--:B--2---:R-:W-:Y:S02]  /*8000*/  @!P0 LEA.HI.X R17, R228, R23.reuse, R25, 0x1, P1 ;  /* 0x00000017e4118211 */ /* 0x084fe400008f0c19 */
[C---:B----4-:R-:W-:Y:S02]  /*8010*/  @!P0 LEA R18, P1, R214.reuse, R2, 0x1 ;  /* 0x00000002d6128211 */ /* 0x050fe400078208ff */
        /* <DEDUP_REMOVED lines=10> */
[----:B------:R-:W-:Y:S01]  /*80c0*/  IMAD.IADD R6, R242, 0x1, -R5 ;  /* 0x00000001f2067824 */ /* 0x000fe200078e0a05 */
[----:B-1----:R-:W-:Y:S01]  /*80d0*/  SHF.R.S32.HI R16, RZ, 0x1f, R9 ;  /* 0x0000001fff107819 */ /* 0x002fe20000011409 */
[C---:B------:R-:W-:Y:S01]  /*80e0*/  IMAD.WIDE.U32 R14, R9.reuse, c[0x0][0x1e0], RZ ;  /* 0x00007800090e7a25 */ /* 0x040fe200078e00ff */
[----:B------:R-:W-:Y:S03]  /*80f0*/  BAR.SYNC.DEFER_BLOCKING 0x0 ;  /* 0x0000000000007b1d */ /* 0x000fe60000010000 */
        /* <DEDUP_REMOVED lines=8> */
[C---:B------:R-:W-:Y:S01]  /*8180*/  IMAD.WIDE.U32 R18, R2.reuse, c[0x0][0x1e0], RZ ;  /* 0x0000780002127a25 */ /* 0x040fe200078e00ff */
        /* <DEDUP_REMOVED lines=10> */
[----:B------:R-:W-:Y:S02]  /*8230*/  @P1 LEA R18, P3, R5, c[0x0][0x1c8], 0x1 ;  /* 0x0000720005121a11 */ /* 0x000fe400078608ff */
[----:B------:R-:W-:Y:S01]  /*8240*/  @P0 IADD3.X R14, R0, R19, R7, P2, !PT ;  /* 0x00000013000e0210 */ /* 0x000fe200017fe407 */
[----:B------:R-:W-:Y:S01]  /*8250*/  IMAD R7, R9, c[0x0][0x20c], R16 ;  /* 0x0000830009077a24 */ /* 0x000fe200078e0210 */
[----:B------:R-:W-:Y:S02]  /*8260*/  @P1 ISETP.GE.AND P5, PT, R228, c[0x0][0x1d4], PT ;  /* 0x00007500e4001a0c */ /* 0x000fe40003fa6270 */
[----:B------:R-:W-:Y:S01]  /*8270*/  @P1 LEA.HI.X R19, R5, c[0x0][0x1cc], R0, 0x1, P3 ;  /* 0x0000730005131a11 */ /* 0x000fe200018f0c00 */
[----:B------:R-:W-:Y:S01]  /*8280*/  IMAD.IADD R7, R21, 0x1, R7 ;  /* 0x0000000115077824 */ /* 0x000fe200078e0207 */
[----:B------:R-:W-:-:S02]  /*8290*/  LEA R0, P3, R20, R234, 0x6 ;  /* 0x000000ea14007211 */ /* 0x000fc400078630ff */
[----:B------:R-:W-:Y:S02]  /*82a0*/  @P1 ISETP.GE.AND P2, PT, R215, c[0x0][0x1d4], PT ;  /* 0x00007500d7001a0c */ /* 0x000fe40003f46270 */
[----:B------:R-:W-:Y:S02]  /*82b0*/  LEA.HI.X R7, R20, R230, R7, 0x6, P3 ;  /* 0x000000e614077211 */ /* 0x000fe400018f3407 */
[----:B------:R-:W-:Y:S02]  /*82c0*/  @P1 ISETP.GE.AND P3, PT, R214, c[0x0][0x1d4], PT ;  /* 0x00007500d6001a0c */ /* 0x000fe40003f66270 */
[----:B------:R-:W-:Y:S01]  /*82d0*/  @P0 ISETP.GE.AND P6, PT, R228, c[0x0][0x1d4], PT ;  /* 0x00007500e4000a0c */ /* 0x000fe20003fc6270 */
[----:B------:R-:W-:Y:S01]  /*82e0*/  @!PT LDS RZ, [RZ] ;  /* 0x00000000fffff984 */ /* 0x000fe20000000800 */
[----:B------:R-:W-:Y:S01]  /*82f0*/  @!PT LDS RZ, [RZ] ;  /* 0x00000000fffff984 */ /* 0x000fe20000000800 */
[----:B------:R-:W-:Y:S01]  /*8300*/  @!PT LDS RZ, [RZ] ;  /* 0x00000000fffff984 */ /* 0x000fe20000000800 */
[----:B------:R1:W-:Y:S01]  /*8310*/  @P1 LDGSTS.E.BYPASS.LTC128B.128 [R138+0xc100], [R18.64], !P5 ;  /* 0x0c100000128a1fae */ /* 0x0003e2000e901d48 */
[----:B------:R-:W-:Y:S02]  /*8320*/  @P0 LEA R16, P4, R15, c[0x0][0x1c8], 0x1 ;  /* 0x000072000f100a11 */ /* 0x000fe400078808ff */
[----:B------:R-:W-:-:S02]  /*8330*/  @P0 ISETP.GE.AND P5, PT, R215, c[0x0][0x1d4], PT ;  /* 0x00007500d7000a0c */ /* 0x000fc40003fa6270 */
[----:B------:R-:W-:Y:S01]  /*8340*/  @P0 LEA.HI.X R17, R15, c[0x0][0x1cc], R14, 0x1, P4 ;  /* 0x000073000f110a11 */ /* 0x000fe200020f0c0e */
[----:B------:R1:W-:Y:S01]  /*8350*/  @P1 LDGSTS.E.BYPASS.LTC128B.128 [R138+0xe100], [R18.64+0x80], !P2 ;  /* 0x0e100080128a1fae */ /* 0x0003e2000d101d48 */
[----:B------:R-:W-:Y:S02]  /*8360*/  LEA R14, P2, R0, c[0x0][0x1f8], 0x1 ;  /* 0x00007e00000e7a11 */ /* 0x000fe400078408ff */
[----:B------:R-:W-:Y:S01]  /*8370*/  @P0 ISETP.GE.AND P4, PT, R214, c[0x0][0x1d4], PT ;  /* 0x00007500d6000a0c */ /* 0x000fe20003f86270 */
[----:B------:R1:W-:Y:S01]  /*8380*/  @P1 LDGSTS.E.BYPASS.LTC128B.128 [R138+0x10100], [R18.64+0x100], !P3 ;  /* 0x10100100128a1fae */ /* 0x0003e2000d901d48 */
[----:B------:R-:W-:Y:S01]  /*8390*/  LEA.HI.X R15, R0, c[0x0][0x1fc], R7, 0x1, P2 ;  /* 0x00007f00000f7a11 */ /* 0x000fe200010f0c07 */
[----:B------:R-:W-:Y:S01]  /*83a0*/  IMAD.MOV.U32 R0, RZ, RZ, 0x40 ;  /* 0x00000040ff007424 */ /* 0x000fe200078e00ff */
[----:B------:R-:W-:Y:S01]  /*83b0*/  ISETP.GE.AND P3, PT, R228, c[0x0][0x1d4], PT ;  /* 0x00007500e4007a0c */ /* 0x000fe20003f66270 */
[----:B------:R1:W-:Y:S01]  /*83c0*/  @P0 LDGSTS.E.BYPASS.LTC128B.128 [R138+0xd100], [R16.64], !P6 ;  /* 0x0d100000108a0fae */ /* 0x0003e2000f101d48 */
[----:B------:R-:W-:-:S02]  /*83d0*/  ISETP.GE.AND P2, PT, R215, c[0x0][0x1d4], PT ;  /* 0x00007500d7007a0c */ /* 0x000fc40003f46270 */
[C---:B------:R-:W-:Y:S01]  /*83e0*/  ISETP.LT.OR P6, PT, R6.reuse, 0x1, P3 ;  /* 0x000000010600780c */ /* 0x040fe20001fc1670 */
[----:B------:R1:W-:Y:S01]  /*83f0*/  @P0 LDGSTS.E.BYPASS.LTC128B.128 [R138+0xf100], [R16.64+0x80], !P5 ;  /* 0x0f100080108a0fae */ /* 0x0003e2000e901d48 */
[----:B------:R-:W-:Y:S02]  /*8400*/  ISETP.LT.OR P5, PT, R6, 0x1, P2 ;  /* 0x000000010600780c */ /* 0x000fe400017a1670 */
[----:B------:R-:W-:Y:S01]  /*8410*/  ISETP.GE.AND P1, PT, R214, c[0x0][0x1d4], PT ;  /* 0x00007500d6007a0c */ /* 0x000fe20003f26270 */
[----:B------:R1:W-:Y:S01]  /*8420*/  @P0 LDGSTS.E.BYPASS.LTC128B.128 [R138+0x11100], [R16.64+0x100], !P4 ;  /* 0x11100100108a0fae */ /* 0x0003e2000e101d48 */
[C---:B------:R-:W-:Y:S02]  /*8430*/  ISETP.LT.OR P3, PT, R6.reuse, 0x21, P3 ;  /* 0x000000210600780c */ /* 0x040fe40001f61670 */
[C---:B------:R-:W-:Y:S01]  /*8440*/  ISETP.LT.OR P4, PT, R6.reuse, 0x1, P1 ;  /* 0x000000010600780c */ /* 0x040fe20000f81670 */
[----:B------:R-:W0:Y:S01]  /*8450*/  LDGDEPBAR ;  /* 0x00000000000079af */ /* 0x000e220000000000 */
[----:B------:R-:W-:-:S02]  /*8460*/  ISETP.LT.OR P2, PT, R6, 0x21, P2 ;  /* 0x000000210600780c */ /* 0x000fc40001741670 */
[----:B------:R-:W-:Y:S01]  /*8470*/  ISETP.LT.OR P1, PT, R6, 0x21, P1 ;  /* 0x000000210600780c */ /* 0x000fe20000f21670 */
[----:B------:R1:W-:Y:S01]  /*8480*/  LDGSTS.E.BYPASS.LTC128B.128 [R138+0x100], [R14.64], !P6 ;  /* 0x001000000e8a7fae */ /* 0x0003e2000f101d48 */
[----:B------:R-:W-:-:S03]  /*8490*/  IADD3 R6, P0, R14, UR7, RZ ;  /* 0x000000070e067c10 */ /* 0x000fc6000ff1e0ff */
[----:B------:R1:W-:Y:S01]  /*84a0*/  LDGSTS.E.BYPASS.LTC128B.128 [R138+0x2100], [R14.64+0x80], !P5 ;  /* 0x021000800e8a7fae */ /* 0x0003e2000e901d48 */
[----:B------:R-:W-:Y:S02]  /*84b0*/  ISETP.GT.AND P5, PT, R9, R232, PT ;  /* 0x000000e80900720c */ /* 0x000fe40003fa4270 */
[----:B------:R-:W-:Y:S01]  /*84c0*/  IADD3.X R7, R15, UR5, RZ, P0, !PT ;  /* 0x000000050f077c10 */ /* 0x000fe200087fe4ff */
[----:B------:R1:W-:Y:S04]  /*84d0*/  LDGSTS.E.BYPASS.LTC128B.128 [R138+0x4100], [R14.64+0x100], !P4 ;  /* 0x041001000e8a7fae */ /* 0x0003e8000e101d48 */
[----:B------:R1:W-:Y:S04]  /*84e0*/  LDGSTS.E.BYPASS.LTC128B.128 [R138+0x1100], [R6.64], !P3 ;  /* 0x01100000068a7fae */ /* 0x0003e8000d901d48 */
[----:B------:R1:W-:Y:S04]  /*84f0*/  LDGSTS.E.BYPASS.LTC128B.128 [R138+0x3100], [R6.64+0x80], !P2 ;  /* 0x03100080068a7fae */ /* 0x0003e8000d101d48 */
[----:B------:R1:W-:Y:S04]  /*8500*/  LDGSTS.E.BYPASS.LTC128B.128 [R138+0x5100], [R6.64+0x100], !P1 ;  /* 0x05100100068a7fae */ /* 0x0003e8000c901d48 */
[----:B------:R-:W0:Y:S01]  /*8510*/  LDGDEPBAR ;  /* 0x00000000000079af */ /* 0x000e220000000000 */
        /* <DEDUP_REMOVED lines=18> */
[----:B------:R-:W-:-:S07]  /*8640*/  IADD3.X R7, R19, R15, R5, P3, !PT ;  /* 0x0000000f13077210 */ /* 0x000fce0001ffe405 */
[----:B------:R1:W-:Y:S04]  /*8650*/  LDGSTS.E.BYPASS.LTC128B.128 [R138+0x14100], [R18.64+0x80], !P1 ;  /* 0x14100080128a7fae */ /* 0x0003e8000c901d48 */
[----:B------:R1:W-:Y:S04]  /*8660*/  LDGSTS.E.BYPASS.LTC128B.128 [R138+0x16100], [R18.64+0x100], !P0 ;  /* 0x16100100128a7fae */ /* 0x0003e8000c101d48 */
[----:B------:R1:W-:Y:S04]  /*8670*/  LDGSTS.E.BYPASS.LTC128B.128 [R138+0x13100], [R6.64], !P2 ;  /* 0x13100000068a7fae */ /* 0x0003e8000d101d48 */
[----:B------:R1:W-:Y:S04]  /*8680*/  LDGSTS.E.BYPASS.LTC128B.128 [R138+0x15100], [R6.64+0x80], !P1 ;  /* 0x15100080068a7fae */ /* 0x0003e8000c901d48 */
[----:B------:R1:W-:Y:S02]  /*8690*/  LDGSTS.E.BYPASS.LTC128B.128 [R138+0x17100], [R6.64+0x100], !P0 ;  /* 0x17100100068a7fae */ /* 0x0003e4000c101d48 */
.L_x_2315:
[----:B------:R-:W-:Y:S05]  /*86a0*/  BSYNC B0 ;  /* 0x0000000000007941 */ /* 0x000fea0003800000 */
.L_x_2314:
[----:B------:R-:W-:Y:S01]  /*86b0*/  ISETP.LT.AND P0, PT, RZ, c[0x0][0x27c], PT ;  /* 0x00009f00ff007a0c */ /* 0x000fe20003f01270 */
[----:B------:R-:W0:Y:S01]  /*86c0*/  LDGDEPBAR ;  /* 0x00000000000079af */ /* 0x000e220000000000 */
[----:B------:R-:W-:-:S11]  /*86d0*/  ISETP.NE.AND P6, PT, R240, 0x1, PT ;  /* 0x00000001f000780c */ /* 0x000fd60003fc5270 */
[----:B------:R-:W-:Y:S05]  /*86e0*/  @P0 BRA `(.L_x_2316) ;  /* 0x0000002000000947 */ /* 0x000fea0003800000 */
[----:B------:R-:W-:-:S04]  /*86f0*/  DEPBAR.LE SB0, 0x3 ;  /* 0x000080c00000791a */ /* 0x000fc80000000000 */
[----:B------:R-:W-:Y:S05]  /*8700*/  BRA `(.L_x_2317) ;  /* 0x000072e000007947 */ /* 0x000fea0003800000 */
.L_x_2316:
[----:B------:R-:W-:Y:S01]  /*8710*/  ULDC.U8 UR4, c[0x0][0x298] ;  /* 0x0000a60000047ab9 */ /* 0x000fe20000000000 */
[----:B-1---5:R-:W-:Y:S01]  /*8720*/  SHF.R.S32.HI R14, RZ, 0x1f, R81 ;  /* 0x0000001fff0e7819 */ /* 0x022fe20000011451 */
[----:B------:R-:W-:Y:S01]  /*8730*/  IMAD.WIDE.U32 R18, R81, c[0x0][0x280], RZ ;  /* 0x0000a00051127a25 */ /* 0x000fe200078e00ff */
[----:B------:R-:W-:Y:S01]  /*8740*/  ISETP.NE.AND P0, PT, RZ, UR4, PT ;  /* 0x00000004ff007c0c */ /* 0x000fe2000bf05270 */
[----:B------:R-:W-:Y:S01]  /*8750*/  BSSY B2, `(.L_x_2317) ;  /* 0x0000729000027945 */ /* 0x000fe20003800000 */
[C---:B------:R-:W-:Y:S01]  /*8760*/  IADD3 R15, R219.reuse, R209, RZ ;  /* 0x000000d1db0f7210 */ /* 0x040fe20007ffe0ff */
[C---:B------:R-:W-:Y:S01]  /*8770*/  IMAD R6, R14.reuse, c[0x0][0x280], RZ ;  /* 0x0000a0000e067a24 */ /* 0x040fe200078e02ff */
[----:B------:R-:W-:Y:S01]  /*8780*/  IADD3 R68, R219, 0x40, RZ ;  /* 0x00000040db447810 */ /* 0x000fe20007ffe0ff */
[----:B------:R-:W-:Y:S01]  /*8790*/  IMAD R14, R14, c[0x0][0x290], RZ ;  /* 0x0000a4000e0e7a24 */ /* 0x000fe200078e02ff */
[----:B------:R-:W-:Y:S01]  /*87a0*/  LEA R7, R218, R15, 0x6 ;  /* 0x0000000fda077211 */ /* 0x000fe200078e30ff */
[----:B------:R-:W-:-:S02]  /*87b0*/  IMAD R6, R81, c[0x0][0x284], R6 ;  /* 0x0000a10051067a24 */ /* 0x000fc400078e0206 */
[C---:B------:R-:W-:Y:S02]  /*87c0*/  IMAD R5, R81.reuse, c[0x0][0x294], R14 ;  /* 0x0000a50051057a24 */ /* 0x040fe400078e020e */
[----:B------:R-:W-:Y:S01]  /*87d0*/  IMAD.WIDE.U32 R20, R81, c[0x0][0x290], RZ ;  /* 0x0000a40051147a25 */ /* 0x000fe200078e00ff */
[----:B------:R-:W-:-:S04]  /*87e0*/  IADD3 R17, R6, R19, RZ ;  /* 0x0000001306117210 */ /* 0x000fc80007ffe0ff */
[----:B------:R-:W-:Y:S01]  /*87f0*/  IADD3 R5, R5, R21, RZ ;  /* 0x0000001505057210 */ /* 0x000fe20007ffe0ff */
[----:B------:R-:W-:Y:S05]  /*8800*/  @!P0 BRA `(.L_x_2318) ;  /* 0x0000387000008947 */ /* 0x000fea0003800000 */
[----:B------:R-:W-:Y:S01]  /*8810*/  @P6 IMAD.HI.U32 R6, R7, c[0x0][0x2c8], RZ ;  /* 0x0000b20007066a27 */ /* 0x000fe200078e00ff */
[C---:B------:R-:W-:Y:S01]  /*8820*/  IADD3 R29, R140.reuse, 0x20, RZ ;  /* 0x000000208c1d7810 */ /* 0x040fe20007ffe0ff */
[----:B------:R-:W-:Y:S01]  /*8830*/  BSSY B0, `(.L_x_2319) ;  /* 0x000006c000007945 */ /* 0x000fe20003800000 */
[C---:B------:R-:W-:Y:S01]  /*8840*/  IADD3 R36, R140.reuse, 0x10, RZ ;  /* 0x000000108c247810 */ /* 0x040fe20007ffe0ff */
[----:B------:R-:W-:Y:S01]  /*8850*/  IMAD.MOV.U32 R19, RZ, RZ, R17 ;  /* 0x000000ffff137224 */ /* 0x000fe200078e0011 */
[----:B------:R-:W-:Y:S01]  /*8860*/  @P6 SHF.R.U32.HI R7, RZ, c[0x0][0x2cc], R6 ;  /* 0x0000b300ff076a19 */ /* 0x000fe20000011606 */
[----:B------:R-:W-:Y:S01]  /*8870*/  IMAD.MOV.U32 R16, RZ, RZ, R20 ;  /* 0x000000ffff107224 */ /* 0x000fe200078e0014 */
[----:B------:R-:W-:Y:S01]  /*8880*/  IADD3 R24, R140, 0x30, RZ ;  /* 0x000000308c187810 */ /* 0x000fe20007ffe0ff */
[----:B------:R-:W-:Y:S01]  /*8890*/  IMAD.MOV.U32 R17, RZ, RZ, R5 ;  /* 0x000000ffff117224 */ /* 0x000fe200078e0005 */
[----:B------:R-:W-:Y:S01]  /*88a0*/  SHF.R.S32.HI R6, RZ, 0x1f, R7 ;  /* 0x0000001fff067819 */ /* 0x000fe20000011407 */
[C---:B------:R-:W-:Y:S01]  /*88b0*/  IMAD.WIDE.U32 R18, R7.reuse, c[0x0][0x280], R18 ;  /* 0x0000a00007127a25 */ /* 0x040fe200078e0012 */
[----:B------:R-:W-:Y:S01]  /*88c0*/  CS2R R42, SRZ ;  /* 0x00000000002a7805 */ /* 0x000fe2000001ff00 */
[----:B------:R-:W-:Y:S01]  /*88d0*/  CS2R R90, SRZ ;  /* 0x00000000005a7805 */ /* 0x000fe2000001ff00 */
[----:B------:R-:W-:Y:S01]  /*88e0*/  CS2R R98, SRZ ;  /* 0x0000000000627805 */ /* 0x000fe2000001ff00 */
[----:B------:R-:W-:Y:S01]  /*88f0*/  IMAD R14, R6, c[0x0][0x280], RZ ;  /* 0x0000a000060e7a24 */ /* 0x000fe200078e02ff */
        /* <DEDUP_REMOVED lines=12> */
[----:B------:R-:W-:Y:S01]  /*89c0*/  IADD3 R14, R140, 0x50, RZ ;  /* 0x000000508c0e7810 */ /* 0x000fe20007ffe0ff */
[----:B------:R-:W-:Y:S01]  /*89d0*/  CS2R R88, SRZ ;  /* 0x0000000000587805 */ /* 0x000fe2000001ff00 */
[----:B------:R-:W-:Y:S01]  /*89e0*/  LEA.HI.X R28, R18, c[0x0][0x274], R28, 0x1, P0 ;  /* 0x00009d00121c7a11 */ /* 0x000fe200000f0c1c */
[----:B------:R-:W-:Y:S01]  /*89f0*/  IMAD.IADD R25, R17, 0x1, R25 ;  /* 0x0000000111197824 */ /* 0x000fe200078e0219 */
[----:B------:R-:W-:Y:S01]  /*8a00*/  ISETP.GE.AND P0, PT, R15, R4, PT ;  /* 0x000000040f00720c */ /* 0x000fe20003f06270 */
[----:B------:R1:W3:Y:S01]  /*8a10*/  SHFL.IDX PT, R32, R22, RZ, 0x1c1f ;  /* 0x001c1fff16207589 */ /* 0x0002e200000e0000 */
[----:B------:R-:W-:Y:S01]  /*8a20*/  IADD3 R18, R140, 0x40, RZ ;  /* 0x000000408c127810 */ /* 0x000fe20007ffe0ff */
[----:B------:R-:W-:Y:S01]  /*8a30*/  CS2R R96, SRZ ;  /* 0x0000000000607805 */ /* 0x000fe2000001ff00 */
[----:B------:R-:W-:Y:S01]  /*8a40*/  LEA.HI.X R25, R16, c[0x0][0x28c], R25, 0x1, P1 ;  /* 0x0000a30010197a11 */ /* 0x000fe200008f0c19 */
[----:B------:R1:W4:Y:S01]  /*8a50*/  SHFL.IDX PT, R35, R28, RZ, 0x1c1f ;  /* 0x001c1fff1c237589 */ /* 0x00032200000e0000 */
[----:B------:R-:W-:Y:S01]  /*8a60*/  CS2R R104, SRZ ;  /* 0x0000000000687805 */ /* 0x000fe2000001ff00 */
[----:B------:R-:W-:Y:S01]  /*8a70*/  CS2R R114, SRZ ;  /* 0x0000000000727805 */ /* 0x000fe2000001ff00 */
[----:B------:R-:W-:Y:S01]  /*8a80*/  CS2R R118, SRZ ;  /* 0x0000000000767805 */ /* 0x000fe2000001ff00 */
[----:B------:R1:W1:Y:S01]  /*8a90*/  SHFL.IDX PT, R33, R25, RZ, 0x1c1f ;  /* 0x001c1fff19217589 */ /* 0x00026200000e0000 */
[----:B------:R-:W-:Y:S01]  /*8aa0*/  CS2R R106, SRZ ;  /* 0x00000000006a7805 */ /* 0x000fe2000001ff00 */
[----:B------:R-:W-:-:S02]  /*8ab0*/  SHF.R.S32.HI R6, RZ, 0x1f, R29 ;  /* 0x0000001fff067819 */ /* 0x000fc4000001141d */
[----:B------:R-:W-:Y:S02]  /*8ac0*/  SHF.R.S32.HI R19, RZ, 0x1f, R36 ;  /* 0x0000001fff137819 */ /* 0x000fe40000011424 */
[----:B------:R-:W-:Y:S02]  /*8ad0*/  SHF.R.S32.HI R17, RZ, 0x1f, R14 ;  /* 0x0000001fff117819 */ /* 0x000fe4000001140e */
[----:B------:R-:W-:Y:S02]  /*8ae0*/  SHF.R.S32.HI R7, RZ, 0x1f, R18 ;  /* 0x0000001fff077819 */ /* 0x000fe40000011412 */
[----:B------:R-:W-:Y:S01]  /*8af0*/  SHF.R.S32.HI R5, RZ, 0x1f, R24 ;  /* 0x0000001fff057819 */ /* 0x000fe20000011418 */
[----:B------:R-:W-:Y:S05]  /*8b00*/  @P0 BRA `(.L_x_2320) ;  /* 0x000003e000000947 */ /* 0x000fea0003800000 */
[----:B--2---:R-:W-:Y:S01]  /*8b10*/  ISETP.GE.AND P0, PT, R36, c[0x0][0x27c], PT ;  /* 0x00009f0024007a0c */ /* 0x004fe20003f06270 */
[----:B------:R-:W-:Y:S01]  /*8b20*/  CS2R R120, SRZ ;  /* 0x0000000000787805 */ /* 0x000fe2000001ff00 */
[----:B------:R-:W-:Y:S01]  /*8b30*/  ISETP.GE.AND P3, PT, R29, c[0x0][0x27c], PT ;  /* 0x00009f001d007a0c */ /* 0x000fe20003f66270 */
[----:B------:R-:W-:Y:S01]  /*8b40*/  CS2R R118, SRZ ;  /* 0x0000000000767805 */ /* 0x000fe2000001ff00 */
[----:B------:R-:W-:-:S09]  /*8b50*/  ISETP.GE.AND P2, PT, R24, c[0x0][0x27c], PT ;  /* 0x00009f0018007a0c */ /* 0x000fd20003f46270 */
[C---:B------:R-:W-:Y:S01]  /*8b60*/  @!P0 IMAD.SHL.U32 R23, R36.reuse, 0x2, RZ ;  /* 0x0000000224178824 */ /* 0x040fe200078e00ff */
[----:B------:R-:W-:-:S04]  /*8b70*/  @!P0 SHF.L.U64.HI R21, R36, 0x1, R19 ;  /* 0x0000000124158819 */ /* 0x000fc80000010213 */
[-C--:B------:R-:W-:Y:S02]  /*8b80*/  @!P0 IADD3 R30, P1, R34, R23.reuse, RZ ;  /* 0x00000017221e8210 */ /* 0x080fe40007f3e0ff */
[----:B---3--:R-:W-:Y:S01]  /*8b90*/  @!P0 IADD3 R38, P4, R32, R23, RZ ;  /* 0x0000001720268210 */ /* 0x008fe20007f9e0ff */
[----:B------:R-:W-:Y:S02]  /*8ba0*/  @!P3 IMAD.SHL.U32 R47, R29, 0x2, RZ ;  /* 0x000000021d2fb824 */ /* 0x000fe400078e00ff */
[--C-:B----4-:R-:W-:Y:S01]  /*8bb0*/  @!P0 IMAD.X R31, R35, 0x1, R21.reuse, P1 ;  /* 0x00000001231f8824 */ /* 0x110fe200008e0615 */
[----:B------:R-:W-:Y:S01]  /*8bc0*/  ISETP.GE.AND P1, PT, R18, c[0x0][0x27c], PT ;  /* 0x00009f0012007a0c */ /* 0x000fe20003f26270 */
[----:B-1----:R-:W-:Y:S01]  /*8bd0*/  @!P0 IMAD.X R39, R33, 0x1, R21, P4 ;  /* 0x0000000121278824 */ /* 0x002fe200020e0615 */
[----:B------:R-:W-:Y:S02]  /*8be0*/  @!P3 SHF.L.U64.HI R27, R29, 0x1, R6 ;  /* 0x000000011d1bb819 */ /* 0x000fe40000010206 */
[----:B------:R1:W5:Y:S01]  /*8bf0*/  @!P0 LD.E.64 R120, [R30.64] ;  /* 0x000000081e788980 */ /* 0x000362000c101b00 */
[----:B------:R-:W-:-:S03]  /*8c00*/  @!P2 IMAD.SHL.U32 R37, R24, 0x2, RZ ;  /* 0x000000021825a824 */ /* 0x000fc600078e00ff */
[----:B------:R2:W5:Y:S01]  /*8c10*/  @!P0 LD.E.64 R118, [R38.64] ;  /* 0x0000000826768980 */ /* 0x000562000c101b00 */
[-C--:B------:R-:W-:Y:S01]  /*8c20*/  @!P3 IADD3 R48, P0, R34, R47.reuse, RZ ;  /* 0x0000002f2230b210 */ /* 0x080fe20007f1e0ff */
[----:B------:R-:W-:Y:S01]  /*8c30*/  CS2R R102, SRZ ;  /* 0x0000000000667805 */ /* 0x000fe2000001ff00 */
[----:B------:R-:W-:Y:S01]  /*8c40*/  @!P2 SHF.L.U64.HI R23, R24, 0x1, R5 ;  /* 0x000000011817a819 */ /* 0x000fe20000010205 */
[----:B------:R-:W-:Y:S01]  /*8c50*/  CS2R R106, SRZ ;  /* 0x00000000006a7805 */ /* 0x000fe2000001ff00 */
[----:B------:R-:W-:Y:S01]  /*8c60*/  @!P3 IADD3 R46, P4, R32, R47, RZ ;  /* 0x0000002f202eb210 */ /* 0x000fe20007f9e0ff */
[----:B------:R-:W-:Y:S01]  /*8c70*/  @!P3 IMAD.X R49, R35, 0x1, R27, P0 ;  /* 0x000000012331b824 */ /* 0x000fe200000e061b */
[-C--:B------:R-:W-:Y:S02]  /*8c80*/  @!P2 IADD3 R40, P0, R34, R37.reuse, RZ ;  /* 0x000000252228a210 */ /* 0x080fe40007f1e0ff */
[----:B------:R-:W-:Y:S01]  /*8c90*/  @!P1 SHF.L.U64.HI R21, R18, 0x1, R7 ;  /* 0x0000000112159819 */ /* 0x000fe20000010207 */
[----:B------:R-:W-:Y:S01]  /*8ca0*/  @!P3 IMAD.X R47, R33, 0x1, R27, P4 ;  /* 0x00000001212fb824 */ /* 0x000fe200020e061b */
[----:B------:R-:W-:Y:S01]  /*8cb0*/  @!P2 IADD3 R44, P4, R32, R37, RZ ;  /* 0x00000025202ca210 */ /* 0x000fe20007f9e0ff */
[----:B------:R-:W-:-:S04]  /*8cc0*/  @!P2 IMAD.X R41, R35, 0x1, R23, P0 ;  /* 0x000000012329a824 */ /* 0x000fc800000e0617 */
[----:B------:R-:W-:Y:S01]  /*8cd0*/  @!P2 IMAD.X R45, R33, 0x1, R23, P4 ;  /* 0x00000001212da824 */ /* 0x000fe200020e0617 */
[----:B------:R-:W-:Y:S01]  /*8ce0*/  ISETP.GE.AND P4, PT, R140, c[0x0][0x27c], PT ;  /* 0x00009f008c007a0c */ /* 0x000fe20003f86270 */
[----:B-1----:R-:W-:-:S05]  /*8cf0*/  @!P1 IMAD.SHL.U32 R31, R18, 0x2, RZ ;  /* 0x00000002121f9824 */ /* 0x002fca00078e00ff */
[----:B--2---:R-:W-:-:S07]  /*8d00*/  @!P1 IADD3 R38, P0, R34, R31, RZ ;  /* 0x0000001f22269210 */ /* 0x004fce0007f1e0ff */
[----:B------:R-:W-:-:S04]  /*8d10*/  @!P4 IMAD.WIDE R52, R140, 0x2, R34 ;  /* 0x000000028c34c825 */ /* 0x000fc800078e0222 */
[----:B------:R-:W-:Y:S01]  /*8d20*/  @!P1 IMAD.X R39, R35, 0x1, R21, P0 ;  /* 0x0000000123279824 */ /* 0x000fe200000e0615 */
[----:B------:R-:W-:Y:S01]  /*8d30*/  @!P1 IADD3 R30, P0, R32, R31, RZ ;  /* 0x0000001f201e9210 */ /* 0x000fe20007f1e0ff */
[----:B------:R-:W-:Y:S01]  /*8d40*/  @!P4 IMAD.WIDE R50, R140, 0x2, R32 ;  /* 0x000000028c32c825 */ /* 0x000fe200078e0220 */
[----:B------:R1:W5:Y:S03]  /*8d50*/  @!P4 LD.E.64 R102, [R52.64] ;  /* 0x000000083466c980 */ /* 0x000366000c101b00 */
[----:B------:R-:W-:Y:S01]  /*8d60*/  @!P1 IMAD.X R31, R33, 0x1, R21, P0 ;  /* 0x00000001211f9824 */ /* 0x000fe200000e0615 */
[----:B------:R-:W-:Y:S01]  /*8d70*/  ISETP.GE.AND P0, PT, R14, c[0x0][0x27c], PT ;  /* 0x00009f000e007a0c */ /* 0x000fe20003f06270 */
[----:B------:R1:W5:-:S12]  /*8d80*/  @!P4 LD.E.64 R106, [R50.64] ;  /* 0x00000008326ac980 */ /* 0x000358000c101b00 */
[C---:B------:R-:W-:Y:S01]  /*8d90*/  @!P0 IMAD.SHL.U32 R20, R14.reuse, 0x2, RZ ;  /* 0x000000020e148824 */ /* 0x040fe200078e00ff */
[----:B------:R-:W-:-:S04]  /*8da0*/  @!P0 SHF.L.U64.HI R16, R14, 0x1, R17 ;  /* 0x000000010e108819 */ /* 0x000fc80000010211 */
[----:B------:R-:W-:-:S05]  /*8db0*/  @!P0 IADD3 R34, P4, R34, R20, RZ ;  /* 0x0000001422228210 */ /* 0x000fca0007f9e0ff */
[--C-:B------:R-:W-:Y:S01]  /*8dc0*/  @!P0 IMAD.X R35, R35, 0x1, R16.reuse, P4 ;  /* 0x0000000123238824 */ /* 0x100fe200020e0610 */
[----:B------:R-:W-:Y:S01]  /*8dd0*/  @!P0 IADD3 R20, P4, R32, R20, RZ ;  /* 0x0000001420148210 */ /* 0x000fe20007f9e0ff */
        /* <DEDUP_REMOVED lines=8> */
[----:B------:R-:W-:Y:S01]  /*8e60*/  @!P0 IMAD.X R21, R33, 0x1, R16, P4 ;  /* 0x0000000121158824 */ /* 0x000fe200020e0610 */
[----:B------:R1:W5:Y:S04]  /*8e70*/  @!P3 LD.E.64 R116, [R48.64] ;  /* 0x000000083074b980 */ /* 0x000368000c101b00 */
[----:B------:R1:W5:Y:S04]  /*8e80*/  @!P3 LD.E.64 R114, [R46.64] ;  /* 0x000000082e72b980 */ /* 0x000368000c101b00 */
[----:B------:R1:W5:Y:S04]  /*8e90*/  @!P2 LD.E.64 R110, [R40.64] ;  /* 0x00000008286ea980 */ /* 0x000368000c101b00 */
[----:B------:R1:W5:Y:S04]  /*8ea0*/  @!P2 LD.E.64 R104, [R44.64] ;  /* 0x000000082c68a980 */ /* 0x000368000c101b00 */
[----:B------:R1:W5:Y:S04]  /*8eb0*/  @!P1 LD.E.64 R98, [R38.64] ;  /* 0x0000000826629980 */ /* 0x000368000c101b00 */
[----:B------:R1:W5:Y:S04]  /*8ec0*/  @!P1 LD.E.64 R96, [R30.64] ;  /* 0x000000081e609980 */ /* 0x000368000c101b00 */
[----:B------:R1:W5:Y:S04]  /*8ed0*/  @!P0 LD.E.64 R90, [R34.64] ;  /* 0x00000008225a8980 */ /* 0x000368000c101b00 */
[----:B------:R1:W5:Y:S02]  /*8ee0*/  @!P0 LD.E.64 R88, [R20.64] ;  /* 0x0000000814588980 */ /* 0x000364000c101b00 */
.L_x_2320:
[----:B--2---:R-:W-:Y:S05]  /*8ef0*/  BSYNC B0 ;  /* 0x0000000000007941 */ /* 0x004fea0003800000 */
.L_x_2319:
[----:B------:R-:W-:Y:S01]  /*8f00*/  IADD3 R15, R15, 0x40, RZ ;  /* 0x000000400f0f7810 */ /* 0x000fe20007ffe0ff */
[----:B-1---5:R-:W-:Y:S01]  /*8f10*/  IMAD.MOV.U32 R21, RZ, RZ, R90 ;  /* 0x000000ffff157224 */ /* 0x022fe200078e005a */
[----:B------:R1:W2:Y:S01]  /*8f20*/  SHFL.IDX PT, R27, R28, 0x1, 0x1c1f ;  /* 0x003c1f001c1b7f89 */ /* 0x0002a200000e0000 */
[----:B------:R-:W-:Y:S01]  /*8f30*/  IMAD.MOV.U32 R20, RZ, RZ, R91 ;  /* 0x000000ffff147224 */ /* 0x000fe200078e005b */
[----:B------:R-:W-:Y:S01]  /*8f40*/  ISETP.GE.AND P0, PT, R15, R4, PT ;  /* 0x000000040f00720c */ /* 0x000fe20003f06270 */
        /* <DEDUP_REMOVED lines=41> */
[----:B------:R-:W4:Y:S01]  /*91e0*/  SHFL.IDX PT, R26, R26, 0x1, 0x1c1f ;  /* 0x003c1f001a1a7f89 */ /* 0x000f2200000e0000 */
[----:B------:R-:W-:Y:S01]  /*91f0*/  IMAD.MOV.U32 R15, RZ, RZ, R107 ;  /* 0x000000ffff0f7224 */ /* 0x000fe200078e006b */
[----:B------:R-:W-:Y:S01]  /*9200*/  BSSY B0, `(.L_x_2321) ;  /* 0x0000051000007945 */ /* 0x000fe20003800000 */
[----:B------:R-:W-:Y:S01]  /*9210*/  PRMT R92, R21, 0x7610, R92 ;  /* 0x00007610155c7816 */ /* 0x000fe2000000005c */
[----:B------:R1:W3:Y:S01]  /*9220*/  SHFL.IDX PT, R23, R25, 0x1, 0x1c1f ;  /* 0x003c1f0019177f89 */ /* 0x0002e200000e0000 */
[----:B------:R-:W-:Y:S01]  /*9230*/  PRMT R87, R20, 0x7610, R87 ;  /* 0x0000761014577816 */ /* 0x000fe20000000057 */
[----:B------:R-:W-:Y:S01]  /*9240*/  CS2R R50, SRZ ;  /* 0x0000000000327805 */ /* 0x000fe2000001ff00 */
[----:B------:R-:W-:Y:S01]  /*9250*/  PRMT R16, R16, 0x5410, R16 ;  /* 0x0000541010107816 */ /* 0x000fe20000000010 */
[----:B------:R-:W1:Y:S01]  /*9260*/  SHFL.IDX PT, R22, R22, 0x1, 0x1c1f ;  /* 0x003c1f0016167f89 */ /* 0x000e6200000e0000 */
[----:B------:R-:W-:Y:S01]  /*9270*/  PRMT R15, R15, 0x5410, R15 ;  /* 0x000054100f0f7816 */ /* 0x000fe2000000000f */
        /* <DEDUP_REMOVED lines=18> */
[-C--:B----4-:R-:W-:Y:S02]  /*93a0*/  @!P0 IADD3 R38, P1, R26, R21.reuse, RZ ;  /* 0x000000151a268210 */ /* 0x090fe40007f3e0ff */
[----:B-1----:R-:W-:-:S03]  /*93b0*/  @!P0 IADD3 R30, P4, R22, R21, RZ ;  /* 0x00000015161e8210 */ /* 0x002fc60007f9e0ff */
[--C-:B------:R-:W-:Y:S01]  /*93c0*/  @!P0 IMAD.X R39, R27, 0x1, R19.reuse, P1 ;  /* 0x000000011b278824 */ /* 0x100fe200008e0613 */
[----:B------:R-:W-:Y:S01]  /*93d0*/  ISETP.GE.AND P1, PT, R18, c[0x0][0x27c], PT ;  /* 0x00009f0012007a0c */ /* 0x000fe20003f26270 */
[----:B---3--:R-:W-:Y:S02]  /*93e0*/  @!P0 IMAD.X R31, R23, 0x1, R19, P4 ;  /* 0x00000001171f8824 */ /* 0x008fe400020e0613 */
[C---:B------:R-:W-:Y:S01]  /*93f0*/  @!P3 IMAD.SHL.U32 R19, R29.reuse, 0x2, RZ ;  /* 0x000000021d13b824 */ /* 0x040fe200078e00ff */
[----:B------:R1:W5:Y:S01]  /*9400*/  @!P0 LD.E.64 R72, [R38.64] ;  /* 0x0000000826488980 */ /* 0x000362000c101b00 */
[----:B------:R-:W-:Y:S02]  /*9410*/  @!P3 SHF.L.U64.HI R6, R29, 0x1, R6 ;  /* 0x000000011d06b819 */ /* 0x000fe40000010206 */
[----:B------:R-:W-:Y:S01]  /*9420*/  @!P2 SHF.L.U64.HI R20, R24, 0x1, R5 ;  /* 0x000000011814a819 */ /* 0x000fe20000010205 */
[----:B------:R2:W5:Y:S01]  /*9430*/  @!P0 LD.E.64 R70, [R30.64] ;  /* 0x000000081e468980 */ /* 0x000562000c101b00 */
[-C--:B------:R-:W-:Y:S01]  /*9440*/  @!P3 IADD3 R34, P0, R26, R19.reuse, RZ ;  /* 0x000000131a22b210 */ /* 0x080fe20007f1e0ff */
[----:B------:R-:W-:Y:S01]  /*9450*/  @!P2 IMAD.SHL.U32 R5, R24, 0x2, RZ ;  /* 0x000000021805a824 */ /* 0x000fe200078e00ff */
[----:B------:R-:W-:Y:S01]  /*9460*/  @!P3 IADD3 R44, P4, R22, R19, RZ ;  /* 0x00000013162cb210 */ /* 0x000fe20007f9e0ff */
[----:B------:R-:W-:Y:S01]  /*9470*/  CS2R R80, SRZ ;  /* 0x0000000000507805 */ /* 0x000fe2000001ff00 */
[C---:B------:R-:W-:Y:S01]  /*9480*/  @!P1 IMAD.SHL.U32 R19, R18.reuse, 0x2, RZ ;  /* 0x0000000212139824 */ /* 0x040fe200078e00ff */
[----:B------:R-:W-:Y:S01]  /*9490*/  @!P1 SHF.L.U64.HI R7, R18, 0x1, R7 ;  /* 0x0000000112079819 */ /* 0x000fe20000010207 */
[--C-:B------:R-:W-:Y:S01]  /*94a0*/  @!P3 IMAD.X R35, R27, 0x1, R6.reuse, P0 ;  /* 0x000000011b23b824 */ /* 0x100fe200000e0606 */
[----:B------:R-:W-:Y:S01]  /*94b0*/  @!P2 IADD3 R32, P0, R26, R5, RZ ;  /* 0x000000051a20a210 */ /* 0x000fe20007f1e0ff */
[----:B------:R-:W-:Y:S01]  /*94c0*/  @!P3 IMAD.X R45, R23, 0x1, R6, P4 ;  /* 0x00000001172db824 */ /* 0x000fe200020e0606 */
[----:B------:R-:W-:-:S03]  /*94d0*/  CS2R R78, SRZ ;  /* 0x00000000004e7805 */ /* 0x000fc6000001ff00 */
[----:B------:R-:W-:Y:S01]  /*94e0*/  @!P2 IMAD.X R33, R27, 0x1, R20, P0 ;  /* 0x000000011b21a824 */ /* 0x000fe200000e0614 */
[----:B-1----:R-:W-:Y:S02]  /*94f0*/  @!P2 IADD3 R38, P4, R22, R5, RZ ;  /* 0x000000051626a210 */ /* 0x002fe40007f9e0ff */
[----:B--2---:R-:W-:-:S03]  /*9500*/  @!P1 IADD3 R30, P0, R26, R19, RZ ;  /* 0x000000131a1e9210 */ /* 0x004fc60007f1e0ff */
[----:B------:R-:W-:Y:S01]  /*9510*/  @!P2 IMAD.X R39, R23, 0x1, R20, P4 ;  /* 0x000000011727a824 */ /* 0x000fe200020e0614 */
[----:B------:R-:W-:Y:S01]  /*9520*/  ISETP.GE.AND P4, PT, R140, c[0x0][0x27c], PT ;  /* 0x00009f008c007a0c */ /* 0x000fe20003f86270 */
[----:B------:R-:W-:Y:S01]  /*9530*/  @!P1 IMAD.X R31, R27, 0x1, R7, P0 ;  /* 0x000000011b1f9824 */ /* 0x000fe200000e0607 */
[----:B------:R-:W-:-:S05]  /*9540*/  @!P1 IADD3 R6, P0, R22, R19, RZ ;  /* 0x0000001316069210 */ /* 0x000fca0007f1e0ff */
[----:B------:R-:W-:Y:S01]  /*9550*/  @!P1 IMAD.X R7, R23, 0x1, R7, P0 ;  /* 0x0000000117079824 */ /* 0x000fe200000e0607 */
[----:B------:R-:W-:-:S05]  /*9560*/  ISETP.GE.AND P0, PT, R14, c[0x0][0x27c], PT ;  /* 0x00009f000e007a0c */ /* 0x000fca0003f06270 */
[----:B------:R-:W-:-:S04]  /*9570*/  @!P4 IMAD.WIDE R42, R140, 0x2, R26 ;  /* 0x000000028c2ac825 */ /* 0x000fc800078e021a */
[----:B------:R-:W-:Y:S01]  /*9580*/  @!P4 IMAD.WIDE R40, R140, 0x2, R22 ;  /* 0x000000028c28c825 */ /* 0x000fe200078e0216 */
[----:B------:R1:W5:Y:S04]  /*9590*/  @!P4 LD.E.64 R80, [R42.64] ;  /* 0x000000082a50c980 */ /* 0x000368000c101b00 */
[----:B------:R2:W5:Y:S01]  /*95a0*/  @!P4 LD.E.64 R78, [R40.64] ;  /* 0x00000008284ec980 */ /* 0x000562000c101b00 */
        /* <DEDUP_REMOVED lines=11> */
[----:B------:R-:W-:Y:S01]  /*9660*/  @!P0 IMAD.X R23, R23, 0x1, R17, P4 ;  /* 0x0000000117178824 */ /* 0x000fe200020e0611 */
[----:B------:R3:W5:Y:S01]  /*9670*/  @!P3 LD.E.64 R66, [R34.64] ;  /* 0x000000082242b980 */ /* 0x000762000c101b00 */
[----:B-1----:R-:W-:-:S03]  /*9680*/  CS2R R42, SRZ ;  /* 0x00000000002a7805 */ /* 0x002fc6000001ff00 */
[----:B------:R3:W5:Y:S01]  /*9690*/  @!P3 LD.E.64 R64, [R44.64] ;  /* 0x000000082c40b980 */ /* 0x000762000c101b00 */
[----:B--2---:R-:W-:-:S03]  /*96a0*/  CS2R R40, SRZ ;  /* 0x0000000000287805 */ /* 0x004fc6000001ff00 */
[----:B------:R3:W5:Y:S04]  /*96b0*/  @!P2 LD.E.64 R58, [R32.64] ;  /* 0x00000008203aa980 */ /* 0x000768000c101b00 */
[----:B------:R3:W5:Y:S04]  /*96c0*/  @!P2 LD.E.64 R56, [R38.64] ;  /* 0x000000082638a980 */ /* 0x000768000c101b00 */
[----:B------:R3:W5:Y:S04]  /*96d0*/  @!P1 LD.E.64 R50, [R30.64] ;  /* 0x000000081e329980 */ /* 0x000768000c101b00 */
[----:B------:R3:W5:Y:S04]  /*96e0*/  @!P1 LD.E.64 R46, [R6.64] ;  /* 0x00000008062e9980 */ /* 0x000768000c101b00 */
[----:B------:R3:W5:Y:S04]  /*96f0*/  @!P0 LD.E.64 R42, [R20.64] ;  /* 0x00000008142a8980 */ /* 0x000768000c101b00 */
[----:B------:R3:W5:Y:S02]  /*9700*/  @!P0 LD.E.64 R40, [R22.64] ;  /* 0x0000000816288980 */ /* 0x000764000c101b00 */
.L_x_2322:
[----:B--2---:R-:W-:Y:S05]  /*9710*/  BSYNC B0 ;  /* 0x0000000000007941 */ /* 0x004fea0003800000 */
.L_x_2321:
[----:B---3-5:R-:W-:Y:S01]  /*9720*/  IMAD.MOV.U32 R6, RZ, RZ, R42 ;  /* 0x000000ffff067224 */ /* 0x028fe200078e002a */
[----:B------:R-:W-:Y:S01]  /*9730*/  LOP3.LUT R19, R83, 0x18, R142, 0xf8, !PT ;  /* 0x0000001853137812 */ /* 0x000fe200078ef88e */
[----:B------:R-:W-:Y:S01]  /*9740*/  IMAD.MOV.U32 R5, RZ, RZ, R43 ;  /* 0x000000ffff057224 */ /* 0x000fe200078e002b */
[----:B------:R-:W-:Y:S01]  /*9750*/  LOP3.LUT P0, RZ, R82, 0x4, RZ, 0xc0, !PT ;  /* 0x0000000452ff7812 */ /* 0x000fe2000780c0ff */
[----:B------:R-:W-:Y:S01]  /*9760*/  IMAD.MOV.U32 R7, RZ, RZ, R51 ;  /* 0x000000ffff077224 */ /* 0x000fe200078e0033 */
[----:B------:R-:W-:Y:S01]  /*9770*/  PRMT R17, R6, 0x7610, R17 ;  /* 0x0000761006117816 */ /* 0x000fe20000000011 */
[----:B------:R-:W-:Y:S01]  /*9780*/  IMAD.MOV.U32 R6, RZ, RZ, R58 ;  /* 0x000000ffff067224 */ /* 0x000fe200078e003a */
[----:B------:R-:W-:Y:S01]  /*9790*/  PRMT R16, R5, 0x7610, R16 ;  /* 0x0000761005107816 */ /* 0x000fe20000000010 */
[----:B------:R-:W-:Y:S01]  /*97a0*/  IMAD.MOV.U32 R5, RZ, RZ, R59 ;  /* 0x000000ffff057224 */ /* 0x000fe200078e003b */
[----:B-1----:R-:W-:Y:S01]  /*97b0*/  PRMT R22, R7, 0x7610, R22 ;  /* 0x0000761007167816 */ /* 0x002fe20000000016 */
[----:B------:R-:W-:Y:S01]  /*97c0*/  IMAD.MOV.U32 R7, RZ, RZ, R67 ;  /* 0x000000ffff077224 */ /* 0x000fe200078e0043 */
[----:B------:R-:W-:Y:S01]  /*97d0*/  PRMT R28, R6, 0x7610, R28 ;  /* 0x00007610061c7816 */ /* 0x000fe2000000001c */
[----:B------:R-:W-:Y:S01]  /*97e0*/  IMAD.MOV.U32 R6, RZ, RZ, R72 ;  /* 0x000000ffff067224 */ /* 0x000fe200078e0048 */
[----:B------:R-:W-:Y:S01]  /*97f0*/  PRMT R27, R5, 0x7610, R27 ;  /* 0x00007610051b7816 */ /* 0x000fe2000000001b */
[----:B------:R-:W-:Y:S01]  /*9800*/  IMAD.MOV.U32 R5, RZ, RZ, R73 ;  /* 0x000000ffff057224 */ /* 0x000fe200078e0049 */
[----:B------:R-:W-:Y:S01]  /*9810*/  LOP3.LUT R19, R12, R19, R13, 0xf6, !PT ;  /* 0x000000130c137212 */ /* 0x000fe200078ef60d */
[----:B------:R-:W-:Y:S01]  /*9820*/  IMAD.MOV.U32 R12, RZ, RZ, R50 ;  /* 0x000000ffff0c7224 */ /* 0x000fe200078e0032 */
[----:B------:R-:W-:Y:S01]  /*9830*/  PRMT R31, R7, 0x7610, R31 ;  /* 0x00007610071f7816 */ /* 0x000fe2000000001f */
[----:B------:R-:W-:Y:S01]  /*9840*/  IMAD.IADD R55, R4, 0x1, -R209 ;  /* 0x0000000104377824 */ /* 0x000fe200078e0ad1 */
[----:B----4-:R-:W-:Y:S01]  /*9850*/  PRMT R35, R6, 0x7610, R35 ;  /* 0x0000761006237816 */ /* 0x010fe20000000023 */
[----:B------:R-:W-:Y:S01]  /*9860*/  IMAD.MOV.U32 R7, RZ, RZ, R81 ;  /* 0x000000ffff077224 */ /* 0x000fe200078e0051 */
[----:B------:R-:W-:Y:S01]  /*9870*/  PRMT R34, R5, 0x7610, R34 ;  /* 0x0000761005227816 */ /* 0x000fe20000000022 */
[----:B------:R-:W-:Y:S01]  /*9880*/  IMAD.MOV.U32 R6, RZ, RZ, R40 ;  /* 0x000000ffff067224 */ /* 0x000fe200078e0028 */
[----:B------:R-:W-:Y:S01]  /*9890*/  PRMT R23, R12, 0x7610, R23 ;  /* 0x000076100c177816 */ /* 0x000fe20000000017 */
[----:B------:R-:W-:Y:S01]  /*98a0*/  IMAD.MOV.U32 R5, RZ, RZ, R41 ;  /* 0x000000ffff057224 */ /* 0x000fe200078e0029 */
[----:B------:R-:W-:Y:S01]  /*98b0*/  IMNMX R55, R55, 0x80, PT ;  /* 0x0000008037377817 */ /* 0x000fe20003800200 */
[----:B------:R-:W-:Y:S01]  /*98c0*/  IMAD.MOV.U32 R12, RZ, RZ, R66 ;  /* 0x000000ffff0c7224 */ /* 0x000fe200078e0042 */
[----:B------:R-:W-:Y:S01]  /*98d0*/  PRMT R39, R7, 0x7610, R39 ;  /* 0x0000761007277816 */ /* 0x000fe20000000027 */
[----:B------:R-:W-:Y:S01]  /*98e0*/  IMAD.MOV.U32 R7, RZ, RZ, R47 ;  /* 0x000000ffff077224 */ /* 0x000fe200078e002f */
[----:B------:R-:W-:Y:S01]  /*98f0*/  PRMT R15, R6, 0x7610, R15 ;  /* 0x00007610060f7816 */ /* 0x000fe2000000000f */
[----:B------:R-:W-:Y:S01]  /*9900*/  IMAD.MOV.U32 R6, RZ, RZ, R56 ;  /* 0x000000ffff067224 */ /* 0x000fe200078e0038 */
[----:B------:R-:W-:Y:S01]  /*9910*/  PRMT R13, R5, 0x7610, R13 ;  /* 0x00007610050d7816 */ /* 0x000fe2000000000d */
[----:B------:R-:W-:Y:S01]  /*9920*/  IMAD.MOV.U32 R5, RZ, RZ, R57 ;  /* 0x000000ffff057224 */ /* 0x000fe200078e0039 */
[----:B------:R-:W-:Y:S01]  /*9930*/  ISETP.GE.AND P1, PT, R219, R55, PT ;  /* 0x00000037db00720c */ /* 0x000fe20003f26270 */
[----:B------:R-:W-:Y:S01]  /*9940*/  IMAD.SHL.U32 R19, R19, 0x2, RZ ;  /* 0x0000000213137824 */ /* 0x000fe200078e00ff */
        /* <DEDUP_REMOVED lines=16> */
[----:B------:R-:W-:-:S04]  /*9a50*/  DEPBAR.LE SB0, 0x3 ;  /* 0x000080c00000791a */ /* 0x000fc80000000000 */
[C---:B------:R-:W-:Y:S01]  /*9a60*/  IADD3 R4, R19.reuse, 0x18100, RZ ;  /* 0x0001810013047810 */ /* 0x040fe20007ffe0ff */
[----:B------:R-:W-:Y:S01]  /*9a70*/  BSSY B1, `(.L_x_2323) ;  /* 0x0000133000017945 */ /* 0x000fe20003800000 */
[----:B------:R-:W-:Y:S02]  /*9a80*/  PRMT R21, R12, 0x7610, R21 ;  /* 0x000076100c157816 */ /* 0x000fe40000000015 */
[----:B------:R-:W-:Y:S02]  /*9a90*/  IADD3 R12, R19, 0x18140, RZ ;  /* 0x00018140130c7810 */ /* 0x000fe40007ffe0ff */
[----:B------:R-:W-:Y:S02]  /*9aa0*/  PRMT R37, R7, 0x7610, R37 ;  /* 0x0000761007257816 */ /* 0x000fe40000000025 */
[----:B------:R-:W-:Y:S02]  /*9ab0*/  PRMT R48, R6, 0x7610, R48 ;  /* 0x0000761006307816 */ /* 0x000fe40000000030 */
[----:B------:R-:W-:-:S02]  /*9ac0*/  PRMT R45, R5, 0x7610, R45 ;  /* 0x00007610052d7816 */ /* 0x000fc4000000002d */
[----:B------:R-:W-:Y:S01]  /*9ad0*/  @P0 IADD3 R12, R4, -0x40, RZ ;  /* 0xffffffc0040c0810 */ /* 0x000fe20007ffe0ff */
[----:B------:R-:W-:Y:S06]  /*9ae0*/  BAR.SYNC.DEFER_BLOCKING 0x0 ;  /* 0x0000000000007b1d */ /* 0x000fec0000010000 */
[----:B------:R-:W-:Y:S05]  /*9af0*/  @P1 BRA `(.L_x_2324) ;  /* 0x000012a000001947 */ /* 0x000fea0003800000 */
[----:B------:R-:W-:Y:S01]  /*9b00*/  ISETP.GE.AND P0, PT, R140, c[0x0][0x27c], PT ;  /* 0x00009f008c007a0c */ /* 0x000fe20003f06270 */
[----:B------:R-:W-:-:S12]  /*9b10*/  BSSY B0, `(.L_x_2325) ;  /* 0x0000030000007945 */ /* 0x000fd80003800000 */
[----:B------:R-:W-:Y:S05]  /*9b20*/  @P0 BRA `(.L_x_2326) ;  /* 0x000002e000000947 */ /* 0x000fea0003800000 */
[----:B------:R-:W1:Y:S01]  /*9b30*/  LDS.128 R4, [R19+0x18100] ;  /* 0x0181000013047984 */ /* 0x000e620000000c00 */
[----:B------:R-:W-:Y:S02]  /*9b40*/  SHF.R.U32.HI R82, RZ, 0x10, R107 ;  /* 0x00000010ff527819 */ /* 0x000fe4000001166b */
[--C-:B------:R-:W-:Y:S02]  /*9b50*/  SHF.R.U64 R101, R102, 0x10, R103.reuse ;  /* 0x0000001066657819 */ /* 0x100fe40000001267 */
[----:B------:R-:W-:Y:S02]  /*9b60*/  SHF.R.U32.HI R102, RZ, 0x10, R103 ;  /* 0x00000010ff667819 */ /* 0x000fe40000011667 */
[----:B------:R-:W-:Y:S02]  /*9b70*/  PRMT R82, R15, 0x5432, R82 ;  /* 0x000054320f527816 */ /* 0x000fe40000000052 */
[----:B------:R-:W-:Y:S02]  /*9b80*/  PRMT R95, R95, 0x5410, R102 ;  /* 0x000054105f5f7816 */ /* 0x000fe40000000066 */
[----:B------:R-:W-:-:S02]  /*9b90*/  SHF.R.U64 R83, R106, 0x10, R107 ;  /* 0x000000106a537819 */ /* 0x000fc4000000126b */
[----:B------:R-:W-:Y:S02]  /*9ba0*/  PRMT R100, R100, 0x5410, R101 ;  /* 0x0000541064647816 */ /* 0x000fe40000000065 */
[----:B------:R-:W-:Y:S02]  /*9bb0*/  LOP3.LUT R109, R95, 0xffff0000, RZ, 0xc0, !PT ;  /* 0xffff00005f6d7812 */ /* 0x000fe400078ec0ff */
[----:B------:R-:W-:Y:S02]  /*9bc0*/  PRMT R83, R16, 0x5432, R83 ;  /* 0x0000543210537816 */ /* 0x000fe40000000053 */
[C---:B-1----:R-:W-:Y:S01]  /*9bd0*/  LOP3.LUT R101, R6.reuse, 0xffff0000, RZ, 0xc0, !PT ;  /* 0xffff000006657812 */ /* 0x042fe200078ec0ff */
[----:B------:R-:W-:Y:S01]  /*9be0*/  IMAD.U32 R102, R6, 0x10000, RZ ;  /* 0x0001000006667824 */ /* 0x000fe200078e00ff */
[C---:B------:R-:W-:Y:S01]  /*9bf0*/  SHF.L.U32 R108, R4.reuse, 0x10, RZ ;  /* 0x00000010046c7819 */ /* 0x040fe200000006ff */
[C---:B------:R-:W-:Y:S01]  /*9c00*/  IMAD.U32 R6, R7.reuse, 0x10000, RZ ;  /* 0x0001000007067824 */ /* 0x040fe200078e00ff */
[----:B------:R-:W-:Y:S01]  /*9c10*/  LOP3.LUT R107, R4, 0xffff0000, RZ, 0xc0, !PT ;  /* 0xffff0000046b7812 */ /* 0x000fe200078ec0ff */
[C---:B------:R-:W-:Y:S01]  /*9c20*/  IMAD.U32 R4, R82.reuse, 0x10000, RZ ;  /* 0x0001000052047824 */ /* 0x040fe200078e00ff */
[----:B------:R-:W-:Y:S01]  /*9c30*/  LOP3.LUT R103, R7, 0xffff0000, RZ, 0xc0, !PT ;  /* 0xffff000007677812 */ /* 0x000fe200078ec0ff */
[----:B------:R-:W-:Y:S01]  /*9c40*/  IMAD.U32 R7, R95, 0x10000, RZ ;  /* 0x000100005f077824 */ /* 0x000fe200078e00ff */
[----:B------:R-:W-:Y:S01]  /*9c50*/  LOP3.LUT R82, R82, 0xffff0000, RZ, 0xc0, !PT ;  /* 0xffff000052527812 */ /* 0x000fe200078ec0ff */
[----:B------:R-:W-:Y:S01]  /*9c60*/  FMUL.FTZ R95, R101, R4 ;  /* 0x00000004655f7220 */ /* 0x000fe20000410000 */
[----:B------:R-:W-:Y:S01]  /*9c70*/  SHF.L.U32 R106, R5, 0x10, RZ ;  /* 0x00000010056a7819 */ /* 0x000fe200000006ff */
[----:B------:R-:W-:Y:S01]  /*9c80*/  FMUL.FTZ R101, R101, R7 ;  /* 0x0000000765657220 */ /* 0x000fe20000410000 */
[----:B------:R-:W-:Y:S01]  /*9c90*/  LOP3.LUT R112, R5, 0xffff0000, RZ, 0xc0, !PT ;  /* 0xffff000005707812 */ /* 0x000fe200078ec0ff */
[----:B------:R-:W-:-:S02]  /*9ca0*/  FMUL.FTZ R5, R103, R82 ;  /* 0x0000005267057220 */ /* 0x000fc40000410000 */
[C---:B------:R-:W-:Y:S02]  /*9cb0*/  FFMA.FTZ R95, R102.reuse, R7, -R95 ;  /* 0x00000007665f7223 */ /* 0x040fe4000001085f */
[C---:B------:R-:W-:Y:S01]  /*9cc0*/  IMAD.U32 R7, R83.reuse, 0x10000, RZ ;  /* 0x0001000053077824 */ /* 0x040fe200078e00ff */
[----:B------:R-:W-:Y:S01]  /*9cd0*/  LOP3.LUT R83, R83, 0xffff0000, RZ, 0xc0, !PT ;  /* 0xffff000053537812 */ /* 0x000fe200078ec0ff */
[----:B------:R-:W-:Y:S01]  /*9ce0*/  FFMA.FTZ R4, R102, R4, R101 ;  /* 0x0000000466047223 */ /* 0x000fe20000010065 */
[----:B------:R-:W-:Y:S01]  /*9cf0*/  SHF.L.U32 R101, R100, 0x10, RZ ;  /* 0x0000001064657819 */ /* 0x000fe200000006ff */
[-C--:B------:R-:W-:Y:S02]  /*9d00*/  FMUL.FTZ R103, R103, R109.reuse ;  /* 0x0000006d67677220 */ /* 0x080fe40000410000 */
[----:B------:R-:W-:Y:S01]  /*9d10*/  FFMA.FTZ R5, R6, R109, -R5 ;  /* 0x0000006d06057223 */ /* 0x000fe20000010805 */
[----:B------:R-:W-:Y:S01]  /*9d20*/  LOP3.LUT R109, R100, 0xffff0000, RZ, 0xc0, !PT ;  /* 0xffff0000646d7812 */ /* 0x000fe200078ec0ff */
[----:B------:R-:W-:-:S02]  /*9d30*/  FFMA.FTZ R82, R6, R82, R103 ;  /* 0x0000005206527223 */ /* 0x000fc40000010067 */
[C---:B------:R-:W-:Y:S02]  /*9d40*/  FMUL.FTZ R6, R107.reuse, R7 ;  /* 0x000000076b067220 */ /* 0x040fe40000410000 */
[C---:B------:R-:W-:Y:S02]  /*9d50*/  FMUL.FTZ R100, R112.reuse, R83 ;  /* 0x0000005370647220 */ /* 0x040fe40000410000 */
[----:B------:R-:W-:Y:S02]  /*9d60*/  FMUL.FTZ R107, R107, R101 ;  /* 0x000000656b6b7220 */ /* 0x000fe40000410000 */
        /* <DEDUP_REMOVED lines=10> */
.L_x_2326:
[----:B------:R-:W-:Y:S05]  /*9e10*/  BSYNC B0 ;  /* 0x0000000000007941 */ /* 0x000fea0003800000 */
.L_x_2325:
[----:B------:R-:W-:Y:S01]  /*9e20*/  ISETP.GE.AND P0, PT, R36, c[0x0][0x27c], PT ;  /* 0x00009f0024007a0c */ /* 0x000fe20003f06270 */
[----:B------:R-:W-:-:S12]  /*9e30*/  BSSY B0, `(.L_x_2327) ;  /* 0x0000030000007945 */ /* 0x000fd80003800000 */
[----:B------:R-:W-:Y:S05]  /*9e40*/  @P0 BRA `(.L_x_2328) ;  /* 0x000002e000000947 */ /* 0x000fea0003800000 */
[----:B-1----:R-:W1:Y:S01]  /*9e50*/  LDS.128 R4, [R12] ;  /* 0x000000000c047984 */ /* 0x002e620000000c00 */
[----:B------:R-:W-:Y:S02]  /*9e60*/  SHF.R.U64 R95, R118, 0x10, R119 ;  /* 0x00000010765f7819 */ /* 0x000fe40000001277 */
[----:B------:R-:W-:Y:S02]  /*9e70*/  SHF.R.U64 R83, R120, 0x10, R121 ;  /* 0x0000001078537819 */ /* 0x000fe40000001279 */
[----:B------:R-:W-:Y:S02]  /*9e80*/  SHF.R.U32.HI R118, RZ, 0x10, R119 ;  /* 0x00000010ff767819 */ /* 0x000fe40000011677 */
[----:B------:R-:W-:Y:S02]  /*9e90*/  SHF.R.U32.HI R120, RZ, 0x10, R121 ;  /* 0x00000010ff787819 */ /* 0x000fe40000011679 */
[----:B------:R-:W-:Y:S02]  /*9ea0*/  PRMT R87, R87, 0x5410, R118 ;  /* 0x0000541057577816 */ /* 0x000fe40000000076 */
[----:B------:R-:W-:-:S02]  /*9eb0*/  PRMT R93, R93, 0x5410, R120 ;  /* 0x000054105d5d7816 */ /* 0x000fc40000000078 */
[----:B------:R-:W-:Y:S02]  /*9ec0*/  PRMT R94, R94, 0x5410, R83 ;  /* 0x000054105e5e7816 */ /* 0x000fe40000000053 */
[----:B------:R-:W-:Y:S01]  /*9ed0*/  PRMT R92, R92, 0x5410, R95 ;  /* 0x000054105c5c7816 */ /* 0x000fe2000000005f */
[C---:B-1----:R-:W-:Y:S01]  /*9ee0*/  IMAD.U32 R83, R6.reuse, 0x10000, RZ ;  /* 0x0001000006537824 */ /* 0x042fe200078e00ff */
[----:B------:R-:W-:Y:S01]  /*9ef0*/  LOP3.LUT R82, R6, 0xffff0000, RZ, 0xc0, !PT ;  /* 0xffff000006527812 */ /* 0x000fe200078ec0ff */
[----:B------:R-:W-:Y:S01]  /*9f00*/  IMAD.U32 R6, R7, 0x10000, RZ ;  /* 0x0001000007067824 */ /* 0x000fe200078e00ff */
[C---:B------:R-:W-:Y:S02]  /*9f10*/  SHF.L.U32 R102, R4.reuse, 0x10, RZ ;  /* 0x0000001004667819 */ /* 0x040fe400000006ff */
[----:B------:R-:W-:Y:S01]  /*9f20*/  LOP3.LUT R101, R4, 0xffff0000, RZ, 0xc0, !PT ;  /* 0xffff000004657812 */ /* 0x000fe200078ec0ff */
[----:B------:R-:W-:Y:S01]  /*9f30*/  IMAD.U32 R4, R87, 0x10000, RZ ;  /* 0x0001000057047824 */ /* 0x000fe200078e00ff */
[----:B------:R-:W-:Y:S01]  /*9f40*/  LOP3.LUT R95, R7, 0xffff0000, RZ, 0xc0, !PT ;  /* 0xffff0000075f7812 */ /* 0x000fe200078ec0ff */
[----:B------:R-:W-:Y:S01]  /*9f50*/  IMAD.U32 R7, R93, 0x10000, RZ ;  /* 0x000100005d077824 */ /* 0x000fe200078e00ff */
[----:B------:R-:W-:Y:S01]  /*9f60*/  LOP3.LUT R87, R87, 0xffff0000, RZ, 0xc0, !PT ;  /* 0xffff000057577812 */ /* 0x000fe200078ec0ff */
[CC--:B------:R-:W-:Y:S01]  /*9f70*/  FMUL.FTZ R106, R82.reuse, R4.reuse ;  /* 0x00000004526a7220 */ /* 0x0c0fe20000410000 */
[----:B------:R-:W-:Y:S01]  /*9f80*/  LOP3.LUT R93, R93, 0xffff0000, RZ, 0xc0, !PT ;  /* 0xffff00005d5d7812 */ /* 0x000fe200078ec0ff */
[-C--:B------:R-:W-:Y:S01]  /*9f90*/  FMUL.FTZ R82, R82, R7.reuse ;  /* 0x0000000752527220 */ /* 0x080fe20000410000 */
[----:B------:R-:W-:Y:S01]  /*9fa0*/  SHF.L.U32 R100, R5, 0x10, RZ ;  /* 0x0000001005647819 */ /* 0x000fe200000006ff */
[----:B------:R-:W-:Y:S01]  /*9fb0*/  FFMA.FTZ R106, R83, R7, -R106 ;  /* 0x00000007536a7223 */ /* 0x000fe2000001086a */
[----:B------:R-:W-:Y:S01]  /*9fc0*/  LOP3.LUT R103, R5, 0xffff0000, RZ, 0xc0, !PT ;  /* 0xffff000005677812 */ /* 0x000fe200078ec0ff */
[----:B------:R-:W-:Y:S01]  /*9fd0*/  FFMA.FTZ R83, R83, R4, R82 ;  /* 0x0000000453537223 */ /* 0x000fe20000010052 */
[C---:B------:R-:W-:Y:S01]  /*9fe0*/  SHF.L.U32 R7, R94.reuse, 0x10, RZ ;  /* 0x000000105e077819 */ /* 0x040fe200000006ff */
[C---:B------:R-:W-:Y:S01]  /*9ff0*/  FMUL.FTZ R5, R95.reuse, R87 ;  /* 0x000000575f057220 */ /* 0x040fe20000410000 */
[----:B------:R-:W-:Y:S01]  /*a000*/  LOP3.LUT R94, R94, 0xffff0000, RZ, 0xc0, !PT ;  /* 0xffff00005e5e7812 */ /* 0x000fe200078ec0ff */
[C---:B------:R-:W-:Y:S01]  /*a010*/  IMAD.U32 R4, R92.reuse, 0x10000, RZ ;  /* 0x000100005c047824 */ /* 0x040fe200078e00ff */
[----:B------:R-:W-:Y:S01]  /*a020*/  LOP3.LUT R92, R92, 0xffff0000, RZ, 0xc0, !PT ;  /* 0xffff00005c5c7812 */ /* 0x000fe200078ec0ff */
[----:B------:R-:W-:-:S02]  /*a030*/  FMUL.FTZ R95, R95, R93 ;  /* 0x0000005d5f5f7220 */ /* 0x000fc40000410000 */
[C---:B------:R-:W-:Y:S02]  /*a040*/  FFMA.FTZ R5, R6.reuse, R93, -R5 ;  /* 0x0000005d06057223 */ /* 0x040fe40000010805 */
[----:B------:R-:W-:Y:S02]  /*a050*/  FFMA.FTZ R82, R6, R87, R95 ;  /* 0x0000005706527223 */ /* 0x000fe4000001005f */
[----:B------:R-:W-:Y:S02]  /*a060*/  FMUL.FTZ R6, R101, R4 ;  /* 0x0000000465067220 */ /* 0x000fe40000410000 */
[----:B------:R-:W-:Y:S02]  /*a070*/  FMUL.FTZ R87, R103, R92 ;  /* 0x0000005c67577220 */ /* 0x000fe40000410000 */
[----:B------:R-:W-:Y:S02]  /*a080*/  FMUL.FTZ R101, R101, R7 ;  /* 0x0000000765657220 */ /* 0x000fe40000410000 */
[----:B------:R-:W-:-:S02]  /*a090*/  FMUL.FTZ R103, R103, R94 ;  /* 0x0000005e67677220 */ /* 0x000fc40000410000 */
[----:B------:R-:W-:Y:S01]  /*a0a0*/  FFMA.FTZ R93, R102, R7, -R6 ;  /* 0x00000007665d7223 */ /* 0x000fe20000010806 */
[----:B------:R-:W-:Y:S01]  /*a0b0*/  F2FP.BF16.PACK_AB R7, R82, R5 ;  /* 0x000000055207723e */ /* 0x000fe200000010ff */
[----:B------:R-:W-:Y:S01]  /*a0c0*/  FFMA.FTZ R4, R102, R4, R101 ;  /* 0x0000000466047223 */ /* 0x000fe20000010065 */
[----:B------:R-:W-:Y:S01]  /*a0d0*/  F2FP.BF16.PACK_AB R6, R83, R106 ;  /* 0x0000006a5306723e */ /* 0x000fe200000010ff */
[C---:B------:R-:W-:Y:S02]  /*a0e0*/  FFMA.FTZ R87, R100.reuse, R94, -R87 ;  /* 0x0000005e64577223 */ /* 0x040fe40000010857 */
[----:B------:R-:W-:Y:S01]  /*a0f0*/  FFMA.FTZ R92, R100, R92, R103 ;  /* 0x0000005c645c7223 */ /* 0x000fe20000010067 */
[----:B------:R-:W-:-:S04]  /*a100*/  F2FP.BF16.PACK_AB R4, R4, R93 ;  /* 0x0000005d0404723e */ /* 0x000fc800000010ff */
[----:B------:R-:W-:-:S05]  /*a110*/  F2FP.BF16.PACK_AB R5, R92, R87 ;  /* 0x000000575c05723e */ /* 0x000fca00000010ff */
[----:B------:R1:W-:Y:S02]  /*a120*/  STS.128 [R12], R4 ;  /* 0x000000040c007388 */ /* 0x0003e40000000c00 */
.L_x_2328:
[----:B------:R-:W-:Y:S05]  /*a130*/  BSYNC B0 ;  /* 0x0000000000007941 */ /* 0x000fea0003800000 */
.L_x_2327:
[----:B------:R-:W-:Y:S01]  /*a140*/  ISETP.GE.AND P0, PT, R29, c[0x0][0x27c], PT ;  /* 0x00009f001d007a0c */ /* 0x000fe20003f06270 */
[----:B------:R-:W-:-:S12]  /*a150*/  BSSY B0, `(.L_x_2329) ;  /* 0x0000030000007945 */ /* 0x000fd80003800000 */
[----:B------:R-:W-:Y:S05]  /*a160*/  @P0 BRA `(.L_x_2330) ;  /* 0x000002e000000947 */ /* 0x000fea0003800000 */
[----:B-1----:R-:W1:Y:S01]  /*a170*/  LDS.128 R4, [R19+0x1c100] ;  /* 0x01c1000013047984 */ /* 0x002e620000000c00 */
        /* <DEDUP_REMOVED lines=44> */
[----:B------:R1:W-:Y:S02]  /*a440*/  STS.128 [R19+0x1c100], R4 ;  /* 0x01c1000413007388 */ /* 0x0003e40000000c00 */
.L_x_2330:
[----:B------:R-:W-:Y:S05]  /*a450*/  BSYNC B0 ;  /* 0x0000000000007941 */ /* 0x000fea0003800000 */
.L_x_2329:
[----:B------:R-:W-:Y:S01]  /*a460*/  ISETP.GE.AND P0, PT, R24, c[0x0][0x27c], PT ;  /* 0x00009f0018007a0c */ /* 0x000fe20003f06270 */
[----:B------:R-:W-:-:S12]  /*a470*/  BSSY B0, `(.L_x_2331) ;  /* 0x0000030000007945 */ /* 0x000fd80003800000 */
[----:B------:R-:W-:Y:S05]  /*a480*/  @P0 BRA `(.L_x_2332) ;  /* 0x000002e000000947 */ /* 0x000fea0003800000 */
[----:B-1----:R-:W1:Y:S01]  /*a490*/  LDS.128 R4, [R12+0x4000] ;  /* 0x004000000c047984 */ /* 0x002e620000000c00 */
[--C-:B------:R-:W-:Y:S02]  /*a4a0*/  SHF.R.U64 R83, R104, 0x10, R105.reuse ;  /* 0x0000001068537819 */ /* 0x100fe40000001269 */
[----:B------:R-:W-:Y:S02]  /*a4b0*/  SHF.R.U32.HI R104, RZ, 0x10, R105 ;  /* 0x00000010ff687819 */ /* 0x000fe40000011669 */
[--C-:B------:R-:W-:Y:S02]  /*a4c0*/  SHF.R.U64 R77, R110, 0x10, R111.reuse ;  /* 0x000000106e4d7819 */ /* 0x100fe4000000126f */
[----:B------:R-:W-:Y:S02]  /*a4d0*/  SHF.R.U32.HI R110, RZ, 0x10, R111 ;  /* 0x00000010ff6e7819 */ /* 0x000fe4000001166f */
[----:B------:R-:W-:Y:S02]  /*a4e0*/  PRMT R69, R69, 0x5410, R104 ;  /* 0x0000541045457816 */ /* 0x000fe40000000068 */
[----:B------:R-:W-:-:S02]  /*a4f0*/  PRMT R75, R75, 0x5410, R110 ;  /* 0x000054104b4b7816 */ /* 0x000fc4000000006e */
[----:B------:R-:W-:Y:S02]  /*a500*/  PRMT R76, R76, 0x5410, R77 ;  /* 0x000054104c4c7816 */ /* 0x000fe4000000004d */
[----:B------:R-:W-:Y:S02]  /*a510*/  PRMT R74, R74, 0x5410, R83 ;  /* 0x000054104a4a7816 */ /* 0x000fe40000000053 */
[----:B------:R-:W-:Y:S02]  /*a520*/  LOP3.LUT R87, R75, 0xffff0000, RZ, 0xc0, !PT ;  /* 0xffff00004b577812 */ /* 0x000fe400078ec0ff */
[----:B------:R-:W-:Y:S02]  /*a530*/  LOP3.LUT R93, R76, 0xffff0000, RZ, 0xc0, !PT ;  /* 0xffff00004c5d7812 */ /* 0x000fe400078ec0ff */
[----:B-1----:R-:W-:Y:S01]  /*a540*/  SHF.L.U32 R86, R4, 0x10, RZ ;  /* 0x0000001004567819 */ /* 0x002fe200000006ff */
[----:B------:R-:W-:Y:S01]  /*a550*/  IMAD.U32 R82, R6, 0x10000, RZ ;  /* 0x0001000006527824 */ /* 0x000fe200078e00ff */
[----:B------:R-:W-:Y:S01]  /*a560*/  LOP3.LUT R85, R4, 0xffff0000, RZ, 0xc0, !PT ;  /* 0xffff000004557812 */ /* 0x000fe200078ec0ff */
[----:B------:R-:W-:Y:S01]  /*a570*/  IMAD.U32 R4, R69, 0x10000, RZ ;  /* 0x0001000045047824 */ /* 0x000fe200078e00ff */
        /* <DEDUP_REMOVED lines=10> */
[-C--:B------:R-:W-:Y:S02]  /*a620*/  FMUL.FTZ R83, R83, R87.reuse ;  /* 0x0000005753537220 */ /* 0x080fe40000410000 */
[----:B------:R-:W-:Y:S01]  /*a630*/  FFMA.FTZ R5, R6, R87, -R5 ;  /* 0x0000005706057223 */ /* 0x000fe20000010805 */
[----:B------:R-:W-:Y:S01]  /*a640*/  LOP3.LUT R87, R74, 0xffff0000, RZ, 0xc0, !PT ;  /* 0xffff00004a577812 */ /* 0x000fe200078ec0ff */
[C---:B------:R-:W-:Y:S02]  /*a650*/  FFMA.FTZ R75, R82.reuse, R7, -R75 ;  /* 0x00000007524b7223 */ /* 0x040fe4000001084b */
[----:B------:R-:W-:Y:S01]  /*a660*/  FFMA.FTZ R4, R82, R4, R77 ;  /* 0x0000000452047223 */ /* 0x000fe2000001004d */
[----:B------:R-:W-:Y:S01]  /*a670*/  SHF.L.U32 R77, R76, 0x10, RZ ;  /* 0x000000104c4d7819 */ /* 0x000fe200000006ff */
[----:B------:R-:W-:Y:S02]  /*a680*/  IMAD.U32 R7, R74, 0x10000, RZ ;  /* 0x000100004a077824 */ /* 0x000fe400078e00ff */
        /* <DEDUP_REMOVED lines=14> */
.L_x_2332:
[----:B------:R-:W-:Y:S05]  /*a770*/  BSYNC B0 ;  /* 0x0000000000007941 */ /* 0x000fea0003800000 */
.L_x_2331:
        /* <DEDUP_REMOVED lines=11> */
[----:B------:R-:W-:Y:S02]  /*a830*/  LOP3.LUT R83, R62, 0xffff0000, RZ, 0xc0, !PT ;  /* 0xffff00003e537812 */ /* 0x000fe400078ec0ff */
[----:B------:R-:W-:Y:S01]  /*a840*/  PRMT R61, R61, 0x5410, R76 ;  /* 0x000054103d3d7816 */ /* 0x000fe2000000004c */
[C---:B-1----:R-:W-:Y:S01]  /*a850*/  IMAD.U32 R74, R6.reuse, 0x10000, RZ ;  /* 0x00010000064a7824 */ /* 0x042fe200078e00ff */
[----:B------:R-:W-:Y:S01]  /*a860*/  LOP3.LUT R69, R6, 0xffff0000, RZ, 0xc0, !PT ;  /* 0xffff000006457812 */ /* 0x000fe200078ec0ff */
[C---:B------:R-:W-:Y:S01]  /*a870*/  IMAD.U32 R6, R7.reuse, 0x10000, RZ ;  /* 0x0001000007067824 */ /* 0x040fe200078e00ff */
[C---:B------:R-:W-:Y:S02]  /*a880*/  SHF.L.U32 R82, R4.reuse, 0x10, RZ ;  /* 0x0000001004527819 */ /* 0x040fe400000006ff */
[----:B------:R-:W-:Y:S01]  /*a890*/  LOP3.LUT R77, R4, 0xffff0000, RZ, 0xc0, !PT ;  /* 0xffff0000044d7812 */ /* 0x000fe200078ec0ff */
[----:B------:R-:W-:Y:S01]  /*a8a0*/  IMAD.U32 R4, R60, 0x10000, RZ ;  /* 0x000100003c047824 */ /* 0x000fe200078e00ff */
        /* <DEDUP_REMOVED lines=8> */
[C---:B------:R-:W-:Y:S02]  /*a930*/  FFMA.FTZ R69, R74.reuse, R4, R69 ;  /* 0x000000044a457223 */ /* 0x040fe40000010045 */
[----:B------:R-:W-:Y:S01]  /*a940*/  FFMA.FTZ R62, R74, R7, -R62 ;  /* 0x000000074a3e7223 */ /* 0x000fe2000001083e */
[----:B------:R-:W-:Y:S01]  /*a950*/  SHF.L.U32 R7, R63, 0x10, RZ ;  /* 0x000000103f077819 */ /* 0x000fe200000006ff */
[C---:B------:R-:W-:Y:S01]  /*a960*/  IMAD.U32 R4, R61.reuse, 0x10000, RZ ;  /* 0x000100003d047824 */ /* 0x040fe200078e00ff */
[----:B------:R-:W-:Y:S01]  /*a970*/  LOP3.LUT R61, R61, 0xffff0000, RZ, 0xc0, !PT ;  /* 0xffff00003d3d7812 */ /* 0x000fe200078ec0ff */
[-C--:B------:R-:W-:Y:S01]  /*a980*/  FMUL.FTZ R75, R75, R83.reuse ;  /* 0x000000534b4b7220 */ /* 0x080fe20000410000 */
[----:B------:R-:W-:Y:S01]  /*a990*/  LOP3.LUT R63, R63, 0xffff0000, RZ, 0xc0, !PT ;  /* 0xffff00003f3f7812 */ /* 0x000fe200078ec0ff */
[C---:B------:R-:W-:Y:S02]  /*a9a0*/  FFMA.FTZ R5, R6.reuse, R83, -R5 ;  /* 0x0000005306057223 */ /* 0x040fe40000010805 */
[----:B------:R-:W-:-:S02]  /*a9b0*/  FFMA.FTZ R60, R6, R60, R75 ;  /* 0x0000003c063c7223 */ /* 0x000fc4000001004b */
[CC--:B------:R-:W-:Y:S02]  /*a9c0*/  FMUL.FTZ R6, R77.reuse, R4.reuse ;  /* 0x000000044d067220 */ /* 0x0c0fe40000410000 */
        /* <DEDUP_REMOVED lines=12> */
.L_x_2334:
[----:B------:R-:W-:Y:S05]  /*aa90*/  BSYNC B0 ;  /* 0x0000000000007941 */ /* 0x000fea0003800000 */
.L_x_2333:
[----:B------:R-:W-:-:S13]  /*aaa0*/  ISETP.GE.AND P0, PT, R14, c[0x0][0x27c], PT ;  /* 0x00009f000e007a0c */ /* 0x000fda0003f06270 */
        /* <DEDUP_REMOVED lines=47> */
.L_x_2324:
[----:B------:R-:W-:Y:S05]  /*ada0*/  BSYNC B1 ;  /* 0x0000000000017941 */ /* 0x000fea0003800000 */
.L_x_2323:
        /* <DEDUP_REMOVED lines=51> */
.L_x_2337:
[----:B------:R-:W-:Y:S05]  /*b0e0*/  BSYNC B0 ;  /* 0x0000000000007941 */ /* 0x000fea0003800000 */
.L_x_2336:
        /* <DEDUP_REMOVED lines=11> */
[----:B------:R-:W-:Y:S02]  /*b1a0*/  PRMT R38, R38, 0x5410, R39 ;  /* 0x0000541026267816 */ /* 0x000fe40000000027 */
[----:B------:R-:W-:Y:S01]  /*b1b0*/  LOP3.LUT R53, R34, 0xffff0000, RZ, 0xc0, !PT ;  /* 0xffff000022357812 */ /* 0x000fe200078ec0ff */
        /* <DEDUP_REMOVED lines=10> */
[C---:B------:R-:W-:Y:S01]  /*b260*/  SHF.L.U32 R45, R5.reuse, 0x10, RZ ;  /* 0x00000010052d7819 */ /* 0x040fe200000006ff */
[-C--:B------:R-:W-:Y:S01]  /*b270*/  FMUL.FTZ R36, R36, R7.reuse ;  /* 0x0000000724247220 */ /* 0x080fe20000410000 */
[----:B------:R-:W-:Y:S01]  /*b280*/  LOP3.LUT R52, R5, 0xffff0000, RZ, 0xc0, !PT ;  /* 0xffff000005347812 */ /* 0x000fe200078ec0ff */
[----:B------:R-:W-:Y:S01]  /*b290*/  FFMA.FTZ R34, R39, R7, -R34 ;  /* 0x0000000727227223 */ /* 0x000fe20000010822 */
[----:B------:R-:W-:Y:S01]  /*b2a0*/  SHF.L.U32 R7, R35, 0x10, RZ ;  /* 0x0000001023077819 */ /* 0x000fe200000006ff */
[----:B------:R-:W-:Y:S01]  /*b2b0*/  FFMA.FTZ R39, R39, R4, R36 ;  /* 0x0000000427277223 */ /* 0x000fe20000010024 */
[----:B------:R-:W-:Y:S01]  /*b2c0*/  LOP3.LUT R35, R35, 0xffff0000, RZ, 0xc0, !PT ;  /* 0xffff000023237812 */ /* 0x000fe200078ec0ff */
[----:B------:R-:W-:-:S02]  /*b2d0*/  FMUL.FTZ R5, R44, R37 ;  /* 0x000000252c057220 */ /* 0x000fc40000410000 */
[C---:B------:R-:W-:Y:S01]  /*b2e0*/  IMAD.U32 R4, R38.reuse, 0x10000, RZ ;  /* 0x0001000026047824 */ /* 0x040fe200078e00ff */
[----:B------:R-:W-:Y:S01]  /*b2f0*/  LOP3.LUT R38, R38, 0xffff0000, RZ, 0xc0, !PT ;  /* 0xffff000026267812 */ /* 0x000fe200078ec0ff */
[-C--:B------:R-:W-:Y:S02]  /*b300*/  FMUL.FTZ R44, R44, R53.reuse ;  /* 0x000000352c2c7220 */ /* 0x080fe40000410000 */
[C---:B------:R-:W-:Y:S02]  /*b310*/  FFMA.FTZ R5, R6.reuse, R53, -R5 ;  /* 0x0000003506057223 */ /* 0x040fe40000010805 */
[----:B------:R-:W-:Y:S02]  /*b320*/  FFMA.FTZ R44, R6, R37, R44 ;  /* 0x00000025062c7223 */ /* 0x000fe4000001002c */
[----:B------:R-:W-:Y:S02]  /*b330*/  FMUL.FTZ R6, R48, R4 ;  /* 0x0000000430067220 */ /* 0x000fe40000410000 */
[----:B------:R-:W-:-:S02]  /*b340*/  FMUL.FTZ R36, R52, R38 ;  /* 0x0000002634247220 */ /* 0x000fc40000410000 */
[----:B------:R-:W-:Y:S02]  /*b350*/  FMUL.FTZ R48, R48, R7 ;  /* 0x0000000730307220 */ /* 0x000fe40000410000 */
[-C--:B------:R-:W-:Y:S02]  /*b360*/  FMUL.FTZ R52, R52, R35.reuse ;  /* 0x0000002334347220 */ /* 0x080fe40000410000 */
[----:B------:R-:W-:Y:S02]  /*b370*/  FFMA.FTZ R36, R45, R35, -R36 ;  /* 0x000000232d247223 */ /* 0x000fe40000010824 */
[C---:B------:R-:W-:Y:S01]  /*b380*/  FFMA.FTZ R37, R49.reuse, R7, -R6 ;  /* 0x0000000731257223 */ /* 0x040fe20000010806 */
[----:B------:R-:W-:Y:S01]  /*b390*/  F2FP.BF16.PACK_AB R7, R44, R5 ;  /* 0x000000052c07723e */ /* 0x000fe200000010ff */
[----:B------:R-:W-:Y:S01]  /*b3a0*/  FFMA.FTZ R4, R49, R4, R48 ;  /* 0x0000000431047223 */ /* 0x000fe20000010030 */
[----:B------:R-:W-:Y:S01]  /*b3b0*/  F2FP.BF16.PACK_AB R6, R39, R34 ;  /* 0x000000222706723e */ /* 0x000fe200000010ff */
[----:B------:R-:W-:-:S03]  /*b3c0*/  FFMA.FTZ R45, R45, R38, R52 ;  /* 0x000000262d2d7223 */ /* 0x000fc60000010034 */
[----:B------:R-:W-:Y:S02]  /*b3d0*/  F2FP.BF16.PACK_AB R4, R4, R37 ;  /* 0x000000250404723e */ /* 0x000fe400000010ff */
[----:B------:R-:W-:-:S05]  /*b3e0*/  F2FP.BF16.PACK_AB R5, R45, R36 ;  /* 0x000000242d05723e */ /* 0x000fca00000010ff */
[----:B------:R1:W-:Y:S02]  /*b3f0*/  STS.128 [R12+0x2000], R4 ;  /* 0x002000040c007388 */ /* 0x0003e40000000c00 */
.L_x_2339:
[----:B------:R-:W-:Y:S05]  /*b400*/  BSYNC B0 ;  /* 0x0000000000007941 */ /* 0x000fea0003800000 */
.L_x_2338:
        /* <DEDUP_REMOVED lines=49> */
.L_x_2341:
[----:B------:R-:W-:Y:S05]  /*b720*/  BSYNC B0 ;  /* 0x0000000000007941 */ /* 0x000fea0003800000 */
.L_x_2340:
        /* <DEDUP_REMOVED lines=36> */
[C---:B------:R-:W-:Y:S02]  /*b970*/  FMUL.FTZ R6, R32.reuse, R4 ;  /* 0x0000000420067220 */ /* 0x040fe40000410000 */
[C---:B------:R-:W-:Y:S02]  /*b980*/  FMUL.FTZ R24, R35.reuse, R26 ;  /* 0x0000001a23187220 */ /* 0x040fe40000410000 */
[----:B------:R-:W-:Y:S02]  /*b990*/  FMUL.FTZ R32, R32, R7 ;  /* 0x0000000720207220 */ /* 0x000fe40000410000 */
[----:B------:R-:W-:-:S02]  /*b9a0*/  FMUL.FTZ R35, R35, R28 ;  /* 0x0000001c23237220 */ /* 0x000fc40000410000 */
[C---:B------:R-:W-:Y:S01]  /*b9b0*/  FFMA.FTZ R25, R33.reuse, R7, -R6 ;  /* 0x0000000721197223 */ /* 0x040fe20000010806 */
        /* <DEDUP_REMOVED lines=8> */
.L_x_2343:
[----:B------:R-:W-:Y:S05]  /*ba40*/  BSYNC B0 ;  /* 0x0000000000007941 */ /* 0x000fea0003800000 */
.L_x_2342:
        /* <DEDUP_REMOVED lines=12> */
[----:B------:R-:W-:Y:S01]  /*bb10*/  IMAD.U32 R25, R22, 0x10000, RZ ;  /* 0x0001000016197824 */ /* 0x000fe200078e00ff */
[----:B------:R-:W-:Y:S02]  /*bb20*/  LOP3.LUT R29, R20, 0xffff0000, RZ, 0xc0, !PT ;  /* 0xffff0000141d7812 */ /* 0x000fe400078ec0ff */
[----:B------:R-:W-:Y:S01]  /*bb30*/  LOP3.LUT R31, R22, 0xffff0000, RZ, 0xc0, !PT ;  /* 0xffff0000161f7812 */ /* 0x000fe200078ec0ff */
[C---:B-1----:R-:W-:Y:S01]  /*bb40*/  IMAD.U32 R24, R6.reuse, 0x10000, RZ ;  /* 0x0001000006187824 */ /* 0x042fe200078e00ff */
[----:B------:R-:W-:Y:S01]  /*bb50*/  LOP3.LUT R18, R6, 0xffff0000, RZ, 0xc0, !PT ;  /* 0xffff000006127812 */ /* 0x000fe200078ec0ff */
[C---:B------:R-:W-:Y:S01]  /*bb60*/  IMAD.U32 R6, R7.reuse, 0x10000, RZ ;  /* 0x0001000007067824 */ /* 0x040fe200078e00ff */
[----:B------:R-:W-:Y:S01]  /*bb70*/  LOP3.LUT R26, R7, 0xffff0000, RZ, 0xc0, !PT ;  /* 0xffff0000071a7812 */ /* 0x000fe200078ec0ff */
[----:B------:R-:W-:Y:S01]  /*bb80*/  IMAD.U32 R7, R20, 0x10000, RZ ;  /* 0x0001000014077824 */ /* 0x000fe200078e00ff */
[----:B------:R-:W-:-:S02]  /*bb90*/  SHF.L.U32 R28, R4, 0x10, RZ ;  /* 0x00000010041c7819 */ /* 0x000fc400000006ff */
[----:B------:R-:W-:Y:S01]  /*bba0*/  LOP3.LUT R27, R4, 0xffff0000, RZ, 0xc0, !PT ;  /* 0xffff0000041b7812 */ /* 0x000fe200078ec0ff */
[C---:B------:R-:W-:Y:S01]  /*bbb0*/  FMUL.FTZ R20, R18.reuse, R7 ;  /* 0x0000000712147220 */ /* 0x040fe20000410000 */
[C---:B------:R-:W-:Y:S01]  /*bbc0*/  SHF.L.U32 R4, R5.reuse, 0x10, RZ ;  /* 0x0000001005047819 */ /* 0x040fe200000006ff */
[----:B------:R-:W-:Y:S01]  /*bbd0*/  FMUL.FTZ R18, R18, R25 ;  /* 0x0000001912127220 */ /* 0x000fe20000410000 */
[----:B------:R-:W-:Y:S01]  /*bbe0*/  LOP3.LUT R22, R5, 0xffff0000, RZ, 0xc0, !PT ;  /* 0xffff000005167812 */ /* 0x000fe200078ec0ff */
[----:B------:R-:W-:Y:S02]  /*bbf0*/  FMUL.FTZ R5, R26, R29 ;  /* 0x0000001d1a057220 */ /* 0x000fe40000410000 */
[C---:B------:R-:W-:Y:S02]  /*bc00*/  FFMA.FTZ R7, R24.reuse, R7, R18 ;  /* 0x0000000718077223 */ /* 0x040fe40000010012 */
[----:B------:R-:W-:Y:S01]  /*bc10*/  FFMA.FTZ R20, R24, R25, -R20 ;  /* 0x0000001918147223 */ /* 0x000fe20000010814 */
[----:B------:R-:W-:Y:S01]  /*bc20*/  SHF.L.U32 R24, R23, 0x10, RZ ;  /* 0x0000001017187819 */ /* 0x000fe200000006ff */
[C---:B------:R-:W-:Y:S01]  /*bc30*/  IMAD.U32 R18, R21.reuse, 0x10000, RZ ;  /* 0x0001000015127824 */ /* 0x040fe200078e00ff */
[----:B------:R-:W-:Y:S01]  /*bc40*/  LOP3.LUT R21, R21, 0xffff0000, RZ, 0xc0, !PT ;  /* 0xffff000015157812 */ /* 0x000fe200078ec0ff */
[-C--:B------:R-:W-:Y:S01]  /*bc50*/  FMUL.FTZ R26, R26, R31.reuse ;  /* 0x0000001f1a1a7220 */ /* 0x080fe20000410000 */
[----:B------:R-:W-:Y:S01]  /*bc60*/  LOP3.LUT R23, R23, 0xffff0000, RZ, 0xc0, !PT ;  /* 0xffff000017177812 */ /* 0x000fe200078ec0ff */
[----:B------:R-:W-:-:S02]  /*bc70*/  FFMA.FTZ R5, R6, R31, -R5 ;  /* 0x0000001f06057223 */ /* 0x000fc40000010805 */
[----:B------:R-:W-:Y:S02]  /*bc80*/  FFMA.FTZ R26, R6, R29, R26 ;  /* 0x0000001d061a7223 */ /* 0x000fe4000001001a */
[C---:B------:R-:W-:Y:S02]  /*bc90*/  FMUL.FTZ R25, R27.reuse, R18 ;  /* 0x000000121b197220 */ /* 0x040fe40000410000 */
[C---:B------:R-:W-:Y:S02]  /*bca0*/  FMUL.FTZ R6, R22.reuse, R21 ;  /* 0x0000001516067220 */ /* 0x040fe40000410000 */
[-C--:B------:R-:W-:Y:S02]  /*bcb0*/  FMUL.FTZ R27, R27, R24.reuse ;  /* 0x000000181b1b7220 */ /* 0x080fe40000410000 */
[----:B------:R-:W-:Y:S02]  /*bcc0*/  FMUL.FTZ R22, R22, R23 ;  /* 0x0000001716167220 */ /* 0x000fe40000410000 */
[----:B------:R-:W-:-:S02]  /*bcd0*/  FFMA.FTZ R25, R28, R24, -R25 ;  /* 0x000000181c197223 */ /* 0x000fc40000010819 */
[----:B------:R-:W-:Y:S02]  /*bce0*/  FFMA.FTZ R18, R28, R18, R27 ;  /* 0x000000121c127223 */ /* 0x000fe4000001001b */
[C---:B------:R-:W-:Y:S01]  /*bcf0*/  FFMA.FTZ R23, R4.reuse, R23, -R6 ;  /* 0x0000001704177223 */ /* 0x040fe20000010806 */
[----:B------:R-:W-:Y:S01]  /*bd00*/  F2FP.BF16.PACK_AB R6, R7, R20 ;  /* 0x000000140706723e */ /* 0x000fe200000010ff */
[----:B------:R-:W-:Y:S01]  /*bd10*/  FFMA.FTZ R22, R4, R21, R22 ;  /* 0x0000001504167223 */ /* 0x000fe20000010016 */
[----:B------:R-:W-:Y:S02]  /*bd20*/  F2FP.BF16.PACK_AB R7, R26, R5 ;  /* 0x000000051a07723e */ /* 0x000fe400000010ff */
[----:B------:R-:W-:Y:S02]  /*bd30*/  F2FP.BF16.PACK_AB R4, R18, R25 ;  /* 0x000000191204723e */ /* 0x000fe400000010ff */
[----:B------:R-:W-:-:S05]  /*bd40*/  F2FP.BF16.PACK_AB R5, R22, R23 ;  /* 0x000000171605723e */ /* 0x000fca00000010ff */
[----:B------:R1:W-:Y:S02]  /*bd50*/  STS.128 [R19+0x22100], R4 ;  /* 0x0221000413007388 */ /* 0x0003e40000000c00 */
.L_x_2345:
[----:B------:R-:W-:Y:S05]  /*bd60*/  BSYNC B0 ;  /* 0x0000000000007941 */ /* 0x000fea0003800000 */
.L_x_2344:
        /* <DEDUP_REMOVED lines=11> */
[C---:B------:R-:W-:Y:S01]  /*be20*/  IMAD.U32 R19, R16.reuse, 0x10000, RZ ;  /* 0x0001000010137824 */ /* 0x040fe200078e00ff */
[----:B------:R-:W-:Y:S01]  /*be30*/  LOP3.LUT R23, R16, 0xffff0000, RZ, 0xc0, !PT ;  /* 0xffff000010177812 */ /* 0x000fe200078ec0ff */
[C---:B-1----:R-:W-:Y:S01]  /*be40*/  IMAD.U32 R18, R6.reuse, 0x10000, RZ ;  /* 0x0001000006127824 */ /* 0x042fe200078e00ff */
[----:B------:R-:W-:Y:S01]  /*be50*/  LOP3.LUT R14, R6, 0xffff0000, RZ, 0xc0, !PT ;  /* 0xffff0000060e7812 */ /* 0x000fe200078ec0ff */
[C---:B------:R-:W-:Y:S01]  /*be60*/  IMAD.U32 R6, R7.reuse, 0x10000, RZ ;  /* 0x0001000007067824 */ /* 0x040fe200078e00ff */
[----:B------:R-:W-:Y:S01]  /*be70*/  LOP3.LUT R20, R7, 0xffff0000, RZ, 0xc0, !PT ;  /* 0xffff000007147812 */ /* 0x000fe200078ec0ff */
[C---:B------:R-:W-:Y:S01]  /*be80*/  IMAD.U32 R7, R13.reuse, 0x10000, RZ ;  /* 0x000100000d077824 */ /* 0x040fe200078e00ff */
[----:B------:R-:W-:-:S02]  /*be90*/  LOP3.LUT R13, R13, 0xffff0000, RZ, 0xc0, !PT ;  /* 0xffff00000d0d7812 */ /* 0x000fc400078ec0ff */
[----:B------:R-:W-:Y:S01]  /*bea0*/  SHF.L.U32 R22, R4, 0x10, RZ ;  /* 0x0000001004167819 */ /* 0x000fe200000006ff */
[----:B------:R-:W-:Y:S01]  /*beb0*/  FMUL.FTZ R16, R14, R7 ;  /* 0x000000070e107220 */ /* 0x000fe20000410000 */
[----:B------:R-:W-:Y:S01]  /*bec0*/  LOP3.LUT R21, R4, 0xffff0000, RZ, 0xc0, !PT ;  /* 0xffff000004157812 */ /* 0x000fe200078ec0ff */
[-C--:B------:R-:W-:Y:S01]  /*bed0*/  FMUL.FTZ R14, R14, R19.reuse ;  /* 0x000000130e0e7220 */ /* 0x080fe20000410000 */
[C---:B------:R-:W-:Y:S01]  /*bee0*/  SHF.L.U32 R4, R5.reuse, 0x10, RZ ;  /* 0x0000001005047819 */ /* 0x040fe200000006ff */
[C---:B------:R-:W-:Y:S01]  /*bef0*/  FFMA.FTZ R16, R18.reuse, R19, -R16 ;  /* 0x0000001312107223 */ /* 0x040fe20000010810 */
        /* <DEDUP_REMOVED lines=14> */
[C---:B------:R-:W-:Y:S02]  /*bfe0*/  FFMA.FTZ R13, R22.reuse, R18, -R13 ;  /* 0x00000012160d7223 */ /* 0x040fe4000001080d */
[----:B------:R-:W-:Y:S02]  /*bff0*/  FFMA.FTZ R14, R22, R14, R21 ;  /* 0x0000000e160e7223 */ /* 0x000fe40000010015 */
[C---:B------:R-:W-:Y:S01]  /*c000*/  FFMA.FTZ R17, R4.reuse, R17, -R6 ;  /* 0x0000001104117223 */ /* 0x040fe20000010806 */
[----:B------:R-:W-:Y:S01]  /*c010*/  F2FP.BF16.PACK_AB R6, R7, R16 ;  /* 0x000000100706723e */ /* 0x000fe200000010ff */
[----:B------:R-:W-:Y:S01]  /*c020*/  FFMA.FTZ R24, R4, R15, R24 ;  /* 0x0000000f04187223 */ /* 0x000fe20000010018 */
[----:B------:R-:W-:Y:S02]  /*c030*/  F2FP.BF16.PACK_AB R7, R20, R5 ;  /* 0x000000051407723e */ /* 0x000fe400000010ff */
[----:B------:R-:W-:Y:S02]  /*c040*/  F2FP.BF16.PACK_AB R4, R14, R13 ;  /* 0x0000000d0e04723e */ /* 0x000fe400000010ff */
[----:B------:R-:W-:-:S05]  /*c050*/  F2FP.BF16.PACK_AB R5, R24, R17 ;  /* 0x000000111805723e */ /* 0x000fca00000010ff */
[----:B------:R1:W-:Y:S01]  /*c060*/  STS.128 [R12+0xa000], R4 ;  /* 0x00a000040c007388 */ /* 0x0003e20000000c00 */
[----:B------:R-:W-:Y:S05]  /*c070*/  BRA `(.L_x_2335) ;  /* 0x0000396000007947 */ /* 0x000fea0003800000 */
.L_x_2318:
        /* <DEDUP_REMOVED lines=10> */
[C---:B------:R-:W-:Y:S01]  /*c120*/  IMAD.WIDE.U32 R24, R7.reuse, c[0x0][0x280], R24 ;  /* 0x0000a00007187a25 */ /* 0x040fe200078e0018 */
[----:B------:R-:W-:Y:S01]  /*c130*/  LEA.HI R90, R92, R137, RZ, 0x3 ;  /* 0x000000895c5a7211 */ /* 0x000fe200078f18ff */
[----:B------:R-:W-:Y:S01]  /*c140*/  CS2R R26, SRZ ;  /* 0x00000000001a7805 */ /* 0x000fe2000001ff00 */
[----:B------:R-:W-:Y:S01]  /*c150*/  CS2R R50, SRZ ;  /* 0x0000000000327805 */ /* 0x000fe2000001ff00 */
[----:B------:R-:W-:Y:S01]  /*c160*/  IMAD R14, R6, c[0x0][0x280], RZ ;  /* 0x0000a000060e7a24 */ /* 0x000fe200078e02ff */
[----:B------:R-:W-:Y:S01]  /*c170*/  LEA R21, P0, R24, c[0x0][0x270], 0x1 ;  /* 0x00009c0018157a11 */ /* 0x000fe200078008ff */
[----:B------:R-:W-:Y:S01]  /*c180*/  IMAD.MOV.U32 R17, RZ, RZ, R5 ;  /* 0x000000ffff117224 */ /* 0x000fe200078e0005 */
[----:B------:R-:W-:Y:S01]  /*c190*/  SHF.R.S32.HI R5, RZ, 0x1f, R142 ;  /* 0x0000001fff057819 */ /* 0x000fe2000001148e */
[----:B------:R-:W-:Y:S01]  /*c1a0*/  IMAD R14, R7, c[0x0][0x284], R14 ;  /* 0x0000a100070e7a24 */ /* 0x000fe200078e020e */
[----:B------:R-:W-:Y:S01]  /*c1b0*/  CS2R R48, SRZ ;  /* 0x0000000000307805 */ /* 0x000fe2000001ff00 */
[----:B------:R-:W-:Y:S01]  /*c1c0*/  IMAD R20, R6, c[0x0][0x290], RZ ;  /* 0x0000a40006147a24 */ /* 0x000fe200078e02ff */
[----:B------:R-:W-:Y:S01]  /*c1d0*/  CS2R R58, SRZ ;  /* 0x00000000003a7805 */ /* 0x000fe2000001ff00 */
[----:B------:R-:W-:Y:S01]  /*c1e0*/  IMAD.IADD R22, R25, 0x1, R14 ;  /* 0x0000000119167824 */ /* 0x000fe200078e020e */
[----:B------:R-:W-:Y:S01]  /*c1f0*/  CS2R R56, SRZ ;  /* 0x0000000000387805 */ /* 0x000fe2000001ff00 */
[C---:B------:R-:W-:Y:S01]  /*c200*/  IMAD.WIDE.U32 R16, R7.reuse, c[0x0][0x290], R16 ;  /* 0x0000a40007107a25 */ /* 0x040fe200078e0010 */
[----:B------:R-:W-:Y:S01]  /*c210*/  CS2R R66, SRZ ;  /* 0x0000000000427805 */ /* 0x000fe2000001ff00 */
[----:B------:R-:W-:Y:S01]  /*c220*/  CS2R R64, SRZ ;  /* 0x0000000000407805 */ /* 0x000fe2000001ff00 */
[----:B------:R-:W-:Y:S01]  /*c230*/  LEA.HI.X R22, R24, c[0x0][0x274], R22, 0x1, P0 ;  /* 0x00009d0018167a11 */ /* 0x000fe200000f0c16 */
[----:B------:R-:W-:Y:S01]  /*c240*/  IMAD R20, R7, c[0x0][0x294], R20 ;  /* 0x0000a50007147a24 */ /* 0x000fe200078e0214 */
[----:B------:R-:W-:Y:S01]  /*c250*/  ISETP.GE.AND P0, PT, R15, R4, PT ;  /* 0x000000040f00720c */ /* 0x000fe20003f06270 */
[----:B------:R-:W-:Y:S01]  /*c260*/  CS2R R46, SRZ ;  /* 0x00000000002e7805 */ /* 0x000fe2000001ff00 */
[C---:B------:R-:W-:Y:S01]  /*c270*/  LEA R18, P1, R16.reuse, c[0x0][0x288], 0x1 ;  /* 0x0000a20010127a11 */ /* 0x040fe200078208ff */
[----:B------:R-:W-:Y:S01]  /*c280*/  IMAD.IADD R20, R17, 0x1, R20 ;  /* 0x0000000111147824 */ /* 0x000fe200078e0214 */
[----:B------:R-:W-:Y:S01]  /*c290*/  CS2R R44, SRZ ;  /* 0x00000000002c7805 */ /* 0x000fe2000001ff00 */
[----:B------:R1:W2:Y:S01]  /*c2a0*/  SHFL.IDX PT, R17, R22, RZ, 0x1c1f ;  /* 0x001c1fff16117589 */ /* 0x0002a200000e0000 */
[----:B------:R-:W-:Y:S01]  /*c2b0*/  CS2R R54, SRZ ;  /* 0x0000000000367805 */ /* 0x000fe2000001ff00 */
[----:B------:R-:W-:Y:S01]  /*c2c0*/  CS2R R52, SRZ ;  /* 0x0000000000347805 */ /* 0x000fe2000001ff00 */
[----:B------:R-:W-:Y:S01]  /*c2d0*/  LEA.HI.X R20, R16, c[0x0][0x28c], R20, 0x1, P1 ;  /* 0x0000a30010147a11 */ /* 0x000fe200008f0c14 */
[----:B------:R1:W3:Y:S01]  /*c2e0*/  SHFL.IDX PT, R6, R18, RZ, 0x1c1f ;  /* 0x001c1fff12067589 */ /* 0x0002e200000e0000 */
[----:B------:R-:W-:Y:S01]  /*c2f0*/  CS2R R62, SRZ ;  /* 0x00000000003e7805 */ /* 0x000fe2000001ff00 */
[----:B------:R-:W-:Y:S01]  /*c300*/  CS2R R60, SRZ ;  /* 0x00000000003c7805 */ /* 0x000fe2000001ff00 */
[----:B------:R-:W-:Y:S01]  /*c310*/  SHF.R.S32.HI R77, RZ, 0x3, R78 ;  /* 0x00000003ff4d7819 */ /* 0x000fe2000001144e */
[----:B------:R1:W4:Y:S01]  /*c320*/  SHFL.IDX PT, R16, R21, RZ, 0x1c1f ;  /* 0x001c1fff15107589 */ /* 0x00032200000e0000 */
[----:B------:R-:W-:-:S03]  /*c330*/  SHF.R.S32.HI R89, RZ, 0x3, R90 ;  /* 0x00000003ff597819 */ /* 0x000fc6000001145a */
[----:B------:R1:W1:Y:S01]  /*c340*/  SHFL.IDX PT, R7, R20, RZ, 0x1c1f ;  /* 0x001c1fff14077589 */ /* 0x00026200000e0000 */
[----:B------:R-:W-:Y:S05]  /*c350*/  @P0 BRA `(.L_x_2347) ;  /* 0x0000021000000947 */ /* 0x000fea0003800000 */
[----:B------:R-:W-:Y:S01]  /*c360*/  ISETP.GE.AND P0, PT, R142, c[0x0][0x27c], PT ;  /* 0x00009f008e007a0c */ /* 0x000fe20003f06270 */
[----:B------:R-:W-:Y:S01]  /*c370*/  CS2R R58, SRZ ;  /* 0x00000000003a7805 */ /* 0x000fe2000001ff00 */
[----:B------:R-:W-:Y:S01]  /*c380*/  ISETP.GE.AND P2, PT, R137, c[0x0][0x27c], PT ;  /* 0x00009f0089007a0c */ /* 0x000fe20003f46270 */
[----:B------:R-:W-:Y:S01]  /*c390*/  CS2R R56, SRZ ;  /* 0x0000000000387805 */ /* 0x000fe2000001ff00 */
[----:B------:R-:W-:Y:S01]  /*c3a0*/  ISETP.GE.AND P1, PT, R136, c[0x0][0x27c], PT ;  /* 0x00009f0088007a0c */ /* 0x000fe20003f26270 */
[----:B------:R-:W-:Y:S01]  /*c3b0*/  CS2R R54, SRZ ;  /* 0x0000000000367805 */ /* 0x000fe2000001ff00 */
[----:B------:R-:W-:Y:S01]  /*c3c0*/  CS2R R52, SRZ ;  /* 0x0000000000347805 */ /* 0x000fe2000001ff00 */
[----:B------:R-:W-:Y:S01]  /*c3d0*/  CS2R R50, SRZ ;  /* 0x0000000000327805 */ /* 0x000fe2000001ff00 */
[----:B------:R-:W-:-:S05]  /*c3e0*/  CS2R R48, SRZ ;  /* 0x0000000000307805 */ /* 0x000fca000001ff00 */
[----:B------:R-:W-:Y:S02]  /*c3f0*/  @!P0 IMAD.SHL.U32 R25, R142, 0x2, RZ ;  /* 0x000000028e198824 */ /* 0x000fe400078e00ff */
[----:B------:R-:W-:Y:S02]  /*c400*/  @!P2 SHF.L.U32 R19, R89, 0x3, RZ ;  /* 0x000000035913a819 */ /* 0x000fe400000006ff */
[----:B------:R-:W-:Y:S01]  /*c410*/  @!P1 IMAD.SHL.U32 R31, R77, 0x8, RZ ;  /* 0x000000084d1f9824 */ /* 0x000fe200078e00ff */
[-C--:B---3--:R-:W-:Y:S02]  /*c420*/  @!P0 IADD3 R24, P3, R6, R25.reuse, RZ ;  /* 0x0000001906188210 */ /* 0x088fe40007f7e0ff */
[----:B-1----:R-:W-:Y:S01]  /*c430*/  @!P2 IMAD.WIDE R36, R19, 0x2, R6 ;  /* 0x000000021324a825 */ /* 0x002fe200078e0206 */
[----:B----4-:R-:W-:-:S03]  /*c440*/  @!P0 IADD3 R28, P4, R16, R25, RZ ;  /* 0x00000019101c8210 */ /* 0x010fc60007f9e0ff */
[C---:B--2---:R-:W-:Y:S01]  /*c450*/  @!P1 IMAD.WIDE R32, R31.reuse, 0x2, R16 ;  /* 0x000000021f209825 */ /* 0x044fe200078e0210 */
[----:B------:R-:W-:Y:S01]  /*c460*/  CS2R R46, SRZ ;  /* 0x00000000002e7805 */ /* 0x000fe2000001ff00 */
[----:B------:R-:W-:Y:S01]  /*c470*/  CS2R R44, SRZ ;  /* 0x00000000002c7805 */ /* 0x000fe2000001ff00 */
[----:B------:R-:W-:Y:S01]  /*c480*/  CS2R R66, SRZ ;  /* 0x0000000000427805 */ /* 0x000fe2000001ff00 */
[----:B------:R-:W-:Y:S01]  /*c490*/  @!P1 IMAD.WIDE R30, R31, 0x2, R6 ;  /* 0x000000021f1e9825 */ /* 0x000fe200078e0206 */
[----:B------:R-:W-:Y:S01]  /*c4a0*/  @!P0 SHF.L.U64.HI R6, R142, 0x1, R5 ;  /* 0x000000018e068819 */ /* 0x000fe20000010205 */
[----:B------:R-:W-:Y:S01]  /*c4b0*/  CS2R R64, SRZ ;  /* 0x0000000000407805 */ /* 0x000fe2000001ff00 */
[----:B------:R-:W-:Y:S01]  /*c4c0*/  CS2R R62, SRZ ;  /* 0x00000000003e7805 */ /* 0x000fe2000001ff00 */
[----:B------:R-:W-:Y:S01]  /*c4d0*/  CS2R R60, SRZ ;  /* 0x00000000003c7805 */ /* 0x000fe2000001ff00 */
[----:B------:R-:W-:Y:S01]  /*c4e0*/  @!P2 IMAD.WIDE R34, R19, 0x2, R16 ;  /* 0x000000021322a825 */ /* 0x000fe200078e0210 */
[----:B------:R-:W-:Y:S01]  /*c4f0*/  @!P0 IADD3.X R29, R17, R6, RZ, P4, !PT ;  /* 0x00000006111d8210 */ /* 0x000fe200027fe4ff */
[----:B------:R1:W5:Y:S02]  /*c500*/  @!P2 LD.E.128 R52, [R36.64] ;  /* 0x000000082434a980 */ /* 0x000364000c101d00 */
[----:B------:R-:W-:-:S02]  /*c510*/  @!P0 IMAD.X R25, R7, 0x1, R6, P3 ;  /* 0x0000000107198824 */ /* 0x000fc400018e0606 */
[----:B------:R1:W5:Y:S04]  /*c520*/  @!P2 LD.E.128 R56, [R34.64] ;  /* 0x000000082238a980 */ /* 0x000368000c101d00 */
[----:B------:R1:W5:Y:S04]  /*c530*/  @!P1 LD.E.128 R48, [R32.64] ;  /* 0x0000000820309980 */ /* 0x000368000c101d00 */
[----:B------:R1:W5:Y:S04]  /*c540*/  @!P1 LD.E.128 R44, [R30.64] ;  /* 0x000000081e2c9980 */ /* 0x000368000c101d00 */
[----:B------:R1:W5:Y:S04]  /*c550*/  @!P0 LD.E.128 R64, [R28.64] ;  /* 0x000000081c408980 */ /* 0x000368000c101d00 */
[----:B------:R1:W5:Y:S02]  /*c560*/  @!P0 LD.E.128 R60, [R24.64] ;  /* 0x00000008183c8980 */ /* 0x000364000c101d00 */
.L_x_2347:
[----:B------:R-:W-:Y:S05]  /*c570*/  BSYNC B0 ;  /* 0x0000000000007941 */ /* 0x000fea0003800000 */
.L_x_2346:
[----:B-1----:R-:W-:Y:S01]  /*c580*/  IADD3 R7, R15, 0x40, RZ ;  /* 0x000000400f077810 */ /* 0x002fe20007ffe0ff */
[----:B-----5:R-:W-:Y:S01]  /*c590*/  IMAD.MOV.U32 R15, RZ, RZ, R50 ;  /* 0x000000ffff0f7224 */ /* 0x020fe200078e0032 */
[----:B------:R1:W4:Y:S01]  /*c5a0*/  SHFL.IDX PT, R71, R22, 0x1, 0x1c1f ;  /* 0x003c1f0016477f89 */ /* 0x00032200000e0000 */
[----:B------:R-:W-:Y:S01]  /*c5b0*/  IMAD.MOV.U32 R14, RZ, RZ, R51 ;  /* 0x000000ffff0e7224 */ /* 0x000fe200078e0033 */
[----:B------:R-:W-:Y:S01]  /*c5c0*/  ISETP.GE.AND P0, PT, R7, R4, PT ;  /* 0x000000040700720c */ /* 0x000fe20003f06270 */
[----:B------:R-:W-:Y:S01]  /*c5d0*/  IMAD.MOV.U32 R7, RZ, RZ, R48 ;  /* 0x000000ffff077224 */ /* 0x000fe200078e0030 */
[----:B------:R-:W-:Y:S01]  /*c5e0*/  PRMT R108, R15, 0x7610, R108 ;  /* 0x000076100f6c7816 */ /* 0x000fe2000000006c */
[----:B---3--:R-:W-:Y:S01]  /*c5f0*/  IMAD.MOV.U32 R6, RZ, RZ, R49 ;  /* 0x000000ffff067224 */ /* 0x008fe200078e0031 */
        /* <DEDUP_REMOVED lines=33> */
[----:B--2---:R-:W-:Y:S01]  /*c810*/  IMAD.MOV.U32 R17, RZ, RZ, R62 ;  /* 0x000000ffff117224 */ /* 0x004fe200078e003e */
[----:B------:R-:W-:Y:S01]  /*c820*/  PRMT R15, R7, 0x7610, R15 ;  /* 0x00007610070f7816 */ /* 0x000fe2000000000f */
[----:B----4-:R-:W-:Y:S01]  /*c830*/  IMAD.MOV.U32 R16, RZ, RZ, R63 ;  /* 0x000000ffff107224 */ /* 0x010fe200078e003f */
[----:B------:R-:W-:Y:S01]  /*c840*/  PRMT R14, R6, 0x7610, R14 ;  /* 0x00007610060e7816 */ /* 0x000fe2000000000e */
[----:B------:R-:W-:Y:S01]  /*c850*/  IMAD.MOV.U32 R7, RZ, RZ, R60 ;  /* 0x000000ffff077224 */ /* 0x000fe200078e003c */
[----:B------:R-:W2:Y:S01]  /*c860*/  SHFL.IDX PT, R70, R21, 0x1, 0x1c1f ;  /* 0x003c1f0015467f89 */ /* 0x000ea200000e0000 */
[----:B------:R-:W-:Y:S01]  /*c870*/  IMAD.MOV.U32 R6, RZ, RZ, R61 ;  /* 0x000000ffff067224 */ /* 0x000fe200078e003d */
[----:B------:R-:W-:Y:S01]  /*c880*/  BSSY B0, `(.L_x_2348) ;  /* 0x0000034000007945 */ /* 0x000fe20003800000 */
[----:B------:R-:W-:Y:S01]  /*c890*/  PRMT R120, R17, 0x7610, R120 ;  /* 0x0000761011787816 */ /* 0x000fe20000000078 */
[----:B------:R3:W4:Y:S01]  /*c8a0*/  SHFL.IDX PT, R19, R20, 0x1, 0x1c1f ;  /* 0x003c1f0014137f89 */ /* 0x00072200000e0000 */
[----:B------:R-:W-:Y:S01]  /*c8b0*/  PRMT R119, R16, 0x7610, R119 ;  /* 0x0000761010777816 */ /* 0x000fe20000000077 */
[----:B------:R-:W-:Y:S01]  /*c8c0*/  CS2R R24, SRZ ;  /* 0x0000000000187805 */ /* 0x000fe2000001ff00 */
[----:B------:R-:W-:Y:S01]  /*c8d0*/  PRMT R118, R7, 0x7610, R118 ;  /* 0x0000761007767816 */ /* 0x000fe20000000076 */
[----:B------:R-:W2:Y:S01]  /*c8e0*/  SHFL.IDX PT, R18, R18, 0x1, 0x1c1f ;  /* 0x003c1f0012127f89 */ /* 0x000ea200000e0000 */
[----:B------:R-:W-:Y:S01]  /*c8f0*/  PRMT R117, R6, 0x7610, R117 ;  /* 0x0000761006757816 */ /* 0x000fe20000000075 */
[----:B------:R-:W-:Y:S01]  /*c900*/  CS2R R34, SRZ ;  /* 0x0000000000227805 */ /* 0x000fe2000001ff00 */
[----:B------:R-:W-:Y:S01]  /*c910*/  CS2R R32, SRZ ;  /* 0x0000000000207805 */ /* 0x000fe2000001ff00 */
[----:B------:R-:W-:Y:S01]  /*c920*/  CS2R R42, SRZ ;  /* 0x00000000002a7805 */ /* 0x000fe2000001ff00 */
[----:B------:R-:W-:Y:S01]  /*c930*/  CS2R R40, SRZ ;  /* 0x0000000000287805 */ /* 0x000fe2000001ff00 */
[----:B-1----:R-:W-:Y:S01]  /*c940*/  CS2R R22, SRZ ;  /* 0x0000000000167805 */ /* 0x002fe2000001ff00 */
[----:B------:R-:W-:Y:S01]  /*c950*/  CS2R R30, SRZ ;  /* 0x00000000001e7805 */ /* 0x000fe2000001ff00 */
[----:B------:R-:W-:Y:S01]  /*c960*/  CS2R R28, SRZ ;  /* 0x00000000001c7805 */ /* 0x000fe2000001ff00 */
[----:B------:R-:W-:Y:S01]  /*c970*/  CS2R R38, SRZ ;  /* 0x0000000000267805 */ /* 0x000fe2000001ff00 */
[----:B------:R-:W-:Y:S01]  /*c980*/  CS2R R36, SRZ ;  /* 0x0000000000247805 */ /* 0x000fe2000001ff00 */
[----:B---3--:R-:W-:Y:S01]  /*c990*/  CS2R R20, SRZ ;  /* 0x0000000000147805 */ /* 0x008fe2000001ff00 */
[----:B------:R-:W-:Y:S05]  /*c9a0*/  @P0 BRA `(.L_x_2349) ;  /* 0x0000021000000947 */ /* 0x000fea0003800000 */
[----:B----4-:R-:W-:Y:S01]  /*c9b0*/  ISETP.GE.AND P0, PT, R142, c[0x0][0x27c], PT ;  /* 0x00009f008e007a0c */ /* 0x010fe20003f06270 */
        /* <DEDUP_REMOVED lines=8> */
[C---:B------:R-:W-:Y:S01]  /*ca40*/  @!P0 IMAD.SHL.U32 R16, R142.reuse, 0x2, RZ ;  /* 0x000000028e108824 */ /* 0x040fe200078e00ff */
[----:B------:R-:W-:Y:S02]  /*ca50*/  @!P0 SHF.L.U64.HI R5, R142, 0x1, R5 ;  /* 0x000000018e058819 */ /* 0x000fe40000010205 */
[----:B------:R-:W-:Y:S01]  /*ca60*/  @!P2 SHF.L.U32 R7, R89, 0x3, RZ ;  /* 0x000000035907a819 */ /* 0x000fe200000006ff */
[----:B------:R-:W-:Y:S01]  /*ca70*/  @!P1 IMAD.SHL.U32 R6, R77, 0x8, RZ ;  /* 0x000000084d069824 */ /* 0x000fe200078e00ff */
[-C--:B--2---:R-:W-:Y:S02]  /*ca80*/  @!P0 IADD3 R72, P4, R70, R16.reuse, RZ ;  /* 0x0000001046488210 */ /* 0x084fe40007f9e0ff */
[----:B------:R-:W-:Y:S01]  /*ca90*/  @!P0 IADD3 R16, P3, R18, R16, RZ ;  /* 0x0000001012108210 */ /* 0x000fe20007f7e0ff */
[C-C-:B------:R-:W-:Y:S01]  /*caa0*/  @!P2 IMAD.WIDE R80, R7.reuse, 0x2, R70.reuse ;  /* 0x000000020750a825 */ /* 0x140fe200078e0246 */
[----:B------:R-:W-:Y:S01]  /*cab0*/  CS2R R22, SRZ ;  /* 0x0000000000167805 */ /* 0x000fe2000001ff00 */
[----:B------:R-:W-:Y:S01]  /*cac0*/  CS2R R20, SRZ ;  /* 0x0000000000147805 */ /* 0x000fe2000001ff00 */
[----:B------:R-:W-:Y:S01]  /*cad0*/  CS2R R42, SRZ ;  /* 0x00000000002a7805 */ /* 0x000fe2000001ff00 */
[C---:B------:R-:W-:Y:S01]  /*cae0*/  @!P1 IMAD.WIDE R74, R6.reuse, 0x2, R70 ;  /* 0x00000002064a9825 */ /* 0x040fe200078e0246 */
[----:B------:R-:W-:Y:S01]  /*caf0*/  CS2R R40, SRZ ;  /* 0x0000000000287805 */ /* 0x000fe2000001ff00 */
[----:B------:R-:W-:Y:S01]  /*cb00*/  CS2R R38, SRZ ;  /* 0x0000000000267805 */ /* 0x000fe2000001ff00 */
[----:B------:R-:W-:Y:S01]  /*cb10*/  CS2R R36, SRZ ;  /* 0x0000000000247805 */ /* 0x000fe2000001ff00 */
[--C-:B------:R-:W-:Y:S01]  /*cb20*/  @!P2 IMAD.WIDE R84, R7, 0x2, R18.reuse ;  /* 0x000000020754a825 */ /* 0x100fe200078e0212 */
[----:B------:R-:W-:Y:S01]  /*cb30*/  @!P0 IADD3.X R73, R71, R5, RZ, P4, !PT ;  /* 0x0000000547498210 */ /* 0x000fe200027fe4ff */
[----:B------:R1:W5:Y:S02]  /*cb40*/  @!P2 LD.E.128 R32, [R80.64] ;  /* 0x000000085020a980 */ /* 0x000364000c101d00 */
[----:B------:R-:W-:-:S02]  /*cb50*/  @!P1 IMAD.WIDE R6, R6, 0x2, R18 ;  /* 0x0000000206069825 */ /* 0x000fc400078e0212 */
[----:B------:R1:W5:Y:S02]  /*cb60*/  @!P2 LD.E.128 R28, [R84.64] ;  /* 0x00000008541ca980 */ /* 0x000364000c101d00 */
[----:B------:R-:W-:Y:S02]  /*cb70*/  @!P0 IMAD.X R17, R19, 0x1, R5, P3 ;  /* 0x0000000113118824 */ /* 0x000fe400018e0605 */
[----:B------:R1:W5:Y:S04]  /*cb80*/  @!P1 LD.E.128 R24, [R74.64] ;  /* 0x000000084a189980 */ /* 0x000368000c101d00 */
[----:B------:R1:W5:Y:S04]  /*cb90*/  @!P1 LD.E.128 R20, [R6.64] ;  /* 0x0000000806149980 */ /* 0x000368000c101d00 */
[----:B------:R1:W5:Y:S04]  /*cba0*/  @!P0 LD.E.128 R40, [R72.64] ;  /* 0x0000000848288980 */ /* 0x000368000c101d00 */
[----:B------:R1:W5:Y:S02]  /*cbb0*/  @!P0 LD.E.128 R36, [R16.64] ;  /* 0x0000000810248980 */ /* 0x000364000c101d00 */
.L_x_2349:
[----:B----4-:R-:W-:Y:S05]  /*cbc0*/  BSYNC B0 ;  /* 0x0000000000007941 */ /* 0x010fea0003800000 */
.L_x_2348:
[----:B-----5:R-:W-:Y:S01]  /*cbd0*/  IMAD.MOV.U32 R5, RZ, RZ, R26 ;  /* 0x000000ffff057224 */ /* 0x020fe200078e001a */
[----:B------:R-:W-:-:S04]  /*cbe0*/  DEPBAR.LE SB0, 0x3 ;  /* 0x000080c00000791a */ /* 0x000fc80000000000 */
[----:B------:R-:W-:Y:S01]  /*cbf0*/  PRMT R76, R5, 0x7610, R76 ;  /* 0x00007610054c7816 */ /* 0x000fe2000000004c */
[----:B-1----:R-:W-:Y:S01]  /*cc00*/  IMAD.MOV.U32 R6, RZ, RZ, R25 ;  /* 0x000000ffff067224 */ /* 0x002fe200078e0019 */
        /* <DEDUP_REMOVED lines=8> */
[----:B------:R-:W-:Y:S01]  /*cc90*/  IMAD.IADD R100, R4, 0x1, -R209 ;  /* 0x0000000104647824 */ /* 0x000fe200078e0ad1 */
        /* <DEDUP_REMOVED lines=14> */
[----:B------:R-:W-:Y:S01]  /*cd80*/  BAR.SYNC.DEFER_BLOCKING 0x0 ;  /* 0x0000000000007b1d */ /* 0x000fe20000010000 */
        /* <DEDUP_REMOVED lines=13> */
[----:B--2---:R-:W-:Y:S01]  /*ce60*/  PRMT R70, R7, 0x7610, R70 ;  /* 0x0000761007467816 */ /* 0x004fe20000000046 */
[----:B------:R-:W-:Y:S01]  /*ce70*/  IMAD.MOV.U32 R7, RZ, RZ, R38 ;  /* 0x000000ffff077224 */ /* 0x000fe200078e0026 */
[----:B------:R-:W-:Y:S01]  /*ce80*/  PRMT R82, R6, 0x7610, R82 ;  /* 0x0000761006527816 */ /* 0x000fe20000000052 */
[----:B------:R-:W-:Y:S01]  /*ce90*/  IMAD.MOV.U32 R6, RZ, RZ, R39 ;  /* 0x000000ffff067224 */ /* 0x000fe200078e0027 */
[----:B------:R-:W-:Y:S01]  /*cea0*/  PRMT R81, R5, 0x7610, R81 ;  /* 0x0000761005517816 */ /* 0x000fe20000000051 */
[----:B------:R-:W-:Y:S01]  /*ceb0*/  IMAD.MOV.U32 R5, RZ, RZ, R36 ;  /* 0x000000ffff057224 */ /* 0x000fe200078e0024 */
[----:B------:R-:W-:Y:S01]  /*cec0*/  PRMT R80, R4, 0x7610, R80 ;  /* 0x0000761004507816 */ /* 0x000fe20000000050 */
[----:B------:R-:W-:Y:S01]  /*ced0*/  IMAD.MOV.U32 R4, RZ, RZ, R37 ;  /* 0x000000ffff047224 */ /* 0x000fe200078e0025 */
[----:B------:R-:W-:-:S02]  /*cee0*/  PRMT R71, R16, 0x7610, R71 ;  /* 0x0000761010477816 */ /* 0x000fc40000000047 */
[----:B------:R-:W-:Y:S02]  /*cef0*/  PRMT R95, R7, 0x7610, R95 ;  /* 0x00007610075f7816 */ /* 0x000fe4000000005f */
[----:B------:R-:W-:Y:S02]  /*cf00*/  PRMT R94, R6, 0x7610, R94 ;  /* 0x00007610065e7816 */ /* 0x000fe4000000005e */
[----:B------:R-:W-:Y:S02]  /*cf10*/  PRMT R93, R5, 0x7610, R93 ;  /* 0x00007610055d7816 */ /* 0x000fe4000000005d */
[----:B------:R-:W-:Y:S01]  /*cf20*/  PRMT R91, R4, 0x7610, R91 ;  /* 0x00007610045b7816 */ /* 0x000fe2000000005b */
[----:B------:R-:W-:Y:S05]  /*cf30*/  @P0 BRA `(.L_x_2351) ;  /* 0x0000150000000947 */ /* 0x000fea0003800000 */
[----:B------:R-:W-:Y:S01]  /*cf40*/  ISETP.GE.AND P0, PT, R142, c[0x0][0x27c], PT ;  /* 0x00009f008e007a0c */ /* 0x000fe20003f06270 */
[----:B------:R-:W-:-:S12]  /*cf50*/  BSSY B0, `(.L_x_2352) ;  /* 0x000006c000007945 */ /* 0x000fd80003800000 */
        /* <DEDUP_REMOVED lines=8> */
[----:B------:R-:W-:Y:S01]  /*cfe0*/  SHF.R.U32.HI R64, RZ, 0x10, R65 ;  /* 0x00000010ff407819 */ /* 0x000fe20000011641 */
[----:B------:R-:W-:Y:S01]  /*cff0*/  IMAD.SHL.U32 R116, R116, 0x2, RZ ;  /* 0x0000000274747824 */ /* 0x000fe200078e00ff */
[----:B------:R-:W-:-:S02]  /*d000*/  LEA.HI R4, R4, R5, RZ, 0x3 ;  /* 0x0000000504047211 */ /* 0x000fc400078f18ff */
[----:B------:R-:W-:Y:S02]  /*d010*/  LOP3.LUT R6, R83, 0x38, R6, 0xf8, !PT ;  /* 0x0000003853067812 */ /* 0x000fe400078ef806 */
[----:B------:R-:W1:Y:S01]  /*d020*/  LDS.128 R16, [R116+0x18100] ;  /* 0x0181000074107984 */ /* 0x000e620000000c00 */
[----:B------:R-:W-:Y:S01]  /*d030*/  IMAD.SHL.U32 R4, R4, 0x400, RZ ;  /* 0x0000040004047824 */ /* 0x000fe200078e00ff */
[----:B------:R-:W-:Y:S02]  /*d040*/  LOP3.LUT R115, R6, R13, RZ, 0x3c, !PT ;  /* 0x0000000d06737212 */ /* 0x000fe400078e3cff */
[--C-:B------:R-:W-:Y:S02]  /*d050*/  SHF.R.U64 R65, R66, 0x10, R67.reuse ;  /* 0x0000001042417819 */ /* 0x100fe40000001243 */
[----:B------:R-:W-:Y:S02]  /*d060*/  LOP3.LUT R4, R4, 0x7fffe000, RZ, 0xc0, !PT ;  /* 0x7fffe00004047812 */ /* 0x000fe400078ec0ff */
[----:B------:R-:W-:-:S02]  /*d070*/  SHF.R.U32.HI R66, RZ, 0x10, R67 ;  /* 0x00000010ff427819 */ /* 0x000fc40000011643 */
[----:B------:R-:W-:Y:S02]  /*d080*/  IADD3 R115, R115, R4, R12 ;  /* 0x0000000473737210 */ /* 0x000fe40007ffe00c */
[--C-:B------:R-:W-:Y:S02]  /*d090*/  SHF.R.U64 R67, R60, 0x10, R61.reuse ;  /* 0x000000103c437819 */ /* 0x100fe4000000123d */
[----:B------:R-:W-:Y:S01]  /*d0a0*/  SHF.R.U32.HI R60, RZ, 0x10, R61 ;  /* 0x00000010ff3c7819 */ /* 0x000fe2000001163d */
[----:B------:R-:W-:Y:S01]  /*d0b0*/  IMAD.SHL.U32 R115, R115, 0x2, RZ ;  /* 0x0000000273737824 */ /* 0x000fe200078e00ff */
[----:B------:R-:W-:Y:S02]  /*d0c0*/  PRMT R118, R118, 0x5410, R67 ;  /* 0x0000541076767816 */ /* 0x000fe40000000043 */
[----:B------:R-:W-:Y:S02]  /*d0d0*/  PRMT R122, R122, 0x5410, R125 ;  /* 0x000054107a7a7816 */ /* 0x000fe4000000007d */
[----:B------:R-:W2:Y:S01]  /*d0e0*/  LDS.128 R4, [R115+0x18100] ;  /* 0x0181000073047984 */ /* 0x000ea20000000c00 */
[--C-:B------:R-:W-:Y:S01]  /*d0f0*/  SHF.R.U64 R61, R62, 0x10, R63.reuse ;  /* 0x000000103e3d7819 */ /* 0x100fe2000000123f */
[----:B------:R-:W-:Y:S01]  /*d100*/  IMAD.U32 R128, R118, 0x10000, RZ ;  /* 0x0001000076807824 */ /* 0x000fe200078e00ff */
[----:B------:R-:W-:-:S02]  /*d110*/  SHF.R.U32.HI R62, RZ, 0x10, R63 ;  /* 0x00000010ff3e7819 */ /* 0x000fc4000001163f */
[----:B------:R-:W-:Y:S02]  /*d120*/  PRMT R117, R117, 0x5410, R60 ;  /* 0x0000541075757816 */ /* 0x000fe4000000003c */
[----:B------:R-:W-:Y:S02]  /*d130*/  PRMT R121, R121, 0x5410, R64 ;  /* 0x0000541079797816 */ /* 0x000fe40000000040 */
[----:B------:R-:W-:Y:S01]  /*d140*/  PRMT R123, R123, 0x5410, R66 ;  /* 0x000054107b7b7816 */ /* 0x000fe20000000042 */
[----:B------:R-:W-:Y:S01]  /*d150*/  IMAD.U32 R127, R117, 0x10000, RZ ;  /* 0x00010000757f7824 */ /* 0x000fe200078e00ff */
[----:B------:R-:W-:Y:S02]  /*d160*/  SHF.L.U32 R126, R122, 0x10, RZ ;  /* 0x000000107a7e7819 */ /* 0x000fe400000006ff */
[----:B------:R-:W-:Y:S02]  /*d170*/  PRMT R124, R124, 0x5410, R65 ;  /* 0x000054107c7c7816 */ /* 0x000fe40000000041 */
[----:B------:R-:W-:-:S02]  /*d180*/  PRMT R120, R120, 0x5410, R61 ;  /* 0x0000541078787816 */ /* 0x000fc4000000003d */
[----:B------:R-:W-:Y:S02]  /*d190*/  PRMT R119, R119, 0x5410, R62 ;  /* 0x0000541077777816 */ /* 0x000fe4000000003e */
[----:B------:R-:W-:Y:S01]  /*d1a0*/  LOP3.LUT R117, R117, 0xffff0000, RZ, 0xc0, !PT ;  /* 0xffff000075757812 */ /* 0x000fe200078ec0ff */
[C---:B-1----:R-:W-:Y:S01]  /*d1b0*/  IMAD.U32 R60, R17.reuse, 0x10000, RZ ;  /* 0x00010000113c7824 */ /* 0x042fe200078e00ff */
[----:B------:R-:W-:Y:S01]  /*d1c0*/  LOP3.LUT R63, R17, 0xffff0000, RZ, 0xc0, !PT ;  /* 0xffff0000113f7812 */ /* 0x000fe200078ec0ff */
[----:B------:R-:W-:Y:S01]  /*d1d0*/  IMAD.U32 R61, R16, 0x10000, RZ ;  /* 0x00010000103d7824 */ /* 0x000fe200078e00ff */
[C---:B------:R-:W-:Y:S01]  /*d1e0*/  SHF.L.U32 R17, R19.reuse, 0x10, RZ ;  /* 0x0000001013117819 */ /* 0x040fe200000006ff */
[----:B------:R-:W-:Y:S01]  /*d1f0*/  IMAD.U32 R62, R18, 0x10000, RZ ;  /* 0x00010000123e7824 */ /* 0x000fe200078e00ff */
[----:B------:R-:W-:Y:S02]  /*d200*/  LOP3.LUT R64, R19, 0xffff0000, RZ, 0xc0, !PT ;  /* 0xffff000013407812 */ /* 0x000fe400078ec0ff */
[----:B------:R-:W-:-:S02]  /*d210*/  LOP3.LUT R16, R16, 0xffff0000, RZ, 0xc0, !PT ;  /* 0xffff000010107812 */ /* 0x000fc400078ec0ff */
[----:B------:R-:W-:Y:S01]  /*d220*/  LOP3.LUT R18, R18, 0xffff0000, RZ, 0xc0, !PT ;  /* 0xffff000012127812 */ /* 0x000fe200078ec0ff */
[----:B--2---:R-:W-:Y:S01]  /*d230*/  IMAD.U32 R129, R4, 0x10000, RZ ;  /* 0x0001000004817824 */ /* 0x004fe200078e00ff */
[C---:B------:R-:W-:Y:S01]  /*d240*/  LOP3.LUT R66, R5.reuse, 0xffff0000, RZ, 0xc0, !PT ;  /* 0xffff000005427812 */ /* 0x040fe200078ec0ff */
[----:B------:R-:W-:Y:S01]  /*d250*/  IMAD.U32 R19, R5, 0x10000, RZ ;  /* 0x0001000005137824 */ /* 0x000fe200078e00ff */
[C---:B------:R-:W-:Y:S01]  /*d260*/  LOP3.LUT R5, R6.reuse, 0xffff0000, RZ, 0xc0, !PT ;  /* 0xffff000006057812 */ /* 0x040fe200078ec0ff */
[----:B------:R-:W-:Y:S01]  /*d270*/  IMAD.U32 R65, R6, 0x10000, RZ ;  /* 0x0001000006417824 */ /* 0x000fe200078e00ff */
[----:B------:R-:W-:Y:S01]  /*d280*/  LOP3.LUT R125, R7, 0xffff0000, RZ, 0xc0, !PT ;  /* 0xffff0000077d7812 */ /* 0x000fe200078ec0ff */
[C---:B------:R-:W-:Y:S01]  /*d290*/  FMUL.FTZ R6, R129.reuse, R128 ;  /* 0x0000008081067220 */ /* 0x040fe20000410000 */
[----:B------:R-:W-:Y:S01]  /*d2a0*/  LOP3.LUT R4, R4, 0xffff0000, RZ, 0xc0, !PT ;  /* 0xffff000004047812 */ /* 0x000fe200078ec0ff */
[----:B------:R-:W-:Y:S02]  /*d2b0*/  FMUL.FTZ R130, R129, R126 ;  /* 0x0000007e81827220 */ /* 0x000fe40000410000 */
[----:B------:R-:W-:-:S02]  /*d2c0*/  IMAD.U32 R67, R7, 0x10000, RZ ;  /* 0x0001000007437824 */ /* 0x000fc400078e00ff */
[----:B------:R-:W-:Y:S01]  /*d2d0*/  FFMA.FTZ R7, R61, R126, -R6 ;  /* 0x0000007e3d077223 */ /* 0x000fe20000010806 */
[----:B------:R-:W-:Y:S01]  /*d2e0*/  SHF.L.U32 R126, R119, 0x10, RZ ;  /* 0x00000010777e7819 */ /* 0x000fe200000006ff */
[----:B------:R-:W-:Y:S01]  /*d2f0*/  IMAD.U32 R6, R121, 0x10000, RZ ;  /* 0x0001000079067824 */ /* 0x000fe200078e00ff */
[----:B------:R-:W-:Y:S01]  /*d300*/  LOP3.LUT R119, R119, 0xffff0000, RZ, 0xc0, !PT ;  /* 0xffff000077777812 */ /* 0x000fe200078ec0ff */
[----:B------:R-:W-:Y:S01]  /*d310*/  FMUL.FTZ R129, R19, R127 ;  /* 0x0000007f13817220 */ /* 0x000fe20000410000 */
[----:B------:R-:W-:Y:S01]  /*d320*/  LOP3.LUT R121, R121, 0xffff0000, RZ, 0xc0, !PT ;  /* 0xffff000079797812 */ /* 0x000fe200078ec0ff */
[----:B------:R-:W-:Y:S02]  /*d330*/  FFMA.FTZ R61, R61, R128, R130 ;  /* 0x000000803d3d7223 */ /* 0x000fe40000010082 */
[C---:B------:R-:W-:Y:S01]  /*d340*/  IMAD.U32 R128, R123.reuse, 0x10000, RZ ;  /* 0x000100007b807824 */ /* 0x040fe200078e00ff */
[----:B------:R-:W-:Y:S01]  /*d350*/  LOP3.LUT R123, R123, 0xffff0000, RZ, 0xc0, !PT ;  /* 0xffff00007b7b7812 */ /* 0x000fe200078ec0ff */
[----:B------:R-:W-:-:S02]  /*d360*/  FMUL.FTZ R130, R19, R6 ;  /* 0x0000000613827220 */ /* 0x000fc40000410000 */
[----:B------:R-:W-:Y:S01]  /*d370*/  FFMA.FTZ R6, R60, R6, -R129 ;  /* 0x000000063c067223 */ /* 0x000fe20000010881 */
[----:B------:R-:W-:Y:S01]  /*d380*/  LOP3.LUT R129, R118, 0xffff0000, RZ, 0xc0, !PT ;  /* 0xffff000076817812 */ /* 0x000fe200078ec0ff */
[C---:B------:R-:W-:Y:S02]  /*d390*/  FMUL.FTZ R19, R67.reuse, R126 ;  /* 0x0000007e43137220 */ /* 0x040fe40000410000 */
[-C--:B------:R-:W-:Y:S02]  /*d3a0*/  FMUL.FTZ R67, R67, R128.reuse ;  /* 0x0000008043437220 */ /* 0x080fe40000410000 */
[----:B------:R-:W-:Y:S01]  /*d3b0*/  FFMA.FTZ R60, R60, R127, R130 ;  /* 0x0000007f3c3c7223 */ /* 0x000fe20000010082 */
[----:B------:R-:W-:Y:S01]  /*d3c0*/  LOP3.LUT R127, R122, 0xffff0000, RZ, 0xc0, !PT ;  /* 0xffff00007a7f7812 */ /* 0x000fe200078ec0ff */
[C---:B------:R-:W-:Y:S02]  /*d3d0*/  FFMA.FTZ R19, R17.reuse, R128, -R19 ;  /* 0x0000008011137223 */ /* 0x040fe40000010813 */
[----:B------:R-:W-:-:S02]  /*d3e0*/  FFMA.FTZ R67, R17, R126, R67 ;  /* 0x0000007e11437223 */ /* 0x000fc40000010043 */
[----:B------:R-:W-:Y:S02]  /*d3f0*/  FMUL.FTZ R17, R4, R129 ;  /* 0x0000008104117220 */ /* 0x000fe40000410000 */
[C---:B------:R-:W-:Y:S01]  /*d400*/  IMAD.U32 R126, R124.reuse, 0x10000, RZ ;  /* 0x000100007c7e7824 */ /* 0x040fe200078e00ff */
[----:B------:R-:W-:Y:S01]  /*d410*/  LOP3.LUT R124, R124, 0xffff0000, RZ, 0xc0, !PT ;  /* 0xffff00007c7c7812 */ /* 0x000fe200078ec0ff */
[-C--:B------:R-:W-:Y:S02]  /*d420*/  FFMA.FTZ R122, R16, R127.reuse, -R17 ;  /* 0x0000007f107a7223 */ /* 0x080fe40000010811 */
[C---:B------:R-:W-:Y:S01]  /*d430*/  IMAD.U32 R17, R120.reuse, 0x10000, RZ ;  /* 0x0001000078117824 */ /* 0x040fe200078e00ff */
[----:B------:R-:W-:Y:S01]  /*d440*/  LOP3.LUT R120, R120, 0xffff0000, RZ, 0xc0, !PT ;  /* 0xffff000078787812 */ /* 0x000fe200078ec0ff */
[----:B------:R-:W-:Y:S02]  /*d450*/  FMUL.FTZ R4, R4, R127 ;  /* 0x0000007f04047220 */ /* 0x000fe40000410000 */
[----:B------:R-:W-:-:S02]  /*d460*/  FMUL.FTZ R127, R65, R17 ;  /* 0x00000011417f7220 */ /* 0x000fc40000410000 */
[-C--:B------:R-:W-:Y:S02]  /*d470*/  FMUL.FTZ R65, R65, R126.reuse ;  /* 0x0000007e41417220 */ /* 0x080fe40000410000 */
[C---:B------:R-:W-:Y:S02]  /*d480*/  FFMA.FTZ R127, R62.reuse, R126, -R127 ;  /* 0x0000007e3e7f7223 */ /* 0x040fe4000001087f */
[----:B------:R-:W-:Y:S02]  /*d490*/  FFMA.FTZ R65, R62, R17, R65 ;  /* 0x000000113e417223 */ /* 0x000fe40000010041 */
[----:B------:R-:W-:Y:S02]  /*d4a0*/  FMUL.FTZ R118, R66, R117 ;  /* 0x0000007542767220 */ /* 0x000fe40000410000 */
[----:B------:R-:W-:Y:S02]  /*d4b0*/  FMUL.FTZ R17, R5, R120 ;  /* 0x0000007805117220 */ /* 0x000fe40000410000 */
[----:B------:R-:W-:-:S02]  /*d4c0*/  FMUL.FTZ R62, R125, R119 ;  /* 0x000000777d3e7220 */ /* 0x000fc40000410000 */
[----:B------:R-:W-:Y:S02]  /*d4d0*/  FMUL.FTZ R66, R66, R121 ;  /* 0x0000007942427220 */ /* 0x000fe40000410000 */
[-C--:B------:R-:W-:Y:S02]  /*d4e0*/  FMUL.FTZ R5, R5, R124.reuse ;  /* 0x0000007c05057220 */ /* 0x080fe40000410000 */
[----:B------:R-:W-:Y:S02]  /*d4f0*/  FMUL.FTZ R125, R125, R123 ;  /* 0x0000007b7d7d7220 */ /* 0x000fe40000410000 */
        /* <DEDUP_REMOVED lines=9> */
[----:B------:R-:W-:Y:S01]  /*d590*/  F2FP.BF16.PACK_AB R18, R124, R127 ;  /* 0x0000007f7c12723e */ /* 0x000fe200000010ff */
[----:B------:R-:W-:Y:S01]  /*d5a0*/  FFMA.FTZ R64, R64, R119, R125 ;  /* 0x0000007740407223 */ /* 0x000fe2000001007d */
[----:B------:R-:W-:-:S02]  /*d5b0*/  F2FP.BF16.PACK_AB R4, R4, R61 ;  /* 0x0000003d0404723e */ /* 0x000fc400000010ff */
[----:B------:R-:W-:Y:S01]  /*d5c0*/  F2FP.BF16.PACK_AB R5, R63, R60 ;  /* 0x0000003c3f05723e */ /* 0x000fe200000010ff */
[----:B------:R1:W-:Y:S01]  /*d5d0*/  STS.128 [R116+0x18100], R16 ;  /* 0x0181001074007388 */ /* 0x0003e20000000c00 */
[----:B------:R-:W-:Y:S02]  /*d5e0*/  F2FP.BF16.PACK_AB R6, R120, R65 ;  /* 0x000000417806723e */ /* 0x000fe400000010ff */
[----:B------:R-:W-:-:S05]  /*d5f0*/  F2FP.BF16.PACK_AB R7, R64, R67 ;  /* 0x000000434007723e */ /* 0x000fca00000010ff */
[----:B------:R1:W-:Y:S02]  /*d600*/  STS.128 [R115+0x18100], R4 ;  /* 0x0181000473007388 */ /* 0x0003e40000000c00 */
.L_x_2353:
[----:B------:R-:W-:Y:S05]  /*d610*/  BSYNC B0 ;  /* 0x0000000000007941 */ /* 0x000fea0003800000 */
.L_x_2352:
[----:B------:R-:W-:Y:S01]  /*d620*/  ISETP.GE.AND P0, PT, R137, c[0x0][0x27c], PT ;  /* 0x00009f0089007a0c */ /* 0x000fe20003f06270 */
[----:B------:R-:W-:-:S12]  /*d630*/  BSSY B0, `(.L_x_2354) ;  /* 0x0000070000007945 */ /* 0x000fd80003800000 */
[----:B------:R-:W-:Y:S05]  /*d640*/  @P0 BRA `(.L_x_2355) ;  /* 0x000006e000000947 */ /* 0x000fea0003800000 */
[----:B-1----:R-:W-:Y:S01]  /*d650*/  IMAD.MOV.U32 R6, RZ, RZ, c[0x0][0x27c] ;  /* 0x00009f00ff067624 */ /* 0x002fe200078e00ff */
[----:B------:R-:W-:Y:S02]  /*d660*/  LOP3.LUT R16, R83, 0x38, R90, 0xf8, !PT ;  /* 0x0000003853107812 */ /* 0x000fe400078ef85a */
[----:B------:R-:W-:Y:S02]  /*d670*/  LEA.HI R4, R92, R137, RZ, 0x6 ;  /* 0x000000895c047211 */ /* 0x000fe400078f30ff */
[----:B------:R-:W-:Y:S02]  /*d680*/  LEA.HI R7, R6, R89, RZ, 0x1d ;  /* 0x0000005906077211 */ /* 0x000fe400078fe8ff */
[----:B------:R-:W-:Y:S01]  /*d690*/  LOP3.LUT R5, R16, R13, RZ, 0x3c, !PT ;  /* 0x0000000d10057212 */ /* 0x000fe200078e3cff */
[----:B------:R-:W-:Y:S01]  /*d6a0*/  IMAD.SHL.U32 R4, R4, 0x80, RZ ;  /* 0x0000008004047824 */ /* 0x000fe200078e00ff */
[----:B------:R-:W-:Y:S01]  /*d6b0*/  SHF.R.S32.HI R6, RZ, 0x1f, R7 ;  /* 0x0000001fff067819 */ /* 0x000fe20000011407 */
[----:B------:R-:W-:Y:S01]  /*d6c0*/  IMAD.SHL.U32 R16, R7, 0x8, RZ ;  /* 0x0000000807107824 */ /* 0x000fe200078e00ff */
[----:B------:R-:W-:-:S02]  /*d6d0*/  SHF.R.U64 R52, R52, 0x10, R53 ;  /* 0x0000001034347819 */ /* 0x000fc40000001235 */
        /* <DEDUP_REMOVED lines=9> */
[--C-:B------:R-:W-:Y:S01]  /*d770*/  SHF.R.U64 R63, R56, 0x10, R57.reuse ;  /* 0x00000010383f7819 */ /* 0x100fe20000001239 */
[----:B------:R-:W1:Y:S01]  /*d780*/  LDS.128 R16, [R60] ;  /* 0x000000003c107984 */ /* 0x000e620000000c00 */
[----:B------:R-:W-:Y:S01]  /*d790*/  SHF.R.U32.HI R56, RZ, 0x10, R57 ;  /* 0x00000010ff387819 */ /* 0x000fe20000011639 */
[----:B------:R-:W-:Y:S01]  /*d7a0*/  IMAD.SHL.U32 R61, R61, 0x2, RZ ;  /* 0x000000023d3d7824 */ /* 0x000fe200078e00ff */
[----:B------:R-:W-:Y:S02]  /*d7b0*/  PRMT R15, R15, 0x5410, R52 ;  /* 0x000054100f0f7816 */ /* 0x000fe40000000034 */
[----:B------:R-:W-:-:S02]  /*d7c0*/  SHF.R.U64 R57, R58, 0x10, R59 ;  /* 0x000000103a397819 */ /* 0x000fc4000000123b */
[----:B------:R-:W2:Y:S01]  /*d7d0*/  LDS.128 R4, [R61+0x18100] ;  /* 0x018100003d047984 */ /* 0x000ea20000000c00 */
[----:B------:R-:W-:Y:S01]  /*d7e0*/  SHF.R.U32.HI R58, RZ, 0x10, R59 ;  /* 0x00000010ff3a7819 */ /* 0x000fe2000001163b */
[----:B------:R-:W-:Y:S01]  /*d7f0*/  IMAD.U32 R66, R15, 0x10000, RZ ;  /* 0x000100000f427824 */ /* 0x000fe200078e00ff */
[----:B------:R-:W-:Y:S02]  /*d800*/  PRMT R112, R112, 0x5410, R63 ;  /* 0x0000541070707816 */ /* 0x000fe4000000003f */
[----:B------:R-:W-:Y:S02]  /*d810*/  SHF.R.U64 R59, R54, 0x10, R55 ;  /* 0x00000010363b7819 */ /* 0x000fe40000001237 */
[----:B------:R-:W-:Y:S01]  /*d820*/  SHF.R.U32.HI R53, RZ, 0x10, R53 ;  /* 0x00000010ff357819 */ /* 0x000fe20000011635 */
[----:B------:R-:W-:Y:S01]  /*d830*/  IMAD.U32 R62, R112, 0x10000, RZ ;  /* 0x00010000703e7824 */ /* 0x000fe200078e00ff */
[----:B------:R-:W-:Y:S02]  /*d840*/  SHF.R.U32.HI R54, RZ, 0x10, R55 ;  /* 0x00000010ff367819 */ /* 0x000fe40000011637 */
[----:B------:R-:W-:-:S02]  /*d850*/  PRMT R111, R111, 0x5410, R56 ;  /* 0x000054106f6f7816 */ /* 0x000fc40000000038 */
[----:B------:R-:W-:Y:S02]  /*d860*/  PRMT R113, R113, 0x5410, R58 ;  /* 0x0000541071717816 */ /* 0x000fe4000000003a */
[----:B------:R-:W-:Y:S02]  /*d870*/  PRMT R114, R114, 0x5410, R57 ;  /* 0x0000541072727816 */ /* 0x000fe40000000039 */
[----:B------:R-:W-:Y:S02]  /*d880*/  PRMT R14, R14, 0x5410, R53 ;  /* 0x000054100e0e7816 */ /* 0x000fe40000000035 */
[----:B------:R-:W-:Y:S02]  /*d890*/  PRMT R109, R109, 0x5410, R54 ;  /* 0x000054106d6d7816 */ /* 0x000fe40000000036 */
[----:B------:R-:W-:Y:S01]  /*d8a0*/  PRMT R110, R110, 0x5410, R59 ;  /* 0x000054106e6e7816 */ /* 0x000fe2000000003b */
[----:B------:R-:W-:Y:S01]  /*d8b0*/  IMAD.U32 R64, R14, 0x10000, RZ ;  /* 0x000100000e407824 */ /* 0x000fe200078e00ff */
[----:B------:R-:W-:-:S02]  /*d8c0*/  LOP3.LUT R15, R15, 0xffff0000, RZ, 0xc0, !PT ;  /* 0xffff00000f0f7812 */ /* 0x000fc400078ec0ff */
[----:B------:R-:W-:Y:S01]  /*d8d0*/  LOP3.LUT R14, R14, 0xffff0000, RZ, 0xc0, !PT ;  /* 0xffff00000e0e7812 */ /* 0x000fe200078ec0ff */
[C---:B-1----:R-:W-:Y:S01]  /*d8e0*/  IMAD.U32 R52, R17.reuse, 0x10000, RZ ;  /* 0x0001000011347824 */ /* 0x042fe200078e00ff */
[----:B------:R-:W-:Y:S01]  /*d8f0*/  LOP3.LUT R55, R17, 0xffff0000, RZ, 0xc0, !PT ;  /* 0xffff000011377812 */ /* 0x000fe200078ec0ff */
[C---:B------:R-:W-:Y:S01]  /*d900*/  IMAD.U32 R17, R19.reuse, 0x10000, RZ ;  /* 0x0001000013117824 */ /* 0x040fe200078e00ff */
[----:B------:R-:W-:Y:S01]  /*d910*/  LOP3.LUT R56, R19, 0xffff0000, RZ, 0xc0, !PT ;  /* 0xffff000013387812 */ /* 0x000fe200078ec0ff */
[C---:B------:R-:W-:Y:S01]  /*d920*/  IMAD.U32 R53, R16.reuse, 0x10000, RZ ;  /* 0x0001000010357824 */ /* 0x040fe200078e00ff */
[----:B------:R-:W-:Y:S01]  /*d930*/  LOP3.LUT R16, R16, 0xffff0000, RZ, 0xc0, !PT ;  /* 0xffff000010107812 */ /* 0x000fe200078ec0ff */
[----:B------:R-:W-:Y:S01]  /*d940*/  IMAD.U32 R54, R18, 0x10000, RZ ;  /* 0x0001000012367824 */ /* 0x000fe200078e00ff */
[----:B--2---:R-:W-:Y:S01]  /*d950*/  LOP3.LUT R58, R5, 0xffff0000, RZ, 0xc0, !PT ;  /* 0xffff0000053a7812 */ /* 0x004fe200078ec0ff */
[----:B------:R-:W-:Y:S01]  /*d960*/  IMAD.U32 R65, R4, 0x10000, RZ ;  /* 0x0001000004417824 */ /* 0x000fe200078e00ff */
[----:B------:R-:W-:Y:S01]  /*d970*/  LOP3.LUT R63, R7, 0xffff0000, RZ, 0xc0, !PT ;  /* 0xffff0000073f7812 */ /* 0x000fe200078ec0ff */
[----:B------:R-:W-:Y:S01]  /*d980*/  IMAD.U32 R19, R5, 0x10000, RZ ;  /* 0x0001000005137824 */ /* 0x000fe200078e00ff */
[C---:B------:R-:W-:Y:S01]  /*d990*/  LOP3.LUT R5, R6.reuse, 0xffff0000, RZ, 0xc0, !PT ;  /* 0xffff000006057812 */ /* 0x040fe200078ec0ff */
[----:B------:R-:W-:Y:S01]  /*d9a0*/  IMAD.U32 R57, R6, 0x10000, RZ ;  /* 0x0001000006397824 */ /* 0x000fe200078e00ff */
[----:B------:R-:W-:Y:S01]  /*d9b0*/  LOP3.LUT R4, R4, 0xffff0000, RZ, 0xc0, !PT ;  /* 0xffff000004047812 */ /* 0x000fe200078ec0ff */
[C---:B------:R-:W-:Y:S01]  /*d9c0*/  FMUL.FTZ R6, R65.reuse, R66 ;  /* 0x0000004241067220 */ /* 0x040fe20000410000 */
[----:B------:R-:W-:Y:S01]  /*d9d0*/  LOP3.LUT R18, R18, 0xffff0000, RZ, 0xc0, !PT ;  /* 0xffff000012127812 */ /* 0x000fe200078ec0ff */
[----:B------:R-:W-:-:S02]  /*d9e0*/  FMUL.FTZ R65, R65, R62 ;  /* 0x0000003e41417220 */ /* 0x000fc40000410000 */
[----:B------:R-:W-:Y:S02]  /*d9f0*/  IMAD.U32 R59, R7, 0x10000, RZ ;  /* 0x00010000073b7824 */ /* 0x000fe400078e00ff */
[----:B------:R-:W-:Y:S02]  /*da00*/  FFMA.FTZ R7, R53, R62, -R6 ;  /* 0x0000003e35077223 */ /* 0x000fe40000010806 */
[C---:B------:R-:W-:Y:S01]  /*da10*/  IMAD.U32 R6, R111.reuse, 0x10000, RZ ;  /* 0x000100006f067824 */ /* 0x040fe200078e00ff */
[----:B------:R-:W-:Y:S01]  /*da20*/  LOP3.LUT R111, R111, 0xffff0000, RZ, 0xc0, !PT ;  /* 0xffff00006f6f7812 */ /* 0x000fe200078ec0ff */
[C---:B------:R-:W-:Y:S01]  /*da30*/  IMAD.U32 R62, R109.reuse, 0x10000, RZ ;  /* 0x000100006d3e7824 */ /* 0x040fe200078e00ff */
[----:B------:R-:W-:Y:S01]  /*da40*/  LOP3.LUT R109, R109, 0xffff0000, RZ, 0xc0, !PT ;  /* 0xffff00006d6d7812 */ /* 0x000fe200078ec0ff */
[----:B------:R-:W-:Y:S02]  /*da50*/  FFMA.FTZ R53, R53, R66, R65 ;  /* 0x0000004235357223 */ /* 0x000fe40000010041 */
[C---:B------:R-:W-:Y:S01]  /*da60*/  IMAD.U32 R66, R113.reuse, 0x10000, RZ ;  /* 0x0001000071427824 */ /* 0x040fe200078e00ff */
[----:B------:R-:W-:Y:S01]  /*da70*/  LOP3.LUT R113, R113, 0xffff0000, RZ, 0xc0, !PT ;  /* 0xffff000071717812 */ /* 0x000fe200078ec0ff */
[----:B------:R-:W-:-:S02]  /*da80*/  FMUL.FTZ R67, R19, R64 ;  /* 0x0000004013437220 */ /* 0x000fc40000410000 */
[----:B------:R-:W-:Y:S02]  /*da90*/  FMUL.FTZ R65, R19, R6 ;  /* 0x0000000613417220 */ /* 0x000fe40000410000 */
[C---:B------:R-:W-:Y:S02]  /*daa0*/  FMUL.FTZ R19, R59.reuse, R62 ;  /* 0x0000003e3b137220 */ /* 0x040fe40000410000 */
[----:B------:R-:W-:Y:S02]  /*dab0*/  FMUL.FTZ R59, R59, R66 ;  /* 0x000000423b3b7220 */ /* 0x000fe40000410000 */
[C---:B------:R-:W-:Y:S02]  /*dac0*/  FFMA.FTZ R6, R52.reuse, R6, -R67 ;  /* 0x0000000634067223 */ /* 0x040fe40000010843 */
[----:B------:R-:W-:Y:S01]  /*dad0*/  FFMA.FTZ R52, R52, R64, R65 ;  /* 0x0000004034347223 */ /* 0x000fe20000010041 */
[----:B------:R-:W-:Y:S01]  /*dae0*/  LOP3.LUT R65, R112, 0xffff0000, RZ, 0xc0, !PT ;  /* 0xffff000070417812 */ /* 0x000fe200078ec0ff */
[----:B------:R-:W-:-:S02]  /*daf0*/  FFMA.FTZ R19, R17, R66, -R19 ;  /* 0x0000004211137223 */ /* 0x000fc40000010813 */
[----:B------:R-:W-:Y:S02]  /*db00*/  FFMA.FTZ R59, R17, R62, R59 ;  /* 0x0000003e113b7223 */ /* 0x000fe4000001003b */
[C---:B------:R-:W-:Y:S02]  /*db10*/  FMUL.FTZ R17, R4.reuse, R15 ;  /* 0x0000000f04117220 */ /* 0x040fe40000410000 */
[-C--:B------:R-:W-:Y:S02]  /*db20*/  FMUL.FTZ R4, R4, R65.reuse ;  /* 0x0000004104047220 */ /* 0x080fe40000410000 */
[----:B------:R-:W-:Y:S02]  /*db30*/  FFMA.FTZ R64, R16, R65, -R17 ;  /* 0x0000004110407223 */ /* 0x000fe40000010811 */
[C---:B------:R-:W-:Y:S01]  /*db40*/  IMAD.U32 R17, R110.reuse, 0x10000, RZ ;  /* 0x000100006e117824 */ /* 0x040fe200078e00ff */
[----:B------:R-:W-:Y:S01]  /*db50*/  LOP3.LUT R110, R110, 0xffff0000, RZ, 0xc0, !PT ;  /* 0xffff00006e6e7812 */ /* 0x000fe200078ec0ff */
[C---:B------:R-:W-:Y:S01]  /*db60*/  IMAD.U32 R65, R114.reuse, 0x10000, RZ ;  /* 0x0001000072417824 */ /* 0x040fe200078e00ff */
[----:B------:R-:W-:Y:S01]  /*db70*/  LOP3.LUT R114, R114, 0xffff0000, RZ, 0xc0, !PT ;  /* 0xffff000072727812 */ /* 0x000fe200078ec0ff */
[----:B------:R-:W-:Y:S01]  /*db80*/  FFMA.FTZ R4, R16, R15, R4 ;  /* 0x0000000f10047223 */ /* 0x000fe20000010004 */
[----:B------:R-:W-:Y:S01]  /*db90*/  F2FP.BF16.PACK_AB R16, R64, R7 ;  /* 0x000000074010723e */ /* 0x000fe200000010ff */
[----:B------:R-:W-:-:S02]  /*dba0*/  FMUL.FTZ R62, R58, R14 ;  /* 0x0000000e3a3e7220 */ /* 0x000fc40000410000 */
[C---:B------:R-:W-:Y:S01]  /*dbb0*/  FMUL.FTZ R15, R57.reuse, R17 ;  /* 0x00000011390f7220 */ /* 0x040fe20000410000 */
[----:B------:R-:W-:Y:S01]  /*dbc0*/  F2FP.BF16.PACK_AB R4, R4, R53 ;  /* 0x000000350404723e */ /* 0x000fe200000010ff */
[----:B------:R-:W-:Y:S02]  /*dbd0*/  FMUL.FTZ R58, R58, R111 ;  /* 0x0000006f3a3a7220 */ /* 0x000fe40000410000 */
[----:B------:R-:W-:Y:S02]  /*dbe0*/  FMUL.FTZ R57, R57, R65 ;  /* 0x0000004139397220 */ /* 0x000fe40000410000 */
[C---:B------:R-:W-:Y:S02]  /*dbf0*/  FFMA.FTZ R111, R55.reuse, R111, -R62 ;  /* 0x0000006f376f7223 */ /* 0x040fe4000001083e */
[----:B------:R-:W-:Y:S02]  /*dc00*/  FFMA.FTZ R55, R55, R14, R58 ;  /* 0x0000000e37377223 */ /* 0x000fe4000001003a */
[----:B------:R-:W-:-:S02]  /*dc10*/  FFMA.FTZ R57, R54, R17, R57 ;  /* 0x0000001136397223 */ /* 0x000fc40000010039 */
[----:B------:R-:W-:Y:S02]  /*dc20*/  FMUL.FTZ R17, R5, R110 ;  /* 0x0000006e05117220 */ /* 0x000fe40000410000 */
[----:B------:R-:W-:Y:S02]  /*dc30*/  FMUL.FTZ R14, R63, R109 ;  /* 0x0000006d3f0e7220 */ /* 0x000fe40000410000 */
[-C--:B------:R-:W-:Y:S02]  /*dc40*/  FMUL.FTZ R5, R5, R114.reuse ;  /* 0x0000007205057220 */ /* 0x080fe40000410000 */
[----:B------:R-:W-:Y:S02]  /*dc50*/  FMUL.FTZ R63, R63, R113 ;  /* 0x000000713f3f7220 */ /* 0x000fe40000410000 */
[----:B------:R-:W-:Y:S02]  /*dc60*/  FFMA.FTZ R15, R54, R65, -R15 ;  /* 0x00000041360f7223 */ /* 0x000fe4000001080f */
[----:B------:R-:W-:Y:S01]  /*dc70*/  FFMA.FTZ R114, R18, R114, -R17 ;  /* 0x0000007212727223 */ /* 0x000fe20000010811 */
[----:B------:R-:W-:Y:S01]  /*dc80*/  F2FP.BF16.PACK_AB R17, R111, R6 ;  /* 0x000000066f11723e */ /* 0x000fe200000010ff */
[----:B------:R-:W-:-:S02]  /*dc90*/  FFMA.FTZ R14, R56, R113, -R14 ;  /* 0x00000071380e7223 */ /* 0x000fc4000001080e */
[----:B------:R-:W-:Y:S01]  /*dca0*/  FFMA.FTZ R110, R18, R110, R5 ;  /* 0x0000006e126e7223 */ /* 0x000fe20000010005 */
[----:B------:R-:W-:Y:S01]  /*dcb0*/  F2FP.BF16.PACK_AB R18, R114, R15 ;  /* 0x0000000f7212723e */ /* 0x000fe200000010ff */
[----:B------:R-:W-:Y:S01]  /*dcc0*/  FFMA.FTZ R56, R56, R109, R63 ;  /* 0x0000006d38387223 */ /* 0x000fe2000001003f */
[----:B------:R-:W-:Y:S02]  /*dcd0*/  F2FP.BF16.PACK_AB R19, R14, R19 ;  /* 0x000000130e13723e */ /* 0x000fe400000010ff */
[----:B------:R-:W-:Y:S02]  /*dce0*/  F2FP.BF16.PACK_AB R5, R55, R52 ;  /* 0x000000343705723e */ /* 0x000fe400000010ff */
[----:B------:R-:W-:Y:S01]  /*dcf0*/  F2FP.BF16.PACK_AB R6, R110, R57 ;  /* 0x000000396e06723e */ /* 0x000fe200000010ff */
[----:B------:R1:W-:Y:S01]  /*dd00*/  STS.128 [R60], R16 ;  /* 0x000000103c007388 */ /* 0x0003e20000000c00 */
[----:B------:R-:W-:-:S05]  /*dd10*/  F2FP.BF16.PACK_AB R7, R56, R59 ;  /* 0x0000003b3807723e */ /* 0x000fca00000010ff */
[----:B------:R1:W-:Y:S02]  /*dd20*/  STS.128 [R61+0x18100], R4 ;  /* 0x018100043d007388 */ /* 0x0003e40000000c00 */
.L_x_2355:
[----:B------:R-:W-:Y:S05]  /*dd30*/  BSYNC B0 ;  /* 0x0000000000007941 */ /* 0x000fea0003800000 */
.L_x_2354:
[----:B------:R-:W-:-:S13]  /*dd40*/  ISETP.GE.AND P0, PT, R136, c[0x0][0x27c], PT ;  /* 0x00009f0088007a0c */ /* 0x000fda0003f06270 */
        /* <DEDUP_REMOVED lines=19> */
[----:B------:R-:W-:Y:S01]  /*de80*/  SHF.R.U32.HI R48, RZ, 0x10, R49 ;  /* 0x00000010ff307819 */ /* 0x000fe20000011631 */
[----:B------:R-:W1:Y:S01]  /*de90*/  LDS.128 R12, [R16] ;  /* 0x00000000100c7984 */ /* 0x000e620000000c00 */
[--C-:B------:R-:W-:Y:S01]  /*dea0*/  SHF.R.U64 R49, R50, 0x10, R51.reuse ;  /* 0x0000001032317819 */ /* 0x100fe20000001233 */
[----:B------:R-:W-:Y:S01]  /*deb0*/  IMAD.SHL.U32 R17, R17, 0x2, RZ ;  /* 0x0000000211117824 */ /* 0x000fe200078e00ff */
[----:B------:R-:W-:Y:S02]  /*dec0*/  SHF.R.U32.HI R50, RZ, 0x10, R51 ;  /* 0x00000010ff327819 */ /* 0x000fe40000011633 */
[----:B------:R-:W-:-:S02]  /*ded0*/  SHF.R.U64 R51, R44, 0x10, R45 ;  /* 0x000000102c337819 */ /* 0x000fc4000000122d */
[----:B------:R-:W2:Y:S01]  /*dee0*/  LDS.128 R4, [R17+0x18100] ;  /* 0x0181000011047984 */ /* 0x000ea20000000c00 */
[----:B------:R-:W-:Y:S02]  /*def0*/  SHF.R.U32.HI R44, RZ, 0x10, R45 ;  /* 0x00000010ff2c7819 */ /* 0x000fe4000001162d */
[--C-:B------:R-:W-:Y:S02]  /*df00*/  SHF.R.U64 R45, R46, 0x10, R47.reuse ;  /* 0x000000102e2d7819 */ /* 0x100fe4000000122f */
[----:B------:R-:W-:Y:S02]  /*df10*/  SHF.R.U32.HI R46, RZ, 0x10, R47 ;  /* 0x00000010ff2e7819 */ /* 0x000fe4000001162f */
[----:B------:R-:W-:Y:S02]  /*df20*/  PRMT R106, R106, 0x5410, R19 ;  /* 0x000054106a6a7816 */ /* 0x000fe40000000013 */
[----:B------:R-:W-:Y:S02]  /*df30*/  PRMT R102, R102, 0x5410, R51 ;  /* 0x0000541066667816 */ /* 0x000fe40000000033 */
[----:B------:R-:W-:-:S02]  /*df40*/  PRMT R104, R104, 0x5410, R45 ;  /* 0x0000541068687816 */ /* 0x000fc4000000002d */
[----:B------:R-:W-:Y:S02]  /*df50*/  PRMT R103, R103, 0x5410, R46 ;  /* 0x0000541067677816 */ /* 0x000fe4000000002e */
[----:B------:R-:W-:Y:S01]  /*df60*/  PRMT R108, R108, 0x5410, R49 ;  /* 0x000054106c6c7816 */ /* 0x000fe20000000031 */
[C---:B------:R-:W-:Y:S01]  /*df70*/  IMAD.U32 R49, R106.reuse, 0x10000, RZ ;  /* 0x000100006a317824 */ /* 0x040fe200078e00ff */
[----:B------:R-:W-:Y:S01]  /*df80*/  PRMT R107, R107, 0x5410, R50 ;  /* 0x000054106b6b7816 */ /* 0x000fe20000000032 */
[----:B------:R-:W-:Y:S01]  /*df90*/  IMAD.U32 R54, R103, 0x10000, RZ ;  /* 0x0001000067367824 */ /* 0x000fe200078e00ff */
[----:B------:R-:W-:Y:S02]  /*dfa0*/  PRMT R101, R101, 0x5410, R44 ;  /* 0x0000541065657816 */ /* 0x000fe4000000002c */
[----:B------:R-:W-:Y:S02]  /*dfb0*/  PRMT R105, R105, 0x5410, R48 ;  /* 0x0000541069697816 */ /* 0x000fe40000000030 */
[----:B------:R-:W-:Y:S01]  /*dfc0*/  LOP3.LUT R106, R106, 0xffff0000, RZ, 0xc0, !PT ;  /* 0xffff00006a6a7812 */ /* 0x000fe200078ec0ff */
[C---:B------:R-:W-:Y:S01]  /*dfd0*/  IMAD.U32 R53, R101.reuse, 0x10000, RZ ;  /* 0x0001000065357824 */ /* 0x040fe200078e00ff */
        /* <DEDUP_REMOVED lines=9> */
[C---:B--2---:R-:W-:Y:S01]  /*e070*/  LOP3.LUT R15, R4.reuse, 0xffff0000, RZ, 0xc0, !PT ;  /* 0xffff0000040f7812 */ /* 0x044fe200078ec0ff */
[----:B------:R-:W-:Y:S01]  /*e080*/  IMAD.U32 R46, R4, 0x10000, RZ ;  /* 0x00010000042e7824 */ /* 0x000fe200078e00ff */
[C---:B------:R-:W-:Y:S01]  /*e090*/  LOP3.LUT R52, R5.reuse, 0xffff0000, RZ, 0xc0, !PT ;  /* 0xffff000005347812 */ /* 0x040fe200078ec0ff */
[----:B------:R-:W-:Y:S01]  /*e0a0*/  IMAD.U32 R4, R5, 0x10000, RZ ;  /* 0x0001000005047824 */ /* 0x000fe200078e00ff */
[----:B------:R-:W-:Y:S01]  /*e0b0*/  LOP3.LUT R50, R6, 0xffff0000, RZ, 0xc0, !PT ;  /* 0xffff000006327812 */ /* 0x000fe200078ec0ff */
[C---:B------:R-:W-:Y:S01]  /*e0c0*/  IMAD.U32 R5, R102.reuse, 0x10000, RZ ;  /* 0x0001000066057824 */ /* 0x040fe200078e00ff */
[----:B------:R-:W-:Y:S01]  /*e0d0*/  LOP3.LUT R102, R102, 0xffff0000, RZ, 0xc0, !PT ;  /* 0xffff000066667812 */ /* 0x000fe200078ec0ff */
[----:B------:R-:W-:Y:S01]  /*e0e0*/  IMAD.U32 R51, R6, 0x10000, RZ ;  /* 0x0001000006337824 */ /* 0x000fe200078e00ff */
[----:B------:R-:W-:Y:S01]  /*e0f0*/  LOP3.LUT R14, R14, 0xffff0000, RZ, 0xc0, !PT ;  /* 0xffff00000e0e7812 */ /* 0x000fe200078ec0ff */
[----:B------:R-:W-:-:S02]  /*e100*/  FMUL.FTZ R6, R46, R5 ;  /* 0x000000052e067220 */ /* 0x000fc40000410000 */
[-C--:B------:R-:W-:Y:S02]  /*e110*/  FMUL.FTZ R46, R46, R49.reuse ;  /* 0x000000312e2e7220 */ /* 0x080fe40000410000 */
[C---:B------:R-:W-:Y:S02]  /*e120*/  FFMA.FTZ R6, R19.reuse, R49, -R6 ;  /* 0x0000003113067223 */ /* 0x040fe40000010806 */
[----:B------:R-:W-:Y:S02]  /*e130*/  FFMA.FTZ R46, R19, R5, R46 ;  /* 0x00000005132e7223 */ /* 0x000fe4000001002e */
[----:B------:R-:W-:Y:S02]  /*e140*/  FMUL.FTZ R49, R15, R102 ;  /* 0x000000660f317220 */ /* 0x000fe40000410000 */
[C---:B------:R-:W-:Y:S01]  /*e150*/  IMAD.U32 R5, R105.reuse, 0x10000, RZ ;  /* 0x0001000069057824 */ /* 0x040fe200078e00ff */
[----:B------:R-:W-:Y:S01]  /*e160*/  LOP3.LUT R105, R105, 0xffff0000, RZ, 0xc0, !PT ;  /* 0xffff000069697812 */ /* 0x000fe200078ec0ff */
[----:B------:R-:W-:-:S02]  /*e170*/  FMUL.FTZ R15, R15, R106 ;  /* 0x0000006a0f0f7220 */ /* 0x000fc40000410000 */
[C---:B------:R-:W-:Y:S02]  /*e180*/  FMUL.FTZ R19, R4.reuse, R53 ;  /* 0x0000003504137220 */ /* 0x040fe40000410000 */
[----:B------:R-:W-:Y:S02]  /*e190*/  FMUL.FTZ R4, R4, R5 ;  /* 0x0000000504047220 */ /* 0x000fe40000410000 */
[C---:B------:R-:W-:Y:S01]  /*e1a0*/  IMAD.U32 R48, R7.reuse, 0x10000, RZ ;  /* 0x0001000007307824 */ /* 0x040fe200078e00ff */
[----:B------:R-:W-:Y:S01]  /*e1b0*/  LOP3.LUT R7, R7, 0xffff0000, RZ, 0xc0, !PT ;  /* 0xffff000007077812 */ /* 0x000fe200078ec0ff */
[C---:B------:R-:W-:Y:S02]  /*e1c0*/  FFMA.FTZ R49, R18.reuse, R106, -R49 ;  /* 0x0000006a12317223 */ /* 0x040fe40000010831 */
[----:B------:R-:W-:Y:S02]  /*e1d0*/  FFMA.FTZ R15, R18, R102, R15 ;  /* 0x00000066120f7223 */ /* 0x000fe4000001000f */
[----:B------:R-:W-:-:S02]  /*e1e0*/  IMAD.U32 R18, R107, 0x10000, RZ ;  /* 0x000100006b127824 */ /* 0x000fc400078e00ff */
[C---:B------:R-:W-:Y:S02]  /*e1f0*/  FFMA.FTZ R19, R12.reuse, R5, -R19 ;  /* 0x000000050c137223 */ /* 0x040fe40000010813 */
[----:B------:R-:W-:Y:S02]  /*e200*/  FFMA.FTZ R5, R12, R53, R4 ;  /* 0x000000350c057223 */ /* 0x000fe40000010004 */
[C---:B------:R-:W-:Y:S02]  /*e210*/  FMUL.FTZ R4, R48.reuse, R54 ;  /* 0x0000003630047220 */ /* 0x040fe40000410000 */
[-C--:B------:R-:W-:Y:S02]  /*e220*/  FMUL.FTZ R48, R48, R18.reuse ;  /* 0x0000001230307220 */ /* 0x080fe40000410000 */
[----:B------:R-:W-:Y:S02]  /*e230*/  IMAD.U32 R12, R104, 0x10000, RZ ;  /* 0x00010000680c7824 */ /* 0x000fe400078e00ff */
[----:B------:R-:W-:-:S02]  /*e240*/  FFMA.FTZ R18, R13, R18, -R4 ;  /* 0x000000120d127223 */ /* 0x000fc40000010804 */
[----:B------:R-:W-:Y:S02]  /*e250*/  IMAD.U32 R53, R108, 0x10000, RZ ;  /* 0x000100006c357824 */ /* 0x000fe400078e00ff */
[----:B------:R-:W-:Y:S02]  /*e260*/  FFMA.FTZ R54, R13, R54, R48 ;  /* 0x000000360d367223 */ /* 0x000fe40000010030 */
[C---:B------:R-:W-:Y:S02]  /*e270*/  FMUL.FTZ R4, R52.reuse, R101 ;  /* 0x0000006534047220 */ /* 0x040fe40000410000 */
[C---:B------:R-:W-:Y:S02]  /*e280*/  FMUL.FTZ R13, R51.reuse, R12 ;  /* 0x0000000c330d7220 */ /* 0x040fe40000410000 */
[----:B------:R-:W-:Y:S02]  /*e290*/  FMUL.FTZ R52, R52, R105 ;  /* 0x0000006934347220 */ /* 0x000fe40000410000 */
[----:B------:R-:W-:-:S02]  /*e2a0*/  FMUL.FTZ R51, R51, R53 ;  /* 0x0000003533337220 */ /* 0x000fc40000410000 */
[----:B------:R-:W-:Y:S01]  /*e2b0*/  FFMA.FTZ R48, R45, R105, -R4 ;  /* 0x000000692d307223 */ /* 0x000fe20000010804 */
[----:B------:R-:W-:Y:S01]  /*e2c0*/  LOP3.LUT R4, R103, 0xffff0000, RZ, 0xc0, !PT ;  /* 0xffff000067047812 */ /* 0x000fe200078ec0ff */
[----:B------:R-:W-:Y:S01]  /*e2d0*/  FFMA.FTZ R53, R44, R53, -R13 ;  /* 0x000000352c357223 */ /* 0x000fe2000001080d */
[----:B------:R-:W-:Y:S01]  /*e2e0*/  LOP3.LUT R13, R104, 0xffff0000, RZ, 0xc0, !PT ;  /* 0xffff0000680d7812 */ /* 0x000fe200078ec0ff */
[----:B------:R-:W-:Y:S01]  /*e2f0*/  FFMA.FTZ R52, R45, R101, R52 ;  /* 0x000000652d347223 */ /* 0x000fe20000010034 */
[----:B------:R-:W-:Y:S01]  /*e300*/  LOP3.LUT R45, R108, 0xffff0000, RZ, 0xc0, !PT ;  /* 0xffff00006c2d7812 */ /* 0x000fe200078ec0ff */
[----:B------:R-:W-:Y:S02]  /*e310*/  FFMA.FTZ R51, R44, R12, R51 ;  /* 0x0000000c2c337223 */ /* 0x000fe40000010033 */
[----:B------:R-:W-:Y:S01]  /*e320*/  FMUL.FTZ R44, R50, R13 ;  /* 0x0000000d322c7220 */ /* 0x000fe20000410000 */
[----:B------:R-:W-:Y:S01]  /*e330*/  F2FP.BF16.PACK_AB R5, R52, R5 ;  /* 0x000000053405723e */ /* 0x000fe200000010ff */
[----:B------:R-:W-:-:S02]  /*e340*/  FMUL.FTZ R55, R7, R4 ;  /* 0x0000000407377220 */ /* 0x000fc40000410000 */
[-C--:B------:R-:W-:Y:S02]  /*e350*/  FMUL.FTZ R50, R50, R45.reuse ;  /* 0x0000002d32327220 */ /* 0x080fe40000410000 */
[-C--:B------:R-:W-:Y:S02]  /*e360*/  FMUL.FTZ R12, R7, R56.reuse ;  /* 0x00000038070c7220 */ /* 0x080fe40000410000 */
[C---:B------:R-:W-:Y:S02]  /*e370*/  FFMA.FTZ R44, R14.reuse, R45, -R44 ;  /* 0x0000002d0e2c7223 */ /* 0x040fe4000001082c */
[C---:B------:R-:W-:Y:S02]  /*e380*/  FFMA.FTZ R7, R47.reuse, R56, -R55 ;  /* 0x000000382f077223 */ /* 0x040fe40000010837 */
[----:B------:R-:W-:Y:S01]  /*e390*/  FFMA.FTZ R50, R14, R13, R50 ;  /* 0x0000000d0e327223 */ /* 0x000fe20000010032 */
        /* <DEDUP_REMOVED lines=8> */
[----:B------:R1:W-:Y:S04]  /*e420*/  STS.128 [R16], R12 ;  /* 0x0000000c10007388 */ /* 0x0003e80000000c00 */
[----:B------:R1:W-:Y:S02]  /*e430*/  STS.128 [R17+0x18100], R4 ;  /* 0x0181000411007388 */ /* 0x0003e40000000c00 */
.L_x_2351:
[----:B------:R-:W-:Y:S05]  /*e440*/  BSYNC B1 ;  /* 0x0000000000017941 */ /* 0x000fea0003800000 */
.L_x_2350:
        /* <DEDUP_REMOVED lines=22> */
[----:B------:R-:W1:Y:S01]  /*e5b0*/  LDS.128 R12, [R18] ;  /* 0x00000000120c7984 */ /* 0x000e620000000c00 */
[----:B------:R-:W-:Y:S01]  /*e5c0*/  SHF.R.U64 R40, R40, 0x10, R41 ;  /* 0x0000001028287819 */ /* 0x000fe20000001229 */
[----:B------:R-:W-:Y:S01]  /*e5d0*/  IMAD.SHL.U32 R4, R4, 0x400, RZ ;  /* 0x0000040004047824 */ /* 0x000fe200078e00ff */
[----:B------:R-:W-:Y:S02]  /*e5e0*/  LOP3.LUT R5, R6, R17, RZ, 0x3c, !PT ;  /* 0x0000001106057212 */ /* 0x000fe400078e3cff */
[----:B------:R-:W-:Y:S02]  /*e5f0*/  SHF.R.U64 R38, R38, 0x10, R39 ;  /* 0x0000001026267819 */ /* 0x000fe40000001227 */
[----:B------:R-:W-:-:S02]  /*e600*/  LOP3.LUT R4, R4, 0x7fffe000, RZ, 0xc0, !PT ;  /* 0x7fffe00004047812 */ /* 0x000fc400078ec0ff */
[----:B------:R-:W-:Y:S02]  /*e610*/  SHF.R.U32.HI R39, RZ, 0x10, R39 ;  /* 0x00000010ff277819 */ /* 0x000fe40000011627 */
[----:B------:R-:W-:Y:S02]  /*e620*/  IADD3 R44, R5, R4, R16 ;  /* 0x00000004052c7210 */ /* 0x000fe40007ffe010 */
[----:B------:R-:W-:Y:S02]  /*e630*/  PRMT R93, R93, 0x5410, R36 ;  /* 0x000054105d5d7816 */ /* 0x000fe40000000024 */
[----:B------:R-:W-:Y:S01]  /*e640*/  SHF.R.U64 R42, R42, 0x10, R43 ;  /* 0x000000102a2a7819 */ /* 0x000fe2000000122b */
[----:B------:R-:W-:Y:S01]  /*e650*/  IMAD.SHL.U32 R44, R44, 0x2, RZ ;  /* 0x000000022c2c7824 */ /* 0x000fe200078e00ff */
[----:B------:R-:W-:Y:S02]  /*e660*/  SHF.R.U32.HI R46, RZ, 0x10, R37 ;  /* 0x00000010ff2e7819 */ /* 0x000fe40000011625 */
[----:B------:R-:W-:-:S02]  /*e670*/  PRMT R97, R97, 0x5410, R40 ;  /* 0x0000541061617816 */ /* 0x000fc40000000028 */
[----:B------:R-:W2:Y:S01]  /*e680*/  LDS.128 R4, [R44+0x18100] ;  /* 0x018100002c047984 */ /* 0x000ea20000000c00 */
[----:B------:R-:W-:Y:S02]  /*e690*/  SHF.R.U32.HI R41, RZ, 0x10, R41 ;  /* 0x00000010ff297819 */ /* 0x000fe40000011629 */
[----:B------:R-:W-:Y:S02]  /*e6a0*/  PRMT R94, R94, 0x5410, R39 ;  /* 0x000054105e5e7816 */ /* 0x000fe40000000027 */
[----:B------:R-:W-:Y:S02]  /*e6b0*/  SHF.L.U32 R48, R93, 0x10, RZ ;  /* 0x000000105d307819 */ /* 0x000fe400000006ff */
[----:B------:R-:W-:Y:S02]  /*e6c0*/  PRMT R99, R99, 0x5410, R42 ;  /* 0x0000541063637816 */ /* 0x000fe4000000002a */
[----:B------:R-:W-:Y:S01]  /*e6d0*/  PRMT R91, R91, 0x5410, R46 ;  /* 0x000054105b5b7816 */ /* 0x000fe2000000002e */
[----:B------:R-:W-:Y:S01]  /*e6e0*/  IMAD.U32 R46, R97, 0x10000, RZ ;  /* 0x00010000612e7824 */ /* 0x000fe200078e00ff */
[----:B------:R-:W-:-:S02]  /*e6f0*/  SHF.R.U32.HI R43, RZ, 0x10, R43 ;  /* 0x00000010ff2b7819 */ /* 0x000fc4000001162b */
[----:B------:R-:W-:Y:S01]  /*e700*/  PRMT R96, R96, 0x5410, R41 ;  /* 0x0000541060607816 */ /* 0x000fe20000000029 */
[----:B------:R-:W-:Y:S01]  /*e710*/  IMAD.U32 R47, R91, 0x10000, RZ ;  /* 0x000100005b2f7824 */ /* 0x000fe200078e00ff */
[----:B------:R-:W-:Y:S02]  /*e720*/  PRMT R98, R98, 0x5410, R43 ;  /* 0x0000541062627816 */ /* 0x000fe4000000002b */
[----:B------:R-:W-:Y:S01]  /*e730*/  LOP3.LUT R93, R93, 0xffff0000, RZ, 0xc0, !PT ;  /* 0xffff00005d5d7812 */ /* 0x000fe200078ec0ff */
[C---:B-1----:R-:W-:Y:S01]  /*e740*/  IMAD.U32 R36, R13.reuse, 0x10000, RZ ;  /* 0x000100000d247824 */ /* 0x042fe200078e00ff */
[----:B------:R-:W-:Y:S01]  /*e750*/  LOP3.LUT R39, R13, 0xffff0000, RZ, 0xc0, !PT ;  /* 0xffff00000d277812 */ /* 0x000fe200078ec0ff */
[C---:B------:R-:W-:Y:S01]  /*e760*/  IMAD.U32 R13, R15.reuse, 0x10000, RZ ;  /* 0x000100000f0d7824 */ /* 0x040fe200078e00ff */
[----:B------:R-:W-:Y:S01]  /*e770*/  LOP3.LUT R40, R15, 0xffff0000, RZ, 0xc0, !PT ;  /* 0xffff00000f287812 */ /* 0x000fe200078ec0ff */
[----:B------:R-:W-:Y:S01]  /*e780*/  IMAD.U32 R37, R12, 0x10000, RZ ;  /* 0x000100000c257824 */ /* 0x000fe200078e00ff */
[----:B------:R-:W-:Y:S01]  /*e790*/  PRMT R95, R95, 0x5410, R38 ;  /* 0x000054105f5f7816 */ /* 0x000fe20000000026 */
[----:B------:R-:W-:Y:S01]  /*e7a0*/  IMAD.U32 R38, R14, 0x10000, RZ ;  /* 0x000100000e267824 */ /* 0x000fe200078e00ff */
[----:B------:R-:W-:-:S02]  /*e7b0*/  LOP3.LUT R12, R12, 0xffff0000, RZ, 0xc0, !PT ;  /* 0xffff00000c0c7812 */ /* 0x000fc400078ec0ff */
[----:B------:R-:W-:Y:S02]  /*e7c0*/  LOP3.LUT R97, R97, 0xffff0000, RZ, 0xc0, !PT ;  /* 0xffff000061617812 */ /* 0x000fe400078ec0ff */
[----:B------:R-:W-:Y:S02]  /*e7d0*/  LOP3.LUT R91, R91, 0xffff0000, RZ, 0xc0, !PT ;  /* 0xffff00005b5b7812 */ /* 0x000fe400078ec0ff */
        /* <DEDUP_REMOVED lines=11> */
[C---:B------:R-:W-:Y:S01]  /*e890*/  FFMA.FTZ R7, R37.reuse, R46, -R6 ;  /* 0x0000002e25077223 */ /* 0x040fe20000010806 */
[----:B------:R-:W-:Y:S01]  /*e8a0*/  SHF.L.U32 R46, R94, 0x10, RZ ;  /* 0x000000105e2e7819 */ /* 0x000fe200000006ff */
[C---:B------:R-:W-:Y:S01]  /*e8b0*/  IMAD.U32 R6, R96.reuse, 0x10000, RZ ;  /* 0x0001000060067824 */ /* 0x040fe200078e00ff */
[----:B------:R-:W-:Y:S01]  /*e8c0*/  LOP3.LUT R96, R96, 0xffff0000, RZ, 0xc0, !PT ;  /* 0xffff000060607812 */ /* 0x000fe200078ec0ff */
[----:B------:R-:W-:Y:S01]  /*e8d0*/  FFMA.FTZ R37, R37, R48, R49 ;  /* 0x0000003025257223 */ /* 0x000fe20000010031 */
[----:B------:R-:W-:Y:S01]  /*e8e0*/  LOP3.LUT R94, R94, 0xffff0000, RZ, 0xc0, !PT ;  /* 0xffff00005e5e7812 */ /* 0x000fe200078ec0ff */
[C---:B------:R-:W-:Y:S01]  /*e8f0*/  IMAD.U32 R48, R98.reuse, 0x10000, RZ ;  /* 0x0001000062307824 */ /* 0x040fe200078e00ff */
[----:B------:R-:W-:Y:S01]  /*e900*/  LOP3.LUT R98, R98, 0xffff0000, RZ, 0xc0, !PT ;  /* 0xffff000062627812 */ /* 0x000fe200078ec0ff */
[----:B------:R-:W-:-:S02]  /*e910*/  FMUL.FTZ R51, R15, R47 ;  /* 0x0000002f0f337220 */ /* 0x000fc40000410000 */
[----:B------:R-:W-:Y:S02]  /*e920*/  FMUL.FTZ R49, R15, R6 ;  /* 0x000000060f317220 */ /* 0x000fe40000410000 */
[C---:B------:R-:W-:Y:S02]  /*e930*/  FMUL.FTZ R15, R43.reuse, R46 ;  /* 0x0000002e2b0f7220 */ /* 0x040fe40000410000 */
[----:B------:R-:W-:Y:S02]  /*e940*/  FMUL.FTZ R43, R43, R48 ;  /* 0x000000302b2b7220 */ /* 0x000fe40000410000 */
[----:B------:R-:W-:Y:S02]  /*e950*/  FFMA.FTZ R6, R36, R6, -R51 ;  /* 0x0000000624067223 */ /* 0x000fe40000010833 */
[C---:B------:R-:W-:Y:S02]  /*e960*/  FFMA.FTZ R15, R13.reuse, R48, -R15 ;  /* 0x000000300d0f7223 */ /* 0x040fe4000001080f */
[----:B------:R-:W-:-:S02]  /*e970*/  FFMA.FTZ R43, R13, R46, R43 ;  /* 0x0000002e0d2b7223 */ /* 0x000fc4000001002b */
[----:B------:R-:W-:Y:S02]  /*e980*/  FFMA.FTZ R36, R36, R47, R49 ;  /* 0x0000002f24247223 */ /* 0x000fe40000010031 */
[----:B------:R-:W-:Y:S02]  /*e990*/  FMUL.FTZ R13, R4, R93 ;  /* 0x0000005d040d7220 */ /* 0x000fe40000410000 */
[C---:B------:R-:W-:Y:S01]  /*e9a0*/  IMAD.U32 R47, R95.reuse, 0x10000, RZ ;  /* 0x000100005f2f7824 */ /* 0x040fe200078e00ff */
[----:B------:R-:W-:Y:S01]  /*e9b0*/  LOP3.LUT R95, R95, 0xffff0000, RZ, 0xc0, !PT ;  /* 0xffff00005f5f7812 */ /* 0x000fe200078ec0ff */
[C---:B------:R-:W-:Y:S01]  /*e9c0*/  IMAD.U32 R48, R99.reuse, 0x10000, RZ ;  /* 0x0001000063307824 */ /* 0x040fe200078e00ff */
[----:B------:R-:W-:Y:S01]  /*e9d0*/  LOP3.LUT R99, R99, 0xffff0000, RZ, 0xc0, !PT ;  /* 0xffff000063637812 */ /* 0x000fe200078ec0ff */
[----:B------:R-:W-:Y:S02]  /*e9e0*/  FFMA.FTZ R46, R12, R97, -R13 ;  /* 0x000000610c2e7223 */ /* 0x000fe4000001080d */
[----:B------:R-:W-:-:S02]  /*e9f0*/  FMUL.FTZ R13, R42, R91 ;  /* 0x0000005b2a0d7220 */ /* 0x000fc40000410000 */
[C---:B------:R-:W-:Y:S02]  /*ea00*/  FMUL.FTZ R49, R41.reuse, R47 ;  /* 0x0000002f29317220 */ /* 0x040fe40000410000 */
[----:B------:R-:W-:Y:S02]  /*ea10*/  FMUL.FTZ R42, R42, R96 ;  /* 0x000000602a2a7220 */ /* 0x000fe40000410000 */
[----:B------:R-:W-:Y:S02]  /*ea20*/  FMUL.FTZ R41, R41, R48 ;  /* 0x0000003029297220 */ /* 0x000fe40000410000 */
[C---:B------:R-:W-:Y:S02]  /*ea30*/  FFMA.FTZ R13, R39.reuse, R96, -R13 ;  /* 0x00000060270d7223 */ /* 0x040fe4000001080d */
[----:B------:R-:W-:Y:S02]  /*ea40*/  FFMA.FTZ R39, R39, R91, R42 ;  /* 0x0000005b27277223 */ /* 0x000fe4000001002a */
[C---:B------:R-:W-:Y:S01]  /*ea50*/  FFMA.FTZ R49, R38.reuse, R48, -R49 ;  /* 0x0000003026317223 */ /* 0x040fe20000010831 */
[----:B------:R-:W-:Y:S01]  /*ea60*/  F2FP.BF16.PACK_AB R13, R13, R6 ;  /* 0x000000060d0d723e */ /* 0x000fe200000010ff */
[----:B------:R-:W-:-:S02]  /*ea70*/  FFMA.FTZ R41, R38, R47, R41 ;  /* 0x0000002f26297223 */ /* 0x000fc40000010029 */
[C---:B------:R-:W-:Y:S02]  /*ea80*/  FMUL.FTZ R38, R5.reuse, R95 ;  /* 0x0000005f05267220 */ /* 0x040fe40000410000 */
[----:B------:R-:W-:Y:S02]  /*ea90*/  FMUL.FTZ R42, R5, R99 ;  /* 0x00000063052a7220 */ /* 0x000fe40000410000 */
[C---:B------:R-:W-:Y:S02]  /*eaa0*/  FMUL.FTZ R5, R45.reuse, R94 ;  /* 0x0000005e2d057220 */ /* 0x040fe40000410000 */
[----:B------:R-:W-:Y:S02]  /*eab0*/  FMUL.FTZ R4, R4, R97 ;  /* 0x0000006104047220 */ /* 0x000fe40000410000 */
[----:B------:R-:W-:Y:S02]  /*eac0*/  FMUL.FTZ R45, R45, R98 ;  /* 0x000000622d2d7220 */ /* 0x000fe40000410000 */
[----:B------:R-:W-:-:S02]  /*ead0*/  FFMA.FTZ R38, R14, R99, -R38 ;  /* 0x000000630e267223 */ /* 0x000fc40000010826 */
[----:B------:R-:W-:Y:S01]  /*eae0*/  FFMA.FTZ R98, R40, R98, -R5 ;  /* 0x0000006228627223 */ /* 0x000fe20000010805 */
[----:B------:R-:W-:Y:S01]  /*eaf0*/  F2FP.BF16.PACK_AB R5, R39, R36 ;  /* 0x000000242705723e */ /* 0x000fe200000010ff */
[----:B------:R-:W-:Y:S01]  /*eb00*/  FFMA.FTZ R4, R12, R93, R4 ;  /* 0x0000005d0c047223 */ /* 0x000fe20000010004 */
[----:B------:R-:W-:Y:S01]  /*eb10*/  F2FP.BF16.PACK_AB R12, R46, R7 ;  /* 0x000000072e0c723e */ /* 0x000fe200000010ff */
        /* <DEDUP_REMOVED lines=9> */
.L_x_2357:
[----:B------:R-:W-:Y:S05]  /*ebb0*/  BSYNC B0 ;  /* 0x0000000000007941 */ /* 0x000fea0003800000 */
.L_x_2356:
[----:B------:R-:W-:Y:S01]  /*ebc0*/  ISETP.GE.AND P0, PT, R137, c[0x0][0x27c], PT ;  /* 0x00009f0089007a0c */ /* 0x000fe20003f06270 */
[----:B------:R-:W-:-:S12]  /*ebd0*/  BSSY B0, `(.L_x_2358) ;  /* 0x0000070000007945 */ /* 0x000fd80003800000 */
[----:B------:R-:W-:Y:S05]  /*ebe0*/  @P0 BRA `(.L_x_2359) ;  /* 0x000006e000000947 */ /* 0x000fea0003800000 */
[----:B-1----:R-:W-:Y:S01]  /*ebf0*/  IMAD.MOV.U32 R4, RZ, RZ, c[0x0][0x27c] ;  /* 0x00009f00ff047624 */ /* 0x002fe200078e00ff */
[----:B------:R-:W-:Y:S02]  /*ec00*/  LEA.HI R92, R92, R137, RZ, 0x6 ;  /* 0x000000895c5c7211 */ /* 0x000fe400078f30ff */
        /* <DEDUP_REMOVED lines=14> */
[----:B------:R-:W1:Y:S01]  /*ecf0*/  LDS.128 R12, [R18] ;  /* 0x00000000120c7984 */ /* 0x000e620000000c00 */
[----:B------:R-:W-:-:S02]  /*ed00*/  SHF.R.U64 R37, R32, 0x10, R33 ;  /* 0x0000001020257819 */ /* 0x000fc40000001221 */
[----:B------:R-:W-:Y:S02]  /*ed10*/  IADD3 R36, R5, R4, R16 ;  /* 0x0000000405247210 */ /* 0x000fe40007ffe010 */
[----:B------:R-:W-:Y:S02]  /*ed20*/  SHF.R.U32.HI R32, RZ, 0x10, R33 ;  /* 0x00000010ff207819 */ /* 0x000fe40000011621 */
[----:B------:R-:W-:Y:S01]  /*ed30*/  SHF.R.U64 R28, R28, 0x10, R29 ;  /* 0x000000101c1c7819 */ /* 0x000fe2000000121d */
[----:B------:R-:W-:Y:S01]  /*ed40*/  IMAD.SHL.U32 R36, R36, 0x2, RZ ;  /* 0x0000000224247824 */ /* 0x000fe200078e00ff */
[--C-:B------:R-:W-:Y:S02]  /*ed50*/  SHF.R.U64 R33, R34, 0x10, R35.reuse ;  /* 0x0000001022217819 */ /* 0x100fe40000001223 */
[----:B------:R-:W-:Y:S02]  /*ed60*/  SHF.R.U32.HI R34, RZ, 0x10, R35 ;  /* 0x00000010ff227819 */ /* 0x000fe40000011623 */
[----:B------:R-:W2:Y:S01]  /*ed70*/  LDS.128 R4, [R36+0x18100] ;  /* 0x0181000024047984 */ /* 0x000ea20000000c00 */
[----:B------:R-:W-:-:S02]  /*ed80*/  SHF.R.U64 R35, R30, 0x10, R31 ;  /* 0x000000101e237819 */ /* 0x000fc4000000121f */
[----:B------:R-:W-:Y:S02]  /*ed90*/  SHF.R.U32.HI R31, RZ, 0x10, R31 ;  /* 0x00000010ff1f7819 */ /* 0x000fe4000001161f */
[----:B------:R-:W-:Y:S02]  /*eda0*/  PRMT R81, R81, 0x5410, R28 ;  /* 0x0000541051517816 */ /* 0x000fe4000000001c */
[----:B------:R-:W-:Y:S02]  /*edb0*/  PRMT R86, R86, 0x5410, R37 ;  /* 0x0000541056567816 */ /* 0x000fe40000000025 */
[----:B------:R-:W-:Y:S01]  /*edc0*/  SHF.R.U32.HI R29, RZ, 0x10, R29 ;  /* 0x00000010ff1d7819 */ /* 0x000fe2000001161d */
[----:B------:R-:W-:Y:S01]  /*edd0*/  IMAD.U32 R40, R81, 0x10000, RZ ;  /* 0x0001000051287824 */ /* 0x000fe200078e00ff */
[----:B------:R-:W-:Y:S01]  /*ede0*/  PRMT R82, R82, 0x5410, R31 ;  /* 0x0000541052527816 */ /* 0x000fe2000000001f */
[----:B------:R-:W-:Y:S01]  /*edf0*/  IMAD.U32 R38, R86, 0x10000, RZ ;  /* 0x0001000056267824 */ /* 0x000fe200078e00ff */
[----:B------:R-:W-:-:S02]  /*ee00*/  PRMT R85, R85, 0x5410, R32 ;  /* 0x0000541055557816 */ /* 0x000fc40000000020 */
[----:B------:R-:W-:Y:S02]  /*ee10*/  PRMT R87, R87, 0x5410, R34 ;  /* 0x0000541057577816 */ /* 0x000fe40000000022 */
[----:B------:R-:W-:Y:S02]  /*ee20*/  PRMT R88, R88, 0x5410, R33 ;  /* 0x0000541058587816 */ /* 0x000fe40000000021 */
[----:B------:R-:W-:Y:S02]  /*ee30*/  PRMT R80, R80, 0x5410, R29 ;  /* 0x0000541050507816 */ /* 0x000fe4000000001d */
[----:B------:R-:W-:Y:S02]  /*ee40*/  PRMT R84, R84, 0x5410, R35 ;  /* 0x0000541054547816 */ /* 0x000fe40000000023 */
[----:B------:R-:W-:Y:S01]  /*ee50*/  LOP3.LUT R81, R81, 0xffff0000, RZ, 0xc0, !PT ;  /* 0xffff000051517812 */ /* 0x000fe200078ec0ff */
[C---:B------:R-:W-:Y:S01]  /*ee60*/  IMAD.U32 R39, R80.reuse, 0x10000, RZ ;  /* 0x0001000050277824 */ /* 0x040fe200078e00ff */
[----:B------:R-:W-:Y:S01]  /*ee70*/  LOP3.LUT R80, R80, 0xffff0000, RZ, 0xc0, !PT ;  /* 0xffff000050507812 */ /* 0x000fe200078ec0ff */
[C---:B-1----:R-:W-:Y:S01]  /*ee80*/  IMAD.U32 R28, R13.reuse, 0x10000, RZ ;  /* 0x000100000d1c7824 */ /* 0x042fe200078e00ff */
[----:B------:R-:W-:Y:S01]  /*ee90*/  LOP3.LUT R31, R13, 0xffff0000, RZ, 0xc0, !PT ;  /* 0xffff00000d1f7812 */ /* 0x000fe200078ec0ff */
[C---:B------:R-:W-:Y:S01]  /*eea0*/  IMAD.U32 R13, R15.reuse, 0x10000, RZ ;  /* 0x000100000f0d7824 */ /* 0x040fe200078e00ff */
[----:B------:R-:W-:Y:S01]  /*eeb0*/  LOP3.LUT R32, R15, 0xffff0000, RZ, 0xc0, !PT ;  /* 0xffff00000f207812 */ /* 0x000fe200078ec0ff */
[C---:B------:R-:W-:Y:S01]  /*eec0*/  IMAD.U32 R29, R12.reuse, 0x10000, RZ ;  /* 0x000100000c1d7824 */ /* 0x040fe200078e00ff */
[----:B------:R-:W-:Y:S01]  /*eed0*/  LOP3.LUT R12, R12, 0xffff0000, RZ, 0xc0, !PT ;  /* 0xffff00000c0c7812 */ /* 0x000fe200078ec0ff */
[C---:B------:R-:W-:Y:S01]  /*eee0*/  IMAD.U32 R30, R14.reuse, 0x10000, RZ ;  /* 0x000100000e1e7824 */ /* 0x040fe200078e00ff */
        /* <DEDUP_REMOVED lines=37> */
[----:B------:R-:W-:Y:S01]  /*f140*/  FMUL.FTZ R33, R33, R39 ;  /* 0x0000002721217220 */ /* 0x000fe20000410000 */
[----:B------:R-:W-:Y:S01]  /*f150*/  F2FP.BF16.PACK_AB R4, R4, R29 ;  /* 0x0000001d0404723e */ /* 0x000fe200000010ff */
[----:B------:R-:W-:Y:S01]  /*f160*/  FFMA.FTZ R39, R30, R39, -R12 ;  /* 0x000000271e277223 */ /* 0x000fe2000001080c */
[----:B------:R-:W-:Y:S01]  /*f170*/  F2FP.BF16.PACK_AB R12, R40, R7 ;  /* 0x00000007280c723e */ /* 0x000fe200000010ff */
[----:B------:R-:W-:Y:S02]  /*f180*/  FFMA.FTZ R33, R30, R13, R33 ;  /* 0x0000000d1e217223 */ /* 0x000fe40000010021 */
[----:B------:R-:W-:Y:S02]  /*f190*/  FMUL.FTZ R38, R34, R80 ;  /* 0x0000005022267220 */ /* 0x000fe40000410000 */
[----:B------:R-:W-:-:S02]  /*f1a0*/  FMUL.FTZ R13, R5, R84 ;  /* 0x00000054050d7220 */ /* 0x000fc40000410000 */
[----:B------:R-:W-:Y:S02]  /*f1b0*/  FMUL.FTZ R30, R37, R82 ;  /* 0x00000052251e7220 */ /* 0x000fe40000410000 */
[----:B------:R-:W-:Y:S02]  /*f1c0*/  FMUL.FTZ R34, R34, R85 ;  /* 0x0000005522227220 */ /* 0x000fe40000410000 */
[-C--:B------:R-:W-:Y:S02]  /*f1d0*/  FMUL.FTZ R5, R5, R88.reuse ;  /* 0x0000005805057220 */ /* 0x080fe40000410000 */
[----:B------:R-:W-:Y:S02]  /*f1e0*/  FMUL.FTZ R37, R37, R87 ;  /* 0x0000005725257220 */ /* 0x000fe40000410000 */
[----:B------:R-:W-:Y:S02]  /*f1f0*/  FFMA.FTZ R85, R31, R85, -R38 ;  /* 0x000000551f557223 */ /* 0x000fe40000010826 */
[----:B------:R-:W-:-:S02]  /*f200*/  FFMA.FTZ R88, R14, R88, -R13 ;  /* 0x000000580e587223 */ /* 0x000fc4000001080d */
[----:B------:R-:W-:Y:S01]  /*f210*/  FFMA.FTZ R30, R32, R87, -R30 ;  /* 0x00000057201e7223 */ /* 0x000fe2000001081e */
[----:B------:R-:W-:Y:S01]  /*f220*/  F2FP.BF16.PACK_AB R13, R85, R6 ;  /* 0x00000006550d723e */ /* 0x000fe200000010ff */
[----:B------:R-:W-:Y:S02]  /*f230*/  FFMA.FTZ R31, R31, R80, R34 ;  /* 0x000000501f1f7223 */ /* 0x000fe40000010022 */
        /* <DEDUP_REMOVED lines=9> */
.L_x_2359:
[----:B------:R-:W-:Y:S05]  /*f2d0*/  BSYNC B0 ;  /* 0x0000000000007941 */ /* 0x000fea0003800000 */
.L_x_2358:
[----:B------:R-:W-:-:S13]  /*f2e0*/  ISETP.GE.AND P0, PT, R136, c[0x0][0x27c], PT ;  /* 0x00009f0088007a0c */ /* 0x000fda0003f06270 */
        /* <DEDUP_REMOVED lines=17> */
[--C-:B------:R-:W-:Y:S01]  /*f400*/  SHF.R.U64 R19, R24, 0x10, R25.reuse ;  /* 0x0000001018137819 */ /* 0x100fe20000001219 */
[----:B------:R-:W1:Y:S01]  /*f410*/  LDS.128 R12, [R17] ;  /* 0x00000000110c7984 */ /* 0x000e620000000c00 */
[----:B------:R-:W-:Y:S02]  /*f420*/  IADD3 R16, R5, R6, R16 ;  /* 0x0000000605107210 */ /* 0x000fe40007ffe010 */
[----:B------:R-:W-:Y:S02]  /*f430*/  SHF.R.U32.HI R24, RZ, 0x10, R25 ;  /* 0x00000010ff187819 */ /* 0x000fe40000011619 */
[--C-:B------:R-:W-:Y:S01]  /*f440*/  SHF.R.U64 R25, R26, 0x10, R27.reuse ;  /* 0x000000101a197819 */ /* 0x100fe2000000121b */
[----:B------:R-:W-:Y:S01]  /*f450*/  IMAD.SHL.U32 R16, R16, 0x2, RZ ;  /* 0x0000000210107824 */ /* 0x000fe200078e00ff */
[----:B------:R-:W-:Y:S02]  /*f460*/  SHF.R.U32.HI R26, RZ, 0x10, R27 ;  /* 0x00000010ff1a7819 */ /* 0x000fe4000001161b */
[----:B------:R-:W-:-:S02]  /*f470*/  SHF.R.U64 R27, R20, 0x10, R21 ;  /* 0x00000010141b7819 */ /* 0x000fc40000001215 */
[----:B------:R-:W2:Y:S01]  /*f480*/  LDS.128 R4, [R16+0x18100] ;  /* 0x0181000010047984 */ /* 0x000ea20000000c00 */
[----:B------:R-:W-:Y:S02]  /*f490*/  SHF.R.U32.HI R20, RZ, 0x10, R21 ;  /* 0x00000010ff147819 */ /* 0x000fe40000011615 */
[----:B------:R-:W-:Y:S02]  /*f4a0*/  SHF.R.U64 R21, R22, 0x10, R23 ;  /* 0x0000001016157819 */ /* 0x000fe40000001217 */
[----:B------:R-:W-:Y:S02]  /*f4b0*/  PRMT R70, R70, 0x5410, R27 ;  /* 0x0000541046467816 */ /* 0x000fe4000000001b */
[----:B------:R-:W-:Y:S02]  /*f4c0*/  SHF.R.U32.HI R22, RZ, 0x10, R23 ;  /* 0x00000010ff167819 */ /* 0x000fe40000011617 */
[----:B------:R-:W-:Y:S01]  /*f4d0*/  PRMT R74, R74, 0x5410, R19 ;  /* 0x000054104a4a7816 */ /* 0x000fe20000000013 */
[----:B------:R-:W-:Y:S01]  /*f4e0*/  IMAD.U32 R30, R70, 0x10000, RZ ;  /* 0x00010000461e7824 */ /* 0x000fe200078e00ff */
[----:B------:R-:W-:-:S02]  /*f4f0*/  PRMT R72, R72, 0x5410, R21 ;  /* 0x0000541048487816 */ /* 0x000fc40000000015 */
[----:B------:R-:W-:Y:S02]  /*f500*/  PRMT R71, R71, 0x5410, R22 ;  /* 0x0000541047477816 */ /* 0x000fe40000000016 */
[----:B------:R-:W-:Y:S02]  /*f510*/  PRMT R73, R73, 0x5410, R24 ;  /* 0x0000541049497816 */ /* 0x000fe40000000018 */
[----:B------:R-:W-:Y:S01]  /*f520*/  PRMT R75, R75, 0x5410, R26 ;  /* 0x000054104b4b7816 */ /* 0x000fe2000000001a */
[----:B------:R-:W-:Y:S01]  /*f530*/  IMAD.U32 R26, R74, 0x10000, RZ ;  /* 0x000100004a1a7824 */ /* 0x000fe200078e00ff */
[----:B------:R-:W-:Y:S02]  /*f540*/  PRMT R69, R69, 0x5410, R20 ;  /* 0x0000541045457816 */ /* 0x000fe40000000014 */
[----:B------:R-:W-:-:S03]  /*f550*/  PRMT R76, R76, 0x5410, R25 ;  /* 0x000054104c4c7816 */ /* 0x000fc60000000019 */
        /* <DEDUP_REMOVED lines=25> */
[----:B------:R-:W-:Y:S02]  /*f6f0*/  FMUL.FTZ R29, R15, R28 ;  /* 0x0000001c0f1d7220 */ /* 0x000fe40000410000 */
[----:B------:R-:W-:-:S02]  /*f700*/  FFMA.FTZ R19, R19, R30, R31 ;  /* 0x0000001e13137223 */ /* 0x000fc4000001001f */
[C---:B------:R-:W-:Y:S01]  /*f710*/  IMAD.U32 R30, R75.reuse, 0x10000, RZ ;  /* 0x000100004b1e7824 */ /* 0x040fe200078e00ff */
[----:B------:R-:W-:Y:S01]  /*f720*/  LOP3.LUT R75, R75, 0xffff0000, RZ, 0xc0, !PT ;  /* 0xffff00004b4b7812 */ /* 0x000fe200078ec0ff */
[-C--:B------:R-:W-:Y:S02]  /*f730*/  FMUL.FTZ R31, R15, R6.reuse ;  /* 0x000000060f1f7220 */ /* 0x080fe40000410000 */
[----:B------:R-:W-:Y:S01]  /*f740*/  FFMA.FTZ R6, R18, R6, -R29 ;  /* 0x0000000612067223 */ /* 0x000fe2000001081d */
[----:B------:R-:W-:Y:S01]  /*f750*/  LOP3.LUT R29, R70, 0xffff0000, RZ, 0xc0, !PT ;  /* 0xffff0000461d7812 */ /* 0x000fe200078ec0ff */
[C---:B------:R-:W-:Y:S02]  /*f760*/  FMUL.FTZ R15, R25.reuse, R26 ;  /* 0x0000001a190f7220 */ /* 0x040fe40000410000 */
[----:B------:R-:W-:Y:S02]  /*f770*/  FMUL.FTZ R25, R25, R30 ;  /* 0x0000001e19197220 */ /* 0x000fe40000410000 */
        /* <DEDUP_REMOVED lines=14> */
[-C--:B------:R-:W-:Y:S01]  /*f860*/  FMUL.FTZ R23, R23, R30.reuse ;  /* 0x0000001e17177220 */ /* 0x080fe20000410000 */
[----:B------:R-:W-:Y:S01]  /*f870*/  F2FP.BF16.PACK_AB R4, R4, R19 ;  /* 0x000000130404723e */ /* 0x000fe200000010ff */
        /* <DEDUP_REMOVED lines=12> */
[----:B------:R-:W-:-:S02]  /*f940*/  FFMA.FTZ R21, R21, R69, R24 ;  /* 0x0000004515157223 */ /* 0x000fc40000010018 */
        /* <DEDUP_REMOVED lines=9> */
.L_x_2335:
[----:B------:R-:W-:Y:S05]  /*f9e0*/  BSYNC B2 ;  /* 0x0000000000027941 */ /* 0x000fea0003800000 */
.L_x_2317:
[----:B------:R-:W-:-:S04]  /*f9f0*/  DEPBAR.LE SB0, 0x2 ;  /* 0x000080800000791a */ /* 0x000fc80000000000 */
[----:B------:R-:W-:Y:S01]  /*fa00*/  BAR.SYNC.DEFER_BLOCKING 0x0 ;  /* 0x0000000000007b1d */ /* 0x000fe20000010000 */
[----:B------:R-:W-:-:S04]  /*fa10*/  LOP3.LUT P0, RZ, R8, 0x2, RZ, 0xc0, !PT ;  /* 0x0000000208ff7812 */ /* 0x000fc8000780c0ff */
[----:B------:R-:W-:Y:S01]  /*fa20*/  SEL R200, R2, 0xffffffe0, !P0 ;  /* 0xffffffe002c87807 */ /* 0x000fe20004000000 */
[----:B------:R-:W-:Y:S04]  /*fa30*/  BSSY B0, `(.L_x_2360) ;  /* 0x0000025000007945 */ /* 0x000fe80003800000 */
[----:B------:R-:W-:Y:S01]  /*fa40*/  IMAD.IADD R2, R196, 0x1, R200 ;  /* 0x00000001c4027824 */ /* 0x000fe200078e02c8 */
[----:B------:R2:W3:Y:S04]  /*fa50*/  LDSM.16.M88.4 R28, [R198] ;  /* 0x00000000c61c783b */ /* 0x0004e80000000200 */
[----:B-1----:R2:W1:Y:S04]  /*fa60*/  LDSM.16.M88.4 R16, [R196] ;  /* 0x00000000c410783b */ /* 0x0024680000000200 */
[----:B------:R2:W4:Y:S04]  /*fa70*/  LDSM.16.M88.4 R60, [R196+0x800] ;  /* 0x00080000c43c783b */ /* 0x0005280000000200 */
[----:B------:R2:W1:Y:S04]  /*fa80*/  LDSM.16.M88.4 R52, [R196+0x1000] ;  /* 0x00100000c434783b */ /* 0x0004680000000200 */
[----:B------:R2:W1:Y:S04]  /*fa90*/  LDSM.16.M88.4 R24, [R196+0x1800] ;  /* 0x00180000c418783b */ /* 0x0004680000000200 */
[----:B------:R2:W1:Y:S04]  /*faa0*/  LDSM.16.M88.4 R44, [R195] ;  /* 0x00000000c32c783b */ /* 0x0004680000000200 */
[----:B------:R2:W1:Y:S04]  /*fab0*/  LDSM.16.M88.4 R12, [R2] ;  /* 0x00000000020c783b */ /* 0x0004680000000200 */
[----:B-----5:R2:W1:Y:S04]  /*fac0*/  LDSM.16.M88.4 R80, [R2+0x800] ;  /* 0x000800000250783b */ /* 0x0204680000000200 */
        /* <DEDUP_REMOVED lines=27> */
.L_x_2361:
[----:B------:R-:W-:Y:S05]  /*fc80*/  BSYNC B0 ;  /* 0x0000000000007941 */ /* 0x000fea0003800000 */
.L_x_2360:
[----:B------:R-:W-:Y:S01]  /*fc90*/  LOP3.LUT P0, RZ, R8, 0x4, RZ, 0xc0, !PT ;  /* 0x0000000408ff7812 */ /* 0x000fe2000780c0ff */
[C---:B-123--:R-:W-:Y:S01]  /*fca0*/  HMMA.16816.F32.BF16 R20, R28.reuse, R16, RZ ;  /* 0x000000101c14723c */ /* 0x04efe200000418ff */
[----:B------:R-:W-:Y:S01]  /*fcb0*/  LDSM.16.M88.4 R36, [R194] ;  /* 0x00000000c224783b */ /* 0x000fe20000000200 */
[C---:B------:R-:W-:Y:S01]  /*fcc0*/  IMAD.IADD R173, R197.reuse, 0x1, R192 ;  /* 0x00000001c5ad7824 */ /* 0x040fe200078e02c0 */
[----:B------:R-:W-:Y:S01]  /*fcd0*/  SEL R201, R0, 0xffffffc0, !P0 ;  /* 0xffffffc000c97807 */ /* 0x000fe20004000000 */
[----:B------:R-:W-:Y:S01]  /*fce0*/  IMAD.IADD R166, R197, 0x1, R139 ;  /* 0x00000001c5a67824 */ /* 0x000fe200078e028b */
[----:B------:R-:W0:Y:S01]  /*fcf0*/  LDGDEPBAR ;  /* 0x00000000000079af */ /* 0x000e220000000000 */
[----:B------:R-:W-:Y:S01]  /*fd00*/  BSSY B0, `(.L_x_2362) ;  /* 0x000026a000007945 */ /* 0x000fe20003800000 */
[----:B------:R-:W-:Y:S01]  /*fd10*/  IADD3 R0, R201, R196, R200 ;  /* 0x000000c4c9007210 */ /* 0x000fe20007ffe0c8 */
[----:B------:R-:W-:Y:S01]  /*fd20*/  HMMA.16816.F32.BF16 R16, R28, R18, RZ ;  /* 0x000000121c10723c */ /* 0x000fe200000418ff */
[----:B------:R-:W-:-:S05]  /*fd30*/  IMAD.IADD R8, R196, 0x1, R201 ;  /* 0x00000001c4087824 */ /* 0x000fca00078e02c9 */
[----:B------:R-:W1:Y:S02]  /*fd40*/  LDSM.16.M88.4 R4, [R8] ;  /* 0x000000000804783b */ /* 0x000e640000000200 */
[C---:B------:R-:W-:Y:S02]  /*fd50*/  HMMA.16816.F32.BF16 R56, R28.reuse, R52, RZ ;  /* 0x000000341c38723c */ /* 0x040fe400000418ff */
[----:B------:R-:W2:Y:S04]  /*fd60*/  LDSM.16.M88.4 R72, [R8+0x1000] ;  /* 0x001000000848783b */ /* 0x000ea80000000200 */
[----:B------:R-:W3:Y:S02]  /*fd70*/  LDSM.16.M88.4 R68, [R8+0x1800] ;  /* 0x001800000844783b */ /* 0x000ee40000000200 */
[C---:B------:R-:W-:Y:S02]  /*fd80*/  HMMA.16816.F32.BF16 R52, R28.reuse, R54, RZ ;  /* 0x000000361c34723c */ /* 0x040fe400000418ff */
[----:B------:R-:W5:Y:S06]  /*fd90*/  LDSM.16.M88.4 R76, [R8+0x800] ;  /* 0x00080000084c783b */ /* 0x000f6c0000000200 */
[C---:B----4-:R-:W-:Y:S08]  /*fda0*/  HMMA.16816.F32.BF16 R64, R28.reuse, R60, RZ ;  /* 0x0000003c1c40723c */ /* 0x050ff000000418ff */
[C---:B------:R-:W-:Y:S08]  /*fdb0*/  HMMA.16816.F32.BF16 R60, R28.reuse, R62, RZ ;  /* 0x0000003e1c3c723c */ /* 0x040ff000000418ff */
[C---:B------:R-:W-:Y:S08]  /*fdc0*/  HMMA.16816.F32.BF16 R48, R28.reuse, R24, RZ ;  /* 0x000000181c30723c */ /* 0x040ff000000418ff */
[----:B------:R-:W-:Y:S01]  /*fdd0*/  HMMA.16816.F32.BF16 R28, R28, R26, RZ ;  /* 0x0000001a1c1c723c */ /* 0x000fe200000418ff */
[----:B------:R-:W-:Y:S07]  /*fde0*/  LDSM.16.M88.4 R24, [R193] ;  /* 0x00000000c118783b */ /* 0x000fee0000000200 */
[C---:B------:R-:W-:Y:S08]  /*fdf0*/  HMMA.16816.F32.BF16 R20, R44.reuse, R12, R20 ;  /* 0x0000000c2c14723c */ /* 0x040ff00000041814 */
[C---:B------:R-:W-:Y:S01]  /*fe00*/  HMMA.16816.F32.BF16 R16, R44.reuse, R14, R16 ;  /* 0x0000000e2c10723c */ /* 0x040fe20000041810 */
[----:B------:R-:W4:Y:S07]  /*fe10*/  LDSM.16.M88.4 R12, [R0] ;  /* 0x00000000000c783b */ /* 0x000f2e0000000200 */
        /* <DEDUP_REMOVED lines=8> */
[----:B------:R-:W4:Y:S04]  /*fea0*/  LDSM.16.M88.4 R32, [R0+0x1000] ;  /* 0x001000000020783b */ /* 0x000f280000000200 */
[----:B------:R-:W4:Y:S03]  /*feb0*/  LDSM.16.M88.4 R28, [R0+0x1800] ;  /* 0x00180000001c783b */ /* 0x000f260000000200 */
[C---:B-1----:R-:W-:Y:S08]  /*fec0*/  HMMA.16816.F32.BF16 R20, R36.reuse, R4, R20 ;  /* 0x000000042414723c */ /* 0x042ff00000041814 */
[C---:B------:R-:W-:Y:S01]  /*fed0*/  HMMA.16816.F32.BF16 R16, R36.reuse, R6, R16 ;  /* 0x000000062410723c */ /* 0x040fe20000041810 */
[----:B------:R-:W1:Y:S07]  /*fee0*/  LDSM.16.M88.4 R4, [R196+0x2000] ;  /* 0x00200000c404783b */ /* 0x000e6e0000000200 */
        /* <DEDUP_REMOVED lines=16> */
[C---:B------:R-:W-:Y:S08]  /*fff0*/  HMMA.16816.F32.BF16 R48, R24.reuse, R28, R48 ;  /* 0x0000001c1830723c */ /* 0x040ff00000041830 */
[C---:B------:R-:W-:Y:S01]  /*10000*/  HMMA.16816.F32.BF16 R44, R24.reuse, R30, R44 ;  /* 0x0000001e182c723c */ /* 0x040fe2000004182c */
[----:B------:R-:W5:Y:S07]  /*10010*/  LDSM.16.M88.4 R28, [R2+0x3000] ;  /* 0x00300000021c783b */ /* 0x000f6e0000000200 */
[C---:B------:R-:W-:Y:S08]  /*10020*/  HMMA.16816.F32.BF16 R64, R24.reuse, R80, R64 ;  /* 0x000000501840723c */ /* 0x040ff00000041840 */
[----:B------:R-:W-:Y:S01]  /*10030*/  HMMA.16816.F32.BF16 R60, R24, R82, R60 ;  /* 0x00000052183c723c */ /* 0x000fe2000004183c */
[----:B------:R-:W-:Y:S04]  /*10040*/  LDSM.16.M88.4 R80, [R194+0x4000] ;  /* 0x00400000c250783b */ /* 0x000fe80000000200 */
[----:B------:R-:W-:Y:S03]  /*10050*/  LDSM.16.M88.4 R24, [R2+0x3800] ;  /* 0x003800000218783b */ /* 0x000fe60000000200 */
        /* <DEDUP_REMOVED lines=10> */
[----:B------:R-:W-:Y:S01]  /*10100*/  HMMA.16816.F32.BF16 R16, R12, R38, R16 ;  /* 0x000000260c10723c */ /* 0x000fe20000041810 */
[----:B------:R-:W-:Y:S07]  /*10110*/  LDSM.16.M88.4 R36, [R0+0x2000] ;  /* 0x002000000024783b */ /* 0x000fee0000000200 */
[C---:B------:R-:W-:Y:S08]  /*10120*/  HMMA.16816.F32.BF16 R48, R40.reuse, R68, R48 ;  /* 0x000000442830723c */ /* 0x040ff00000041830 */
[----:B------:R-:W-:Y:S01]  /*10130*/  HMMA.16816.F32.BF16 R44, R40, R70, R44 ;  /* 0x00000046282c723c */ /* 0x000fe2000004182c */
[----:B------:R-:W4:Y:S04]  /*10140*/  LDSM.16.M88.4 R40, [R193+0x4000] ;  /* 0x00400000c128783b */ /* 0x000f280000000200 */
[----:B------:R-:W2:Y:S03]  /*10150*/  LDSM.16.M88.4 R68, [R8+0x3800] ;  /* 0x003800000844783b */ /* 0x000ea60000000200 */
[C---:B-----5:R-:W-:Y:S08]  /*10160*/  HMMA.16816.F32.BF16 R56, R12.reuse, R28, R56 ;  /* 0x0000001c0c38723c */ /* 0x060ff00000041838 */
[C---:B------:R-:W-:Y:S01]  /*10170*/  HMMA.16816.F32.BF16 R52, R12.reuse, R30, R52 ;  /* 0x0000001e0c34723c */ /* 0x040fe20000041834 */
[----:B------:R-:W5:Y:S07]  /*10180*/  LDSM.16.M88.4 R28, [R0+0x3000] ;  /* 0x00300000001c783b */ /* 0x000f6e0000000200 */
[C---:B------:R-:W-:Y:S08]  /*10190*/  HMMA.16816.F32.BF16 R64, R12.reuse, R32, R64 ;  /* 0x000000200c40723c */ /* 0x040ff00000041840 */
[----:B------:R-:W-:Y:S01]  /*101a0*/  HMMA.16816.F32.BF16 R60, R12, R34, R60 ;  /* 0x000000220c3c723c */ /* 0x000fe2000004183c */
[----:B------:R-:W3:Y:S07]  /*101b0*/  LDSM.16.M88.4 R32, [R0+0x2800] ;  /* 0x002800000020783b */ /* 0x000eee0000000200 */
[C---:B-1----:R-:W-:Y:S08]  /*101c0*/  HMMA.16816.F32.BF16 R20, R80.reuse, R4, R20 ;  /* 0x000000045014723c */ /* 0x042ff00000041814 */
[----:B------:R-:W-:Y:S01]  /*101d0*/  HMMA.16816.F32.BF16 R16, R80, R6, R16 ;  /* 0x000000065010723c */ /* 0x000fe20000041810 */
[----:B------:R-:W-:Y:S07]  /*101e0*/  LDSM.16.M88.4 R4, [R196+0x4000] ;  /* 0x00400000c404783b */ /* 0x000fee0000000200 */
[C---:B------:R-:W-:Y:S08]  /*101f0*/  HMMA.16816.F32.BF16 R48, R12.reuse, R24, R48 ;  /* 0x000000180c30723c */ /* 0x040ff00000041830 */
[----:B------:R-:W-:Y:S01]  /*10200*/  HMMA.16816.F32.BF16 R44, R12, R26, R44 ;  /* 0x0000001a0c2c723c */ /* 0x000fe2000004182c */
[----:B------:R-:W1:Y:S04]  /*10210*/  LDSM.16.M88.4 R12, [R198+0x8000] ;  /* 0x00800000c60c783b */ /* 0x000e680000000200 */
[----:B------:R-:W1:Y:S03]  /*10220*/  LDSM.16.M88.4 R24, [R0+0x3800] ;  /* 0x003800000018783b */ /* 0x000e660000000200 */
[C---:B--2---:R-:W-:Y:S08]  /*10230*/  HMMA.16816.F32.BF16 R56, R80.reuse, R72, R56 ;  /* 0x000000485038723c */ /* 0x044ff00000041838 */
[C---:B------:R-:W-:Y:S08]  /*10240*/  HMMA.16816.F32.BF16 R52, R80.reuse, R74, R52 ;  /* 0x0000004a5034723c */ /* 0x040ff00000041834 */
[C---:B---3--:R-:W-:Y:S08]  /*10250*/  HMMA.16816.F32.BF16 R64, R80.reuse, R76, R64 ;  /* 0x0000004c5040723c */ /* 0x048ff00000041840 */
[----:B------:R-:W-:Y:S08]  /*10260*/  HMMA.16816.F32.BF16 R60, R80, R78, R60 ;  /* 0x0000004e503c723c */ /* 0x000ff0000004183c */
[C---:B----4-:R-:W-:Y:S08]  /*10270*/  HMMA.16816.F32.BF16 R20, R40.reuse, R36, R20 ;  /* 0x000000242814723c */ /* 0x050ff00000041814 */
[----:B------:R-:W-:Y:S01]  /*10280*/  HMMA.16816.F32.BF16 R72, R40, R38, R16 ;  /* 0x000000262848723c */ /* 0x000fe20000041810 */
[----:B------:R-:W-:Y:S04]  /*10290*/  LDSM.16.M88.4 R36, [R195+0x8000] ;  /* 0x00800000c324783b */ /* 0x000fe80000000200 */
[----:B------:R-:W-:Y:S03]  /*102a0*/  LDSM.16.M88.4 R16, [R2+0x4000] ;  /* 0x004000000210783b */ /* 0x000fe60000000200 */
[C---:B------:R-:W-:Y:S08]  /*102b0*/  HMMA.16816.F32.BF16 R48, R80.reuse, R68, R48 ;  /* 0x000000445030723c */ /* 0x040ff00000041830 */
[----:B------:R-:W-:Y:S01]  /*102c0*/  HMMA.16816.F32.BF16 R44, R80, R70, R44 ;  /* 0x00000046502c723c */ /* 0x000fe2000004182c */
[----:B------:R-:W2:Y:S04]  /*102d0*/  LDSM.16.M88.4 R68, [R196+0x4800] ;  /* 0x00480000c444783b */ /* 0x000ea80000000200 */
[----:B------:R-:W-:Y:S03]  /*102e0*/  LDSM.16.M88.4 R80, [R2+0x5000] ;  /* 0x005000000250783b */ /* 0x000fe60000000200 */
[C---:B-----5:R-:W-:Y:S08]  /*102f0*/  HMMA.16816.F32.BF16 R56, R40.reuse, R28, R56 ;  /* 0x0000001c2838723c */ /* 0x060ff00000041838 */
[C---:B------:R-:W-:Y:S01]  /*10300*/  HMMA.16816.F32.BF16 R52, R40.reuse, R30, R52 ;  /* 0x0000001e2834723c */ /* 0x040fe20000041834 */
[----:B------:R-:W3:Y:S07]  /*10310*/  LDSM.16.M88.4 R28, [R196+0x5000] ;  /* 0x00500000c41c783b */ /* 0x000eee0000000200 */
[C---:B------:R-:W-:Y:S08]  /*10320*/  HMMA.16816.F32.BF16 R64, R40.reuse, R32, R64 ;  /* 0x000000202840723c */ /* 0x040ff00000041840 */
[----:B------:R-:W-:Y:S01]  /*10330*/  HMMA.16816.F32.BF16 R60, R40, R34, R60 ;  /* 0x00000022283c723c */ /* 0x000fe2000004183c */
[----:B------:R-:W4:Y:S07]  /*10340*/  LDSM.16.M88.4 R32, [R2+0x4800] ;  /* 0x004800000220783b */ /* 0x000f2e0000000200 */
[C---:B-1----:R-:W-:Y:S08]  /*10350*/  HMMA.16816.F32.BF16 R20, R12.reuse, R4, R20 ;  /* 0x000000040c14723c */ /* 0x042ff00000041814 */
[----:B------:R-:W-:Y:S01]  /*10360*/  HMMA.16816.F32.BF16 R72, R12, R6, R72 ;  /* 0x000000060c48723c */ /* 0x000fe20000041848 */
[----:B------:R-:W-:Y:S07]  /*10370*/  LDSM.16.M88.4 R4, [R8+0x4000] ;  /* 0x004000000804783b */ /* 0x000fee0000000200 */
[C---:B------:R-:W-:Y:S08]  /*10380*/  HMMA.16816.F32.BF16 R48, R40.reuse, R24, R48 ;  /* 0x000000182830723c */ /* 0x040ff00000041830 */
[----:B------:R-:W-:Y:S01]  /*10390*/  HMMA.16816.F32.BF16 R44, R40, R26, R44 ;  /* 0x0000001a282c723c */ /* 0x000fe2000004182c */
[----:B------:R-:W1:Y:S04]  /*103a0*/  LDSM.16.M88.4 R24, [R194+0x8000] ;  /* 0x00800000c218783b */ /* 0x000e680000000200 */
[----:B------:R-:W-:Y:S03]  /*103b0*/  LDSM.16.M88.4 R40, [R0+0x4000] ;  /* 0x004000000028783b */ /* 0x000fe60000000200 */
[----:B--2---:R-:W-:Y:S08]  /*103c0*/  HMMA.16816.F32.BF16 R64, R12, R68, R64 ;  /* 0x000000440c40723c */ /* 0x004ff00000041840 */
[----:B------:R-:W-:Y:S08]  /*103d0*/  HMMA.16816.F32.BF16 R20, R36, R16, R20 ;  /* 0x000000102414723c */ /* 0x000ff00000041814 */
[----:B------:R-:W-:Y:S01]  /*103e0*/  HMMA.16816.F32.BF16 R68, R12, R70, R60 ;  /* 0x000000460c44723c */ /* 0x000fe2000004183c */
[----:B------:R-:W-:Y:S07]  /*103f0*/  LDSM.16.M88.4 R60, [R193+0x8000] ;  /* 0x00800000c13c783b */ /* 0x000fee0000000200 */
[----:B------:R-:W-:Y:S01]  /*10400*/  HMMA.16816.F32.BF16 R72, R36, R18, R72 ;  /* 0x000000122448723c */ /* 0x000fe20000041848 */
[----:B------:R-:W2:Y:S07]  /*10410*/  LDSM.16.M88.4 R16, [R196+0x5800] ;  /* 0x00580000c410783b */ /* 0x000eae0000000200 */
[----:B---3--:R-:W-:Y:S01]  /*10420*/  HMMA.16816.F32.BF16 R76, R12, R28, R56 ;  /* 0x0000001c0c4c723c */ /* 0x008fe20000041838 */
[----:B------:R-:W3:Y:S07]  /*10430*/  LDSM.16.M88.4 R56, [R8+0x4800] ;  /* 0x004800000838783b */ /* 0x000eee0000000200 */
[----:B----4-:R-:W-:Y:S08]  /*10440*/  HMMA.16816.F32.BF16 R64, R36, R32, R64 ;  /* 0x000000202440723c */ /* 0x010ff00000041840 */
[----:B------:R-:W-:Y:S01]  /*10450*/  HMMA.16816.F32.BF16 R52, R12, R30, R52 ;  /* 0x0000001e0c34723c */ /* 0x000fe20000041834 */
[----:B------:R-:W4:Y:S07]  /*10460*/  LDSM.16.M88.4 R28, [R8+0x5000] ;  /* 0x00500000081c783b */ /* 0x000f2e0000000200 */
[----:B------:R-:W-:Y:S01]  /*10470*/  HMMA.16816.F32.BF16 R68, R36, R34, R68 ;  /* 0x000000222444723c */ /* 0x000fe20000041844 */
[----:B------:R-:W5:Y:S07]  /*10480*/  LDSM.16.M88.4 R32, [R2+0x5800] ;  /* 0x005800000220783b */ /* 0x000f6e0000000200 */
[C---:B-1----:R-:W-:Y:S08]  /*10490*/  HMMA.16816.F32.BF16 R20, R24.reuse, R4, R20 ;  /* 0x000000041814723c */ /* 0x042ff00000041814 */
[----:B------:R-:W-:Y:S01]  /*104a0*/  HMMA.16816.F32.BF16 R72, R24, R6, R72 ;  /* 0x000000061848723c */ /* 0x000fe20000041848 */
[----:B------:R-:W1:Y:S07]  /*104b0*/  LDSM.16.M88.4 R4, [R0+0x4800] ;  /* 0x004800000004783b */ /* 0x000e6e0000000200 */
[----:B--2---:R-:W-:Y:S08]  /*104c0*/  HMMA.16816.F32.BF16 R48, R12, R16, R48 ;  /* 0x000000100c30723c */ /* 0x004ff00000041830 */
[----:B------:R-:W-:Y:S08]  /*104d0*/  HMMA.16816.F32.BF16 R76, R36, R80, R76 ;  /* 0x00000050244c723c */ /* 0x000ff0000004184c */
[----:B------:R-:W-:Y:S01]  /*104e0*/  HMMA.16816.F32.BF16 R44, R12, R18, R44 ;  /* 0x000000120c2c723c */ /* 0x000fe2000004182c */
[----:B------:R-:W2:Y:S04]  /*104f0*/  LDSM.16.M88.4 R12, [R0+0x5000] ;  /* 0x00500000000c783b */ /* 0x000ea80000000200 */
[----:B------:R1:W2:Y:S03]  /*10500*/  LDSM.16.M88.4 R16, [R8+0x5800] ;  /* 0x005800000810783b */ /* 0x0002a60000000200 */
[C---:B---3--:R-:W-:Y:S08]  /*10510*/  HMMA.16816.F32.BF16 R64, R24.reuse, R56, R64 ;  /* 0x000000381840723c */ /* 0x048ff00000041840 */
[----:B------:R-:W-:Y:S08]  /*10520*/  HMMA.16816.F32.BF16 R68, R24, R58, R68 ;  /* 0x0000003a1844723c */ /* 0x000ff00000041844 */
[----:B------:R-:W-:Y:S01]  /*10530*/  HMMA.16816.F32.BF16 R52, R36, R82, R52 ;  /* 0x000000522434723c */ /* 0x000fe20000041834 */
[----:B-1----:R-:W-:-:S07]  /*10540*/  IMAD.IADD R8, R222, 0x1, R209 ;  /* 0x00000001de087824 */ /* 0x002fce00078e02d1 */
[----:B----4-:R-:W-:Y:S08]  /*10550*/  HMMA.16816.F32.BF16 R76, R24, R28, R76 ;  /* 0x0000001c184c723c */ /* 0x010ff0000004184c */
[C---:B-----5:R-:W-:Y:S08]  /*10560*/  HMMA.16816.F32.BF16 R48, R36.reuse, R32, R48 ;  /* 0x000000202430723c */ /* 0x060ff00000041830 */
[----:B------:R-:W-:Y:S07]  /*10570*/  HMMA.16816.F32.BF16 R44, R36, R34, R44 ;  /* 0x00000022242c723c */ /* 0x000fee000004182c */
[----:B------:R-:W-:Y:S01]  /*10580*/  IMAD.MOV.U32 R34, RZ, RZ, -0x40 ;  /* 0xffffffc0ff227424 */ /* 0x000fe200078e00ff */
[C---:B------:R-:W-:Y:S08]  /*10590*/  HMMA.16816.F32.BF16 R64, R60.reuse, R4, R64 ;  /* 0x000000043c40723c */ /* 0x040ff00000041840 */
[----:B------:R-:W-:Y:S01]  /*105a0*/  HMMA.16816.F32.BF16 R68, R60, R6, R68 ;  /* 0x000000063c44723c */ /* 0x000fe20000041844 */
[----:B------:R-:W1:Y:S01]  /*105b0*/  LDSM.16.M88.4 R4, [R0+0x5800] ;  /* 0x005800000004783b */ /* 0x000e620000000200 */
[----:B------:R-:W-:-:S04]  /*105c0*/  DEPBAR.LE SB0, 0x2 ;  /* 0x000080800000791a */ /* 0x000fc80000000000 */
[----:B------:R-:W-:Y:S02]  /*105d0*/  BAR.SYNC.DEFER_BLOCKING 0x0 ;  /* 0x0000000000007b1d */ /* 0x000fe40000010000 */
[----:B------:R-:W-:Y:S08]  /*105e0*/  HMMA.16816.F32.BF16 R52, R24, R30, R52 ;  /* 0x0000001e1834723c */ /* 0x000ff00000041834 */
[----:B--2---:R-:W-:Y:S01]  /*105f0*/  HMMA.16816.F32.BF16 R76, R60, R12, R76 ;  /* 0x0000000c3c4c723c */ /* 0x004fe2000004184c */
[----:B------:R-:W-:-:S02]  /*10600*/  FMUL.FTZ R32, R65, c[0x0][0x320] ;  /* 0x0000c80041207a20 */ /* 0x000fc40000410000 */
[----:B------:R-:W-:Y:S02]  /*10610*/  FMUL.FTZ R29, R64, c[0x0][0x320] ;  /* 0x0000c800401d7a20 */ /* 0x000fe40000410000 */
[----:B------:R-:W-:Y:S02]  /*10620*/  FMUL.FTZ R33, R66, c[0x0][0x320] ;  /* 0x0000c80042217a20 */ /* 0x000fe40000410000 */
[----:B------:R-:W-:Y:S01]  /*10630*/  @P6 IMAD.HI.U32 R13, R8, c[0x0][0x2c8], RZ ;  /* 0x0000b200080d6a27 */ /* 0x000fe200078e00ff */
[----:B------:R-:W-:Y:S01]  /*10640*/  HMMA.16816.F32.BF16 R48, R24, R16, R48 ;  /* 0x000000101830723c */ /* 0x000fe20000041830 */
[----:B------:R-:W-:Y:S02]  /*10650*/  MUFU.TANH R32, R32 ;  /* 0x0000002000207308 */ /* 0x000fe40000002400 */
[----:B------:R-:W-:Y:S01]  /*10660*/  FMUL.FTZ R69, R69, c[0x0][0x320] ;  /* 0x0000c80045457a20 */ /* 0x000fe20000410000 */
[----:B------:R-:W-:Y:S01]  /*10670*/  @P6 SHF.R.U32.HI R8, RZ, c[0x0][0x2cc], R13 ;  /* 0x0000b300ff086a19 */ /* 0x000fe2000001160d */
[----:B------:R-:W-:Y:S01]  /*10680*/  FMUL.FTZ R68, R68, c[0x0][0x320] ;  /* 0x0000c80044447a20 */ /* 0x000fe20000410000 */
[----:B------:R-:W-:Y:S01]  /*10690*/  LDSM.16.MT88.4 R128, [R192] ;  /* 0x00000000c080783b */ /* 0x000fe20000004200 */
[----:B------:R-:W-:Y:S01]  /*106a0*/  FMUL.FTZ R30, R67, c[0x0][0x320] ;  /* 0x0000c800431e7a20 */ /* 0x000fe20000410000 */
[----:B------:R-:W-:Y:S01]  /*106b0*/  HMMA.16816.F32.BF16 R20, R60, R40, R20 ;  /* 0x000000283c14723c */ /* 0x000fe20000041814 */
[----:B------:R-:W-:Y:S01]  /*106c0*/  MUFU.TANH R29, R29 ;  /* 0x0000001d001d7308 */ /* 0x000fe20000002400 */
[----:B------:R-:W-:Y:S01]  /*106d0*/  FMUL.FTZ R70, R70, c[0x0][0x320] ;  /* 0x0000c80046467a20 */ /* 0x000fe20000410000 */
[----:B------:R-:W-:Y:S01]  /*106e0*/  LDSM.16.MT88.4 R120, [R173] ;  /* 0x00000000ad78783b */ /* 0x000fe20000004200 */
[----:B------:R-:W-:-:S03]  /*106f0*/  FMUL.FTZ R13, R71, c[0x0][0x320] ;  /* 0x0000c800470d7a20 */ /* 0x000fc60000410000 */
[----:B------:R-:W-:Y:S01]  /*10700*/  LDSM.16.MT88.4 R112, [R139] ;  /* 0x000000008b70783b */ /* 0x000fe20000004200 */
[----:B------:R-:W-:Y:S01]  /*10710*/  HMMA.16816.F32.BF16 R44, R24, R18, R44 ;  /* 0x00000012182c723c */ /* 0x000fe2000004182c */
[----:B------:R-:W-:Y:S01]  /*10720*/  FMUL.FTZ R76, R76, c[0x0][0x320] ;  /* 0x0000c8004c4c7a20 */ /* 0x000fe20000410000 */
[----:B------:R-:W-:Y:S01]  /*10730*/  MUFU.TANH R16, R69 ;  /* 0x0000004500107308 */ /* 0x000fe20000002400 */
[----:B------:R-:W-:Y:S01]  /*10740*/  FMUL.FTZ R77, R77, c[0x0][0x320] ;  /* 0x0000c8004d4d7a20 */ /* 0x000fe20000410000 */
[----:B------:R-:W-:Y:S01]  /*10750*/  LDSM.16.MT88.4 R104, [R223] ;  /* 0x00000000df68783b */ /* 0x000fe20000004200 */
[----:B------:R-:W-:Y:S02]  /*10760*/  FMUL.FTZ R78, R78, c[0x0][0x320] ;  /* 0x0000c8004e4e7a20 */ /* 0x000fe40000410000 */
[C---:B------:R-:W-:Y:S01]  /*10770*/  IMAD R18, R9.reuse, R34, 0x1 ;  /* 0x0000000109127424 */ /* 0x040fe200078e0222 */
[C---:B------:R-:W-:Y:S01]  /*10780*/  HMMA.16816.F32.BF16 R72, R60.reuse, R42, R72 ;  /* 0x0000002a3c48723c */ /* 0x040fe20000041848 */
[--C-:B------:R-:W-:Y:S01]  /*10790*/  IMAD R24, R9, -0x40, R242.reuse ;  /* 0xffffffc009187824 */ /* 0x100fe200078e02f2 */
[----:B------:R-:W-:Y:S01]  /*107a0*/  MUFU.TANH R204, R76 ;  /* 0x0000004c00cc7308 */ /* 0x000fe20000002400 */
[----:B------:R-:W-:Y:S01]  /*107b0*/  FMUL.FTZ R79, R79, c[0x0][0x320] ;  /* 0x0000c8004f4f7a20 */ /* 0x000fe20000410000 */
[----:B------:R-:W-:Y:S01]  /*107c0*/  IADD3 R18, -R221, R18, R242 ;  /* 0x00000012dd127210 */ /* 0x000fe20007ffe1f2 */
[----:B------:R-:W-:Y:S01]  /*107d0*/  IMAD.IADD R24, R24, 0x1, -R221 ;  /* 0x0000000118187824 */ /* 0x000fe200078e0add */
[----:B------:R-:W-:Y:S02]  /*107e0*/  LDSM.16.MT88.4 R84, [R173+0x4000] ;  /* 0x00400000ad54783b */ /* 0x000fe40000004200 */
[C---:B------:R-:W-:Y:S01]  /*107f0*/  HMMA.16816.F32.BF16 R52, R60.reuse, R14, R52 ;  /* 0x0000000e3c34723c */ /* 0x040fe20000041834 */
[----:B------:R-:W-:Y:S01]  /*10800*/  FMUL.FTZ R20, R20, c[0x0][0x320] ;  /* 0x0000c80014147a20 */ /* 0x000fe20000410000 */
[----:B------:R-:W2:Y:S01]  /*10810*/  SHFL.IDX PT, R14, R8, RZ, 0x1c1f ;  /* 0x001c1fff080e7589 */ /* 0x000ea200000e0000 */
[----:B------:R-:W-:Y:S01]  /*10820*/  FMUL.FTZ R40, R21, c[0x0][0x320] ;  /* 0x0000c80015287a20 */ /* 0x000fe20000410000 */
[----:B------:R-:W-:Y:S01]  /*10830*/  MUFU.TANH R12, R68 ;  /* 0x00000044000c7308 */ /* 0x000fe20000002400 */
[----:B------:R-:W-:Y:S01]  /*10840*/  FMUL.FTZ R21, R22, c[0x0][0x320] ;  /* 0x0000c80016157a20 */ /* 0x000fe20000410000 */
[----:B------:R-:W3:Y:S01]  /*10850*/  SHFL.IDX PT, R8, R8, 0x1, 0x1c1f ;  /* 0x003c1f0008087f89 */ /* 0x000ee200000e0000 */
[----:B------:R-:W-:Y:S01]  /*10860*/  FMUL.FTZ R22, R23, c[0x0][0x320] ;  /* 0x0000c80017167a20 */ /* 0x000fe20000410000 */
[C---:B-1----:R-:W-:Y:S02]  /*10870*/  HMMA.16816.F32.BF16 R48, R60.reuse, R4, R48 ;  /* 0x000000043c30723c */ /* 0x042fe40000041830 */
[----:B------:R-:W-:Y:S02]  /*10880*/  LDSM.16.MT88.4 R92, [R139+0x4000] ;  /* 0x004000008b5c783b */ /* 0x000fe40000004200 */
[----:B------:R-:W1:Y:S02]  /*10890*/  MUFU.TANH R20, R20 ;  /* 0x0000001400147308 */ /* 0x000e640000002400 */
[----:B------:R-:W-:Y:S01]  /*108a0*/  LDSM.16.MT88.4 R144, [R173+0x800] ;  /* 0x00080000ad90783b */ /* 0x000fe20000004200 */
[----:B------:R-:W-:Y:S01]  /*108b0*/  IMAD.IADD R5, R18, 0x1, -R241 ;  /* 0x0000000112057824 */ /* 0x000fe200078e0af1 */
[----:B------:R-:W-:Y:S01]  /*108c0*/  HMMA.16816.F32.BF16 R44, R60, R6, R44 ;  /* 0x000000063c2c723c */ /* 0x000fe2000004182c */
[----:B------:R-:W-:Y:S01]  /*108d0*/  FMUL.FTZ R23, R72, c[0x0][0x320] ;  /* 0x0000c80048177a20 */ /* 0x000fe20000410000 */
[----:B------:R-:W-:Y:S01]  /*108e0*/  LDSM.16.MT88.4 R60, [R139+0x2000] ;  /* 0x002000008b3c783b */ /* 0x000fe20000004200 */
[----:B------:R-:W-:Y:S01]  /*108f0*/  FMUL.FTZ R41, R73, c[0x0][0x320] ;  /* 0x0000c80049297a20 */ /* 0x000fe20000410000 */
[----:B------:R-:W4:Y:S01]  /*10900*/  MUFU.TANH R40, R40 ;  /* 0x0000002800287308 */ /* 0x000f220000002400 */
[----:B------:R-:W-:Y:S01]  /*10910*/  FMUL.FTZ R2, R74, c[0x0][0x320] ;  /* 0x0000c8004a027a20 */ /* 0x000fe20000410000 */
[----:B------:R-:W-:Y:S01]  /*10920*/  LDSM.16.MT88.4 R36, [R139+0x800] ;  /* 0x000800008b24783b */ /* 0x000fe20000004200 */
[----:B------:R-:W-:-:S02]  /*10930*/  FMUL.FTZ R28, R75, c[0x0][0x320] ;  /* 0x0000c8004b1c7a20 */ /* 0x000fc40000410000 */
[----:B------:R-:W-:Y:S02]  /*10940*/  FMUL.FTZ R52, R52, c[0x0][0x320] ;  /* 0x0000c80034347a20 */ /* 0x000fe40000410000 */
[----:B--2---:R-:W-:Y:S01]  /*10950*/  IMAD.IADD R9, R5, 0x1, R14 ;  /* 0x0000000105097824 */ /* 0x004fe200078e020e */
[----:B------:R-:W2:Y:S01]  /*10960*/  MUFU.TANH R23, R23 ;  /* 0x0000001700177308 */ /* 0x000ea20000002400 */
[----:B------:R-:W-:Y:S02]  /*10970*/  FMUL.FTZ R53, R53, c[0x0][0x320] ;  /* 0x0000c80035357a20 */ /* 0x000fe40000410000 */
[----:B---3--:R-:W-:Y:S01]  /*10980*/  IMAD.IADD R5, R5, 0x1, R8 ;  /* 0x0000000105057824 */ /* 0x008fe200078e0208 */
[----:B------:R-:W-:Y:S01]  /*10990*/  IMNMX R9, R24, R9, PT ;  /* 0x0000000918097217 */ /* 0x000fe20003800200 */
[----:B------:R-:W-:Y:S02]  /*109a0*/  FMUL.FTZ R49, R49, c[0x0][0x320] ;  /* 0x0000c80031317a20 */ /* 0x000fe40000410000 */
[----:B------:R-:W-:Y:S01]  /*109b0*/  FMUL.FTZ R48, R48, c[0x0][0x320] ;  /* 0x0000c80030307a20 */ /* 0x000fe20000410000 */
[----:B------:R-:W3:Y:S01]  /*109c0*/  MUFU.TANH R41, R41 ;  /* 0x0000002900297308 */ /* 0x000ee20000002400 */
[C---:B------:R-:W-:Y:S01]  /*109d0*/  ISETP.GT.AND P2, PT, R9.reuse, RZ, PT ;  /* 0x000000ff0900720c */ /* 0x040fe20003f44270 */
[----:B------:R-:W-:Y:S01]  /*109e0*/  FMUL.FTZ R54, R54, c[0x0][0x320] ;  /* 0x0000c80036367a20 */ /* 0x000fe20000410000 */
[C---:B------:R-:W-:Y:S01]  /*109f0*/  ISETP.GT.AND P1, PT, R9.reuse, 0x1, PT ;  /* 0x000000010900780c */ /* 0x040fe20003f24270 */
[----:B------:R-:W-:Y:S01]  /*10a00*/  FMUL.FTZ R44, R44, c[0x0][0x320] ;  /* 0x0000c8002c2c7a20 */ /* 0x000fe20000410000 */
[----:B------:R-:W-:Y:S01]  /*10a10*/  ISETP.GT.AND P0, PT, R9, 0x8, PT ;  /* 0x000000080900780c */ /* 0x000fe20003f04270 */
[----:B------:R-:W-:Y:S01]  /*10a20*/  FMUL.FTZ R45, R45, c[0x0][0x320] ;  /* 0x0000c8002d2d7a20 */ /* 0x000fe20000410000 */
[----:B-1----:R-:W-:Y:S01]  /*10a30*/  FSEL R7, R20, -INF , P2 ;  /* 0xff80000014077808 */ /* 0x002fe20001000000 */
[----:B------:R-:W1:Y:S01]  /*10a40*/  MUFU.TANH R168, R52 ;  /* 0x0000003400a87308 */ /* 0x000e620000002400 */
[----:B----4-:R-:W-:Y:S01]  /*10a50*/  FSEL R40, R40, -INF , P1 ;  /* 0xff80000028287808 */ /* 0x010fe20000800000 */
[----:B------:R-:W-:Y:S01]  /*10a60*/  FMUL.FTZ R55, R55, c[0x0][0x320] ;  /* 0x0000c80037377a20 */ /* 0x000fe20000410000 */
[----:B------:R-:W-:Y:S01]  /*10a70*/  ISETP.GT.AND P3, PT, R9, 0x9, PT ;  /* 0x000000090900780c */ /* 0x000fe20003f64270 */
[----:B------:R-:W-:Y:S01]  /*10a80*/  FMUL.FTZ R50, R50, c[0x0][0x320] ;  /* 0x0000c80032327a20 */ /* 0x000fe20000410000 */
[----:B--2---:R-:W-:Y:S01]  /*10a90*/  FSEL R26, R23, -INF , P0 ;  /* 0xff800000171a7808 */ /* 0x004fe20000000000 */
[----:B------:R-:W-:Y:S01]  /*10aa0*/  FMUL.FTZ R51, R51, c[0x0][0x320] ;  /* 0x0000c80033337a20 */ /* 0x000fe20000410000 */
[----:B------:R-:W-:Y:S01]  /*10ab0*/  FMNMX.FTZ R15, R7, R40, !PT ;  /* 0x00000028070f7209 */ /* 0x000fe20007810000 */
[----:B------:R-:W2:Y:S01]  /*10ac0*/  MUFU.TANH R202, R53 ;  /* 0x0000003500ca7308 */ /* 0x000ea20000002400 */
[----:B------:R-:W-:Y:S01]  /*10ad0*/  IMNMX R5, R24, R5, PT ;  /* 0x0000000518057217 */ /* 0x000fe20003800200 */
[----:B------:R-:W-:Y:S01]  /*10ae0*/  FMUL.FTZ R46, R46, c[0x0][0x320] ;  /* 0x0000c8002e2e7a20 */ /* 0x000fe20000410000 */
[----:B---3--:R-:W-:Y:S01]  /*10af0*/  FSEL R24, R41, -INF , P3 ;  /* 0xff80000029187808 */ /* 0x008fe20001800000 */
[----:B------:R-:W-:Y:S01]  /*10b00*/  FMUL.FTZ R47, R47, c[0x0][0x320] ;  /* 0x0000c8002f2f7a20 */ /* 0x000fe20000410000 */
[----:B------:R-:W-:-:S02]  /*10b10*/  ISETP.GT.AND P3, PT, R9, 0x11, PT ;  /* 0x000000110900780c */ /* 0x000fc40003f64270 */
[C---:B------:R-:W-:Y:S01]  /*10b20*/  ISETP.GT.AND P5, PT, R9.reuse, 0x10, PT ;  /* 0x000000100900780c */ /* 0x040fe20003fa4270 */
[----:B------:R-:W3:Y:S01]  /*10b30*/  MUFU.TANH R21, R21 ;  /* 0x0000001500157308 */ /* 0x000ee20000002400 */
[C---:B------:R-:W-:Y:S02]  /*10b40*/  ISETP.GT.AND P2, PT, R9.reuse, 0x20, PT ;  /* 0x000000200900780c */ /* 0x040fe40003f44270 */
[----:B------:R-:W-:Y:S02]  /*10b50*/  ISETP.GT.AND P0, PT, R9, 0x28, PT ;  /* 0x000000280900780c */ /* 0x000fe40003f04270 */
[----:B------:R-:W-:Y:S02]  /*10b60*/  FMNMX.FTZ R15, R26, R15, !PT ;  /* 0x0000000f1a0f7209 */ /* 0x000fe40007810000 */
[----:B------:R-:W-:Y:S01]  /*10b70*/  FSEL R8, R32, -INF , P3 ;  /* 0xff80000020087808 */ /* 0x000fe20001800000 */
[----:B------:R-:W4:Y:S01]  /*10b80*/  MUFU.TANH R22, R22 ;  /* 0x0000001600167308 */ /* 0x000f220000002400 */
[----:B------:R-:W-:-:S02]  /*10b90*/  FSEL R20, R29, -INF , P5 ;  /* 0xff8000001d147808 */ /* 0x000fc40002800000 */
[----:B------:R-:W-:Y:S02]  /*10ba0*/  ISETP.GT.AND P3, PT, R9, 0x29, PT ;  /* 0x000000290900780c */ /* 0x000fe40003f64270 */
[----:B------:R-:W-:Y:S02]  /*10bb0*/  FSEL R204, R204, -INF , P2 ;  /* 0xff800000cccc7808 */ /* 0x000fe40001000000 */
[----:B-1----:R-:W-:Y:S01]  /*10bc0*/  FSEL R168, R168, -INF , P0 ;  /* 0xff800000a8a87808 */ /* 0x002fe20000000000 */
[----:B------:R-:W1:Y:S01]  /*10bd0*/  MUFU.TANH R184, R49 ;  /* 0x0000003100b87308 */ /* 0x000e620000002400 */
[----:B------:R-:W-:Y:S02]  /*10be0*/  FMNMX.FTZ R15, R24, R15, !PT ;  /* 0x0000000f180f7209 */ /* 0x000fe40007810000 */
[C---:B------:R-:W-:Y:S02]  /*10bf0*/  ISETP.GT.AND P0, PT, R5.reuse, RZ, PT ;  /* 0x000000ff0500720c */ /* 0x040fe40003f04270 */
[----:B------:R-:W-:-:S02]  /*10c00*/  ISETP.GT.AND P2, PT, R5, 0x1, PT ;  /* 0x000000010500780c */ /* 0x000fc40003f44270 */
[C---:B------:R-:W-:Y:S01]  /*10c10*/  ISETP.GT.AND P4, PT, R9.reuse, 0x19, PT ;  /* 0x000000190900780c */ /* 0x040fe20003f84270 */
[----:B------:R-:W5:Y:S01]  /*10c20*/  MUFU.TANH R2, R2 ;  /* 0x0000000200027308 */ /* 0x000f620000002400 */
[C---:B------:R-:W-:Y:S02]  /*10c30*/  ISETP.GT.AND P6, PT, R9.reuse, 0x18, PT ;  /* 0x000000180900780c */ /* 0x040fe40003fc4270 */
[----:B------:R-:W-:Y:S02]  /*10c40*/  ISETP.GT.AND P5, PT, R9, 0x31, PT ;  /* 0x000000310900780c */ /* 0x000fe40003fa4270 */
[----:B--2---:R-:W-:Y:S02]  /*10c50*/  FSEL R202, R202, -INF , P3 ;  /* 0xff800000caca7808 */ /* 0x004fe40001800000 */
[----:B------:R-:W-:Y:S01]  /*10c60*/  FMNMX.FTZ R15, R20, R15, !PT ;  /* 0x0000000f140f7209 */ /* 0x000fe20007810000 */
[----:B------:R-:W2:Y:S01]  /*10c70*/  MUFU.TANH R182, R44 ;  /* 0x0000002c00b67308 */ /* 0x000ea20000002400 */
[----:B------:R-:W-:-:S02]  /*10c80*/  ISETP.GT.AND P3, PT, R5, 0x8, PT ;  /* 0x000000080500780c */ /* 0x000fc40003f64270 */
[----:B---3--:R-:W-:Y:S02]  /*10c90*/  FSEL R21, R21, -INF , P0 ;  /* 0xff80000015157808 */ /* 0x008fe40000000000 */
[----:B----4-:R-:W-:Y:S02]  /*10ca0*/  FSEL R32, R22, -INF , P2 ;  /* 0xff80000016207808 */ /* 0x010fe40001000000 */
[----:B------:R-:W-:Y:S01]  /*10cb0*/  FSEL R4, R16, -INF , P4 ;  /* 0xff80000010047808 */ /* 0x000fe20002000000 */
[----:B------:R-:W3:Y:S01]  /*10cc0*/  MUFU.TANH R28, R28 ;  /* 0x0000001c001c7308 */ /* 0x000ee20000002400 */
[----:B------:R-:W-:Y:S02]  /*10cd0*/  FSEL R6, R12, -INF , P6 ;  /* 0xff8000000c067808 */ /* 0x000fe40003000000 */
[----:B------:R-:W-:Y:S02]  /*10ce0*/  ISETP.GT.AND P4, PT, R9, 0x38, PT ;  /* 0x000000380900780c */ /* 0x000fe40003f84270 */
[----:B-1----:R-:W-:-:S02]  /*10cf0*/  FSEL R184, R184, -INF , P5 ;  /* 0xff800000b8b87808 */ /* 0x002fc40002800000 */
[----:B------:R-:W-:Y:S01]  /*10d00*/  FMNMX.FTZ R15, R8, R15, !PT ;  /* 0x0000000f080f7209 */ /* 0x000fe20007810000 */
[----:B------:R-:W1:Y:S01]  /*10d10*/  MUFU.TANH R170, R77 ;  /* 0x0000004d00aa7308 */ /* 0x000e620000002400 */
[----:B------:R-:W-:Y:S02]  /*10d20*/  ISETP.GT.AND P5, PT, R5, 0x9, PT ;  /* 0x000000090500780c */ /* 0x000fe40003fa4270 */
[----:B-----5:R-:W-:Y:S02]  /*10d30*/  FSEL R22, R2, -INF , P3 ;  /* 0xff80000002167808 */ /* 0x020fe40001800000 */
[----:B------:R-:W-:Y:S02]  /*10d40*/  FMNMX.FTZ R17, R21, R32, !PT ;  /* 0x0000002015117209 */ /* 0x000fe40007810000 */
[----:B------:R-:W-:Y:S01]  /*10d50*/  ISETP.GT.AND P1, PT, R9, 0x21, PT ;  /* 0x000000210900780c */ /* 0x000fe20003f24270 */
[----:B------:R-:W4:Y:S01]  /*10d60*/  MUFU.TANH R33, R33 ;  /* 0x0000002100217308 */ /* 0x000f220000002400 */
[----:B--2---:R-:W-:-:S02]  /*10d70*/  FSEL R182, R182, -INF , P4 ;  /* 0xff800000b6b67808 */ /* 0x004fc40002000000 */
[----:B------:R-:W-:Y:S02]  /*10d80*/  FMNMX.FTZ R15, R6, R15, !PT ;  /* 0x0000000f060f7209 */ /* 0x000fe40007810000 */
[----:B------:R-:W-:Y:S02]  /*10d90*/  ISETP.GT.AND P4, PT, R5, 0x10, PT ;  /* 0x000000100500780c */ /* 0x000fe40003f84270 */
[----:B---3--:R-:W-:Y:S01]  /*10da0*/  FSEL R28, R28, -INF , P5 ;  /* 0xff8000001c1c7808 */ /* 0x008fe20002800000 */
[----:B------:R-:W2:Y:S01]  /*10db0*/  MUFU.TANH R30, R30 ;  /* 0x0000001e001e7308 */ /* 0x000ea20000002400 */
[----:B------:R-:W-:Y:S02]  /*10dc0*/  FMNMX.FTZ R17, R22, R17, !PT ;  /* 0x0000001116117209 */ /* 0x000fe40007810000 */
[----:B-1----:R-:W-:Y:S02]  /*10dd0*/  FSEL R170, R170, -INF , P1 ;  /* 0xff800000aaaa7808 */ /* 0x002fe40000800000 */
[----:B------:R-:W-:-:S02]  /*10de0*/  FMNMX.FTZ R15, R4, R15, !PT ;  /* 0x0000000f040f7209 */ /* 0x000fc40007810000 */
[----:B------:R-:W-:Y:S01]  /*10df0*/  ISETP.GT.AND P1, PT, R5, 0x11, PT ;  /* 0x000000110500780c */ /* 0x000fe20003f24270 */
[----:B------:R-:W1:Y:S01]  /*10e00*/  MUFU.TANH R0, R70 ;  /* 0x0000004600007308 */ /* 0x000e620000002400 */
[----:B----4-:R-:W-:Y:S02]  /*10e10*/  FSEL R18, R33, -INF , P4 ;  /* 0xff80000021127808 */ /* 0x010fe40002000000 */
[----:B------:R-:W-:Y:S02]  /*10e20*/  FMNMX.FTZ R17, R28, R17, !PT ;  /* 0x000000111c117209 */ /* 0x000fe40007810000 */
[----:B------:R-:W-:Y:S02]  /*10e30*/  FMNMX.FTZ R15, R204, R15, !PT ;  /* 0x0000000fcc0f7209 */ /* 0x000fe40007810000 */
[----:B------:R-:W-:Y:S01]  /*10e40*/  ISETP.GT.AND P0, PT, R5, 0x18, PT ;  /* 0x000000180500780c */ /* 0x000fe20003f04270 */
[----:B------:R-:W3:Y:S01]  /*10e50*/  MUFU.TANH R13, R13 ;  /* 0x0000000d000d7308 */ /* 0x000ee20000002400 */
[----:B--2---:R-:W-:-:S02]  /*10e60*/  FSEL R16, R30, -INF , P1 ;  /* 0xff8000001e107808 */ /* 0x004fc40000800000 */
[----:B------:R-:W-:Y:S02]  /*10e70*/  FMNMX.FTZ R17, R18, R17, !PT ;  /* 0x0000001112117209 */ /* 0x000fe40007810000 */
[----:B------:R-:W-:Y:S02]  /*10e80*/  FMNMX.FTZ R15, R170, R15, !PT ;  /* 0x0000000faa0f7209 */ /* 0x000fe40007810000 */
[----:B------:R-:W-:Y:S01]  /*10e90*/  ISETP.GT.AND P3, PT, R5, 0x19, PT ;  /* 0x000000190500780c */ /* 0x000fe20003f64270 */
[----:B------:R-:W2:Y:S01]  /*10ea0*/  MUFU.TANH R186, R48 ;  /* 0x0000003000ba7308 */ /* 0x000ea20000002400 */
[----:B-1----:R-:W-:Y:S01]  /*10eb0*/  FSEL R14, R0, -INF , P0 ;  /* 0xff800000000e7808 */ /* 0x002fe20000000000 */
[----:B------:R-:W-:Y:S01]  /*10ec0*/  LDSM.16.MT88.4 R68, [R166+0x2000] ;  /* 0x00200000a644783b */ /* 0x000fe20000004200 */
[----:B------:R-:W-:Y:S02]  /*10ed0*/  FMNMX.FTZ R17, R16, R17, !PT ;  /* 0x0000001110117209 */ /* 0x000fe40007810000 */
[----:B------:R-:W-:-:S02]  /*10ee0*/  ISETP.GT.AND P6, PT, R9, 0x30, PT ;  /* 0x000000300900780c */ /* 0x000fc40003fc4270 */
[----:B------:R-:W-:Y:S01]  /*10ef0*/  FMNMX.FTZ R15, R168, R15, !PT ;  /* 0x0000000fa80f7209 */ /* 0x000fe20007810000 */
[----:B------:R-:W1:Y:S01]  /*10f00*/  MUFU.TANH R174, R78 ;  /* 0x0000004e00ae7308 */ /* 0x000e620000002400 */
[----:B------:R-:W-:Y:S02]  /*10f10*/  ISETP.GT.AND P5, PT, R5, 0x20, PT ;  /* 0x000000200500780c */ /* 0x000fe40003fa4270 */
[----:B---3--:R-:W-:Y:S02]  /*10f20*/  FSEL R12, R13, -INF , P3 ;  /* 0xff8000000d0c7808 */ /* 0x008fe40001800000 */
[----:B------:R-:W-:Y:S02]  /*10f30*/  FMNMX.FTZ R17, R14, R17, !PT ;  /* 0x000000110e117209 */ /* 0x000fe40007810000 */
[----:B------:R-:W-:Y:S01]  /*10f40*/  FMNMX.FTZ R13, R202, R15, !PT ;  /* 0x0000000fca0d7209 */ /* 0x000fe20007810000 */
[----:B------:R-:W3:Y:S01]  /*10f50*/  MUFU.TANH R190, R79 ;  /* 0x0000004f00be7308 */ /* 0x000ee20000002400 */
[----:B--2---:R-:W-:-:S02]  /*10f60*/  FSEL R186, R186, -INF , P6 ;  /* 0xff800000baba7808 */ /* 0x004fc40003000000 */
[C---:B------:R-:W-:Y:S02]  /*10f70*/  ISETP.GT.AND P4, PT, R5.reuse, 0x21, PT ;  /* 0x000000210500780c */ /* 0x040fe40003f84270 */
[----:B------:R-:W-:Y:S02]  /*10f80*/  FMNMX.FTZ R15, R12, R17, !PT ;  /* 0x000000110c0f7209 */ /* 0x000fe40007810000 */
[----:B------:R-:W-:Y:S01]  /*10f90*/  FMNMX.FTZ R13, R186, R13, !PT ;  /* 0x0000000dba0d7209 */ /* 0x000fe20007810000 */
[----:B------:R-:W2:Y:S01]  /*10fa0*/  MUFU.TANH R188, R54 ;  /* 0x0000003600bc7308 */ /* 0x000ea20000002400 */
[----:B-1----:R-:W-:Y:S02]  /*10fb0*/  FSEL R174, R174, -INF , P5 ;  /* 0xff800000aeae7808 */ /* 0x002fe40002800000 */
[----:B------:R-:W-:Y:S02]  /*10fc0*/  ISETP.GT.AND P2, PT, R5, 0x28, PT ;  /* 0x000000280500780c */ /* 0x000fe40003f44270 */
[----:B------:R-:W-:-:S02]  /*10fd0*/  FMNMX.FTZ R15, R174, R15, !PT ;  /* 0x0000000fae0f7209 */ /* 0x000fc40007810000 */
[----:B------:R-:W-:Y:S01]  /*10fe0*/  ISETP.GT.AND P6, PT, R9, 0x39, PT ;  /* 0x000000390900780c */ /* 0x000fe20003fc4270 */
[----:B------:R-:W1:Y:S01]  /*10ff0*/  MUFU.TANH R45, R45 ;  /* 0x0000002d002d7308 */ /* 0x000e620000002400 */
[----:B---3--:R-:W-:Y:S01]  /*11000*/  FSEL R190, R190, -INF , P4 ;  /* 0xff800000bebe7808 */ /* 0x008fe20002000000 */
[----:B------:R-:W-:Y:S01]  /*11010*/  LDSM.16.MT88.4 R76, [R192+0x4000] ;  /* 0x00400000c04c783b */ /* 0x000fe20000004200 */
[----:B------:R-:W-:Y:S02]  /*11020*/  FMNMX.FTZ R13, R184, R13, !PT ;  /* 0x0000000db80d7209 */ /* 0x000fe40007810000 */
[----:B------:R-:W-:Y:S02]  /*11030*/  ISETP.GT.AND P0, PT, R5, 0x29, PT ;  /* 0x000000290500780c */ /* 0x000fe40003f04270 */
[----:B------:R-:W-:Y:S01]  /*11040*/  FMNMX.FTZ R15, R190, R15, !PT ;  /* 0x0000000fbe0f7209 */ /* 0x000fe20007810000 */
[----:B------:R-:W3:Y:S01]  /*11050*/  MUFU.TANH R180, R55 ;  /* 0x0000003700b47308 */ /* 0x000ee20000002400 */
[----:B--2---:R-:W-:-:S02]  /*11060*/  FSEL R188, R188, -INF , P2 ;  /* 0xff800000bcbc7808 */ /* 0x004fc40001000000 */
[----:B------:R-:W-:Y:S02]  /*11070*/  FMNMX.FTZ R13, R182, R13, !PT ;  /* 0x0000000db60d7209 */ /* 0x000fe40007810000 */
[----:B------:R-:W-:Y:S02]  /*11080*/  ISETP.GT.AND P1, PT, R5, 0x30, PT ;  /* 0x000000300500780c */ /* 0x000fe40003f24270 */
[----:B------:R-:W-:Y:S01]  /*11090*/  FMNMX.FTZ R15, R188, R15, !PT ;  /* 0x0000000fbc0f7209 */ /* 0x000fe20007810000 */
[----:B------:R-:W2:Y:S01]  /*110a0*/  MUFU.TANH R50, R50 ;  /* 0x0000003200327308 */ /* 0x000ea20000002400 */
[----:B-1----:R-:W-:-:S04]  /*110b0*/  FSEL R178, R45, -INF , P6 ;  /* 0xff8000002db27808 */ /* 0x002fc80003000000 */
[----:B------:R-:W-:-:S03]  /*110c0*/  FMNMX.FTZ R0, R178, R13, !PT ;  /* 0x0000000db2007209 */ /* 0x000fc60007810000 */
[----:B------:R-:W1:Y:S01]  /*110d0*/  MUFU.TANH R51, R51 ;  /* 0x0000003300337308 */ /* 0x000e620000002400 */
[----:B---3--:R-:W-:Y:S01]  /*110e0*/  FSEL R180, R180, -INF , P0 ;  /* 0xff800000b4b47808 */ /* 0x008fe20000000000 */
[----:B------:R-:W3:Y:S01]  /*110f0*/  SHFL.BFLY PT, R9, R0, 0x2, 0x1f ;  /* 0x0c401f0000097f89 */ /* 0x000ee200000e0000 */
[C---:B------:R-:W-:Y:S02]  /*11100*/  ISETP.GT.AND P0, PT, R5.reuse, 0x31, PT ;  /* 0x000000310500780c */ /* 0x040fe40003f04270 */
[----:B------:R-:W-:Y:S01]  /*11110*/  FMNMX.FTZ R13, R180, R15, !PT ;  /* 0x0000000fb40d7209 */ /* 0x000fe20007810000 */
[----:B------:R-:W-:Y:S02]  /*11120*/  LDSM.16.MT88.4 R52, [R173+0x2000] ;  /* 0x00200000ad34783b */ /* 0x000fe40000004200 */
[----:B------:R-:W4:Y:S01]  /*11130*/  MUFU.TANH R46, R46 ;  /* 0x0000002e002e7308 */ /* 0x000f220000002400 */
[----:B--2---:R-:W-:Y:S02]  /*11140*/  FSEL R176, R50, -INF , P1 ;  /* 0xff80000032b07808 */ /* 0x004fe40000800000 */
[----:B------:R-:W-:-:S02]  /*11150*/  ISETP.GT.AND P1, PT, R5, 0x38, PT ;  /* 0x000000380500780c */ /* 0x000fc40003f24270 */
[----:B------:R-:W-:-:S03]  /*11160*/  FMNMX.FTZ R13, R176, R13, !PT ;  /* 0x0000000db00d7209 */ /* 0x000fc60007810000 */
[----:B------:R-:W2:Y:S01]  /*11170*/  MUFU.TANH R47, R47 ;  /* 0x0000002f002f7308 */ /* 0x000ea20000002400 */
[----:B-1----:R-:W-:Y:S02]  /*11180*/  FSEL R150, R51, -INF , P0 ;  /* 0xff80000033967808 */ /* 0x002fe40000000000 */
[----:B------:R-:W-:Y:S02]  /*11190*/  ISETP.GT.AND P0, PT, R5, 0x39, PT ;  /* 0x000000390500780c */ /* 0x000fe40003f04270 */
[----:B------:R-:W-:Y:S02]  /*111a0*/  FMNMX.FTZ R13, R150, R13, !PT ;  /* 0x0000000d960d7209 */ /* 0x000fe40007810000 */
[----:B----4-:R-:W-:Y:S02]  /*111b0*/  FSEL R148, R46, -INF , P1 ;  /* 0xff8000002e947808 */ /* 0x010fe40000800000 */
[----:B---3--:R-:W-:Y:S02]  /*111c0*/  FMNMX.FTZ R9, R0, R9, !PT ;  /* 0x0000000900097209 */ /* 0x008fe40007810000 */
[----:B------:R-:W-:-:S03]  /*111d0*/  FMNMX.FTZ R13, R148, R13, !PT ;  /* 0x0000000d940d7209 */ /* 0x000fc60007810000 */
[----:B------:R-:W1:Y:S01]  /*111e0*/  SHFL.BFLY PT, R2, R9, 0x1, 0x1f ;  /* 0x0c201f0009027f89 */ /* 0x000e6200000e0000 */
[----:B--2---:R-:W-:-:S03]  /*111f0*/  FSEL R172, R47, -INF , P0 ;  /* 0xff8000002fac7808 */ /* 0x004fc60000000000 */
[----:B------:R-:W-:Y:S01]  /*11200*/  LDSM.16.MT88.4 R44, [R192+0x2000] ;  /* 0x00200000c02c783b */ /* 0x000fe20000004200 */
[----:B------:R-:W-:-:S05]  /*11210*/  FMNMX.FTZ R30, R172, R13, !PT ;  /* 0x0000000dac1e7209 */ /* 0x000fca0007810000 */
[----:B------:R-:W2:Y:S01]  /*11220*/  SHFL.BFLY PT, R5, R30, 0x2, 0x1f ;  /* 0x0c401f001e057f89 */ /* 0x000ea200000e0000 */
[----:B-1----:R-:W-:-:S04]  /*11230*/  FMNMX.FTZ R2, R9, R2, !PT ;  /* 0x0000000209027209 */ /* 0x002fc80007810000 */
[C---:B------:R-:W-:Y:S01]  /*11240*/  FSETP.NEU.FTZ.AND P0, PT, R2.reuse, -INF , PT ;  /* 0xff8000000200780b */ /* 0x040fe20003f1d000 */
[----:B------:R-:W-:Y:S01]  /*11250*/  FMUL.FTZ R149, R2, c[0x0][0x2d0] ;  /* 0x0000b40002957a20 */ /* 0x000fe20000410000 */
[----:B--2---:R-:W-:-:S04]  /*11260*/  FMNMX.FTZ R5, R30, R5, !PT ;  /* 0x000000051e057209 */ /* 0x004fc80007810000 */
[----:B------:R-:W-:Y:S01]  /*11270*/  FSEL R149, R149, RZ, P0 ;  /* 0x000000ff95957208 */ /* 0x000fe20000000000 */
[----:B------:R-:W1:Y:S04]  /*11280*/  SHFL.BFLY PT, R0, R5, 0x1, 0x1f ;  /* 0x0c201f0005007f89 */ /* 0x000e6800000e0000 */
[--C-:B------:R-:W-:Y:S02]  /*11290*/  FFMA.FTZ R165, R7, c[0x0][0x2d0], -R149.reuse ;  /* 0x0000b40007a57a23 */ /* 0x100fe40000010895 */
[--C-:B------:R-:W-:Y:S02]  /*112a0*/  FFMA.FTZ R164, R40, c[0x0][0x2d0], -R149.reuse ;  /* 0x0000b40028a47a23 */ /* 0x100fe40000010895 */
[--C-:B------:R-:W-:Y:S02]  /*112b0*/  FFMA.FTZ R163, R26, c[0x0][0x2d0], -R149.reuse ;  /* 0x0000b4001aa37a23 */ /* 0x100fe40000010895 */
[--C-:B------:R-:W-:Y:S01]  /*112c0*/  FFMA.FTZ R158, R24, c[0x0][0x2d0], -R149.reuse ;  /* 0x0000b400189e7a23 */ /* 0x100fe20000010895 */
[----:B------:R-:W-:Y:S01]  /*112d0*/  MUFU.EX2 R165, R165 ;  /* 0x000000a500a57308 */ /* 0x000fe20000000800 */
[--C-:B------:R-:W-:Y:S01]  /*112e0*/  FFMA.FTZ R154, R8, c[0x0][0x2d0], -R149.reuse ;  /* 0x0000b400089a7a23 */ /* 0x100fe20000010895 */
[----:B------:R-:W-:Y:S01]  /*112f0*/  LDSM.16.MT88.4 R24, [R192+0x800] ;  /* 0x00080000c018783b */ /* 0x000fe20000004200 */
[----:B------:R-:W-:-:S02]  /*11300*/  FFMA.FTZ R153, R6, c[0x0][0x2d0], -R149 ;  /* 0x0000b40006997a23 */ /* 0x000fc40000010895 */
[--C-:B------:R-:W-:Y:S02]  /*11310*/  FFMA.FTZ R8, R4, c[0x0][0x2d0], -R149.reuse ;  /* 0x0000b40004087a23 */ /* 0x100fe40000010895 */
[--C-:B------:R-:W-:Y:S01]  /*11320*/  FFMA.FTZ R159, R20, c[0x0][0x2d0], -R149.reuse ;  /* 0x0000b400149f7a23 */ /* 0x100fe20000010895 */
[----:B------:R-:W2:Y:S01]  /*11330*/  MUFU.EX2 R164, R164 ;  /* 0x000000a400a47308 */ /* 0x000ea20000000800 */
[--C-:B------:R-:W-:Y:S02]  /*11340*/  FFMA.FTZ R167, R204, c[0x0][0x2d0], -R149.reuse ;  /* 0x0000b400cca77a23 */ /* 0x100fe40000010895 */
[--C-:B------:R-:W-:Y:S02]  /*11350*/  FFMA.FTZ R170, R170, c[0x0][0x2d0], -R149.reuse ;  /* 0x0000b400aaaa7a23 */ /* 0x100fe40000010895 */
[--C-:B------:R-:W-:Y:S01]  /*11360*/  FFMA.FTZ R168, R168, c[0x0][0x2d0], -R149.reuse ;  /* 0x0000b400a8a87a23 */ /* 0x100fe20000010895 */
[----:B-1----:R-:W-:Y:S02]  /*11370*/  FMNMX.FTZ R0, R5, R0, !PT ;  /* 0x0000000005007209 */ /* 0x002fe40007810000 */
[----:B------:R-:W-:Y:S01]  /*11380*/  MUFU.EX2 R163, R163 ;  /* 0x000000a300a37308 */ /* 0x000fe20000000800 */
[----:B------:R-:W1:Y:S01]  /*11390*/  LDSM.16.MT88.4 R4, [R223+0x4000] ;  /* 0x00400000df04783b */ /* 0x000e620000004200 */
[----:B------:R-:W-:Y:S01]  /*113a0*/  FFMA.FTZ R169, R202, c[0x0][0x2d0], -R149 ;  /* 0x0000b400caa97a23 */ /* 0x000fe20000010895 */
[C---:B------:R-:W-:Y:S01]  /*113b0*/  FSETP.NEU.FTZ.AND P0, PT, R0.reuse, -INF , PT ;  /* 0xff8000000000780b */ /* 0x040fe20003f1d000 */
[----:B------:R-:W-:-:S02]  /*113c0*/  FMUL.FTZ R171, R0, c[0x0][0x2d0] ;  /* 0x0000b40000ab7a20 */ /* 0x000fc40000410000 */
[--C-:B------:R-:W-:Y:S02]  /*113d0*/  FFMA.FTZ R181, R182, c[0x0][0x2d0], -R149.reuse ;  /* 0x0000b400b6b57a23 */ /* 0x100fe40000010895 */
[----:B------:R-:W3:Y:S01]  /*113e0*/  MUFU.EX2 R158, R158 ;  /* 0x0000009e009e7308 */ /* 0x000ee20000000800 */
[----:B------:R-:W-:Y:S01]  /*113f0*/  FSEL R171, R171, RZ, P0 ;  /* 0x000000ffabab7208 */ /* 0x000fe20000000000 */
[--C-:B------:R-:W-:Y:S01]  /*11400*/  FFMA.FTZ R179, R186, c[0x0][0x2d0], -R149.reuse ;  /* 0x0000b400bab37a23 */ /* 0x100fe20000010895 */
[----:B--2---:R-:W-:Y:S01]  /*11410*/  F2FP.BF16.PACK_AB R100, R164, R165 ;  /* 0x000000a5a464723e */ /* 0x004fe200000010ff */
[----:B------:R-:W-:Y:S02]  /*11420*/  FFMA.FTZ R184, R184, c[0x0][0x2d0], -R149 ;  /* 0x0000b400b8b87a23 */ /* 0x000fe40000010895 */
[--C-:B------:R-:W-:Y:S02]  /*11430*/  FFMA.FTZ R162, R21, c[0x0][0x2d0], -R171.reuse ;  /* 0x0000b40015a27a23 */ /* 0x100fe400000108ab */
[--C-:B------:R-:W-:Y:S01]  /*11440*/  FFMA.FTZ R161, R32, c[0x0][0x2d0], -R171.reuse ;  /* 0x0000b40020a17a23 */ /* 0x100fe200000108ab */
[----:B------:R-:W-:Y:S01]  /*11450*/  MUFU.EX2 R159, R159 ;  /* 0x0000009f009f7308 */ /* 0x000fe20000000800 */
[--C-:B------:R-:W-:Y:S01]  /*11460*/  FFMA.FTZ R160, R22, c[0x0][0x2d0], -R171.reuse ;  /* 0x0000b40016a07a23 */ /* 0x100fe200000108ab */
[----:B------:R-:W-:Y:S01]  /*11470*/  LDSM.16.MT88.4 R32, [R166+0x800] ;  /* 0x00080000a620783b */ /* 0x000fe20000004200 */
[----:B------:R-:W-:-:S02]  /*11480*/  FFMA.FTZ R157, R28, c[0x0][0x2d0], -R171 ;  /* 0x0000b4001c9d7a23 */ /* 0x000fc400000108ab */
[--C-:B------:R-:W-:Y:S01]  /*11490*/  FFMA.FTZ R156, R14, c[0x0][0x2d0], -R171.reuse ;  /* 0x0000b4000e9c7a23 */ /* 0x100fe200000108ab */
[----:B------:R-:W-:Y:S01]  /*114a0*/  LDSM.16.MT88.4 R20, [R139+0x2800] ;  /* 0x002800008b14783b */ /* 0x000fe20000004200 */
[--C-:B------:R-:W-:Y:S01]  /*114b0*/  FFMA.FTZ R9, R12, c[0x0][0x2d0], -R171.reuse ;  /* 0x0000b4000c097a23 */ /* 0x100fe200000108ab */
[----:B------:R-:W-:Y:S01]  /*114c0*/  MUFU.EX2 R162, R162 ;  /* 0x000000a200a27308 */ /* 0x000fe20000000800 */
[----:B---3--:R-:W-:Y:S01]  /*114d0*/  F2FP.BF16.PACK_AB R102, R158, R163 ;  /* 0x000000a39e66723e */ /* 0x008fe200000010ff */
[----:B------:R-:W2:Y:S01]  /*114e0*/  LDSM.16.MT88.4 R12, [R192+0x2800] ;  /* 0x00280000c00c783b */ /* 0x000ea20000004200 */
[--C-:B------:R-:W-:Y:S02]  /*114f0*/  FFMA.FTZ R155, R18, c[0x0][0x2d0], -R171.reuse ;  /* 0x0000b400129b7a23 */ /* 0x100fe400000108ab */
[--C-:B------:R-:W-:Y:S01]  /*11500*/  FFMA.FTZ R152, R16, c[0x0][0x2d0], -R171.reuse ;  /* 0x0000b40010987a23 */ /* 0x100fe200000108ab */
[----:B------:R-:W-:Y:S01]  /*11510*/  LDSM.16.MT88.4 R28, [R173+0x2800] ;  /* 0x00280000ad1c783b */ /* 0x000fe20000004200 */
[--C-:B------:R-:W-:Y:S01]  /*11520*/  FFMA.FTZ R174, R174, c[0x0][0x2d0], -R171.reuse ;  /* 0x0000b400aeae7a23 */ /* 0x100fe200000108ab */
[----:B------:R-:W3:Y:S01]  /*11530*/  MUFU.EX2 R161, R161 ;  /* 0x000000a100a17308 */ /* 0x000ee20000000800 */
[--C-:B------:R-:W-:Y:S01]  /*11540*/  FFMA.FTZ R175, R190, c[0x0][0x2d0], -R171.reuse ;  /* 0x0000b400beaf7a23 */ /* 0x100fe200000108ab */
[----:B------:R-:W4:Y:S01]  /*11550*/  LDSM.16.MT88.4 R16, [R166+0x2800] ;  /* 0x00280000a610783b */ /* 0x000f220000004200 */
[----:B------:R-:W-:-:S02]  /*11560*/  FFMA.FTZ R177, R188, c[0x0][0x2d0], -R171 ;  /* 0x0000b400bcb17a23 */ /* 0x000fc400000108ab */
[--C-:B------:R-:W-:Y:S02]  /*11570*/  FFMA.FTZ R180, R180, c[0x0][0x2d0], -R171.reuse ;  /* 0x0000b400b4b47a23 */ /* 0x100fe400000108ab */
[--C-:B------:R-:W-:Y:S01]  /*11580*/  FFMA.FTZ R176, R176, c[0x0][0x2d0], -R171.reuse ;  /* 0x0000b400b0b07a23 */ /* 0x100fe200000108ab */
[----:B------:R-:W-:Y:S01]  /*11590*/  MUFU.EX2 R160, R160 ;  /* 0x000000a000a07308 */ /* 0x000fe20000000800 */
[--C-:B------:R-:W-:Y:S02]  /*115a0*/  FFMA.FTZ R183, R150, c[0x0][0x2d0], -R171.reuse ;  /* 0x0000b40096b77a23 */ /* 0x100fe400000108ab */
[----:B------:R-:W-:Y:S02]  /*115b0*/  FFMA.FTZ R182, R148, c[0x0][0x2d0], -R171 ;  /* 0x0000b40094b67a23 */ /* 0x000fe400000108ab */
[----:B------:R-:W-:Y:S02]  /*115c0*/  FFMA.FTZ R178, R178, c[0x0][0x2d0], -R149 ;  /* 0x0000b400b2b27a23 */ /* 0x000fe40000010895 */
[----:B------:R-:W-:Y:S01]  /*115d0*/  FFMA.FTZ R171, R172, c[0x0][0x2d0], -R171 ;  /* 0x0000b400acab7a23 */ /* 0x000fe200000108ab */
[----:B------:R-:W5:Y:S01]  /*115e0*/  MUFU.EX2 R157, R157 ;  /* 0x0000009d009d7308 */ /* 0x000f620000000800 */
[----:B---3--:R-:W-:Y:S01]  /*115f0*/  F2FP.BF16.PACK_AB R101, R161, R162 ;  /* 0x000000a2a165723e */ /* 0x008fe200000010ff */
[----:B------:R-:W-:Y:S01]  /*11600*/  LDSM.16.MT88.4 R148, [R173+0x3800] ;  /* 0x00380000ad94783b */ /* 0x000fe20000004200 */
[----:B------:R-:W-:-:S02]  /*11610*/  FADD.FTZ R164, R165, R164 ;  /* 0x000000a4a5a47221 */ /* 0x000fc40000010000 */
[----:B------:R-:W-:Y:S02]  /*11620*/  FADD.FTZ R161, R162, R161 ;  /* 0x000000a1a2a17221 */ /* 0x000fe40000010000 */
[----:B------:R-:W-:Y:S01]  /*11630*/  FADD.FTZ R163, R163, R164 ;  /* 0x000000a4a3a37221 */ /* 0x000fe20000010000 */
[----:B------:R-:W3:Y:S03]  /*11640*/  MUFU.EX2 R154, R154 ;  /* 0x0000009a009a7308 */ /* 0x000ee60000000800 */
[----:B------:R-:W-:Y:S01]  /*11650*/  FADD.FTZ R158, R158, R163 ;  /* 0x000000a39e9e7221 */ /* 0x000fe20000010000 */
[----:B-----5:R-:W-:-:S04]  /*11660*/  F2FP.BF16.PACK_AB R103, R157, R160 ;  /* 0x000000a09d67723e */ /* 0x020fc800000010ff */
[----:B------:R-:W-:Y:S01]  /*11670*/  MUFU.EX2 R153, R153 ;  /* 0x0000009900997308 */ /* 0x000fe20000000800 */
[----:B------:R-:W-:-:S04]  /*11680*/  FADD.FTZ R160, R160, R161 ;  /* 0x000000a1a0a07221 */ /* 0x000fc80000010000 */
[----:B------:R-:W-:Y:S01]  /*11690*/  FADD.FTZ R160, R157, R160 ;  /* 0x000000a09da07221 */ /* 0x000fe20000010000 */
        /* <DEDUP_REMOVED lines=42> */
[C---:B------:R-:W-:Y:S08]  /*11940*/  HMMA.16816.F32.BF16 R92, R100.reuse, R94, RZ ;  /* 0x0000005e645c723c */ /* 0x040ff000000418ff */
[C---:B-1----:R-:W-:Y:S07]  /*11950*/  HMMA.16816.F32.BF16 R96, R100.reuse, R4, RZ ;  /* 0x000000046460723c */ /* 0x042fee00000418ff */
        /* <DEDUP_REMOVED lines=12> */
[----:B--2---:R-:W-:Y:S01]  /*11a20*/  HMMA.16816.F32.BF16 R40, R4, R12, R40 ;  /* 0x0000000c0428723c */ /* 0x004fe20000041828 */
        /* <DEDUP_REMOVED lines=129> */
[----:B------:R-:W-:Y:S01]  /*12240*/  IMAD R4, R4, c[0x0][0x1e0], RZ ;  /* 0x0000780004047a24 */ /* 0x000fe200078e02ff */
[----:B------:R-:W-:-:S03]  /*12250*/  LEA R6, P0, R8, R236, 0x6 ;  /* 0x000000ec08067211 */ /* 0x000fc600078030ff */
[----:B------:R-:W-:Y:S01]  /*12260*/  IMAD R5, R5, c[0x0][0x1e4], R4 ;  /* 0x0000790005057a24 */ /* 0x000fe200078e0204 */
[----:B------:R-:W-:-:S03]  /*12270*/  LEA R12, P1, R6, c[0x0][0x1c8], 0x1 ;  /* 0x00007200060c7a11 */ /* 0x000fc600078208ff */
[----:B------:R-:W-:-:S05]  /*12280*/  IMAD.IADD R4, R9, 0x1, R5 ;  /* 0x0000000109047824 */ /* 0x000fca00078e0205 */
        /* <DEDUP_REMOVED lines=11> */
[----:B------:R-:W-:-:S07]  /*12340*/  LEA.HI.X R7, R4, R13, R5, 0x6, P3 ;  /* 0x0000000d04077211 */ /* 0x000fce00018f3405 */
[----:B------:R1:W-:Y:S04]  /*12350*/  LDGSTS.E.BYPASS.LTC128B.128 [R138+0xe100], [R12.64+0x80], !P1 ;  /* 0x0e1000800c8a7fae */ /* 0x0003e8000c901d48 */
[----:B------:R1:W-:Y:S04]  /*12360*/  LDGSTS.E.BYPASS.LTC128B.128 [R138+0x10100], [R12.64+0x100], !P0 ;  /* 0x101001000c8a7fae */ /* 0x0003e8000c101d48 */
[----:B------:R1:W-:Y:S04]  /*12370*/  LDGSTS.E.BYPASS.LTC128B.128 [R138+0xd100], [R6.64], !P2 ;  /* 0x0d100000068a7fae */ /* 0x0003e8000d101d48 */
[----:B------:R1:W-:Y:S04]  /*12380*/  LDGSTS.E.BYPASS.LTC128B.128 [R138+0xf100], [R6.64+0x80], !P1 ;  /* 0x0f100080068a7fae */ /* 0x0003e8000c901d48 */
[----:B------:R1:W-:Y:S02]  /*12390*/  LDGSTS.E.BYPASS.LTC128B.128 [R138+0x11100], [R6.64+0x100], !P0 ;  /* 0x11100100068a7fae */ /* 0x0003e4000c101d48 */
.L_x_2363:
[----:B------:R-:W-:Y:S05]  /*123a0*/  BSYNC B0 ;  /* 0x0000000000007941 */ /* 0x000fea0003800000 */
.L_x_2362:
[----:B------:R-:W-:Y:S01]  /*123b0*/  ISETP.NE.AND P0, PT, R240, 0x1, PT ;  /* 0x00000001f000780c */ /* 0x000fe20003f05270 */
[----:B------:R-:W-:Y:S01]  /*123c0*/  IMAD.MOV.U32 R5, RZ, RZ, R209 ;  /* 0x000000ffff057224 */ /* 0x000fe200078e00d1 */
[----:B------:R-:W-:Y:S01]  /*123d0*/  IADD3 R243, R3, -0x2, RZ ;  /* 0xfffffffe03f37810 */ /* 0x000fe20007ffe0ff */
[----:B------:R-:W0:Y:S01]  /*123e0*/  LDGDEPBAR ;  /* 0x00000000000079af */ /* 0x000e220000000000 */
[----:B------:R-:W-:-:S02]  /*123f0*/  IMAD.MOV.U32 R199, RZ, RZ, 0x1 ;  /* 0x00000001ffc77424 */ /* 0x000fc400078e00ff */
[----:B------:R-:W-:-:S07]  /*12400*/  IMAD.MOV.U32 R233, RZ, RZ, RZ ;  /* 0x000000ffffe97224 */ /* 0x000fce00078e00ff */
[----:B------:R-:W-:-:S05]  /*12410*/  @P0 IMAD.HI.U32 R4, R209, c[0x0][0x2c8], RZ ;  /* 0x0000b200d1040a27 */ /* 0x000fca00078e00ff */
[----:B------:R-:W-:-:S04]  /*12420*/  @P0 SHF.R.U32.HI R5, RZ, c[0x0][0x2cc], R4 ;  /* 0x0000b300ff050a19 */ /* 0x000fc80000011604 */
        /* <DEDUP_REMOVED lines=12> */
.L_x_2365:
[----:B------:R-:W-:Y:S04]  /*124f0*/  DEPBAR.LE SB0, 0x2 ;  /* 0x000080800000791a */ /* 0x000fe80000000000 */
[----:B------:R-:W-:Y:S01]  /*12500*/  WARPSYNC 0xffffffff ;  /* 0xffffffff00007948 */ /* 0x000fe20003800000 */
[----:B------:R-:W-:Y:S01]  /*12510*/  BAR.SYNC.DEFER_BLOCKING 0x0 ;  /* 0x0000000000007b1d */ /* 0x000fe20000010000 */
[----:B------:R-:W-:Y:S01]  /*12520*/  IMAD R203, R199, 0x6000, RZ ;  /* 0x00006000c7cb7824 */ /* 0x000fe200078e02ff */
[----:B------:R-:W-:Y:S02]  /*12530*/  ISETP.GE.AND P0, PT, R232, R245, PT ;  /* 0x000000f5e800720c */ /* 0x000fe40003f06270 */
[----:B------:R-:W-:Y:S02]  /*12540*/  IADD3 R243, R245, -0x1, RZ ;  /* 0xfffffffff5f37810 */ /* 0x000fe40007ffe0ff */
[----:B------:R-:W-:Y:S02]  /*12550*/  IADD3 R204, R196, R203, RZ ;  /* 0x000000cbc4cc7210 */ /* 0x000fe40007ffe0ff */
[----:B------:R-:W-:Y:S02]  /*12560*/  ISETP.NE.AND P6, PT, R240, 0x1, PT ;  /* 0x00000001f000780c */ /* 0x000fe40003fc5270 */
[----:B------:R-:W-:Y:S05]  /*12570*/  IADD3 R202, R200, R204, RZ ;  /* 0x000000ccc8ca7210 */ /* 0x000fea0007ffe0ff */
[----:B------:R-:W-:Y:S01]  /*12580*/  @!P0 SHF.R.S32.HI R0, RZ, 0x1f, R243 ;  /* 0x0000001fff008819 */ /* 0x000fe200000114f3 */
[----:B------:R-:W-:Y:S01]  /*12590*/  @!P0 IMAD.WIDE.U32 R24, R243, c[0x0][0x208], RZ ;  /* 0x00008200f3188a25 */ /* 0x000fe200078e00ff */
[----:B------:R-:W-:Y:S02]  /*125a0*/  @!P0 MOV R165, c[0x0][0x20c] ;  /* 0x0000830000a58a02 */ /* 0x000fe40000000f00 */
[----:B------:R-:W-:Y:S01]  /*125b0*/  @!P0 ISETP.GE.AND P3, PT, R228, c[0x0][0x1d4], PT ;  /* 0x00007500e4008a0c */ /* 0x000fe20003f66270 */
[----:B------:R-:W-:Y:S01]  /*125c0*/  @!P0 IMAD R0, R0, c[0x0][0x208], RZ ;  /* 0x0000820000008a24 */ /* 0x000fe200078e02ff */
[C---:B------:R-:W-:Y:S02]  /*125d0*/  @!P0 SHF.L.U32 R35, R24.reuse, 0x6, RZ ;  /* 0x0000000618238819 */ /* 0x040fe400000006ff */
[----:B------:R-:W-:Y:S01]  /*125e0*/  @!P0 ISETP.GE.AND P2, PT, R215, c[0x0][0x1d4], PT ;  /* 0x00007500d7008a0c */ /* 0x000fe20003f46270 */
[----:B------:R-:W-:Y:S01]  /*125f0*/  LDSM.16.M88.4 R144, [R198] ;  /* 0x00000000c690783b */ /* 0x000fe20000000200 */
[----:B------:R-:W-:Y:S01]  /*12600*/  @!P0 IMAD R0, R243, c[0x0][0x20c], R0 ;  /* 0x00008300f3008a24 */ /* 0x000fe200078e0200 */
[----:B------:R-:W-:Y:S04]  /*12610*/  @!P0 IADD3 R2, P5, R35, R234, RZ ;  /* 0x000000ea23028210 */ /* 0x000fe80007fbe0ff */
[----:B------:R-:W-:Y:S02]  /*12620*/  @!P0 IADD3 R0, R25, R0, RZ ;  /* 0x0000000019008210 */ /* 0x000fe40007ffe0ff */
[----:B------:R-:W2:Y:S02]  /*12630*/  LDSM.16.M88.4 R148, [R204] ;  /* 0x00000000cc94783b */ /* 0x000ea40000000200 */
[----:B------:R-:W-:Y:S02]  /*12640*/  @!P0 SHF.L.U64.HI R9, R24, 0x6, R0 ;  /* 0x0000000618098819 */ /* 0x000fe40000010200 */
[----:B------:R-:W-:Y:S04]  /*12650*/  @!P0 MOV R0, c[0x0][0x208] ;  /* 0x0000820000008a02 */ /* 0x000fe80000000f00 */
[----:B------:R-:W3:Y:S01]  /*12660*/  LDSM.16.M88.4 R152, [R204+0x800] ;  /* 0x00080000cc98783b */ /* 0x000ee20000000200 */
[C---:B------:R-:W-:Y:S04]  /*12670*/  @!P0 LEA R33, P1, R0.reuse, R35, 0x5 ;  /* 0x0000002300218211 */ /* 0x040fe800078228ff */
[----:B------:R-:W-:Y:S02]  /*12680*/  @!P0 LEA.HI.X R165, R0, R9, R165, 0x5, P1 ;  /* 0x0000000900a58211 */ /* 0x000fe400008f2ca5 */
[----:B------:R-:W-:Y:S01]  /*12690*/  @!P0 ISETP.GE.AND P1, PT, R214, c[0x0][0x1d4], PT ;  /* 0x00007500d6008a0c */ /* 0x000fe20003f26270 */
[----:B------:R-:W4:Y:S01]  /*126a0*/  LDSM.16.M88.4 R156, [R204+0x1000] ;  /* 0x00100000cc9c783b */ /* 0x000f220000000200 */
[----:B------:R-:W-:Y:S02]  /*126b0*/  @!P0 IADD3 R0, P4, R33, R234, RZ ;  /* 0x000000ea21008210 */ /* 0x000fe40007f9e0ff */
[-C--:B------:R-:W-:Y:S02]  /*126c0*/  @!P0 IADD3.X R9, R9, R230.reuse, RZ, P5, !PT ;  /* 0x000000e609098210 */ /* 0x080fe40002ffe4ff */
[----:B------:R-:W-:Y:S02]  /*126d0*/  @!P0 IADD3.X R165, R165, R230, RZ, P4, !PT ;  /* 0x000000e6a5a58210 */ /* 0x000fe400027fe4ff */
[----:B------:R-:W-:Y:S01]  /*126e0*/  @!P0 LEA R174, P5, R2, c[0x0][0x1f8], 0x1 ;  /* 0x00007e0002ae8a11 */ /* 0x000fe200078a08ff */
[----:B------:R-:W5:Y:S01]  /*126f0*/  LDSM.16.M88.4 R36, [R204+0x1800] ;  /* 0x00180000cc24783b */ /* 0x000f620000000200 */
[----:B------:R-:W-:Y:S02]  /*12700*/  @!P0 LEA R172, P4, R0, c[0x0][0x1f8], 0x1 ;  /* 0x00007e0000ac8a11 */ /* 0x000fe400078808ff */
[----:B------:R-:W-:Y:S01]  /*12710*/  @!P0 LEA.HI.X R175, R2, c[0x0][0x1fc], R9, 0x1, P5 ;  /* 0x00007f0002af8a11 */ /* 0x000fe200028f0c09 */
[----:B------:R-:W-:Y:S01]  /*12720*/  @!P0 IMAD R2, R233, 0x6000, R10 ;  /* 0x00006000e9028824 */ /* 0x000fe200078e020a */
[-C--:B------:R-:W-:Y:S02]  /*12730*/  IADD3 R9, R200, R204.reuse, R201 ;  /* 0x000000ccc8097210 */ /* 0x080fe40007ffe0c9 */
[----:B------:R-:W-:Y:S01]  /*12740*/  @!P0 LEA.HI.X R173, R0, c[0x0][0x1fc], R165, 0x1, P4 ;  /* 0x00007f0000ad8a11 */ /* 0x000fe200020f0ca5 */
[----:B------:R-:W-:Y:S01]  /*12750*/  LDSM.16.M88.4 R160, [R202+0x800] ;  /* 0x00080000caa0783b */ /* 0x000fe20000000200 */
[C---:B------:R-:W-:Y:S01]  /*12760*/  IADD3 R0, R201.reuse, R204, RZ ;  /* 0x000000ccc9007210 */ /* 0x040fe20007ffe0ff */
        /* <DEDUP_REMOVED lines=9> */
[C---:B-----5:R-:W-:Y:S08]  /*12800*/  HMMA.16816.F32.BF16 R32, R144.reuse, R36, RZ ;  /* 0x000000249020723c */ /* 0x060ff000000418ff */
[----:B------:R-:W-:Y:S01]  /*12810*/  HMMA.16816.F32.BF16 R36, R144, R38, RZ ;  /* 0x000000269024723c */ /* 0x000fe200000418ff */
[----:B------:R-:W3:Y:S07]  /*12820*/  LDSM.16.M88.4 R144, [R202+0x1800] ;  /* 0x00180000ca90783b */ /* 0x000eee0000000200 */
        /* <DEDUP_REMOVED lines=139> */
[----:B------:R-:W-:Y:S07]  /*130e0*/  HMMA.16816.F32.BF16 R36, R168, R166, R36 ;  /* 0x000000a6a824723c */ /* 0x000fee0000041824 */
[----:B------:R-:W-:Y:S01]  /*130f0*/  IADD3 R166, R192, R203, RZ ;  /* 0x000000cbc0a67210 */ /* 0x000fe20007ffe0ff */
[C---:B-----5:R-:W-:Y:S08]  /*13100*/  HMMA.16816.F32.BF16 R4, R180.reuse, R188, R4 ;  /* 0x000000bcb404723c */ /* 0x060ff00000041804 */
[C---:B------:R-:W-:Y:S08]  /*13110*/  HMMA.16816.F32.BF16 R12, R180.reuse, R190, R12 ;  /* 0x000000beb40c723c */ /* 0x040ff0000004180c */
[C---:B-1----:R-:W-:Y:S08]  /*13120*/  HMMA.16816.F32.BF16 R16, R180.reuse, R144, R16 ;  /* 0x00000090b410723c */ /* 0x042ff00000041810 */
[C---:B------:R-:W-:Y:S04]  /*13130*/  HMMA.16816.F32.BF16 R20, R180.reuse, R146, R20 ;  /* 0x00000092b414723c */ /* 0x040fe80000041814 */
[----:B------:R-:W-:Y:S02]  /*13140*/  FMUL.FTZ R161, R7, c[0x0][0x320] ;  /* 0x0000c80007a17a20 */ /* 0x000fe40000410000 */
[----:B------:R-:W-:Y:S02]  /*13150*/  FMUL.FTZ R2, R5, c[0x0][0x320] ;  /* 0x0000c80005027a20 */ /* 0x000fe40000410000 */
[C---:B------:R-:W-:Y:S02]  /*13160*/  HMMA.16816.F32.BF16 R24, R180.reuse, R148, R24 ;  /* 0x00000094b418723c */ /* 0x040fe40000041818 */
[----:B------:R-:W-:Y:S02]  /*13170*/  MUFU.TANH R161, R161 ;  /* 0x000000a100a17308 */ /* 0x000fe40000002400 */
        /* <DEDUP_REMOVED lines=21> */
[----:B------:R1:W-:Y:S01]  /*132d0*/  MUFU.TANH R165, R15 ;  /* 0x0000000f00a57308 */ /* 0x0003e20000002400 */
[----:B------:R-:W-:Y:S02]  /*132e0*/  FMUL.FTZ R29, R29, c[0x0][0x320] ;  /* 0x0000c8001d1d7a20 */ /* 0x000fe40000410000 */
[----:B------:R-:W-:Y:S02]  /*132f0*/  FMUL.FTZ R26, R26, c[0x0][0x320] ;  /* 0x0000c8001a1a7a20 */ /* 0x000fe40000410000 */
[----:B------:R-:W-:Y:S02]  /*13300*/  FMUL.FTZ R30, R30, c[0x0][0x320] ;  /* 0x0000c8001e1e7a20 */ /* 0x000fe40000410000 */
[----:B------:R-:W-:Y:S03]  /*13310*/  FMUL.FTZ R31, R31, c[0x0][0x320] ;  /* 0x0000c8001f1f7a20 */ /* 0x000fe60000410000 */
[----:B------:R2:W-:Y:S10]  /*13320*/  MUFU.TANH R178, R18 ;  /* 0x0000001200b27308 */ /* 0x0005f40000002400 */
[----:B------:R3:W-:Y:S01]  /*13330*/  MUFU.TANH R189, R19 ;  /* 0x0000001300bd7308 */ /* 0x0007e20000002400 */
[----:B-1----:R-:W1:Y:S01]  /*13340*/  LDSM.16.M88.4 R12, [R9+0x5800] ;  /* 0x00580000090c783b */ /* 0x002e620000000200 */
[----:B------:R-:W-:Y:S08]  /*13350*/  DEPBAR.LE SB0, 0x2 ;  /* 0x000080800000791a */ /* 0x000ff00000000000 */
[----:B------:R4:W-:Y:S01]  /*13360*/  MUFU.TANH R191, R20 ;  /* 0x0000001400bf7308 */ /* 0x0009e20000002400 */
[----:B------:R-:W-:Y:S01]  /*13370*/  BAR.SYNC.DEFER_BLOCKING 0x0 ;  /* 0x0000000000007b1d */ /* 0x000fe20000010000 */
[----:B--2---:R-:W-:Y:S04]  /*13380*/  IADD3 R18, R222, R209, RZ ;  /* 0x000000d1de127210 */ /* 0x004fe80007ffe0ff */
[----:B------:R-:W-:Y:S01]  /*13390*/  MOV R21, R18 ;  /* 0x0000001200157202 */ /* 0x000fe20000000f00 */
[----:B---3--:R-:W-:Y:S05]  /*133a0*/  @P6 IMAD.HI.U32 R19, R18, c[0x0][0x2c8], RZ ;  /* 0x0000b20012136a27 */ /* 0x008fea00078e00ff */
[----:B------:R-:W-:Y:S02]  /*133b0*/  @P6 SHF.R.U32.HI R21, RZ, c[0x0][0x2cc], R19 ;  /* 0x0000b300ff156a19 */ /* 0x000fe40000011613 */
[----:B----4-:R-:W-:Y:S05]  /*133c0*/  MOV R20, 0x1 ;  /* 0x0000000100147802 */ /* 0x010fea0000000f00 */
[----:B------:R-:W-:Y:S01]  /*133d0*/  IMAD R20, R245, -0x40, R20 ;  /* 0xffffffc0f5147824 */ /* 0x000fe200078e0214 */
[----:B------:R-:W2:Y:S01]  /*133e0*/  SHFL.IDX PT, R18, R21, RZ, 0x1c1f ;  /* 0x001c1fff15127589 */ /* 0x000ea200000e0000 */
[----:B------:R-:W3:Y:S01]  /*133f0*/  MUFU.TANH R0, R0 ;  /* 0x0000000000007308 */ /* 0x000ee20000002400 */
[C---:B-1----:R-:W-:Y:S06]  /*13400*/  HMMA.16816.F32.BF16 R32, R180.reuse, R12, R32 ;  /* 0x0000000cb420723c */ /* 0x042fec0000041820 */
[----:B------:R-:W1:Y:S01]  /*13410*/  SHFL.IDX PT, R9, R21, 0x1, 0x1c1f ;  /* 0x003c1f0015097f89 */ /* 0x000e6200000e0000 */
[----:B------:R-:W-:Y:S02]  /*13420*/  IADD3 R20, R242, R20, -R221 ;  /* 0x00000014f2147210 */ /* 0x000fe40007ffe8dd */
[----:B------:R-:W4:Y:S01]  /*13430*/  MUFU.TANH R2, R2 ;  /* 0x0000000200027308 */ /* 0x000f220000002400 */
[----:B------:R-:W-:Y:S03]  /*13440*/  HMMA.16816.F32.BF16 R36, R180, R14, R36 ;  /* 0x0000000eb424723c */ /* 0x000fe60000041824 */
[----:B------:R-:W-:Y:S01]  /*13450*/  IADD3 R20, R20, -R241, RZ ;  /* 0x800000f114147210 */ /* 0x000fe20007ffe0ff */
[----:B------:R-:W-:Y:S05]  /*13460*/  LDSM.16.MT88.4 R152, [R166+0x3800] ;  /* 0x00380000a698783b */ /* 0x000fea0000004200 */
[----:B------:R5:W-:Y:S03]  /*13470*/  MUFU.TANH R247, R23 ;  /* 0x0000001700f77308 */ /* 0x000be60000002400 */
[----:B--2---:R-:W-:Y:S04]  /*13480*/  IADD3 R12, R20, R18, RZ ;  /* 0x00000012140c7210 */ /* 0x004fe80007ffe0ff */
[----:B------:R-:W-:Y:S01]  /*13490*/  ISETP.GT.AND P1, PT, R12, RZ, PT ;  /* 0x000000ff0c00720c */ /* 0x000fe20003f24270 */
[----:B------:R-:W-:Y:S01]  /*134a0*/  FMUL.FTZ R32, R32, c[0x0][0x320] ;  /* 0x0000c80020207a20 */ /* 0x000fe20000410000 */
[----:B------:R-:W-:Y:S01]  /*134b0*/  ISETP.GT.AND P0, PT, R12, 0x1, PT ;  /* 0x000000010c00780c */ /* 0x000fe20003f04270 */
[----:B------:R2:W-:Y:S01]  /*134c0*/  MUFU.TANH R202, R25 ;  /* 0x0000001900ca7308 */ /* 0x0005e20000002400 */
[----:B---3--:R-:W-:Y:S01]  /*134d0*/  FSEL R0, R0, -INF , P1 ;  /* 0xff80000000007808 */ /* 0x008fe20000800000 */
[----:B------:R-:W-:Y:S01]  /*134e0*/  FMUL.FTZ R33, R33, c[0x0][0x320] ;  /* 0x0000c80021217a20 */ /* 0x000fe20000410000 */
[----:B-1----:R-:W-:Y:S01]  /*134f0*/  IADD3 R9, R20, R9, RZ ;  /* 0x0000000914097210 */ /* 0x002fe20007ffe0ff */
[----:B------:R-:W-:Y:S01]  /*13500*/  FMUL.FTZ R34, R34, c[0x0][0x320] ;  /* 0x0000c80022227a20 */ /* 0x000fe20000410000 */
[----:B----4-:R-:W-:Y:S01]  /*13510*/  FSEL R21, R2, -INF , P0 ;  /* 0xff80000002157808 */ /* 0x010fe20000000000 */
[----:B------:R-:W-:Y:S01]  /*13520*/  FMUL.FTZ R36, R36, c[0x0][0x320] ;  /* 0x0000c80024247a20 */ /* 0x000fe20000410000 */
[----:B------:R-:W-:Y:S01]  /*13530*/  ISETP.GT.AND P4, PT, R12, 0x8, PT ;  /* 0x000000080c00780c */ /* 0x000fe20003f84270 */
[----:B------:R-:W-:Y:S01]  /*13540*/  FMUL.FTZ R37, R37, c[0x0][0x320] ;  /* 0x0000c80025257a20 */ /* 0x000fe20000410000 */
[----:B------:R-:W-:Y:S01]  /*13550*/  FMNMX.FTZ R2, R0, R3, !PT ;  /* 0x0000000300027209 */ /* 0x000fe20007810000 */
[----:B------:R-:W1:Y:S01]  /*13560*/  MUFU.TANH R160, R160 ;  /* 0x000000a000a07308 */ /* 0x000e620000002400 */
[----:B------:R-:W-:Y:S01]  /*13570*/  ISETP.GT.AND P5, PT, R12, 0x9, PT ;  /* 0x000000090c00780c */ /* 0x000fe20003fa4270 */
[----:B------:R-:W-:Y:S01]  /*13580*/  FMUL.FTZ R35, R35, c[0x0][0x320] ;  /* 0x0000c80023237a20 */ /* 0x000fe20000410000 */
[----:B------:R-:W-:Y:S01]  /*13590*/  ISETP.GT.AND P6, PT, R9, 0x8, PT ;  /* 0x000000080900780c */ /* 0x000fe20003fc4270 */
[----:B------:R-:W-:Y:S01]  /*135a0*/  FMUL.FTZ R38, R38, c[0x0][0x320] ;  /* 0x0000c80026267a20 */ /* 0x000fe20000410000 */
[----:B-----5:R-:W-:Y:S01]  /*135b0*/  FSEL R23, R162, -INF , P4 ;  /* 0xff800000a2177808 */ /* 0x020fe20002000000 */
[----:B------:R-:W-:Y:S01]  /*135c0*/  FMUL.FTZ R39, R39, c[0x0][0x320] ;  /* 0x0000c80027277a20 */ /* 0x000fe20000410000 */
[----:B------:R-:W-:Y:S02]  /*135d0*/  FMNMX.FTZ R2, R21, R2, !PT ;  /* 0x0000000215027209 */ /* 0x000fe40007810000 */
[----:B------:R-:W-:Y:S01]  /*135e0*/  ISETP.GT.AND P2, PT, R9, RZ, PT ;  /* 0x000000ff0900720c */ /* 0x000fe20003f44270 */
[----:B------:R3:W4:Y:S01]  /*135f0*/  MUFU.TANH R176, R16 ;  /* 0x0000001000b07308 */ /* 0x0007220000002400 */
[----:B------:R-:W-:Y:S02]  /*13600*/  FSEL R19, R164, -INF , P6 ;  /* 0xff800000a4137808 */ /* 0x000fe40003000000 */
[----:B------:R-:W-:Y:S02]  /*13610*/  FMNMX.FTZ R2, R23, R2, !PT ;  /* 0x0000000217027209 */ /* 0x000fe40007810000 */
[----:B--2---:R-:W-:Y:S02]  /*13620*/  FSEL R25, R163, -INF , P5 ;  /* 0xff800000a3197808 */ /* 0x004fe40002800000 */
[C---:B------:R-:W-:Y:S02]  /*13630*/  ISETP.GT.AND P6, PT, R12.reuse, 0x19, PT ;  /* 0x000000190c00780c */ /* 0x040fe40003fc4270 */
[C---:B------:R-:W-:Y:S01]  /*13640*/  ISETP.GT.AND P4, PT, R9.reuse, 0x10, PT ;  /* 0x000000100900780c */ /* 0x040fe20003f84270 */
[----:B------:R-:W2:Y:S01]  /*13650*/  MUFU.TANH R17, R17 ;  /* 0x0000001100117308 */ /* 0x000ea20000002400 */
[----:B------:R-:W-:Y:S02]  /*13660*/  ISETP.GT.AND P1, PT, R12, 0x11, PT ;  /* 0x000000110c00780c */ /* 0x000fe40003f24270 */
[----:B------:R-:W-:Y:S02]  /*13670*/  ISETP.GT.AND P3, PT, R9, 0x1, PT ;  /* 0x000000010900780c */ /* 0x000fe40003f64270 */
[----:B-1----:R-:W-:Y:S02]  /*13680*/  FSEL R15, R160, -INF , P2 ;  /* 0xff800000a00f7808 */ /* 0x002fe40001000000 */
[----:B------:R-:W-:Y:S02]  /*13690*/  ISETP.GT.AND P2, PT, R12, 0x10, PT ;  /* 0x000000100c00780c */ /* 0x000fe40003f44270 */
[----:B------:R-:W-:Y:S01]  /*136a0*/  FSEL R178, R178, -INF , P4 ;  /* 0xff800000b2b27808 */ /* 0x000fe20002000000 */
[----:B------:R-:W1:Y:S01]  /*136b0*/  MUFU.TANH R185, R185 ;  /* 0x000000b900b97308 */ /* 0x000e620000002400 */
[----:B------:R-:W-:Y:S02]  /*136c0*/  ISETP.GT.AND P4, PT, R12, 0x18, PT ;  /* 0x000000180c00780c */ /* 0x000fe40003f84270 */
[----:B------:R-:W-:Y:S01]  /*136d0*/  FSEL R13, R161, -INF , P3 ;  /* 0xff800000a10d7808 */ /* 0x000fe20001800000 */
[----:B---3--:R-:W-:Y:S01]  /*136e0*/  FMUL.FTZ R16, R22, c[0x0][0x320] ;  /* 0x0000c80016107a20 */ /* 0x008fe20000410000 */
[----:B----4-:R-:W-:Y:S02]  /*136f0*/  FSEL R176, R176, -INF , P2 ;  /* 0xff800000b0b07808 */ /* 0x010fe40001000000 */
[----:B------:R-:W-:Y:S02]  /*13700*/  FSEL R191, R191, -INF , P4 ;  /* 0xff800000bfbf7808 */ /* 0x000fe40002000000 */
[----:B------:R-:W-:Y:S01]  /*13710*/  ISETP.GT.AND P0, PT, R9, 0x9, PT ;  /* 0x000000090900780c */ /* 0x000fe20003f04270 */
[----:B------:R-:W3:Y:S01]  /*13720*/  MUFU.TANH R190, R24 ;  /* 0x0000001800be7308 */ /* 0x000ee20000002400 */
[----:B------:R-:W-:Y:S02]  /*13730*/  ISETP.GT.AND P2, PT, R12, 0x20, PT ;  /* 0x000000200c00780c */ /* 0x000fe40003f44270 */
[----:B------:R-:W-:Y:S02]  /*13740*/  FSEL R165, R165, -INF , P0 ;  /* 0xff800000a5a57808 */ /* 0x000fe40000000000 */
[----:B--2---:R-:W-:Y:S02]  /*13750*/  FSEL R180, R17, -INF , P6 ;  /* 0xff80000011b47808 */ /* 0x004fe40003000000 */
[----:B------:R-:W-:Y:S02]  /*13760*/  FMNMX.FTZ R17, R25, R2, !PT ;  /* 0x0000000219117209 */ /* 0x000fe40007810000 */
[----:B------:R-:W-:Y:S01]  /*13770*/  FMNMX.FTZ R2, R15, R8, !PT ;  /* 0x000000080f027209 */ /* 0x000fe20007810000 */
[----:B------:R2:W-:Y:S01]  /*13780*/  MUFU.TANH R188, R27 ;  /* 0x0000001b00bc7308 */ /* 0x0005e20000002400 */
[----:B------:R-:W-:Y:S02]  /*13790*/  FMNMX.FTZ R14, R176, R17, !PT ;  /* 0x00000011b00e7209 */ /* 0x000fe40007810000 */
[----:B------:R-:W-:Y:S02]  /*137a0*/  FMNMX.FTZ R2, R13, R2, !PT ;  /* 0x000000020d027209 */ /* 0x000fe40007810000 */
[----:B-1----:R-:W-:Y:S02]  /*137b0*/  FSEL R185, R185, -INF , P1 ;  /* 0xff800000b9b97808 */ /* 0x002fe40000800000 */
[----:B------:R-:W-:Y:S02]  /*137c0*/  FMNMX.FTZ R2, R19, R2, !PT ;  /* 0x0000000213027209 */ /* 0x000fe40007810000 */
[----:B------:R-:W-:Y:S01]  /*137d0*/  FMNMX.FTZ R14, R185, R14, !PT ;  /* 0x0000000eb90e7209 */ /* 0x000fe20007810000 */
[----:B------:R-:W1:Y:S01]  /*137e0*/  MUFU.TANH R186, R28 ;  /* 0x0000001c00ba7308 */ /* 0x000e620000002400 */
[----:B------:R-:W-:Y:S02]  /*137f0*/  ISETP.GT.AND P0, PT, R9, 0x19, PT ;  /* 0x000000190900780c */ /* 0x000fe40003f04270 */
[----:B------:R-:W-:Y:S02]  /*13800*/  FMNMX.FTZ R17, R191, R14, !PT ;  /* 0x0000000ebf117209 */ /* 0x000fe40007810000 */
[----:B---3--:R-:W-:Y:S02]  /*13810*/  FSEL R190, R190, -INF , P2 ;  /* 0xff800000bebe7808 */ /* 0x008fe40001000000 */
[----:B------:R-:W-:Y:S02]  /*13820*/  FMNMX.FTZ R17, R180, R17, !PT ;  /* 0x00000011b4117209 */ /* 0x000fe40007810000 */
[----:B------:R-:W-:Y:S01]  /*13830*/  ISETP.GT.AND P1, PT, R12, 0x21, PT ;  /* 0x000000210c00780c */ /* 0x000fe20003f24270 */
[----:B------:R-:W3:Y:S01]  /*13840*/  MUFU.TANH R16, R16 ;  /* 0x0000001000107308 */ /* 0x000ee20000002400 */
[----:B------:R-:W-:Y:S02]  /*13850*/  ISETP.GT.AND P5, PT, R9, 0x11, PT ;  /* 0x000000110900780c */ /* 0x000fe40003fa4270 */
[----:B------:R-:W-:Y:S02]  /*13860*/  FSEL R247, R247, -INF , P0 ;  /* 0xff800000f7f77808 */ /* 0x000fe40000000000 */
[----:B--2---:R-:W-:Y:S02]  /*13870*/  FMNMX.FTZ R27, R165, R2, !PT ;  /* 0x00000002a51b7209 */ /* 0x004fe40007810000 */
[----:B------:R-:W-:Y:S02]  /*13880*/  FSEL R202, R202, -INF , P1 ;  /* 0xff800000caca7808 */ /* 0x000fe40000800000 */
[----:B------:R-:W-:Y:S01]  /*13890*/  ISETP.GT.AND P0, PT, R12, 0x28, PT ;  /* 0x000000280c00780c */ /* 0x000fe20003f04270 */
[----:B------:R-:W2:Y:S01]  /*138a0*/  MUFU.TANH R184, R29 ;  /* 0x0000001d00b87308 */ /* 0x000ea20000002400 */
[----:B------:R-:W-:Y:S02]  /*138b0*/  FMNMX.FTZ R17, R190, R17, !PT ;  /* 0x00000011be117209 */ /* 0x000fe40007810000 */
[----:B------:R-:W-:Y:S02]  /*138c0*/  FMNMX.FTZ R2, R178, R27, !PT ;  /* 0x0000001bb2027209 */ /* 0x000fe40007810000 */
[----:B-1----:R-:W-:Y:S02]  /*138d0*/  FSEL R186, R186, -INF , P0 ;  /* 0xff800000baba7808 */ /* 0x002fe40000000000 */
[----:B------:R-:W-:Y:S02]  /*138e0*/  FMNMX.FTZ R17, R202, R17, !PT ;  /* 0x00000011ca117209 */ /* 0x000fe40007810000 */
[----:B------:R-:W-:Y:S01]  /*138f0*/  ISETP.GT.AND P3, PT, R9, 0x18, PT ;  /* 0x000000180900780c */ /* 0x000fe20003f64270 */
[----:B------:R-:W1:Y:S01]  /*13900*/  MUFU.TANH R246, R26 ;  /* 0x0000001a00f67308 */ /* 0x000e620000002400 */
[----:B------:R-:W-:Y:S02]  /*13910*/  FSEL R189, R189, -INF , P5 ;  /* 0xff800000bdbd7808 */ /* 0x000fe40002800000 */
[----:B------:R-:W-:Y:S02]  /*13920*/  FMNMX.FTZ R27, R186, R17, !PT ;  /* 0x00000011ba1b7209 */ /* 0x000fe40007810000 */
[----:B------:R-:W-:Y:S02]  /*13930*/  FMNMX.FTZ R17, R189, R2, !PT ;  /* 0x00000002bd117209 */ /* 0x000fe40007810000 */
[----:B---3--:R-:W-:Y:S02]  /*13940*/  FSEL R182, R16, -INF , P3 ;  /* 0xff80000010b67808 */ /* 0x008fe40001800000 */
[C---:B------:R-:W-:Y:S01]  /*13950*/  ISETP.GT.AND P6, PT, R12.reuse, 0x29, PT ;  /* 0x000000290c00780c */ /* 0x040fe20003fc4270 */
[----:B------:R-:W3:Y:S01]  /*13960*/  MUFU.TANH R187, R32 ;  /* 0x0000002000bb7308 */ /* 0x000ee20000002400 */
[C---:B------:R-:W-:Y:S02]  /*13970*/  ISETP.GT.AND P4, PT, R12.reuse, 0x38, PT ;  /* 0x000000380c00780c */ /* 0x040fe40003f84270 */
[C---:B------:R-:W-:Y:S02]  /*13980*/  ISETP.GT.AND P2, PT, R12.reuse, 0x39, PT ;  /* 0x000000390c00780c */ /* 0x040fe40003f44270 */
[C---:B------:R-:W-:Y:S02]  /*13990*/  ISETP.GT.AND P1, PT, R9.reuse, 0x20, PT ;  /* 0x000000200900780c */ /* 0x040fe40003f24270 */
[C---:B------:R-:W-:Y:S02]  /*139a0*/  ISETP.GT.AND P3, PT, R12.reuse, 0x30, PT ;  /* 0x000000300c00780c */ /* 0x040fe40003f64270 */
[----:B------:R-:W-:Y:S01]  /*139b0*/  ISETP.GT.AND P5, PT, R12, 0x31, PT ;  /* 0x000000310c00780c */ /* 0x000fe20003fa4270 */
[----:B------:R-:W4:Y:S01]  /*139c0*/  MUFU.TANH R183, R33 ;  /* 0x0000002100b77308 */ /* 0x000f220000002400 */
[----:B------:R-:W-:Y:S02]  /*139d0*/  FMNMX.FTZ R12, R182, R17, !PT ;  /* 0x00000011b60c7209 */ /* 0x000fe40007810000 */
[----:B--2---:R-:W-:Y:S02]  /*139e0*/  FSEL R184, R184, -INF , P6 ;  /* 0xff800000b8b87808 */ /* 0x004fe40003000000 */
[----:B------:R-:W-:Y:S02]  /*139f0*/  ISETP.GT.AND P0, PT, R9, 0x21, PT ;  /* 0x000000210900780c */ /* 0x000fe40003f04270 */
[----:B-1----:R-:W-:Y:S02]  /*13a00*/  FSEL R246, R246, -INF , P1 ;  /* 0xff800000f6f67808 */ /* 0x002fe40000800000 */
[----:B------:R-:W-:Y:S01]  /*13a10*/  FMNMX.FTZ R17, R247, R12, !PT ;  /* 0x0000000cf7117209 */ /* 0x000fe20007810000 */
[----:B------:R-:W1:Y:S01]  /*13a20*/  MUFU.TANH R251, R30 ;  /* 0x0000001e00fb7308 */ /* 0x000e620000002400 */
[----:B------:R-:W-:Y:S02]  /*13a30*/  FMNMX.FTZ R2, R184, R27, !PT ;  /* 0x0000001bb8027209 */ /* 0x000fe40007810000 */
[----:B------:R-:W-:Y:S02]  /*13a40*/  FSEL R188, R188, -INF , P0 ;  /* 0xff800000bcbc7808 */ /* 0x000fe40000000000 */
[----:B---3--:R-:W-:Y:S02]  /*13a50*/  FSEL R187, R187, -INF , P3 ;  /* 0xff800000bbbb7808 */ /* 0x008fe40001800000 */
[----:B------:R-:W-:Y:S02]  /*13a60*/  ISETP.GT.AND P3, PT, R9, 0x28, PT ;  /* 0x000000280900780c */ /* 0x000fe40003f64270 */
[----:B------:R-:W-:Y:S01]  /*13a70*/  FMNMX.FTZ R17, R246, R17, !PT ;  /* 0x00000011f6117209 */ /* 0x000fe20007810000 */
[----:B------:R-:W2:Y:S01]  /*13a80*/  MUFU.TANH R177, R36 ;  /* 0x0000002400b17308 */ /* 0x000ea20000002400 */
[----:B------:R-:W-:Y:S02]  /*13a90*/  FMNMX.FTZ R2, R187, R2, !PT ;  /* 0x00000002bb027209 */ /* 0x000fe40007810000 */
[----:B------:R-:W-:Y:S02]  /*13aa0*/  ISETP.GT.AND P0, PT, R9, 0x29, PT ;  /* 0x000000290900780c */ /* 0x000fe40003f04270 */
[----:B----4-:R-:W-:Y:S02]  /*13ab0*/  FSEL R183, R183, -INF , P5 ;  /* 0xff800000b7b77808 */ /* 0x010fe40002800000 */
[----:B------:R-:W-:Y:S02]  /*13ac0*/  FMNMX.FTZ R12, R188, R17, !PT ;  /* 0x00000011bc0c7209 */ /* 0x000fe40007810000 */
[----:B------:R-:W-:Y:S01]  /*13ad0*/  FMNMX.FTZ R2, R183, R2, !PT ;  /* 0x00000002b7027209 */ /* 0x000fe20007810000 */
[----:B------:R-:W3:Y:S01]  /*13ae0*/  MUFU.TANH R249, R31 ;  /* 0x0000001f00f97308 */ /* 0x000ee20000002400 */
[----:B------:R-:W-:Y:S02]  /*13af0*/  ISETP.GT.AND P1, PT, R9, 0x30, PT ;  /* 0x000000300900780c */ /* 0x000fe40003f24270 */
[----:B------:R-:W-:Y:S02]  /*13b00*/  IADD3 R164, R139, R203, RZ ;  /* 0x000000cb8ba47210 */ /* 0x000fe40007ffe0ff */
[----:B-1----:R-:W-:Y:S04]  /*13b10*/  FSEL R251, R251, -INF , P3 ;  /* 0xff800000fbfb7808 */ /* 0x002fe80001800000 */
[----:B------:R-:W-:Y:S01]  /*13b20*/  FMNMX.FTZ R12, R251, R12, !PT ;  /* 0x0000000cfb0c7209 */ /* 0x000fe20007810000 */
[----:B------:R-:W1:Y:S01]  /*13b30*/  MUFU.TANH R175, R37 ;  /* 0x0000002500af7308 */ /* 0x000e620000002400 */
[----:B--2---:R-:W-:Y:S04]  /*13b40*/  FSEL R177, R177, -INF , P4 ;  /* 0xff800000b1b17808 */ /* 0x004fe80002000000 */
[----:B------:R-:W-:Y:S05]  /*13b50*/  FMNMX.FTZ R14, R177, R2, !PT ;  /* 0x00000002b10e7209 */ /* 0x000fea0007810000 */
[----:B------:R-:W2:Y:S01]  /*13b60*/  MUFU.TANH R181, R34 ;  /* 0x0000002200b57308 */ /* 0x000ea20000002400 */
[----:B---3--:R-:W-:Y:S02]  /*13b70*/  FSEL R249, R249, -INF , P0 ;  /* 0xff800000f9f97808 */ /* 0x008fe40000000000 */
[----:B------:R-:W-:Y:S02]  /*13b80*/  ISETP.GT.AND P0, PT, R9, 0x31, PT ;  /* 0x000000310900780c */ /* 0x000fe40003f04270 */
[----:B------:R-:W-:Y:S05]  /*13b90*/  FMNMX.FTZ R12, R249, R12, !PT ;  /* 0x0000000cf90c7209 */ /* 0x000fea0007810000 */
[----:B------:R-:W3:Y:S01]  /*13ba0*/  MUFU.TANH R179, R35 ;  /* 0x0000002300b37308 */ /* 0x000ee20000002400 */
[----:B-1----:R-:W-:Y:S04]  /*13bb0*/  FSEL R175, R175, -INF , P2 ;  /* 0xff800000afaf7808 */ /* 0x002fe80001000000 */
[----:B------:R-:W-:Y:S05]  /*13bc0*/  FMNMX.FTZ R2, R175, R14, !PT ;  /* 0x0000000eaf027209 */ /* 0x000fea0007810000 */
[----:B------:R-:W1:Y:S01]  /*13bd0*/  MUFU.TANH R163, R38 ;  /* 0x0000002600a37308 */ /* 0x000e620000002400 */
[----:B------:R-:W4:Y:S01]  /*13be0*/  SHFL.BFLY PT, R17, R2, 0x2, 0x1f ;  /* 0x0c401f0002117f89 */ /* 0x000f2200000e0000 */
[----:B--2---:R-:W-:Y:S02]  /*13bf0*/  FSEL R181, R181, -INF , P1 ;  /* 0xff800000b5b57808 */ /* 0x004fe40000800000 */
[----:B------:R-:W-:Y:S02]  /*13c00*/  ISETP.GT.AND P1, PT, R9, 0x38, PT ;  /* 0x000000380900780c */ /* 0x000fe40003f24270 */
[----:B------:R-:W-:Y:S04]  /*13c10*/  FMNMX.FTZ R12, R181, R12, !PT ;  /* 0x0000000cb50c7209 */ /* 0x000fe80007810000 */
[----:B------:R-:W2:Y:S01]  /*13c20*/  MUFU.TANH R39, R39 ;  /* 0x0000002700277308 */ /* 0x000ea20000002400 */
[----:B---3--:R-:W-:Y:S01]  /*13c30*/  FSEL R179, R179, -INF , P0 ;  /* 0xff800000b3b37808 */ /* 0x008fe20000000000 */
[----:B------:R-:W-:Y:S01]  /*13c40*/  LDSM.16.MT88.4 R32, [R164] ;  /* 0x00000000a420783b */ /* 0x000fe20000004200 */
[----:B------:R-:W-:Y:S02]  /*13c50*/  ISETP.GT.AND P0, PT, R9, 0x39, PT ;  /* 0x000000390900780c */ /* 0x000fe40003f04270 */
[----:B------:R-:W-:Y:S02]  /*13c60*/  FMNMX.FTZ R16, R179, R12, !PT ;  /* 0x0000000cb3107209 */ /* 0x000fe40007810000 */
[----:B-1----:R-:W-:Y:S02]  /*13c70*/  FSEL R163, R163, -INF , P1 ;  /* 0xff800000a3a37808 */ /* 0x002fe40000800000 */
[----:B----4-:R-:W-:Y:S02]  /*13c80*/  FMNMX.FTZ R17, R2, R17, !PT ;  /* 0x0000001102117209 */ /* 0x010fe40007810000 */
[----:B------:R-:W-:Y:S03]  /*13c90*/  FMNMX.FTZ R16, R163, R16, !PT ;  /* 0x00000010a3107209 */ /* 0x000fe60007810000 */
[----:B------:R-:W1:Y:S01]  /*13ca0*/  SHFL.BFLY PT, R2, R17, 0x1, 0x1f ;  /* 0x0c201f0011027f89 */ /* 0x000e6200000e0000 */
[----:B--2---:R-:W-:Y:S04]  /*13cb0*/  FSEL R161, R39, -INF , P0 ;  /* 0xff80000027a17808 */ /* 0x004fe80000000000 */
[----:B------:R-:W-:Y:S05]  /*13cc0*/  FMNMX.FTZ R14, R161, R16, !PT ;  /* 0x00000010a10e7209 */ /* 0x000fea0007810000 */
[----:B------:R-:W2:Y:S01]  /*13cd0*/  SHFL.BFLY PT, R9, R14, 0x2, 0x1f ;  /* 0x0c401f000e097f89 */ /* 0x000ea200000e0000 */
[----:B-1----:R-:W-:Y:S04]  /*13ce0*/  FMNMX.FTZ R2, R17, R2, !PT ;  /* 0x0000000211027209 */ /* 0x002fe80007810000 */
[C---:B------:R-:W-:Y:S01]  /*13cf0*/  FSETP.NEU.FTZ.AND P1, PT, R2.reuse, -INF , PT ;  /* 0xff8000000200780b */ /* 0x040fe20003f3d000 */
[C---:B------:R-:W-:Y:S03]  /*13d00*/  FMUL.FTZ R162, R2.reuse, c[0x0][0x2d0] ;  /* 0x0000b40002a27a20 */ /* 0x040fe60000410000 */
[----:B------:R-:W-:Y:S02]  /*13d10*/  FSEL R4, R2, RZ, P1 ;  /* 0x000000ff02047208 */ /* 0x000fe40000800000 */
[----:B------:R-:W-:Y:S02]  /*13d20*/  FSEL R162, R162, RZ, P1 ;  /* 0x000000ffa2a27208 */ /* 0x000fe40000800000 */
[----:B--2---:R-:W-:Y:S01]  /*13d30*/  FMNMX.FTZ R12, R14, R9, !PT ;  /* 0x000000090e0c7209 */ /* 0x004fe20007810000 */
[----:B------:R-:W-:Y:S02]  /*13d40*/  FADD.FTZ R3, -R4, R3 ;  /* 0x0000000304037221 */ /* 0x000fe40000010100 */
[--C-:B------:R-:W-:Y:S02]  /*13d50*/  FFMA.FTZ R174, R0, c[0x0][0x2d0], -R162.reuse ;  /* 0x0000b40000ae7a23 */ /* 0x100fe400000108a2 */
[----:B------:R-:W1:Y:S01]  /*13d60*/  SHFL.BFLY PT, R9, R12, 0x1, 0x1f ;  /* 0x0c201f000c097f89 */ /* 0x000e6200000e0000 */
[--C-:B------:R-:W-:Y:S02]  /*13d70*/  FFMA.FTZ R171, R25, c[0x0][0x2d0], -R162.reuse ;  /* 0x0000b40019ab7a23 */ /* 0x100fe400000108a2 */
[--C-:B------:R-:W-:Y:S01]  /*13d80*/  FFMA.FTZ R173, R21, c[0x0][0x2d0], -R162.reuse ;  /* 0x0000b40015ad7a23 */ /* 0x100fe200000108a2 */
[----:B------:R-:W-:Y:S01]  /*13d90*/  MUFU.EX2 R174, R174 ;  /* 0x000000ae00ae7308 */ /* 0x000fe20000000800 */
[--C-:B------:R-:W-:Y:S02]  /*13da0*/  FFMA.FTZ R172, R23, c[0x0][0x2d0], -R162.reuse ;  /* 0x0000b40017ac7a23 */ /* 0x100fe400000108a2 */
[----:B------:R-:W-:Y:S02]  /*13db0*/  FMUL.FTZ R6, R3, c[0x0][0x2d0] ;  /* 0x0000b40003067a20 */ /* 0x000fe40000410000 */
        /* <DEDUP_REMOVED lines=13> */
[C---:B------:R-:W-:Y:S02]  /*13e90*/  FMUL.FTZ R160, R0.reuse, c[0x0][0x2d0] ;  /* 0x0000b40000a07a20 */ /* 0x040fe40000410000 */
[--C-:B------:R-:W-:Y:S01]  /*13ea0*/  FFMA.FTZ R250, R183, c[0x0][0x2d0], -R162.reuse ;  /* 0x0000b400b7fa7a23 */ /* 0x100fe200000108a2 */
[----:B------:R-:W-:Y:S01]  /*13eb0*/  FSEL R5, R0, RZ, P0 ;  /* 0x000000ff00057208 */ /* 0x000fe20000000000 */
[--C-:B------:R-:W-:Y:S01]  /*13ec0*/  FFMA.FTZ R177, R177, c[0x0][0x2d0], -R162.reuse ;  /* 0x0000b400b1b17a23 */ /* 0x100fe200000108a2 */
[----:B------:R-:W-:Y:S01]  /*13ed0*/  FSEL R160, R160, RZ, P0 ;  /* 0x000000ffa0a07208 */ /* 0x000fe20000000000 */
[----:B------:R-:W1:Y:S01]  /*13ee0*/  MUFU.EX2 R171, R171 ;  /* 0x000000ab00ab7308 */ /* 0x000e620000000800 */
[----:B------:R-:W-:Y:S02]  /*13ef0*/  FFMA.FTZ R162, R175, c[0x0][0x2d0], -R162 ;  /* 0x0000b400afa27a23 */ /* 0x000fe400000108a2 */
[----:B------:R-:W-:Y:S01]  /*13f00*/  FADD.FTZ R5, -R5, R8 ;  /* 0x0000000805057221 */ /* 0x000fe20000010100 */
[----:B--2---:R-:W-:Y:S01]  /*13f10*/  F2FP.BF16.PACK_AB R144, R173, R174 ;  /* 0x000000aead90723e */ /* 0x004fe200000010ff */
[--C-:B------:R-:W-:Y:S02]  /*13f20*/  FFMA.FTZ R168, R19, c[0x0][0x2d0], -R160.reuse ;  /* 0x0000b40013a87a23 */ /* 0x100fe400000108a0 */
[----:B------:R-:W2:Y:S01]  /*13f30*/  LDSM.16.MT88.4 R16, [R166] ;  /* 0x00000000a610783b */ /* 0x000ea20000004200 */
[--C-:B------:R-:W-:Y:S02]  /*13f40*/  FFMA.FTZ R170, R15, c[0x0][0x2d0], -R160.reuse ;  /* 0x0000b4000faa7a23 */ /* 0x100fe400000108a0 */
[--C-:B------:R-:W-:Y:S01]  /*13f50*/  FFMA.FTZ R169, R13, c[0x0][0x2d0], -R160.reuse ;  /* 0x0000b4000da97a23 */ /* 0x100fe200000108a0 */
[----:B------:R-:W-:Y:S01]  /*13f60*/  MUFU.EX2 R168, R168 ;  /* 0x000000a800a87308 */ /* 0x000fe20000000800 */
[--C-:B------:R-:W-:Y:S01]  /*13f70*/  FFMA.FTZ R167, R165, c[0x0][0x2d0], -R160.reuse ;  /* 0x0000b400a5a77a23 */ /* 0x100fe200000108a0 */
[----:B------:R-:W-:Y:S01]  /*13f80*/  IADD3 R165, R197, R166, RZ ;  /* 0x000000a6c5a57210 */ /* 0x000fe20007ffe0ff */
[----:B------:R-:W-:Y:S02]  /*13f90*/  FMUL.FTZ R9, R5, c[0x0][0x2d0] ;  /* 0x0000b40005097a20 */ /* 0x000fe40000410000 */
[--C-:B------:R-:W-:Y:S02]  /*13fa0*/  FFMA.FTZ R178, R178, c[0x0][0x2d0], -R160.reuse ;  /* 0x0000b400b2b27a23 */ /* 0x100fe400000108a0 */
[----:B------:R-:W3:Y:S01]  /*13fb0*/  LDSM.16.MT88.4 R24, [R165] ;  /* 0x00000000a518783b */ /* 0x000ee20000004200 */
[--C-:B------:R-:W-:Y:S02]  /*13fc0*/  FFMA.FTZ R189, R189, c[0x0][0x2d0], -R160.reuse ;  /* 0x0000b400bdbd7a23 */ /* 0x100fe400000108a0 */
[----:B------:R-:W-:Y:S01]  /*13fd0*/  MUFU.EX2 R170, R170 ;  /* 0x000000aa00aa7308 */ /* 0x000fe20000000800 */
[--C-:B------:R-:W-:Y:S01]  /*13fe0*/  FFMA.FTZ R182, R182, c[0x0][0x2d0], -R160.reuse ;  /* 0x0000b400b6b67a23 */ /* 0x100fe200000108a0 */
[----:B-1----:R-:W-:Y:S01]  /*13ff0*/  F2FP.BF16.PACK_AB R146, R171, R172 ;  /* 0x000000acab92723e */ /* 0x002fe200000010ff */
[--C-:B------:R-:W-:Y:S02]  /*14000*/  FFMA.FTZ R247, R247, c[0x0][0x2d0], -R160.reuse ;  /* 0x0000b400f7f77a23 */ /* 0x100fe400000108a0 */
[----:B------:R-:W-:Y:S01]  /*14010*/  LDSM.16.MT88.4 R156, [R165+0x3800] ;  /* 0x00380000a59c783b */ /* 0x000fe20000004200 */
[--C-:B------:R-:W-:Y:S02]  /*14020*/  FFMA.FTZ R246, R246, c[0x0][0x2d0], -R160.reuse ;  /* 0x0000b400f6f67a23 */ /* 0x100fe400000108a0 */
[--C-:B------:R-:W-:Y:S02]  /*14030*/  FFMA.FTZ R188, R188, c[0x0][0x2d0], -R160.reuse ;  /* 0x0000b400bcbc7a23 */ /* 0x100fe400000108a0 */
[----:B------:R-:W1:Y:S01]  /*14040*/  MUFU.EX2 R169, R169 ;  /* 0x000000a900a97308 */ /* 0x000e620000000800 */
[--C-:B------:R-:W-:Y:S02]  /*14050*/  FFMA.FTZ R248, R251, c[0x0][0x2d0], -R160.reuse ;  /* 0x0000b400fbf87a23 */ /* 0x100fe400000108a0 */
[--C-:B------:R-:W-:Y:S02]  /*14060*/  FFMA.FTZ R249, R249, c[0x0][0x2d0], -R160.reuse ;  /* 0x0000b400f9f97a23 */ /* 0x100fe400000108a0 */
[--C-:B------:R-:W-:Y:S02]  /*14070*/  FFMA.FTZ R181, R181, c[0x0][0x2d0], -R160.reuse ;  /* 0x0000b400b5b57a23 */ /* 0x100fe400000108a0 */
[--C-:B------:R-:W-:Y:S02]  /*14080*/  FFMA.FTZ R252, R179, c[0x0][0x2d0], -R160.reuse ;  /* 0x0000b400b3fc7a23 */ /* 0x100fe400000108a0 */
[--C-:B------:R-:W-:Y:S01]  /*14090*/  FFMA.FTZ R179, R163, c[0x0][0x2d0], -R160.reuse ;  /* 0x0000b400a3b37a23 */ /* 0x100fe200000108a0 */
[----:B------:R-:W4:Y:S01]  /*140a0*/  MUFU.EX2 R167, R167 ;  /* 0x000000a700a77308 */ /* 0x000f220000000800 */
[----:B------:R-:W-:Y:S09]  /*140b0*/  FFMA.FTZ R160, R161, c[0x0][0x2d0], -R160 ;  /* 0x0000b400a1a07a23 */ /* 0x000ff200000108a0 */
[----:B------:R-:W5:Y:S01]  /*140c0*/  MUFU.EX2 R8, R6 ;  /* 0x0000000600087308 */ /* 0x000f620000000800 */
[----:B-1----:R-:W-:Y:S09]  /*140d0*/  F2FP.BF16.PACK_AB R145, R169, R170 ;  /* 0x000000aaa991723e */ /* 0x002ff200000010ff */
[----:B------:R-:W1:Y:S01]  /*140e0*/  MUFU.EX2 R3, R9 ;  /* 0x0000000900037308 */ /* 0x000e620000000800 */
[----:B----4-:R-:W-:Y:S09]  /*140f0*/  F2FP.BF16.PACK_AB R147, R167, R168 ;  /* 0x000000a8a793723e */ /* 0x010ff200000010ff */
[----:B------:R-:W-:Y:S01]  /*14100*/  MUFU.EX2 R175, R162 ;  /* 0x000000a200af7308 */ /* 0x000fe20000000800 */
[C---:B-----5:R-:W-:Y:S02]  /*14110*/  FMUL.FTZ R4, R8.reuse, R132 ;  /* 0x0000008408047220 */ /* 0x060fe40000410000 */
[C---:B------:R-:W-:Y:S02]  /*14120*/  FMUL.FTZ R5, R8.reuse, R133 ;  /* 0x0000008508057220 */ /* 0x040fe40000410000 */
[C---:B------:R-:W-:Y:S02]  /*14130*/  FMUL.FTZ R12, R8.reuse, R128 ;  /* 0x00000080080c7220 */ /* 0x040fe40000410000 */
[C---:B------:R-:W-:Y:S03]  /*14140*/  FMUL.FTZ R13, R8.reuse, R129 ;  /* 0x00000081080d7220 */ /* 0x040fe60000410000 */
[----:B------:R4:W-:Y:S01]  /*14150*/  MUFU.EX2 R183, R160 ;  /* 0x000000a000b77308 */ /* 0x0009e20000000800 */
[C---:B------:R-:W-:Y:S02]  /*14160*/  FMUL.FTZ R20, R8.reuse, R120 ;  /* 0x0000007808147220 */ /* 0x040fe40000410000 */
[----:B-1----:R-:W-:Y:S01]  /*14170*/  FMUL.FTZ R6, R3, R134 ;  /* 0x0000008603067220 */ /* 0x002fe20000410000 */
[----:B------:R-:W-:Y:S01]  /*14180*/  IADD3 R9, R197, R164, RZ ;  /* 0x000000a4c5097210 */ /* 0x000fe20007ffe0ff */
[C---:B------:R-:W-:Y:S02]  /*14190*/  FMUL.FTZ R7, R3.reuse, R135 ;  /* 0x0000008703077220 */ /* 0x040fe40000410000 */
[----:B------:R-:W-:Y:S01]  /*141a0*/  LDSM.16.MT88.4 R132, [R165+0x2800] ;  /* 0x00280000a584783b */ /* 0x000fe20000004200 */
[C---:B------:R-:W-:Y:S02]  /*141b0*/  FMUL.FTZ R14, R3.reuse, R130 ;  /* 0x00000082030e7220 */ /* 0x040fe40000410000 */
[C---:B------:R-:W-:Y:S01]  /*141c0*/  FMUL.FTZ R15, R3.reuse, R131 ;  /* 0x00000083030f7220 */ /* 0x040fe20000410000 */
[----:B------:R-:W-:Y:S01]  /*141d0*/  MUFU.EX2 R176, R176 ;  /* 0x000000b000b07308 */ /* 0x000fe20000000800 */
[C---:B--2---:R-:W-:Y:S03]  /*141e0*/  HMMA.16816.F32.BF16 R4, R144.reuse, R16, R4 ;  /* 0x000000109004723c */ /* 0x044fe60000041804 */
[----:B------:R-:W-:Y:S02]  /*141f0*/  LDSM.16.MT88.4 R128, [R166+0x2800] ;  /* 0x00280000a680783b */ /* 0x000fe40000004200 */
[C---:B------:R-:W-:Y:S02]  /*14200*/  FMUL.FTZ R21, R8.reuse, R121 ;  /* 0x0000007908157220 */ /* 0x040fe40000410000 */
[C---:B------:R-:W-:Y:S01]  /*14210*/  FMUL.FTZ R16, R8.reuse, R124 ;  /* 0x0000007c08107220 */ /* 0x040fe20000410000 */
[C---:B------:R-:W-:Y:S01]  /*14220*/  HMMA.16816.F32.BF16 R12, R144.reuse, R18, R12 ;  /* 0x00000012900c723c */ /* 0x040fe2000004180c */
[----:B------:R-:W1:Y:S02]  /*14230*/  MUFU.EX2 R185, R185 ;  /* 0x000000b900b97308 */ /* 0x000e640000000800 */
[----:B------:R-:W-:Y:S01]  /*14240*/  LDSM.16.MT88.4 R148, [R9+0x1800] ;  /* 0x001800000994783b */ /* 0x000fe20000004200 */
[C---:B------:R-:W-:Y:S02]  /*14250*/  FMUL.FTZ R17, R8.reuse, R125 ;  /* 0x0000007d08117220 */ /* 0x040fe40000410000 */
[C---:B------:R-:W-:Y:S02]  /*14260*/  FMUL.FTZ R22, R3.reuse, R122 ;  /* 0x0000007a03167220 */ /* 0x040fe40000410000 */
[C---:B------:R-:W-:Y:S03]  /*14270*/  FMUL.FTZ R18, R3.reuse, R126 ;  /* 0x0000007e03127220 */ /* 0x040fe60000410000 */
[----:B----4-:R-:W-:Y:S01]  /*14280*/  LDSM.16.MT88.4 R160, [R164+0x3800] ;  /* 0x00380000a4a0783b */ /* 0x010fe20000004200 */
[C---:B------:R-:W-:Y:S01]  /*14290*/  FMUL.FTZ R19, R3.reuse, R127 ;  /* 0x0000007f03137220 */ /* 0x040fe20000410000 */
[----:B------:R-:W-:Y:S01]  /*142a0*/  MUFU.EX2 R178, R178 ;  /* 0x000000b200b27308 */ /* 0x000fe20000000800 */
[C---:B------:R-:W-:Y:S02]  /*142b0*/  FMUL.FTZ R23, R3.reuse, R123 ;  /* 0x0000007b03177220 */ /* 0x040fe40000410000 */
[C---:B------:R-:W-:Y:S02]  /*142c0*/  FMUL.FTZ R28, R8.reuse, R112 ;  /* 0x00000070081c7220 */ /* 0x040fe40000410000 */
[C---:B------:R-:W-:Y:S01]  /*142d0*/  FMUL.FTZ R29, R8.reuse, R113 ;  /* 0x00000071081d7220 */ /* 0x040fe20000410000 */
[C---:B---3--:R-:W-:Y:S01]  /*142e0*/  HMMA.16816.F32.BF16 R16, R144.reuse, R24, R16 ;  /* 0x000000189010723c */ /* 0x048fe20000041810 */
[----:B------:R-:W2:Y:S02]  /*142f0*/  LDSM.16.MT88.4 R124, [R9] ;  /* 0x00000000097c783b */ /* 0x000ea40000004200 */
[C---:B------:R-:W-:Y:S01]  /*14300*/  FMUL.FTZ R30, R3.reuse, R114 ;  /* 0x00000072031e7220 */ /* 0x040fe20000410000 */
[----:B------:R-:W3:Y:S01]  /*14310*/  MUFU.EX2 R189, R189 ;  /* 0x000000bd00bd7308 */ /* 0x000ee20000000800 */
        /* <DEDUP_REMOVED lines=15> */
[----:B------:R-:W5:Y:S02]  /*14410*/  MUFU.EX2 R180, R180 ;  /* 0x000000b400b47308 */ /* 0x000f640000000800 */
        /* <DEDUP_REMOVED lines=10> */
[----:B------:R-:W1:Y:S01]  /*144c0*/  MUFU.EX2 R247, R247 ;  /* 0x000000f700f77308 */ /* 0x000e620000000800 */
        /* <DEDUP_REMOVED lines=18> */
[----:B------:R-:W2:Y:S02]  /*145f0*/  MUFU.EX2 R246, R246 ;  /* 0x000000f600f67308 */ /* 0x000ea40000000800 */
[C---:B------:R-:W-:Y:S02]  /*14600*/  FMUL.FTZ R52, R8.reuse, R52 ;  /* 0x0000003408347220 */ /* 0x040fe40000410000 */
[C---:B------:R-:W-:Y:S02]  /*14610*/  FMUL.FTZ R53, R8.reuse, R53 ;  /* 0x0000003508357220 */ /* 0x040fe40000410000 */
[C---:B------:R-:W-:Y:S01]  /*14620*/  FMUL.FTZ R54, R3.reuse, R54 ;  /* 0x0000003603367220 */ /* 0x040fe20000410000 */
[C---:B-1----:R-:W-:Y:S03]  /*14630*/  HMMA.16816.F32.BF16 R48, R144.reuse, R108, R48 ;  /* 0x0000006c9030723c */ /* 0x042fe60000041830 */
[----:B------:R-:W1:Y:S01]  /*14640*/  MUFU.EX2 R188, R188 ;  /* 0x000000bc00bc7308 */ /* 0x000e620000000800 */
[C---:B------:R-:W-:Y:S02]  /*14650*/  FMUL.FTZ R55, R3.reuse, R55 ;  /* 0x0000003703377220 */ /* 0x040fe40000410000 */
[C---:B------:R-:W-:Y:S02]  /*14660*/  FMUL.FTZ R56, R8.reuse, R56 ;  /* 0x0000003808387220 */ /* 0x040fe40000410000 */
[C---:B------:R-:W-:Y:S04]  /*14670*/  FMUL.FTZ R57, R8.reuse, R57 ;  /* 0x0000003908397220 */ /* 0x040fe80000410000 */
[C---:B------:R-:W-:Y:S01]  /*14680*/  FMUL.FTZ R58, R3.reuse, R58 ;  /* 0x0000003a033a7220 */ /* 0x040fe20000410000 */
[C---:B------:R-:W-:Y:S01]  /*14690*/  HMMA.16816.F32.BF16 R52, R144.reuse, R110, R52 ;  /* 0x0000006e9034723c */ /* 0x040fe20000041834 */
[----:B------:R-:W4:Y:S01]  /*146a0*/  LDSM.16.MT88.4 R108, [R166+0x4000] ;  /* 0x00400000a66c783b */ /* 0x000f220000004200 */
[----:B------:R-:W-:Y:S01]  /*146b0*/  MUFU.EX2 R186, R186 ;  /* 0x000000ba00ba7308 */ /* 0x000fe20000000800 */
[C---:B------:R-:W-:Y:S02]  /*146c0*/  FMUL.FTZ R59, R3.reuse, R59 ;  /* 0x0000003b033b7220 */ /* 0x040fe40000410000 */
[C---:B------:R-:W-:Y:S02]  /*146d0*/  FMUL.FTZ R60, R8.reuse, R60 ;  /* 0x0000003c083c7220 */ /* 0x040fe40000410000 */
[C---:B------:R-:W-:Y:S02]  /*146e0*/  FMUL.FTZ R61, R8.reuse, R61 ;  /* 0x0000003d083d7220 */ /* 0x040fe40000410000 */
[C---:B------:R-:W-:Y:S01]  /*146f0*/  FMUL.FTZ R62, R3.reuse, R62 ;  /* 0x0000003e033e7220 */ /* 0x040fe20000410000 */
[C---:B------:R-:W-:Y:S02]  /*14700*/  HMMA.16816.F32.BF16 R56, R144.reuse, R104, R56 ;  /* 0x000000689038723c */ /* 0x040fe40000041838 */
[----:B------:R-:W1:Y:S01]  /*14710*/  MUFU.EX2 R184, R184 ;  /* 0x000000b800b87308 */ /* 0x000e620000000800 */
[C---:B------:R-:W-:Y:S02]  /*14720*/  FMUL.FTZ R63, R3.reuse, R63 ;  /* 0x0000003f033f7220 */ /* 0x040fe40000410000 */
[C---:B------:R-:W-:Y:S02]  /*14730*/  FMUL.FTZ R64, R8.reuse, R64 ;  /* 0x0000004008407220 */ /* 0x040fe40000410000 */
[C---:B------:R-:W-:Y:S02]  /*14740*/  FMUL.FTZ R65, R8.reuse, R65 ;  /* 0x0000004108417220 */ /* 0x040fe40000410000 */
[C---:B------:R-:W-:Y:S01]  /*14750*/  FMUL.FTZ R66, R3.reuse, R66 ;  /* 0x0000004203427220 */ /* 0x040fe20000410000 */
[C---:B------:R-:W-:Y:S01]  /*14760*/  HMMA.16816.F32.BF16 R60, R144.reuse, R106, R60 ;  /* 0x0000006a903c723c */ /* 0x040fe2000004183c */
[----:B------:R-:W1:Y:S01]  /*14770*/  LDSM.16.MT88.4 R104, [R165+0x4000] ;  /* 0x00400000a568783b */ /* 0x000e620000004200 */
        /* <DEDUP_REMOVED lines=12> */
[----:B------:R-:W2:Y:S01]  /*14840*/  LDSM.16.MT88.4 R112, [R164+0x4000] ;  /* 0x00400000a470783b */ /* 0x000ea20000004200 */
[----:B------:R-:W-:Y:S01]  /*14850*/  MUFU.EX2 R187, R187 ;  /* 0x000000bb00bb7308 */ /* 0x000fe20000000800 */
[C---:B------:R-:W-:Y:S02]  /*14860*/  FMUL.FTZ R75, R3.reuse, R75 ;  /* 0x0000004b034b7220 */ /* 0x040fe40000410000 */
[C---:B------:R-:W-:Y:S02]  /*14870*/  FMUL.FTZ R76, R8.reuse, R76 ;  /* 0x0000004c084c7220 */ /* 0x040fe40000410000 */
[C---:B------:R-:W-:Y:S02]  /*14880*/  FMUL.FTZ R77, R8.reuse, R77 ;  /* 0x0000004d084d7220 */ /* 0x040fe40000410000 */
[C---:B------:R-:W-:Y:S01]  /*14890*/  FMUL.FTZ R78, R3.reuse, R78 ;  /* 0x0000004e034e7220 */ /* 0x040fe20000410000 */
[C---:B----4-:R-:W-:Y:S02]  /*148a0*/  HMMA.16816.F32.BF16 R72, R144.reuse, R108, R72 ;  /* 0x0000006c9048723c */ /* 0x050fe40000041848 */
[----:B------:R-:W4:Y:S01]  /*148b0*/  MUFU.EX2 R250, R250 ;  /* 0x000000fa00fa7308 */ /* 0x000f220000000800 */
[C---:B------:R-:W-:Y:S02]  /*148c0*/  FMUL.FTZ R79, R3.reuse, R79 ;  /* 0x0000004f034f7220 */ /* 0x040fe40000410000 */
[C---:B------:R-:W-:Y:S02]  /*148d0*/  FMUL.FTZ R80, R8.reuse, R80 ;  /* 0x0000005008507220 */ /* 0x040fe40000410000 */
[C---:B------:R-:W-:Y:S02]  /*148e0*/  FMUL.FTZ R81, R8.reuse, R81 ;  /* 0x0000005108517220 */ /* 0x040fe40000410000 */
        /* <DEDUP_REMOVED lines=8> */
[C---:B-1----:R-:W-:Y:S02]  /*14970*/  HMMA.16816.F32.BF16 R80, R144.reuse, R104, R80 ;  /* 0x000000689050723c */ /* 0x042fe40000041850 */
[----:B------:R-:W1:Y:S01]  /*14980*/  MUFU.EX2 R252, R252 ;  /* 0x000000fc00fc7308 */ /* 0x000e620000000800 */
[----:B------:R-:W-:Y:S02]  /*14990*/  FMUL.FTZ R87, R3, R87 ;  /* 0x0000005703577220 */ /* 0x000fe40000410000 */
[C---:B------:R-:W-:Y:S02]  /*149a0*/  FMUL.FTZ R88, R8.reuse, R88 ;  /* 0x0000005808587220 */ /* 0x040fe40000410000 */
[C---:B------:R-:W-:Y:S01]  /*149b0*/  FMUL.FTZ R89, R8.reuse, R89 ;  /* 0x0000005908597220 */ /* 0x040fe20000410000 */
[----:B------:R-:W-:Y:S01]  /*149c0*/  F2FP.BF16.PACK_AB R104, R185, R176 ;  /* 0x000000b0b968723e */ /* 0x000fe200000010ff */
[C---:B------:R-:W-:Y:S01]  /*149d0*/  FMUL.FTZ R90, R3.reuse, R90 ;  /* 0x0000005a035a7220 */ /* 0x040fe20000410000 */
[C---:B------:R-:W-:Y:S02]  /*149e0*/  HMMA.16816.F32.BF16 R84, R144.reuse, R106, R84 ;  /* 0x0000006a9054723c */ /* 0x040fe40000041854 */
[----:B------:R-:W1:Y:S01]  /*149f0*/  MUFU.EX2 R177, R177 ;  /* 0x000000b100b17308 */ /* 0x000e620000000800 */
[----:B------:R-:W-:Y:S01]  /*14a00*/  FMUL.FTZ R91, R3, R91 ;  /* 0x0000005b035b7220 */ /* 0x000fe20000410000 */
[----:B---3--:R-:W-:Y:S01]  /*14a10*/  F2FP.BF16.PACK_AB R105, R189, R178 ;  /* 0x000000b2bd69723e */ /* 0x008fe200000010ff */
[C---:B------:R-:W-:Y:S02]  /*14a20*/  FMUL.FTZ R92, R8.reuse, R92 ;  /* 0x0000005c085c7220 */ /* 0x040fe40000410000 */
[----:B------:R-:W-:Y:S01]  /*14a30*/  FMUL.FTZ R93, R8, R93 ;  /* 0x0000005d085d7220 */ /* 0x000fe20000410000 */
[----:B-----5:R-:W-:Y:S01]  /*14a40*/  F2FP.BF16.PACK_AB R106, R180, R191 ;  /* 0x000000bfb46a723e */ /* 0x020fe200000010ff */
[C---:B------:R-:W-:Y:S01]  /*14a50*/  FMUL.FTZ R94, R3.reuse, R94 ;  /* 0x0000005e035e7220 */ /* 0x040fe20000410000 */
[C---:B--2---:R-:W-:Y:S02]  /*14a60*/  HMMA.16816.F32.BF16 R88, R144.reuse, R112, R88 ;  /* 0x000000709058723c */ /* 0x044fe40000041858 */
[----:B------:R-:W2:Y:S01]  /*14a70*/  MUFU.EX2 R179, R179 ;  /* 0x000000b300b37308 */ /* 0x000ea20000000800 */
[----:B------:R-:W-:Y:S01]  /*14a80*/  FMUL.FTZ R95, R3, R95 ;  /* 0x0000005f035f7220 */ /* 0x000fe20000410000 */
[----:B------:R-:W-:Y:S01]  /*14a90*/  F2FP.BF16.PACK_AB R107, R247, R182 ;  /* 0x000000b6f76b723e */ /* 0x000fe200000010ff */
[C---:B------:R-:W-:Y:S02]  /*14aa0*/  FMUL.FTZ R96, R8.reuse, R96 ;  /* 0x0000006008607220 */ /* 0x040fe40000410000 */
[C---:B------:R-:W-:Y:S02]  /*14ab0*/  FMUL.FTZ R97, R8.reuse, R97 ;  /* 0x0000006108617220 */ /* 0x040fe40000410000 */
[C---:B------:R-:W-:Y:S01]  /*14ac0*/  FMUL.FTZ R98, R3.reuse, R98 ;  /* 0x0000006203627220 */ /* 0x040fe20000410000 */
[C---:B------:R-:W-:Y:S01]  /*14ad0*/  HMMA.16816.F32.BF16 R92, R144.reuse, R114, R92 ;  /* 0x00000072905c723c */ /* 0x040fe2000004185c */
[----:B------:R-:W3:Y:S02]  /*14ae0*/  LDSM.16.MT88.4 R112, [R164+0x800] ;  /* 0x00080000a470783b */ /* 0x000ee40000004200 */
[C---:B------:R-:W-:Y:S02]  /*14af0*/  FMUL.FTZ R99, R3.reuse, R99 ;  /* 0x0000006303637220 */ /* 0x040fe40000410000 */
[C---:B------:R-:W-:Y:S02]  /*14b00*/  FMUL.FTZ R100, R8.reuse, R100 ;  /* 0x0000006408647220 */ /* 0x040fe40000410000 */
[C---:B------:R-:W-:Y:S02]  /*14b10*/  FMUL.FTZ R101, R8.reuse, R101 ;  /* 0x0000006508657220 */ /* 0x040fe40000410000 */
[C---:B------:R-:W-:Y:S01]  /*14b20*/  FMUL.FTZ R102, R3.reuse, R102 ;  /* 0x0000006603667220 */ /* 0x040fe20000410000 */
[C---:B----4-:R-:W-:Y:S03]  /*14b30*/  HMMA.16816.F32.BF16 R96, R144.reuse, R108, R96 ;  /* 0x0000006c9060723c */ /* 0x050fe60000041860 */
[C---:B------:R-:W-:Y:S02]  /*14b40*/  FMUL.FTZ R103, R3.reuse, R103 ;  /* 0x0000006703677220 */ /* 0x040fe40000410000 */
[----:B------:R-:W-:Y:S02]  /*14b50*/  FFMA.FTZ R170, R3, R238, R170 ;  /* 0x000000ee03aa7223 */ /* 0x000fe400000100aa */
[----:B------:R-:W-:Y:S02]  /*14b60*/  FFMA.FTZ R174, R8, R239, R174 ;  /* 0x000000ef08ae7223 */ /* 0x000fe400000100ae */
[----:B------:R-:W-:Y:S01]  /*14b70*/  FADD.FTZ R169, R169, R170 ;  /* 0x000000aaa9a97221 */ /* 0x000fe20000010000 */
[----:B------:R-:W-:Y:S01]  /*14b80*/  HMMA.16816.F32.BF16 R100, R144, R110, R100 ;  /* 0x0000006e9064723c */ /* 0x000fe20000041864 */
[----:B------:R-:W4:Y:S02]  /*14b90*/  LDSM.16.MT88.4 R108, [R164+0x2800] ;  /* 0x00280000a46c783b */ /* 0x000f240000004200 */
[----:B------:R-:W-:Y:S02]  /*14ba0*/  FADD.FTZ R173, R173, R174 ;  /* 0x000000aeadad7221 */ /* 0x000fe40000010000 */
[----:B------:R-:W-:Y:S02]  /*14bb0*/  FADD.FTZ R168, R168, R169 ;  /* 0x000000a9a8a87221 */ /* 0x000fe40000010000 */
[----:B------:R-:W-:Y:S01]  /*14bc0*/  FADD.FTZ R172, R172, R173 ;  /* 0x000000adacac7221 */ /* 0x000fe20000010000 */
        /* <DEDUP_REMOVED lines=15> */
[C---:B---3--:R-:W-:Y:S04]  /*14cc0*/  HMMA.16816.F32.BF16 R24, R104.reuse, R112, R24 ;  /* 0x000000706818723c */ /* 0x048fe80000041818 */
[----:B------:R-:W-:Y:S02]  /*14cd0*/  FADD.FTZ R191, R180, R191 ;  /* 0x000000bfb4bf7221 */ /* 0x000fe40000010000 */
[----:B------:R-:W-:Y:S02]  /*14ce0*/  FADD.FTZ R247, R247, R182 ;  /* 0x000000b6f7f77221 */ /* 0x000fe40000010000 */
[C---:B------:R-:W-:Y:S01]  /*14cf0*/  HMMA.16816.F32.BF16 R28, R104.reuse, R114, R28 ;  /* 0x00000072681c723c */ /* 0x040fe2000004181c */
[----:B------:R-:W3:Y:S03]  /*14d00*/  LDSM.16.MT88.4 R112, [R166+0x4800] ;  /* 0x00480000a670783b */ /* 0x000ee60000004200 */
[----:B------:R-:W-:Y:S04]  /*14d10*/  FADD.FTZ R247, R246, R247 ;  /* 0x000000f7f6f77221 */ /* 0x000fe80000010000 */
[C---:B------:R-:W-:Y:S04]  /*14d20*/  HMMA.16816.F32.BF16 R32, R104.reuse, R124, R32 ;  /* 0x0000007c6820723c */ /* 0x040fe80000041820 */
[----:B------:R-:W-:Y:S04]  /*14d30*/  FADD.FTZ R247, R188, R247 ;  /* 0x000000f7bcf77221 */ /* 0x000fe80000010000 */
        /* <DEDUP_REMOVED lines=8> */
[C---:B----4-:R-:W-:Y:S08]  /*14dc0*/  HMMA.16816.F32.BF16 R56, R104.reuse, R108, R56 ;  /* 0x0000006c6838723c */ /* 0x050ff00000041838 */
[C---:B------:R-:W-:Y:S01]  /*14dd0*/  HMMA.16816.F32.BF16 R60, R104.reuse, R110, R60 ;  /* 0x0000006e683c723c */ /* 0x040fe2000004183c */
[----:B------:R-:W4:Y:S07]  /*14de0*/  LDSM.16.MT88.4 R108, [R164+0x4800] ;  /* 0x00480000a46c783b */ /* 0x000f2e0000004200 */
[C---:B-----5:R-:W-:Y:S08]  /*14df0*/  HMMA.16816.F32.BF16 R64, R104.reuse, R116, R64 ;  /* 0x000000746840723c */ /* 0x060ff00000041840 */
[C---:B------:R-:W-:Y:S01]  /*14e00*/  HMMA.16816.F32.BF16 R68, R104.reuse, R118, R68 ;  /* 0x000000766844723c */ /* 0x040fe20000041844 */
[----:B------:R-:W5:Y:S07]  /*14e10*/  LDSM.16.MT88.4 R116, [R9+0x4800] ;  /* 0x004800000974783b */ /* 0x000f6e0000004200 */
[C---:B---3--:R-:W-:Y:S08]  /*14e20*/  HMMA.16816.F32.BF16 R72, R104.reuse, R112, R72 ;  /* 0x000000706848723c */ /* 0x048ff00000041848 */
[C---:B------:R-:W-:Y:S01]  /*14e30*/  HMMA.16816.F32.BF16 R76, R104.reuse, R114, R76 ;  /* 0x00000072684c723c */ /* 0x040fe2000004184c */
[----:B------:R-:W3:Y:S07]  /*14e40*/  LDSM.16.MT88.4 R112, [R166+0x1000] ;  /* 0x00100000a670783b */ /* 0x000eee0000004200 */
[C---:B------:R-:W-:Y:S08]  /*14e50*/  HMMA.16816.F32.BF16 R80, R104.reuse, R120, R80 ;  /* 0x000000786850723c */ /* 0x040ff00000041850 */
[C---:B------:R-:W-:Y:S01]  /*14e60*/  HMMA.16816.F32.BF16 R84, R104.reuse, R122, R84 ;  /* 0x0000007a6854723c */ /* 0x040fe20000041854 */
[----:B------:R-:W1:Y:S07]  /*14e70*/  LDSM.16.MT88.4 R120, [R164+0x1000] ;  /* 0x00100000a478783b */ /* 0x000e6e0000004200 */
[C---:B----4-:R-:W-:Y:S08]  /*14e80*/  HMMA.16816.F32.BF16 R88, R104.reuse, R108, R88 ;  /* 0x0000006c6858723c */ /* 0x050ff00000041858 */
[C---:B------:R-:W-:Y:S01]  /*14e90*/  HMMA.16816.F32.BF16 R92, R104.reuse, R110, R92 ;  /* 0x0000006e685c723c */ /* 0x040fe2000004185c */
[----:B------:R-:W4:Y:S07]  /*14ea0*/  LDSM.16.MT88.4 R108, [R164+0x3000] ;  /* 0x00300000a46c783b */ /* 0x000f2e0000004200 */
[C---:B-----5:R-:W-:Y:S08]  /*14eb0*/  HMMA.16816.F32.BF16 R96, R104.reuse, R116, R96 ;  /* 0x000000746860723c */ /* 0x060ff00000041860 */
[----:B------:R-:W-:Y:S01]  /*14ec0*/  HMMA.16816.F32.BF16 R100, R104, R118, R100 ;  /* 0x000000766864723c */ /* 0x000fe20000041864 */
[----:B------:R-:W-:Y:S06]  /*14ed0*/  LDSM.16.MT88.4 R116, [R166+0x5000] ;  /* 0x00500000a674783b */ /* 0x000fec0000004200 */
[----:B------:R-:W-:Y:S02]  /*14ee0*/  F2FP.BF16.PACK_AB R104, R202, R190 ;  /* 0x000000beca68723e */ /* 0x000fe400000010ff */
[----:B------:R-:W-:Y:S03]  /*14ef0*/  F2FP.BF16.PACK_AB R105, R188, R246 ;  /* 0x000000f6bc69723e */ /* 0x000fe600000010ff */
[----:B------:R-:W-:Y:S02]  /*14f00*/  F2FP.BF16.PACK_AB R106, R184, R186 ;  /* 0x000000bab86a723e */ /* 0x000fe400000010ff */
[C---:B------:R-:W-:Y:S01]  /*14f10*/  F2FP.BF16.PACK_AB R107, R249.reuse, R248 ;  /* 0x000000f8f96b723e */ /* 0x040fe200000010ff */
[----:B------:R-:W-:Y:S04]  /*14f20*/  FADD.FTZ R248, R248, R247 ;  /* 0x000000f7f8f87221 */ /* 0x000fe80000010000 */
[----:B------:R-:W-:Y:S02]  /*14f30*/  FADD.FTZ R248, R249, R248 ;  /* 0x000000f8f9f87221 */ /* 0x000fe40000010000 */
[C---:B---3--:R-:W-:Y:S08]  /*14f40*/  HMMA.16816.F32.BF16 R4, R104.reuse, R112, R4 ;  /* 0x000000706804723c */ /* 0x048ff00000041804 */
        /* <DEDUP_REMOVED lines=15> */
[C---:B------:R-:W-:Y:S01]  /*15040*/  F2FP.BF16.PACK_AB R145, R252.reuse, R181 ;  /* 0x000000b5fc91723e */ /* 0x040fe200000010ff */
[----:B------:R-:W-:Y:S02]  /*15050*/  FADD.FTZ R181, R181, R248 ;  /* 0x000000f8b5b57221 */ /* 0x000fe40000010000 */
[----:B------:R-:W-:Y:S01]  /*15060*/  F2FP.BF16.PACK_AB R146, R175, R177 ;  /* 0x000000b1af92723e */ /* 0x000fe200000010ff */
[C---:B----4-:R-:W-:Y:S04]  /*15070*/  HMMA.16816.F32.BF16 R56, R104.reuse, R108, R56 ;  /* 0x0000006c6838723c */ /* 0x050fe80000041838 */
[----:B--2---:R-:W-:Y:S01]  /*15080*/  F2FP.BF16.PACK_AB R147, R183, R179 ;  /* 0x000000b3b793723e */ /* 0x004fe200000010ff */
[----:B------:R-:W-:Y:S03]  /*15090*/  FADD.FTZ R252, R252, R181 ;  /* 0x000000b5fcfc7221 */ /* 0x000fe60000010000 */
[C---:B------:R-:W-:Y:S01]  /*150a0*/  HMMA.16816.F32.BF16 R60, R104.reuse, R110, R60 ;  /* 0x0000006e683c723c */ /* 0x040fe2000004183c */
[----:B------:R-:W2:Y:S03]  /*150b0*/  LDSM.16.MT88.4 R108, [R164+0x5000] ;  /* 0x00500000a46c783b */ /* 0x000ea60000004200 */
[----:B------:R-:W-:Y:S04]  /*150c0*/  FADD.FTZ R252, R179, R252 ;  /* 0x000000fcb3fc7221 */ /* 0x000fe80000010000 */
[C---:B---3--:R-:W-:Y:S04]  /*150d0*/  HMMA.16816.F32.BF16 R64, R104.reuse, R112, R64 ;  /* 0x000000706840723c */ /* 0x048fe80000041840 */
[----:B------:R-:W-:Y:S04]  /*150e0*/  FADD.FTZ R238, R183, R252 ;  /* 0x000000fcb7ee7221 */ /* 0x000fe80000010000 */
[C---:B------:R-:W-:Y:S01]  /*150f0*/  HMMA.16816.F32.BF16 R68, R104.reuse, R114, R68 ;  /* 0x000000726844723c */ /* 0x040fe20000041844 */
[----:B------:R-:W3:Y:S07]  /*15100*/  LDSM.16.MT88.4 R112, [R9+0x5000] ;  /* 0x005000000970783b */ /* 0x000eee0000004200 */
[C---:B------:R-:W-:Y:S08]  /*15110*/  HMMA.16816.F32.BF16 R72, R104.reuse, R116, R72 ;  /* 0x000000746848723c */ /* 0x040ff00000041848 */
        /* <DEDUP_REMOVED lines=8> */
[----:B------:R-:W-:Y:S08]  /*151a0*/  HMMA.16816.F32.BF16 R100, R104, R114, R100 ;  /* 0x000000726864723c */ /* 0x000ff00000041864 */
[C---:B------:R-:W-:Y:S08]  /*151b0*/  HMMA.16816.F32.BF16 R132, R144.reuse, R128, R4 ;  /* 0x000000809084723c */ /* 0x040ff00000041804 */
[C---:B------:R-:W-:Y:S01]  /*151c0*/  HMMA.16816.F32.BF16 R128, R144.reuse, R130, R12 ;  /* 0x000000829080723c */ /* 0x040fe2000004180c */
[----:B------:R-:W3:Y:S07]  /*151d0*/  LDSM.16.MT88.4 R12, [R9+0x3800] ;  /* 0x00380000090c783b */ /* 0x000eee0000004200 */
[C---:B-1----:R-:W-:Y:S01]  /*151e0*/  HMMA.16816.F32.BF16 R124, R144.reuse, R120, R16 ;  /* 0x00000078907c723c */ /* 0x042fe20000041810 */
[----:B------:R-:W1:Y:S07]  /*151f0*/  LDSM.16.MT88.4 R16, [R166+0x5800] ;  /* 0x00580000a610783b */ /* 0x000e6e0000004200 */
[C---:B------:R-:W-:Y:S01]  /*15200*/  HMMA.16816.F32.BF16 R120, R144.reuse, R122, R20 ;  /* 0x0000007a9078723c */ /* 0x040fe20000041814 */
[----:B------:R-:W4:Y:S07]  /*15210*/  LDSM.16.MT88.4 R20, [R165+0x5800] ;  /* 0x00580000a514783b */ /* 0x000f2e0000004200 */
[C---:B--2---:R-:W-:Y:S07]  /*15220*/  HMMA.16816.F32.BF16 R116, R144.reuse, R108, R24 ;  /* 0x0000006c9074723c */ /* 0x044fee0000041818 */
[----:B------:R-:W-:Y:S01]  /*15230*/  IADD3 R25, R245, -0x2, RZ ;  /* 0xfffffffef5197810 */ /* 0x000fe20007ffe0ff */
[C---:B------:R-:W-:Y:S03]  /*15240*/  HMMA.16816.F32.BF16 R112, R144.reuse, R110, R28 ;  /* 0x0000006e9070723c */ /* 0x040fe6000004181c */
        /* <DEDUP_REMOVED lines=9> */
[C---:B------:R-:W-:Y:S04]  /*152e0*/  @P0 IMAD R8, R25.reuse, c[0x0][0x1e4], R8 ;  /* 0x0000790019080a24 */ /* 0x040fe800078e0208 */
[C---:B------:R-:W-:Y:S08]  /*152f0*/  HMMA.16816.F32.BF16 R48, R144.reuse, R156, R48 ;  /* 0x0000009c9030723c */ /* 0x040ff00000041830 */
[C---:B------:R-:W-:Y:S08]  /*15300*/  HMMA.16816.F32.BF16 R52, R144.reuse, R158, R52 ;  /* 0x0000009e9034723c */ /* 0x040ff00000041834 */
[C---:B------:R-:W-:Y:S08]  /*15310*/  HMMA.16816.F32.BF16 R56, R144.reuse, R160, R56 ;  /* 0x000000a09038723c */ /* 0x040ff00000041838 */
[C---:B------:R-:W-:Y:S08]  /*15320*/  HMMA.16816.F32.BF16 R60, R144.reuse, R162, R60 ;  /* 0x000000a2903c723c */ /* 0x040ff0000004183c */
[C---:B---3--:R-:W-:Y:S08]  /*15330*/  HMMA.16816.F32.BF16 R64, R144.reuse, R12, R64 ;  /* 0x0000000c9040723c */ /* 0x048ff00000041840 */
[C---:B------:R-:W-:Y:S01]  /*15340*/  HMMA.16816.F32.BF16 R68, R144.reuse, R14, R68 ;  /* 0x0000000e9044723c */ /* 0x040fe20000041844 */
[----:B------:R-:W2:Y:S07]  /*15350*/  LDSM.16.MT88.4 R12, [R164+0x5800] ;  /* 0x00580000a40c783b */ /* 0x000eae0000004200 */
[C---:B-1----:R-:W-:Y:S07]  /*15360*/  HMMA.16816.F32.BF16 R72, R144.reuse, R16, R72 ;  /* 0x000000109048723c */ /* 0x042fee0000041848 */
[----:B------:R-:W-:Y:S01]  /*15370*/  @P0 IMAD.WIDE.U32 R16, R25, c[0x0][0x1e0], RZ ;  /* 0x0000780019100a25 */ /* 0x000fe200078e00ff */
[C---:B------:R-:W-:Y:S01]  /*15380*/  HMMA.16816.F32.BF16 R76, R144.reuse, R18, R76 ;  /* 0x00000012904c723c */ /* 0x040fe2000004184c */
[----:B------:R-:W-:Y:S03]  /*15390*/  @P0 MOV R25, c[0x0][0x1e4] ;  /* 0x0000790000190a02 */ /* 0x000fe60000000f00 */
[----:B------:R-:W-:Y:S02]  /*153a0*/  @P0 IADD3 R17, R17, R8, RZ ;  /* 0x0000000811110210 */ /* 0x000fe40007ffe0ff */
[C---:B------:R-:W-:Y:S02]  /*153b0*/  @P0 SHF.L.U32 R3, R16.reuse, 0x6, RZ ;  /* 0x0000000610030819 */ /* 0x040fe400000006ff */
[C---:B----4-:R-:W-:Y:S04]  /*153c0*/  HMMA.16816.F32.BF16 R80, R144.reuse, R20, R80 ;  /* 0x000000149050723c */ /* 0x050fe80000041850 */
[----:B------:R-:W-:Y:S02]  /*153d0*/  @P0 SHF.L.U64.HI R8, R16, 0x6, R17 ;  /* 0x0000000610080819 */ /* 0x000fe40000010211 */
[----:B------:R1:W3:Y:S01]  /*153e0*/  LDSM.16.MT88.4 R16, [R9+0x5800] ;  /* 0x005800000910783b */ /* 0x0002e20000004200 */
[----:B------:R-:W-:Y:S01]  /*153f0*/  @P0 MOV R20, c[0x0][0x1e0] ;  /* 0x0000780000140a02 */ /* 0x000fe20000000f00 */
[C---:B------:R-:W-:Y:S04]  /*15400*/  HMMA.16816.F32.BF16 R84, R144.reuse, R22, R84 ;  /* 0x000000169054723c */ /* 0x040fe80000041854 */
[C---:B------:R-:W-:Y:S04]  /*15410*/  @P0 LEA R21, P1, R20.reuse, R3, 0x5 ;  /* 0x0000000314150211 */ /* 0x040fe800078228ff */
[----:B------:R-:W-:Y:S01]  /*15420*/  @P0 LEA.HI.X R20, R20, R8, R25, 0x5, P1 ;  /* 0x0000000814140211 */ /* 0x000fe200008f2c19 */
[C---:B--2---:R-:W-:Y:S03]  /*15430*/  HMMA.16816.F32.BF16 R88, R144.reuse, R12, R88 ;  /* 0x0000000c9058723c */ /* 0x044fe60000041858 */
[C---:B------:R-:W-:Y:S02]  /*15440*/  ISETP.GE.AND P1, PT, R233.reuse, 0x1, PT ;  /* 0x00000001e900780c */ /* 0x040fe40003f26270 */
[----:B------:R-:W-:Y:S02]  /*15450*/  IADD3 R233, R233, 0x1, RZ ;  /* 0x00000001e9e97810 */ /* 0x000fe40007ffe0ff */
[-C--:B------:R-:W-:Y:S01]  /*15460*/  @P0 IADD3 R21, P5, R21, R236.reuse, RZ ;  /* 0x000000ec15150210 */ /* 0x080fe20007fbe0ff */
[C---:B------:R-:W-:Y:S04]  /*15470*/  HMMA.16816.F32.BF16 R92, R144.reuse, R14, R92 ;  /* 0x0000000e905c723c */ /* 0x040fe8000004185c */
[----:B------:R-:W-:Y:S01]  /*15480*/  SEL R233, R233, RZ, !P1 ;  /* 0x000000ffe9e97207 */ /* 0x000fe20004800000 */
[----:B-1----:R-:W-:Y:S01]  /*15490*/  FADD.FTZ R9, R190, R191 ;  /* 0x000000bfbe097221 */ /* 0x002fe20000010000 */
[----:B------:R-:W-:Y:S02]  /*154a0*/  @P0 IADD3 R3, P1, R3, R236, RZ ;  /* 0x000000ec03030210 */ /* 0x000fe40007f3e0ff */
[----:B------:R-:W-:Y:S01]  /*154b0*/  @P0 LEA R12, P4, R21, c[0x0][0x1c8], 0x1 ;  /* 0x00007200150c0a11 */ /* 0x000fe200078808ff */
[----:B------:R-:W-:Y:S03]  /*154c0*/  FADD.FTZ R9, R202, R9 ;  /* 0x00000009ca097221 */ /* 0x000fe60000010000 */
[C---:B------:R-:W-:Y:S01]  /*154d0*/  @P0 LEA R22, P6, R3.reuse, c[0x0][0x1c8], 0x1 ;  /* 0x0000720003160a11 */ /* 0x040fe200078c08ff */
[----:B------:R-:W-:Y:S01]  /*154e0*/  FADD.FTZ R9, R186, R9 ;  /* 0x00000009ba097221 */ /* 0x000fe20000010000 */
[-C--:B------:R-:W-:Y:S02]  /*154f0*/  @P0 IADD3.X R8, R8, R231.reuse, RZ, P1, !PT ;  /* 0x000000e708080210 */ /* 0x080fe40000ffe4ff */
[----:B------:R-:W-:Y:S01]  /*15500*/  @P0 ISETP.GE.AND P1, PT, R214, c[0x0][0x1d4], PT ;  /* 0x00007500d6000a0c */ /* 0x000fe20003f26270 */
[----:B------:R-:W-:Y:S01]  /*15510*/  FADD.FTZ R184, R184, R9 ;  /* 0x00000009b8b87221 */ /* 0x000fe20000010000 */
[----:B------:R-:W-:Y:S01]  /*15520*/  @P0 LEA.HI.X R23, R3, c[0x0][0x1cc], R8, 0x1, P6 ;  /* 0x0000730003170a11 */ /* 0x000fe200030f0c08 */
[----:B------:R-:W-:Y:S01]  /*15530*/  @P0 IMAD R3, R233, 0x6000, R11 ;  /* 0x00006000e9030824 */ /* 0x000fe200078e020b */
[----:B------:R-:W-:Y:S01]  /*15540*/  @P0 IADD3.X R20, R20, R231, RZ, P5, !PT ;  /* 0x000000e714140210 */ /* 0x000fe20002ffe4ff */
[C---:B---3--:R-:W-:Y:S03]  /*15550*/  HMMA.16816.F32.BF16 R96, R144.reuse, R16, R96 ;  /* 0x000000109060723c */ /* 0x048fe60000041860 */
[----:B------:R-:W-:Y:S01]  /*15560*/  @!PT LDS RZ, [RZ] ;  /* 0x00000000fffff984 */ /* 0x000fe20000000800 */
[----:B------:R-:W-:Y:S01]  /*15570*/  @!PT LDS RZ, [RZ] ;  /* 0x00000000fffff984 */ /* 0x000fe20000000800 */
[----:B------:R-:W-:Y:S01]  /*15580*/  @!PT LDS RZ, [RZ] ;  /* 0x00000000fffff984 */ /* 0x000fe20000000800 */
[----:B------:R1:W-:Y:S01]  /*15590*/  @P0 LDGSTS.E.BYPASS.LTC128B.128 [R3], [R22.64], !P3 ;  /* 0x0000000016030fae */ /* 0x0003e2000d901d48 */
[----:B------:R-:W-:Y:S01]  /*155a0*/  @P0 LEA.HI.X R13, R21, c[0x0][0x1cc], R20, 0x1, P4 ;  /* 0x00007300150d0a11 */ /* 0x000fe200020f0c14 */
[----:B------:R-:W-:Y:S01]  /*155b0*/  FADD.FTZ R187, R187, R184 ;  /* 0x000000b8bbbb7221 */ /* 0x000fe20000010000 */
[----:B------:R-:W-:Y:S02]  /*155c0*/  IADD3 R8, R199, 0x1, RZ ;  /* 0x00000001c7087810 */ /* 0x000fe40007ffe0ff */
[----:B------:R-:W-:Y:S03]  /*155d0*/  HMMA.16816.F32.BF16 R100, R144, R18, R100 ;  /* 0x000000129064723c */ /* 0x000fe60000041864 */
[----:B------:R1:W-:Y:S01]  /*155e0*/  @P0 LDGSTS.E.BYPASS.LTC128B.128 [R3+0x2000], [R22.64+0x80], !P2 ;  /* 0x0200008016030fae */ /* 0x0003e2000d101d48 */
[----:B------:R-:W-:Y:S04]  /*155f0*/  FADD.FTZ R250, R250, R187 ;  /* 0x000000bbfafa7221 */ /* 0x000fe80000010000 */
[----:B------:R-:W-:Y:S03]  /*15600*/  FADD.FTZ R250, R177, R250 ;  /* 0x000000fab1fa7221 */ /* 0x000fe60000010000 */
[----:B------:R1:W-:Y:S01]  /*15610*/  @P0 LDGSTS.E.BYPASS.LTC128B.128 [R3+0x4000], [R22.64+0x100], !P1 ;  /* 0x0400010016030fae */ /* 0x0003e2000c901d48 */
[----:B------:R-:W-:Y:S07]  /*15620*/  FADD.FTZ R239, R175, R250 ;  /* 0x000000faafef7221 */ /* 0x000fee0000010000 */
[----:B------:R1:W-:Y:S08]  /*15630*/  @P0 LDGSTS.E.BYPASS.LTC128B.128 [R3+0x1000], [R12.64], !P3 ;  /* 0x010000000c030fae */ /* 0x0003f0000d901d48 */
[----:B------:R1:W-:Y:S08]  /*15640*/  @P0 LDGSTS.E.BYPASS.LTC128B.128 [R3+0x3000], [R12.64+0x80], !P2 ;  /* 0x030000800c030fae */ /* 0x0003f0000d101d48 */
[----:B------:R1:W-:Y:S01]  /*15650*/  @P0 LDGSTS.E.BYPASS.LTC128B.128 [R3+0x5000], [R12.64+0x100], !P1 ;  /* 0x050001000c030fae */ /* 0x0003e2000c901d48 */
[----:B------:R-:W-:Y:S02]  /*15660*/  ISETP.GT.AND P0, PT, R245, R244, PT ;  /* 0x000000f4f500720c */ /* 0x000fe40003f04270 */
[----:B------:R-:W-:Y:S02]  /*15670*/  ISETP.GE.AND P1, PT, R199, 0x1, PT ;  /* 0x00000001c700780c */ /* 0x000fe40003f26270 */
[----:B------:R-:W-:Y:S02]  /*15680*/  MOV R245, R243 ;  /* 0x000000f300f57202 */ /* 0x000fe40000000f00 */
[----:B------:R-:W-:Y:S01]  /*15690*/  SEL R199, R8, RZ, !P1 ;  /* 0x000000ff08c77207 */ /* 0x000fe20004800000 */
[----:B------:R-:W0:Y:S01]  /*156a0*/  LDGDEPBAR ;  /* 0x00000000000079af */ /* 0x000e220000000000 */
[----:B------:R-:W-:Y:S02]  /*156b0*/  MOV R8, R0 ;  /* 0x0000000000087202 */ /* 0x000fe40000000f00 */
[----:B-1----:R-:W-:Y:S03]  /*156c0*/  MOV R3, R2 ;  /* 0x0000000200037202 */ /* 0x002fe60000000f00 */
[----:B------:R-:W-:-:S05]  /*156d0*/  @P0 BRA `(.L_x_2365) ;  /* 0xffffce1000000947 */ /* 0x000fca000383ffff */
.L_x_2364:
[----:B------:R-:W-:-:S13]  /*156e0*/  ISETP.GE.AND P0, PT, R243, R232, PT ;  /* 0x000000e8f300720c */ /* 0x000fda0003f06270 */
[----:B------:R-:W-:Y:S05]  /*156f0*/  @!P0 BRA `(.L_x_2366) ;  /* 0x00002d1000008947 */ /* 0x000fea0003800000 */
[----:B------:R-:W-:Y:S02]  /*15700*/  MOV R3, R0 ;  /* 0x0000000000037202 */ /* 0x000fe40000000f00 */
[----:B------:R-:W-:Y:S02]  /*15710*/  MOV R9, R2 ;  /* 0x0000000200097202 */ /* 0x000fe40000000f00 */
.L_x_2367:
        /* <DEDUP_REMOVED lines=18> */
[----:B------:R-:W-:Y:S04]  /*15840*/  @!P0 IADD3 R2, P4, R35, R234, RZ ;  /* 0x000000ea23028210 */ /* 0x000fe80007f9e0ff */
[----:B------:R-:W-:Y:S02]  /*15850*/  @!P0 IADD3 R0, R25, R0, RZ ;  /* 0x0000000019008210 */ /* 0x000fe40007ffe0ff */
[----:B-1----:R-:W1:Y:S01]  /*15860*/  LDSM.16.M88.4 R12, [R202] ;  /* 0x00000000ca0c783b */ /* 0x002e620000000200 */
[----:B------:R-:W-:Y:S02]  /*15870*/  @!P0 LEA R172, P6, R2, c[0x0][0x1f8], 0x1 ;  /* 0x00007e0002ac8a11 */ /* 0x000fe400078c08ff */
[----:B------:R-:W-:Y:S02]  /*15880*/  @!P0 SHF.L.U64.HI R165, R24, 0x6, R0 ;  /* 0x0000000618a58819 */ /* 0x000fe40000010200 */
[----:B------:R-:W-:Y:S03]  /*15890*/  @!P0 MOV R0, c[0x0][0x208] ;  /* 0x0000820000008a02 */ /* 0x000fe60000000f00 */
[----:B------:R-:W2:Y:S01]  /*158a0*/  LDSM.16.M88.4 R20, [R202+0x800] ;  /* 0x00080000ca14783b */ /* 0x000ea20000000200 */
[C---:B------:R-:W-:Y:S04]  /*158b0*/  @!P0 LEA R33, P1, R0.reuse, R35, 0x5 ;  /* 0x0000002300218211 */ /* 0x040fe800078228ff */
[----:B------:R-:W-:Y:S02]  /*158c0*/  @!P0 LEA.HI.X R167, R0, R165, R167, 0x5, P1 ;  /* 0x000000a500a78211 */ /* 0x000fe400008f2ca7 */
[----:B------:R-:W-:Y:S01]  /*158d0*/  @!P0 IADD3.X R165, R165, R230, RZ, P4, !PT ;  /* 0x000000e6a5a58210 */ /* 0x000fe200027fe4ff */
[----:B------:R-:W3:Y:S01]  /*158e0*/  LDSM.16.M88.4 R28, [R202+0x1000] ;  /* 0x00100000ca1c783b */ /* 0x000ee20000000200 */
[----:B------:R-:W-:Y:S02]  /*158f0*/  @!P0 ISETP.GE.AND P1, PT, R214, c[0x0][0x1d4], PT ;  /* 0x00007500d6008a0c */ /* 0x000fe40003f26270 */
[----:B------:R-:W-:Y:S01]  /*15900*/  @!P0 LEA.HI.X R173, R2, c[0x0][0x1fc], R165, 0x1, P6 ;  /* 0x00007f0002ad8a11 */ /* 0x000fe200030f0ca5 */
[----:B------:R-:W-:Y:S01]  /*15910*/  @!P0 IMAD R2, R233, 0x6000, R10 ;  /* 0x00006000e9028824 */ /* 0x000fe200078e020a */
[----:B------:R-:W-:Y:S03]  /*15920*/  @!P0 IADD3 R0, P5, R33, R234, RZ ;  /* 0x000000ea21008210 */ /* 0x000fe60007fbe0ff */
[----:B------:R-:W4:Y:S01]  /*15930*/  LDSM.16.M88.4 R144, [R202+0x1800] ;  /* 0x00180000ca90783b */ /* 0x000f220000000200 */
[----:B------:R-:W-:Y:S02]  /*15940*/  @!P0 IADD3.X R167, R167, R230, RZ, P5, !PT ;  /* 0x000000e6a7a78210 */ /* 0x000fe40002ffe4ff */
[C---:B------:R-:W-:Y:S04]  /*15950*/  @!P0 LEA R174, P4, R0.reuse, c[0x0][0x1f8], 0x1 ;  /* 0x00007e0000ae8a11 */ /* 0x040fe800078808ff */
[----:B------:R-:W-:Y:S01]  /*15960*/  @!P0 LEA.HI.X R175, R0, c[0x0][0x1fc], R167, 0x1, P4 ;  /* 0x00007f0000af8a11 */ /* 0x000fe200020f0ca7 */
[----:B------:R-:W-:Y:S01]  /*15970*/  LDSM.16.M88.4 R148, [R195] ;  /* 0x00000000c394783b */ /* 0x000fe20000000200 */
[----:B------:R-:W-:Y:S01]  /*15980*/  IADD3 R0, R201, R202, RZ ;  /* 0x000000cac9007210 */ /* 0x000fe20007ffe0ff */
[C---:B-1----:R-:W-:Y:S06]  /*15990*/  HMMA.16816.F32.BF16 R4, R36.reuse, R12, RZ ;  /* 0x0000000c2404723c */ /* 0x042fec00000418ff */
[----:B------:R-:W1:Y:S02]  /*159a0*/  LDSM.16.M88.4 R152, [R8] ;  /* 0x000000000898783b */ /* 0x000e640000000200 */
[C---:B------:R-:W-:Y:S06]  /*159b0*/  HMMA.16816.F32.BF16 R12, R36.reuse, R14, RZ ;  /* 0x0000000e240c723c */ /* 0x040fec00000418ff */
[----:B------:R-:W5:Y:S02]  /*159c0*/  LDSM.16.M88.4 R156, [R8+0x800] ;  /* 0x00080000089c783b */ /* 0x000f640000000200 */
[C---:B--2---:R-:W-:Y:S06]  /*159d0*/  HMMA.16816.F32.BF16 R16, R36.reuse, R20, RZ ;  /* 0x000000142410723c */ /* 0x044fec00000418ff */
[----:B------:R-:W2:Y:S02]  /*159e0*/  LDSM.16.M88.4 R160, [R8+0x1000] ;  /* 0x0010000008a0783b */ /* 0x000ea40000000200 */
[C---:B------:R-:W-:Y:S08]  /*159f0*/  HMMA.16816.F32.BF16 R20, R36.reuse, R22, RZ ;  /* 0x000000162414723c */ /* 0x040ff000000418ff */
[C---:B---3--:R-:W-:Y:S08]  /*15a00*/  HMMA.16816.F32.BF16 R24, R36.reuse, R28, RZ ;  /* 0x0000001c2418723c */ /* 0x048ff000000418ff */
[C---:B------:R-:W-:Y:S08]  /*15a10*/  HMMA.16816.F32.BF16 R28, R36.reuse, R30, RZ ;  /* 0x0000001e241c723c */ /* 0x040ff000000418ff */
[C---:B----4-:R-:W-:Y:S08]  /*15a20*/  HMMA.16816.F32.BF16 R32, R36.reuse, R144, RZ ;  /* 0x000000902420723c */ /* 0x050ff000000418ff */
        /* <DEDUP_REMOVED lines=9> */
[C---:B-----5:R-:W-:Y:S01]  /*15ac0*/  HMMA.16816.F32.BF16 R16, R148.reuse, R156, R16 ;  /* 0x0000009c9410723c */ /* 0x060fe20000041810 */
[----:B------:R1:W-:Y:S07]  /*15ad0*/  @!P0 LDGSTS.E.BYPASS.LTC128B.128 [R2+0x4000], [R172.64+0x100], !P1 ;  /* 0x04000100ac028fae */ /* 0x0003ee000c901d48 */
[C---:B------:R-:W-:Y:S01]  /*15ae0*/  HMMA.16816.F32.BF16 R20, R148.reuse, R158, R20 ;  /* 0x0000009e9414723c */ /* 0x040fe20000041814 */
[----:B------:R1:W-:Y:S07]  /*15af0*/  @!P0 LDGSTS.E.BYPASS.LTC128B.128 [R2+0x1000], [R174.64], !P3 ;  /* 0x01000000ae028fae */ /* 0x0003ee000d901d48 */
[C---:B--2---:R-:W-:Y:S01]  /*15b00*/  HMMA.16816.F32.BF16 R24, R148.reuse, R160, R24 ;  /* 0x000000a09418723c */ /* 0x044fe20000041818 */
[----:B------:R1:W-:Y:S02]  /*15b10*/  @!P0 LDGSTS.E.BYPASS.LTC128B.128 [R2+0x3000], [R174.64+0x80], !P2 ;  /* 0x03000080ae028fae */ /* 0x0003e4000d101d48 */
[C---:B------:R-:W-:Y:S02]  /*15b20*/  ISETP.GE.AND P2, PT, R233.reuse, 0x1, PT ;  /* 0x00000001e900780c */ /* 0x040fe40003f46270 */
[----:B------:R-:W-:Y:S03]  /*15b30*/  IADD3 R233, R233, 0x1, RZ ;  /* 0x00000001e9e97810 */ /* 0x000fe60007ffe0ff */
        /* <DEDUP_REMOVED lines=157> */
[----:B------:R-:W-:Y:S01]  /*16510*/  HMMA.16816.F32.BF16 R28, R180, R6, R28 ;  /* 0x00000006b41c723c */ /* 0x000fe2000004181c */
[----:B------:R-:W2:Y:S01]  /*16520*/  MUFU.TANH R170, R170 ;  /* 0x000000aa00aa7308 */ /* 0x000ea20000002400 */
[----:B------:R-:W-:-:S14]  /*16530*/  BAR.SYNC.DEFER_BLOCKING 0x0 ;  /* 0x0000000000007b1d */ /* 0x000fdc0000010000 */
        /* <DEDUP_REMOVED lines=11> */
[----:B------:R-:W1:Y:S01]  /*165f0*/  MUFU.TANH R168, R168 ;  /* 0x000000a800a87308 */ /* 0x000e620000002400 */
[----:B------:R-:W-:Y:S01]  /*16600*/  IMAD R12, R199, 0x6000, RZ ;  /* 0x00006000c70c7824 */ /* 0x000fe200078e02ff */
        /* <DEDUP_REMOVED lines=15> */
[----:B------:R-:W-:Y:S01]  /*16700*/  FMUL.FTZ R38, R38, c[0x0][0x320] ;  /* 0x0000c80026267a20 */ /* 0x000fe20000410000 */
[----:B------:R-:W-:Y:S01]  /*16710*/  FMNMX.FTZ R5, R150, R5, !PT ;  /* 0x0000000596057209 */ /* 0x000fe20007810000 */
[----:B------:R-:W-:Y:S01]  /*16720*/  FMUL.FTZ R39, R39, c[0x0][0x320] ;  /* 0x0000c80027277a20 */ /* 0x000fe20000410000 */
[----:B------:R-:W-:Y:S02]  /*16730*/  FMNMX.FTZ R0, R173, R0, !PT ;  /* 0x00000000ad007209 */ /* 0x000fe40007810000 */
[----:B------:R-:W3:Y:S02]  /*16740*/  MUFU.TANH R149, R20 ;  /* 0x0000001400957308 */ /* 0x000ee40000002400 */
[----:B--2---:R-:W-:Y:S04]  /*16750*/  FMNMX.FTZ R0, R179, R0, !PT ;  /* 0x00000000b3007209 */ /* 0x004fe80007810000 */
[----:B------:R-:W-:Y:S04]  /*16760*/  FMNMX.FTZ R0, R151, R0, !PT ;  /* 0x0000000097007209 */ /* 0x000fe80007810000 */
        /* <DEDUP_REMOVED lines=50> */
[----:B------:R-:W-:Y:S02]  /*16a90*/  FMUL.FTZ R5, R4, c[0x0][0x2d0] ;  /* 0x0000b40004057a20 */ /* 0x000fe40000410000 */
[--C-:B------:R-:W-:Y:S02]  /*16aa0*/  FFMA.FTZ R178, R169, c[0x0][0x2d0], -R160.reuse ;  /* 0x0000b400a9b27a23 */ /* 0x100fe400000108a0 */
[--C-:B------:R-:W-:Y:S01]  /*16ab0*/  FFMA.FTZ R176, R171, c[0x0][0x2d0], -R160.reuse ;  /* 0x0000b400abb07a23 */ /* 0x100fe200000108a0 */
[----:B------:R-:W1:Y:S01]  /*16ac0*/  MUFU.EX2 R8, R5 ;  /* 0x0000000500087308 */ /* 0x000e620000000800 */
[--C-:B------:R-:W-:Y:S02]  /*16ad0*/  FFMA.FTZ R175, R173, c[0x0][0x2d0], -R160.reuse ;  /* 0x0000b400adaf7a23 */ /* 0x100fe400000108a0 */
[--C-:B------:R-:W-:Y:S01]  /*16ae0*/  FFMA.FTZ R180, R151, c[0x0][0x2d0], -R160.reuse ;  /* 0x0000b40097b47a23 */ /* 0x100fe200000108a0 */
[----:B--2---:R-:W-:Y:S01]  /*16af0*/  FMNMX.FTZ R0, R7, R0, !PT ;  /* 0x0000000007007209 */ /* 0x004fe20007810000 */
[--C-:B------:R-:W-:Y:S02]  /*16b00*/  FFMA.FTZ R181, R149, c[0x0][0x2d0], -R160.reuse ;  /* 0x0000b40095b57a23 */ /* 0x100fe400000108a0 */
[--C-:B------:R-:W-:Y:S02]  /*16b10*/  FFMA.FTZ R182, R147, c[0x0][0x2d0], -R160.reuse ;  /* 0x0000b40093b67a23 */ /* 0x100fe400000108a0 */
[C---:B------:R-:W-:Y:S01]  /*16b20*/  FMUL.FTZ R153, R0.reuse, c[0x0][0x2d0] ;  /* 0x0000b40000997a20 */ /* 0x040fe20000410000 */
[----:B------:R-:W-:Y:S01]  /*16b30*/  MUFU.EX2 R178, R178 ;  /* 0x000000b200b27308 */ /* 0x000fe20000000800 */
[----:B------:R-:W-:Y:S02]  /*16b40*/  FADD.FTZ R4, -R0, R3 ;  /* 0x0000000300047221 */ /* 0x000fe40000010100 */
[--C-:B------:R-:W-:Y:S01]  /*16b50*/  FFMA.FTZ R174, R170, c[0x0][0x2d0], -R153.reuse ;  /* 0x0000b400aaae7a23 */ /* 0x100fe20000010899 */
[-C--:B------:R-:W-:Y:S01]  /*16b60*/  IADD3 R170, R192, R12.reuse, RZ ;  /* 0x0000000cc0aa7210 */ /* 0x080fe20007ffe0ff */
[--C-:B------:R-:W-:Y:S01]  /*16b70*/  FFMA.FTZ R173, R168, c[0x0][0x2d0], -R153.reuse ;  /* 0x0000b400a8ad7a23 */ /* 0x100fe20000010899 */
[----:B------:R-:W-:Y:S01]  /*16b80*/  IADD3 R168, R139, R12, RZ ;  /* 0x0000000c8ba87210 */ /* 0x000fe20007ffe0ff */
[--C-:B------:R-:W-:Y:S01]  /*16b90*/  FFMA.FTZ R172, R172, c[0x0][0x2d0], -R153.reuse ;  /* 0x0000b400acac7a23 */ /* 0x100fe20000010899 */
[C---:B------:R-:W-:Y:S01]  /*16ba0*/  IADD3 R9, R197.reuse, R170, RZ ;  /* 0x000000aac5097210 */ /* 0x040fe20007ffe0ff */
[----:B------:R-:W2:Y:S01]  /*16bb0*/  LDSM.16.MT88.4 R16, [R170] ;  /* 0x00000000aa10783b */ /* 0x000ea20000004200 */
[--C-:B------:R-:W-:Y:S01]  /*16bc0*/  FFMA.FTZ R171, R184, c[0x0][0x2d0], -R153.reuse ;  /* 0x0000b400b8ab7a23 */ /* 0x100fe20000010899 */
[----:B------:R-:W3:Y:S01]  /*16bd0*/  MUFU.EX2 R177, R177 ;  /* 0x000000b100b17308 */ /* 0x000ee20000000800 */
[----:B------:R-:W-:Y:S01]  /*16be0*/  FMUL.FTZ R3, R4, c[0x0][0x2d0] ;  /* 0x0000b40004037a20 */ /* 0x000fe20000410000 */
[----:B------:R-:W-:Y:S01]  /*16bf0*/  IADD3 R169, R197, R168, RZ ;  /* 0x000000a8c5a97210 */ /* 0x000fe20007ffe0ff */
[C---:B-1----:R-:W-:Y:S02]  /*16c00*/  FMUL.FTZ R4, R8.reuse, R132 ;  /* 0x0000008408047220 */ /* 0x042fe40000410000 */
[C---:B------:R-:W-:Y:S01]  /*16c10*/  FMUL.FTZ R5, R8.reuse, R133 ;  /* 0x0000008508057220 */ /* 0x040fe20000410000 */
[----:B------:R-:W1:Y:S01]  /*16c20*/  LDSM.16.MT88.4 R24, [R9] ;  /* 0x000000000918783b */ /* 0x000e620000004200 */
[C---:B------:R-:W-:Y:S02]  /*16c30*/  FMUL.FTZ R12, R8.reuse, R128 ;  /* 0x00000080080c7220 */ /* 0x040fe40000410000 */
[C---:B------:R-:W-:Y:S01]  /*16c40*/  FMUL.FTZ R13, R8.reuse, R129 ;  /* 0x00000081080d7220 */ /* 0x040fe20000410000 */
[----:B------:R-:W4:Y:S01]  /*16c50*/  MUFU.EX2 R3, R3 ;  /* 0x0000000300037308 */ /* 0x000f220000000800 */
[C---:B------:R-:W-:Y:S02]  /*16c60*/  FMUL.FTZ R20, R8.reuse, R120 ;  /* 0x0000007808147220 */ /* 0x040fe40000410000 */
[C---:B------:R-:W-:Y:S01]  /*16c70*/  FMUL.FTZ R21, R8.reuse, R121 ;  /* 0x0000007908157220 */ /* 0x040fe20000410000 */
[----:B------:R-:W5:Y:S01]  /*16c80*/  LDSM.16.MT88.4 R32, [R168] ;  /* 0x00000000a820783b */ /* 0x000f620000004200 */
[C---:B------:R-:W-:Y:S02]  /*16c90*/  FMUL.FTZ R28, R8.reuse, R112 ;  /* 0x00000070081c7220 */ /* 0x040fe40000410000 */
        /* <DEDUP_REMOVED lines=8> */
[----:B------:R-:W-:Y:S01]  /*16d20*/  FMUL.FTZ R45, R8, R45 ;  /* 0x0000002d082d7220 */ /* 0x000fe20000410000 */
[----:B------:R-:W3:Y:S01]  /*16d30*/  MUFU.EX2 R175, R175 ;  /* 0x000000af00af7308 */ /* 0x000ee20000000800 */
[--C-:B------:R-:W-:Y:S02]  /*16d40*/  FFMA.FTZ R183, R150, c[0x0][0x2d0], -R153.reuse ;  /* 0x0000b40096b77a23 */ /* 0x100fe40000010899 */
[--C-:B------:R-:W-:Y:S02]  /*16d50*/  FFMA.FTZ R184, R146, c[0x0][0x2d0], -R153.reuse ;  /* 0x0000b40092b87a23 */ /* 0x100fe40000010899 */
[C---:B----4-:R-:W-:Y:S02]  /*16d60*/  FMUL.FTZ R6, R3.reuse, R134 ;  /* 0x0000008603067220 */ /* 0x050fe40000410000 */
        /* <DEDUP_REMOVED lines=9> */
[----:B------:R-:W4:Y:S01]  /*16e00*/  MUFU.EX2 R173, R173 ;  /* 0x000000ad00ad7308 */ /* 0x000f220000000800 */
[C---:B------:R-:W-:Y:S01]  /*16e10*/  FMUL.FTZ R38, R3.reuse, R106 ;  /* 0x0000006a03267220 */ /* 0x040fe20000410000 */
[----:B------:R-:W-:Y:S01]  /*16e20*/  LDSM.16.MT88.4 R112, [R169+0x2000] ;  /* 0x00200000a970783b */ /* 0x000fe20000004200 */
[----:B------:R-:W-:Y:S01]  /*16e30*/  FMUL.FTZ R39, R3, R107 ;  /* 0x0000006b03277220 */ /* 0x000fe20000410000 */
[----:B---3--:R-:W-:Y:S01]  /*16e40*/  F2FP.BF16.PACK_AB R134, R175, R176 ;  /* 0x000000b0af86723e */ /* 0x008fe200000010ff */
[C---:B------:R-:W-:Y:S02]  /*16e50*/  FMUL.FTZ R42, R3.reuse, R42 ;  /* 0x0000002a032a7220 */ /* 0x040fe40000410000 */
[C---:B------:R-:W-:Y:S02]  /*16e60*/  FMUL.FTZ R43, R3.reuse, R43 ;  /* 0x0000002b032b7220 */ /* 0x040fe40000410000 */
[C---:B------:R-:W-:Y:S01]  /*16e70*/  FMUL.FTZ R46, R3.reuse, R46 ;  /* 0x0000002e032e7220 */ /* 0x040fe20000410000 */
[----:B------:R-:W-:Y:S01]  /*16e80*/  MUFU.EX2 R172, R172 ;  /* 0x000000ac00ac7308 */ /* 0x000fe20000000800 */
[----:B------:R-:W-:Y:S01]  /*16e90*/  LDSM.16.MT88.4 R104, [R168+0x2000] ;  /* 0x00200000a868783b */ /* 0x000fe20000004200 */
[----:B------:R-:W-:Y:S02]  /*16ea0*/  FMUL.FTZ R47, R3, R47 ;  /* 0x0000002f032f7220 */ /* 0x000fe40000410000 */
[--C-:B------:R-:W-:Y:S02]  /*16eb0*/  FFMA.FTZ R185, R148, c[0x0][0x2d0], -R153.reuse ;  /* 0x0000b40094b97a23 */ /* 0x100fe40000010899 */
[--C-:B------:R-:W-:Y:S02]  /*16ec0*/  FFMA.FTZ R186, R144, c[0x0][0x2d0], -R153.reuse ;  /* 0x0000b40090ba7a23 */ /* 0x100fe40000010899 */
[--C-:B------:R-:W-:Y:S01]  /*16ed0*/  FFMA.FTZ R190, R165, c[0x0][0x2d0], -R160.reuse ;  /* 0x0000b400a5be7a23 */ /* 0x100fe200000108a0 */
[----:B------:R-:W-:Y:S01]  /*16ee0*/  LDSM.16.MT88.4 R120, [R168+0x800] ;  /* 0x00080000a878783b */ /* 0x000fe20000004200 */
[----:B------:R-:W3:Y:S01]  /*16ef0*/  MUFU.EX2 R171, R171 ;  /* 0x000000ab00ab7308 */ /* 0x000ee20000000800 */
[--C-:B------:R-:W-:Y:S02]  /*16f00*/  FFMA.FTZ R189, R167, c[0x0][0x2d0], -R160.reuse ;  /* 0x0000b400a7bd7a23 */ /* 0x100fe400000108a0 */
[--C-:B------:R-:W-:Y:S01]  /*16f10*/  FFMA.FTZ R202, R163, c[0x0][0x2d0], -R160.reuse ;  /* 0x0000b400a3ca7a23 */ /* 0x100fe200000108a0 */
[----:B----4-:R-:W-:Y:S01]  /*16f20*/  F2FP.BF16.PACK_AB R133, R173, R174 ;  /* 0x000000aead85723e */ /* 0x010fe200000010ff */
[--C-:B------:R-:W-:Y:S02]  /*16f30*/  FFMA.FTZ R191, R166, c[0x0][0x2d0], -R153.reuse ;  /* 0x0000b400a6bf7a23 */ /* 0x100fe40000010899 */
[----:B------:R-:W-:Y:S01]  /*16f40*/  LDSM.16.MT88.4 R144, [R9+0x2800] ;  /* 0x002800000990783b */ /* 0x000fe20000004200 */
[--C-:B------:R-:W-:Y:S02]  /*16f50*/  FFMA.FTZ R240, R164, c[0x0][0x2d0], -R153.reuse ;  /* 0x0000b400a4f07a23 */ /* 0x100fe40000010899 */
[--C-:B------:R-:W-:Y:S01]  /*16f60*/  FFMA.FTZ R203, R162, c[0x0][0x2d0], -R153.reuse ;  /* 0x0000b400a2cb7a23 */ /* 0x100fe20000010899 */
[----:B------:R-:W-:Y:S01]  /*16f70*/  MUFU.EX2 R180, R180 ;  /* 0x000000b400b47308 */ /* 0x000fe20000000800 */
[--C-:B------:R-:W-:Y:S02]  /*16f80*/  FFMA.FTZ R241, R161, c[0x0][0x2d0], -R160.reuse ;  /* 0x0000b400a1f17a23 */ /* 0x100fe400000108a0 */
[--C-:B------:R-:W-:Y:S01]  /*16f90*/  FFMA.FTZ R242, R159, c[0x0][0x2d0], -R160.reuse ;  /* 0x0000b4009ff27a23 */ /* 0x100fe200000108a0 */
[----:B------:R-:W-:Y:S01]  /*16fa0*/  LDSM.16.MT88.4 R148, [R168+0x2800] ;  /* 0x00280000a894783b */ /* 0x000fe20000004200 */
[--C-:B------:R-:W-:Y:S02]  /*16fb0*/  FFMA.FTZ R244, R157, c[0x0][0x2d0], -R160.reuse ;  /* 0x0000b4009df47a23 */ /* 0x100fe400000108a0 */
[--C-:B------:R-:W-:Y:S02]  /*16fc0*/  FFMA.FTZ R246, R158, c[0x0][0x2d0], -R153.reuse ;  /* 0x0000b4009ef67a23 */ /* 0x100fe40000010899 */
[--C-:B------:R-:W-:Y:S01]  /*16fd0*/  FFMA.FTZ R247, R156, c[0x0][0x2d0], -R153.reuse ;  /* 0x0000b4009cf77a23 */ /* 0x100fe20000010899 */
[----:B------:R-:W-:Y:S01]  /*16fe0*/  MUFU.EX2 R181, R181 ;  /* 0x000000b500b57308 */ /* 0x000fe20000000800 */
[--C-:B------:R-:W-:Y:S01]  /*16ff0*/  FFMA.FTZ R248, R154, c[0x0][0x2d0], -R153.reuse ;  /* 0x0000b4009af87a23 */ /* 0x100fe20000010899 */
[----:B------:R-:W-:Y:S01]  /*17000*/  LDSM.16.MT88.4 R156, [R9+0x3800] ;  /* 0x00380000099c783b */ /* 0x000fe20000004200 */
[----:B---3--:R-:W-:Y:S01]  /*17010*/  F2FP.BF16.PACK_AB R135, R171, R172 ;  /* 0x000000acab87723e */ /* 0x008fe200000010ff */
[C---:B------:R-:W-:Y:S02]  /*17020*/  FMUL.FTZ R48, R8.reuse, R48 ;  /* 0x0000003008307220 */ /* 0x040fe40000410000 */
[C---:B------:R-:W-:Y:S02]  /*17030*/  FMUL.FTZ R49, R8.reuse, R49 ;  /* 0x0000003108317220 */ /* 0x040fe40000410000 */
[C---:B------:R-:W-:Y:S02]  /*17040*/  FMUL.FTZ R50, R3.reuse, R50 ;  /* 0x0000003203327220 */ /* 0x040fe40000410000 */
[C---:B--2---:R-:W-:Y:S01]  /*17050*/  HMMA.16816.F32.BF16 R4, R132.reuse, R16, R4 ;  /* 0x000000108404723c */ /* 0x044fe20000041804 */
[----:B------:R-:W-:Y:S01]  /*17060*/  LDSM.16.MT88.4 R164, [R169+0x3800] ;  /* 0x00380000a9a4783b */ /* 0x000fe20000004200 */
[----:B------:R-:W-:Y:S03]  /*17070*/  MUFU.EX2 R182, R182 ;  /* 0x000000b600b67308 */ /* 0x000fe60000000800 */
[C---:B------:R-:W-:Y:S02]  /*17080*/  FMUL.FTZ R51, R3.reuse, R51 ;  /* 0x0000003303337220 */ /* 0x040fe40000410000 */
[C---:B------:R-:W-:Y:S01]  /*17090*/  FMUL.FTZ R16, R8.reuse, R124 ;  /* 0x0000007c08107220 */ /* 0x040fe20000410000 */
[C---:B------:R-:W-:Y:S04]  /*170a0*/  HMMA.16816.F32.BF16 R12, R132.reuse, R18, R12 ;  /* 0x00000012840c723c */ /* 0x040fe8000004180c */
[C---:B------:R-:W-:Y:S01]  /*170b0*/  FMUL.FTZ R17, R8.reuse, R125 ;  /* 0x0000007d08117220 */ /* 0x040fe20000410000 */
[----:B------:R-:W-:Y:S01]  /*170c0*/  MUFU.EX2 R183, R183 ;  /* 0x000000b700b77308 */ /* 0x000fe20000000800 */
[C---:B------:R-:W-:Y:S02]  /*170d0*/  FMUL.FTZ R52, R8.reuse, R52 ;  /* 0x0000003408347220 */ /* 0x040fe40000410000 */
[C---:B------:R-:W-:Y:S04]  /*170e0*/  FMUL.FTZ R18, R3.reuse, R126 ;  /* 0x0000007e03127220 */ /* 0x040fe80000410000 */
[C---:B------:R-:W-:Y:S02]  /*170f0*/  FMUL.FTZ R19, R3.reuse, R127 ;  /* 0x0000007f03137220 */ /* 0x040fe40000410000 */
[----:B------:R-:W2:Y:S01]  /*17100*/  LDSM.16.MT88.4 R124, [R169] ;  /* 0x00000000a97c783b */ /* 0x000ea20000004200 */
[C---:B------:R-:W-:Y:S01]  /*17110*/  FMUL.FTZ R53, R8.reuse, R53 ;  /* 0x0000003508357220 */ /* 0x040fe20000410000 */
[----:B------:R-:W-:Y:S01]  /*17120*/  MUFU.EX2 R184, R184 ;  /* 0x000000b800b87308 */ /* 0x000fe20000000800 */
[C---:B------:R-:W-:Y:S02]  /*17130*/  FMUL.FTZ R54, R3.reuse, R54 ;  /* 0x0000003603367220 */ /* 0x040fe40000410000 */
[C---:B-1----:R-:W-:Y:S03]  /*17140*/  HMMA.16816.F32.BF16 R16, R132.reuse, R24, R16 ;  /* 0x000000188410723c */ /* 0x042fe60000041810 */
        /* <DEDUP_REMOVED lines=13> */
[C---:B-----5:R-:W-:Y:S02]  /*17220*/  HMMA.16816.F32.BF16 R24, R132.reuse, R32, R24 ;  /* 0x000000208418723c */ /* 0x060fe40000041818 */
[----:B------:R-:W-:Y:S01]  /*17230*/  MUFU.EX2 R190, R190 ;  /* 0x000000be00be7308 */ /* 0x000fe20000000800 */
[C---:B------:R-:W-:Y:S02]  /*17240*/  FMUL.FTZ R60, R8.reuse, R60 ;  /* 0x0000003c083c7220 */ /* 0x040fe40000410000 */
        /* <DEDUP_REMOVED lines=8> */
[----:B------:R-:W3:Y:S01]  /*172d0*/  LDSM.16.MT88.4 R108, [R9+0x2000] ;  /* 0x00200000096c783b */ /* 0x000ee20000004200 */
[C---:B------:R-:W-:Y:S01]  /*172e0*/  FMUL.FTZ R63, R3.reuse, R63 ;  /* 0x0000003f033f7220 */ /* 0x040fe20000410000 */
[----:B------:R-:W-:Y:S01]  /*172f0*/  MUFU.EX2 R202, R202 ;  /* 0x000000ca00ca7308 */ /* 0x000fe20000000800 */
[C---:B------:R-:W-:Y:S02]  /*17300*/  FMUL.FTZ R64, R8.reuse, R64 ;  /* 0x0000004008407220 */ /* 0x040fe40000410000 */
[C---:B--2---:R-:W-:Y:S03]  /*17310*/  HMMA.16816.F32.BF16 R32, R132.reuse, R124, R32 ;  /* 0x0000007c8420723c */ /* 0x044fe60000041820 */
[C---:B------:R-:W-:Y:S02]  /*17320*/  FMUL.FTZ R65, R8.reuse, R65 ;  /* 0x0000004108417220 */ /* 0x040fe40000410000 */
[C---:B------:R-:W-:Y:S02]  /*17330*/  FMUL.FTZ R66, R3.reuse, R66 ;  /* 0x0000004203427220 */ /* 0x040fe40000410000 */
[C---:B------:R-:W-:Y:S01]  /*17340*/  FMUL.FTZ R67, R3.reuse, R67 ;  /* 0x0000004303437220 */ /* 0x040fe20000410000 */
[C---:B------:R-:W-:Y:S01]  /*17350*/  HMMA.16816.F32.BF16 R36, R132.reuse, R126, R36 ;  /* 0x0000007e8424723c */ /* 0x040fe20000041824 */
[----:B------:R-:W-:Y:S01]  /*17360*/  LDSM.16.MT88.4 R124, [R169+0x800] ;  /* 0x00080000a97c783b */ /* 0x000fe20000004200 */
[----:B------:R-:W-:Y:S02]  /*17370*/  MUFU.EX2 R191, R191 ;  /* 0x000000bf00bf7308 */ /* 0x000fe40000000800 */
[C---:B------:R-:W-:Y:S02]  /*17380*/  FMUL.FTZ R68, R8.reuse, R68 ;  /* 0x0000004408447220 */ /* 0x040fe40000410000 */
[C---:B------:R-:W-:Y:S02]  /*17390*/  FMUL.FTZ R69, R8.reuse, R69 ;  /* 0x0000004508457220 */ /* 0x040fe40000410000 */
[C---:B-1----:R-:W-:Y:S04]  /*173a0*/  HMMA.16816.F32.BF16 R40, R132.reuse, R116, R40 ;  /* 0x000000748428723c */ /* 0x042fe80000041828 */
[C---:B------:R-:W-:Y:S01]  /*173b0*/  FMUL.FTZ R70, R3.reuse, R70 ;  /* 0x0000004603467220 */ /* 0x040fe20000410000 */
[----:B------:R-:W-:Y:S01]  /*173c0*/  MUFU.EX2 R240, R240 ;  /* 0x000000f000f07308 */ /* 0x000fe20000000800 */
[C---:B------:R-:W-:Y:S02]  /*173d0*/  FMUL.FTZ R71, R3.reuse, R71 ;  /* 0x0000004703477220 */ /* 0x040fe40000410000 */
[C---:B------:R-:W-:Y:S01]  /*173e0*/  HMMA.16816.F32.BF16 R44, R132.reuse, R118, R44 ;  /* 0x00000076842c723c */ /* 0x040fe2000004182c */
[----:B------:R-:W-:Y:S03]  /*173f0*/  LDSM.16.MT88.4 R116, [R170+0x800] ;  /* 0x00080000aa74783b */ /* 0x000fe60000004200 */
[C---:B------:R-:W-:Y:S02]  /*17400*/  FMUL.FTZ R72, R8.reuse, R72 ;  /* 0x0000004808487220 */ /* 0x040fe40000410000 */
[C---:B------:R-:W-:Y:S01]  /*17410*/  FMUL.FTZ R73, R8.reuse, R73 ;  /* 0x0000004908497220 */ /* 0x040fe20000410000 */
[----:B------:R-:W-:Y:S01]  /*17420*/  MUFU.EX2 R203, R203 ;  /* 0x000000cb00cb7308 */ /* 0x000fe20000000800 */
[C---:B------:R-:W-:Y:S01]  /*17430*/  FMUL.FTZ R74, R3.reuse, R74 ;  /* 0x0000004a034a7220 */ /* 0x040fe20000410000 */
[C---:B---3--:R-:W-:Y:S03]  /*17440*/  HMMA.16816.F32.BF16 R48, R132.reuse, R108, R48 ;  /* 0x0000006c8430723c */ /* 0x048fe60000041830 */
[C---:B------:R-:W-:Y:S02]  /*17450*/  FMUL.FTZ R75, R3.reuse, R75 ;  /* 0x0000004b034b7220 */ /* 0x040fe40000410000 */
[C---:B------:R-:W-:Y:S03]  /*17460*/  FMUL.FTZ R76, R8.reuse, R76 ;  /* 0x0000004c084c7220 */ /* 0x040fe60000410000 */
[----:B------:R-:W-:Y:S01]  /*17470*/  MUFU.EX2 R241, R241 ;  /* 0x000000f100f17308 */ /* 0x000fe20000000800 */
[C---:B------:R-:W-:Y:S01]  /*17480*/  FMUL.FTZ R77, R8.reuse, R77 ;  /* 0x0000004d084d7220 */ /* 0x040fe20000410000 */
[C---:B------:R-:W-:Y:S01]  /*17490*/  HMMA.16816.F32.BF16 R52, R132.reuse, R110, R52 ;  /* 0x0000006e8434723c */ /* 0x040fe20000041834 */
[----:B------:R-:W1:Y:S02]  /*174a0*/  LDSM.16.MT88.4 R108, [R170+0x4000] ;  /* 0x00400000aa6c783b */ /* 0x000e640000004200 */
[C---:B------:R-:W-:Y:S02]  /*174b0*/  FMUL.FTZ R78, R3.reuse, R78 ;  /* 0x0000004e034e7220 */ /* 0x040fe40000410000 */
[C---:B------:R-:W-:Y:S03]  /*174c0*/  FMUL.FTZ R79, R3.reuse, R79 ;  /* 0x0000004f034f7220 */ /* 0x040fe60000410000 */
[C---:B------:R-:W-:Y:S01]  /*174d0*/  HMMA.16816.F32.BF16 R56, R132.reuse, R104, R56 ;  /* 0x000000688438723c */ /* 0x040fe20000041838 */
[----:B------:R-:W-:Y:S03]  /*174e0*/  MUFU.EX2 R242, R242 ;  /* 0x000000f200f27308 */ /* 0x000fe60000000800 */
[C---:B------:R-:W-:Y:S02]  /*174f0*/  FMUL.FTZ R88, R8.reuse, R88 ;  /* 0x0000005808587220 */ /* 0x040fe40000410000 */
[C---:B------:R-:W-:Y:S02]  /*17500*/  FMUL.FTZ R89, R8.reuse, R89 ;  /* 0x0000005908597220 */ /* 0x040fe40000410000 */
[C---:B------:R-:W-:Y:S01]  /*17510*/  HMMA.16816.F32.BF16 R60, R132.reuse, R106, R60 ;  /* 0x0000006a843c723c */ /* 0x040fe2000004183c */
[----:B------:R-:W2:Y:S02]  /*17520*/  LDSM.16.MT88.4 R104, [R9+0x4000] ;  /* 0x004000000968783b */ /* 0x000ea40000004200 */
[----:B------:R-:W-:Y:S01]  /*17530*/  MUFU.EX2 R244, R244 ;  /* 0x000000f400f47308 */ /* 0x000fe20000000800 */
[C---:B------:R-:W-:Y:S02]  /*17540*/  FMUL.FTZ R90, R3.reuse, R90 ;  /* 0x0000005a035a7220 */ /* 0x040fe40000410000 */
[----:B------:R-:W-:Y:S02]  /*17550*/  FMUL.FTZ R91, R3, R91 ;  /* 0x0000005b035b7220 */ /* 0x000fe40000410000 */
[C---:B------:R-:W-:Y:S04]  /*17560*/  HMMA.16816.F32.BF16 R64, R132.reuse, R112, R64 ;  /* 0x000000708440723c */ /* 0x040fe80000041840 */
[--C-:B------:R-:W-:Y:S01]  /*17570*/  FFMA.FTZ R179, R179, c[0x0][0x2d0], -R160.reuse ;  /* 0x0000b400b3b37a23 */ /* 0x100fe200000108a0 */
[----:B------:R-:W-:Y:S01]  /*17580*/  MUFU.EX2 R246, R246 ;  /* 0x000000f600f67308 */ /* 0x000fe20000000800 */
[C---:B------:R-:W-:Y:S02]  /*17590*/  FMUL.FTZ R92, R8.reuse, R92 ;  /* 0x0000005c085c7220 */ /* 0x040fe40000410000 */
[C---:B------:R-:W-:Y:S01]  /*175a0*/  HMMA.16816.F32.BF16 R68, R132.reuse, R114, R68 ;  /* 0x000000728444723c */ /* 0x040fe20000041844 */
[----:B------:R-:W3:Y:S03]  /*175b0*/  LDSM.16.MT88.4 R112, [R168+0x4000] ;  /* 0x00400000a870783b */ /* 0x000ee60000004200 */
[C---:B------:R-:W-:Y:S02]  /*175c0*/  FMUL.FTZ R93, R8.reuse, R93 ;  /* 0x0000005d085d7220 */ /* 0x040fe40000410000 */
[C---:B------:R-:W-:Y:S01]  /*175d0*/  FMUL.FTZ R94, R3.reuse, R94 ;  /* 0x0000005e035e7220 */ /* 0x040fe20000410000 */
[----:B------:R-:W4:Y:S01]  /*175e0*/  MUFU.EX2 R179, R179 ;  /* 0x000000b300b37308 */ /* 0x000f220000000800 */
[C---:B------:R-:W-:Y:S01]  /*175f0*/  FMUL.FTZ R95, R3.reuse, R95 ;  /* 0x0000005f035f7220 */ /* 0x040fe20000410000 */
[C---:B-1----:R-:W-:Y:S03]  /*17600*/  HMMA.16816.F32.BF16 R72, R132.reuse, R108, R72 ;  /* 0x0000006c8448723c */ /* 0x042fe60000041848 */
[C---:B------:R-:W-:Y:S02]  /*17610*/  FMUL.FTZ R96, R8.reuse, R96 ;  /* 0x0000006008607220 */ /* 0x040fe40000410000 */
[C---:B------:R-:W-:Y:S02]  /*17620*/  FMUL.FTZ R97, R8.reuse, R97 ;  /* 0x0000006108617220 */ /* 0x040fe40000410000 */
[C---:B------:R-:W-:Y:S01]  /*17630*/  FMUL.FTZ R98, R3.reuse, R98 ;  /* 0x0000006203627220 */ /* 0x040fe20000410000 */
[C---:B------:R-:W-:Y:S01]  /*17640*/  HMMA.16816.F32.BF16 R76, R132.reuse, R110, R76 ;  /* 0x0000006e844c723c */ /* 0x040fe2000004184c */
[----:B------:R-:W1:Y:S01]  /*17650*/  LDSM.16.MT88.4 R108, [R169+0x4000] ;  /* 0x00400000a96c783b */ /* 0x000e620000004200 */
[----:B------:R-:W5:Y:S02]  /*17660*/  MUFU.EX2 R247, R247 ;  /* 0x000000f700f77308 */ /* 0x000f640000000800 */
[C---:B------:R-:W-:Y:S02]  /*17670*/  FMUL.FTZ R80, R8.reuse, R80 ;  /* 0x0000005008507220 */ /* 0x040fe40000410000 */
[C---:B------:R-:W-:Y:S02]  /*17680*/  FMUL.FTZ R81, R8.reuse, R81 ;  /* 0x0000005108517220 */ /* 0x040fe40000410000 */
[C---:B------:R-:W-:Y:S04]  /*17690*/  FMUL.FTZ R82, R3.reuse, R82 ;  /* 0x0000005203527220 */ /* 0x040fe80000410000 */
[C---:B------:R-:W-:Y:S01]  /*176a0*/  FMUL.FTZ R83, R3.reuse, R83 ;  /* 0x0000005303537220 */ /* 0x040fe20000410000 */
[----:B------:R-:W-:Y:S01]  /*176b0*/  MUFU.EX2 R248, R248 ;  /* 0x000000f800f87308 */ /* 0x000fe20000000800 */
[C---:B------:R-:W-:Y:S02]  /*176c0*/  FMUL.FTZ R99, R3.reuse, R99 ;  /* 0x0000006303637220 */ /* 0x040fe40000410000 */
[C---:B------:R-:W-:Y:S02]  /*176d0*/  FMUL.FTZ R100, R8.reuse, R100 ;  /* 0x0000006408647220 */ /* 0x040fe40000410000 */
[C---:B------:R-:W-:Y:S01]  /*176e0*/  FMUL.FTZ R101, R8.reuse, R101 ;  /* 0x0000006508657220 */ /* 0x040fe20000410000 */
[C---:B--2---:R-:W-:Y:S03]  /*176f0*/  HMMA.16816.F32.BF16 R80, R132.reuse, R104, R80 ;  /* 0x000000688450723c */ /* 0x044fe60000041850 */
[C---:B------:R-:W-:Y:S02]  /*17700*/  FMUL.FTZ R84, R8.reuse, R84 ;  /* 0x0000005408547220 */ /* 0x040fe40000410000 */
[----:B------:R-:W-:Y:S02]  /*17710*/  FMUL.FTZ R85, R8, R85 ;  /* 0x0000005508557220 */ /* 0x000fe40000410000 */
[C---:B------:R-:W-:Y:S01]  /*17720*/  FMUL.FTZ R86, R3.reuse, R86 ;  /* 0x0000005603567220 */ /* 0x040fe20000410000 */
[----:B----4-:R-:W-:Y:S01]  /*17730*/  F2FP.BF16.PACK_AB R104, R180, R179 ;  /* 0x000000b3b468723e */ /* 0x010fe200000010ff */
[C---:B------:R-:W-:Y:S03]  /*17740*/  FMUL.FTZ R87, R3.reuse, R87 ;  /* 0x0000005703577220 */ /* 0x040fe60000410000 */
[C---:B------:R-:W-:Y:S01]  /*17750*/  FMUL.FTZ R102, R3.reuse, R102 ;  /* 0x0000006603667220 */ /* 0x040fe20000410000 */
[----:B------:R-:W-:Y:S01]  /*17760*/  F2FP.BF16.PACK_AB R105, R184, R183 ;  /* 0x000000b7b869723e */ /* 0x000fe200000010ff */
[----:B------:R-:W-:Y:S02]  /*17770*/  FMUL.FTZ R103, R3, R103 ;  /* 0x0000006703677220 */ /* 0x000fe40000410000 */
[C---:B------:R-:W-:Y:S03]  /*17780*/  HMMA.16816.F32.BF16 R84, R132.reuse, R106, R84 ;  /* 0x0000006a8454723c */ /* 0x040fe60000041854 */
[--C-:B------:R-:W-:Y:S02]  /*17790*/  FFMA.FTZ R187, R187, c[0x0][0x2d0], -R160.reuse ;  /* 0x0000b400bbbb7a23 */ /* 0x100fe400000108a0 */
[----:B------:R-:W-:Y:S02]  /*177a0*/  FFMA.FTZ R160, R155, c[0x0][0x2d0], -R160 ;  /* 0x0000b4009ba07a23 */ /* 0x000fe400000108a0 */
[----:B------:R-:W-:Y:S01]  /*177b0*/  F2FP.BF16.PACK_AB R106, R182, R181 ;  /* 0x000000b5b66a723e */ /* 0x000fe200000010ff */
[C---:B---3--:R-:W-:Y:S01]  /*177c0*/  HMMA.16816.F32.BF16 R88, R132.reuse, R112, R88 ;  /* 0x000000708458723c */ /* 0x048fe20000041858 */
[----:B------:R2:W3:Y:S03]  /*177d0*/  MUFU.EX2 R245, R160 ;  /* 0x000000a000f57308 */ /* 0x0004e60000000800 */
[----:B------:R-:W-:Y:S01]  /*177e0*/  F2FP.BF16.PACK_AB R107, R186, R185 ;  /* 0x000000b9ba6b723e */ /* 0x000fe200000010ff */
[--C-:B------:R-:W-:Y:S02]  /*177f0*/  FFMA.FTZ R188, R188, c[0x0][0x2d0], -R153.reuse ;  /* 0x0000b400bcbc7a23 */ /* 0x100fe40000010899 */
[----:B------:R-:W-:Y:S01]  /*17800*/  FFMA.FTZ R153, R152, c[0x0][0x2d0], -R153 ;  /* 0x0000b40098997a23 */ /* 0x000fe20000010899 */
[C---:B------:R-:W-:Y:S01]  /*17810*/  HMMA.16816.F32.BF16 R92, R132.reuse, R114, R92 ;  /* 0x00000072845c723c */ /* 0x040fe2000004185c */
[----:B------:R-:W4:Y:S02]  /*17820*/  LDSM.16.MT88.4 R112, [R9+0x800] ;  /* 0x000800000970783b */ /* 0x000f240000004200 */
[----:B------:R3:W3:Y:S01]  /*17830*/  MUFU.EX2 R249, R153 ;  /* 0x0000009900f97308 */ /* 0x0006e20000000800 */
[----:B------:R-:W-:Y:S02]  /*17840*/  FFMA.FTZ R178, R8, R239, R178 ;  /* 0x000000ef08b27223 */ /* 0x000fe400000100b2 */
[----:B------:R-:W-:Y:S02]  /*17850*/  FFMA.FTZ R174, R3, R238, R174 ;  /* 0x000000ee03ae7223 */ /* 0x000fe400000100ae */
[C---:B-1----:R-:W-:Y:S04]  /*17860*/  HMMA.16816.F32.BF16 R96, R132.reuse, R108, R96 ;  /* 0x0000006c8460723c */ /* 0x042fe80000041860 */
[----:B------:R-:W-:Y:S01]  /*17870*/  FADD.FTZ R177, R177, R178 ;  /* 0x000000b2b1b17221 */ /* 0x000fe20000010000 */
[----:B------:R-:W1:Y:S01]  /*17880*/  MUFU.EX2 R187, R187 ;  /* 0x000000bb00bb7308 */ /* 0x000e620000000800 */
[----:B------:R-:W-:Y:S02]  /*17890*/  FADD.FTZ R173, R173, R174 ;  /* 0x000000aeadad7221 */ /* 0x000fe40000010000 */
[----:B------:R-:W-:Y:S01]  /*178a0*/  HMMA.16816.F32.BF16 R100, R132, R110, R100 ;  /* 0x0000006e8464723c */ /* 0x000fe20000041864 */
[----:B------:R-:W1:Y:S03]  /*178b0*/  LDSM.16.MT88.4 R108, [R169+0x2800] ;  /* 0x00280000a96c783b */ /* 0x000e660000004200 */
[----:B------:R-:W-:Y:S02]  /*178c0*/  FADD.FTZ R176, R176, R177 ;  /* 0x000000b1b0b07221 */ /* 0x000fe40000010000 */
[----:B------:R-:W-:Y:S01]  /*178d0*/  FADD.FTZ R172, R172, R173 ;  /* 0x000000adacac7221 */ /* 0x000fe20000010000 */
[----:B------:R-:W1:Y:S01]  /*178e0*/  MUFU.EX2 R188, R188 ;  /* 0x000000bc00bc7308 */ /* 0x000e620000000800 */
[C---:B------:R-:W-:Y:S01]  /*178f0*/  HMMA.16816.F32.BF16 R4, R104.reuse, R116, R4 ;  /* 0x000000746804723c */ /* 0x040fe20000041804 */
[----:B--2---:R-:W-:Y:S04]  /*17900*/  LDSM.16.MT88.4 R160, [R168+0x3800] ;  /* 0x00380000a8a0783b */ /* 0x004fe80000004200 */
[----:B------:R-:W-:Y:S02]  /*17910*/  FADD.FTZ R176, R175, R176 ;  /* 0x000000b0afb07221 */ /* 0x000fe40000010000 */
[----:B------:R-:W-:Y:S01]  /*17920*/  FADD.FTZ R172, R171, R172 ;  /* 0x000000acabac7221 */ /* 0x000fe20000010000 */
[C---:B------:R-:W-:Y:S01]  /*17930*/  HMMA.16816.F32.BF16 R12, R104.reuse, R118, R12 ;  /* 0x00000076680c723c */ /* 0x040fe2000004180c */
[----:B------:R-:W-:Y:S03]  /*17940*/  LDSM.16.MT88.4 R116, [R9+0x4800] ;  /* 0x004800000974783b */ /* 0x000fe60000004200 */
[----:B------:R-:W-:Y:S02]  /*17950*/  FADD.FTZ R179, R179, R176 ;  /* 0x000000b0b3b37221 */ /* 0x000fe40000010000 */
[----:B------:R-:W-:Y:S02]  /*17960*/  FADD.FTZ R183, R183, R172 ;  /* 0x000000acb7b77221 */ /* 0x000fe40000010000 */
[----:B------:R-:W-:Y:S01]  /*17970*/  FADD.FTZ R180, R180, R179 ;  /* 0x000000b3b4b47221 */ /* 0x000fe20000010000 */
[C---:B----4-:R-:W-:Y:S01]  /*17980*/  HMMA.16816.F32.BF16 R16, R104.reuse, R112, R16 ;  /* 0x000000706810723c */ /* 0x050fe20000041810 */
[----:B---3--:R-:W-:Y:S02]  /*17990*/  LDSM.16.MT88.4 R152, [R170+0x3800] ;  /* 0x00380000aa98783b */ /* 0x008fe40000004200 */
[----:B------:R-:W-:Y:S02]  /*179a0*/  FADD.FTZ R184, R184, R183 ;  /* 0x000000b7b8b87221 */ /* 0x000fe40000010000 */
[----:B------:R-:W-:Y:S02]  /*179b0*/  FADD.FTZ R181, R181, R180 ;  /* 0x000000b4b5b57221 */ /* 0x000fe40000010000 */
[----:B------:R-:W-:Y:S01]  /*179c0*/  FADD.FTZ R185, R185, R184 ;  /* 0x000000b8b9b97221 */ /* 0x000fe20000010000 */
[C---:B------:R-:W-:Y:S01]  /*179d0*/  HMMA.16816.F32.BF16 R20, R104.reuse, R114, R20 ;  /* 0x000000726814723c */ /* 0x040fe20000041814 */
[----:B------:R-:W2:Y:S03]  /*179e0*/  LDSM.16.MT88.4 R112, [R170+0x4800] ;  /* 0x00480000aa70783b */ /* 0x000ea60000004200 */
[----:B------:R-:W-:Y:S02]  /*179f0*/  FADD.FTZ R182, R182, R181 ;  /* 0x000000b5b6b67221 */ /* 0x000fe40000010000 */
[----:B------:R-:W-:Y:S02]  /*17a00*/  FADD.FTZ R186, R186, R185 ;  /* 0x000000b9baba7221 */ /* 0x000fe40000010000 */
[C---:B------:R-:W-:Y:S08]  /*17a10*/  HMMA.16816.F32.BF16 R24, R104.reuse, R120, R24 ;  /* 0x000000786818723c */ /* 0x040ff00000041818 */
[C---:B------:R-:W-:Y:S01]  /*17a20*/  HMMA.16816.F32.BF16 R28, R104.reuse, R122, R28 ;  /* 0x0000007a681c723c */ /* 0x040fe2000004181c */
[----:B------:R-:W3:Y:S07]  /*17a30*/  LDSM.16.MT88.4 R120, [R168+0x4800] ;  /* 0x00480000a878783b */ /* 0x000eee0000004200 */
[C---:B------:R-:W-:Y:S08]  /*17a40*/  HMMA.16816.F32.BF16 R32, R104.reuse, R124, R32 ;  /* 0x0000007c6820723c */ /* 0x040ff00000041820 */
[C---:B------:R-:W-:Y:S01]  /*17a50*/  HMMA.16816.F32.BF16 R36, R104.reuse, R126, R36 ;  /* 0x0000007e6824723c */ /* 0x040fe20000041824 */
[----:B------:R-:W-:Y:S07]  /*17a60*/  LDSM.16.MT88.4 R124, [R169+0x1000] ;  /* 0x00100000a97c783b */ /* 0x000fee0000004200 */
[C---:B------:R-:W-:Y:S08]  /*17a70*/  HMMA.16816.F32.BF16 R40, R104.reuse, R128, R40 ;  /* 0x000000806828723c */ /* 0x040ff00000041828 */
[C---:B------:R-:W-:Y:S01]  /*17a80*/  HMMA.16816.F32.BF16 R44, R104.reuse, R130, R44 ;  /* 0x00000082682c723c */ /* 0x040fe2000004182c */
[----:B------:R-:W-:Y:S07]  /*17a90*/  LDSM.16.MT88.4 R128, [R9+0x3000] ;  /* 0x003000000980783b */ /* 0x000fee0000004200 */
[C---:B------:R-:W-:Y:S07]  /*17aa0*/  HMMA.16816.F32.BF16 R48, R104.reuse, R144, R48 ;  /* 0x000000906830723c */ /* 0x040fee0000041830 */
[----:B------:R-:W-:Y:S01]  /*17ab0*/  F2FP.BF16.PACK_AB R144, R242, R241 ;  /* 0x000000f1f290723e */ /* 0x000fe200000010ff */
[C---:B------:R-:W-:Y:S04]  /*17ac0*/  HMMA.16816.F32.BF16 R52, R104.reuse, R146, R52 ;  /* 0x000000926834723c */ /* 0x040fe80000041834 */
[----:B-----5:R-:W-:Y:S03]  /*17ad0*/  F2FP.BF16.PACK_AB R145, R247, R246 ;  /* 0x000000f6f791723e */ /* 0x020fe600000010ff */
[----:B------:R-:W-:Y:S01]  /*17ae0*/  F2FP.BF16.PACK_AB R146, R245, R244 ;  /* 0x000000f4f592723e */ /* 0x000fe200000010ff */
        /* <DEDUP_REMOVED lines=72> */
[C---:B------:R-:W-:Y:S01]  /*17f70*/  HMMA.16816.F32.BF16 R132, R144.reuse, R128, R4 ;  /* 0x000000809084723c */ /* 0x040fe20000041804 */
[----:B------:R-:W2:Y:S07]  /*17f80*/  LDSM.16.MT88.4 R4, [R170+0x5800] ;  /* 0x00580000aa04783b */ /* 0x000eae0000004200 */
[C---:B------:R-:W-:Y:S01]  /*17f90*/  HMMA.16816.F32.BF16 R128, R144.reuse, R130, R12 ;  /* 0x000000829080723c */ /* 0x040fe2000004180c */
[----:B------:R4:W5:Y:S07]  /*17fa0*/  LDSM.16.MT88.4 R12, [R9+0x5800] ;  /* 0x00580000090c783b */ /* 0x00096e0000004200 */
[C---:B---3--:R-:W-:Y:S01]  /*17fb0*/  HMMA.16816.F32.BF16 R124, R144.reuse, R120, R16 ;  /* 0x00000078907c723c */ /* 0x048fe20000041810 */
[----:B------:R-:W3:Y:S07]  /*17fc0*/  LDSM.16.MT88.4 R16, [R168+0x5800] ;  /* 0x00580000a810783b */ /* 0x000eee0000004200 */
[C---:B------:R-:W-:Y:S07]  /*17fd0*/  HMMA.16816.F32.BF16 R120, R144.reuse, R122, R20 ;  /* 0x0000007a9078723c */ /* 0x040fee0000041814 */
[----:B------:R-:W-:Y:S01]  /*17fe0*/  IADD3 R21, R243, -0x2, RZ ;  /* 0xfffffffef3157810 */ /* 0x000fe20007ffe0ff */
[C---:B-1----:R-:W-:Y:S03]  /*17ff0*/  HMMA.16816.F32.BF16 R116, R144.reuse, R108, R24 ;  /* 0x0000006c9074723c */ /* 0x042fe60000041818 */
[C---:B------:R-:W-:Y:S05]  /*18000*/  ISETP.GE.AND P0, PT, R21.reuse, R232, PT ;  /* 0x000000e81500720c */ /* 0x040fea0003f06270 */
[C---:B------:R-:W-:Y:S08]  /*18010*/  HMMA.16816.F32.BF16 R112, R144.reuse, R110, R28 ;  /* 0x0000006e9070723c */ /* 0x040ff0000004181c */
[C---:B------:R-:W-:Y:S03]  /*18020*/  HMMA.16816.F32.BF16 R108, R144.reuse, R148, R32 ;  /* 0x00000094906c723c */ /* 0x040fe60000041820 */
[----:B------:R-:W-:Y:S01]  /*18030*/  @P0 ISETP.GE.AND P3, PT, R228, c[0x0][0x1d4], PT ;  /* 0x00007500e4000a0c */ /* 0x000fe20003f66270 */
[C---:B----4-:R-:W-:Y:S04]  /*18040*/  @P0 IMAD.WIDE.U32 R8, R21.reuse, c[0x0][0x1e0], RZ ;  /* 0x0000780015080a25 */ /* 0x050fe800078e00ff */
[C---:B------:R-:W-:Y:S04]  /*18050*/  HMMA.16816.F32.BF16 R104, R144.reuse, R150, R36 ;  /* 0x000000969068723c */ /* 0x040fe80000041824 */
[----:B------:R-:W-:Y:S04]  /*18060*/  @P0 SHF.L.U32 R3, R8, 0x6, RZ ;  /* 0x0000000608030819 */ /* 0x000fe800000006ff */
        /* <DEDUP_REMOVED lines=12> */
[----:B------:R-:W-:Y:S01]  /*18130*/  @P0 IMAD R4, R21, c[0x0][0x1e4], R4 ;  /* 0x0000790015040a24 */ /* 0x000fe200078e0204 */
[C---:B-----5:R-:W-:Y:S04]  /*18140*/  HMMA.16816.F32.BF16 R80, R144.reuse, R12, R80 ;  /* 0x0000000c9050723c */ /* 0x060fe80000041850 */
[----:B------:R-:W-:Y:S02]  /*18150*/  @P0 IADD3 R9, R9, R4, RZ ;  /* 0x0000000409090210 */ /* 0x000fe40007ffe0ff */
[----:B------:R-:W1:Y:S01]  /*18160*/  LDSM.16.MT88.4 R4, [R169+0x5800] ;  /* 0x00580000a904783b */ /* 0x000e620000004200 */
[----:B------:R-:W-:Y:S01]  /*18170*/  @P0 MOV R12, c[0x0][0x1e4] ;  /* 0x00007900000c0a02 */ /* 0x000fe20000000f00 */
[C---:B------:R-:W-:Y:S04]  /*18180*/  HMMA.16816.F32.BF16 R84, R144.reuse, R14, R84 ;  /* 0x0000000e9054723c */ /* 0x040fe80000041854 */
[----:B------:R-:W-:Y:S02]  /*18190*/  @P0 SHF.L.U64.HI R8, R8, 0x6, R9 ;  /* 0x0000000608080819 */ /* 0x000fe40000010209 */
[----:B------:R-:W-:Y:S02]  /*181a0*/  @P0 MOV R9, c[0x0][0x1e0] ;  /* 0x0000780000090a02 */ /* 0x000fe40000000f00 */
[C---:B---3--:R-:W-:Y:S04]  /*181b0*/  HMMA.16816.F32.BF16 R88, R144.reuse, R16, R88 ;  /* 0x000000109058723c */ /* 0x048fe80000041858 */
[C---:B------:R-:W-:Y:S04]  /*181c0*/  @P0 LEA R13, P1, R9.reuse, R3, 0x5 ;  /* 0x00000003090d0211 */ /* 0x040fe800078228ff */
[----:B------:R-:W-:Y:S01]  /*181d0*/  @P0 LEA.HI.X R12, R9, R8, R12, 0x5, P1 ;  /* 0x00000008090c0211 */ /* 0x000fe200008f2c0c */
[C---:B------:R-:W-:Y:S03]  /*181e0*/  HMMA.16816.F32.BF16 R92, R144.reuse, R18, R92 ;  /* 0x00000012905c723c */ /* 0x040fe6000004185c */
[----:B------:R-:W-:Y:S02]  /*181f0*/  P2R R9, PR, RZ, 0x4 ;  /* 0x00000004ff097803 */ /* 0x000fe40000000000 */
[-C--:B------:R-:W-:Y:S02]  /*18200*/  @P0 IADD3 R13, P5, R13, R236.reuse, RZ ;  /* 0x000000ec0d0d0210 */ /* 0x080fe40007fbe0ff */
[----:B------:R-:W-:Y:S02]  /*18210*/  @P0 IADD3 R3, P1, R3, R236, RZ ;  /* 0x000000ec03030210 */ /* 0x000fe40007f3e0ff */
[-C--:B------:R-:W-:Y:S02]  /*18220*/  @P0 IADD3.X R12, R12, R231.reuse, RZ, P5, !PT ;  /* 0x000000e70c0c0210 */ /* 0x080fe40002ffe4ff */
[----:B------:R-:W-:Y:S02]  /*18230*/  ISETP.NE.AND P5, PT, R9, RZ, PT ;  /* 0x000000ff0900720c */ /* 0x000fe40003fa5270 */
[----:B------:R-:W-:Y:S02]  /*18240*/  @P0 LEA R16, P6, R3, c[0x0][0x1c8], 0x1 ;  /* 0x0000720003100a11 */ /* 0x000fe400078c08ff */
[----:B------:R-:W-:Y:S02]  /*18250*/  SEL R233, R233, RZ, !P5 ;  /* 0x000000ffe9e97207 */ /* 0x000fe40006800000 */
[----:B------:R-:W-:Y:S02]  /*18260*/  @P0 IADD3.X R14, R8, R231, RZ, P1, !PT ;  /* 0x000000e7080e0210 */ /* 0x000fe40000ffe4ff */
[----:B------:R-:W-:Y:S02]  /*18270*/  @P0 ISETP.GE.AND P2, PT, R215, c[0x0][0x1d4], PT ;  /* 0x00007500d7000a0c */ /* 0x000fe40003f46270 */
[----:B------:R-:W-:Y:S01]  /*18280*/  @P0 LEA.HI.X R17, R3, c[0x0][0x1cc], R14, 0x1, P6 ;  /* 0x0000730003110a11 */ /* 0x000fe200030f0c0e */
[----:B------:R-:W-:Y:S01]  /*18290*/  @P0 IMAD R3, R233, 0x6000, R11 ;  /* 0x00006000e9030824 */ /* 0x000fe200078e020b */
[----:B------:R-:W-:Y:S01]  /*182a0*/  @P0 ISETP.GE.AND P1, PT, R214, c[0x0][0x1d4], PT ;  /* 0x00007500d6000a0c */ /* 0x000fe20003f26270 */
[C---:B-1----:R-:W-:Y:S03]  /*182b0*/  HMMA.16816.F32.BF16 R96, R144.reuse, R4, R96 ;  /* 0x000000049060723c */ /* 0x042fe60000041860 */
[----:B------:R-:W-:Y:S01]  /*182c0*/  @!PT LDS RZ, [RZ] ;  /* 0x00000000fffff984 */ /* 0x000fe20000000800 */
[----:B------:R-:W-:Y:S01]  /*182d0*/  @!PT LDS RZ, [RZ] ;  /* 0x00000000fffff984 */ /* 0x000fe20000000800 */
[----:B------:R-:W-:Y:S01]  /*182e0*/  @!PT LDS RZ, [RZ] ;  /* 0x00000000fffff984 */ /* 0x000fe20000000800 */
[----:B------:R1:W-:Y:S01]  /*182f0*/  @P0 LDGSTS.E.BYPASS.LTC128B.128 [R3], [R16.64], !P3 ;  /* 0x0000000010030fae */ /* 0x0003e2000d901d48 */
[C---:B------:R-:W-:Y:S04]  /*18300*/  @P0 LEA R8, P4, R13.reuse, c[0x0][0x1c8], 0x1 ;  /* 0x000072000d080a11 */ /* 0x040fe800078808ff */
[----:B------:R-:W-:Y:S01]  /*18310*/  @P0 LEA.HI.X R9, R13, c[0x0][0x1cc], R12, 0x1, P4 ;  /* 0x000073000d090a11 */ /* 0x000fe200020f0c0c */
[----:B------:R-:W-:Y:S02]  /*18320*/  HMMA.16816.F32.BF16 R100, R144, R6, R100 ;  /* 0x000000069064723c */ /* 0x000fe40000041864 */
[----:B------:R1:W-:Y:S08]  /*18330*/  @P0 LDGSTS.E.BYPASS.LTC128B.128 [R3+0x2000], [R16.64+0x80], !P2 ;  /* 0x0200008010030fae */ /* 0x0003f0000d101d48 */
[----:B------:R1:W-:Y:S08]  /*18340*/  @P0 LDGSTS.E.BYPASS.LTC128B.128 [R3+0x4000], [R16.64+0x100], !P1 ;  /* 0x0400010010030fae */ /* 0x0003f0000c901d48 */
[----:B------:R1:W-:Y:S08]  /*18350*/  @P0 LDGSTS.E.BYPASS.LTC128B.128 [R3+0x1000], [R8.64], !P3 ;  /* 0x0100000008030fae */ /* 0x0003f0000d901d48 */
[----:B------:R1:W-:Y:S08]  /*18360*/  @P0 LDGSTS.E.BYPASS.LTC128B.128 [R3+0x3000], [R8.64+0x80], !P2 ;  /* 0x0300008008030fae */ /* 0x0003f0000d101d48 */
[----:B------:R1:W-:Y:S01]  /*18370*/  @P0 LDGSTS.E.BYPASS.LTC128B.128 [R3+0x5000], [R8.64+0x100], !P1 ;  /* 0x0500010008030fae */ /* 0x0003e2000c901d48 */
[----:B------:R-:W-:Y:S02]  /*18380*/  ISETP.GE.AND P0, PT, R232, R243, PT ;  /* 0x000000f3e800720c */ /* 0x000fe40003f06270 */
[C---:B------:R-:W-:Y:S02]  /*18390*/  ISETP.GE.AND P1, PT, R199.reuse, 0x1, PT ;  /* 0x00000001c700780c */ /* 0x040fe40003f26270 */
[----:B------:R-:W-:Y:S03]  /*183a0*/  MOV R243, R204 ;  /* 0x000000cc00f37202 */ /* 0x000fe60000000f00 */
[----:B------:R-:W0:Y:S01]  /*183b0*/  LDGDEPBAR ;  /* 0x00000000000079af */ /* 0x000e220000000000 */
[----:B-1----:R-:W-:Y:S02]  /*183c0*/  IADD3 R3, R199, 0x1, RZ ;  /* 0x00000001c7037810 */ /* 0x002fe40007ffe0ff */
[----:B------:R-:W-:Y:S02]  /*183d0*/  MOV R9, R2 ;  /* 0x0000000200097202 */ /* 0x000fe40000000f00 */
[----:B------:R-:W-:Y:S02]  /*183e0*/  SEL R199, R3, RZ, !P1 ;  /* 0x000000ff03c77207 */ /* 0x000fe40004800000 */
[----:B------:R-:W-:Y:S01]  /*183f0*/  MOV R3, R0 ;  /* 0x0000000000037202 */ /* 0x000fe20000000f00 */
[----:B------:R-:W-:-:S05]  /*18400*/  @!P0 BRA `(.L_x_2367) ;  /* 0xffffd31000008947 */ /* 0x000fca000383ffff */
.L_x_2366:
[----:B-1----:R-:W-:Y:S02]  /*18410*/  MOV R6, 0x1f ;  /* 0x0000001f00067802 */ /* 0x002fe40000000f00 */
[----:B------:R-:W-:Y:S01]  /*18420*/  MOV R3, 0xffffffff ;  /* 0xffffffff00037802 */ /* 0x000fe20000000f00 */
[----:B------:R-:W-:Y:S05]  /*18430*/  BRA.DIV ~URZ, `(.L_x_2368) ;  /* 0x000052727f007947 */ /* 0x000fea000b800000 */
[----:B------:R1:W2:Y:S02]  /*18440*/  SHFL.BFLY PT, R5, R239, 0x2, 0x1f ;  /* 0x0c401f00ef057f89 */ /* 0x0002a400000e0000 */
.L_x_2441:
[----:B--2---:R-:W-:Y:S01]  /*18450*/  FADD.FTZ R14, R5, R239 ;  /* 0x000000ef050e7221 */ /* 0x004fe20000010000 */
[----:B------:R-:W-:Y:S05]  /*18460*/  BRA.DIV ~URZ, `(.L_x_2369) ;  /* 0x000052927f007947 */ /* 0x000fea000b800000 */
[----:B------:R-:W2:Y:S04]  /*18470*/  SHFL.BFLY PT, R3, R238, 0x2, 0x1f ;  /* 0x0c401f00ee037f89 */ /* 0x000ea800000e0000 */
[----:B------:R-:W3:Y:S01]  /*18480*/  SHFL.BFLY PT, R5, R14, 0x1, 0x1f ;  /* 0x0c201f000e057f89 */ /* 0x000ee200000e0000 */
[----:B--2---:R-:W-:-:S02]  /*18490*/  FADD.FTZ R12, R3, R238 ;  /* 0x000000ee030c7221 */ /* 0x004fc40000010000 */
[----:B---3--:R-:W-:-:S03]  /*184a0*/  FADD.FTZ R4, R14, R5 ;  /* 0x000000050e047221 */ /* 0x008fc60000010000 */
[----:B------:R2:W3:Y:S04]  /*184b0*/  SHFL.BFLY PT, R3, R12, 0x1, 0x1f ;  /* 0x0c201f000c037f89 */ /* 0x0004e800000e0000 */
.L_x_2442:
[----:B------:R-:W-:Y:S01]  /*184c0*/  FSETP.NE.FTZ.AND P1, PT, R4, RZ, PT ;  /* 0x000000ff0400720b */ /* 0x000fe20003f35000 */
[----:B--23--:R-:W-:Y:S01]  /*184d0*/  FADD.FTZ R12, R3, R12 ;  /* 0x0000000c030c7221 */ /* 0x00cfe20000010000 */
[----:B------:R-:W-:Y:S02]  /*184e0*/  MOV R13, RZ ;  /* 0x000000ff000d7202 */ /* 0x000fe40000000f00 */
[----:B------:R-:W-:Y:S02]  /*184f0*/  MOV R3, RZ ;  /* 0x000000ff00037202 */ /* 0x000fe40000000f00 */
[----:B------:R-:W-:Y:S02]  /*18500*/  FSETP.NE.FTZ.AND P0, PT, R12, RZ, PT ;  /* 0x000000ff0c00720b */ /* 0x000fe40003f15000 */
[----:B------:R-:W-:Y:S02]  /*18510*/  MOV R16, 0xff800000 ;  /* 0xff80000000107802 */ /* 0x000fe40000000f00 */
[----:B------:R-:W-:-:S03]  /*18520*/  MOV R17, 0x1 ;  /* 0x0000000100117802 */ /* 0x000fc60000000f00 */
[----:B------:R-:W2:Y:S01]  /*18530*/  @P1 MUFU.LG2 R5, R4 ;  /* 0x0000000400051308 */ /* 0x000ea20000000c00 */
[----:B------:R-:W-:-:S05]  /*18540*/  @P1 MOV R6, 0x3f317218 ;  /* 0x3f31721800061802 */ /* 0x000fca0000000f00 */
[----:B------:R-:W-:Y:S02]  /*18550*/  @P1 FMUL.FTZ R6, R6, c[0x0][0x2d0] ;  /* 0x0000b40006061a20 */ /* 0x000fe40000410000 */
[----:B------:R-:W3:Y:S08]  /*18560*/  @P1 MUFU.RCP R13, R4 ;  /* 0x00000004000d1308 */ /* 0x000ef00000001000 */
[----:B------:R-:W-:Y:S01]  /*18570*/  @P0 MUFU.RCP R3, R12 ;  /* 0x0000000c00030308 */ /* 0x000fe20000001000 */
[----:B--2---:R-:W-:-:S04]  /*18580*/  @P1 FMUL.FTZ R5, R5, 0.69314718246459960938 ;  /* 0x3f31721805051820 */ /* 0x004fc80000410000 */
[----:B------:R-:W-:Y:S01]  /*18590*/  @P1 FFMA.FTZ R16, R6, R2, R5 ;  /* 0x0000000206101223 */ /* 0x000fe20000010005 */
[----:B------:R-:W-:Y:S02]  /*185a0*/  MOV R2, 0xff800000 ;  /* 0xff80000000027802 */ /* 0x000fe40000000f00 */
[----:B------:R-:W2:Y:S01]  /*185b0*/  @P0 MUFU.LG2 R12, R12 ;  /* 0x0000000c000c0308 */ /* 0x000ea20000000c00 */
[C---:B---3--:R-:W-:Y:S02]  /*185c0*/  FMUL.FTZ R132, R13.reuse, R132 ;  /* 0x000000840d847220 */ /* 0x048fe40000410000 */
        /* <DEDUP_REMOVED lines=47> */
[----:B------:R-:W-:Y:S01]  /*188c0*/  @P0 MOV R13, 0x3f317218 ;  /* 0x3f317218000d0802 */ /* 0x000fe20000000f00 */
[----:B--2---:R-:W-:Y:S02]  /*188d0*/  @P0 FMUL.FTZ R12, R12, 0.69314718246459960938 ;  /* 0x3f3172180c0c0820 */ /* 0x004fe40000410000 */
[----:B------:R-:W-:Y:S02]  /*188e0*/  FMUL.FTZ R134, R3, R134 ;  /* 0x0000008603867220 */ /* 0x000fe40000410000 */
        /* <DEDUP_REMOVED lines=48> */
[----:B------:R-:W-:Y:S02]  /*18bf0*/  @P0 FFMA.FTZ R2, R13, R0, R12 ;  /* 0x000000000d020223 */ /* 0x000fe4000001000c */
.L_x_2301:
[----:B------:R-:W-:Y:S01]  /*18c00*/  LOP3.LUT P0, RZ, R213, 0xff, RZ, 0xc0, !PT ;  /* 0x000000ffd5ff7812 */ /* 0x000fe2000780c0ff */
[----:B------:R-:W-:-:S12]  /*18c10*/  BSSY B0, `(.L_x_2370) ;  /* 0x000000f000007945 */ /* 0x000fd80003800000 */
[----:B------:R-:W-:Y:S05]  /*18c20*/  @P0 BRA `(.L_x_2371) ;  /* 0x000000d000000947 */ /* 0x000fea0003800000 */
[----:B------:R-:W2:Y:S01]  /*18c30*/  S2R R3, SR_LANEID ;  /* 0x0000000000037919 */ /* 0x000ea20000000000 */
[----:B------:R-:W-:Y:S01]  /*18c40*/  VOTEU.ANY UR4, UPT, PT ;  /* 0x0000000000047886 */ /* 0x000fe200038e0100 */
[----:B------:R-:W-:Y:S01]  /*18c50*/  IMAD.MOV.U32 R18, RZ, RZ, c[0x0][0x560] ;  /* 0x00015800ff127624 */ /* 0x000fe200078e00ff */
[----:B------:R-:W2:Y:S01]  /*18c60*/  FLO.U32 R12, UR4 ;  /* 0x00000004000c7d00 */ /* 0x000ea200080e0000 */
[----:B------:R-:W-:-:S07]  /*18c70*/  IMAD.MOV.U32 R19, RZ, RZ, c[0x0][0x564] ;  /* 0x00015900ff137624 */ /* 0x000fce00078e00ff */
[----:B------:R-:W3:Y:S01]  /*18c80*/  POPC R13, UR4 ;  /* 0x00000004000d7d09 */ /* 0x000ee20008000000 */
[----:B--2---:R-:W-:-:S13]  /*18c90*/  ISETP.EQ.U32.AND P0, PT, R12, R3, PT ;  /* 0x000000030c00720c */ /* 0x004fda0003f02070 */
[----:B---3--:R-:W2:Y:S04]  /*18ca0*/  @P0 ATOMG.E.ADD.STRONG.GPU PT, R3, [R18.64], R13 ;  /* 0x0000000d120309a8 */ /* 0x008ea800081ee1c8 */
[----:B------:R-:W3:Y:S02]  /*18cb0*/  S2R R0, SR_LTMASK ;  /* 0x0000000000007919 */ /* 0x000ee40000003900 */
[----:B---3--:R-:W-:-:S04]  /*18cc0*/  LOP3.LUT R0, R0, UR4, RZ, 0xc0, !PT ;  /* 0x0000000400007c12 */ /* 0x008fc8000f8ec0ff */
[----:B------:R-:W3:Y:S01]  /*18cd0*/  POPC R208, R0 ;  /* 0x0000000000d07309 */ /* 0x000ee20000000000 */
[----:B--2---:R-:W3:Y:S02]  /*18ce0*/  SHFL.IDX PT, R3, R3, R12, 0x1f ;  /* 0x00001f0c03037589 */ /* 0x004ee400000e0000 */
[----:B---3--:R-:W-:-:S05]  /*18cf0*/  IADD3 R208, R3, c[0x0][0xc], R208 ;  /* 0x0000030003d07a10 */ /* 0x008fca0007ffe0d0 */
.L_x_2371:
[----:B------:R-:W-:Y:S05]  /*18d00*/  BSYNC B0 ;  /* 0x0000000000007941 */ /* 0x000fea0003800000 */
.L_x_2370:
[----:B------:R-:W-:Y:S01]  /*18d10*/  PRMT R17, R17, 0x9910, RZ ;  /* 0x0000991011117816 */ /* 0x000fe200000000ff */
[----:B------:R-:W-:Y:S01]  /*18d20*/  BSSY B1, `(.L_x_2372) ;  /* 0x000033c000017945 */ /* 0x000fe20003800000 */
[----:B------:R-:W-:Y:S02]  /*18d30*/  IMAD.MOV.U32 R3, RZ, RZ, R208 ;  /* 0x000000ffff037224 */ /* 0x000fe400078e00d0 */
[----:B------:R-:W-:-:S13]  /*18d40*/  ISETP.NE.AND P0, PT, R17, RZ, PT ;  /* 0x000000ff1100720c */ /* 0x000fda0003f05270 */
[----:B------:R-:W-:Y:S05]  /*18d50*/  @!P0 BRA `(.L_x_2373) ;  /* 0x0000274000008947 */ /* 0x000fea0003800000 */
[----:B------:R-:W-:Y:S01]  /*18d60*/  SHF.R.S32.HI R0, RZ, 0x1f, R213 ;  /* 0x0000001fff007819 */ /* 0x000fe200000114d5 */
[----:B------:R-:W-:Y:S01]  /*18d70*/  WARPSYNC 0xffffffff ;  /* 0xffffffff00007948 */ /* 0x000fe20003800000 */
[----:B------:R-:W-:Y:S01]  /*18d80*/  BAR.SYNC.DEFER_BLOCKING 0x1, 0x100 ;  /* 0x0044000000007b1d */ /* 0x000fe20000010000 */
[----:B------:R-:W-:Y:S02]  /*18d90*/  F2FP.BF16.PACK_AB R23, R133, R132 ;  /* 0x000000848517723e */ /* 0x000fe400000010ff */
[CC--:B------:R-:W-:Y:S02]  /*18da0*/  LEA.HI R12, R0.reuse, R213.reuse, RZ, 0x2 ;  /* 0x000000d5000c7211 */ /* 0x0c0fe400078f10ff */
[----:B------:R-:W-:Y:S02]  /*18db0*/  LEA.HI R19, R0, R213, RZ, 0x5 ;  /* 0x000000d500137211 */ /* 0x000fe400078f28ff */
[----:B------:R-:W-:Y:S02]  /*18dc0*/  SHF.R.S32.HI R12, RZ, 0x1f, R12 ;  /* 0x0000001fff0c7819 */ /* 0x000fe4000001140c */
[----:B------:R-:W-:-:S02]  /*18dd0*/  SHF.R.S32.HI R19, RZ, 0x5, R19 ;  /* 0x00000005ff137819 */ /* 0x000fc40000011413 */
[----:B------:R-:W-:Y:S02]  /*18de0*/  LEA.HI R12, R12, R219, RZ, 0x3 ;  /* 0x000000db0c0c7211 */ /* 0x000fe400078f18ff */
[----:B------:R-:W-:Y:S01]  /*18df0*/  F2FP.BF16.PACK_AB R24, R129, R128 ;  /* 0x000000808118723e */ /* 0x000fe200000010ff */
[----:B------:R-:W-:Y:S01]  /*18e00*/  IMAD.SHL.U32 R19, R19, 0x400, RZ ;  /* 0x0000040013137824 */ /* 0x000fe200078e00ff */
[----:B------:R-:W-:Y:S02]  /*18e10*/  LOP3.LUT R12, R12, 0xfffffff8, RZ, 0xc0, !PT ;  /* 0xfffffff80c0c7812 */ /* 0x000fe400078ec0ff */
[----:B------:R-:W-:Y:S01]  /*18e20*/  F2FP.BF16.PACK_AB R20, R131, R130 ;  /* 0x000000828314723e */ /* 0x000fe200000010ff */
[----:B------:R-:W-:Y:S01]  /*18e30*/  IMAD R19, R218, 0x2, R19 ;  /* 0x00000002da137824 */ /* 0x000fe200078e0213 */
[----:B------:R-:W-:Y:S01]  /*18e40*/  F2FP.BF16.PACK_AB R32, R125, R124 ;  /* 0x0000007c7d20723e */ /* 0x000fe200000010ff */
[----:B------:R-:W-:Y:S01]  /*18e50*/  IMAD.IADD R12, R219, 0x1, -R12 ;  /* 0x00000001db0c7824 */ /* 0x000fe200078e0a0c */
[----:B------:R-:W-:-:S02]  /*18e60*/  F2FP.BF16.PACK_AB R30, R127, R126 ;  /* 0x0000007e7f1e723e */ /* 0x000fc400000010ff */
[----:B------:R-:W-:Y:S01]  /*18e70*/  F2FP.BF16.PACK_AB R28, R123, R122 ;  /* 0x0000007a7b1c723e */ /* 0x000fe200000010ff */
[C---:B------:R-:W-:Y:S01]  /*18e80*/  IMAD.SHL.U32 R18, R12.reuse, 0x40, RZ ;  /* 0x000000400c127824 */ /* 0x040fe200078e00ff */
[----:B------:R-:W-:Y:S02]  /*18e90*/  LOP3.LUT R17, R12, 0x1, RZ, 0xc0, !PT ;  /* 0x000000010c117812 */ /* 0x000fe400078ec0ff */
[----:B------:R-:W-:Y:S02]  /*18ea0*/  F2FP.BF16.PACK_AB R26, R117, R116 ;  /* 0x00000074751a723e */ /* 0x000fe400000010ff */
[----:B------:R-:W-:Y:S02]  /*18eb0*/  LOP3.LUT R18, R18, 0x1c0, RZ, 0xc0, !PT ;  /* 0x000001c012127812 */ /* 0x000fe400078ec0ff */
[----:B------:R-:W-:Y:S02]  /*18ec0*/  ISETP.NE.U32.AND P0, PT, R17, 0x1, PT ;  /* 0x000000011100780c */ /* 0x000fe40003f05070 */
[----:B------:R-:W-:-:S02]  /*18ed0*/  SHF.R.U32.HI R13, RZ, 0x3, R18 ;  /* 0x00000003ff0d7819 */ /* 0x000fc40000011612 */
[----:B------:R-:W-:Y:S01]  /*18ee0*/  R2P PR, R12, 0x6 ;  /* 0x000000060c007804 */ /* 0x000fe20000000000 */
[----:B------:R-:W-:Y:S01]  /*18ef0*/  IMAD.MOV.U32 R12, RZ, RZ, 0x40 ;  /* 0x00000040ff0c7424 */ /* 0x000fe200078e00ff */
[----:B------:R-:W-:Y:S02]  /*18f00*/  LOP3.LUT R18, R13, R18, RZ, 0xfc, !PT ;  /* 0x000000120d127212 */ /* 0x000fe400078efcff */
[----:B------:R-:W-:Y:S02]  /*18f10*/  F2FP.BF16.PACK_AB R33, R113, R112 ;  /* 0x000000707121723e */ /* 0x000fe400000010ff */
[----:B------:R-:W-:Y:S01]  /*18f20*/  SEL R12, R12, 0xffffffc0, !P2 ;  /* 0xffffffc00c0c7807 */ /* 0x000fe20005000000 */
[----:B------:R-:W-:Y:S01]  /*18f30*/  IMAD.IADD R18, R19, 0x1, R18 ;  /* 0x0000000113127824 */ /* 0x000fe200078e0212 */
[----:B------:R-:W-:Y:S01]  /*18f40*/  F2FP.BF16.PACK_AB R35, R115, R114 ;  /* 0x000000727323723e */ /* 0x000fe200000010ff */
[----:B------:R-:W-:Y:S01]  /*18f50*/  IMAD.MOV.U32 R19, RZ, RZ, 0x20 ;  /* 0x00000020ff137424 */ /* 0x000fe200078e00ff */
[----:B------:R-:W-:Y:S01]  /*18f60*/  F2FP.BF16.PACK_AB R27, R109, R108 ;  /* 0x0000006c6d1b723e */ /* 0x000fe200000010ff */
[----:B------:R-:W-:Y:S01]  /*18f70*/  IMAD.SHL.U32 R22, R18, 0x2, RZ ;  /* 0x0000000212167824 */ /* 0x000fe200078e00ff */
[----:B------:R-:W-:-:S02]  /*18f80*/  F2FP.BF16.PACK_AB R18, R121, R120 ;  /* 0x000000787912723e */ /* 0x000fc400000010ff */
[----:B------:R-:W-:Y:S02]  /*18f90*/  SEL R19, R19, 0xffffffe0, !P1 ;  /* 0xffffffe013137807 */ /* 0x000fe40004800000 */
[C---:B------:R-:W-:Y:S01]  /*18fa0*/  IADD3 R13, R22.reuse, 0x80, RZ ;  /* 0x00000080160d7810 */ /* 0x040fe20007ffe0ff */
[----:B------:R2:W-:Y:S01]  /*18fb0*/  STS [R22+0x80], R23 ;  /* 0x0000801716007388 */ /* 0x0005e20000000800 */
[C---:B------:R-:W-:Y:S01]  /*18fc0*/  IADD3 R21, R22.reuse, 0x70, RZ ;  /* 0x0000007016157810 */ /* 0x040fe20007ffe0ff */
[----:B------:R-:W-:Y:S01]  /*18fd0*/  IMAD.IADD R17, R22, 0x1, R19 ;  /* 0x0000000116117824 */ /* 0x000fe200078e0213 */
[----:B------:R-:W-:Y:S02]  /*18fe0*/  @P0 IADD3 R21, R13, 0x10, RZ ;  /* 0x000000100d150810 */ /* 0x000fe40007ffe0ff */
[----:B------:R-:W-:Y:S02]  /*18ff0*/  F2FP.BF16.PACK_AB R13, R135, R134 ;  /* 0x00000086870d723e */ /* 0x000fe400000010ff */
[----:B------:R-:W-:Y:S01]  /*19000*/  F2FP.BF16.PACK_AB R25, R111, R110 ;  /* 0x0000006e6f19723e */ /* 0x000fe200000010ff */
[----:B------:R-:W-:Y:S01]  /*19010*/  IMAD.IADD R19, R19, 0x1, R21 ;  /* 0x0000000113137824 */ /* 0x000fe200078e0215 */
[----:B------:R-:W-:Y:S01]  /*19020*/  F2FP.BF16.PACK_AB R29, R107, R106 ;  /* 0x0000006a6b1d723e */ /* 0x000fe200000010ff */
[----:B------:R3:W-:Y:S01]  /*19030*/  STS [R22+0x480], R13 ;  /* 0x0004800d16007388 */ /* 0x0007e20000000800 */
[----:B------:R-:W-:-:S02]  /*19040*/  F2FP.BF16.PACK_AB R31, R41, R40 ;  /* 0x00000028291f723e */ /* 0x000fc400000010ff */
[----:B------:R-:W-:Y:S01]  /*19050*/  F2FP.BF16.PACK_AB R34, R55, R54 ;  /* 0x000000363722723e */ /* 0x000fe200000010ff */
[----:B------:R4:W-:Y:S01]  /*19060*/  STS [R21], R24 ;  /* 0x0000001815007388 */ /* 0x0009e20000000800 */
[----:B------:R-:W-:Y:S02]  /*19070*/  F2FP.BF16.PACK_AB R36, R57, R56 ;  /* 0x000000383924723e */ /* 0x000fe400000010ff */
[----:B------:R-:W-:Y:S01]  /*19080*/  F2FP.BF16.PACK_AB R38, R59, R58 ;  /* 0x0000003a3b26723e */ /* 0x000fe200000010ff */
[----:B------:R1:W-:Y:S01]  /*19090*/  STS [R21+0x400], R20 ;  /* 0x0004001415007388 */ /* 0x0003e20000000800 */
[----:B------:R-:W-:Y:S02]  /*190a0*/  F2FP.BF16.PACK_AB R37, R75, R74 ;  /* 0x0000004a4b25723e */ /* 0x000fe400000010ff */
[----:B------:R-:W-:Y:S01]  /*190b0*/  ISETP.NE.U32.AND P0, PT, RZ, c[0x0][0x508], PT ;  /* 0x00014200ff007a0c */ /* 0x000fe20003f05070 */
[----:B------:R1:W-:Y:S01]  /*190c0*/  STS [R17+0x80], R32 ;  /* 0x0000802011007388 */ /* 0x0003e20000000800 */
[----:B------:R-:W-:-:S02]  /*190d0*/  ISETP.NE.U32.AND P2, PT, RZ, c[0x0][0x500], PT ;  /* 0x00014000ff007a0c */ /* 0x000fc40003f45070 */
[----:B--2---:R-:W-:Y:S01]  /*190e0*/  F2FP.BF16.PACK_AB R23, R105, R104 ;  /* 0x000000686917723e */ /* 0x004fe200000010ff */
[----:B------:R2:W-:Y:S01]  /*190f0*/  STS [R17+0x480], R30 ;  /* 0x0004801e11007388 */ /* 0x0005e20000000800 */
[----:B------:R-:W-:Y:S02]  /*19100*/  ISETP.NE.AND.EX P1, PT, RZ, c[0x0][0x50c], PT, P0 ;  /* 0x00014300ff007a0c */ /* 0x000fe40003f25300 */
[----:B------:R-:W-:Y:S01]  /*19110*/  ISETP.NE.AND.EX P2, PT, RZ, c[0x0][0x504], PT, P2 ;  /* 0x00014100ff007a0c */ /* 0x000fe20003f45320 */
[----:B------:R2:W-:Y:S04]  /*19120*/  STS [R19], R18 ;  /* 0x0000001213007388 */ /* 0x0005e80000000800 */
[----:B------:R2:W-:Y:S01]  /*19130*/  STS [R19+0x400], R28 ;  /* 0x0004001c13007388 */ /* 0x0005e20000000800 */
[----:B---3--:R-:W-:Y:S01]  /*19140*/  IMAD.IADD R13, R22, 0x1, R12 ;  /* 0x00000001160d7824 */ /* 0x008fe200078e020c */
[----:B----4-:R-:W-:-:S04]  /*19150*/  F2FP.BF16.PACK_AB R24, R119, R118 ;  /* 0x000000767718723e */ /* 0x010fc800000010ff */
[----:B------:R3:W-:Y:S01]  /*19160*/  STS [R13+0x80], R26 ;  /* 0x0000801a0d007388 */ /* 0x0007e20000000800 */
[----:B-1----:R-:W-:-:S03]  /*19170*/  IMAD.IADD R20, R12, 0x1, R21 ;  /* 0x000000010c147824 */ /* 0x002fc600078e0215 */
[----:B------:R1:W-:Y:S01]  /*19180*/  STS [R13+0x480], R24 ;  /* 0x000480180d007388 */ /* 0x0003e20000000800 */
[----:B------:R-:W-:-:S03]  /*19190*/  F2FP.BF16.PACK_AB R32, R53, R52 ;  /* 0x000000343520723e */ /* 0x000fc600000010ff */
[----:B------:R4:W-:Y:S01]  /*191a0*/  STS [R20], R33 ;  /* 0x0000002114007388 */ /* 0x0009e20000000800 */
[----:B--2---:R-:W-:-:S03]  /*191b0*/  F2FP.BF16.PACK_AB R30, R51, R50 ;  /* 0x00000032331e723e */ /* 0x004fc600000010ff */
[----:B------:R2:W-:Y:S01]  /*191c0*/  STS [R20+0x400], R35 ;  /* 0x0004002314007388 */ /* 0x0005e20000000800 */
[----:B------:R-:W-:Y:S02]  /*191d0*/  IMAD.IADD R18, R12, 0x1, R17 ;  /* 0x000000010c127824 */ /* 0x000fe400078e0211 */
[----:B------:R-:W-:Y:S01]  /*191e0*/  IMAD.IADD R12, R19, 0x1, R12 ;  /* 0x00000001130c7824 */ /* 0x000fe200078e020c */
[----:B------:R-:W-:Y:S02]  /*191f0*/  F2FP.BF16.PACK_AB R28, R49, R48 ;  /* 0x00000030311c723e */ /* 0x000fe400000010ff */
[----:B------:R2:W-:Y:S04]  /*19200*/  STS [R18+0x80], R27 ;  /* 0x0000801b12007388 */ /* 0x0005e80000000800 */
[----:B------:R2:W-:Y:S01]  /*19210*/  STS [R18+0x480], R25 ;  /* 0x0004801912007388 */ /* 0x0005e20000000800 */
[----:B---3--:R-:W-:-:S03]  /*19220*/  F2FP.BF16.PACK_AB R26, R47, R46 ;  /* 0x0000002e2f1a723e */ /* 0x008fc600000010ff */
[----:B------:R3:W-:Y:S01]  /*19230*/  STS [R12], R23 ;  /* 0x000000170c007388 */ /* 0x0007e20000000800 */
[----:B-1----:R-:W-:-:S03]  /*19240*/  F2FP.BF16.PACK_AB R24, R45, R44 ;  /* 0x0000002c2d18723e */ /* 0x002fc600000010ff */
[----:B------:R1:W-:Y:S01]  /*19250*/  STS [R12+0x400], R29 ;  /* 0x0004001d0c007388 */ /* 0x0003e20000000800 */
[----:B----4-:R-:W-:-:S03]  /*19260*/  F2FP.BF16.PACK_AB R33, R43, R42 ;  /* 0x0000002a2b21723e */ /* 0x010fc600000010ff */
[----:B------:R4:W-:Y:S01]  /*19270*/  STS [R22+0x4080], R31 ;  /* 0x0040801f16007388 */ /* 0x0009e20000000800 */
[----:B--2---:R-:W-:-:S03]  /*19280*/  F2FP.BF16.PACK_AB R35, R73, R72 ;  /* 0x000000484923723e */ /* 0x004fc600000010ff */
[----:B------:R2:W-:Y:S04]  /*19290*/  STS [R22+0x4480], R33 ;  /* 0x0044802116007388 */ /* 0x0005e80000000800 */
[----:B------:R2:W-:Y:S01]  /*192a0*/  STS [R21+0x4000], R24 ;  /* 0x0040001815007388 */ /* 0x0005e20000000800 */
[----:B------:R-:W-:-:S03]  /*192b0*/  F2FP.BF16.PACK_AB R27, R65, R64 ;  /* 0x00000040411b723e */ /* 0x000fc600000010ff */
[----:B------:R2:W-:Y:S01]  /*192c0*/  STS [R21+0x4400], R26 ;  /* 0x0044001a15007388 */ /* 0x0005e20000000800 */
[----:B------:R-:W-:-:S03]  /*192d0*/  F2FP.BF16.PACK_AB R25, R63, R62 ;  /* 0x0000003e3f19723e */ /* 0x000fc600000010ff */
[----:B------:R2:W-:Y:S01]  /*192e0*/  STS [R17+0x4080], R28 ;  /* 0x0040801c11007388 */ /* 0x0005e20000000800 */
[----:B---3--:R-:W-:-:S03]  /*192f0*/  F2FP.BF16.PACK_AB R23, R61, R60 ;  /* 0x0000003c3d17723e */ /* 0x008fc600000010ff */
[----:B------:R3:W-:Y:S01]  /*19300*/  STS [R17+0x4480], R30 ;  /* 0x0044801e11007388 */ /* 0x0007e20000000800 */
[----:B-1----:R-:W-:-:S03]  /*19310*/  F2FP.BF16.PACK_AB R29, R67, R66 ;  /* 0x00000042431d723e */ /* 0x002fc600000010ff */
[----:B------:R1:W-:Y:S01]  /*19320*/  STS [R19+0x4000], R32 ;  /* 0x0040002013007388 */ /* 0x0003e20000000800 */
[----:B----4-:R-:W-:-:S03]  /*19330*/  F2FP.BF16.PACK_AB R31, R69, R68 ;  /* 0x00000044451f723e */ /* 0x010fc600000010ff */
[----:B------:R4:W-:Y:S01]  /*19340*/  STS [R19+0x4400], R34 ;  /* 0x0044002213007388 */ /* 0x0009e20000000800 */
[----:B--2---:R-:W-:-:S03]  /*19350*/  F2FP.BF16.PACK_AB R33, R71, R70 ;  /* 0x000000464721723e */ /* 0x004fc600000010ff */
[----:B------:R2:W-:Y:S01]  /*19360*/  STS [R13+0x4080], R36 ;  /* 0x004080240d007388 */ /* 0x0005e20000000800 */
[----:B------:R-:W-:-:S03]  /*19370*/  F2FP.BF16.PACK_AB R24, R77, R76 ;  /* 0x0000004c4d18723e */ /* 0x000fc600000010ff */
[----:B------:R-:W-:Y:S01]  /*19380*/  STS [R13+0x4480], R38 ;  /* 0x004480260d007388 */ /* 0x000fe20000000800 */
        /* <DEDUP_REMOVED lines=11> */
[----:B------:R-:W-:Y:S04]  /*19440*/  STS [R12+0x4400], R33 ;  /* 0x004400210c007388 */ /* 0x000fe80000000800 */
[----:B------:R-:W-:Y:S01]  /*19450*/  STS [R22+0x8080], R35 ;  /* 0x0080802316007388 */ /* 0x000fe20000000800 */
[----:B------:R-:W-:-:S03]  /*19460*/  F2FP.BF16.PACK_AB R23, R95, R94 ;  /* 0x0000005e5f17723e */ /* 0x000fc600000010ff */
[----:B------:R2:W-:Y:S01]  /*19470*/  STS [R22+0x8480], R37 ;  /* 0x0084802516007388 */ /* 0x0005e20000000800 */
[----:B------:R-:W-:-:S03]  /*19480*/  F2FP.BF16.PACK_AB R25, R93, R92 ;  /* 0x0000005c5d19723e */ /* 0x000fc600000010ff */
[----:B------:R-:W-:Y:S01]  /*19490*/  STS [R21+0x8000], R24 ;  /* 0x0080001815007388 */ /* 0x000fe20000000800 */
[----:B---3--:R-:W-:-:S03]  /*194a0*/  F2FP.BF16.PACK_AB R27, R103, R102 ;  /* 0x00000066671b723e */ /* 0x008fc600000010ff */
[----:B------:R3:W-:Y:S01]  /*194b0*/  STS [R21+0x8400], R26 ;  /* 0x0084001a15007388 */ /* 0x0007e20000000800 */
[----:B-1----:R-:W-:-:S03]  /*194c0*/  F2FP.BF16.PACK_AB R29, R99, R98 ;  /* 0x00000062631d723e */ /* 0x002fc600000010ff */
[----:B------:R-:W-:Y:S01]  /*194d0*/  STS [R17+0x8080], R28 ;  /* 0x0080801c11007388 */ /* 0x000fe20000000800 */
[----:B----4-:R-:W-:-:S03]  /*194e0*/  F2FP.BF16.PACK_AB R31, R101, R100 ;  /* 0x00000064651f723e */ /* 0x010fc600000010ff */
[----:B------:R1:W-:Y:S04]  /*194f0*/  STS [R17+0x8480], R30 ;  /* 0x0084801e11007388 */ /* 0x0003e80000000800 */
[----:B------:R-:W-:Y:S04]  /*19500*/  STS [R19+0x8000], R34 ;  /* 0x0080002213007388 */ /* 0x000fe80000000800 */
[----:B------:R4:W-:Y:S01]  /*19510*/  STS [R19+0x8400], R32 ;  /* 0x0084002013007388 */ /* 0x0009e20000000800 */
[----:B--2---:R-:W-:-:S03]  /*19520*/  F2FP.BF16.PACK_AB R22, R91, R90 ;  /* 0x0000005a5b16723e */ /* 0x004fc600000010ff */
[----:B------:R-:W-:Y:S04]  /*19530*/  STS [R13+0x8080], R36 ;  /* 0x008080240d007388 */ /* 0x000fe80000000800 */
[----:B------:R2:W-:Y:S01]  /*19540*/  STS [R13+0x8480], R22 ;  /* 0x008480160d007388 */ /* 0x0005e20000000800 */
[----:B---3--:R-:W-:-:S03]  /*19550*/  F2FP.BF16.PACK_AB R21, R97, R96 ;  /* 0x000000606115723e */ /* 0x008fc600000010ff */
[----:B------:R3:W-:Y:S04]  /*19560*/  STS [R20+0x8000], R25 ;  /* 0x0080001914007388 */ /* 0x0007e80000000800 */
[----:B------:R-:W-:Y:S01]  /*19570*/  STS [R20+0x8400], R23 ;  /* 0x0084001714007388 */ /* 0x000fe20000000800 */
[----:B-1----:R-:W-:-:S03]  /*19580*/  IMAD.MOV.U32 R17, RZ, RZ, RZ ;  /* 0x000000ffff117224 */ /* 0x002fc600078e00ff */
[----:B------:R1:W-:Y:S04]  /*19590*/  STS [R18+0x8080], R21 ;  /* 0x0080801512007388 */ /* 0x0003e80000000800 */
[----:B------:R1:W-:Y:S01]  /*195a0*/  STS [R18+0x8480], R29 ;  /* 0x0084801d12007388 */ /* 0x0003e20000000800 */
[----:B----4-:R-:W-:Y:S02]  /*195b0*/  SHF.R.S32.HI R19, RZ, 0x1f, R224 ;  /* 0x0000001fff137819 */ /* 0x010fe400000114e0 */
[C---:B------:R-:W-:Y:S01]  /*195c0*/  @P1 LEA R32, P0, R224.reuse, c[0x0][0x508], 0x2 ;  /* 0x00014200e0201a11 */ /* 0x040fe200078010ff */
[----:B------:R4:W-:Y:S03]  /*195d0*/  STS [R12+0x8000], R31 ;  /* 0x0080001f0c007388 */ /* 0x0009e60000000800 */
[----:B------:R-:W-:Y:S01]  /*195e0*/  @P1 LEA.HI.X R33, R224, c[0x0][0x50c], R19, 0x2, P0 ;  /* 0x00014300e0211a11 */ /* 0x000fe200000f1413 */
[----:B------:R4:W-:Y:S01]  /*195f0*/  STS [R12+0x8400], R27 ;  /* 0x0084001b0c007388 */ /* 0x0009e20000000800 */
[----:B--2---:R-:W-:-:S03]  /*19600*/  IMAD.MOV.U32 R13, RZ, RZ, c[0x0][0x388] ;  /* 0x0000e200ff0d7624 */ /* 0x004fc600078e00ff */
[----:B------:R-:W-:Y:S01]  /*19610*/  BAR.SYNC.DEFER_BLOCKING 0x1, 0x100 ;  /* 0x0044000000007b1d */ /* 0x000fe20000010000 */
[----:B---3--:R-:W-:-:S04]  /*19620*/  IMAD.MOV.U32 R25, RZ, RZ, 0x4 ;  /* 0x00000004ff197424 */ /* 0x008fc800078e00ff */
[----:B-1----:R-:W-:Y:S01]  /*19630*/  IMAD.WIDE R20, R224, R25, c[0x0][0x500] ;  /* 0x00014000e0147625 */ /* 0x002fe200078e0219 */
[----:B------:R4:W5:Y:S04]  /*19640*/  @P1 LDG.E R13, [R32.64] ;  /* 0x00000008200d1981 */ /* 0x000968000c1e1900 */
[----:B------:R4:W5:Y:S01]  /*19650*/  @P2 LDG.E R17, [R20.64] ;  /* 0x0000000814112981 */ /* 0x000962000c1e1900 */
[----:B------:R-:W-:-:S04]  /*19660*/  ISETP.NE.AND P0, PT, R210, RZ, PT ;  /* 0x000000ffd200720c */ /* 0x000fc80003f05270 */
[----:B------:R-:W-:Y:S01]  /*19670*/  SEL R210, R210, c[0x0][0x3d4], P0 ;  /* 0x0000f500d2d27a07 */ /* 0x000fe20000000000 */
[----:B------:R-:W-:Y:S05]  /*19680*/  @P1 BRA `(.L_x_2374) ;  /* 0x0000004000001947 */ /* 0x000fea0003800000 */
[----:B------:R-:W-:Y:S05]  /*19690*/  @!P2 BRA `(.L_x_2374) ;  /* 0x000000300000a947 */ /* 0x000fea0003800000 */
[----:B-----5:R-:W2:Y:S04]  /*196a0*/  LDG.E R13, [R20.64] ;  /* 0x00000008140d7981 */ /* 0x020ea8000c1e1900 */
[----:B----4-:R-:W2:Y:S02]  /*196b0*/  LDG.E R12, [R20.64+0x4] ;  /* 0x00000408140c7981 */ /* 0x010ea4000c1e1900 */
[----:B--2---:R-:W-:Y:S02]  /*196c0*/  IADD3 R13, -R13, R12, RZ ;  /* 0x0000000c0d0d7210 */ /* 0x004fe40007ffe1ff */
.L_x_2374:
[----:B------:R-:W-:Y:S01]  /*196d0*/  IMAD.MOV.U32 R34, RZ, RZ, 0x368 ;  /* 0x00000368ff227424 */ /* 0x000fe200078e00ff */
[----:B------:R-:W-:Y:S01]  /*196e0*/  ISETP.GT.AND P2, PT, R210, 0x1, PT ;  /* 0x00000001d200780c */ /* 0x000fe20003f44270 */
[----:B----4-:R-:W-:Y:S01]  /*196f0*/  IMAD.MOV.U32 R12, RZ, RZ, c[0x0][0x4e8] ;  /* 0x00013a00ff0c7624 */ /* 0x010fe200078e00ff */
[----:B------:R-:W-:Y:S01]  /*19700*/  ISETP.NE.U32.AND P0, PT, RZ, c[0x0][0x500], PT ;  /* 0x00014000ff007a0c */ /* 0x000fe20003f05070 */
[----:B------:R-:W-:Y:S01]  /*19710*/  IMAD.IADD R18, R222, 0x1, R209 ;  /* 0x00000001de127824 */ /* 0x000fe200078e02d1 */
[----:B------:R-:W-:Y:S01]  /*19720*/  SEL R34, R34, 0x328, P2 ;  /* 0x0000032822227807 */ /* 0x000fe20001000000 */
[----:B-----5:R-:W-:Y:S01]  /*19730*/  IMAD R13, R13, c[0x0][0x4e8], RZ ;  /* 0x00013a000d0d7a24 */ /* 0x020fe200078e02ff */
[----:B------:R-:W-:Y:S01]  /*19740*/  ISETP.NE.AND.EX P0, PT, RZ, c[0x0][0x504], PT, P0 ;  /* 0x00014100ff007a0c */ /* 0x000fe20003f05300 */
[----:B------:R-:W-:Y:S01]  /*19750*/  IMAD.MOV.U32 R24, RZ, RZ, R18 ;  /* 0x000000ffff187224 */ /* 0x000fe200078e0012 */
[----:B------:R-:W1:Y:S01]  /*19760*/  LDC.64 R20, c[0x0][R34+0x170] ;  /* 0x00005c0022147b82 */ /* 0x000e620000000a00 */
[----:B------:R-:W-:-:S02]  /*19770*/  ISETP.NE.AND P3, PT, R12, 0x1, PT ;  /* 0x000000010c00780c */ /* 0x000fc40003f65270 */
[----:B------:R-:W-:Y:S02]  /*19780*/  SEL R224, R224, RZ, !P0 ;  /* 0x000000ffe0e07207 */ /* 0x000fe40004000000 */
[----:B------:R-:W-:Y:S02]  /*19790*/  SEL R19, R19, RZ, !P0 ;  /* 0x000000ff13137207 */ /* 0x000fe40004000000 */
[----:B------:R-:W-:Y:S01]  /*197a0*/  SEL R25, R227, RZ, P2 ;  /* 0x000000ffe3197207 */ /* 0x000fe20001000000 */
[----:B------:R-:W2:Y:S08]  /*197b0*/  LDC.64 R22, c[0x0][R34+0x168] ;  /* 0x00005a0022167b82 */ /* 0x000eb00000000a00 */
[----:B------:R-:W3:Y:S08]  /*197c0*/  LDC.64 R28, c[0x0][R34+0x178] ;  /* 0x00005e00221c7b82 */ /* 0x000ef00000000a00 */
[----:B------:R-:W4:Y:S01]  /*197d0*/  LDC.64 R26, c[0x0][R34+0x160] ;  /* 0x00005800221a7b82 */ /* 0x000f220000000a00 */
[----:B-1----:R-:W-:-:S02]  /*197e0*/  IMAD R12, R21, R224, RZ ;  /* 0x000000e0150c7224 */ /* 0x002fc400078e02ff */
[----:B------:R-:W-:-:S04]  /*197f0*/  IMAD.WIDE.U32 R32, R20, R224, RZ ;  /* 0x000000e014207225 */ /* 0x000fc800078e00ff */
[----:B------:R-:W-:Y:S02]  /*19800*/  IMAD R12, R20, R19, R12 ;  /* 0x00000013140c7224 */ /* 0x000fe400078e020c */
[----:B------:R-:W-:-:S04]  /*19810*/  @P3 IMAD.HI.U32 R19, R18, c[0x0][0x4ec], RZ ;  /* 0x00013b0012133a27 */ /* 0x000fc800078e00ff */
[-C--:B--2---:R-:W-:Y:S01]  /*19820*/  IMAD.WIDE.U32 R30, R22, R225.reuse, RZ ;  /* 0x000000e1161e7225 */ /* 0x084fe200078e00ff */
[----:B------:R-:W-:Y:S02]  /*19830*/  @P3 SHF.R.U32.HI R24, RZ, c[0x0][0x4f0], R19 ;  /* 0x00013c00ff183a19 */ /* 0x000fe40000011613 */
[--C-:B------:R-:W-:Y:S01]  /*19840*/  SHF.R.S32.HI R19, RZ, 0x1f, R17.reuse ;  /* 0x0000001fff137819 */ /* 0x100fe20000011411 */
[----:B------:R-:W-:Y:S01]  /*19850*/  IMAD R20, R23, R225, RZ ;  /* 0x000000e117147224 */ /* 0x000fe200078e02ff */
[----:B------:R-:W-:Y:S01]  /*19860*/  IADD3 R23, P1, P0, R32, R30, R17 ;  /* 0x0000001e20177210 */ /* 0x000fe2000783e011 */
[----:B------:R-:W-:Y:S02]  /*19870*/  IMAD.IADD R12, R33, 0x1, R12 ;  /* 0x00000001210c7824 */ /* 0x000fe400078e020c */
[----:B------:R-:W-:Y:S02]  /*19880*/  IMAD.IADD R20, R31, 0x1, R20 ;  /* 0x000000011f147824 */ /* 0x000fe400078e0214 */
[----:B---3--:R-:W-:-:S02]  /*19890*/  IMAD R22, R29, R25, RZ ;  /* 0x000000191d167224 */ /* 0x008fc400078e02ff */
[--C-:B------:R-:W-:Y:S01]  /*198a0*/  IMAD.MOV R21, RZ, RZ, -R24.reuse ;  /* 0x000000ffff157224 */ /* 0x100fe200078e0a18 */
[----:B------:R-:W-:Y:S01]  /*198b0*/  IADD3.X R12, R12, R20, R19, P1, P0 ;  /* 0x000000140c0c7210 */ /* 0x000fe20000fe0413 */
[----:B------:R-:W-:Y:S01]  /*198c0*/  IMAD.WIDE.U32 R28, R28, R25, RZ ;  /* 0x000000191c1c7225 */ /* 0x000fe200078e00ff */
[----:B------:R-:W-:-:S03]  /*198d0*/  SHF.R.S32.HI R20, RZ, 0x1f, R24 ;  /* 0x0000001fff147819 */ /* 0x000fc60000011418 */
[----:B------:R-:W-:Y:S01]  /*198e0*/  IMAD R21, R21, c[0x0][0x4e8], R18 ;  /* 0x00013a0015157a24 */ /* 0x000fe200078e0212 */
[----:B------:R-:W-:Y:S01]  /*198f0*/  IADD3 R28, P1, P0, R24, R23, R28 ;  /* 0x00000017181c7210 */ /* 0x000fe2000783e01c */
[----:B------:R-:W-:Y:S02]  /*19900*/  IMAD.IADD R25, R29, 0x1, R22 ;  /* 0x000000011d197824 */ /* 0x000fe400078e0216 */
[----:B----4-:R-:W-:Y:S01]  /*19910*/  IMAD R23, R27, R21, RZ ;  /* 0x000000151b177224 */ /* 0x010fe200078e02ff */
        /* <DEDUP_REMOVED lines=9> */
[----:B------:R-:W-:Y:S01]  /*199b0*/  SEL R20, R20, c[0x0][0x454], P2 ;  /* 0x0001150014147a07 */ /* 0x000fe20001000000 */
[----:B------:R-:W-:Y:S03]  /*199c0*/  SHFL.IDX PT, R24, R12, RZ, 0x1c1f ;  /* 0x001c1fff0c187589 */ /* 0x000fe600000e0000 */
[----:B------:R-:W-:Y:S01]  /*199d0*/  LEA.HI.X R21, R28, R20, R21, 0x2, P0 ;  /* 0x000000141c157211 */ /* 0x000fe200000f1415 */
[----:B------:R-:W-:Y:S01]  /*199e0*/  SHFL.IDX PT, R26, R12, 0x1, 0x1c1f ;  /* 0x003c1f000c1a7f89 */ /* 0x000fe200000e0000 */
[----:B------:R-:W-:Y:S01]  /*199f0*/  IMAD.IADD R20, R216, 0x1, R209 ;  /* 0x00000001d8147824 */ /* 0x000fe200078e02d1 */
[----:B------:R-:W-:Y:S02]  /*19a00*/  LOP3.LUT P0, RZ, R217, 0x3, RZ, 0xc0, !PT ;  /* 0x00000003d9ff7812 */ /* 0x000fe4000780c0ff */
[----:B------:R-:W1:Y:S02]  /*19a10*/  SHFL.IDX PT, R25, R21, RZ, 0x1c1f ;  /* 0x001c1fff15197589 */ /* 0x000e6400000e0000 */
[----:B------:R-:W-:-:S02]  /*19a20*/  IADD3 R22, R20, 0x8, RZ ;  /* 0x0000000814167810 */ /* 0x000fc40007ffe0ff */
[----:B------:R-:W2:Y:S01]  /*19a30*/  SHFL.IDX PT, R27, R21, 0x1, 0x1c1f ;  /* 0x003c1f00151b7f89 */ /* 0x000ea200000e0000 */
[-C--:B------:R-:W-:Y:S02]  /*19a40*/  ISETP.GE.OR P1, PT, R20, R13.reuse, P0 ;  /* 0x0000000d1400720c */ /* 0x080fe40000726670 */
[----:B------:R-:W-:-:S11]  /*19a50*/  ISETP.GE.OR P0, PT, R22, R13, P0 ;  /* 0x0000000d1600720c */ /* 0x000fd60000706670 */
[----:B-1----:R1:W-:Y:S01]  /*19a60*/  @!P1 ST.E [R24.64], R16 ;  /* 0x0000001018009985 */ /* 0x0023e2000c101908 */
[----:B------:R-:W-:-:S03]  /*19a70*/  ISETP.GE.AND P1, PT, R22, R13, PT ;  /* 0x0000000d1600720c */ /* 0x000fc60003f26270 */
[----:B--2---:R1:W-:Y:S01]  /*19a80*/  @!P0 ST.E [R26.64], R2 ;  /* 0x000000021a008985 */ /* 0x0043e2000c101908 */
[----:B------:R-:W-:Y:S02]  /*19a90*/  ISETP.GE.AND P0, PT, R20, R13, PT ;  /* 0x0000000d1400720c */ /* 0x000fe40003f06270 */
[----:B------:R-:W-:Y:S01]  /*19aa0*/  P2R R12, PR, RZ, 0x2 ;  /* 0x00000002ff0c7803 */ /* 0x000fe20000000000 */
[----:B------:R-:W-:Y:S05]  /*19ab0*/  @P2 BRA `(.L_x_2375) ;  /* 0x0000083000002947 */ /* 0x000fea0003800000 */
[-C--:B------:R-:W-:Y:S01]  /*19ac0*/  LEA.HI R14, R0, R213.reuse, RZ, 0x3 ;  /* 0x000000d5000e7211 */ /* 0x080fe200078f18ff */
[----:B-1----:R-:W-:Y:S01]  /*19ad0*/  IMAD R2, R19, c[0x0][0x3a0], RZ ;  /* 0x0000e80013027a24 */ /* 0x002fe200078e02ff */
[----:B------:R1:W2:Y:S01]  /*19ae0*/  LDS.128 R64, [R138+0x80] ;  /* 0x000080008a407984 */ /* 0x0002a20000000c00 */
[C---:B------:R-:W-:Y:S01]  /*19af0*/  IMAD.WIDE.U32 R6, R17.reuse, c[0x0][0x3a0], RZ ;  /* 0x0000e80011067a25 */ /* 0x040fe200078e00ff */
[----:B------:R-:W-:Y:S02]  /*19b00*/  LOP3.LUT R0, R14, 0xfffffff8, RZ, 0xc0, !PT ;  /* 0xfffffff80e007812 */ /* 0x000fe400078ec0ff */
[----:B------:R-:W-:Y:S01]  /*19b10*/  SHF.R.S32.HI R14, RZ, 0x3, R14 ;  /* 0x00000003ff0e7819 */ /* 0x000fe2000001140e */
[----:B------:R-:W-:Y:S01]  /*19b20*/  IMAD R17, R17, c[0x0][0x3a4], R2 ;  /* 0x0000e90011117a24 */ /* 0x000fe200078e0202 */
[----:B------:R-:W-:Y:S01]  /*19b30*/  IADD3 R5, -R0, R213, RZ ;  /* 0x000000d500057210 */ /* 0x000fe20007ffe1ff */
[----:B------:R1:W3:Y:S01]  /*19b40*/  LDS.128 R60, [R138+0x1080] ;  /* 0x001080008a3c7984 */ /* 0x0002e20000000c00 */
[----:B------:R-:W-:-:S02]  /*19b50*/  SHF.R.S32.HI R2, RZ, 0x1f, R224 ;  /* 0x0000001fff027819 */ /* 0x000fc400000114e0 */
[----:B------:R-:W-:Y:S01]  /*19b60*/  IADD3 R7, R7, R17, RZ ;  /* 0x0000001107077210 */ /* 0x000fe20007ffe0ff */
[----:B------:R1:W4:Y:S01]  /*19b70*/  LDS.128 R56, [R138+0x2080] ;  /* 0x002080008a387984 */ /* 0x0003220000000c00 */
[----:B------:R-:W-:Y:S01]  /*19b80*/  LEA R0, R5, R14, 0x5 ;  /* 0x0000000e05007211 */ /* 0x000fe200078e28ff */
[----:B------:R-:W-:Y:S01]  /*19b90*/  IMAD R5, R2, c[0x0][0x3f0], RZ ;  /* 0x0000fc0002057a24 */ /* 0x000fe200078e02ff */
[----:B------:R-:W-:Y:S01]  /*19ba0*/  IADD3 R14, R14, R209, RZ ;  /* 0x000000d10e0e7210 */ /* 0x000fe20007ffe0ff */
[----:B------:R-:W-:Y:S01]  /*19bb0*/  IMAD.WIDE.U32 R6, R225, c[0x0][0x3e8], R6 ;  /* 0x0000fa00e1067a25 */ /* 0x000fe200078e0006 */
[----:B------:R-:W-:Y:S01]  /*19bc0*/  IADD3 R0, R209, R0, RZ ;  /* 0x00000000d1007210 */ /* 0x000fe20007ffe0ff */
[----:B------:R1:W1:Y:S02]  /*19bd0*/  LDS.128 R52, [R138+0x3080] ;  /* 0x003080008a347984 */ /* 0x0002640000000c00 */
[----:B------:R-:W-:Y:S01]  /*19be0*/  IMAD R7, R225, c[0x0][0x3ec], R7 ;  /* 0x0000fb00e1077a24 */ /* 0x000fe200078e0207 */
[----:B------:R-:W-:Y:S01]  /*19bf0*/  MOV R8, R0 ;  /* 0x0000000000087202 */ /* 0x000fe20000000f00 */
[----:B------:R-:W-:Y:S01]  /*19c00*/  @P3 IMAD.HI.U32 R4, R0, c[0x0][0x4ec], RZ ;  /* 0x00013b0000043a27 */ /* 0x000fe200078e00ff */
[----:B------:R1:W1:Y:S03]  /*19c10*/  LDS.128 R48, [R138+0x4080] ;  /* 0x004080008a307984 */ /* 0x0002660000000c00 */
[C---:B------:R-:W-:Y:S01]  /*19c20*/  IMAD R2, R224.reuse, c[0x0][0x3f4], R5 ;  /* 0x0000fd00e0027a24 */ /* 0x040fe200078e0205 */
[----:B------:R-:W-:Y:S01]  /*19c30*/  @P3 SHF.R.U32.HI R8, RZ, c[0x0][0x4f0], R4 ;  /* 0x00013c00ff083a19 */ /* 0x000fe20000011604 */
[----:B------:R-:W-:Y:S01]  /*19c40*/  IMAD.WIDE.U32 R16, R224, c[0x0][0x3f0], R6 ;  /* 0x0000fc00e0107a25 */ /* 0x000fe200078e0006 */
[----:B------:R1:W1:Y:S02]  /*19c50*/  LDS.128 R44, [R138+0x5080] ;  /* 0x005080008a2c7984 */ /* 0x0002640000000c00 */
        /* <DEDUP_REMOVED lines=22> */
[----:B--234-:R2:W3:Y:S02]  /*19dc0*/  SHFL.IDX PT, R22, R18, RZ, 0x181f ;  /* 0x00181fff12167589 */ /* 0x01c4e400000e0000 */
.L_x_2443:
[----:B------:R-:W-:Y:S05]  /*19dd0*/  BRA.DIV ~URZ, `(.L_x_2377) ;  /* 0x00003a827f007947 */ /* 0x000fea000b800000 */
[----:B------:R4:W2:Y:S02]  /*19de0*/  SHFL.IDX PT, R2, R8, RZ, 0x181f ;  /* 0x00181fff08027589 */ /* 0x0008a400000e0000 */
.L_x_2444:
        /* <DEDUP_REMOVED lines=18> */
.L_x_2379:
[----:B------:R-:W-:Y:S05]  /*19f10*/  BSYNC B0 ;  /* 0x0000000000007941 */ /* 0x000fea0003800000 */
.L_x_2378:
[----:B------:R-:W-:Y:S05]  /*19f20*/  BRA.DIV ~URZ, `(.L_x_2380) ;  /* 0x000039927f007947 */ /* 0x000fea000b800000 */
[----:B---3--:R3:W4:Y:S04]  /*19f30*/  SHFL.IDX PT, R22, R18, 0x1, 0x181f ;  /* 0x00381f0012167f89 */ /* 0x00872800000e0000 */
[----:B--2---:R3:W2:Y:S02]  /*19f40*/  SHFL.IDX PT, R2, R8, 0x1, 0x181f ;  /* 0x00381f0008027f89 */ /* 0x0046a400000e0000 */
.L_x_2445:
        /* <DEDUP_REMOVED lines=9> */
[----:B-1----:R-:W-:Y:S02]  /*19fe0*/  @!P0 LEA R32, P3, R214, R2, 0x1 ;  /* 0x00000002d6208211 */ /* 0x002fe400078608ff */
[-C--:B----4-:R-:W-:Y:S02]  /*19ff0*/  @!P2 LEA.HI.X R21, R228, R22.reuse, R15, 0x1, P5 ;  /* 0x00000016e415a211 */ /* 0x090fe400028f0c0f */
[-C--:B------:R-:W-:Y:S02]  /*1a000*/  @!P1 LEA.HI.X R17, R215, R22.reuse, R12, 0x1, P4 ;  /* 0x00000016d7119211 */ /* 0x080fe400020f0c0c */
[----:B------:R-:W-:Y:S01]  /*1a010*/  @!P0 LEA.HI.X R33, R214, R22, R9, 0x1, P3 ;  /* 0x00000016d6218211 */ /* 0x000fe200018f0c09 */
[----:B------:R1:W-:Y:S04]  /*1a020*/  @!P2 ST.E.128 [R20.64], R60 ;  /* 0x0000003c1400a985 */ /* 0x0003e8000c101d08 */
[----:B------:R1:W-:Y:S04]  /*1a030*/  @!P1 ST.E.128 [R16.64], R44 ;  /* 0x0000002c10009985 */ /* 0x0003e8000c101d08 */
[----:B------:R1:W-:Y:S02]  /*1a040*/  @!P0 ST.E.128 [R32.64], R28 ;  /* 0x0000001c20008985 */ /* 0x0003e4000c101d08 */
.L_x_2382:
[----:B------:R-:W-:Y:S05]  /*1a050*/  BSYNC B0 ;  /* 0x0000000000007941 */ /* 0x000fea0003800000 */
.L_x_2381:
[----:B------:R-:W-:Y:S05]  /*1a060*/  BRA.DIV ~URZ, `(.L_x_2383) ;  /* 0x000039127f007947 */ /* 0x000fea000b800000 */
[----:B----4-:R4:W3:Y:S02]  /*1a070*/  SHFL.IDX PT, R22, R18, 0x2, 0x181f ;  /* 0x00581f0012167f89 */ /* 0x0108e400000e0000 */
.L_x_2446:
[----:B------:R-:W-:Y:S05]  /*1a080*/  BRA.DIV ~URZ, `(.L_x_2384) ;  /* 0x000039627f007947 */ /* 0x000fea000b800000 */
[----:B--2---:R2:W4:Y:S02]  /*1a090*/  SHFL.IDX PT, R2, R8, 0x2, 0x181f ;  /* 0x00581f0008027f89 */ /* 0x00452400000e0000 */
.L_x_2447:
[----:B------:R-:W-:Y:S01]  /*1a0a0*/  IADD3 R0, R14, 0x40, RZ ;  /* 0x000000400e007810 */ /* 0x000fe20007ffe0ff */
[----:B------:R-:W-:Y:S03]  /*1a0b0*/  BSSY B0, `(.L_x_2385) ;  /* 0x000000f000007945 */ /* 0x000fe60003800000 */
[----:B------:R-:W-:-:S13]  /*1a0c0*/  ISETP.GE.AND P0, PT, R0, R13, PT ;  /* 0x0000000d0000720c */ /* 0x000fda0003f06270 */
[----:B------:R-:W-:Y:S05]  /*1a0d0*/  @P0 BRA `(.L_x_2386) ;  /* 0x000000c000000947 */ /* 0x000fea0003800000 */
[----:B------:R-:W-:Y:S02]  /*1a0e0*/  ISETP.GE.AND P2, PT, R228, c[0x0][0x3c8], PT ;  /* 0x0000f200e4007a0c */ /* 0x000fe40003f46270 */
[----:B------:R-:W-:Y:S02]  /*1a0f0*/  ISETP.GE.AND P1, PT, R215, c[0x0][0x3c8], PT ;  /* 0x0000f200d7007a0c */ /* 0x000fe40003f26270 */
[----:B------:R-:W-:-:S09]  /*1a100*/  ISETP.GE.AND P0, PT, R214, c[0x0][0x3c8], PT ;  /* 0x0000f200d6007a0c */ /* 0x000fd20003f06270 */
[-C--:B-1--4-:R-:W-:Y:S02]  /*1a110*/  @!P2 LEA R20, P5, R228, R2.reuse, 0x1 ;  /* 0x00000002e414a211 */ /* 0x092fe400078a08ff */
[CC--:B------:R-:W-:Y:S02]  /*1a120*/  @!P1 LEA R16, P4, R215.reuse, R2.reuse, 0x1 ;  /* 0x00000002d7109211 */ /* 0x0c0fe400078808ff */
[----:B------:R-:W-:Y:S02]  /*1a130*/  @!P0 LEA R28, P3, R214, R2, 0x1 ;  /* 0x00000002d61c8211 */ /* 0x000fe400078608ff */
[-C--:B---3--:R-:W-:Y:S02]  /*1a140*/  @!P2 LEA.HI.X R21, R228, R22.reuse, R15, 0x1, P5 ;  /* 0x00000016e415a211 */ /* 0x088fe400028f0c0f */
[-C--:B------:R-:W-:Y:S02]  /*1a150*/  @!P1 LEA.HI.X R17, R215, R22.reuse, R12, 0x1, P4 ;  /* 0x00000016d7119211 */ /* 0x080fe400020f0c0c */
[----:B------:R-:W-:Y:S01]  /*1a160*/  @!P0 LEA.HI.X R29, R214, R22, R9, 0x1, P3 ;  /* 0x00000016d61d8211 */ /* 0x000fe200018f0c09 */
[----:B------:R1:W-:Y:S04]  /*1a170*/  @!P2 ST.E.128 [R20.64], R56 ;  /* 0x000000381400a985 */ /* 0x0003e8000c101d08 */
[----:B------:R1:W-:Y:S04]  /*1a180*/  @!P1 ST.E.128 [R16.64], R40 ;  /* 0x0000002810009985 */ /* 0x0003e8000c101d08 */
[----:B------:R1:W-:Y:S02]  /*1a190*/  @!P0 ST.E.128 [R28.64], R24 ;  /* 0x000000181c008985 */ /* 0x0003e4000c101d08 */
.L_x_2386:
[----:B------:R-:W-:Y:S05]  /*1a1a0*/  BSYNC B0 ;  /* 0x0000000000007941 */ /* 0x000fea0003800000 */
.L_x_2385:
[----:B------:R-:W-:Y:S05]  /*1a1b0*/  BRA.DIV ~URZ, `(.L_x_2387) ;  /* 0x000038927f007947 */ /* 0x000fea000b800000 */
[----:B---34-:R-:W3:Y:S04]  /*1a1c0*/  SHFL.IDX PT, R18, R18, 0x3, 0x181f ;  /* 0x00781f0012127f89 */ /* 0x018ee800000e0000 */
[----:B------:R4:W2:Y:S02]  /*1a1d0*/  SHFL.IDX PT, R2, R8, 0x3, 0x181f ;  /* 0x00781f0008027f89 */ /* 0x0008a400000e0000 */
.L_x_2448:
[----:B------:R-:W-:-:S04]  /*1a1e0*/  IADD3 R14, R14, 0x60, RZ ;  /* 0x000000600e0e7810 */ /* 0x000fc80007ffe0ff */
[----:B------:R-:W-:-:S13]  /*1a1f0*/  ISETP.GE.AND P0, PT, R14, R13, PT ;  /* 0x0000000d0e00720c */ /* 0x000fda0003f06270 */
[----:B------:R-:W-:Y:S05]  /*1a200*/  @P0 BRA `(.L_x_2388) ;  /* 0x00001ed000000947 */ /* 0x000fea0003800000 */
[----:B------:R-:W-:Y:S02]  /*1a210*/  ISETP.GE.AND P1, PT, R228, c[0x0][0x3c8], PT ;  /* 0x0000f200e4007a0c */ /* 0x000fe40003f26270 */
[----:B------:R-:W-:-:S11]  /*1a220*/  ISETP.GE.AND P0, PT, R215, c[0x0][0x3c8], PT ;  /* 0x0000f200d7007a0c */ /* 0x000fd60003f06270 */
[CC--:B-12---:R-:W-:Y:S02]  /*1a230*/  @!P1 LEA R16, P3, R228.reuse, R2.reuse, 0x1 ;  /* 0x00000002e4109211 */ /* 0x0c6fe400078608ff */
[C---:B------:R-:W-:Y:S02]  /*1a240*/  @!P0 LEA R14, P2, R215.reuse, R2, 0x1 ;  /* 0x00000002d70e8211 */ /* 0x040fe400078408ff */
[-C--:B---3--:R-:W-:Y:S02]  /*1a250*/  @!P1 LEA.HI.X R17, R228, R18.reuse, R15, 0x1, P3 ;  /* 0x00000012e4119211 */ /* 0x088fe400018f0c0f */
[----:B------:R-:W-:-:S03]  /*1a260*/  @!P0 LEA.HI.X R15, R215, R18, R12, 0x1, P2 ;  /* 0x00000012d70f8211 */ /* 0x000fc600010f0c0c */
[----:B------:R1:W-:Y:S04]  /*1a270*/  @!P1 ST.E.128 [R16.64], R52 ;  /* 0x0000003410009985 */ /* 0x0003e8000c101d08 */
[----:B------:R1:W-:Y:S01]  /*1a280*/  @!P0 ST.E.128 [R14.64], R36 ;  /* 0x000000240e008985 */ /* 0x0003e2000c101d08 */
[----:B------:R-:W-:-:S13]  /*1a290*/  ISETP.GE.AND P0, PT, R214, c[0x0][0x3c8], PT ;  /* 0x0000f200d6007a0c */ /* 0x000fda0003f06270 */
[----:B------:R-:W-:Y:S05]  /*1a2a0*/  @P0 BRA `(.L_x_2388) ;  /* 0x00001e3000000947 */ /* 0x000fea0003800000 */
[----:B----4-:R-:W-:-:S04]  /*1a2b0*/  LEA R8, P0, R214, R2, 0x1 ;  /* 0x00000002d6087211 */ /* 0x010fc800078008ff */
[----:B------:R-:W-:-:S05]  /*1a2c0*/  LEA.HI.X R9, R214, R18, R9, 0x1, P0 ;  /* 0x00000012d6097211 */ /* 0x000fca00000f0c09 */
[----:B------:R2:W-:Y:S01]  /*1a2d0*/  ST.E.128 [R8.64], R4 ;  /* 0x0000000408007985 */ /* 0x0005e2000c101d08 */
[----:B------:R-:W-:Y:S05]  /*1a2e0*/  BRA `(.L_x_2388) ;  /* 0x00001df000007947 */ /* 0x000fea0003800000 */
.L_x_2375:
[----:B------:R-:W-:Y:S01]  /*1a2f0*/  IMAD R0, R19, c[0x0][0x408], RZ ;  /* 0x0001020013007a24 */ /* 0x000fe200078e02ff */
[----:B-1----:R-:W-:Y:S01]  /*1a300*/  MOV R2, R18 ;  /* 0x0000001200027202 */ /* 0x002fe20000000f00 */
[----:B------:R-:W-:-:S04]  /*1a310*/  IMAD.WIDE.U32 R20, R17, c[0x0][0x408], RZ ;  /* 0x0001020011147a25 */ /* 0x000fc800078e00ff */
[----:B------:R-:W-:-:S05]  /*1a320*/  IMAD R0, R17, c[0x0][0x40c], R0 ;  /* 0x0001030011007a24 */ /* 0x000fca00078e0200 */
[----:B------:R-:W-:Y:S02]  /*1a330*/  IADD3 R21, R21, R0, RZ ;  /* 0x0000000015157210 */ /* 0x000fe40007ffe0ff */
[----:B------:R-:W-:-:S03]  /*1a340*/  SHF.R.S32.HI R0, RZ, 0x1f, R224 ;  /* 0x0000001fff007819 */ /* 0x000fc600000114e0 */
[----:B------:R-:W-:-:S04]  /*1a350*/  IMAD.WIDE.U32 R16, R225, c[0x0][0x438], R20 ;  /* 0x00010e00e1107a25 */ /* 0x000fc800078e0014 */
[----:B------:R-:W-:Y:S02]  /*1a360*/  IMAD R13, R0, c[0x0][0x440], RZ ;  /* 0x00011000000d7a24 */ /* 0x000fe400078e02ff */
[----:B------:R-:W-:Y:S02]  /*1a370*/  IMAD R17, R225, c[0x0][0x43c], R17 ;  /* 0x00010f00e1117a24 */ /* 0x000fe400078e0211 */
[----:B------:R-:W-:-:S04]  /*1a380*/  @P3 IMAD.HI.U32 R0, R18, c[0x0][0x4ec], RZ ;  /* 0x00013b0012003a27 */ /* 0x000fc800078e00ff */
[C---:B------:R-:W-:Y:S01]  /*1a390*/  IMAD R13, R224.reuse, c[0x0][0x444], R13 ;  /* 0x00011100e00d7a24 */ /* 0x040fe200078e020d */
[----:B------:R-:W-:Y:S01]  /*1a3a0*/  @P3 SHF.R.U32.HI R2, RZ, c[0x0][0x4f0], R0 ;  /* 0x00013c00ff023a19 */ /* 0x000fe20000011600 */
[----:B------:R-:W-:-:S05]  /*1a3b0*/  IMAD.WIDE.U32 R16, R224, c[0x0][0x440], R16 ;  /* 0x00011000e0107a25 */ /* 0x000fca00078e0010 */
[----:B------:R-:W-:Y:S02]  /*1a3c0*/  IADD3 R21, R17, R13, RZ ;  /* 0x0000000d11157210 */ /* 0x000fe40007ffe0ff */
[----:B------:R-:W-:Y:S02]  /*1a3d0*/  MOV R20, R16 ;  /* 0x0000001000147202 */ /* 0x000fe40000000f00 */
        /* <DEDUP_REMOVED lines=18> */
.L_x_2449:
[----:B------:R-:W-:Y:S05]  /*1a500*/  BRA.DIV ~URZ, `(.L_x_2390) ;  /* 0x000036727f007947 */ /* 0x000fea000b800000 */
[----:B------:R3:W4:Y:S02]  /*1a510*/  SHFL.IDX PT, R2, R163, RZ, 0x1c1f ;  /* 0x001c1fffa3027589 */ /* 0x00072400000e0000 */
.L_x_2450:
        /* <DEDUP_REMOVED lines=54> */
[-C--:B------:R-:W-:Y:S02]  /*1a880*/  @!P0 LEA R16, P2, R159, R2.reuse, 0x2 ;  /* 0x000000029f108211 */ /* 0x080fe400078410ff */
[----:B--2---:R-:W-:Y:S01]  /*1a890*/  @!P1 IMAD.WIDE R20, R221, 0x4, R164 ;  /* 0x00000004dd149825 */ /* 0x004fe200078e02a4 */
[----:B------:R-:W-:Y:S02]  /*1a8a0*/  @!P3 LEA R166, P5, R161, R2, 0x2 ;  /* 0x00000002a1a6b211 */ /* 0x000fe400078a10ff */
[----:B------:R-:W-:Y:S02]  /*1a8b0*/  @!P0 LEA.HI.X R17, R159, R165, R156, 0x2, P2 ;  /* 0x000000a59f118211 */ /* 0x000fe400010f149c */
[----:B------:R-:W-:Y:S01]  /*1a8c0*/  ISETP.GE.AND P2, PT, R146, c[0x0][0x3c8], PT ;  /* 0x0000f20092007a0c */ /* 0x000fe20003f46270 */
[----:B------:R2:W-:Y:S01]  /*1a8d0*/  @!P1 ST.E.64 [R20.64], R132 ;  /* 0x0000008414009985 */ /* 0x0005e2000c101b08 */
[----:B------:R-:W-:-:S02]  /*1a8e0*/  ISETP.GE.AND P1, PT, R144, c[0x0][0x3c8], PT ;  /* 0x0000f20090007a0c */ /* 0x000fc40003f26270 */
[----:B------:R-:W-:Y:S01]  /*1a8f0*/  @!P3 LEA.HI.X R167, R161, R165, R158, 0x2, P5 ;  /* 0x000000a5a1a7b211 */ /* 0x000fe200028f149e */
[----:B------:R4:W-:Y:S01]  /*1a900*/  @!P0 ST.E.64 [R16.64], R128 ;  /* 0x0000008010008985 */ /* 0x0009e2000c101b08 */
[----:B------:R-:W-:-:S03]  /*1a910*/  @!P4 LEA R168, P0, R155, R2, 0x2 ;  /* 0x000000029ba8c211 */ /* 0x000fc600078010ff */
[----:B------:R5:W-:Y:S01]  /*1a920*/  @!P3 ST.E.64 [R166.64], R124 ;  /* 0x0000007ca600b985 */ /* 0x000be2000c101b08 */
[-C--:B------:R-:W-:Y:S02]  /*1a930*/  @!P4 LEA.HI.X R169, R155, R165.reuse, R154, 0x2, P0 ;  /* 0x000000a59ba9c211 */ /* 0x080fe400000f149a */
[----:B------:R-:W-:Y:S02]  /*1a940*/  ISETP.GE.AND P3, PT, R88, c[0x0][0x3c8], PT ;  /* 0x0000f20058007a0c */ /* 0x000fe40003f66270 */
[----:B------:R-:W-:Y:S01]  /*1a950*/  @!P2 LEA R170, P5, R146, R2, 0x2 ;  /* 0x0000000292aaa211 */ /* 0x000fe200078a10ff */
[----:B------:R1:W-:Y:S01]  /*1a960*/  @!P4 ST.E.64 [R168.64], R120 ;  /* 0x00000078a800c985 */ /* 0x0003e2000c101b08 */
[----:B------:R-:W-:Y:S02]  /*1a970*/  ISETP.GE.AND P4, PT, R38, c[0x0][0x3c8], PT ;  /* 0x0000f20026007a0c */ /* 0x000fe40003f86270 */
[----:B------:R-:W-:-:S05]  /*1a980*/  @!P2 LEA.HI.X R171, R146, R165, R145, 0x2, P5 ;  /* 0x000000a592aba211 */ /* 0x000fca00028f1491 */
        /* <DEDUP_REMOVED lines=10> */
[CC--:B-1----:R-:W-:Y:S01]  /*1aa30*/  @!P2 LEA R120, P5, R36.reuse, R2.reuse, 0x2 ;  /* 0x000000022478a211 */ /* 0x0c2fe200078a10ff */
        /* <DEDUP_REMOVED lines=25> */
[----:B-----5:R-:W-:Y:S01]  /*1abd0*/  @!P3 LEA R44, P5, R18, R2, 0x2 ;  /* 0x00000002122cb211 */ /* 0x020fe200078a10ff */
[----:B------:R3:W-:Y:S01]  /*1abe0*/  @!P1 ST.E.64 [R40.64], R60 ;  /* 0x0000003c28009985 */ /* 0x0007e2000c101b08 */
[----:B------:R-:W-:Y:S02]  /*1abf0*/  ISETP.GE.AND P1, PT, R152, c[0x0][0x3c8], PT ;  /* 0x0000f20098007a0c */ /* 0x000fe40003f26270 */
[----:B------:R-:W-:Y:S02]  /*1ac00*/  @!P3 LEA.HI.X R45, R18, R165, R13, 0x2, P5 ;  /* 0x000000a5122db211 */ /* 0x000fe400028f140d */
[----:B------:R-:W-:-:S03]  /*1ac10*/  ISETP.GE.AND P5, PT, R84, c[0x0][0x3c8], PT ;  /* 0x0000f20054007a0c */ /* 0x000fc60003fa6270 */
[----:B------:R4:W-:Y:S01]  /*1ac20*/  @!P3 ST.E.64 [R44.64], R64 ;  /* 0x000000402c00b985 */ /* 0x0009e2000c101b08 */
[----:B-1----:R-:W-:-:S05]  /*1ac30*/  @!P4 LEA R20, P0, R150, R2, 0x2 ;  /* 0x000000029614c211 */ /* 0x002fca00078010ff */
[-C--:B------:R-:W-:Y:S02]  /*1ac40*/  @!P1 LEA R48, P3, R152, R2.reuse, 0x2 ;  /* 0x0000000298309211 */ /* 0x080fe400078610ff */
[-C--:B------:R-:W-:Y:S02]  /*1ac50*/  @!P4 LEA.HI.X R21, R150, R165.reuse, R149, 0x2, P0 ;  /* 0x000000a59615c211 */ /* 0x080fe400000f1495 */
[-C--:B------:R-:W-:Y:S02]  /*1ac60*/  @!P1 LEA.HI.X R49, R152, R165.reuse, R151, 0x2, P3 ;  /* 0x000000a598319211 */ /* 0x080fe400018f1497 */
[----:B--2---:R-:W-:Y:S01]  /*1ac70*/  @!P2 LEA R16, P0, R160, R2, 0x2 ;  /* 0x00000002a010a211 */ /* 0x004fe200078010ff */
        /* <DEDUP_REMOVED lines=26> */
.L_x_2392:
[----:B------:R-:W-:Y:S05]  /*1ae20*/  BSYNC B0 ;  /* 0x0000000000007941 */ /* 0x000fea0003800000 */
.L_x_2391:
[----:B------:R-:W-:Y:S05]  /*1ae30*/  BRA.DIV ~URZ, `(.L_x_2393) ;  /* 0x00002da27f007947 */ /* 0x000fea000b800000 */
[----:B------:R1:W3:Y:S04]  /*1ae40*/  SHFL.IDX PT, R5, R162, 0x1, 0x1c1f ;  /* 0x003c1f00a2057f89 */ /* 0x0002e800000e0000 */
[----:B----4-:R1:W4:Y:S02]  /*1ae50*/  SHFL.IDX PT, R2, R163, 0x1, 0x1c1f ;  /* 0x003c1f00a3027f89 */ /* 0x01032400000e0000 */
.L_x_2451:
[----:B------:R-:W-:-:S13]  /*1ae60*/  ISETP.NE.AND P0, PT, R12, RZ, PT ;  /* 0x000000ff0c00720c */ /* 0x000fda0003f05270 */
[----:B------:R-:W-:Y:S05]  /*1ae70*/  @P0 BRA `(.L_x_2388) ;  /* 0x0000126000000947 */ /* 0x000fea0003800000 */
[----:B------:R-:W-:Y:S02]  /*1ae80*/  ISETP.GE.AND P3, PT, R159, c[0x0][0x3c8], PT ;  /* 0x0000f2009f007a0c */ /* 0x000fe40003f66270 */
[----:B------:R-:W-:Y:S02]  /*1ae90*/  ISETP.GE.AND P2, PT, R161, c[0x0][0x3c8], PT ;  /* 0x0000f200a1007a0c */ /* 0x000fe40003f46270 */
[----:B------:R-:W-:Y:S02]  /*1aea0*/  ISETP.GE.AND P1, PT, R155, c[0x0][0x3c8], PT ;  /* 0x0000f2009b007a0c */ /* 0x000fe40003f26270 */
[----:B------:R-:W-:Y:S02]  /*1aeb0*/  ISETP.GE.AND P4, PT, R221, c[0x0][0x3c8], PT ;  /* 0x0000f200dd007a0c */ /* 0x000fe40003f86270 */
[----:B------:R-:W-:-:S05]  /*1aec0*/  ISETP.GE.AND P0, PT, R146, c[0x0][0x3c8], PT ;  /* 0x0000f20092007a0c */ /* 0x000fca0003f06270 */
[-C--:B-1--4-:R-:W-:Y:S02]  /*1aed0*/  @!P3 LEA R8, P6, R159, R2.reuse, 0x2 ;  /* 0x000000029f08b211 */ /* 0x092fe400078c10ff */
[-C--:B------:R-:W-:Y:S02]  /*1aee0*/  @!P2 LEA R6, P5, R161, R2.reuse, 0x2 ;  /* 0x00000002a106a211 */ /* 0x080fe400078a10ff */
[-C--:B---3--:R-:W-:Y:S02]  /*1aef0*/  @!P3 LEA.HI.X R9, R159, R5.reuse, R156, 0x2, P6 ;  /* 0x000000059f09b211 */ /* 0x088fe400030f149c */
[-C--:B------:R-:W-:Y:S01]  /*1af00*/  @!P1 LEA R20, P6, R155, R2.reuse, 0x2 ;  /* 0x000000029b149211 */ /* 0x080fe200078c10ff */
[----:B------:R-:W-:Y:S01]  /*1af10*/  @!P4 IMAD.MOV.U32 R4, RZ, RZ, R2 ;  /* 0x000000ffff04c224 */ /* 0x000fe200078e0002 */
[-C--:B------:R-:W-:Y:S02]  /*1af20*/  @!P2 LEA.HI.X R7, R161, R5.reuse, R158, 0x2, P5 ;  /* 0x00000005a107a211 */ /* 0x080fe400028f149e */
[----:B------:R-:W-:Y:S01]  /*1af30*/  @!P0 LEA R16, P5, R146, R2, 0x2 ;  /* 0x0000000292108211 */ /* 0x000fe200078a10ff */
[----:B------:R-:W-:Y:S01]  /*1af40*/  @!P4 IMAD.WIDE R40, R221, 0x4, R4 ;  /* 0x00000004dd28c825 */ /* 0x000fe200078e0204 */
[----:B------:R-:W-:-:S02]  /*1af50*/  @!P1 LEA.HI.X R21, R155, R5, R154, 0x2, P6 ;  /* 0x000000059b159211 */ /* 0x000fc400030f149a */
[----:B------:R-:W-:Y:S02]  /*1af60*/  ISETP.GE.AND P6, PT, R144, c[0x0][0x3c8], PT ;  /* 0x0000f20090007a0c */ /* 0x000fe40003fc6270 */
[----:B------:R-:W-:Y:S01]  /*1af70*/  @!P0 LEA.HI.X R17, R146, R5, R145, 0x2, P5 ;  /* 0x0000000592118211 */ /* 0x000fe200028f1491 */
[----:B------:R1:W-:Y:S01]  /*1af80*/  @!P4 ST.E.64 [R40.64], R134 ;  /* 0x000000862800c985 */ /* 0x0003e2000c101b08 */
[----:B------:R-:W-:Y:S02]  /*1af90*/  ISETP.GE.AND P5, PT, R88, c[0x0][0x3c8], PT ;  /* 0x0000f20058007a0c */ /* 0x000fe40003fa6270 */
[----:B------:R-:W-:Y:S01]  /*1afa0*/  ISETP.GE.AND P4, PT, R38, c[0x0][0x3c8], PT ;  /* 0x0000f20026007a0c */ /* 0x000fe20003f86270 */
[----:B------:R-:W-:Y:S01]  /*1afb0*/  @!P3 ST.E.64 [R8.64], R130 ;  /* 0x000000820800b985 */ /* 0x000fe2000c101b08 */
[----:B------:R-:W-:-:S03]  /*1afc0*/  ISETP.GE.AND P3, PT, R36, c[0x0][0x3c8], PT ;  /* 0x0000f20024007a0c */ /* 0x000fc60003f66270 */
[----:B------:R3:W-:Y:S01]  /*1afd0*/  @!P2 ST.E.64 [R6.64], R126 ;  /* 0x0000007e0600a985 */ /* 0x0007e2000c101b08 */
[----:B------:R-:W-:-:S03]  /*1afe0*/  ISETP.GE.AND P2, PT, R31, c[0x0][0x3c8], PT ;  /* 0x0000f2001f007a0c */ /* 0x000fc60003f46270 */
[----:B------:R-:W-:Y:S02]  /*1aff0*/  @!P1 ST.E.64 [R20.64], R122 ;  /* 0x0000007a14009985 */ /* 0x000fe4000c101b08 */
[-C--:B------:R-:W-:Y:S02]  /*1b000*/  @!P5 LEA R44, P1, R88, R2.reuse, 0x2 ;  /* 0x00000002582cd211 */ /* 0x080fe400078210ff */
[----:B------:R4:W-:Y:S01]  /*1b010*/  @!P0 ST.E.64 [R16.64], R118 ;  /* 0x0000007610008985 */ /* 0x0009e2000c101b08 */
[----:B------:R-:W-:Y:S02]  /*1b020*/  @!P6 LEA R48, P0, R144, R2, 0x2 ;  /* 0x000000029030e211 */ /* 0x000fe400078010ff */
[-C--:B------:R-:W-:Y:S02]  /*1b030*/  @!P5 LEA.HI.X R45, R88, R5.reuse, R85, 0x2, P1 ;  /* 0x00000005582dd211 */ /* 0x080fe400008f1455 */
[----:B------:R-:W-:Y:S02]  /*1b040*/  @!P6 LEA.HI.X R49, R144, R5, R89, 0x2, P0 ;  /* 0x000000059031e211 */ /* 0x000fe400000f1459 */
[----:B------:R-:W-:-:S03]  /*1b050*/  ISETP.GE.AND P1, PT, R29, c[0x0][0x3c8], PT ;  /* 0x0000f2001d007a0c */ /* 0x000fc60003f26270 */
[----:B------:R-:W-:Y:S01]  /*1b060*/  @!P6 ST.E.64 [R48.64], R114 ;  /* 0x000000723000e985 */ /* 0x000fe2000c101b08 */
[----:B------:R-:W-:Y:S02]  /*1b070*/  ISETP.GE.AND P6, PT, R27, c[0x0][0x3c8], PT ;  /* 0x0000f2001b007a0c */ /* 0x000fe40003fc6270 */
[CC--:B-1----:R-:W-:Y:S01]  /*1b080*/  @!P4 LEA R40, P0, R38.reuse, R2.reuse, 0x2 ;  /* 0x000000022628c211 */ /* 0x0c2fe200078010ff */
        /* <DEDUP_REMOVED lines=10> */
[CC--:B----4-:R-:W-:Y:S02]  /*1b130*/  @!P1 LEA R16, P0, R29.reuse, R2.reuse, 0x2 ;  /* 0x000000021d109211 */ /* 0x0d0fe400078010ff */
        /* <DEDUP_REMOVED lines=17> */
[-C--:B-1----:R-:W-:Y:S02]  /*1b250*/  @!P3 LEA R6, P0, R18, R2.reuse, 0x2 ;  /* 0x000000021206b211 */ /* 0x082fe400078010ff */
[----:B------:R-:W-:Y:S02]  /*1b260*/  ISETP.GE.AND P4, PT, R84, c[0x0][0x3c8], PT ;  /* 0x0000f20054007a0c */ /* 0x000fe40003f86270 */
[----:B------:R-:W-:Y:S02]  /*1b270*/  @!P3 LEA.HI.X R7, R18, R5, R13, 0x2, P0 ;  /* 0x000000051207b211 */ /* 0x000fe400000f140d */
[----:B---3--:R-:W-:-:S03]  /*1b280*/  @!P2 LEA R8, P0, R150, R2, 0x2 ;  /* 0x000000029608a211 */ /* 0x008fc600078010ff */
[----:B------:R1:W-:Y:S01]  /*1b290*/  @!P3 ST.E.64 [R6.64], R66 ;  /* 0x000000420600b985 */ /* 0x0003e2000c101b08 */
[-C--:B------:R-:W-:Y:S02]  /*1b2a0*/  @!P2 LEA.HI.X R9, R150, R5.reuse, R149, 0x2, P0 ;  /* 0x000000059609a211 */ /* 0x080fe400000f1495 */
[-C--:B------:R-:W-:Y:S02]  /*1b2b0*/  @!P1 LEA R12, P0, R160, R2.reuse, 0x2 ;  /* 0x00000002a00c9211 */ /* 0x080fe400078010ff */
[----:B------:R-:W-:Y:S01]  /*1b2c0*/  ISETP.GE.AND P3, PT, R82, c[0x0][0x3c8], PT ;  /* 0x0000f20052007a0c */ /* 0x000fe20003f66270 */
[----:B------:R3:W-:Y:S01]  /*1b2d0*/  @!P2 ST.E.64 [R8.64], R70 ;  /* 0x000000460800a985 */ /* 0x0007e2000c101b08 */
[----:B------:R-:W-:Y:S02]  /*1b2e0*/  @!P1 LEA.HI.X R13, R160, R5, R153, 0x2, P0 ;  /* 0x00000005a00d9211 */ /* 0x000fe400000f1499 */
[-C--:B------:R-:W-:Y:S02]  /*1b2f0*/  @!P6 LEA R18, P0, R152, R2.reuse, 0x2 ;  /* 0x000000029812e211 */ /* 0x080fe400078010ff */
[----:B------:R-:W-:Y:S01]  /*1b300*/  ISETP.GE.AND P2, PT, R80, c[0x0][0x3c8], PT ;  /* 0x0000f20050007a0c */ /* 0x000fe20003f46270 */
[----:B------:R2:W-:Y:S01]  /*1b310*/  @!P1 ST.E.64 [R12.64], R74 ;  /* 0x0000004a0c009985 */ /* 0x0005e2000c101b08 */
[----:B----4-:R-:W-:-:S02]  /*1b320*/  @!P5 LEA R16, P1, R148, R2, 0x2 ;  /* 0x000000029410d211 */ /* 0x010fc400078210ff */
[-C--:B------:R-:W-:Y:S02]  /*1b330*/  @!P6 LEA.HI.X R19, R152, R5.reuse, R151, 0x2, P0 ;  /* 0x000000059813e211 */ /* 0x080fe400000f1497 */
[-C--:B-----5:R-:W-:Y:S02]  /*1b340*/  @!P4 LEA R20, P0, R84, R2.reuse, 0x2 ;  /* 0x000000025414c211 */ /* 0x0a0fe400078010ff */
        /* <DEDUP_REMOVED lines=11> */
[----:B--2---:R-:W-:-:S03]  /*1b400*/  @!P1 LEA R12, P0, R33, R2, 0x2 ;  /* 0x00000002210c9211 */ /* 0x004fc600078010ff */
[----:B------:R4:W-:Y:S01]  /*1b410*/  @!P2 ST.E.64 [R8.64], R94 ;  /* 0x0000005e0800a985 */ /* 0x0009e2000c101b08 */
[----:B------:R-:W-:Y:S02]  /*1b420*/  @!P1 LEA.HI.X R13, R33, R5, R32, 0x2, P0 ;  /* 0x00000005210d9211 */ /* 0x000fe400000f1420 */
[----:B------:R-:W-:-:S03]  /*1b430*/  ISETP.GE.AND P0, PT, R157, c[0x0][0x3c8], PT ;  /* 0x0000f2009d007a0c */ /* 0x000fc60003f06270 */
[----:B------:R4:W-:Y:S10]  /*1b440*/  @!P1 ST.E.64 [R12.64], R98 ;  /* 0x000000620c009985 */ /* 0x0009f4000c101b08 */
[----:B------:R-:W-:Y:S05]  /*1b450*/  @P0 BRA `(.L_x_2388) ;  /* 0x00000c8000000947 */ /* 0x000fea0003800000 */
[----:B------:R-:W-:-:S04]  /*1b460*/  LEA R4, P0, R157, R2, 0x2 ;  /* 0x000000029d047211 */ /* 0x000fc800078010ff */
[----:B------:R-:W-:-:S05]  /*1b470*/  LEA.HI.X R5, R157, R5, R34, 0x2, P0 ;  /* 0x000000059d057211 */ /* 0x000fca00000f1422 */
[----:B------:R1:W-:Y:S01]  /*1b480*/  ST.E.64 [R4.64], R102 ;  /* 0x0000006604007985 */ /* 0x0003e2000c101b08 */
[----:B------:R-:W-:Y:S05]  /*1b490*/  BRA `(.L_x_2388) ;  /* 0x00000c4000007947 */ /* 0x000fea0003800000 */
.L_x_2373:
        /* <DEDUP_REMOVED lines=17> */
[----:B-----5:R-:W3:Y:S04]  /*1b5b0*/  LDG.E R4, [R8.64] ;  /* 0x0000000808047981 */ /* 0x020ee8000c1e1900 */
[----:B--2---:R-:W3:Y:S02]  /*1b5c0*/  LDG.E R7, [R8.64+0x4] ;  /* 0x0000040808077981 */ /* 0x004ee4000c1e1900 */
[----:B---3--:R-:W-:Y:S02]  /*1b5d0*/  IADD3 R4, -R4, R7, RZ ;  /* 0x0000000704047210 */ /* 0x008fe40007ffe1ff */
.L_x_2394:
[----:B------:R-:W-:Y:S01]  /*1b5e0*/  ISETP.GT.AND P0, PT, R213, 0x7f, PT ;  /* 0x0000007fd500780c */ /* 0x000fe20003f04270 */
[----:B------:R-:W-:Y:S01]  /*1b5f0*/  BSSY B0, `(.L_x_2395) ;  /* 0x0000034000007945 */ /* 0x000fe20003800000 */
[----:B------:R-:W-:Y:S02]  /*1b600*/  SEL R224, R224, RZ, !P2 ;  /* 0x000000ffe0e07207 */ /* 0x000fe40005000000 */
[----:B------:R-:W-:-:S02]  /*1b610*/  SEL R5, R5, RZ, !P2 ;  /* 0x000000ff05057207 */ /* 0x000fc40005000000 */
[----:B--2--5:R-:W-:-:S07]  /*1b620*/  SHF.R.S32.HI R6, RZ, 0x1f, R0 ;  /* 0x0000001fff067819 */ /* 0x024fce0000011400 */
[----:B------:R-:W-:Y:S05]  /*1b630*/  @P0 BRA `(.L_x_2396) ;  /* 0x000002f000000947 */ /* 0x000fea0003800000 */
[----:B------:R-:W-:Y:S01]  /*1b640*/  IMAD R7, R4, c[0x0][0x4e8], RZ ;  /* 0x00013a0004077a24 */ /* 0x000fe200078e02ff */
[----:B------:R-:W-:-:S04]  /*1b650*/  IADD3 R2, R209, R213, RZ ;  /* 0x000000d5d1027210 */ /* 0x000fc80007ffe0ff */
[----:B------:R-:W-:-:S13]  /*1b660*/  ISETP.GE.AND P0, PT, R2, R7, PT ;  /* 0x000000070200720c */ /* 0x000fda0003f06270 */
[----:B------:R-:W-:Y:S05]  /*1b670*/  @P0 BRA `(.L_x_2396) ;  /* 0x000002b000000947 */ /* 0x000fea0003800000 */
[----:B------:R-:W-:Y:S01]  /*1b680*/  IMAD.MOV.U32 R15, RZ, RZ, 0x368 ;  /* 0x00000368ff0f7424 */ /* 0x000fe200078e00ff */
[----:B------:R-:W-:Y:S01]  /*1b690*/  ISETP.GT.AND P2, PT, R210, 0x1, PT ;  /* 0x00000001d200780c */ /* 0x000fe20003f44270 */
[----:B------:R-:W-:-:S03]  /*1b6a0*/  IMAD.MOV.U32 R7, RZ, RZ, c[0x0][0x4e8] ;  /* 0x00013a00ff077624 */ /* 0x000fc600078e00ff */
[----:B------:R-:W-:Y:S02]  /*1b6b0*/  SEL R15, R15, 0x328, P2 ;  /* 0x000003280f0f7807 */ /* 0x000fe40001000000 */
[----:B------:R-:W-:Y:S02]  /*1b6c0*/  ISETP.NE.AND P0, PT, R7, 0x1, PT ;  /* 0x000000010700780c */ /* 0x000fe40003f05270 */
[----:B------:R-:W2:Y:S01]  /*1b6d0*/  LDC.64 R24, c[0x0][R15+0x170] ;  /* 0x00005c000f187b82 */ /* 0x000ea20000000a00 */
[----:B------:R-:W-:Y:S02]  /*1b6e0*/  MOV R7, R2 ;  /* 0x0000000200077202 */ /* 0x000fe40000000f00 */
[----:B------:R-:W-:-:S05]  /*1b6f0*/  SEL R227, R227, RZ, P2 ;  /* 0x000000ffe3e37207 */ /* 0x000fca0001000000 */
[----:B------:R-:W3:Y:S03]  /*1b700*/  LDC.64 R22, c[0x0][R15+0x168] ;  /* 0x00005a000f167b82 */ /* 0x000ee60000000a00 */
[----:B------:R-:W-:-:S05]  /*1b710*/  @P0 IMAD.HI.U32 R12, R2, c[0x0][0x4ec], RZ ;  /* 0x00013b00020c0a27 */ /* 0x000fca00078e00ff */
[----:B------:R-:W4:Y:S01]  /*1b720*/  LDC.64 R18, c[0x0][R15+0x178] ;  /* 0x00005e000f127b82 */ /* 0x000f220000000a00 */
[----:B------:R-:W-:-:S05]  /*1b730*/  @P0 SHF.R.U32.HI R7, RZ, c[0x0][0x4f0], R12 ;  /* 0x00013c00ff070a19 */ /* 0x000fca000001160c */
[--C-:B------:R-:W-:Y:S02]  /*1b740*/  IMAD.MOV R13, RZ, RZ, -R7.reuse ;  /* 0x000000ffff0d7224 */ /* 0x100fe400078e0a07 */
[----:B------:R-:W5:Y:S02]  /*1b750*/  LDC.64 R16, c[0x0][R15+0x160] ;  /* 0x000058000f107b82 */ /* 0x000f640000000a00 */
[----:B------:R-:W-:Y:S01]  /*1b760*/  IMAD R13, R13, c[0x0][0x4e8], R2 ;  /* 0x00013a000d0d7a24 */ /* 0x000fe200078e0202 */
[----:B------:R-:W-:Y:S01]  /*1b770*/  SHF.R.S32.HI R2, RZ, 0x1f, R7 ;  /* 0x0000001fff027819 */ /* 0x000fe20000011407 */
[-C--:B--2---:R-:W-:Y:S02]  /*1b780*/  IMAD R14, R25, R224.reuse, RZ ;  /* 0x000000e0190e7224 */ /* 0x084fe400078e02ff */
[----:B------:R-:W-:-:S04]  /*1b790*/  IMAD.WIDE.U32 R20, R24, R224, RZ ;  /* 0x000000e018147225 */ /* 0x000fc800078e00ff */
[----:B------:R-:W-:Y:S02]  /*1b7a0*/  IMAD R9, R24, R5, R14 ;  /* 0x0000000518097224 */ /* 0x000fe400078e020e */
[-C--:B---3--:R-:W-:Y:S02]  /*1b7b0*/  IMAD R8, R23, R225.reuse, RZ ;  /* 0x000000e117087224 */ /* 0x088fe400078e02ff */
[----:B------:R-:W-:Y:S01]  /*1b7c0*/  IMAD.WIDE.U32 R22, R22, R225, RZ ;  /* 0x000000e116167225 */ /* 0x000fe200078e00ff */
[----:B------:R-:W-:-:S03]  /*1b7d0*/  IADD3 R9, R21, R9, RZ ;  /* 0x0000000915097210 */ /* 0x000fc60007ffe0ff */
[----:B------:R-:W-:Y:S01]  /*1b7e0*/  IMAD.IADD R8, R23, 0x1, R8 ;  /* 0x0000000117087824 */ /* 0x000fe200078e0208 */
[----:B------:R-:W-:Y:S01]  /*1b7f0*/  IADD3 R14, P1, P0, R20, R22, R0 ;  /* 0x00000016140e7210 */ /* 0x000fe2000783e000 */
[-C--:B----4-:R-:W-:Y:S02]  /*1b800*/  IMAD R12, R19, R227.reuse, RZ ;  /* 0x000000e3130c7224 */ /* 0x090fe400078e02ff */
[----:B------:R-:W-:Y:S01]  /*1b810*/  IMAD.WIDE.U32 R18, R18, R227, RZ ;  /* 0x000000e312127225 */ /* 0x000fe200078e00ff */
[----:B------:R-:W-:-:S04]  /*1b820*/  IADD3.X R8, R9, R8, R6, P1, P0 ;  /* 0x0000000809087210 */ /* 0x000fc80000fe0406 */
[----:B------:R-:W-:Y:S02]  /*1b830*/  IADD3 R9, R19, R12, RZ ;  /* 0x0000000c13097210 */ /* 0x000fe40007ffe0ff */
[----:B------:R-:W-:Y:S01]  /*1b840*/  IADD3 R14, P1, P0, R7, R14, R18 ;  /* 0x0000000e070e7210 */ /* 0x000fe2000783e012 */
[-C--:B-----5:R-:W-:Y:S01]  /*1b850*/  IMAD R7, R17, R13.reuse, RZ ;  /* 0x0000000d11077224 */ /* 0x0a0fe200078e02ff */
        /* <DEDUP_REMOVED lines=13> */
.L_x_2396:
[----:B------:R-:W-:Y:S05]  /*1b930*/  BSYNC B0 ;  /* 0x0000000000007941 */ /* 0x000fea0003800000 */
.L_x_2395:
[----:B------:R-:W-:-:S13]  /*1b940*/  ISETP.GT.AND P0, PT, R210, 0x1, PT ;  /* 0x00000001d200780c */ /* 0x000fda0003f04270 */
[----:B------:R-:W-:Y:S05]  /*1b950*/  @P0 BRA `(.L_x_2388) ;  /* 0x0000078000000947 */ /* 0x000fea0003800000 */
[----:B--2---:R-:W-:Y:S01]  /*1b960*/  SHF.R.S32.HI R2, RZ, 0x1f, R213 ;  /* 0x0000001fff027819 */ /* 0x004fe200000114d5 */
[----:B------:R-:W-:Y:S01]  /*1b970*/  IMAD R7, R6, c[0x0][0x3a0], RZ ;  /* 0x0000e80006077a24 */ /* 0x000fe200078e02ff */
[----:B------:R-:W-:Y:S01]  /*1b980*/  MOV R6, c[0x0][0x4e8] ;  /* 0x00013a0000067a02 */ /* 0x000fe20000000f00 */
[----:B------:R-:W-:Y:S01]  /*1b990*/  IMAD.WIDE.U32 R8, R0, c[0x0][0x3a0], RZ ;  /* 0x0000e80000087a25 */ /* 0x000fe200078e00ff */
[----:B------:R-:W-:Y:S02]  /*1b9a0*/  LEA.HI R2, R2, R213, RZ, 0x3 ;  /* 0x000000d502027211 */ /* 0x000fe400078f18ff */
[----:B------:R-:W-:Y:S01]  /*1b9b0*/  ISETP.NE.AND P0, PT, R6, 0x1, PT ;  /* 0x000000010600780c */ /* 0x000fe20003f05270 */
[----:B------:R-:W-:Y:S01]  /*1b9c0*/  IMAD R7, R0, c[0x0][0x3a4], R7 ;  /* 0x0000e90000077a24 */ /* 0x000fe200078e0207 */
[----:B------:R-:W-:Y:S01]  /*1b9d0*/  LOP3.LUT R0, R2, 0xfffffff8, RZ, 0xc0, !PT ;  /* 0xfffffff802007812 */ /* 0x000fe200078ec0ff */
[----:B------:R-:W-:Y:S01]  /*1b9e0*/  IMAD R5, R5, c[0x0][0x3f0], RZ ;  /* 0x0000fc0005057a24 */ /* 0x000fe200078e02ff */
[----:B------:R-:W-:-:S02]  /*1b9f0*/  SHF.R.S32.HI R2, RZ, 0x3, R2 ;  /* 0x00000003ff027819 */ /* 0x000fc40000011402 */
[----:B------:R-:W-:Y:S01]  /*1ba00*/  IADD3 R9, R9, R7, RZ ;  /* 0x0000000709097210 */ /* 0x000fe20007ffe0ff */
[----:B------:R-:W-:Y:S01]  /*1ba10*/  IMAD R5, R224, c[0x0][0x3f4], R5 ;  /* 0x0000fd00e0057a24 */ /* 0x000fe200078e0205 */
[----:B------:R-:W-:-:S03]  /*1ba20*/  IADD3 R7, -R0, R213, RZ ;  /* 0x000000d500077210 */ /* 0x000fc60007ffe1ff */
[----:B------:R-:W-:Y:S01]  /*1ba30*/  IMAD.WIDE.U32 R8, R225, c[0x0][0x3e8], R8 ;  /* 0x0000fa00e1087a25 */ /* 0x000fe200078e0008 */
[----:B------:R-:W-:-:S03]  /*1ba40*/  LEA R0, R7, R2, 0x5 ;  /* 0x0000000207007211 */ /* 0x000fc600078e28ff */
[----:B------:R-:W-:Y:S02]  /*1ba50*/  IMAD R9, R225, c[0x0][0x3ec], R9 ;  /* 0x0000fb00e1097a24 */ /* 0x000fe400078e0209 */
[----:B------:R-:W-:Y:S01]  /*1ba60*/  IMAD.IADD R0, R209, 0x1, R0 ;  /* 0x00000001d1007824 */ /* 0x000fe200078e0200 */
[----:B------:R-:W-:Y:S01]  /*1ba70*/  IADD3 R209, R2, R209, RZ ;  /* 0x000000d102d17210 */ /* 0x000fe20007ffe0ff */
[----:B------:R-:W-:-:S03]  /*1ba80*/  IMAD.WIDE.U32 R8, R224, c[0x0][0x3f0], R8 ;  /* 0x0000fc00e0087a25 */ /* 0x000fc600078e0008 */
[----:B------:R-:W-:Y:S01]  /*1ba90*/  MOV R7, R0 ;  /* 0x0000000000077202 */ /* 0x000fe20000000f00 */
[----:B------:R-:W-:Y:S01]  /*1baa0*/  @P0 IMAD.HI.U32 R6, R0, c[0x0][0x4ec], RZ ;  /* 0x00013b0000060a27 */ /* 0x000fe200078e00ff */
[----:B------:R-:W-:-:S04]  /*1bab0*/  IADD3 R9, R9, R5, RZ ;  /* 0x0000000509097210 */ /* 0x000fc80007ffe0ff */
[----:B------:R-:W-:-:S04]  /*1bac0*/  @P0 SHF.R.U32.HI R7, RZ, c[0x0][0x4f0], R6 ;  /* 0x00013c00ff070a19 */ /* 0x000fc80000011606 */
[--C-:B------:R-:W-:Y:S01]  /*1bad0*/  SHF.R.S32.HI R6, RZ, 0x1f, R7.reuse ;  /* 0x0000001fff067819 */ /* 0x100fe20000011407 */
[----:B------:R-:W-:Y:S02]  /*1bae0*/  IMAD.MOV R5, RZ, RZ, -R7 ;  /* 0x000000ffff057224 */ /* 0x000fe400078e0a07 */
[----:B------:R-:W-:-:S04]  /*1baf0*/  IMAD.WIDE.U32 R8, R7, c[0x0][0x3e0], R8 ;  /* 0x0000f80007087a25 */ /* 0x000fc800078e0008 */
        /* <DEDUP_REMOVED lines=12> */
[----:B------:R2:W3:Y:S02]  /*1bbc0*/  SHFL.IDX PT, R7, R6, RZ, 0x181f ;  /* 0x00181fff06077589 */ /* 0x0004e400000e0000 */
.L_x_2452:
[----:B------:R-:W-:Y:S05]  /*1bbd0*/  BRA.DIV ~URZ, `(.L_x_2398) ;  /* 0x000021327f007947 */ /* 0x000fea000b800000 */
[----:B------:R4:W1:Y:S02]  /*1bbe0*/  SHFL.IDX PT, R2, R5, RZ, 0x181f ;  /* 0x00181fff05027589 */ /* 0x00086400000e0000 */
.L_x_2453:
        /* <DEDUP_REMOVED lines=19> */
.L_x_2400:
[----:B------:R-:W-:Y:S05]  /*1bd20*/  BSYNC B0 ;  /* 0x0000000000007941 */ /* 0x000fea0003800000 */
.L_x_2399:
[----:B------:R-:W-:Y:S05]  /*1bd30*/  BRA.DIV ~URZ, `(.L_x_2401) ;  /* 0x000020327f007947 */ /* 0x000fea000b800000 */
[----:B---3--:R3:W2:Y:S04]  /*1bd40*/  SHFL.IDX PT, R7, R6, 0x1, 0x181f ;  /* 0x00381f0006077f89 */ /* 0x0086a800000e0000 */
[----:B-1----:R3:W1:Y:S02]  /*1bd50*/  SHFL.IDX PT, R2, R5, 0x1, 0x181f ;  /* 0x00381f0005027f89 */ /* 0x00266400000e0000 */
.L_x_2454:
        /* <DEDUP_REMOVED lines=16> */
.L_x_2403:
[----:B------:R-:W-:Y:S05]  /*1be60*/  BSYNC B0 ;  /* 0x0000000000007941 */ /* 0x000fea0003800000 */
.L_x_2402:
[----:B------:R-:W-:Y:S05]  /*1be70*/  BRA.DIV ~URZ, `(.L_x_2404) ;  /* 0x00001fb27f007947 */ /* 0x000fea000b800000 */
[----:B--2---:R2:W3:Y:S02]  /*1be80*/  SHFL.IDX PT, R7, R6, 0x2, 0x181f ;  /* 0x00581f0006077f89 */ /* 0x0044e400000e0000 */
.L_x_2455:
[----:B------:R-:W-:Y:S05]  /*1be90*/  BRA.DIV ~URZ, `(.L_x_2405) ;  /* 0x000020027f007947 */ /* 0x000fea000b800000 */
[----:B-1----:R1:W2:Y:S02]  /*1bea0*/  SHFL.IDX PT, R2, R5, 0x2, 0x181f ;  /* 0x00581f0005027f89 */ /* 0x0022a400000e0000 */
.L_x_2456:
        /* <DEDUP_REMOVED lines=16> */
.L_x_2407:
[----:B------:R-:W-:Y:S05]  /*1bfb0*/  BSYNC B0 ;  /* 0x0000000000007941 */ /* 0x000fea0003800000 */
.L_x_2406:
[----:B------:R-:W-:Y:S05]  /*1bfc0*/  BRA.DIV ~URZ, `(.L_x_2408) ;  /* 0x00001f327f007947 */ /* 0x000fea000b800000 */
[----:B--23--:R-:W2:Y:S04]  /*1bfd0*/  SHFL.IDX PT, R6, R6, 0x3, 0x181f ;  /* 0x00781f0006067f89 */ /* 0x00cea800000e0000 */
[----:B------:R3:W1:Y:S02]  /*1bfe0*/  SHFL.IDX PT, R2, R5, 0x3, 0x181f ;  /* 0x00781f0005027f89 */ /* 0x00066400000e0000 */
.L_x_2457:
        /* <DEDUP_REMOVED lines=15> */
.L_x_2388:
[----:B------:R-:W-:Y:S05]  /*1c0e0*/  BSYNC B1 ;  /* 0x0000000000017941 */ /* 0x000fea0003800000 */
.L_x_2372:
[----:B------:R-:W-:-:S13]  /*1c0f0*/  ISETP.NE.AND P0, PT, R220, RZ, PT ;  /* 0x000000ffdc00720c */ /* 0x000fda0003f05270 */
[----:B------:R-:W-:Y:S01]  /*1c100*/  @P0 WARPSYNC 0xffffffff ;  /* 0xffffffff00000948 */ /* 0x000fe20003800000 */
[----:B------:R-:W-:Y:S06]  /*1c110*/  @P0 BAR.SYNC.DEFER_BLOCKING 0x5, 0x100 ;  /* 0x0144000000000b1d */ /* 0x000fec0000010000 */
[----:B------:R-:W4:Y:S04]  /*1c120*/  @P0 LDS.128 R208, [0x24100] ;  /* 0x02410000ffd00984 */ /* 0x000f280000000c00 */
[----:B------:R-:W-:Y:S06]  /*1c130*/  @P0 BAR.ARV 0x4, 0x100 ;  /* 0x0104000000000b1d */ /* 0x000fec0000002000 */
[----:B------:R-:W-:Y:S05]  /*1c140*/  @P0 BRA `(.L_x_2409) ;  /* 0x00000ea000000947 */ /* 0x000fea0003800000 */
[----:B-12---:R-:W-:Y:S01]  /*1c150*/  LOP3.LUT R4, R213, 0x1f, RZ, 0xc0, !PT ;  /* 0x0000001fd5047812 */ /* 0x006fe200078ec0ff */
[----:B----4-:R-:W-:-:S03]  /*1c160*/  IMAD.MOV.U32 R8, RZ, RZ, RZ ;  /* 0x000000ffff087224 */ /* 0x010fc600078e00ff */
[----:B------:R-:W-:Y:S01]  /*1c170*/  ISETP.NE.AND P6, PT, R4, 0x1f, PT ;  /* 0x0000001f0400780c */ /* 0x000fe20003fc5270 */
[----:B------:R-:W-:Y:S10]  /*1c180*/  BRA.DIV ~URZ, `(.L_x_2410) ;  /* 0x00001e327f007947 */ /* 0x000ff4000b800000 */
[----:B---3--:R1:W2:Y:S02]  /*1c190*/  SHFL.IDX PT, R5, R3, RZ, 0x1f ;  /* 0x00001fff03057589 */ /* 0x0082a400000e0000 */
.L_x_2458:
[----:B------:R-:W-:Y:S05]  /*1c1a0*/  BRA.DIV ~URZ, `(.L_x_2411) ;  /* 0x00001e827f007947 */ /* 0x000fea000b800000 */
[----:B-1----:R-:W1:Y:S02]  /*1c1b0*/  SHFL.IDX PT, R3, R3, 0x1, 0x1f ;  /* 0x00201f0003037f89 */ /* 0x002e6400000e0000 */
.L_x_2459:
[----:B------:R-:W-:Y:S02]  /*1c1c0*/  IMAD.IADD R7, R211, 0x1, R4 ;  /* 0x00000001d3077824 */ /* 0x000fe400078e0204 */
[----:B------:R-:W-:-:S03]  /*1c1d0*/  IMAD.MOV.U32 R209, RZ, RZ, RZ ;  /* 0x000000ffffd17224 */ /* 0x000fc600078e00ff */
[----:B------:R-:W-:-:S13]  /*1c1e0*/  ISETP.GE.OR P0, PT, R7, c[0x0][0x53c], !P6 ;  /* 0x00014f0007007a0c */ /* 0x000fda0007706670 */
[----:B------:R-:W-:Y:S01]  /*1c1f0*/  @!P0 MOV R0, 0x4 ;  /* 0x0000000400008802 */ /* 0x000fe20000000f00 */
[----:B------:R-:W-:-:S04]  /*1c200*/  @!P0 IMAD.MOV.U32 R2, RZ, RZ, 0x4 ;  /* 0x00000004ff028424 */ /* 0x000fc800078e00ff */
        /* <DEDUP_REMOVED lines=13> */
.L_x_2460:
        /* <DEDUP_REMOVED lines=16> */
.L_x_2461:
[----:B----4-:R-:W-:Y:S01]  /*1c3e0*/  IMAD R13, R2, c[0x0][0x538], RZ ;  /* 0x00014e00020d7a24 */ /* 0x010fe200078e02ff */
[----:B------:R-:W-:Y:S04]  /*1c3f0*/  BSSY B1, `(.L_x_2414) ;  /* 0x00000ba000017945 */ /* 0x000fe80003800000 */
[----:B-1----:R-:W-:-:S04]  /*1c400*/  IADD3 R208, R13, R3, RZ ;  /* 0x000000030dd07210 */ /* 0x002fc80007ffe0ff */
[----:B--2---:R-:W-:-:S13]  /*1c410*/  ISETP.GT.AND P0, PT, R208, R5, PT ;  /* 0x00000005d000720c */ /* 0x004fda0003f04270 */
[----:B------:R-:W-:Y:S05]  /*1c420*/  @P0 BRA `(.L_x_2415) ;  /* 0x0000024000000947 */ /* 0x000fea0003800000 */
.L_x_2419:
        /* <DEDUP_REMOVED lines=9> */
[----:B---3--:R-:W-:-:S04]  /*1c4c0*/  @!P0 IMAD.WIDE R6, R3, R2, c[0x0][0x580] ;  /* 0x0001600003068625 */ /* 0x008fc800078e0202 */
[----:B------:R-:W-:Y:S01]  /*1c4d0*/  @!P0 IMAD.WIDE R12, R3, R0, c[0x0][0x578] ;  /* 0x00015e00030c8625 */ /* 0x000fe200078e0200 */
[----:B------:R-:W2:Y:S04]  /*1c4e0*/  @!P0 LDG.E R209, [R6.64] ;  /* 0x0000000806d18981 */ /* 0x000ea8000c1e1900 */
[----:B------:R-:W2:Y:S02]  /*1c4f0*/  @!P0 LDG.E R8, [R12.64] ;  /* 0x000000080c088981 */ /* 0x000ea4000c1e1900 */
[----:B--2---:R-:W-:Y:S01]  /*1c500*/  IMAD R3, R8, R209, RZ ;  /* 0x000000d108037224 */ /* 0x004fe200078e02ff */
[----:B------:R-:W-:Y:S05]  /*1c510*/  BRA.DIV ~URZ, `(.L_x_2417) ;  /* 0x00001d627f007947 */ /* 0x000fea000b800000 */
[----:B------:R1:W2:Y:S02]  /*1c520*/  SHFL.UP PT, R2, R3, 0x1, RZ ;  /* 0x0420000003027989 */ /* 0x0002a400000e00ff */
.L_x_2462:
        /* <DEDUP_REMOVED lines=16> */
.L_x_2463:
[----:B--2---:R-:W-:-:S05]  /*1c630*/  IMAD R13, R2, c[0x0][0x538], RZ ;  /* 0x00014e00020d7a24 */ /* 0x004fca00078e02ff */
[----:B------:R-:W-:-:S04]  /*1c640*/  IADD3 R208, R13, R208, RZ ;  /* 0x000000d00dd07210 */ /* 0x000fc80007ffe0ff */
[----:B------:R-:W-:-:S13]  /*1c650*/  ISETP.GT.AND P0, PT, R208, R5, PT ;  /* 0x00000005d000720c */ /* 0x000fda0003f04270 */
[----:B-1----:R-:W-:Y:S05]  /*1c660*/  @!P0 BRA `(.L_x_2419) ;  /* 0xfffffdc000008947 */ /* 0x002fea000383ffff */
.L_x_2415:
[----:B------:R-:W-:-:S05]  /*1c670*/  IADD3 R208, -R13, R208, RZ ;  /* 0x000000d00dd07210 */ /* 0x000fca0007ffe1ff */
[----:B------:R-:W-:-:S05]  /*1c680*/  IMAD R0, R7, c[0x0][0x538], R208 ;  /* 0x00014e0007007a24 */ /* 0x000fca00078e02d0 */
[----:B------:R-:W-:Y:S01]  /*1c690*/  ISETP.GT.AND P0, PT, R0, R5, PT ;  /* 0x000000050000720c */ /* 0x000fe20003f04270 */
[----:B------:R-:W-:-:S12]  /*1c6a0*/  BRA.DIV ~URZ, `(.L_x_2420) ;  /* 0x00001dd27f007947 */ /* 0x000fd8000b800000 */
[----:B------:R-:W-:-:S04]  /*1c6b0*/  VOTE.ANY R6, PT, !P0 ;  /* 0x0000000000067806 */ /* 0x000fc800040e0100 */
.L_x_2464:
[----:B------:R-:W1:Y:S02]  /*1c6c0*/  POPC R12, R6 ;  /* 0x00000006000c7309 */ /* 0x000e640000000000 */
[----:B-1----:R-:W-:Y:S01]  /*1c6d0*/  IADD3 R211, R12, R211, RZ ;  /* 0x000000d30cd37210 */ /* 0x002fe20007ffe0ff */
[----:B------:R-:W-:Y:S05]  /*1c6e0*/  BRA.DIV ~URZ, `(.L_x_2421) ;  /* 0x00001dd27f007947 */ /* 0x000fea000b800000 */
[----:B------:R1:W2:Y:S04]  /*1c6f0*/  SHFL.IDX PT, R209, R209, R12, 0x1f ;  /* 0x00001f0cd1d17589 */ /* 0x0002a800000e0000 */
[----:B------:R1:W4:Y:S02]  /*1c700*/  SHFL.IDX PT, R3, R8, R12, 0x1f ;  /* 0x00001f0c08037589 */ /* 0x00032400000e0000 */
.L_x_2465:
[----:B------:R-:W-:Y:S01]  /*1c710*/  ISETP.NE.AND P0, PT, R6, RZ, PT ;  /* 0x000000ff0600720c */ /* 0x000fe20003f05270 */
[----:B------:R-:W-:-:S12]  /*1c720*/  BSSY B0, `(.L_x_2422) ;  /* 0x0000005000007945 */ /* 0x000fd80003800000 */
[----:B------:R-:W-:Y:S05]  /*1c730*/  @!P0 BRA `(.L_x_2423) ;  /* 0x0000003000008947 */ /* 0x000fea0003800000 */
[----:B------:R-:W-:Y:S01]  /*1c740*/  IADD3 R2, R12, -0x1, RZ ;  /* 0xffffffff0c027810 */ /* 0x000fe20007ffe0ff */
[----:B------:R-:W-:Y:S05]  /*1c750*/  BRA.DIV ~URZ, `(.L_x_2424) ;  /* 0x00001e327f007947 */ /* 0x000fea000b800000 */
[----:B------:R1:W3:Y:S02]  /*1c760*/  SHFL.IDX PT, R9, R7, R2, 0x1f ;  /* 0x00001f0207097589 */ /* 0x0002e400000e0000 */
.L_x_2423:
[----:B------:R-:W-:Y:S05]  /*1c770*/  BSYNC B0 ;  /* 0x0000000000007941 */ /* 0x000fea0003800000 */
.L_x_2422:
[----:B----4-:R-:W-:Y:S01]  /*1c780*/  ISETP.NE.AND P0, PT, R3, 0x1, PT ;  /* 0x000000010300780c */ /* 0x010fe20003f05270 */
[----:B---3--:R-:W-:Y:S01]  /*1c790*/  IMAD R208, R9, c[0x0][0x538], R208 ;  /* 0x00014e0009d07a24 */ /* 0x008fe200078e02d0 */
[----:B------:R-:W-:Y:S04]  /*1c7a0*/  BSSY B0, `(.L_x_2425) ;  /* 0x0000077000007945 */ /* 0x000fe80003800000 */
[----:B------:R-:W-:-:S07]  /*1c7b0*/  IADD3 R6, -R208, R5, RZ ;  /* 0x00000005d0067210 */ /* 0x000fce0007ffe1ff */
[----:B------:R-:W-:Y:S05]  /*1c7c0*/  @!P0 BRA `(.L_x_2426) ;  /* 0x0000037000008947 */ /* 0x000fea0003800000 */
[----:B-12---:R-:W-:Y:S02]  /*1c7d0*/  IABS R7, R209 ;  /* 0x000000d100077213 */ /* 0x006fe40000000000 */
[----:B------:R-:W-:Y:S02]  /*1c7e0*/  IABS R2, R3 ;  /* 0x0000000300027213 */ /* 0x000fe40000000000 */
[----:B------:R-:W1:Y:S01]  /*1c7f0*/  I2F.RP R9, R7 ;  /* 0x0000000700097306 */ /* 0x000e620000209400 */
[----:B------:R-:W-:Y:S02]  /*1c800*/  IABS R5, R6 ;  /* 0x0000000600057213 */ /* 0x000fe40000000000 */
[----:B------:R-:W-:-:S05]  /*1c810*/  IABS R0, R209 ;  /* 0x000000d100007213 */ /* 0x000fca0000000000 */
[----:B------:R-:W2:Y:S01]  /*1c820*/  I2F.RP R8, R2 ;  /* 0x0000000200087306 */ /* 0x000ea20000209400 */
[----:B------:R-:W-:-:S07]  /*1c830*/  IMAD.MOV R0, RZ, RZ, -R0 ;  /* 0x000000ffff007224 */ /* 0x000fce00078e0a00 */
[----:B-1----:R-:W1:Y:S08]  /*1c840*/  MUFU.RCP R14, R9 ;  /* 0x00000009000e7308 */ /* 0x002e700000001000 */
[----:B--2---:R-:W-:Y:S01]  /*1c850*/  MUFU.RCP R8, R8 ;  /* 0x0000000800087308 */ /* 0x004fe20000001000 */
[----:B-1----:R-:W-:-:S07]  /*1c860*/  IADD3 R14, R14, 0xffffffe, RZ ;  /* 0x0ffffffe0e0e7810 */ /* 0x002fce0007ffe0ff */
        /* <DEDUP_REMOVED lines=27> */
[----:B------:R-:W-:Y:S01]  /*1ca20*/  IMAD R5, R7, R0, R5 ;  /* 0x0000000007057224 */ /* 0x000fe200078e0205 */
[----:B------:R-:W-:-:S04]  /*1ca30*/  LOP3.LUT R0, R12, R3, RZ, 0x3c, !PT ;  /* 0x000000030c007212 */ /* 0x000fc800078e3cff */
[----:B------:R-:W-:Y:S02]  /*1ca40*/  ISETP.GT.U32.AND P0, PT, R2, R5, PT ;  /* 0x000000050200720c */ /* 0x000fe40003f04070 */
[----:B------:R-:W-:-:S11]  /*1ca50*/  ISETP.GE.AND P1, PT, R0, RZ, PT ;  /* 0x000000ff0000720c */ /* 0x000fd60003f26270 */
[----:B------:R-:W-:Y:S01]  /*1ca60*/  @!P0 IMAD.IADD R5, R5, 0x1, -R2 ;  /* 0x0000000105058824 */ /* 0x000fe200078e0a02 */
[----:B------:R-:W-:Y:S02]  /*1ca70*/  @!P0 IADD3 R7, R7, 0x1, RZ ;  /* 0x0000000107078810 */ /* 0x000fe40007ffe0ff */
[----:B------:R-:W-:Y:S02]  /*1ca80*/  ISETP.NE.AND P0, PT, R3, RZ, PT ;  /* 0x000000ff0300720c */ /* 0x000fe40003f05270 */
[----:B------:R-:W-:Y:S01]  /*1ca90*/  ISETP.GE.U32.AND P2, PT, R5, R2, PT ;  /* 0x000000020500720c */ /* 0x000fe20003f46070 */
[----:B------:R-:W-:-:S12]  /*1caa0*/  IMAD.MOV R2, RZ, RZ, -R12 ;  /* 0x000000ffff027224 */ /* 0x000fd800078e0a0c */
[----:B------:R-:W-:-:S05]  /*1cab0*/  @P2 IADD3 R7, R7, 0x1, RZ ;  /* 0x0000000107072810 */ /* 0x000fca0007ffe0ff */
        /* <DEDUP_REMOVED lines=8> */
.L_x_2426:
[----:B------:R-:W-:-:S04]  /*1cb40*/  IMAD.MOV.U32 R0, RZ, RZ, 0x4 ;  /* 0x00000004ff007424 */ /* 0x000fc800078e00ff */
[----:B------:R-:W-:-:S05]  /*1cb50*/  IMAD.WIDE R14, R211, R0, c[0x0][0x590] ;  /* 0x00016400d30e7625 */ /* 0x000fca00078e0200 */
[----:B------:R-:W3:Y:S01]  /*1cb60*/  LDG.E R3, [R14.64] ;  /* 0x000000080e037981 */ /* 0x000ee2000c1e1900 */
[----:B-1----:R-:W-:Y:S01]  /*1cb70*/  IABS R2, R6 ;  /* 0x0000000600027213 */ /* 0x002fe20000000000 */
        /* <DEDUP_REMOVED lines=52> */
[----:B------:R-:W-:-:S13]  /*1cec0*/  ISETP.GE.U32.AND P2, PT, R9, R8, PT ;  /* 0x000000080900720c */ /* 0x000fda0003f46070 */
[----:B------:R-:W-:-:S05]  /*1ced0*/  @P2 IADD3 R7, R7, 0x1, RZ ;  /* 0x0000000107072810 */ /* 0x000fca0007ffe0ff */
[----:B------:R-:W-:Y:S01]  /*1cee0*/  @!P1 IMAD.MOV R7, RZ, RZ, -R7 ;  /* 0x000000ffff079224 */ /* 0x000fe200078e0a07 */
[----:B------:R-:W-:-:S05]  /*1cef0*/  @!P0 LOP3.LUT R7, RZ, R3, RZ, 0x33, !PT ;  /* 0x00000003ff078212 */ /* 0x000fca00078e33ff */
[----:B------:R-:W-:Y:S02]  /*1cf00*/  IMAD R210, R7, R210, R5 ;  /* 0x000000d207d27224 */ /* 0x000fe400078e0205 */
.L_x_2427:
[----:B------:R-:W-:Y:S05]  /*1cf10*/  BSYNC B0 ;  /* 0x0000000000007941 */ /* 0x000fea0003800000 */
.L_x_2425:
[----:B------:R-:W-:-:S04]  /*1cf20*/  LOP3.LUT R0, RZ, R7, RZ, 0x33, !PT ;  /* 0x00000007ff007212 */ /* 0x000fc800078e33ff */
[----:B------:R-:W-:Y:S01]  /*1cf30*/  IADD3 R209, R0, R209, RZ ;  /* 0x000000d100d17210 */ /* 0x000fe20007ffe0ff */
[----:B------:R-:W-:Y:S05]  /*1cf40*/  BRA `(.L_x_2428) ;  /* 0x0000004000007947 */ /* 0x000fea0003800000 */
.L_x_2416:
[----:B------:R-:W-:Y:S01]  /*1cf50*/  IMAD.MOV.U32 R208, RZ, RZ, R5 ;  /* 0x000000ffffd07224 */ /* 0x000fe200078e0005 */
[----:B------:R-:W-:Y:S01]  /*1cf60*/  MOV R210, RZ ;  /* 0x000000ff00d27202 */ /* 0x000fe20000000f00 */
[----:B------:R-:W-:Y:S01]  /*1cf70*/  IMAD.MOV.U32 R209, RZ, RZ, RZ ;  /* 0x000000ffffd17224 */ /* 0x000fe200078e00ff */
[----:B------:R-:W-:Y:S02]  /*1cf80*/  MOV R211, c[0x0][0x53c] ;  /* 0x00014f0000d37a02 */ /* 0x000fe40000000f00 */
.L_x_2428:
[----:B------:R-:W-:Y:S05]  /*1cf90*/  BSYNC B1 ;  /* 0x0000000000017941 */ /* 0x000fea0003800000 */
.L_x_2414:
[----:B------:R-:W-:Y:S01]  /*1cfa0*/  WARPSYNC 0xffffffff ;  /* 0xffffffff00007948 */ /* 0x000fe20003800000 */
[----:B------:R-:W-:Y:S01]  /*1cfb0*/  BAR.SYNC.DEFER_BLOCKING 0x4, 0x100 ;  /* 0x0104000000007b1d */ /* 0x000fe20000010000 */
[----:B------:R-:W-:-:S13]  /*1cfc0*/  ISETP.NE.AND P0, PT, R4, RZ, PT ;  /* 0x000000ff0400720c */ /* 0x000fda0003f05270 */
[----:B------:R1:W-:Y:S04]  /*1cfd0*/  @!P0 STS.128 [0x24100], R208 ;  /* 0x024100d0ff008388 */ /* 0x0003e80000000c00 */
[----:B------:R-:W-:Y:S06]  /*1cfe0*/  BAR.ARV 0x5, 0x100 ;  /* 0x0144000000007b1d */ /* 0x000fec0000002000 */
.L_x_2409:
[----:B----4-:R-:W-:-:S13]  /*1cff0*/  ISETP.GE.AND P0, PT, R211, c[0x0][0x53c], PT ;  /* 0x00014f00d3007a0c */ /* 0x010fda0003f06270 */
[----:B-123--:R-:W-:Y:S01]  /*1d000*/  @P0 CALL.REL.NOINC `(.L_x_2429) ;  /* 0x0000001000000944 */ /* 0x00efe20003c00000 */
[----:B------:R-:W-:Y:S05]  /*1d010*/  BRA `(.L_x_2430) ;  /* 0xfffe44c000007947 */ /* 0x000fea000383ffff */
.L_x_2429:
[----:B------:R-:W-:Y:S05]  /*1d020*/  EXIT ;  /* 0x000000000000794d */ /* 0x000fea0003800000 */
.L_x_2256:
[----:B------:R-:W-:Y:S02]  /*1d030*/  MOV R2, 0x1 ;  /* 0x0000000100027802 */ /* 0x000fe40000000f00 */
[----:B------:R-:W-:Y:S02]  /*1d040*/  MOV R0, 0x1d060 ;  /* 0x0001d06000007802 */ /* 0x000fe40000000f00 */
[----:B------:R-:W-:Y:S05]  /*1d050*/  CALL.REL.NOINC `($__internal_50_$__cuda_sm70_shflsync_up_p) ;  /* 0x0000162000007944 */ /* 0x000fea0003c00000 */
[----:B-12---:R-:W-:Y:S05]  /*1d060*/  BRA `(.L_x_2431) ;  /* 0xfffe340000007947 */ /* 0x006fea000383ffff */
.L_x_2257:
[----:B------:R-:W-:Y:S02]  /*1d070*/  MOV R2, 0x2 ;  /* 0x0000000200027802 */ /* 0x000fe40000000f00 */
[----:B------:R-:W-:Y:S02]  /*1d080*/  MOV R0, 0x1d0a0 ;  /* 0x0001d0a000007802 */ /* 0x000fe40000000f00 */
[----:B------:R-:W-:Y:S05]  /*1d090*/  CALL.REL.NOINC `($__internal_50_$__cuda_sm70_shflsync_up_p) ;  /* 0x000015e000007944 */ /* 0x000fea0003c00000 */
[----:B--2---:R-:W-:Y:S02]  /*1d0a0*/  SEL R2, R2, RZ, P4 ;  /* 0x000000ff02027207 */ /* 0x004fe40002000000 */
[----:B------:R-:W-:-:S03]  /*1d0b0*/  MOV R0, 0x1d0f0 ;  /* 0x0001d0f000007802 */ /* 0x000fc60000000f00 */
[----:B-1----:R-:W-:Y:S02]  /*1d0c0*/  IMAD.IADD R7, R7, 0x1, R2 ;  /* 0x0000000107077824 */ /* 0x002fe400078e0202 */
[----:B------:R-:W-:Y:S02]  /*1d0d0*/  IMAD.MOV.U32 R2, RZ, RZ, 0x4 ;  /* 0x00000004ff027424 */ /* 0x000fe400078e00ff */
        /* <DEDUP_REMOVED lines=12> */
[----:B------:R-:W-:Y:S02]  /*1d1a0*/  MOV R17, 0x1f ;  /* 0x0000001f00117802 */ /* 0x000fe40000000f00 */
[----:B------:R-:W-:Y:S01]  /*1d1b0*/  MOV R0, 0x1d200 ;  /* 0x0001d20000007802 */ /* 0x000fe20000000f00 */
[----:B-1----:R-:W-:Y:S02]  /*1d1c0*/  IMAD.IADD R7, R7, 0x1, R2 ;  /* 0x0000000107077824 */ /* 0x002fe400078e0202 */
[----:B------:R-:W-:Y:S02]  /*1d1d0*/  IMAD.MOV.U32 R2, RZ, RZ, 0x1f ;  /* 0x0000001fff027424 */ /* 0x000fe400078e00ff */
[----:B------:R-:W-:-:S02]  /*1d1e0*/  IMAD.MOV.U32 R19, RZ, RZ, R7 ;  /* 0x000000ffff137224 */ /* 0x000fc400078e0007 */
[----:B------:R-:W-:Y:S05]  /*1d1f0*/  CALL.REL.NOINC `($__internal_49_$__cuda_sm70_shflsync_idx_p) ;  /* 0x0000143000007944 */ /* 0x000fea0003c00000 */
[----:B-12---:R-:W-:Y:S05]  /*1d200*/  BRA `(.L_x_2432) ;  /* 0xfffe336000007947 */ /* 0x006fea000383ffff */
.L_x_2259:
[----:B------:R-:W-:Y:S02]  /*1d210*/  SEL R2, RZ, 0x1, P0 ;  /* 0x00000001ff027807 */ /* 0x000fe40000000000 */
[----:B------:R-:W-:-:S02]  /*1d220*/  MOV R0, 0x1d240 ;  /* 0x0001d24000007802 */ /* 0x000fc40000000f00 */
[----:B------:R-:W-:Y:S05]  /*1d230*/  CALL.REL.NOINC `($__internal_51_$__cuda_sm70_votesync_ballot) ;  /* 0x0000149000007944 */ /* 0x000fea0003c00000 */
[----:B------:R-:W-:Y:S05]  /*1d240*/  BRA `(.L_x_2433) ;  /* 0xfffe33b000007947 */ /* 0x000fea000383ffff */
.L_x_2260:
[----:B------:R-:W-:Y:S01]  /*1d250*/  IMAD.MOV.U32 R19, RZ, RZ, R8 ;  /* 0x000000ffff137224 */ /* 0x000fe200078e0008 */
[----:B------:R-:W-:Y:S01]  /*1d260*/  MOV R2, R10 ;  /* 0x0000000a00027202 */ /* 0x000fe20000000f00 */
[----:B------:R-:W-:Y:S01]  /*1d270*/  IMAD.MOV.U32 R17, RZ, RZ, 0x1f ;  /* 0x0000001fff117424 */ /* 0x000fe200078e00ff */
[----:B------:R-:W-:-:S02]  /*1d280*/  MOV R0, 0x1d2a0 ;  /* 0x0001d2a000007802 */ /* 0x000fc40000000f00 */
[----:B------:R-:W-:Y:S05]  /*1d290*/  CALL.REL.NOINC `($__internal_49_$__cuda_sm70_shflsync_idx_p) ;  /* 0x0000139000007944 */ /* 0x000fea0003c00000 */
[----:B--2---:R-:W-:Y:S01]  /*1d2a0*/  IMAD.MOV.U32 R8, RZ, RZ, R2 ;  /* 0x000000ffff087224 */ /* 0x004fe200078e0002 */
[----:B-1----:R-:W-:Y:S01]  /*1d2b0*/  MOV R19, R5 ;  /* 0x0000000500137202 */ /* 0x002fe20000000f00 */
[----:B------:R-:W-:Y:S01]  /*1d2c0*/  IMAD.MOV.U32 R3, RZ, RZ, RZ ;  /* 0x000000ffff037224 */ /* 0x000fe200078e00ff */
[----:B------:R-:W-:Y:S01]  /*1d2d0*/  MOV R2, R10 ;  /* 0x0000000a00027202 */ /* 0x000fe20000000f00 */
[----:B------:R-:W-:Y:S01]  /*1d2e0*/  IMAD.MOV.U32 R17, RZ, RZ, 0x1f ;  /* 0x0000001fff117424 */ /* 0x000fe200078e00ff */
[----:B------:R-:W-:-:S02]  /*1d2f0*/  MOV R0, 0x1d310 ;  /* 0x0001d31000007802 */ /* 0x000fc40000000f00 */
[----:B------:R-:W-:Y:S05]  /*1d300*/  CALL.REL.NOINC `($__internal_49_$__cuda_sm70_shflsync_idx_p) ;  /* 0x0000132000007944 */ /* 0x000fea0003c00000 */
[----:B--2---:R-:W-:Y:S01]  /*1d310*/  MOV R5, R2 ;  /* 0x0000000200057202 */ /* 0x004fe20000000f00 */
[----:B-1----:R-:W-:Y:S05]  /*1d320*/  BRA `(.L_x_2434) ;  /* 0xfffe333000007947 */ /* 0x002fea000383ffff */
.L_x_2263:
[----:B------:R-:W-:Y:S01]  /*1d330*/  IMAD.MOV.U32 R19, RZ, RZ, R7 ;  /* 0x000000ffff137224 */ /* 0x000fe200078e0007 */
[----:B------:R-:W-:-:S02]  /*1d340*/  MOV R17, 0x1f ;  /* 0x0000001f00117802 */ /* 0x000fc40000000f00 */
[----:B------:R-:W-:Y:S02]  /*1d350*/  MOV R0, 0x1d370 ;  /* 0x0001d37000007802 */ /* 0x000fe40000000f00 */
[----:B-123--:R-:W-:Y:S05]  /*1d360*/  CALL.REL.NOINC `($__internal_49_$__cuda_sm70_shflsync_idx_p) ;  /* 0x000012c000007944 */ /* 0x00efea0003c00000 */
[----:B--2---:R-:W-:Y:S01]  /*1d370*/  MOV R3, R2 ;  /* 0x0000000200037202 */ /* 0x004fe20000000f00 */
[----:B-1----:R-:W-:Y:S05]  /*1d380*/  BRA `(.L_x_2262) ;  /* 0xfffe333000007947 */ /* 0x002fea000383ffff */
.L_x_2302:
[----:B------:R-:W-:Y:S01]  /*1d390*/  IMAD.MOV.U32 R19, RZ, RZ, R14 ;  /* 0x000000ffff137224 */ /* 0x000fe200078e000e */
[----:B------:R-:W-:Y:S01]  /*1d3a0*/  MOV R2, RZ ;  /* 0x000000ff00027202 */ /* 0x000fe20000000f00 */
[----:B------:R-:W-:Y:S01]  /*1d3b0*/  IMAD.MOV.U32 R17, RZ, RZ, 0x181f ;  /* 0x0000181fff117424 */ /* 0x000fe200078e00ff */
[----:B------:R-:W-:Y:S02]  /*1d3c0*/  MOV R0, 0x1d3e0 ;  /* 0x0001d3e000007802 */ /* 0x000fe40000000f00 */
[----:B-----5:R-:W-:Y:S05]  /*1d3d0*/  CALL.REL.NOINC `($__internal_49_$__cuda_sm70_shflsync_idx_p) ;  /* 0x0000125000007944 */ /* 0x020fea0003c00000 */
[----:B--2---:R-:W-:Y:S01]  /*1d3e0*/  MOV R23, R2 ;  /* 0x0000000200177202 */ /* 0x004fe20000000f00 */
[----:B-1----:R-:W-:Y:S05]  /*1d3f0*/  BRA `(.L_x_2435) ;  /* 0xfffea7b000007947 */ /* 0x002fea000383ffff */
.L_x_2303:
[----:B------:R-:W-:Y:S01]  /*1d400*/  IMAD.MOV.U32 R19, RZ, RZ, R18 ;  /* 0x000000ffff137224 */ /* 0x000fe200078e0012 */
[----:B------:R-:W-:Y:S01]  /*1d410*/  MOV R2, RZ ;  /* 0x000000ff00027202 */ /* 0x000fe20000000f00 */
[----:B------:R-:W-:Y:S01]  /*1d420*/  IMAD.MOV.U32 R17, RZ, RZ, 0x181f ;  /* 0x0000181fff117424 */ /* 0x000fe200078e00ff */
[----:B------:R-:W-:Y:S02]  /*1d430*/  MOV R0, 0x1d450 ;  /* 0x0001d45000007802 */ /* 0x000fe40000000f00 */
[----:B-12--5:R-:W-:Y:S05]  /*1d440*/  CALL.REL.NOINC `($__internal_49_$__cuda_sm70_shflsync_idx_p) ;  /* 0x000011e000007944 */ /* 0x026fea0003c00000 */
[----:B-12---:R-:W-:Y:S05]  /*1d450*/  BRA `(.L_x_2436) ;  /* 0xfffea77000007947 */ /* 0x006fea000383ffff */
.L_x_2306:
[----:B------:R-:W-:Y:S01]  /*1d460*/  IMAD.MOV.U32 R19, RZ, RZ, R14 ;  /* 0x000000ffff137224 */ /* 0x000fe200078e000e */
[----:B----4-:R-:W-:Y:S01]  /*1d470*/  MOV R2, 0x1 ;  /* 0x0000000100027802 */ /* 0x010fe20000000f00 */
[----:B--2---:R-:W-:Y:S01]  /*1d480*/  IMAD.MOV.U32 R17, RZ, RZ, 0x181f ;  /* 0x0000181fff117424 */ /* 0x004fe200078e00ff */
[----:B------:R-:W-:-:S02]  /*1d490*/  MOV R0, 0x1d4b0 ;  /* 0x0001d4b000007802 */ /* 0x000fc40000000f00 */
[----:B-1-3-5:R-:W-:Y:S05]  /*1d4a0*/  CALL.REL.NOINC `($__internal_49_$__cuda_sm70_shflsync_idx_p) ;  /* 0x0000118000007944 */ /* 0x02afea0003c00000 */
[----:B--2---:R-:W-:Y:S01]  /*1d4b0*/  IMAD.MOV.U32 R23, RZ, RZ, R2 ;  /* 0x000000ffff177224 */ /* 0x004fe200078e0002 */
[----:B------:R-:W-:Y:S01]  /*1d4c0*/  MOV R2, 0x1 ;  /* 0x0000000100027802 */ /* 0x000fe20000000f00 */
[----:B-1----:R-:W-:Y:S01]  /*1d4d0*/  IMAD.MOV.U32 R19, RZ, RZ, R18 ;  /* 0x000000ffff137224 */ /* 0x002fe200078e0012 */
[----:B------:R-:W-:-:S02]  /*1d4e0*/  MOV R17, 0x181f ;  /* 0x0000181f00117802 */ /* 0x000fc40000000f00 */
[----:B------:R-:W-:Y:S02]  /*1d4f0*/  MOV R0, 0x1d510 ;  /* 0x0001d51000007802 */ /* 0x000fe40000000f00 */
[----:B------:R-:W-:Y:S05]  /*1d500*/  CALL.REL.NOINC `($__internal_49_$__cuda_sm70_shflsync_idx_p) ;  /* 0x0000112000007944 */ /* 0x000fea0003c00000 */
[----:B-12---:R-:W-:Y:S05]  /*1d510*/  BRA `(.L_x_2437) ;  /* 0xfffea81000007947 */ /* 0x006fea000383ffff */
.L_x_2309:
[----:B------:R-:W-:Y:S01]  /*1d520*/  IMAD.MOV.U32 R19, RZ, RZ, R14 ;  /* 0x000000ffff137224 */ /* 0x000fe200078e000e */
[----:B----4-:R-:W-:Y:S01]  /*1d530*/  MOV R2, 0x2 ;  /* 0x0000000200027802 */ /* 0x010fe20000000f00 */
[----:B-1----:R-:W-:Y:S01]  /*1d540*/  IMAD.MOV.U32 R17, RZ, RZ, 0x181f ;  /* 0x0000181fff117424 */ /* 0x002fe200078e00ff */
[----:B------:R-:W-:Y:S02]  /*1d550*/  MOV R0, 0x1d570 ;  /* 0x0001d57000007802 */ /* 0x000fe40000000f00 */
[----:B--23-5:R-:W-:Y:S05]  /*1d560*/  CALL.REL.NOINC `($__internal_49_$__cuda_sm70_shflsync_idx_p) ;  /* 0x000010c000007944 */ /* 0x02cfea0003c00000 */
[----:B--2---:R-:W-:Y:S01]  /*1d570*/  MOV R23, R2 ;  /* 0x0000000200177202 */ /* 0x004fe20000000f00 */
[----:B-1----:R-:W-:Y:S05]  /*1d580*/  BRA `(.L_x_2438) ;  /* 0xfffea8d000007947 */ /* 0x002fea000383ffff */
.L_x_2310:
[----:B------:R-:W-:Y:S01]  /*1d590*/  IMAD.MOV.U32 R19, RZ, RZ, R18 ;  /* 0x000000ffff137224 */ /* 0x000fe200078e0012 */
[----:B----4-:R-:W-:Y:S01]  /*1d5a0*/  MOV R2, 0x2 ;  /* 0x0000000200027802 */ /* 0x010fe20000000f00 */
[----:B------:R-:W-:Y:S01]  /*1d5b0*/  IMAD.MOV.U32 R17, RZ, RZ, 0x181f ;  /* 0x0000181fff117424 */ /* 0x000fe200078e00ff */
[----:B------:R-:W-:Y:S02]  /*1d5c0*/  MOV R0, 0x1d5e0 ;  /* 0x0001d5e000007802 */ /* 0x000fe40000000f00 */
[----:B-123-5:R-:W-:Y:S05]  /*1d5d0*/  CALL.REL.NOINC `($__internal_49_$__cuda_sm70_shflsync_idx_p) ;  /* 0x0000105000007944 */ /* 0x02efea0003c00000 */
[----:B-12---:R-:W-:Y:S05]  /*1d5e0*/  BRA `(.L_x_2439) ;  /* 0xfffea89000007947 */ /* 0x006fea000383ffff */
.L_x_2313:
[----:B------:R-:W-:Y:S01]  /*1d5f0*/  IMAD.MOV.U32 R19, RZ, RZ, R14 ;  /* 0x000000ffff137224 */ /* 0x000fe200078e000e */
[----:B-1----:R-:W-:Y:S01]  /*1d600*/  MOV R2, 0x3 ;  /* 0x0000000300027802 */ /* 0x002fe20000000f00 */
[----:B------:R-:W-:Y:S01]  /*1d610*/  IMAD.MOV.U32 R17, RZ, RZ, 0x181f ;  /* 0x0000181fff117424 */ /* 0x000fe200078e00ff */
[----:B------:R-:W-:-:S02]  /*1d620*/  MOV R0, 0x1d640 ;  /* 0x0001d64000007802 */ /* 0x000fc40000000f00 */
[----:B--2345:R-:W-:Y:S05]  /*1d630*/  CALL.REL.NOINC `($__internal_49_$__cuda_sm70_shflsync_idx_p) ;  /* 0x00000ff000007944 */ /* 0x03cfea0003c00000 */
[----:B--2---:R-:W-:Y:S01]  /*1d640*/  IMAD.MOV.U32 R23, RZ, RZ, R2 ;  /* 0x000000ffff177224 */ /* 0x004fe200078e0002 */
[----:B------:R-:W-:Y:S01]  /*1d650*/  MOV R2, 0x3 ;  /* 0x0000000300027802 */ /* 0x000fe20000000f00 */
[----:B-1----:R-:W-:Y:S01]  /*1d660*/  IMAD.MOV.U32 R19, RZ, RZ, R18 ;  /* 0x000000ffff137224 */ /* 0x002fe200078e0012 */
[----:B------:R-:W-:-:S02]  /*1d670*/  MOV R17, 0x181f ;  /* 0x0000181f00117802 */ /* 0x000fc40000000f00 */
[----:B------:R-:W-:Y:S02]  /*1d680*/  MOV R0, 0x1d6a0 ;  /* 0x0001d6a000007802 */ /* 0x000fe40000000f00 */
[----:B------:R-:W-:Y:S05]  /*1d690*/  CALL.REL.NOINC `($__internal_49_$__cuda_sm70_shflsync_idx_p) ;  /* 0x00000f9000007944 */ /* 0x000fea0003c00000 */
[----:B-12---:R-:W-:Y:S05]  /*1d6a0*/  BRA `(.L_x_2440) ;  /* 0xfffea91000007947 */ /* 0x006fea000383ffff */
.L_x_2368:
[----:B------:R-:W-:Y:S01]  /*1d6b0*/  IMAD.MOV.U32 R12, RZ, RZ, R239 ;  /* 0x000000ffff0c7224 */ /* 0x000fe200078e00ef */
[----:B------:R-:W-:Y:S02]  /*1d6c0*/  MOV R5, 0x2 ;  /* 0x0000000200057802 */ /* 0x000fe40000000f00 */
[----:B------:R-:W-:Y:S02]  /*1d6d0*/  MOV R8, 0x1d6f0 ;  /* 0x0001d6f000087802 */ /* 0x000fe40000000f00 */
[----:B------:R-:W-:Y:S05]  /*1d6e0*/  CALL.REL.NOINC `($__internal_48_$__cuda_sm70_shflsync_bfly_p) ;  /* 0x00000f0000007944 */ /* 0x000fea0003c00000 */
[----:B-12---:R-:W-:Y:S05]  /*1d6f0*/  BRA `(.L_x_2441) ;  /* 0xffffad5000007947 */ /* 0x006fea000383ffff */
.L_x_2369:
[----:B------:R-:W-:Y:S01]  /*1d700*/  IMAD.MOV.U32 R12, RZ, RZ, R14 ;  /* 0x000000ffff0c7224 */ /* 0x000fe200078e000e */
[----:B------:R-:W-:Y:S02]  /*1d710*/  MOV R5, 0x1 ;  /* 0x0000000100057802 */ /* 0x000fe40000000f00 */
[----:B------:R-:W-:Y:S02]  /*1d720*/  MOV R8, 0x1d740 ;  /* 0x0001d74000087802 */ /* 0x000fe40000000f00 */
[----:B-1----:R-:W-:Y:S05]  /*1d730*/  CALL.REL.NOINC `($__internal_48_$__cuda_sm70_shflsync_bfly_p) ;  /* 0x00000eb000007944 */ /* 0x002fea0003c00000 */
[----:B--2---:R-:W-:Y:S01]  /*1d740*/  FADD.FTZ R4, R14, R5 ;  /* 0x000000050e047221 */ /* 0x004fe20000010000 */
[----:B-1----:R-:W-:Y:S02]  /*1d750*/  MOV R12, R238 ;  /* 0x000000ee000c7202 */ /* 0x002fe40000000f00 */
[----:B------:R-:W-:Y:S02]  /*1d760*/  MOV R5, 0x2 ;  /* 0x0000000200057802 */ /* 0x000fe40000000f00 */
[----:B------:R-:W-:-:S02]  /*1d770*/  MOV R8, 0x1d790 ;  /* 0x0001d79000087802 */ /* 0x000fc40000000f00 */
[----:B------:R-:W-:Y:S05]  /*1d780*/  CALL.REL.NOINC `($__internal_48_$__cuda_sm70_shflsync_bfly_p) ;  /* 0x00000e6000007944 */ /* 0x000fea0003c00000 */
[----:B-12---:R-:W-:Y:S01]  /*1d790*/  FADD.FTZ R12, R238, R5 ;  /* 0x00000005ee0c7221 */ /* 0x006fe20000010000 */
[----:B------:R-:W-:-:S02]  /*1d7a0*/  MOV R5, 0x1 ;  /* 0x0000000100057802 */ /* 0x000fc40000000f00 */
[----:B------:R-:W-:Y:S02]  /*1d7b0*/  MOV R8, 0x1d7d0 ;  /* 0x0001d7d000087802 */ /* 0x000fe40000000f00 */
[----:B------:R-:W-:Y:S05]  /*1d7c0*/  CALL.REL.NOINC `($__internal_48_$__cuda_sm70_shflsync_bfly_p) ;  /* 0x00000e2000007944 */ /* 0x000fea0003c00000 */
[----:B-12---:R-:W-:Y:S01]  /*1d7d0*/  MOV R3, R5 ;  /* 0x0000000500037202 */ /* 0x006fe20000000f00 */
[----:B------:R-:W-:Y:S05]  /*1d7e0*/  BRA `(.L_x_2442) ;  /* 0xffffacd000007947 */ /* 0x000fea000383ffff */
.L_x_2376:
[----:B--234-:R-:W-:Y:S01]  /*1d7f0*/  IMAD.MOV.U32 R19, RZ, RZ, R18 ;  /* 0x000000ffff137224 */ /* 0x01cfe200078e0012 */
[----:B------:R-:W-:Y:S01]  /*1d800*/  MOV R2, RZ ;  /* 0x000000ff00027202 */ /* 0x000fe20000000f00 */
[----:B------:R-:W-:Y:S01]  /*1d810*/  IMAD.MOV.U32 R17, RZ, RZ, 0x181f ;  /* 0x0000181fff117424 */ /* 0x000fe200078e00ff */
[----:B------:R-:W-:Y:S02]  /*1d820*/  MOV R0, 0x1d840 ;  /* 0x0001d84000007802 */ /* 0x000fe40000000f00 */
[----:B-1----:R-:W-:Y:S05]  /*1d830*/  CALL.REL.NOINC `($__internal_49_$__cuda_sm70_shflsync_idx_p) ;  /* 0x00000df000007944 */ /* 0x002fea0003c00000 */
[----:B--2---:R-:W-:Y:S01]  /*1d840*/  MOV R22, R2 ;  /* 0x0000000200167202 */ /* 0x004fe20000000f00 */
[----:B-1----:R-:W-:Y:S05]  /*1d850*/  BRA `(.L_x_2443) ;  /* 0xffffc57000007947 */ /* 0x002fea000383ffff */
.L_x_2377:
[----:B------:R-:W-:Y:S01]  /*1d860*/  IMAD.MOV.U32 R19, RZ, RZ, R8 ;  /* 0x000000ffff137224 */ /* 0x000fe200078e0008 */
[----:B------:R-:W-:Y:S01]  /*1d870*/  MOV R2, RZ ;  /* 0x000000ff00027202 */ /* 0x000fe20000000f00 */
[----:B------:R-:W-:Y:S01]  /*1d880*/  IMAD.MOV.U32 R17, RZ, RZ, 0x181f ;  /* 0x0000181fff117424 */ /* 0x000fe200078e00ff */
[----:B------:R-:W-:Y:S02]  /*1d890*/  MOV R0, 0x1d8b0 ;  /* 0x0001d8b000007802 */ /* 0x000fe40000000f00 */
[----:B-123--:R-:W-:Y:S05]  /*1d8a0*/  CALL.REL.NOINC `($__internal_49_$__cuda_sm70_shflsync_idx_p) ;  /* 0x00000d8000007944 */ /* 0x00efea0003c00000 */
[----:B-12---:R-:W-:Y:S05]  /*1d8b0*/  BRA `(.L_x_2444) ;  /* 0xffffc53000007947 */ /* 0x006fea000383ffff */
.L_x_2380:
[----:B------:R-:W-:Y:S01]  /*1d8c0*/  IMAD.MOV.U32 R19, RZ, RZ, R18 ;  /* 0x000000ffff137224 */ /* 0x000fe200078e0012 */
[----:B--2---:R-:W-:Y:S01]  /*1d8d0*/  MOV R2, 0x1 ;  /* 0x0000000100027802 */ /* 0x004fe20000000f00 */
[----:B------:R-:W-:Y:S01]  /*1d8e0*/  IMAD.MOV.U32 R17, RZ, RZ, 0x181f ;  /* 0x0000181fff117424 */ /* 0x000fe200078e00ff */
[----:B------:R-:W-:-:S02]  /*1d8f0*/  MOV R0, 0x1d910 ;  /* 0x0001d91000007802 */ /* 0x000fc40000000f00 */
[----:B-1-34-:R-:W-:Y:S05]  /*1d900*/  CALL.REL.NOINC `($__internal_49_$__cuda_sm70_shflsync_idx_p) ;  /* 0x00000d2000007944 */ /* 0x01afea0003c00000 */
[----:B--2---:R-:W-:Y:S01]  /*1d910*/  IMAD.MOV.U32 R22, RZ, RZ, R2 ;  /* 0x000000ffff167224 */ /* 0x004fe200078e0002 */
[----:B------:R-:W-:Y:S01]  /*1d920*/  MOV R2, 0x1 ;  /* 0x0000000100027802 */ /* 0x000fe20000000f00 */
[----:B-1----:R-:W-:Y:S01]  /*1d930*/  IMAD.MOV.U32 R19, RZ, RZ, R8 ;  /* 0x000000ffff137224 */ /* 0x002fe200078e0008 */
[----:B------:R-:W-:-:S02]  /*1d940*/  MOV R17, 0x181f ;  /* 0x0000181f00117802 */ /* 0x000fc40000000f00 */
[----:B------:R-:W-:Y:S02]  /*1d950*/  MOV R0, 0x1d970 ;  /* 0x0001d97000007802 */ /* 0x000fe40000000f00 */
[----:B------:R-:W-:Y:S05]  /*1d960*/  CALL.REL.NOINC `($__internal_49_$__cuda_sm70_shflsync_idx_p) ;  /* 0x00000cc000007944 */ /* 0x000fea0003c00000 */
[----:B-12---:R-:W-:Y:S05]  /*1d970*/  BRA `(.L_x_2445) ;  /* 0xffffc5d000007947 */ /* 0x006fea000383ffff */
.L_x_2383:
[----:B------:R-:W-:Y:S01]  /*1d980*/  IMAD.MOV.U32 R19, RZ, RZ, R18 ;  /* 0x000000ffff137224 */ /* 0x000fe200078e0012 */
[----:B--2---:R-:W-:Y:S01]  /*1d990*/  MOV R2, 0x2 ;  /* 0x0000000200027802 */ /* 0x004fe20000000f00 */
[----:B-1----:R-:W-:Y:S01]  /*1d9a0*/  IMAD.MOV.U32 R17, RZ, RZ, 0x181f ;  /* 0x0000181fff117424 */ /* 0x002fe200078e00ff */
[----:B------:R-:W-:Y:S02]  /*1d9b0*/  MOV R0, 0x1d9d0 ;  /* 0x0001d9d000007802 */ /* 0x000fe40000000f00 */
[----:B---34-:R-:W-:Y:S05]  /*1d9c0*/  CALL.REL.NOINC `($__internal_49_$__cuda_sm70_shflsync_idx_p) ;  /* 0x00000c6000007944 */ /* 0x018fea0003c00000 */
[----:B--2---:R-:W-:Y:S01]  /*1d9d0*/  MOV R22, R2 ;  /* 0x0000000200167202 */ /* 0x004fe20000000f00 */
[----:B-1----:R-:W-:Y:S05]  /*1d9e0*/  BRA `(.L_x_2446) ;  /* 0xffffc69000007947 */ /* 0x002fea000383ffff */
.L_x_2384:
[----:B------:R-:W-:Y:S01]  /*1d9f0*/  IMAD.MOV.U32 R19, RZ, RZ, R8 ;  /* 0x000000ffff137224 */ /* 0x000fe200078e0008 */
[----:B--2---:R-:W-:Y:S01]  /*1da00*/  MOV R2, 0x2 ;  /* 0x0000000200027802 */ /* 0x004fe20000000f00 */
[----:B-1----:R-:W-:Y:S01]  /*1da10*/  IMAD.MOV.U32 R17, RZ, RZ, 0x181f ;  /* 0x0000181fff117424 */ /* 0x002fe200078e00ff */
[----:B------:R-:W-:Y:S02]  /*1da20*/  MOV R0, 0x1da40 ;  /* 0x0001da4000007802 */ /* 0x000fe40000000f00 */
[----:B---34-:R-:W-:Y:S05]  /*1da30*/  CALL.REL.NOINC `($__internal_49_$__cuda_sm70_shflsync_idx_p) ;  /* 0x00000bf000007944 */ /* 0x018fea0003c00000 */
[----:B-12---:R-:W-:Y:S05]  /*1da40*/  BRA `(.L_x_2447) ;  /* 0xffffc65000007947 */ /* 0x006fea000383ffff */
.L_x_2387:
[----:B------:R-:W-:Y:S01]  /*1da50*/  IMAD.MOV.U32 R19, RZ, RZ, R18 ;  /* 0x000000ffff137224 */ /* 0x000fe200078e0012 */
[----:B----4-:R-:W-:Y:S01]  /*1da60*/  MOV R2, 0x3 ;  /* 0x0000000300027802 */ /* 0x010fe20000000f00 */
[----:B-1----:R-:W-:Y:S01]  /*1da70*/  IMAD.MOV.U32 R17, RZ, RZ, 0x181f ;  /* 0x0000181fff117424 */ /* 0x002fe200078e00ff */
[----:B------:R-:W-:-:S02]  /*1da80*/  MOV R0, 0x1daa0 ;  /* 0x0001daa000007802 */ /* 0x000fc40000000f00 */
[----:B--23--:R-:W-:Y:S05]  /*1da90*/  CALL.REL.NOINC `($__internal_49_$__cuda_sm70_shflsync_idx_p) ;  /* 0x00000b9000007944 */ /* 0x00cfea0003c00000 */
[----:B--2---:R-:W-:Y:S01]  /*1daa0*/  IMAD.MOV.U32 R18, RZ, RZ, R2 ;  /* 0x000000ffff127224 */ /* 0x004fe200078e0002 */
[----:B------:R-:W-:Y:S01]  /*1dab0*/  MOV R2, 0x3 ;  /* 0x0000000300027802 */ /* 0x000fe20000000f00 */
[----:B-1----:R-:W-:Y:S01]  /*1dac0*/  IMAD.MOV.U32 R19, RZ, RZ, R8 ;  /* 0x000000ffff137224 */ /* 0x002fe200078e0008 */
[----:B------:R-:W-:-:S02]  /*1dad0*/  MOV R17, 0x181f ;  /* 0x0000181f00117802 */ /* 0x000fc40000000f00 */
[----:B------:R-:W-:Y:S02]  /*1dae0*/  MOV R0, 0x1db00 ;  /* 0x0001db0000007802 */ /* 0x000fe40000000f00 */
[----:B------:R-:W-:Y:S05]  /*1daf0*/  CALL.REL.NOINC `($__internal_49_$__cuda_sm70_shflsync_idx_p) ;  /* 0x00000b3000007944 */ /* 0x000fea0003c00000 */
[----:B-12---:R-:W-:Y:S05]  /*1db00*/  BRA `(.L_x_2448) ;  /* 0xffffc6d000007947 */ /* 0x006fea000383ffff */
.L_x_2389:
[----:B------:R-:W-:Y:S01]  /*1db10*/  IMAD.MOV.U32 R19, RZ, RZ, R162 ;  /* 0x000000ffff137224 */ /* 0x000fe200078e00a2 */
[----:B------:R-:W-:Y:S01]  /*1db20*/  MOV R2, RZ ;  /* 0x000000ff00027202 */ /* 0x000fe20000000f00 */
[----:B------:R-:W-:Y:S01]  /*1db30*/  IMAD.MOV.U32 R17, RZ, RZ, 0x1c1f ;  /* 0x00001c1fff117424 */ /* 0x000fe200078e00ff */
[----:B------:R-:W-:Y:S02]  /*1db40*/  MOV R0, 0x1db60 ;  /* 0x0001db6000007802 */ /* 0x000fe40000000f00 */
[----:B------:R-:W-:Y:S05]  /*1db50*/  CALL.REL.NOINC `($__internal_49_$__cuda_sm70_shflsync_idx_p) ;  /* 0x00000ad000007944 */ /* 0x000fea0003c00000 */
[----:B--2---:R-:W-:Y:S01]  /*1db60*/  MOV R165, R2 ;  /* 0x0000000200a57202 */ /* 0x004fe20000000f00 */
[----:B-1----:R-:W-:Y:S05]  /*1db70*/  BRA `(.L_x_2449) ;  /* 0xffffc98000007947 */ /* 0x002fea000383ffff */
.L_x_2390:
[----:B------:R-:W-:Y:S01]  /*1db80*/  IMAD.MOV.U32 R19, RZ, RZ, R163 ;  /* 0x000000ffff137224 */ /* 0x000fe200078e00a3 */
[----:B------:R-:W-:Y:S01]  /*1db90*/  MOV R2, RZ ;  /* 0x000000ff00027202 */ /* 0x000fe20000000f00 */
[----:B------:R-:W-:Y:S01]  /*1dba0*/  IMAD.MOV.U32 R17, RZ, RZ, 0x1c1f ;  /* 0x00001c1fff117424 */ /* 0x000fe200078e00ff */
[----:B------:R-:W-:Y:S02]  /*1dbb0*/  MOV R0, 0x1dbd0 ;  /* 0x0001dbd000007802 */ /* 0x000fe40000000f00 */
[----:B-12---:R-:W-:Y:S05]  /*1dbc0*/  CALL.REL.NOINC `($__internal_49_$__cuda_sm70_shflsync_idx_p) ;  /* 0x00000a6000007944 */ /* 0x006fea0003c00000 */
[----:B-12---:R-:W-:Y:S05]  /*1dbd0*/  BRA `(.L_x_2450) ;  /* 0xffffc94000007947 */ /* 0x006fea000383ffff */
.L_x_2393:
        /* <DEDUP_REMOVED lines=12> */
.L_x_2397:
[----:B------:R-:W-:Y:S01]  /*1dca0*/  IMAD.MOV.U32 R19, RZ, RZ, R6 ;  /* 0x000000ffff137224 */ /* 0x000fe200078e0006 */
[----:B------:R-:W-:Y:S01]  /*1dcb0*/  MOV R2, RZ ;  /* 0x000000ff00027202 */ /* 0x000fe20000000f00 */
[----:B------:R-:W-:Y:S01]  /*1dcc0*/  IMAD.MOV.U32 R17, RZ, RZ, 0x181f ;  /* 0x0000181fff117424 */ /* 0x000fe200078e00ff */
[----:B------:R-:W-:Y:S02]  /*1dcd0*/  MOV R0, 0x1dcf0 ;  /* 0x0001dcf000007802 */ /* 0x000fe40000000f00 */
[----:B-1----:R-:W-:Y:S05]  /*1dce0*/  CALL.REL.NOINC `($__internal_49_$__cuda_sm70_shflsync_idx_p) ;  /* 0x0000094000007944 */ /* 0x002fea0003c00000 */
[----:B--2---:R-:W-:Y:S01]  /*1dcf0*/  MOV R7, R2 ;  /* 0x0000000200077202 */ /* 0x004fe20000000f00 */
[----:B-1----:R-:W-:Y:S05]  /*1dd00*/  BRA `(.L_x_2452) ;  /* 0xffffdec000007947 */ /* 0x002fea000383ffff */
.L_x_2398:
[----:B------:R-:W-:Y:S01]  /*1dd10*/  IMAD.MOV.U32 R19, RZ, RZ, R5 ;  /* 0x000000ffff137224 */ /* 0x000fe200078e0005 */
[----:B------:R-:W-:Y:S01]  /*1dd20*/  MOV R2, RZ ;  /* 0x000000ff00027202 */ /* 0x000fe20000000f00 */
[----:B------:R-:W-:Y:S01]  /*1dd30*/  IMAD.MOV.U32 R17, RZ, RZ, 0x181f ;  /* 0x0000181fff117424 */ /* 0x000fe200078e00ff */
[----:B------:R-:W-:Y:S02]  /*1dd40*/  MOV R0, 0x1dd60 ;  /* 0x0001dd6000007802 */ /* 0x000fe40000000f00 */
[----:B-123--:R-:W-:Y:S05]  /*1dd50*/  CALL.REL.NOINC `($__internal_49_$__cuda_sm70_shflsync_idx_p) ;  /* 0x000008d000007944 */ /* 0x00efea0003c00000 */
[----:B-12---:R-:W-:Y:S05]  /*1dd60*/  BRA `(.L_x_2453) ;  /* 0xffffde8000007947 */ /* 0x006fea000383ffff */
.L_x_2401:
[----:B-1----:R-:W-:Y:S01]  /*1dd70*/  IMAD.MOV.U32 R19, RZ, RZ, R6 ;  /* 0x000000ffff137224 */ /* 0x002fe200078e0006 */
[----:B------:R-:W-:Y:S01]  /*1dd80*/  MOV R2, 0x1 ;  /* 0x0000000100027802 */ /* 0x000fe20000000f00 */
[----:B------:R-:W-:Y:S01]  /*1dd90*/  IMAD.MOV.U32 R17, RZ, RZ, 0x181f ;  /* 0x0000181fff117424 */ /* 0x000fe200078e00ff */
[----:B------:R-:W-:-:S02]  /*1dda0*/  MOV R0, 0x1ddc0 ;  /* 0x0001ddc000007802 */ /* 0x000fc40000000f00 */
[----:B--234-:R-:W-:Y:S05]  /*1ddb0*/  CALL.REL.NOINC `($__internal_49_$__cuda_sm70_shflsync_idx_p) ;  /* 0x0000087000007944 */ /* 0x01cfea0003c00000 */
[----:B--2---:R-:W-:Y:S01]  /*1ddc0*/  IMAD.MOV.U32 R7, RZ, RZ, R2 ;  /* 0x000000ffff077224 */ /* 0x004fe200078e0002 */
[----:B------:R-:W-:Y:S01]  /*1ddd0*/  MOV R2, 0x1 ;  /* 0x0000000100027802 */ /* 0x000fe20000000f00 */
[----:B-1----:R-:W-:Y:S01]  /*1dde0*/  IMAD.MOV.U32 R19, RZ, RZ, R5 ;  /* 0x000000ffff137224 */ /* 0x002fe200078e0005 */
[----:B------:R-:W-:-:S02]  /*1ddf0*/  MOV R17, 0x181f ;  /* 0x0000181f00117802 */ /* 0x000fc40000000f00 */
[----:B------:R-:W-:Y:S02]  /*1de00*/  MOV R0, 0x1de20 ;  /* 0x0001de2000007802 */ /* 0x000fe40000000f00 */
[----:B------:R-:W-:Y:S05]  /*1de10*/  CALL.REL.NOINC `($__internal_49_$__cuda_sm70_shflsync_idx_p) ;  /* 0x0000081000007944 */ /* 0x000fea0003c00000 */
[----:B-12---:R-:W-:Y:S05]  /*1de20*/  BRA `(.L_x_2454) ;  /* 0xffffdf3000007947 */ /* 0x006fea000383ffff */
.L_x_2404:
[----:B-1----:R-:W-:Y:S01]  /*1de30*/  IMAD.MOV.U32 R19, RZ, RZ, R6 ;  /* 0x000000ffff137224 */ /* 0x002fe200078e0006 */
[----:B------:R-:W-:Y:S01]  /*1de40*/  MOV R2, 0x2 ;  /* 0x0000000200027802 */ /* 0x000fe20000000f00 */
[----:B------:R-:W-:Y:S01]  /*1de50*/  IMAD.MOV.U32 R17, RZ, RZ, 0x181f ;  /* 0x0000181fff117424 */ /* 0x000fe200078e00ff */
[----:B------:R-:W-:Y:S02]  /*1de60*/  MOV R0, 0x1de80 ;  /* 0x0001de8000007802 */ /* 0x000fe40000000f00 */
[----:B--234-:R-:W-:Y:S05]  /*1de70*/  CALL.REL.NOINC `($__internal_49_$__cuda_sm70_shflsync_idx_p) ;  /* 0x000007b000007944 */ /* 0x01cfea0003c00000 */
[----:B--2---:R-:W-:Y:S01]  /*1de80*/  MOV R7, R2 ;  /* 0x0000000200077202 */ /* 0x004fe20000000f00 */
[----:B-1----:R-:W-:Y:S05]  /*1de90*/  BRA `(.L_x_2455) ;  /* 0xffffdff000007947 */ /* 0x002fea000383ffff */
.L_x_2405:
[----:B-1----:R-:W-:Y:S01]  /*1dea0*/  IMAD.MOV.U32 R19, RZ, RZ, R5 ;  /* 0x000000ffff137224 */ /* 0x002fe200078e0005 */
[----:B------:R-:W-:Y:S01]  /*1deb0*/  MOV R2, 0x2 ;  /* 0x0000000200027802 */ /* 0x000fe20000000f00 */
[----:B------:R-:W-:Y:S01]  /*1dec0*/  IMAD.MOV.U32 R17, RZ, RZ, 0x181f ;  /* 0x0000181fff117424 */ /* 0x000fe200078e00ff */
[----:B------:R-:W-:Y:S02]  /*1ded0*/  MOV R0, 0x1def0 ;  /* 0x0001def000007802 */ /* 0x000fe40000000f00 */
[----:B--234-:R-:W-:Y:S05]  /*1dee0*/  CALL.REL.NOINC `($__internal_49_$__cuda_sm70_shflsync_idx_p) ;  /* 0x0000074000007944 */ /* 0x01cfea0003c00000 */
[----:B-12---:R-:W-:Y:S05]  /*1def0*/  BRA `(.L_x_2456) ;  /* 0xffffdfb000007947 */ /* 0x006fea000383ffff */
.L_x_2408:
[----:B--2---:R-:W-:Y:S01]  /*1df00*/  IMAD.MOV.U32 R19, RZ, RZ, R6 ;  /* 0x000000ffff137224 */ /* 0x004fe200078e0006 */
[----:B------:R-:W-:Y:S01]  /*1df10*/  MOV R2, 0x3 ;  /* 0x0000000300027802 */ /* 0x000fe20000000f00 */
        /* <DEDUP_REMOVED lines=10> */
.L_x_2410:
[----:B------:R-:W-:Y:S01]  /*1dfc0*/  IMAD.MOV.U32 R19, RZ, RZ, R3 ;  /* 0x000000ffff137224 */ /* 0x000fe200078e0003 */
[----:B------:R-:W-:Y:S01]  /*1dfd0*/  MOV R2, RZ ;  /* 0x000000ff00027202 */ /* 0x000fe20000000f00 */
[----:B------:R-:W-:Y:S01]  /*1dfe0*/  IMAD.MOV.U32 R17, RZ, RZ, 0x1f ;  /* 0x0000001fff117424 */ /* 0x000fe200078e00ff */
[----:B------:R-:W-:Y:S02]  /*1dff0*/  MOV R0, 0x1e010 ;  /* 0x0001e01000007802 */ /* 0x000fe40000000f00 */
[----:B---3--:R-:W-:Y:S05]  /*1e000*/  CALL.REL.NOINC `($__internal_49_$__cuda_sm70_shflsync_idx_p) ;  /* 0x0000062000007944 */ /* 0x008fea0003c00000 */
[----:B--2---:R-:W-:Y:S01]  /*1e010*/  MOV R5, R2 ;  /* 0x0000000200057202 */ /* 0x004fe20000000f00 */
[----:B-1----:R-:W-:Y:S05]  /*1e020*/  BRA `(.L_x_2458) ;  /* 0xffffe17000007947 */ /* 0x002fea000383ffff */
.L_x_2411:
[----:B------:R-:W-:Y:S01]  /*1e030*/  IMAD.MOV.U32 R19, RZ, RZ, R3 ;  /* 0x000000ffff137224 */ /* 0x000fe200078e0003 */
[----:B------:R-:W-:Y:S01]  /*1e040*/  MOV R2, 0x1 ;  /* 0x0000000100027802 */ /* 0x000fe20000000f00 */
[----:B------:R-:W-:Y:S01]  /*1e050*/  IMAD.MOV.U32 R17, RZ, RZ, 0x1f ;  /* 0x0000001fff117424 */ /* 0x000fe200078e00ff */
[----:B------:R-:W-:Y:S02]  /*1e060*/  MOV R0, 0x1e080 ;  /* 0x0001e08000007802 */ /* 0x000fe40000000f00 */
[----:B-12---:R-:W-:Y:S05]  /*1e070*/  CALL.REL.NOINC `($__internal_49_$__cuda_sm70_shflsync_idx_p) ;  /* 0x000005b000007944 */ /* 0x006fea0003c00000 */
[----:B--2---:R-:W-:Y:S01]  /*1e080*/  MOV R3, R2 ;  /* 0x0000000200037202 */ /* 0x004fe20000000f00 */
[----:B-1----:R-:W-:Y:S05]  /*1e090*/  BRA `(.L_x_2459) ;  /* 0xffffe12000007947 */ /* 0x002fea000383ffff */
.L_x_2412:
[----:B------:R-:W-:Y:S02]  /*1e0a0*/  MOV R2, 0x1 ;  /* 0x0000000100027802 */ /* 0x000fe40000000f00 */
[----:B------:R-:W-:-:S02]  /*1e0b0*/  MOV R0, 0x1e0d0 ;  /* 0x0001e0d000007802 */ /* 0x000fc40000000f00 */
[----:B-12---:R-:W-:Y:S05]  /*1e0c0*/  CALL.REL.NOINC `($__internal_50_$__cuda_sm70_shflsync_up_p) ;  /* 0x000005b000007944 */ /* 0x006fea0003c00000 */
[----:B-12---:R-:W-:Y:S05]  /*1e0d0*/  BRA `(.L_x_2460) ;  /* 0xffffe20000007947 */ /* 0x006fea000383ffff */
.L_x_2413:
[----:B------:R-:W-:Y:S02]  /*1e0e0*/  MOV R2, 0x2 ;  /* 0x0000000200027802 */ /* 0x000fe40000000f00 */
[----:B------:R-:W-:-:S02]  /*1e0f0*/  MOV R0, 0x1e110 ;  /* 0x0001e11000007802 */ /* 0x000fc40000000f00 */
[----:B-12---:R-:W-:Y:S05]  /*1e100*/  CALL.REL.NOINC `($__internal_50_$__cuda_sm70_shflsync_up_p) ;  /* 0x0000057000007944 */ /* 0x006fea0003c00000 */
        /* <DEDUP_REMOVED lines=23> */
.L_x_2417:
[----:B------:R-:W-:Y:S01]  /*1e280*/  IMAD.MOV.U32 R7, RZ, RZ, R3 ;  /* 0x000000ffff077224 */ /* 0x000fe200078e0003 */
[----:B------:R-:W-:-:S02]  /*1e290*/  MOV R2, 0x1 ;  /* 0x0000000100027802 */ /* 0x000fc40000000f00 */
[----:B------:R-:W-:Y:S02]  /*1e2a0*/  MOV R0, 0x1e2c0 ;  /* 0x0001e2c000007802 */ /* 0x000fe40000000f00 */
[----:B------:R-:W-:Y:S05]  /*1e2b0*/  CALL.REL.NOINC `($__internal_50_$__cuda_sm70_shflsync_up_p) ;  /* 0x000003c000007944 */ /* 0x000fea0003c00000 */
[----:B-12---:R-:W-:Y:S05]  /*1e2c0*/  BRA `(.L_x_2462) ;  /* 0xffffe26000007947 */ /* 0x006fea000383ffff */
.L_x_2418:
[----:B------:R-:W-:Y:S01]  /*1e2d0*/  IMAD.MOV.U32 R7, RZ, RZ, R3 ;  /* 0x000000ffff077224 */ /* 0x000fe200078e0003 */
        /* <DEDUP_REMOVED lines=26> */
.L_x_2420:
[----:B------:R-:W-:Y:S02]  /*1e480*/  SEL R2, RZ, 0x1, P0 ;  /* 0x00000001ff027807 */ /* 0x000fe40000000000 */
[----:B------:R-:W-:-:S02]  /*1e490*/  MOV R0, 0x1e4b0 ;  /* 0x0001e4b000007802 */ /* 0x000fc40000000f00 */
[----:B---3--:R-:W-:Y:S05]  /*1e4a0*/  CALL.REL.NOINC `($__internal_51_$__cuda_sm70_votesync_ballot) ;  /* 0x0000022000007944 */ /* 0x008fea0003c00000 */
[----:B------:R-:W-:Y:S05]  /*1e4b0*/  BRA `(.L_x_2464) ;  /* 0xffffe20000007947 */ /* 0x000fea000383ffff */
.L_x_2421:
[----:B------:R-:W-:Y:S01]  /*1e4c0*/  IMAD.MOV.U32 R19, RZ, RZ, R209 ;  /* 0x000000ffff137224 */ /* 0x000fe200078e00d1 */
[----:B------:R-:W-:Y:S01]  /*1e4d0*/  MOV R2, R12 ;  /* 0x0000000c00027202 */ /* 0x000fe20000000f00 */
[----:B------:R-:W-:Y:S01]  /*1e4e0*/  IMAD.MOV.U32 R17, RZ, RZ, 0x1f ;  /* 0x0000001fff117424 */ /* 0x000fe200078e00ff */
[----:B------:R-:W-:-:S02]  /*1e4f0*/  MOV R0, 0x1e510 ;  /* 0x0001e51000007802 */ /* 0x000fc40000000f00 */
[----:B---3--:R-:W-:Y:S05]  /*1e500*/  CALL.REL.NOINC `($__internal_49_$__cuda_sm70_shflsync_idx_p) ;  /* 0x0000012000007944 */ /* 0x008fea0003c00000 */
[----:B--2---:R-:W-:Y:S01]  /*1e510*/  IMAD.MOV.U32 R209, RZ, RZ, R2 ;  /* 0x000000ffffd17224 */ /* 0x004fe200078e0002 */
[----:B------:R-:W-:Y:S01]  /*1e520*/  MOV R2, R12 ;  /* 0x0000000c00027202 */ /* 0x000fe20000000f00 */
[----:B-1----:R-:W-:Y:S01]  /*1e530*/  IMAD.MOV.U32 R19, RZ, RZ, R8 ;  /* 0x000000ffff137224 */ /* 0x002fe200078e0008 */
[----:B------:R-:W-:-:S02]  /*1e540*/  MOV R17, 0x1f ;  /* 0x0000001f00117802 */ /* 0x000fc40000000f00 */
[----:B------:R-:W-:Y:S02]  /*1e550*/  MOV R0, 0x1e570 ;  /* 0x0001e57000007802 */ /* 0x000fe40000000f00 */
[----:B------:R-:W-:Y:S05]  /*1e560*/  CALL.REL.NOINC `($__internal_49_$__cuda_sm70_shflsync_idx_p) ;  /* 0x000000c000007944 */ /* 0x000fea0003c00000 */
[----:B--2---:R-:W-:Y:S01]  /*1e570*/  MOV R3, R2 ;  /* 0x0000000200037202 */ /* 0x004fe20000000f00 */
[----:B-1----:R-:W-:Y:S05]  /*1e580*/  BRA `(.L_x_2465) ;  /* 0xffffe18000007947 */ /* 0x002fea000383ffff */
.L_x_2424:
[----:B------:R-:W-:Y:S01]  /*1e590*/  IMAD.MOV.U32 R19, RZ, RZ, R7 ;  /* 0x000000ffff137224 */ /* 0x000fe200078e0007 */
[----:B------:R-:W-:Y:S02]  /*1e5a0*/  MOV R17, 0x1f ;  /* 0x0000001f00117802 */ /* 0x000fe40000000f00 */
[----:B------:R-:W-:Y:S02]  /*1e5b0*/  MOV R0, 0x1e5d0 ;  /* 0x0001e5d000007802 */ /* 0x000fe40000000f00 */
[----:B-1234-:R-:W-:Y:S05]  /*1e5c0*/  CALL.REL.NOINC `($__internal_49_$__cuda_sm70_shflsync_idx_p) ;  /* 0x0000006000007944 */ /* 0x01efea0003c00000 */
[----:B--2---:R-:W-:Y:S01]  /*1e5d0*/  MOV R9, R2 ;  /* 0x0000000200097202 */ /* 0x004fe20000000f00 */
[----:B-1----:R-:W-:Y:S05]  /*1e5e0*/  BRA `(.L_x_2423) ;  /* 0xffffe18000007947 */ /* 0x002fea000383ffff */
        .weak           $__internal_48_$__cuda_sm70_shflsync_bfly_p
        .type           $__internal_48_$__cuda_sm70_shflsync_bfly_p,@function
        .size           $__internal_48_$__cuda_sm70_shflsync_bfly_p,($__internal_49_$__cuda_sm70_shflsync_idx_p - $__internal_48_$__cuda_sm70_shflsync_bfly_p)
$__internal_48_$__cuda_sm70_shflsync_bfly_p:
[----:B------:R-:W-:Y:S01]  /*1e5f0*/  MOV R9, 0x0 ;  /* 0x0000000000097802 */ /* 0x000fe20000000f00 */
[----:B------:R-:W-:Y:S04]  /*1e600*/  WARPSYNC R3 ;  /* 0x0000000300007348 */ /* 0x000fe80003800000 */
[----:B------:R1:W2:Y:S01]  /*1e610*/  SHFL.BFLY PT, R5, R12, R5, R6 ;  /* 0x0c0000050c057389 */ /* 0x0002a200000e0006 */
[----:B------:R-:W-:Y:S05]  /*1e620*/  RET.REL.NODEC R8 `(_ZN7cutlass13device_kernelIN5flash19enable_sm80_to_sm89INS1_16FlashAttnFwdSm80INS1_25CollectiveMainloopFwdSm80ILi8ELi2ELb0EN4cute5tupleIJNS5_1CILi128EEENS7_ILi64EEENS7_ILi192EEEEEELi192ENS_10bfloat16_tEfNS_4arch4Sm80ELb1ELb0ELb1ELb1ELb0ELb1ELb1ELb1EEENS1_21CollectiveEpilogueFwdINS6_IJS8_SA_S9_EEENS6_IJNS7_ILi1EEESI_SI_EEESC_SE_Li256ELb1ELb1ELb1ELb0EEENS1_36VarlenDynamicPersistentTileSchedulerILi128ELi64ELi256ELi256ELb1ELb1ELb0ELb1ELb1ELb1EEEEEEEEEvNT_6ParamsE) ;  /* 0xfffe19d008007950 */ /* 0x000fea0003c3ffff */
        .weak           $__internal_49_$__cuda_sm70_shflsync_idx_p
        .type           $__internal_49_$__cuda_sm70_shflsync_idx_p,@function
        .size           $__internal_49_$__cuda_sm70_shflsync_idx_p,($__internal_50_$__cuda_sm70_shflsync_up_p - $__internal_49_$__cuda_sm70_shflsync_idx_p)
$__internal_49_$__cuda_sm70_shflsync_idx_p:
[----:B------:R-:W-:Y:S01]  /*1e630*/  MOV R20, R0 ;  /* 0x0000000000147202 */ /* 0x000fe20000000f00 */
[----:B------:R-:W-:Y:S04]  /*1e640*/  WARPSYNC R206 ;  /* 0x000000ce00007348 */ /* 0x000fe80003800000 */
[----:B------:R-:W-:Y:S01]  /*1e650*/  MOV R21, 0x0 ;  /* 0x0000000000157802 */ /* 0x000fe20000000f00 */
[----:B------:R1:W2:Y:S03]  /*1e660*/  SHFL.IDX PT, R2, R19, R2, R17 ;  /* 0x0000000213027389 */ /* 0x0002a600000e0011 */
[----:B------:R-:W-:Y:S05]  /*1e670*/  RET.REL.NODEC R20 `(_ZN7cutlass13device_kernelIN5flash19enable_sm80_to_sm89INS1_16FlashAttnFwdSm80INS1_25CollectiveMainloopFwdSm80ILi8ELi2ELb0EN4cute5tupleIJNS5_1CILi128EEENS7_ILi64EEENS7_ILi192EEEEEELi192ENS_10bfloat16_tEfNS_4arch4Sm80ELb1ELb0ELb1ELb1ELb0ELb1ELb1ELb1EEENS1_21CollectiveEpilogueFwdINS6_IJS8_SA_S9_EEENS6_IJNS7_ILi1EEESI_SI_EEESC_SE_Li256ELb1ELb1ELb1ELb0EEENS1_36VarlenDynamicPersistentTileSchedulerILi128ELi64ELi256ELi256ELb1ELb1ELb0ELb1ELb1ELb1EEEEEEEEEvNT_6ParamsE) ;  /* 0xfffe198014007950 */ /* 0x000fea0003c3ffff */
        .weak           $__internal_50_$__cuda_sm70_shflsync_up_p
        .type           $__internal_50_$__cuda_sm70_shflsync_up_p,@function
        .size           $__internal_50_$__cuda_sm70_shflsync_up_p,($__internal_51_$__cuda_sm70_votesync_ballot - $__internal_50_$__cuda_sm70_shflsync_up_p)
$__internal_50_$__cuda_sm70_shflsync_up_p:
[----:B------:R-:W-:Y:S01]  /*1e680*/  MOV R12, R0 ;  /* 0x00000000000c7202 */ /* 0x000fe20000000f00 */
[----:B------:R-:W-:Y:S04]  /*1e690*/  WARPSYNC R207 ;  /* 0x000000cf00007348 */ /* 0x000fe80003800000 */
[----:B------:R-:W-:Y:S01]  /*1e6a0*/  MOV R13, 0x0 ;  /* 0x00000000000d7802 */ /* 0x000fe20000000f00 */
[----:B------:R1:W2:Y:S03]  /*1e6b0*/  SHFL.UP PT, R2, R7, R2, R212 ;  /* 0x0400000207027389 */ /* 0x0002a600000e00d4 */
[----:B------:R-:W-:Y:S05]  /*1e6c0*/  RET.REL.NODEC R12 `(_ZN7cutlass13device_kernelIN5flash19enable_sm80_to_sm89INS1_16FlashAttnFwdSm80INS1_25CollectiveMainloopFwdSm80ILi8ELi2ELb0EN4cute5tupleIJNS5_1CILi128EEENS7_ILi64EEENS7_ILi192EEEEEELi192ENS_10bfloat16_tEfNS_4arch4Sm80ELb1ELb0ELb1ELb1ELb0ELb1ELb1ELb1EEENS1_21CollectiveEpilogueFwdINS6_IJS8_SA_S9_EEENS6_IJNS7_ILi1EEESI_SI_EEESC_SE_Li256ELb1ELb1ELb1ELb0EEENS1_36VarlenDynamicPersistentTileSchedulerILi128ELi64ELi256ELi256ELb1ELb1ELb0ELb1ELb1ELb1EEEEEEEEEvNT_6ParamsE) ;  /* 0xfffe19300c007950 */ /* 0x000fea0003c3ffff */
        .weak           $__internal_51_$__cuda_sm70_votesync_ballot
        .type           $__internal_51_$__cuda_sm70_votesync_ballot,@function
        .size           $__internal_51_$__cuda_sm70_votesync_ballot,(.L_x_4985 - $__internal_51_$__cuda_sm70_votesync_ballot)
$__internal_51_$__cuda_sm70_votesync_ballot:
[----:B------:R-:W-:Y:S01]  /*1e6d0*/  ISETP.NE.U32.AND P0, PT, R2, 0x1, PT ;  /* 0x000000010200780c */ /* 0x000fe20003f05070 */
[----:B------:R-:W-:Y:S01]  /*1e6e0*/  IMAD.MOV.U32 R2, RZ, RZ, R0 ;  /* 0x000000ffff027224 */ /* 0x000fe200078e0000 */
[----:B------:R-:W-:Y:S04]  /*1e6f0*/  WARPSYNC R205 ;  /* 0x000000cd00007348 */ /* 0x000fe80003800000 */
[----:B------:R-:W-:-:S07]  /*1e700*/  IMAD.MOV.U32 R3, RZ, RZ, 0x0 ;  /* 0x00000000ff037424 */ /* 0x000fce00078e00ff */
[----:B------:R-:W-:-:S04]  /*1e710*/  VOTE.ANY R6, PT, !P0 ;  /* 0x0000000000067806 */ /* 0x000fc800040e0100 */
[----:B------:R-:W-:Y:S01]  /*1e720*/  LOP3.LUT R6, R6, R205, RZ, 0xc0, !PT ;  /* 0x000000cd06067212 */ /* 0x000fe200078ec0ff */
[----:B------:R-:W-:Y:S06]  /*1e730*/  RET.REL.NODEC R2 `(_ZN7cutlass13device_kernelIN5flash19enable_sm80_to_sm89INS1_16FlashAttnFwdSm80INS1_25CollectiveMainloopFwdSm80ILi8ELi2ELb0EN4cute5tupleIJNS5_1CILi128EEENS7_ILi64EEENS7_ILi192EEEEEELi192ENS_10bfloat16_tEfNS_4arch4Sm80ELb1ELb0ELb1ELb1ELb0ELb1ELb1ELb1EEENS1_21CollectiveEpilogueFwdINS6_IJS8_SA_S9_EEENS6_IJNS7_ILi1EEESI_SI_EEESC_SE_Li256ELb1ELb1ELb1ELb0EEENS1_36VarlenDynamicPersistentTileSchedulerILi128ELi64ELi256ELi256ELb1ELb1ELb0ELb1ELb1ELb1EEEEEEEEEvNT_6ParamsE) ;  /* 0xfffe18c002007950 */ /* 0x000fec0003c3ffff */
.L_x_2466:
        /* <DEDUP_REMOVED lines=12> */
.L_x_4985:


//--------------------- .text._ZN7cutlass13device_kernelIN5flash19enable_sm80_to_sm89INS1_16FlashAttnFwdSm80INS1_25CollectiveMainloopFwdSm80ILi8ELi1ELb1EN4cute5tupleIJNS5_1CILi128EEENS7_ILi96EEENS7_ILi192EEEEEELi192ENS_10bfloat16_tEfNS_4arch4Sm80ELb0ELb0ELb0ELb0ELb0ELb0ELb1ELb1EEENS1_21CollectiveEpilogueFwdINS6_IJS8_SA_S9_EEENS6_IJNS7_ILi1EEESI_SI_EEESC_SE_Li256ELb0ELb1ELb1ELb0EEENS1_19SingleTileSchedulerILb0ELb1ELb1ELi128EEEEEEEEEvNT_6ParamsE --------------------------
	.section	.text._ZN7cutlass13device_kernelIN5flash19enable_sm80_to_sm89INS1_16FlashAttnFwdSm80INS1_25CollectiveMainloopFwdSm80ILi8ELi1ELb1EN4cute5tupleIJNS5_1CILi128EEENS7_ILi96EEENS7_ILi192EEEEEELi192ENS_10bfloat16_tEfNS_4arch4Sm80ELb0ELb0ELb0ELb0ELb0ELb0ELb1ELb1EEENS1_21CollectiveEpilogueFwdINS6_IJS8_SA_S9_EEENS6_IJNS7_ILi1EEESI_SI_EEESC_SE_Li256ELb0ELb1ELb1ELb0EEENS1_19SingleTileSchedulerILb0ELb1ELb1ELi128EEEEEEEEEvNT_6ParamsE,"ax",@progbits
	.sectioninfo	@"SHI_REGISTERS=255"
	.align	128
.text._ZN7cutlass13device_kernelIN5flash19enable_sm80_to_sm89INS1_16FlashAttnFwdSm80INS1_25CollectiveMainloopFwdSm80ILi8ELi1ELb1EN4cute5tupleIJNS5_1CILi128EEENS7_ILi96EEENS7_ILi192EEEEEELi192ENS_10bfloat16_tEfNS_4arch4Sm80ELb0ELb0ELb0ELb0ELb0ELb0ELb1ELb1EEENS1_21CollectiveEpilogueFwdINS6_IJS8_SA_S9_EEENS6_IJNS7_ILi1EEESI_SI_EEESC_SE_Li256ELb0ELb1ELb1ELb0EEENS1_19SingleTileSchedulerILb0ELb1ELb1ELi128EEEEEEEEEvNT_6ParamsE:
        .type           _ZN7cutlass13device_kernelIN5flash19enable_sm80_to_sm89INS1_16FlashAttnFwdSm80INS1_25CollectiveMainloopFwdSm80ILi8ELi1ELb1EN4cute5tupleIJNS5_1CILi128EEENS7_ILi96EEENS7_ILi192EEEEEELi192ENS_10bfloat16_tEfNS_4arch4Sm80ELb0ELb0ELb0ELb0ELb0ELb0ELb1ELb1EEENS1_21CollectiveEpilogueFwdINS6_IJS8_SA_S9_EEENS6_IJNS7_ILi1EEESI_SI_EEESC_SE_Li256ELb0ELb1ELb1ELb0EEENS1_19SingleTileSchedulerILb0ELb1ELb1ELi128EEEEEEEEEvNT_6ParamsE,@function
        .size           _ZN7cutlass13device_kernelIN5flash19enable_sm80_to_sm89INS1_16FlashAttnFwdSm80INS1_25CollectiveMainloopFwdSm80ILi8ELi1ELb1EN4cute5tupleIJNS5_1CILi128EEENS7_ILi96EEENS7_ILi192EEEEEELi192ENS_10bfloat16_tEfNS_4arch4Sm80ELb0ELb0ELb0ELb0ELb0ELb0ELb1ELb1EEENS1_21CollectiveEpilogueFwdINS6_IJS8_SA_S9_EEENS6_IJNS7_ILi1EEESI_SI_EEESC_SE_Li256ELb0ELb1ELb1ELb0EEENS1_19SingleTileSchedulerILb0ELb1ELb1ELi128EEEEEEEEEvNT_6ParamsE,(.L_x_4990 - _ZN7cutlass13device_kernelIN5flash19enable_sm80_to_sm89INS1_16FlashAttnFwdSm80INS1_25CollectiveMainloopFwdSm80ILi8ELi1ELb1EN4cute5tupleIJNS5_1CILi128EEENS7_ILi96EEENS7_ILi192EEEEEELi192ENS_10bfloat16_tEfNS_4arch4Sm80ELb0ELb0ELb0ELb0ELb0ELb0ELb1ELb1EEENS1_21CollectiveEpilogueFwdINS6_IJS8_SA_S9_EEENS6_IJNS7_ILi1EEESI_SI_EEESC_SE_Li256ELb0ELb1ELb1ELb0EEENS1_19SingleTileSchedulerILb0ELb1ELb1ELi128EEEEEEEEEvNT_6ParamsE)
        .other          _ZN7cutlass13device_kernelIN5flash19enable_sm80_to_sm89INS1_16FlashAttnFwdSm80INS1_25CollectiveMainloopFwdSm80ILi8ELi1ELb1EN4cute5tupleIJNS5_1CILi128EEENS7_ILi96EEENS7_ILi192EEEEEELi192ENS_10bfloat16_tEfNS_4arch4Sm80ELb0ELb0ELb0ELb0ELb0ELb0ELb1ELb1EEENS1_21CollectiveEpilogueFwdINS6_IJS8_SA_S9_EEENS6_IJNS7_ILi1EEESI_SI_EEESC_SE_Li256ELb0ELb1ELb1ELb0EEENS1_19SingleTileSchedulerILb0ELb1ELb1ELi128EEEEEEEEEvNT_6ParamsE,@"STO_CUDA_ENTRY STV_DEFAULT"
_ZN7cutlass13device_kernelIN5flash19enable_sm80_to_sm89INS1_16FlashAttnFwdSm80INS1_25CollectiveMainloopFwdSm80ILi8ELi1ELb1EN4cute5tupleIJNS5_1CILi128EEENS7_ILi96EEENS7_ILi192EEEEEELi192ENS_10bfloat16_tEfNS_4arch4Sm80ELb0ELb0ELb0ELb0ELb0ELb0ELb1ELb1EEENS1_21CollectiveEpilogueFwdINS6_IJS8_SA_S9_EEENS6_IJNS7_ILi1EEESI_SI_EEESC_SE_Li256ELb0ELb1ELb1ELb0EEENS1_19SingleTileSchedulerILb0ELb1ELb1ELi128EEEEEEEEEvNT_6ParamsE:
        /* <DEDUP_REMOVED lines=18> */
.L_x_2467:
[----:B---3--:R-:W-:Y:S02]  /*0120*/  ULDC.64 UR4, c[0x0][0x550] ;  /* 0x0001540000047ab9 */ /* 0x008fe40000000a00 */
[----:B------:R-:W-:Y:S02]  /*0130*/  UISETP.NE.AND UP0, UPT, UR4, 0x1, UPT ;  /* 0x000000010400788c */ /* 0x000fe4000bf05270 */
[----:B------:R-:W-:-:S02]  /*0140*/  UIMAD.WIDE.U32 UR10, UR6, UR5, URZ ;  /* 0x00000005060a72a5 */ /* 0x000fc4000f8e003f */
[----:B------:R-:W-:Y:S02]  /*0150*/  ULDC UR4, c[0x0][0x558] ;  /* 0x0001560000047ab9 */ /* 0x000fe40000000800 */
[----:B------:R-:W-:-:S05]  /*0160*/  UMOV UR9, UR6 ;  /* 0x0000000600097c82 */ /* 0x000fca0008000000 */
[----:B------:R-:W-:-:S03]  /*0170*/  @UP0 USHF.R.U32.HI UR9, URZ, UR4, UR11 ;  /* 0x000000043f090299 */ /* 0x000fc6000801160b */
.L_x_2468:
        /* <DEDUP_REMOVED lines=49> */
.L_x_2469:
        /* <DEDUP_REMOVED lines=131> */
[----:B------:R-:W-:Y:S02]  /*0cc0*/  IADD3 R6, R7, 0x20, RZ ;  /* 0x0000002007067810 */ /* 0x000fe40007ffe0ff */
        /* <DEDUP_REMOVED lines=74> */
[----:B------:R-:W-:Y:S02]  /*1170*/  STL.64 [R1+0x18], R32 ;  /* 0x0000182001007387 */ /* 0x000fe40000100a00 */
[----:B------:R-:W-:Y:S01]  /*1180*/  UIMAD UR4, UR17, UR14, UR4 ;  /* 0x0000000e110472a4 */ /* 0x000fe2000f8e0204 */
[----:B-----5:R-:W-:Y:S02]  /*1190*/  @!P2 LEA R8, P6, R16, R4, 0x1 ;  /* 0x000000041008a211 */ /* 0x020fe400078c08ff */
[----:B--2---:R-:W-:Y:S02]  /*11a0*/  @!P2 SHF.R.S32.HI R11, RZ, 0x1f, R23 ;  /* 0x0000001fff0ba819 */ /* 0x004fe40000011417 */
        /* <DEDUP_REMOVED lines=36> */
[----:B---3--:R-:W-:Y:S02]  /*13f0*/  IMAD.SHL.U32 R11, R24, 0x8, RZ ;  /* 0x00000008180b7824 */ /* 0x008fe400078e00ff */
[----:B-----5:R-:W-:-:S05]  /*1400*/  IMAD.IADD R4, R132, 0x1, -R2 ;  /* 0x0000000184047824 */ /* 0x020fca00078e0a02 */
[----:B------:R-:W-:-:S04]  /*1410*/  SHF.R.S32.HI R2, RZ, 0x1f, R4 ;  /* 0x0000001fff027819 */ /* 0x000fc80000011404 */
[----:B------:R-:W-:Y:S01]  /*1420*/  LEA.HI R12, R2, R4, RZ, 0x3 ;  /* 0x00000004020c7211 */ /* 0x000fe200078f18ff */
[----:B------:R-:W-:-:S03]  /*1430*/  IMAD.WIDE.U32 R2, R116, UR7, R120 ;  /* 0x0000000774027c25 */ /* 0x000fc6000f8e0078 */
[----:B------:R-:W-:Y:S02]  /*1440*/  LOP3.LUT R0, R12, 0xfffffff8, RZ, 0xc0, !PT ;  /* 0xfffffff80c007812 */ /* 0x000fe400078ec0ff */
[----:B------:R-:W-:Y:S01]  /*1450*/  IADD3 R3, R3, UR4, RZ ;  /* 0x0000000403037c10 */ /* 0x000fe2000fffe0ff */
[----:B------:R-:W-:Y:S01]  /*1460*/  ULDC.64 UR4, c[0x0][0x210] ;  /* 0x0000840000047ab9 */ /* 0x000fe20000000a00 */
[----:B----4-:R-:W-:Y:S01]  /*1470*/  @P3 LEA R6, P4, R2, c[0x0][0x1c8], 0x1 ;  /* 0x0000720002063a11 */ /* 0x010fe200078808ff */
        /* <DEDUP_REMOVED lines=25> */
[----:B------:R2:W-:Y:S04]  /*1610*/  @P2 LDGSTS.E.BYPASS.LTC128B.128 [R248+0x10100], [R4.64+0x80], !P5 ;  /* 0x1010008004f82fae */ /* 0x0005e8000e901d4a */
        /* <DEDUP_REMOVED lines=24> */
[----:B------:R-:W-:Y:S02]  /*17a0*/  LOP3.LUT R0, R3, R0, RZ, 0x3c, !PT ;  /* 0x0000000003007212 */ /* 0x000fe400078e3cff */
[----:B------:R-:W-:Y:S01]  /*17b0*/  IMAD R216, R2, 0x2, R216 ;  /* 0x0000000202d87824 */ /* 0x000fe200078e02d8 */
[----:B------:R-:W-:Y:S01]  /*17c0*/  LOP3.LUT P0, RZ, R28, 0x2, RZ, 0xc0, !PT ;  /* 0x000000021cff7812 */ /* 0x000fe2000780c0ff */
[----:B------:R-:W-:Y:S02]  /*17d0*/  IMAD R220, R2, 0x2, R212 ;  /* 0x0000000202dc7824 */ /* 0x000fe400078e02d4 */
[----:B------:R-:W-:-:S04]  /*17e0*/  IMAD R0, R24, 0x200, R0 ;  /* 0x0000020018007824 */ /* 0x000fc800078e0200 */
[----:B------:R-:W-:Y:S02]  /*17f0*/  IMAD.SHL.U32 R135, R0, 0x2, RZ ;  /* 0x0000000200877824 */ /* 0x000fe400078e00ff */
[----:B------:R-:W-:-:S03]  /*1800*/  IMAD R0, R29, c[0x0][0x208], RZ ;  /* 0x000082001d007a24 */ /* 0x000fc600078e02ff */
[C---:B------:R-:W-:Y:S01]  /*1810*/  IADD3 R3, R135.reuse, 0xc100, RZ ;  /* 0x0000c10087037810 */ /* 0x040fe20007ffe0ff */
[----:B------:R-:W-:Y:S01]  /*1820*/  IMAD R0, R22, c[0x0][0x20c], R0 ;  /* 0x0000830016007a24 */ /* 0x000fe200078e0200 */
[----:B------:R-:W-:Y:S02]  /*1830*/  IADD3 R230, R135, 0xc120, RZ ;  /* 0x0000c12087e67810 */ /* 0x000fe40007ffe0ff */
[----:B------:R-:W-:Y:S01]  /*1840*/  @P0 IADD3 R230, R3, -0x20, RZ ;  /* 0xffffffe003e60810 */ /* 0x000fe20007ffe0ff */
[----:B------:R-:W-:Y:S01]  /*1850*/  LDSM.16.M88.4 R152, [R208+0x100] ;  /* 0x00010000d098783b */ /* 0x000fe20000000200 */
[----:B------:R-:W-:Y:S01]  /*1860*/  IMAD.IADD R7, R7, 0x1, R0 ;  /* 0x0000000107077824 */ /* 0x000fe200078e0200 */
[----:B------:R-:W-:Y:S01]  /*1870*/  SEL R3, RZ, 0x2, P5 ;  /* 0x00000002ff037807 */ /* 0x000fe20002800000 */
[----:B------:R-:W-:Y:S01]  /*1880*/  IMAD.U32 R0, RZ, RZ, UR9 ;  /* 0x00000009ff007e24 */ /* 0x000fe2000f8e00ff */
[----:B------:R-:W-:Y:S01]  /*1890*/  LDSM.16.M88.4 R188, [R208+0x4100] ;  /* 0x00410000d0bc783b */ /* 0x000fe20000000200 */
[----:B------:R-:W-:-:S02]  /*18a0*/  IADD3 R247, R230, 0x800, RZ ;  /* 0x00000800e6f77810 */ /* 0x000fc40007ffe0ff */
[----:B------:R-:W-:Y:S01]  /*18b0*/  IMAD.WIDE.U32 R6, R0, c[0x0][0x210], R6 ;  /* 0x0000840000067a25 */ /* 0x000fe200078e0006 */
[----:B------:R-:W-:Y:S01]  /*18c0*/  LDSM.16.M88.4 R156, [R212] ;  /* 0x00000000d49c783b */ /* 0x000fe20000000200 */
[----:B------:R-:W-:Y:S02]  /*18d0*/  IADD3 R246, R230, 0x1000, RZ ;  /* 0x00001000e6f67810 */ /* 0x000fe40007ffe0ff */
[----:B------:R-:W-:Y:S01]  /*18e0*/  IMAD R0, R21, c[0x0][0x218], RZ ;  /* 0x0000860015007a24 */ /* 0x000fe200078e02ff */
[----:B------:R-:W-:Y:S01]  /*18f0*/  LDSM.16.M88.4 R192, [R212+0x4000] ;  /* 0x00400000d4c0783b */ /* 0x000fe20000000200 */
[----:B------:R-:W-:Y:S01]  /*1900*/  IADD3 R7, R7, UR4, RZ ;  /* 0x0000000407077c10 */ /* 0x000fe2000fffe0ff */
[----:B------:R-:W-:Y:S01]  /*1910*/  ULDC.64 UR4, c[0x0][0x208] ;  /* 0x0000820000047ab9 */ /* 0x000fe20000000a00 */
[C---:B------:R-:W-:Y:S01]  /*1920*/  IMAD R0, R20.reuse, c[0x0][0x21c], R0 ;  /* 0x0000870014007a24 */ /* 0x040fe200078e0200 */
[----:B------:R-:W-:Y:S01]  /*1930*/  LDSM.16.M88.4 R176, [R216] ;  /* 0x00000000d8b0783b */ /* 0x000fe20000000200 */
[----:B------:R-:W-:Y:S01]  /*1940*/  UIMAD UR13, UR17, UR4, URZ ;  /* 0x00000004110d72a4 */ /* 0x000fe2000f8e023f */
[----:B------:R-:W-:Y:S01]  /*1950*/  IMAD.WIDE.U32 R36, R20, c[0x0][0x218], R6 ;  /* 0x0000860014247a25 */ /* 0x000fe200078e0006 */
[----:B------:R-:W-:Y:S01]  /*1960*/  UIMAD.WIDE.U32 UR18, UR7, UR4, URZ ;  /* 0x00000004071272a5 */ /* 0x000fe2000f8e003f */
[----:B------:R-:W-:Y:S01]  /*1970*/  LDSM.16.M88.4 R200, [R216+0x4000] ;  /* 0x00400000d8c8783b */ /* 0x000fe20000000200 */
[----:B------:R-:W-:Y:S01]  /*1980*/  UIMAD UR13, UR7, UR5, UR13 ;  /* 0x00000005070d72a4 */ /* 0x000fe2000f8e020d */
[----:B------:R-:W-:Y:S01]  /*1990*/  IMAD.IADD R31, R37, 0x1, R0 ;  /* 0x00000001251f7824 */ /* 0x000fe200078e0200 */
[----:B------:R-:W-:Y:S01]  /*19a0*/  SEL R0, RZ, 0x4, P4 ;  /* 0x00000004ff007807 */ /* 0x000fe20002000000 */
[----:B------:R-:W-:Y:S01]  /*19b0*/  LDSM.16.M88.4 R184, [R220] ;  /* 0x00000000dcb8783b */ /* 0x000fe20000000200 */
[----:B------:R-:W-:Y:S01]  /*19c0*/  UIADD3 UR13, UR19, UR13, URZ ;  /* 0x0000000d130d7290 */ /* 0x000fe2000fffe03f */
[----:B------:R-:W-:Y:S01]  /*19d0*/  IMAD.U32 R6, RZ, RZ, UR18 ;  /* 0x00000012ff067e24 */ /* 0x000fe2000f8e00ff */
[----:B------:R-:W-:Y:S01]  /*19e0*/  IADD3 R245, R230, 0x1800, RZ ;  /* 0x00001800e6f57810 */ /* 0x000fe20007ffe0ff */
[----:B------:R-:W-:Y:S01]  /*19f0*/  LDSM.16.M88.4 R204, [R220+0x4000] ;  /* 0x00400000dccc783b */ /* 0x000fe20000000200 */
[----:B------:R-:W-:Y:S01]  /*1a00*/  IMAD.MOV.U32 R30, RZ, RZ, R36 ;  /* 0x000000ffff1e7224 */ /* 0x000fe200078e0024 */
[----:B------:R-:W-:Y:S01]  /*1a10*/  UIMAD UR17, UR13, 0x60, URZ ;  /* 0x000000600d1178a4 */ /* 0x000fe2000f8e023f */
[----:B------:R-:W-:Y:S01]  /*1a20*/  IMAD.U32 R7, RZ, RZ, UR19 ;  /* 0x00000013ff077e24 */ /* 0x000fe2000f8e00ff */
[----:B------:R-:W-:Y:S01]  /*1a30*/  LDSM.16.M88.4 R208, [R208+0x8100] ;  /* 0x00810000d0d0783b */ /* 0x000fe20000000200 */
[----:B------:R-:W-:Y:S01]  /*1a40*/  IMAD.WIDE.U32 R10, R6, 0x60, R30 ;  /* 0x00000060060a7825 */ /* 0x000fe200078e001e */
[----:B------:R-:W-:Y:S01]  /*1a50*/  USHF.L.U32 UR13, UR4, 0x6, URZ ;  /* 0x00000006040d7899 */ /* 0x000fe2000800063f */
[----:B------:R-:W-:Y:S01]  /*1a60*/  SEL R6, RZ, 0x1, P6 ;  /* 0x00000001ff067807 */ /* 0x000fe20003000000 */
[----:B------:R-:W-:Y:S01]  /*1a70*/  LDSM.16.M88.4 R212, [R212+0x8000] ;  /* 0x00800000d4d4783b */ /* 0x000fe20000000200 */
[----:B------:R-:W-:-:S02]  /*1a80*/  IADD3 R244, R230, 0x2000, RZ ;  /* 0x00002000e6f47810 */ /* 0x000fc40007ffe0ff */
[----:B------:R-:W-:Y:S01]  /*1a90*/  IADD3 R0, R0, R3, R6 ;  /* 0x0000000300007210 */ /* 0x000fe20007ffe006 */
[----:B------:R-:W-:Y:S01]  /*1aa0*/  LDSM.16.M88.4 R216, [R216+0x8000] ;  /* 0x00800000d8d8783b */ /* 0x000fe20000000200 */
[----:B------:R-:W-:Y:S01]  /*1ab0*/  IADD3 R3, R11, UR17, RZ ;  /* 0x000000110b037c10 */ /* 0x000fe2000fffe0ff */
[----:B------:R-:W-:Y:S01]  /*1ac0*/  IMAD.U32 R8, RZ, RZ, UR13 ;  /* 0x0000000dff087e24 */ /* 0x000fe2000f8e00ff */
[----:B------:R-:W-:Y:S01]  /*1ad0*/  LEA R6, P0, R10, c[0x0][0x1f8], 0x1 ;  /* 0x00007e000a067a11 */ /* 0x000fe200078008ff */
[----:B------:R-:W-:Y:S01]  /*1ae0*/  LDSM.16.M88.4 R220, [R220+0x8000] ;  /* 0x00800000dcdc783b */ /* 0x000fe20000000200 */
[----:B------:R-:W-:Y:S01]  /*1af0*/  UMOV UR17, 0x6 ;  /* 0x0000000600117882 */ /* 0x000fe20000000000 */
[----:B------:R-:W-:Y:S01]  /*1b00*/  LOP3.LUT P3, RZ, R0, 0x2, RZ, 0xc0, !PT ;  /* 0x0000000200ff7812 */ /* 0x000fe2000786c0ff */
[----:B------:R-:W-:Y:S01]  /*1b10*/  USHF.L.U64.HI UR17, UR4, UR17, UR5 ;  /* 0x0000001104117299 */ /* 0x000fe20008010205 */
[----:B------:R-:W-:Y:S01]  /*1b20*/  BAR.SYNC.DEFER_BLOCKING 0x0 ;  /* 0x0000000000007b1d */ /* 0x000fe20000010000 */
[----:B------:R-:W-:Y:S01]  /*1b30*/  LEA.HI.X R7, R10, c[0x0][0x1fc], R3, 0x1, P0 ;  /* 0x00007f000a077a11 */ /* 0x000fe200000f0c03 */
[----:B------:R-:W-:Y:S01]  /*1b40*/  IMAD.U32 R3, RZ, RZ, UR13 ;  /* 0x0000000dff037e24 */ /* 0x000fe2000f8e00ff */
[----:B------:R-:W-:-:S02]  /*1b50*/  IADD3 R16, P1, P0, R8, 0x80, R6 ;  /* 0x0000008008107810 */ /* 0x000fc4000783e006 */
[----:B------:R-:W-:Y:S01]  /*1b60*/  IADD3 R10, P2, R6, UR13, RZ ;  /* 0x0000000d060a7c10 */ /* 0x000fe2000ff5e0ff */
[----:B------:R-:W-:Y:S01]  /*1b70*/  STL.64 [R1+0x28], R36 ;  /* 0x0000282401007387 */ /* 0x000fe20000100a00 */
[----:B------:R-:W-:Y:S02]  /*1b80*/  IADD3.X R17, RZ, UR17, R7, P1, P0 ;  /* 0x00000011ff117c10 */ /* 0x000fe40008fe0407 */
[----:B------:R-:W-:Y:S01]  /*1b90*/  IADD3.X R11, R7, UR17, RZ, P2, !PT ;  /* 0x00000011070b7c10 */ /* 0x000fe200097fe4ff */
[----:B------:R-:W-:Y:S01]  /*1ba0*/  STL.64 [R1+0x20], R30 ;  /* 0x0000201e01007387 */ /* 0x000fe20000100a00 */
[----:B------:R-:W-:Y:S02]  /*1bb0*/  ISETP.LT.OR P2, PT, R9, 0x1, P6 ;  /* 0x000000010900780c */ /* 0x000fe40003741670 */
[C---:B------:R-:W-:Y:S02]  /*1bc0*/  IADD3 R243, R230.reuse, 0x2800, RZ ;  /* 0x00002800e6f37810 */ /* 0x040fe40007ffe0ff */
[----:B------:R-:W-:-:S02]  /*1bd0*/  IADD3 R242, R230, 0x3000, RZ ;  /* 0x00003000e6f27810 */ /* 0x000fc40007ffe0ff */
        /* <DEDUP_REMOVED lines=23> */
[C---:B-1----:R-:W-:Y:S08]  /*1d50*/  HMMA.16816.F32.BF16 R12, R152.reuse, R24, RZ ;  /* 0x00000018980c723c */ /* 0x042ff000000418ff */
[C---:B------:R-:W-:Y:S08]  /*1d60*/  HMMA.16816.F32.BF16 R40, R152.reuse, R26, RZ ;  /* 0x0000001a9828723c */ /* 0x040ff000000418ff */
[----:B--2---:R-:W-:Y:S08]  /*1d70*/  HMMA.16816.F32.BF16 R24, R152, R32, RZ ;  /* 0x000000209818723c */ /* 0x004ff000000418ff */
[C---:B------:R-:W-:Y:S07]  /*1d80*/  HMMA.16816.F32.BF16 R100, R156.reuse, R48, R12 ;  /* 0x000000309c64723c */ /* 0x040fee000004180c */
[----:B------:R-:W-:Y:S01]  /*1d90*/  IADD3 R14, P1, P0, R3, 0x100, R6 ;  /* 0x00000100030e7810 */ /* 0x000fe2000783e006 */
[----:B------:R-:W-:Y:S01]  /*1da0*/  HMMA.16816.F32.BF16 R88, R156, R50, R40 ;  /* 0x000000329c58723c */ /* 0x000fe20000041828 */
[----:B------:R-:W1:Y:S02]  /*1db0*/  LDSM.16.M88.4 R40, [R135+0xe100] ;  /* 0x00e100008728783b */ /* 0x000e640000000200 */
[----:B------:R-:W-:-:S02]  /*1dc0*/  IADD3.X R15, RZ, UR17, R7, P1, P0 ;  /* 0x00000011ff0f7c10 */ /* 0x000fc40008fe0407 */
[----:B------:R-:W-:Y:S02]  /*1dd0*/  ISETP.LT.OR P1, PT, R9, 0x1, !P3 ;  /* 0x000000010900780c */ /* 0x000fe40005f21670 */
[----:B------:R-:W-:Y:S01]  /*1de0*/  IADD3 R12, P0, R10, UR13, RZ ;  /* 0x0000000d0a0c7c10 */ /* 0x000fe2000ff1e0ff */
[----:B------:R-:W-:Y:S01]  /*1df0*/  HMMA.16816.F32.BF16 R20, R152, R34, RZ ;  /* 0x000000229814723c */ /* 0x000fe200000418ff */
[----:B------:R-:W2:Y:S02]  /*1e00*/  LDSM.16.M88.4 R32, [R135+0xd900] ;  /* 0x00d900008720783b */ /* 0x000ea40000000200 */
[----:B------:R-:W-:Y:S02]  /*1e10*/  IADD3.X R13, R11, UR17, RZ, P0, !PT ;  /* 0x000000110b0d7c10 */ /* 0x000fe400087fe4ff */
[----:B------:R-:W-:Y:S01]  /*1e20*/  LOP3.LUT P0, RZ, R0, 0x4, RZ, 0xc0, !PT ;  /* 0x0000000400ff7812 */ /* 0x000fe2000780c0ff */
[----:B------:R-:W-:Y:S01]  /*1e30*/  @!PT LDS RZ, [RZ] ;  /* 0x00000000fffff984 */ /* 0x000fe20000000800 */
[----:B------:R-:W-:Y:S01]  /*1e40*/  @!PT LDS RZ, [RZ] ;  /* 0x00000000fffff984 */ /* 0x000fe20000000800 */
[----:B------:R-:W-:Y:S01]  /*1e50*/  @!PT LDS RZ, [RZ] ;  /* 0x00000000fffff984 */ /* 0x000fe20000000800 */
[----:B------:R1:W-:Y:S01]  /*1e60*/  LDGSTS.E.BYPASS.LTC128B.128 [R248+0x100], [R6.64], !P2 ;  /* 0x0010000006f87fae */ /* 0x0003e2000d101d4a */
[----:B------:R-:W-:Y:S01]  /*1e70*/  IMAD.MOV.U32 R0, RZ, RZ, 0x40 ;  /* 0x00000040ff007424 */ /* 0x000fe200078e00ff */
[----:B---3--:R-:W-:Y:S01]  /*1e80*/  HMMA.16816.F32.BF16 R96, R156, R44, R24 ;  /* 0x0000002c9c60723c */ /* 0x008fe20000041818 */
[C---:B------:R-:W-:Y:S01]  /*1e90*/  ISETP.LT.OR P2, PT, R9.reuse, 0x1, !P0 ;  /* 0x000000010900780c */ /* 0x040fe20004741670 */
[----:B------:R3:W-:Y:S01]  /*1ea0*/  LDGSTS.E.BYPASS.LTC128B.128 [R248+0x3100], [R6.64+0x80], !P1 ;  /* 0x0310008006f87fae */ /* 0x0007e2000c901d4a */
[----:B------:R-:W-:-:S05]  /*1eb0*/  ISETP.LT.OR P1, PT, R9, 0x21, P6 ;  /* 0x000000210900780c */ /* 0x000fca0003721670 */
[----:B----4-:R-:W-:Y:S06]  /*1ec0*/  HMMA.16816.F32.BF16 R48, R152, R36, RZ ;  /* 0x000000249830723c */ /* 0x010fec00000418ff */
[----:B------:R3:W-:Y:S01]  /*1ed0*/  LDGSTS.E.BYPASS.LTC128B.128 [R248+0x6100], [R6.64+0x100], !P2 ;  /* 0x0610010006f87fae */ /* 0x0007e2000d101d4a */
[C---:B------:R-:W-:Y:S01]  /*1ee0*/  ISETP.LT.OR P2, PT, R9.reuse, 0x21, !P3 ;  /* 0x000000210900780c */ /* 0x040fe20005f41670 */
[----:B------:R-:W-:Y:S01]  /*1ef0*/  HMMA.16816.F32.BF16 R92, R156, R46, R20 ;  /* 0x0000002e9c5c723c */ /* 0x000fe20000041814 */
[C---:B------:R-:W-:Y:S01]  /*1f00*/  ISETP.LT.OR P3, PT, R9.reuse, 0x41, !P3 ;  /* 0x000000410900780c */ /* 0x040fe20005f61670 */
[----:B------:R4:W-:Y:S01]  /*1f10*/  LDGSTS.E.BYPASS.LTC128B.128 [R248+0x1100], [R10.64], !P1 ;  /* 0x011000000af87fae */ /* 0x0009e2000c901d4a */
[----:B------:R-:W-:-:S02]  /*1f20*/  ISETP.LT.OR P1, PT, R9, 0x21, !P0 ;  /* 0x000000210900780c */ /* 0x000fc40004721670 */
[----:B------:R-:W-:-:S03]  /*1f30*/  ISETP.LT.OR P0, PT, R9, 0x41, !P0 ;  /* 0x000000410900780c */ /* 0x000fc60004701670 */
[----:B------:R-:W-:Y:S04]  /*1f40*/  HMMA.16816.F32.BF16 R44, R152, R38, RZ ;  /* 0x00000026982c723c */ /* 0x000fe800000418ff */
[----:B------:R5:W-:Y:S01]  /*1f50*/  LDGSTS.E.BYPASS.LTC128B.128 [R248+0x4100], [R16.64], !P2 ;  /* 0x0410000010f87fae */ /* 0x000be2000d101d4a */
[----:B------:R-:W-:-:S03]  /*1f60*/  LOP3.LUT P2, RZ, R28, 0x4, RZ, 0xc0, !PT ;  /* 0x000000041cff7812 */ /* 0x000fc6000784c0ff */
[----:B------:R3:W-:Y:S01]  /*1f70*/  LDGSTS.E.BYPASS.LTC128B.128 [R248+0x7100], [R14.64], !P1 ;  /* 0x071000000ef87fae */ /* 0x0007e2000c901d4a */
[----:B-1----:R-:W-:Y:S01]  /*1f80*/  HMMA.16816.F32.BF16 R24, R152, R40, RZ ;  /* 0x000000289818723c */ /* 0x002fe200000418ff */
[----:B------:R-:W-:Y:S02]  /*1f90*/  ISETP.LT.OR P1, PT, R9, 0x41, P6 ;  /* 0x000000410900780c */ /* 0x000fe40003721670 */
[----:B------:R-:W-:-:S05]  /*1fa0*/  SEL R0, R0, 0xffffffc0, !P2 ;  /* 0xffffffc000007807 */ /* 0x000fca0005000000 */
[----:B--2---:R-:W-:Y:S01]  /*1fb0*/  HMMA.16816.F32.BF16 R36, R152, R32, RZ ;  /* 0x000000209824723c */ /* 0x004fe200000418ff */
[----:B------:R-:W-:Y:S02]  /*1fc0*/  IMAD.IADD R229, R135, 0x1, R0 ;  /* 0x0000000187e57824 */ /* 0x000fe400078e0200 */
[----:B------:R-:W-:-:S03]  /*1fd0*/  IMAD.IADD R226, R0, 0x1, R230 ;  /* 0x0000000100e27824 */ /* 0x000fc600078e02e6 */
[----:B------:R3:W-:Y:S02]  /*1fe0*/  LDGSTS.E.BYPASS.LTC128B.128 [R248+0x2100], [R12.64], !P1 ;  /* 0x021000000cf87fae */ /* 0x0007e4000c901d4a */
[C---:B------:R-:W-:Y:S02]  /*1ff0*/  HMMA.16816.F32.BF16 R32, R152.reuse, R34, RZ ;  /* 0x000000229820723c */ /* 0x040fe400000418ff */
[----:B------:R3:W-:Y:S04]  /*2000*/  LDGSTS.E.BYPASS.LTC128B.128 [R248+0x5100], [R12.64+0x80], !P3 ;  /* 0x051000800cf87fae */ /* 0x0007e8000d901d4a */
[----:B------:R3:W-:Y:S01]  /*2010*/  LDGSTS.E.BYPASS.LTC128B.128 [R248+0x8100], [R12.64+0x100], !P0 ;  /* 0x081001000cf87fae */ /* 0x0007e2000c101d4a */
[----:B------:R-:W-:Y:S01]  /*2020*/  PLOP3.LUT P0, PT, PT, PT, UP0, 0x80, 0x0 ;  /* 0x000000000000781c */ /* 0x000fe20003f0f008 */
[----:B-----5:R-:W-:Y:S02]  /*2030*/  HMMA.16816.F32.BF16 R16, R152, R52, RZ ;  /* 0x000000349810723c */ /* 0x020fe400000418ff */
[----:B----4-:R-:W1:Y:S04]  /*2040*/  LDSM.16.M88.4 R8, [R229+0xc100] ;  /* 0x00c10000e508783b */ /* 0x010e680000000200 */
[----:B------:R-:W2:Y:S02]  /*2050*/  LDSM.16.M88.4 R76, [R229+0xc900] ;  /* 0x00c90000e54c783b */ /* 0x000ea40000000200 */
[----:B------:R-:W-:Y:S02]  /*2060*/  HMMA.16816.F32.BF16 R80, R156, R56, R48 ;  /* 0x000000389c50723c */ /* 0x000fe40000041830 */
[----:B------:R-:W4:Y:S04]  /*2070*/  LDSM.16.M88.4 R48, [R229+0xd100] ;  /* 0x00d10000e530783b */ /* 0x000f280000000200 */
[----:B------:R-:W-:Y:S02]  /*2080*/  LDSM.16.M88.4 R28, [R229+0xe100] ;  /* 0x00e10000e51c783b */ /* 0x000fe40000000200 */
[----:B------:R-:W-:Y:S02]  /*2090*/  HMMA.16816.F32.BF16 R20, R152, R42, RZ ;  /* 0x0000002a9814723c */ /* 0x000fe400000418ff */
[----:B------:R-:W5:Y:S04]  /*20a0*/  LDSM.16.M88.4 R40, [R229+0xd900] ;  /* 0x00d90000e528783b */ /* 0x000f680000000200 */
[----:B------:R-:W0:Y:S02]  /*20b0*/  LDGDEPBAR ;  /* 0x00000000000079af */ /* 0x000e240000000000 */
[----:B------:R-:W-:Y:S08]  /*20c0*/  HMMA.16816.F32.BF16 R68, R156, R58, R44 ;  /* 0x0000003a9c44723c */ /* 0x000ff0000004182c */
[----:B---3--:R-:W-:Y:S08]  /*20d0*/  HMMA.16816.F32.BF16 R12, R152, R54, RZ ;  /* 0x00000036980c723c */ /* 0x008ff000000418ff */
[C---:B------:R-:W-:Y:S01]  /*20e0*/  HMMA.16816.F32.BF16 R56, R156.reuse, R72, R24 ;  /* 0x000000489c38723c */ /* 0x040fe20000041818 */
[----:B------:R-:W3:Y:S07]  /*20f0*/  LDSM.16.M88.4 R24, [R229+0xe900] ;  /* 0x00e90000e518783b */ /* 0x000eee0000000200 */
[C---:B------:R-:W-:Y:S08]  /*2100*/  HMMA.16816.F32.BF16 R64, R156.reuse, R60, R36 ;  /* 0x0000003c9c40723c */ /* 0x040ff00000041824 */
[C---:B------:R-:W-:Y:S08]  /*2110*/  HMMA.16816.F32.BF16 R60, R156.reuse, R62, R32 ;  /* 0x0000003e9c3c723c */ /* 0x040ff00000041820 */
[C---:B------:R-:W-:Y:S08]  /*2120*/  HMMA.16816.F32.BF16 R44, R156.reuse, R84, R16 ;  /* 0x000000549c2c723c */ /* 0x040ff00000041810 */
[C---:B------:R-:W-:Y:S01]  /*2130*/  HMMA.16816.F32.BF16 R36, R156.reuse, R86, R12 ;  /* 0x000000569c24723c */ /* 0x040fe2000004180c */
[----:B------:R-:W3:Y:S07]  /*2140*/  LDSM.16.M88.4 R12, [R226] ;  /* 0x00000000e20c783b */ /* 0x000eee0000000200 */
[----:B------:R-:W-:Y:S08]  /*2150*/  HMMA.16816.F32.BF16 R52, R156, R74, R20 ;  /* 0x0000004a9c34723c */ /* 0x000ff00000041814 */
[C---:B-1----:R-:W-:Y:S08]  /*2160*/  HMMA.16816.F32.BF16 R20, R176.reuse, R10, R88 ;  /* 0x0000000ab014723c */ /* 0x042ff00000041858 */
[C---:B--2---:R-:W-:Y:S08]  /*2170*/  HMMA.16816.F32.BF16 R16, R176.reuse, R76, R96 ;  /* 0x0000004cb010723c */ /* 0x044ff00000041860 */
[C---:B------:R-:W-:Y:S08]  /*2180*/  HMMA.16816.F32.BF16 R88, R176.reuse, R78, R92 ;  /* 0x0000004eb058723c */ /* 0x040ff0000004185c */
[C---:B----4-:R-:W-:Y:S08]  /*2190*/  HMMA.16816.F32.BF16 R76, R176.reuse, R50, R68 ;  /* 0x00000032b04c723c */ /* 0x050ff00000041844 */
[C---:B------:R-:W-:Y:S08]  /*21a0*/  HMMA.16816.F32.BF16 R72, R176.reuse, R48, R80 ;  /* 0x00000030b048723c */ /* 0x040ff00000041850 */
[C---:B-----5:R-:W-:Y:S08]  /*21b0*/  HMMA.16816.F32.BF16 R96, R176.reuse, R40, R64 ;  /* 0x00000028b060723c */ /* 0x060ff00000041840 */
[C---:B------:R-:W-:Y:S01]  /*21c0*/  HMMA.16816.F32.BF16 R68, R176.reuse, R42, R60 ;  /* 0x0000002ab044723c */ /* 0x040fe2000004183c */
[----:B------:R-:W1:Y:S07]  /*21d0*/  LDSM.16.M88.4 R60, [R226+0x1000] ;  /* 0x00100000e23c783b */ /* 0x000e6e0000000200 */
[C---:B------:R-:W-:Y:S01]  /*21e0*/  HMMA.16816.F32.BF16 R32, R176.reuse, R8, R100 ;  /* 0x00000008b020723c */ /* 0x040fe20000041864 */
[----:B------:R-:W2:Y:S07]  /*21f0*/  LDSM.16.M88.4 R8, [R226+0x800] ;  /* 0x00080000e208783b */ /* 0x000eae0000000200 */
[C---:B---3--:R-:W-:Y:S01]  /*2200*/  HMMA.16816.F32.BF16 R80, R176.reuse, R24, R44 ;  /* 0x00000018b050723c */ /* 0x048fe2000004182c */
[----:B------:R-:W-:Y:S07]  /*2210*/  LDSM.16.M88.4 R44, [R226+0x2800] ;  /* 0x00280000e22c783b */ /* 0x000fee0000000200 */
[C---:B------:R-:W-:Y:S01]  /*2220*/  HMMA.16816.F32.BF16 R64, R176.reuse, R26, R36 ;  /* 0x0000001ab040723c */ /* 0x040fe20000041824 */
[----:B------:R-:W3:Y:S04]  /*2230*/  LDSM.16.M88.4 R24, [R226+0x2000] ;  /* 0x00200000e218783b */ /* 0x000ee80000000200 */
[----:B------:R-:W-:Y:S03]  /*2240*/  LDSM.16.M88.4 R36, [R135+0xf100] ;  /* 0x00f100008724783b */ /* 0x000fe60000000200 */
[C---:B------:R-:W-:Y:S01]  /*2250*/  HMMA.16816.F32.BF16 R92, R176.reuse, R28, R56 ;  /* 0x0000001cb05c723c */ /* 0x040fe20000041838 */
[----:B------:R-:W4:Y:S07]  /*2260*/  LDSM.16.M88.4 R56, [R226+0x1800] ;  /* 0x00180000e238783b */ /* 0x000f2e0000000200 */
[----:B------:R-:W-:Y:S01]  /*2270*/  HMMA.16816.F32.BF16 R84, R176, R30, R52 ;  /* 0x0000001eb054723c */ /* 0x000fe20000041834 */
[----:B------:R-:W-:Y:S07]  /*2280*/  LDSM.16.M88.4 R28, [R135+0x10100] ;  /* 0x01010000871c783b */ /* 0x000fee0000000200 */
[C---:B------:R-:W-:Y:S01]  /*2290*/  HMMA.16816.F32.BF16 R52, R184.reuse, R12, R32 ;  /* 0x0000000cb834723c */ /* 0x040fe20000041820 */
[----:B------:R-:W5:Y:S07]  /*22a0*/  LDSM.16.M88.4 R32, [R135+0xf900] ;  /* 0x00f900008720783b */ /* 0x000f6e0000000200 */
[C---:B------:R-:W-:Y:S08]  /*22b0*/  HMMA.16816.F32.BF16 R48, R184.reuse, R14, R20 ;  /* 0x0000000eb830723c */ /* 0x040ff00000041814 */
[C---:B-1----:R-:W-:Y:S08]  /*22c0*/  HMMA.16816.F32.BF16 R12, R184.reuse, R62, R76 ;  /* 0x0000003eb80c723c */ /* 0x042ff0000004184c */
[C---:B--2---:R-:W-:Y:S08]  /*22d0*/  HMMA.16816.F32.BF16 R40, R184.reuse, R8, R16 ;  /* 0x00000008b828723c */ /* 0x044ff00000041810 */
[C---:B---3--:R-:W-:Y:S08]  /*22e0*/  HMMA.16816.F32.BF16 R76, R184.reuse, R24, R92 ;  /* 0x00000018b84c723c */ /* 0x048ff0000004185c */
[C---:B------:R-:W-:Y:S01]  /*22f0*/  HMMA.16816.F32.BF16 R84, R184.reuse, R26, R84 ;  /* 0x0000001ab854723c */ /* 0x040fe20000041854 */
[----:B------:R-:W1:Y:S07]  /*2300*/  LDSM.16.M88.4 R24, [R135+0x10900] ;  /* 0x010900008718783b */ /* 0x000e6e0000000200 */
[C---:B------:R-:W-:Y:S08]  /*2310*/  HMMA.16816.F32.BF16 R20, R184.reuse, R10, R88 ;  /* 0x0000000ab814723c */ /* 0x040ff00000041858 */
[C---:B------:R-:W-:Y:S01]  /*2320*/  HMMA.16816.F32.BF16 R16, R184.reuse, R60, R72 ;  /* 0x0000003cb810723c */ /* 0x040fe20000041848 */
[----:B------:R-:W-:Y:S07]  /*2330*/  LDSM.16.M88.4 R60, [R135+0x11900] ;  /* 0x01190000873c783b */ /* 0x000fee0000000200 */
[C---:B----4-:R-:W-:Y:S08]  /*2340*/  HMMA.16816.F32.BF16 R8, R184.reuse, R56, R96 ;  /* 0x00000038b808723c */ /* 0x050ff00000041860 */
[C---:B------:R-:W-:Y:S08]  /*2350*/  HMMA.16816.F32.BF16 R56, R184.reuse, R58, R68 ;  /* 0x0000003ab838723c */ /* 0x040ff00000041844 */
[----:B------:R-:W-:Y:S01]  /*2360*/  HMMA.16816.F32.BF16 R92, R184, R46, R64 ;  /* 0x0000002eb85c723c */ /* 0x000fe20000041840 */
[----:B------:R-:W2:Y:S07]  /*2370*/  LDSM.16.M88.4 R64, [R135+0x11100] ;  /* 0x011100008740783b */ /* 0x000eae0000000200 */
[C---:B------:R-:W-:Y:S01]  /*2380*/  HMMA.16816.F32.BF16 R100, R188.reuse, R36, R52 ;  /* 0x00000024bc64723c */ /* 0x040fe20000041834 */
[----:B------:R-:W3:Y:S07]  /*2390*/  LDSM.16.M88.4 R52, [R230+0x3000] ;  /* 0x00300000e634783b */ /* 0x000eee0000000200 */
[C---:B------:R-:W-:Y:S01]  /*23a0*/  HMMA.16816.F32.BF16 R88, R188.reuse, R38, R48 ;  /* 0x00000026bc58723c */ /* 0x040fe20000041830 */
[----:B------:R-:W-:Y:S04]  /*23b0*/  LDSM.16.M88.4 R36, [R230+0x4800] ;  /* 0x00480000e624783b */ /* 0x000fe80000000200 */
[----:B------:R-:W-:Y:S03]  /*23c0*/  LDSM.16.M88.4 R48, [R230+0x3800] ;  /* 0x00380000e630783b */ /* 0x000fe60000000200 */
[----:B-----5:R-:W-:Y:S01]  /*23d0*/  HMMA.16816.F32.BF16 R96, R188, R32, R40 ;  /* 0x00000020bc60723c */ /* 0x020fe20000041828 */
[----:B------:R-:W4:Y:S07]  /*23e0*/  LDSM.16.M88.4 R40, [R230+0x4000] ;  /* 0x00400000e628783b */ /* 0x000f2e0000000200 */
[----:B------:R-:W-:Y:S08]  /*23f0*/  HMMA.16816.F32.BF16 R104, R184, R44, R80 ;  /* 0x0000002cb868723c */ /* 0x000ff00000041850 */
[C---:B------:R-:W-:Y:S08]  /*2400*/  HMMA.16816.F32.BF16 R72, R188.reuse, R28, R16 ;  /* 0x0000001cbc48723c */ /* 0x040ff00000041810 */
[C---:B-1----:R-:W-:Y:S08]  /*2410*/  HMMA.16816.F32.BF16 R44, R188.reuse, R24, R8 ;  /* 0x00000018bc2c723c */ /* 0x042ff00000041808 */
[C---:B------:R-:W-:Y:S08]  /*2420*/  HMMA.16816.F32.BF16 R24, R188.reuse, R26, R56 ;  /* 0x0000001abc18723c */ /* 0x040ff00000041838 */
[C---:B------:R-:W-:Y:S01]  /*2430*/  HMMA.16816.F32.BF16 R80, R188.reuse, R34, R20 ;  /* 0x00000022bc50723c */ /* 0x040fe20000041814 */
[----:B------:R-:W1:Y:S07]  /*2440*/  LDSM.16.M88.4 R32, [R230+0x5000] ;  /* 0x00500000e620783b */ /* 0x000e6e0000000200 */
[C---:B------:R-:W-:Y:S01]  /*2450*/  HMMA.16816.F32.BF16 R68, R188.reuse, R30, R12 ;  /* 0x0000001ebc44723c */ /* 0x040fe2000004180c */
[----:B------:R-:W5:Y:S07]  /*2460*/  LDSM.16.M88.4 R28, [R230+0x5800] ;  /* 0x00580000e61c783b */ /* 0x000f6e0000000200 */
[C---:B--2---:R-:W-:Y:S08]  /*2470*/  HMMA.16816.F32.BF16 R20, R188.reuse, R64, R76 ;  /* 0x00000040bc14723c */ /* 0x044ff0000004184c */
[C---:B------:R-:W-:Y:S08]  /*2480*/  HMMA.16816.F32.BF16 R12, R188.reuse, R60, R104 ;  /* 0x0000003cbc0c723c */ /* 0x040ff00000041868 */
[----:B------:R-:W-:Y:S08]  /*2490*/  HMMA.16816.F32.BF16 R8, R188, R62, R92 ;  /* 0x0000003ebc08723c */ /* 0x000ff0000004185c */
[C---:B---3--:R-:W-:Y:S08]  /*24a0*/  HMMA.16816.F32.BF16 R76, R192.reuse, R54, R88 ;  /* 0x00000036c04c723c */ /* 0x048ff00000041858 */
[C---:B------:R-:W-:Y:S01]  /*24b0*/  HMMA.16816.F32.BF16 R60, R192.reuse, R52, R100 ;  /* 0x00000034c03c723c */ /* 0x040fe20000041864 */
[----:B------:R-:W2:Y:S07]  /*24c0*/  LDSM.16.M88.4 R52, [R229+0xf100] ;  /* 0x00f10000e534783b */ /* 0x000eae0000000200 */
[C---:B----4-:R-:W-:Y:S08]  /*24d0*/  HMMA.16816.F32.BF16 R92, R192.reuse, R40, R72 ;  /* 0x00000028c05c723c */ /* 0x050ff00000041848 */
[C---:B------:R-:W-:Y:S01]  /*24e0*/  HMMA.16816.F32.BF16 R88, R192.reuse, R36, R44 ;  /* 0x00000024c058723c */ /* 0x040fe2000004182c */
[----:B------:R-:W3:Y:S07]  /*24f0*/  LDSM.16.M88.4 R44, [R229+0xf900] ;  /* 0x00f90000e52c783b */ /* 0x000eee0000000200 */
[----:B------:R-:W-:Y:S01]  /*2500*/  HMMA.16816.F32.BF16 R72, R192, R38, R24 ;  /* 0x00000026c048723c */ /* 0x000fe20000041818 */
[----:B------:R-:W4:Y:S04]  /*2510*/  LDSM.16.M88.4 R24, [R229+0x10100] ;  /* 0x01010000e518783b */ /* 0x000f280000000200 */
[----:B------:R-:W-:Y:S03]  /*2520*/  LDSM.16.M88.4 R36, [R229+0x11900] ;  /* 0x01190000e524783b */ /* 0x000fe60000000200 */
[----:B------:R-:W-:Y:S08]  /*2530*/  HMMA.16816.F32.BF16 R16, R188, R66, R84 ;  /* 0x00000042bc10723c */ /* 0x000ff00000041854 */
[C---:B------:R-:W-:Y:S08]  /*2540*/  HMMA.16816.F32.BF16 R96, R192.reuse, R48, R96 ;  /* 0x00000030c060723c */ /* 0x040ff00000041860 */
[C---:B------:R-:W-:Y:S01]  /*2550*/  HMMA.16816.F32.BF16 R84, R192.reuse, R50, R80 ;  /* 0x00000032c054723c */ /* 0x040fe20000041850 */
[----:B------:R-:W2:Y:S07]  /*2560*/  LDSM.16.M88.4 R48, [R229+0x10900] ;  /* 0x01090000e530783b */ /* 0x000eae0000000200 */
[C---:B------:R-:W-:Y:S01]  /*2570*/  HMMA.16816.F32.BF16 R80, R192.reuse, R42, R68 ;  /* 0x0000002ac050723c */ /* 0x040fe20000041844 */
[----:B------:R-:W3:Y:S07]  /*2580*/  LDSM.16.M88.4 R40, [R229+0x11100] ;  /* 0x01110000e528783b */ /* 0x000eee0000000200 */
[C---:B-1----:R-:W-:Y:S08]  /*2590*/  HMMA.16816.F32.BF16 R68, R192.reuse, R32, R20 ;  /* 0x00000020c044723c */ /* 0x042ff00000041814 */
[C---:B------:R-:W-:Y:S08]  /*25a0*/  HMMA.16816.F32.BF16 R64, R192.reuse, R34, R16 ;  /* 0x00000022c040723c */ /* 0x040ff00000041810 */
[C---:B-----5:R-:W-:Y:S08]  /*25b0*/  HMMA.16816.F32.BF16 R56, R192.reuse, R28, R12 ;  /* 0x0000001cc038723c */ /* 0x060ff0000004180c */
[----:B------:R-:W-:Y:S01]  /*25c0*/  HMMA.16816.F32.BF16 R32, R192, R30, R8 ;  /* 0x0000001ec020723c */ /* 0x000fe20000041808 */
[----:B------:R-:W1:Y:S07]  /*25d0*/  LDSM.16.M88.4 R28, [R226+0x3000] ;  /* 0x00300000e21c783b */ /* 0x000e6e0000000200 */
[C---:B--2---:R-:W-:Y:S08]  /*25e0*/  HMMA.16816.F32.BF16 R16, R200.reuse, R54, R76 ;  /* 0x00000036c810723c */ /* 0x044ff0000004184c */
[C---:B---3--:R-:W-:Y:S08]  /*25f0*/  HMMA.16816.F32.BF16 R12, R200.reuse, R44, R96 ;  /* 0x0000002cc80c723c */ /* 0x048ff00000041860 */
[C---:B------:R-:W-:Y:S08]  /*2600*/  HMMA.16816.F32.BF16 R8, R200.reuse, R46, R84 ;  /* 0x0000002ec808723c */ /* 0x040ff00000041854 */
[C---:B----4-:R-:W-:Y:S08]  /*2610*/  HMMA.16816.F32.BF16 R44, R200.reuse, R24, R92 ;  /* 0x00000018c82c723c */ /* 0x050ff0000004185c */
[C---:B------:R-:W-:Y:S01]  /*2620*/  HMMA.16816.F32.BF16 R76, R200.reuse, R26, R80 ;  /* 0x0000001ac84c723c */ /* 0x040fe20000041850 */
[----:B------:R-:W2:Y:S07]  /*2630*/  LDSM.16.M88.4 R24, [R226+0x3800] ;  /* 0x00380000e218783b */ /* 0x000eae0000000200 */
[C---:B------:R-:W-:Y:S01]  /*2640*/  HMMA.16816.F32.BF16 R20, R200.reuse, R52, R60 ;  /* 0x00000034c814723c */ /* 0x040fe2000004183c */
[----:B------:R-:W-:Y:S07]  /*2650*/  LDSM.16.M88.4 R52, [R226+0x5800] ;  /* 0x00580000e234783b */ /* 0x000fee0000000200 */
[C---:B------:R-:W-:Y:S08]  /*2660*/  HMMA.16816.F32.BF16 R92, R200.reuse, R48, R88 ;  /* 0x00000030c85c723c */ /* 0x040ff00000041858 */
[C---:B------:R-:W-:Y:S01]  /*2670*/  HMMA.16816.F32.BF16 R80, R200.reuse, R50, R72 ;  /* 0x00000032c850723c */ /* 0x040fe20000041848 */
[----:B------:R-:W3:Y:S07]  /*2680*/  LDSM.16.M88.4 R48, [R226+0x4000] ;  /* 0x00400000e230783b */ /* 0x000eee0000000200 */
[C---:B------:R-:W-:Y:S08]  /*2690*/  HMMA.16816.F32.BF16 R84, R200.reuse, R40, R68 ;  /* 0x00000028c854723c */ /* 0x040ff00000041844 */
[C---:B------:R-:W-:Y:S08]  /*26a0*/  HMMA.16816.F32.BF16 R88, R200.reuse, R36, R56 ;  /* 0x00000024c858723c */ /* 0x040ff00000041838 */
[C---:B------:R-:W-:Y:S01]  /*26b0*/  HMMA.16816.F32.BF16 R68, R200.reuse, R38, R32 ;  /* 0x00000026c844723c */ /* 0x040fe20000041820 */
[----:B------:R-:W4:Y:S04]  /*26c0*/  LDSM.16.M88.4 R36, [R226+0x5000] ;  /* 0x00500000e224783b */ /* 0x000f280000000200 */
[----:B------:R-:W-:Y:S03]  /*26d0*/  LDSM.16.M88.4 R32, [R135+0x12100] ;  /* 0x012100008720783b */ /* 0x000fe60000000200 */
[----:B------:R-:W-:Y:S01]  /*26e0*/  HMMA.16816.F32.BF16 R72, R200, R42, R64 ;  /* 0x0000002ac848723c */ /* 0x000fe20000041840 */
[----:B------:R-:W-:Y:S07]  /*26f0*/  LDSM.16.M88.4 R40, [R226+0x4800] ;  /* 0x00480000e228783b */ /* 0x000fee0000000200 */
[C---:B-1----:R-:W-:Y:S08]  /*2700*/  HMMA.16816.F32.BF16 R64, R204.reuse, R28, R20 ;  /* 0x0000001ccc40723c */ /* 0x042ff00000041814 */
[C---:B--2---:R-:W-:Y:S08]  /*2710*/  HMMA.16816.F32.BF16 R56, R204.reuse, R24, R12 ;  /* 0x00000018cc38723c */ /* 0x044ff0000004180c */
[C---:B------:R-:W-:Y:S01]  /*2720*/  HMMA.16816.F32.BF16 R20, R204.reuse, R26, R8 ;  /* 0x0000001acc14723c */ /* 0x040fe20000041808 */
[----:B------:R-:W1:Y:S07]  /*2730*/  LDSM.16.M88.4 R24, [R135+0x13100] ;  /* 0x013100008718783b */ /* 0x000e6e0000000200 */
        /* <DEDUP_REMOVED lines=8> */
[----:B------:R-:W-:Y:S08]  /*27c0*/  HMMA.16816.F32.BF16 R96, R204, R54, R68 ;  /* 0x00000036cc60723c */ /* 0x000ff00000041844 */
[----:B-1----:R-:W-:Y:S01]  /*27d0*/  HMMA.16816.F32.BF16 R68, R208, R24, R16 ;  /* 0x00000018d044723c */ /* 0x002fe20000041810 */
[----:B------:R-:W1:Y:S07]  /*27e0*/  LDSM.16.M88.4 R16, [R230+0x7000] ;  /* 0x00700000e610783b */ /* 0x000e6e0000000200 */
[C---:B------:R-:W-:Y:S08]  /*27f0*/  HMMA.16816.F32.BF16 R8, R204.reuse, R40, R92 ;  /* 0x00000028cc08723c */ /* 0x040ff0000004185c */
[----:B------:R-:W-:Y:S08]  /*2800*/  HMMA.16816.F32.BF16 R40, R204, R42, R80 ;  /* 0x0000002acc28723c */ /* 0x000ff00000041850 */
[C---:B--2---:R-:W-:Y:S01]  /*2810*/  HMMA.16816.F32.BF16 R80, R208.reuse, R28, R56 ;  /* 0x0000001cd050723c */ /* 0x044fe20000041838 */
[----:B------:R-:W2:Y:S07]  /*2820*/  LDSM.16.M88.4 R56, [R135+0x14900] ;  /* 0x014900008738783b */ /* 0x000eae0000000200 */
[C---:B------:R-:W-:Y:S01]  /*2830*/  HMMA.16816.F32.BF16 R92, R208.reuse, R34, R60 ;  /* 0x00000022d05c723c */ /* 0x040fe2000004183c */
[----:B------:R-:W4:Y:S07]  /*2840*/  LDSM.16.M88.4 R60, [R230+0x6000] ;  /* 0x00600000e63c783b */ /* 0x000f2e0000000200 */
[C---:B------:R-:W-:Y:S08]  /*2850*/  HMMA.16816.F32.BF16 R84, R208.reuse, R32, R64 ;  /* 0x00000020d054723c */ /* 0x040ff00000041840 */
[C---:B------:R-:W-:Y:S01]  /*2860*/  HMMA.16816.F32.BF16 R72, R208.reuse, R30, R20 ;  /* 0x0000001ed048723c */ /* 0x040fe20000041814 */
[----:B------:R-:W5:Y:S04]  /*2870*/  LDSM.16.M88.4 R20, [R230+0x6800] ;  /* 0x00680000e614783b */ /* 0x000f680000000200 */
[----:B------:R-:W-:Y:S03]  /*2880*/  LDSM.16.M88.4 R28, [R230+0x8000] ;  /* 0x00800000e61c783b */ /* 0x000fe60000000200 */
[----:B------:R-:W-:Y:S01]  /*2890*/  HMMA.16816.F32.BF16 R64, R208, R26, R12 ;  /* 0x0000001ad040723c */ /* 0x000fe2000004180c */
[----:B------:R-:W1:Y:S07]  /*28a0*/  LDSM.16.M88.4 R12, [R230+0x7800] ;  /* 0x00780000e60c783b */ /* 0x000e6e0000000200 */
[----:B------:R-:W-:Y:S08]  /*28b0*/  HMMA.16816.F32.BF16 R88, R204, R52, R88 ;  /* 0x00000034cc58723c */ /* 0x000ff00000041858 */
[C---:B---3--:R-:W-:Y:S08]  /*28c0*/  HMMA.16816.F32.BF16 R52, R208.reuse, R36, R8 ;  /* 0x00000024d034723c */ /* 0x048ff00000041808 */
[C---:B------:R-:W-:Y:S01]  /*28d0*/  HMMA.16816.F32.BF16 R8, R208.reuse, R38, R40 ;  /* 0x00000026d008723c */ /* 0x040fe20000041828 */
[----:B------:R-:W3:Y:S07]  /*28e0*/  LDSM.16.M88.4 R40, [R230+0x8800] ;  /* 0x00880000e628783b */ /* 0x000eee0000000200 */
[C---:B------:R-:W-:Y:S08]  /*28f0*/  HMMA.16816.F32.BF16 R24, R208.reuse, R48, R44 ;  /* 0x00000030d018723c */ /* 0x040ff0000004182c */
[----:B------:R-:W-:Y:S01]  /*2900*/  HMMA.16816.F32.BF16 R36, R208, R50, R76 ;  /* 0x00000032d024723c */ /* 0x000fe2000004184c */
[----:B------:R-:W3:Y:S04]  /*2910*/  LDSM.16.M88.4 R48, [R229+0x12100] ;  /* 0x01210000e530783b */ /* 0x000ee80000000200 */
[----:B------:R-:W-:Y:S03]  /*2920*/  LDSM.16.M88.4 R76, [R229+0x14900] ;  /* 0x01490000e54c783b */ /* 0x000fe60000000200 */
[C---:B-1----:R-:W-:Y:S01]  /*2930*/  HMMA.16816.F32.BF16 R112, R212.reuse, R16, R68 ;  /* 0x00000010d470723c */ /* 0x042fe20000041844 */
[----:B------:R-:W-:Y:S07]  /*2940*/  LDSM.16.M88.4 R68, [R226+0x6800] ;  /* 0x00680000e244783b */ /* 0x000fee0000000200 */
[----:B------:R-:W-:Y:S01]  /*2950*/  HMMA.16816.F32.BF16 R108, R212, R18, R64 ;  /* 0x00000012d46c723c */ /* 0x000fe20000041840 */
[----:B------:R-:W1:Y:S07]  /*2960*/  LDSM.16.M88.4 R16, [R229+0x12900] ;  /* 0x01290000e510783b */ /* 0x000e6e0000000200 */
[C---:B--2---:R-:W-:Y:S08]  /*2970*/  HMMA.16816.F32.BF16 R32, R208.reuse, R56, R88 ;  /* 0x00000038d020723c */ /* 0x044ff00000041858 */
[----:B------:R-:W-:Y:S08]  /*2980*/  HMMA.16816.F32.BF16 R44, R208, R58, R96 ;  /* 0x0000003ad02c723c */ /* 0x000ff00000041860 */
[C---:B----4-:R-:W-:Y:S08]  /*2990*/  HMMA.16816.F32.BF16 R56, R212.reuse, R60, R84 ;  /* 0x0000003cd438723c */ /* 0x050ff00000041854 */
[C---:B------:R-:W-:Y:S08]  /*29a0*/  HMMA.16816.F32.BF16 R60, R212.reuse, R62, R92 ;  /* 0x0000003ed43c723c */ /* 0x040ff0000004185c */
[C---:B-----5:R-:W-:Y:S08]  /*29b0*/  HMMA.16816.F32.BF16 R104, R212.reuse, R20, R80 ;  /* 0x00000014d468723c */ /* 0x060ff00000041850 */
[C---:B------:R-:W-:Y:S01]  /*29c0*/  HMMA.16816.F32.BF16 R92, R212.reuse, R22, R72 ;  /* 0x00000016d45c723c */ /* 0x040fe20000041848 */
[----:B------:R-:W-:Y:S07]  /*29d0*/  LDSM.16.M88.4 R72, [R226+0x6000] ;  /* 0x00600000e248783b */ /* 0x000fee0000000200 */
[C---:B------:R-:W-:Y:S08]  /*29e0*/  HMMA.16816.F32.BF16 R100, R212.reuse, R12, R52 ;  /* 0x0000000cd464723c */ /* 0x040ff00000041834 */
[C---:B------:R-:W-:Y:S01]  /*29f0*/  HMMA.16816.F32.BF16 R96, R212.reuse, R14, R8 ;  /* 0x0000000ed460723c */ /* 0x040fe20000041808 */
[----:B------:R-:W2:Y:S04]  /*2a00*/  LDSM.16.M88.4 R12, [R229+0x13100] ;  /* 0x01310000e50c783b */ /* 0x000ea80000000200 */
[----:B------:R-:W4:Y:S03]  /*2a10*/  LDSM.16.M88.4 R8, [R229+0x13900] ;  /* 0x01390000e508783b */ /* 0x000f260000000200 */
[C---:B------:R-:W-:Y:S01]  /*2a20*/  HMMA.16816.F32.BF16 R20, R212.reuse, R28, R24 ;  /* 0x0000001cd414723c */ /* 0x040fe20000041818 */
[----:B------:R-:W5:Y:S07]  /*2a30*/  LDSM.16.M88.4 R24, [R229+0x14100] ;  /* 0x01410000e518783b */ /* 0x000f6e0000000200 */
[C---:B------:R-:W-:Y:S08]  /*2a40*/  HMMA.16816.F32.BF16 R88, R212.reuse, R30, R36 ;  /* 0x0000001ed458723c */ /* 0x040ff00000041824 */
[C---:B---3--:R-:W-:Y:S08]  /*2a50*/  HMMA.16816.F32.BF16 R84, R212.reuse, R40, R32 ;  /* 0x00000028d454723c */ /* 0x048ff00000041820 */
[----:B------:R-:W-:Y:S08]  /*2a60*/  HMMA.16816.F32.BF16 R80, R212, R42, R44 ;  /* 0x0000002ad450723c */ /* 0x000ff0000004182c */
[C---:B------:R-:W-:Y:S08]  /*2a70*/  HMMA.16816.F32.BF16 R64, R216.reuse, R48, R56 ;  /* 0x00000030d840723c */ /* 0x040ff00000041838 */
[C---:B------:R-:W-:Y:S01]  /*2a80*/  HMMA.16816.F32.BF16 R56, R216.reuse, R50, R60 ;  /* 0x00000032d838723c */ /* 0x040fe2000004183c */
[----:B------:R-:W3:Y:S04]  /*2a90*/  LDSM.16.M88.4 R60, [R226+0x7000] ;  /* 0x00700000e23c783b */ /* 0x000ee80000000200 */
[----:B------:R-:W3:Y:S03]  /*2aa0*/  LDSM.16.M88.4 R48, [R226+0x7800] ;  /* 0x00780000e230783b */ /* 0x000ee60000000200 */
[C---:B-1----:R-:W-:Y:S01]  /*2ab0*/  HMMA.16816.F32.BF16 R52, R216.reuse, R16, R104 ;  /* 0x00000010d834723c */ /* 0x042fe20000041868 */
[----:B------:R-:W-:Y:S07]  /*2ac0*/  LDSM.16.M88.4 R104, [R226+0x8800] ;  /* 0x00880000e268783b */ /* 0x000fee0000000200 */
[----:B------:R-:W-:Y:S01]  /*2ad0*/  HMMA.16816.F32.BF16 R44, R216, R18, R92 ;  /* 0x00000012d82c723c */ /* 0x000fe2000004185c */
[----:B------:R-:W1:Y:S01]  /*2ae0*/  LDSM.16.M88.4 R92, [R226+0x8000] ;  /* 0x00800000e25c783b */ /* 0x000e620000000200 */
[----:B------:R-:W-:-:S06]  /*2af0*/  DEPBAR.LE SB0, 0x0 ;  /* 0x000080000000791a */ /* 0x000fcc0000000000 */
[C---:B--2---:R-:W-:Y:S08]  /*2b00*/  HMMA.16816.F32.BF16 R40, R216.reuse, R12, R112 ;  /* 0x0000000cd828723c */ /* 0x044ff00000041870 */
[C---:B------:R-:W-:Y:S08]  /*2b10*/  HMMA.16816.F32.BF16 R36, R216.reuse, R14, R108 ;  /* 0x0000000ed824723c */ /* 0x040ff0000004186c */
[C---:B----4-:R-:W-:Y:S08]  /*2b20*/  HMMA.16816.F32.BF16 R32, R216.reuse, R8, R100 ;  /* 0x00000008d820723c */ /* 0x050ff00000041864 */
[C---:B------:R-:W-:Y:S08]  /*2b30*/  HMMA.16816.F32.BF16 R28, R216.reuse, R10, R96 ;  /* 0x0000000ad81c723c */ /* 0x040ff00000041860 */
[C---:B-----5:R-:W-:Y:S08]  /*2b40*/  HMMA.16816.F32.BF16 R20, R216.reuse, R24, R20 ;  /* 0x00000018d814723c */ /* 0x060ff00000041814 */
[C---:B------:R-:W-:Y:S08]  /*2b50*/  HMMA.16816.F32.BF16 R16, R216.reuse, R26, R88 ;  /* 0x0000001ad810723c */ /* 0x040ff00000041858 */
[C---:B------:R-:W-:Y:S08]  /*2b60*/  HMMA.16816.F32.BF16 R12, R216.reuse, R76, R84 ;  /* 0x0000004cd80c723c */ /* 0x040ff00000041854 */
[----:B------:R-:W-:Y:S08]  /*2b70*/  HMMA.16816.F32.BF16 R8, R216, R78, R80 ;  /* 0x0000004ed808723c */ /* 0x000ff00000041850 */
[C---:B------:R-:W-:Y:S08]  /*2b80*/  HMMA.16816.F32.BF16 R76, R220.reuse, R72, R64 ;  /* 0x00000048dc4c723c */ /* 0x040ff00000041840 */
[C---:B------:R-:W-:Y:S08]  /*2b90*/  HMMA.16816.F32.BF16 R72, R220.reuse, R74, R56 ;  /* 0x0000004adc48723c */ /* 0x040ff00000041838 */
[C---:B------:R-:W-:Y:S08]  /*2ba0*/  HMMA.16816.F32.BF16 R64, R220.reuse, R68, R52 ;  /* 0x00000044dc40723c */ /* 0x040ff00000041834 */
[C---:B---3--:R-:W-:Y:S08]  /*2bb0*/  HMMA.16816.F32.BF16 R56, R220.reuse, R60, R40 ;  /* 0x0000003cdc38723c */ /* 0x048ff00000041828 */
        /* <DEDUP_REMOVED lines=8> */
[----:B------:R-:W-:Y:S06]  /*2c40*/  BAR.SYNC.DEFER_BLOCKING 0x0 ;  /* 0x0000000000007b1d */ /* 0x000fec0000010000 */
[----:B------:R-:W-:Y:S05]  /*2c50*/  @!P0 BRA `(.L_x_2471) ;  /* 0x000001e000008947 */ /* 0x000fea0003800000 */
[----:B------:R-:W-:Y:S01]  /*2c60*/  UIADD3 UR5, UR12, -0x2, URZ ;  /* 0xfffffffe0c057890 */ /* 0x000fe2000fffe03f */
[C---:B------:R-:W-:Y:S01]  /*2c70*/  IMAD.SHL.U32 R10, R118.reuse, 0x40, RZ ;  /* 0x00000040760a7824 */ /* 0x040fe200078e00ff */
        /* <DEDUP_REMOVED lines=28> */
.L_x_2471:
[----:B------:R-:W-:Y:S01]  /*2e40*/  LOP3.LUT R0, R117, 0xffffffe0, RZ, 0xc0, !PT ;  /* 0xffffffe075007812 */ /* 0x000fe200078ec0ff */
        /* <DEDUP_REMOVED lines=21> */
[C---:B------:R-:W-:Y:S01]  /*2fa0*/  ISETP.GT.AND P1, PT, R0.reuse, RZ, PT ;  /* 0x000000ff0000720c */ /* 0x040fe20003f24270 */
[----:B------:R-:W-:Y:S01]  /*2fb0*/  LDSM.16.MT88.4 R80, [R227+0x3900] ;  /* 0x00390000e350783b */ /* 0x000fe20000004200 */
[----:B------:R-:W-:-:S02]  /*2fc0*/  ISETP.GT.AND P0, PT, R0, 0x1, PT ;  /* 0x000000010000780c */ /* 0x000fc40003f04270 */
[----:B------:R-:W-:Y:S02]  /*2fd0*/  FSEL R7, R76, -INF , P1 ;  /* 0xff8000004c077808 */ /* 0x000fe40000800000 */
[----:B------:R-:W-:Y:S02]  /*2fe0*/  FSEL R8, R77, -INF , P0 ;  /* 0xff8000004d087808 */ /* 0x000fe40000000000 */
[C---:B------:R-:W-:Y:S02]  /*2ff0*/  ISETP.GT.AND P3, PT, R0.reuse, 0x8, PT ;  /* 0x000000080000780c */ /* 0x040fe40003f64270 */
[----:B------:R-:W-:Y:S02]  /*3000*/  ISETP.GT.AND P2, PT, R0, 0x9, PT ;  /* 0x000000090000780c */ /* 0x000fe40003f44270 */
[----:B------:R-:W-:Y:S02]  /*3010*/  FSEL R9, R72, -INF , P3 ;  /* 0xff80000048097808 */ /* 0x000fe40001800000 */
[----:B------:R-:W-:-:S02]  /*3020*/  FMNMX.FTZ R3, R7, R8, !PT ;  /* 0x0000000807037209 */ /* 0x000fc40007810000 */
[----:B------:R-:W-:Y:S02]  /*3030*/  FSEL R14, R78, -INF , P1 ;  /* 0xff8000004e0e7808 */ /* 0x000fe40000800000 */
[C---:B------:R-:W-:Y:S02]  /*3040*/  ISETP.GT.AND P1, PT, R0.reuse, 0x10, PT ;  /* 0x000000100000780c */ /* 0x040fe40003f24270 */
        /* <DEDUP_REMOVED lines=8> */
[----:B------:R-:W-:Y:S02]  /*30d0*/  FSEL R13, R65, -INF , P0 ;  /* 0xff800000410d7808 */ /* 0x000fe40000000000 */
[----:B------:R-:W-:Y:S02]  /*30e0*/  ISETP.GT.AND P2, PT, R0, 0x18, PT ;  /* 0x000000180000780c */ /* 0x000fe40003f44270 */
        /* <DEDUP_REMOVED lines=14> */
[----:B------:R-:W-:-:S02]  /*31d0*/  FSEL R44, R70, -INF , P2 ;  /* 0xff800000462c7808 */ /* 0x000fc40001000000 */
[----:B------:R-:W-:Y:S02]  /*31e0*/  FSEL R106, R57, -INF , P1 ;  /* 0xff800000396a7808 */ /* 0x000fe40000800000 */
[----:B------:R-:W-:Y:S02]  /*31f0*/  ISETP.GT.AND P2, PT, R0, 0x28, PT ;  /* 0x000000280000780c */ /* 0x000fe40003f44270 */
[----:B------:R-:W-:Y:S02]  /*3200*/  FMNMX.FTZ R3, R107, R3, !PT ;  /* 0x000000036b037209 */ /* 0x000fe40007810000 */
[----:B------:R-:W-:Y:S02]  /*3210*/  FSEL R20, R74, -INF , P3 ;  /* 0xff8000004a147808 */ /* 0x000fe40001800000 */
[----:B------:R-:W-:Y:S01]  /*3220*/  FMNMX.FTZ R6, R14, R15, !PT ;  /* 0x0000000f0e067209 */ /* 0x000fe20007810000 */
[----:B------:R-:W-:Y:S01]  /*3230*/  LDSM.16.MT88.4 R72, [R225+0x6100] ;  /* 0x00610000e148783b */ /* 0x000fe20000004200 */
        /* <DEDUP_REMOVED lines=10> */
[----:B------:R-:W-:Y:S02]  /*32e0*/  FSEL R111, R39, -INF , P1 ;  /* 0xff800000276f7808 */ /* 0x000fe40000800000 */
[----:B------:R-:W-:Y:S02]  /*32f0*/  FMNMX.FTZ R6, R21, R6, !PT ;  /* 0x0000000615067209 */ /* 0x000fe40007810000 */
[----:B------:R-:W-:Y:S02]  /*3300*/  ISETP.GT.AND P1, PT, R0, 0x31, PT ;  /* 0x000000310000780c */ /* 0x000fe40003f24270 */
[----:B------:R-:W-:Y:S02]  /*3310*/  FSEL R161, R32, -INF , P0 ;  /* 0xff80000020a17808 */ /* 0x000fe40000000000 */
[----:B------:R-:W-:-:S02]  /*3320*/  FMNMX.FTZ R3, R104, R3, !PT ;  /* 0x0000000368037209 */ /* 0x000fc40007810000 */
[----:B------:R-:W-:Y:S02]  /*3330*/  FMNMX.FTZ R6, R28, R6, !PT ;  /* 0x000000061c067209 */ /* 0x000fe40007810000 */
[----:B------:R-:W-:Y:S02]  /*3340*/  FSEL R162, R35, -INF , P1 ;  /* 0xff80000023a27808 */ /* 0x000fe40000800000 */
[----:B------:R-:W-:Y:S02]  /*3350*/  FSEL R160, R33, -INF , P1 ;  /* 0xff80000021a07808 */ /* 0x000fe40000800000 */
[----:B------:R-:W-:Y:S02]  /*3360*/  ISETP.GT.AND P1, PT, R0, 0x38, PT ;  /* 0x000000380000780c */ /* 0x000fe40003f24270 */
[----:B------:R-:W-:Y:S02]  /*3370*/  FMNMX.FTZ R3, R161, R3, !PT ;  /* 0x00000003a1037209 */ /* 0x000fe40007810000 */
[----:B------:R-:W-:-:S02]  /*3380*/  FMNMX.FTZ R6, R29, R6, !PT ;  /* 0x000000061d067209 */ /* 0x000fc40007810000 */
[----:B------:R-:W-:Y:S02]  /*3390*/  FSEL R164, R34, -INF , P0 ;  /* 0xff80000022a47808 */ /* 0x000fe40000000000 */
[----:B------:R-:W-:Y:S01]  /*33a0*/  ISETP.GT.AND P0, PT, R0, 0x39, PT ;  /* 0x000000390000780c */ /* 0x000fe20003f04270 */
[----:B------:R-:W-:Y:S01]  /*33b0*/  LDSM.16.MT88.4 R32, [R225+0x900] ;  /* 0x00090000e120783b */ /* 0x000fe20000004200 */
[----:B------:R-:W-:Y:S02]  /*33c0*/  FSEL R134, R48, -INF , P1 ;  /* 0xff80000030867808 */ /* 0x000fe40000800000 */
[----:B------:R-:W-:Y:S02]  /*33d0*/  FMNMX.FTZ R3, R160, R3, !PT ;  /* 0x00000003a0037209 */ /* 0x000fe40007810000 */
[----:B------:R-:W-:Y:S02]  /*33e0*/  FMNMX.FTZ R6, R44, R6, !PT ;  /* 0x000000062c067209 */ /* 0x000fe40007810000 */
[----:B------:R-:W-:-:S02]  /*33f0*/  FSEL R163, R50, -INF , P1 ;  /* 0xff80000032a37808 */ /* 0x000fc40000800000 */
[----:B------:R-:W-:Y:S02]  /*3400*/  FSEL R133, R49, -INF , P0 ;  /* 0xff80000031857808 */ /* 0x000fe40000000000 */
[----:B------:R-:W-:Y:S02]  /*3410*/  ISETP.GT.AND P1, PT, R0, 0x40, PT ;  /* 0x000000400000780c */ /* 0x000fe40003f24270 */
        /* <DEDUP_REMOVED lines=9> */
[----:B------:R-:W-:Y:S02]  /*34b0*/  FSEL R174, R25, -INF , P0 ;  /* 0xff80000019ae7808 */ /* 0x000fe40000000000 */
[----:B------:R-:W-:Y:S02]  /*34c0*/  ISETP.GT.AND P1, PT, R0, 0x48, PT ;  /* 0x000000480000780c */ /* 0x000fe40003f24270 */
[----:B------:R-:W-:-:S02]  /*34d0*/  FMNMX.FTZ R3, R175, R3, !PT ;  /* 0x00000003af037209 */ /* 0x000fc40007810000 */
[----:B------:R-:W-:Y:S02]  /*34e0*/  FSEL R109, R38, -INF , P2 ;  /* 0xff800000266d7808 */ /* 0x000fe40001000000 */
[----:B------:R-:W-:Y:S01]  /*34f0*/  FMNMX.FTZ R6, R108, R6, !PT ;  /* 0x000000066c067209 */ /* 0x000fe20007810000 */
[----:B------:R-:W-:Y:S01]  /*3500*/  LDSM.16.MT88.4 R36, [R224+0x900] ;  /* 0x00090000e024783b */ /* 0x000fe20000004200 */
[----:B------:R-:W-:Y:S02]  /*3510*/  FSEL R196, R27, -INF , P0 ;  /* 0xff8000001bc47808 */ /* 0x000fe40000000000 */
[----:B------:R-:W-:Y:S01]  /*3520*/  ISETP.GT.AND P0, PT, R0, 0x49, PT ;  /* 0x000000490000780c */ /* 0x000fe20003f04270 */
[----:B------:R-:W-:Y:S01]  /*3530*/  LDSM.16.MT88.4 R24, [R225+0x100] ;  /* 0x00010000e118783b */ /* 0x000fe20000004200 */
[----:B------:R-:W-:Y:S02]  /*3540*/  FSEL R173, R16, -INF , P1 ;  /* 0xff80000010ad7808 */ /* 0x000fe40000800000 */
[----:B------:R-:W-:-:S02]  /*3550*/  FMNMX.FTZ R3, R174, R3, !PT ;  /* 0x00000003ae037209 */ /* 0x000fc40007810000 */
[----:B------:R-:W-:Y:S02]  /*3560*/  FMNMX.FTZ R6, R109, R6, !PT ;  /* 0x000000066d067209 */ /* 0x000fe40007810000 */
[----:B------:R-:W-:Y:S02]  /*3570*/  FSEL R172, R17, -INF , P0 ;  /* 0xff80000011ac7808 */ /* 0x000fe40000000000 */
[C---:B------:R-:W-:Y:S02]  /*3580*/  ISETP.GT.AND P3, PT, R0.reuse, 0x50, PT ;  /* 0x000000500000780c */ /* 0x040fe40003f64270 */
[----:B------:R-:W-:Y:S02]  /*3590*/  FMNMX.FTZ R3, R173, R3, !PT ;  /* 0x00000003ad037209 */ /* 0x000fe40007810000 */
[----:B------:R-:W-:Y:S02]  /*35a0*/  FMNMX.FTZ R6, R111, R6, !PT ;  /* 0x000000066f067209 */ /* 0x000fe40007810000 */
[----:B------:R-:W-:-:S02]  /*35b0*/  ISETP.GT.AND P2, PT, R0, 0x51, PT ;  /* 0x000000510000780c */ /* 0x000fc40003f44270 */
[----:B------:R-:W-:Y:S02]  /*35c0*/  FSEL R250, R52, -INF , P3 ;  /* 0xff80000034fa7808 */ /* 0x000fe40001800000 */
[----:B------:R-:W-:Y:S02]  /*35d0*/  FMNMX.FTZ R3, R172, R3, !PT ;  /* 0x00000003ac037209 */ /* 0x000fe40007810000 */
[----:B------:R-:W-:Y:S02]  /*35e0*/  FMNMX.FTZ R6, R164, R6, !PT ;  /* 0x00000006a4067209 */ /* 0x000fe40007810000 */
[----:B------:R-:W-:Y:S02]  /*35f0*/  FSEL R183, R18, -INF , P1 ;  /* 0xff80000012b77808 */ /* 0x000fe40000800000 */
[----:B------:R-:W-:Y:S02]  /*3600*/  FSEL R198, R19, -INF , P0 ;  /* 0xff80000013c67808 */ /* 0x000fe40000000000 */
[----:B------:R-:W-:Y:S01]  /*3610*/  ISETP.GT.AND P1, PT, R0, 0x58, PT ;  /* 0x000000580000780c */ /* 0x000fe20003f24270 */
[----:B------:R-:W-:Y:S01]  /*3620*/  LDSM.16.MT88.4 R16, [R224+0x100] ;  /* 0x00010000e010783b */ /* 0x000fe20000004200 */
[----:B------:R-:W-:-:S02]  /*3630*/  FSEL R169, R53, -INF , P2 ;  /* 0xff80000035a97808 */ /* 0x000fc40001000000 */
[----:B------:R-:W-:Y:S02]  /*3640*/  FMNMX.FTZ R3, R250, R3, !PT ;  /* 0x00000003fa037209 */ /* 0x000fe40007810000 */
[----:B------:R-:W-:Y:S02]  /*3650*/  ISETP.GT.AND P0, PT, R0, 0x59, PT ;  /* 0x000000590000780c */ /* 0x000fe40003f04270 */
[----:B------:R-:W-:Y:S02]  /*3660*/  FMNMX.FTZ R0, R162, R6, !PT ;  /* 0x00000006a2007209 */ /* 0x000fe40007810000 */
[----:B------:R-:W-:Y:S02]  /*3670*/  FSEL R251, R40, -INF , P1 ;  /* 0xff80000028fb7808 */ /* 0x000fe40000800000 */
[----:B------:R-:W-:Y:S02]  /*3680*/  FMNMX.FTZ R132, R169, R3, !PT ;  /* 0x00000003a9847209 */ /* 0x000fe40007810000 */
[----:B------:R-:W-:-:S02]  /*3690*/  FMNMX.FTZ R0, R163, R0, !PT ;  /* 0x00000000a3007209 */ /* 0x000fc40007810000 */
[----:B------:R-:W-:Y:S02]  /*36a0*/  FSEL R170, R41, -INF , P0 ;  /* 0xff80000029aa7808 */ /* 0x000fe40000000000 */
[----:B------:R-:W-:Y:S02]  /*36b0*/  FMNMX.FTZ R132, R251, R132, !PT ;  /* 0x00000084fb847209 */ /* 0x000fe40007810000 */
[----:B------:R-:W-:Y:S02]  /*36c0*/  FMNMX.FTZ R0, R165, R0, !PT ;  /* 0x00000000a5007209 */ /* 0x000fe40007810000 */
[----:B------:R-:W-:Y:S02]  /*36d0*/  FMNMX.FTZ R132, R170, R132, !PT ;  /* 0x00000084aa847209 */ /* 0x000fe40007810000 */
[----:B------:R-:W-:Y:S02]  /*36e0*/  FMNMX.FTZ R0, R197, R0, !PT ;  /* 0x00000000c5007209 */ /* 0x000fe40007810000 */
[----:B------:R-:W-:Y:S01]  /*36f0*/  FSEL R168, R54, -INF , P3 ;  /* 0xff80000036a87808 */ /* 0x000fe20001800000 */
[----:B------:R-:W1:Y:S01]  /*3700*/  SHFL.BFLY PT, R3, R132, 0x2, 0x1f ;  /* 0x0c401f0084037f89 */ /* 0x000e6200000e0000 */
[----:B------:R-:W-:-:S02]  /*3710*/  FMNMX.FTZ R0, R196, R0, !PT ;  /* 0x00000000c4007209 */ /* 0x000fc40007810000 */
[----:B------:R-:W-:Y:S02]  /*3720*/  FSEL R249, R55, -INF , P2 ;  /* 0xff80000037f97808 */ /* 0x000fe40001000000 */
[----:B------:R-:W-:Y:S01]  /*3730*/  FMNMX.FTZ R0, R183, R0, !PT ;  /* 0x00000000b7007209 */ /* 0x000fe20007810000 */
[----:B------:R-:W-:Y:S01]  /*3740*/  LDSM.16.MT88.4 R52, [R228+0x100] ;  /* 0x00010000e434783b */ /* 0x000fe20000004200 */
[----:B------:R-:W-:Y:S02]  /*3750*/  FSEL R46, R42, -INF , P1 ;  /* 0xff8000002a2e7808 */ /* 0x000fe40000800000 */
[----:B------:R-:W-:Y:S02]  /*3760*/  FMNMX.FTZ R0, R198, R0, !PT ;  /* 0x00000000c6007209 */ /* 0x000fe40007810000 */
[----:B------:R-:W-:Y:S02]  /*3770*/  FSEL R47, R43, -INF , P0 ;  /* 0xff8000002b2f7808 */ /* 0x000fe40000000000 */
[----:B------:R-:W-:-:S04]  /*3780*/  FMNMX.FTZ R0, R168, R0, !PT ;  /* 0x00000000a8007209 */ /* 0x000fc80007810000 */
        /* <DEDUP_REMOVED lines=24> */
[----:B------:R1:W2:Y:S02]  /*3910*/  MUFU.EX2 R30, R0 ;  /* 0x00000000001e7308 */ /* 0x0002a40000000800 */
[----:B-1----:R-:W-:Y:S01]  /*3920*/  FFMA.FTZ R0, R10, c[0x0][0x2d0], -R12 ;  /* 0x0000b4000a007a23 */ /* 0x002fe2000001080c */
[----:B--2---:R-:W-:-:S05]  /*3930*/  MOV R13, R30 ;  /* 0x0000001e000d7202 */ /* 0x004fca0000000f00 */
[----:B------:R1:W2:Y:S02]  /*3940*/  MUFU.EX2 R199, R0 ;  /* 0x0000000000c77308 */ /* 0x0002a40000000800 */
[----:B-1----:R-:W-:Y:S01]  /*3950*/  FMUL.FTZ R0, R3, c[0x0][0x2d0] ;  /* 0x0000b40003007a20 */ /* 0x002fe20000410000 */
[----:B--2---:R-:W-:-:S04]  /*3960*/  F2FP.BF16.PACK_AB R10, R199, R13 ;  /* 0x0000000dc70a723e */ /* 0x004fc800000010ff */
[----:B------:R-:W-:Y:S02]  /*3970*/  FSEL R0, R0, RZ, P0 ;  /* 0x000000ff00007208 */ /* 0x000fe40000000000 */
[----:B------:R-:W-:-:S03]  /*3980*/  PLOP3.LUT P0, PT, PT, PT, UP0, 0x80, 0x0 ;  /* 0x000000000000781c */ /* 0x000fc60003f0f008 */
[----:B------:R-:W-:Y:S02]  /*3990*/  FFMA.FTZ R4, R14, c[0x0][0x2d0], -R0 ;  /* 0x0000b4000e047a23 */ /* 0x000fe40000010800 */
[----:B------:R-:W-:Y:S02]  /*39a0*/  IMAD.MOV.U32 R14, RZ, RZ, R46 ;  /* 0x000000ffff0e7224 */ /* 0x000fe400078e002e */
[----:B------:R1:W-:Y:S02]  /*39b0*/  MUFU.EX2 R121, R4 ;  /* 0x0000000400797308 */ /* 0x0003e40000000800 */
[----:B-1----:R-:W-:Y:S01]  /*39c0*/  FFMA.FTZ R4, R15, c[0x0][0x2d0], -R0 ;  /* 0x0000b4000f047a23 */ /* 0x002fe20000010800 */
[----:B------:R-:W-:-:S05]  /*39d0*/  MOV R15, R47 ;  /* 0x0000002f000f7202 */ /* 0x000fca0000000f00 */
[----:B------:R1:W2:Y:S02]  /*39e0*/  MUFU.EX2 R101, R4 ;  /* 0x0000000400657308 */ /* 0x0002a40000000800 */
[----:B-1----:R-:W-:Y:S01]  /*39f0*/  FFMA.FTZ R4, R20, c[0x0][0x2d0], -R0 ;  /* 0x0000b40014047a23 */ /* 0x002fe20000010800 */
[----:B--2---:R-:W-:-:S05]  /*3a00*/  F2FP.BF16.PACK_AB R9, R101, R121 ;  /* 0x000000796509723e */ /* 0x004fca00000010ff */
[----:B------:R1:W-:Y:S02]  /*3a10*/  MUFU.EX2 R180, R4 ;  /* 0x0000000400b47308 */ /* 0x0003e40000000800 */
[----:B-1----:R-:W-:-:S06]  /*3a20*/  FFMA.FTZ R4, R21, c[0x0][0x2d0], -R0 ;  /* 0x0000b40015047a23 */ /* 0x002fcc0000010800 */
[----:B------:R1:W2:Y:S02]  /*3a30*/  MUFU.EX2 R102, R4 ;  /* 0x0000000400667308 */ /* 0x0002a40000000800 */
[----:B-1----:R-:W-:Y:S01]  /*3a40*/  FFMA.FTZ R4, R23, c[0x0][0x2d0], -R12 ;  /* 0x0000b40017047a23 */ /* 0x002fe2000001080c */
[----:B--2---:R-:W-:-:S05]  /*3a50*/  F2FP.BF16.PACK_AB R11, R102, R180 ;  /* 0x000000b4660b723e */ /* 0x004fca00000010ff */
[----:B------:R1:W-:Y:S02]  /*3a60*/  MUFU.EX2 R182, R4 ;  /* 0x0000000400b67308 */ /* 0x0003e40000000800 */
[C---:B------:R-:W-:Y:S08]  /*3a70*/  HMMA.16816.F32.BF16 R40, R8.reuse, R16, RZ ;  /* 0x000000100828723c */ /* 0x040ff000000418ff */
[----:B------:R-:W-:Y:S01]  /*3a80*/  HMMA.16816.F32.BF16 R68, R8, R64, RZ ;  /* 0x000000400844723c */ /* 0x000fe200000418ff */
[----:B-1----:R-:W-:-:S04]  /*3a90*/  FFMA.FTZ R4, R22, c[0x0][0x2d0], -R12 ;  /* 0x0000b40016047a23 */ /* 0x002fc8000001080c */
[----:B------:R1:W2:Y:S03]  /*3aa0*/  MUFU.EX2 R7, R4 ;  /* 0x0000000400077308 */ /* 0x0002a60000000800 */
[C---:B------:R-:W-:Y:S08]  /*3ab0*/  HMMA.16816.F32.BF16 R20, R8.reuse, R24, RZ ;  /* 0x000000180814723c */ /* 0x040ff000000418ff */
[----:B------:R-:W-:Y:S01]  /*3ac0*/  HMMA.16816.F32.BF16 R64, R8, R66, RZ ;  /* 0x000000420840723c */ /* 0x000fe200000418ff */
[----:B-1----:R-:W-:-:S02]  /*3ad0*/  FFMA.FTZ R4, R28, c[0x0][0x2d0], -R0 ;  /* 0x0000b4001c047a23 */ /* 0x002fc40000010800 */
[----:B--2---:R-:W-:Y:S02]  /*3ae0*/  IMAD.MOV.U32 R2, RZ, RZ, R7 ;  /* 0x000000ffff027224 */ /* 0x004fe400078e0007 */
[----:B------:R1:W-:Y:S03]  /*3af0*/  MUFU.EX2 R181, R4 ;  /* 0x0000000400b57308 */ /* 0x0003e60000000800 */
[----:B------:R-:W-:Y:S01]  /*3b00*/  F2FP.BF16.PACK_AB R6, R2, R182 ;  /* 0x000000b60206723e */ /* 0x000fe200000010ff */
[--C-:B-1----:R-:W-:Y:S02]  /*3b10*/  FFMA.FTZ R4, R29, c[0x0][0x2d0], -R0.reuse ;  /* 0x0000b4001d047a23 */ /* 0x102fe40000010800 */
[C---:B------:R-:W-:Y:S02]  /*3b20*/  HMMA.16816.F32.BF16 R28, R8.reuse, R18, RZ ;  /* 0x00000012081c723c */ /* 0x040fe400000418ff */
[----:B------:R1:W2:Y:S06]  /*3b30*/  MUFU.EX2 R120, R4 ;  /* 0x0000000400787308 */ /* 0x0002ac0000000800 */
[C---:B------:R-:W-:Y:S08]  /*3b40*/  HMMA.16816.F32.BF16 R16, R8.reuse, R26, RZ ;  /* 0x0000001a0810723c */ /* 0x040ff000000418ff */
[----:B------:R-:W-:Y:S01]  /*3b50*/  HMMA.16816.F32.BF16 R24, R8, R54, RZ ;  /* 0x000000360818723c */ /* 0x000fe200000418ff */
[----:B-1----:R-:W-:Y:S01]  /*3b60*/  FFMA.FTZ R4, R44, c[0x0][0x2d0], -R0 ;  /* 0x0000b4002c047a23 */ /* 0x002fe20000010800 */
[----:B--2---:R-:W-:-:S03]  /*3b70*/  F2FP.BF16.PACK_AB R5, R120, R181 ;  /* 0x000000b57805723e */ /* 0x004fc600000010ff */
[----:B------:R1:W-:Y:S02]  /*3b80*/  MUFU.EX2 R100, R4 ;  /* 0x0000000400647308 */ /* 0x0003e40000000800 */
[----:B-1----:R-:W-:Y:S02]  /*3b90*/  FFMA.FTZ R4, R45, c[0x0][0x2d0], -R0 ;  /* 0x0000b4002d047a23 */ /* 0x002fe40000010800 */
[----:B------:R-:W1:Y:S04]  /*3ba0*/  LDSM.16.MT88.4 R44, [R227+0x100] ;  /* 0x00010000e32c783b */ /* 0x000e680000004200 */
[----:B------:R2:W3:Y:S02]  /*3bb0*/  MUFU.EX2 R252, R4 ;  /* 0x0000000400fc7308 */ /* 0x0004e40000000800 */
[----:B--2---:R-:W-:-:S02]  /*3bc0*/  F2FP.BF16.PACK_AB R4, R166, R167 ;  /* 0x000000a7a604723e */ /* 0x004fc400000010ff */
[----:B---3--:R-:W-:-:S07]  /*3bd0*/  F2FP.BF16.PACK_AB R7, R252, R100 ;  /* 0x00000064fc07723e */ /* 0x008fce00000010ff */
[C---:B------:R-:W-:Y:S08]  /*3be0*/  HMMA.16816.F32.BF16 R136, R4.reuse, R36, R40 ;  /* 0x000000240488723c */ /* 0x040ff00000041828 */
[C---:B------:R-:W-:Y:S01]  /*3bf0*/  HMMA.16816.F32.BF16 R148, R4.reuse, R38, R28 ;  /* 0x000000260494723c */ /* 0x040fe2000004181c */
[----:B------:R-:W2:Y:S07]  /*3c00*/  LDSM.16.MT88.4 R36, [R224+0x3100] ;  /* 0x00310000e024783b */ /* 0x000eae0000004200 */
[C---:B------:R-:W-:Y:S08]  /*3c10*/  HMMA.16816.F32.BF16 R144, R4.reuse, R32, R20 ;  /* 0x000000200490723c */ /* 0x040ff00000041814 */
[----:B------:R-:W-:Y:S01]  /*3c20*/  HMMA.16816.F32.BF16 R140, R4, R34, R16 ;  /* 0x00000022048c723c */ /* 0x000fe20000041810 */
[----:B------:R-:W3:Y:S07]  /*3c30*/  LDSM.16.MT88.4 R32, [R227+0x900] ;  /* 0x00090000e320783b */ /* 0x000eee0000004200 */
[C---:B-1----:R-:W-:Y:S08]  /*3c40*/  HMMA.16816.F32.BF16 R20, R8.reuse, R44, RZ ;  /* 0x0000002c0814723c */ /* 0x042ff000000418ff */
[C---:B------:R-:W-:Y:S08]  /*3c50*/  HMMA.16816.F32.BF16 R16, R8.reuse, R46, RZ ;  /* 0x0000002e0810723c */ /* 0x040ff000000418ff */
[C---:B------:R-:W-:Y:S01]  /*3c60*/  HMMA.16816.F32.BF16 R28, R8.reuse, R52, RZ ;  /* 0x00000034081c723c */ /* 0x040fe200000418ff */
[----:B------:R-:W1:Y:S07]  /*3c70*/  LDSM.16.MT88.4 R52, [R227+0x3100] ;  /* 0x00310000e334783b */ /* 0x000e6e0000004200 */
[C---:B--2---:R-:W-:Y:S08]  /*3c80*/  HMMA.16816.F32.BF16 R44, R8.reuse, R36, RZ ;  /* 0x00000024082c723c */ /* 0x044ff000000418ff */
[----:B------:R-:W-:Y:S08]  /*3c90*/  HMMA.16816.F32.BF16 R40, R8, R38, RZ ;  /* 0x000000260828723c */ /* 0x000ff000000418ff */
[C---:B---3--:R-:W-:Y:S08]  /*3ca0*/  HMMA.16816.F32.BF16 R116, R4.reuse, R32, R20 ;  /* 0x000000200474723c */ /* 0x048ff00000041814 */
[----:B------:R-:W-:Y:S08]  /*3cb0*/  HMMA.16816.F32.BF16 R124, R4, R34, R16 ;  /* 0x00000022047c723c */ /* 0x000ff00000041810 */
[C---:B------:R-:W-:Y:S08]  /*3cc0*/  HMMA.16816.F32.BF16 R36, R8.reuse, R48, RZ ;  /* 0x000000300824723c */ /* 0x040ff000000418ff */
[----:B------:R-:W-:Y:S08]  /*3cd0*/  HMMA.16816.F32.BF16 R32, R8, R50, RZ ;  /* 0x000000320820723c */ /* 0x000ff000000418ff */
[----:B------:R-:W-:Y:S08]  /*3ce0*/  HMMA.16816.F32.BF16 R128, R4, R60, R28 ;  /* 0x0000003c0480723c */ /* 0x000ff0000004181c */
[----:B------:R-:W-:Y:S08]  /*3cf0*/  HMMA.16816.F32.BF16 R28, R8, R56, RZ ;  /* 0x00000038081c723c */ /* 0x000ff000000418ff */
[----:B------:R-:W-:Y:S08]  /*3d00*/  HMMA.16816.F32.BF16 R112, R4, R62, R24 ;  /* 0x0000003e0470723c */ /* 0x000ff00000041818 */
[C---:B------:R-:W-:Y:S08]  /*3d10*/  HMMA.16816.F32.BF16 R24, R8.reuse, R58, RZ ;  /* 0x0000003a0818723c */ /* 0x040ff000000418ff */
[C---:B-1----:R-:W-:Y:S08]  /*3d20*/  HMMA.16816.F32.BF16 R20, R8.reuse, R52, RZ ;  /* 0x000000340814723c */ /* 0x042ff000000418ff */
[C---:B------:R-:W-:Y:S08]  /*3d30*/  HMMA.16816.F32.BF16 R16, R8.reuse, R54, RZ ;  /* 0x000000360810723c */ /* 0x040ff000000418ff */
[C---:B------:R-:W-:Y:S08]  /*3d40*/  HMMA.16816.F32.BF16 R60, R8.reuse, R72, RZ ;  /* 0x00000048083c723c */ /* 0x040ff000000418ff */
[C---:B------:R-:W-:Y:S08]  /*3d50*/  HMMA.16816.F32.BF16 R56, R8.reuse, R74, RZ ;  /* 0x0000004a0838723c */ /* 0x040ff000000418ff */
[C---:B------:R-:W-:Y:S08]  /*3d60*/  HMMA.16816.F32.BF16 R52, R8.reuse, R76, RZ ;  /* 0x0000004c0834723c */ /* 0x040ff000000418ff */
[C---:B------:R-:W-:Y:S08]  /*3d70*/  HMMA.16816.F32.BF16 R48, R8.reuse, R78, RZ ;  /* 0x0000004e0830723c */ /* 0x040ff000000418ff */
[C---:B------:R-:W-:Y:S07]  /*3d80*/  HMMA.16816.F32.BF16 R72, R8.reuse, R84, RZ ;  /* 0x000000540848723c */ /* 0x040fee00000418ff */
[----:B------:R-:W-:Y:S01]  /*3d90*/  MOV R85, R120 ;  /* 0x0000007800557202 */ /* 0x000fe20000000f00 */
[----:B------:R-:W-:Y:S01]  /*3da0*/  HMMA.16816.F32.BF16 R76, R8, R86, RZ ;  /* 0x00000056084c723c */ /* 0x000fe200000418ff */
[----:B------:R-:W-:-:S06]  /*3db0*/  IMAD.MOV.U32 R84, RZ, RZ, R121 ;  /* 0x000000ffff547224 */ /* 0x000fcc00078e0079 */
[----:B------:R-:W-:Y:S01]  /*3dc0*/  IMAD.MOV.U32 R87, RZ, RZ, R102 ;  /* 0x000000ffff577224 */ /* 0x000fe200078e0066 */
[----:B------:R-:W-:Y:S01]  /*3dd0*/  MOV R10, R101 ;  /* 0x00000065000a7202 */ /* 0x000fe20000000f00 */
[----:B------:R-:W-:Y:S01]  /*3de0*/  IMAD.MOV.U32 R86, RZ, RZ, R103 ;  /* 0x000000ffff567224 */ /* 0x000fe200078e0067 */
[----:B------:R-:W-:Y:S01]  /*3df0*/  HMMA.16816.F32.BF16 R120, R4, R96, R44 ;  /* 0x000000600478723c */ /* 0x000fe2000004182c */
[----:B------:R-:W-:-:S07]  /*3e00*/  IMAD.MOV.U32 R11, RZ, RZ, R100 ;  /* 0x000000ffff0b7224 */ /* 0x000fce00078e0064 */
[C---:B------:R-:W-:Y:S08]  /*3e10*/  HMMA.16816.F32.BF16 R100, R4.reuse, R98, R40 ;  /* 0x000000620464723c */ /* 0x040ff00000041828 */
[C---:B------:R-:W-:Y:S08]  /*3e20*/  HMMA.16816.F32.BF16 R96, R4.reuse, R92, R36 ;  /* 0x0000005c0460723c */ /* 0x040ff00000041824 */
[C---:B------:R-:W-:Y:S07]  /*3e30*/  HMMA.16816.F32.BF16 R92, R4.reuse, R94, R32 ;  /* 0x0000005e045c723c */ /* 0x040fee0000041820 */
[----:B------:R-:W-:Y:S01]  /*3e40*/  IMAD.MOV.U32 R32, RZ, RZ, R86 ;  /* 0x000000ffff207224 */ /* 0x000fe200078e0056 */
[----:B------:R-:W-:Y:S01]  /*3e50*/  MOV R33, R87 ;  /* 0x0000005700217202 */ /* 0x000fe20000000f00 */
[----:B------:R-:W-:Y:S01]  /*3e60*/  IMAD.MOV.U32 R34, RZ, RZ, R84 ;  /* 0x000000ffff227224 */ /* 0x000fe200078e0054 */
[C---:B------:R-:W-:Y:S01]  /*3e70*/  HMMA.16816.F32.BF16 R40, R4.reuse, R80, R20 ;  /* 0x000000500428723c */ /* 0x040fe20000041814 */
[----:B------:R-:W-:Y:S01]  /*3e80*/  IMAD.MOV.U32 R35, RZ, RZ, R85 ;  /* 0x000000ffff237224 */ /* 0x000fe200078e0055 */
[----:B------:R-:W1:Y:S05]  /*3e90*/  LDSM.16.MT88.4 R20, [R224+0x6900] ;  /* 0x00690000e014783b */ /* 0x000e6a0000004200 */
[----:B------:R-:W-:Y:S01]  /*3ea0*/  IMAD.MOV.U32 R81, RZ, RZ, R33 ;  /* 0x000000ffff517224 */ /* 0x000fe200078e0021 */
[----:B------:R-:W-:Y:S01]  /*3eb0*/  HMMA.16816.F32.BF16 R84, R4, R88, R28 ;  /* 0x000000580454723c */ /* 0x000fe2000004181c */
[----:B------:R-:W-:-:S06]  /*3ec0*/  MOV R80, R34 ;  /* 0x0000002200507202 */ /* 0x000fcc0000000f00 */
[----:B------:R-:W-:Y:S01]  /*3ed0*/  MOV R30, R10 ;  /* 0x0000000a001e7202 */ /* 0x000fe20000000f00 */
[----:B------:R-:W-:Y:S01]  /*3ee0*/  IMAD.MOV.U32 R31, RZ, RZ, R11 ;  /* 0x000000ffff1f7224 */ /* 0x000fe200078e000b */
[C---:B------:R-:W-:Y:S01]  /*3ef0*/  HMMA.16816.F32.BF16 R88, R4.reuse, R90, R24 ;  /* 0x0000005a0458723c */ /* 0x040fe20000041818 */
[----:B------:R-:W2:Y:S04]  /*3f00*/  LDSM.16.MT88.4 R8, [R228+0x6900] ;  /* 0x00690000e408783b */ /* 0x000ea80000004200 */
[----:B------:R-:W3:Y:S03]  /*3f10*/  LDSM.16.MT88.4 R24, [R227+0x6900] ;  /* 0x00690000e318783b */ /* 0x000ee60000004200 */
[C---:B------:R-:W-:Y:S01]  /*3f20*/  HMMA.16816.F32.BF16 R36, R4.reuse, R82, R16 ;  /* 0x000000520424723c */ /* 0x040fe20000041810 */
[----:B------:R-:W4:Y:S06]  /*3f30*/  LDSM.16.MT88.4 R16, [R225+0x6900] ;  /* 0x00690000e110783b */ /* 0x000f2c0000004200 */
[----:B------:R-:W-:Y:S01]  /*3f40*/  IMAD.MOV.U32 R83, RZ, RZ, R35 ;  /* 0x000000ffff537224 */ /* 0x000fe200078e0023 */
[C---:B-1----:R-:W-:Y:S08]  /*3f50*/  HMMA.16816.F32.BF16 R68, R4.reuse, R20, R68 ;  /* 0x000000140444723c */ /* 0x042ff00000041844 */
[C---:B------:R-:W-:Y:S01]  /*3f60*/  HMMA.16816.F32.BF16 R64, R4.reuse, R22, R64 ;  /* 0x000000160440723c */ /* 0x040fe20000041840 */
[----:B------:R-:W-:Y:S07]  /*3f70*/  LDSM.16.MT88.4 R20, [R225+0x1100] ;  /* 0x00110000e114783b */ /* 0x000fee0000004200 */
[C---:B--2---:R-:W-:Y:S07]  /*3f80*/  HMMA.16816.F32.BF16 R44, R4.reuse, R8, R52 ;  /* 0x00000008042c723c */ /* 0x044fee0000041834 */
[----:B------:R-:W-:Y:S01]  /*3f90*/  IMAD.MOV.U32 R53, RZ, RZ, R32 ;  /* 0x000000ffff357224 */ /* 0x000fe200078e0020 */
[----:B------:R-:W-:Y:S01]  /*3fa0*/  MOV R54, R31 ;  /* 0x0000001f00367202 */ /* 0x000fe20000000f00 */
[----:B---3--:R-:W-:Y:S01]  /*3fb0*/  HMMA.16816.F32.BF16 R32, R4, R24, R72 ;  /* 0x000000180420723c */ /* 0x008fe20000041848 */
[----:B------:R-:W-:-:S06]  /*3fc0*/  IMAD.MOV.U32 R55, RZ, RZ, R30 ;  /* 0x000000ffff377224 */ /* 0x000fcc00078e001e */
[----:B------:R-:W-:Y:S01]  /*3fd0*/  IMAD.MOV.U32 R73, RZ, RZ, R2 ;  /* 0x000000ffff497224 */ /* 0x000fe200078e0002 */
[----:B------:R-:W-:Y:S01]  /*3fe0*/  MOV R74, R252 ;  /* 0x000000fc004a7202 */ /* 0x000fe20000000f00 */
[--C-:B------:R-:W-:Y:S01]  /*3ff0*/  FFMA.FTZ R2, R107, c[0x0][0x2d0], -R12.reuse ;  /* 0x0000b4006b027a23 */ /* 0x100fe2000001080c */
[C---:B------:R-:W-:Y:S01]  /*4000*/  HMMA.16816.F32.BF16 R28, R4.reuse, R26, R76 ;  /* 0x0000001a041c723c */ /* 0x040fe2000004184c */
[----:B------:R-:W1:Y:S02]  /*4010*/  LDSM.16.MT88.4 R24, [R224+0x1100] ;  /* 0x00110000e018783b */ /* 0x000e640000004200 */
[----:B------:R2:W-:Y:S05]  /*4020*/  MUFU.EX2 R252, R2 ;  /* 0x0000000200fc7308 */ /* 0x0005ea0000000800 */
[C---:B----4-:R-:W-:Y:S08]  /*4030*/  HMMA.16816.F32.BF16 R60, R4.reuse, R16, R60 ;  /* 0x00000010043c723c */ /* 0x050ff0000004183c */
[----:B------:R-:W-:Y:S01]  /*4040*/  HMMA.16816.F32.BF16 R56, R4, R18, R56 ;  /* 0x000000120438723c */ /* 0x000fe20000041838 */
[----:B------:R-:W3:Y:S01]  /*4050*/  LDSM.16.MT88.4 R16, [R228+0x1100] ;  /* 0x00110000e410783b */ /* 0x000ee20000004200 */
[----:B--2---:R-:W-:-:S04]  /*4060*/  FFMA.FTZ R2, R106, c[0x0][0x2d0], -R12 ;  /* 0x0000b4006a027a23 */ /* 0x004fc8000001080c */
[----:B------:R2:W-:Y:S02]  /*4070*/  MUFU.EX2 R75, R2 ;  /* 0x00000002004b7308 */ /* 0x0005e40000000800 */
[----:B------:R-:W-:Y:S01]  /*4080*/  HMMA.16816.F32.BF16 R48, R4, R10, R48 ;  /* 0x0000000a0430723c */ /* 0x000fe20000041830 */
[----:B------:R-:W4:Y:S06]  /*4090*/  LDSM.16.MT88.4 R8, [R227+0x1100] ;  /* 0x00110000e308783b */ /* 0x000f2c0000004200 */
[----:B------:R-:W-:Y:S01]  /*40a0*/  FFMA.FTZ R4, R109, c[0x0][0x2d0], -R0 ;  /* 0x0000b4006d047a23 */ /* 0x000fe20000010800 */
[----:B------:R-:W-:Y:S01]  /*40b0*/  MOV R109, R249 ;  /* 0x000000f9006d7202 */ /* 0x000fe20000000f00 */
[----:B--2---:R-:W-:-:S04]  /*40c0*/  FFMA.FTZ R2, R105, c[0x0][0x2d0], -R12 ;  /* 0x0000b40069027a23 */ /* 0x004fc8000001080c */
[----:B------:R2:W-:Y:S02]  /*40d0*/  MUFU.EX2 R82, R2 ;  /* 0x0000000200527308 */ /* 0x0005e40000000800 */
[----:B--2---:R-:W-:-:S06]  /*40e0*/  FFMA.FTZ R2, R104, c[0x0][0x2d0], -R12 ;  /* 0x0000b40068027a23 */ /* 0x004fcc000001080c */
[----:B------:R2:W5:Y:S02]  /*40f0*/  MUFU.EX2 R52, R2 ;  /* 0x0000000200347308 */ /* 0x0005640000000800 */
[----:B--2---:R-:W-:Y:S01]  /*4100*/  FFMA.FTZ R2, R110, c[0x0][0x2d0], -R0 ;  /* 0x0000b4006e027a23 */ /* 0x004fe20000010800 */
[----:B-----5:R-:W-:Y:S01]  /*4110*/  F2FP.BF16.PACK_AB R6, R52, R82 ;  /* 0x000000523406723e */ /* 0x020fe200000010ff */
[----:B------:R-:W-:-:S04]  /*4120*/  IMAD.MOV.U32 R110, RZ, RZ, R250 ;  /* 0x000000ffff6e7224 */ /* 0x000fc800078e00fa */
[----:B------:R2:W-:Y:S02]  /*4130*/  MUFU.EX2 R250, R2 ;  /* 0x0000000200fa7308 */ /* 0x0005e40000000800 */
[----:B--2---:R-:W-:Y:S02]  /*4140*/  FFMA.FTZ R2, R108, c[0x0][0x2d0], -R0 ;  /* 0x0000b4006c027a23 */ /* 0x004fe40000010800 */
[----:B------:R-:W-:-:S04]  /*4150*/  IMAD.MOV.U32 R108, RZ, RZ, R251 ;  /* 0x000000ffff6c7224 */ /* 0x000fc800078e00fb */
[----:B------:R2:W5:Y:S02]  /*4160*/  MUFU.EX2 R251, R2 ;  /* 0x0000000200fb7308 */ /* 0x0005640000000800 */
[----:B--2---:R-:W-:Y:S01]  /*4170*/  FFMA.FTZ R2, R111, c[0x0][0x2d0], -R0 ;  /* 0x0000b4006f027a23 */ /* 0x004fe20000010800 */
[----:B-----5:R-:W-:Y:S01]  /*4180*/  F2FP.BF16.PACK_AB R5, R251, R250 ;  /* 0x000000fafb05723e */ /* 0x020fe200000010ff */
[----:B------:R-:W-:-:S04]  /*4190*/  IMAD.MOV.U32 R111, RZ, RZ, R199 ;  /* 0x000000ffff6f7224 */ /* 0x000fc800078e00c7 */
[----:B------:R2:W-:Y:S08]  /*41a0*/  MUFU.EX2 R199, R4 ;  /* 0x0000000400c77308 */ /* 0x0005f00000000800 */
[----:B------:R-:W5:Y:S01]  /*41b0*/  MUFU.EX2 R249, R2 ;  /* 0x0000000200f97308 */ /* 0x000f620000000800 */
[----:B--2---:R-:W-:Y:S02]  /*41c0*/  F2FP.BF16.PACK_AB R4, R75, R252 ;  /* 0x000000fc4b04723e */ /* 0x004fe400000010ff */
[----:B-----5:R-:W-:Y:S01]  /*41d0*/  F2FP.BF16.PACK_AB R7, R249, R199 ;  /* 0x000000c7f907723e */ /* 0x020fe200000010ff */
[----:B------:R-:W-:-:S06]  /*41e0*/  IMAD.MOV.U32 R2, RZ, RZ, R73 ;  /* 0x000000ffff027224 */ /* 0x000fcc00078e0049 */
[C---:B-1----:R-:W-:Y:S07]  /*41f0*/  HMMA.16816.F32.BF16 R136, R4.reuse, R24, R136 ;  /* 0x000000180488723c */ /* 0x042fee0000041888 */
[----:B------:R-:W-:Y:S01]  /*4200*/  MOV R24, R74 ;  /* 0x0000004a00187202 */ /* 0x000fe20000000f00 */
[----:B------:R-:W-:Y:S01]  /*4210*/  IMAD.MOV.U32 R25, RZ, RZ, R75 ;  /* 0x000000ffff197224 */ /* 0x000fe200078e004b */
[C---:B------:R-:W-:Y:S07]  /*4220*/  HMMA.16816.F32.BF16 R76, R4.reuse, R20, R144 ;  /* 0x00000014044c723c */ /* 0x040fee0000041890 */
[----:B------:R-:W-:Y:S01]  /*4230*/  IMAD.MOV.U32 R145, RZ, RZ, R24 ;  /* 0x000000ffff917224 */ /* 0x000fe200078e0018 */
[----:B------:R-:W-:Y:S01]  /*4240*/  HMMA.16816.F32.BF16 R72, R4, R26, R148 ;  /* 0x0000001a0448723c */ /* 0x000fe20000041894 */
[----:B------:R-:W-:-:S02]  /*4250*/  IMAD.MOV.U32 R144, RZ, RZ, R25 ;  /* 0x000000ffff907224 */ /* 0x000fc400078e0019 */
[----:B------:R-:W1:Y:S04]  /*4260*/  LDSM.16.MT88.4 R24, [R224+0x4100] ;  /* 0x00410000e018783b */ /* 0x000e680000004200 */
[----:B------:R-:W-:Y:S01]  /*4270*/  IMAD.MOV.U32 R148, RZ, RZ, R82 ;  /* 0x000000ffff947224 */ /* 0x000fe200078e0052 */
[----:B------:R-:W-:Y:S01]  /*4280*/  MOV R149, R83 ;  /* 0x0000005300957202 */ /* 0x000fe20000000f00 */
[----:B------:R-:W-:Y:S01]  /*4290*/  IMAD.MOV.U32 R150, RZ, RZ, R80 ;  /* 0x000000ffff967224 */ /* 0x000fe200078e0050 */
[----:B---3--:R-:W-:Y:S01]  /*42a0*/  HMMA.16816.F32.BF16 R104, R4, R16, R128 ;  /* 0x000000100468723c */ /* 0x008fe20000041880 */
[----:B------:R-:W-:Y:S02]  /*42b0*/  IMAD.MOV.U32 R151, RZ, RZ, R81 ;  /* 0x000000ffff977224 */ /* 0x000fe400078e0051 */
[----:B------:R-:W-:-:S02]  /*42c0*/  IMAD.MOV.U32 R147, RZ, RZ, R150 ;  /* 0x000000ffff937224 */ /* 0x000fc400078e0096 */
[----:B------:R-:W-:Y:S01]  /*42d0*/  IMAD.MOV.U32 R150, RZ, RZ, R110 ;  /* 0x000000ffff967224 */ /* 0x000fe200078e006e */
[----:B------:R-:W-:Y:S01]  /*42e0*/  MOV R146, R151 ;  /* 0x0000009700927202 */ /* 0x000fe20000000f00 */
[----:B------:R-:W-:Y:S01]  /*42f0*/  IMAD.MOV.U32 R128, RZ, RZ, R111 ;  /* 0x000000ffff807224 */ /* 0x000fe200078e006f */
[C---:B------:R-:W-:Y:S01]  /*4300*/  HMMA.16816.F32.BF16 R80, R4.reuse, R22, R140 ;  /* 0x000000160450723c */ /* 0x040fe2000004188c */
[----:B------:R-:W2:Y:S01]  /*4310*/  LDSM.16.MT88.4 R20, [R225+0x4100] ;  /* 0x00410000e114783b */ /* 0x000ea20000004200 */
[----:B------:R-:W-:Y:S01]  /*4320*/  MOV R131, R148 ;  /* 0x0000009400837202 */ /* 0x000fe20000000f00 */
[----:B------:R-:W-:Y:S01]  /*4330*/  IMAD.MOV.U32 R148, RZ, RZ, R109 ;  /* 0x000000ffff947224 */ /* 0x000fe200078e006d */
[----:B------:R-:W-:Y:S01]  /*4340*/  MOV R129, R2 ;  /* 0x0000000200817202 */ /* 0x000fe20000000f00 */
[----:B------:R-:W-:Y:S02]  /*4350*/  FFMA.FTZ R2, R161, c[0x0][0x2d0], -R12 ;  /* 0x0000b400a1027a23 */ /* 0x000fe4000001080c */
[----:B------:R-:W-:Y:S01]  /*4360*/  MOV R141, R108 ;  /* 0x0000006c008d7202 */ /* 0x000fe20000000f00 */
[----:B------:R-:W-:Y:S01]  /*4370*/  HMMA.16816.F32.BF16 R112, R4, R18, R112 ;  /* 0x000000120470723c */ /* 0x000fe20000041870 */
[----:B------:R-:W3:Y:S01]  /*4380*/  LDSM.16.MT88.4 R16, [R228+0x4100] ;  /* 0x00410000e410783b */ /* 0x000ee20000004200 */
[----:B------:R-:W-:Y:S01]  /*4390*/  IMAD.MOV.U32 R130, RZ, RZ, R149 ;  /* 0x000000ffff827224 */ /* 0x000fe200078e0095 */
[----:B------:R-:W-:Y:S01]  /*43a0*/  MOV R140, R53 ;  /* 0x00000035008c7202 */ /* 0x000fe20000000f00 */
[----:B------:R-:W-:-:S02]  /*43b0*/  IMAD.MOV.U32 R149, RZ, RZ, R52 ;  /* 0x000000ffff957224 */ /* 0x000fc400078e0034 */
[----:B------:R-:W-:Y:S02]  /*43c0*/  IMAD.MOV.U32 R143, RZ, RZ, R54 ;  /* 0x000000ffff8f7224 */ /* 0x000fe400078e0036 */
[----:B----4-:R-:W-:Y:S01]  /*43d0*/  HMMA.16816.F32.BF16 R116, R4, R8, R116 ;  /* 0x000000080474723c */ /* 0x010fe20000041874 */
[----:B------:R-:W-:-:S07]  /*43e0*/  IMAD.MOV.U32 R142, RZ, RZ, R55 ;  /* 0x000000ffff8e7224 */ /* 0x000fce00078e0037 */
        /* <DEDUP_REMOVED lines=12> */
[C---:B------:R-:W-:Y:S01]  /*44b0*/  HMMA.16816.F32.BF16 R36, R4.reuse, R10, R36 ;  /* 0x0000000a0424723c */ /* 0x040fe20000041824 */
[----:B------:R-:W4:Y:S07]  /*44c0*/  LDSM.16.MT88.4 R8, [R228+0x7100] ;  /* 0x00710000e408783b */ /* 0x000f2e0000004200 */
[C---:B-1----:R-:W-:Y:S08]  /*44d0*/  HMMA.16816.F32.BF16 R32, R4.reuse, R24, R32 ;  /* 0x000000180420723c */ /* 0x042ff00000041820 */
[C---:B--2---:R-:W-:Y:S07]  /*44e0*/  HMMA.16816.F32.BF16 R84, R4.reuse, R20, R68 ;  /* 0x000000140454723c */ /* 0x044fee0000041844 */
[----:B------:R-:W-:Y:S01]  /*44f0*/  MOV R71, R167 ;  /* 0x000000a700477202 */ /* 0x000fe20000000f00 */
[----:B------:R-:W-:Y:S01]  /*4500*/  IMAD.MOV.U32 R69, RZ, RZ, R181 ;  /* 0x000000ffff457224 */ /* 0x000fe200078e00b5 */
[----:B------:R1:W-:Y:S01]  /*4510*/  MUFU.EX2 R167, R2 ;  /* 0x0000000200a77308 */ /* 0x0003e20000000800 */
[----:B------:R-:W-:Y:S01]  /*4520*/  IMAD.MOV.U32 R70, RZ, RZ, R180 ;  /* 0x000000ffff467224 */ /* 0x000fe200078e00b4 */
[----:B------:R-:W-:Y:S01]  /*4530*/  HMMA.16816.F32.BF16 R28, R4, R26, R28 ;  /* 0x0000001a041c723c */ /* 0x000fe2000004181c */
[----:B------:R-:W2:Y:S01]  /*4540*/  LDSM.16.MT88.4 R24, [R224+0x1900] ;  /* 0x00190000e018783b */ /* 0x000ea20000004200 */
[----:B------:R-:W-:Y:S01]  /*4550*/  MOV R68, R182 ;  /* 0x000000b600447202 */ /* 0x000fe20000000f00 */
[----:B------:R-:W-:-:S05]  /*4560*/  IMAD.MOV.U32 R161, RZ, RZ, R69 ;  /* 0x000000ffffa17224 */ /* 0x000fca00078e0045 */
[----:B------:R-:W-:Y:S01]  /*4570*/  HMMA.16816.F32.BF16 R64, R4, R22, R64 ;  /* 0x000000160440723c */ /* 0x000fe20000041840 */
[----:B------:R-:W5:Y:S01]  /*4580*/  LDSM.16.MT88.4 R20, [R225+0x1900] ;  /* 0x00190000e114783b */ /* 0x000f620000004200 */
[----:B-1----:R-:W-:-:S06]  /*4590*/  FFMA.FTZ R2, R160, c[0x0][0x2d0], -R12 ;  /* 0x0000b400a0027a23 */ /* 0x002fcc000001080c */
[C---:B---3--:R-:W-:Y:S01]  /*45a0*/  HMMA.16816.F32.BF16 R52, R4.reuse, R16, R60 ;  /* 0x000000100434723c */ /* 0x048fe2000004183c */
[----:B------:R-:W-:Y:S01]  /*45b0*/  IMAD.MOV.U32 R160, RZ, RZ, R71 ;  /* 0x000000ffffa07224 */ /* 0x000fe200078e0047 */
[----:B------:R1:W-:Y:S06]  /*45c0*/  MUFU.EX2 R181, R2 ;  /* 0x0000000200b57308 */ /* 0x0003ec0000000800 */
[C---:B------:R-:W-:Y:S01]  /*45d0*/  HMMA.16816.F32.BF16 R56, R4.reuse, R18, R56 ;  /* 0x000000120438723c */ /* 0x040fe20000041838 */
[----:B------:R-:W3:Y:S07]  /*45e0*/  LDSM.16.MT88.4 R16, [R228+0x1900] ;  /* 0x00190000e410783b */ /* 0x000eee0000004200 */
[----:B----4-:R-:W-:Y:S01]  /*45f0*/  HMMA.16816.F32.BF16 R44, R4, R8, R44 ;  /* 0x00000008042c723c */ /* 0x010fe2000004182c */
[----:B-1----:R-:W-:-:S02]  /*4600*/  FFMA.FTZ R2, R134, c[0x0][0x2d0], -R12 ;  /* 0x0000b40086027a23 */ /* 0x002fc4000001080c */
[----:B------:R-:W-:Y:S02]  /*4610*/  IMAD.MOV.U32 R134, RZ, RZ, R140 ;  /* 0x000000ffff867224 */ /* 0x000fe400078e008c */
[----:B------:R1:W-:Y:S03]  /*4620*/  MUFU.EX2 R180, R2 ;  /* 0x0000000200b47308 */ /* 0x0003e60000000800 */
[----:B------:R-:W-:Y:S01]  /*4630*/  HMMA.16816.F32.BF16 R48, R4, R10, R48 ;  /* 0x0000000a0430723c */ /* 0x000fe20000041830 */
[----:B------:R-:W4:Y:S06]  /*4640*/  LDSM.16.MT88.4 R8, [R227+0x1900] ;  /* 0x00190000e308783b */ /* 0x000f2c0000004200 */
[----:B------:R-:W-:-:S02]  /*4650*/  FFMA.FTZ R4, R163, c[0x0][0x2d0], -R0 ;  /* 0x0000b400a3047a23 */ /* 0x000fc40000010800 */
[----:B------:R-:W-:Y:S02]  /*4660*/  IMAD.MOV.U32 R163, RZ, RZ, R68 ;  /* 0x000000ffffa37224 */ /* 0x000fe400078e0044 */
[----:B-1----:R-:W-:Y:S01]  /*4670*/  FFMA.FTZ R2, R133, c[0x0][0x2d0], -R12 ;  /* 0x0000b40085027a23 */ /* 0x002fe2000001080c */
[----:B------:R-:W-:-:S03]  /*4680*/  MOV R133, R70 ;  /* 0x0000004600857202 */ /* 0x000fc60000000f00 */
[----:B------:R1:W1:Y:S02]  /*4690*/  MUFU.EX2 R182, R2 ;  /* 0x0000000200b67308 */ /* 0x0002640000000800 */
[----:B-1----:R-:W-:Y:S01]  /*46a0*/  FFMA.FTZ R2, R164, c[0x0][0x2d0], -R0 ;  /* 0x0000b400a4027a23 */ /* 0x002fe20000010800 */
[----:B------:R-:W-:Y:S01]  /*46b0*/  F2FP.BF16.PACK_AB R6, R182, R180 ;  /* 0x000000b4b606723e */ /* 0x000fe200000010ff */
[----:B------:R-:W-:-:S04]  /*46c0*/  IMAD.MOV.U32 R164, RZ, RZ, R150 ;  /* 0x000000ffffa47224 */ /* 0x000fc800078e0096 */
[----:B------:R1:W-:Y:S02]  /*46d0*/  MUFU.EX2 R151, R2 ;  /* 0x0000000200977308 */ /* 0x0003e40000000800 */
[----:B-1----:R-:W-:Y:S02]  /*46e0*/  FFMA.FTZ R2, R162, c[0x0][0x2d0], -R0 ;  /* 0x0000b400a2027a23 */ /* 0x002fe40000010800 */
[----:B------:R-:W-:Y:S02]  /*46f0*/  IMAD.MOV.U32 R162, RZ, RZ, R142 ;  /* 0x000000ffffa27224 */ /* 0x000fe400078e008e */
[----:B------:R-:W-:Y:S01]  /*4700*/  IMAD.MOV.U32 R142, RZ, RZ, R143 ;  /* 0x000000ffff8e7224 */ /* 0x000fe200078e008f */
[----:B------:R-:W-:Y:S02]  /*4710*/  MOV R143, R166 ;  /* 0x000000a6008f7202 */ /* 0x000fe40000000f00 */
[----:B------:R1:W1:Y:S02]  /*4720*/  MUFU.EX2 R166, R2 ;  /* 0x0000000200a67308 */ /* 0x0002640000000800 */
[----:B-1----:R-:W-:Y:S01]  /*4730*/  FFMA.FTZ R2, R165, c[0x0][0x2d0], -R0 ;  /* 0x0000b400a5027a23 */ /* 0x002fe20000010800 */
[----:B------:R-:W-:-:S05]  /*4740*/  MOV R165, R149 ;  /* 0x0000009500a57202 */ /* 0x000fca0000000f00 */
[----:B------:R1:W-:Y:S01]  /*4750*/  MUFU.EX2 R149, R4 ;  /* 0x0000000400957308 */ /* 0x0003e20000000800 */
[----:B------:R-:W-:-:S07]  /*4760*/  F2FP.BF16.PACK_AB R5, R166, R151 ;  /* 0x00000097a605723e */ /* 0x000fce00000010ff */
[----:B------:R-:W2:Y:S01]  /*4770*/  MUFU.EX2 R150, R2 ;  /* 0x0000000200967308 */ /* 0x000ea20000000800 */
[----:B-1----:R-:W-:Y:S02]  /*4780*/  F2FP.BF16.PACK_AB R4, R181, R167 ;  /* 0x000000a7b504723e */ /* 0x002fe400000010ff */
[----:B--2---:R-:W-:Y:S01]  /*4790*/  F2FP.BF16.PACK_AB R7, R150, R149 ;  /* 0x000000959607723e */ /* 0x004fe200000010ff */
[----:B------:R-:W-:-:S06]  /*47a0*/  IMAD.MOV.U32 R2, RZ, RZ, R141 ;  /* 0x000000ffff027224 */ /* 0x000fcc00078e008d */
[C---:B------:R-:W-:Y:S08]  /*47b0*/  HMMA.16816.F32.BF16 R136, R4.reuse, R24, R136 ;  /* 0x000000180488723c */ /* 0x040ff00000041888 */
[C---:B------:R-:W-:Y:S01]  /*47c0*/  HMMA.16816.F32.BF16 R60, R4.reuse, R26, R72 ;  /* 0x0000001a043c723c */ /* 0x040fe20000041848 */
[----:B------:R-:W1:Y:S07]  /*47d0*/  LDSM.16.MT88.4 R24, [R224+0x4900] ;  /* 0x00490000e018783b */ /* 0x000e6e0000004200 */
[C---:B-----5:R-:W-:Y:S08]  /*47e0*/  HMMA.16816.F32.BF16 R68, R4.reuse, R20, R76 ;  /* 0x000000140444723c */ /* 0x060ff0000004184c */
[C---:B------:R-:W-:Y:S01]  /*47f0*/  HMMA.16816.F32.BF16 R72, R4.reuse, R22, R80 ;  /* 0x000000160448723c */ /* 0x040fe20000041850 */
[----:B------:R-:W2:Y:S07]  /*4800*/  LDSM.16.MT88.4 R20, [R225+0x4900] ;  /* 0x00490000e114783b */ /* 0x000eae0000004200 */
[C---:B---3--:R-:W-:Y:S07]  /*4810*/  HMMA.16816.F32.BF16 R76, R4.reuse, R16, R104 ;  /* 0x00000010044c723c */ /* 0x048fee0000041868 */
[----:B------:R-:W-:Y:S01]  /*4820*/  MOV R104, R142 ;  /* 0x0000008e00687202 */ /* 0x000fe20000000f00 */
[----:B------:R-:W-:Y:S01]  /*4830*/  HMMA.16816.F32.BF16 R80, R4, R18, R112 ;  /* 0x000000120450723c */ /* 0x000fe20000041870 */
[----:B------:R-:W3:Y:S01]  /*4840*/  LDSM.16.MT88.4 R16, [R228+0x4900] ;  /* 0x00490000e410783b */ /* 0x000ee20000004200 */
[----:B------:R-:W-:Y:S01]  /*4850*/  IMAD.MOV.U32 R105, RZ, RZ, R143 ;  /* 0x000000ffff697224 */ /* 0x000fe200078e008f */
[----:B------:R-:W-:Y:S01]  /*4860*/  MOV R107, R170 ;  /* 0x000000aa006b7202 */ /* 0x000fe20000000f00 */
[----:B------:R-:W-:-:S03]  /*4870*/  IMAD.MOV.U32 R106, RZ, RZ, R171 ;  /* 0x000000ffff6a7224 */ /* 0x000fc600078e00ab */
[----:B------:R-:W-:Y:S01]  /*4880*/  IMAD.MOV.U32 R114, RZ, RZ, R169 ;  /* 0x000000ffff727224 */ /* 0x000fe200078e00a9 */
[----:B----4-:R-:W-:Y:S01]  /*4890*/  HMMA.16816.F32.BF16 R140, R4, R10, R108 ;  /* 0x0000000a048c723c */ /* 0x010fe2000004186c */
[----:B------:R-:W-:-:S07]  /*48a0*/  IMAD.MOV.U32 R115, RZ, RZ, R168 ;  /* 0x000000ffff737224 */ /* 0x000fce00078e00a8 */
[C---:B------:R-:W-:Y:S01]  /*48b0*/  HMMA.16816.F32.BF16 R168, R4.reuse, R8, R116 ;  /* 0x0000000804a8723c */ /* 0x040fe20000041874 */
[----:B------:R-:W4:Y:S07]  /*48c0*/  LDSM.16.MT88.4 R8, [R227+0x4900] ;  /* 0x00490000e308783b */ /* 0x000f2e0000004200 */
[C---:B-1----:R-:W-:Y:S07]  /*48d0*/  HMMA.16816.F32.BF16 R124, R4.reuse, R24, R124 ;  /* 0x00000018047c723c */ /* 0x042fee000004187c */
[----:B------:R-:W-:Y:S01]  /*48e0*/  MOV R24, R114 ;  /* 0x0000007200187202 */ /* 0x000fe20000000f00 */
[----:B------:R-:W-:Y:S01]  /*48f0*/  IMAD.MOV.U32 R25, RZ, RZ, R115 ;  /* 0x000000ffff197224 */ /* 0x000fe200078e0073 */
[C---:B--2---:R-:W-:Y:S08]  /*4900*/  HMMA.16816.F32.BF16 R116, R4.reuse, R22, R96 ;  /* 0x000000160474723c */ /* 0x044ff00000041860 */
[C---:B------:R-:W-:Y:S08]  /*4910*/  HMMA.16816.F32.BF16 R112, R4.reuse, R26, R120 ;  /* 0x0000001a0470723c */ /* 0x040ff00000041878 */
[C---:B---3--:R-:W-:Y:S07]  /*4920*/  HMMA.16816.F32.BF16 R120, R4.reuse, R16, R92 ;  /* 0x000000100478723c */ /* 0x048fee000004185c */
[----:B------:R-:W-:Y:S01]  /*4930*/  IMAD.MOV.U32 R95, RZ, RZ, R24 ;  /* 0x000000ffff5f7224 */ /* 0x000fe200078e0018 */
[----:B------:R-:W-:Y:S01]  /*4940*/  MOV R94, R25 ;  /* 0x00000019005e7202 */ /* 0x000fe20000000f00 */
[----:B------:R-:W-:Y:S01]  /*4950*/  HMMA.16816.F32.BF16 R108, R4, R20, R100 ;  /* 0x00000014046c723c */ /* 0x000fe20000041864 */
[----:B------:R-:W1:Y:S01]  /*4960*/  LDSM.16.MT88.4 R24, [R227+0x7900] ;  /* 0x00790000e318783b */ /* 0x000e620000004200 */
[----:B------:R-:W-:Y:S01]  /*4970*/  MOV R92, R163 ;  /* 0x000000a3005c7202 */ /* 0x000fe20000000f00 */
[----:B------:R-:W-:-:S02]  /*4980*/  IMAD.MOV.U32 R163, RZ, RZ, R128 ;  /* 0x000000ffffa37224 */ /* 0x000fc400078e0080 */
[----:B------:R-:W2:Y:S01]  /*4990*/  LDSM.16.MT88.4 R20, [R224+0x7900] ;  /* 0x00790000e014783b */ /* 0x000ea20000004200 */
[----:B------:R-:W-:Y:S01]  /*49a0*/  IMAD.MOV.U32 R93, RZ, RZ, R104 ;  /* 0x000000ffff5d7224 */ /* 0x000fe200078e0068 */
[----:B------:R-:W-:Y:S01]  /*49b0*/  MOV R101, R106 ;  /* 0x0000006a00657202 */ /* 0x000fe20000000f00 */
[----:B------:R-:W-:Y:S01]  /*49c0*/  HMMA.16816.F32.BF16 R96, R4, R18, R88 ;  /* 0x000000120460723c */ /* 0x000fe20000041858 */
[----:B------:R-:W-:Y:S01]  /*49d0*/  IMAD.MOV.U32 R103, RZ, RZ, R2 ;  /* 0x000000ffff677224 */ /* 0x000fe200078e0002 */
[----:B------:R-:W3:Y:S01]  /*49e0*/  LDSM.16.MT88.4 R16, [R225+0x7900] ;  /* 0x00790000e110783b */ /* 0x000ee20000004200 */
[----:B------:R-:W-:Y:S02]  /*49f0*/  IMAD.MOV.U32 R2, RZ, RZ, R129 ;  /* 0x000000ffff027224 */ /* 0x000fe400078e0081 */
[----:B------:R-:W-:Y:S02]  /*4a00*/  IMAD.MOV.U32 R100, RZ, RZ, R105 ;  /* 0x000000ffff647224 */ /* 0x000fe400078e0069 */
[----:B------:R-:W-:Y:S01]  /*4a10*/  MOV R88, R144 ;  /* 0x0000009000587202 */ /* 0x000fe20000000f00 */
[----:B------:R-:W-:Y:S01]  /*4a20*/  IMAD.MOV.U32 R89, RZ, RZ, R145 ;  /* 0x000000ffff597224 */ /* 0x000fe200078e0091 */
[----:B------:R-:W-:Y:S01]  /*4a30*/  MOV R91, R147 ;  /* 0x00000093005b7202 */ /* 0x000fe20000000f00 */
[----:B------:R-:W-:-:S02]  /*4a40*/  IMAD.MOV.U32 R90, RZ, RZ, R146 ;  /* 0x000000ffff5a7224 */ /* 0x000fc400078e0092 */
[----:B----4-:R-:W-:Y:S01]  /*4a50*/  HMMA.16816.F32.BF16 R144, R4, R8, R40 ;  /* 0x000000080490723c */ /* 0x010fe20000041828 */
[----:B------:R-:W-:-:S06]  /*4a60*/  IMAD.MOV.U32 R102, RZ, RZ, R107 ;  /* 0x000000ffff667224 */ /* 0x000fcc00078e006b */
[----:B------:R-:W-:Y:S02]  /*4a70*/  IMAD.MOV.U32 R42, RZ, RZ, R130 ;  /* 0x000000ffff2a7224 */ /* 0x000fe400078e0082 */
[----:B------:R-:W-:Y:S02]  /*4a80*/  IMAD.MOV.U32 R43, RZ, RZ, R131 ;  /* 0x000000ffff2b7224 */ /* 0x000fe400078e0083 */
[----:B------:R-:W-:Y:S01]  /*4a90*/  HMMA.16816.F32.BF16 R128, R4, R10, R36 ;  /* 0x0000000a0480723c */ /* 0x000fe20000041824 */
[----:B------:R-:W4:Y:S06]  /*4aa0*/  LDSM.16.MT88.4 R8, [R228+0x7900] ;  /* 0x00790000e408783b */ /* 0x000f2c0000004200 */
[----:B------:R-:W-:-:S02]  /*4ab0*/  IMAD.MOV.U32 R38, RZ, RZ, R90 ;  /* 0x000000ffff267224 */ /* 0x000fc400078e005a */
[----:B------:R-:W-:Y:S01]  /*4ac0*/  IMAD.MOV.U32 R39, RZ, RZ, R91 ;  /* 0x000000ffff277224 */ /* 0x000fe200078e005b */
[C---:B-1----:R-:W-:Y:S07]  /*4ad0*/  HMMA.16816.F32.BF16 R32, R4.reuse, R24, R32 ;  /* 0x000000180420723c */ /* 0x042fee0000041820 */
[----:B------:R-:W-:Y:S01]  /*4ae0*/  MOV R25, R2 ;  /* 0x0000000200197202 */ /* 0x000fe20000000f00 */
[----:B------:R-:W-:Y:S01]  /*4af0*/  FFMA.FTZ R2, R175, c[0x0][0x2d0], -R12 ;  /* 0x0000b400af027a23 */ /* 0x000fe2000001080c */
[----:B--2---:R-:W-:Y:S01]  /*4b00*/  HMMA.16816.F32.BF16 R104, R4, R20, R84 ;  /* 0x000000140468723c */ /* 0x004fe20000041854 */
[----:B------:R-:W-:-:S02]  /*4b10*/  IMAD.MOV.U32 R175, RZ, RZ, R148 ;  /* 0x000000ffffaf7224 */ /* 0x000fc400078e0094 */
[----:B------:R1:W-:Y:S01]  /*4b20*/  MUFU.EX2 R148, R2 ;  /* 0x0000000200947308 */ /* 0x0003e20000000800 */
[----:B------:R-:W-:-:S03]  /*4b30*/  IMAD.MOV.U32 R24, RZ, RZ, R163 ;  /* 0x000000ffff187224 */ /* 0x000fc600078e00a3 */
[----:B------:R-:W-:Y:S01]  /*4b40*/  IMAD.MOV.U32 R85, RZ, RZ, R88 ;  /* 0x000000ffff557224 */ /* 0x000fe200078e0058 */
[----:B------:R-:W-:Y:S01]  /*4b50*/  MOV R84, R89 ;  /* 0x0000005900547202 */ /* 0x000fe20000000f00 */
[----:B------:R-:W-:Y:S01]  /*4b60*/  IMAD.MOV.U32 R86, RZ, RZ, R43 ;  /* 0x000000ffff567224 */ /* 0x000fe200078e002b */
[C---:B------:R-:W-:Y:S01]  /*4b70*/  HMMA.16816.F32.BF16 R88, R4.reuse, R22, R64 ;  /* 0x000000160458723c */ /* 0x040fe20000041840 */
[----:B------:R-:W-:Y:S01]  /*4b80*/  MOV R87, R42 ;  /* 0x0000002a00577202 */ /* 0x000fe20000000f00 */
[----:B------:R-:W-:Y:S06]  /*4b90*/  LDSM.16.MT88.4 R20, [R224+0x2100] ;  /* 0x00210000e014783b */ /* 0x000fec0000004200 */
[----:B---3--:R-:W-:Y:S01]  /*4ba0*/  HMMA.16816.F32.BF16 R64, R4, R16, R52 ;  /* 0x000000100440723c */ /* 0x008fe20000041834 */
[----:B-1----:R-:W-:Y:S01]  /*4bb0*/  FFMA.FTZ R2, R174, c[0x0][0x2d0], -R12 ;  /* 0x0000b400ae027a23 */ /* 0x002fe2000001080c */
[----:B------:R-:W-:-:S03]  /*4bc0*/  MOV R174, R162 ;  /* 0x000000a200ae7202 */ /* 0x000fc60000000f00 */
[----:B------:R1:W2:Y:S03]  /*4bd0*/  MUFU.EX2 R162, R2 ;  /* 0x0000000200a27308 */ /* 0x0002a60000000800 */
[C---:B------:R-:W-:Y:S01]  /*4be0*/  HMMA.16816.F32.BF16 R56, R4.reuse, R18, R56 ;  /* 0x000000120438723c */ /* 0x040fe20000041838 */
[----:B------:R-:W3:Y:S07]  /*4bf0*/  LDSM.16.MT88.4 R16, [R225+0x2100] ;  /* 0x00210000e110783b */ /* 0x000eee0000004200 */
[----:B----4-:R-:W-:Y:S01]  /*4c00*/  HMMA.16816.F32.BF16 R40, R4, R8, R44 ;  /* 0x000000080428723c */ /* 0x010fe2000004182c */
[----:B-1----:R-:W-:-:S02]  /*4c10*/  FFMA.FTZ R2, R173, c[0x0][0x2d0], -R12 ;  /* 0x0000b400ad027a23 */ /* 0x002fc4000001080c */
[----:B------:R-:W-:-:S05]  /*4c20*/  IMAD.MOV.U32 R173, RZ, RZ, R164 ;  /* 0x000000ffffad7224 */ /* 0x000fca00078e00a4 */
[C---:B------:R-:W-:Y:S01]  /*4c30*/  HMMA.16816.F32.BF16 R48, R4.reuse, R10, R48 ;  /* 0x0000000a0430723c */ /* 0x040fe20000041830 */
[----:B------:R1:W-:Y:S01]  /*4c40*/  MUFU.EX2 R163, R2 ;  /* 0x0000000200a37308 */ /* 0x0003e20000000800 */
[----:B------:R-:W4:Y:S06]  /*4c50*/  LDSM.16.MT88.4 R8, [R228+0x2100] ;  /* 0x00210000e408783b */ /* 0x000f2c0000004200 */
[----:B------:R-:W-:Y:S07]  /*4c60*/  HMMA.16816.F32.BF16 R28, R4, R26, R28 ;  /* 0x0000001a041c723c */ /* 0x000fee000004181c */
[----:B------:R-:W-:Y:S01]  /*4c70*/  MOV R26, R133 ;  /* 0x00000085001a7202 */ /* 0x000fe20000000f00 */
[----:B------:R-:W-:Y:S01]  /*4c80*/  IMAD.MOV.U32 R27, RZ, RZ, R160 ;  /* 0x000000ffff1b7224 */ /* 0x000fe200078e00a0 */
[----:B--2---:R-:W-:Y:S01]  /*4c90*/  F2FP.BF16.PACK_AB R4, R162, R148 ;  /* 0x00000094a204723e */ /* 0x004fe200000010ff */
[----:B-1----:R-:W-:Y:S01]  /*4ca0*/  FFMA.FTZ R2, R172, c[0x0][0x2d0], -R12 ;  /* 0x0000b400ac027a23 */ /* 0x002fe2000001080c */
[----:B------:R-:W-:-:S03]  /*4cb0*/  MOV R172, R134 ;  /* 0x0000008600ac7202 */ /* 0x000fc60000000f00 */
[----:B------:R1:W2:Y:S02]  /*4cc0*/  MUFU.EX2 R164, R2 ;  /* 0x0000000200a47308 */ /* 0x0002a40000000800 */
[----:B-1----:R-:W-:Y:S01]  /*4cd0*/  FFMA.FTZ R2, R197, c[0x0][0x2d0], -R0 ;  /* 0x0000b400c5027a23 */ /* 0x002fe20000010800 */
[----:B--2---:R-:W-:Y:S01]  /*4ce0*/  F2FP.BF16.PACK_AB R6, R164, R163 ;  /* 0x000000a3a406723e */ /* 0x004fe200000010ff */
[----:B------:R-:W-:-:S04]  /*4cf0*/  IMAD.MOV.U32 R197, RZ, RZ, R38 ;  /* 0x000000ffffc57224 */ /* 0x000fc800078e0026 */
[----:B------:R1:W-:Y:S02]  /*4d00*/  MUFU.EX2 R134, R2 ;  /* 0x0000000200867308 */ /* 0x0003e40000000800 */
[----:B-1----:R-:W-:Y:S02]  /*4d10*/  FFMA.FTZ R2, R196, c[0x0][0x2d0], -R0 ;  /* 0x0000b400c4027a23 */ /* 0x002fe40000010800 */
[----:B------:R-:W-:-:S04]  /*4d20*/  IMAD.MOV.U32 R196, RZ, RZ, R161 ;  /* 0x000000ffffc47224 */ /* 0x000fc800078e00a1 */
[----:B------:R1:W2:Y:S02]  /*4d30*/  MUFU.EX2 R161, R2 ;  /* 0x0000000200a17308 */ /* 0x0002a40000000800 */
[----:B-1----:R-:W-:Y:S01]  /*4d40*/  FFMA.FTZ R2, R183, c[0x0][0x2d0], -R0 ;  /* 0x0000b400b7027a23 */ /* 0x002fe20000010800 */
[----:B--2---:R-:W-:Y:S01]  /*4d50*/  F2FP.BF16.PACK_AB R5, R161, R134 ;  /* 0x00000086a105723e */ /* 0x004fe200000010ff */
[----:B------:R-:W-:-:S04]  /*4d60*/  IMAD.MOV.U32 R183, RZ, RZ, R39 ;  /* 0x000000ffffb77224 */ /* 0x000fc800078e0027 */
[----:B------:R1:W-:Y:S02]  /*4d70*/  MUFU.EX2 R133, R2 ;  /* 0x0000000200857308 */ /* 0x0003e40000000800 */
[----:B-1----:R-:W-:Y:S02]  /*4d80*/  FFMA.FTZ R2, R198, c[0x0][0x2d0], -R0 ;  /* 0x0000b400c6027a23 */ /* 0x002fe40000010800 */
[----:B------:R-:W-:-:S04]  /*4d90*/  IMAD.MOV.U32 R198, RZ, RZ, R25 ;  /* 0x000000ffffc67224 */ /* 0x000fc800078e0019 */
[----:B------:R-:W1:Y:S02]  /*4da0*/  MUFU.EX2 R160, R2 ;  /* 0x0000000200a07308 */ /* 0x000e640000000800 */
[----:B-1----:R-:W-:Y:S01]  /*4db0*/  F2FP.BF16.PACK_AB R7, R160, R133 ;  /* 0x00000085a007723e */ /* 0x002fe200000010ff */
[----:B------:R-:W-:Y:S02]  /*4dc0*/  IMAD.MOV.U32 R2, RZ, RZ, R173 ;  /* 0x000000ffff027224 */ /* 0x000fe400078e00ad */
[----:B------:R-:W-:Y:S02]  /*4dd0*/  IMAD.MOV.U32 R173, RZ, RZ, R103 ;  /* 0x000000ffffad7224 */ /* 0x000fe400078e0067 */
[----:B------:R-:W-:Y:S02]  /*4de0*/  FFMA.FTZ R2, R2, c[0x0][0x2d0], -R12 ;  /* 0x0000b40002027a23 */ /* 0x000fe4000001080c */
[C---:B---3--:R-:W-:Y:S08]  /*4df0*/  HMMA.16816.F32.BF16 R52, R4.reuse, R16, R68 ;  /* 0x000000100434723c */ /* 0x048ff00000041844 */
[C---:B------:R-:W-:Y:S01]  /*4e00*/  HMMA.16816.F32.BF16 R44, R4.reuse, R18, R72 ;  /* 0x00000012042c723c */ /* 0x040fe20000041848 */
[----:B------:R-:W1:Y:S06]  /*4e10*/  LDSM.16.MT88.4 R16, [R225+0x5100] ;  /* 0x00510000e110783b */ /* 0x000e6c0000004200 */
[----:B------:R-:W-:Y:S01]  /*4e20*/  IMAD.MOV.U32 R75, RZ, RZ, R24 ;  /* 0x000000ffff4b7224 */ /* 0x000fe200078e0018 */
[C---:B----4-:R-:W-:Y:S01]  /*4e30*/  HMMA.16816.F32.BF16 R68, R4.reuse, R10, R80 ;  /* 0x0000000a0444723c */ /* 0x050fe20000041850 */
        /* <DEDUP_REMOVED lines=8> */
[----:B------:R-:W-:Y:S01]  /*4ec0*/  HMMA.16816.F32.BF16 R136, R4, R20, R136 ;  /* 0x000000140488723c */ /* 0x000fe20000041888 */
[----:B------:R-:W2:Y:S01]  /*4ed0*/  LDSM.16.MT88.4 R24, [R227+0x2100] ;  /* 0x00210000e318783b */ /* 0x000ea20000004200 */
[----:B------:R-:W-:Y:S01]  /*4ee0*/  IMAD.MOV.U32 R81, RZ, RZ, R183 ;  /* 0x000000ffff517224 */ /* 0x000fe200078e00b7 */
[----:B------:R-:W-:Y:S01]  /*4ef0*/  MOV R183, R84 ;  /* 0x0000005400b77202 */ /* 0x000fe20000000f00 */
[----:B------:R-:W-:-:S02]  /*4f00*/  IMAD.MOV.U32 R80, RZ, RZ, R196 ;  /* 0x000000ffff507224 */ /* 0x000fc400078e00c4 */
[----:B------:R-:W-:Y:S02]  /*4f10*/  IMAD.MOV.U32 R196, RZ, RZ, R85 ;  /* 0x000000ffffc47224 */ /* 0x000fe400078e0055 */
[C---:B------:R-:W-:Y:S01]  /*4f20*/  HMMA.16816.F32.BF16 R36, R4.reuse, R22, R60 ;  /* 0x000000160424723c */ /* 0x040fe2000004183c */
[----:B------:R-:W3:Y:S07]  /*4f30*/  LDSM.16.MT88.4 R20, [R224+0x5100] ;  /* 0x00510000e014783b */ /* 0x000eee0000004200 */
[C---:B------:R-:W-:Y:S01]  /*4f40*/  HMMA.16816.F32.BF16 R60, R4.reuse, R8, R76 ;  /* 0x00000008043c723c */ /* 0x040fe2000004184c */
[----:B------:R-:W4:Y:S07]  /*4f50*/  LDSM.16.MT88.4 R8, [R228+0x5100] ;  /* 0x00510000e408783b */ /* 0x000f2e0000004200 */
[C---:B-1----:R-:W-:Y:S08]  /*4f60*/  HMMA.16816.F32.BF16 R108, R4.reuse, R16, R108 ;  /* 0x00000010046c723c */ /* 0x042ff0000004186c */
[C---:B------:R-:W-:Y:S01]  /*4f70*/  HMMA.16816.F32.BF16 R116, R4.reuse, R18, R116 ;  /* 0x000000120474723c */ /* 0x040fe20000041874 */
[----:B------:R-:W-:Y:S07]  /*4f80*/  LDSM.16.MT88.4 R16, [R224+0x8100] ;  /* 0x00810000e010783b */ /* 0x000fee0000004200 */
[C---:B--2---:R-:W-:Y:S07]  /*4f90*/  HMMA.16816.F32.BF16 R76, R4.reuse, R24, R168 ;  /* 0x00000018044c723c */ /* 0x044fee00000418a8 */
[----:B------:R-:W-:Y:S01]  /*4fa0*/  MOV R25, R87 ;  /* 0x0000005700197202 */ /* 0x000fe20000000f00 */
[----:B------:R-:W-:Y:S01]  /*4fb0*/  IMAD.MOV.U32 R168, RZ, RZ, R92 ;  /* 0x000000ffffa87224 */ /* 0x000fe200078e005c */
[----:B------:R-:W-:Y:S01]  /*4fc0*/  HMMA.16816.F32.BF16 R84, R4, R26, R140 ;  /* 0x0000001a0454723c */ /* 0x000fe2000004188c */
[----:B------:R-:W-:Y:S01]  /*4fd0*/  IMAD.MOV.U32 R169, RZ, RZ, R93 ;  /* 0x000000ffffa97224 */ /* 0x000fe200078e005d */
[----:B------:R-:W-:Y:S01]  /*4fe0*/  MOV R170, R94 ;  /* 0x0000005e00aa7202 */ /* 0x000fe20000000f00 */
[----:B------:R-:W-:-:S04]  /*4ff0*/  IMAD.MOV.U32 R171, RZ, RZ, R95 ;  /* 0x000000ffffab7224 */ /* 0x000fc800078e005f */
[----:B------:R-:W-:Y:S01]  /*5000*/  IMAD.MOV.U32 R140, RZ, RZ, R100 ;  /* 0x000000ffff8c7224 */ /* 0x000fe200078e0064 */
[----:B---3--:R-:W-:Y:S01]  /*5010*/  HMMA.16816.F32.BF16 R92, R4, R20, R124 ;  /* 0x00000014045c723c */ /* 0x008fe2000004187c */
[----:B------:R-:W-:Y:S01]  /*5020*/  MOV R142, R170 ;  /* 0x000000aa008e7202 */ /* 0x000fe20000000f00 */
[----:B------:R-:W-:-:S03]  /*5030*/  IMAD.MOV.U32 R143, RZ, RZ, R171 ;  /* 0x000000ffff8f7224 */ /* 0x000fc600078e00ab */
[----:B------:R-:W-:Y:S01]  /*5040*/  MOV R141, R142 ;  /* 0x0000008e008d7202 */ /* 0x000fe20000000f00 */
[----:B------:R-:W-:Y:S02]  /*5050*/  IMAD.MOV.U32 R142, RZ, RZ, R74 ;  /* 0x000000ffff8e7224 */ /* 0x000fe400078e004a */
[C---:B------:R-:W-:Y:S01]  /*5060*/  HMMA.16816.F32.BF16 R100, R4.reuse, R22, R112 ;  /* 0x000000160464723c */ /* 0x040fe20000041870 */
[----:B------:R-:W1:Y:S01]  /*5070*/  LDSM.16.MT88.4 R20, [R227+0x5100] ;  /* 0x00510000e314783b */ /* 0x000e620000004200 */
[----:B------:R-:W-:Y:S02]  /*5080*/  IMAD.MOV.U32 R74, RZ, RZ, R13 ;  /* 0x000000ffff4a7224 */ /* 0x000fe400078e000d */
[----:B------:R2:W-:Y:S04]  /*5090*/  MUFU.EX2 R13, R2 ;  /* 0x00000002000d7308 */ /* 0x0005e80000000800 */
[C---:B----4-:R-:W-:Y:S08]  /*50a0*/  HMMA.16816.F32.BF16 R120, R4.reuse, R8, R120 ;  /* 0x000000080478723c */ /* 0x050ff00000041878 */
[----:B------:R-:W-:Y:S01]  /*50b0*/  HMMA.16816.F32.BF16 R112, R4, R10, R96 ;  /* 0x0000000a0470723c */ /* 0x000fe20000041860 */
[----:B------:R-:W3:Y:S01]  /*50c0*/  LDSM.16.MT88.4 R8, [R225+0x8100] ;  /* 0x00810000e108783b */ /* 0x000ee20000004200 */
[----:B--2---:R-:W-:Y:S01]  /*50d0*/  FFMA.FTZ R2, R143, c[0x0][0x2d0], -R12 ;  /* 0x0000b4008f027a23 */ /* 0x004fe2000001080c */
[----:B------:R-:W-:-:S04]  /*50e0*/  MOV R143, R14 ;  /* 0x0000000e008f7202 */ /* 0x000fc80000000f00 */
[----:B------:R-:W-:Y:S01]  /*50f0*/  IMAD.MOV.U32 R98, RZ, RZ, R168 ;  /* 0x000000ffff627224 */ /* 0x000fe200078e00a8 */
[----:B------:R-:W2:Y:S01]  /*5100*/  MUFU.EX2 R14, R2 ;  /* 0x00000002000e7308 */ /* 0x000ea20000000800 */
[----:B------:R-:W-:Y:S01]  /*5110*/  IMAD.MOV.U32 R97, RZ, RZ, R169 ;  /* 0x000000ffff617224 */ /* 0x000fe200078e00a9 */
[----:B------:R-:W-:Y:S01]  /*5120*/  MOV R99, R25 ;  /* 0x0000001900637202 */ /* 0x000fe20000000f00 */
[----:B------:R-:W-:Y:S01]  /*5130*/  IMAD.MOV.U32 R96, RZ, RZ, R172 ;  /* 0x000000ffff607224 */ /* 0x000fe200078e00ac */
[----:B------:R-:W4:Y:S01]  /*5140*/  LDSM.16.MT88.4 R24, [R228+0x8100] ;  /* 0x00810000e418783b */ /* 0x000f220000004200 */
[C---:B-1----:R-:W-:Y:S08]  /*5150*/  HMMA.16816.F32.BF16 R124, R4.reuse, R20, R144 ;  /* 0x00000014047c723c */ /* 0x042ff00000041890 */
[C---:B------:R-:W-:Y:S07]  /*5160*/  HMMA.16816.F32.BF16 R20, R4.reuse, R22, R128 ;  /* 0x000000160414723c */ /* 0x040fee0000041880 */
[----:B------:R-:W-:Y:S01]  /*5170*/  MOV R129, R173 ;  /* 0x000000ad00817202 */ /* 0x000fe20000000f00 */
[----:B------:R-:W-:Y:S01]  /*5180*/  IMAD.MOV.U32 R130, RZ, RZ, R174 ;  /* 0x000000ffff827224 */ /* 0x000fe200078e00ae */
[----:B---3--:R-:W-:Y:S01]  /*5190*/  HMMA.16816.F32.BF16 R168, R4, R8, R64 ;  /* 0x0000000804a8723c */ /* 0x008fe20000041840 */
[----:B------:R-:W-:Y:S01]  /*51a0*/  IMAD.MOV.U32 R131, RZ, RZ, R175 ;  /* 0x000000ffff837224 */ /* 0x000fe200078e00af */
[----:B--2---:R-:W-:Y:S01]  /*51b0*/  F2FP.BF16.PACK_AB R128, R14, R13 ;  /* 0x0000000d0e80723e */ /* 0x004fe200000010ff */
[----:B------:R-:W-:Y:S01]  /*51c0*/  FFMA.FTZ R2, R129, c[0x0][0x2d0], -R12 ;  /* 0x0000b40081027a23 */ /* 0x000fe2000001080c */
[----:B------:R-:W-:Y:S01]  /*51d0*/  LDSM.16.MT88.4 R64, [R228+0x2900] ;  /* 0x00290000e440783b */ /* 0x000fe20000004200 */
[----:B------:R-:W-:-:S02]  /*51e0*/  IMAD.MOV.U32 R129, RZ, RZ, R15 ;  /* 0x000000ffff817224 */ /* 0x000fc400078e000f */
[----:B------:R1:W-:Y:S01]  /*51f0*/  MUFU.EX2 R15, R2 ;  /* 0x00000002000f7308 */ /* 0x0003e20000000800 */
[C---:B------:R-:W-:Y:S01]  /*5200*/  HMMA.16816.F32.BF16 R172, R4.reuse, R10, R56 ;  /* 0x0000000a04ac723c */ /* 0x040fe20000041838 */
[----:B------:R-:W2:Y:S04]  /*5210*/  LDSM.16.MT88.4 R8, [R227+0x8100] ;  /* 0x00810000e308783b */ /* 0x000ea80000004200 */
[----:B------:R-:W-:Y:S03]  /*5220*/  LDSM.16.MT88.4 R56, [R225+0x2900] ;  /* 0x00290000e138783b */ /* 0x000fe60000004200 */
[----:B------:R-:W-:Y:S01]  /*5230*/  HMMA.16816.F32.BF16 R144, R4, R16, R104 ;  /* 0x000000100490723c */ /* 0x000fe20000041868 */
[----:B------:R-:W-:Y:S01]  /*5240*/  LDSM.16.MT88.4 R104, [R227+0x5900] ;  /* 0x00590000e368783b */ /* 0x000fe20000004200 */
[----:B-1----:R-:W-:-:S06]  /*5250*/  FFMA.FTZ R2, R130, c[0x0][0x2d0], -R12 ;  /* 0x0000b40082027a23 */ /* 0x002fcc000001080c */
[C---:B------:R-:W-:Y:S01]  /*5260*/  HMMA.16816.F32.BF16 R16, R4.reuse, R18, R88 ;  /* 0x000000120410723c */ /* 0x040fe20000041858 */
[----:B------:R-:W-:Y:S01]  /*5270*/  IMAD.MOV.U32 R130, RZ, RZ, R96 ;  /* 0x000000ffff827224 */ /* 0x000fe200078e0060 */
[----:B------:R-:W-:Y:S01]  /*5280*/  MOV R96, R97 ;  /* 0x0000006100607202 */ /* 0x000fe20000000f00 */
[----:B------:R1:W3:Y:S01]  /*5290*/  MUFU.EX2 R12, R2 ;  /* 0x00000002000c7308 */ /* 0x0002e20000000800 */
[----:B------:R-:W-:Y:S01]  /*52a0*/  IMAD.MOV.U32 R97, RZ, RZ, R98 ;  /* 0x000000ffff617224 */ /* 0x000fe200078e0062 */
[----:B------:R-:W-:Y:S01]  /*52b0*/  LDSM.16.MT88.4 R88, [R225+0x5900] ;  /* 0x00590000e158783b */ /* 0x000fe20000004200 */
[----:B------:R-:W-:Y:S01]  /*52c0*/  IMAD.MOV.U32 R98, RZ, RZ, R99 ;  /* 0x000000ffff627224 */ /* 0x000fe200078e0063 */
[----:B------:R-:W-:Y:S01]  /*52d0*/  MOV R99, R140 ;  /* 0x0000008c00637202 */ /* 0x000fe20000000f00 */
[C---:B----4-:R-:W-:Y:S07]  /*52e0*/  HMMA.16816.F32.BF16 R40, R4.reuse, R24, R40 ;  /* 0x000000180428723c */ /* 0x050fee0000041828 */
[----:B------:R-:W-:Y:S01]  /*52f0*/  IMAD.MOV.U32 R25, RZ, RZ, R96 ;  /* 0x000000ffff197224 */ /* 0x000fe200078e0060 */
[----:B------:R-:W-:Y:S01]  /*5300*/  HMMA.16816.F32.BF16 R48, R4, R26, R48 ;  /* 0x0000001a0430723c */ /* 0x000fe20000041830 */
[----:B------:R-:W-:-:S02]  /*5310*/  IMAD.MOV.U32 R24, RZ, RZ, R97 ;  /* 0x000000ffff187224 */ /* 0x000fc400078e0061 */
[----:B-1----:R-:W-:-:S04]  /*5320*/  FFMA.FTZ R2, R141, c[0x0][0x2d0], -R0 ;  /* 0x0000b4008d027a23 */ /* 0x002fc80000010800 */
[----:B------:R-:W-:Y:S01]  /*5330*/  MOV R27, R98 ;  /* 0x00000062001b7202 */ /* 0x000fe20000000f00 */
[----:B------:R-:W-:Y:S01]  /*5340*/  IMAD.MOV.U32 R26, RZ, RZ, R99 ;  /* 0x000000ffff1a7224 */ /* 0x000fe200078e0063 */
[C---:B--2---:R-:W-:Y:S01]  /*5350*/  HMMA.16816.F32.BF16 R32, R4.reuse, R8, R32 ;  /* 0x000000080420723c */ /* 0x044fe20000041820 */
[----:B------:R1:W-:Y:S01]  /*5360*/  MUFU.EX2 R8, R2 ;  /* 0x0000000200087308 */ /* 0x0003e20000000800 */
[----:B------:R-:W-:Y:S06]  /*5370*/  LDSM.16.MT88.4 R96, [R228+0x5900] ;  /* 0x00590000e460783b */ /* 0x000fec0000004200 */
[----:B------:R-:W-:Y:S07]  /*5380*/  HMMA.16816.F32.BF16 R28, R4, R10, R28 ;  /* 0x0000000a041c723c */ /* 0x000fee000004181c */
[----:B------:R-:W-:Y:S01]  /*5390*/  FADD.FTZ R6, R131, R130 ;  /* 0x0000008283067221 */ /* 0x000fe20000010000 */
[----:B---3--:R-:W-:Y:S01]  /*53a0*/  F2FP.BF16.PACK_AB R130, R12, R15 ;  /* 0x0000000f0c82723e */ /* 0x008fe200000010ff */
[----:B-1----:R-:W-:Y:S01]  /*53b0*/  FFMA.FTZ R2, R142, c[0x0][0x2d0], -R0 ;  /* 0x0000b4008e027a23 */ /* 0x002fe20000010800 */
[----:B------:R-:W-:Y:S01]  /*53c0*/  MOV R7, R72 ;  /* 0x0000004800077202 */ /* 0x000fe20000000f00 */
[----:B------:R-:W-:Y:S01]  /*53d0*/  IMAD.MOV.U32 R11, RZ, RZ, R80 ;  /* 0x000000ffff0b7224 */ /* 0x000fe200078e0050 */
[----:B------:R-:W-:Y:S01]  /*53e0*/  MOV R4, R81 ;  /* 0x0000005100047202 */ /* 0x000fe20000000f00 */
[----:B------:R1:W2:Y:S01]  /*53f0*/  MUFU.EX2 R9, R2 ;  /* 0x0000000200097308 */ /* 0x0002a20000000800 */
[----:B------:R-:W-:-:S02]  /*5400*/  IMAD.MOV.U32 R10, RZ, RZ, R82 ;  /* 0x000000ffff0a7224 */ /* 0x000fc400078e0052 */
[----:B------:R-:W-:Y:S02]  /*5410*/  IMAD.MOV.U32 R5, RZ, RZ, R83 ;  /* 0x000000ffff057224 */ /* 0x000fe400078e0053 */
[----:B------:R-:W-:Y:S01]  /*5420*/  LDSM.16.MT88.4 R80, [R224+0x5900] ;  /* 0x00590000e050783b */ /* 0x000fe20000004200 */
[----:B-1----:R-:W-:-:S03]  /*5430*/  FFMA.FTZ R2, R143, c[0x0][0x2d0], -R0 ;  /* 0x0000b4008f027a23 */ /* 0x002fc60000010800 */
[----:B------:R-:W1:Y:S01]  /*5440*/  LDSM.16.MT88.4 R140, [R224+0x2900] ;  /* 0x00290000e08c783b */ /* 0x000e620000004200 */
[----:B------:R-:W-:Y:S01]  /*5450*/  FFMA.FTZ R0, R129, c[0x0][0x2d0], -R0 ;  /* 0x0000b40081007a23 */ /* 0x000fe20000010800 */
[----:B--2---:R-:W-:Y:S01]  /*5460*/  F2FP.BF16.PACK_AB R129, R9, R8 ;  /* 0x000000080981723e */ /* 0x004fe200000010ff */
[----:B------:R-:W-:Y:S08]  /*5470*/  MUFU.EX2 R2, R2 ;  /* 0x0000000200027308 */ /* 0x000ff00000000800 */
[----:B------:R-:W2:Y:S02]  /*5480*/  MUFU.EX2 R0, R0 ;  /* 0x0000000000007308 */ /* 0x000ea40000000800 */
[----:B--2---:R-:W-:-:S07]  /*5490*/  F2FP.BF16.PACK_AB R131, R0, R2 ;  /* 0x000000020083723e */ /* 0x004fce00000010ff */
[C---:B------:R-:W-:Y:S08]  /*54a0*/  HMMA.16816.F32.BF16 R60, R128.reuse, R64, R60 ;  /* 0x00000040803c723c */ /* 0x040ff0000004183c */
[C---:B-1----:R-:W-:Y:S08]  /*54b0*/  HMMA.16816.F32.BF16 R136, R128.reuse, R140, R136 ;  /* 0x0000008c8088723c */ /* 0x042ff00000041888 */
[C---:B------:R-:W-:Y:S07]  /*54c0*/  HMMA.16816.F32.BF16 R140, R128.reuse, R142, R36 ;  /* 0x0000008e808c723c */ /* 0x040fee0000041824 */
[----:B------:R-:W-:Y:S01]  /*54d0*/  IMAD.MOV.U32 R37, RZ, RZ, R73 ;  /* 0x000000ffff257224 */ /* 0x000fe200078e0049 */
[----:B------:R-:W-:Y:S01]  /*54e0*/  MOV R39, R75 ;  /* 0x0000004b00277202 */ /* 0x000fe20000000f00 */
[----:B------:R-:W-:Y:S01]  /*54f0*/  IMAD.MOV.U32 R38, RZ, RZ, R74 ;  /* 0x000000ffff267224 */ /* 0x000fe200078e004a */
[----:B------:R-:W-:Y:S01]  /*5500*/  HMMA.16816.F32.BF16 R64, R128, R66, R68 ;  /* 0x000000428040723c */ /* 0x000fe20000041844 */
[----:B------:R-:W1:Y:S01]  /*5510*/  LDSM.16.MT88.4 R72, [R227+0x2900] ;  /* 0x00290000e348783b */ /* 0x000e620000004200 */
        /* <DEDUP_REMOVED lines=9> */
[----:B------:R-:W-:Y:S01]  /*55b0*/  HMMA.16816.F32.BF16 R56, R128, R58, R44 ;  /* 0x0000003a8038723c */ /* 0x000fe2000004182c */
        /* <DEDUP_REMOVED lines=23> */
[----:B------:R-:W-:Y:S01]  /*5730*/  FADD.FTZ R4, R150, R4 ;  /* 0x0000000496047221 */ /* 0x000fe20000010000 */
[----:B------:R-:W-:Y:S01]  /*5740*/  LDSM.16.MT88.4 R120, [R225+0x8900] ;  /* 0x00890000e178783b */ /* 0x000fe20000004200 */
        /* <DEDUP_REMOVED lines=20> */
[----:B------:R-:W-:-:S05]  /*5890*/  FADD.FTZ R0, R0, R2 ;  /* 0x0000000200007221 */ /* 0x000fca0000010000 */
[C---:B------:R-:W-:Y:S01]  /*58a0*/  HMMA.16816.F32.BF16 R100, R128.reuse, R104, R124 ;  /* 0x000000688064723c */ /* 0x040fe2000004187c */
[----:B------:R-:W2:Y:S04]  /*58b0*/  LDSM.16.MT88.4 R124, [R228+0x8900] ;  /* 0x00890000e47c783b */ /* 0x000ea80000004200 */
[----:B------:R-:W-:Y:S03]  /*58c0*/  STL [R1+0x4], R0 ;  /* 0x0000040001007387 */ /* 0x000fe60000100800 */
[C---:B------:R-:W-:Y:S01]  /*58d0*/  HMMA.16816.F32.BF16 R88, R128.reuse, R90, R116 ;  /* 0x0000005a8058723c */ /* 0x040fe20000041874 */
[----:B------:R-:W-:Y:S07]  /*58e0*/  STL [R1], R4 ;  /* 0x0000000401007387 */ /* 0x000fee0000100800 */
[C---:B-1----:R-:W-:Y:S08]  /*58f0*/  HMMA.16816.F32.BF16 R108, R128.reuse, R112, R144 ;  /* 0x00000070806c723c */ /* 0x042ff00000041890 */
[C---:B------:R-:W-:Y:S01]  /*5900*/  HMMA.16816.F32.BF16 R112, R128.reuse, R114, R16 ;  /* 0x000000728070723c */ /* 0x040fe20000041810 */
[----:B------:R-:W1:Y:S07]  /*5910*/  LDSM.16.MT88.4 R16, [R227+0x8900] ;  /* 0x00890000e310783b */ /* 0x000e6e0000004200 */
[C---:B------:R-:W-:Y:S08]  /*5920*/  HMMA.16816.F32.BF16 R116, R128.reuse, R120, R168 ;  /* 0x000000788074723c */ /* 0x040ff000000418a8 */
[C---:B------:R-:W-:Y:S08]  /*5930*/  HMMA.16816.F32.BF16 R104, R128.reuse, R106, R20 ;  /* 0x0000006a8068723c */ /* 0x040ff00000041814 */
[C---:B--2---:R-:W-:Y:S08]  /*5940*/  HMMA.16816.F32.BF16 R144, R128.reuse, R124, R40 ;  /* 0x0000007c8090723c */ /* 0x044ff00000041828 */
[C---:B------:R-:W-:Y:S08]  /*5950*/  HMMA.16816.F32.BF16 R120, R128.reuse, R122, R172 ;  /* 0x0000007a8078723c */ /* 0x040ff000000418ac */
[C---:B------:R-:W-:Y:S08]  /*5960*/  HMMA.16816.F32.BF16 R124, R128.reuse, R126, R48 ;  /* 0x0000007e807c723c */ /* 0x040ff00000041830 */
[C---:B-1----:R-:W-:Y:S08]  /*5970*/  HMMA.16816.F32.BF16 R148, R128.reuse, R16, R32 ;  /* 0x000000108094723c */ /* 0x042ff00000041820 */
[----:B------:R-:W-:Y:S01]  /*5980*/  HMMA.16816.F32.BF16 R128, R128, R18, R28 ;  /* 0x000000128080723c */ /* 0x000fe2000004181c */
[----:B------:R-:W-:Y:S08]  /*5990*/  @!P0 BRA `(.L_x_2472) ;  /* 0x000036e000008947 */ /* 0x000ff00003800000 */
[----:B------:R-:W2:Y:S01]  /*59a0*/  LDL.LU.64 R24, [R1+0x20] ;  /* 0x0000200001187983 */ /* 0x000ea20000300a00 */
        /* <DEDUP_REMOVED lines=8> */
.L_x_2473:
[----:B-1----:R-:W2:Y:S01]  /*5a30*/  LDL.64 R2, [R1+0x8] ;  /* 0x0000080001027983 */ /* 0x002ea20000100a00 */
[----:B------:R-:W-:Y:S04]  /*5a40*/  DEPBAR.LE SB0, 0x0 ;  /* 0x000080000000791a */ /* 0x000fe80000000000 */
[----:B------:R-:W-:Y:S01]  /*5a50*/  USHF.R.S32.HI UR12, URZ, 0x1f, UR14 ;  /* 0x0000001f3f0c7899 */ /* 0x000fe2000801140e */
[----:B------:R-:W-:Y:S01]  /*5a60*/  BAR.SYNC.DEFER_BLOCKING 0x0 ;  /* 0x0000000000007b1d */ /* 0x000fe20000010000 */
[----:B------:R-:W-:Y:S02]  /*5a70*/  UIMAD.WIDE.U32 UR18, UR14, UR6, URZ ;  /* 0x000000060e1272a5 */ /* 0x000fe4000f8e003f */
[----:B------:R-:W-:Y:S02]  /*5a80*/  UIMAD UR12, UR12, UR6, URZ ;  /* 0x000000060c0c72a4 */ /* 0x000fe4000f8e023f */
[----:B------:R-:W-:Y:S02]  /*5a90*/  UISETP.GT.AND UP0, UPT, UR14, UR8, UPT ;  /* 0x000000080e00728c */ /* 0x000fe4000bf04270 */
[----:B------:R-:W-:Y:S02]  /*5aa0*/  UIMAD UR12, UR14, UR7, UR12 ;  /* 0x000000070e0c72a4 */ /* 0x000fe4000f8e020c */
[----:B------:R-:W-:Y:S02]  /*5ab0*/  UIADD3 UR14, UR14, -0x1, URZ ;  /* 0xffffffff0e0e7890 */ /* 0x000fe4000fffe03f */
[----:B------:R-:W-:Y:S04]  /*5ac0*/  UIADD3 UR12, UR19, UR12, URZ ;  /* 0x0000000c130c7290 */ /* 0x000fe8000fffe03f */
[----:B------:R-:W-:Y:S02]  /*5ad0*/  UIMAD UR12, UR12, 0x60, URZ ;  /* 0x000000600c0c78a4 */ /* 0x000fe4000f8e023f */
[----:B------:R-:W-:Y:S01]  /*5ae0*/  @UP0 USHF.L.U64.HI UR15, UR4, 0x6, UR5 ;  /* 0x00000006040f0899 */ /* 0x000fe20008010205 */
[----:B------:R-:W1:Y:S08]  /*5af0*/  LDSM.16.M88.4 R8, [R135+0xc100] ;  /* 0x00c100008708783b */ /* 0x000e700000000200 */
[----:B------:R-:W3:Y:S08]  /*5b00*/  LDSM.16.M88.4 R16, [R135+0xc900] ;  /* 0x00c900008710783b */ /* 0x000ef00000000200 */
[----:B------:R-:W4:Y:S08]  /*5b10*/  LDSM.16.M88.4 R24, [R135+0xd100] ;  /* 0x00d100008718783b */ /* 0x000f300000000200 */
[----:B------:R-:W5:Y:S08]  /*5b20*/  LDSM.16.M88.4 R32, [R135+0xd900] ;  /* 0x00d900008720783b */ /* 0x000f700000000200 */
        /* <DEDUP_REMOVED lines=12> */
[----:B------:R-:W4:Y:S01]  /*5bf0*/  LDL.64 R250, [R1+0x18] ;  /* 0x0000180001fa7983 */ /* 0x000f220000100a00 */
[C---:B-----5:R-:W-:Y:S08]  /*5c00*/  HMMA.16816.F32.BF16 R28, R152.reuse, R32, RZ ;  /* 0x00000020981c723c */ /* 0x060ff000000418ff */
        /* <DEDUP_REMOVED lines=58> */
[----:B-----5:R-:W2:Y:S08]  /*5fb0*/  LDSM.16.M88.4 R180, [R229+0xc100] ;  /* 0x00c10000e5b4783b */ /* 0x020eb00000000200 */
[----:B------:R-:W0:Y:S08]  /*5fc0*/  LDGDEPBAR ;  /* 0x00000000000079af */ /* 0x000e300000000000 */
[----:B------:R-:W3:Y:S08]  /*5fd0*/  LDSM.16.M88.4 R172, [R229+0xe100] ;  /* 0x00e10000e5ac783b */ /* 0x000ef00000000200 */
[----:B------:R-:W-:Y:S01]  /*5fe0*/  LDSM.16.M88.4 R196, [R240] ;  /* 0x00000000f0c4783b */ /* 0x000fe20000000200 */
[C---:B--2---:R-:W-:Y:S08]  /*5ff0*/  HMMA.16816.F32.BF16 R4, R176.reuse, R180, R4 ;  /* 0x000000b4b004723c */ /* 0x044ff00000041804 */
[C---:B------:R-:W-:Y:S01]  /*6000*/  HMMA.16816.F32.BF16 R8, R176.reuse, R182, R8 ;  /* 0x000000b6b008723c */ /* 0x040fe20000041808 */
[----:B------:R-:W2:Y:S07]  /*6010*/  LDSM.16.M88.4 R180, [R229+0xe900] ;  /* 0x00e90000e5b4783b */ /* 0x000eae0000000200 */
[C---:B------:R-:W-:Y:S08]  /*6020*/  HMMA.16816.F32.BF16 R12, R176.reuse, R160, R12 ;  /* 0x000000a0b00c723c */ /* 0x040ff0000004180c */
[C---:B------:R-:W-:Y:S01]  /*6030*/  HMMA.16816.F32.BF16 R16, R176.reuse, R162, R16 ;  /* 0x000000a2b010723c */ /* 0x040fe20000041810 */
[----:B------:R-:W5:Y:S07]  /*6040*/  LDSM.16.M88.4 R160, [R226] ;  /* 0x00000000e2a0783b */ /* 0x000f6e0000000200 */
[C---:B------:R-:W-:Y:S08]  /*6050*/  HMMA.16816.F32.BF16 R20, R176.reuse, R164, R20 ;  /* 0x000000a4b014723c */ /* 0x040ff00000041814 */
[C---:B------:R-:W-:Y:S01]  /*6060*/  HMMA.16816.F32.BF16 R24, R176.reuse, R166, R24 ;  /* 0x000000a6b018723c */ /* 0x040fe20000041818 */
[----:B------:R-:W1:Y:S07]  /*6070*/  LDSM.16.M88.4 R164, [R226+0x800] ;  /* 0x00080000e2a4783b */ /* 0x000e6e0000000200 */
[C---:B------:R-:W-:Y:S08]  /*6080*/  HMMA.16816.F32.BF16 R28, R176.reuse, R168, R28 ;  /* 0x000000a8b01c723c */ /* 0x040ff0000004181c */
[C---:B------:R-:W-:Y:S01]  /*6090*/  HMMA.16816.F32.BF16 R32, R176.reuse, R170, R32 ;  /* 0x000000aab020723c */ /* 0x040fe20000041820 */
[----:B------:R-:W1:Y:S07]  /*60a0*/  LDSM.16.M88.4 R168, [R226+0x1000] ;  /* 0x00100000e2a8783b */ /* 0x000e6e0000000200 */
[C---:B---3--:R-:W-:Y:S08]  /*60b0*/  HMMA.16816.F32.BF16 R36, R176.reuse, R172, R36 ;  /* 0x000000acb024723c */ /* 0x048ff00000041824 */
[C---:B------:R-:W-:Y:S01]  /*60c0*/  HMMA.16816.F32.BF16 R40, R176.reuse, R174, R40 ;  /* 0x000000aeb028723c */ /* 0x040fe20000041828 */
[----:B------:R-:W3:Y:S07]  /*60d0*/  LDSM.16.M88.4 R172, [R226+0x1800] ;  /* 0x00180000e2ac783b */ /* 0x000eee0000000200 */
[C---:B--2---:R-:W-:Y:S08]  /*60e0*/  HMMA.16816.F32.BF16 R44, R176.reuse, R180, R44 ;  /* 0x000000b4b02c723c */ /* 0x044ff0000004182c */
[----:B------:R-:W-:Y:S01]  /*60f0*/  HMMA.16816.F32.BF16 R48, R176, R182, R48 ;  /* 0x000000b6b030723c */ /* 0x000fe20000041830 */
[----:B------:R-:W2:Y:S07]  /*6100*/  LDSM.16.M88.4 R180, [R226+0x2000] ;  /* 0x00200000e2b4783b */ /* 0x000eae0000000200 */
[C---:B-----5:R-:W-:Y:S08]  /*6110*/  HMMA.16816.F32.BF16 R4, R184.reuse, R160, R4 ;  /* 0x000000a0b804723c */ /* 0x060ff00000041804 */
[C---:B------:R-:W-:Y:S01]  /*6120*/  HMMA.16816.F32.BF16 R8, R184.reuse, R162, R8 ;  /* 0x000000a2b808723c */ /* 0x040fe20000041808 */
[----:B------:R-:W5:Y:S07]  /*6130*/  LDSM.16.M88.4 R160, [R226+0x2800] ;  /* 0x00280000e2a0783b */ /* 0x000f6e0000000200 */
[C---:B-1----:R-:W-:Y:S08]  /*6140*/  HMMA.16816.F32.BF16 R12, R184.reuse, R164, R12 ;  /* 0x000000a4b80c723c */ /* 0x042ff0000004180c */
        /* <DEDUP_REMOVED lines=9> */
[C---:B------:R-:W-:Y:S01]  /*61e0*/  HMMA.16816.F32.BF16 R40, R184.reuse, R182, R40 ;  /* 0x000000b6b828723c */ /* 0x040fe20000041828 */
[----:B------:R-:W2:Y:S07]  /*61f0*/  LDSM.16.M88.4 R180, [R135+0x10900] ;  /* 0x0109000087b4783b */ /* 0x000eae0000000200 */
[C---:B-----5:R-:W-:Y:S08]  /*6200*/  HMMA.16816.F32.BF16 R44, R184.reuse, R160, R44 ;  /* 0x000000a0b82c723c */ /* 0x060ff0000004182c */
[----:B------:R-:W-:Y:S01]  /*6210*/  HMMA.16816.F32.BF16 R48, R184, R162, R48 ;  /* 0x000000a2b830723c */ /* 0x000fe20000041830 */
[----:B------:R-:W5:Y:S07]  /*6220*/  LDSM.16.M88.4 R160, [R135+0x11100] ;  /* 0x0111000087a0783b */ /* 0x000f6e0000000200 */
[C---:B-1----:R-:W-:Y:S08]  /*6230*/  HMMA.16816.F32.BF16 R4, R188.reuse, R164, R4 ;  /* 0x000000a4bc04723c */ /* 0x042ff00000041804 */
        /* <DEDUP_REMOVED lines=8> */
[C---:B--2---:R-:W-:Y:S08]  /*62c0*/  HMMA.16816.F32.BF16 R28, R188.reuse, R180, R28 ;  /* 0x000000b4bc1c723c */ /* 0x044ff0000004181c */
[C---:B------:R-:W-:Y:S01]  /*62d0*/  HMMA.16816.F32.BF16 R32, R188.reuse, R182, R32 ;  /* 0x000000b6bc20723c */ /* 0x040fe20000041820 */
[----:B------:R-:W2:Y:S07]  /*62e0*/  LDSM.16.M88.4 R180, [R239] ;  /* 0x00000000efb4783b */ /* 0x000eae0000000200 */
[C---:B-----5:R-:W-:Y:S08]  /*62f0*/  HMMA.16816.F32.BF16 R36, R188.reuse, R160, R36 ;  /* 0x000000a0bc24723c */ /* 0x060ff00000041824 */
[C---:B------:R-:W-:Y:S01]  /*6300*/  HMMA.16816.F32.BF16 R40, R188.reuse, R162, R40 ;  /* 0x000000a2bc28723c */ /* 0x040fe20000041828 */
[----:B------:R-:W5:Y:S07]  /*6310*/  LDSM.16.M88.4 R160, [R238] ;  /* 0x00000000eea0783b */ /* 0x000f6e0000000200 */
[C---:B-1----:R-:W-:Y:S08]  /*6320*/  HMMA.16816.F32.BF16 R44, R188.reuse, R164, R44 ;  /* 0x000000a4bc2c723c */ /* 0x042ff0000004182c */
[----:B------:R-:W-:Y:S01]  /*6330*/  HMMA.16816.F32.BF16 R48, R188, R166, R48 ;  /* 0x000000a6bc30723c */ /* 0x000fe20000041830 */
[----:B------:R-:W1:Y:S07]  /*6340*/  LDSM.16.M88.4 R164, [R237] ;  /* 0x00000000eda4783b */ /* 0x000e6e0000000200 */
[C---:B------:R-:W-:Y:S08]  /*6350*/  HMMA.16816.F32.BF16 R4, R192.reuse, R168, R4 ;  /* 0x000000a8c004723c */ /* 0x040ff00000041804 */
[C---:B------:R-:W-:Y:S01]  /*6360*/  HMMA.16816.F32.BF16 R8, R192.reuse, R170, R8 ;  /* 0x000000aac008723c */ /* 0x040fe20000041808 */
[----:B------:R-:W1:Y:S07]  /*6370*/  LDSM.16.M88.4 R168, [R229+0xf100] ;  /* 0x00f10000e5a8783b */ /* 0x000e6e0000000200 */
[C---:B---3--:R-:W-:Y:S08]  /*6380*/  HMMA.16816.F32.BF16 R12, R192.reuse, R172, R12 ;  /* 0x000000acc00c723c */ /* 0x048ff0000004180c */
[C---:B------:R-:W-:Y:S01]  /*6390*/  HMMA.16816.F32.BF16 R16, R192.reuse, R174, R16 ;  /* 0x000000aec010723c */ /* 0x040fe20000041810 */
[----:B------:R-:W3:Y:S07]  /*63a0*/  LDSM.16.M88.4 R172, [R229+0xf900] ;  /* 0x00f90000e5ac783b */ /* 0x000eee0000000200 */
[C---:B------:R-:W-:Y:S08]  /*63b0*/  HMMA.16816.F32.BF16 R20, R192.reuse, R196, R20 ;  /* 0x000000c4c014723c */ /* 0x040ff00000041814 */
[C---:B------:R-:W-:Y:S01]  /*63c0*/  HMMA.16816.F32.BF16 R24, R192.reuse, R198, R24 ;  /* 0x000000c6c018723c */ /* 0x040fe20000041818 */
[----:B------:R-:W-:Y:S07]  /*63d0*/  LDSM.16.M88.4 R196, [R229+0x11900] ;  /* 0x01190000e5c4783b */ /* 0x000fee0000000200 */
[C---:B--2---:R-:W-:Y:S08]  /*63e0*/  HMMA.16816.F32.BF16 R28, R192.reuse, R180, R28 ;  /* 0x000000b4c01c723c */ /* 0x044ff0000004181c */
[C---:B------:R-:W-:Y:S01]  /*63f0*/  HMMA.16816.F32.BF16 R32, R192.reuse, R182, R32 ;  /* 0x000000b6c020723c */ /* 0x040fe20000041820 */
[----:B------:R-:W2:Y:S07]  /*6400*/  LDSM.16.M88.4 R180, [R229+0x10100] ;  /* 0x01010000e5b4783b */ /* 0x000eae0000000200 */
[C---:B-----5:R-:W-:Y:S08]  /*6410*/  HMMA.16816.F32.BF16 R36, R192.reuse, R160, R36 ;  /* 0x000000a0c024723c */ /* 0x060ff00000041824 */
[C---:B------:R-:W-:Y:S01]  /*6420*/  HMMA.16816.F32.BF16 R40, R192.reuse, R162, R40 ;  /* 0x000000a2c028723c */ /* 0x040fe20000041828 */
[----:B------:R-:W5:Y:S07]  /*6430*/  LDSM.16.M88.4 R160, [R229+0x10900] ;  /* 0x01090000e5a0783b */ /* 0x000f6e0000000200 */
[C---:B-1----:R-:W-:Y:S08]  /*6440*/  HMMA.16816.F32.BF16 R44, R192.reuse, R164, R44 ;  /* 0x000000a4c02c723c */ /* 0x042ff0000004182c */
[----:B------:R-:W-:Y:S01]  /*6450*/  HMMA.16816.F32.BF16 R48, R192, R166, R48 ;  /* 0x000000a6c030723c */ /* 0x000fe20000041830 */
        /* <DEDUP_REMOVED lines=18> */
[----:B------:R-:W-:Y:S07]  /*6580*/  LDSM.16.M88.4 R196, [R135+0x12100] ;  /* 0x0121000087c4783b */ /* 0x000fee0000000200 */
        /* <DEDUP_REMOVED lines=8> */
[----:B------:R-:W-:Y:S07]  /*6610*/  LDSM.16.M88.4 R180, [R135+0x13900] ;  /* 0x0139000087b4783b */ /* 0x000fee0000000200 */
[C---:B-----5:R-:W-:Y:S08]  /*6620*/  HMMA.16816.F32.BF16 R28, R204.reuse, R160, R28 ;  /* 0x000000a0cc1c723c */ /* 0x060ff0000004181c */
[C---:B------:R-:W-:Y:S01]  /*6630*/  HMMA.16816.F32.BF16 R32, R204.reuse, R162, R32 ;  /* 0x000000a2cc20723c */ /* 0x040fe20000041820 */
[----:B------:R-:W2:Y:S07]  /*6640*/  LDSM.16.M88.4 R160, [R135+0x13100] ;  /* 0x0131000087a0783b */ /* 0x000eae0000000200 */
[C---:B-1----:R-:W-:Y:S08]  /*6650*/  HMMA.16816.F32.BF16 R36, R204.reuse, R164, R36 ;  /* 0x000000a4cc24723c */ /* 0x042ff00000041824 */
[C---:B------:R-:W-:Y:S01]  /*6660*/  HMMA.16816.F32.BF16 R40, R204.reuse, R166, R40 ;  /* 0x000000a6cc28723c */ /* 0x040fe20000041828 */
[----:B------:R-:W1:Y:S07]  /*6670*/  LDSM.16.M88.4 R164, [R135+0x14100] ;  /* 0x0141000087a4783b */ /* 0x000e6e0000000200 */
[C---:B------:R-:W-:Y:S08]  /*6680*/  HMMA.16816.F32.BF16 R44, R204.reuse, R168, R44 ;  /* 0x000000a8cc2c723c */ /* 0x040ff0000004182c */
[----:B------:R-:W-:Y:S01]  /*6690*/  HMMA.16816.F32.BF16 R48, R204, R170, R48 ;  /* 0x000000aacc30723c */ /* 0x000fe20000041830 */
[----:B------:R-:W5:Y:S07]  /*66a0*/  LDSM.16.M88.4 R168, [R135+0x14900] ;  /* 0x0149000087a8783b */ /* 0x000f6e0000000200 */
[C---:B------:R-:W-:Y:S08]  /*66b0*/  HMMA.16816.F32.BF16 R4, R208.reuse, R196, R4 ;  /* 0x000000c4d004723c */ /* 0x040ff00000041804 */
[C---:B------:R-:W-:Y:S01]  /*66c0*/  HMMA.16816.F32.BF16 R8, R208.reuse, R198, R8 ;  /* 0x000000c6d008723c */ /* 0x040fe20000041808 */
[----:B------:R-:W-:Y:S07]  /*66d0*/  LDSM.16.M88.4 R196, [R234] ;  /* 0x00000000eac4783b */ /* 0x000fee0000000200 */
[C---:B---3--:R-:W-:Y:S08]  /*66e0*/  HMMA.16816.F32.BF16 R12, R208.reuse, R172, R12 ;  /* 0x000000acd00c723c */ /* 0x048ff0000004180c */
[C---:B------:R-:W-:Y:S01]  /*66f0*/  HMMA.16816.F32.BF16 R16, R208.reuse, R174, R16 ;  /* 0x000000aed010723c */ /* 0x040fe20000041810 */
[----:B------:R-:W3:Y:S07]  /*6700*/  LDSM.16.M88.4 R172, [R236] ;  /* 0x00000000ecac783b */ /* 0x000eee0000000200 */
[C---:B--2---:R-:W-:Y:S08]  /*6710*/  HMMA.16816.F32.BF16 R20, R208.reuse, R160, R20 ;  /* 0x000000a0d014723c */ /* 0x044ff00000041814 */
[C---:B------:R-:W-:Y:S01]  /*6720*/  HMMA.16816.F32.BF16 R24, R208.reuse, R162, R24 ;  /* 0x000000a2d018723c */ /* 0x040fe20000041818 */
[----:B------:R-:W2:Y:S07]  /*6730*/  LDSM.16.M88.4 R160, [R235] ;  /* 0x00000000eba0783b */ /* 0x000eae0000000200 */
[C---:B------:R-:W-:Y:S08]  /*6740*/  HMMA.16816.F32.BF16 R28, R208.reuse, R180, R28 ;  /* 0x000000b4d01c723c */ /* 0x040ff0000004181c */
[C---:B------:R-:W-:Y:S01]  /*6750*/  HMMA.16816.F32.BF16 R32, R208.reuse, R182, R32 ;  /* 0x000000b6d020723c */ /* 0x040fe20000041820 */
[----:B------:R-:W-:Y:S07]  /*6760*/  LDSM.16.M88.4 R180, [R231] ;  /* 0x00000000e7b4783b */ /* 0x000fee0000000200 */
[C---:B-1----:R-:W-:Y:S08]  /*6770*/  HMMA.16816.F32.BF16 R36, R208.reuse, R164, R36 ;  /* 0x000000a4d024723c */ /* 0x042ff00000041824 */
[C---:B------:R-:W-:Y:S01]  /*6780*/  HMMA.16816.F32.BF16 R40, R208.reuse, R166, R40 ;  /* 0x000000a6d028723c */ /* 0x040fe20000041828 */
[----:B------:R-:W1:Y:S07]  /*6790*/  LDSM.16.M88.4 R164, [R233] ;  /* 0x00000000e9a4783b */ /* 0x000e6e0000000200 */
[C---:B-----5:R-:W-:Y:S08]  /*67a0*/  HMMA.16816.F32.BF16 R44, R208.reuse, R168, R44 ;  /* 0x000000a8d02c723c */ /* 0x060ff0000004182c */
[----:B------:R-:W-:Y:S01]  /*67b0*/  HMMA.16816.F32.BF16 R48, R208, R170, R48 ;  /* 0x000000aad030723c */ /* 0x000fe20000041830 */
[----:B------:R-:W5:Y:S07]  /*67c0*/  LDSM.16.M88.4 R168, [R232] ;  /* 0x00000000e8a8783b */ /* 0x000f6e0000000200 */
[C---:B---3--:R-:W-:Y:S08]  /*67d0*/  HMMA.16816.F32.BF16 R4, R212.reuse, R172, R4 ;  /* 0x000000acd404723c */ /* 0x048ff00000041804 */
        /* <DEDUP_REMOVED lines=11> */
[C---:B-----5:R-:W-:Y:S08]  /*6890*/  HMMA.16816.F32.BF16 R36, R212.reuse, R168, R36 ;  /* 0x000000a8d424723c */ /* 0x060ff00000041824 */
[C---:B------:R-:W-:Y:S01]  /*68a0*/  HMMA.16816.F32.BF16 R40, R212.reuse, R170, R40 ;  /* 0x000000aad428723c */ /* 0x040fe20000041828 */
[----:B------:R-:W3:Y:S07]  /*68b0*/  LDSM.16.M88.4 R168, [R229+0x13900] ;  /* 0x01390000e5a8783b */ /* 0x000eee0000000200 */
[C---:B------:R-:W-:Y:S08]  /*68c0*/  HMMA.16816.F32.BF16 R44, R212.reuse, R180, R44 ;  /* 0x000000b4d42c723c */ /* 0x040ff0000004182c */
[----:B------:R-:W-:Y:S01]  /*68d0*/  HMMA.16816.F32.BF16 R48, R212, R182, R48 ;  /* 0x000000b6d430723c */ /* 0x000fe20000041830 */
[----:B------:R-:W5:Y:S07]  /*68e0*/  LDSM.16.M88.4 R180, [R229+0x14100] ;  /* 0x01410000e5b4783b */ /* 0x000f6e0000000200 */
[C---:B--2---:R-:W-:Y:S08]  /*68f0*/  HMMA.16816.F32.BF16 R4, R216.reuse, R160, R4 ;  /* 0x000000a0d804723c */ /* 0x044ff00000041804 */
[C---:B------:R-:W-:Y:S01]  /*6900*/  HMMA.16816.F32.BF16 R8, R216.reuse, R162, R8 ;  /* 0x000000a2d808723c */ /* 0x040fe20000041808 */
[----:B------:R-:W2:Y:S07]  /*6910*/  LDSM.16.M88.4 R160, [R229+0x14900] ;  /* 0x01490000e5a0783b */ /* 0x000eae0000000200 */
[C---:B------:R-:W-:Y:S08]  /*6920*/  HMMA.16816.F32.BF16 R12, R216.reuse, R172, R12 ;  /* 0x000000acd80c723c */ /* 0x040ff0000004180c */
[C---:B------:R-:W-:Y:S01]  /*6930*/  HMMA.16816.F32.BF16 R16, R216.reuse, R174, R16 ;  /* 0x000000aed810723c */ /* 0x040fe20000041810 */
[----:B------:R-:W2:Y:S07]  /*6940*/  LDSM.16.M88.4 R172, [R226+0x6800] ;  /* 0x00680000e2ac783b */ /* 0x000eae0000000200 */
[C---:B-1----:R-:W-:Y:S08]  /*6950*/  HMMA.16816.F32.BF16 R20, R216.reuse, R164, R20 ;  /* 0x000000a4d814723c */ /* 0x042ff00000041814 */
[C---:B------:R-:W-:Y:S01]  /*6960*/  HMMA.16816.F32.BF16 R24, R216.reuse, R166, R24 ;  /* 0x000000a6d818723c */ /* 0x040fe20000041818 */
[----:B------:R-:W1:Y:S07]  /*6970*/  LDSM.16.M88.4 R164, [R226+0x7000] ;  /* 0x00700000e2a4783b */ /* 0x000e6e0000000200 */
[C---:B---3--:R-:W-:Y:S08]  /*6980*/  HMMA.16816.F32.BF16 R28, R216.reuse, R168, R28 ;  /* 0x000000a8d81c723c */ /* 0x048ff0000004181c */
[C---:B------:R-:W-:Y:S01]  /*6990*/  HMMA.16816.F32.BF16 R32, R216.reuse, R170, R32 ;  /* 0x000000aad820723c */ /* 0x040fe20000041820 */
[----:B------:R-:W-:Y:S07]  /*69a0*/  LDSM.16.M88.4 R168, [R226+0x8000] ;  /* 0x00800000e2a8783b */ /* 0x000fee0000000200 */
[C---:B-----5:R-:W-:Y:S01]  /*69b0*/  HMMA.16816.F32.BF16 R36, R216.reuse, R180, R36 ;  /* 0x000000b4d824723c */ /* 0x060fe20000041824 */
[----:B------:R-:W3:Y:S07]  /*69c0*/  LDL.64 R180, [R1+0x10] ;  /* 0x0000100001b47983 */ /* 0x000eee0000100a00 */
[C---:B------:R-:W-:Y:S08]  /*69d0*/  HMMA.16816.F32.BF16 R40, R216.reuse, R182, R40 ;  /* 0x000000b6d828723c */ /* 0x040ff00000041828 */
[C---:B--2---:R-:W-:Y:S08]  /*69e0*/  HMMA.16816.F32.BF16 R44, R216.reuse, R160, R44 ;  /* 0x000000a0d82c723c */ /* 0x044ff0000004182c */
[----:B------:R-:W-:Y:S01]  /*69f0*/  HMMA.16816.F32.BF16 R48, R216, R162, R48 ;  /* 0x000000a2d830723c */ /* 0x000fe20000041830 */
[----:B------:R-:W2:Y:S07]  /*6a00*/  LDSM.16.M88.4 R160, [R226+0x7800] ;  /* 0x00780000e2a0783b */ /* 0x000eae0000000200 */
[C---:B------:R-:W-:Y:S08]  /*6a10*/  HMMA.16816.F32.BF16 R4, R220.reuse, R196, R4 ;  /* 0x000000c4dc04723c */ /* 0x040ff00000041804 */
[C---:B------:R-:W-:Y:S08]  /*6a20*/  HMMA.16816.F32.BF16 R8, R220.reuse, R198, R8 ;  /* 0x000000c6dc08723c */ /* 0x040ff00000041808 */
[C---:B------:R-:W-:Y:S08]  /*6a30*/  HMMA.16816.F32.BF16 R12, R220.reuse, R172, R12 ;  /* 0x000000acdc0c723c */ /* 0x040ff0000004180c */
[C---:B------:R-:W-:Y:S04]  /*6a40*/  HMMA.16816.F32.BF16 R16, R220.reuse, R174, R16 ;  /* 0x000000aedc10723c */ /* 0x040fe80000041810 */
[----:B------:R-:W-:Y:S02]  /*6a50*/  FMNMX.FTZ R0, R4, R133, !PT ;  /* 0x0000008504007209 */ /* 0x000fe40007810000 */
[----:B------:R-:W-:Y:S02]  /*6a60*/  FMNMX.FTZ R2, R6, R134, !PT ;  /* 0x0000008606027209 */ /* 0x000fe40007810000 */
[C---:B-1----:R-:W-:Y:S04]  /*6a70*/  HMMA.16816.F32.BF16 R20, R220.reuse, R164, R20 ;  /* 0x000000a4dc14723c */ /* 0x042fe80000041814 */
[----:B------:R-:W-:Y:S02]  /*6a80*/  FMNMX.FTZ R0, R5, R0, !PT ;  /* 0x0000000005007209 */ /* 0x000fe40007810000 */
[----:B------:R-:W-:Y:S02]  /*6a90*/  FMNMX.FTZ R2, R7, R2, !PT ;  /* 0x0000000207027209 */ /* 0x000fe40007810000 */
[C---:B------:R-:W-:Y:S01]  /*6aa0*/  HMMA.16816.F32.BF16 R24, R220.reuse, R166, R24 ;  /* 0x000000a6dc18723c */ /* 0x040fe20000041818 */
[----:B------:R-:W1:Y:S01]  /*6ab0*/  LDSM.16.M88.4 R164, [R226+0x8800] ;  /* 0x00880000e2a4783b */ /* 0x000e620000000200 */
[----:B------:R-:W-:Y:S04]  /*6ac0*/  DEPBAR.LE SB0, 0x0 ;  /* 0x000080000000791a */ /* 0x000fe80000000000 */
[----:B------:R-:W-:Y:S02]  /*6ad0*/  FMNMX.FTZ R0, R8, R0, !PT ;  /* 0x0000000008007209 */ /* 0x000fe40007810000 */
[C---:B--2---:R-:W-:Y:S01]  /*6ae0*/  HMMA.16816.F32.BF16 R28, R220.reuse, R160, R28 ;  /* 0x000000a0dc1c723c */ /* 0x044fe2000004181c */
[----:B------:R-:W-:Y:S04]  /*6af0*/  BAR.SYNC.DEFER_BLOCKING 0x0 ;  /* 0x0000000000007b1d */ /* 0x000fe80000010000 */
[----:B------:R-:W-:Y:S02]  /*6b00*/  FMNMX.FTZ R0, R9, R0, !PT ;  /* 0x0000000009007209 */ /* 0x000fe40007810000 */
[----:B------:R-:W-:Y:S01]  /*6b10*/  FMNMX.FTZ R2, R10, R2, !PT ;  /* 0x000000020a027209 */ /* 0x000fe20007810000 */
[C---:B------:R-:W-:Y:S04]  /*6b20*/  HMMA.16816.F32.BF16 R32, R220.reuse, R162, R32 ;  /* 0x000000a2dc20723c */ /* 0x040fe80000041820 */
[----:B------:R-:W-:Y:S02]  /*6b30*/  FMNMX.FTZ R0, R12, R0, !PT ;  /* 0x000000000c007209 */ /* 0x000fe40007810000 */
[----:B------:R-:W-:Y:S02]  /*6b40*/  FMNMX.FTZ R2, R11, R2, !PT ;  /* 0x000000020b027209 */ /* 0x000fe40007810000 */
[C---:B------:R-:W-:Y:S04]  /*6b50*/  HMMA.16816.F32.BF16 R36, R220.reuse, R168, R36 ;  /* 0x000000a8dc24723c */ /* 0x040fe80000041824 */
[----:B------:R-:W-:Y:S02]  /*6b60*/  FMNMX.FTZ R0, R13, R0, !PT ;  /* 0x000000000d007209 */ /* 0x000fe40007810000 */
[----:B------:R-:W-:Y:S02]  /*6b70*/  FMNMX.FTZ R2, R14, R2, !PT ;  /* 0x000000020e027209 */ /* 0x000fe40007810000 */
[C---:B------:R-:W-:Y:S04]  /*6b80*/  HMMA.16816.F32.BF16 R40, R220.reuse, R170, R40 ;  /* 0x000000aadc28723c */ /* 0x040fe80000041828 */
[----:B------:R-:W-:Y:S02]  /*6b90*/  FMNMX.FTZ R0, R16, R0, !PT ;  /* 0x0000000010007209 */ /* 0x000fe40007810000 */
[----:B------:R-:W-:Y:S02]  /*6ba0*/  FMNMX.FTZ R2, R15, R2, !PT ;  /* 0x000000020f027209 */ /* 0x000fe40007810000 */
[----:B------:R-:W-:Y:S01]  /*6bb0*/  FMNMX.FTZ R0, R17, R0, !PT ;  /* 0x0000000011007209 */ /* 0x000fe20007810000 */
[C---:B-1----:R-:W-:Y:S03]  /*6bc0*/  HMMA.16816.F32.BF16 R44, R220.reuse, R164, R44 ;  /* 0x000000a4dc2c723c */ /* 0x042fe6000004182c */
[----:B------:R-:W-:Y:S02]  /*6bd0*/  FMNMX.FTZ R0, R20, R0, !PT ;  /* 0x0000000014007209 */ /* 0x000fe40007810000 */
[----:B------:R-:W-:Y:S02]  /*6be0*/  FMNMX.FTZ R2, R18, R2, !PT ;  /* 0x0000000212027209 */ /* 0x000fe40007810000 */
[----:B------:R-:W-:Y:S01]  /*6bf0*/  FMNMX.FTZ R0, R21, R0, !PT ;  /* 0x0000000015007209 */ /* 0x000fe20007810000 */
[----:B------:R-:W-:Y:S04]  /*6c00*/  HMMA.16816.F32.BF16 R48, R220, R166, R48 ;  /* 0x000000a6dc30723c */ /* 0x000fe80000041830 */
[----:B------:R-:W-:Y:S02]  /*6c10*/  FMNMX.FTZ R0, R24, R0, !PT ;  /* 0x0000000018007209 */ /* 0x000fe40007810000 */
[----:B------:R-:W-:Y:S02]  /*6c20*/  FMNMX.FTZ R2, R19, R2, !PT ;  /* 0x0000000213027209 */ /* 0x000fe40007810000 */
[----:B------:R-:W-:Y:S04]  /*6c30*/  FMNMX.FTZ R0, R25, R0, !PT ;  /* 0x0000000019007209 */ /* 0x000fe80007810000 */
[----:B------:R-:W-:Y:S02]  /*6c40*/  FMNMX.FTZ R0, R28, R0, !PT ;  /* 0x000000001c007209 */ /* 0x000fe40007810000 */
        /* <DEDUP_REMOVED lines=33> */
[----:B-1----:R-:W-:Y:S02]  /*6e60*/  FMNMX.FTZ R132, R132, R160, !PT ;  /* 0x000000a084847209 */ /* 0x002fe40007810000 */
[----:B----4-:R-:W-:Y:S03]  /*6e70*/  @P0 MOV R160, R250 ;  /* 0x000000fa00a00202 */ /* 0x010fe60000000f00 */
[C---:B------:R-:W-:Y:S02]  /*6e80*/  FMUL.FTZ R172, R132.reuse, c[0x0][0x2d0] ;  /* 0x0000b40084ac7a20 */ /* 0x040fe40000410000 */
[----:B------:R-:W-:Y:S02]  /*6e90*/  FADD.FTZ R2, -R132, R133 ;  /* 0x0000008584027221 */ /* 0x000fe40000010100 */
[--C-:B------:R-:W-:Y:S01]  /*6ea0*/  FFMA.FTZ R133, R4, c[0x0][0x2d0], -R172.reuse ;  /* 0x0000b40004857a23 */ /* 0x100fe200000108ac */
[----:B------:R-:W-:Y:S01]  /*6eb0*/  MOV R4, UR18 ;  /* 0x0000001200047c02 */ /* 0x000fe20008000f00 */
[--C-:B------:R-:W-:Y:S02]  /*6ec0*/  FFMA.FTZ R5, R5, c[0x0][0x2d0], -R172.reuse ;  /* 0x0000b40005057a23 */ /* 0x100fe400000108ac */
[----:B------:R1:W-:Y:S01]  /*6ed0*/  MUFU.EX2 R173, R133 ;  /* 0x0000008500ad7308 */ /* 0x0003e20000000800 */
[--C-:B------:R-:W-:Y:S02]  /*6ee0*/  FFMA.FTZ R8, R8, c[0x0][0x2d0], -R172.reuse ;  /* 0x0000b40008087a23 */ /* 0x100fe400000108ac */
[--C-:B------:R-:W-:Y:S01]  /*6ef0*/  FFMA.FTZ R9, R9, c[0x0][0x2d0], -R172.reuse ;  /* 0x0000b40009097a23 */ /* 0x100fe200000108ac */
[----:B--2---:R-:W-:Y:S01]  /*6f00*/  FMNMX.FTZ R3, R0, R3, !PT ;  /* 0x0000000300037209 */ /* 0x004fe20007810000 */
[----:B------:R-:W-:Y:S02]  /*6f10*/  FMUL.FTZ R0, R2, c[0x0][0x2d0] ;  /* 0x0000b40002007a20 */ /* 0x000fe40000410000 */
[--C-:B------:R-:W-:Y:S03]  /*6f20*/  FFMA.FTZ R12, R12, c[0x0][0x2d0], -R172.reuse ;  /* 0x0000b4000c0c7a23 */ /* 0x100fe600000108ac */
[----:B------:R-:W-:Y:S01]  /*6f30*/  MUFU.EX2 R196, R5 ;  /* 0x0000000500c47308 */ /* 0x000fe20000000800 */
        /* <DEDUP_REMOVED lines=17> */
[----:B------:R2:W4:Y:S01]  /*7050*/  MUFU.EX2 R2, R0 ;  /* 0x0000000000027308 */ /* 0x0005220000000800 */
[----:B------:R-:W-:Y:S09]  /*7060*/  FFMA.FTZ R48, R48, c[0x0][0x2d0], -R172 ;  /* 0x0000b40030307a23 */ /* 0x000ff200000108ac */
[----:B------:R-:W-:Y:S01]  /*7070*/  MUFU.EX2 R174, R12 ;  /* 0x0000000c00ae7308 */ /* 0x000fe20000000800 */
[----:B---3--:R-:W-:Y:S05]  /*7080*/  @P0 MOV R161, R181 ;  /* 0x000000b500a10202 */ /* 0x008fea0000000f00 */
[----:B------:R-:W-:Y:S04]  /*7090*/  @P0 IMAD.WIDE.U32 R160, R4, 0x60, R160 ;  /* 0x0000006004a00825 */ /* 0x000fe800078e00a0 */
[----:B------:R-:W-:Y:S01]  /*70a0*/  MUFU.EX2 R175, R13 ;  /* 0x0000000d00af7308 */ /* 0x000fe20000000800 */
[----:B------:R-:W-:Y:S01]  /*70b0*/  @P0 IADD3 R4, R161, UR12, RZ ;  /* 0x0000000ca1040c10 */ /* 0x000fe2000fffe0ff */
[----:B------:R-:W-:Y:S01]  /*70c0*/  @UP0 USHF.L.U32 UR12, UR4, 0x6, URZ ;  /* 0x00000006040c0899 */ /* 0x000fe2000800063f */
[C---:B-1----:R-:W-:Y:S01]  /*70d0*/  @P0 SHF.L.U32 R133, R160.reuse, 0x1, RZ ;  /* 0x00000001a0850819 */ /* 0x042fe200000006ff */
[----:B--2---:R-:W-:Y:S01]  /*70e0*/  FADD.FTZ R0, -R3, R134 ;  /* 0x0000008603007221 */ /* 0x004fe20000010100 */
[----:B------:R-:W-:Y:S01]  /*70f0*/  @P0 SHF.L.U64.HI R160, R160, 0x1, R4 ;  /* 0x00000001a0a00819 */ /* 0x000fe20000010204 */
[----:B----4-:R-:W-:Y:S01]  /*7100*/  FMUL.FTZ R52, R2, R52 ;  /* 0x0000003402347220 */ /* 0x010fe20000410000 */
[C---:B------:R-:W-:Y:S01]  /*7110*/  @P0 IADD3 R4, P1, R133.reuse, c[0x0][0x1c8], RZ ;  /* 0x0000720085040a10 */ /* 0x040fe20007f3e0ff */
[----:B------:R-:W-:Y:S01]  /*7120*/  FMUL.FTZ R0, R0, c[0x0][0x2d0] ;  /* 0x0000b40000007a20 */ /* 0x000fe20000410000 */
[C---:B------:R-:W-:Y:S01]  /*7130*/  @P0 IADD3 R162, P2, R133.reuse, 0x80, RZ ;  /* 0x0000008085a20810 */ /* 0x040fe20007f5e0ff */
[----:B------:R-:W-:Y:S01]  /*7140*/  FMUL.FTZ R53, R2, R53 ;  /* 0x0000003502357220 */ /* 0x000fe20000410000 */
[----:B------:R-:W-:Y:S01]  /*7150*/  @P0 IADD3.X R5, R160, c[0x0][0x1cc], RZ, P1, !PT ;  /* 0x00007300a0050a10 */ /* 0x000fe20000ffe4ff */
[----:B------:R-:W-:Y:S01]  /*7160*/  FMUL.FTZ R56, R2, R56 ;  /* 0x0000003802387220 */ /* 0x000fe20000410000 */
[----:B------:R-:W-:Y:S01]  /*7170*/  @P0 IADD3 R162, P1, R162, c[0x0][0x1c8], RZ ;  /* 0x00007200a2a20a10 */ /* 0x000fe20007f3e0ff */
[----:B------:R-:W1:Y:S01]  /*7180*/  MUFU.EX2 R0, R0 ;  /* 0x0000000000007308 */ /* 0x000e620000000800 */
[----:B------:R-:W-:Y:S01]  /*7190*/  @P0 IADD3 R8, P3, R133, 0x100, RZ ;  /* 0x0000010085080810 */ /* 0x000fe20007f7e0ff */
[----:B------:R2:W-:Y:S01]  /*71a0*/  @P0 LDGSTS.E.BYPASS.LTC128B.128 [R248+0xc100], [R4.64], !P6 ;  /* 0x0c10000004f80fae */ /* 0x0005e2000f101d4a */
[--C-:B------:R-:W-:Y:S01]  /*71b0*/  @P0 IADD3.X R163, RZ, c[0x0][0x1cc], R160.reuse, P1, P2 ;  /* 0x00007300ffa30a10 */ /* 0x100fe20000fe44a0 */
[----:B------:R-:W-:Y:S01]  /*71c0*/  FMUL.FTZ R133, R3, c[0x0][0x2d0] ;  /* 0x0000b40003857a20 */ /* 0x000fe20000410000 */
[----:B------:R-:W-:Y:S01]  /*71d0*/  @P0 IADD3 R8, P2, R8, c[0x0][0x1c8], RZ ;  /* 0x0000720008080a10 */ /* 0x000fe20007f5e0ff */
[----:B------:R-:W-:Y:S02]  /*71e0*/  FMUL.FTZ R57, R2, R57 ;  /* 0x0000003902397220 */ /* 0x000fe40000410000 */
[--C-:B------:R-:W-:Y:S01]  /*71f0*/  FFMA.FTZ R6, R6, c[0x0][0x2d0], -R133.reuse ;  /* 0x0000b40006067a23 */ /* 0x100fe20000010885 */
[----:B------:R-:W-:Y:S01]  /*7200*/  @P0 IADD3.X R9, RZ, c[0x0][0x1cc], R160, P2, P3 ;  /* 0x00007300ff090a10 */ /* 0x000fe200017e64a0 */
[----:B------:R3:W-:Y:S01]  /*7210*/  @P0 LDGSTS.E.BYPASS.LTC128B.128 [R248+0xf100], [R162.64], !P5 ;  /* 0x0f100000a2f80fae */ /* 0x0007e2000e901d4a */
[--C-:B------:R-:W-:Y:S01]  /*7220*/  FFMA.FTZ R134, R7, c[0x0][0x2d0], -R133.reuse ;  /* 0x0000b40007867a23 */ /* 0x100fe20000010885 */
[----:B------:R4:W-:Y:S01]  /*7230*/  MUFU.EX2 R183, R6 ;  /* 0x0000000600b77308 */ /* 0x0009e20000000800 */
[--C-:B------:R-:W-:Y:S02]  /*7240*/  FFMA.FTZ R10, R10, c[0x0][0x2d0], -R133.reuse ;  /* 0x0000b4000a0a7a23 */ /* 0x100fe40000010885 */
[--C-:B------:R-:W-:Y:S02]  /*7250*/  FFMA.FTZ R11, R11, c[0x0][0x2d0], -R133.reuse ;  /* 0x0000b4000b0b7a23 */ /* 0x100fe40000010885 */
[C---:B------:R-:W-:Y:S01]  /*7260*/  FMUL.FTZ R60, R2.reuse, R60 ;  /* 0x0000003c023c7220 */ /* 0x040fe20000410000 */
[----:B------:R5:W-:Y:S01]  /*7270*/  @P0 LDGSTS.E.BYPASS.LTC128B.128 [R248+0x12100], [R8.64], !P4 ;  /* 0x1210000008f80fae */ /* 0x000be2000e101d4a */
[C---:B------:R-:W-:Y:S02]  /*7280*/  FMUL.FTZ R61, R2.reuse, R61 ;  /* 0x0000003d023d7220 */ /* 0x040fe40000410000 */
[C---:B------:R-:W-:Y:S01]  /*7290*/  FMUL.FTZ R64, R2.reuse, R64 ;  /* 0x0000004002407220 */ /* 0x040fe20000410000 */
[----:B------:R3:W-:Y:S01]  /*72a0*/  MUFU.EX2 R181, R10 ;  /* 0x0000000a00b57308 */ /* 0x0007e20000000800 */
[----:B------:R-:W-:Y:S02]  /*72b0*/  FMUL.FTZ R65, R2, R65 ;  /* 0x0000004102417220 */ /* 0x000fe40000410000 */
[C---:B-1----:R-:W-:Y:S02]  /*72c0*/  FMUL.FTZ R54, R0.reuse, R54 ;  /* 0x0000003600367220 */ /* 0x042fe40000410000 */
[----:B------:R-:W-:Y:S01]  /*72d0*/  FMUL.FTZ R55, R0, R55 ;  /* 0x0000003700377220 */ /* 0x000fe20000410000 */
[----:B--2---:R-:W-:Y:S01]  /*72e0*/  @P0 IADD3 R4, P1, R4, UR12, RZ ;  /* 0x0000000c04040c10 */ /* 0x004fe2000ff3e0ff */
[C---:B------:R-:W-:Y:S03]  /*72f0*/  FMUL.FTZ R58, R0.reuse, R58 ;  /* 0x0000003a003a7220 */ /* 0x040fe60000410000 */
[----:B------:R1:W-:Y:S01]  /*7300*/  MUFU.EX2 R180, R11 ;  /* 0x0000000b00b47308 */ /* 0x0003e20000000800 */
[----:B------:R-:W-:Y:S01]  /*7310*/  @P0 IADD3.X R5, R5, UR15, RZ, P1, !PT ;  /* 0x0000000f05050c10 */ /* 0x000fe20008ffe4ff */
[----:B------:R-:W-:Y:S01]  /*7320*/  FMUL.FTZ R59, R0, R59 ;  /* 0x0000003b003b7220 */ /* 0x000fe20000410000 */
[----:B----4-:R-:W-:Y:S01]  /*7330*/  @P0 IADD3 R6, P2, R4, UR12, RZ ;  /* 0x0000000c04060c10 */ /* 0x010fe2000ff5e0ff */
[C---:B------:R-:W-:Y:S02]  /*7340*/  FMUL.FTZ R62, R0.reuse, R62 ;  /* 0x0000003e003e7220 */ /* 0x040fe40000410000 */
[----:B------:R2:W-:Y:S01]  /*7350*/  @P0 LDGSTS.E.BYPASS.LTC128B.128 [R248+0xd100], [R4.64], !P6 ;  /* 0x0d10000004f80fae */ /* 0x0005e2000f101d4a */
[C---:B------:R-:W-:Y:S01]  /*7360*/  FMUL.FTZ R63, R0.reuse, R63 ;  /* 0x0000003f003f7220 */ /* 0x040fe20000410000 */
[----:B------:R-:W-:Y:S01]  /*7370*/  @P0 IADD3.X R7, R5, UR15, RZ, P2, !PT ;  /* 0x0000000f05070c10 */ /* 0x000fe200097fe4ff */
[C---:B------:R-:W-:Y:S01]  /*7380*/  FMUL.FTZ R66, R0.reuse, R66 ;  /* 0x0000004200427220 */ /* 0x040fe20000410000 */
[----:B------:R-:W4:Y:S01]  /*7390*/  MUFU.EX2 R182, R134 ;  /* 0x0000008600b67308 */ /* 0x000f220000000800 */
[----:B------:R-:W-:Y:S02]  /*73a0*/  FMUL.FTZ R67, R0, R67 ;  /* 0x0000004300437220 */ /* 0x000fe40000410000 */
[C---:B-----5:R-:W-:Y:S01]  /*73b0*/  FMUL.FTZ R8, R2.reuse, R140 ;  /* 0x0000008c02087220 */ /* 0x060fe20000410000 */
[----:B------:R2:W-:Y:S01]  /*73c0*/  @P0 LDGSTS.E.BYPASS.LTC128B.128 [R248+0x10100], [R4.64+0x80], !P5 ;  /* 0x1010008004f80fae */ /* 0x0005e2000e901d4a */
[----:B------:R-:W-:Y:S02]  /*73d0*/  FMUL.FTZ R9, R2, R141 ;  /* 0x0000008d02097220 */ /* 0x000fe40000410000 */
[----:B---3--:R-:W-:Y:S02]  /*73e0*/  FMUL.FTZ R10, R0, R142 ;  /* 0x0000008e000a7220 */ /* 0x008fe40000410000 */
[C---:B------:R-:W-:Y:S01]  /*73f0*/  FMUL.FTZ R68, R2.reuse, R68 ;  /* 0x0000004402447220 */ /* 0x040fe20000410000 */
[----:B------:R-:W-:Y:S01]  /*7400*/  MUFU.EX2 R250, R24 ;  /* 0x0000001800fa7308 */ /* 0x000fe20000000800 */
[----:B------:R-:W-:Y:S01]  /*7410*/  FMUL.FTZ R69, R2, R69 ;  /* 0x0000004502457220 */ /* 0x000fe20000410000 */
[----:B------:R2:W-:Y:S01]  /*7420*/  @P0 LDGSTS.E.BYPASS.LTC128B.128 [R248+0x13100], [R4.64+0x100], !P4 ;  /* 0x1310010004f80fae */ /* 0x0005e2000e101d4a */
[C---:B------:R-:W-:Y:S02]  /*7430*/  FMUL.FTZ R70, R0.reuse, R70 ;  /* 0x0000004600467220 */ /* 0x040fe40000410000 */
[C---:B-1----:R-:W-:Y:S02]  /*7440*/  FMUL.FTZ R11, R0.reuse, R143 ;  /* 0x0000008f000b7220 */ /* 0x042fe40000410000 */
[----:B------:R-:W-:Y:S02]  /*7450*/  FMUL.FTZ R71, R0, R71 ;  /* 0x0000004700477220 */ /* 0x000fe40000410000 */
[C---:B------:R-:W-:Y:S01]  /*7460*/  FMUL.FTZ R72, R2.reuse, R72 ;  /* 0x0000004802487220 */ /* 0x040fe20000410000 */
[----:B------:R1:W-:Y:S01]  /*7470*/  @P0 LDGSTS.E.BYPASS.LTC128B.128 [R248+0xe100], [R6.64], !P6 ;  /* 0x0e10000006f80fae */ /* 0x0003e2000f101d4a */
[----:B------:R-:W-:Y:S01]  /*7480*/  FMUL.FTZ R73, R2, R73 ;  /* 0x0000004902497220 */ /* 0x000fe20000410000 */
[----:B------:R-:W-:Y:S01]  /*7490*/  MUFU.EX2 R249, R25 ;  /* 0x0000001900f97308 */ /* 0x000fe20000000800 */
[C---:B------:R-:W-:Y:S02]  /*74a0*/  FMUL.FTZ R74, R0.reuse, R74 ;  /* 0x0000004a004a7220 */ /* 0x040fe40000410000 */
[----:B------:R-:W-:Y:S02]  /*74b0*/  FMUL.FTZ R75, R0, R75 ;  /* 0x0000004b004b7220 */ /* 0x000fe40000410000 */
[C---:B------:R-:W-:Y:S01]  /*74c0*/  FMUL.FTZ R76, R2.reuse, R76 ;  /* 0x0000004c024c7220 */ /* 0x040fe20000410000 */
[----:B------:R1:W-:Y:S01]  /*74d0*/  @P0 LDGSTS.E.BYPASS.LTC128B.128 [R248+0x11100], [R6.64+0x80], !P5 ;  /* 0x1110008006f80fae */ /* 0x0003e2000e901d4a */
[----:B------:R-:W-:Y:S02]  /*74e0*/  FMUL.FTZ R77, R2, R77 ;  /* 0x0000004d024d7220 */ /* 0x000fe40000410000 */
[C---:B------:R-:W-:Y:S01]  /*74f0*/  FMUL.FTZ R78, R0.reuse, R78 ;  /* 0x0000004e004e7220 */ /* 0x040fe20000410000 */
[----:B------:R3:W-:Y:S01]  /*7500*/  MUFU.EX2 R134, R16 ;  /* 0x0000001000867308 */ /* 0x0007e20000000800 */
[----:B------:R-:W-:Y:S02]  /*7510*/  FMUL.FTZ R79, R0, R79 ;  /* 0x0000004f004f7220 */ /* 0x000fe40000410000 */
[C---:B------:R-:W-:Y:S01]  /*7520*/  FMUL.FTZ R80, R2.reuse, R80 ;  /* 0x0000005002507220 */ /* 0x040fe20000410000 */
[----:B------:R1:W-:Y:S01]  /*7530*/  @P0 LDGSTS.E.BYPASS.LTC128B.128 [R248+0x14100], [R6.64+0x100], !P4 ;  /* 0x1410010006f80fae */ /* 0x0003e2000e101d4a */
[C---:B------:R-:W-:Y:S02]  /*7540*/  FMUL.FTZ R81, R2.reuse, R81 ;  /* 0x0000005102517220 */ /* 0x040fe40000410000 */
[----:B--2---:R-:W-:Y:S01]  /*7550*/  FMUL.FTZ R4, R2, R136 ;  /* 0x0000008802047220 */ /* 0x004fe20000410000 */
[----:B------:R-:W-:Y:S01]  /*7560*/  F2FP.BF16.PACK_AB R136, R196, R173 ;  /* 0x000000adc488723e */ /* 0x000fe200000010ff */
[----:B------:R-:W-:Y:S01]  /*7570*/  FMUL.FTZ R5, R2, R137 ;  /* 0x0000008902057220 */ /* 0x000fe20000410000 */
[----:B----4-:R-:W-:Y:S01]  /*7580*/  F2FP.BF16.PACK_AB R137, R182, R183 ;  /* 0x000000b7b689723e */ /* 0x010fe200000010ff */
[C---:B------:R-:W-:Y:S01]  /*7590*/  FMUL.FTZ R82, R0.reuse, R82 ;  /* 0x0000005200527220 */ /* 0x040fe20000410000 */
[----:B------:R-:W2:Y:S01]  /*75a0*/  LDSM.16.MT88.4 R160, [R224+0x100] ;  /* 0x00010000e0a0783b */ /* 0x000ea20000004200 */
[----:B------:R-:W-:Y:S01]  /*75b0*/  FMUL.FTZ R83, R0, R83 ;  /* 0x0000005300537220 */ /* 0x000fe20000410000 */
[----:B------:R4:W-:Y:S01]  /*75c0*/  MUFU.EX2 R199, R17 ;  /* 0x0000001100c77308 */ /* 0x0009e20000000800 */
[C---:B------:R-:W-:Y:S02]  /*75d0*/  FMUL.FTZ R84, R2.reuse, R84 ;  /* 0x0000005402547220 */ /* 0x040fe40000410000 */
[----:B------:R-:W-:Y:S02]  /*75e0*/  FMUL.FTZ R85, R2, R85 ;  /* 0x0000005502557220 */ /* 0x000fe40000410000 */
[C---:B------:R-:W-:Y:S01]  /*75f0*/  FMUL.FTZ R86, R0.reuse, R86 ;  /* 0x0000005600567220 */ /* 0x040fe20000410000 */
[----:B------:R-:W5:Y:S01]  /*7600*/  LDSM.16.MT88.4 R164, [R225+0x100] ;  /* 0x00010000e1a4783b */ /* 0x000f620000004200 */
[----:B------:R-:W-:Y:S02]  /*7610*/  FMUL.FTZ R87, R0, R87 ;  /* 0x0000005700577220 */ /* 0x000fe40000410000 */
[C---:B------:R-:W-:Y:S01]  /*7620*/  FMUL.FTZ R88, R2.reuse, R88 ;  /* 0x0000005802587220 */ /* 0x040fe20000410000 */
[----:B------:R-:W-:Y:S01]  /*7630*/  MUFU.EX2 R252, R20 ;  /* 0x0000001400fc7308 */ /* 0x000fe20000000800 */
[----:B------:R-:W-:Y:S02]  /*7640*/  FMUL.FTZ R89, R2, R89 ;  /* 0x0000005902597220 */ /* 0x000fe40000410000 */
[C---:B------:R-:W-:Y:S01]  /*7650*/  FMUL.FTZ R90, R0.reuse, R90 ;  /* 0x0000005a005a7220 */ /* 0x040fe20000410000 */
[----:B------:R-:W5:Y:S01]  /*7660*/  LDSM.16.MT88.4 R168, [R228+0x100] ;  /* 0x00010000e4a8783b */ /* 0x000f620000004200 */
[C---:B------:R-:W-:Y:S02]  /*7670*/  FMUL.FTZ R91, R0.reuse, R91 ;  /* 0x0000005b005b7220 */ /* 0x040fe40000410000 */
[----:B-1----:R-:W-:Y:S01]  /*7680*/  FMUL.FTZ R6, R0, R138 ;  /* 0x0000008a00067220 */ /* 0x002fe20000410000 */
[----:B------:R-:W-:Y:S01]  /*7690*/  F2FP.BF16.PACK_AB R138, R198, R197 ;  /* 0x000000c5c68a723e */ /* 0x000fe200000010ff */
[----:B------:R-:W-:Y:S01]  /*76a0*/  FMUL.FTZ R7, R0, R139 ;  /* 0x0000008b00077220 */ /* 0x000fe20000410000 */
[----:B------:R-:W-:Y:S01]  /*76b0*/  F2FP.BF16.PACK_AB R139, R180, R181 ;  /* 0x000000b5b48b723e */ /* 0x000fe200000010ff */
[C---:B------:R-:W-:Y:S01]  /*76c0*/  FMUL.FTZ R12, R2.reuse, R144 ;  /* 0x00000090020c7220 */ /* 0x040fe20000410000 */
[----:B------:R-:W1:Y:S01]  /*76d0*/  LDSM.16.MT88.4 R140, [R227+0x100] ;  /* 0x00010000e38c783b */ /* 0x000e620000004200 */
[C---:B------:R-:W-:Y:S01]  /*76e0*/  FMUL.FTZ R13, R2.reuse, R145 ;  /* 0x00000091020d7220 */ /* 0x040fe20000410000 */
[----:B------:R-:W5:Y:S01]  /*76f0*/  MUFU.EX2 R251, R21 ;  /* 0x0000001500fb7308 */ /* 0x000f620000000800 */
[C---:B---3--:R-:W-:Y:S02]  /*7700*/  FMUL.FTZ R16, R2.reuse, R148 ;  /* 0x0000009402107220 */ /* 0x048fe40000410000 */
[----:B----4-:R-:W-:Y:S02]  /*7710*/  FMUL.FTZ R17, R2, R149 ;  /* 0x0000009502117220 */ /* 0x010fe40000410000 */
[--C-:B------:R-:W-:Y:S01]  /*7720*/  FFMA.FTZ R26, R26, c[0x0][0x2d0], -R133.reuse ;  /* 0x0000b4001a1a7a23 */ /* 0x100fe20000010885 */
[----:B------:R-:W0:Y:S01]  /*7730*/  LDGDEPBAR ;  /* 0x00000000000079af */ /* 0x000e220000000000 */
[--C-:B------:R-:W-:Y:S02]  /*7740*/  FFMA.FTZ R27, R27, c[0x0][0x2d0], -R133.reuse ;  /* 0x0000b4001b1b7a23 */ /* 0x100fe40000010885 */
[--C-:B------:R-:W-:Y:S01]  /*7750*/  FFMA.FTZ R30, R30, c[0x0][0x2d0], -R133.reuse ;  /* 0x0000b4001e1e7a23 */ /* 0x100fe20000010885 */
[----:B------:R-:W-:Y:S01]  /*7760*/  MUFU.EX2 R48, R48 ;  /* 0x0000003000307308 */ /* 0x000fe20000000800 */
[--C-:B------:R-:W-:Y:S02]  /*7770*/  FFMA.FTZ R31, R31, c[0x0][0x2d0], -R133.reuse ;  /* 0x0000b4001f1f7a23 */ /* 0x100fe40000010885 */
[--C-:B------:R-:W-:Y:S01]  /*7780*/  FFMA.FTZ R34, R34, c[0x0][0x2d0], -R133.reuse ;  /* 0x0000b40022227a23 */ /* 0x100fe20000010885 */
[C---:B--2---:R-:W-:Y:S05]  /*7790*/  HMMA.16816.F32.BF16 R4, R136.reuse, R160, R4 ;  /* 0x000000a08804723c */ /* 0x044fea0000041804 */
[--C-:B------:R-:W-:Y:S02]  /*77a0*/  FFMA.FTZ R35, R35, c[0x0][0x2d0], -R133.reuse ;  /* 0x0000b40023237a23 */ /* 0x100fe40000010885 */
[--C-:B------:R-:W-:Y:S01]  /*77b0*/  FFMA.FTZ R38, R38, c[0x0][0x2d0], -R133.reuse ;  /* 0x0000b40026267a23 */ /* 0x100fe20000010885 */
[C---:B------:R-:W-:Y:S01]  /*77c0*/  HMMA.16816.F32.BF16 R8, R136.reuse, R162, R8 ;  /* 0x000000a28808723c */ /* 0x040fe20000041808 */
[----:B------:R-:W2:Y:S03]  /*77d0*/  LDSM.16.MT88.4 R160, [R224+0x3100] ;  /* 0x00310000e0a0783b */ /* 0x000ea60000004200 */
[--C-:B------:R-:W-:Y:S01]  /*77e0*/  FFMA.FTZ R39, R39, c[0x0][0x2d0], -R133.reuse ;  /* 0x0000b40027277a23 */ /* 0x100fe20000010885 */
[----:B-----5:R-:W-:Y:S01]  /*77f0*/  F2FP.BF16.PACK_AB R20, R251, R252 ;  /* 0x000000fcfb14723e */ /* 0x020fe200000010ff */
[--C-:B------:R-:W-:Y:S02]  /*7800*/  FFMA.FTZ R42, R42, c[0x0][0x2d0], -R133.reuse ;  /* 0x0000b4002a2a7a23 */ /* 0x100fe40000010885 */
[C---:B------:R-:W-:Y:S04]  /*7810*/  HMMA.16816.F32.BF16 R52, R136.reuse, R164, R52 ;  /* 0x000000a48834723c */ /* 0x040fe80000041834 */
[--C-:B------:R-:W-:Y:S02]  /*7820*/  FFMA.FTZ R43, R43, c[0x0][0x2d0], -R133.reuse ;  /* 0x0000b4002b2b7a23 */ /* 0x100fe40000010885 */
[C---:B------:R-:W-:Y:S02]  /*7830*/  FMUL.FTZ R92, R2.reuse, R92 ;  /* 0x0000005c025c7220 */ /* 0x040fe40000410000 */
[C---:B------:R-:W-:Y:S01]  /*7840*/  HMMA.16816.F32.BF16 R56, R136.reuse, R166, R56 ;  /* 0x000000a68838723c */ /* 0x040fe20000041838 */
[----:B------:R-:W3:Y:S03]  /*7850*/  LDSM.16.MT88.4 R164, [R225+0x3100] ;  /* 0x00310000e1a4783b */ /* 0x000ee60000004200 */
[----:B------:R-:W-:Y:S02]  /*7860*/  FMUL.FTZ R93, R2, R93 ;  /* 0x0000005d025d7220 */ /* 0x000fe40000410000 */
[C---:B------:R-:W-:Y:S02]  /*7870*/  FMUL.FTZ R94, R0.reuse, R94 ;  /* 0x0000005e005e7220 */ /* 0x040fe40000410000 */
[C---:B------:R-:W-:Y:S04]  /*7880*/  HMMA.16816.F32.BF16 R60, R136.reuse, R168, R60 ;  /* 0x000000a8883c723c */ /* 0x040fe8000004183c */
[----:B------:R-:W-:Y:S02]  /*7890*/  FMUL.FTZ R95, R0, R95 ;  /* 0x0000005f005f7220 */ /* 0x000fe40000410000 */
[C---:B------:R-:W-:Y:S02]  /*78a0*/  FMUL.FTZ R96, R2.reuse, R96 ;  /* 0x0000006002607220 */ /* 0x040fe40000410000 */
[C---:B------:R-:W-:Y:S04]  /*78b0*/  HMMA.16816.F32.BF16 R64, R136.reuse, R170, R64 ;  /* 0x000000aa8840723c */ /* 0x040fe80000041840 */
[----:B------:R-:W-:Y:S02]  /*78c0*/  FMUL.FTZ R97, R2, R97 ;  /* 0x0000006102617220 */ /* 0x000fe40000410000 */
[C---:B------:R-:W-:Y:S02]  /*78d0*/  FMUL.FTZ R98, R0.reuse, R98 ;  /* 0x0000006200627220 */ /* 0x040fe40000410000 */
[C---:B-1----:R-:W-:Y:S04]  /*78e0*/  HMMA.16816.F32.BF16 R68, R136.reuse, R140, R68 ;  /* 0x0000008c8844723c */ /* 0x042fe80000041844 */
[----:B------:R-:W-:Y:S02]  /*78f0*/  FMUL.FTZ R99, R0, R99 ;  /* 0x0000006300637220 */ /* 0x000fe40000410000 */
[C---:B------:R-:W-:Y:S02]  /*7900*/  FMUL.FTZ R100, R2.reuse, R100 ;  /* 0x0000006402647220 */ /* 0x040fe40000410000 */
[C---:B------:R-:W-:Y:S01]  /*7910*/  HMMA.16816.F32.BF16 R72, R136.reuse, R142, R72 ;  /* 0x0000008e8848723c */ /* 0x040fe20000041848 */
[----:B------:R-:W1:Y:S03]  /*7920*/  LDSM.16.MT88.4 R140, [R228+0x3100] ;  /* 0x00310000e48c783b */ /* 0x000e660000004200 */
[----:B------:R-:W-:Y:S02]  /*7930*/  FMUL.FTZ R101, R2, R101 ;  /* 0x0000006502657220 */ /* 0x000fe40000410000 */
[C---:B------:R-:W-:Y:S02]  /*7940*/  FMUL.FTZ R102, R0.reuse, R102 ;  /* 0x0000006600667220 */ /* 0x040fe40000410000 */
[C---:B--2---:R-:W-:Y:S04]  /*7950*/  HMMA.16816.F32.BF16 R76, R136.reuse, R160, R76 ;  /* 0x000000a0884c723c */ /* 0x044fe8000004184c */
[----:B------:R-:W-:Y:S02]  /*7960*/  FMUL.FTZ R103, R0, R103 ;  /* 0x0000006700677220 */ /* 0x000fe40000410000 */
[C---:B------:R-:W-:Y:S02]  /*7970*/  FMUL.FTZ R104, R2.reuse, R104 ;  /* 0x0000006802687220 */ /* 0x040fe40000410000 */
[C---:B------:R-:W-:Y:S01]  /*7980*/  HMMA.16816.F32.BF16 R80, R136.reuse, R162, R80 ;  /* 0x000000a28850723c */ /* 0x040fe20000041850 */
[----:B------:R-:W2:Y:S03]  /*7990*/  LDSM.16.MT88.4 R160, [R227+0x3100] ;  /* 0x00310000e3a0783b */ /* 0x000ea60000004200 */
[----:B------:R-:W-:Y:S02]  /*79a0*/  FMUL.FTZ R105, R2, R105 ;  /* 0x0000006902697220 */ /* 0x000fe40000410000 */
[C---:B------:R-:W-:Y:S02]  /*79b0*/  FMUL.FTZ R106, R0.reuse, R106 ;  /* 0x0000006a006a7220 */ /* 0x040fe40000410000 */
[C---:B---3--:R-:W-:Y:S04]  /*79c0*/  HMMA.16816.F32.BF16 R84, R136.reuse, R164, R84 ;  /* 0x000000a48854723c */ /* 0x048fe80000041854 */
[----:B------:R-:W-:Y:S02]  /*79d0*/  FMUL.FTZ R107, R0, R107 ;  /* 0x0000006b006b7220 */ /* 0x000fe40000410000 */
[C---:B------:R-:W-:Y:S02]  /*79e0*/  FMUL.FTZ R108, R2.reuse, R108 ;  /* 0x0000006c026c7220 */ /* 0x040fe40000410000 */
[C---:B------:R-:W-:Y:S01]  /*79f0*/  HMMA.16816.F32.BF16 R88, R136.reuse, R166, R88 ;  /* 0x000000a68858723c */ /* 0x040fe20000041858 */
[----:B------:R-:W3:Y:S03]  /*7a00*/  LDSM.16.MT88.4 R164, [R224+0x6100] ;  /* 0x00610000e0a4783b */ /* 0x000ee60000004200 */
[----:B------:R-:W-:Y:S02]  /*7a10*/  FMUL.FTZ R109, R2, R109 ;  /* 0x0000006d026d7220 */ /* 0x000fe40000410000 */
[C---:B------:R-:W-:Y:S02]  /*7a20*/  FMUL.FTZ R110, R0.reuse, R110 ;  /* 0x0000006e006e7220 */ /* 0x040fe40000410000 */
[----:B------:R-:W-:Y:S01]  /*7a30*/  FMUL.FTZ R111, R0, R111 ;  /* 0x0000006f006f7220 */ /* 0x000fe20000410000 */
[C---:B-1----:R-:W-:Y:S03]  /*7a40*/  HMMA.16816.F32.BF16 R92, R136.reuse, R140, R92 ;  /* 0x0000008c885c723c */ /* 0x042fe6000004185c */
[--C-:B------:R-:W-:Y:S02]  /*7a50*/  FFMA.FTZ R14, R14, c[0x0][0x2d0], -R133.reuse ;  /* 0x0000b4000e0e7a23 */ /* 0x100fe40000010885 */
[--C-:B------:R-:W-:Y:S02]  /*7a60*/  FFMA.FTZ R15, R15, c[0x0][0x2d0], -R133.reuse ;  /* 0x0000b4000f0f7a23 */ /* 0x100fe40000010885 */
[C---:B------:R-:W-:Y:S01]  /*7a70*/  FMUL.FTZ R112, R2.reuse, R112 ;  /* 0x0000007002707220 */ /* 0x040fe20000410000 */
[C---:B------:R-:W-:Y:S01]  /*7a80*/  HMMA.16816.F32.BF16 R96, R136.reuse, R142, R96 ;  /* 0x0000008e8860723c */ /* 0x040fe20000041860 */
[----:B------:R-:W1:Y:S01]  /*7a90*/  LDSM.16.MT88.4 R140, [R225+0x6100] ;  /* 0x00610000e18c783b */ /* 0x000e620000004200 */
[----:B------:R4:W-:Y:S02]  /*7aa0*/  MUFU.EX2 R171, R14 ;  /* 0x0000000e00ab7308 */ /* 0x0009e40000000800 */
[----:B------:R-:W-:Y:S02]  /*7ab0*/  FMUL.FTZ R113, R2, R113 ;  /* 0x0000007102717220 */ /* 0x000fe40000410000 */
[C---:B------:R-:W-:Y:S02]  /*7ac0*/  FMUL.FTZ R114, R0.reuse, R114 ;  /* 0x0000007200727220 */ /* 0x040fe40000410000 */
[C---:B--2---:R-:W-:Y:S04]  /*7ad0*/  HMMA.16816.F32.BF16 R100, R136.reuse, R160, R100 ;  /* 0x000000a08864723c */ /* 0x044fe80000041864 */
[----:B------:R-:W-:Y:S01]  /*7ae0*/  FMUL.FTZ R115, R0, R115 ;  /* 0x0000007300737220 */ /* 0x000fe20000410000 */
[----:B------:R2:W5:Y:S01]  /*7af0*/  MUFU.EX2 R170, R15 ;  /* 0x0000000f00aa7308 */ /* 0x0005620000000800 */
[C---:B------:R-:W-:Y:S02]  /*7b00*/  FMUL.FTZ R116, R2.reuse, R116 ;  /* 0x0000007402747220 */ /* 0x040fe40000410000 */
[C---:B------:R-:W-:Y:S01]  /*7b10*/  HMMA.16816.F32.BF16 R104, R136.reuse, R162, R104 ;  /* 0x000000a28868723c */ /* 0x040fe20000041868 */
[----:B------:R-:W5:Y:S03]  /*7b20*/  LDSM.16.MT88.4 R160, [R228+0x6100] ;  /* 0x00610000e4a0783b */ /* 0x000f660000004200 */
[----:B------:R-:W-:Y:S02]  /*7b30*/  FMUL.FTZ R117, R2, R117 ;  /* 0x0000007502757220 */ /* 0x000fe40000410000 */
[C---:B------:R-:W-:Y:S02]  /*7b40*/  FMUL.FTZ R118, R0.reuse, R118 ;  /* 0x0000007600767220 */ /* 0x040fe40000410000 */
[C---:B---3--:R-:W-:Y:S04]  /*7b50*/  HMMA.16816.F32.BF16 R108, R136.reuse, R164, R108 ;  /* 0x000000a4886c723c */ /* 0x048fe8000004186c */
[C---:B----4-:R-:W-:Y:S02]  /*7b60*/  FMUL.FTZ R14, R0.reuse, R146 ;  /* 0x00000092000e7220 */ /* 0x050fe40000410000 */
[----:B------:R-:W-:Y:S02]  /*7b70*/  FMUL.FTZ R119, R0, R119 ;  /* 0x0000007700777220 */ /* 0x000fe40000410000 */
[C---:B------:R-:W-:Y:S01]  /*7b80*/  HMMA.16816.F32.BF16 R112, R136.reuse, R166, R112 ;  /* 0x000000a68870723c */ /* 0x040fe20000041870 */
[----:B------:R-:W3:Y:S03]  /*7b90*/  LDSM.16.MT88.4 R164, [R227+0x6100] ;  /* 0x00610000e3a4783b */ /* 0x000ee60000004200 */
[--C-:B------:R-:W-:Y:S02]  /*7ba0*/  FFMA.FTZ R18, R18, c[0x0][0x2d0], -R133.reuse ;  /* 0x0000b40012127a23 */ /* 0x100fe40000010885 */
[--C-:B------:R-:W-:Y:S02]  /*7bb0*/  FFMA.FTZ R19, R19, c[0x0][0x2d0], -R133.reuse ;  /* 0x0000b40013137a23 */ /* 0x100fe40000010885 */
[----:B--2---:R-:W-:Y:S01]  /*7bc0*/  FMUL.FTZ R15, R0, R147 ;  /* 0x00000093000f7220 */ /* 0x004fe20000410000 */
[C---:B-1----:R-:W-:Y:S01]  /*7bd0*/  HMMA.16816.F32.BF16 R116, R136.reuse, R140, R116 ;  /* 0x0000008c8874723c */ /* 0x042fe20000041874 */
[----:B------:R1:W-:Y:S01]  /*7be0*/  MUFU.EX2 R169, R18 ;  /* 0x0000001200a97308 */ /* 0x0003e20000000800 */
[----:B------:R-:W-:Y:S01]  /*7bf0*/  LDSM.16.MT88.4 R144, [R225+0x900] ;  /* 0x00090000e190783b */ /* 0x000fe20000004200 */
[C---:B------:R-:W-:Y:S02]  /*7c00*/  FMUL.FTZ R120, R2.reuse, R120 ;  /* 0x0000007802787220 */ /* 0x040fe40000410000 */
[----:B------:R-:W-:Y:S02]  /*7c10*/  FMUL.FTZ R121, R2, R121 ;  /* 0x0000007902797220 */ /* 0x000fe40000410000 */
[C---:B------:R-:W-:Y:S02]  /*7c20*/  FMUL.FTZ R122, R0.reuse, R122 ;  /* 0x0000007a007a7220 */ /* 0x040fe40000410000 */
[----:B------:R-:W-:Y:S02]  /*7c30*/  FMUL.FTZ R123, R0, R123 ;  /* 0x0000007b007b7220 */ /* 0x000fe40000410000 */
[----:B------:R2:W4:Y:S01]  /*7c40*/  MUFU.EX2 R168, R19 ;  /* 0x0000001300a87308 */ /* 0x0005220000000800 */
[C---:B------:R-:W-:Y:S02]  /*7c50*/  FMUL.FTZ R124, R2.reuse, R124 ;  /* 0x0000007c027c7220 */ /* 0x040fe40000410000 */
[----:B------:R-:W-:Y:S02]  /*7c60*/  FMUL.FTZ R125, R2, R125 ;  /* 0x0000007d027d7220 */ /* 0x000fe40000410000 */
[C---:B------:R-:W-:Y:S01]  /*7c70*/  HMMA.16816.F32.BF16 R120, R136.reuse, R142, R120 ;  /* 0x0000008e8878723c */ /* 0x040fe20000041878 */
[----:B------:R-:W4:Y:S02]  /*7c80*/  LDSM.16.MT88.4 R140, [R224+0x900] ;  /* 0x00090000e08c783b */ /* 0x000f240000004200 */
[C---:B------:R-:W-:Y:S02]  /*7c90*/  FMUL.FTZ R126, R0.reuse, R126 ;  /* 0x0000007e007e7220 */ /* 0x040fe40000410000 */
[----:B------:R-:W-:Y:S02]  /*7ca0*/  FMUL.FTZ R127, R0, R127 ;  /* 0x0000007f007f7220 */ /* 0x000fe40000410000 */
[----:B------:R-:W-:Y:S01]  /*7cb0*/  FMUL.FTZ R128, R2, R128 ;  /* 0x0000008002807220 */ /* 0x000fe20000410000 */
[C---:B-----5:R-:W-:Y:S04]  /*7cc0*/  HMMA.16816.F32.BF16 R12, R136.reuse, R160, R12 ;  /* 0x000000a0880c723c */ /* 0x060fe8000004180c */
[----:B-1----:R-:W-:Y:S02]  /*7cd0*/  FMUL.FTZ R18, R0, R150 ;  /* 0x0000009600127220 */ /* 0x002fe40000410000 */
[----:B------:R-:W-:Y:S02]  /*7ce0*/  FMUL.FTZ R129, R2, R129 ;  /* 0x0000008102817220 */ /* 0x000fe40000410000 */
[C---:B------:R-:W-:Y:S01]  /*7cf0*/  HMMA.16816.F32.BF16 R124, R136.reuse, R162, R124 ;  /* 0x000000a2887c723c */ /* 0x040fe2000004187c */
[----:B------:R-:W-:Y:S03]  /*7d00*/  LDSM.16.MT88.4 R160, [R227+0x900] ;  /* 0x00090000e3a0783b */ /* 0x000fe60000004200 */
[C---:B--2---:R-:W-:Y:S02]  /*7d10*/  FMUL.FTZ R19, R0.reuse, R151 ;  /* 0x0000009700137220 */ /* 0x044fe40000410000 */
[C---:B------:R-:W-:Y:S02]  /*7d20*/  FMUL.FTZ R130, R0.reuse, R130 ;  /* 0x0000008200827220 */ /* 0x040fe40000410000 */
[----:B------:R-:W-:Y:S01]  /*7d30*/  FMUL.FTZ R131, R0, R131 ;  /* 0x0000008300837220 */ /* 0x000fe20000410000 */
[----:B------:R-:W1:Y:S02]  /*7d40*/  LDSM.16.MT88.4 R148, [R228+0x900] ;  /* 0x00090000e494783b */ /* 0x000e640000004200 */
[C---:B---3--:R-:W-:Y:S01]  /*7d50*/  HMMA.16816.F32.BF16 R16, R136.reuse, R164, R16 ;  /* 0x000000a48810723c */ /* 0x048fe20000041810 */
[----:B------:R-:W-:Y:S02]  /*7d60*/  MUFU.EX2 R165, R26 ;  /* 0x0000001a00a57308 */ /* 0x000fe40000000800 */
[--C-:B------:R-:W-:Y:S02]  /*7d70*/  FFMA.FTZ R22, R22, c[0x0][0x2d0], -R133.reuse ;  /* 0x0000b40016167a23 */ /* 0x100fe40000010885 */
[--C-:B------:R-:W-:Y:S03]  /*7d80*/  FFMA.FTZ R23, R23, c[0x0][0x2d0], -R133.reuse ;  /* 0x0000b40017177a23 */ /* 0x100fe60000010885 */
[----:B------:R-:W-:Y:S03]  /*7d90*/  HMMA.16816.F32.BF16 R128, R136, R166, R128 ;  /* 0x000000a68880723c */ /* 0x000fe60000041880 */
[----:B------:R2:W-:Y:S04]  /*7da0*/  MUFU.EX2 R164, R27 ;  /* 0x0000001b00a47308 */ /* 0x0005e80000000800 */
[----:B------:R-:W-:Y:S02]  /*7db0*/  F2FP.BF16.PACK_AB R136, R175, R174 ;  /* 0x000000aeaf88723e */ /* 0x000fe400000010ff */
[----:B------:R-:W-:Y:S03]  /*7dc0*/  F2FP.BF16.PACK_AB R138, R199, R134 ;  /* 0x00000086c78a723e */ /* 0x000fe600000010ff */
[----:B------:R-:W-:Y:S01]  /*7dd0*/  F2FP.BF16.PACK_AB R137, R170, R171 ;  /* 0x000000abaa89723e */ /* 0x000fe200000010ff */
[----:B------:R3:W-:Y:S01]  /*7de0*/  MUFU.EX2 R167, R22 ;  /* 0x0000001600a77308 */ /* 0x0007e20000000800 */
[----:B----4-:R-:W-:Y:S07]  /*7df0*/  F2FP.BF16.PACK_AB R139, R168, R169 ;  /* 0x000000a9a88b723e */ /* 0x010fee00000010ff */
[C---:B------:R-:W-:Y:S02]  /*7e00*/  HMMA.16816.F32.BF16 R4, R136.reuse, R140, R4 ;  /* 0x0000008c8804723c */ /* 0x040fe40000041804 */
[----:B------:R-:W4:Y:S01]  /*7e10*/  MUFU.EX2 R166, R23 ;  /* 0x0000001700a67308 */ /* 0x000f220000000800 */
[----:B--2---:R-:W-:Y:S05]  /*7e20*/  LDSM.16.MT88.4 R24, [R228+0x1100] ;  /* 0x00110000e418783b */ /* 0x004fea0000004200 */
[C---:B------:R-:W-:Y:S03]  /*7e30*/  HMMA.16816.F32.BF16 R8, R136.reuse, R142, R8 ;  /* 0x0000008e8808723c */ /* 0x040fe60000041808 */
[----:B------:R-:W2:Y:S05]  /*7e40*/  LDSM.16.MT88.4 R140, [R224+0x3900] ;  /* 0x00390000e08c783b */ /* 0x000eaa0000004200 */
[C---:B------:R-:W-:Y:S04]  /*7e50*/  HMMA.16816.F32.BF16 R52, R136.reuse, R144, R52 ;  /* 0x000000908834723c */ /* 0x040fe80000041834 */
[----:B---3--:R-:W-:Y:S04]  /*7e60*/  F2FP.BF16.PACK_AB R22, R249, R250 ;  /* 0x000000faf916723e */ /* 0x008fe800000010ff */
[C---:B------:R-:W-:Y:S01]  /*7e70*/  HMMA.16816.F32.BF16 R56, R136.reuse, R146, R56 ;  /* 0x000000928838723c */ /* 0x040fe20000041838 */
[----:B------:R-:W3:Y:S03]  /*7e80*/  LDSM.16.MT88.4 R144, [R225+0x3900] ;  /* 0x00390000e190783b */ /* 0x000ee60000004200 */
[----:B----4-:R-:W-:Y:S02]  /*7e90*/  F2FP.BF16.PACK_AB R21, R166, R167 ;  /* 0x000000a7a615723e */ /* 0x010fe400000010ff */
[----:B------:R-:W-:Y:S02]  /*7ea0*/  F2FP.BF16.PACK_AB R23, R164, R165 ;  /* 0x000000a5a417723e */ /* 0x000fe400000010ff */
        /* <DEDUP_REMOVED lines=24> */
[C---:B-1----:R-:W-:Y:S07]  /*8030*/  HMMA.16816.F32.BF16 R12, R136.reuse, R148, R12 ;  /* 0x00000094880c723c */ /* 0x042fee000004180c */
[----:B------:R-:W-:Y:S01]  /*8040*/  MOV R149, R199 ;  /* 0x000000c700957202 */ /* 0x000fe20000000f00 */
[C---:B------:R-:W-:Y:S01]  /*8050*/  HMMA.16816.F32.BF16 R124, R136.reuse, R150, R124 ;  /* 0x00000096887c723c */ /* 0x040fe2000004187c */
[----:B------:R-:W-:Y:S03]  /*8060*/  MUFU.EX2 R199, R28 ;  /* 0x0000001c00c77308 */ /* 0x000fe60000000800 */
[----:B------:R-:W-:Y:S03]  /*8070*/  MOV R148, R198 ;  /* 0x000000c600947202 */ /* 0x000fe60000000f00 */
[----:B------:R-:W-:Y:S01]  /*8080*/  MOV R151, R197 ;  /* 0x000000c500977202 */ /* 0x000fe20000000f00 */
[C---:B----4-:R-:W-:Y:S03]  /*8090*/  HMMA.16816.F32.BF16 R16, R136.reuse, R160, R16 ;  /* 0x000000a08810723c */ /* 0x050fe60000041810 */
[----:B------:R-:W1:Y:S01]  /*80a0*/  MUFU.EX2 R198, R29 ;  /* 0x0000001d00c67308 */ /* 0x000e620000000800 */
[----:B------:R-:W-:Y:S04]  /*80b0*/  MOV R150, R196 ;  /* 0x000000c400967202 */ /* 0x000fe80000000f00 */
[----:B------:R-:W-:Y:S01]  /*80c0*/  HMMA.16816.F32.BF16 R128, R136, R162, R128 ;  /* 0x000000a28880723c */ /* 0x000fe20000041880 */
[----:B------:R-:W4:Y:S04]  /*80d0*/  LDSM.16.MT88.4 R136, [R227+0x1100] ;  /* 0x00110000e388783b */ /* 0x000f280000004200 */
[----:B------:R-:W-:Y:S03]  /*80e0*/  MUFU.EX2 R162, R30 ;  /* 0x0000001e00a27308 */ /* 0x000fe60000000800 */
[C---:B--2---:R-:W-:Y:S07]  /*80f0*/  HMMA.16816.F32.BF16 R4, R20.reuse, R140, R4 ;  /* 0x0000008c1404723c */ /* 0x044fee0000041804 */
[----:B------:R2:W-:Y:S01]  /*8100*/  MUFU.EX2 R161, R31 ;  /* 0x0000001f00a17308 */ /* 0x0005e20000000800 */
[C---:B------:R-:W-:Y:S01]  /*8110*/  HMMA.16816.F32.BF16 R8, R20.reuse, R142, R8 ;  /* 0x0000008e1408723c */ /* 0x040fe20000041808 */
[----:B------:R-:W5:Y:S07]  /*8120*/  LDSM.16.MT88.4 R140, [R224+0x4100] ;  /* 0x00410000e08c783b */ /* 0x000f6e0000004200 */
[C---:B---3--:R-:W-:Y:S01]  /*8130*/  HMMA.16816.F32.BF16 R52, R20.reuse, R144, R52 ;  /* 0x000000901434723c */ /* 0x048fe20000041834 */
[----:B------:R-:W-:Y:S07]  /*8140*/  MUFU.EX2 R197, R32 ;  /* 0x0000002000c57308 */ /* 0x000fee0000000800 */
[C---:B------:R-:W-:Y:S01]  /*8150*/  HMMA.16816.F32.BF16 R56, R20.reuse, R146, R56 ;  /* 0x000000921438723c */ /* 0x040fe20000041838 */
[----:B------:R-:W3:Y:S02]  /*8160*/  LDSM.16.MT88.4 R144, [R225+0x4100] ;  /* 0x00410000e190783b */ /* 0x000ee40000004200 */
[----:B------:R-:W1:Y:S05]  /*8170*/  MUFU.EX2 R196, R33 ;  /* 0x0000002100c47308 */ /* 0x000e6a0000000800 */
[C---:B------:R-:W-:Y:S01]  /*8180*/  HMMA.16816.F32.BF16 R60, R20.reuse, R24, R60 ;  /* 0x00000018143c723c */ /* 0x040fe2000004183c */
[----:B--2---:R-:W-:Y:S04]  /*8190*/  LDSM.16.MT88.4 R28, [R224+0x1900] ;  /* 0x00190000e01c783b */ /* 0x004fe80000004200 */
[----:B------:R-:W-:Y:S03]  /*81a0*/  MUFU.EX2 R163, R41 ;  /* 0x0000002900a37308 */ /* 0x000fe60000000800 */
[C---:B------:R-:W-:Y:S01]  /*81b0*/  HMMA.16816.F32.BF16 R64, R20.reuse, R26, R64 ;  /* 0x0000001a1440723c */ /* 0x040fe20000041840 */
[----:B------:R-:W2:Y:S06]  /*81c0*/  LDSM.16.MT88.4 R24, [R228+0x4100] ;  /* 0x00410000e418783b */ /* 0x000eac0000004200 */
[----:B------:R-:W-:Y:S01]  /*81d0*/  MUFU.EX2 R160, R42 ;  /* 0x0000002a00a07308 */ /* 0x000fe20000000800 */
        /* <DEDUP_REMOVED lines=9> */
[C---:B--2---:R-:W-:Y:S08]  /*8270*/  HMMA.16816.F32.BF16 R92, R20.reuse, R24, R92 ;  /* 0x00000018145c723c */ /* 0x044ff0000004185c */
[C---:B------:R-:W-:Y:S01]  /*8280*/  HMMA.16816.F32.BF16 R96, R20.reuse, R26, R96 ;  /* 0x0000001a1460723c */ /* 0x040fe20000041860 */
[----:B------:R-:W2:Y:S07]  /*8290*/  LDSM.16.MT88.4 R24, [R228+0x7100] ;  /* 0x00710000e418783b */ /* 0x000eae0000004200 */
[C---:B----4-:R-:W-:Y:S08]  /*82a0*/  HMMA.16816.F32.BF16 R100, R20.reuse, R136, R100 ;  /* 0x000000881464723c */ /* 0x050ff00000041864 */
[C---:B------:R-:W-:Y:S01]  /*82b0*/  HMMA.16816.F32.BF16 R104, R20.reuse, R138, R104 ;  /* 0x0000008a1468723c */ /* 0x040fe20000041868 */
[----:B------:R-:W4:Y:S07]  /*82c0*/  LDSM.16.MT88.4 R136, [R227+0x7100] ;  /* 0x00710000e388783b */ /* 0x000f2e0000004200 */
[C---:B-----5:R-:W-:Y:S07]  /*82d0*/  HMMA.16816.F32.BF16 R108, R20.reuse, R140, R108 ;  /* 0x0000008c146c723c */ /* 0x060fee000004186c */
[----:B------:R-:W-:Y:S01]  /*82e0*/  MOV R141, R150 ;  /* 0x00000096008d7202 */ /* 0x000fe20000000f00 */
[C---:B------:R-:W-:Y:S01]  /*82f0*/  HMMA.16816.F32.BF16 R112, R20.reuse, R142, R112 ;  /* 0x0000008e1470723c */ /* 0x040fe20000041870 */
[----:B------:R-:W-:Y:S03]  /*8300*/  MUFU.EX2 R150, R35 ;  /* 0x0000002300967308 */ /* 0x000fe60000000800 */
[----:B------:R-:W-:Y:S03]  /*8310*/  MOV R140, R151 ;  /* 0x00000097008c7202 */ /* 0x000fe60000000f00 */
[----:B------:R-:W-:Y:S01]  /*8320*/  MOV R143, R148 ;  /* 0x00000094008f7202 */ /* 0x000fe20000000f00 */
[C---:B---3--:R-:W-:Y:S03]  /*8330*/  HMMA.16816.F32.BF16 R116, R20.reuse, R144, R116 ;  /* 0x000000901474723c */ /* 0x048fe60000041874 */
[----:B------:R3:W3:Y:S01]  /*8340*/  MUFU.EX2 R151, R34 ;  /* 0x0000002200977308 */ /* 0x0006e20000000800 */
[----:B------:R-:W-:Y:S03]  /*8350*/  MOV R142, R149 ;  /* 0x00000095008e7202 */ /* 0x000fe60000000f00 */
[----:B------:R-:W-:Y:S01]  /*8360*/  MOV R145, R134 ;  /* 0x0000008600917202 */ /* 0x000fe20000000f00 */
[C---:B------:R-:W-:Y:S01]  /*8370*/  HMMA.16816.F32.BF16 R120, R20.reuse, R146, R120 ;  /* 0x000000921478723c */ /* 0x040fe20000041878 */
[----:B------:R-:W4:Y:S03]  /*8380*/  LDL.LU R146, [R1] ;  /* 0x0000000001927983 */ /* 0x000f260000300800 */
[----:B------:R-:W-:Y:S01]  /*8390*/  MOV R144, R175 ;  /* 0x000000af00907202 */ /* 0x000fe20000000f00 */
[----:B------:R-:W-:Y:S02]  /*83a0*/  MUFU.EX2 R149, R38 ;  /* 0x0000002600957308 */ /* 0x000fe40000000800 */
[----:B------:R-:W-:Y:S01]  /*83b0*/  MOV R147, R174 ;  /* 0x000000ae00937202 */ /* 0x000fe20000000f00 */
[C---:B--2---:R-:W-:Y:S07]  /*83c0*/  HMMA.16816.F32.BF16 R12, R20.reuse, R24, R12 ;  /* 0x00000018140c723c */ /* 0x044fee000004180c */
[----:B------:R-:W-:Y:S01]  /*83d0*/  MUFU.EX2 R174, R37 ;  /* 0x0000002500ae7308 */ /* 0x000fe20000000800 */
[C---:B------:R-:W-:Y:S01]  /*83e0*/  HMMA.16816.F32.BF16 R124, R20.reuse, R26, R124 ;  /* 0x0000001a147c723c */ /* 0x040fe2000004187c */
[----:B------:R-:W-:Y:S07]  /*83f0*/  LDSM.16.MT88.4 R24, [R228+0x1900] ;  /* 0x00190000e418783b */ /* 0x000fee0000004200 */
[C---:B----4-:R-:W-:Y:S01]  /*8400*/  HMMA.16816.F32.BF16 R16, R20.reuse, R136, R16 ;  /* 0x000000881410723c */ /* 0x050fe20000041810 */
[----:B---3--:R-:W2:Y:S01]  /*8410*/  LDSM.16.MT88.4 R32, [R225+0x1900] ;  /* 0x00190000e120783b */ /* 0x008ea20000004200 */
[----:B------:R-:W-:Y:S06]  /*8420*/  MUFU.EX2 R148, R39 ;  /* 0x0000002700947308 */ /* 0x000fec0000000800 */
[----:B------:R-:W-:Y:S01]  /*8430*/  HMMA.16816.F32.BF16 R128, R20, R138, R128 ;  /* 0x0000008a1480723c */ /* 0x000fe20000041880 */
[----:B------:R-:W3:Y:S03]  /*8440*/  LDSM.16.MT88.4 R136, [R227+0x1900] ;  /* 0x00190000e388783b */ /* 0x000ee60000004200 */
[----:B------:R-:W-:Y:S03]  /*8450*/  MUFU.EX2 R134, R43 ;  /* 0x0000002b00867308 */ /* 0x000fe60000000800 */
[----:B-1----:R-:W-:Y:S02]  /*8460*/  F2FP.BF16.PACK_AB R20, R198, R199 ;  /* 0x000000c7c614723e */ /* 0x002fe400000010ff */
[----:B------:R-:W-:Y:S03]  /*8470*/  F2FP.BF16.PACK_AB R22, R196, R197 ;  /* 0x000000c5c416723e */ /* 0x000fe600000010ff */
[----:B------:R-:W-:Y:S02]  /*8480*/  F2FP.BF16.PACK_AB R21, R161, R162 ;  /* 0x000000a2a115723e */ /* 0x000fe400000010ff */
[----:B------:R-:W-:Y:S01]  /*8490*/  F2FP.BF16.PACK_AB R23, R150, R151 ;  /* 0x000000979617723e */ /* 0x000fe200000010ff */
[----:B------:R1:W4:Y:S06]  /*84a0*/  MUFU.EX2 R175, R36 ;  /* 0x0000002400af7308 */ /* 0x00032c0000000800 */
[C---:B------:R-:W-:Y:S08]  /*84b0*/  HMMA.16816.F32.BF16 R4, R20.reuse, R28, R4 ;  /* 0x0000001c1404723c */ /* 0x040ff00000041804 */
[C---:B------:R-:W-:Y:S01]  /*84c0*/  HMMA.16816.F32.BF16 R8, R20.reuse, R30, R8 ;  /* 0x0000001e1408723c */ /* 0x040fe20000041808 */
[----:B------:R-:W4:Y:S07]  /*84d0*/  LDSM.16.MT88.4 R28, [R224+0x4900] ;  /* 0x00490000e01c783b */ /* 0x000f2e0000004200 */
[C---:B--2---:R-:W-:Y:S04]  /*84e0*/  HMMA.16816.F32.BF16 R52, R20.reuse, R32, R52 ;  /* 0x000000201434723c */ /* 0x044fe80000041834 */
[----:B-1----:R-:W-:Y:S02]  /*84f0*/  MOV R36, R173 ;  /* 0x000000ad00247202 */ /* 0x002fe40000000f00 */
[----:B------:R1:W2:Y:S02]  /*8500*/  MUFU.EX2 R173, R40 ;  /* 0x0000002800ad7308 */ /* 0x0002a40000000800 */
[C---:B------:R-:W-:Y:S01]  /*8510*/  HMMA.16816.F32.BF16 R56, R20.reuse, R34, R56 ;  /* 0x000000221438723c */ /* 0x040fe20000041838 */
[----:B------:R-:W2:Y:S07]  /*8520*/  LDSM.16.MT88.4 R32, [R225+0x4900] ;  /* 0x00490000e120783b */ /* 0x000eae0000004200 */
[C---:B------:R-:W-:Y:S08]  /*8530*/  HMMA.16816.F32.BF16 R60, R20.reuse, R24, R60 ;  /* 0x00000018143c723c */ /* 0x040ff0000004183c */
[C---:B------:R-:W-:Y:S01]  /*8540*/  HMMA.16816.F32.BF16 R64, R20.reuse, R26, R64 ;  /* 0x0000001a1440723c */ /* 0x040fe20000041840 */
[----:B------:R-:W2:Y:S07]  /*8550*/  LDSM.16.MT88.4 R24, [R228+0x4900] ;  /* 0x00490000e418783b */ /* 0x000eae0000004200 */
[C---:B---3--:R-:W-:Y:S01]  /*8560*/  HMMA.16816.F32.BF16 R68, R20.reuse, R136, R68 ;  /* 0x000000881444723c */ /* 0x048fe20000041844 */
[----:B-1----:R-:W-:Y:S07]  /*8570*/  LDSM.16.MT88.4 R40, [R225+0x5100] ;  /* 0x00510000e128783b */ /* 0x002fee0000004200 */
[C---:B------:R-:W-:Y:S01]  /*8580*/  HMMA.16816.F32.BF16 R72, R20.reuse, R138, R72 ;  /* 0x0000008a1448723c */ /* 0x040fe20000041848 */
[----:B------:R-:W1:Y:S07]  /*8590*/  LDSM.16.MT88.4 R136, [R227+0x4900] ;  /* 0x00490000e388783b */ /* 0x000e6e0000004200 */
[C---:B----4-:R-:W-:Y:S08]  /*85a0*/  HMMA.16816.F32.BF16 R76, R20.reuse, R28, R76 ;  /* 0x0000001c144c723c */ /* 0x050ff0000004184c */
[C---:B------:R-:W-:Y:S01]  /*85b0*/  HMMA.16816.F32.BF16 R80, R20.reuse, R30, R80 ;  /* 0x0000001e1450723c */ /* 0x040fe20000041850 */
[----:B------:R-:W3:Y:S07]  /*85c0*/  LDSM.16.MT88.4 R28, [R224+0x7900] ;  /* 0x00790000e01c783b */ /* 0x000eee0000004200 */
[C---:B--2---:R-:W-:Y:S08]  /*85d0*/  HMMA.16816.F32.BF16 R84, R20.reuse, R32, R84 ;  /* 0x000000201454723c */ /* 0x044ff00000041854 */
[C---:B------:R-:W-:Y:S01]  /*85e0*/  HMMA.16816.F32.BF16 R88, R20.reuse, R34, R88 ;  /* 0x000000221458723c */ /* 0x040fe20000041858 */
[----:B------:R-:W2:Y:S07]  /*85f0*/  LDSM.16.MT88.4 R32, [R225+0x7900] ;  /* 0x00790000e120783b */ /* 0x000eae0000004200 */
[C---:B------:R-:W-:Y:S08]  /*8600*/  HMMA.16816.F32.BF16 R92, R20.reuse, R24, R92 ;  /* 0x00000018145c723c */ /* 0x040ff0000004185c */
[C---:B------:R-:W-:Y:S01]  /*8610*/  HMMA.16816.F32.BF16 R96, R20.reuse, R26, R96 ;  /* 0x0000001a1460723c */ /* 0x040fe20000041860 */
[----:B------:R-:W4:Y:S07]  /*8620*/  LDSM.16.MT88.4 R24, [R228+0x7900] ;  /* 0x00790000e418783b */ /* 0x000f2e0000004200 */
        /* <DEDUP_REMOVED lines=12> */
[C---:B-1----:R-:W-:Y:S07]  /*86f0*/  HMMA.16816.F32.BF16 R16, R20.reuse, R136, R16 ;  /* 0x000000881410723c */ /* 0x042fee0000041810 */
[--C-:B------:R-:W-:Y:S01]  /*8700*/  FFMA.FTZ R136, R44, c[0x0][0x2d0], -R172.reuse ;  /* 0x0000b4002c887a23 */ /* 0x100fe200000108ac */
[----:B------:R-:W-:Y:S01]  /*8710*/  HMMA.16816.F32.BF16 R128, R20, R138, R128 ;  /* 0x0000008a1480723c */ /* 0x000fe20000041880 */
[----:B------:R-:W5:Y:S03]  /*8720*/  LDL.LU R138, [R1+0x4] ;  /* 0x00000400018a7983 */ /* 0x000f660000300800 */
[--C-:B------:R-:W-:Y:S02]  /*8730*/  FFMA.FTZ R137, R45, c[0x0][0x2d0], -R172.reuse ;  /* 0x0000b4002d897a23 */ /* 0x100fe400000108ac */
[--C-:B------:R-:W-:Y:S01]  /*8740*/  FFMA.FTZ R44, R50, c[0x0][0x2d0], -R133.reuse ;  /* 0x0000b400322c7a23 */ /* 0x100fe20000010885 */
[----:B------:R-:W-:Y:S01]  /*8750*/  F2FP.BF16.PACK_AB R20, R174, R175 ;  /* 0x000000afae14723e */ /* 0x000fe200000010ff */
[--C-:B------:R-:W-:Y:S01]  /*8760*/  FFMA.FTZ R45, R46, c[0x0][0x2d0], -R133.reuse ;  /* 0x0000b4002e2d7a23 */ /* 0x100fe20000010885 */
[----:B------:R-:W-:Y:S03]  /*8770*/  F2FP.BF16.PACK_AB R22, R163, R173 ;  /* 0x000000ada316723e */ /* 0x000fe600000010ff */
[----:B------:R-:W-:Y:S01]  /*8780*/  F2FP.BF16.PACK_AB R21, R148, R149 ;  /* 0x000000959415723e */ /* 0x000fe200000010ff */
[--C-:B------:R-:W-:Y:S01]  /*8790*/  FFMA.FTZ R46, R47, c[0x0][0x2d0], -R133.reuse ;  /* 0x0000b4002f2e7a23 */ /* 0x100fe20000010885 */
[----:B------:R-:W-:Y:S01]  /*87a0*/  F2FP.BF16.PACK_AB R23, R134, R160 ;  /* 0x000000a08617723e */ /* 0x000fe200000010ff */
[----:B------:R-:W-:Y:S01]  /*87b0*/  FFMA.FTZ R133, R51, c[0x0][0x2d0], -R133 ;  /* 0x0000b40033857a23 */ /* 0x000fe20000010885 */
[----:B------:R-:W-:Y:S01]  /*87c0*/  MOV R50, R143 ;  /* 0x0000008f00327202 */ /* 0x000fe20000000f00 */
[----:B------:R-:W-:Y:S01]  /*87d0*/  MUFU.EX2 R47, R137 ;  /* 0x00000089002f7308 */ /* 0x000fe20000000800 */
[----:B------:R-:W-:Y:S01]  /*87e0*/  MOV R51, R140 ;  /* 0x0000008c00337202 */ /* 0x000fe20000000f00 */
[----:B------:R-:W-:Y:S01]  /*87f0*/  FFMA.FTZ R172, R49, c[0x0][0x2d0], -R172 ;  /* 0x0000b40031ac7a23 */ /* 0x000fe200000108ac */
[----:B------:R-:W-:Y:S01]  /*8800*/  MOV R139, R141 ;  /* 0x0000008d008b7202 */ /* 0x000fe20000000f00 */
[C---:B---3--:R-:W-:Y:S06]  /*8810*/  HMMA.16816.F32.BF16 R4, R20.reuse, R28, R4 ;  /* 0x0000001c1404723c */ /* 0x048fec0000041804 */
[----:B------:R-:W1:Y:S02]  /*8820*/  MUFU.EX2 R49, R136 ;  /* 0x0000008800317308 */ /* 0x000e640000000800 */
[C---:B------:R-:W-:Y:S01]  /*8830*/  HMMA.16816.F32.BF16 R8, R20.reuse, R30, R8 ;  /* 0x0000001e1408723c */ /* 0x040fe20000041808 */
[----:B------:R-:W-:Y:S07]  /*8840*/  LDSM.16.MT88.4 R28, [R224+0x5100] ;  /* 0x00510000e01c783b */ /* 0x000fee0000004200 */
[C---:B--2---:R-:W-:Y:S01]  /*8850*/  HMMA.16816.F32.BF16 R52, R20.reuse, R32, R52 ;  /* 0x000000201434723c */ /* 0x044fe20000041834 */
[----:B------:R-:W-:Y:S07]  /*8860*/  MUFU.EX2 R172, R172 ;  /* 0x000000ac00ac7308 */ /* 0x000fee0000000800 */
[C---:B------:R-:W-:Y:S01]  /*8870*/  HMMA.16816.F32.BF16 R56, R20.reuse, R34, R56 ;  /* 0x000000221438723c */ /* 0x040fe20000041838 */
[----:B------:R-:W-:Y:S02]  /*8880*/  LDSM.16.MT88.4 R32, [R228+0x5100] ;  /* 0x00510000e420783b */ /* 0x000fe40000004200 */
[----:B------:R-:W-:Y:S05]  /*8890*/  MUFU.EX2 R133, R133 ;  /* 0x0000008500857308 */ /* 0x000fea0000000800 */
[C---:B----4-:R-:W-:Y:S05]  /*88a0*/  HMMA.16816.F32.BF16 R60, R20.reuse, R24, R60 ;  /* 0x00000018143c723c */ /* 0x050fea000004183c */
[----:B------:R-:W-:Y:S03]  /*88b0*/  MUFU.EX2 R45, R45 ;  /* 0x0000002d002d7308 */ /* 0x000fe60000000800 */
[C---:B------:R-:W-:Y:S01]  /*88c0*/  HMMA.16816.F32.BF16 R64, R20.reuse, R26, R64 ;  /* 0x0000001a1440723c */ /* 0x040fe20000041840 */
[----:B------:R-:W-:Y:S03]  /*88d0*/  LDSM.16.MT88.4 R24, [R227+0x5100] ;  /* 0x00510000e318783b */ /* 0x000fe60000004200 */
[----:B------:R-:W-:Y:S01]  /*88e0*/  FFMA.FTZ R2, R2, R146, R36 ;  /* 0x0000009202027223 */ /* 0x000fe20000010024 */
[----:B------:R-:W-:Y:S02]  /*88f0*/  MOV R146, R147 ;  /* 0x0000009300927202 */ /* 0x000fe40000000f00 */
[----:B------:R-:W-:Y:S01]  /*8900*/  MOV R147, R144 ;  /* 0x0000009000937202 */ /* 0x000fe20000000f00 */
[----:B------:R-:W-:Y:S01]  /*8910*/  FADD.FTZ R2, R139, R2 ;  /* 0x000000028b027221 */ /* 0x000fe20000010000 */
[----:B------:R-:W2:Y:S01]  /*8920*/  LDSM.16.MT88.4 R36, [R227+0x2100] ;  /* 0x00210000e324783b */ /* 0x000ea20000004200 */
[----:B------:R-:W3:Y:S02]  /*8930*/  MUFU.EX2 R46, R46 ;  /* 0x0000002e002e7308 */ /* 0x000ee40000000800 */
[----:B------:R-:W-:Y:S01]  /*8940*/  MOV R144, R145 ;  /* 0x0000009100907202 */ /* 0x000fe20000000f00 */
[----:B------:R-:W-:Y:S01]  /*8950*/  FADD.FTZ R2, R51, R2 ;  /* 0x0000000233027221 */ /* 0x000fe20000010000 */
[----:B------:R-:W-:Y:S03]  /*8960*/  MOV R145, R142 ;  /* 0x0000008e00917202 */ /* 0x000fe60000000f00 */
[----:B------:R-:W-:Y:S01]  /*8970*/  LDSM.16.MT88.4 R140, [R224+0x2900] ;  /* 0x00290000e08c783b */ /* 0x000fe20000004200 */
[----:B------:R-:W-:Y:S02]  /*8980*/  FADD.FTZ R2, R50, R2 ;  /* 0x0000000232027221 */ /* 0x000fe40000010000 */
[----:B------:R-:W4:Y:S02]  /*8990*/  MUFU.EX2 R44, R44 ;  /* 0x0000002c002c7308 */ /* 0x000f240000000800 */
[----:B------:R-:W-:Y:S04]  /*89a0*/  FADD.FTZ R2, R146, R2 ;  /* 0x0000000292027221 */ /* 0x000fe80000010000 */
[----:B------:R-:W-:Y:S04]  /*89b0*/  FADD.FTZ R2, R147, R2 ;  /* 0x0000000293027221 */ /* 0x000fe80000010000 */
[----:B------:R-:W-:Y:S04]  /*89c0*/  FADD.FTZ R2, R144, R2 ;  /* 0x0000000290027221 */ /* 0x000fe80000010000 */
[----:B------:R-:W-:Y:S04]  /*89d0*/  FADD.FTZ R2, R145, R2 ;  /* 0x0000000291027221 */ /* 0x000fe80000010000 */
[----:B------:R-:W-:Y:S04]  /*89e0*/  FADD.FTZ R2, R252, R2 ;  /* 0x00000002fc027221 */ /* 0x000fe80000010000 */
[----:B------:R-:W-:Y:S04]  /*89f0*/  FADD.FTZ R2, R251, R2 ;  /* 0x00000002fb027221 */ /* 0x000fe80000010000 */
[----:B------:R-:W-:Y:S01]  /*8a00*/  FADD.FTZ R2, R250, R2 ;  /* 0x00000002fa027221 */ /* 0x000fe20000010000 */
[C---:B--2---:R-:W-:Y:S03]  /*8a10*/  HMMA.16816.F32.BF16 R68, R20.reuse, R36, R68 ;  /* 0x000000241444723c */ /* 0x044fe60000041844 */
[----:B------:R-:W-:Y:S04]  /*8a20*/  FADD.FTZ R2, R249, R2 ;  /* 0x00000002f9027221 */ /* 0x000fe80000010000 */
[----:B------:R-:W-:Y:S01]  /*8a30*/  FADD.FTZ R2, R199, R2 ;  /* 0x00000002c7027221 */ /* 0x000fe20000010000 */
[C---:B------:R-:W-:Y:S01]  /*8a40*/  HMMA.16816.F32.BF16 R72, R20.reuse, R38, R72 ;  /* 0x000000261448723c */ /* 0x040fe20000041848 */
[----:B------:R-:W-:Y:S03]  /*8a50*/  LDSM.16.MT88.4 R36, [R225+0x8100] ;  /* 0x00810000e124783b */ /* 0x000fe60000004200 */
[----:B------:R-:W-:Y:S04]  /*8a60*/  FADD.FTZ R2, R198, R2 ;  /* 0x00000002c6027221 */ /* 0x000fe80000010000 */
[C---:B------:R-:W-:Y:S04]  /*8a70*/  HMMA.16816.F32.BF16 R76, R20.reuse, R28, R76 ;  /* 0x0000001c144c723c */ /* 0x040fe8000004184c */
[----:B------:R-:W-:Y:S04]  /*8a80*/  FADD.FTZ R2, R197, R2 ;  /* 0x00000002c5027221 */ /* 0x000fe80000010000 */
[C---:B------:R-:W-:Y:S01]  /*8a90*/  HMMA.16816.F32.BF16 R80, R20.reuse, R30, R80 ;  /* 0x0000001e1450723c */ /* 0x040fe20000041850 */
[----:B------:R-:W2:Y:S03]  /*8aa0*/  LDSM.16.MT88.4 R28, [R224+0x8100] ;  /* 0x00810000e01c783b */ /* 0x000ea60000004200 */
[----:B------:R-:W-:Y:S04]  /*8ab0*/  FADD.FTZ R2, R196, R2 ;  /* 0x00000002c4027221 */ /* 0x000fe80000010000 */
[C---:B------:R-:W-:Y:S04]  /*8ac0*/  HMMA.16816.F32.BF16 R84, R20.reuse, R40, R84 ;  /* 0x000000281454723c */ /* 0x040fe80000041854 */
[----:B------:R-:W-:Y:S04]  /*8ad0*/  FADD.FTZ R2, R175, R2 ;  /* 0x00000002af027221 */ /* 0x000fe80000010000 */
[C---:B------:R-:W-:Y:S01]  /*8ae0*/  HMMA.16816.F32.BF16 R88, R20.reuse, R42, R88 ;  /* 0x0000002a1458723c */ /* 0x040fe20000041858 */
[----:B------:R-:W1:Y:S03]  /*8af0*/  LDSM.16.MT88.4 R40, [R228+0x8100] ;  /* 0x00810000e428783b */ /* 0x000e660000004200 */
[----:B------:R-:W-:Y:S04]  /*8b00*/  FADD.FTZ R2, R174, R2 ;  /* 0x00000002ae027221 */ /* 0x000fe80000010000 */
[C---:B------:R-:W-:Y:S04]  /*8b10*/  HMMA.16816.F32.BF16 R92, R20.reuse, R32, R92 ;  /* 0x00000020145c723c */ /* 0x040fe8000004185c */
[----:B------:R-:W-:Y:S04]  /*8b20*/  FADD.FTZ R2, R173, R2 ;  /* 0x00000002ad027221 */ /* 0x000fe80000010000 */
[C---:B------:R-:W-:Y:S01]  /*8b30*/  HMMA.16816.F32.BF16 R96, R20.reuse, R34, R96 ;  /* 0x000000221460723c */ /* 0x040fe20000041860 */
[----:B------:R-:W1:Y:S03]  /*8b40*/  LDSM.16.MT88.4 R32, [R227+0x8100] ;  /* 0x00810000e320783b */ /* 0x000e660000004200 */
[----:B------:R-:W-:Y:S04]  /*8b50*/  FADD.FTZ R2, R163, R2 ;  /* 0x00000002a3027221 */ /* 0x000fe80000010000 */
[C---:B------:R-:W-:Y:S08]  /*8b60*/  HMMA.16816.F32.BF16 R100, R20.reuse, R24, R100 ;  /* 0x000000181464723c */ /* 0x040ff00000041864 */
[C---:B------:R-:W-:Y:S01]  /*8b70*/  HMMA.16816.F32.BF16 R104, R20.reuse, R26, R104 ;  /* 0x0000001a1468723c */ /* 0x040fe20000041868 */
[----:B------:R-:W3:Y:S07]  /*8b80*/  LDSM.16.MT88.4 R24, [R225+0x2900] ;  /* 0x00290000e118783b */ /* 0x000eee0000004200 */
[C---:B--2---:R-:W-:Y:S08]  /*8b90*/  HMMA.16816.F32.BF16 R108, R20.reuse, R28, R108 ;  /* 0x0000001c146c723c */ /* 0x044ff0000004186c */
[C---:B------:R-:W-:Y:S01]  /*8ba0*/  HMMA.16816.F32.BF16 R112, R20.reuse, R30, R112 ;  /* 0x0000001e1470723c */ /* 0x040fe20000041870 */
[----:B------:R-:W2:Y:S07]  /*8bb0*/  LDSM.16.MT88.4 R28, [R228+0x2900] ;  /* 0x00290000e41c783b */ /* 0x000eae0000004200 */
[C---:B------:R-:W-:Y:S08]  /*8bc0*/  HMMA.16816.F32.BF16 R116, R20.reuse, R36, R116 ;  /* 0x000000241474723c */ /* 0x040ff00000041874 */
[C---:B------:R-:W-:Y:S01]  /*8bd0*/  HMMA.16816.F32.BF16 R120, R20.reuse, R38, R120 ;  /* 0x000000261478723c */ /* 0x040fe20000041878 */
[----:B------:R-:W-:Y:S07]  /*8be0*/  LDSM.16.MT88.4 R36, [R228+0x5900] ;  /* 0x00590000e424783b */ /* 0x000fee0000004200 */
[C---:B-1----:R-:W-:Y:S08]  /*8bf0*/  HMMA.16816.F32.BF16 R12, R20.reuse, R40, R12 ;  /* 0x00000028140c723c */ /* 0x042ff0000004180c */
[C---:B------:R-:W-:Y:S01]  /*8c00*/  HMMA.16816.F32.BF16 R124, R20.reuse, R42, R124 ;  /* 0x0000002a147c723c */ /* 0x040fe2000004187c */
[----:B------:R-:W-:Y:S07]  /*8c10*/  LDSM.16.MT88.4 R40, [R227+0x5900] ;  /* 0x00590000e328783b */ /* 0x000fee0000004200 */
[C---:B------:R-:W-:Y:S08]  /*8c20*/  HMMA.16816.F32.BF16 R16, R20.reuse, R32, R16 ;  /* 0x000000201410723c */ /* 0x040ff00000041810 */
[----:B------:R-:W-:Y:S01]  /*8c30*/  HMMA.16816.F32.BF16 R128, R20, R34, R128 ;  /* 0x000000221480723c */ /* 0x000fe20000041880 */
[----:B------:R-:W1:Y:S06]  /*8c40*/  LDSM.16.MT88.4 R32, [R227+0x2900] ;  /* 0x00290000e320783b */ /* 0x000e6c0000004200 */
[----:B------:R-:W-:Y:S02]  /*8c50*/  F2FP.BF16.PACK_AB R20, R47, R49 ;  /* 0x000000312f14723e */ /* 0x000fe400000010ff */
[----:B---3--:R-:W-:Y:S03]  /*8c60*/  F2FP.BF16.PACK_AB R21, R46, R45 ;  /* 0x0000002d2e15723e */ /* 0x008fe600000010ff */
[----:B------:R-:W-:Y:S02]  /*8c70*/  F2FP.BF16.PACK_AB R22, R172, R48 ;  /* 0x00000030ac16723e */ /* 0x000fe400000010ff */
[----:B----4-:R-:W-:Y:S01]  /*8c80*/  F2FP.BF16.PACK_AB R23, R133, R44 ;  /* 0x0000002c8517723e */ /* 0x010fe200000010ff */
[----:B-----5:R-:W-:Y:S06]  /*8c90*/  FFMA.FTZ R0, R0, R138, R183 ;  /* 0x0000008a00007223 */ /* 0x020fec00000100b7 */
[C---:B------:R-:W-:Y:S01]  /*8ca0*/  HMMA.16816.F32.BF16 R136, R20.reuse, R140, R4 ;  /* 0x0000008c1488723c */ /* 0x040fe20000041804 */
[----:B------:R-:W3:Y:S02]  /*8cb0*/  LDSM.16.MT88.4 R4, [R224+0x5900] ;  /* 0x00590000e004783b */ /* 0x000ee40000004200 */
[----:B------:R-:W-:Y:S04]  /*8cc0*/  FADD.FTZ R0, R182, R0 ;  /* 0x00000000b6007221 */ /* 0x000fe80000010000 */
[----:B------:R-:W-:Y:S01]  /*8cd0*/  FADD.FTZ R0, R181, R0 ;  /* 0x00000000b5007221 */ /* 0x000fe20000010000 */
[C---:B------:R-:W-:Y:S01]  /*8ce0*/  HMMA.16816.F32.BF16 R140, R20.reuse, R142, R8 ;  /* 0x0000008e148c723c */ /* 0x040fe20000041808 */
[----:B------:R-:W4:Y:S03]  /*8cf0*/  LDSM.16.MT88.4 R8, [R225+0x5900] ;  /* 0x00590000e108783b */ /* 0x000f260000004200 */
[----:B------:R-:W-:Y:S04]  /*8d00*/  FADD.FTZ R0, R180, R0 ;  /* 0x00000000b4007221 */ /* 0x000fe80000010000 */
[C---:B------:R-:W-:Y:S04]  /*8d10*/  HMMA.16816.F32.BF16 R52, R20.reuse, R24, R52 ;  /* 0x000000181434723c */ /* 0x040fe80000041834 */
[----:B------:R-:W-:Y:S04]  /*8d20*/  FADD.FTZ R0, R171, R0 ;  /* 0x00000000ab007221 */ /* 0x000fe80000010000 */
[C---:B------:R-:W-:Y:S01]  /*8d30*/  HMMA.16816.F32.BF16 R56, R20.reuse, R26, R56 ;  /* 0x0000001a1438723c */ /* 0x040fe20000041838 */
[----:B------:R-:W5:Y:S03]  /*8d40*/  LDSM.16.MT88.4 R24, [R224+0x8900] ;  /* 0x00890000e018783b */ /* 0x000f660000004200 */
[----:B------:R-:W-:Y:S04]  /*8d50*/  FADD.FTZ R0, R170, R0 ;  /* 0x00000000aa007221 */ /* 0x000fe80000010000 */
[C---:B--2---:R-:W-:Y:S04]  /*8d60*/  HMMA.16816.F32.BF16 R60, R20.reuse, R28, R60 ;  /* 0x0000001c143c723c */ /* 0x044fe8000004183c */
[----:B------:R-:W-:Y:S04]  /*8d70*/  FADD.FTZ R0, R169, R0 ;  /* 0x00000000a9007221 */ /* 0x000fe80000010000 */
[C---:B------:R-:W-:Y:S01]  /*8d80*/  HMMA.16816.F32.BF16 R64, R20.reuse, R30, R64 ;  /* 0x0000001e1440723c */ /* 0x040fe20000041840 */
[----:B------:R-:W2:Y:S03]  /*8d90*/  LDSM.16.MT88.4 R28, [R225+0x8900] ;  /* 0x00890000e11c783b */ /* 0x000ea60000004200 */
[----:B------:R-:W-:Y:S04]  /*8da0*/  FADD.FTZ R0, R168, R0 ;  /* 0x00000000a8007221 */ /* 0x000fe80000010000 */
[C---:B-1----:R-:W-:Y:S04]  /*8db0*/  HMMA.16816.F32.BF16 R68, R20.reuse, R32, R68 ;  /* 0x000000201444723c */ /* 0x042fe80000041844 */
[----:B------:R-:W-:Y:S04]  /*8dc0*/  FADD.FTZ R0, R167, R0 ;  /* 0x00000000a7007221 */ /* 0x000fe80000010000 */
[C---:B------:R-:W-:Y:S04]  /*8dd0*/  HMMA.16816.F32.BF16 R72, R20.reuse, R34, R72 ;  /* 0x000000221448723c */ /* 0x040fe80000041848 */
[----:B------:R-:W-:Y:S04]  /*8de0*/  FADD.FTZ R0, R166, R0 ;  /* 0x00000000a6007221 */ /* 0x000fe80000010000 */
[C---:B---3--:R-:W-:Y:S04]  /*8df0*/  HMMA.16816.F32.BF16 R76, R20.reuse, R4, R76 ;  /* 0x00000004144c723c */ /* 0x048fe8000004184c */
[----:B------:R-:W-:Y:S04]  /*8e00*/  FADD.FTZ R0, R165, R0 ;  /* 0x00000000a5007221 */ /* 0x000fe80000010000 */
[C---:B------:R-:W-:Y:S01]  /*8e10*/  HMMA.16816.F32.BF16 R80, R20.reuse, R6, R80 ;  /* 0x000000061450723c */ /* 0x040fe20000041850 */
[----:B------:R-:W1:Y:S03]  /*8e20*/  LDSM.16.MT88.4 R4, [R228+0x8900] ;  /* 0x00890000e404783b */ /* 0x000e660000004200 */
[----:B------:R-:W-:Y:S04]  /*8e30*/  FADD.FTZ R0, R164, R0 ;  /* 0x00000000a4007221 */ /* 0x000fe80000010000 */
[C---:B----4-:R-:W-:Y:S04]  /*8e40*/  HMMA.16816.F32.BF16 R84, R20.reuse, R8, R84 ;  /* 0x000000081454723c */ /* 0x050fe80000041854 */
[----:B------:R-:W-:Y:S04]  /*8e50*/  FADD.FTZ R0, R162, R0 ;  /* 0x00000000a2007221 */ /* 0x000fe80000010000 */
[C---:B------:R-:W-:Y:S01]  /*8e60*/  HMMA.16816.F32.BF16 R88, R20.reuse, R10, R88 ;  /* 0x0000000a1458723c */ /* 0x040fe20000041858 */
[----:B------:R-:W3:Y:S03]  /*8e70*/  LDSM.16.MT88.4 R8, [R227+0x8900] ;  /* 0x00890000e308783b */ /* 0x000ee60000004200 */
        /* <DEDUP_REMOVED lines=9> */
[C---:B-----5:R-:W-:Y:S04]  /*8f10*/  HMMA.16816.F32.BF16 R108, R20.reuse, R24, R108 ;  /* 0x00000018146c723c */ /* 0x060fe8000004186c */
[----:B------:R-:W-:Y:S04]  /*8f20*/  FADD.FTZ R0, R160, R0 ;  /* 0x00000000a0007221 */ /* 0x000fe80000010000 */
[C---:B------:R-:W-:Y:S08]  /*8f30*/  HMMA.16816.F32.BF16 R112, R20.reuse, R26, R112 ;  /* 0x0000001a1470723c */ /* 0x040ff00000041870 */
[C---:B--2---:R-:W-:Y:S08]  /*8f40*/  HMMA.16816.F32.BF16 R116, R20.reuse, R28, R116 ;  /* 0x0000001c1474723c */ /* 0x044ff00000041874 */
[C---:B------:R-:W-:Y:S08]  /*8f50*/  HMMA.16816.F32.BF16 R120, R20.reuse, R30, R120 ;  /* 0x0000001e1478723c */ /* 0x040ff00000041878 */
[C---:B-1----:R-:W-:Y:S07]  /*8f60*/  HMMA.16816.F32.BF16 R144, R20.reuse, R4, R12 ;  /* 0x000000041490723c */ /* 0x042fee000004180c */
[----:B------:R-:W-:Y:S01]  /*8f70*/  FADD.FTZ R4, R134, R0 ;  /* 0x0000000086047221 */ /* 0x000fe20000010000 */
[C---:B------:R-:W-:Y:S04]  /*8f80*/  HMMA.16816.F32.BF16 R124, R20.reuse, R6, R124 ;  /* 0x00000006147c723c */ /* 0x040fe8000004187c */
[----:B------:R-:W-:Y:S01]  /*8f90*/  FADD.FTZ R0, R49, R2 ;  /* 0x0000000231007221 */ /* 0x000fe20000010000 */
[----:B------:R-:W-:Y:S01]  /*8fa0*/  MOV R134, R3 ;  /* 0x0000000300867202 */ /* 0x000fe20000000f00 */
[----:B------:R-:W-:Y:S02]  /*8fb0*/  FADD.FTZ R4, R45, R4 ;  /* 0x000000042d047221 */ /* 0x000fe40000010000 */
[C---:B---3--:R-:W-:Y:S04]  /*8fc0*/  HMMA.16816.F32.BF16 R148, R20.reuse, R8, R16 ;  /* 0x000000081494723c */ /* 0x048fe80000041810 */
[----:B------:R-:W-:Y:S02]  /*8fd0*/  FADD.FTZ R0, R47, R0 ;  /* 0x000000002f007221 */ /* 0x000fe40000010000 */
[----:B------:R-:W-:Y:S02]  /*8fe0*/  FADD.FTZ R4, R46, R4 ;  /* 0x000000042e047221 */ /* 0x000fe40000010000 */
[----:B------:R-:W-:Y:S04]  /*8ff0*/  HMMA.16816.F32.BF16 R128, R20, R10, R128 ;  /* 0x0000000a1480723c */ /* 0x000fe80000041880 */
[----:B------:R-:W-:Y:S02]  /*9000*/  FADD.FTZ R2, R48, R0 ;  /* 0x0000000030027221 */ /* 0x000fe40000010000 */
[----:B------:R-:W-:Y:S02]  /*9010*/  FADD.FTZ R0, R44, R4 ;  /* 0x000000042c007221 */ /* 0x000fe40000010000 */
[----:B------:R-:W-:Y:S04]  /*9020*/  FADD.FTZ R2, R172, R2 ;  /* 0x00000002ac027221 */ /* 0x000fe80000010000 */
[----:B------:R-:W-:Y:S01]  /*9030*/  FADD.FTZ R0, R133, R0 ;  /* 0x0000000085007221 */ /* 0x000fe20000010000 */
[----:B------:R1:W-:Y:S01]  /*9040*/  STL [R1], R2 ;  /* 0x0000000201007387 */ /* 0x0003e20000100800 */
[----:B------:R-:W-:Y:S03]  /*9050*/  MOV R133, R132 ;  /* 0x0000008400857202 */ /* 0x000fe60000000f00 */
[----:B------:R1:W-:Y:S01]  /*9060*/  STL [R1+0x4], R0 ;  /* 0x0000040001007387 */ /* 0x0003e20000100800 */
[----:B------:R-:W-:-:S05]  /*9070*/  @P0 BRA `(.L_x_2473) ;  /* 0xffffc9b000000947 */ /* 0x000fca000383ffff */
.L_x_2472:
[----:B-1----:R-:W2:Y:S04]  /*9080*/  LDL.LU R0, [R1] ;  /* 0x0000000001007983 */ /* 0x002ea80000300800 */
        /* <DEDUP_REMOVED lines=124> */
.L_x_2470:
        /* <DEDUP_REMOVED lines=262> */
.L_x_2476:
[----:B------:R-:W-:Y:S05]  /*a8b0*/  BSYNC B0 ;  /* 0x0000000000007941 */ /* 0x000fea0003800000 */
.L_x_2475:
        /* <DEDUP_REMOVED lines=146> */
.L_x_2474:
        /* <DEDUP_REMOVED lines=50> */
.L_x_2477:
        /* <DEDUP_REMOVED lines=16> */
.L_x_4990:


//--------------------- .text._ZN7cutlass13device_kernelIN5flash19enable_sm80_to_sm89INS1_16FlashAttnFwdSm80INS1_25CollectiveMainloopFwdSm80ILi8ELi1ELb0EN4cute5tupleIJNS5_1CILi128EEENS7_ILi64EEENS7_ILi192EEEEEELi192ENS_10bfloat16_tEfNS_4arch4Sm80ELb0ELb0ELb0ELb1ELb0ELb0ELb1ELb1EEENS1_21CollectiveEpilogueFwdINS6_IJS8_SA_S9_EEENS6_IJNS7_ILi1EEESI_SI_EEESC_SE_Li256ELb1ELb1ELb1ELb0EEENS1_36VarlenDynamicPersistentTileSchedulerILi128ELi64ELi256ELi256ELb1ELb1ELb0ELb0ELb1ELb1EEEEEEEEEvNT_6ParamsE --------------------------
	.section	.text._ZN7cutlass13device_kernelIN5flash19enable_sm80_to_sm89INS1_16FlashAttnFwdSm80INS1_25CollectiveMainloopFwdSm80ILi8ELi1ELb0EN4cute5tupleIJNS5_1CILi128EEENS7_ILi64EEENS7_ILi192EEEEEELi192ENS_10bfloat16_tEfNS_4arch4Sm80ELb0ELb0ELb0ELb1ELb0ELb0ELb1ELb1EEENS1_21CollectiveEpilogueFwdINS6_IJS8_SA_S9_EEENS6_IJNS7_ILi1EEESI_SI_EEESC_SE_Li256ELb1ELb1ELb1ELb0EEENS1_36VarlenDynamicPersistentTileSchedulerILi128ELi64ELi256ELi256ELb1ELb1ELb0ELb0ELb1ELb1EEEEEEEEEvNT_6ParamsE,"ax",@progbits
	.sectioninfo	@"SHI_REGISTERS=255"
	.align	128
.text._ZN7cutlass13device_kernelIN5flash19enable_sm80_to_sm89INS1_16FlashAttnFwdSm80INS1_25CollectiveMainloopFwdSm80ILi8ELi1ELb0EN4cute5tupleIJNS5_1CILi128EEENS7_ILi64EEENS7_ILi192EEEEEELi192ENS_10bfloat16_tEfNS_4arch4Sm80ELb0ELb0ELb0ELb1ELb0ELb0ELb1ELb1EEENS1_21CollectiveEpilogueFwdINS6_IJS8_SA_S9_EEENS6_IJNS7_ILi1EEESI_SI_EEESC_SE_Li256ELb1ELb1ELb1ELb0EEENS1_36VarlenDynamicPersistentTileSchedulerILi128ELi64ELi256ELi256ELb1ELb1ELb0ELb0ELb1ELb1EEEEEEEEEvNT_6ParamsE:
        .type           _ZN7cutlass13device_kernelIN5flash19enable_sm80_to_sm89INS1_16FlashAttnFwdSm80INS1_25CollectiveMainloopFwdSm80ILi8ELi1ELb0EN4cute5tupleIJNS5_1CILi128EEENS7_ILi64EEENS7_ILi192EEEEEELi192ENS_10bfloat16_tEfNS_4arch4Sm80ELb0ELb0ELb0ELb1ELb0ELb0ELb1ELb1EEENS1_21CollectiveEpilogueFwdINS6_IJS8_SA_S9_EEENS6_IJNS7_ILi1EEESI_SI_EEESC_SE_Li256ELb1ELb1ELb1ELb0EEENS1_36VarlenDynamicPersistentTileSchedulerILi128ELi64ELi256ELi256ELb1ELb1ELb0ELb0ELb1ELb1EEEEEEEEEvNT_6ParamsE,@function
        .size           _ZN7cutlass13device_kernelIN5flash19enable_sm80_to_sm89INS1_16FlashAttnFwdSm80INS1_25CollectiveMainloopFwdSm80ILi8ELi1ELb0EN4cute5tupleIJNS5_1CILi128EEENS7_ILi64EEENS7_ILi192EEEEEELi192ENS_10bfloat16_tEfNS_4arch4Sm80ELb0ELb0ELb0ELb1ELb0ELb0ELb1ELb1EEENS1_21CollectiveEpilogueFwdINS6_IJS8_SA_S9_EEENS6_IJNS7_ILi1EEESI_SI_EEESC_SE_Li256ELb1ELb1ELb1ELb0EEENS1_36VarlenDynamicPersistentTileSchedulerILi128ELi64ELi256ELi256ELb1ELb1ELb0ELb0ELb1ELb1EEEEEEEEEvNT_6ParamsE,(.L_x_4991 - _ZN7cutlass13device_kernelIN5flash19enable_sm80_to_sm89INS1_16FlashAttnFwdSm80INS1_25CollectiveMainloopFwdSm80ILi8ELi1ELb0EN4cute5tupleIJNS5_1CILi128EEENS7_ILi64EEENS7_ILi192EEEEEELi192ENS_10bfloat16_tEfNS_4arch4Sm80ELb0ELb0ELb0ELb1ELb0ELb0ELb1ELb1EEENS1_21CollectiveEpilogueFwdINS6_IJS8_SA_S9_EEENS6_IJNS7_ILi1EEESI_SI_EEESC_SE_Li256ELb1ELb1ELb1ELb0EEENS1_36VarlenDynamicPersistentTileSchedulerILi128ELi64ELi256ELi256ELb1ELb1ELb0ELb0ELb1ELb1EEEEEEEEEvNT_6ParamsE)
        .other          _ZN7cutlass13device_kernelIN5flash19enable_sm80_to_sm89INS1_16FlashAttnFwdSm80INS1_25CollectiveMainloopFwdSm80ILi8ELi1ELb0EN4cute5tupleIJNS5_1CILi128EEENS7_ILi64EEENS7_ILi192EEEEEELi192ENS_10bfloat16_tEfNS_4arch4Sm80ELb0ELb0ELb0ELb1ELb0ELb0ELb1ELb1EEENS1_21CollectiveEpilogueFwdINS6_IJS8_SA_S9_EEENS6_IJNS7_ILi1EEESI_SI_EEESC_SE_Li256ELb1ELb1ELb1ELb0EEENS1_36VarlenDynamicPersistentTileSchedulerILi128ELi64ELi256ELi256ELb1ELb1ELb0ELb0ELb1ELb1EEEEEEEEEvNT_6ParamsE,@"STO_CUDA_ENTRY STV_DEFAULT"
_ZN7cutlass13device_kernelIN5flash19enable_sm80_to_sm89INS1_16FlashAttnFwdSm80INS1_25CollectiveMainloopFwdSm80ILi8ELi1ELb0EN4cute5tupleIJNS5_1CILi128EEENS7_ILi64EEENS7_ILi192EEEEEELi192ENS_10bfloat16_tEfNS_4arch4Sm80ELb0ELb0ELb0ELb1ELb0ELb0ELb1ELb1EEENS1_21CollectiveEpilogueFwdINS6_IJS8_SA_S9_EEENS6_IJNS7_ILi1EEESI_SI_EEESC_SE_Li256ELb1ELb1ELb1ELb0EEENS1_36VarlenDynamicPersistentTileSchedulerILi128ELi64ELi256ELi256ELb1ELb1ELb0ELb0ELb1ELb1EEEEEEEEEvNT_6ParamsE:
        /* <DEDUP_REMOVED lines=55> */
.L_x_2483:
        /* <DEDUP_REMOVED lines=16> */
.L_x_2571:
        /* <DEDUP_REMOVED lines=16> */
.L_x_2572:
[----:B--2---:R-:W-:-:S05]  /*0570*/  IMAD R5, R5, c[0x0][0x538], RZ ;  /* 0x00014e0005057a24 */ /* 0x004fca00078e02ff */
[----:B------:R-:W-:-:S04]  /*0580*/  IADD3 R0, R5, R0, RZ ;  /* 0x0000000005007210 */ /* 0x000fc80007ffe0ff */
[----:B------:R-:W-:-:S13]  /*0590*/  ISETP.GT.AND P0, PT, R0, UR4, PT ;  /* 0x0000000400007c0c */ /* 0x000fda000bf04270 */
[----:B-1----:R-:W-:Y:S05]  /*05a0*/  @!P0 BRA `(.L_x_2483) ;  /* 0xfffffdc000008947 */ /* 0x002fea000383ffff */
.L_x_2479:
[----:B------:R-:W-:-:S05]  /*05b0*/  IADD3 R192, -R5, R0, RZ ;  /* 0x0000000005c07210 */ /* 0x000fca0007ffe1ff */
[----:B------:R-:W-:-:S05]  /*05c0*/  IMAD R0, R9, c[0x0][0x538], R192 ;  /* 0x00014e0009007a24 */ /* 0x000fca00078e02c0 */
[----:B------:R-:W-:Y:S01]  /*05d0*/  ISETP.GT.AND P0, PT, R0, UR4, PT ;  /* 0x0000000400007c0c */ /* 0x000fe2000bf04270 */
[----:B------:R-:W-:-:S12]  /*05e0*/  BRA.DIV ~URZ, `(.L_x_2484) ;  /* 0x0000b7927f007947 */ /* 0x000fd8000b800000 */
[----:B------:R-:W-:-:S04]  /*05f0*/  VOTE.ANY R10, PT, !P0 ;  /* 0x00000000000a7806 */ /* 0x000fc800040e0100 */
.L_x_2573:
[----:B------:R1:W2:Y:S01]  /*0600*/  POPC R0, R10 ;  /* 0x0000000a00007309 */ /* 0x0002a20000000000 */
[----:B------:R-:W-:Y:S05]  /*0610*/  BRA.DIV ~URZ, `(.L_x_2485) ;  /* 0x0000b7a27f007947 */ /* 0x000fea000b800000 */
[----:B--2---:R2:W3:Y:S01]  /*0620*/  SHFL.IDX PT, R8, R8, R0, 0x1f ;  /* 0x00001f0008087589 */ /* 0x0044e200000e0000 */
[----:B------:R-:W-:-:S03]  /*0630*/  MOV R11, RZ ;  /* 0x000000ff000b7202 */ /* 0x000fc60000000f00 */
[----:B------:R2:W4:Y:S04]  /*0640*/  SHFL.IDX PT, R4, R4, R0, 0x1f ;  /* 0x00001f0004047589 */ /* 0x00052800000e0000 */
.L_x_2574:
[----:B------:R-:W-:Y:S01]  /*0650*/  ISETP.NE.AND P0, PT, R10, RZ, PT ;  /* 0x000000ff0a00720c */ /* 0x000fe20003f05270 */
[----:B------:R-:W-:-:S12]  /*0660*/  BSSY B0, `(.L_x_2486) ;  /* 0x0000005000007945 */ /* 0x000fd80003800000 */
[----:B------:R-:W-:Y:S05]  /*0670*/  @!P0 BRA `(.L_x_2487) ;  /* 0x0000003000008947 */ /* 0x000fea0003800000 */
[----:B------:R-:W-:Y:S01]  /*0680*/  IADD3 R6, R0, -0x1, RZ ;  /* 0xffffffff00067810 */ /* 0x000fe20007ffe0ff */
[----:B------:R-:W-:Y:S05]  /*0690*/  BRA.DIV ~URZ, `(.L_x_2488) ;  /* 0x0000b8027f007947 */ /* 0x000fea000b800000 */
[----:B------:R1:W2:Y:S02]  /*06a0*/  SHFL.IDX PT, R11, R9, R6, 0x1f ;  /* 0x00001f06090b7589 */ /* 0x0002a400000e0000 */
.L_x_2487:
[----:B------:R-:W-:Y:S05]  /*06b0*/  BSYNC B0 ;  /* 0x0000000000007941 */ /* 0x000fea0003800000 */
.L_x_2486:
[----:B---3--:R-:W-:Y:S01]  /*06c0*/  IABS R2, R8 ;  /* 0x0000000800027213 */ /* 0x008fe20000000000 */
[----:B--2---:R-:W-:Y:S01]  /*06d0*/  IMAD R192, R11, c[0x0][0x538], R192 ;  /* 0x00014e000bc07a24 */ /* 0x004fe200078e02c0 */
[----:B-1--4-:R-:W-:Y:S02]  /*06e0*/  IABS R10, R4 ;  /* 0x00000004000a7213 */ /* 0x012fe40000000000 */
[----:B------:R-:W1:Y:S01]  /*06f0*/  I2F.RP R6, R2 ;  /* 0x0000000200067306 */ /* 0x000e620000209400 */
[----:B------:R-:W-:Y:S02]  /*0700*/  IADD3 R195, R0, R195, RZ ;  /* 0x000000c300c37210 */ /* 0x000fe40007ffe0ff */
[----:B------:R-:W-:-:S04]  /*0710*/  IADD3 R193, -R192, UR4, RZ ;  /* 0x00000004c0c17c10 */ /* 0x000fc8000fffe1ff */
[----:B------:R-:W-:Y:S01]  /*0720*/  IABS R9, R193 ;  /* 0x000000c100097213 */ /* 0x000fe20000000000 */
[----:B------:R-:W2:Y:S08]  /*0730*/  I2F.RP R12, R10 ;  /* 0x0000000a000c7306 */ /* 0x000eb00000209400 */
[----:B-1----:R-:W1:Y:S08]  /*0740*/  MUFU.RCP R6, R6 ;  /* 0x0000000600067308 */ /* 0x002e700000001000 */
[----:B--2---:R-:W2:Y:S01]  /*0750*/  MUFU.RCP R12, R12 ;  /* 0x0000000c000c7308 */ /* 0x004ea20000001000 */
[----:B-1----:R-:W-:-:S07]  /*0760*/  IADD3 R6, R6, 0xffffffe, RZ ;  /* 0x0ffffffe06067810 */ /* 0x002fce0007ffe0ff */
[----:B------:R-:W1:Y:S01]  /*0770*/  F2I.FTZ.U32.TRUNC.NTZ R7, R6 ;  /* 0x0000000600077305 */ /* 0x000e62000021f000 */
[----:B--2---:R-:W-:-:S07]  /*0780*/  IADD3 R12, R12, 0xffffffe, RZ ;  /* 0x0ffffffe0c0c7810 */ /* 0x004fce0007ffe0ff */
[----:B------:R2:W3:Y:S01]  /*0790*/  F2I.FTZ.U32.TRUNC.NTZ R13, R12 ;  /* 0x0000000c000d7305 */ /* 0x0004e2000021f000 */
[----:B-1----:R-:W-:Y:S02]  /*07a0*/  IMAD.MOV R5, RZ, RZ, -R7 ;  /* 0x000000ffff057224 */ /* 0x002fe400078e0a07 */
[----:B------:R-:W-:Y:S02]  /*07b0*/  IMAD.MOV.U32 R6, RZ, RZ, RZ ;  /* 0x000000ffff067224 */ /* 0x000fe400078e00ff */
[----:B------:R-:W-:Y:S01]  /*07c0*/  IMAD.MOV.U32 R11, RZ, RZ, R5 ;  /* 0x000000ffff0b7224 */ /* 0x000fe200078e0005 */
[----:B------:R-:W-:-:S03]  /*07d0*/  IABS R5, R8 ;  /* 0x0000000800057213 */ /* 0x000fc60000000000 */
[----:B------:R-:W-:Y:S01]  /*07e0*/  IMAD R11, R11, R2, RZ ;  /* 0x000000020b0b7224 */ /* 0x000fe200078e02ff */
[----:B--2---:R-:W-:Y:S01]  /*07f0*/  MOV R12, RZ ;  /* 0x000000ff000c7202 */ /* 0x004fe20000000f00 */
[----:B------:R-:W-:Y:S02]  /*0800*/  IMAD.MOV R5, RZ, RZ, -R5 ;  /* 0x000000ffff057224 */ /* 0x000fe400078e0a05 */
[----:B------:R-:W-:-:S04]  /*0810*/  IMAD.HI.U32 R11, R7, R11, R6 ;  /* 0x0000000b070b7227 */ /* 0x000fc800078e0006 */
[----:B---3--:R-:W-:Y:S02]  /*0820*/  IMAD.MOV R7, RZ, RZ, -R13 ;  /* 0x000000ffff077224 */ /* 0x008fe400078e0a0d */
[----:B------:R-:W-:-:S04]  /*0830*/  IMAD.HI.U32 R6, R11, R9, RZ ;  /* 0x000000090b067227 */ /* 0x000fc800078e00ff */
[----:B------:R-:W-:Y:S02]  /*0840*/  IMAD R5, R6, R5, R9 ;  /* 0x0000000506057224 */ /* 0x000fe400078e0209 */
[----:B------:R-:W-:-:S03]  /*0850*/  IMAD R7, R7, R10, RZ ;  /* 0x0000000a07077224 */ /* 0x000fc600078e02ff */
[----:B------:R-:W-:Y:S01]  /*0860*/  ISETP.GT.U32.AND P1, PT, R2, R5, PT ;  /* 0x000000050200720c */ /* 0x000fe20003f24070 */
[----:B------:R-:W-:-:S12]  /*0870*/  IMAD.HI.U32 R7, R13, R7, R12 ;  /* 0x000000070d077227 */ /* 0x000fd800078e000c */
[----:B------:R-:W-:Y:S01]  /*0880*/  @!P1 IMAD.IADD R5, R5, 0x1, -R2 ;  /* 0x0000000105059824 */ /* 0x000fe200078e0a02 */
[----:B------:R-:W-:Y:S02]  /*0890*/  @!P1 IADD3 R6, R6, 0x1, RZ ;  /* 0x0000000106069810 */ /* 0x000fe40007ffe0ff */
[----:B------:R-:W-:Y:S02]  /*08a0*/  ISETP.NE.AND P1, PT, R8, RZ, PT ;  /* 0x000000ff0800720c */ /* 0x000fe40003f25270 */
[----:B------:R-:W-:Y:S02]  /*08b0*/  ISETP.GE.U32.AND P2, PT, R5, R2, PT ;  /* 0x000000020500720c */ /* 0x000fe40003f46070 */
[----:B------:R-:W-:-:S04]  /*08c0*/  LOP3.LUT R2, R193, R8, RZ, 0x3c, !PT ;  /* 0x00000008c1027212 */ /* 0x000fc800078e3cff */
        /* <DEDUP_REMOVED lines=26> */
.L_x_2480:
[----:B------:R-:W-:Y:S01]  /*0a70*/  IMAD.MOV.U32 R193, RZ, RZ, RZ ;  /* 0x000000ffffc17224 */ /* 0x000fe200078e00ff */
[----:B------:R-:W-:Y:S01]  /*0a80*/  MOV R194, RZ ;  /* 0x000000ff00c27202 */ /* 0x000fe20000000f00 */
[----:B------:R-:W-:Y:S01]  /*0a90*/  IMAD.U32 R192, RZ, RZ, UR4 ;  /* 0x00000004ffc07e24 */ /* 0x000fe2000f8e00ff */
[----:B------:R-:W-:Y:S02]  /*0aa0*/  MOV R195, c[0x0][0x53c] ;  /* 0x00014f0000c37a02 */ /* 0x000fe40000000f00 */
.L_x_2489:
[----:B------:R-:W-:Y:S01]  /*0ab0*/  ISETP.NE.AND P0, PT, R3, RZ, PT ;  /* 0x000000ff0300720c */ /* 0x000fe20003f05270 */
[----:B------:R-:W-:-:S12]  /*0ac0*/  WARPSYNC 0xffffffff ;  /* 0xffffffff00007948 */ /* 0x000fd80003800000 */
[----:B------:R1:W-:Y:S04]  /*0ad0*/  @!P0 STS.128 [0x18100], R192 ;  /* 0x018100c0ff008388 */ /* 0x0003e80000000c00 */
[----:B------:R-:W-:Y:S06]  /*0ae0*/  BAR.ARV 0x5, 0x100 ;  /* 0x0144000000007b1d */ /* 0x000fec0000002000 */
.L_x_2478:
[----:B-1----:R-:W-:-:S13]  /*0af0*/  ISETP.GE.AND P0, PT, R195, c[0x0][0x53c], PT ;  /* 0x00014f00c3007a0c */ /* 0x002fda0003f06270 */
[----:B------:R-:W-:Y:S05]  /*0b00*/  @P0 EXIT ;  /* 0x000000000000094d */ /* 0x000fea0003800000 */
[----:B------:R-:W-:-:S04]  /*0b10*/  SHF.R.S32.HI R3, RZ, 0x1f, R201 ;  /* 0x0000001fff037819 */ /* 0x000fc800000114c9 */
[CC--:B------:R-:W-:Y:S02]  /*0b20*/  LEA.HI R10, R3.reuse, R201.reuse, RZ, 0x4 ;  /* 0x000000c9030a7211 */ /* 0x0c0fe400078f20ff */
[CC--:B------:R-:W-:Y:S02]  /*0b30*/  LEA.HI R8, R3.reuse, R201.reuse, RZ, 0x3 ;  /* 0x000000c903087211 */ /* 0x0c0fe400078f18ff */
[----:B------:R-:W-:Y:S02]  /*0b40*/  SHF.R.S32.HI R2, RZ, 0x4, R10 ;  /* 0x00000004ff027819 */ /* 0x000fe4000001140a */
[----:B------:R-:W-:Y:S02]  /*0b50*/  LEA.HI R0, R3, R201, RZ, 0x2 ;  /* 0x000000c903007211 */ /* 0x000fe400078f10ff */
[----:B------:R-:W-:Y:S02]  /*0b60*/  LEA.HI R4, R10, R2, RZ, 0x1 ;  /* 0x000000020a047211 */ /* 0x000fe400078f08ff */
[----:B------:R-:W-:-:S02]  /*0b70*/  LOP3.LUT R209, R8, 0xfffffff8, RZ, 0xc0, !PT ;  /* 0xfffffff808d17812 */ /* 0x000fc400078ec0ff */
[--C-:B------:R-:W-:Y:S02]  /*0b80*/  SHF.R.S32.HI R6, RZ, 0x2, R0.reuse ;  /* 0x00000002ff067819 */ /* 0x100fe40000011400 */
[----:B------:R-:W-:Y:S01]  /*0b90*/  SHF.R.S32.HI R7, RZ, 0x1f, R0 ;  /* 0x0000001fff077819 */ /* 0x000fe20000011400 */
[----:B------:R-:W-:Y:S01]  /*0ba0*/  IMAD.IADD R209, R201, 0x1, -R209 ;  /* 0x00000001c9d17824 */ /* 0x000fe200078e0ad1 */
[----:B------:R-:W-:Y:S02]  /*0bb0*/  LOP3.LUT R4, R4, 0xfffffffe, RZ, 0xc0, !PT ;  /* 0xfffffffe04047812 */ /* 0x000fe400078ec0ff */
[----:B------:R-:W-:Y:S01]  /*0bc0*/  LEA.HI R7, R7, R6, RZ, 0x3 ;  /* 0x0000000607077211 */ /* 0x000fe200078f18ff */
[----:B------:R-:W-:Y:S01]  /*0bd0*/  IMAD.SHL.U32 R212, R209, 0x8, RZ ;  /* 0x00000008d1d47824 */ /* 0x000fe200078e00ff */
[----:B------:R-:W-:Y:S01]  /*0be0*/  SHF.R.S32.HI R210, RZ, 0x3, R8 ;  /* 0x00000003ffd27819 */ /* 0x000fe20000011408 */
        /* <DEDUP_REMOVED lines=10> */
[----:B------:R-:W-:Y:S01]  /*0c90*/  IMAD.IADD R0, R201, 0x1, -R0 ;  /* 0x00000001c9007824 */ /* 0x000fe200078e0a00 */
[----:B------:R-:W-:-:S02]  /*0ca0*/  LOP3.LUT R8, R2, 0x8, R8, 0xf8, !PT ;  /* 0x0000000802087812 */ /* 0x000fc400078ef808 */
[----:B------:R-:W-:Y:S02]  /*0cb0*/  SHF.R.U32.HI R2, RZ, 0x3, R2 ;  /* 0x00000003ff027819 */ /* 0x000fe40000011602 */
[----:B------:R-:W-:Y:S02]  /*0cc0*/  LOP3.LUT R208, R6, 0xffffffe0, RZ, 0xc0, !PT ;  /* 0xffffffe006d07812 */ /* 0x000fe400078ec0ff */
[----:B------:R-:W-:Y:S02]  /*0cd0*/  LOP3.LUT R204, R204, 0x1c0, RZ, 0xc0, !PT ;  /* 0x000001c0cccc7812 */ /* 0x000fe400078ec0ff */
[----:B------:R-:W-:Y:S01]  /*0ce0*/  SHF.R.S32.HI R9, RZ, 0x1f, R10 ;  /* 0x0000001fff097819 */ /* 0x000fe2000001140a */
[----:B------:R-:W-:Y:S01]  /*0cf0*/  IMAD.IADD R208, R201, 0x1, -R208 ;  /* 0x00000001c9d07824 */ /* 0x000fe200078e0ad0 */
[----:B------:R-:W-:Y:S02]  /*0d00*/  LOP3.LUT R2, R8, R2, RZ, 0x3c, !PT ;  /* 0x0000000208027212 */ /* 0x000fe400078e3cff */
[----:B------:R-:W-:-:S02]  /*0d10*/  LOP3.LUT R5, R204, 0x38, R212, 0xf8, !PT ;  /* 0x00000038cc057812 */ /* 0x000fc400078ef8d4 */
[----:B------:R-:W-:Y:S02]  /*0d20*/  SHF.R.S32.HI R8, RZ, 0x5, R6 ;  /* 0x00000005ff087819 */ /* 0x000fe40000011406 */
[----:B------:R-:W-:Y:S02]  /*0d30*/  SHF.R.U32.HI R204, RZ, 0x3, R204 ;  /* 0x00000003ffcc7819 */ /* 0x000fe400000116cc */
[----:B------:R-:W-:Y:S02]  /*0d40*/  SHF.R.S32.HI R6, RZ, 0x1f, R6 ;  /* 0x0000001fff067819 */ /* 0x000fe40000011406 */
[----:B------:R-:W-:Y:S02]  /*0d50*/  LEA.HI R9, R9, R10, RZ, 0x3 ;  /* 0x0000000a09097211 */ /* 0x000fe400078f18ff */
[----:B------:R-:W-:Y:S02]  /*0d60*/  LEA.HI R3, R3, R201, RZ, 0x6 ;  /* 0x000000c903037211 */ /* 0x000fe400078f30ff */
[----:B------:R-:W-:-:S02]  /*0d70*/  LOP3.LUT R204, R5, R204, RZ, 0x3c, !PT ;  /* 0x000000cc05cc7212 */ /* 0x000fc400078e3cff */
[----:B------:R-:W-:Y:S01]  /*0d80*/  LEA.HI R6, R6, R8, RZ, 0x3 ;  /* 0x0000000806067211 */ /* 0x000fe200078f18ff */
[----:B------:R-:W-:Y:S01]  /*0d90*/  IMAD.SHL.U32 R3, R3, 0x8, RZ ;  /* 0x0000000803037824 */ /* 0x000fe200078e00ff */
[----:B------:R-:W-:Y:S02]  /*0da0*/  SHF.R.S32.HI R205, RZ, 0x1f, R208 ;  /* 0x0000001fffcd7819 */ /* 0x000fe400000114d0 */
[----:B------:R-:W-:Y:S02]  /*0db0*/  LOP3.LUT R11, R7, 0x1, RZ, 0xc0, !PT ;  /* 0x00000001070b7812 */ /* 0x000fe400078ec0ff */
[C---:B------:R-:W-:Y:S01]  /*0dc0*/  LOP3.LUT R5, R9.reuse, 0xfffffff8, RZ, 0xc0, !PT ;  /* 0xfffffff809057812 */ /* 0x040fe200078ec0ff */
[----:B------:R-:W-:Y:S01]  /*0dd0*/  IMAD.SHL.U32 R9, R9, 0x40, RZ ;  /* 0x0000004009097824 */ /* 0x000fe200078e00ff */
[----:B------:R-:W-:Y:S02]  /*0de0*/  LOP3.LUT R6, R6, 0xffffff8, RZ, 0xc0, !PT ;  /* 0x0ffffff806067812 */ /* 0x000fe400078ec0ff */
[----:B------:R-:W-:Y:S01]  /*0df0*/  LEA.HI R205, R205, R208, RZ, 0x2 ;  /* 0x000000d0cdcd7211 */ /* 0x000fe200078f10ff */
[----:B------:R-:W-:Y:S01]  /*0e00*/  IMAD.IADD R5, R10, 0x1, -R5 ;  /* 0x000000010a057824 */ /* 0x000fe200078e0a05 */
[----:B------:R-:W-:Y:S01]  /*0e10*/  ISETP.NE.U32.AND P0, PT, R11, 0x1, PT ;  /* 0x000000010b00780c */ /* 0x000fe20003f05070 */
[----:B------:R-:W-:Y:S01]  /*0e20*/  IMAD.IADD R6, R8, 0x1, -R6 ;  /* 0x0000000108067824 */ /* 0x000fe200078e0a06 */
[----:B------:R-:W-:Y:S01]  /*0e30*/  SHF.R.S32.HI R207, RZ, 0x2, R205 ;  /* 0x00000002ffcf7819 */ /* 0x000fe200000114cd */
[----:B------:R-:W-:Y:S01]  /*0e40*/  IMAD.SHL.U32 R10, R4, 0x8, RZ ;  /* 0x00000008040a7824 */ /* 0x000fe200078e00ff */
[C---:B------:R-:W-:Y:S01]  /*0e50*/  R2P PR, R7.reuse, 0x6 ;  /* 0x0000000607007804 */ /* 0x040fe20000000000 */
[----:B------:R-:W-:Y:S01]  /*0e60*/  IMAD.SHL.U32 R7, R7, 0x40, RZ ;  /* 0x0000004007077824 */ /* 0x000fe200078e00ff */
[----:B------:R-:W-:Y:S01]  /*0e70*/  LOP3.LUT R204, R204, 0x7ffffe00, R3, 0xf8, !PT ;  /* 0x7ffffe00cccc7812 */ /* 0x000fe200078ef803 */
[----:B------:R-:W-:Y:S01]  /*0e80*/  IMAD.SHL.U32 R3, R5, 0x40, RZ ;  /* 0x0000004005037824 */ /* 0x000fe200078e00ff */
[----:B------:R-:W-:Y:S01]  /*0e90*/  LOP3.LUT P4, RZ, R209, 0x2, RZ, 0xc0, !PT ;  /* 0x00000002d1ff7812 */ /* 0x000fe2000788c0ff */
[----:B------:R-:W-:Y:S01]  /*0ea0*/  IMAD R207, R6, 0x10, R207 ;  /* 0x0000001006cf7824 */ /* 0x000fe200078e02cf */
[----:B------:R-:W-:Y:S01]  /*0eb0*/  LEA.HI R6, R0, R0, RZ, 0x1 ;  /* 0x0000000000067211 */ /* 0x000fe200078f08ff */
[----:B------:R-:W-:Y:S01]  /*0ec0*/  IMAD.SHL.U32 R8, R8, 0x400, RZ ;  /* 0x0000040008087824 */ /* 0x000fe200078e00ff */
[----:B------:R-:W-:Y:S01]  /*0ed0*/  LOP3.LUT R7, R7, 0x1c0, RZ, 0xc0, !PT ;  /* 0x000001c007077812 */ /* 0x000fe200078ec0ff */
[----:B------:R-:W-:Y:S01]  /*0ee0*/  IMAD.SHL.U32 R204, R204, 0x2, RZ ;  /* 0x00000002cccc7824 */ /* 0x000fe200078e00ff */
[----:B------:R-:W-:Y:S01]  /*0ef0*/  LOP3.LUT R3, R3, 0x1c0, RZ, 0xc0, !PT ;  /* 0x000001c003037812 */ /* 0x000fe200078ec0ff */
[----:B------:R-:W-:Y:S01]  /*0f00*/  IMAD R232, R0, 0x2, R8 ;  /* 0x0000000200e87824 */ /* 0x000fe200078e0208 */
[----:B------:R-:W-:-:S02]  /*0f10*/  LOP3.LUT R6, R6, 0x1ffffffe, RZ, 0xc0, !PT ;  /* 0x1ffffffe06067812 */ /* 0x000fc400078ec0ff */
[----:B------:R-:W-:Y:S02]  /*0f20*/  LEA.HI R7, R7, R7, RZ, 0x1d ;  /* 0x0000000707077211 */ /* 0x000fe400078fe8ff */
[----:B------:R-:W-:Y:S01]  /*0f30*/  LOP3.LUT R10, R3, 0x8, R10, 0xf8, !PT ;  /* 0x00000008030a7812 */ /* 0x000fe200078ef80a */
[----:B------:R-:W-:Y:S01]  /*0f40*/  IMAD.IADD R206, R0, 0x1, -R6 ;  /* 0x0000000100ce7824 */ /* 0x000fe200078e0a06 */
[----:B------:R-:W-:Y:S01]  /*0f50*/  SHF.R.U32.HI R3, RZ, 0x3, R3 ;  /* 0x00000003ff037819 */ /* 0x000fe20000011603 */
[----:B------:R-:W-:Y:S01]  /*0f60*/  IMAD.IADD R232, R232, 0x1, R7 ;  /* 0x00000001e8e87824 */ /* 0x000fe200078e0207 */
[----:B------:R-:W-:Y:S01]  /*0f70*/  LOP3.LUT R6, R9, 0xfffffe00, RZ, 0xc0, !PT ;  /* 0xfffffe0009067812 */ /* 0x000fe200078ec0ff */
[----:B------:R-:W-:Y:S01]  /*0f80*/  IMAD R0, R4, 0x200, R2 ;  /* 0x0000020004007824 */ /* 0x000fe200078e0202 */
[----:B------:R-:W-:Y:S01]  /*0f90*/  LOP3.LUT R3, R10, R3, RZ, 0x3c, !PT ;  /* 0x000000030a037212 */ /* 0x000fe200078e3cff */
[----:B------:R-:W-:Y:S01]  /*0fa0*/  IMAD.MOV.U32 R2, RZ, RZ, 0x20 ;  /* 0x00000020ff027424 */ /* 0x000fe200078e00ff */
[----:B------:R-:W-:Y:S01]  /*0fb0*/  LOP3.LUT R205, R205, 0x7ffffffc, RZ, 0xc0, !PT ;  /* 0x7ffffffccdcd7812 */ /* 0x000fe200078ec0ff */
[----:B------:R-:W-:Y:S01]  /*0fc0*/  IMAD R206, R206, 0x8, R207 ;  /* 0x00000008cece7824 */ /* 0x000fe200078e02cf */
[----:B------:R-:W-:-:S02]  /*0fd0*/  IADD3 R4, R3, R6, R8 ;  /* 0x0000000603047210 */ /* 0x000fc40007ffe008 */
[----:B------:R-:W-:Y:S01]  /*0fe0*/  LEA R232, R232, 0x80, 0x1 ;  /* 0x00000080e8e87811 */ /* 0x000fe200078e08ff */
[----:B------:R-:W-:Y:S01]  /*0ff0*/  IMAD.IADD R205, R208, 0x1, -R205 ;  /* 0x00000001d0cd7824 */ /* 0x000fe200078e0acd */
[----:B------:R-:W-:Y:S02]  /*1000*/  LOP3.LUT P6, RZ, R5, 0x2, RZ, 0xc0, !PT ;  /* 0x0000000205ff7812 */ /* 0x000fe400078cc0ff */
[----:B------:R-:W-:Y:S01]  /*1010*/  LOP3.LUT R3, R3, R6, RZ, 0xfc, !PT ;  /* 0x0000000603037212 */ /* 0x000fe200078efcff */
[----:B------:R-:W-:Y:S01]  /*1020*/  IMAD.MOV.U32 R6, RZ, RZ, 0x40 ;  /* 0x00000040ff067424 */ /* 0x000fe200078e00ff */
[----:B------:R-:W-:Y:S01]  /*1030*/  SEL R235, R2, 0xffffffe0, !P1 ;  /* 0xffffffe002eb7807 */ /* 0x000fe20004800000 */
[----:B------:R-:W-:Y:S01]  /*1040*/  IMAD.SHL.U32 R205, R205, 0x2, RZ ;  /* 0x00000002cdcd7824 */ /* 0x000fe200078e00ff */
[----:B------:R-:W-:Y:S02]  /*1050*/  LEA R189, R0, 0x6100, 0x1 ;  /* 0x0000610000bd7811 */ /* 0x000fe400078e08ff */
[C---:B------:R-:W-:Y:S01]  /*1060*/  IADD3 R231, R232.reuse, -0x10, RZ ;  /* 0xfffffff0e8e77810 */ /* 0x040fe20007ffe0ff */
[----:B------:R-:W-:Y:S01]  /*1070*/  IMAD.IADD R230, R232, 0x1, R235 ;  /* 0x00000001e8e67824 */ /* 0x000fe200078e02eb */
[----:B------:R-:W-:-:S02]  /*1080*/  LOP3.LUT P5, RZ, R5, 0x4, RZ, 0xc0, !PT ;  /* 0x0000000405ff7812 */ /* 0x000fc400078ac0ff */
[C---:B------:R-:W-:Y:S01]  /*1090*/  LOP3.LUT P3, RZ, R209.reuse, 0x4, RZ, 0xc0, !PT ;  /* 0x00000004d1ff7812 */ /* 0x040fe2000786c0ff */
[----:B------:R-:W-:Y:S01]  /*10a0*/  IMAD R209, R209, 0x20, R210 ;  /* 0x00000020d1d17824 */ /* 0x000fe200078e02d2 */
[----:B------:R-:W-:Y:S02]  /*10b0*/  SEL R2, R2, 0xffffffe0, !P6 ;  /* 0xffffffe002027807 */ /* 0x000fe40007000000 */
[----:B------:R-:W-:Y:S02]  /*10c0*/  @P0 IADD3 R231, R232, 0x10, RZ ;  /* 0x00000010e8e70810 */ /* 0x000fe40007ffe0ff */
[----:B------:R-:W-:Y:S02]  /*10d0*/  LEA R190, R4, 0xc100, 0x1 ;  /* 0x0000c10004be7811 */ /* 0x000fe400078e08ff */
[----:B------:R-:W-:Y:S01]  /*10e0*/  LEA R183, R3, 0x100, 0x1 ;  /* 0x0000010003b77811 */ /* 0x000fe200078e08ff */
[----:B------:R-:W-:Y:S01]  /*10f0*/  IMAD.IADD R235, R235, 0x1, R231 ;  /* 0x00000001ebeb7824 */ /* 0x000fe200078e02e7 */
[----:B------:R-:W-:Y:S01]  /*1100*/  SEL R236, R6, 0xffffffc0, !P2 ;  /* 0xffffffc006ec7807 */ /* 0x000fe20005000000 */
[----:B------:R-:W-:Y:S01]  /*1110*/  IMAD.IADD R188, R190, 0x1, R2 ;  /* 0x00000001bebc7824 */ /* 0x000fe200078e0202 */
[C---:B------:R-:W-:Y:S01]  /*1120*/  IADD3 R187, R189.reuse, 0x20, RZ ;  /* 0x00000020bdbb7810 */ /* 0x040fe20007ffe0ff */
[----:B------:R-:W-:Y:S01]  /*1130*/  IMAD.IADD R182, R2, 0x1, R183 ;  /* 0x0000000102b67824 */ /* 0x000fe200078e02b7 */
[----:B------:R-:W-:Y:S01]  /*1140*/  SEL R5, R6, 0xffffffc0, !P3 ;  /* 0xffffffc006057807 */ /* 0x000fe20005800000 */
[--C-:B------:R-:W-:Y:S01]  /*1150*/  IMAD.IADD R229, R232, 0x1, R236.reuse ;  /* 0x00000001e8e57824 */ /* 0x100fe200078e02ec */
[----:B------:R-:W-:Y:S01]  /*1160*/  SEL R0, R6, 0xffffffc0, !P5 ;  /* 0xffffffc006007807 */ /* 0x000fe20006800000 */
[--C-:B------:R-:W-:Y:S01]  /*1170*/  IMAD.IADD R233, R230, 0x1, R236.reuse ;  /* 0x00000001e6e97824 */ /* 0x100fe200078e02ec */
[C---:B------:R-:W-:Y:S01]  /*1180*/  @P4 IADD3 R187, R189.reuse, -0x20, RZ ;  /* 0xffffffe0bdbb4810 */ /* 0x040fe20007ffe0ff */
[----:B------:R-:W-:Y:S01]  /*1190*/  IMAD.IADD R234, R236, 0x1, R231 ;  /* 0x00000001ecea7824 */ /* 0x000fe200078e02e7 */
[C---:B------:R-:W-:Y:S01]  /*11a0*/  IADD3 R203, R212.reuse, 0x40, RZ ;  /* 0x00000040d4cb7810 */ /* 0x040fe20007ffe0ff */
[----:B------:R-:W-:Y:S01]  /*11b0*/  IMAD.IADD R185, R189, 0x1, R5 ;  /* 0x00000001bdb97824 */ /* 0x000fe200078e0205 */
[----:B------:R-:W-:Y:S01]  /*11c0*/  IADD3 R202, R212, 0x80, RZ ;  /* 0x00000080d4ca7810 */ /* 0x000fe20007ffe0ff */
[----:B------:R-:W-:Y:S01]  /*11d0*/  IMAD.IADD R176, R5, 0x1, R187 ;  /* 0x0000000105b07824 */ /* 0x000fe200078e02bb */
[----:B------:R-:W-:Y:S01]  /*11e0*/  IADD3 R227, R205, 0x88, RZ ;  /* 0x00000088cde37810 */ /* 0x000fe20007ffe0ff */
[----:B------:R-:W-:Y:S01]  /*11f0*/  IMAD.IADD R236, R235, 0x1, R236 ;  /* 0x00000001ebec7824 */ /* 0x000fe200078e02ec */
[C---:B------:R-:W-:Y:S01]  /*1200*/  IADD3 R226, R205.reuse, 0x90, RZ ;  /* 0x00000090cde27810 */ /* 0x040fe20007ffe0ff */
[--C-:B------:R-:W-:Y:S01]  /*1210*/  IMAD.IADD R186, R190, 0x1, R0.reuse ;  /* 0x00000001beba7824 */ /* 0x100fe200078e0200 */
        /* <DEDUP_REMOVED lines=8> */
[----:B------:R-:W-:Y:S02]  /*12a0*/  SHF.R.S32.HI R213, RZ, 0x1f, R212 ;  /* 0x0000001fffd57819 */ /* 0x000fe400000114d4 */
[----:B------:R-:W-:Y:S02]  /*12b0*/  SHF.R.S32.HI R198, RZ, 0x1f, R203 ;  /* 0x0000001fffc67819 */ /* 0x000fe400000114cb */
[----:B------:R-:W-:Y:S02]  /*12c0*/  SHF.R.S32.HI R197, RZ, 0x1f, R202 ;  /* 0x0000001fffc57819 */ /* 0x000fe400000114ca */
        /* <DEDUP_REMOVED lines=19> */
.L_x_2570:
        /* <DEDUP_REMOVED lines=34> */
.L_x_2490:
[----:B------:R-:W-:-:S04]  /*1620*/  ISETP.NE.U32.AND P1, PT, RZ, c[0x0][0x368], PT ;  /* 0x0000da00ff007a0c */ /* 0x000fc80003f25070 */
[----:B------:R-:W-:-:S13]  /*1630*/  ISETP.NE.AND.EX P1, PT, RZ, c[0x0][0x36c], PT, P1 ;  /* 0x0000db00ff007a0c */ /* 0x000fda0003f25310 */
[----:B------:R-:W-:Y:S05]  /*1640*/  @!P1 BRA `(.L_x_2491) ;  /* 0x0000004000009947 */ /* 0x000fea0003800000 */
[----:B--2---:R-:W-:-:S04]  /*1650*/  LEA R10, P1, R238, c[0x0][0x368], 0x2 ;  /* 0x0000da00ee0a7a11 */ /* 0x004fc800078210ff */
[----:B------:R-:W-:-:S05]  /*1660*/  LEA.HI.X R11, R238, c[0x0][0x36c], R237, 0x2, P1 ;  /* 0x0000db00ee0b7a11 */ /* 0x000fca00008f14ed */
[----:B------:R1:W5:Y:S01]  /*1670*/  LDG.E R4, [R10.64] ;  /* 0x000000060a047981 */ /* 0x000362000c1e1900 */
[----:B------:R-:W-:Y:S05]  /*1680*/  BRA `(.L_x_2492) ;  /* 0x0000005000007947 */ /* 0x000fea0003800000 */
.L_x_2491:
[----:B------:R-:W-:Y:S01]  /*1690*/  MOV R4, c[0x0][0x1d0] ;  /* 0x0000740000047a02 */ /* 0x000fe20000000f00 */
[----:B------:R-:W-:Y:S05]  /*16a0*/  @!P0 BRA `(.L_x_2492) ;  /* 0x0000003000008947 */ /* 0x000fea0003800000 */
[----:B------:R-:W3:Y:S04]  /*16b0*/  LDG.E R0, [R10.64] ;  /* 0x000000060a007981 */ /* 0x000ee8000c1e1900 */
[----:B------:R-:W3:Y:S02]  /*16c0*/  LDG.E R4, [R10.64+0x4] ;  /* 0x000004060a047981 */ /* 0x000ee4000c1e1900 */
[----:B---3--:R-:W-:-:S05]  /*16d0*/  IADD3 R4, -R0, R4, RZ ;  /* 0x0000000400047210 */ /* 0x008fca0007ffe1ff */
.L_x_2492:
[--C-:B-----5:R-:W-:Y:S01]  /*16e0*/  IMAD.IADD R4, R4, 0x1, -R5.reuse ;  /* 0x0000000104047824 */ /* 0x120fe200078e0a05 */
[C---:B--2---:R-:W-:Y:S01]  /*16f0*/  LOP3.LUT R9, R194.reuse, 0xff000000, RZ, 0xc0, !PT ;  /* 0xff000000c2097812 */ /* 0x044fe200078ec0ff */
[----:B------:R-:W-:Y:S01]  /*1700*/  BSSY B0, `(.L_x_2493) ;  /* 0x000002a000007945 */ /* 0x000fe20003800000 */
[----:B------:R-:W-:Y:S01]  /*1710*/  LOP3.LUT R242, R194, 0xff0000, RZ, 0xc0, !PT ;  /* 0x00ff0000c2f27812 */ /* 0x000fe200078ec0ff */
[----:B------:R-:W-:Y:S01]  /*1720*/  IMAD.IADD R7, R7, 0x1, R5 ;  /* 0x0000000107077824 */ /* 0x000fe200078e0205 */
[----:B------:R-:W-:-:S02]  /*1730*/  ISETP.GE.AND P1, PT, R4, 0x1, PT ;  /* 0x000000010400780c */ /* 0x000fc40003f26270 */
[----:B------:R-:W-:Y:S02]  /*1740*/  IADD3 R0, R4, 0x3f, RZ ;  /* 0x0000003f04007810 */ /* 0x000fe40007ffe0ff */
[----:B------:R-:W-:Y:S02]  /*1750*/  SHF.R.U32.HI R9, RZ, 0x8, R9 ;  /* 0x00000008ff097819 */ /* 0x000fe40000011609 */
[----:B------:R-:W-:Y:S02]  /*1760*/  SHF.R.S32.HI R2, RZ, 0x1f, R0 ;  /* 0x0000001fff027819 */ /* 0x000fe40000011400 */
[----:B------:R-:W-:Y:S02]  /*1770*/  LEA.HI R242, R242, R9, RZ, 0x10 ;  /* 0x00000009f2f27211 */ /* 0x000fe400078f80ff */
[----:B------:R-:W-:Y:S01]  /*1780*/  LEA.HI R0, R2, R0, RZ, 0x6 ;  /* 0x0000000002007211 */ /* 0x000fe200078f30ff */
[----:B------:R-:W-:Y:S01]  /*1790*/  IMAD.MOV.U32 R2, RZ, RZ, RZ ;  /* 0x000000ffff027224 */ /* 0x000fe200078e00ff */
[----:B------:R-:W-:-:S02]  /*17a0*/  LOP3.LUT R243, R242, 0xff, RZ, 0xc0, !PT ;  /* 0x000000fff2f37812 */ /* 0x000fc400078ec0ff */
[----:B------:R-:W-:Y:S02]  /*17b0*/  SHF.R.U32.HI R242, RZ, 0x10, R242 ;  /* 0x00000010fff27819 */ /* 0x000fe400000116f2 */
[----:B------:R-:W-:Y:S01]  /*17c0*/  SHF.R.S32.HI R0, RZ, 0x6, R0 ;  /* 0x00000006ff007819 */ /* 0x000fe20000011400 */
[----:B------:R-:W-:Y:S05]  /*17d0*/  @!P1 BRA `(.L_x_2494) ;  /* 0x000001c000009947 */ /* 0x000fea0003800000 */
[----:B------:R-:W-:-:S04]  /*17e0*/  ISETP.NE.AND P1, PT, R242, RZ, PT ;  /* 0x000000fff200720c */ /* 0x000fc80003f25270 */
[----:B------:R-:W-:-:S04]  /*17f0*/  SEL R9, R242, c[0x0][0x338], P1 ;  /* 0x0000ce00f2097a07 */ /* 0x000fc80000800000 */
        /* <DEDUP_REMOVED lines=24> */
[----:B------:R-:W-:-:S05]  /*1980*/  @!P2 LOP3.LUT R10, RZ, R9, RZ, 0x33, !PT ;  /* 0x00000009ff0aa212 */ /* 0x000fca00078e33ff */
[----:B------:R-:W-:Y:S02]  /*1990*/  IMAD.MOV.U32 R2, RZ, RZ, R10 ;  /* 0x000000ffff027224 */ /* 0x000fe400078e000a */
.L_x_2494:
[----:B------:R-:W-:Y:S05]  /*19a0*/  BSYNC B0 ;  /* 0x0000000000007941 */ /* 0x000fea0003800000 */
.L_x_2493:
        /* <DEDUP_REMOVED lines=58> */
[----:B------:R-:W-:-:S06]  /*1d50*/  @P2 IMAD.WIDE R2, R238, R3, c[0x0][0x340] ;  /* 0x0000d000ee022625 */ /* 0x000fcc00078e0203 */
[----:B------:R2:W3:Y:S01]  /*1d60*/  @P2 LDG.E R3, [R2.64] ;  /* 0x0000000602032981 */ /* 0x0004e2000c1e1900 */
[----:B------:R-:W-:Y:S01]  /*1d70*/  SHF.R.S32.HI R20, RZ, 0x1f, R6 ;  /* 0x0000001fff147819 */ /* 0x000fe20000011406 */
[----:B------:R-:W-:Y:S01]  /*1d80*/  IMAD.WIDE.U32 R12, R6, c[0x0][0x178], RZ ;  /* 0x00005e00060c7a25 */ /* 0x000fe200078e00ff */
[----:B------:R-:W-:Y:S02]  /*1d90*/  ISETP.GE.AND P5, PT, R203, c[0x0][0x1d4], PT ;  /* 0x00007500cb007a0c */ /* 0x000fe40003fa6270 */
[----:B------:R-:W-:Y:S01]  /*1da0*/  ISETP.GE.AND P4, PT, R212, c[0x0][0x1d4], PT ;  /* 0x00007500d4007a0c */ /* 0x000fe20003f86270 */
[----:B------:R-:W-:Y:S01]  /*1db0*/  IMAD R20, R20, c[0x0][0x178], RZ ;  /* 0x00005e0014147a24 */ /* 0x000fe200078e02ff */
[----:B------:R-:W-:Y:S02]  /*1dc0*/  SEL R28, RZ, 0xffffffff, P5 ;  /* 0xffffffffff1c7807 */ /* 0x000fe40002800000 */
[----:B-1----:R-:W-:Y:S01]  /*1dd0*/  SEL R11, RZ, 0x1, P4 ;  /* 0x00000001ff0b7807 */ /* 0x002fe20002000000 */
[----:B------:R-:W-:Y:S01]  /*1de0*/  IMAD R20, R6, c[0x0][0x17c], R20 ;  /* 0x00005f0006147a24 */ /* 0x000fe200078e0214 */
[----:B------:R-:W-:Y:S01]  /*1df0*/  ISETP.GE.AND P6, PT, R202, c[0x0][0x1d4], PT ;  /* 0x00007500ca007a0c */ /* 0x000fe20003fc6270 */
[----:B------:R-:W-:Y:S01]  /*1e00*/  IMAD.SHL.U32 R28, R28, 0x2, RZ ;  /* 0x000000021c1c7824 */ /* 0x000fe200078e00ff */
[----:B------:R-:W-:-:S02]  /*1e10*/  P2R R9, PR, RZ, 0x20 ;  /* 0x00000020ff097803 */ /* 0x000fc40000000000 */
[----:B------:R-:W-:Y:S01]  /*1e20*/  IADD3 R21, R13, R20, RZ ;  /* 0x000000140d157210 */ /* 0x000fe20007ffe0ff */
[----:B------:R-:W-:Y:S01]  /*1e30*/  IMAD.MOV.U32 R20, RZ, RZ, R12 ;  /* 0x000000ffff147224 */ /* 0x000fe200078e000c */
[----:B------:R-:W-:Y:S02]  /*1e40*/  LOP3.LUT R28, R28, 0x2, R11, 0xe2, !PT ;  /* 0x000000021c1c7812 */ /* 0x000fe400078ee20b */
[----:B------:R-:W-:Y:S01]  /*1e50*/  SHF.R.S32.HI R11, RZ, 0x1f, R7 ;  /* 0x0000001fff0b7819 */ /* 0x000fe20000011407 */
[C---:B------:R-:W-:Y:S01]  /*1e60*/  IMAD.WIDE.U32 R20, R239.reuse, c[0x0][0x1b8], R20 ;  /* 0x00006e00ef147a25 */ /* 0x040fe200078e0014 */
[----:B------:R-:W-:Y:S02]  /*1e70*/  SEL R13, RZ, 0x4, P6 ;  /* 0x00000004ff0d7807 */ /* 0x000fe40003000000 */
[----:B------:R-:W-:Y:S01]  /*1e80*/  P2R R10, PR, RZ, 0x10 ;  /* 0x00000010ff0a7803 */ /* 0x000fe20000000000 */
[----:B------:R-:W-:Y:S01]  /*1e90*/  IMAD R15, R239, c[0x0][0x1bc], R21 ;  /* 0x00006f00ef0f7a24 */ /* 0x000fe200078e0215 */
[----:B--2---:R-:W-:-:S02]  /*1ea0*/  MOV R2, c[0x0][0x2c4] ;  /* 0x0000b10000027a02 */ /* 0x004fc40000000f00 */
[----:B------:R-:W-:Y:S02]  /*1eb0*/  LOP3.LUT R28, R28, R13, RZ, 0xfc, !PT ;  /* 0x0000000d1c1c7212 */ /* 0x000fe400078efcff */
[----:B------:R-:W-:Y:S01]  /*1ec0*/  ISETP.NE.AND P1, PT, R2, 0x1, PT ;  /* 0x000000010200780c */ /* 0x000fe20003f25270 */
[----:B------:R-:W-:Y:S01]  /*1ed0*/  IMAD R2, R193, 0x80, R209 ;  /* 0x00000080c1027824 */ /* 0x000fe200078e02d1 */
[----:B------:R-:W-:Y:S02]  /*1ee0*/  ISETP.GE.AND P5, PT, R203, c[0x0][0x198], PT ;  /* 0x00006600cb007a0c */ /* 0x000fe40003fa6270 */
[----:B------:R-:W-:Y:S02]  /*1ef0*/  ISETP.GE.AND P4, PT, R202, c[0x0][0x198], PT ;  /* 0x00006600ca007a0c */ /* 0x000fe40003f86270 */
[----:B------:R-:W-:-:S07]  /*1f00*/  MOV R5, R2 ;  /* 0x0000000200057202 */ /* 0x000fce0000000f00 */
[----:B------:R-:W-:-:S05]  /*1f10*/  @P1 IMAD.HI.U32 R6, R2, c[0x0][0x2c8], RZ ;  /* 0x0000b20002061a27 */ /* 0x000fca00078e00ff */
[----:B------:R-:W-:Y:S02]  /*1f20*/  @P1 SHF.R.U32.HI R5, RZ, c[0x0][0x2cc], R6 ;  /* 0x0000b300ff051a19 */ /* 0x000fe40000011606 */
[C---:B------:R-:W-:Y:S02]  /*1f30*/  IADD3 R14, P1, R210.reuse, R7, RZ ;  /* 0x00000007d20e7210 */ /* 0x040fe40007f3e0ff */
[----:B------:R-:W-:Y:S02]  /*1f40*/  SEL R7, R237, RZ, !P3 ;  /* 0x000000ffed077207 */ /* 0x000fe40005800000 */
[----:B------:R-:W-:Y:S01]  /*1f50*/  LEA.HI.X.SX32 R11, R210, R11, 0x1, P1 ;  /* 0x0000000bd20b7211 */ /* 0x000fe200008f0eff */
[----:B------:R-:W-:Y:S01]  /*1f60*/  IMAD.WIDE.U32 R18, R14, c[0x0][0x1e0], R212 ;  /* 0x000078000e127a25 */ /* 0x000fe200078e00d4 */
[----:B------:R-:W-:Y:S02]  /*1f70*/  SEL R6, R238, RZ, !P3 ;  /* 0x000000ffee067207 */ /* 0x000fe40005800000 */
[----:B------:R-:W-:Y:S01]  /*1f80*/  ISETP.GE.AND P1, PT, R212, c[0x0][0x198], PT ;  /* 0x00006600d4007a0c */ /* 0x000fe20003f26270 */
[----:B------:R-:W-:-:S02]  /*1f90*/  IMAD R12, R11, c[0x0][0x1e0], RZ ;  /* 0x000078000b0c7a24 */ /* 0x000fc400078e02ff */
[----:B------:R-:W-:Y:S02]  /*1fa0*/  IMAD R11, R11, c[0x0][0x208], RZ ;  /* 0x000082000b0b7a24 */ /* 0x000fe400078e02ff */
[----:B------:R-:W-:-:S04]  /*1fb0*/  IMAD.WIDE.U32 R16, R14, c[0x0][0x208], R212 ;  /* 0x000082000e107a25 */ /* 0x000fc800078e00d4 */
[C---:B------:R-:W-:Y:S02]  /*1fc0*/  IMAD R12, R14.reuse, c[0x0][0x1e4], R12 ;  /* 0x000079000e0c7a24 */ /* 0x040fe400078e020c */
[----:B------:R-:W-:Y:S01]  /*1fd0*/  IMAD R11, R14, c[0x0][0x20c], R11 ;  /* 0x000083000e0b7a24 */ /* 0x000fe200078e020b */
[----:B------:R-:W-:Y:S01]  /*1fe0*/  MOV R14, R20 ;  /* 0x00000014000e7202 */ /* 0x000fe20000000f00 */
[----:B------:R-:W-:Y:S01]  /*1ff0*/  IMAD R7, R7, c[0x0][0x1c0], RZ ;  /* 0x0000700007077a24 */ /* 0x000fe200078e02ff */
[----:B------:R-:W-:Y:S01]  /*2000*/  IADD3 R13, R19, R12, RZ ;  /* 0x0000000c130d7210 */ /* 0x000fe20007ffe0ff */
[----:B------:R-:W-:Y:S01]  /*2010*/  IMAD.IADD R17, R17, 0x1, R11 ;  /* 0x0000000111117824 */ /* 0x000fe200078e020b */
[----:B------:R-:W-:Y:S01]  /*2020*/  SHF.R.S32.HI R11, RZ, 0x1f, R5 ;  /* 0x0000001fff0b7819 */ /* 0x000fe20000011405 */
[C---:B------:R-:W-:Y:S02]  /*2030*/  IMAD R7, R6.reuse, c[0x0][0x1c4], R7 ;  /* 0x0000710006077a24 */ /* 0x040fe400078e0207 */
[----:B------:R-:W-:-:S04]  /*2040*/  IMAD.WIDE.U32 R14, R6, c[0x0][0x1c0], R14 ;  /* 0x00007000060e7a25 */ /* 0x000fc800078e000e */
[----:B------:R-:W-:Y:S01]  /*2050*/  IMAD.MOV R6, RZ, RZ, -R5 ;  /* 0x000000ffff067224 */ /* 0x000fe200078e0a05 */
[----:B------:R-:W-:Y:S01]  /*2060*/  IADD3 R15, R15, R7, RZ ;  /* 0x000000070f0f7210 */ /* 0x000fe20007ffe0ff */
[----:B------:R-:W-:Y:S02]  /*2070*/  IMAD R11, R11, c[0x0][0x1b0], RZ ;  /* 0x00006c000b0b7a24 */ /* 0x000fe400078e02ff */
[----:B------:R-:W-:Y:S02]  /*2080*/  IMAD R6, R6, c[0x0][0x2c4], R2 ;  /* 0x0000b10006067a24 */ /* 0x000fe400078e0202 */
[----:B------:R-:W-:Y:S02]  /*2090*/  IMAD.MOV.U32 R12, RZ, RZ, R18 ;  /* 0x000000ffff0c7224 */ /* 0x000fe400078e0012 */
[C---:B------:R-:W-:Y:S01]  /*20a0*/  IMAD R11, R5.reuse, c[0x0][0x1b4], R11 ;  /* 0x00006d00050b7a24 */ /* 0x040fe200078e020b */
[----:B------:R-:W-:Y:S01]  /*20b0*/  SHF.R.S32.HI R2, RZ, 0x1f, R6 ;  /* 0x0000001fff027819 */ /* 0x000fe20000011406 */
[----:B------:R-:W-:-:S04]  /*20c0*/  IMAD.WIDE.U32 R14, R5, c[0x0][0x1b0], R14 ;  /* 0x00006c00050e7a25 */ /* 0x000fc800078e000e */
[----:B------:R-:W-:Y:S01]  /*20d0*/  IMAD.WIDE.U32 R12, R239, c[0x0][0x1e8], R12 ;  /* 0x00007a00ef0c7a25 */ /* 0x000fe200078e000c */
[----:B------:R-:W-:-:S03]  /*20e0*/  IADD3 R15, R15, R11, RZ ;  /* 0x0000000b0f0f7210 */ /* 0x000fc60007ffe0ff */
[----:B------:R-:W-:-:S04]  /*20f0*/  IMAD.WIDE.U32 R16, R239, c[0x0][0x210], R16 ;  /* 0x00008400ef107a25 */ /* 0x000fc800078e0010 */
[----:B------:R-:W-:Y:S01]  /*2100*/  IMAD R2, R2, c[0x0][0x1a8], RZ ;  /* 0x00006a0002027a24 */ /* 0x000fe200078e02ff */
[----:B------:R-:W-:Y:S01]  /*2110*/  MOV R248, R16 ;  /* 0x0000001000f87202 */ /* 0x000fe20000000f00 */
[----:B------:R-:W-:Y:S02]  /*2120*/  IMAD.MOV.U32 R250, RZ, RZ, R12 ;  /* 0x000000fffffa7224 */ /* 0x000fe400078e000c */
[C---:B------:R-:W-:Y:S02]  /*2130*/  IMAD R12, R6.reuse, c[0x0][0x1ac], R2 ;  /* 0x00006b00060c7a24 */ /* 0x040fe400078e0202 */
[C---:B------:R-:W-:Y:S02]  /*2140*/  IMAD R251, R239.reuse, c[0x0][0x1ec], R13 ;  /* 0x00007b00effb7a24 */ /* 0x040fe400078e020d */
[----:B------:R-:W-:Y:S02]  /*2150*/  IMAD R249, R239, c[0x0][0x214], R17 ;  /* 0x00008500eff97a24 */ /* 0x000fe400078e0211 */
[----:B------:R-:W-:-:S04]  /*2160*/  IMAD.WIDE.U32 R6, R6, c[0x0][0x1a8], R14 ;  /* 0x00006a0006067a25 */ /* 0x000fc800078e000e */
[----:B------:R-:W-:Y:S01]  /*2170*/  IMAD R11, R193, 0x80, R210 ;  /* 0x00000080c10b7824 */ /* 0x000fe200078e02d2 */
[----:B------:R-:W-:Y:S02]  /*2180*/  IADD3 R12, R7, R12, RZ ;  /* 0x0000000c070c7210 */ /* 0x000fe40007ffe0ff */
[----:B---3--:R-:W-:Y:S01]  /*2190*/  @P2 SHF.R.S32.HI R194, RZ, 0x1f, R3 ;  /* 0x0000001fffc22819 */ /* 0x008fe20000011403 */
[----:B------:R-:W-:Y:S01]  /*21a0*/  @!P2 IMAD.MOV.U32 R194, RZ, RZ, R237 ;  /* 0x000000ffffc2a224 */ /* 0x000fe200078e00ed */
[----:B------:R-:W-:-:S04]  /*21b0*/  @!P2 MOV R3, R238 ;  /* 0x000000ee0003a202 */ /* 0x000fc80000000f00 */
[----:B------:R-:W-:Y:S02]  /*21c0*/  SEL R194, R194, RZ, !P0 ;  /* 0x000000ffc2c27207 */ /* 0x000fe40004000000 */
[----:B------:R-:W-:Y:S02]  /*21d0*/  SEL R3, R3, RZ, !P0 ;  /* 0x000000ff03037207 */ /* 0x000fe40004000000 */
[----:B------:R-:W-:Y:S01]  /*21e0*/  LEA R13, P0, R6, c[0x0][0x160], 0x1 ;  /* 0x00005800060d7a11 */ /* 0x000fe200078008ff */
[C---:B------:R-:W-:Y:S02]  /*21f0*/  IMAD R240, R194.reuse, c[0x0][0x1f0], RZ ;  /* 0x00007c00c2f07a24 */ /* 0x040fe400078e02ff */
[----:B------:R-:W-:Y:S01]  /*2200*/  IMAD R194, R194, c[0x0][0x218], RZ ;  /* 0x00008600c2c27a24 */ /* 0x000fe200078e02ff */
[----:B------:R-:W-:Y:S01]  /*2210*/  LEA.HI.X R12, R6, c[0x0][0x164], R12, 0x1, P0 ;  /* 0x00005900060c7a11 */ /* 0x000fe200000f0c0c */
[C---:B------:R-:W-:Y:S02]  /*2220*/  IMAD R240, R3.reuse, c[0x0][0x1f4], R240 ;  /* 0x00007d0003f07a24 */ /* 0x040fe400078e02f0 */
[----:B------:R-:W-:-:S02]  /*2230*/  IMAD R194, R3, c[0x0][0x21c], R194 ;  /* 0x0000870003c27a24 */ /* 0x000fc400078e02c2 */
[----:B------:R-:W-:-:S04]  /*2240*/  IMAD.WIDE.U32 R250, R3, c[0x0][0x1f0], R250 ;  /* 0x00007c0003fa7a25 */ /* 0x000fc800078e00fa */
[----:B------:R-:W-:Y:S01]  /*2250*/  IMAD.WIDE.U32 R248, R3, c[0x0][0x218], R248 ;  /* 0x0000860003f87a25 */ /* 0x000fe200078e00f8 */
[----:B------:R-:W-:Y:S02]  /*2260*/  IADD3 R3, R0, -0x1, RZ ;  /* 0xffffffff00037810 */ /* 0x000fe40007ffe0ff */
[----:B------:R-:W-:Y:S02]  /*2270*/  IADD3 R240, R251, R240, RZ ;  /* 0x000000f0fbf07210 */ /* 0x000fe40007ffe0ff */
[----:B------:R-:W-:Y:S01]  /*2280*/  IADD3 R194, R249, R194, RZ ;  /* 0x000000c2f9c27210 */ /* 0x000fe20007ffe0ff */
[----:B------:R-:W-:Y:S05]  /*2290*/  BRA.DIV ~URZ, `(.L_x_2496) ;  /* 0x00009c627f007947 */ /* 0x000fea000b800000 */
[----:B------:R1:W2:Y:S02]  /*22a0*/  SHFL.IDX PT, R14, R12, RZ, 0x181f ;  /* 0x00181fff0c0e7589 */ /* 0x0002a400000e0000 */
.L_x_2575:
[----:B------:R-:W-:Y:S05]  /*22b0*/  BRA.DIV ~URZ, `(.L_x_2497) ;  /* 0x00009cb27f007947 */ /* 0x000fea000b800000 */
[----:B------:R3:W4:Y:S02]  /*22c0*/  SHFL.IDX PT, R2, R13, RZ, 0x181f ;  /* 0x00181fff0d027589 */ /* 0x00072400000e0000 */
.L_x_2576:
[----:B------:R-:W-:Y:S01]  /*22d0*/  IMAD R8, R8, c[0x0][0x2c4], RZ ;  /* 0x0000b10008087a24 */ /* 0x000fe200078e02ff */
[----:B------:R-:W-:Y:S04]  /*22e0*/  BSSY B0, `(.L_x_2498) ;  /* 0x000000f000007945 */ /* 0x000fe80003800000 */
        /* <DEDUP_REMOVED lines=14> */
.L_x_2499:
[----:B------:R-:W-:Y:S05]  /*23d0*/  BSYNC B0 ;  /* 0x0000000000007941 */ /* 0x000fea0003800000 */
.L_x_2498:
[----:B------:R-:W-:Y:S05]  /*23e0*/  BRA.DIV ~URZ, `(.L_x_2500) ;  /* 0x00009bf27f007947 */ /* 0x000fea000b800000 */
[----:B--2---:R2:W1:Y:S04]  /*23f0*/  SHFL.IDX PT, R14, R12, 0x1, 0x181f ;  /* 0x00381f000c0e7f89 */ /* 0x00446800000e0000 */
[----:B------:R2:W3:Y:S02]  /*2400*/  SHFL.IDX PT, R5, R13, 0x1, 0x181f ;  /* 0x00381f000d057f89 */ /* 0x0004e400000e0000 */
.L_x_2577:
[----:B----4-:R-:W-:Y:S01]  /*2410*/  IADD3 R2, R11, 0x20, RZ ;  /* 0x000000200b027810 */ /* 0x010fe20007ffe0ff */
[----:B------:R-:W-:Y:S03]  /*2420*/  BSSY B0, `(.L_x_2501) ;  /* 0x000000f000007945 */ /* 0x000fe60003800000 */
[----:B------:R-:W-:-:S13]  /*2430*/  ISETP.GE.AND P0, PT, R2, R8, PT ;  /* 0x000000080200720c */ /* 0x000fda0003f06270 */
[----:B------:R-:W-:Y:S05]  /*2440*/  @P0 BRA `(.L_x_2502) ;  /* 0x000000c000000947 */ /* 0x000fea0003800000 */
[----:B---3--:R-:W-:-:S04]  /*2450*/  LEA R16, P0, R212, R5, 0x1 ;  /* 0x00000005d4107211 */ /* 0x008fc800078008ff */
        /* <DEDUP_REMOVED lines=11> */
.L_x_2502:
[----:B------:R-:W-:Y:S05]  /*2510*/  BSYNC B0 ;  /* 0x0000000000007941 */ /* 0x000fea0003800000 */
.L_x_2501:
[----:B------:R-:W-:Y:S05]  /*2520*/  BRA.DIV ~URZ, `(.L_x_2503) ;  /* 0x00009b727f007947 */ /* 0x000fea000b800000 */
[----:B-1----:R1:W4:Y:S02]  /*2530*/  SHFL.IDX PT, R14, R12, 0x2, 0x181f ;  /* 0x00581f000c0e7f89 */ /* 0x00232400000e0000 */
.L_x_2578:
[----:B------:R-:W-:Y:S05]  /*2540*/  BRA.DIV ~URZ, `(.L_x_2504) ;  /* 0x00009bc27f007947 */ /* 0x000fea000b800000 */
[----:B---3--:R3:W1:Y:S02]  /*2550*/  SHFL.IDX PT, R5, R13, 0x2, 0x181f ;  /* 0x00581f000d057f89 */ /* 0x00866400000e0000 */
.L_x_2579:
[----:B------:R-:W-:Y:S01]  /*2560*/  IADD3 R2, R11, 0x40, RZ ;  /* 0x000000400b027810 */ /* 0x000fe20007ffe0ff */
[----:B------:R-:W-:Y:S03]  /*2570*/  BSSY B0, `(.L_x_2505) ;  /* 0x000000f000007945 */ /* 0x000fe60003800000 */
[----:B------:R-:W-:-:S13]  /*2580*/  ISETP.GE.AND P0, PT, R2, R8, PT ;  /* 0x000000080200720c */ /* 0x000fda0003f06270 */
[----:B------:R-:W-:Y:S05]  /*2590*/  @P0 BRA `(.L_x_2506) ;  /* 0x000000c000000947 */ /* 0x000fea0003800000 */
[----:B-1----:R-:W-:-:S04]  /*25a0*/  LEA R16, P0, R212, R5, 0x1 ;  /* 0x00000005d4107211 */ /* 0x002fc800078008ff */
[----:B----4-:R-:W-:Y:S02]  /*25b0*/  LEA.HI.X R17, R212, R14, R213, 0x1, P0 ;  /* 0x0000000ed4117211 */ /* 0x010fe400000f0cd5 */
        /* <DEDUP_REMOVED lines=10> */
.L_x_2506:
[----:B------:R-:W-:Y:S05]  /*2660*/  BSYNC B0 ;  /* 0x0000000000007941 */ /* 0x000fea0003800000 */
.L_x_2505:
[----:B------:R-:W-:Y:S05]  /*2670*/  BRA.DIV ~URZ, `(.L_x_2507) ;  /* 0x00009af27f007947 */ /* 0x000fea000b800000 */
[----:B-12---:R-:W1:Y:S04]  /*2680*/  SHFL.IDX PT, R12, R12, 0x3, 0x181f ;  /* 0x00781f000c0c7f89 */ /* 0x006e6800000e0000 */
[----:B---3--:R-:W2:Y:S02]  /*2690*/  SHFL.IDX PT, R13, R13, 0x3, 0x181f ;  /* 0x00781f000d0d7f89 */ /* 0x008ea400000e0000 */
.L_x_2580:
[----:B------:R-:W-:Y:S01]  /*26a0*/  IADD3 R11, R11, 0x60, RZ ;  /* 0x000000600b0b7810 */ /* 0x000fe20007ffe0ff */
[----:B------:R-:W-:Y:S01]  /*26b0*/  IMAD.IADD R7, R4, 0x1, -R210 ;  /* 0x0000000104077824 */ /* 0x000fe200078e0ad2 */
[----:B------:R-:W-:Y:S01]  /*26c0*/  SHF.R.S32.HI R6, RZ, 0x1f, R3 ;  /* 0x0000001fff067819 */ /* 0x000fe20000011403 */
[----:B----4-:R-:W-:Y:S01]  /*26d0*/  IMAD.WIDE.U32 R14, R3, c[0x0][0x1e0], RZ ;  /* 0x00007800030e7a25 */ /* 0x010fe200078e00ff */
[----:B------:R-:W-:-:S03]  /*26e0*/  ISETP.GE.AND P3, PT, R11, R8, PT ;  /* 0x000000080b00720c */ /* 0x000fc60003f66270 */
[----:B------:R-:W-:Y:S02]  /*26f0*/  IMAD R2, R6, c[0x0][0x1e0], RZ ;  /* 0x0000780006027a24 */ /* 0x000fe400078e02ff */
[C---:B------:R-:W-:Y:S02]  /*2700*/  IMAD R7, R3.reuse, -0x40, R7 ;  /* 0xffffffc003077824 */ /* 0x040fe400078e0207 */
[----:B------:R-:W-:Y:S02]  /*2710*/  IMAD R2, R3, c[0x0][0x1e4], R2 ;  /* 0x0000790003027a24 */ /* 0x000fe400078e0202 */
[----:B------:R-:W-:Y:S01]  /*2720*/  IMAD.MOV.U32 R8, RZ, RZ, 0x20 ;  /* 0x00000020ff087424 */ /* 0x000fe200078e00ff */
[----:B------:R-:W-:Y:S01]  /*2730*/  ISETP.GE.AND P2, PT, R7, 0x1, PT ;  /* 0x000000010700780c */ /* 0x000fe20003f46270 */
[----:B------:R-:W-:Y:S02]  /*2740*/  IMAD.IADD R2, R15, 0x1, R2 ;  /* 0x000000010f027824 */ /* 0x000fe400078e0202 */
[----:B--2---:R-:W-:Y:S01]  /*2750*/  @!P3 LEA R16, P0, R212, R13, 0x1 ;  /* 0x0000000dd410b211 */ /* 0x004fe200078008ff */
[----:B------:R-:W-:-:S03]  /*2760*/  IMAD R6, R6, c[0x0][0x208], RZ ;  /* 0x0000820006067a24 */ /* 0x000fc600078e02ff */
[----:B-1----:R-:W-:Y:S01]  /*2770*/  @!P3 LEA.HI.X R17, R212, R12, R213, 0x1, P0 ;  /* 0x0000000cd411b211 */ /* 0x002fe200000f0cd5 */
[----:B------:R-:W-:Y:S01]  /*2780*/  IMAD R6, R3, c[0x0][0x20c], R6 ;  /* 0x0000830003067a24 */ /* 0x000fe200078e0206 */
[----:B------:R-:W-:-:S03]  /*2790*/  LEA R5, P0, R14, R250, 0x6 ;  /* 0x000000fa0e057211 */ /* 0x000fc600078030ff */
[----:B------:R-:W-:Y:S01]  /*27a0*/  @!PT LDS RZ, [RZ] ;  /* 0x00000000fffff984 */ /* 0x000fe20000000800 */
[----:B------:R-:W-:Y:S01]  /*27b0*/  @!PT LDS RZ, [RZ] ;  /* 0x00000000fffff984 */ /* 0x000fe20000000800 */
[----:B------:R-:W-:Y:S01]  /*27c0*/  @!PT LDS RZ, [RZ] ;  /* 0x00000000fffff984 */ /* 0x000fe20000000800 */
[----:B------:R1:W-:Y:S01]  /*27d0*/  @!P3 LDGSTS.E.BYPASS.LTC128B.128 [R204+0xf100], [R16.64], !P1 ;  /* 0x0f10000010ccbfae */ /* 0x0003e2000c901d46 */
[----:B------:R-:W-:Y:S02]  /*27e0*/  ISETP.GE.AND P1, PT, R7, 0x21, PT ;  /* 0x000000210700780c */ /* 0x000fe40003f26270 */
[----:B------:R-:W-:Y:S01]  /*27f0*/  LEA.HI.X R2, R14, R240, R2, 0x6, P0 ;  /* 0x000000f00e027211 */ /* 0x000fe200000f3402 */
[----:B------:R-:W-:-:S04]  /*2800*/  IMAD.WIDE.U32 R14, R8, c[0x0][0x1e0], RZ ;  /* 0x00007800080e7a25 */ /* 0x000fc800078e00ff */
[----:B------:R-:W-:-:S06]  /*2810*/  IMAD R8, R8, c[0x0][0x1e4], RZ ;  /* 0x0000790008087a24 */ /* 0x000fcc00078e02ff */
[----:B------:R-:W-:-:S04]  /*2820*/  @P1 IADD3 R11, P0, R5, R14, RZ ;  /* 0x0000000e050b1210 */ /* 0x000fc80007f1e0ff */
[----:B------:R-:W-:Y:S02]  /*2830*/  @P1 IADD3.X R8, R2, R15, R8, P0, !PT ;  /* 0x0000000f02081210 */ /* 0x000fe400007fe408 */
[----:B------:R-:W-:-:S04]  /*2840*/  @P2 LEA R14, P0, R5, c[0x0][0x1c8], 0x1 ;  /* 0x00007200050e2a11 */ /* 0x000fc800078008ff */
[----:B------:R-:W-:Y:S01]  /*2850*/  @P2 LEA.HI.X R15, R5, c[0x0][0x1cc], R2, 0x1, P0 ;  /* 0x00007300050f2a11 */ /* 0x000fe200000f0c02 */
[----:B------:R-:W-:Y:S01]  /*2860*/  IMAD R2, R3, -0x40, R4 ;  /* 0xffffffc003027824 */ /* 0x000fe200078e0204 */
[----:B------:R-:W-:Y:S02]  /*2870*/  LOP3.LUT R4, R28, 0x1, RZ, 0xc0, !PT ;  /* 0x000000011c047812 */ /* 0x000fe400078ec0ff */
[----:B-1----:R-:W-:Y:S01]  /*2880*/  @!P3 LEA R16, P0, R203, R13, 0x1 ;  /* 0x0000000dcb10b211 */ /* 0x002fe200078008ff */
[----:B------:R-:W-:-:S03]  /*2890*/  IMAD.IADD R29, R2, 0x1, -R210 ;  /* 0x00000001021d7824 */ /* 0x000fc600078e0ad2 */
[----:B------:R-:W-:Y:S02]  /*28a0*/  @!P3 LEA.HI.X R17, R203, R12, R198, 0x1, P0 ;  /* 0x0000000ccb11b211 */ /* 0x000fe400000f0cc6 */
[----:B------:R-:W-:-:S03]  /*28b0*/  @!P3 LEA R18, P0, R202, R13, 0x1 ;  /* 0x0000000dca12b211 */ /* 0x000fc600078008ff */
[----:B------:R1:W-:Y:S01]  /*28c0*/  @!P3 LDGSTS.E.BYPASS.LTC128B.128 [R204+0x13100], [R16.64], !P5 ;  /* 0x1310000010ccbfae */ /* 0x0003e2000e901d46 */
[----:B------:R-:W-:Y:S02]  /*28d0*/  @!P3 LEA.HI.X R19, R202, R12, R197, 0x1, P0 ;  /* 0x0000000cca13b211 */ /* 0x000fe400000f0cc5 */
[----:B------:R-:W-:Y:S02]  /*28e0*/  ISETP.NE.AND P5, PT, R9, RZ, PT ;  /* 0x000000ff0900720c */ /* 0x000fe40003fa5270 */
[C---:B------:R-:W-:Y:S01]  /*28f0*/  @P1 LEA R12, P0, R11.reuse, c[0x0][0x1c8], 0x1 ;  /* 0x000072000b0c1a11 */ /* 0x040fe200078008ff */
[----:B------:R1:W-:Y:S01]  /*2900*/  @!P3 LDGSTS.E.BYPASS.LTC128B.128 [R204+0x17100], [R18.64], !P4 ;  /* 0x1710000012ccbfae */ /* 0x0003e2000e101d46 */
[----:B------:R-:W-:Y:S02]  /*2910*/  ISETP.NE.AND P4, PT, R10, RZ, PT ;  /* 0x000000ff0a00720c */ /* 0x000fe40003f85270 */
[----:B------:R-:W-:Y:S01]  /*2920*/  @P1 LEA.HI.X R13, R11, c[0x0][0x1cc], R8, 0x1, P0 ;  /* 0x000073000b0d1a11 */ /* 0x000fe200000f0c08 */
[----:B------:R-:W0:Y:S01]  /*2930*/  LDGDEPBAR ;  /* 0x00000000000079af */ /* 0x000e220000000000 */
[----:B------:R-:W-:Y:S01]  /*2940*/  WARPSYNC 0xffffffff ;  /* 0xffffffff00007948 */ /* 0x000fe20003800000 */
[----:B------:R-:W-:Y:S01]  /*2950*/  IMAD.WIDE.U32 R8, R3, c[0x0][0x208], RZ ;  /* 0x0000820003087a25 */ /* 0x000fe200078e00ff */
[----:B------:R-:W-:Y:S01]  /*2960*/  BSSY B0, `(.L_x_2508) ;  /* 0x00000e3000007945 */ /* 0x000fe20003800000 */
[----:B------:R-:W-:Y:S02]  /*2970*/  BAR.SYNC.DEFER_BLOCKING 0x0 ;  /* 0x0000000000007b1d */ /* 0x000fe40000010000 */
[----:B------:R-:W-:Y:S01]  /*2980*/  IMAD.IADD R6, R9, 0x1, R6 ;  /* 0x0000000109067824 */ /* 0x000fe200078e0206 */
[----:B------:R-:W-:-:S04]  /*2990*/  LEA R5, P0, R8, R248, 0x6 ;  /* 0x000000f808057211 */ /* 0x000fc800078030ff */
[----:B------:R-:W-:Y:S02]  /*29a0*/  LEA.HI.X R6, R8, R194, R6, 0x6, P0 ;  /* 0x000000c208067211 */ /* 0x000fe400000f3406 */
[----:B------:R-:W-:-:S04]  /*29b0*/  LEA R60, P0, R5, c[0x0][0x1f8], 0x1 ;  /* 0x00007e00053c7a11 */ /* 0x000fc800078008ff */
[----:B------:R-:W-:Y:S01]  /*29c0*/  LEA.HI.X R61, R5, c[0x0][0x1fc], R6, 0x1, P0 ;  /* 0x00007f00053d7a11 */ /* 0x000fe200000f0c06 */
[----:B------:R-:W-:-:S05]  /*29d0*/  IMAD.MOV.U32 R5, RZ, RZ, c[0x0][0x208] ;  /* 0x00008200ff057624 */ /* 0x000fca00078e00ff */
[----:B------:R-:W-:Y:S01]  /*29e0*/  LEA R62, P0, R5, R60, 0x6 ;  /* 0x0000003c053e7211 */ /* 0x000fe200078030ff */
[----:B------:R-:W-:Y:S01]  /*29f0*/  @!PT LDS RZ, [RZ] ;  /* 0x00000000fffff984 */ /* 0x000fe20000000800 */
[----:B------:R-:W-:Y:S01]  /*2a00*/  @!PT LDS RZ, [RZ] ;  /* 0x00000000fffff984 */ /* 0x000fe20000000800 */
[----:B------:R-:W-:Y:S01]  /*2a10*/  @!PT LDS RZ, [RZ] ;  /* 0x00000000fffff984 */ /* 0x000fe20000000800 */
[----:B------:R2:W-:Y:S04]  /*2a20*/  @P2 LDGSTS.E.BYPASS.LTC128B.128 [R204+0x6100], [R14.64], !P4 ;  /* 0x061000000ecc2fae */ /* 0x0005e8000e101d46 */
[----:B------:R2:W-:Y:S04]  /*2a30*/  @P2 LDGSTS.E.BYPASS.LTC128B.128 [R204+0x8100], [R14.64+0x80], !P5 ;  /* 0x081000800ecc2fae */ /* 0x0005e8000e901d46 */
[----:B------:R2:W-:Y:S01]  /*2a40*/  @P2 LDGSTS.E.BYPASS.LTC128B.128 [R204+0xa100], [R14.64+0x100], !P6 ;  /* 0x0a1001000ecc2fae */ /* 0x0005e2000f101d46 */
[----:B------:R-:W-:Y:S01]  /*2a50*/  ISETP.NE.U32.AND P2, PT, R4, 0x1, PT ;  /* 0x000000010400780c */ /* 0x000fe20003f45070 */
[----:B------:R-:W-:-:S02]  /*2a60*/  IMAD.MOV.U32 R4, RZ, RZ, c[0x0][0x20c] ;  /* 0x00008300ff047624 */ /* 0x000fc400078e00ff */
[----:B------:R2:W-:Y:S01]  /*2a70*/  @P1 LDGSTS.E.BYPASS.LTC128B.128 [R204+0x7100], [R12.64], !P4 ;  /* 0x071000000ccc1fae */ /* 0x0005e2000e101d46 */
[----:B------:R-:W-:Y:S02]  /*2a80*/  ISETP.LT.OR P3, PT, R29, 0x1, P2 ;  /* 0x000000011d00780c */ /* 0x000fe40001761670 */
[----:B------:R-:W-:Y:S01]  /*2a90*/  LEA.HI.X R63, R5, R61, R4, 0x6, P0 ;  /* 0x0000003d053f7211 */ /* 0x000fe200000f3404 */
[----:B------:R2:W-:Y:S01]  /*2aa0*/  @P1 LDGSTS.E.BYPASS.LTC128B.128 [R204+0x9100], [R12.64+0x80], !P5 ;  /* 0x091000800ccc1fae */ /* 0x0005e2000e901d46 */
[----:B------:R-:W-:-:S03]  /*2ab0*/  ISETP.LT.OR P2, PT, R29, 0x21, P2 ;  /* 0x000000211d00780c */ /* 0x000fc60001741670 */
[----:B------:R2:W-:Y:S01]  /*2ac0*/  @P1 LDGSTS.E.BYPASS.LTC128B.128 [R204+0xb100], [R12.64+0x100], !P6 ;  /* 0x0b1001000ccc1fae */ /* 0x0005e2000f101d46 */
[----:B------:R-:W-:-:S03]  /*2ad0*/  LOP3.LUT P1, RZ, R28, 0x2, RZ, 0xc0, !PT ;  /* 0x000000021cff7812 */ /* 0x000fc6000782c0ff */
[----:B------:R-:W0:Y:S01]  /*2ae0*/  LDGDEPBAR ;  /* 0x00000000000079af */ /* 0x000e220000000000 */
[C---:B------:R-:W-:Y:S02]  /*2af0*/  ISETP.LT.OR P0, PT, R29.reuse, 0x1, !P1 ;  /* 0x000000011d00780c */ /* 0x040fe40004f01670 */
[----:B------:R-:W-:Y:S01]  /*2b00*/  ISETP.LT.OR P1, PT, R29, 0x21, !P1 ;  /* 0x000000211d00780c */ /* 0x000fe20004f21670 */
[----:B------:R-:W-:-:S04]  /*2b10*/  DEPBAR.LE SB0, 0x1 ;  /* 0x000080400000791a */ /* 0x000fc80000000000 */
[----:B------:R-:W-:-:S04]  /*2b20*/  DEPBAR.LE SB0, 0x0 ;  /* 0x000080000000791a */ /* 0x000fc80000000000 */
[----:B------:R-:W-:Y:S06]  /*2b30*/  BAR.SYNC.DEFER_BLOCKING 0x0 ;  /* 0x0000000000007b1d */ /* 0x000fec0000010000 */
[----:B------:R-:W-:Y:S04]  /*2b40*/  LDSM.16.M88.4 R24, [R190] ;  /* 0x00000000be18783b */ /* 0x000fe80000000200 */
[----:B------:R-:W3:Y:S04]  /*2b50*/  LDSM.16.M88.4 R48, [R189] ;  /* 0x00000000bd30783b */ /* 0x000ee80000000200 */
[----:B------:R-:W4:Y:S04]  /*2b60*/  LDSM.16.M88.4 R40, [R189+0x800] ;  /* 0x00080000bd28783b */ /* 0x000f280000000200 */
[----:B------:R-:W5:Y:S04]  /*2b70*/  LDSM.16.M88.4 R32, [R189+0x1000] ;  /* 0x00100000bd20783b */ /* 0x000f680000000200 */
[----:B------:R-:W5:Y:S04]  /*2b80*/  LDSM.16.M88.4 R56, [R189+0x1800] ;  /* 0x00180000bd38783b */ /* 0x000f680000000200 */
[----:B------:R-:W-:Y:S04]  /*2b90*/  LDSM.16.M88.4 R4, [R188] ;  /* 0x00000000bc04783b */ /* 0x000fe80000000200 */
[----:B------:R-:W5:Y:S04]  /*2ba0*/  LDSM.16.M88.4 R20, [R187] ;  /* 0x00000000bb14783b */ /* 0x000f680000000200 */
[----:B-1----:R-:W1:Y:S04]  /*2bb0*/  LDSM.16.M88.4 R16, [R179] ;  /* 0x00000000b310783b */ /* 0x002e680000000200 */
[----:B--2---:R-:W2:Y:S04]  /*2bc0*/  LDSM.16.M88.4 R12, [R178] ;  /* 0x00000000b20c783b */ /* 0x004ea80000000200 */
[----:B------:R-:W1:Y:S04]  /*2bd0*/  LDSM.16.M88.4 R8, [R177] ;  /* 0x00000000b108783b */ /* 0x000e680000000200 */
[----:B------:R-:W-:Y:S01]  /*2be0*/  @!PT LDS RZ, [RZ] ;  /* 0x00000000fffff984 */ /* 0x000fe20000000800 */
[----:B------:R-:W-:Y:S01]  /*2bf0*/  @!PT LDS RZ, [RZ] ;  /* 0x00000000fffff984 */ /* 0x000fe20000000800 */
[----:B------:R-:W-:Y:S01]  /*2c00*/  @!PT LDS RZ, [RZ] ;  /* 0x00000000fffff984 */ /* 0x000fe20000000800 */
[----:B------:R1:W-:Y:S01]  /*2c10*/  LDGSTS.E.BYPASS.LTC128B.128 [R204+0x100], [R60.64], !P3 ;  /* 0x001000003ccc7fae */ /* 0x0003e2000d901d46 */
[----:B------:R-:W-:-:S03]  /*2c20*/  LOP3.LUT P3, RZ, R28, 0x4, RZ, 0xc0, !PT ;  /* 0x000000041cff7812 */ /* 0x000fc6000786c0ff */
[----:B------:R1:W-:Y:S01]  /*2c30*/  LDGSTS.E.BYPASS.LTC128B.128 [R204+0x2100], [R60.64+0x80], !P0 ;  /* 0x021000803ccc7fae */ /* 0x0003e2000c101d46 */
[C---:B------:R-:W-:Y:S01]  /*2c40*/  ISETP.LT.OR P0, PT, R29.reuse, 0x1, !P3 ;  /* 0x000000011d00780c */ /* 0x040fe20005f01670 */
[----:B---3--:R-:W-:Y:S01]  /*2c50*/  HMMA.16816.F32.BF16 R52, R24, R48, RZ ;  /* 0x000000301834723c */ /* 0x008fe200000418ff */
[----:B------:R-:W-:-:S07]  /*2c60*/  ISETP.LT.OR P3, PT, R29, 0x21, !P3 ;  /* 0x000000211d00780c */ /* 0x000fce0005f61670 */
[----:B----4-:R-:W-:Y:S04]  /*2c70*/  HMMA.16816.F32.BF16 R44, R24, R40, RZ ;  /* 0x00000028182c723c */ /* 0x010fe800000418ff */
[----:B------:R1:W-:Y:S01]  /*2c80*/  LDGSTS.E.BYPASS.LTC128B.128 [R204+0x4100], [R60.64+0x100], !P0 ;  /* 0x041001003ccc7fae */ /* 0x0003e2000c101d46 */
[----:B------:R-:W-:-:S03]  /*2c90*/  ISETP.GT.AND P0, PT, R3, R241, PT ;  /* 0x000000f10300720c */ /* 0x000fc60003f04270 */
[C---:B-----5:R-:W-:Y:S01]  /*2ca0*/  HMMA.16816.F32.BF16 R36, R24.reuse, R32, RZ ;  /* 0x000000201824723c */ /* 0x060fe200000418ff */
[----:B------:R1:W-:Y:S04]  /*2cb0*/  LDGSTS.E.BYPASS.LTC128B.128 [R204+0x1100], [R62.64], !P2 ;  /* 0x011000003ecc7fae */ /* 0x0003e8000d101d46 */
[----:B------:R1:W-:Y:S03]  /*2cc0*/  LDGSTS.E.BYPASS.LTC128B.128 [R204+0x3100], [R62.64+0x80], !P1 ;  /* 0x031000803ecc7fae */ /* 0x0003e6000c901d46 */
[C---:B------:R-:W-:Y:S01]  /*2cd0*/  HMMA.16816.F32.BF16 R48, R24.reuse, R50, RZ ;  /* 0x000000321830723c */ /* 0x040fe200000418ff */
[----:B------:R1:W-:Y:S04]  /*2ce0*/  LDGSTS.E.BYPASS.LTC128B.128 [R204+0x5100], [R62.64+0x100], !P3 ;  /* 0x051001003ecc7fae */ /* 0x0003e8000d901d46 */
[----:B------:R-:W-:Y:S03]  /*2cf0*/  LDSM.16.M88.4 R72, [R185] ;  /* 0x00000000b948783b */ /* 0x000fe60000000200 */
[C---:B------:R-:W-:Y:S01]  /*2d00*/  HMMA.16816.F32.BF16 R40, R24.reuse, R42, RZ ;  /* 0x0000002a1828723c */ /* 0x040fe200000418ff */
[----:B------:R-:W-:Y:S04]  /*2d10*/  LDSM.16.M88.4 R68, [R185+0x800] ;  /* 0x00080000b944783b */ /* 0x000fe80000000200 */
[----:B------:R-:W-:Y:S03]  /*2d20*/  LDSM.16.M88.4 R64, [R185+0x1000] ;  /* 0x00100000b940783b */ /* 0x000fe60000000200 */
[C---:B------:R-:W-:Y:S01]  /*2d30*/  HMMA.16816.F32.BF16 R32, R24.reuse, R34, RZ ;  /* 0x000000221820723c */ /* 0x040fe200000418ff */
[----:B------:R-:W0:Y:S07]  /*2d40*/  LDGDEPBAR ;  /* 0x00000000000079af */ /* 0x000e2e0000000000 */
[C---:B------:R-:W-:Y:S01]  /*2d50*/  HMMA.16816.F32.BF16 R28, R24.reuse, R56, RZ ;  /* 0x00000038181c723c */ /* 0x040fe200000418ff */
[----:B-1----:R-:W-:Y:S07]  /*2d60*/  LDSM.16.M88.4 R60, [R185+0x1800] ;  /* 0x00180000b93c783b */ /* 0x002fee0000000200 */
[----:B------:R-:W-:Y:S01]  /*2d70*/  HMMA.16816.F32.BF16 R24, R24, R58, RZ ;  /* 0x0000003a1818723c */ /* 0x000fe200000418ff */
[----:B------:R-:W1:Y:S07]  /*2d80*/  LDSM.16.M88.4 R56, [R186] ;  /* 0x00000000ba38783b */ /* 0x000e6e0000000200 */
[C---:B------:R-:W-:Y:S08]  /*2d90*/  HMMA.16816.F32.BF16 R52, R4.reuse, R20, R52 ;  /* 0x000000140434723c */ /* 0x040ff00000041834 */
[C---:B------:R-:W-:Y:S01]  /*2da0*/  HMMA.16816.F32.BF16 R48, R4.reuse, R22, R48 ;  /* 0x000000160430723c */ /* 0x040fe20000041830 */
[----:B------:R-:W-:Y:S07]  /*2db0*/  LDSM.16.M88.4 R20, [R176] ;  /* 0x00000000b014783b */ /* 0x000fee0000000200 */
[C---:B------:R-:W-:Y:S08]  /*2dc0*/  HMMA.16816.F32.BF16 R44, R4.reuse, R16, R44 ;  /* 0x00000010042c723c */ /* 0x040ff0000004182c */
[C---:B------:R-:W-:Y:S01]  /*2dd0*/  HMMA.16816.F32.BF16 R40, R4.reuse, R18, R40 ;  /* 0x000000120428723c */ /* 0x040fe20000041828 */
[----:B------:R-:W-:Y:S07]  /*2de0*/  LDSM.16.M88.4 R16, [R176+0x800] ;  /* 0x00080000b010783b */ /* 0x000fee0000000200 */
[C---:B--2---:R-:W-:Y:S08]  /*2df0*/  HMMA.16816.F32.BF16 R36, R4.reuse, R12, R36 ;  /* 0x0000000c0424723c */ /* 0x044ff00000041824 */
[C---:B------:R-:W-:Y:S01]  /*2e00*/  HMMA.16816.F32.BF16 R32, R4.reuse, R14, R32 ;  /* 0x0000000e0420723c */ /* 0x040fe20000041820 */
[----:B------:R-:W-:Y:S07]  /*2e10*/  LDSM.16.M88.4 R12, [R176+0x1000] ;  /* 0x00100000b00c783b */ /* 0x000fee0000000200 */
[C---:B------:R-:W-:Y:S08]  /*2e20*/  HMMA.16816.F32.BF16 R28, R4.reuse, R8, R28 ;  /* 0x00000008041c723c */ /* 0x040ff0000004181c */
[----:B------:R-:W-:Y:S01]  /*2e30*/  HMMA.16816.F32.BF16 R24, R4, R10, R24 ;  /* 0x0000000a0418723c */ /* 0x000fe20000041818 */
[----:B------:R-:W2:Y:S04]  /*2e40*/  LDSM.16.M88.4 R4, [R184] ;  /* 0x00000000b804783b */ /* 0x000ea80000000200 */
[----:B------:R-:W3:Y:S03]  /*2e50*/  LDSM.16.M88.4 R8, [R176+0x1800] ;  /* 0x00180000b008783b */ /* 0x000ee60000000200 */
[C---:B-1----:R-:W-:Y:S08]  /*2e60*/  HMMA.16816.F32.BF16 R52, R56.reuse, R72, R52 ;  /* 0x000000483834723c */ /* 0x042ff00000041834 */
        /* <DEDUP_REMOVED lines=10> */
[----:B------:R-:W1:Y:S04]  /*2f10*/  LDSM.16.M88.4 R56, [R190+0x4000] ;  /* 0x00400000be38783b */ /* 0x000e680000000200 */
[----:B------:R-:W4:Y:S03]  /*2f20*/  LDSM.16.M88.4 R60, [R189+0x3800] ;  /* 0x00380000bd3c783b */ /* 0x000f260000000200 */
[C---:B--2---:R-:W-:Y:S08]  /*2f30*/  HMMA.16816.F32.BF16 R52, R4.reuse, R20, R52 ;  /* 0x000000140434723c */ /* 0x044ff00000041834 */
[C---:B------:R-:W-:Y:S01]  /*2f40*/  HMMA.16816.F32.BF16 R48, R4.reuse, R22, R48 ;  /* 0x000000160430723c */ /* 0x040fe20000041830 */
[----:B------:R-:W-:Y:S07]  /*2f50*/  LDSM.16.M88.4 R20, [R175] ;  /* 0x00000000af14783b */ /* 0x000fee0000000200 */
[C---:B------:R-:W-:Y:S08]  /*2f60*/  HMMA.16816.F32.BF16 R44, R4.reuse, R16, R44 ;  /* 0x00000010042c723c */ /* 0x040ff0000004182c */
[C---:B------:R-:W-:Y:S01]  /*2f70*/  HMMA.16816.F32.BF16 R40, R4.reuse, R18, R40 ;  /* 0x000000120428723c */ /* 0x040fe20000041828 */
[----:B------:R-:W-:Y:S07]  /*2f80*/  LDSM.16.M88.4 R16, [R174] ;  /* 0x00000000ae10783b */ /* 0x000fee0000000200 */
[C---:B------:R-:W-:Y:S08]  /*2f90*/  HMMA.16816.F32.BF16 R36, R4.reuse, R12, R36 ;  /* 0x0000000c0424723c */ /* 0x040ff00000041824 */
[C---:B------:R-:W-:Y:S01]  /*2fa0*/  HMMA.16816.F32.BF16 R32, R4.reuse, R14, R32 ;  /* 0x0000000e0420723c */ /* 0x040fe20000041820 */
[----:B------:R-:W-:Y:S07]  /*2fb0*/  LDSM.16.M88.4 R12, [R173] ;  /* 0x00000000ad0c783b */ /* 0x000fee0000000200 */
[C---:B---3--:R-:W-:Y:S08]  /*2fc0*/  HMMA.16816.F32.BF16 R28, R4.reuse, R8, R28 ;  /* 0x00000008041c723c */ /* 0x048ff0000004181c */
[----:B------:R-:W-:Y:S01]  /*2fd0*/  HMMA.16816.F32.BF16 R24, R4, R10, R24 ;  /* 0x0000000a0418723c */ /* 0x000fe20000041818 */
[----:B------:R-:W2:Y:S04]  /*2fe0*/  LDSM.16.M88.4 R4, [R188+0x4000] ;  /* 0x00400000bc04783b */ /* 0x000ea80000000200 */
[----:B------:R-:W3:Y:S03]  /*2ff0*/  LDSM.16.M88.4 R8, [R172] ;  /* 0x00000000ac08783b */ /* 0x000ee60000000200 */
        /* <DEDUP_REMOVED lines=11> */
[----:B------:R-:W1:Y:S04]  /*30b0*/  LDSM.16.M88.4 R56, [R186+0x4000] ;  /* 0x00400000ba38783b */ /* 0x000e680000000200 */
[----:B------:R-:W4:Y:S03]  /*30c0*/  LDSM.16.M88.4 R60, [R185+0x3800] ;  /* 0x00380000b93c783b */ /* 0x000f260000000200 */
[C---:B--2---:R-:W-:Y:S08]  /*30d0*/  HMMA.16816.F32.BF16 R52, R4.reuse, R20, R52 ;  /* 0x000000140434723c */ /* 0x044ff00000041834 */
        /* <DEDUP_REMOVED lines=10> */
[----:B------:R-:W2:Y:S04]  /*3180*/  LDSM.16.M88.4 R4, [R184+0x4000] ;  /* 0x00400000b804783b */ /* 0x000ea80000000200 */
        /* <DEDUP_REMOVED lines=32> */
[----:B------:R-:W1:Y:S07]  /*3390*/  LDSM.16.M88.4 R68, [R185+0x4000] ;  /* 0x00400000b944783b */ /* 0x000e6e0000000200 */
[C---:B------:R-:W-:Y:S08]  /*33a0*/  HMMA.16816.F32.BF16 R36, R56.reuse, R64, R36 ;  /* 0x000000403824723c */ /* 0x040ff00000041824 */
[C---:B------:R-:W-:Y:S01]  /*33b0*/  HMMA.16816.F32.BF16 R32, R56.reuse, R66, R32 ;  /* 0x000000423820723c */ /* 0x040fe20000041820 */
[----:B------:R-:W5:Y:S07]  /*33c0*/  LDSM.16.M88.4 R64, [R185+0x4800] ;  /* 0x00480000b940783b */ /* 0x000f6e0000000200 */
[C---:B----4-:R-:W-:Y:S08]  /*33d0*/  HMMA.16816.F32.BF16 R28, R56.reuse, R60, R28 ;  /* 0x0000003c381c723c */ /* 0x050ff0000004181c */
[----:B------:R-:W-:Y:S01]  /*33e0*/  HMMA.16816.F32.BF16 R24, R56, R62, R24 ;  /* 0x0000003e3818723c */ /* 0x000fe20000041818 */
[----:B------:R-:W4:Y:S04]  /*33f0*/  LDSM.16.M88.4 R60, [R185+0x5000] ;  /* 0x00500000b93c783b */ /* 0x000f280000000200 */
[----:B------:R-:W1:Y:S03]  /*3400*/  LDSM.16.M88.4 R56, [R185+0x5800] ;  /* 0x00580000b938783b */ /* 0x000e660000000200 */
[C---:B--2---:R-:W-:Y:S08]  /*3410*/  HMMA.16816.F32.BF16 R52, R4.reuse, R20, R52 ;  /* 0x000000140434723c */ /* 0x044ff00000041834 */
[C---:B------:R-:W-:Y:S01]  /*3420*/  HMMA.16816.F32.BF16 R48, R4.reuse, R22, R48 ;  /* 0x000000160430723c */ /* 0x040fe20000041830 */
[----:B------:R-:W-:Y:S07]  /*3430*/  LDSM.16.M88.4 R20, [R184+0x8000] ;  /* 0x00800000b814783b */ /* 0x000fee0000000200 */
[C---:B------:R-:W-:Y:S08]  /*3440*/  HMMA.16816.F32.BF16 R44, R4.reuse, R16, R44 ;  /* 0x00000010042c723c */ /* 0x040ff0000004182c */
[C---:B------:R-:W-:Y:S01]  /*3450*/  HMMA.16816.F32.BF16 R40, R4.reuse, R18, R40 ;  /* 0x000000120428723c */ /* 0x040fe20000041828 */
[----:B------:R-:W2:Y:S07]  /*3460*/  LDSM.16.M88.4 R16, [R176+0x4000] ;  /* 0x00400000b010783b */ /* 0x000eae0000000200 */
[C---:B------:R-:W-:Y:S08]  /*3470*/  HMMA.16816.F32.BF16 R36, R4.reuse, R12, R36 ;  /* 0x0000000c0424723c */ /* 0x040ff00000041824 */
[C---:B------:R-:W-:Y:S01]  /*3480*/  HMMA.16816.F32.BF16 R32, R4.reuse, R14, R32 ;  /* 0x0000000e0420723c */ /* 0x040fe20000041820 */
[----:B------:R-:W2:Y:S07]  /*3490*/  LDSM.16.M88.4 R12, [R176+0x4800] ;  /* 0x00480000b00c783b */ /* 0x000eae0000000200 */
[C---:B---3--:R-:W-:Y:S08]  /*34a0*/  HMMA.16816.F32.BF16 R28, R4.reuse, R8, R28 ;  /* 0x00000008041c723c */ /* 0x048ff0000004181c */
[----:B------:R-:W-:Y:S01]  /*34b0*/  HMMA.16816.F32.BF16 R24, R4, R10, R24 ;  /* 0x0000000a0418723c */ /* 0x000fe20000041818 */
[----:B------:R-:W3:Y:S04]  /*34c0*/  LDSM.16.M88.4 R8, [R176+0x5000] ;  /* 0x00500000b008783b */ /* 0x000ee80000000200 */
[----:B------:R-:W2:Y:S01]  /*34d0*/  LDSM.16.M88.4 R4, [R176+0x5800] ;  /* 0x00580000b004783b */ /* 0x000ea20000000200 */
[----:B------:R-:W-:-:S04]  /*34e0*/  DEPBAR.LE SB0, 0x0 ;  /* 0x000080000000791a */ /* 0x000fc80000000000 */
[C---:B-1----:R-:W-:Y:S08]  /*34f0*/  HMMA.16816.F32.BF16 R52, R72.reuse, R68, R52 ;  /* 0x000000444834723c */ /* 0x042ff00000041834 */
[C---:B------:R-:W-:Y:S08]  /*3500*/  HMMA.16816.F32.BF16 R48, R72.reuse, R70, R48 ;  /* 0x000000464830723c */ /* 0x040ff00000041830 */
[C---:B-----5:R-:W-:Y:S08]  /*3510*/  HMMA.16816.F32.BF16 R44, R72.reuse, R64, R44 ;  /* 0x00000040482c723c */ /* 0x060ff0000004182c */
[C---:B------:R-:W-:Y:S08]  /*3520*/  HMMA.16816.F32.BF16 R40, R72.reuse, R66, R40 ;  /* 0x000000424828723c */ /* 0x040ff00000041828 */
[C---:B----4-:R-:W-:Y:S08]  /*3530*/  HMMA.16816.F32.BF16 R36, R72.reuse, R60, R36 ;  /* 0x0000003c4824723c */ /* 0x050ff00000041824 */
[C---:B------:R-:W-:Y:S08]  /*3540*/  HMMA.16816.F32.BF16 R32, R72.reuse, R62, R32 ;  /* 0x0000003e4820723c */ /* 0x040ff00000041820 */
[C---:B------:R-:W-:Y:S08]  /*3550*/  HMMA.16816.F32.BF16 R28, R72.reuse, R56, R28 ;  /* 0x00000038481c723c */ /* 0x040ff0000004181c */
[----:B------:R-:W-:Y:S08]  /*3560*/  HMMA.16816.F32.BF16 R24, R72, R58, R24 ;  /* 0x0000003a4818723c */ /* 0x000ff00000041818 */
[C---:B--2---:R-:W-:Y:S08]  /*3570*/  HMMA.16816.F32.BF16 R52, R20.reuse, R16, R52 ;  /* 0x000000101434723c */ /* 0x044ff00000041834 */
[C---:B------:R-:W-:Y:S08]  /*3580*/  HMMA.16816.F32.BF16 R48, R20.reuse, R18, R48 ;  /* 0x000000121430723c */ /* 0x040ff00000041830 */
[C---:B------:R-:W-:Y:S08]  /*3590*/  HMMA.16816.F32.BF16 R44, R20.reuse, R12, R44 ;  /* 0x0000000c142c723c */ /* 0x040ff0000004182c */
[C---:B------:R-:W-:Y:S08]  /*35a0*/  HMMA.16816.F32.BF16 R40, R20.reuse, R14, R40 ;  /* 0x0000000e1428723c */ /* 0x040ff00000041828 */
[C---:B---3--:R-:W-:Y:S08]  /*35b0*/  HMMA.16816.F32.BF16 R36, R20.reuse, R8, R36 ;  /* 0x000000081424723c */ /* 0x048ff00000041824 */
[C---:B------:R-:W-:Y:S08]  /*35c0*/  HMMA.16816.F32.BF16 R32, R20.reuse, R10, R32 ;  /* 0x0000000a1420723c */ /* 0x040ff00000041820 */
[C---:B------:R-:W-:Y:S08]  /*35d0*/  HMMA.16816.F32.BF16 R28, R20.reuse, R4, R28 ;  /* 0x00000004141c723c */ /* 0x040ff0000004181c */
[----:B------:R-:W-:Y:S01]  /*35e0*/  HMMA.16816.F32.BF16 R24, R20, R6, R24 ;  /* 0x000000061418723c */ /* 0x000fe20000041818 */
[----:B------:R-:W-:Y:S06]  /*35f0*/  BAR.SYNC.DEFER_BLOCKING 0x0 ;  /* 0x0000000000007b1d */ /* 0x000fec0000010000 */
[----:B------:R-:W-:Y:S01]  /*3600*/  @!UPT UIADD3 URZ, URZ, URZ, URZ ;  /* 0x0000003f3f3ff290 */ /* 0x000fe2000fffe03f */
[----:B------:R-:W-:Y:S11]  /*3610*/  @!P0 BRA `(.L_x_2509) ;  /* 0x0000017000008947 */ /* 0x000ff60003800000 */
[----:B------:R-:W-:Y:S01]  /*3620*/  IADD3 R3, R0, -0x2, RZ ;  /* 0xfffffffe00037810 */ /* 0x000fe20007ffe0ff */
[----:B------:R-:W-:-:S03]  /*3630*/  IMAD.MOV.U32 R4, RZ, RZ, c[0x0][0x1e0] ;  /* 0x00007800ff047624 */ /* 0x000fc600078e00ff */
[----:B------:R-:W-:Y:S01]  /*3640*/  SHF.R.S32.HI R5, RZ, 0x1f, R3 ;  /* 0x0000001fff057819 */ /* 0x000fe20000011403 */
[----:B------:R-:W-:-:S04]  /*3650*/  IMAD.WIDE.U32 R10, R3, c[0x0][0x1e0], RZ ;  /* 0x00007800030a7a25 */ /* 0x000fc800078e00ff */
[----:B------:R-:W-:Y:S01]  /*3660*/  IMAD R5, R5, c[0x0][0x1e0], RZ ;  /* 0x0000780005057a24 */ /* 0x000fe200078e02ff */
[----:B------:R-:W-:-:S03]  /*3670*/  LEA R6, P0, R10, R250, 0x6 ;  /* 0x000000fa0a067211 */ /* 0x000fc600078030ff */
[----:B------:R-:W-:Y:S01]  /*3680*/  IMAD R5, R3, c[0x0][0x1e4], R5 ;  /* 0x0000790003057a24 */ /* 0x000fe200078e0205 */
[----:B------:R-:W-:Y:S01]  /*3690*/  LEA R8, P1, R6, c[0x0][0x1c8], 0x1 ;  /* 0x0000720006087a11 */ /* 0x000fe200078208ff */
[----:B------:R-:W-:Y:S02]  /*36a0*/  IMAD.MOV.U32 R3, RZ, RZ, c[0x0][0x1e4] ;  /* 0x00007900ff037624 */ /* 0x000fe400078e00ff */
[----:B------:R-:W-:-:S05]  /*36b0*/  IMAD.IADD R5, R11, 0x1, R5 ;  /* 0x000000010b057824 */ /* 0x000fca00078e0205 */
        /* <DEDUP_REMOVED lines=13> */
.L_x_2509:
[----:B------:R-:W-:Y:S05]  /*3790*/  BSYNC B0 ;  /* 0x0000000000007941 */ /* 0x000fea0003800000 */
.L_x_2508:
[----:B------:R-:W-:Y:S01]  /*37a0*/  IMAD.IADD R3, R2, 0x1, -R205 ;  /* 0x0000000102037824 */ /* 0x000fe200078e0acd */
[----:B------:R-:W-:Y:S01]  /*37b0*/  LDSM.16.MT88.4 R124, [R183] ;  /* 0x00000000b77c783b */ /* 0x000fe20000004200 */
[----:B------:R-:W-:-:S03]  /*37c0*/  IADD3 R0, R0, -0x2, RZ ;  /* 0xfffffffe00007810 */ /* 0x000fc60007ffe0ff */
[C---:B------:R-:W-:Y:S01]  /*37d0*/  ISETP.GT.AND P3, PT, R3.reuse, RZ, PT ;  /* 0x000000ff0300720c */ /* 0x040fe20003f64270 */
[----:B------:R-:W-:Y:S01]  /*37e0*/  LDSM.16.MT88.4 R56, [R180] ;  /* 0x00000000b438783b */ /* 0x000fe20000004200 */
[C---:B------:R-:W-:Y:S02]  /*37f0*/  ISETP.GT.AND P2, PT, R3.reuse, 0x1, PT ;  /* 0x000000010300780c */ /* 0x040fe40003f44270 */
[----:B------:R-:W-:Y:S01]  /*3800*/  ISETP.GT.AND P1, PT, R3, 0x8, PT ;  /* 0x000000080300780c */ /* 0x000fe20003f24270 */
[----:B------:R-:W-:Y:S01]  /*3810*/  LDSM.16.MT88.4 R64, [R183+0x2000] ;  /* 0x00200000b740783b */ /* 0x000fe20000004200 */
[----:B------:R-:W-:Y:S02]  /*3820*/  FSEL R52, R52, -INF , P3 ;  /* 0xff80000034347808 */ /* 0x000fe40001800000 */
[----:B------:R-:W-:Y:S01]  /*3830*/  FSEL R53, R53, -INF , P2 ;  /* 0xff80000035357808 */ /* 0x000fe20001000000 */
[----:B------:R-:W-:Y:S01]  /*3840*/  LDSM.16.MT88.4 R72, [R182+0x2000] ;  /* 0x00200000b648783b */ /* 0x000fe20000004200 */
[----:B------:R-:W-:-:S02]  /*3850*/  ISETP.GT.AND P0, PT, R3, 0x9, PT ;  /* 0x000000090300780c */ /* 0x000fc40003f04270 */
[----:B------:R-:W-:Y:S01]  /*3860*/  FSEL R48, R48, -INF , P1 ;  /* 0xff80000030307808 */ /* 0x000fe20000800000 */
[----:B------:R-:W-:Y:S01]  /*3870*/  LDSM.16.MT88.4 R80, [R181+0x2000] ;  /* 0x00200000b550783b */ /* 0x000fe20000004200 */
[----:B------:R-:W-:Y:S02]  /*3880*/  FMNMX.FTZ R2, R52, R53, !PT ;  /* 0x0000003534027209 */ /* 0x000fe40007810000 */
[----:B------:R-:W-:Y:S01]  /*3890*/  FSEL R54, R54, -INF , P3 ;  /* 0xff80000036367808 */ /* 0x000fe20001800000 */
[----:B------:R-:W-:Y:S01]  /*38a0*/  LDSM.16.MT88.4 R88, [R180+0x2000] ;  /* 0x00200000b458783b */ /* 0x000fe20000004200 */
[----:B------:R-:W-:Y:S02]  /*38b0*/  FSEL R55, R55, -INF , P2 ;  /* 0xff80000037377808 */ /* 0x000fe40001000000 */
[----:B------:R-:W-:Y:S01]  /*38c0*/  FSEL R49, R49, -INF , P0 ;  /* 0xff80000031317808 */ /* 0x000fe20000000000 */
[----:B------:R-:W-:Y:S01]  /*38d0*/  LDSM.16.MT88.4 R96, [R183+0x4000] ;  /* 0x00400000b760783b */ /* 0x000fe20000004200 */
[----:B------:R-:W-:-:S02]  /*38e0*/  ISETP.GT.AND P2, PT, R3, 0x10, PT ;  /* 0x000000100300780c */ /* 0x000fc40003f44270 */
[----:B------:R-:W-:Y:S01]  /*38f0*/  FMNMX.FTZ R2, R48, R2, !PT ;  /* 0x0000000230027209 */ /* 0x000fe20007810000 */
[----:B------:R-:W-:Y:S01]  /*3900*/  LDSM.16.MT88.4 R120, [R182+0x4000] ;  /* 0x00400000b678783b */ /* 0x000fe20000004200 */
[----:B------:R-:W-:Y:S02]  /*3910*/  FSEL R50, R50, -INF , P1 ;  /* 0xff80000032327808 */ /* 0x000fe40000800000 */
[----:B------:R-:W-:Y:S01]  /*3920*/  FMNMX.FTZ R13, R54, R55, !PT ;  /* 0x00000037360d7209 */ /* 0x000fe20007810000 */
[----:B------:R-:W-:Y:S01]  /*3930*/  LDSM.16.MT88.4 R108, [R181+0x4000] ;  /* 0x00400000b56c783b */ /* 0x000fe20000004200 */
[----:B------:R-:W-:Y:S02]  /*3940*/  ISETP.GT.AND P1, PT, R3, 0x11, PT ;  /* 0x000000110300780c */ /* 0x000fe40003f24270 */
[----:B------:R-:W-:Y:S01]  /*3950*/  FSEL R5, R44, -INF , P2 ;  /* 0xff8000002c057808 */ /* 0x000fe20001000000 */
[----:B------:R-:W-:Y:S01]  /*3960*/  LDSM.16.MT88.4 R16, [R182+0x800] ;  /* 0x00080000b610783b */ /* 0x000fe20000004200 */
[----:B------:R-:W-:-:S02]  /*3970*/  FMNMX.FTZ R2, R49, R2, !PT ;  /* 0x0000000231027209 */ /* 0x000fc40007810000 */
[----:B------:R-:W-:Y:S01]  /*3980*/  FSEL R6, R51, -INF , P0 ;  /* 0xff80000033067808 */ /* 0x000fe20000000000 */
[----:B------:R-:W-:Y:S01]  /*3990*/  LDSM.16.MT88.4 R20, [R180+0x800] ;  /* 0x00080000b414783b */ /* 0x000fe20000004200 */
[----:B------:R-:W-:Y:S02]  /*39a0*/  FMNMX.FTZ R13, R50, R13, !PT ;  /* 0x0000000d320d7209 */ /* 0x000fe40007810000 */
[----:B------:R-:W-:Y:S01]  /*39b0*/  ISETP.GT.AND P0, PT, R3, 0x18, PT ;  /* 0x000000180300780c */ /* 0x000fe20003f04270 */
[----:B------:R-:W0:Y:S01]  /*39c0*/  LDGDEPBAR ;  /* 0x00000000000079af */ /* 0x000e220000000000 */
[----:B------:R-:W-:Y:S02]  /*39d0*/  FSEL R4, R45, -INF , P1 ;  /* 0xff8000002d047808 */ /* 0x000fe40000800000 */
[----:B------:R-:W-:Y:S02]  /*39e0*/  FMNMX.FTZ R7, R5, R2, !PT ;  /* 0x0000000205077209 */ /* 0x000fe40007810000 */
[----:B-1----:R-:W-:-:S02]  /*39f0*/  FSEL R11, R46, -INF , P2 ;  /* 0xff8000002e0b7808 */ /* 0x002fc40001000000 */
[----:B------:R-:W-:Y:S02]  /*3a00*/  FMNMX.FTZ R13, R6, R13, !PT ;  /* 0x0000000d060d7209 */ /* 0x000fe40007810000 */
[----:B------:R-:W-:Y:S02]  /*3a10*/  FSEL R10, R47, -INF , P1 ;  /* 0xff8000002f0a7808 */ /* 0x000fe40000800000 */
[----:B------:R-:W-:Y:S02]  /*3a20*/  ISETP.GT.AND P1, PT, R3, 0x19, PT ;  /* 0x000000190300780c */ /* 0x000fe40003f24270 */
[----:B------:R-:W-:Y:S02]  /*3a30*/  FSEL R12, R40, -INF , P0 ;  /* 0xff800000280c7808 */ /* 0x000fe40000000000 */
[----:B------:R-:W-:Y:S02]  /*3a40*/  FMNMX.FTZ R7, R4, R7, !PT ;  /* 0x0000000704077209 */ /* 0x000fe40007810000 */
[----:B------:R-:W-:-:S02]  /*3a50*/  FMNMX.FTZ R13, R11, R13, !PT ;  /* 0x0000000d0b0d7209 */ /* 0x000fc40007810000 */
[----:B------:R-:W-:Y:S02]  /*3a60*/  FSEL R9, R42, -INF , P0 ;  /* 0xff8000002a097808 */ /* 0x000fe40000000000 */
[----:B------:R-:W-:Y:S02]  /*3a70*/  FSEL R2, R41, -INF , P1 ;  /* 0xff80000029027808 */ /* 0x000fe40000800000 */
[C---:B------:R-:W-:Y:S02]  /*3a80*/  ISETP.GT.AND P0, PT, R3.reuse, 0x20, PT ;  /* 0x000000200300780c */ /* 0x040fe40003f04270 */
[----:B------:R-:W-:Y:S02]  /*3a90*/  FMNMX.FTZ R7, R12, R7, !PT ;  /* 0x000000070c077209 */ /* 0x000fe40007810000 */
[----:B------:R-:W-:Y:S02]  /*3aa0*/  FMNMX.FTZ R13, R10, R13, !PT ;  /* 0x0000000d0a0d7209 */ /* 0x000fe40007810000 */
[----:B------:R-:W-:-:S02]  /*3ab0*/  ISETP.GT.AND P6, PT, R3, 0x21, PT ;  /* 0x000000210300780c */ /* 0x000fc40003fc4270 */
[----:B------:R-:W-:Y:S02]  /*3ac0*/  FSEL R144, R36, -INF , P0 ;  /* 0xff80000024907808 */ /* 0x000fe40000000000 */
[----:B------:R-:W-:Y:S02]  /*3ad0*/  FMNMX.FTZ R7, R2, R7, !PT ;  /* 0x0000000702077209 */ /* 0x000fe40007810000 */
[----:B------:R-:W-:Y:S02]  /*3ae0*/  FSEL R8, R43, -INF , P1 ;  /* 0xff8000002b087808 */ /* 0x000fe40000800000 */
[----:B------:R-:W-:Y:S01]  /*3af0*/  FMNMX.FTZ R13, R9, R13, !PT ;  /* 0x0000000d090d7209 */ /* 0x000fe20007810000 */
[----:B------:R-:W-:Y:S01]  /*3b00*/  LDSM.16.MT88.4 R40, [R182] ;  /* 0x00000000b628783b */ /* 0x000fe20000004200 */
[----:B------:R-:W-:Y:S02]  /*3b10*/  ISETP.GT.AND P5, PT, R3, 0x28, PT ;  /* 0x000000280300780c */ /* 0x000fe40003fa4270 */
[----:B------:R-:W-:-:S02]  /*3b20*/  FSEL R145, R37, -INF , P6 ;  /* 0xff80000025917808 */ /* 0x000fc40003000000 */
[----:B------:R-:W-:Y:S02]  /*3b30*/  FMNMX.FTZ R7, R144, R7, !PT ;  /* 0x0000000790077209 */ /* 0x000fe40007810000 */
[----:B------:R-:W-:Y:S02]  /*3b40*/  FSEL R156, R38, -INF , P0 ;  /* 0xff800000269c7808 */ /* 0x000fe40000000000 */
[----:B------:R-:W-:Y:S02]  /*3b50*/  FMNMX.FTZ R13, R8, R13, !PT ;  /* 0x0000000d080d7209 */ /* 0x000fe40007810000 */
[----:B------:R-:W-:Y:S02]  /*3b60*/  ISETP.GT.AND P4, PT, R3, 0x29, PT ;  /* 0x000000290300780c */ /* 0x000fe40003f84270 */
[----:B------:R-:W-:Y:S02]  /*3b70*/  FSEL R149, R32, -INF , P5 ;  /* 0xff80000020957808 */ /* 0x000fe40002800000 */
[----:B------:R-:W-:-:S02]  /*3b80*/  FMNMX.FTZ R7, R145, R7, !PT ;  /* 0x0000000791077209 */ /* 0x000fc40007810000 */
[----:B------:R-:W-:Y:S02]  /*3b90*/  FSEL R157, R39, -INF , P6 ;  /* 0xff800000279d7808 */ /* 0x000fe40003000000 */
[----:B------:R-:W-:Y:S02]  /*3ba0*/  FMNMX.FTZ R13, R156, R13, !PT ;  /* 0x0000000d9c0d7209 */ /* 0x000fe40007810000 */
[C---:B------:R-:W-:Y:S02]  /*3bb0*/  ISETP.GT.AND P3, PT, R3.reuse, 0x30, PT ;  /* 0x000000300300780c */ /* 0x040fe40003f64270 */
[----:B------:R-:W-:Y:S02]  /*3bc0*/  ISETP.GT.AND P2, PT, R3, 0x31, PT ;  /* 0x000000310300780c */ /* 0x000fe40003f44270 */
[----:B------:R-:W-:Y:S02]  /*3bd0*/  FSEL R150, R33, -INF , P4 ;  /* 0xff80000021967808 */ /* 0x000fe40002000000 */
[----:B------:R-:W-:-:S02]  /*3be0*/  FMNMX.FTZ R7, R149, R7, !PT ;  /* 0x0000000795077209 */ /* 0x000fc40007810000 */
[----:B------:R-:W-:Y:S02]  /*3bf0*/  FSEL R159, R34, -INF , P5 ;  /* 0xff800000229f7808 */ /* 0x000fe40002800000 */
[----:B------:R-:W-:Y:S02]  /*3c00*/  FMNMX.FTZ R13, R157, R13, !PT ;  /* 0x0000000d9d0d7209 */ /* 0x000fe40007810000 */
[----:B------:R-:W-:Y:S02]  /*3c10*/  FSEL R28, R28, -INF , P3 ;  /* 0xff8000001c1c7808 */ /* 0x000fe40001800000 */
[----:B------:R-:W-:Y:S02]  /*3c20*/  FMNMX.FTZ R7, R150, R7, !PT ;  /* 0x0000000796077209 */ /* 0x000fe40007810000 */
[----:B------:R-:W-:Y:S02]  /*3c30*/  FSEL R158, R29, -INF , P2 ;  /* 0xff8000001d9e7808 */ /* 0x000fe40001000000 */
[----:B------:R-:W-:-:S02]  /*3c40*/  FSEL R29, R35, -INF , P4 ;  /* 0xff800000231d7808 */ /* 0x000fc40002000000 */
[----:B------:R-:W-:Y:S02]  /*3c50*/  FMNMX.FTZ R13, R159, R13, !PT ;  /* 0x0000000d9f0d7209 */ /* 0x000fe40007810000 */
[----:B------:R-:W-:Y:S02]  /*3c60*/  ISETP.GT.AND P1, PT, R3, 0x38, PT ;  /* 0x000000380300780c */ /* 0x000fe40003f24270 */
[----:B------:R-:W-:Y:S02]  /*3c70*/  FMNMX.FTZ R7, R28, R7, !PT ;  /* 0x000000071c077209 */ /* 0x000fe40007810000 */
[----:B------:R-:W-:Y:S02]  /*3c80*/  FSEL R152, R30, -INF , P3 ;  /* 0xff8000001e987808 */ /* 0x000fe40001800000 */
[----:B------:R-:W-:Y:S02]  /*3c90*/  FMNMX.FTZ R13, R29, R13, !PT ;  /* 0x0000000d1d0d7209 */ /* 0x000fe40007810000 */
[----:B------:R-:W-:-:S02]  /*3ca0*/  ISETP.GT.AND P0, PT, R3, 0x39, PT ;  /* 0x000000390300780c */ /* 0x000fc40003f04270 */
[----:B------:R-:W-:Y:S02]  /*3cb0*/  FSEL R155, R24, -INF , P1 ;  /* 0xff800000189b7808 */ /* 0x000fe40000800000 */
[----:B------:R-:W-:Y:S02]  /*3cc0*/  FMNMX.FTZ R7, R158, R7, !PT ;  /* 0x000000079e077209 */ /* 0x000fe40007810000 */
[----:B------:R-:W-:Y:S02]  /*3cd0*/  FSEL R151, R31, -INF , P2 ;  /* 0xff8000001f977808 */ /* 0x000fe40001000000 */
[----:B------:R-:W-:Y:S02]  /*3ce0*/  FMNMX.FTZ R13, R152, R13, !PT ;  /* 0x0000000d980d7209 */ /* 0x000fe40007810000 */
[----:B------:R-:W-:Y:S02]  /*3cf0*/  FSEL R154, R25, -INF , P0 ;  /* 0xff800000199a7808 */ /* 0x000fe40000000000 */
[----:B------:R-:W-:-:S02]  /*3d00*/  FMNMX.FTZ R3, R155, R7, !PT ;  /* 0x000000079b037209 */ /* 0x000fc40007810000 */
[----:B------:R-:W-:Y:S02]  /*3d10*/  FSEL R148, R26, -INF , P1 ;  /* 0xff8000001a947808 */ /* 0x000fe40000800000 */
[----:B------:R-:W-:Y:S02]  /*3d20*/  FMNMX.FTZ R13, R151, R13, !PT ;  /* 0x0000000d970d7209 */ /* 0x000fe40007810000 */
[----:B------:R-:W-:Y:S02]  /*3d30*/  FMNMX.FTZ R3, R154, R3, !PT ;  /* 0x000000039a037209 */ /* 0x000fe40007810000 */
[----:B------:R-:W-:Y:S02]  /*3d40*/  FSEL R147, R27, -INF , P0 ;  /* 0xff8000001b937808 */ /* 0x000fe40000000000 */
[----:B------:R-:W-:Y:S01]  /*3d50*/  FMNMX.FTZ R13, R148, R13, !PT ;  /* 0x0000000d940d7209 */ /* 0x000fe20007810000 */
[----:B------:R-:W1:Y:S03]  /*3d60*/  SHFL.BFLY PT, R7, R3, 0x2, 0x1f ;  /* 0x0c401f0003077f89 */ /* 0x000e6600000e0000 */
[----:B------:R-:W-:Y:S01]  /*3d70*/  FMNMX.FTZ R15, R147, R13, !PT ;  /* 0x0000000d930f7209 */ /* 0x000fe20007810000 */
[----:B------:R-:W-:Y:S04]  /*3d80*/  LDSM.16.MT88.4 R24, [R182+0x2800] ;  /* 0x00280000b618783b */ /* 0x000fe80000004200 */
[----:B------:R-:W2:Y:S01]  /*3d90*/  SHFL.BFLY PT, R13, R15, 0x2, 0x1f ;  /* 0x0c401f000f0d7f89 */ /* 0x000ea200000e0000 */
[----:B-1----:R-:W-:-:S05]  /*3da0*/  FMNMX.FTZ R14, R3, R7, !PT ;  /* 0x00000007030e7209 */ /* 0x002fca0007810000 */
[----:B------:R-:W1:Y:S01]  /*3db0*/  SHFL.BFLY PT, R132, R14, 0x1, 0x1f ;  /* 0x0c201f000e847f89 */ /* 0x000e6200000e0000 */
[----:B--2---:R-:W-:-:S05]  /*3dc0*/  FMNMX.FTZ R7, R15, R13, !PT ;  /* 0x0000000d0f077209 */ /* 0x004fca0007810000 */
[----:B------:R-:W2:Y:S01]  /*3dd0*/  SHFL.BFLY PT, R3, R7, 0x1, 0x1f ;  /* 0x0c201f0007037f89 */ /* 0x000ea200000e0000 */
[----:B-1----:R-:W-:-:S04]  /*3de0*/  FMNMX.FTZ R132, R14, R132, !PT ;  /* 0x000000840e847209 */ /* 0x002fc80007810000 */
[C---:B------:R-:W-:Y:S01]  /*3df0*/  FSETP.NEU.FTZ.AND P0, PT, R132.reuse, -INF , PT ;  /* 0xff8000008400780b */ /* 0x040fe20003f1d000 */
[----:B------:R-:W-:Y:S01]  /*3e00*/  FMUL.FTZ R153, R132, c[0x0][0x2d0] ;  /* 0x0000b40084997a20 */ /* 0x000fe20000410000 */
[----:B--2---:R-:W-:-:S04]  /*3e10*/  FMNMX.FTZ R3, R7, R3, !PT ;  /* 0x0000000307037209 */ /* 0x004fc80007810000 */
[----:B------:R-:W-:Y:S02]  /*3e20*/  FSEL R153, R153, RZ, P0 ;  /* 0x000000ff99997208 */ /* 0x000fe40000000000 */
[C---:B------:R-:W-:Y:S01]  /*3e30*/  FSETP.NEU.FTZ.AND P0, PT, R3.reuse, -INF , PT ;  /* 0xff8000000300780b */ /* 0x040fe20003f1d000 */
[----:B------:R-:W-:Y:S02]  /*3e40*/  FMUL.FTZ R146, R3, c[0x0][0x2d0] ;  /* 0x0000b40003927a20 */ /* 0x000fe40000410000 */
[--C-:B------:R-:W-:Y:S02]  /*3e50*/  FFMA.FTZ R137, R48, c[0x0][0x2d0], -R153.reuse ;  /* 0x0000b40030897a23 */ /* 0x100fe40000010899 */
[--C-:B------:R-:W-:Y:S01]  /*3e60*/  FFMA.FTZ R133, R49, c[0x0][0x2d0], -R153.reuse ;  /* 0x0000b40031857a23 */ /* 0x100fe20000010899 */
[----:B------:R-:W-:Y:S01]  /*3e70*/  FSEL R146, R146, RZ, P0 ;  /* 0x000000ff92927208 */ /* 0x000fe20000000000 */
[--C-:B------:R-:W-:Y:S01]  /*3e80*/  FFMA.FTZ R139, R52, c[0x0][0x2d0], -R153.reuse ;  /* 0x0000b400348b7a23 */ /* 0x100fe20000010899 */
[----:B------:R-:W-:Y:S01]  /*3e90*/  ISETP.GE.AND P0, PT, R0, R241, PT ;  /* 0x000000f10000720c */ /* 0x000fe20003f06270 */
[----:B------:R-:W-:Y:S01]  /*3ea0*/  FFMA.FTZ R138, R53, c[0x0][0x2d0], -R153 ;  /* 0x0000b400358a7a23 */ /* 0x000fe20000010899 */
[----:B------:R-:W-:Y:S01]  /*3eb0*/  MUFU.EX2 R137, R137 ;  /* 0x0000008900897308 */ /* 0x000fe20000000800 */
[----:B------:R-:W-:-:S02]  /*3ec0*/  FFMA.FTZ R134, R50, c[0x0][0x2d0], -R146 ;  /* 0x0000b40032867a23 */ /* 0x000fc40000010892 */
[----:B------:R-:W1:Y:S01]  /*3ed0*/  LDSM.16.MT88.4 R48, [R181] ;  /* 0x00000000b530783b */ /* 0x000e620000004200 */
[--C-:B------:R-:W-:Y:S02]  /*3ee0*/  FFMA.FTZ R136, R54, c[0x0][0x2d0], -R146.reuse ;  /* 0x0000b40036887a23 */ /* 0x100fe40000010892 */
[--C-:B------:R-:W-:Y:S02]  /*3ef0*/  FFMA.FTZ R135, R55, c[0x0][0x2d0], -R146.reuse ;  /* 0x0000b40037877a23 */ /* 0x100fe40000010892 */
[----:B------:R-:W-:Y:S01]  /*3f00*/  FFMA.FTZ R33, R6, c[0x0][0x2d0], -R146 ;  /* 0x0000b40006217a23 */ /* 0x000fe20000010892 */
[----:B------:R-:W-:Y:S01]  /*3f10*/  MUFU.EX2 R139, R139 ;  /* 0x0000008b008b7308 */ /* 0x000fe20000000800 */
[--C-:B------:R-:W-:Y:S02]  /*3f20*/  FFMA.FTZ R35, R5, c[0x0][0x2d0], -R153.reuse ;  /* 0x0000b40005237a23 */ /* 0x100fe40000010899 */
[--C-:B------:R-:W-:Y:S02]  /*3f30*/  FFMA.FTZ R32, R4, c[0x0][0x2d0], -R153.reuse ;  /* 0x0000b40004207a23 */ /* 0x100fe40000010899 */
[----:B------:R-:W2:Y:S01]  /*3f40*/  LDSM.16.MT88.4 R4, [R180+0x4000] ;  /* 0x00400000b404783b */ /* 0x000ea20000004200 */
[----:B------:R-:W-:-:S02]  /*3f50*/  FFMA.FTZ R34, R12, c[0x0][0x2d0], -R153 ;  /* 0x0000b4000c227a23 */ /* 0x000fc40000010899 */
[----:B------:R-:W3:Y:S01]  /*3f60*/  MUFU.EX2 R138, R138 ;  /* 0x0000008a008a7308 */ /* 0x000ee20000000800 */
[--C-:B------:R-:W-:Y:S01]  /*3f70*/  FFMA.FTZ R143, R11, c[0x0][0x2d0], -R146.reuse ;  /* 0x0000b4000b8f7a23 */ /* 0x100fe20000010892 */
[----:B------:R-:W4:Y:S01]  /*3f80*/  LDSM.16.MT88.4 R12, [R183+0x800] ;  /* 0x00080000b70c783b */ /* 0x000f220000004200 */
[--C-:B------:R-:W-:Y:S02]  /*3f90*/  FFMA.FTZ R141, R10, c[0x0][0x2d0], -R146.reuse ;  /* 0x0000b4000a8d7a23 */ /* 0x100fe40000010892 */
[--C-:B------:R-:W-:Y:S02]  /*3fa0*/  FFMA.FTZ R142, R9, c[0x0][0x2d0], -R146.reuse ;  /* 0x0000b400098e7a23 */ /* 0x100fe40000010892 */
[----:B------:R-:W-:Y:S01]  /*3fb0*/  FFMA.FTZ R140, R8, c[0x0][0x2d0], -R146 ;  /* 0x0000b400088c7a23 */ /* 0x000fe20000010892 */
[----:B------:R-:W5:Y:S01]  /*3fc0*/  MUFU.EX2 R133, R133 ;  /* 0x0000008500857308 */ /* 0x000f620000000800 */
[----:B------:R-:W1:Y:S01]  /*3fd0*/  LDSM.16.MT88.4 R8, [R181+0x800] ;  /* 0x00080000b508783b */ /* 0x000e620000004200 */
[----:B------:R-:W-:-:S02]  /*3fe0*/  FFMA.FTZ R2, R2, c[0x0][0x2d0], -R153 ;  /* 0x0000b40002027a23 */ /* 0x000fc40000010899 */
[--C-:B------:R-:W-:Y:S02]  /*3ff0*/  FFMA.FTZ R144, R144, c[0x0][0x2d0], -R153.reuse ;  /* 0x0000b40090907a23 */ /* 0x100fe40000010899 */
[--C-:B------:R-:W-:Y:S02]  /*4000*/  FFMA.FTZ R145, R145, c[0x0][0x2d0], -R153.reuse ;  /* 0x0000b40091917a23 */ /* 0x100fe40000010899 */
[----:B------:R-:W-:Y:S01]  /*4010*/  MUFU.EX2 R136, R136 ;  /* 0x0000008800887308 */ /* 0x000fe20000000800 */
[----:B---3--:R-:W-:Y:S01]  /*4020*/  F2FP.BF16.PACK_AB R112, R138, R139 ;  /* 0x0000008b8a70723e */ /* 0x008fe200000010ff */
[--C-:B------:R-:W-:Y:S02]  /*4030*/  FFMA.FTZ R149, R149, c[0x0][0x2d0], -R153.reuse ;  /* 0x0000b40095957a23 */ /* 0x100fe40000010899 */
[----:B------:R-:W-:Y:S02]  /*4040*/  FFMA.FTZ R150, R150, c[0x0][0x2d0], -R153 ;  /* 0x0000b40096967a23 */ /* 0x000fe40000010899 */
[----:B------:R-:W-:-:S02]  /*4050*/  FFMA.FTZ R156, R156, c[0x0][0x2d0], -R146 ;  /* 0x0000b4009c9c7a23 */ /* 0x000fc40000010892 */
[----:B------:R-:W3:Y:S01]  /*4060*/  MUFU.EX2 R135, R135 ;  /* 0x0000008700877308 */ /* 0x000ee20000000800 */
[----:B-----5:R-:W-:Y:S01]  /*4070*/  F2FP.BF16.PACK_AB R114, R133, R137 ;  /* 0x000000898572723e */ /* 0x020fe200000010ff */
[--C-:B------:R-:W-:Y:S02]  /*4080*/  FFMA.FTZ R157, R157, c[0x0][0x2d0], -R146.reuse ;  /* 0x0000b4009d9d7a23 */ /* 0x100fe40000010892 */
[--C-:B------:R-:W-:Y:S02]  /*4090*/  FFMA.FTZ R159, R159, c[0x0][0x2d0], -R146.reuse ;  /* 0x0000b4009f9f7a23 */ /* 0x100fe40000010892 */
[----:B------:R-:W-:Y:S02]  /*40a0*/  FFMA.FTZ R160, R29, c[0x0][0x2d0], -R146 ;  /* 0x0000b4001da07a23 */ /* 0x000fe40000010892 */
[----:B------:R-:W-:Y:S01]  /*40b0*/  MUFU.EX2 R134, R134 ;  /* 0x0000008600867308 */ /* 0x000fe20000000800 */
[--C-:B------:R-:W-:Y:S02]  /*40c0*/  FFMA.FTZ R161, R28, c[0x0][0x2d0], -R153.reuse ;  /* 0x0000b4001ca17a23 */ /* 0x100fe40000010899 */
[----:B------:R-:W-:Y:S01]  /*40d0*/  LDSM.16.MT88.4 R28, [R180+0x5000] ;  /* 0x00500000b41c783b */ /* 0x000fe20000004200 */
[----:B------:R-:W-:-:S02]  /*40e0*/  FFMA.FTZ R158, R158, c[0x0][0x2d0], -R153 ;  /* 0x0000b4009e9e7a23 */ /* 0x000fc40000010899 */
[--C-:B------:R-:W-:Y:S02]  /*40f0*/  FFMA.FTZ R155, R155, c[0x0][0x2d0], -R153.reuse ;  /* 0x0000b4009b9b7a23 */ /* 0x100fe40000010899 */
[----:B------:R-:W5:Y:S01]  /*4100*/  MUFU.EX2 R33, R33 ;  /* 0x0000002100217308 */ /* 0x000f620000000800 */
[----:B---3--:R-:W-:Y:S01]  /*4110*/  F2FP.BF16.PACK_AB R113, R135, R136 ;  /* 0x000000888771723e */ /* 0x008fe200000010ff */
[----:B------:R-:W-:Y:S02]  /*4120*/  FFMA.FTZ R246, R154, c[0x0][0x2d0], -R153 ;  /* 0x0000b4009af67a23 */ /* 0x000fe40000010899 */
[--C-:B------:R-:W-:Y:S02]  /*4130*/  FFMA.FTZ R152, R152, c[0x0][0x2d0], -R146.reuse ;  /* 0x0000b40098987a23 */ /* 0x100fe40000010892 */
[--C-:B------:R-:W-:Y:S02]  /*4140*/  FFMA.FTZ R151, R151, c[0x0][0x2d0], -R146.reuse ;  /* 0x0000b40097977a23 */ /* 0x100fe40000010892 */
[----:B------:R-:W-:Y:S01]  /*4150*/  MUFU.EX2 R35, R35 ;  /* 0x0000002300237308 */ /* 0x000fe20000000800 */
[----:B------:R-:W-:-:S02]  /*4160*/  FFMA.FTZ R148, R148, c[0x0][0x2d0], -R146 ;  /* 0x0000b40094947a23 */ /* 0x000fc40000010892 */
[----:B------:R-:W-:Y:S02]  /*4170*/  FFMA.FTZ R245, R147, c[0x0][0x2d0], -R146 ;  /* 0x0000b40093f57a23 */ /* 0x000fe40000010892 */
[----:B------:R-:W-:Y:S02]  /*4180*/  FADD.FTZ R138, R139, R138 ;  /* 0x0000008a8b8a7221 */ /* 0x000fe40000010000 */
[----:B------:R-:W-:Y:S01]  /*4190*/  FADD.FTZ R135, R136, R135 ;  /* 0x0000008788877221 */ /* 0x000fe20000010000 */
[----:B-----5:R-:W-:Y:S01]  /*41a0*/  F2FP.BF16.PACK_AB R115, R33, R134 ;  /* 0x000000862173723e */ /* 0x020fe200000010ff */
[----:B------:R-:W3:Y:S01]  /*41b0*/  MUFU.EX2 R32, R32 ;  /* 0x0000002000207308 */ /* 0x000ee20000000800 */
[----:B------:R-:W-:Y:S02]  /*41c0*/  FADD.FTZ R137, R137, R138 ;  /* 0x0000008a89897221 */ /* 0x000fe40000010000 */
[----:B------:R-:W-:Y:S02]  /*41d0*/  FADD.FTZ R134, R134, R135 ;  /* 0x0000008786867221 */ /* 0x000fe40000010000 */
[----:B------:R-:W-:Y:S01]  /*41e0*/  FADD.FTZ R137, R133, R137 ;  /* 0x0000008985897221 */ /* 0x000fe20000010000 */
[C---:B------:R-:W-:Y:S01]  /*41f0*/  HMMA.16816.F32.BF16 R128, R112.reuse, R124, RZ ;  /* 0x0000007c7080723c */ /* 0x040fe200000418ff */
[----:B------:R-:W-:Y:S01]  /*4200*/  FADD.FTZ R134, R33, R134 ;  /* 0x0000008621867221 */ /* 0x000fe20000010000 */
[----:B------:R-:W-:Y:S06]  /*4210*/  MUFU.EX2 R34, R34 ;  /* 0x0000002200227308 */ /* 0x000fec0000000800 */
[C---:B-1----:R-:W-:Y:S02]  /*4220*/  HMMA.16816.F32.BF16 R44, R112.reuse, R48, RZ ;  /* 0x00000030702c723c */ /* 0x042fe400000418ff */
        /* <DEDUP_REMOVED lines=40> */
[----:B------:R-:W4:Y:S06]  /*44b0*/  MUFU.EX2 R245, R245 ;  /* 0x000000f500f57308 */ /* 0x000f2c0000000800 */
[C---:B--2---:R-:W-:Y:S07]  /*44c0*/  HMMA.16816.F32.BF16 R116, R112.reuse, R4, RZ ;  /* 0x000000047074723c */ /* 0x044fee00000418ff */
[----:B---3--:R-:W-:Y:S01]  /*44d0*/  F2FP.BF16.PACK_AB R4, R32, R35 ;  /* 0x000000232004723e */ /* 0x008fe200000010ff */
[----:B------:R-:W-:Y:S01]  /*44e0*/  HMMA.16816.F32.BF16 R112, R112, R6, RZ ;  /* 0x000000067070723c */ /* 0x000fe200000418ff */
[----:B-1----:R-:W-:Y:S01]  /*44f0*/  F2FP.BF16.PACK_AB R5, R141, R143 ;  /* 0x0000008f8d05723e */ /* 0x002fe200000010ff */
        /* <DEDUP_REMOVED lines=40> */
[C---:B----4-:R-:W-:Y:S08]  /*4780*/  HMMA.16816.F32.BF16 R92, R4.reuse, R20, R92 ;  /* 0x00000014045c723c */ /* 0x050ff0000004185c */
[C---:B------:R-:W-:Y:S01]  /*4790*/  HMMA.16816.F32.BF16 R96, R4.reuse, R22, R96 ;  /* 0x000000160460723c */ /* 0x040fe20000041860 */
[----:B------:R-:W4:Y:S07]  /*47a0*/  LDSM.16.MT88.4 R20, [R183+0x1000] ;  /* 0x00100000b714783b */ /* 0x000f2e0000004200 */
[C---:B---3--:R-:W-:Y:S08]  /*47b0*/  HMMA.16816.F32.BF16 R116, R4.reuse, R16, R116 ;  /* 0x000000100474723c */ /* 0x048ff00000041874 */
        /* <DEDUP_REMOVED lines=21> */
[----:B--2---:R-:W-:Y:S01]  /*4910*/  HMMA.16816.F32.BF16 R44, R4, R8, R44 ;  /* 0x00000008042c723c */ /* 0x004fe2000004182c */
[----:B------:R-:W-:Y:S02]  /*4920*/  FADD.FTZ R149, R155, R149 ;  /* 0x000000959b957221 */ /* 0x000fe40000010000 */
[----:B------:R-:W-:-:S05]  /*4930*/  FADD.FTZ R159, R148, R159 ;  /* 0x0000009f949f7221 */ /* 0x000fca0000010000 */
[C---:B------:R-:W-:Y:S01]  /*4940*/  HMMA.16816.F32.BF16 R48, R4.reuse, R10, R48 ;  /* 0x0000000a0430723c */ /* 0x040fe20000041830 */
[----:B------:R-:W2:Y:S07]  /*4950*/  LDSM.16.MT88.4 R8, [R181+0x3000] ;  /* 0x00300000b508783b */ /* 0x000eae0000004200 */
[C---:B----4-:R-:W-:Y:S08]  /*4960*/  HMMA.16816.F32.BF16 R128, R4.reuse, R20, R128 ;  /* 0x000000140480723c */ /* 0x050ff00000041880 */
[C---:B------:R-:W-:Y:S01]  /*4970*/  HMMA.16816.F32.BF16 R124, R4.reuse, R22, R124 ;  /* 0x00000016047c723c */ /* 0x040fe2000004187c */
[----:B------:R-:W-:Y:S07]  /*4980*/  LDSM.16.MT88.4 R20, [R180+0x3000] ;  /* 0x00300000b414783b */ /* 0x000fee0000004200 */
[C---:B---3--:R-:W-:Y:S08]  /*4990*/  HMMA.16816.F32.BF16 R52, R4.reuse, R16, R52 ;  /* 0x000000100434723c */ /* 0x048ff00000041834 */
[C---:B-1----:R-:W-:Y:S08]  /*49a0*/  HMMA.16816.F32.BF16 R68, R4.reuse, R12, R68 ;  /* 0x0000000c0444723c */ /* 0x042ff00000041844 */
[C---:B------:R-:W-:Y:S01]  /*49b0*/  HMMA.16816.F32.BF16 R72, R4.reuse, R14, R72 ;  /* 0x0000000e0448723c */ /* 0x040fe20000041848 */
[----:B------:R-:W1:Y:S07]  /*49c0*/  LDSM.16.MT88.4 R12, [R182+0x5000] ;  /* 0x00500000b60c783b */ /* 0x000e6e0000004200 */
[C---:B--2---:R-:W-:Y:S08]  /*49d0*/  HMMA.16816.F32.BF16 R76, R4.reuse, R8, R76 ;  /* 0x00000008044c723c */ /* 0x044ff0000004184c */
[C---:B------:R-:W-:Y:S01]  /*49e0*/  HMMA.16816.F32.BF16 R80, R4.reuse, R10, R80 ;  /* 0x0000000a0450723c */ /* 0x040fe20000041850 */
[----:B------:R-:W2:Y:S07]  /*49f0*/  LDSM.16.MT88.4 R8, [R181+0x5000] ;  /* 0x00500000b508783b */ /* 0x000eae0000004200 */
        /* <DEDUP_REMOVED lines=17> */
[C---:B------:R-:W-:Y:S08]  /*4b10*/  HMMA.16816.F32.BF16 R116, R4.reuse, R28, R116 ;  /* 0x0000001c0474723c */ /* 0x040ff00000041874 */
[----:B------:R-:W-:Y:S07]  /*4b20*/  HMMA.16816.F32.BF16 R112, R4, R30, R112 ;  /* 0x0000001e0470723c */ /* 0x000fee0000041870 */
[----:B------:R-:W-:-:S02]  /*4b30*/  F2FP.BF16.PACK_AB R4, R158, R161 ;  /* 0x000000a19e04723e */ /* 0x000fc400000010ff */
[C---:B------:R-:W-:Y:S01]  /*4b40*/  F2FP.BF16.PACK_AB R6, R246.reuse, R155 ;  /* 0x0000009bf606723e */ /* 0x040fe200000010ff */
[----:B------:R-:W-:Y:S01]  /*4b50*/  FADD.FTZ R246, R246, R149 ;  /* 0x00000095f6f67221 */ /* 0x000fe20000010000 */
[----:B------:R-:W-:Y:S02]  /*4b60*/  F2FP.BF16.PACK_AB R5, R151, R152 ;  /* 0x000000989705723e */ /* 0x000fe400000010ff */
[C---:B------:R-:W-:Y:S01]  /*4b70*/  F2FP.BF16.PACK_AB R7, R245.reuse, R148 ;  /* 0x00000094f507723e */ /* 0x040fe200000010ff */
[----:B------:R-:W-:-:S06]  /*4b80*/  FADD.FTZ R245, R245, R159 ;  /* 0x0000009ff5f57221 */ /* 0x000fcc0000010000 */
        /* <DEDUP_REMOVED lines=22> */
[C---:B------:R-:W-:Y:S08]  /*4cf0*/  HMMA.16816.F32.BF16 R80, R4.reuse, R26, R80 ;  /* 0x0000001a0450723c */ /* 0x040ff00000041850 */
[C---:B----4-:R-:W-:Y:S08]  /*4d00*/  HMMA.16816.F32.BF16 R84, R4.reuse, R20, R84 ;  /* 0x000000140454723c */ /* 0x050ff00000041854 */
[C---:B------:R-:W-:Y:S08]  /*4d10*/  HMMA.16816.F32.BF16 R88, R4.reuse, R22, R88 ;  /* 0x000000160458723c */ /* 0x040ff00000041858 */
[C---:B---3--:R-:W-:Y:S08]  /*4d20*/  HMMA.16816.F32.BF16 R100, R4.reuse, R16, R100 ;  /* 0x000000100464723c */ /* 0x048ff00000041864 */
[C---:B------:R-:W-:Y:S08]  /*4d30*/  HMMA.16816.F32.BF16 R120, R4.reuse, R18, R120 ;  /* 0x000000120478723c */ /* 0x040ff00000041878 */
[C---:B-1----:R-:W-:Y:S08]  /*4d40*/  HMMA.16816.F32.BF16 R104, R4.reuse, R12, R104 ;  /* 0x0000000c0468723c */ /* 0x042ff00000041868 */
[C---:B------:R-:W-:Y:S08]  /*4d50*/  HMMA.16816.F32.BF16 R108, R4.reuse, R14, R108 ;  /* 0x0000000e046c723c */ /* 0x040ff0000004186c */
[C---:B--2---:R-:W-:Y:S08]  /*4d60*/  HMMA.16816.F32.BF16 R116, R4.reuse, R8, R116 ;  /* 0x000000080474723c */ /* 0x044ff00000041874 */
[----:B------:R-:W-:Y:S01]  /*4d70*/  HMMA.16816.F32.BF16 R112, R4, R10, R112 ;  /* 0x0000000a0470723c */ /* 0x000fe20000041870 */
[----:B------:R-:W-:Y:S07]  /*4d80*/  @!UPT UIADD3 URZ, URZ, URZ, URZ ;  /* 0x0000003f3f3ff290 */ /* 0x000fee000fffe03f */
[----:B------:R-:W-:Y:S11]  /*4d90*/  @!P0 BRA `(.L_x_2510) ;  /* 0x000029e000008947 */ /* 0x000ff60003800000 */
[----:B------:R-:W-:Y:S02]  /*4da0*/  MOV R244, R0 ;  /* 0x0000000000f47202 */ /* 0x000fe40000000f00 */
[----:B------:R-:W-:-:S02]  /*4db0*/  MOV R0, R3 ;  /* 0x0000000300007202 */ /* 0x000fc40000000f00 */
[----:B------:R-:W-:Y:S02]  /*4dc0*/  MOV R2, R132 ;  /* 0x0000008400027202 */ /* 0x000fe40000000f00 */
.L_x_2511:
        /* <DEDUP_REMOVED lines=16> */
[----:B------:R-:W-:Y:S02]  /*4ed0*/  LEA R162, P5, R12, c[0x0][0x1f8], 0x1 ;  /* 0x00007e000ca27a11 */ /* 0x000fe400078a08ff */
[----:B------:R-:W-:Y:S01]  /*4ee0*/  IADD3.X R136, R29, R21, RZ, P4, !PT ;  /* 0x000000151d887210 */ /* 0x000fe200027fe4ff */
[----:B------:R-:W-:Y:S01]  /*4ef0*/  LDSM.16.M88.4 R32, [R190] ;  /* 0x00000000be20783b */ /* 0x000fe20000000200 */
[----:B------:R-:W-:Y:S02]  /*4f00*/  LEA R30, P3, R13, c[0x0][0x1f8], 0x1 ;  /* 0x00007e000d1e7a11 */ /* 0x000fe400078608ff */
[----:B------:R-:W-:Y:S02]  /*4f10*/  IADD3.X R20, RZ, R194, RZ, P1, !PT ;  /* 0x000000c2ff147210 */ /* 0x000fe40000ffe4ff */
[----:B------:R-:W-:Y:S02]  /*4f20*/  IADD3 R14, P2, R22, R148, RZ ;  /* 0x00000094160e7210 */ /* 0x000fe40007f5e0ff */
[----:B------:R-:W-:Y:S01]  /*4f30*/  LEA R22, P0, R15, R22, 0x5 ;  /* 0x000000160f167211 */ /* 0x000fe200078028ff */
[----:B------:R-:W1:Y:S01]  /*4f40*/  LDSM.16.M88.4 R8, [R189] ;  /* 0x00000000bd08783b */ /* 0x000e620000000200 */
[C---:B------:R-:W-:Y:S02]  /*4f50*/  IADD3.X R31, R29.reuse, R194, RZ, P6, !PT ;  /* 0x000000c21d1f7210 */ /* 0x040fe400037fe4ff */
[----:B------:R-:W-:Y:S02]  /*4f60*/  MOV R23, c[0x0][0x20c] ;  /* 0x0000830000177a02 */ /* 0x000fe40000000f00 */
[----:B------:R-:W-:Y:S02]  /*4f70*/  IADD3.X R137, R29, R20, RZ, P2, !PT ;  /* 0x000000141d897210 */ /* 0x000fe400017fe4ff */
[----:B------:R-:W-:Y:S01]  /*4f80*/  LEA.HI.X R163, R12, c[0x0][0x1fc], R31, 0x1, P5 ;  /* 0x00007f000ca37a11 */ /* 0x000fe200028f0c1f */
[----:B------:R-:W2:Y:S01]  /*4f90*/  LDSM.16.M88.4 R16, [R189+0x800] ;  /* 0x00080000bd10783b */ /* 0x000ea20000000200 */
[C---:B------:R-:W-:Y:S02]  /*4fa0*/  IADD3 R148, P2, R22.reuse, R148, RZ ;  /* 0x0000009416947210 */ /* 0x040fe40007f5e0ff */
[----:B------:R-:W-:Y:S02]  /*4fb0*/  LEA.HI.X R31, R13, c[0x0][0x1fc], R136, 0x1, P3 ;  /* 0x00007f000d1f7a11 */ /* 0x000fe400018f0c88 */
[----:B------:R-:W-:Y:S02]  /*4fc0*/  LEA.HI.X R23, R15, R29, R23, 0x5, P0 ;  /* 0x0000001d0f177211 */ /* 0x000fe400000f2c17 */
[C---:B------:R-:W-:Y:S01]  /*4fd0*/  IADD3 R3, P3, R22.reuse, R3, RZ ;  /* 0x0000000316037210 */ /* 0x040fe20007f7e0ff */
[----:B------:R-:W3:Y:S01]  /*4fe0*/  LDSM.16.M88.4 R24, [R189+0x1000] ;  /* 0x00100000bd18783b */ /* 0x000ee20000000200 */
[----:B------:R-:W-:Y:S02]  /*4ff0*/  IADD3 R22, P4, R22, R248, RZ ;  /* 0x000000f816167210 */ /* 0x000fe40007f9e0ff */
[C---:B------:R-:W-:Y:S02]  /*5000*/  IADD3.X R149, R23.reuse, R21, RZ, P3, !PT ;  /* 0x0000001517957210 */ /* 0x040fe40001ffe4ff */
[----:B------:R-:W-:Y:S02]  /*5010*/  LEA R28, P1, R14, c[0x0][0x1f8], 0x1 ;  /* 0x00007e000e1c7a11 */ /* 0x000fe400078208ff */
[C---:B------:R-:W-:Y:S01]  /*5020*/  IADD3.X R150, R23.reuse, R20, RZ, P2, !PT ;  /* 0x0000001417967210 */ /* 0x040fe200017fe4ff */
[----:B------:R-:W4:Y:S01]  /*5030*/  LDSM.16.M88.4 R132, [R189+0x1800] ;  /* 0x00180000bd84783b */ /* 0x000f220000000200 */
[----:B------:R-:W-:Y:S02]  /*5040*/  LEA R156, P3, R148, c[0x0][0x1f8], 0x1 ;  /* 0x00007e00949c7a11 */ /* 0x000fe400078608ff */
[----:B------:R-:W-:Y:S02]  /*5050*/  IADD3.X R23, R23, R194, RZ, P4, !PT ;  /* 0x000000c217177210 */ /* 0x000fe400027fe4ff */
[C---:B------:R-:W-:Y:S02]  /*5060*/  LEA R158, P4, R3.reuse, c[0x0][0x1f8], 0x1 ;  /* 0x00007e00039e7a11 */ /* 0x040fe400078808ff */
[----:B------:R-:W-:Y:S01]  /*5070*/  ISETP.GE.AND P0, PT, R212, c[0x0][0x1d4], PT ;  /* 0x00007500d4007a0c */ /* 0x000fe20003f06270 */
[----:B------:R-:W-:Y:S01]  /*5080*/  LDSM.16.M88.4 R140, [R187] ;  /* 0x00000000bb8c783b */ /* 0x000fe20000000200 */
[----:B------:R-:W-:Y:S02]  /*5090*/  LEA.HI.X R29, R14, c[0x0][0x1fc], R137, 0x1, P1 ;  /* 0x00007f000e1d7a11 */ /* 0x000fe400008f0c89 */
[----:B------:R-:W-:Y:S02]  /*50a0*/  LEA.HI.X R159, R3, c[0x0][0x1fc], R149, 0x1, P4 ;  /* 0x00007f00039f7a11 */ /* 0x000fe400020f0c95 */
[----:B------:R-:W-:Y:S02]  /*50b0*/  LEA.HI.X R157, R148, c[0x0][0x1fc], R150, 0x1, P3 ;  /* 0x00007f00949d7a11 */ /* 0x000fe400018f0c96 */
[C---:B------:R-:W-:Y:S01]  /*50c0*/  LEA R160, P5, R22.reuse, c[0x0][0x1f8], 0x1 ;  /* 0x00007e0016a07a11 */ /* 0x040fe200078a08ff */
[C---:B-1----:R-:W-:Y:S01]  /*50d0*/  HMMA.16816.F32.BF16 R4, R32.reuse, R8, RZ ;  /* 0x000000082004723c */ /* 0x042fe200000418ff */
[----:B------:R-:W1:Y:S02]  /*50e0*/  LDSM.16.M88.4 R136, [R188] ;  /* 0x00000000bc88783b */ /* 0x000e640000000200 */
[----:B------:R-:W-:Y:S02]  /*50f0*/  ISETP.GE.AND P1, PT, R203, c[0x0][0x1d4], PT ;  /* 0x00007500cb007a0c */ /* 0x000fe40003f26270 */
[----:B------:R-:W-:Y:S02]  /*5100*/  LEA.HI.X R161, R22, c[0x0][0x1fc], R23, 0x1, P5 ;  /* 0x00007f0016a17a11 */ /* 0x000fe400028f0c17 */
[----:B------:R-:W-:Y:S01]  /*5110*/  ISETP.GT.AND P3, PT, R244, R241, PT ;  /* 0x000000f1f400720c */ /* 0x000fe20003f64270 */
[C---:B------:R-:W-:Y:S01]  /*5120*/  HMMA.16816.F32.BF16 R8, R32.reuse, R10, RZ ;  /* 0x0000000a2008723c */ /* 0x040fe200000418ff */
[----:B------:R-:W5:Y:S01]  /*5130*/  LDSM.16.M88.4 R144, [R179] ;  /* 0x00000000b390783b */ /* 0x000f620000000200 */
[----:B------:R-:W-:Y:S02]  /*5140*/  ISETP.GE.AND P2, PT, R202, c[0x0][0x1d4], PT ;  /* 0x00007500ca007a0c */ /* 0x000fe40003f46270 */
[----:B------:R-:W-:Y:S04]  /*5150*/  IADD3 R244, R244, -0x1, RZ ;  /* 0xfffffffff4f47810 */ /* 0x000fe80007ffe0ff */
        /* <DEDUP_REMOVED lines=14> */
[----:B------:R2:W-:Y:S01]  /*5240*/  LDGSTS.E.BYPASS.LTC128B.128 [R204+0x5100], [R156.64], !P2 ;  /* 0x051000009ccc7fae */ /* 0x0005e2000d101d46 */
[C---:B----4-:R-:W-:Y:S07]  /*5250*/  HMMA.16816.F32.BF16 R28, R32.reuse, R132, RZ ;  /* 0x00000084201c723c */ /* 0x050fee00000418ff */
[----:B------:R-:W-:Y:S01]  /*5260*/  LDSM.16.M88.4 R164, [R185+0x800] ;  /* 0x00080000b9a4783b */ /* 0x000fe20000000200 */
[----:B------:R-:W-:Y:S07]  /*5270*/  HMMA.16816.F32.BF16 R32, R32, R134, RZ ;  /* 0x000000862020723c */ /* 0x000fee00000418ff */
[----:B------:R-:W0:Y:S01]  /*5280*/  LDGDEPBAR ;  /* 0x00000000000079af */ /* 0x000e220000000000 */
[C---:B-1----:R-:W-:Y:S07]  /*5290*/  HMMA.16816.F32.BF16 R4, R136.reuse, R140, R4 ;  /* 0x0000008c8804723c */ /* 0x042fee0000041804 */
[----:B---3--:R-:W-:Y:S01]  /*52a0*/  LDSM.16.M88.4 R160, [R185] ;  /* 0x00000000b9a0783b */ /* 0x008fe20000000200 */
[C---:B------:R-:W-:Y:S07]  /*52b0*/  HMMA.16816.F32.BF16 R8, R136.reuse, R142, R8 ;  /* 0x0000008e8808723c */ /* 0x040fee0000041808 */
[----:B--2---:R-:W1:Y:S01]  /*52c0*/  LDSM.16.M88.4 R156, [R186] ;  /* 0x00000000ba9c783b */ /* 0x004e620000000200 */
[C---:B-----5:R-:W-:Y:S07]  /*52d0*/  HMMA.16816.F32.BF16 R12, R136.reuse, R144, R12 ;  /* 0x00000090880c723c */ /* 0x060fee000004180c */
[----:B------:R-:W2:Y:S01]  /*52e0*/  LDSM.16.M88.4 R132, [R185+0x1000] ;  /* 0x00100000b984783b */ /* 0x000ea20000000200 */
[C---:B------:R-:W-:Y:S07]  /*52f0*/  HMMA.16816.F32.BF16 R16, R136.reuse, R146, R16 ;  /* 0x000000928810723c */ /* 0x040fee0000041810 */
[----:B------:R-:W3:Y:S01]  /*5300*/  LDSM.16.M88.4 R140, [R185+0x1800] ;  /* 0x00180000b98c783b */ /* 0x000ee20000000200 */
[C---:B------:R-:W-:Y:S07]  /*5310*/  HMMA.16816.F32.BF16 R20, R136.reuse, R148, R20 ;  /* 0x000000948814723c */ /* 0x040fee0000041814 */
[----:B------:R-:W-:Y:S01]  /*5320*/  LDSM.16.M88.4 R144, [R184] ;  /* 0x00000000b890783b */ /* 0x000fe20000000200 */
[C---:B------:R-:W-:Y:S07]  /*5330*/  HMMA.16816.F32.BF16 R24, R136.reuse, R150, R24 ;  /* 0x000000968818723c */ /* 0x040fee0000041818 */
[----:B------:R-:W4:Y:S01]  /*5340*/  LDSM.16.M88.4 R148, [R176] ;  /* 0x00000000b094783b */ /* 0x000f220000000200 */
[C---:B------:R-:W-:Y:S08]  /*5350*/  HMMA.16816.F32.BF16 R28, R136.reuse, R152, R28 ;  /* 0x00000098881c723c */ /* 0x040ff0000004181c */
[----:B------:R-:W-:Y:S01]  /*5360*/  HMMA.16816.F32.BF16 R32, R136, R154, R32 ;  /* 0x0000009a8820723c */ /* 0x000fe20000041820 */
[----:B------:R-:W5:Y:S07]  /*5370*/  LDSM.16.M88.4 R136, [R176+0x800] ;  /* 0x00080000b088783b */ /* 0x000f6e0000000200 */
        /* <DEDUP_REMOVED lines=14> */
[----:B------:R-:W-:Y:S07]  /*5460*/  LDSM.16.M88.4 R156, [R175] ;  /* 0x00000000af9c783b */ /* 0x000fee0000000200 */
[C---:B------:R-:W-:Y:S01]  /*5470*/  HMMA.16816.F32.BF16 R8, R144.reuse, R150, R8 ;  /* 0x000000969008723c */ /* 0x040fe20000041808 */
[----:B------:R-:W4:Y:S07]  /*5480*/  LDSM.16.M88.4 R148, [R189+0x3000] ;  /* 0x00300000bd94783b */ /* 0x000f2e0000000200 */
        /* <DEDUP_REMOVED lines=8> */
[----:B------:R-:W1:Y:S07]  /*5510*/  LDSM.16.M88.4 R144, [R174] ;  /* 0x00000000ae90783b */ /* 0x000e6e0000000200 */
[C---:B--2---:R-:W-:Y:S01]  /*5520*/  HMMA.16816.F32.BF16 R4, R132.reuse, R164, R4 ;  /* 0x000000a48404723c */ /* 0x044fe20000041804 */
[----:B------:R-:W2:Y:S07]  /*5530*/  LDSM.16.M88.4 R160, [R173] ;  /* 0x00000000ada0783b */ /* 0x000eae0000000200 */
[C---:B------:R-:W-:Y:S01]  /*5540*/  HMMA.16816.F32.BF16 R8, R132.reuse, R166, R8 ;  /* 0x000000a68408723c */ /* 0x040fe20000041808 */
[----:B------:R-:W-:Y:S07]  /*5550*/  LDSM.16.M88.4 R164, [R185+0x2000] ;  /* 0x00200000b9a4783b */ /* 0x000fee0000000200 */
[C---:B---3--:R-:W-:Y:S08]  /*5560*/  HMMA.16816.F32.BF16 R12, R132.reuse, R140, R12 ;  /* 0x0000008c840c723c */ /* 0x048ff0000004180c */
[C---:B------:R-:W-:Y:S01]  /*5570*/  HMMA.16816.F32.BF16 R16, R132.reuse, R142, R16 ;  /* 0x0000008e8410723c */ /* 0x040fe20000041810 */
[----:B------:R-:W3:Y:S07]  /*5580*/  LDSM.16.M88.4 R140, [R172] ;  /* 0x00000000ac8c783b */ /* 0x000eee0000000200 */
[C---:B----4-:R-:W-:Y:S08]  /*5590*/  HMMA.16816.F32.BF16 R20, R132.reuse, R148, R20 ;  /* 0x000000948414723c */ /* 0x050ff00000041814 */
[C---:B------:R-:W-:Y:S01]  /*55a0*/  HMMA.16816.F32.BF16 R24, R132.reuse, R150, R24 ;  /* 0x000000968418723c */ /* 0x040fe20000041818 */
[----:B------:R-:W4:Y:S07]  /*55b0*/  LDSM.16.M88.4 R148, [R186+0x4000] ;  /* 0x00400000ba94783b */ /* 0x000f2e0000000200 */
[C---:B-----5:R-:W-:Y:S08]  /*55c0*/  HMMA.16816.F32.BF16 R28, R132.reuse, R136, R28 ;  /* 0x00000088841c723c */ /* 0x060ff0000004181c */
        /* <DEDUP_REMOVED lines=28> */
[C---:B--2---:R-:W-:Y:S01]  /*5790*/  HMMA.16816.F32.BF16 R4, R144.reuse, R160, R4 ;  /* 0x000000a09004723c */ /* 0x044fe20000041804 */
[----:B------:R-:W2:Y:S07]  /*57a0*/  LDSM.16.M88.4 R156, [R189+0x5000] ;  /* 0x00500000bd9c783b */ /* 0x000eae0000000200 */
[C---:B------:R-:W-:Y:S01]  /*57b0*/  HMMA.16816.F32.BF16 R8, R144.reuse, R162, R8 ;  /* 0x000000a29008723c */ /* 0x040fe20000041808 */
[----:B------:R-:W-:Y:S07]  /*57c0*/  LDSM.16.M88.4 R160, [R171] ;  /* 0x00000000aba0783b */ /* 0x000fee0000000200 */
        /* <DEDUP_REMOVED lines=8> */
[----:B------:R-:W5:Y:S07]  /*5850*/  LDSM.16.M88.4 R132, [R170] ;  /* 0x00000000aa84783b */ /* 0x000f6e0000000200 */
[C---:B-1----:R-:W-:Y:S01]  /*5860*/  HMMA.16816.F32.BF16 R4, R136.reuse, R164, R4 ;  /* 0x000000a48804723c */ /* 0x042fe20000041804 */
[----:B------:R-:W1:Y:S07]  /*5870*/  LDSM.16.M88.4 R144, [R169] ;  /* 0x00000000a990783b */ /* 0x000e6e0000000200 */
[C---:B------:R-:W-:Y:S01]  /*5880*/  HMMA.16816.F32.BF16 R8, R136.reuse, R166, R8 ;  /* 0x000000a68808723c */ /* 0x040fe20000041808 */
[----:B------:R-:W-:Y:S07]  /*5890*/  LDSM.16.M88.4 R164, [R176+0x4000] ;  /* 0x00400000b0a4783b */ /* 0x000fee0000000200 */
[C---:B------:R-:W-:Y:S08]  /*58a0*/  HMMA.16816.F32.BF16 R12, R136.reuse, R148, R12 ;  /* 0x00000094880c723c */ /* 0x040ff0000004180c */
[C---:B------:R-:W-:Y:S01]  /*58b0*/  HMMA.16816.F32.BF16 R16, R136.reuse, R150, R16 ;  /* 0x000000968810723c */ /* 0x040fe20000041810 */
[----:B------:R-:W-:Y:S07]  /*58c0*/  LDSM.16.M88.4 R148, [R185+0x4000] ;  /* 0x00400000b994783b */ /* 0x000fee0000000200 */
[C---:B--2---:R-:W-:Y:S08]  /*58d0*/  HMMA.16816.F32.BF16 R20, R136.reuse, R156, R20 ;  /* 0x0000009c8814723c */ /* 0x044ff00000041814 */
[C---:B------:R-:W-:Y:S01]  /*58e0*/  HMMA.16816.F32.BF16 R24, R136.reuse, R158, R24 ;  /* 0x0000009e8818723c */ /* 0x040fe20000041818 */
[----:B------:R-:W-:Y:S07]  /*58f0*/  LDSM.16.M88.4 R156, [R185+0x4800] ;  /* 0x00480000b99c783b */ /* 0x000fee0000000200 */
[C---:B---3--:R-:W-:Y:S08]  /*5900*/  HMMA.16816.F32.BF16 R28, R136.reuse, R140, R28 ;  /* 0x0000008c881c723c */ /* 0x048ff0000004181c */
[----:B------:R-:W-:Y:S01]  /*5910*/  HMMA.16816.F32.BF16 R32, R136, R142, R32 ;  /* 0x0000008e8820723c */ /* 0x000fe20000041820 */
[----:B------:R-:W2:Y:S07]  /*5920*/  LDSM.16.M88.4 R136, [R168] ;  /* 0x00000000a888783b */ /* 0x000eae0000000200 */
[C---:B----4-:R-:W-:Y:S01]  /*5930*/  HMMA.16816.F32.BF16 R4, R152.reuse, R160, R4 ;  /* 0x000000a09804723c */ /* 0x050fe20000041804 */
[----:B------:R-:W3:Y:S07]  /*5940*/  LDSM.16.M88.4 R140, [R186+0x8000] ;  /* 0x00800000ba8c783b */ /* 0x000eee0000000200 */
[C---:B------:R-:W-:Y:S01]  /*5950*/  HMMA.16816.F32.BF16 R8, R152.reuse, R162, R8 ;  /* 0x000000a29808723c */ /* 0x040fe20000041808 */
[----:B------:R-:W-:Y:S07]  /*5960*/  LDSM.16.M88.4 R160, [R184+0x8000] ;  /* 0x00800000b8a0783b */ /* 0x000fee0000000200 */
[C---:B-----5:R-:W-:Y:S08]  /*5970*/  HMMA.16816.F32.BF16 R12, R152.reuse, R132, R12 ;  /* 0x00000084980c723c */ /* 0x060ff0000004180c */
[C---:B------:R-:W-:Y:S01]  /*5980*/  HMMA.16816.F32.BF16 R16, R152.reuse, R134, R16 ;  /* 0x000000869810723c */ /* 0x040fe20000041810 */
[----:B------:R-:W4:Y:S07]  /*5990*/  LDSM.16.M88.4 R132, [R185+0x5000] ;  /* 0x00500000b984783b */ /* 0x000f2e0000000200 */
[C---:B-1----:R-:W-:Y:S08]  /*59a0*/  HMMA.16816.F32.BF16 R20, R152.reuse, R144, R20 ;  /* 0x000000909814723c */ /* 0x042ff00000041814 */
[C---:B------:R-:W-:Y:S01]  /*59b0*/  HMMA.16816.F32.BF16 R24, R152.reuse, R146, R24 ;  /* 0x000000929818723c */ /* 0x040fe20000041818 */
[----:B------:R-:W1:Y:S07]  /*59c0*/  LDSM.16.M88.4 R144, [R185+0x5800] ;  /* 0x00580000b990783b */ /* 0x000e6e0000000200 */
[C---:B--2---:R-:W-:Y:S08]  /*59d0*/  HMMA.16816.F32.BF16 R28, R152.reuse, R136, R28 ;  /* 0x00000088981c723c */ /* 0x044ff0000004181c */
[----:B------:R-:W-:Y:S01]  /*59e0*/  HMMA.16816.F32.BF16 R32, R152, R138, R32 ;  /* 0x0000008a9820723c */ /* 0x000fe20000041820 */
[----:B------:R-:W2:Y:S07]  /*59f0*/  LDSM.16.M88.4 R136, [R176+0x4800] ;  /* 0x00480000b088783b */ /* 0x000eae0000000200 */
[C---:B---3--:R-:W-:Y:S08]  /*5a00*/  HMMA.16816.F32.BF16 R4, R140.reuse, R148, R4 ;  /* 0x000000948c04723c */ /* 0x048ff00000041804 */
[C---:B------:R-:W-:Y:S08]  /*5a10*/  HMMA.16816.F32.BF16 R8, R140.reuse, R150, R8 ;  /* 0x000000968c08723c */ /* 0x040ff00000041808 */
[C---:B------:R-:W-:Y:S08]  /*5a20*/  HMMA.16816.F32.BF16 R12, R140.reuse, R156, R12 ;  /* 0x0000009c8c0c723c */ /* 0x040ff0000004180c */
[C---:B------:R-:W-:Y:S08]  /*5a30*/  HMMA.16816.F32.BF16 R16, R140.reuse, R158, R16 ;  /* 0x0000009e8c10723c */ /* 0x040ff00000041810 */
[C---:B----4-:R-:W-:Y:S08]  /*5a40*/  HMMA.16816.F32.BF16 R20, R140.reuse, R132, R20 ;  /* 0x000000848c14723c */ /* 0x050ff00000041814 */
[C---:B------:R-:W-:Y:S01]  /*5a50*/  HMMA.16816.F32.BF16 R24, R140.reuse, R134, R24 ;  /* 0x000000868c18723c */ /* 0x040fe20000041818 */
[----:B------:R-:W3:Y:S07]  /*5a60*/  LDSM.16.M88.4 R132, [R176+0x5000] ;  /* 0x00500000b084783b */ /* 0x000eee0000000200 */
[C---:B-1----:R-:W-:Y:S08]  /*5a70*/  HMMA.16816.F32.BF16 R28, R140.reuse, R144, R28 ;  /* 0x000000908c1c723c */ /* 0x042ff0000004181c */
[----:B------:R-:W-:Y:S01]  /*5a80*/  HMMA.16816.F32.BF16 R32, R140, R146, R32 ;  /* 0x000000928c20723c */ /* 0x000fe20000041820 */
[----:B------:R-:W1:Y:S01]  /*5a90*/  LDSM.16.M88.4 R140, [R176+0x5800] ;  /* 0x00580000b08c783b */ /* 0x000e620000000200 */
[----:B------:R-:W-:Y:S06]  /*5aa0*/  DEPBAR.LE SB0, 0x0 ;  /* 0x000080000000791a */ /* 0x000fec0000000000 */
[C---:B------:R-:W-:Y:S01]  /*5ab0*/  HMMA.16816.F32.BF16 R4, R160.reuse, R164, R4 ;  /* 0x000000a4a004723c */ /* 0x040fe20000041804 */
[----:B------:R-:W-:Y:S07]  /*5ac0*/  BAR.SYNC.DEFER_BLOCKING 0x0 ;  /* 0x0000000000007b1d */ /* 0x000fee0000010000 */
[C---:B------:R-:W-:Y:S08]  /*5ad0*/  HMMA.16816.F32.BF16 R8, R160.reuse, R166, R8 ;  /* 0x000000a6a008723c */ /* 0x040ff00000041808 */
[C---:B--2---:R-:W-:Y:S08]  /*5ae0*/  HMMA.16816.F32.BF16 R12, R160.reuse, R136, R12 ;  /* 0x00000088a00c723c */ /* 0x044ff0000004180c */
[C---:B------:R-:W-:Y:S04]  /*5af0*/  HMMA.16816.F32.BF16 R16, R160.reuse, R138, R16 ;  /* 0x0000008aa010723c */ /* 0x040fe80000041810 */
[----:B------:R-:W-:Y:S04]  /*5b00*/  FMNMX.FTZ R3, R4, R2, !PT ;  /* 0x0000000204037209 */ /* 0x000fe80007810000 */
[C---:B---3--:R-:W-:Y:S04]  /*5b10*/  HMMA.16816.F32.BF16 R20, R160.reuse, R132, R20 ;  /* 0x00000084a014723c */ /* 0x048fe80000041814 */
[----:B------:R-:W-:Y:S03]  /*5b20*/  FMNMX.FTZ R3, R5, R3, !PT ;  /* 0x0000000305037209 */ /* 0x000fe60007810000 */
[----:B------:R-:W-:Y:S01]  /*5b30*/  FMNMX.FTZ R132, R6, R0, !PT ;  /* 0x0000000006847209 */ /* 0x000fe20007810000 */
[C---:B------:R-:W-:Y:S04]  /*5b40*/  HMMA.16816.F32.BF16 R24, R160.reuse, R134, R24 ;  /* 0x00000086a018723c */ /* 0x040fe80000041818 */
[----:B------:R-:W-:Y:S02]  /*5b50*/  FMNMX.FTZ R3, R8, R3, !PT ;  /* 0x0000000308037209 */ /* 0x000fe40007810000 */
[----:B------:R-:W-:Y:S02]  /*5b60*/  FMNMX.FTZ R132, R7, R132, !PT ;  /* 0x0000008407847209 */ /* 0x000fe40007810000 */
[C---:B-1----:R-:W-:Y:S04]  /*5b70*/  HMMA.16816.F32.BF16 R28, R160.reuse, R140, R28 ;  /* 0x0000008ca01c723c */ /* 0x042fe8000004181c */
[----:B------:R-:W-:Y:S02]  /*5b80*/  FMNMX.FTZ R3, R9, R3, !PT ;  /* 0x0000000309037209 */ /* 0x000fe40007810000 */
[----:B------:R-:W-:Y:S02]  /*5b90*/  FMNMX.FTZ R132, R10, R132, !PT ;  /* 0x000000840a847209 */ /* 0x000fe40007810000 */
        /* <DEDUP_REMOVED lines=26> */
[----:B------:R-:W-:Y:S07]  /*5d40*/  FMNMX.FTZ R133, R35, R3, !PT ;  /* 0x0000000323857209 */ /* 0x000fee0007810000 */
[----:B------:R-:W2:Y:S01]  /*5d50*/  SHFL.BFLY PT, R3, R133, 0x2, 0x1f ;  /* 0x0c401f0085037f89 */ /* 0x000ea200000e0000 */
[----:B-1----:R-:W-:Y:S07]  /*5d60*/  FMNMX.FTZ R134, R134, R132, !PT ;  /* 0x0000008486867209 */ /* 0x002fee0007810000 */
[----:B------:R-:W1:Y:S01]  /*5d70*/  SHFL.BFLY PT, R132, R134, 0x1, 0x1f ;  /* 0x0c201f0086847f89 */ /* 0x000e6200000e0000 */
[----:B--2---:R-:W-:Y:S07]  /*5d80*/  FMNMX.FTZ R133, R133, R3, !PT ;  /* 0x0000000385857209 */ /* 0x004fee0007810000 */
[----:B------:R-:W2:Y:S01]  /*5d90*/  SHFL.BFLY PT, R3, R133, 0x1, 0x1f ;  /* 0x0c201f0085037f89 */ /* 0x000ea200000e0000 */
[----:B-1----:R-:W-:Y:S02]  /*5da0*/  FMNMX.FTZ R132, R134, R132, !PT ;  /* 0x0000008486847209 */ /* 0x002fe40007810000 */
[----:B------:R-:W-:Y:S03]  /*5db0*/  @P3 SHF.R.S32.HI R134, RZ, 0x1f, R244 ;  /* 0x0000001fff863819 */ /* 0x000fe600000114f4 */
[C---:B------:R-:W-:Y:S02]  /*5dc0*/  FMUL.FTZ R162, R132.reuse, c[0x0][0x2d0] ;  /* 0x0000b40084a27a20 */ /* 0x040fe40000410000 */
[----:B------:R-:W-:Y:S01]  /*5dd0*/  FADD.FTZ R2, -R132, R2 ;  /* 0x0000000284027221 */ /* 0x000fe20000010100 */
[----:B--2---:R-:W-:Y:S01]  /*5de0*/  FMNMX.FTZ R3, R133, R3, !PT ;  /* 0x0000000385037209 */ /* 0x004fe20007810000 */
[----:B------:R-:W-:Y:S02]  /*5df0*/  @P3 IMAD R133, R134, c[0x0][0x1e0], RZ ;  /* 0x0000780086853a24 */ /* 0x000fe400078e02ff */
[C---:B------:R-:W-:Y:S04]  /*5e00*/  @P3 IMAD.WIDE.U32 R134, R244.reuse, c[0x0][0x1e0], RZ ;  /* 0x00007800f4863a25 */ /* 0x040fe800078e00ff */
[----:B------:R-:W-:Y:S01]  /*5e10*/  @P3 IMAD R133, R244, c[0x0][0x1e4], R133 ;  /* 0x00007900f4853a24 */ /* 0x000fe200078e0285 */
[----:B------:R-:W-:Y:S01]  /*5e20*/  @P3 SHF.L.U32 R142, R134, 0x6, RZ ;  /* 0x00000006868e3819 */ /* 0x000fe200000006ff */
[--C-:B------:R-:W-:Y:S02]  /*5e30*/  FFMA.FTZ R145, R8, c[0x0][0x2d0], -R162.reuse ;  /* 0x0000b40008917a23 */ /* 0x100fe400000108a2 */
[----:B------:R-:W-:Y:S01]  /*5e40*/  FMUL.FTZ R161, R3, c[0x0][0x2d0] ;  /* 0x0000b40003a17a20 */ /* 0x000fe20000410000 */
[----:B------:R-:W-:Y:S01]  /*5e50*/  @P3 IADD3 R135, R135, R133, RZ ;  /* 0x0000008587873210 */ /* 0x000fe20007ffe0ff */
[----:B------:R-:W-:Y:S01]  /*5e60*/  FFMA.FTZ R133, R4, c[0x0][0x2d0], -R162 ;  /* 0x0000b40004857a23 */ /* 0x000fe200000108a2 */
[----:B------:R-:W-:Y:S01]  /*5e70*/  @P3 IADD3 R140, P6, R142, R250, RZ ;  /* 0x000000fa8e8c3210 */ /* 0x000fe20007fde0ff */
[----:B------:R-:W-:Y:S01]  /*5e80*/  FADD.FTZ R0, -R3, R0 ;  /* 0x0000000003007221 */ /* 0x000fe20000010100 */
[----:B------:R-:W-:Y:S01]  /*5e90*/  @P3 SHF.L.U64.HI R135, R134, 0x6, R135 ;  /* 0x0000000686873819 */ /* 0x000fe20000010287 */
[--C-:B------:R-:W-:Y:S01]  /*5ea0*/  FFMA.FTZ R156, R9, c[0x0][0x2d0], -R162.reuse ;  /* 0x0000b400099c7a23 */ /* 0x100fe200000108a2 */
[----:B------:R-:W-:Y:S01]  /*5eb0*/  @P3 MOV R134, c[0x0][0x1e0] ;  /* 0x0000780000863a02 */ /* 0x000fe20000000f00 */
[--C-:B------:R-:W-:Y:S01]  /*5ec0*/  FFMA.FTZ R158, R6, c[0x0][0x2d0], -R161.reuse ;  /* 0x0000b400069e7a23 */ /* 0x100fe200000108a1 */
[----:B------:R-:W-:Y:S01]  /*5ed0*/  @P3 LEA R138, P5, R140, c[0x0][0x1c8], 0x1 ;  /* 0x000072008c8a3a11 */ /* 0x000fe200078a08ff */
[--C-:B------:R-:W-:Y:S01]  /*5ee0*/  FFMA.FTZ R157, R7, c[0x0][0x2d0], -R161.reuse ;  /* 0x0000b400079d7a23 */ /* 0x100fe200000108a1 */
[----:B------:R-:W-:Y:S01]  /*5ef0*/  @P3 IADD3.X R139, R135, R240, RZ, P6, !PT ;  /* 0x000000f0878b3210 */ /* 0x000fe200037fe4ff */
[--C-:B------:R-:W-:Y:S01]  /*5f00*/  FFMA.FTZ R159, R10, c[0x0][0x2d0], -R161.reuse ;  /* 0x0000b4000a9f7a23 */ /* 0x100fe200000108a1 */
[----:B------:R-:W-:Y:S01]  /*5f10*/  @P3 LEA R137, P4, R134, R142, 0x5 ;  /* 0x0000008e86893211 */ /* 0x000fe200078828ff */
[----:B------:R-:W-:Y:S01]  /*5f20*/  FFMA.FTZ R160, R11, c[0x0][0x2d0], -R161 ;  /* 0x0000b4000ba07a23 */ /* 0x000fe200000108a1 */
[----:B------:R-:W-:Y:S01]  /*5f30*/  @P3 IADD3 R136, P6, R250, 0x40, RZ ;  /* 0x00000040fa883810 */ /* 0x000fe20007fde0ff */
[----:B------:R-:W-:Y:S01]  /*5f40*/  FMUL.FTZ R2, R2, c[0x0][0x2d0] ;  /* 0x0000b40002027a20 */ /* 0x000fe20000410000 */
[----:B------:R-:W-:Y:S01]  /*5f50*/  @P3 MOV R4, c[0x0][0x1e4] ;  /* 0x0000790000043a02 */ /* 0x000fe20000000f00 */
[----:B------:R-:W-:Y:S01]  /*5f60*/  FMUL.FTZ R0, R0, c[0x0][0x2d0] ;  /* 0x0000b40000007a20 */ /* 0x000fe20000410000 */
[----:B------:R-:W-:Y:S01]  /*5f70*/  @P3 LEA.HI.X R139, R140, c[0x0][0x1cc], R139, 0x1, P5 ;  /* 0x000073008c8b3a11 */ /* 0x000fe200028f0c8b */
[----:B------:R-:W-:Y:S01]  /*5f80*/  MUFU.EX2 R133, R133 ;  /* 0x0000008500857308 */ /* 0x000fe20000000800 */
[----:B------:R-:W-:Y:S01]  /*5f90*/  @P3 IADD3 R140, P5, R250, 0x80, RZ ;  /* 0x00000080fa8c3810 */ /* 0x000fe20007fbe0ff */
[----:B------:R-:W-:Y:S01]  /*5fa0*/  FFMA.FTZ R163, R12, c[0x0][0x2d0], -R162 ;  /* 0x0000b4000ca37a23 */ /* 0x000fe200000108a2 */
[----:B------:R-:W-:Y:S01]  /*5fb0*/  @P3 IADD3.X R141, RZ, R240, RZ, P6, !PT ;  /* 0x000000f0ff8d3210 */ /* 0x000fe200037fe4ff */
[----:B------:R1:W-:Y:S01]  /*5fc0*/  @P3 LDGSTS.E.BYPASS.LTC128B.128 [R204+0x6100], [R138.64], !P0 ;  /* 0x061000008acc3fae */ /* 0x0003e2000c101d46 */
[----:B------:R-:W-:Y:S01]  /*5fd0*/  @P3 LEA.HI.X R4, R134, R135, R4, 0x5, P4 ;  /* 0x0000008786043211 */ /* 0x000fe200020f2c04 */
[--C-:B------:R-:W-:Y:S01]  /*5fe0*/  FFMA.FTZ R134, R5, c[0x0][0x2d0], -R162.reuse ;  /* 0x0000b40005867a23 */ /* 0x100fe200000108a2 */
[C---:B------:R-:W-:Y:S01]  /*5ff0*/  @P3 IADD3 R144, P4, R142.reuse, R136, RZ ;  /* 0x000000888e903210 */ /* 0x040fe20007f9e0ff */
[--C-:B------:R-:W-:Y:S01]  /*6000*/  FFMA.FTZ R164, R13, c[0x0][0x2d0], -R162.reuse ;  /* 0x0000b4000da47a23 */ /* 0x100fe200000108a2 */
[----:B------:R-:W-:Y:S01]  /*6010*/  @P3 IADD3.X R5, RZ, R240, RZ, P5, !PT ;  /* 0x000000f0ff053210 */ /* 0x000fe20002ffe4ff */
[----:B------:R-:W2:Y:S01]  /*6020*/  MUFU.EX2 R2, R2 ;  /* 0x0000000200027308 */ /* 0x000ea20000000800 */
[----:B------:R-:W-:Y:S01]  /*6030*/  @P3 IADD3 R142, P5, R142, R140, RZ ;  /* 0x0000008c8e8e3210 */ /* 0x000fe20007fbe0ff */
[--C-:B------:R-:W-:Y:S01]  /*6040*/  FFMA.FTZ R165, R14, c[0x0][0x2d0], -R161.reuse ;  /* 0x0000b4000ea57a23 */ /* 0x100fe200000108a1 */
[----:B------:R-:W-:Y:S01]  /*6050*/  @P3 LEA R148, P6, R144, c[0x0][0x1c8], 0x1 ;  /* 0x0000720090943a11 */ /* 0x000fe200078c08ff */
[----:B------:R-:W-:Y:S01]  /*6060*/  FFMA.FTZ R166, R15, c[0x0][0x2d0], -R161 ;  /* 0x0000b4000fa67a23 */ /* 0x000fe200000108a1 */
[C---:B------:R-:W-:Y:S01]  /*6070*/  @P3 IADD3.X R143, R135.reuse, R141, RZ, P4, !PT ;  /* 0x0000008d878f3210 */ /* 0x040fe200027fe4ff */
[--C-:B------:R-:W-:Y:S01]  /*6080*/  FFMA.FTZ R167, R16, c[0x0][0x2d0], -R162.reuse ;  /* 0x0000b40010a77a23 */ /* 0x100fe200000108a2 */
[----:B------:R-:W-:Y:S01]  /*6090*/  @P3 IADD3.X R8, R135, R5, RZ, P5, !PT ;  /* 0x0000000587083210 */ /* 0x000fe20002ffe4ff */
[----:B------:R-:W-:Y:S01]  /*60a0*/  FFMA.FTZ R247, R17, c[0x0][0x2d0], -R162 ;  /* 0x0000b40011f77a23 */ /* 0x000fe200000108a2 */
[----:B------:R-:W-:Y:S01]  /*60b0*/  @P3 LEA.HI.X R149, R144, c[0x0][0x1cc], R143, 0x1, P6 ;  /* 0x0000730090953a11 */ /* 0x000fe200030f0c8f */
[----:B------:R3:W-:Y:S01]  /*60c0*/  MUFU.EX2 R135, R145 ;  /* 0x0000009100877308 */ /* 0x0007e20000000800 */
[----:B------:R-:W-:Y:S01]  /*60d0*/  @P3 LEA R146, P4, R142, c[0x0][0x1c8], 0x1 ;  /* 0x000072008e923a11 */ /* 0x000fe200078808ff */
[----:B------:R-:W-:Y:S01]  /*60e0*/  FFMA.FTZ R252, R18, c[0x0][0x2d0], -R161 ;  /* 0x0000b40012fc7a23 */ /* 0x000fe200000108a1 */
[C---:B------:R-:W-:Y:S01]  /*60f0*/  @P3 IADD3 R136, P6, R137.reuse, R136, RZ ;  /* 0x0000008889883210 */ /* 0x040fe20007fde0ff */
[----:B------:R4:W-:Y:S01]  /*6100*/  @P3 LDGSTS.E.BYPASS.LTC128B.128 [R204+0x8100], [R148.64], !P1 ;  /* 0x0810000094cc3fae */ /* 0x0009e2000c901d46 */
[----:B------:R-:W-:Y:S02]  /*6110*/  @P3 LEA.HI.X R147, R142, c[0x0][0x1cc], R8, 0x1, P4 ;  /* 0x000073008e933a11 */ /* 0x000fe400020f0c08 */
[C---:B------:R-:W-:Y:S02]  /*6120*/  @P3 IADD3 R8, P5, R137.reuse, R250, RZ ;  /* 0x000000fa89083210 */ /* 0x040fe40007fbe0ff */
[----:B------:R-:W-:Y:S01]  /*6130*/  @P3 IADD3 R137, P4, R137, R140, RZ ;  /* 0x0000008c89893210 */ /* 0x000fe20007f9e0ff */
[----:B------:R-:W5:Y:S01]  /*6140*/  MUFU.EX2 R0, R0 ;  /* 0x0000000000007308 */ /* 0x000f620000000800 */
[----:B------:R-:W-:Y:S01]  /*6150*/  @P3 IADD3.X R141, R4, R141, RZ, P6, !PT ;  /* 0x0000008d048d3210 */ /* 0x000fe200037fe4ff */
[----:B------:R1:W-:Y:S01]  /*6160*/  @P3 LDGSTS.E.BYPASS.LTC128B.128 [R204+0xa100], [R146.64], !P2 ;  /* 0x0a10000092cc3fae */ /* 0x0003e2000d101d46 */
[----:B------:R-:W-:Y:S01]  /*6170*/  @P3 LEA R142, P6, R8, c[0x0][0x1c8], 0x1 ;  /* 0x00007200088e3a11 */ /* 0x000fe200078c08ff */
[----:B--2---:R-:W-:Y:S01]  /*6180*/  FMUL.FTZ R9, R2, R125 ;  /* 0x0000007d02097220 */ /* 0x004fe20000410000 */
[----:B------:R-:W-:Y:S01]  /*6190*/  @P3 IADD3.X R5, R4, R5, RZ, P4, !PT ;  /* 0x0000000504053210 */ /* 0x000fe200027fe4ff */
[----:B------:R-:W-:Y:S01]  /*61a0*/  FMUL.FTZ R36, R2, R36 ;  /* 0x0000002402247220 */ /* 0x000fe20000410000 */
[----:B------:R-:W-:Y:S01]  /*61b0*/  @P3 IADD3.X R4, R4, R240, RZ, P5, !PT ;  /* 0x000000f004043210 */ /* 0x000fe20002ffe4ff */
[----:B------:R-:W-:Y:S01]  /*61c0*/  FMUL.FTZ R37, R2, R37 ;  /* 0x0000002502257220 */ /* 0x000fe20000410000 */
[----:B------:R-:W-:Y:S01]  /*61d0*/  @P3 LEA R144, P5, R136, c[0x0][0x1c8], 0x1 ;  /* 0x0000720088903a11 */ /* 0x000fe200078a08ff */
[----:B------:R-:W2:Y:S01]  /*61e0*/  MUFU.EX2 R134, R134 ;  /* 0x0000008600867308 */ /* 0x000ea20000000800 */
[----:B------:R-:W-:Y:S01]  /*61f0*/  @P3 LEA.HI.X R143, R8, c[0x0][0x1cc], R4, 0x1, P6 ;  /* 0x00007300088f3a11 */ /* 0x000fe200030f0c04 */
[C---:B------:R-:W-:Y:S01]  /*6200*/  FMUL.FTZ R4, R2.reuse, R128 ;  /* 0x0000008002047220 */ /* 0x040fe20000410000 */
[C---:B------:R-:W-:Y:S01]  /*6210*/  @P3 LEA R140, P4, R137.reuse, c[0x0][0x1c8], 0x1 ;  /* 0x00007200898c3a11 */ /* 0x040fe200078808ff */
[----:B------:R-:W-:Y:S01]  /*6220*/  FMUL.FTZ R8, R2, R124 ;  /* 0x0000007c02087220 */ /* 0x000fe20000410000 */
[----:B---3--:R-:W-:Y:S01]  /*6230*/  @P3 LEA.HI.X R145, R136, c[0x0][0x1cc], R141, 0x1, P5 ;  /* 0x0000730088913a11 */ /* 0x008fe200028f0c8d */
[----:B------:R3:W-:Y:S01]  /*6240*/  @P3 LDGSTS.E.BYPASS.LTC128B.128 [R204+0x7100], [R142.64], !P0 ;  /* 0x071000008ecc3fae */ /* 0x0007e2000c101d46 */
[----:B------:R-:W-:Y:S01]  /*6250*/  @P3 LEA.HI.X R141, R137, c[0x0][0x1cc], R5, 0x1, P4 ;  /* 0x00007300898d3a11 */ /* 0x000fe200020f0c05 */
[C---:B------:R-:W-:Y:S02]  /*6260*/  FMUL.FTZ R5, R2.reuse, R129 ;  /* 0x0000008102057220 */ /* 0x040fe40000410000 */
[----:B------:R-:W3:Y:S01]  /*6270*/  MUFU.EX2 R156, R156 ;  /* 0x0000009c009c7308 */ /* 0x000ee20000000800 */
[C---:B------:R-:W-:Y:S02]  /*6280*/  FMUL.FTZ R40, R2.reuse, R40 ;  /* 0x0000002802287220 */ /* 0x040fe40000410000 */
[----:B------:R-:W-:Y:S01]  /*6290*/  FMUL.FTZ R41, R2, R41 ;  /* 0x0000002902297220 */ /* 0x000fe20000410000 */
[----:B------:R4:W-:Y:S01]  /*62a0*/  @P3 LDGSTS.E.BYPASS.LTC128B.128 [R204+0x9100], [R144.64], !P1 ;  /* 0x0910000090cc3fae */ /* 0x0009e2000c901d46 */
[C---:B-----5:R-:W-:Y:S02]  /*62b0*/  FMUL.FTZ R6, R0.reuse, R130 ;  /* 0x0000008200067220 */ /* 0x060fe40000410000 */
[C---:B------:R-:W-:Y:S02]  /*62c0*/  FMUL.FTZ R7, R0.reuse, R131 ;  /* 0x0000008300077220 */ /* 0x040fe40000410000 */
[C---:B------:R-:W-:Y:S01]  /*62d0*/  FMUL.FTZ R10, R0.reuse, R126 ;  /* 0x0000007e000a7220 */ /* 0x040fe20000410000 */
[----:B------:R-:W-:Y:S01]  /*62e0*/  MUFU.EX2 R158, R158 ;  /* 0x0000009e009e7308 */ /* 0x000fe20000000800 */
[C---:B------:R-:W-:Y:S01]  /*62f0*/  FMUL.FTZ R11, R0.reuse, R127 ;  /* 0x0000007f000b7220 */ /* 0x040fe20000410000 */
[----:B------:R5:W-:Y:S01]  /*6300*/  @P3 LDGSTS.E.BYPASS.LTC128B.128 [R204+0xb100], [R140.64], !P2 ;  /* 0x0b1000008ccc3fae */ /* 0x000be2000d101d46 */
[----:B------:R-:W-:Y:S01]  /*6310*/  FMUL.FTZ R38, R0, R38 ;  /* 0x0000002600267220 */ /* 0x000fe20000410000 */
[----:B--2---:R-:W-:Y:S01]  /*6320*/  F2FP.BF16.PACK_AB R128, R134, R133 ;  /* 0x000000858680723e */ /* 0x004fe200000010ff */
[C---:B------:R-:W-:Y:S02]  /*6330*/  FMUL.FTZ R39, R0.reuse, R39 ;  /* 0x0000002700277220 */ /* 0x040fe40000410000 */
[C---:B------:R-:W-:Y:S02]  /*6340*/  FMUL.FTZ R42, R0.reuse, R42 ;  /* 0x0000002a002a7220 */ /* 0x040fe40000410000 */
[----:B------:R-:W-:Y:S01]  /*6350*/  FMUL.FTZ R43, R0, R43 ;  /* 0x0000002b002b7220 */ /* 0x000fe20000410000 */
[----:B-1----:R-:W1:Y:S01]  /*6360*/  LDSM.16.MT88.4 R136, [R183] ;  /* 0x00000000b788783b */ /* 0x002e620000004200 */
[----:B------:R-:W2:Y:S01]  /*6370*/  MUFU.EX2 R157, R157 ;  /* 0x0000009d009d7308 */ /* 0x000ea20000000800 */
[----:B------:R-:W-:Y:S01]  /*6380*/  FMUL.FTZ R44, R2, R44 ;  /* 0x0000002c022c7220 */ /* 0x000fe20000410000 */
[----:B---3--:R-:W-:Y:S01]  /*6390*/  F2FP.BF16.PACK_AB R130, R156, R135 ;  /* 0x000000879c82723e */ /* 0x008fe200000010ff */
[----:B------:R-:W-:Y:S02]  /*63a0*/  FMUL.FTZ R45, R2, R45 ;  /* 0x0000002d022d7220 */ /* 0x000fe40000410000 */
[C---:B------:R-:W-:Y:S02]  /*63b0*/  FMUL.FTZ R46, R0.reuse, R46 ;  /* 0x0000002e002e7220 */ /* 0x040fe40000410000 */
[----:B------:R-:W-:Y:S01]  /*63c0*/  LDSM.16.MT88.4 R124, [R180] ;  /* 0x00000000b47c783b */ /* 0x000fe20000004200 */
[----:B------:R-:W-:Y:S02]  /*63d0*/  FMUL.FTZ R47, R0, R47 ;  /* 0x0000002f002f7220 */ /* 0x000fe40000410000 */
[----:B------:R-:W-:Y:S01]  /*63e0*/  MUFU.EX2 R159, R159 ;  /* 0x0000009f009f7308 */ /* 0x000fe20000000800 */
[C---:B------:R-:W-:Y:S02]  /*63f0*/  FMUL.FTZ R48, R2.reuse, R48 ;  /* 0x0000003002307220 */ /* 0x040fe40000410000 */
[----:B------:R-:W-:Y:S02]  /*6400*/  FMUL.FTZ R49, R2, R49 ;  /* 0x0000003102317220 */ /* 0x000fe40000410000 */
[----:B----4-:R-:W-:Y:S01]  /*6410*/  LDSM.16.MT88.4 R144, [R181] ;  /* 0x00000000b590783b */ /* 0x010fe20000004200 */
[C---:B------:R-:W-:Y:S02]  /*6420*/  FMUL.FTZ R50, R0.reuse, R50 ;  /* 0x0000003200327220 */ /* 0x040fe40000410000 */
[----:B------:R-:W-:Y:S02]  /*6430*/  FMUL.FTZ R51, R0, R51 ;  /* 0x0000003300337220 */ /* 0x000fe40000410000 */
[----:B------:R-:W3:Y:S01]  /*6440*/  MUFU.EX2 R160, R160 ;  /* 0x000000a000a07308 */ /* 0x000ee20000000800 */
[C---:B------:R-:W-:Y:S02]  /*6450*/  FMUL.FTZ R12, R2.reuse, R120 ;  /* 0x00000078020c7220 */ /* 0x040fe40000410000 */
[----:B-----5:R-:W4:Y:S01]  /*6460*/  LDSM.16.MT88.4 R140, [R182] ;  /* 0x00000000b68c783b */ /* 0x020f220000004200 */
[----:B--2---:R-:W-:Y:S01]  /*6470*/  F2FP.BF16.PACK_AB R129, R157, R158 ;  /* 0x0000009e9d81723e */ /* 0x004fe200000010ff */
        /* <DEDUP_REMOVED lines=10> */
[C---:B------:R-:W-:Y:S01]  /*6520*/  FMUL.FTZ R56, R2.reuse, R56 ;  /* 0x0000003802387220 */ /* 0x040fe20000410000 */
[----:B------:R-:W-:Y:S01]  /*6530*/  MUFU.EX2 R164, R164 ;  /* 0x000000a400a47308 */ /* 0x000fe20000000800 */
[----:B------:R-:W-:Y:S01]  /*6540*/  FMUL.FTZ R57, R2, R57 ;  /* 0x0000003902397220 */ /* 0x000fe20000410000 */
[----:B---3--:R-:W-:Y:S01]  /*6550*/  F2FP.BF16.PACK_AB R131, R160, R159 ;  /* 0x0000009fa083723e */ /* 0x008fe200000010ff */
[C---:B------:R-:W-:Y:S03]  /*6560*/  FMUL.FTZ R58, R0.reuse, R58 ;  /* 0x0000003a003a7220 */ /* 0x040fe60000410000 */
[----:B------:R-:W-:Y:S01]  /*6570*/  LDSM.16.MT88.4 R152, [R182+0x2800] ;  /* 0x00280000b698783b */ /* 0x000fe20000004200 */
[----:B------:R-:W-:Y:S02]  /*6580*/  FMUL.FTZ R59, R0, R59 ;  /* 0x0000003b003b7220 */ /* 0x000fe40000410000 */
[C---:B------:R-:W-:Y:S01]  /*6590*/  FMUL.FTZ R60, R2.reuse, R60 ;  /* 0x0000003c023c7220 */ /* 0x040fe20000410000 */
[C---:B-1----:R-:W-:Y:S01]  /*65a0*/  HMMA.16816.F32.BF16 R4, R128.reuse, R136, R4 ;  /* 0x000000888004723c */ /* 0x042fe20000041804 */
[----:B------:R-:W-:Y:S03]  /*65b0*/  MUFU.EX2 R165, R165 ;  /* 0x000000a500a57308 */ /* 0x000fe60000000800 */
[----:B------:R-:W0:Y:S01]  /*65c0*/  LDGDEPBAR ;  /* 0x00000000000079af */ /* 0x000e220000000000 */
[----:B------:R-:W-:Y:S02]  /*65d0*/  FMUL.FTZ R61, R2, R61 ;  /* 0x0000003d023d7220 */ /* 0x000fe40000410000 */
[C---:B------:R-:W-:Y:S01]  /*65e0*/  FMUL.FTZ R62, R0.reuse, R62 ;  /* 0x0000003e003e7220 */ /* 0x040fe20000410000 */
[C---:B------:R-:W-:Y:S03]  /*65f0*/  HMMA.16816.F32.BF16 R8, R128.reuse, R138, R8 ;  /* 0x0000008a8008723c */ /* 0x040fe60000041808 */
[----:B------:R-:W1:Y:S01]  /*6600*/  MUFU.EX2 R166, R166 ;  /* 0x000000a600a67308 */ /* 0x000e620000000800 */
[----:B------:R-:W2:Y:S01]  /*6610*/  LDSM.16.MT88.4 R136, [R183+0x2000] ;  /* 0x00200000b788783b */ /* 0x000ea20000004200 */
[----:B------:R-:W-:Y:S02]  /*6620*/  FMUL.FTZ R63, R0, R63 ;  /* 0x0000003f003f7220 */ /* 0x000fe40000410000 */
[C---:B------:R-:W-:Y:S01]  /*6630*/  FMUL.FTZ R64, R2.reuse, R64 ;  /* 0x0000004002407220 */ /* 0x040fe20000410000 */
[C---:B----4-:R-:W-:Y:S04]  /*6640*/  HMMA.16816.F32.BF16 R36, R128.reuse, R140, R36 ;  /* 0x0000008c8024723c */ /* 0x050fe80000041824 */
[----:B------:R-:W-:Y:S01]  /*6650*/  FMUL.FTZ R65, R2, R65 ;  /* 0x0000004102417220 */ /* 0x000fe20000410000 */
[----:B------:R-:W-:Y:S01]  /*6660*/  MUFU.EX2 R167, R167 ;  /* 0x000000a700a77308 */ /* 0x000fe20000000800 */
[C---:B------:R-:W-:Y:S02]  /*6670*/  FMUL.FTZ R66, R0.reuse, R66 ;  /* 0x0000004200427220 */ /* 0x040fe40000410000 */
[C---:B------:R-:W-:Y:S01]  /*6680*/  HMMA.16816.F32.BF16 R40, R128.reuse, R142, R40 ;  /* 0x0000008e8028723c */ /* 0x040fe20000041828 */
[----:B------:R-:W3:Y:S03]  /*6690*/  LDSM.16.MT88.4 R140, [R182+0x2000] ;  /* 0x00200000b68c783b */ /* 0x000ee60000004200 */
[----:B------:R-:W-:Y:S02]  /*66a0*/  FMUL.FTZ R67, R0, R67 ;  /* 0x0000004300437220 */ /* 0x000fe40000410000 */
[C---:B------:R-:W-:Y:S01]  /*66b0*/  FMUL.FTZ R68, R2.reuse, R68 ;  /* 0x0000004402447220 */ /* 0x040fe20000410000 */
[----:B------:R-:W4:Y:S01]  /*66c0*/  MUFU.EX2 R247, R247 ;  /* 0x000000f700f77308 */ /* 0x000f220000000800 */
[C---:B------:R-:W-:Y:S04]  /*66d0*/  HMMA.16816.F32.BF16 R44, R128.reuse, R144, R44 ;  /* 0x00000090802c723c */ /* 0x040fe8000004182c */
[----:B------:R-:W-:Y:S02]  /*66e0*/  FMUL.FTZ R69, R2, R69 ;  /* 0x0000004502457220 */ /* 0x000fe40000410000 */
[C---:B------:R-:W-:Y:S02]  /*66f0*/  FMUL.FTZ R70, R0.reuse, R70 ;  /* 0x0000004600467220 */ /* 0x040fe40000410000 */
[C---:B------:R-:W-:Y:S01]  /*6700*/  HMMA.16816.F32.BF16 R48, R128.reuse, R146, R48 ;  /* 0x000000928030723c */ /* 0x040fe20000041830 */
[----:B------:R-:W-:Y:S01]  /*6710*/  LDSM.16.MT88.4 R144, [R180+0x800] ;  /* 0x00080000b490783b */ /* 0x000fe20000004200 */
[----:B------:R-:W-:Y:S02]  /*6720*/  MUFU.EX2 R252, R252 ;  /* 0x000000fc00fc7308 */ /* 0x000fe40000000800 */
[----:B------:R-:W-:Y:S02]  /*6730*/  FMUL.FTZ R71, R0, R71 ;  /* 0x0000004700477220 */ /* 0x000fe40000410000 */
[C---:B------:R-:W-:Y:S02]  /*6740*/  FMUL.FTZ R72, R2.reuse, R72 ;  /* 0x0000004802487220 */ /* 0x040fe40000410000 */
[C---:B------:R-:W-:Y:S04]  /*6750*/  HMMA.16816.F32.BF16 R52, R128.reuse, R124, R52 ;  /* 0x0000007c8034723c */ /* 0x040fe80000041834 */
[----:B------:R-:W-:Y:S02]  /*6760*/  FMUL.FTZ R73, R2, R73 ;  /* 0x0000004902497220 */ /* 0x000fe40000410000 */
[C---:B------:R-:W-:Y:S02]  /*6770*/  FMUL.FTZ R74, R0.reuse, R74 ;  /* 0x0000004a004a7220 */ /* 0x040fe40000410000 */
[C---:B------:R-:W-:Y:S01]  /*6780*/  HMMA.16816.F32.BF16 R56, R128.reuse, R126, R56 ;  /* 0x0000007e8038723c */ /* 0x040fe20000041838 */
[----:B------:R-:W5:Y:S03]  /*6790*/  LDSM.16.MT88.4 R124, [R181+0x2000] ;  /* 0x00200000b57c783b */ /* 0x000f660000004200 */
        /* <DEDUP_REMOVED lines=17> */
[C---:B-----5:R-:W-:Y:S03]  /*68b0*/  HMMA.16816.F32.BF16 R76, R128.reuse, R124, R76 ;  /* 0x0000007c804c723c */ /* 0x060fe6000004184c */
[C---:B------:R-:W-:Y:S02]  /*68c0*/  FMUL.FTZ R86, R0.reuse, R86 ;  /* 0x0000005600567220 */ /* 0x040fe40000410000 */
[----:B------:R-:W-:Y:S02]  /*68d0*/  FMUL.FTZ R87, R0, R87 ;  /* 0x0000005700577220 */ /* 0x000fe40000410000 */
[C---:B------:R-:W-:Y:S01]  /*68e0*/  FMUL.FTZ R88, R2.reuse, R88 ;  /* 0x0000005802587220 */ /* 0x040fe20000410000 */
[C---:B------:R-:W-:Y:S01]  /*68f0*/  HMMA.16816.F32.BF16 R80, R128.reuse, R126, R80 ;  /* 0x0000007e8050723c */ /* 0x040fe20000041850 */
[----:B------:R-:W5:Y:S03]  /*6900*/  LDSM.16.MT88.4 R124, [R182+0x4000] ;  /* 0x00400000b67c783b */ /* 0x000f660000004200 */
[----:B------:R-:W-:Y:S02]  /*6910*/  FMUL.FTZ R89, R2, R89 ;  /* 0x0000005902597220 */ /* 0x000fe40000410000 */
[C---:B------:R-:W-:Y:S02]  /*6920*/  FMUL.FTZ R90, R0.reuse, R90 ;  /* 0x0000005a005a7220 */ /* 0x040fe40000410000 */
[C---:B--2---:R-:W-:Y:S04]  /*6930*/  HMMA.16816.F32.BF16 R84, R128.reuse, R136, R84 ;  /* 0x000000888054723c */ /* 0x044fe80000041854 */
[----:B------:R-:W-:Y:S02]  /*6940*/  FMUL.FTZ R91, R0, R91 ;  /* 0x0000005b005b7220 */ /* 0x000fe40000410000 */
[C---:B------:R-:W-:Y:S02]  /*6950*/  FMUL.FTZ R92, R2.reuse, R92 ;  /* 0x0000005c025c7220 */ /* 0x040fe40000410000 */
[----:B------:R-:W-:Y:S03]  /*6960*/  FMUL.FTZ R93, R2, R93 ;  /* 0x0000005d025d7220 */ /* 0x000fe60000410000 */
[C---:B------:R-:W-:Y:S01]  /*6970*/  HMMA.16816.F32.BF16 R88, R128.reuse, R138, R88 ;  /* 0x0000008a8058723c */ /* 0x040fe20000041858 */
[----:B------:R-:W2:Y:S02]  /*6980*/  LDSM.16.MT88.4 R136, [R181+0x4000] ;  /* 0x00400000b588783b */ /* 0x000ea40000004200 */
[C---:B------:R-:W-:Y:S02]  /*6990*/  FMUL.FTZ R94, R0.reuse, R94 ;  /* 0x0000005e005e7220 */ /* 0x040fe40000410000 */
[----:B------:R-:W-:Y:S02]  /*69a0*/  FMUL.FTZ R95, R0, R95 ;  /* 0x0000005f005f7220 */ /* 0x000fe40000410000 */
[C---:B------:R-:W-:Y:S02]  /*69b0*/  FMUL.FTZ R96, R2.reuse, R96 ;  /* 0x0000006002607220 */ /* 0x040fe40000410000 */
[----:B------:R-:W-:Y:S03]  /*69c0*/  FMUL.FTZ R97, R2, R97 ;  /* 0x0000006102617220 */ /* 0x000fe60000410000 */
[C---:B---3--:R-:W-:Y:S03]  /*69d0*/  HMMA.16816.F32.BF16 R92, R128.reuse, R140, R92 ;  /* 0x0000008c805c723c */ /* 0x048fe6000004185c */
[C---:B------:R-:W-:Y:S02]  /*69e0*/  FMUL.FTZ R98, R0.reuse, R98 ;  /* 0x0000006200627220 */ /* 0x040fe40000410000 */
[----:B------:R-:W-:Y:S02]  /*69f0*/  FMUL.FTZ R99, R0, R99 ;  /* 0x0000006300637220 */ /* 0x000fe40000410000 */
[----:B------:R-:W-:Y:S02]  /*6a00*/  FFMA.FTZ R140, R19, c[0x0][0x2d0], -R161 ;  /* 0x0000b400138c7a23 */ /* 0x000fe400000108a1 */
[C---:B------:R-:W-:Y:S03]  /*6a10*/  FMUL.FTZ R100, R2.reuse, R100 ;  /* 0x0000006402647220 */ /* 0x040fe60000410000 */
[C---:B------:R-:W-:Y:S03]  /*6a20*/  HMMA.16816.F32.BF16 R96, R128.reuse, R142, R96 ;  /* 0x0000008e8060723c */ /* 0x040fe60000041860 */
[----:B------:R-:W-:Y:S02]  /*6a30*/  FMUL.FTZ R101, R2, R101 ;  /* 0x0000006502657220 */ /* 0x000fe40000410000 */
[C---:B------:R-:W-:Y:S02]  /*6a40*/  FMUL.FTZ R102, R0.reuse, R102 ;  /* 0x0000006600667220 */ /* 0x040fe40000410000 */
[----:B------:R-:W-:Y:S02]  /*6a50*/  FMUL.FTZ R103, R0, R103 ;  /* 0x0000006700677220 */ /* 0x000fe40000410000 */
[C---:B------:R-:W-:Y:S03]  /*6a60*/  FMUL.FTZ R104, R2.reuse, R104 ;  /* 0x0000006802687220 */ /* 0x040fe60000410000 */
[----:B------:R-:W-:Y:S02]  /*6a70*/  FMUL.FTZ R105, R2, R105 ;  /* 0x0000006902697220 */ /* 0x000fe40000410000 */
[C---:B-----5:R-:W-:Y:S03]  /*6a80*/  HMMA.16816.F32.BF16 R100, R128.reuse, R124, R100 ;  /* 0x0000007c8064723c */ /* 0x060fe60000041864 */
[C---:B------:R-:W-:Y:S02]  /*6a90*/  FMUL.FTZ R106, R0.reuse, R106 ;  /* 0x0000006a006a7220 */ /* 0x040fe40000410000 */
[----:B------:R-:W-:Y:S02]  /*6aa0*/  FMUL.FTZ R107, R0, R107 ;  /* 0x0000006b006b7220 */ /* 0x000fe40000410000 */
[C---:B------:R-:W-:Y:S01]  /*6ab0*/  FMUL.FTZ R108, R2.reuse, R108 ;  /* 0x0000006c026c7220 */ /* 0x040fe20000410000 */
[C---:B------:R-:W-:Y:S01]  /*6ac0*/  HMMA.16816.F32.BF16 R12, R128.reuse, R126, R12 ;  /* 0x0000007e800c723c */ /* 0x040fe2000004180c */
[----:B------:R-:W3:Y:S03]  /*6ad0*/  LDSM.16.MT88.4 R124, [R183+0x800] ;  /* 0x00080000b77c783b */ /* 0x000ee60000004200 */
[----:B------:R-:W-:Y:S02]  /*6ae0*/  FMUL.FTZ R109, R2, R109 ;  /* 0x0000006d026d7220 */ /* 0x000fe40000410000 */
[C---:B------:R-:W-:Y:S02]  /*6af0*/  FMUL.FTZ R110, R0.reuse, R110 ;  /* 0x0000006e006e7220 */ /* 0x040fe40000410000 */
[C---:B--2---:R-:W-:Y:S04]  /*6b00*/  HMMA.16816.F32.BF16 R104, R128.reuse, R136, R104 ;  /* 0x000000888068723c */ /* 0x044fe80000041868 */
[----:B------:R-:W-:Y:S02]  /*6b10*/  FMUL.FTZ R111, R0, R111 ;  /* 0x0000006f006f7220 */ /* 0x000fe40000410000 */
[C---:B------:R-:W-:Y:S02]  /*6b20*/  FMUL.FTZ R16, R2.reuse, R116 ;  /* 0x0000007402107220 */ /* 0x040fe40000410000 */
[----:B------:R2:W5:Y:S01]  /*6b30*/  MUFU.EX2 R116, R140 ;  /* 0x0000008c00747308 */ /* 0x0005620000000800 */
[----:B------:R-:W-:Y:S02]  /*6b40*/  FMUL.FTZ R17, R2, R117 ;  /* 0x0000007502117220 */ /* 0x000fe40000410000 */
[C---:B------:R-:W-:Y:S01]  /*6b50*/  HMMA.16816.F32.BF16 R108, R128.reuse, R138, R108 ;  /* 0x0000008a806c723c */ /* 0x040fe2000004186c */
[----:B------:R-:W3:Y:S02]  /*6b60*/  LDSM.16.MT88.4 R136, [R182+0x800] ;  /* 0x00080000b688783b */ /* 0x000ee40000004200 */
[----:B------:R-:W-:Y:S01]  /*6b70*/  FMUL.FTZ R18, R0, R118 ;  /* 0x0000007600127220 */ /* 0x000fe20000410000 */
[----:B-1----:R-:W-:Y:S01]  /*6b80*/  F2FP.BF16.PACK_AB R117, R166, R165 ;  /* 0x000000a5a675723e */ /* 0x002fe200000010ff */
[----:B------:R-:W-:Y:S01]  /*6b90*/  FMUL.FTZ R19, R0, R119 ;  /* 0x0000007700137220 */ /* 0x000fe20000410000 */
[----:B----4-:R-:W-:Y:S01]  /*6ba0*/  F2FP.BF16.PACK_AB R118, R247, R167 ;  /* 0x000000a7f776723e */ /* 0x010fe200000010ff */
[C---:B------:R-:W-:Y:S02]  /*6bb0*/  FMUL.FTZ R112, R2.reuse, R112 ;  /* 0x0000007002707220 */ /* 0x040fe40000410000 */
[----:B------:R-:W-:Y:S03]  /*6bc0*/  FMUL.FTZ R113, R2, R113 ;  /* 0x0000007102717220 */ /* 0x000fe60000410000 */
[C---:B------:R-:W-:Y:S03]  /*6bd0*/  HMMA.16816.F32.BF16 R16, R128.reuse, R120, R16 ;  /* 0x000000788010723c */ /* 0x040fe60000041810 */
[C---:B------:R-:W-:Y:S02]  /*6be0*/  FMUL.FTZ R114, R0.reuse, R114 ;  /* 0x0000007200727220 */ /* 0x040fe40000410000 */
[----:B------:R-:W-:Y:S02]  /*6bf0*/  FMUL.FTZ R115, R0, R115 ;  /* 0x0000007300737220 */ /* 0x000fe40000410000 */
[----:B------:R-:W-:Y:S01]  /*6c00*/  FFMA.FTZ R133, R2, R246, R133 ;  /* 0x000000f602857223 */ /* 0x000fe20000010085 */
[----:B------:R-:W-:Y:S01]  /*6c10*/  MOV R2, R132 ;  /* 0x0000008400027202 */ /* 0x000fe20000000f00 */
[----:B--2---:R-:W1:Y:S03]  /*6c20*/  LDSM.16.MT88.4 R140, [R181+0x800] ;  /* 0x00080000b58c783b */ /* 0x004e660000004200 */
[----:B------:R-:W-:Y:S03]  /*6c30*/  HMMA.16816.F32.BF16 R112, R128, R122, R112 ;  /* 0x0000007a8070723c */ /* 0x000fe60000041870 */
[----:B------:R-:W-:Y:S02]  /*6c40*/  FFMA.FTZ R158, R0, R245, R158 ;  /* 0x000000f5009e7223 */ /* 0x000fe4000001009e */
[----:B------:R-:W2:Y:S01]  /*6c50*/  LDSM.16.MT88.4 R120, [R181+0x2800] ;  /* 0x00280000b578783b */ /* 0x000ea20000004200 */
[----:B------:R-:W-:Y:S01]  /*6c60*/  FADD.FTZ R133, R134, R133 ;  /* 0x0000008586857221 */ /* 0x000fe20000010000 */
[----:B-----5:R-:W-:Y:S01]  /*6c70*/  MOV R131, R116 ;  /* 0x0000007400837202 */ /* 0x020fe20000000f00 */
[----:B------:R-:W-:Y:S01]  /*6c80*/  FADD.FTZ R158, R157, R158 ;  /* 0x0000009e9d9e7221 */ /* 0x000fe20000010000 */
[----:B------:R-:W-:Y:S03]  /*6c90*/  F2FP.BF16.PACK_AB R116, R164, R163 ;  /* 0x000000a3a474723e */ /* 0x000fe600000010ff */
[----:B------:R-:W-:Y:S01]  /*6ca0*/  F2FP.BF16.PACK_AB R119, R131, R252 ;  /* 0x000000fc8377723e */ /* 0x000fe200000010ff */
[----:B------:R-:W-:Y:S02]  /*6cb0*/  FADD.FTZ R133, R135, R133 ;  /* 0x0000008587857221 */ /* 0x000fe40000010000 */
[----:B------:R-:W-:Y:S02]  /*6cc0*/  FADD.FTZ R158, R159, R158 ;  /* 0x0000009e9f9e7221 */ /* 0x000fe40000010000 */
[----:B------:R-:W-:Y:S02]  /*6cd0*/  FADD.FTZ R156, R156, R133 ;  /* 0x000000859c9c7221 */ /* 0x000fe40000010000 */
[C---:B---3--:R-:W-:Y:S05]  /*6ce0*/  HMMA.16816.F32.BF16 R4, R116.reuse, R124, R4 ;  /* 0x0000007c7404723c */ /* 0x048fea0000041804 */
[----:B------:R-:W-:Y:S02]  /*6cf0*/  FADD.FTZ R160, R160, R158 ;  /* 0x0000009ea0a07221 */ /* 0x000fe40000010000 */
[----:B------:R-:W-:Y:S01]  /*6d00*/  FADD.FTZ R156, R163, R156 ;  /* 0x0000009ca39c7221 */ /* 0x000fe20000010000 */
[C---:B------:R-:W-:Y:S01]  /*6d10*/  HMMA.16816.F32.BF16 R8, R116.reuse, R126, R8 ;  /* 0x0000007e7408723c */ /* 0x040fe20000041808 */
[----:B------:R-:W3:Y:S03]  /*6d20*/  LDSM.16.MT88.4 R124, [R180+0x2800] ;  /* 0x00280000b47c783b */ /* 0x000ee60000004200 */
[----:B------:R-:W-:Y:S02]  /*6d30*/  FADD.FTZ R160, R165, R160 ;  /* 0x000000a0a5a07221 */ /* 0x000fe40000010000 */
[----:B------:R-:W-:Y:S02]  /*6d40*/  FADD.FTZ R164, R164, R156 ;  /* 0x0000009ca4a47221 */ /* 0x000fe40000010000 */
[C---:B------:R-:W-:Y:S04]  /*6d50*/  HMMA.16816.F32.BF16 R36, R116.reuse, R136, R36 ;  /* 0x000000887424723c */ /* 0x040fe80000041824 */
[----:B------:R-:W-:Y:S02]  /*6d60*/  FADD.FTZ R166, R166, R160 ;  /* 0x000000a0a6a67221 */ /* 0x000fe40000010000 */
[----:B------:R-:W-:Y:S01]  /*6d70*/  FADD.FTZ R164, R167, R164 ;  /* 0x000000a4a7a47221 */ /* 0x000fe20000010000 */
[----:B------:R-:W-:Y:S01]  /*6d80*/  MOV R137, R131 ;  /* 0x0000008300897202 */ /* 0x000fe20000000f00 */
[C---:B------:R-:W-:Y:S01]  /*6d90*/  HMMA.16816.F32.BF16 R40, R116.reuse, R138, R40 ;  /* 0x0000008a7428723c */ /* 0x040fe20000041828 */
[----:B------:R-:W4:Y:S03]  /*6da0*/  LDSM.16.MT88.4 R128, [R183+0x4800] ;  /* 0x00480000b780783b */ /* 0x000f260000004200 */
[----:B------:R-:W-:Y:S02]  /*6db0*/  FADD.FTZ R0, R252, R166 ;  /* 0x000000a6fc007221 */ /* 0x000fe40000010000 */
[----:B------:R-:W-:Y:S02]  /*6dc0*/  FADD.FTZ R247, R247, R164 ;  /* 0x000000a4f7f77221 */ /* 0x000fe40000010000 */
[C---:B-1----:R-:W-:Y:S08]  /*6dd0*/  HMMA.16816.F32.BF16 R44, R116.reuse, R140, R44 ;  /* 0x0000008c742c723c */ /* 0x042ff0000004182c */
[C---:B------:R-:W-:Y:S01]  /*6de0*/  HMMA.16816.F32.BF16 R48, R116.reuse, R142, R48 ;  /* 0x0000008e7430723c */ /* 0x040fe20000041830 */
[----:B------:R-:W-:Y:S07]  /*6df0*/  LDSM.16.MT88.4 R140, [R181+0x1000] ;  /* 0x00100000b58c783b */ /* 0x000fee0000004200 */
[C---:B------:R-:W-:Y:S07]  /*6e00*/  HMMA.16816.F32.BF16 R52, R116.reuse, R144, R52 ;  /* 0x000000907434723c */ /* 0x040fee0000041834 */
[--C-:B------:R-:W-:Y:S01]  /*6e10*/  FFMA.FTZ R144, R20, c[0x0][0x2d0], -R162.reuse ;  /* 0x0000b40014907a23 */ /* 0x100fe200000108a2 */
[C---:B------:R-:W-:Y:S04]  /*6e20*/  HMMA.16816.F32.BF16 R56, R116.reuse, R146, R56 ;  /* 0x000000927438723c */ /* 0x040fe80000041838 */
[--C-:B------:R-:W-:Y:S01]  /*6e30*/  FFMA.FTZ R145, R21, c[0x0][0x2d0], -R162.reuse ;  /* 0x0000b40015917a23 */ /* 0x100fe200000108a2 */
[----:B------:R-:W1:Y:S02]  /*6e40*/  MUFU.EX2 R144, R144 ;  /* 0x0000009000907308 */ /* 0x000e640000000800 */
[--C-:B------:R-:W-:Y:S01]  /*6e50*/  FFMA.FTZ R146, R22, c[0x0][0x2d0], -R161.reuse ;  /* 0x0000b40016927a23 */ /* 0x100fe200000108a1 */
[C---:B------:R-:W-:Y:S04]  /*6e60*/  HMMA.16816.F32.BF16 R60, R116.reuse, R148, R60 ;  /* 0x00000094743c723c */ /* 0x040fe8000004183c */
[--C-:B------:R-:W-:Y:S02]  /*6e70*/  FFMA.FTZ R147, R23, c[0x0][0x2d0], -R161.reuse ;  /* 0x0000b40017937a23 */ /* 0x100fe400000108a1 */
[----:B------:R-:W-:Y:S01]  /*6e80*/  LDSM.16.MT88.4 R20, [R180+0x4800] ;  /* 0x00480000b414783b */ /* 0x000fe20000004200 */
[--C-:B------:R-:W-:Y:S01]  /*6e90*/  FFMA.FTZ R148, R24, c[0x0][0x2d0], -R162.reuse ;  /* 0x0000b40018947a23 */ /* 0x100fe200000108a2 */
[C---:B------:R-:W-:Y:S01]  /*6ea0*/  HMMA.16816.F32.BF16 R64, R116.reuse, R150, R64 ;  /* 0x000000967440723c */ /* 0x040fe20000041840 */
[----:B------:R-:W-:Y:S03]  /*6eb0*/  MUFU.EX2 R145, R145 ;  /* 0x0000009100917308 */ /* 0x000fe60000000800 */
[--C-:B------:R-:W-:Y:S03]  /*6ec0*/  FFMA.FTZ R149, R25, c[0x0][0x2d0], -R162.reuse ;  /* 0x0000b40019957a23 */ /* 0x100fe600000108a2 */
[--C-:B------:R-:W-:Y:S01]  /*6ed0*/  FFMA.FTZ R150, R26, c[0x0][0x2d0], -R161.reuse ;  /* 0x0000b4001a967a23 */ /* 0x100fe200000108a1 */
[C---:B------:R-:W-:Y:S03]  /*6ee0*/  HMMA.16816.F32.BF16 R68, R116.reuse, R152, R68 ;  /* 0x000000987444723c */ /* 0x040fe60000041844 */
[----:B------:R-:W5:Y:S01]  /*6ef0*/  MUFU.EX2 R146, R146 ;  /* 0x0000009200927308 */ /* 0x000f620000000800 */
[--C-:B------:R-:W-:Y:S02]  /*6f00*/  FFMA.FTZ R151, R27, c[0x0][0x2d0], -R161.reuse ;  /* 0x0000b4001b977a23 */ /* 0x100fe400000108a1 */
[----:B------:R-:W-:Y:S01]  /*6f10*/  LDSM.16.MT88.4 R24, [R180+0x1000] ;  /* 0x00100000b418783b */ /* 0x000fe20000004200 */
[----:B------:R-:W-:Y:S01]  /*6f20*/  FFMA.FTZ R152, R32, c[0x0][0x2d0], -R162 ;  /* 0x0000b40020987a23 */ /* 0x000fe200000108a2 */
[C---:B------:R-:W-:Y:S04]  /*6f30*/  HMMA.16816.F32.BF16 R72, R116.reuse, R154, R72 ;  /* 0x0000009a7448723c */ /* 0x040fe80000041848 */
[----:B------:R-:W-:Y:S01]  /*6f40*/  FFMA.FTZ R153, R34, c[0x0][0x2d0], -R161 ;  /* 0x0000b40022997a23 */ /* 0x000fe200000108a1 */
[----:B------:R-:W4:Y:S01]  /*6f50*/  MUFU.EX2 R147, R147 ;  /* 0x0000009300937308 */ /* 0x000f220000000800 */
[----:B-1----:R-:W-:Y:S01]  /*6f60*/  FADD.FTZ R247, R144, R247 ;  /* 0x000000f790f77221 */ /* 0x002fe20000010000 */
[----:B------:R-:W-:Y:S01]  /*6f70*/  MOV R155, R137 ;  /* 0x00000089009b7202 */ /* 0x000fe20000000f00 */
[C---:B--2---:R-:W-:Y:S01]  /*6f80*/  HMMA.16816.F32.BF16 R76, R116.reuse, R120, R76 ;  /* 0x00000078744c723c */ /* 0x044fe2000004184c */
[----:B------:R-:W1:Y:S03]  /*6f90*/  LDSM.16.MT88.4 R136, [R182+0x4800] ;  /* 0x00480000b688783b */ /* 0x000e660000004200 */
[----:B------:R-:W-:Y:S03]  /*6fa0*/  FADD.FTZ R0, R155, R0 ;  /* 0x000000009b007221 */ /* 0x000fe60000010000 */
[----:B------:R-:W-:Y:S01]  /*6fb0*/  MUFU.EX2 R148, R148 ;  /* 0x0000009400947308 */ /* 0x000fe20000000800 */
[C---:B------:R-:W-:Y:S01]  /*6fc0*/  HMMA.16816.F32.BF16 R80, R116.reuse, R122, R80 ;  /* 0x0000007a7450723c */ /* 0x040fe20000041850 */
[----:B------:R-:W2:Y:S03]  /*6fd0*/  LDSM.16.MT88.4 R120, [R181+0x4800] ;  /* 0x00480000b578783b */ /* 0x000ea60000004200 */
[----:B-----5:R-:W-:Y:S04]  /*6fe0*/  FADD.FTZ R0, R146, R0 ;  /* 0x0000000092007221 */ /* 0x020fe80000010000 */
[C---:B---3--:R-:W-:Y:S01]  /*6ff0*/  HMMA.16816.F32.BF16 R84, R116.reuse, R124, R84 ;  /* 0x0000007c7454723c */ /* 0x048fe20000041854 */
[----:B------:R-:W3:Y:S07]  /*7000*/  MUFU.EX2 R149, R149 ;  /* 0x0000009500957308 */ /* 0x000eee0000000800 */
[C---:B------:R-:W-:Y:S01]  /*7010*/  HMMA.16816.F32.BF16 R88, R116.reuse, R126, R88 ;  /* 0x0000007e7458723c */ /* 0x040fe20000041858 */
[----:B------:R-:W5:Y:S02]  /*7020*/  LDSM.16.MT88.4 R124, [R183+0x1000] ;  /* 0x00100000b77c783b */ /* 0x000f640000004200 */
[----:B------:R-:W-:Y:S05]  /*7030*/  MUFU.EX2 R150, R150 ;  /* 0x0000009600967308 */ /* 0x000fea0000000800 */
[C---:B----4-:R-:W-:Y:S05]  /*7040*/  HMMA.16816.F32.BF16 R92, R116.reuse, R128, R92 ;  /* 0x00000080745c723c */ /* 0x050fea000004185c */
[----:B------:R-:W4:Y:S03]  /*7050*/  MUFU.EX2 R151, R151 ;  /* 0x0000009700977308 */ /* 0x000f260000000800 */
[C---:B------:R-:W-:Y:S01]  /*7060*/  HMMA.16816.F32.BF16 R96, R116.reuse, R130, R96 ;  /* 0x000000827460723c */ /* 0x040fe20000041860 */
[----:B------:R-:W3:Y:S06]  /*7070*/  LDSM.16.MT88.4 R128, [R182+0x1000] ;  /* 0x00100000b680783b */ /* 0x000eec0000004200 */
[----:B------:R-:W-:Y:S01]  /*7080*/  MUFU.EX2 R152, R152 ;  /* 0x0000009800987308 */ /* 0x000fe20000000800 */
[C---:B-1----:R-:W-:Y:S08]  /*7090*/  HMMA.16816.F32.BF16 R100, R116.reuse, R136, R100 ;  /* 0x000000887464723c */ /* 0x042ff00000041864 */
[C---:B------:R-:W-:Y:S01]  /*70a0*/  HMMA.16816.F32.BF16 R12, R116.reuse, R138, R12 ;  /* 0x0000008a740c723c */ /* 0x040fe2000004180c */
[----:B------:R-:W-:Y:S01]  /*70b0*/  LDSM.16.MT88.4 R136, [R183+0x5800] ;  /* 0x00580000b788783b */ /* 0x000fe20000004200 */
[----:B------:R-:W-:Y:S06]  /*70c0*/  MUFU.EX2 R153, R153 ;  /* 0x0000009900997308 */ /* 0x000fec0000000800 */
[C---:B--2---:R-:W-:Y:S08]  /*70d0*/  HMMA.16816.F32.BF16 R104, R116.reuse, R120, R104 ;  /* 0x000000787468723c */ /* 0x044ff00000041868 */
[C---:B------:R-:W-:Y:S01]  /*70e0*/  HMMA.16816.F32.BF16 R108, R116.reuse, R122, R108 ;  /* 0x0000007a746c723c */ /* 0x040fe2000004186c */
[----:B------:R-:W1:Y:S07]  /*70f0*/  LDSM.16.MT88.4 R120, [R183+0x3000] ;  /* 0x00300000b778783b */ /* 0x000e6e0000004200 */
[C---:B------:R-:W-:Y:S07]  /*7100*/  HMMA.16816.F32.BF16 R16, R116.reuse, R20, R16 ;  /* 0x000000147410723c */ /* 0x040fee0000041810 */
[----:B------:R-:W-:Y:S01]  /*7110*/  F2FP.BF16.PACK_AB R20, R145, R144 ;  /* 0x000000909114723e */ /* 0x000fe200000010ff */
[----:B------:R-:W-:Y:S01]  /*7120*/  HMMA.16816.F32.BF16 R112, R116, R22, R112 ;  /* 0x000000167470723c */ /* 0x000fe20000041870 */
[----:B------:R-:W2:Y:S03]  /*7130*/  LDSM.16.MT88.4 R116, [R182+0x3000] ;  /* 0x00300000b674783b */ /* 0x000ea60000004200 */
[----:B------:R-:W-:Y:S01]  /*7140*/  F2FP.BF16.PACK_AB R21, R147, R146 ;  /* 0x000000929315723e */ /* 0x000fe200000010ff */
[----:B------:R-:W-:Y:S02]  /*7150*/  FADD.FTZ R145, R145, R247 ;  /* 0x000000f791917221 */ /* 0x000fe40000010000 */
[----:B---3--:R-:W-:Y:S01]  /*7160*/  F2FP.BF16.PACK_AB R22, R149, R148 ;  /* 0x000000949516723e */ /* 0x008fe200000010ff */
[----:B------:R-:W-:Y:S01]  /*7170*/  FADD.FTZ R147, R147, R0 ;  /* 0x0000000093937221 */ /* 0x000fe20000010000 */
[----:B----4-:R-:W-:Y:S03]  /*7180*/  F2FP.BF16.PACK_AB R23, R151, R150 ;  /* 0x000000969717723e */ /* 0x010fe600000010ff */
[----:B------:R-:W-:Y:S01]  /*7190*/  MOV R0, R3 ;  /* 0x0000000300007202 */ /* 0x000fe20000000f00 */
[----:B------:R-:W-:Y:S02]  /*71a0*/  FADD.FTZ R145, R148, R145 ;  /* 0x0000009194917221 */ /* 0x000fe40000010000 */
[----:B------:R-:W-:Y:S01]  /*71b0*/  FADD.FTZ R147, R150, R147 ;  /* 0x0000009396937221 */ /* 0x000fe20000010000 */
[C---:B-----5:R-:W-:Y:S05]  /*71c0*/  HMMA.16816.F32.BF16 R4, R20.reuse, R124, R4 ;  /* 0x0000007c1404723c */ /* 0x060fea0000041804 */
[----:B------:R-:W-:Y:S02]  /*71d0*/  FADD.FTZ R149, R149, R145 ;  /* 0x0000009195957221 */ /* 0x000fe40000010000 */
[----:B------:R-:W-:Y:S01]  /*71e0*/  FADD.FTZ R151, R151, R147 ;  /* 0x0000009397977221 */ /* 0x000fe20000010000 */
[C---:B------:R-:W-:Y:S01]  /*71f0*/  HMMA.16816.F32.BF16 R8, R20.reuse, R126, R8 ;  /* 0x0000007e1408723c */ /* 0x040fe20000041808 */
[----:B------:R-:W3:Y:S07]  /*7200*/  LDSM.16.MT88.4 R124, [R181+0x3000] ;  /* 0x00300000b57c783b */ /* 0x000eee0000004200 */
[C---:B------:R-:W-:Y:S08]  /*7210*/  HMMA.16816.F32.BF16 R36, R20.reuse, R128, R36 ;  /* 0x000000801424723c */ /* 0x040ff00000041824 */
[C---:B------:R-:W-:Y:S01]  /*7220*/  HMMA.16816.F32.BF16 R40, R20.reuse, R130, R40 ;  /* 0x000000821428723c */ /* 0x040fe20000041828 */
[----:B------:R-:W4:Y:S07]  /*7230*/  LDSM.16.MT88.4 R128, [R180+0x3000] ;  /* 0x00300000b480783b */ /* 0x000f2e0000004200 */
[C---:B------:R-:W-:Y:S07]  /*7240*/  HMMA.16816.F32.BF16 R44, R20.reuse, R140, R44 ;  /* 0x0000008c142c723c */ /* 0x040fee000004182c */
[--C-:B------:R-:W-:Y:S01]  /*7250*/  FFMA.FTZ R140, R28, c[0x0][0x2d0], -R162.reuse ;  /* 0x0000b4001c8c7a23 */ /* 0x100fe200000108a2 */
[C---:B------:R-:W-:Y:S04]  /*7260*/  HMMA.16816.F32.BF16 R48, R20.reuse, R142, R48 ;  /* 0x0000008e1430723c */ /* 0x040fe80000041830 */
[--C-:B------:R-:W-:Y:S01]  /*7270*/  FFMA.FTZ R141, R29, c[0x0][0x2d0], -R162.reuse ;  /* 0x0000b4001d8d7a23 */ /* 0x100fe200000108a2 */
[----:B------:R-:W5:Y:S01]  /*7280*/  MUFU.EX2 R140, R140 ;  /* 0x0000008c008c7308 */ /* 0x000f620000000800 */
[----:B------:R-:W-:Y:S02]  /*7290*/  FFMA.FTZ R162, R33, c[0x0][0x2d0], -R162 ;  /* 0x0000b40021a27a23 */ /* 0x000fe400000108a2 */
[C---:B------:R-:W-:Y:S04]  /*72a0*/  HMMA.16816.F32.BF16 R52, R20.reuse, R24, R52 ;  /* 0x000000181434723c */ /* 0x040fe80000041834 */
[--C-:B------:R-:W-:Y:S02]  /*72b0*/  FFMA.FTZ R142, R30, c[0x0][0x2d0], -R161.reuse ;  /* 0x0000b4001e8e7a23 */ /* 0x100fe400000108a1 */
[--C-:B------:R-:W-:Y:S01]  /*72c0*/  FFMA.FTZ R143, R31, c[0x0][0x2d0], -R161.reuse ;  /* 0x0000b4001f8f7a23 */ /* 0x100fe200000108a1 */
[----:B------:R-:W2:Y:S01]  /*72d0*/  MUFU.EX2 R141, R141 ;  /* 0x0000008d008d7308 */ /* 0x000ea20000000800 */
[C---:B------:R-:W-:Y:S01]  /*72e0*/  HMMA.16816.F32.BF16 R56, R20.reuse, R26, R56 ;  /* 0x0000001a1438723c */ /* 0x040fe20000041838 */
[----:B------:R-:W4:Y:S03]  /*72f0*/  LDSM.16.MT88.4 R24, [R183+0x5000] ;  /* 0x00500000b718783b */ /* 0x000f260000004200 */
[----:B------:R-:W-:Y:S04]  /*7300*/  FFMA.FTZ R161, R35, c[0x0][0x2d0], -R161 ;  /* 0x0000b40023a17a23 */ /* 0x000fe800000108a1 */
[C---:B-1----:R-:W-:Y:S01]  /*7310*/  HMMA.16816.F32.BF16 R60, R20.reuse, R120, R60 ;  /* 0x00000078143c723c */ /* 0x042fe2000004183c */
[----:B------:R-:W-:Y:S01]  /*7320*/  LDSM.16.MT88.4 R28, [R181+0x5000] ;  /* 0x00500000b51c783b */ /* 0x000fe20000004200 */
[----:B------:R-:W1:Y:S02]  /*7330*/  MUFU.EX2 R142, R142 ;  /* 0x0000008e008e7308 */ /* 0x000e640000000800 */
[----:B-----5:R-:W-:Y:S04]  /*7340*/  FADD.FTZ R149, R140, R149 ;  /* 0x000000958c957221 */ /* 0x020fe80000010000 */
[C---:B------:R-:W-:Y:S01]  /*7350*/  HMMA.16816.F32.BF16 R64, R20.reuse, R122, R64 ;  /* 0x0000007a1440723c */ /* 0x040fe20000041840 */
[----:B------:R-:W-:Y:S03]  /*7360*/  LDSM.16.MT88.4 R120, [R180+0x5000] ;  /* 0x00500000b478783b */ /* 0x000fe60000004200 */
[----:B------:R-:W5:Y:S01]  /*7370*/  MUFU.EX2 R143, R143 ;  /* 0x0000008f008f7308 */ /* 0x000f620000000800 */
[----:B--2---:R-:W-:Y:S03]  /*7380*/  FADD.FTZ R149, R141, R149 ;  /* 0x000000958d957221 */ /* 0x004fe60000010000 */
[C---:B------:R-:W-:Y:S01]  /*7390*/  HMMA.16816.F32.BF16 R68, R20.reuse, R116, R68 ;  /* 0x000000741444723c */ /* 0x040fe20000041844 */
[----:B------:R-:W-:Y:S03]  /*73a0*/  LDSM.16.MT88.4 R32, [R181+0x1800] ;  /* 0x00180000b520783b */ /* 0x000fe60000004200 */
[----:B------:R-:W-:Y:S02]  /*73b0*/  FADD.FTZ R149, R152, R149 ;  /* 0x0000009598957221 */ /* 0x000fe40000010000 */
[----:B------:R-:W2:Y:S02]  /*73c0*/  MUFU.EX2 R162, R162 ;  /* 0x000000a200a27308 */ /* 0x000ea40000000800 */
[C---:B------:R-:W-:Y:S01]  /*73d0*/  HMMA.16816.F32.BF16 R72, R20.reuse, R118, R72 ;  /* 0x000000761448723c */ /* 0x040fe20000041848 */
[----:B------:R-:W4:Y:S03]  /*73e0*/  LDSM.16.MT88.4 R116, [R182+0x5000] ;  /* 0x00500000b674783b */ /* 0x000f260000004200 */
[----:B-1----:R-:W-:Y:S04]  /*73f0*/  FADD.FTZ R151, R142, R151 ;  /* 0x000000978e977221 */ /* 0x002fe80000010000 */
[C---:B---3--:R-:W-:Y:S01]  /*7400*/  HMMA.16816.F32.BF16 R76, R20.reuse, R124, R76 ;  /* 0x0000007c144c723c */ /* 0x048fe2000004184c */
[----:B------:R-:W1:Y:S03]  /*7410*/  MUFU.EX2 R161, R161 ;  /* 0x000000a100a17308 */ /* 0x000e660000000800 */
[----:B-----5:R-:W-:Y:S04]  /*7420*/  FADD.FTZ R151, R143, R151 ;  /* 0x000000978f977221 */ /* 0x020fe80000010000 */
[C---:B------:R-:W-:Y:S01]  /*7430*/  HMMA.16816.F32.BF16 R80, R20.reuse, R126, R80 ;  /* 0x0000007e1450723c */ /* 0x040fe20000041850 */
[----:B------:R-:W3:Y:S03]  /*7440*/  LDSM.16.MT88.4 R124, [R183+0x1800] ;  /* 0x00180000b77c783b */ /* 0x000ee60000004200 */
[----:B------:R-:W-:Y:S02]  /*7450*/  FADD.FTZ R151, R153, R151 ;  /* 0x0000009799977221 */ /* 0x000fe40000010000 */
[C---:B--2---:R-:W-:Y:S02]  /*7460*/  FADD.FTZ R246, R162.reuse, R149 ;  /* 0x00000095a2f67221 */ /* 0x044fe40000010000 */
[C---:B----4-:R-:W-:Y:S08]  /*7470*/  HMMA.16816.F32.BF16 R84, R20.reuse, R128, R84 ;  /* 0x000000801454723c */ /* 0x050ff00000041854 */
[C---:B------:R-:W-:Y:S04]  /*7480*/  HMMA.16816.F32.BF16 R88, R20.reuse, R130, R88 ;  /* 0x000000821458723c */ /* 0x040fe80000041858 */
[----:B-1----:R-:W-:Y:S04]  /*7490*/  FADD.FTZ R245, R161, R151 ;  /* 0x00000097a1f57221 */ /* 0x002fe80000010000 */
[C---:B------:R-:W-:Y:S08]  /*74a0*/  HMMA.16816.F32.BF16 R92, R20.reuse, R24, R92 ;  /* 0x00000018145c723c */ /* 0x040ff0000004185c */
[C---:B------:R-:W-:Y:S01]  /*74b0*/  HMMA.16816.F32.BF16 R96, R20.reuse, R26, R96 ;  /* 0x0000001a1460723c */ /* 0x040fe20000041860 */
[----:B------:R-:W1:Y:S07]  /*74c0*/  LDSM.16.MT88.4 R24, [R182+0x1800] ;  /* 0x00180000b618783b */ /* 0x000e6e0000004200 */
[C---:B------:R-:W-:Y:S08]  /*74d0*/  HMMA.16816.F32.BF16 R100, R20.reuse, R116, R100 ;  /* 0x000000741464723c */ /* 0x040ff00000041864 */
[C---:B------:R-:W-:Y:S01]  /*74e0*/  HMMA.16816.F32.BF16 R12, R20.reuse, R118, R12 ;  /* 0x00000076140c723c */ /* 0x040fe2000004180c */
[----:B------:R-:W-:Y:S07]  /*74f0*/  LDSM.16.MT88.4 R116, [R183+0x3800] ;  /* 0x00380000b774783b */ /* 0x000fee0000004200 */
[C---:B------:R-:W-:Y:S08]  /*7500*/  HMMA.16816.F32.BF16 R104, R20.reuse, R28, R104 ;  /* 0x0000001c1468723c */ /* 0x040ff00000041868 */
[C---:B------:R-:W-:Y:S01]  /*7510*/  HMMA.16816.F32.BF16 R108, R20.reuse, R30, R108 ;  /* 0x0000001e146c723c */ /* 0x040fe2000004186c */
[----:B------:R-:W2:Y:S07]  /*7520*/  LDSM.16.MT88.4 R28, [R180+0x1800] ;  /* 0x00180000b41c783b */ /* 0x000eae0000004200 */
[C---:B------:R-:W-:Y:S08]  /*7530*/  HMMA.16816.F32.BF16 R16, R20.reuse, R120, R16 ;  /* 0x000000781410723c */ /* 0x040ff00000041810 */
[----:B------:R-:W-:Y:S01]  /*7540*/  HMMA.16816.F32.BF16 R112, R20, R122, R112 ;  /* 0x0000007a1470723c */ /* 0x000fe20000041870 */
[----:B------:R-:W-:Y:S06]  /*7550*/  LDSM.16.MT88.4 R120, [R180+0x3800] ;  /* 0x00380000b478783b */ /* 0x000fec0000004200 */
[----:B------:R-:W-:Y:S02]  /*7560*/  F2FP.BF16.PACK_AB R20, R141, R140 ;  /* 0x0000008c8d14723e */ /* 0x000fe400000010ff */
[----:B------:R-:W-:Y:S03]  /*7570*/  F2FP.BF16.PACK_AB R21, R143, R142 ;  /* 0x0000008e8f15723e */ /* 0x000fe600000010ff */
[----:B------:R-:W-:Y:S02]  /*7580*/  F2FP.BF16.PACK_AB R22, R162, R152 ;  /* 0x00000098a216723e */ /* 0x000fe400000010ff */
[----:B------:R-:W-:Y:S07]  /*7590*/  F2FP.BF16.PACK_AB R23, R161, R153 ;  /* 0x00000099a117723e */ /* 0x000fee00000010ff */
[C---:B---3--:R-:W-:Y:S01]  /*75a0*/  HMMA.16816.F32.BF16 R128, R20.reuse, R124, R4 ;  /* 0x0000007c1480723c */ /* 0x048fe20000041804 */
[----:B------:R-:W3:Y:S07]  /*75b0*/  LDSM.16.MT88.4 R4, [R182+0x3800] ;  /* 0x00380000b604783b */ /* 0x000eee0000004200 */
[C---:B------:R-:W-:Y:S01]  /*75c0*/  HMMA.16816.F32.BF16 R124, R20.reuse, R126, R8 ;  /* 0x0000007e147c723c */ /* 0x040fe20000041808 */
[----:B------:R-:W4:Y:S07]  /*75d0*/  LDSM.16.MT88.4 R8, [R181+0x3800] ;  /* 0x00380000b508783b */ /* 0x000f2e0000004200 */
[C---:B-1----:R-:W-:Y:S08]  /*75e0*/  HMMA.16816.F32.BF16 R36, R20.reuse, R24, R36 ;  /* 0x000000181424723c */ /* 0x042ff00000041824 */
[C---:B------:R-:W-:Y:S01]  /*75f0*/  HMMA.16816.F32.BF16 R40, R20.reuse, R26, R40 ;  /* 0x0000001a1428723c */ /* 0x040fe20000041828 */
[----:B------:R-:W1:Y:S07]  /*7600*/  LDSM.16.MT88.4 R24, [R182+0x5800] ;  /* 0x00580000b618783b */ /* 0x000e6e0000004200 */
[C---:B------:R-:W-:Y:S08]  /*7610*/  HMMA.16816.F32.BF16 R44, R20.reuse, R32, R44 ;  /* 0x00000020142c723c */ /* 0x040ff0000004182c */
[C---:B------:R-:W-:Y:S08]  /*7620*/  HMMA.16816.F32.BF16 R48, R20.reuse, R34, R48 ;  /* 0x000000221430723c */ /* 0x040ff00000041830 */
        /* <DEDUP_REMOVED lines=8> */
[C---:B----4-:R-:W-:Y:S08]  /*76b0*/  HMMA.16816.F32.BF16 R76, R20.reuse, R8, R76 ;  /* 0x00000008144c723c */ /* 0x050ff0000004184c */
        /* <DEDUP_REMOVED lines=12> */
.L_x_2510:
[----:B------:R-:W-:Y:S11]  /*7780*/  @!UPT UIADD3 URZ, URZ, URZ, URZ ;  /* 0x0000003f3f3ff290 */ /* 0x000ff6000fffe03f */
        /* <DEDUP_REMOVED lines=8> */
.L_x_2581:
[----:B------:R-:W-:Y:S01]  /*7810*/  FSETP.NE.FTZ.AND P1, PT, R0, RZ, PT ;  /* 0x000000ff0000720b */ /* 0x000fe20003f35000 */
[----:B---3--:R-:W-:Y:S01]  /*7820*/  FADD.FTZ R4, R4, R245 ;  /* 0x000000f504047221 */ /* 0x008fe20000010000 */
[----:B------:R-:W-:Y:S02]  /*7830*/  MOV R5, RZ ;  /* 0x000000ff00057202 */ /* 0x000fe40000000f00 */
[----:B------:R-:W-:Y:S02]  /*7840*/  MOV R2, 0xff800000 ;  /* 0xff80000000027802 */ /* 0x000fe40000000f00 */
[----:B------:R-:W-:-:S02]  /*7850*/  FSETP.NE.FTZ.AND P0, PT, R4, RZ, PT ;  /* 0x000000ff0400720b */ /* 0x000fc40003f15000 */
[----:B------:R-:W-:-:S05]  /*7860*/  MOV R9, 0x1 ;  /* 0x0000000100097802 */ /* 0x000fca0000000f00 */
[----:B------:R-:W1:Y:S01]  /*7870*/  @P1 MUFU.LG2 R6, R0 ;  /* 0x0000000000061308 */ /* 0x000e620000000c00 */
[----:B------:R-:W-:-:S05]  /*7880*/  @P1 MOV R7, 0x3f317218 ;  /* 0x3f31721800071802 */ /* 0x000fca0000000f00 */
[----:B------:R-:W-:Y:S02]  /*7890*/  @P1 FMUL.FTZ R7, R7, c[0x0][0x2d0] ;  /* 0x0000b40007071a20 */ /* 0x000fe40000410000 */
[----:B------:R3:W4:Y:S01]  /*78a0*/  @P1 MUFU.RCP R5, R0 ;  /* 0x0000000000051308 */ /* 0x0007220000001000 */
[----:B-1----:R-:W-:-:S04]  /*78b0*/  @P1 FMUL.FTZ R6, R6, 0.69314718246459960938 ;  /* 0x3f31721806061820 */ /* 0x002fc80000410000 */
[----:B------:R-:W-:Y:S01]  /*78c0*/  @P1 FFMA.FTZ R2, R7, R132, R6 ;  /* 0x0000008407021223 */ /* 0x000fe20000010006 */
[----:B------:R-:W-:Y:S02]  /*78d0*/  @P0 MOV R7, 0x3f317218 ;  /* 0x3f31721800070802 */ /* 0x000fe40000000f00 */
[----:B---3--:R-:W-:Y:S01]  /*78e0*/  MOV R0, RZ ;  /* 0x000000ff00007202 */ /* 0x008fe20000000f00 */
[C---:B----4-:R-:W-:Y:S02]  /*78f0*/  FMUL.FTZ R128, R5.reuse, R128 ;  /* 0x0000008005807220 */ /* 0x050fe40000410000 */
        /* <DEDUP_REMOVED lines=16> */
[----:B-1----:R-:W-:-:S02]  /*7a00*/  @P0 FMUL.FTZ R6, R4, 0.69314718246459960938 ;  /* 0x3f31721804060820 */ /* 0x002fc40000410000 */
        /* <DEDUP_REMOVED lines=34> */
[----:B------:R-:W-:Y:S01]  /*7c30*/  MOV R5, 0xff800000 ;  /* 0xff80000000057802 */ /* 0x000fe20000000f00 */
        /* <DEDUP_REMOVED lines=49> */
.L_x_2495:
[----:B------:R-:W-:Y:S01]  /*7f50*/  LOP3.LUT P0, RZ, R201, 0xff, RZ, 0xc0, !PT ;  /* 0x000000ffc9ff7812 */ /* 0x000fe2000780c0ff */
[----:B------:R-:W-:-:S12]  /*7f60*/  BSSY B0, `(.L_x_2513) ;  /* 0x000000f000007945 */ /* 0x000fd80003800000 */
[----:B------:R-:W-:Y:S05]  /*7f70*/  @P0 BRA `(.L_x_2514) ;  /* 0x000000d000000947 */ /* 0x000fea0003800000 */
[----:B------:R-:W3:Y:S01]  /*7f80*/  S2R R0, SR_LANEID ;  /* 0x0000000000007919 */ /* 0x000ee20000000000 */
[----:B------:R-:W-:Y:S01]  /*7f90*/  VOTEU.ANY UR4, UPT, PT ;  /* 0x0000000000047886 */ /* 0x000fe200038e0100 */
[----:B------:R-:W-:Y:S01]  /*7fa0*/  IMAD.MOV.U32 R6, RZ, RZ, c[0x0][0x560] ;  /* 0x00015800ff067624 */ /* 0x000fe200078e00ff */
[----:B------:R-:W3:Y:S01]  /*7fb0*/  FLO.U32 R4, UR4 ;  /* 0x0000000400047d00 */ /* 0x000ee200080e0000 */
[----:B------:R-:W-:-:S07]  /*7fc0*/  IMAD.MOV.U32 R7, RZ, RZ, c[0x0][0x564] ;  /* 0x00015900ff077624 */ /* 0x000fce00078e00ff */
[----:B------:R-:W4:Y:S01]  /*7fd0*/  POPC R3, UR4 ;  /* 0x0000000400037d09 */ /* 0x000f220008000000 */
[----:B---3--:R-:W-:-:S13]  /*7fe0*/  ISETP.EQ.U32.AND P0, PT, R4, R0, PT ;  /* 0x000000000400720c */ /* 0x008fda0003f02070 */
[----:B----4-:R-:W3:Y:S04]  /*7ff0*/  @P0 ATOMG.E.ADD.STRONG.GPU PT, R3, [R6.64], R3 ;  /* 0x00000003060309a8 */ /* 0x010ee800081ee1c6 */
[----:B------:R-:W4:Y:S02]  /*8000*/  S2R R0, SR_LTMASK ;  /* 0x0000000000007919 */ /* 0x000f240000003900 */
[----:B----4-:R-:W-:-:S04]  /*8010*/  LOP3.LUT R0, R0, UR4, RZ, 0xc0, !PT ;  /* 0x0000000400007c12 */ /* 0x010fc8000f8ec0ff */
[----:B------:R-:W4:Y:S01]  /*8020*/  POPC R192, R0 ;  /* 0x0000000000c07309 */ /* 0x000f220000000000 */
[----:B---3--:R-:W4:Y:S02]  /*8030*/  SHFL.IDX PT, R3, R3, R4, 0x1f ;  /* 0x00001f0403037589 */ /* 0x008f2400000e0000 */
[----:B----4-:R-:W-:-:S05]  /*8040*/  IADD3 R192, R3, c[0x0][0xc], R192 ;  /* 0x0000030003c07a10 */ /* 0x010fca0007ffe0c0 */
.L_x_2514:
[----:B------:R-:W-:Y:S05]  /*8050*/  BSYNC B0 ;  /* 0x0000000000007941 */ /* 0x000fea0003800000 */
.L_x_2513:
[----:B------:R-:W-:Y:S01]  /*8060*/  PRMT R9, R9, 0x9910, RZ ;  /* 0x0000991009097816 */ /* 0x000fe200000000ff */
[----:B------:R-:W-:Y:S01]  /*8070*/  BSSY B1, `(.L_x_2515) ;  /* 0x00002fd000017945 */ /* 0x000fe20003800000 */
[----:B------:R-:W-:Y:S02]  /*8080*/  IMAD.MOV.U32 R0, RZ, RZ, R192 ;  /* 0x000000ffff007224 */ /* 0x000fe400078e00c0 */
        /* <DEDUP_REMOVED lines=17> */
[----:B---3--:R-:W-:-:S02]  /*81a0*/  F2FP.BF16.PACK_AB R4, R127, R126 ;  /* 0x0000007e7f04723e */ /* 0x008fc400000010ff */
[----:B----4-:R-:W-:-:S03]  /*81b0*/  F2FP.BF16.PACK_AB R6, R37, R36 ;  /* 0x000000242506723e */ /* 0x010fc600000010ff */
[----:B------:R3:W-:Y:S01]  /*81c0*/  STS [R231+0x400], R4 ;  /* 0x00040004e7007388 */ /* 0x0007e20000000800 */
[----:B-1----:R-:W-:-:S03]  /*81d0*/  F2FP.BF16.PACK_AB R3, R39, R38 ;  /* 0x000000262703723e */ /* 0x002fc600000010ff */
[----:B------:R1:W-:Y:S04]  /*81e0*/  STS [R230], R6 ;  /* 0x00000006e6007388 */ /* 0x0003e80000000800 */
[----:B------:R4:W-:Y:S01]  /*81f0*/  STS [R230+0x400], R3 ;  /* 0x00040003e6007388 */ /* 0x0009e20000000800 */
[----:B---3--:R-:W-:Y:S02]  /*8200*/  F2FP.BF16.PACK_AB R4, R41, R40 ;  /* 0x000000282904723e */ /* 0x008fe400000010ff */
[----:B-1----:R-:W-:-:S03]  /*8210*/  F2FP.BF16.PACK_AB R6, R43, R42 ;  /* 0x0000002a2b06723e */ /* 0x002fc600000010ff */
[----:B------:R1:W-:Y:S01]  /*8220*/  STS [R235], R4 ;  /* 0x00000004eb007388 */ /* 0x0003e20000000800 */
[----:B----4-:R-:W-:-:S03]  /*8230*/  F2FP.BF16.PACK_AB R3, R45, R44 ;  /* 0x0000002c2d03723e */ /* 0x010fc600000010ff */
[----:B------:R3:W-:Y:S04]  /*8240*/  STS [R235+0x400], R6 ;  /* 0x00040006eb007388 */ /* 0x0007e80000000800 */
[----:B------:R4:W-:Y:S01]  /*8250*/  STS [R229], R3 ;  /* 0x00000003e5007388 */ /* 0x0009e20000000800 */
[----:B-1----:R-:W-:Y:S02]  /*8260*/  F2FP.BF16.PACK_AB R4, R47, R46 ;  /* 0x0000002e2f04723e */ /* 0x002fe400000010ff */
[----:B---3--:R-:W-:-:S03]  /*8270*/  F2FP.BF16.PACK_AB R6, R49, R48 ;  /* 0x000000303106723e */ /* 0x008fc600000010ff */
[----:B------:R1:W-:Y:S01]  /*8280*/  STS [R229+0x400], R4 ;  /* 0x00040004e5007388 */ /* 0x0003e20000000800 */
[----:B----4-:R-:W-:-:S03]  /*8290*/  F2FP.BF16.PACK_AB R3, R51, R50 ;  /* 0x000000323303723e */ /* 0x010fc600000010ff */
[----:B------:R3:W-:Y:S04]  /*82a0*/  STS [R234], R6 ;  /* 0x00000006ea007388 */ /* 0x0007e80000000800 */
[----:B------:R4:W-:Y:S01]  /*82b0*/  STS [R234+0x400], R3 ;  /* 0x00040003ea007388 */ /* 0x0009e20000000800 */
[----:B-1----:R-:W-:Y:S02]  /*82c0*/  F2FP.BF16.PACK_AB R4, R53, R52 ;  /* 0x000000343504723e */ /* 0x002fe400000010ff */
[----:B---3--:R-:W-:-:S03]  /*82d0*/  F2FP.BF16.PACK_AB R6, R55, R54 ;  /* 0x000000363706723e */ /* 0x008fc600000010ff */
        /* <DEDUP_REMOVED lines=8> */
[----:B------:R3:W-:Y:S04]  /*8360*/  STS [R232+0x4000], R6 ;  /* 0x00400006e8007388 */ /* 0x0007e80000000800 */
[----:B------:R4:W-:Y:S01]  /*8370*/  STS [R232+0x4400], R3 ;  /* 0x00440003e8007388 */ /* 0x0009e20000000800 */
        /* <DEDUP_REMOVED lines=51> */
[----:B----4-:R-:W-:-:S05]  /*86b0*/  F2FP.BF16.PACK_AB R3, R111, R110 ;  /* 0x0000006e6f03723e */ /* 0x010fca00000010ff */
[----:B------:R3:W-:Y:S04]  /*86c0*/  STS [R234+0x8400], R3 ;  /* 0x00840003ea007388 */ /* 0x0007e80000000800 */
[----:B------:R4:W-:Y:S01]  /*86d0*/  STS [R233+0x8000], R6 ;  /* 0x00800006e9007388 */ /* 0x0009e20000000800 */
[----:B-1----:R-:W-:-:S05]  /*86e0*/  F2FP.BF16.PACK_AB R4, R119, R118 ;  /* 0x000000767704723e */ /* 0x002fca00000010ff */
[----:B------:R1:W-:Y:S01]  /*86f0*/  STS [R233+0x8400], R4 ;  /* 0x00840004e9007388 */ /* 0x0003e20000000800 */
[----:B---3--:R-:W-:-:S03]  /*8700*/  F2FP.BF16.PACK_AB R3, R113, R112 ;  /* 0x000000707103723e */ /* 0x008fc600000010ff */
[----:B------:R-:W-:Y:S01]  /*8710*/  STS [R236+0x8400], R7 ;  /* 0x00840007ec007388 */ /* 0x000fe20000000800 */
[----:B----4-:R-:W-:-:S03]  /*8720*/  IMAD.MOV.U32 R6, RZ, RZ, 0x4 ;  /* 0x00000004ff067424 */ /* 0x010fc600078e00ff */
[----:B------:R3:W-:Y:S01]  /*8730*/  STS [R236+0x8000], R3 ;  /* 0x00800003ec007388 */ /* 0x0007e20000000800 */
[----:B------:R-:W-:-:S04]  /*8740*/  IMAD.WIDE R10, R238, R6, c[0x0][0x500] ;  /* 0x00014000ee0a7625 */ /* 0x000fc800078e0206 */
[----:B-1----:R-:W-:Y:S01]  /*8750*/  IMAD.MOV.U32 R4, RZ, RZ, RZ ;  /* 0x000000ffff047224 */ /* 0x002fe200078e00ff */
[----:B------:R-:W-:Y:S01]  /*8760*/  BAR.SYNC.DEFER_BLOCKING 0x1, 0x100 ;  /* 0x0044000000007b1d */ /* 0x000fe20000010000 */
[----:B---3--:R-:W-:-:S06]  /*8770*/  IMAD.MOV.U32 R3, RZ, RZ, c[0x0][0x388] ;  /* 0x0000e200ff037624 */ /* 0x008fcc00078e00ff */
[----:B------:R1:W5:Y:S04]  /*8780*/  @P2 LDG.E R3, [R8.64] ;  /* 0x0000000608032981 */ /* 0x000368000c1e1900 */
[----:B------:R1:W5:Y:S01]  /*8790*/  @P1 LDG.E R4, [R10.64] ;  /* 0x000000060a041981 */ /* 0x000362000c1e1900 */
[----:B------:R-:W-:-:S04]  /*87a0*/  ISETP.NE.AND P0, PT, R242, RZ, PT ;  /* 0x000000fff200720c */ /* 0x000fc80003f05270 */
[----:B------:R-:W-:Y:S01]  /*87b0*/  SEL R242, R242, c[0x0][0x3d4], P0 ;  /* 0x0000f500f2f27a07 */ /* 0x000fe20000000000 */
[----:B------:R-:W-:Y:S05]  /*87c0*/  @P2 BRA `(.L_x_2517) ;  /* 0x0000004000002947 */ /* 0x000fea0003800000 */
[----:B------:R-:W-:Y:S05]  /*87d0*/  @!P1 BRA `(.L_x_2517) ;  /* 0x0000003000009947 */ /* 0x000fea0003800000 */
[----:B-----5:R3:W4:Y:S04]  /*87e0*/  LDG.E R3, [R10.64] ;  /* 0x000000060a037981 */ /* 0x020728000c1e1900 */
[----:B-1-3--:R-:W4:Y:S02]  /*87f0*/  LDG.E R10, [R10.64+0x4] ;  /* 0x000004060a0a7981 */ /* 0x00af24000c1e1900 */
[----:B----4-:R-:W-:Y:S02]  /*8800*/  IADD3 R3, -R3, R10, RZ ;  /* 0x0000000a03037210 */ /* 0x010fe40007ffe1ff */
.L_x_2517:
[----:B------:R-:W-:Y:S01]  /*8810*/  IMAD.MOV.U32 R22, RZ, RZ, 0x368 ;  /* 0x00000368ff167424 */ /* 0x000fe200078e00ff */
[----:B------:R-:W-:Y:S01]  /*8820*/  ISETP.GT.AND P3, PT, R242, 0x1, PT ;  /* 0x00000001f200780c */ /* 0x000fe20003f64270 */
[----:B------:R-:W-:Y:S01]  /*8830*/  IMAD.MOV.U32 R6, RZ, RZ, c[0x0][0x4e8] ;  /* 0x00013a00ff067624 */ /* 0x000fe200078e00ff */
[----:B------:R-:W-:Y:S01]  /*8840*/  ISETP.NE.U32.AND P0, PT, RZ, c[0x0][0x500], PT ;  /* 0x00014000ff007a0c */ /* 0x000fe20003f05070 */
[----:B-----5:R-:W-:Y:S01]  /*8850*/  IMAD R3, R3, c[0x0][0x4e8], RZ ;  /* 0x00013a0003037a24 */ /* 0x020fe200078e02ff */
[----:B------:R-:W-:-:S02]  /*8860*/  SEL R22, R22, 0x328, P3 ;  /* 0x0000032816167807 */ /* 0x000fc40001800000 */
[----:B------:R-:W-:Y:S01]  /*8870*/  ISETP.NE.AND P2, PT, R6, 0x1, PT ;  /* 0x000000010600780c */ /* 0x000fe20003f45270 */
[----:B------:R-:W-:Y:S01]  /*8880*/  IMAD R6, R193, 0x80, R206 ;  /* 0x00000080c1067824 */ /* 0x000fe200078e02ce */
[----:B------:R-:W3:Y:S01]  /*8890*/  LDC.64 R20, c[0x0][R22+0x170] ;  /* 0x00005c0016147b82 */ /* 0x000ee20000000a00 */
[----:B------:R-:W-:Y:S02]  /*88a0*/  ISETP.NE.AND.EX P0, PT, RZ, c[0x0][0x504], PT, P0 ;  /* 0x00014100ff007a0c */ /* 0x000fe40003f05300 */
[----:B------:R-:W-:Y:S02]  /*88b0*/  IMAD.MOV.U32 R15, RZ, RZ, R6 ;  /* 0x000000ffff0f7224 */ /* 0x000fe400078e0006 */
[----:B------:R-:W-:Y:S02]  /*88c0*/  SEL R238, R238, RZ, !P0 ;  /* 0x000000ffeeee7207 */ /* 0x000fe40004000000 */
[----:B------:R-:W-:Y:S01]  /*88d0*/  SEL R237, R237, RZ, !P0 ;  /* 0x000000ffeded7207 */ /* 0x000fe20004000000 */
[----:B------:R-:W4:Y:S03]  /*88e0*/  LDC.64 R16, c[0x0][R22+0x168] ;  /* 0x00005a0016107b82 */ /* 0x000f260000000a00 */
[----:B------:R-:W-:-:S05]  /*88f0*/  @P2 IMAD.HI.U32 R7, R6, c[0x0][0x4ec], RZ ;  /* 0x00013b0006072a27 */ /* 0x000fca00078e00ff */
[----:B------:R-:W1:Y:S01]  /*8900*/  LDC.64 R18, c[0x0][R22+0x178] ;  /* 0x00005e0016127b82 */ /* 0x000e620000000a00 */
[----:B------:R-:W-:Y:S02]  /*8910*/  @P2 SHF.R.U32.HI R15, RZ, c[0x0][0x4f0], R7 ;  /* 0x00013c00ff0f2a19 */ /* 0x000fe40000011607 */
[----:B------:R-:W-:-:S05]  /*8920*/  SHF.R.S32.HI R7, RZ, 0x1f, R4 ;  /* 0x0000001fff077819 */ /* 0x000fca0000011404 */
[----:B-1----:R-:W1:Y:S01]  /*8930*/  LDC.64 R10, c[0x0][R22+0x160] ;  /* 0x00005800160a7b82 */ /* 0x002e620000000a00 */
[----:B---3--:R-:W-:-:S04]  /*8940*/  IMAD R8, R21, R238, RZ ;  /* 0x000000ee15087224 */ /* 0x008fc800078e02ff */
[C---:B------:R-:W-:Y:S02]  /*8950*/  IMAD R8, R20.reuse, R237, R8 ;  /* 0x000000ed14087224 */ /* 0x040fe400078e0208 */
[----:B------:R-:W-:-:S04]  /*8960*/  IMAD.WIDE.U32 R20, R20, R238, RZ ;  /* 0x000000ee14147225 */ /* 0x000fc800078e00ff */
[----:B----4-:R-:W-:Y:S01]  /*8970*/  IMAD.WIDE.U32 R12, R16, R239, RZ ;  /* 0x000000ef100c7225 */ /* 0x010fe200078e00ff */
[----:B------:R-:W-:-:S03]  /*8980*/  SEL R16, R243, RZ, P3 ;  /* 0x000000fff3107207 */ /* 0x000fc60001800000 */
[----:B------:R-:W-:Y:S01]  /*8990*/  IMAD R9, R17, R239, RZ ;  /* 0x000000ef11097224 */ /* 0x000fe200078e02ff */
[----:B------:R-:W-:Y:S01]  /*89a0*/  IADD3 R14, P1, P0, R20, R12, R4 ;  /* 0x0000000c140e7210 */ /* 0x000fe2000783e004 */
[----:B------:R-:W-:Y:S02]  /*89b0*/  IMAD.IADD R8, R21, 0x1, R8 ;  /* 0x0000000115087824 */ /* 0x000fe400078e0208 */
[----:B------:R-:W-:Y:S02]  /*89c0*/  IMAD.IADD R9, R13, 0x1, R9 ;  /* 0x000000010d097824 */ /* 0x000fe400078e0209 */
[-C--:B------:R-:W-:Y:S02]  /*89d0*/  IMAD R13, R19, R16.reuse, RZ ;  /* 0x00000010130d7224 */ /* 0x080fe400078e02ff */
        /* <DEDUP_REMOVED lines=8> */
[-C--:B-1----:R-:W-:Y:S01]  /*8a60*/  IMAD R9, R11, R12.reuse, RZ ;  /* 0x0000000c0b097224 */ /* 0x082fe200078e02ff */
        /* <DEDUP_REMOVED lines=13> */
[----:B------:R-:W3:Y:S04]  /*8b40*/  SHFL.IDX PT, R11, R9, RZ, 0x1c1f ;  /* 0x001c1fff090b7589 */ /* 0x000ee800000e0000 */
[----:B------:R4:W2:Y:S01]  /*8b50*/  SHFL.IDX PT, R13, R9, 0x1, 0x1c1f ;  /* 0x003c1f00090d7f89 */ /* 0x0008a200000e0000 */
[----:B-1----:R-:W-:-:S05]  /*8b60*/  IMAD R8, R193, 0x80, R207 ;  /* 0x00000080c1087824 */ /* 0x002fca00078e02cf */
[C---:B------:R-:W-:Y:S02]  /*8b70*/  ISETP.GE.OR P1, PT, R8.reuse, R3, P0 ;  /* 0x000000030800720c */ /* 0x040fe40000726670 */
[----:B----4-:R-:W-:-:S04]  /*8b80*/  IADD3 R9, R8, 0x8, RZ ;  /* 0x0000000808097810 */ /* 0x010fc80007ffe0ff */
[----:B------:R-:W-:-:S07]  /*8b90*/  ISETP.GE.OR P0, PT, R9, R3, P0 ;  /* 0x000000030900720c */ /* 0x000fce0000706670 */
[----:B---3--:R1:W-:Y:S01]  /*8ba0*/  @!P1 ST.E [R10.64], R2 ;  /* 0x000000020a009985 */ /* 0x0083e2000c101906 */
[----:B------:R-:W-:-:S05]  /*8bb0*/  ISETP.GE.AND P1, PT, R8, R3, PT ;  /* 0x000000030800720c */ /* 0x000fca0003f26270 */
[----:B--2---:R1:W-:Y:S01]  /*8bc0*/  @!P0 ST.E [R12.64], R5 ;  /* 0x000000050c008985 */ /* 0x0043e2000c101906 */
[----:B------:R-:W-:Y:S01]  /*8bd0*/  ISETP.GE.AND P0, PT, R9, R3, PT ;  /* 0x000000030900720c */ /* 0x000fe20003f06270 */
[----:B------:R-:W-:Y:S05]  /*8be0*/  @P3 BRA `(.L_x_2518) ;  /* 0x000007b000003947 */ /* 0x000fea0003800000 */
[----:B-1----:R-:W-:Y:S01]  /*8bf0*/  IMAD R2, R7, c[0x0][0x3a0], RZ ;  /* 0x0000e80007027a24 */ /* 0x002fe200078e02ff */
[----:B------:R-:W-:Y:S01]  /*8c00*/  SHF.R.S32.HI R5, RZ, 0x1f, R238 ;  /* 0x0000001fff057819 */ /* 0x000fe200000114ee */
[C---:B------:R-:W-:Y:S01]  /*8c10*/  IMAD.WIDE.U32 R6, R4.reuse, c[0x0][0x3a0], RZ ;  /* 0x0000e80004067a25 */ /* 0x040fe200078e00ff */
[----:B------:R1:W2:Y:S03]  /*8c20*/  LDS.128 R52, [R204+0x80] ;  /* 0x00008000cc347984 */ /* 0x0002a60000000c00 */
[----:B------:R-:W-:Y:S01]  /*8c30*/  IMAD R2, R4, c[0x0][0x3a4], R2 ;  /* 0x0000e90004027a24 */ /* 0x000fe200078e0202 */
[----:B------:R1:W3:Y:S01]  /*8c40*/  LDS.128 R48, [R204+0x1080] ;  /* 0x00108000cc307984 */ /* 0x0002e20000000c00 */
[----:B------:R-:W-:-:S03]  /*8c50*/  IMAD R5, R5, c[0x0][0x3f0], RZ ;  /* 0x0000fc0005057a24 */ /* 0x000fc600078e02ff */
[----:B------:R-:W-:Y:S01]  /*8c60*/  IADD3 R7, R7, R2, RZ ;  /* 0x0000000207077210 */ /* 0x000fe20007ffe0ff */
[----:B------:R1:W4:Y:S01]  /*8c70*/  LDS.128 R44, [R204+0x2080] ;  /* 0x00208000cc2c7984 */ /* 0x0003220000000c00 */
[C---:B------:R-:W-:Y:S01]  /*8c80*/  LEA R2, R193.reuse, R209, 0x7 ;  /* 0x000000d1c1027211 */ /* 0x040fe200078e38ff */
[----:B------:R-:W-:Y:S01]  /*8c90*/  IMAD R5, R238, c[0x0][0x3f4], R5 ;  /* 0x0000fd00ee057a24 */ /* 0x000fe200078e0205 */
[----:B------:R-:W-:Y:S01]  /*8ca0*/  LEA R193, R193, R210, 0x7 ;  /* 0x000000d2c1c17211 */ /* 0x000fe200078e38ff */
        /* <DEDUP_REMOVED lines=32> */
.L_x_2582:
[----:B------:R-:W-:Y:S05]  /*8eb0*/  BRA.DIV ~URZ, `(.L_x_2520) ;  /* 0x000035627f007947 */ /* 0x000fea000b800000 */
[----:B------:R4:W2:Y:S02]  /*8ec0*/  SHFL.IDX PT, R2, R56, RZ, 0x181f ;  /* 0x00181fff38027589 */ /* 0x0008a400000e0000 */
.L_x_2583:
        /* <DEDUP_REMOVED lines=15> */
.L_x_2522:
[----:B------:R-:W-:Y:S05]  /*8fc0*/  BSYNC B0 ;  /* 0x0000000000007941 */ /* 0x000fea0003800000 */
.L_x_2521:
[----:B------:R-:W-:Y:S05]  /*8fd0*/  BRA.DIV ~URZ, `(.L_x_2523) ;  /* 0x000034b27f007947 */ /* 0x000fea000b800000 */
[----:B-12---:R1:W2:Y:S04]  /*8fe0*/  SHFL.IDX PT, R20, R4, 0x1, 0x181f ;  /* 0x00381f0004147f89 */ /* 0x0062a800000e0000 */
[----:B------:R1:W4:Y:S02]  /*8ff0*/  SHFL.IDX PT, R5, R56, 0x1, 0x181f ;  /* 0x00381f0038057f89 */ /* 0x00032400000e0000 */
.L_x_2584:
        /* <DEDUP_REMOVED lines=16> */
.L_x_2525:
[----:B------:R-:W-:Y:S05]  /*9100*/  BSYNC B0 ;  /* 0x0000000000007941 */ /* 0x000fea0003800000 */
.L_x_2524:
[----:B------:R-:W-:Y:S05]  /*9110*/  BRA.DIV ~URZ, `(.L_x_2526) ;  /* 0x000034327f007947 */ /* 0x000fea000b800000 */
[----:B--2---:R2:W1:Y:S02]  /*9120*/  SHFL.IDX PT, R16, R4, 0x2, 0x181f ;  /* 0x00581f0004107f89 */ /* 0x00446400000e0000 */
.L_x_2585:
[----:B------:R-:W-:Y:S05]  /*9130*/  BRA.DIV ~URZ, `(.L_x_2527) ;  /* 0x000034827f007947 */ /* 0x000fea000b800000 */
[----:B----4-:R4:W2:Y:S02]  /*9140*/  SHFL.IDX PT, R5, R56, 0x2, 0x181f ;  /* 0x00581f0038057f89 */ /* 0x0108a400000e0000 */
.L_x_2586:
        /* <DEDUP_REMOVED lines=16> */
.L_x_2529:
[----:B------:R-:W-:Y:S05]  /*9250*/  BSYNC B0 ;  /* 0x0000000000007941 */ /* 0x000fea0003800000 */
.L_x_2528:
[----:B------:R-:W-:Y:S05]  /*9260*/  BRA.DIV ~URZ, `(.L_x_2530) ;  /* 0x000033b27f007947 */ /* 0x000fea000b800000 */
[----:B-12---:R-:W1:Y:S04]  /*9270*/  SHFL.IDX PT, R4, R4, 0x3, 0x181f ;  /* 0x00781f0004047f89 */ /* 0x006e6800000e0000 */
[----:B----4-:R-:W2:Y:S02]  /*9280*/  SHFL.IDX PT, R56, R56, 0x3, 0x181f ;  /* 0x00781f0038387f89 */ /* 0x010ea400000e0000 */
.L_x_2587:
[----:B------:R-:W-:-:S04]  /*9290*/  IADD3 R193, R193, 0x60, RZ ;  /* 0x00000060c1c17810 */ /* 0x000fc80007ffe0ff */
[----:B------:R-:W-:-:S13]  /*92a0*/  ISETP.GE.AND P0, PT, R193, R3, PT ;  /* 0x00000003c100720c */ /* 0x000fda0003f06270 */
[----:B------:R-:W-:Y:S05]  /*92b0*/  @P0 BRA `(.L_x_2531) ;  /* 0x00001d8000000947 */ /* 0x000fea0003800000 */
[----:B------:R-:W-:Y:S02]  /*92c0*/  ISETP.GE.AND P1, PT, R212, c[0x0][0x3c8], PT ;  /* 0x0000f200d4007a0c */ /* 0x000fe40003f26270 */
[----:B------:R-:W-:-:S11]  /*92d0*/  ISETP.GE.AND P0, PT, R203, c[0x0][0x3c8], PT ;  /* 0x0000f200cb007a0c */ /* 0x000fd60003f06270 */
[CC--:B--2---:R-:W-:Y:S02]  /*92e0*/  @!P1 LEA R6, P3, R212.reuse, R56.reuse, 0x1 ;  /* 0x00000038d4069211 */ /* 0x0c4fe400078608ff */
[C---:B------:R-:W-:Y:S02]  /*92f0*/  @!P0 LEA R2, P2, R203.reuse, R56, 0x1 ;  /* 0x00000038cb028211 */ /* 0x040fe400078408ff */
        /* <DEDUP_REMOVED lines=10> */
.L_x_2518:
[----:B------:R-:W-:Y:S01]  /*93a0*/  IMAD R7, R7, c[0x0][0x408], RZ ;  /* 0x0001020007077a24 */ /* 0x000fe200078e02ff */
[----:B-1----:R-:W-:Y:S01]  /*93b0*/  SHF.R.S32.HI R2, RZ, 0x1f, R238 ;  /* 0x0000001fff027819 */ /* 0x002fe200000114ee */
[----:B------:R-:W-:-:S04]  /*93c0*/  IMAD.WIDE.U32 R8, R4, c[0x0][0x408], RZ ;  /* 0x0001020004087a25 */ /* 0x000fc800078e00ff */
[----:B------:R-:W-:Y:S01]  /*93d0*/  IMAD R7, R4, c[0x0][0x40c], R7 ;  /* 0x0001030004077a24 */ /* 0x000fe200078e0207 */
[----:B------:R-:W-:Y:S01]  /*93e0*/  MOV R4, R8 ;  /* 0x0000000800047202 */ /* 0x000fe20000000f00 */
[----:B------:R-:W-:Y:S02]  /*93f0*/  IMAD R2, R2, c[0x0][0x440], RZ ;  /* 0x0001100002027a24 */ /* 0x000fe400078e02ff */
[----:B------:R-:W-:Y:S01]  /*9400*/  @P2 IMAD.HI.U32 R3, R6, c[0x0][0x4ec], RZ ;  /* 0x00013b0006032a27 */ /* 0x000fe200078e00ff */
[----:B------:R-:W-:-:S03]  /*9410*/  IADD3 R5, R9, R7, RZ ;  /* 0x0000000709057210 */ /* 0x000fc60007ffe0ff */
[----:B------:R-:W-:Y:S02]  /*9420*/  IMAD R2, R238, c[0x0][0x444], R2 ;  /* 0x00011100ee027a24 */ /* 0x000fe400078e0202 */
[----:B------:R-:W-:-:S04]  /*9430*/  IMAD.WIDE.U32 R4, R239, c[0x0][0x438], R4 ;  /* 0x00010e00ef047a25 */ /* 0x000fc800078e0004 */
[----:B------:R-:W-:-:S04]  /*9440*/  IMAD R5, R239, c[0x0][0x43c], R5 ;  /* 0x00010f00ef057a24 */ /* 0x000fc800078e0205 */
[----:B------:R-:W-:Y:S01]  /*9450*/  IMAD.WIDE.U32 R238, R238, c[0x0][0x440], R4 ;  /* 0x00011000eeee7a25 */ /* 0x000fe200078e0004 */
[----:B------:R-:W-:Y:S02]  /*9460*/  MOV R4, R6 ;  /* 0x0000000600047202 */ /* 0x000fe40000000f00 */
[----:B------:R-:W-:Y:S02]  /*9470*/  @P2 SHF.R.U32.HI R4, RZ, c[0x0][0x4f0], R3 ;  /* 0x00013c00ff042a19 */ /* 0x000fe40000011603 */
        /* <DEDUP_REMOVED lines=21> */
.L_x_2588:
[----:B------:R-:W-:Y:S05]  /*95d0*/  BRA.DIV ~URZ, `(.L_x_2533) ;  /* 0x000031827f007947 */ /* 0x000fea000b800000 */
[----:B------:R3:W4:Y:S02]  /*95e0*/  SHFL.IDX PT, R2, R134, RZ, 0x1c1f ;  /* 0x001c1fff86027589 */ /* 0x00072400000e0000 */
.L_x_2589:
        /* <DEDUP_REMOVED lines=95> */
[-C--:B----4-:R-:W-:Y:S02]  /*9be0*/  @!P1 LEA R6, P2, R8, R2.reuse, 0x2 ;  /* 0x0000000208069211 */ /* 0x090fe400078410ff */
        /* <DEDUP_REMOVED lines=23> */
[CC--:B------:R-:W-:Y:S02]  /*9d60*/  @!P5 LEA R40, P1, R223.reuse, R2.reuse, 0x2 ;  /* 0x00000002df28d211 */ /* 0x0c0fe400078210ff */
[-C--:B------:R-:W-:Y:S02]  /*9d70*/  @!P6 LEA.HI.X R7, R224, R135.reuse, R217, 0x2, P2 ;  /* 0x00000087e007e211 */ /* 0x080fe400010f14d9 */
[-C--:B------:R-:W-:Y:S02]  /*9d80*/  @!P5 LEA.HI.X R41, R223, R135.reuse, R216, 0x2, P1 ;  /* 0x00000087df29d211 */ /* 0x080fe400008f14d8 */
[CC--:B------:R-:W-:Y:S01]  /*9d90*/  @!P3 LEA R44, P1, R221.reuse, R2.reuse, 0x2 ;  /* 0x00000002dd2cb211 */ /* 0x0c0fe200078210ff */
[----:B------:R4:W-:Y:S03]  /*9da0*/  @!P6 ST.E.64 [R6.64], R104 ;  /* 0x000000680600e985 */ /* 0x0009e6000c101b06 */
[----:B------:R-:W-:Y:S01]  /*9db0*/  @!P3 LEA.HI.X R45, R221, R135, R214, 0x2, P1 ;  /* 0x00000087dd2db211 */ /* 0x000fe200008f14d6 */
[----:B------:R4:W-:Y:S01]  /*9dc0*/  @!P5 ST.E.64 [R40.64], R108 ;  /* 0x0000006c2800d985 */ /* 0x0009e2000c101b06 */
[----:B--2---:R-:W-:-:S04]  /*9dd0*/  @!P4 LEA R36, P2, R222, R2, 0x2 ;  /* 0x00000002de24c211 */ /* 0x004fc800078410ff */
[----:B------:R-:W-:-:S05]  /*9de0*/  @!P4 LEA.HI.X R37, R222, R135, R215, 0x2, P2 ;  /* 0x00000087de25c211 */ /* 0x000fca00010f14d7 */
[----:B------:R4:W-:Y:S04]  /*9df0*/  @!P4 ST.E.64 [R36.64], R116 ;  /* 0x000000742400c985 */ /* 0x0009e8000c101b06 */
[----:B------:R4:W-:Y:S02]  /*9e00*/  @!P3 ST.E.64 [R44.64], R112 ;  /* 0x000000702c00b985 */ /* 0x0009e4000c101b06 */
.L_x_2535:
[----:B------:R-:W-:Y:S05]  /*9e10*/  BSYNC B0 ;  /* 0x0000000000007941 */ /* 0x000fea0003800000 */
.L_x_2534:
[----:B------:R-:W-:Y:S05]  /*9e20*/  BRA.DIV ~URZ, `(.L_x_2536) ;  /* 0x000029a27f007947 */ /* 0x000fea000b800000 */
[----:B-1----:R-:W1:Y:S04]  /*9e30*/  SHFL.IDX PT, R133, R133, 0x1, 0x1c1f ;  /* 0x003c1f0085857f89 */ /* 0x002e6800000e0000 */
[----:B---3--:R-:W3:Y:S02]  /*9e40*/  SHFL.IDX PT, R134, R134, 0x1, 0x1c1f ;  /* 0x003c1f0086867f89 */ /* 0x008ee400000e0000 */
.L_x_2590:
[----:B------:R-:W-:Y:S05]  /*9e50*/  @P0 BRA `(.L_x_2531) ;  /* 0x000011e000000947 */ /* 0x000fea0003800000 */
[----:B------:R-:W-:Y:S02]  /*9e60*/  ISETP.GE.AND P1, PT, R34, c[0x0][0x3c8], PT ;  /* 0x0000f20022007a0c */ /* 0x000fe40003f26270 */
[----:B------:R-:W-:-:S02]  /*9e70*/  ISETP.GE.AND P3, PT, R205, c[0x0][0x3c8], PT ;  /* 0x0000f200cd007a0c */ /* 0x000fc40003f66270 */
[----:B------:R-:W-:Y:S02]  /*9e80*/  ISETP.GE.AND P2, PT, R132, c[0x0][0x3c8], PT ;  /* 0x0000f20084007a0c */ /* 0x000fe40003f46270 */
[----:B------:R-:W-:Y:S02]  /*9e90*/  ISETP.GE.AND P6, PT, R30, c[0x0][0x3c8], PT ;  /* 0x0000f2001e007a0c */ /* 0x000fe40003fc6270 */
[----:B------:R-:W-:-:S05]  /*9ea0*/  ISETP.GE.AND P0, PT, R32, c[0x0][0x3c8], PT ;  /* 0x0000f20020007a0c */ /* 0x000fca0003f06270 */
[-C--:B---34-:R-:W-:Y:S02]  /*9eb0*/  @!P1 LEA R6, P4, R34, R134.reuse, 0x2 ;  /* 0x0000008622069211 */ /* 0x098fe400078810ff */
[----:B------:R-:W-:Y:S02]  /*9ec0*/  @!P3 IMAD.MOV.U32 R44, RZ, RZ, R134 ;  /* 0x000000ffff2cb224 */ /* 0x000fe400078e0086 */
[----:B-1----:R-:W-:Y:S01]  /*9ed0*/  @!P3 IMAD.MOV.U32 R45, RZ, RZ, R133 ;  /* 0x000000ffff2db224 */ /* 0x002fe200078e0085 */
[-C--:B------:R-:W-:Y:S02]  /*9ee0*/  @!P2 LEA R36, P5, R132, R134.reuse, 0x2 ;  /* 0x000000868424a211 */ /* 0x080fe400078a10ff */
[-C--:B------:R-:W-:Y:S01]  /*9ef0*/  @!P1 LEA.HI.X R7, R34, R133.reuse, R33, 0x2, P4 ;  /* 0x0000008522079211 */ /* 0x080fe200020f1421 */
[----:B------:R-:W-:Y:S01]  /*9f00*/  @!P3 IMAD.WIDE R44, R205, 0x4, R44 ;  /* 0x00000004cd2cb825 */ /* 0x000fe200078e022c */
[----:B------:R-:W-:Y:S02]  /*9f10*/  @!P6 LEA R34, P4, R30, R134, 0x2 ;  /* 0x000000861e22e211 */ /* 0x000fe400078810ff */
[----:B------:R-:W-:-:S02]  /*9f20*/  @!P2 LEA.HI.X R37, R132, R133, R35, 0x2, P5 ;  /* 0x000000858425a211 */ /* 0x000fc400028f1423 */
[-C--:B------:R-:W-:Y:S01]  /*9f30*/  @!P6 LEA.HI.X R35, R30, R133.reuse, R29, 0x2, P4 ;  /* 0x000000851e23e211 */ /* 0x080fe200020f141d */
[----:B------:R-:W-:Y:S01]  /*9f40*/  @!P3 ST.E.64 [R44.64], R130 ;  /* 0x000000822c00b985 */ /* 0x000fe2000c101b06 */
[----:B------:R-:W-:Y:S02]  /*9f50*/  @!P0 LEA R40, P5, R32, R134, 0x2 ;  /* 0x0000008620288211 */ /* 0x000fe400078a10ff */
[----:B------:R-:W-:Y:S01]  /*9f60*/  ISETP.GE.AND P4, PT, R28, c[0x0][0x3c8], PT ;  /* 0x0000f2001c007a0c */ /* 0x000fe20003f86270 */
[----:B------:R-:W-:Y:S01]  /*9f70*/  @!P2 ST.E.64 [R36.64], R126 ;  /* 0x0000007e2400a985 */ /* 0x000fe2000c101b06 */
[----:B------:R-:W-:Y:S02]  /*9f80*/  ISETP.GE.AND P3, PT, R26, c[0x0][0x3c8], PT ;  /* 0x0000f2001a007a0c */ /* 0x000fe40003f66270 */
[----:B------:R-:W-:Y:S01]  /*9f90*/  @!P0 LEA.HI.X R41, R32, R133, R31, 0x2, P5 ;  /* 0x0000008520298211 */ /* 0x000fe200028f141f */
[----:B------:R1:W-:Y:S01]  /*9fa0*/  @!P1 ST.E.64 [R6.64], R38 ;  /* 0x0000002606009985 */ /* 0x0003e2000c101b06 */
[----:B------:R-:W-:-:S02]  /*9fb0*/  ISETP.GE.AND P2, PT, R24, c[0x0][0x3c8], PT ;  /* 0x0000f20018007a0c */ /* 0x000fc40003f46270 */
[----:B------:R-:W-:Y:S01]  /*9fc0*/  ISETP.GE.AND P1, PT, R22, c[0x0][0x3c8], PT ;  /* 0x0000f20016007a0c */ /* 0x000fe20003f26270 */
[----:B------:R-:W-:Y:S01]  /*9fd0*/  @!P0 ST.E.64 [R40.64], R42 ;  /* 0x0000002a28008985 */ /* 0x000fe2000c101b06 */
[----:B------:R-:W-:-:S03]  /*9fe0*/  ISETP.GE.AND P0, PT, R20, c[0x0][0x3c8], PT ;  /* 0x0000f20014007a0c */ /* 0x000fc60003f06270 */
[----:B------:R-:W-:Y:S02]  /*9ff0*/  @!P6 ST.E.64 [R34.64], R46 ;  /* 0x0000002e2200e985 */ /* 0x000fe4000c101b06 */
[----:B------:R-:W-:-:S04]  /*a000*/  @!P3 LEA R30, P6, R26, R134, 0x2 ;  /* 0x000000861a1eb211 */ /* 0x000fc800078c10ff */
[----:B------:R-:W-:Y:S02]  /*a010*/  @!P3 LEA.HI.X R31, R26, R133, R25, 0x2, P6 ;  /* 0x000000851a1fb211 */ /* 0x000fe400030f1419 */
[-C--:B------:R-:W-:Y:S02]  /*a020*/  @!P1 LEA R26, P6, R22, R134.reuse, 0x2 ;  /* 0x00000086161a9211 */ /* 0x080fe400078c10ff */
[----:B-1----:R-:W-:-:S04]  /*a030*/  @!P4 LEA R6, P5, R28, R134, 0x2 ;  /* 0x000000861c06c211 */ /* 0x002fc800078a10ff */
[-C--:B------:R-:W-:Y:S02]  /*a040*/  @!P4 LEA.HI.X R7, R28, R133.reuse, R27, 0x2, P5 ;  /* 0x000000851c07c211 */ /* 0x080fe400028f141b */
[-C--:B------:R-:W-:Y:S02]  /*a050*/  @!P2 LEA R28, P5, R24, R134.reuse, 0x2 ;  /* 0x00000086181ca211 */ /* 0x080fe400078a10ff */
[-C--:B------:R-:W-:Y:S01]  /*a060*/  @!P1 LEA.HI.X R27, R22, R133.reuse, R21, 0x2, P6 ;  /* 0x00000085161b9211 */ /* 0x080fe200030f1415 */
[----:B------:R1:W-:Y:S01]  /*a070*/  @!P4 ST.E.64 [R6.64], R50 ;  /* 0x000000320600c985 */ /* 0x0003e2000c101b06 */
[----:B------:R-:W-:Y:S02]  /*a080*/  @!P2 LEA.HI.X R29, R24, R133, R23, 0x2, P5 ;  /* 0x00000085181da211 */ /* 0x000fe400028f1417 */
[----:B------:R-:W-:Y:S01]  /*a090*/  @!P0 LEA R24, P5, R20, R134, 0x2 ;  /* 0x0000008614188211 */ /* 0x000fe200078a10ff */
[----:B------:R-:W-:Y:S01]  /*a0a0*/  @!P3 ST.E.64 [R30.64], R54 ;  /* 0x000000361e00b985 */ /* 0x000fe2000c101b06 */
[----:B------:R-:W-:-:S02]  /*a0b0*/  ISETP.GE.AND P6, PT, R18, c[0x0][0x3c8], PT ;  /* 0x0000f20012007a0c */ /* 0x000fc40003fc6270 */
[----:B------:R-:W-:Y:S01]  /*a0c0*/  @!P0 LEA.HI.X R25, R20, R133, R19, 0x2, P5 ;  /* 0x0000008514198211 */ /* 0x000fe200028f1413 */
[----:B------:R-:W-:Y:S01]  /*a0d0*/  @!P2 ST.E.64 [R28.64], R58 ;  /* 0x0000003a1c00a985 */ /* 0x000fe2000c101b06 */
[----:B------:R-:W-:Y:S02]  /*a0e0*/  ISETP.GE.AND P5, PT, R16, c[0x0][0x3c8], PT ;  /* 0x0000f20010007a0c */ /* 0x000fe40003fa6270 */
[----:B------:R-:W-:Y:S01]  /*a0f0*/  ISETP.GE.AND P3, PT, R12, c[0x0][0x3c8], PT ;  /* 0x0000f2000c007a0c */ /* 0x000fe20003f66270 */
[----:B------:R-:W-:Y:S01]  /*a100*/  @!P1 ST.E.64 [R26.64], R62 ;  /* 0x0000003e1a009985 */ /* 0x000fe2000c101b06 */
[----:B------:R-:W-:Y:S02]  /*a110*/  ISETP.GE.AND P4, PT, R14, c[0x0][0x3c8], PT ;  /* 0x0000f2000e007a0c */ /* 0x000fe40003f86270 */
[----:B------:R-:W-:Y:S01]  /*a120*/  ISETP.GE.AND P2, PT, R10, c[0x0][0x3c8], PT ;  /* 0x0000f2000a007a0c */ /* 0x000fe20003f46270 */
[----:B------:R-:W-:Y:S02]  /*a130*/  @!P0 ST.E.64 [R24.64], R66 ;  /* 0x0000004218008985 */ /* 0x000fe4000c101b06 */
[----:B-1----:R-:W-:-:S04]  /*a140*/  @!P6 LEA R6, P1, R18, R134, 0x2 ;  /* 0x000000861206e211 */ /* 0x002fc800078210ff */
[-C--:B------:R-:W-:Y:S02]  /*a150*/  @!P6 LEA.HI.X R7, R18, R133.reuse, R17, 0x2, P1 ;  /* 0x000000851207e211 */ /* 0x080fe400008f1411 */
[-C--:B------:R-:W-:Y:S02]  /*a160*/  @!P5 LEA R18, P0, R16, R134.reuse, 0x2 ;  /* 0x000000861012d211 */ /* 0x080fe400078010ff */
[----:B------:R-:W-:Y:S01]  /*a170*/  ISETP.GE.AND P1, PT, R8, c[0x0][0x3c8], PT ;  /* 0x0000f20008007a0c */ /* 0x000fe20003f26270 */
[----:B------:R1:W-:Y:S01]  /*a180*/  @!P6 ST.E.64 [R6.64], R70 ;  /* 0x000000460600e985 */ /* 0x0003e2000c101b06 */
[----:B------:R-:W-:Y:S02]  /*a190*/  @!P5 LEA.HI.X R19, R16, R133, R15, 0x2, P0 ;  /* 0x000000851013d211 */ /* 0x000fe400000f140f */
[----:B------:R-:W-:-:S03]  /*a1a0*/  @!P3 LEA R16, P0, R12, R134, 0x2 ;  /* 0x000000860c10b211 */ /* 0x000fc600078010ff */
[----:B------:R-:W-:Y:S01]  /*a1b0*/  @!P5 ST.E.64 [R18.64], R74 ;  /* 0x0000004a1200d985 */ /* 0x000fe2000c101b06 */
[----:B------:R-:W-:Y:S02]  /*a1c0*/  @!P3 LEA.HI.X R17, R12, R133, R11, 0x2, P0 ;  /* 0x000000850c11b211 */ /* 0x000fe400000f140b */
[----:B------:R-:W-:-:S13]  /*a1d0*/  ISETP.GE.AND P0, PT, R228, c[0x0][0x3c8], PT ;  /* 0x0000f200e4007a0c */ /* 0x000fda0003f06270 */
[----:B------:R-:W-:-:S04]  /*a1e0*/  @!P0 LEA R2, P5, R228, R134, 0x2 ;  /* 0x00000086e4028211 */ /* 0x000fc800078a10ff */
[----:B------:R-:W-:Y:S02]  /*a1f0*/  @!P0 LEA.HI.X R3, R228, R133, R3, 0x2, P5 ;  /* 0x00000085e4038211 */ /* 0x000fe400028f1403 */
[----:B------:R-:W-:Y:S02]  /*a200*/  ISETP.GE.AND P5, PT, R225, c[0x0][0x3c8], PT ;  /* 0x0000f200e1007a0c */ /* 0x000fe40003fa6270 */
[----:B-1----:R-:W-:-:S04]  /*a210*/  @!P4 LEA R6, P6, R14, R134, 0x2 ;  /* 0x000000860e06c211 */ /* 0x002fc800078c10ff */
[----:B------:R-:W-:Y:S02]  /*a220*/  @!P4 LEA.HI.X R7, R14, R133, R13, 0x2, P6 ;  /* 0x000000850e07c211 */ /* 0x000fe400030f140d */
[----:B------:R-:W-:-:S03]  /*a230*/  @!P2 LEA R14, P6, R10, R134, 0x2 ;  /* 0x000000860a0ea211 */ /* 0x000fc600078c10ff */
[----:B------:R-:W-:Y:S01]  /*a240*/  @!P4 ST.E.64 [R6.64], R78 ;  /* 0x0000004e0600c985 */ /* 0x000fe2000c101b06 */
[----:B------:R-:W-:Y:S02]  /*a250*/  ISETP.GE.AND P4, PT, R227, c[0x0][0x3c8], PT ;  /* 0x0000f200e3007a0c */ /* 0x000fe40003f86270 */
[-C--:B------:R-:W-:Y:S01]  /*a260*/  @!P2 LEA.HI.X R15, R10, R133.reuse, R9, 0x2, P6 ;  /* 0x000000850a0fa211 */ /* 0x080fe200030f1409 */
[----:B------:R-:W-:Y:S01]  /*a270*/  @!P3 ST.E.64 [R16.64], R82 ;  /* 0x000000521000b985 */ /* 0x000fe2000c101b06 */
[----:B------:R-:W-:Y:S02]  /*a280*/  @!P1 LEA R10, P6, R8, R134, 0x2 ;  /* 0x00000086080a9211 */ /* 0x000fe400078c10ff */
[----:B------:R-:W-:Y:S01]  /*a290*/  ISETP.GE.AND P3, PT, R226, c[0x0][0x3c8], PT ;  /* 0x0000f200e2007a0c */ /* 0x000fe20003f66270 */
[----:B------:R-:W-:Y:S01]  /*a2a0*/  @!P2 ST.E.64 [R14.64], R86 ;  /* 0x000000560e00a985 */ /* 0x000fe2000c101b06 */
[----:B------:R-:W-:Y:S02]  /*a2b0*/  @!P1 LEA.HI.X R11, R8, R133, R4, 0x2, P6 ;  /* 0x00000085080b9211 */ /* 0x000fe400030f1404 */
[----:B------:R-:W-:-:S03]  /*a2c0*/  ISETP.GE.AND P2, PT, R224, c[0x0][0x3c8], PT ;  /* 0x0000f200e0007a0c */ /* 0x000fc60003f46270 */
[----:B------:R-:W-:Y:S01]  /*a2d0*/  @!P1 ST.E.64 [R10.64], R90 ;  /* 0x0000005a0a009985 */ /* 0x000fe2000c101b06 */
[----:B------:R-:W-:-:S03]  /*a2e0*/  ISETP.GE.AND P1, PT, R223, c[0x0][0x3c8], PT ;  /* 0x0000f200df007a0c */ /* 0x000fc60003f26270 */
[----:B------:R1:W-:Y:S01]  /*a2f0*/  @!P0 ST.E.64 [R2.64], R94 ;  /* 0x0000005e02008985 */ /* 0x0003e2000c101b06 */
[----:B------:R-:W-:-:S04]  /*a300*/  @!P4 LEA R4, P0, R227, R134, 0x2 ;  /* 0x00000086e304c211 */ /* 0x000fc800078010ff */
[----:B------:R-:W-:Y:S02]  /*a310*/  @!P4 LEA.HI.X R5, R227, R133, R220, 0x2, P0 ;  /* 0x00000085e305c211 */ /* 0x000fe400000f14dc */
[----:B------:R-:W-:-:S03]  /*a320*/  ISETP.GE.AND P0, PT, R222, c[0x0][0x3c8], PT ;  /* 0x0000f200de007a0c */ /* 0x000fc60003f06270 */
[----:B------:R3:W-:Y:S01]  /*a330*/  @!P4 ST.E.64 [R4.64], R98 ;  /* 0x000000620400c985 */ /* 0x0007e2000c101b06 */
[----:B-1----:R-:W-:-:S04]  /*a340*/  @!P3 LEA R2, P6, R226, R134, 0x2 ;  /* 0x00000086e202b211 */ /* 0x002fc800078c10ff */
[----:B------:R-:W-:Y:S02]  /*a350*/  @!P3 LEA.HI.X R3, R226, R133, R219, 0x2, P6 ;  /* 0x00000085e203b211 */ /* 0x000fe400030f14db */
[----:B------:R-:W-:-:S03]  /*a360*/  @!P2 LEA R8, P6, R224, R134, 0x2 ;  /* 0x00000086e008a211 */ /* 0x000fc600078c10ff */
[----:B------:R1:W-:Y:S01]  /*a370*/  @!P3 ST.E.64 [R2.64], R102 ;  /* 0x000000660200b985 */ /* 0x0003e2000c101b06 */
[-C--:B---3--:R-:W-:Y:S02]  /*a380*/  @!P5 LEA R4, P4, R225, R134.reuse, 0x2 ;  /* 0x00000086e104d211 */ /* 0x088fe400078810ff */
[-C--:B------:R-:W-:Y:S02]  /*a390*/  @!P1 LEA R6, P3, R223, R134.reuse, 0x2 ;  /* 0x00000086df069211 */ /* 0x080fe400078610ff */
[-C--:B------:R-:W-:Y:S02]  /*a3a0*/  @!P5 LEA.HI.X R5, R225, R133.reuse, R218, 0x2, P4 ;  /* 0x00000085e105d211 */ /* 0x080fe400020f14da */
[-C--:B------:R-:W-:Y:S02]  /*a3b0*/  @!P2 LEA.HI.X R9, R224, R133.reuse, R217, 0x2, P6 ;  /* 0x00000085e009a211 */ /* 0x080fe400030f14d9 */
[----:B------:R-:W-:Y:S01]  /*a3c0*/  @!P1 LEA.HI.X R7, R223, R133, R216, 0x2, P3 ;  /* 0x00000085df079211 */ /* 0x000fe200018f14d8 */
[----:B------:R3:W-:Y:S04]  /*a3d0*/  @!P5 ST.E.64 [R4.64], R122 ;  /* 0x0000007a0400d985 */ /* 0x0007e8000c101b06 */
[----:B------:R3:W-:Y:S04]  /*a3e0*/  @!P2 ST.E.64 [R8.64], R106 ;  /* 0x0000006a0800a985 */ /* 0x0007e8000c101b06 */
[----:B------:R3:W-:Y:S01]  /*a3f0*/  @!P1 ST.E.64 [R6.64], R110 ;  /* 0x0000006e06009985 */ /* 0x0007e2000c101b06 */
[----:B-1----:R-:W-:-:S04]  /*a400*/  @!P0 LEA R2, P4, R222, R134, 0x2 ;  /* 0x00000086de028211 */ /* 0x002fc800078810ff */
[----:B------:R-:W-:-:S05]  /*a410*/  @!P0 LEA.HI.X R3, R222, R133, R215, 0x2, P4 ;  /* 0x00000085de038211 */ /* 0x000fca00020f14d7 */
[----:B------:R3:W-:Y:S01]  /*a420*/  @!P0 ST.E.64 [R2.64], R118 ;  /* 0x0000007602008985 */ /* 0x0007e2000c101b06 */
[----:B------:R-:W-:-:S13]  /*a430*/  ISETP.GE.AND P0, PT, R221, c[0x0][0x3c8], PT ;  /* 0x0000f200dd007a0c */ /* 0x000fda0003f06270 */
[----:B------:R-:W-:Y:S05]  /*a440*/  @P0 BRA `(.L_x_2531) ;  /* 0x00000bf000000947 */ /* 0x000fea0003800000 */
[----:B------:R-:W-:-:S04]  /*a450*/  LEA R134, P0, R221, R134, 0x2 ;  /* 0x00000086dd867211 */ /* 0x000fc800078010ff */
[----:B--2---:R-:W-:-:S05]  /*a460*/  LEA.HI.X R135, R221, R133, R214, 0x2, P0 ;  /* 0x00000085dd877211 */ /* 0x004fca00000f14d6 */
[----:B------:R1:W-:Y:S01]  /*a470*/  ST.E.64 [R134.64], R114 ;  /* 0x0000007286007985 */ /* 0x0003e2000c101b06 */
[----:B------:R-:W-:Y:S05]  /*a480*/  BRA `(.L_x_2531) ;  /* 0x00000bb000007947 */ /* 0x000fea0003800000 */
.L_x_2516:
        /* <DEDUP_REMOVED lines=17> */
[----:B---34-:R-:W2:Y:S02]  /*a5a0*/  LDG.E R4, [R4.64+0x4] ;  /* 0x0000040604047981 */ /* 0x018ea4000c1e1900 */
[----:B--2---:R-:W-:Y:S02]  /*a5b0*/  IADD3 R3, -R3, R4, RZ ;  /* 0x0000000403037210 */ /* 0x004fe40007ffe1ff */
.L_x_2537:
[----:B------:R-:W-:Y:S01]  /*a5c0*/  ISETP.GT.AND P0, PT, R201, 0x7f, PT ;  /* 0x0000007fc900780c */ /* 0x000fe20003f04270 */
[----:B------:R-:W-:Y:S01]  /*a5d0*/  BSSY B0, `(.L_x_2538) ;  /* 0x0000034000007945 */ /* 0x000fe20003800000 */
[----:B------:R-:W-:Y:S02]  /*a5e0*/  SEL R238, R238, RZ, !P2 ;  /* 0x000000ffeeee7207 */ /* 0x000fe40005000000 */
[----:B------:R-:W-:-:S02]  /*a5f0*/  SEL R237, R237, RZ, !P2 ;  /* 0x000000ffeded7207 */ /* 0x000fc40005000000 */
[----:B---3-5:R-:W-:-:S07]  /*a600*/  SHF.R.S32.HI R5, RZ, 0x1f, R2 ;  /* 0x0000001fff057819 */ /* 0x028fce0000011402 */
[----:B------:R-:W-:Y:S05]  /*a610*/  @P0 BRA `(.L_x_2539) ;  /* 0x000002f000000947 */ /* 0x000fea0003800000 */
[----:B------:R-:W-:Y:S01]  /*a620*/  IMAD R6, R3, c[0x0][0x4e8], RZ ;  /* 0x00013a0003067a24 */ /* 0x000fe200078e02ff */
[----:B------:R-:W-:-:S04]  /*a630*/  LEA R4, R193, R201, 0x7 ;  /* 0x000000c9c1047211 */ /* 0x000fc800078e38ff */
        /* <DEDUP_REMOVED lines=8> */
[----:B------:R-:W3:Y:S01]  /*a6c0*/  LDC.64 R18, c[0x0][R20+0x170] ;  /* 0x00005c0014127b82 */ /* 0x000ee20000000a00 */
[----:B------:R-:W-:-:S07]  /*a6d0*/  SEL R243, R243, RZ, P2 ;  /* 0x000000fff3f37207 */ /* 0x000fce0001000000 */
[----:B------:R-:W4:Y:S03]  /*a6e0*/  LDC.64 R12, c[0x0][R20+0x168] ;  /* 0x00005a00140c7b82 */ /* 0x000f260000000a00 */
[----:B------:R-:W-:-:S05]  /*a6f0*/  @P0 IMAD.HI.U32 R8, R4, c[0x0][0x4ec], RZ ;  /* 0x00013b0004080a27 */ /* 0x000fca00078e00ff */
[----:B------:R-:W5:Y:S01]  /*a700*/  LDC.64 R16, c[0x0][R20+0x178] ;  /* 0x00005e0014107b82 */ /* 0x000f620000000a00 */
[----:B------:R-:W-:-:S05]  /*a710*/  @P0 SHF.R.U32.HI R9, RZ, c[0x0][0x4f0], R8 ;  /* 0x00013c00ff090a19 */ /* 0x000fca0000011608 */
[----:B------:R-:W-:Y:S02]  /*a720*/  IMAD.MOV R8, RZ, RZ, -R9 ;  /* 0x000000ffff087224 */ /* 0x000fe400078e0a09 */
[----:B------:R-:W1:Y:S02]  /*a730*/  LDC.64 R14, c[0x0][R20+0x160] ;  /* 0x00005800140e7b82 */ /* 0x000e640000000a00 */
[----:B------:R-:W-:Y:S02]  /*a740*/  IMAD R8, R8, c[0x0][0x4e8], R4 ;  /* 0x00013a0008087a24 */ /* 0x000fe400078e0204 */
[-C--:B---3--:R-:W-:Y:S02]  /*a750*/  IMAD R6, R19, R238.reuse, RZ ;  /* 0x000000ee13067224 */ /* 0x088fe400078e02ff */
[----:B-1----:R-:W-:-:S04]  /*a760*/  IMAD.WIDE.U32 R10, R18, R238, RZ ;  /* 0x000000ee120a7225 */ /* 0x002fc800078e00ff */
[----:B------:R-:W-:Y:S02]  /*a770*/  IMAD R6, R18, R237, R6 ;  /* 0x000000ed12067224 */ /* 0x000fe400078e0206 */
[-C--:B----4-:R-:W-:Y:S02]  /*a780*/  IMAD R7, R13, R239.reuse, RZ ;  /* 0x000000ef0d077224 */ /* 0x090fe400078e02ff */
[----:B------:R-:W-:Y:S01]  /*a790*/  IMAD.WIDE.U32 R12, R12, R239, RZ ;  /* 0x000000ef0c0c7225 */ /* 0x000fe200078e00ff */
[----:B------:R-:W-:-:S03]  /*a7a0*/  IADD3 R6, R11, R6, RZ ;  /* 0x000000060b067210 */ /* 0x000fc60007ffe0ff */
[----:B------:R-:W-:Y:S01]  /*a7b0*/  IMAD.IADD R7, R13, 0x1, R7 ;  /* 0x000000010d077824 */ /* 0x000fe200078e0207 */
[----:B------:R-:W-:Y:S01]  /*a7c0*/  IADD3 R12, P1, P0, R10, R12, R2 ;  /* 0x0000000c0a0c7210 */ /* 0x000fe2000783e002 */
[-C--:B-----5:R-:W-:Y:S02]  /*a7d0*/  IMAD R10, R17, R243.reuse, RZ ;  /* 0x000000f3110a7224 */ /* 0x0a0fe400078e02ff */
[----:B------:R-:W-:Y:S01]  /*a7e0*/  IMAD.WIDE.U32 R16, R16, R243, RZ ;  /* 0x000000f310107225 */ /* 0x000fe200078e00ff */
[----:B------:R-:W-:Y:S02]  /*a7f0*/  IADD3.X R6, R6, R7, R5, P1, P0 ;  /* 0x0000000706067210 */ /* 0x000fe40000fe0405 */
[----:B------:R-:W-:Y:S02]  /*a800*/  SHF.R.S32.HI R7, RZ, 0x1f, R8 ;  /* 0x0000001fff077819 */ /* 0x000fe40000011408 */
[----:B------:R-:W-:Y:S01]  /*a810*/  IADD3 R12, P1, P0, R9, R12, R16 ;  /* 0x0000000c090c7210 */ /* 0x000fe2000783e010 */
[----:B------:R-:W-:Y:S01]  /*a820*/  IMAD R4, R15, R8, RZ ;  /* 0x000000080f047224 */ /* 0x000fe200078e02ff */
        /* <DEDUP_REMOVED lines=14> */
.L_x_2539:
[----:B------:R-:W-:Y:S05]  /*a910*/  BSYNC B0 ;  /* 0x0000000000007941 */ /* 0x000fea0003800000 */
.L_x_2538:
        /* <DEDUP_REMOVED lines=8> */
[----:B------:R-:W-:Y:S01]  /*a9a0*/  IMAD R237, R237, c[0x0][0x3f0], RZ ;  /* 0x0000fc00eded7a24 */ /* 0x000fe200078e02ff */
[----:B------:R-:W-:Y:S02]  /*a9b0*/  LEA R193, R193, R210, 0x7 ;  /* 0x000000d2c1c17211 */ /* 0x000fe400078e38ff */
[----:B------:R-:W-:Y:S01]  /*a9c0*/  IADD3 R7, R7, R5, RZ ;  /* 0x0000000507077210 */ /* 0x000fe20007ffe0ff */
[----:B------:R-:W-:Y:S01]  /*a9d0*/  IMAD R237, R238, c[0x0][0x3f4], R237 ;  /* 0x0000fd00eeed7a24 */ /* 0x000fe200078e02ed */
[----:B------:R-:W-:-:S03]  /*a9e0*/  MOV R5, R2 ;  /* 0x0000000200057202 */ /* 0x000fc60000000f00 */
[----:B------:R-:W-:-:S04]  /*a9f0*/  @P0 IMAD.HI.U32 R4, R2, c[0x0][0x4ec], RZ ;  /* 0x00013b0002040a27 */ /* 0x000fc800078e00ff */
[----:B------:R-:W-:Y:S01]  /*aa00*/  IMAD.WIDE.U32 R6, R239, c[0x0][0x3e8], R6 ;  /* 0x0000fa00ef067a25 */ /* 0x000fe200078e0006 */
[----:B------:R-:W-:-:S03]  /*aa10*/  @P0 SHF.R.U32.HI R5, RZ, c[0x0][0x4f0], R4 ;  /* 0x00013c00ff050a19 */ /* 0x000fc60000011604 */
[----:B------:R-:W-:Y:S01]  /*aa20*/  IMAD R7, R239, c[0x0][0x3ec], R7 ;  /* 0x0000fb00ef077a24 */ /* 0x000fe200078e0207 */
[----:B------:R-:W-:-:S03]  /*aa30*/  SHF.R.S32.HI R4, RZ, 0x1f, R5 ;  /* 0x0000001fff047819 */ /* 0x000fc60000011405 */
[----:B------:R-:W-:Y:S01]  /*aa40*/  IMAD.WIDE.U32 R238, R238, c[0x0][0x3f0], R6 ;  /* 0x0000fc00eeee7a25 */ /* 0x000fe200078e0006 */
[----:B------:R-:W-:-:S03]  /*aa50*/  IADD3 R6, -R5, RZ, RZ ;  /* 0x000000ff05067210 */ /* 0x000fc60007ffe1ff */
        /* <DEDUP_REMOVED lines=15> */
[----:B------:R1:W3:Y:S02]  /*ab50*/  SHFL.IDX PT, R9, R8, RZ, 0x181f ;  /* 0x00181fff08097589 */ /* 0x0002e400000e0000 */
.L_x_2591:
[----:B------:R-:W-:Y:S05]  /*ab60*/  BRA.DIV ~URZ, `(.L_x_2541) ;  /* 0x00001da27f007947 */ /* 0x000fea000b800000 */
[----:B------:R4:W1:Y:S02]  /*ab70*/  SHFL.IDX PT, R2, R4, RZ, 0x181f ;  /* 0x00181fff04027589 */ /* 0x00086400000e0000 */
.L_x_2592:
        /* <DEDUP_REMOVED lines=16> */
.L_x_2543:
[----:B------:R-:W-:Y:S05]  /*ac80*/  BSYNC B0 ;  /* 0x0000000000007941 */ /* 0x000fea0003800000 */
.L_x_2542:
[----:B------:R-:W-:Y:S05]  /*ac90*/  BRA.DIV ~URZ, `(.L_x_2544) ;  /* 0x00001ce27f007947 */ /* 0x000fea000b800000 */
[----:B---3--:R3:W2:Y:S04]  /*aca0*/  SHFL.IDX PT, R9, R8, 0x1, 0x181f ;  /* 0x00381f0008097f89 */ /* 0x0086a800000e0000 */
[----:B-1----:R3:W1:Y:S02]  /*acb0*/  SHFL.IDX PT, R2, R4, 0x1, 0x181f ;  /* 0x00381f0004027f89 */ /* 0x00266400000e0000 */
.L_x_2593:
        /* <DEDUP_REMOVED lines=16> */
.L_x_2546:
[----:B------:R-:W-:Y:S05]  /*adc0*/  BSYNC B0 ;  /* 0x0000000000007941 */ /* 0x000fea0003800000 */
.L_x_2545:
[----:B------:R-:W-:Y:S05]  /*add0*/  BRA.DIV ~URZ, `(.L_x_2547) ;  /* 0x00001c727f007947 */ /* 0x000fea000b800000 */
[----:B--2---:R2:W3:Y:S02]  /*ade0*/  SHFL.IDX PT, R9, R8, 0x2, 0x181f ;  /* 0x00581f0008097f89 */ /* 0x0044e400000e0000 */
.L_x_2594:
[----:B------:R-:W-:Y:S05]  /*adf0*/  BRA.DIV ~URZ, `(.L_x_2548) ;  /* 0x00001cc27f007947 */ /* 0x000fea000b800000 */
[----:B-1----:R1:W2:Y:S02]  /*ae00*/  SHFL.IDX PT, R2, R4, 0x2, 0x181f ;  /* 0x00581f0004027f89 */ /* 0x0022a400000e0000 */
.L_x_2595:
        /* <DEDUP_REMOVED lines=16> */
.L_x_2550:
[----:B------:R-:W-:Y:S05]  /*af10*/  BSYNC B0 ;  /* 0x0000000000007941 */ /* 0x000fea0003800000 */
.L_x_2549:
[----:B------:R-:W-:Y:S05]  /*af20*/  BRA.DIV ~URZ, `(.L_x_2551) ;  /* 0x00001c027f007947 */ /* 0x000fea000b800000 */
[----:B--23--:R-:W2:Y:S04]  /*af30*/  SHFL.IDX PT, R8, R8, 0x3, 0x181f ;  /* 0x00781f0008087f89 */ /* 0x00cea800000e0000 */
[----:B-1--4-:R-:W1:Y:S02]  /*af40*/  SHFL.IDX PT, R4, R4, 0x3, 0x181f ;  /* 0x00781f0004047f89 */ /* 0x012e6400000e0000 */
.L_x_2596:
        /* <DEDUP_REMOVED lines=15> */
.L_x_2531:
[----:B------:R-:W-:Y:S05]  /*b040*/  BSYNC B1 ;  /* 0x0000000000017941 */ /* 0x000fea0003800000 */
.L_x_2515:
[----:B------:R-:W-:-:S13]  /*b050*/  ISETP.NE.AND P0, PT, R211, RZ, PT ;  /* 0x000000ffd300720c */ /* 0x000fda0003f05270 */
[----:B------:R-:W-:Y:S01]  /*b060*/  @P0 WARPSYNC 0xffffffff ;  /* 0xffffffff00000948 */ /* 0x000fe20003800000 */
[----:B------:R-:W-:Y:S06]  /*b070*/  @P0 BAR.SYNC.DEFER_BLOCKING 0x5, 0x100 ;  /* 0x0144000000000b1d */ /* 0x000fec0000010000 */
[----:B------:R-:W4:Y:S04]  /*b080*/  @P0 LDS.128 R192, [0x18100] ;  /* 0x01810000ffc00984 */ /* 0x000f280000000c00 */
[----:B------:R-:W-:Y:S06]  /*b090*/  @P0 BAR.ARV 0x4, 0x100 ;  /* 0x0104000000000b1d */ /* 0x000fec0000002000 */
[----:B------:R-:W-:Y:S05]  /*b0a0*/  @P0 BRA `(.L_x_2552) ;  /* 0x00000a5000000947 */ /* 0x000fea0003800000 */
[----:B-1-3--:R-:W-:Y:S01]  /*b0b0*/  LOP3.LUT R3, R201, 0x1f, RZ, 0xc0, !PT ;  /* 0x0000001fc9037812 */ /* 0x00afe200078ec0ff */
[----:B--2---:R-:W-:-:S03]  /*b0c0*/  IMAD.MOV.U32 R8, RZ, RZ, RZ ;  /* 0x000000ffff087224 */ /* 0x004fc600078e00ff */
[----:B------:R-:W-:Y:S01]  /*b0d0*/  ISETP.NE.AND P5, PT, R3, 0x1f, PT ;  /* 0x0000001f0300780c */ /* 0x000fe20003fa5270 */
[----:B------:R-:W-:Y:S10]  /*b0e0*/  BRA.DIV ~URZ, `(.L_x_2553) ;  /* 0x00001b127f007947 */ /* 0x000ff4000b800000 */
[----:B------:R1:W2:Y:S02]  /*b0f0*/  SHFL.IDX PT, R4, R0, RZ, 0x1f ;  /* 0x00001fff00047589 */ /* 0x0002a400000e0000 */
.L_x_2597:
[----:B------:R-:W-:Y:S05]  /*b100*/  BRA.DIV ~URZ, `(.L_x_2554) ;  /* 0x00001b627f007947 */ /* 0x000fea000b800000 */
[----:B-1----:R-:W1:Y:S02]  /*b110*/  SHFL.IDX PT, R0, R0, 0x1, 0x1f ;  /* 0x00201f0000007f89 */ /* 0x002e6400000e0000 */
.L_x_2598:
[----:B----4-:R-:W-:Y:S02]  /*b120*/  IMAD.IADD R6, R195, 0x1, R3 ;  /* 0x00000001c3067824 */ /* 0x010fe400078e0203 */
        /* <DEDUP_REMOVED lines=17> */
.L_x_2599:
        /* <DEDUP_REMOVED lines=16> */
.L_x_2600:
[----:B----4-:R-:W-:Y:S01]  /*b340*/  IMAD R2, R2, c[0x0][0x538], RZ ;  /* 0x00014e0002027a24 */ /* 0x010fe200078e02ff */
[----:B------:R-:W-:Y:S04]  /*b350*/  BSSY B1, `(.L_x_2557) ;  /* 0x0000075000017945 */ /* 0x000fe80003800000 */
[----:B-1----:R-:W-:-:S04]  /*b360*/  IADD3 R192, R2, R0, RZ ;  /* 0x0000000002c07210 */ /* 0x002fc80007ffe0ff */
[----:B--2---:R-:W-:-:S13]  /*b370*/  ISETP.GT.AND P6, PT, R192, R4, PT ;  /* 0x00000004c000720c */ /* 0x004fda0003fc4270 */
[----:B------:R-:W-:Y:S05]  /*b380*/  @P6 BRA `(.L_x_2558) ;  /* 0x0000023000006947 */ /* 0x000fea0003800000 */
.L_x_2562:
[----:B------:R-:W-:-:S04]  /*b390*/  IADD3 R195, R195, 0x1f, RZ ;  /* 0x0000001fc3c37810 */ /* 0x000fc80007ffe0ff */
[----:B------:R-:W-:-:S13]  /*b3a0*/  ISETP.GE.AND P6, PT, R195, c[0x0][0x53c], PT ;  /* 0x00014f00c3007a0c */ /* 0x000fda0003fc6270 */
[----:B------:R-:W-:Y:S05]  /*b3b0*/  @P6 BRA `(.L_x_2559) ;  /* 0x000006a000006947 */ /* 0x000fea0003800000 */
[----:B------:R-:W-:Y:S01]  /*b3c0*/  IADD3 R5, R195, R3, RZ ;  /* 0x00000003c3057210 */ /* 0x000fe20007ffe0ff */
[----:B------:R-:W-:-:S03]  /*b3d0*/  CS2R R8, SRZ ;  /* 0x0000000000087805 */ /* 0x000fc6000001ff00 */
[----:B------:R-:W-:-:S13]  /*b3e0*/  ISETP.GE.OR P6, PT, R5, c[0x0][0x53c], !P5 ;  /* 0x00014f0005007a0c */ /* 0x000fda0006fc6670 */
[----:B------:R-:W-:Y:S02]  /*b3f0*/  @!P6 MOV R2, 0x4 ;  /* 0x000000040002e802 */ /* 0x000fe40000000f00 */
[----:B------:R-:W-:-:S03]  /*b400*/  @!P6 MOV R0, 0x4 ;  /* 0x000000040000e802 */ /* 0x000fc60000000f00 */
[----:B------:R-:W-:-:S04]  /*b410*/  @!P6 IMAD.WIDE R6, R5, R2, c[0x0][0x580] ;  /* 0x000160000506e625 */ /* 0x000fc800078e0202 */
[----:B---3--:R-:W-:Y:S01]  /*b420*/  @!P6 IMAD.WIDE R10, R5, R0, c[0x0][0x578] ;  /* 0x00015e00050ae625 */ /* 0x008fe200078e0200 */
[----:B------:R-:W2:Y:S04]  /*b430*/  @!P6 LDG.E R9, [R6.64] ;  /* 0x000000060609e981 */ /* 0x000ea8000c1e1900 */
[----:B------:R-:W2:Y:S02]  /*b440*/  @!P6 LDG.E R8, [R10.64] ;  /* 0x000000060a08e981 */ /* 0x000ea4000c1e1900 */
[----:B--2---:R-:W-:Y:S01]  /*b450*/  IMAD R0, R8, R9, RZ ;  /* 0x0000000908007224 */ /* 0x004fe200078e02ff */
[----:B------:R-:W-:Y:S05]  /*b460*/  BRA.DIV ~URZ, `(.L_x_2560) ;  /* 0x00001a727f007947 */ /* 0x000fea000b800000 */
[----:B------:R1:W2:Y:S02]  /*b470*/  SHFL.UP PT, R2, R0, 0x1, RZ ;  /* 0x0420000000027989 */ /* 0x0002a400000e00ff */
.L_x_2601:
        /* <DEDUP_REMOVED lines=16> */
.L_x_2602:
[----:B--2---:R-:W-:-:S05]  /*b580*/  IMAD R2, R2, c[0x0][0x538], RZ ;  /* 0x00014e0002027a24 */ /* 0x004fca00078e02ff */
[----:B------:R-:W-:-:S04]  /*b590*/  IADD3 R192, R2, R192, RZ ;  /* 0x000000c002c07210 */ /* 0x000fc80007ffe0ff */
[----:B------:R-:W-:-:S13]  /*b5a0*/  ISETP.GT.AND P6, PT, R192, R4, PT ;  /* 0x00000004c000720c */ /* 0x000fda0003fc4270 */
[----:B-1----:R-:W-:Y:S05]  /*b5b0*/  @!P6 BRA `(.L_x_2562) ;  /* 0xfffffdd00000e947 */ /* 0x002fea000383ffff */
.L_x_2558:
[----:B------:R-:W-:-:S05]  /*b5c0*/  IADD3 R192, -R2, R192, RZ ;  /* 0x000000c002c07210 */ /* 0x000fca0007ffe1ff */
[----:B------:R-:W-:-:S05]  /*b5d0*/  IMAD R0, R11, c[0x0][0x538], R192 ;  /* 0x00014e000b007a24 */ /* 0x000fca00078e02c0 */
[----:B------:R-:W-:Y:S01]  /*b5e0*/  ISETP.GT.AND P0, PT, R0, R4, PT ;  /* 0x000000040000720c */ /* 0x000fe20003f04270 */
[----:B------:R-:W-:-:S12]  /*b5f0*/  BRA.DIV ~URZ, `(.L_x_2563) ;  /* 0x00001b027f007947 */ /* 0x000fd8000b800000 */
[----:B------:R-:W-:-:S04]  /*b600*/  VOTE.ANY R10, PT, !P0 ;  /* 0x00000000000a7806 */ /* 0x000fc800040e0100 */
.L_x_2603:
[----:B------:R1:W2:Y:S01]  /*b610*/  POPC R0, R10 ;  /* 0x0000000a00007309 */ /* 0x0002a20000000000 */
[----:B------:R-:W-:Y:S05]  /*b620*/  BRA.DIV ~URZ, `(.L_x_2564) ;  /* 0x00001b127f007947 */ /* 0x000fea000b800000 */
[----:B--2---:R2:W4:Y:S04]  /*b630*/  SHFL.IDX PT, R9, R9, R0, 0x1f ;  /* 0x00001f0009097589 */ /* 0x00452800000e0000 */
[----:B------:R2:W1:Y:S02]  /*b640*/  SHFL.IDX PT, R8, R8, R0, 0x1f ;  /* 0x00001f0008087589 */ /* 0x00046400000e0000 */
.L_x_2604:
[----:B------:R-:W-:Y:S01]  /*b650*/  ISETP.NE.AND P0, PT, R10, RZ, PT ;  /* 0x000000ff0a00720c */ /* 0x000fe20003f05270 */
[----:B------:R-:W-:-:S12]  /*b660*/  BSSY B0, `(.L_x_2565) ;  /* 0x0000005000007945 */ /* 0x000fd80003800000 */
[----:B------:R-:W-:Y:S05]  /*b670*/  @!P0 BRA `(.L_x_2566) ;  /* 0x0000003000008947 */ /* 0x000fea0003800000 */
[----:B------:R-:W-:Y:S01]  /*b680*/  IADD3 R6, R0, -0x1, RZ ;  /* 0xffffffff00067810 */ /* 0x000fe20007ffe0ff */
[----:B------:R-:W-:Y:S05]  /*b690*/  BRA.DIV ~URZ, `(.L_x_2567) ;  /* 0x00001b727f007947 */ /* 0x000fea000b800000 */
[----:B------:R2:W3:Y:S02]  /*b6a0*/  SHFL.IDX PT, R12, R11, R6, 0x1f ;  /* 0x00001f060b0c7589 */ /* 0x0004e400000e0000 */
.L_x_2566:
[----:B------:R-:W-:Y:S05]  /*b6b0*/  BSYNC B0 ;  /* 0x0000000000007941 */ /* 0x000fea0003800000 */
.L_x_2565:
[-C--:B----4-:R-:W-:Y:S01]  /*b6c0*/  IABS R2, R9.reuse ;  /* 0x0000000900027213 */ /* 0x090fe20000000000 */
[----:B---3--:R-:W-:Y:S01]  /*b6d0*/  IMAD R192, R12, c[0x0][0x538], R192 ;  /* 0x00014e000cc07a24 */ /* 0x008fe200078e02c0 */
[----:B-1----:R-:W-:Y:S02]  /*b6e0*/  IABS R10, R8 ;  /* 0x00000008000a7213 */ /* 0x002fe40000000000 */
[----:B------:R-:W1:Y:S01]  /*b6f0*/  I2F.RP R5, R2 ;  /* 0x0000000200057306 */ /* 0x000e620000209400 */
[----:B------:R-:W-:Y:S01]  /*b700*/  IMAD.IADD R193, R4, 0x1, -R192 ;  /* 0x0000000104c17824 */ /* 0x000fe200078e0ac0 */
[----:B--2---:R-:W-:Y:S01]  /*b710*/  IABS R6, R9 ;  /* 0x0000000900067213 */ /* 0x004fe20000000000 */
[----:B------:R-:W-:Y:S01]  /*b720*/  IMAD.MOV.U32 R4, RZ, RZ, RZ ;  /* 0x000000ffff047224 */ /* 0x000fe200078e00ff */
[----:B------:R-:W-:Y:S02]  /*b730*/  IADD3 R195, R0, R195, RZ ;  /* 0x000000c300c37210 */ /* 0x000fe40007ffe0ff */
[----:B------:R-:W-:Y:S01]  /*b740*/  IABS R7, R193 ;  /* 0x000000c100077213 */ /* 0x000fe20000000000 */
[----:B------:R-:W-:Y:S01]  /*b750*/  IMAD.MOV R6, RZ, RZ, -R6 ;  /* 0x000000ffff067224 */ /* 0x000fe200078e0a06 */
[----:B------:R-:W2:Y:S08]  /*b760*/  I2F.RP R12, R10 ;  /* 0x0000000a000c7306 */ /* 0x000eb00000209400 */
[----:B-1----:R-:W1:Y:S08]  /*b770*/  MUFU.RCP R5, R5 ;  /* 0x0000000500057308 */ /* 0x002e700000001000 */
[----:B--2---:R-:W2:Y:S01]  /*b780*/  MUFU.RCP R12, R12 ;  /* 0x0000000c000c7308 */ /* 0x004ea20000001000 */
[----:B-1----:R-:W-:-:S07]  /*b790*/  IADD3 R5, R5, 0xffffffe, RZ ;  /* 0x0ffffffe05057810 */ /* 0x002fce0007ffe0ff */
[----:B------:R-:W1:Y:S01]  /*b7a0*/  F2I.FTZ.U32.TRUNC.NTZ R5, R5 ;  /* 0x0000000500057305 */ /* 0x000e62000021f000 */
[----:B--2---:R-:W-:-:S07]  /*b7b0*/  IADD3 R12, R12, 0xffffffe, RZ ;  /* 0x0ffffffe0c0c7810 */ /* 0x004fce0007ffe0ff */
[----:B------:R2:W3:Y:S01]  /*b7c0*/  F2I.FTZ.U32.TRUNC.NTZ R13, R12 ;  /* 0x0000000c000d7305 */ /* 0x0004e2000021f000 */
[----:B-1----:R-:W-:-:S04]  /*b7d0*/  IMAD.MOV R11, RZ, RZ, -R5 ;  /* 0x000000ffff0b7224 */ /* 0x002fc800078e0a05 */
[----:B------:R-:W-:-:S04]  /*b7e0*/  IMAD R11, R11, R2, RZ ;  /* 0x000000020b0b7224 */ /* 0x000fc800078e02ff */
[----:B------:R-:W-:-:S04]  /*b7f0*/  IMAD.HI.U32 R11, R5, R11, R4 ;  /* 0x0000000b050b7227 */ /* 0x000fc800078e0004 */
[----:B--2---:R-:W-:Y:S02]  /*b800*/  IMAD.MOV.U32 R12, RZ, RZ, RZ ;  /* 0x000000ffff0c7224 */ /* 0x004fe400078e00ff */
[----:B------:R-:W-:-:S04]  /*b810*/  IMAD.HI.U32 R5, R11, R7, RZ ;  /* 0x000000070b057227 */ /* 0x000fc800078e00ff */
[----:B------:R-:W-:-:S05]  /*b820*/  IMAD R6, R5, R6, R7 ;  /* 0x0000000605067224 */ /* 0x000fca00078e0207 */
[----:B------:R-:W-:-:S13]  /*b830*/  ISETP.GT.U32.AND P1, PT, R2, R6, PT ;  /* 0x000000060200720c */ /* 0x000fda0003f24070 */
[----:B------:R-:W-:Y:S01]  /*b840*/  @!P1 IMAD.IADD R6, R6, 0x1, -R2 ;  /* 0x0000000106069824 */ /* 0x000fe200078e0a02 */
[----:B------:R-:W-:Y:S02]  /*b850*/  @!P1 IADD3 R5, R5, 0x1, RZ ;  /* 0x0000000105059810 */ /* 0x000fe40007ffe0ff */
[----:B------:R-:W-:Y:S02]  /*b860*/  ISETP.NE.AND P1, PT, R9, RZ, PT ;  /* 0x000000ff0900720c */ /* 0x000fe40003f25270 */
[----:B------:R-:W-:Y:S02]  /*b870*/  ISETP.GE.U32.AND P2, PT, R6, R2, PT ;  /* 0x000000020600720c */ /* 0x000fe40003f46070 */
[----:B------:R-:W-:Y:S02]  /*b880*/  LOP3.LUT R2, R193, R9, RZ, 0x3c, !PT ;  /* 0x00000009c1027212 */ /* 0x000fe400078e3cff */
[----:B---3--:R-:W-:Y:S02]  /*b890*/  IADD3 R6, RZ, -R13, RZ ;  /* 0x8000000dff067210 */ /* 0x008fe40007ffe0ff */
[----:B------:R-:W-:-:S02]  /*b8a0*/  ISETP.GE.AND P0, PT, R2, RZ, PT ;  /* 0x000000ff0200720c */ /* 0x000fc40003f06270 */
        /* <DEDUP_REMOVED lines=27> */
.L_x_2559:
[----:B------:R-:W-:Y:S01]  /*ba60*/  IMAD.MOV.U32 R192, RZ, RZ, R4 ;  /* 0x000000ffffc07224 */ /* 0x000fe200078e0004 */
[----:B------:R-:W-:Y:S01]  /*ba70*/  MOV R194, RZ ;  /* 0x000000ff00c27202 */ /* 0x000fe20000000f00 */
[----:B------:R-:W-:Y:S01]  /*ba80*/  IMAD.MOV.U32 R193, RZ, RZ, RZ ;  /* 0x000000ffffc17224 */ /* 0x000fe200078e00ff */
[----:B------:R-:W-:Y:S02]  /*ba90*/  MOV R195, c[0x0][0x53c] ;  /* 0x00014f0000c37a02 */ /* 0x000fe40000000f00 */
.L_x_2568:
[----:B------:R-:W-:Y:S05]  /*baa0*/  BSYNC B1 ;  /* 0x0000000000017941 */ /* 0x000fea0003800000 */
.L_x_2557:
[----:B------:R-:W-:Y:S01]  /*bab0*/  WARPSYNC 0xffffffff ;  /* 0xffffffff00007948 */ /* 0x000fe20003800000 */
[----:B------:R-:W-:Y:S01]  /*bac0*/  BAR.SYNC.DEFER_BLOCKING 0x4, 0x100 ;  /* 0x0104000000007b1d */ /* 0x000fe20000010000 */
[----:B------:R-:W-:-:S13]  /*bad0*/  ISETP.NE.AND P0, PT, R3, RZ, PT ;  /* 0x000000ff0300720c */ /* 0x000fda0003f05270 */
[----:B------:R1:W-:Y:S04]  /*bae0*/  @!P0 STS.128 [0x18100], R192 ;  /* 0x018100c0ff008388 */ /* 0x0003e80000000c00 */
[----:B------:R-:W-:Y:S06]  /*baf0*/  BAR.ARV 0x5, 0x100 ;  /* 0x0144000000007b1d */ /* 0x000fec0000002000 */
.L_x_2552:
[----:B----4-:R-:W-:-:S13]  /*bb00*/  ISETP.GE.AND P0, PT, R195, c[0x0][0x53c], PT ;  /* 0x00014f00c3007a0c */ /* 0x010fda0003f06270 */
[----:B-123--:R-:W-:Y:S01]  /*bb10*/  @P0 CALL.REL.NOINC `(.L_x_2569) ;  /* 0x0000001000000944 */ /* 0x00efe20003c00000 */
[----:B------:R-:W-:Y:S05]  /*bb20*/  BRA `(.L_x_2570) ;  /* 0xffff58d000007947 */ /* 0x000fea000383ffff */
.L_x_2569:
[----:B------:R-:W-:Y:S05]  /*bb30*/  EXIT ;  /* 0x000000000000794d */ /* 0x000fea0003800000 */
.L_x_2481:
[----:B------:R-:W-:Y:S01]  /*bb40*/  IMAD.MOV.U32 R11, RZ, RZ, R9 ;  /* 0x000000ffff0b7224 */ /* 0x000fe200078e0009 */
[----:B------:R-:W-:Y:S02]  /*bb50*/  MOV R5, 0x1 ;  /* 0x0000000100057802 */ /* 0x000fe40000000f00 */
[----:B------:R-:W-:Y:S02]  /*bb60*/  MOV R2, 0xbb80 ;  /* 0x0000bb8000027802 */ /* 0x000fe40000000f00 */
[----:B------:R-:W-:Y:S05]  /*bb70*/  CALL.REL.NOINC `($__internal_54_$__cuda_sm70_shflsync_up_p) ;  /* 0x0000179000007944 */ /* 0x000fea0003c00000 */
[----:B--2---:R-:W-:Y:S01]  /*bb80*/  MOV R2, R5 ;  /* 0x0000000500027202 */ /* 0x004fe20000000f00 */
[----:B-1----:R-:W-:Y:S05]  /*bb90*/  BRA `(.L_x_2571) ;  /* 0xffff48d000007947 */ /* 0x002fea000383ffff */
.L_x_2482:
[----:B------:R-:W-:Y:S01]  /*bba0*/  IMAD.MOV.U32 R11, RZ, RZ, R9 ;  /* 0x000000ffff0b7224 */ /* 0x000fe200078e0009 */
[----:B------:R-:W-:Y:S02]  /*bbb0*/  MOV R5, 0x2 ;  /* 0x0000000200057802 */ /* 0x000fe40000000f00 */
[----:B------:R-:W-:Y:S02]  /*bbc0*/  MOV R2, 0xbbe0 ;  /* 0x0000bbe000027802 */ /* 0x000fe40000000f00 */
[----:B------:R-:W-:Y:S05]  /*bbd0*/  CALL.REL.NOINC `($__internal_54_$__cuda_sm70_shflsync_up_p) ;  /* 0x0000173000007944 */ /* 0x000fea0003c00000 */
[----:B--2---:R-:W-:Y:S02]  /*bbe0*/  SEL R5, R5, RZ, P4 ;  /* 0x000000ff05057207 */ /* 0x004fe40002000000 */
[----:B------:R-:W-:-:S03]  /*bbf0*/  MOV R2, 0xbc40 ;  /* 0x0000bc4000027802 */ /* 0x000fc60000000f00 */
[----:B------:R-:W-:Y:S01]  /*bc00*/  IMAD.IADD R9, R9, 0x1, R5 ;  /* 0x0000000109097824 */ /* 0x000fe200078e0205 */
[----:B------:R-:W-:-:S03]  /*bc10*/  MOV R5, 0x4 ;  /* 0x0000000400057802 */ /* 0x000fc60000000f00 */
[----:B-1----:R-:W-:Y:S02]  /*bc20*/  IMAD.MOV.U32 R11, RZ, RZ, R9 ;  /* 0x000000ffff0b7224 */ /* 0x002fe400078e0009 */
        /* <DEDUP_REMOVED lines=13> */
[----:B--2---:R-:W-:Y:S01]  /*bd00*/  SEL R5, R5, RZ, P1 ;  /* 0x000000ff05057207 */ /* 0x004fe20000800000 */
[----:B------:R-:W-:Y:S01]  /*bd10*/  IMAD.MOV.U32 R6, RZ, RZ, 0x1f ;  /* 0x0000001fff067424 */ /* 0x000fe200078e00ff */
[----:B------:R-:W-:-:S03]  /*bd20*/  MOV R2, 0xbd70 ;  /* 0x0000bd7000027802 */ /* 0x000fc60000000f00 */
[----:B------:R-:W-:Y:S01]  /*bd30*/  IMAD.IADD R9, R9, 0x1, R5 ;  /* 0x0000000109097824 */ /* 0x000fe200078e0205 */
[----:B------:R-:W-:-:S03]  /*bd40*/  MOV R5, 0x1f ;  /* 0x0000001f00057802 */ /* 0x000fc60000000f00 */
[----:B------:R-:W-:Y:S02]  /*bd50*/  IMAD.MOV.U32 R7, RZ, RZ, R9 ;  /* 0x000000ffff077224 */ /* 0x000fe400078e0009 */
[----:B-1----:R-:W-:Y:S05]  /*bd60*/  CALL.REL.NOINC `($__internal_53_$__cuda_sm70_shflsync_idx_p) ;  /* 0x0000155000007944 */ /* 0x002fea0003c00000 */
[----:B------:R-:W-:Y:S05]  /*bd70*/  BRA `(.L_x_2572) ;  /* 0xffff47f000007947 */ /* 0x000fea000383ffff */
.L_x_2484:
[----:B------:R-:W-:Y:S02]  /*bd80*/  SEL R2, RZ, 0x1, P0 ;  /* 0x00000001ff027807 */ /* 0x000fe40000000000 */
[----:B------:R-:W-:Y:S02]  /*bd90*/  MOV R0, 0xbdb0 ;  /* 0x0000bdb000007802 */ /* 0x000fe40000000f00 */
[----:B------:R-:W-:Y:S05]  /*bda0*/  CALL.REL.NOINC `($__internal_55_$__cuda_sm70_votesync_ballot) ;  /* 0x000015b000007944 */ /* 0x000fea0003c00000 */
[----:B------:R-:W-:Y:S05]  /*bdb0*/  BRA `(.L_x_2573) ;  /* 0xffff484000007947 */ /* 0x000fea000383ffff */
.L_x_2485:
[----:B------:R-:W-:Y:S01]  /*bdc0*/  IMAD.MOV.U32 R7, RZ, RZ, R8 ;  /* 0x000000ffff077224 */ /* 0x000fe200078e0008 */
[----:B--2---:R-:W-:Y:S01]  /*bdd0*/  MOV R6, R0 ;  /* 0x0000000000067202 */ /* 0x004fe20000000f00 */
[----:B------:R-:W-:Y:S01]  /*bde0*/  IMAD.MOV.U32 R5, RZ, RZ, 0x1f ;  /* 0x0000001fff057424 */ /* 0x000fe200078e00ff */
[----:B------:R-:W-:Y:S02]  /*bdf0*/  MOV R2, 0xbe10 ;  /* 0x0000be1000027802 */ /* 0x000fe40000000f00 */
[----:B-1----:R-:W-:Y:S05]  /*be00*/  CALL.REL.NOINC `($__internal_53_$__cuda_sm70_shflsync_idx_p) ;  /* 0x000014b000007944 */ /* 0x002fea0003c00000 */
[----:B------:R-:W-:Y:S01]  /*be10*/  IMAD.MOV.U32 R8, RZ, RZ, R5 ;  /* 0x000000ffff087224 */ /* 0x000fe200078e0005 */
[----:B------:R-:W-:Y:S01]  /*be20*/  MOV R7, R4 ;  /* 0x0000000400077202 */ /* 0x000fe20000000f00 */
[----:B------:R-:W-:Y:S01]  /*be30*/  IMAD.MOV.U32 R11, RZ, RZ, RZ ;  /* 0x000000ffff0b7224 */ /* 0x000fe200078e00ff */
[----:B------:R-:W-:Y:S01]  /*be40*/  MOV R6, R0 ;  /* 0x0000000000067202 */ /* 0x000fe20000000f00 */
[----:B------:R-:W-:Y:S01]  /*be50*/  IMAD.MOV.U32 R5, RZ, RZ, 0x1f ;  /* 0x0000001fff057424 */ /* 0x000fe200078e00ff */
[----:B------:R-:W-:-:S02]  /*be60*/  MOV R2, 0xbe80 ;  /* 0x0000be8000027802 */ /* 0x000fc40000000f00 */
[----:B------:R-:W-:Y:S05]  /*be70*/  CALL.REL.NOINC `($__internal_53_$__cuda_sm70_shflsync_idx_p) ;  /* 0x0000144000007944 */ /* 0x000fea0003c00000 */
[----:B------:R-:W-:Y:S01]  /*be80*/  MOV R4, R5 ;  /* 0x0000000500047202 */ /* 0x000fe20000000f00 */
[----:B------:R-:W-:Y:S05]  /*be90*/  BRA `(.L_x_2574) ;  /* 0xffff47b000007947 */ /* 0x000fea000383ffff */
.L_x_2488:
[----:B------:R-:W-:Y:S01]  /*bea0*/  IMAD.MOV.U32 R7, RZ, RZ, R9 ;  /* 0x000000ffff077224 */ /* 0x000fe200078e0009 */
[----:B------:R-:W-:-:S02]  /*beb0*/  MOV R5, 0x1f ;  /* 0x0000001f00057802 */ /* 0x000fc40000000f00 */
[----:B------:R-:W-:Y:S02]  /*bec0*/  MOV R2, 0xbee0 ;  /* 0x0000bee000027802 */ /* 0x000fe40000000f00 */
[----:B-1234-:R-:W-:Y:S05]  /*bed0*/  CALL.REL.NOINC `($__internal_53_$__cuda_sm70_shflsync_idx_p) ;  /* 0x000013e000007944 */ /* 0x01efea0003c00000 */
[----:B------:R-:W-:Y:S01]  /*bee0*/  MOV R11, R5 ;  /* 0x00000005000b7202 */ /* 0x000fe20000000f00 */
[----:B------:R-:W-:Y:S05]  /*bef0*/  BRA `(.L_x_2487) ;  /* 0xffff47b000007947 */ /* 0x000fea000383ffff */
.L_x_2496:
[----:B------:R-:W-:Y:S01]  /*bf00*/  IMAD.MOV.U32 R7, RZ, RZ, R12 ;  /* 0x000000ffff077224 */ /* 0x000fe200078e000c */
[----:B------:R-:W-:Y:S01]  /*bf10*/  MOV R6, RZ ;  /* 0x000000ff00067202 */ /* 0x000fe20000000f00 */
[----:B------:R-:W-:Y:S01]  /*bf20*/  IMAD.MOV.U32 R5, RZ, RZ, 0x181f ;  /* 0x0000181fff057424 */ /* 0x000fe200078e00ff */
[----:B------:R-:W-:Y:S02]  /*bf30*/  MOV R2, 0xbf50 ;  /* 0x0000bf5000027802 */ /* 0x000fe40000000f00 */
[----:B------:R-:W-:Y:S05]  /*bf40*/  CALL.REL.NOINC `($__internal_53_$__cuda_sm70_shflsync_idx_p) ;  /* 0x0000137000007944 */ /* 0x000fea0003c00000 */
[----:B------:R-:W-:Y:S01]  /*bf50*/  MOV R14, R5 ;  /* 0x00000005000e7202 */ /* 0x000fe20000000f00 */
[----:B------:R-:W-:Y:S05]  /*bf60*/  BRA `(.L_x_2575) ;  /* 0xffff634000007947 */ /* 0x000fea000383ffff */
.L_x_2497:
[----:B------:R-:W-:Y:S01]  /*bf70*/  IMAD.MOV.U32 R7, RZ, RZ, R13 ;  /* 0x000000ffff077224 */ /* 0x000fe200078e000d */
[----:B------:R-:W-:Y:S01]  /*bf80*/  MOV R6, RZ ;  /* 0x000000ff00067202 */ /* 0x000fe20000000f00 */
[----:B------:R-:W-:Y:S01]  /*bf90*/  IMAD.MOV.U32 R5, RZ, RZ, 0x181f ;  /* 0x0000181fff057424 */ /* 0x000fe200078e00ff */
[----:B------:R-:W-:Y:S02]  /*bfa0*/  MOV R2, 0xbfc0 ;  /* 0x0000bfc000027802 */ /* 0x000fe40000000f00 */
[----:B-12---:R-:W-:Y:S05]  /*bfb0*/  CALL.REL.NOINC `($__internal_53_$__cuda_sm70_shflsync_idx_p) ;  /* 0x0000130000007944 */ /* 0x006fea0003c00000 */
[----:B------:R-:W-:Y:S01]  /*bfc0*/  MOV R2, R5 ;  /* 0x0000000500027202 */ /* 0x000fe20000000f00 */
[----:B------:R-:W-:Y:S05]  /*bfd0*/  BRA `(.L_x_2576) ;  /* 0xffff62f000007947 */ /* 0x000fea000383ffff */
.L_x_2500:
[----:B--2---:R-:W-:Y:S01]  /*bfe0*/  IMAD.MOV.U32 R7, RZ, RZ, R12 ;  /* 0x000000ffff077224 */ /* 0x004fe200078e000c */
[----:B------:R-:W-:Y:S01]  /*bff0*/  MOV R6, 0x1 ;  /* 0x0000000100067802 */ /* 0x000fe20000000f00 */
[----:B------:R-:W-:Y:S01]  /*c000*/  IMAD.MOV.U32 R5, RZ, RZ, 0x181f ;  /* 0x0000181fff057424 */ /* 0x000fe200078e00ff */
[----:B----4-:R-:W-:-:S02]  /*c010*/  MOV R2, 0xc030 ;  /* 0x0000c03000027802 */ /* 0x010fc40000000f00 */
[----:B-1-3--:R-:W-:Y:S05]  /*c020*/  CALL.REL.NOINC `($__internal_53_$__cuda_sm70_shflsync_idx_p) ;  /* 0x0000129000007944 */ /* 0x00afea0003c00000 */
[----:B------:R-:W-:Y:S01]  /*c030*/  IMAD.MOV.U32 R14, RZ, RZ, R5 ;  /* 0x000000ffff0e7224 */ /* 0x000fe200078e0005 */
[----:B------:R-:W-:Y:S01]  /*c040*/  MOV R6, 0x1 ;  /* 0x0000000100067802 */ /* 0x000fe20000000f00 */
[----:B------:R-:W-:Y:S01]  /*c050*/  IMAD.MOV.U32 R7, RZ, RZ, R13 ;  /* 0x000000ffff077224 */ /* 0x000fe200078e000d */
[----:B------:R-:W-:-:S02]  /*c060*/  MOV R5, 0x181f ;  /* 0x0000181f00057802 */ /* 0x000fc40000000f00 */
[----:B------:R-:W-:Y:S02]  /*c070*/  MOV R2, 0xc090 ;  /* 0x0000c09000027802 */ /* 0x000fe40000000f00 */
[----:B------:R-:W-:Y:S05]  /*c080*/  CALL.REL.NOINC `($__internal_53_$__cuda_sm70_shflsync_idx_p) ;  /* 0x0000123000007944 */ /* 0x000fea0003c00000 */
[----:B------:R-:W-:Y:S05]  /*c090*/  BRA `(.L_x_2577) ;  /* 0xffff637000007947 */ /* 0x000fea000383ffff */
.L_x_2503:
[----:B-1----:R-:W-:Y:S01]  /*c0a0*/  IMAD.MOV.U32 R7, RZ, RZ, R12 ;  /* 0x000000ffff077224 */ /* 0x002fe200078e000c */
[----:B------:R-:W-:Y:S01]  /*c0b0*/  MOV R6, 0x2 ;  /* 0x0000000200067802 */ /* 0x000fe20000000f00 */
[----:B---3--:R-:W-:Y:S01]  /*c0c0*/  IMAD.MOV.U32 R5, RZ, RZ, 0x181f ;  /* 0x0000181fff057424 */ /* 0x008fe200078e00ff */
[----:B------:R-:W-:Y:S02]  /*c0d0*/  MOV R2, 0xc0f0 ;  /* 0x0000c0f000027802 */ /* 0x000fe40000000f00 */
[----:B--2---:R-:W-:Y:S05]  /*c0e0*/  CALL.REL.NOINC `($__internal_53_$__cuda_sm70_shflsync_idx_p) ;  /* 0x000011d000007944 */ /* 0x004fea0003c00000 */
[----:B------:R-:W-:Y:S01]  /*c0f0*/  MOV R14, R5 ;  /* 0x00000005000e7202 */ /* 0x000fe20000000f00 */
[----:B------:R-:W-:Y:S05]  /*c100*/  BRA `(.L_x_2578) ;  /* 0xffff643000007947 */ /* 0x000fea000383ffff */
.L_x_2504:
[----:B------:R-:W-:Y:S01]  /*c110*/  IMAD.MOV.U32 R7, RZ, RZ, R13 ;  /* 0x000000ffff077224 */ /* 0x000fe200078e000d */
[----:B------:R-:W-:Y:S01]  /*c120*/  MOV R6, 0x2 ;  /* 0x0000000200067802 */ /* 0x000fe20000000f00 */
[----:B---3--:R-:W-:Y:S01]  /*c130*/  IMAD.MOV.U32 R5, RZ, RZ, 0x181f ;  /* 0x0000181fff057424 */ /* 0x008fe200078e00ff */
[----:B------:R-:W-:Y:S02]  /*c140*/  MOV R2, 0xc160 ;  /* 0x0000c16000027802 */ /* 0x000fe40000000f00 */
[----:B-12-4-:R-:W-:Y:S05]  /*c150*/  CALL.REL.NOINC `($__internal_53_$__cuda_sm70_shflsync_idx_p) ;  /* 0x0000116000007944 */ /* 0x016fea0003c00000 */
[----:B------:R-:W-:Y:S05]  /*c160*/  BRA `(.L_x_2579) ;  /* 0xffff63f000007947 */ /* 0x000fea000383ffff */
.L_x_2507:
[----:B-1----:R-:W-:Y:S01]  /*c170*/  IMAD.MOV.U32 R7, RZ, RZ, R12 ;  /* 0x000000ffff077224 */ /* 0x002fe200078e000c */
[----:B------:R-:W-:Y:S01]  /*c180*/  MOV R6, 0x3 ;  /* 0x0000000300067802 */ /* 0x000fe20000000f00 */
[----:B------:R-:W-:Y:S01]  /*c190*/  IMAD.MOV.U32 R5, RZ, RZ, 0x181f ;  /* 0x0000181fff057424 */ /* 0x000fe200078e00ff */
[----:B------:R-:W-:-:S02]  /*c1a0*/  MOV R2, 0xc1c0 ;  /* 0x0000c1c000027802 */ /* 0x000fc40000000f00 */
[----:B--234-:R-:W-:Y:S05]  /*c1b0*/  CALL.REL.NOINC `($__internal_53_$__cuda_sm70_shflsync_idx_p) ;  /* 0x0000110000007944 */ /* 0x01cfea0003c00000 */
[----:B------:R-:W-:Y:S01]  /*c1c0*/  IMAD.MOV.U32 R12, RZ, RZ, R5 ;  /* 0x000000ffff0c7224 */ /* 0x000fe200078e0005 */
[----:B------:R-:W-:Y:S01]  /*c1d0*/  MOV R6, 0x3 ;  /* 0x0000000300067802 */ /* 0x000fe20000000f00 */
[----:B------:R-:W-:Y:S01]  /*c1e0*/  IMAD.MOV.U32 R7, RZ, RZ, R13 ;  /* 0x000000ffff077224 */ /* 0x000fe200078e000d */
[----:B------:R-:W-:-:S02]  /*c1f0*/  MOV R5, 0x181f ;  /* 0x0000181f00057802 */ /* 0x000fc40000000f00 */
[----:B------:R-:W-:Y:S02]  /*c200*/  MOV R2, 0xc220 ;  /* 0x0000c22000027802 */ /* 0x000fe40000000f00 */
[----:B------:R-:W-:Y:S05]  /*c210*/  CALL.REL.NOINC `($__internal_53_$__cuda_sm70_shflsync_idx_p) ;  /* 0x000010a000007944 */ /* 0x000fea0003c00000 */
[----:B------:R-:W-:Y:S01]  /*c220*/  MOV R13, R5 ;  /* 0x00000005000d7202 */ /* 0x000fe20000000f00 */
[----:B------:R-:W-:Y:S05]  /*c230*/  BRA `(.L_x_2580) ;  /* 0xffff646000007947 */ /* 0x000fea000383ffff */
.L_x_2512:
[----:B------:R-:W-:Y:S01]  /*c240*/  IMAD.MOV.U32 R7, RZ, RZ, R246 ;  /* 0x000000ffff077224 */ /* 0x000fe200078e00f6 */
[----:B------:R-:W-:Y:S01]  /*c250*/  MOV R4, 0x1f ;  /* 0x0000001f00047802 */ /* 0x000fe20000000f00 */
[----:B------:R-:W-:Y:S01]  /*c260*/  IMAD.MOV.U32 R6, RZ, RZ, 0x2 ;  /* 0x00000002ff067424 */ /* 0x000fe200078e00ff */
[----:B------:R-:W-:Y:S02]  /*c270*/  MOV R2, 0xffffffff ;  /* 0xffffffff00027802 */ /* 0x000fe40000000f00 */
[----:B------:R-:W-:Y:S02]  /*c280*/  MOV R5, 0xc2a0 ;  /* 0x0000c2a000057802 */ /* 0x000fe40000000f00 */
[----:B------:R-:W-:Y:S05]  /*c290*/  CALL.REL.NOINC `($__internal_52_$__cuda_sm70_shflsync_bfly_p) ;  /* 0x00000fd000007944 */ /* 0x000fea0003c00000 */
[----:B--2---:R-:W-:Y:S01]  /*c2a0*/  FADD.FTZ R0, R246, R6 ;  /* 0x00000006f6007221 */ /* 0x004fe20000010000 */
[----:B------:R-:W-:Y:S02]  /*c2b0*/  MOV R6, 0x1 ;  /* 0x0000000100067802 */ /* 0x000fe40000000f00 */
[----:B------:R-:W-:Y:S02]  /*c2c0*/  MOV R5, 0xc2f0 ;  /* 0x0000c2f000057802 */ /* 0x000fe40000000f00 */
[----:B-1----:R-:W-:-:S02]  /*c2d0*/  MOV R7, R0 ;  /* 0x0000000000077202 */ /* 0x002fc40000000f00 */
[----:B------:R-:W-:Y:S05]  /*c2e0*/  CALL.REL.NOINC `($__internal_52_$__cuda_sm70_shflsync_bfly_p) ;  /* 0x00000f8000007944 */ /* 0x000fea0003c00000 */
[----:B--2---:R-:W-:Y:S01]  /*c2f0*/  FADD.FTZ R0, R0, R6 ;  /* 0x0000000600007221 */ /* 0x004fe20000010000 */
[----:B-1----:R-:W-:-:S02]  /*c300*/  MOV R7, R245 ;  /* 0x000000f500077202 */ /* 0x002fc40000000f00 */
[----:B------:R-:W-:Y:S02]  /*c310*/  MOV R6, 0x2 ;  /* 0x0000000200067802 */ /* 0x000fe40000000f00 */
[----:B------:R-:W-:Y:S02]  /*c320*/  MOV R5, 0xc340 ;  /* 0x0000c34000057802 */ /* 0x000fe40000000f00 */
[----:B------:R-:W-:Y:S05]  /*c330*/  CALL.REL.NOINC `($__internal_52_$__cuda_sm70_shflsync_bfly_p) ;  /* 0x00000f3000007944 */ /* 0x000fea0003c00000 */
[----:B--2---:R-:W-:Y:S01]  /*c340*/  FADD.FTZ R245, R245, R6 ;  /* 0x00000006f5f57221 */ /* 0x004fe20000010000 */
[----:B------:R-:W-:Y:S02]  /*c350*/  MOV R6, 0x1 ;  /* 0x0000000100067802 */ /* 0x000fe40000000f00 */
[----:B------:R-:W-:Y:S02]  /*c360*/  MOV R5, 0xc390 ;  /* 0x0000c39000057802 */ /* 0x000fe40000000f00 */
[----:B-1----:R-:W-:Y:S02]  /*c370*/  MOV R7, R245 ;  /* 0x000000f500077202 */ /* 0x002fe40000000f00 */
[----:B------:R-:W-:Y:S05]  /*c380*/  CALL.REL.NOINC `($__internal_52_$__cuda_sm70_shflsync_bfly_p) ;  /* 0x00000ee000007944 */ /* 0x000fea0003c00000 */
[----:B-12---:R-:W-:Y:S01]  /*c390*/  MOV R4, R6 ;  /* 0x0000000600047202 */ /* 0x006fe20000000f00 */
[----:B------:R-:W-:Y:S05]  /*c3a0*/  BRA `(.L_x_2581) ;  /* 0xffffb46000007947 */ /* 0x000fea000383ffff */
.L_x_2519:
[----:B--234-:R-:W-:Y:S01]  /*c3b0*/  IMAD.MOV.U32 R7, RZ, RZ, R4 ;  /* 0x000000ffff077224 */ /* 0x01cfe200078e0004 */
[----:B------:R-:W-:Y:S01]  /*c3c0*/  MOV R6, RZ ;  /* 0x000000ff00067202 */ /* 0x000fe20000000f00 */
[----:B------:R-:W-:Y:S01]  /*c3d0*/  IMAD.MOV.U32 R5, RZ, RZ, 0x181f ;  /* 0x0000181fff057424 */ /* 0x000fe200078e00ff */
[----:B------:R-:W-:-:S02]  /*c3e0*/  MOV R2, 0xc400 ;  /* 0x0000c40000027802 */ /* 0x000fc40000000f00 */
[----:B-1----:R-:W-:Y:S05]  /*c3f0*/  CALL.REL.NOINC `($__internal_53_$__cuda_sm70_shflsync_idx_p) ;  /* 0x00000ec000007944 */ /* 0x002fea0003c00000 */
[----:B------:R-:W-:Y:S01]  /*c400*/  MOV R57, R5 ;  /* 0x0000000500397202 */ /* 0x000fe20000000f00 */
[----:B------:R-:W-:Y:S05]  /*c410*/  BRA `(.L_x_2582) ;  /* 0xffffca9000007947 */ /* 0x000fea000383ffff */
.L_x_2520:
[----:B------:R-:W-:Y:S01]  /*c420*/  IMAD.MOV.U32 R7, RZ, RZ, R56 ;  /* 0x000000ffff077224 */ /* 0x000fe200078e0038 */
[----:B------:R-:W-:Y:S01]  /*c430*/  MOV R6, RZ ;  /* 0x000000ff00067202 */ /* 0x000fe20000000f00 */
[----:B------:R-:W-:Y:S01]  /*c440*/  IMAD.MOV.U32 R5, RZ, RZ, 0x181f ;  /* 0x0000181fff057424 */ /* 0x000fe200078e00ff */
[----:B------:R-:W-:-:S02]  /*c450*/  MOV R2, 0xc470 ;  /* 0x0000c47000027802 */ /* 0x000fc40000000f00 */
[----:B-123--:R-:W-:Y:S05]  /*c460*/  CALL.REL.NOINC `($__internal_53_$__cuda_sm70_shflsync_idx_p) ;  /* 0x00000e5000007944 */ /* 0x00efea0003c00000 */
[----:B------:R-:W-:Y:S01]  /*c470*/  MOV R2, R5 ;  /* 0x0000000500027202 */ /* 0x000fe20000000f00 */
[----:B------:R-:W-:Y:S05]  /*c480*/  BRA `(.L_x_2583) ;  /* 0xffffca4000007947 */ /* 0x000fea000383ffff */
.L_x_2523:
[----:B--2---:R-:W-:Y:S01]  /*c490*/  IMAD.MOV.U32 R7, RZ, RZ, R4 ;  /* 0x000000ffff077224 */ /* 0x004fe200078e0004 */
[----:B------:R-:W-:Y:S01]  /*c4a0*/  MOV R6, 0x1 ;  /* 0x0000000100067802 */ /* 0x000fe20000000f00 */
[----:B------:R-:W-:Y:S01]  /*c4b0*/  IMAD.MOV.U32 R5, RZ, RZ, 0x181f ;  /* 0x0000181fff057424 */ /* 0x000fe200078e00ff */
[----:B------:R-:W-:-:S02]  /*c4c0*/  MOV R2, 0xc4e0 ;  /* 0x0000c4e000027802 */ /* 0x000fc40000000f00 */
[----:B-1-34-:R-:W-:Y:S05]  /*c4d0*/  CALL.REL.NOINC `($__internal_53_$__cuda_sm70_shflsync_idx_p) ;  /* 0x00000de000007944 */ /* 0x01afea0003c00000 */
[----:B------:R-:W-:Y:S01]  /*c4e0*/  IMAD.MOV.U32 R20, RZ, RZ, R5 ;  /* 0x000000ffff147224 */ /* 0x000fe200078e0005 */
[----:B------:R-:W-:Y:S01]  /*c4f0*/  MOV R6, 0x1 ;  /* 0x0000000100067802 */ /* 0x000fe20000000f00 */
[----:B------:R-:W-:Y:S01]  /*c500*/  IMAD.MOV.U32 R7, RZ, RZ, R56 ;  /* 0x000000ffff077224 */ /* 0x000fe200078e0038 */
[----:B------:R-:W-:-:S02]  /*c510*/  MOV R5, 0x181f ;  /* 0x0000181f00057802 */ /* 0x000fc40000000f00 */
[----:B------:R-:W-:Y:S02]  /*c520*/  MOV R2, 0xc540 ;  /* 0x0000c54000027802 */ /* 0x000fe40000000f00 */
[----:B------:R-:W-:Y:S05]  /*c530*/  CALL.REL.NOINC `($__internal_53_$__cuda_sm70_shflsync_idx_p) ;  /* 0x00000d8000007944 */ /* 0x000fea0003c00000 */
[----:B------:R-:W-:Y:S05]  /*c540*/  BRA `(.L_x_2584) ;  /* 0xffffcab000007947 */ /* 0x000fea000383ffff */
.L_x_2526:
[----:B--2---:R-:W-:Y:S01]  /*c550*/  IMAD.MOV.U32 R7, RZ, RZ, R4 ;  /* 0x000000ffff077224 */ /* 0x004fe200078e0004 */
[----:B------:R-:W-:Y:S01]  /*c560*/  MOV R6, 0x2 ;  /* 0x0000000200067802 */ /* 0x000fe20000000f00 */
[----:B----4-:R-:W-:Y:S01]  /*c570*/  IMAD.MOV.U32 R5, RZ, RZ, 0x181f ;  /* 0x0000181fff057424 */ /* 0x010fe200078e00ff */
[----:B------:R-:W-:Y:S02]  /*c580*/  MOV R2, 0xc5a0 ;  /* 0x0000c5a000027802 */ /* 0x000fe40000000f00 */
[----:B-1-3--:R-:W-:Y:S05]  /*c590*/  CALL.REL.NOINC `($__internal_53_$__cuda_sm70_shflsync_idx_p) ;  /* 0x00000d2000007944 */ /* 0x00afea0003c00000 */
[----:B------:R-:W-:Y:S01]  /*c5a0*/  MOV R16, R5 ;  /* 0x0000000500107202 */ /* 0x000fe20000000f00 */
[----:B------:R-:W-:Y:S05]  /*c5b0*/  BRA `(.L_x_2585) ;  /* 0xffffcb7000007947 */ /* 0x000fea000383ffff */
.L_x_2527:
[----:B------:R-:W-:Y:S01]  /*c5c0*/  IMAD.MOV.U32 R7, RZ, RZ, R56 ;  /* 0x000000ffff077224 */ /* 0x000fe200078e0038 */
[----:B------:R-:W-:Y:S01]  /*c5d0*/  MOV R6, 0x2 ;  /* 0x0000000200067802 */ /* 0x000fe20000000f00 */
[----:B----4-:R-:W-:Y:S01]  /*c5e0*/  IMAD.MOV.U32 R5, RZ, RZ, 0x181f ;  /* 0x0000181fff057424 */ /* 0x010fe200078e00ff */
[----:B------:R-:W-:Y:S02]  /*c5f0*/  MOV R2, 0xc610 ;  /* 0x0000c61000027802 */ /* 0x000fe40000000f00 */
[----:B-123--:R-:W-:Y:S05]  /*c600*/  CALL.REL.NOINC `($__internal_53_$__cuda_sm70_shflsync_idx_p) ;  /* 0x00000cb000007944 */ /* 0x00efea0003c00000 */
[----:B------:R-:W-:Y:S05]  /*c610*/  BRA `(.L_x_2586) ;  /* 0xffffcb3000007947 */ /* 0x000fea000383ffff */
.L_x_2530:
[----:B-1----:R-:W-:Y:S01]  /*c620*/  IMAD.MOV.U32 R7, RZ, RZ, R4 ;  /* 0x000000ffff077224 */ /* 0x002fe200078e0004 */
[----:B------:R-:W-:Y:S01]  /*c630*/  MOV R6, 0x3 ;  /* 0x0000000300067802 */ /* 0x000fe20000000f00 */
[----:B--2---:R-:W-:Y:S01]  /*c640*/  IMAD.MOV.U32 R5, RZ, RZ, 0x181f ;  /* 0x0000181fff057424 */ /* 0x004fe200078e00ff */
[----:B------:R-:W-:-:S02]  /*c650*/  MOV R2, 0xc670 ;  /* 0x0000c67000027802 */ /* 0x000fc40000000f00 */
[----:B---34-:R-:W-:Y:S05]  /*c660*/  CALL.REL.NOINC `($__internal_53_$__cuda_sm70_shflsync_idx_p) ;  /* 0x00000c5000007944 */ /* 0x018fea0003c00000 */
        /* <DEDUP_REMOVED lines=8> */
.L_x_2532:
[----:B------:R-:W-:Y:S01]  /*c6f0*/  IMAD.MOV.U32 R7, RZ, RZ, R133 ;  /* 0x000000ffff077224 */ /* 0x000fe200078e0085 */
[----:B------:R-:W-:Y:S01]  /*c700*/  MOV R6, RZ ;  /* 0x000000ff00067202 */ /* 0x000fe20000000f00 */
[----:B------:R-:W-:Y:S01]  /*c710*/  IMAD.MOV.U32 R5, RZ, RZ, 0x1c1f ;  /* 0x00001c1fff057424 */ /* 0x000fe200078e00ff */
[----:B------:R-:W-:Y:S02]  /*c720*/  MOV R2, 0xc740 ;  /* 0x0000c74000027802 */ /* 0x000fe40000000f00 */
[----:B------:R-:W-:Y:S05]  /*c730*/  CALL.REL.NOINC `($__internal_53_$__cuda_sm70_shflsync_idx_p) ;  /* 0x00000b8000007944 */ /* 0x000fea0003c00000 */
[----:B------:R-:W-:Y:S01]  /*c740*/  MOV R135, R5 ;  /* 0x0000000500877202 */ /* 0x000fe20000000f00 */
[----:B------:R-:W-:Y:S05]  /*c750*/  BRA `(.L_x_2588) ;  /* 0xffffce7000007947 */ /* 0x000fea000383ffff */
.L_x_2533:
[----:B------:R-:W-:Y:S01]  /*c760*/  IMAD.MOV.U32 R7, RZ, RZ, R134 ;  /* 0x000000ffff077224 */ /* 0x000fe200078e0086 */
[----:B------:R-:W-:Y:S01]  /*c770*/  MOV R6, RZ ;  /* 0x000000ff00067202 */ /* 0x000fe20000000f00 */
[----:B------:R-:W-:Y:S01]  /*c780*/  IMAD.MOV.U32 R5, RZ, RZ, 0x1c1f ;  /* 0x00001c1fff057424 */ /* 0x000fe200078e00ff */
[----:B------:R-:W-:Y:S02]  /*c790*/  MOV R2, 0xc7b0 ;  /* 0x0000c7b000027802 */ /* 0x000fe40000000f00 */
[----:B-12---:R-:W-:Y:S05]  /*c7a0*/  CALL.REL.NOINC `($__internal_53_$__cuda_sm70_shflsync_idx_p) ;  /* 0x00000b1000007944 */ /* 0x006fea0003c00000 */
[----:B------:R-:W-:Y:S01]  /*c7b0*/  MOV R2, R5 ;  /* 0x0000000500027202 */ /* 0x000fe20000000f00 */
[----:B------:R-:W-:Y:S05]  /*c7c0*/  BRA `(.L_x_2589) ;  /* 0xffffce2000007947 */ /* 0x000fea000383ffff */
.L_x_2536:
[----:B----4-:R-:W-:Y:S01]  /*c7d0*/  IMAD.MOV.U32 R7, RZ, RZ, R133 ;  /* 0x000000ffff077224 */ /* 0x010fe200078e0085 */
[----:B------:R-:W-:Y:S01]  /*c7e0*/  MOV R6, 0x1 ;  /* 0x0000000100067802 */ /* 0x000fe20000000f00 */
[----:B------:R-:W-:Y:S01]  /*c7f0*/  IMAD.MOV.U32 R5, RZ, RZ, 0x1c1f ;  /* 0x00001c1fff057424 */ /* 0x000fe200078e00ff */
[----:B------:R-:W-:-:S02]  /*c800*/  MOV R2, 0xc820 ;  /* 0x0000c82000027802 */ /* 0x000fc40000000f00 */
[----:B-123--:R-:W-:Y:S05]  /*c810*/  CALL.REL.NOINC `($__internal_53_$__cuda_sm70_shflsync_idx_p) ;  /* 0x00000aa000007944 */ /* 0x00efea0003c00000 */
        /* <DEDUP_REMOVED lines=8> */
.L_x_2540:
[----:B------:R-:W-:Y:S01]  /*c8a0*/  IMAD.MOV.U32 R7, RZ, RZ, R8 ;  /* 0x000000ffff077224 */ /* 0x000fe200078e0008 */
[----:B------:R-:W-:Y:S01]  /*c8b0*/  MOV R6, RZ ;  /* 0x000000ff00067202 */ /* 0x000fe20000000f00 */
[----:B------:R-:W-:Y:S01]  /*c8c0*/  IMAD.MOV.U32 R5, RZ, RZ, 0x181f ;  /* 0x0000181fff057424 */ /* 0x000fe200078e00ff */
[----:B------:R-:W-:Y:S02]  /*c8d0*/  MOV R2, 0xc8f0 ;  /* 0x0000c8f000027802 */ /* 0x000fe40000000f00 */
[----:B--2---:R-:W-:Y:S05]  /*c8e0*/  CALL.REL.NOINC `($__internal_53_$__cuda_sm70_shflsync_idx_p) ;  /* 0x000009d000007944 */ /* 0x004fea0003c00000 */
[----:B------:R-:W-:Y:S01]  /*c8f0*/  MOV R9, R5 ;  /* 0x0000000500097202 */ /* 0x000fe20000000f00 */
[----:B------:R-:W-:Y:S05]  /*c900*/  BRA `(.L_x_2591) ;  /* 0xffffe25000007947 */ /* 0x000fea000383ffff */
.L_x_2541:
[----:B------:R-:W-:Y:S01]  /*c910*/  IMAD.MOV.U32 R7, RZ, RZ, R4 ;  /* 0x000000ffff077224 */ /* 0x000fe200078e0004 */
[----:B------:R-:W-:Y:S01]  /*c920*/  MOV R6, RZ ;  /* 0x000000ff00067202 */ /* 0x000fe20000000f00 */
[----:B------:R-:W-:Y:S01]  /*c930*/  IMAD.MOV.U32 R5, RZ, RZ, 0x181f ;  /* 0x0000181fff057424 */ /* 0x000fe200078e00ff */
[----:B------:R-:W-:Y:S02]  /*c940*/  MOV R2, 0xc960 ;  /* 0x0000c96000027802 */ /* 0x000fe40000000f00 */
[----:B-123--:R-:W-:Y:S05]  /*c950*/  CALL.REL.NOINC `($__internal_53_$__cuda_sm70_shflsync_idx_p) ;  /* 0x0000096000007944 */ /* 0x00efea0003c00000 */
[----:B------:R-:W-:Y:S01]  /*c960*/  MOV R2, R5 ;  /* 0x0000000500027202 */ /* 0x000fe20000000f00 */
[----:B------:R-:W-:Y:S05]  /*c970*/  BRA `(.L_x_2592) ;  /* 0xffffe20000007947 */ /* 0x000fea000383ffff */
.L_x_2544:
        /* <DEDUP_REMOVED lines=13> */
.L_x_2547:
[----:B-1----:R-:W-:Y:S01]  /*ca50*/  IMAD.MOV.U32 R7, RZ, RZ, R8 ;  /* 0x000000ffff077224 */ /* 0x002fe200078e0008 */
[----:B------:R-:W-:Y:S01]  /*ca60*/  MOV R6, 0x2 ;  /* 0x0000000200067802 */ /* 0x000fe20000000f00 */
[----:B------:R-:W-:Y:S01]  /*ca70*/  IMAD.MOV.U32 R5, RZ, RZ, 0x181f ;  /* 0x0000181fff057424 */ /* 0x000fe200078e00ff */
[----:B------:R-:W-:Y:S02]  /*ca80*/  MOV R2, 0xcaa0 ;  /* 0x0000caa000027802 */ /* 0x000fe40000000f00 */
[----:B--234-:R-:W-:Y:S05]  /*ca90*/  CALL.REL.NOINC `($__internal_53_$__cuda_sm70_shflsync_idx_p) ;  /* 0x0000082000007944 */ /* 0x01cfea0003c00000 */
[----:B------:R-:W-:Y:S01]  /*caa0*/  MOV R9, R5 ;  /* 0x0000000500097202 */ /* 0x000fe20000000f00 */
[----:B------:R-:W-:Y:S05]  /*cab0*/  BRA `(.L_x_2594) ;  /* 0xffffe33000007947 */ /* 0x000fea000383ffff */
.L_x_2548:
[----:B-1----:R-:W-:Y:S01]  /*cac0*/  IMAD.MOV.U32 R7, RZ, RZ, R4 ;  /* 0x000000ffff077224 */ /* 0x002fe200078e0004 */
[----:B------:R-:W-:Y:S01]  /*cad0*/  MOV R6, 0x2 ;  /* 0x0000000200067802 */ /* 0x000fe20000000f00 */
[----:B------:R-:W-:Y:S01]  /*cae0*/  IMAD.MOV.U32 R5, RZ, RZ, 0x181f ;  /* 0x0000181fff057424 */ /* 0x000fe200078e00ff */
[----:B------:R-:W-:Y:S02]  /*caf0*/  MOV R2, 0xcb10 ;  /* 0x0000cb1000027802 */ /* 0x000fe40000000f00 */
[----:B--234-:R-:W-:Y:S05]  /*cb00*/  CALL.REL.NOINC `($__internal_53_$__cuda_sm70_shflsync_idx_p) ;  /* 0x000007b000007944 */ /* 0x01cfea0003c00000 */
[----:B------:R-:W-:Y:S01]  /*cb10*/  MOV R2, R5 ;  /* 0x0000000500027202 */ /* 0x000fe20000000f00 */
[----:B------:R-:W-:Y:S05]  /*cb20*/  BRA `(.L_x_2595) ;  /* 0xffffe2e000007947 */ /* 0x000fea000383ffff */
.L_x_2551:
        /* <DEDUP_REMOVED lines=13> */
.L_x_2553:
[----:B----4-:R-:W-:Y:S01]  /*cc00*/  IMAD.MOV.U32 R7, RZ, RZ, R0 ;  /* 0x000000ffff077224 */ /* 0x010fe200078e0000 */
[----:B------:R-:W-:Y:S01]  /*cc10*/  MOV R6, RZ ;  /* 0x000000ff00067202 */ /* 0x000fe20000000f00 */
[----:B------:R-:W-:Y:S01]  /*cc20*/  IMAD.MOV.U32 R5, RZ, RZ, 0x1f ;  /* 0x0000001fff057424 */ /* 0x000fe200078e00ff */
[----:B------:R-:W-:Y:S02]  /*cc30*/  MOV R2, 0xcc50 ;  /* 0x0000cc5000027802 */ /* 0x000fe40000000f00 */
[----:B------:R-:W-:Y:S05]  /*cc40*/  CALL.REL.NOINC `($__internal_53_$__cuda_sm70_shflsync_idx_p) ;  /* 0x0000067000007944 */ /* 0x000fea0003c00000 */
[----:B------:R-:W-:Y:S01]  /*cc50*/  MOV R4, R5 ;  /* 0x0000000500047202 */ /* 0x000fe20000000f00 */
[----:B------:R-:W-:Y:S05]  /*cc60*/  BRA `(.L_x_2597) ;  /* 0xffffe49000007947 */ /* 0x000fea000383ffff */
.L_x_2554:
[----:B----4-:R-:W-:Y:S01]  /*cc70*/  IMAD.MOV.U32 R7, RZ, RZ, R0 ;  /* 0x000000ffff077224 */ /* 0x010fe200078e0000 */
[----:B------:R-:W-:Y:S01]  /*cc80*/  MOV R6, 0x1 ;  /* 0x0000000100067802 */ /* 0x000fe20000000f00 */
[----:B------:R-:W-:Y:S01]  /*cc90*/  IMAD.MOV.U32 R5, RZ, RZ, 0x1f ;  /* 0x0000001fff057424 */ /* 0x000fe200078e00ff */
[----:B------:R-:W-:Y:S02]  /*cca0*/  MOV R2, 0xccc0 ;  /* 0x0000ccc000027802 */ /* 0x000fe40000000f00 */
[----:B-12---:R-:W-:Y:S05]  /*ccb0*/  CALL.REL.NOINC `($__internal_53_$__cuda_sm70_shflsync_idx_p) ;  /* 0x0000060000007944 */ /* 0x006fea0003c00000 */
[----:B------:R-:W-:Y:S01]  /*ccc0*/  MOV R0, R5 ;  /* 0x0000000500007202 */ /* 0x000fe20000000f00 */
[----:B------:R-:W-:Y:S05]  /*ccd0*/  BRA `(.L_x_2598) ;  /* 0xffffe44000007947 */ /* 0x000fea000383ffff */
.L_x_2555:
[----:B------:R-:W-:Y:S02]  /*cce0*/  MOV R5, 0x1 ;  /* 0x0000000100057802 */ /* 0x000fe40000000f00 */
[----:B------:R-:W-:-:S02]  /*ccf0*/  MOV R2, 0xcd10 ;  /* 0x0000cd1000027802 */ /* 0x000fc40000000f00 */
[----:B-12---:R-:W-:Y:S05]  /*cd00*/  CALL.REL.NOINC `($__internal_54_$__cuda_sm70_shflsync_up_p) ;  /* 0x0000060000007944 */ /* 0x006fea0003c00000 */
[----:B--2---:R-:W-:Y:S01]  /*cd10*/  MOV R2, R5 ;  /* 0x0000000500027202 */ /* 0x004fe20000000f00 */
[----:B-1----:R-:W-:Y:S05]  /*cd20*/  BRA `(.L_x_2599) ;  /* 0xffffe51000007947 */ /* 0x002fea000383ffff */
.L_x_2556:
[----:B------:R-:W-:Y:S02]  /*cd30*/  MOV R5, 0x2 ;  /* 0x0000000200057802 */ /* 0x000fe40000000f00 */
[----:B------:R-:W-:-:S02]  /*cd40*/  MOV R2, 0xcd60 ;  /* 0x0000cd6000027802 */ /* 0x000fc40000000f00 */
[----:B-12---:R-:W-:Y:S05]  /*cd50*/  CALL.REL.NOINC `($__internal_54_$__cuda_sm70_shflsync_up_p) ;  /* 0x000005b000007944 */ /* 0x006fea0003c00000 */
[----:B--2---:R-:W-:Y:S02]  /*cd60*/  SEL R5, R5, RZ, P1 ;  /* 0x000000ff05057207 */ /* 0x004fe40000800000 */
[----:B------:R-:W-:-:S03]  /*cd70*/  MOV R2, 0xcdb0 ;  /* 0x0000cdb000027802 */ /* 0x000fc60000000f00 */
[----:B-1----:R-:W-:Y:S02]  /*cd80*/  IMAD.IADD R11, R11, 0x1, R5 ;  /* 0x000000010b0b7824 */ /* 0x002fe400078e0205 */
[----:B------:R-:W-:Y:S02]  /*cd90*/  IMAD.MOV.U32 R5, RZ, RZ, 0x4 ;  /* 0x00000004ff057424 */ /* 0x000fe400078e00ff */
[----:B------:R-:W-:Y:S05]  /*cda0*/  CALL.REL.NOINC `($__internal_54_$__cuda_sm70_shflsync_up_p) ;  /* 0x0000056000007944 */ /* 0x000fea0003c00000 */
        /* <DEDUP_REMOVED lines=10> */
[----:B--2---:R-:W-:Y:S01]  /*ce50*/  SEL R5, R5, RZ, P4 ;  /* 0x000000ff05057207 */ /* 0x004fe20002000000 */
[----:B------:R-:W-:Y:S01]  /*ce60*/  IMAD.MOV.U32 R6, RZ, RZ, 0x1f ;  /* 0x0000001fff067424 */ /* 0x000fe200078e00ff */
[----:B------:R-:W-:-:S03]  /*ce70*/  MOV R2, 0xcec0 ;  /* 0x0000cec000027802 */ /* 0x000fc60000000f00 */
[----:B-1----:R-:W-:Y:S01]  /*ce80*/  IMAD.IADD R11, R5, 0x1, R11 ;  /* 0x00000001050b7824 */ /* 0x002fe200078e020b */
[----:B------:R-:W-:-:S03]  /*ce90*/  MOV R5, 0x1f ;  /* 0x0000001f00057802 */ /* 0x000fc60000000f00 */
[----:B------:R-:W-:Y:S02]  /*cea0*/  IMAD.MOV.U32 R7, RZ, RZ, R11 ;  /* 0x000000ffff077224 */ /* 0x000fe400078e000b */
[----:B------:R-:W-:Y:S05]  /*ceb0*/  CALL.REL.NOINC `($__internal_53_$__cuda_sm70_shflsync_idx_p) ;  /* 0x0000040000007944 */ /* 0x000fea0003c00000 */
[----:B------:R-:W-:Y:S01]  /*cec0*/  MOV R2, R5 ;  /* 0x0000000500027202 */ /* 0x000fe20000000f00 */
[----:B------:R-:W-:Y:S05]  /*ced0*/  BRA `(.L_x_2600) ;  /* 0xffffe46000007947 */ /* 0x000fea000383ffff */
.L_x_2560:
[----:B------:R-:W-:Y:S01]  /*cee0*/  IMAD.MOV.U32 R11, RZ, RZ, R0 ;  /* 0x000000ffff0b7224 */ /* 0x000fe200078e0000 */
[----:B------:R-:W-:Y:S02]  /*cef0*/  MOV R5, 0x1 ;  /* 0x0000000100057802 */ /* 0x000fe40000000f00 */
[----:B------:R-:W-:Y:S02]  /*cf00*/  MOV R2, 0xcf20 ;  /* 0x0000cf2000027802 */ /* 0x000fe40000000f00 */
[----:B------:R-:W-:Y:S05]  /*cf10*/  CALL.REL.NOINC `($__internal_54_$__cuda_sm70_shflsync_up_p) ;  /* 0x000003f000007944 */ /* 0x000fea0003c00000 */
[----:B--2---:R-:W-:Y:S01]  /*cf20*/  MOV R2, R5 ;  /* 0x0000000500027202 */ /* 0x004fe20000000f00 */
[----:B-1----:R-:W-:Y:S05]  /*cf30*/  BRA `(.L_x_2601) ;  /* 0xffffe54000007947 */ /* 0x002fea000383ffff */
.L_x_2561:
[----:B------:R-:W-:Y:S01]  /*cf40*/  IMAD.MOV.U32 R11, RZ, RZ, R0 ;  /* 0x000000ffff0b7224 */ /* 0x000fe200078e0000 */
[----:B------:R-:W-:Y:S02]  /*cf50*/  MOV R5, 0x2 ;  /* 0x0000000200057802 */ /* 0x000fe40000000f00 */
[----:B------:R-:W-:Y:S02]  /*cf60*/  MOV R2, 0xcf80 ;  /* 0x0000cf8000027802 */ /* 0x000fe40000000f00 */
[----:B------:R-:W-:Y:S05]  /*cf70*/  CALL.REL.NOINC `($__internal_54_$__cuda_sm70_shflsync_up_p) ;  /* 0x0000039000007944 */ /* 0x000fea0003c00000 */
[----:B-12---:R-:W-:Y:S01]  /*cf80*/  SEL R11, R5, RZ, P1 ;  /* 0x000000ff050b7207 */ /* 0x006fe20000800000 */
[----:B------:R-:W-:Y:S01]  /*cf90*/  IMAD.MOV.U32 R5, RZ, RZ, 0x4 ;  /* 0x00000004ff057424 */ /* 0x000fe200078e00ff */
[----:B------:R-:W-:-:S03]  /*cfa0*/  MOV R2, 0xcfd0 ;  /* 0x0000cfd000027802 */ /* 0x000fc60000000f00 */
[----:B------:R-:W-:Y:S02]  /*cfb0*/  IMAD.IADD R11, R0, 0x1, R11 ;  /* 0x00000001000b7824 */ /* 0x000fe400078e020b */
        /* <DEDUP_REMOVED lines=20> */
.L_x_2563:
[----:B------:R-:W-:Y:S02]  /*d100*/  SEL R2, RZ, 0x1, P0 ;  /* 0x00000001ff027807 */ /* 0x000fe40000000000 */
[----:B------:R-:W-:Y:S02]  /*d110*/  MOV R0, 0xd130 ;  /* 0x0000d13000007802 */ /* 0x000fe40000000f00 */
[----:B---3--:R-:W-:Y:S05]  /*d120*/  CALL.REL.NOINC `($__internal_55_$__cuda_sm70_votesync_ballot) ;  /* 0x0000023000007944 */ /* 0x008fea0003c00000 */
[----:B------:R-:W-:Y:S05]  /*d130*/  BRA `(.L_x_2603) ;  /* 0xffffe4d000007947 */ /* 0x000fea000383ffff */
.L_x_2564:
[----:B------:R-:W-:Y:S01]  /*d140*/  IMAD.MOV.U32 R7, RZ, RZ, R9 ;  /* 0x000000ffff077224 */ /* 0x000fe200078e0009 */
[----:B--2---:R-:W-:Y:S01]  /*d150*/  MOV R6, R0 ;  /* 0x0000000000067202 */ /* 0x004fe20000000f00 */
[----:B------:R-:W-:Y:S01]  /*d160*/  IMAD.MOV.U32 R5, RZ, RZ, 0x1f ;  /* 0x0000001fff057424 */ /* 0x000fe200078e00ff */
[----:B------:R-:W-:Y:S02]  /*d170*/  MOV R2, 0xd190 ;  /* 0x0000d19000027802 */ /* 0x000fe40000000f00 */
[----:B-1-3--:R-:W-:Y:S05]  /*d180*/  CALL.REL.NOINC `($__internal_53_$__cuda_sm70_shflsync_idx_p) ;  /* 0x0000013000007944 */ /* 0x00afea0003c00000 */
[----:B------:R-:W-:Y:S01]  /*d190*/  IMAD.MOV.U32 R9, RZ, RZ, R5 ;  /* 0x000000ffff097224 */ /* 0x000fe200078e0005 */
[----:B------:R-:W-:Y:S01]  /*d1a0*/  MOV R6, R0 ;  /* 0x0000000000067202 */ /* 0x000fe20000000f00 */
[----:B------:R-:W-:Y:S01]  /*d1b0*/  IMAD.MOV.U32 R7, RZ, RZ, R8 ;  /* 0x000000ffff077224 */ /* 0x000fe200078e0008 */
[----:B------:R-:W-:Y:S02]  /*d1c0*/  MOV R5, 0x1f ;  /* 0x0000001f00057802 */ /* 0x000fe40000000f00 */
[----:B------:R-:W-:-:S02]  /*d1d0*/  MOV R2, 0xd1f0 ;  /* 0x0000d1f000027802 */ /* 0x000fc40000000f00 */
[----:B------:R-:W-:Y:S05]  /*d1e0*/  CALL.REL.NOINC `($__internal_53_$__cuda_sm70_shflsync_idx_p) ;  /* 0x000000d000007944 */ /* 0x000fea0003c00000 */
[----:B------:R-:W-:Y:S01]  /*d1f0*/  MOV R8, R5 ;  /* 0x0000000500087202 */ /* 0x000fe20000000f00 */
[----:B------:R-:W-:Y:S05]  /*d200*/  BRA `(.L_x_2604) ;  /* 0xffffe44000007947 */ /* 0x000fea000383ffff */
.L_x_2567:
[----:B------:R-:W-:Y:S01]  /*d210*/  IMAD.MOV.U32 R7, RZ, RZ, R11 ;  /* 0x000000ffff077224 */ /* 0x000fe200078e000b */
[----:B------:R-:W-:-:S02]  /*d220*/  MOV R5, 0x1f ;  /* 0x0000001f00057802 */ /* 0x000fc40000000f00 */
[----:B------:R-:W-:Y:S02]  /*d230*/  MOV R2, 0xd250 ;  /* 0x0000d25000027802 */ /* 0x000fe40000000f00 */
[----:B-1234-:R-:W-:Y:S05]  /*d240*/  CALL.REL.NOINC `($__internal_53_$__cuda_sm70_shflsync_idx_p) ;  /* 0x0000007000007944 */ /* 0x01efea0003c00000 */
[----:B------:R-:W-:Y:S01]  /*d250*/  MOV R12, R5 ;  /* 0x00000005000c7202 */ /* 0x000fe20000000f00 */
[----:B------:R-:W-:Y:S05]  /*d260*/  BRA `(.L_x_2566) ;  /* 0xffffe44000007947 */ /* 0x000fea000383ffff */
        .weak           $__internal_52_$__cuda_sm70_shflsync_bfly_p
        .type           $__internal_52_$__cuda_sm70_shflsync_bfly_p,@function
        .size           $__internal_52_$__cuda_sm70_shflsync_bfly_p,($__internal_53_$__cuda_sm70_shflsync_idx_p - $__internal_52_$__cuda_sm70_shflsync_bfly_p)
$__internal_52_$__cuda_sm70_shflsync_bfly_p:
[----:B------:R-:W-:Y:S01]  /*d270*/  MOV R8, R5 ;  /* 0x0000000500087202 */ /* 0x000fe20000000f00 */
[----:B------:R-:W-:Y:S04]  /*d280*/  WARPSYNC R2 ;  /* 0x0000000200007348 */ /* 0x000fe80003800000 */
[----:B------:R-:W-:Y:S01]  /*d290*/  MOV R9, 0x0 ;  /* 0x0000000000097802 */ /* 0x000fe20000000f00 */
[----:B------:R1:W2:Y:S03]  /*d2a0*/  SHFL.BFLY PT, R6, R7, R6, R4 ;  /* 0x0c00000607067389 */ /* 0x0002a600000e0004 */
[----:B------:R-:W-:Y:S05]  /*d2b0*/  RET.REL.NODEC R8 `(_ZN7cutlass13device_kernelIN5flash19enable_sm80_to_sm89INS1_16FlashAttnFwdSm80INS1_25CollectiveMainloopFwdSm80ILi8ELi1ELb0EN4cute5tupleIJNS5_1CILi128EEENS7_ILi64EEENS7_ILi192EEEEEELi192ENS_10bfloat16_tEfNS_4arch4Sm80ELb0ELb0ELb0ELb1ELb0ELb0ELb1ELb1EEENS1_21CollectiveEpilogueFwdINS6_IJS8_SA_S9_EEENS6_IJNS7_ILi1EEESI_SI_EEESC_SE_Li256ELb1ELb1ELb1ELb0EEENS1_36VarlenDynamicPersistentTileSchedulerILi128ELi64ELi256ELi256ELb1ELb1ELb0ELb0ELb1ELb1EEEEEEEEEvNT_6ParamsE) ;  /* 0xffff2d4008007950 */ /* 0x000fea0003c3ffff */
        .weak           $__internal_53_$__cuda_sm70_shflsync_idx_p
        .type           $__internal_53_$__cuda_sm70_shflsync_idx_p,@function
        .size           $__internal_53_$__cuda_sm70_shflsync_idx_p,($__internal_54_$__cuda_sm70_shflsync_up_p - $__internal_53_$__cuda_sm70_shflsync_idx_p)
$__internal_53_$__cuda_sm70_shflsync_idx_p:
[----:B------:R-:W-:Y:S04]  /*d2c0*/  WARPSYNC R196 ;  /* 0x000000c400007348 */ /* 0x000fe80003800000 */
[----:B------:R1:W2:Y:S02]  /*d2d0*/  SHFL.IDX PT, R5, R7, R6, R5 ;  /* 0x0000000607057389 */ /* 0x0002a400000e0005 */
[----:B-1----:R-:W-:-:S02]  /*d2e0*/  MOV R6, R2 ;  /* 0x0000000200067202 */ /* 0x002fc40000000f00 */
[----:B------:R-:W-:-:S04]  /*d2f0*/  MOV R7, 0x0 ;  /* 0x0000000000077802 */ /* 0x000fc80000000f00 */
[----:B--2---:R-:W-:Y:S05]  /*d300*/  RET.REL.NODEC R6 `(_ZN7cutlass13device_kernelIN5flash19enable_sm80_to_sm89INS1_16FlashAttnFwdSm80INS1_25CollectiveMainloopFwdSm80ILi8ELi1ELb0EN4cute5tupleIJNS5_1CILi128EEENS7_ILi64EEENS7_ILi192EEEEEELi192ENS_10bfloat16_tEfNS_4arch4Sm80ELb0ELb0ELb0ELb1ELb0ELb0ELb1ELb1EEENS1_21CollectiveEpilogueFwdINS6_IJS8_SA_S9_EEENS6_IJNS7_ILi1EEESI_SI_EEESC_SE_Li256ELb1ELb1ELb1ELb0EEENS1_36VarlenDynamicPersistentTileSchedulerILi128ELi64ELi256ELi256ELb1ELb1ELb0ELb0ELb1ELb1EEEEEEEEEvNT_6ParamsE) ;  /* 0xffff2cf006007950 */ /* 0x004fea0003c3ffff */
        .weak           $__internal_54_$__cuda_sm70_shflsync_up_p
        .type           $__internal_54_$__cuda_sm70_shflsync_up_p,@function
        .size           $__internal_54_$__cuda_sm70_shflsync_up_p,($__internal_55_$__cuda_sm70_votesync_ballot - $__internal_54_$__cuda_sm70_shflsync_up_p)
$__internal_54_$__cuda_sm70_shflsync_up_p:
[----:B------:R-:W-:Y:S01]  /*d310*/  MOV R6, R2 ;  /* 0x0000000200067202 */ /* 0x000fe20000000f00 */
[----:B------:R-:W-:Y:S04]  /*d320*/  WARPSYNC R199 ;  /* 0x000000c700007348 */ /* 0x000fe80003800000 */
[----:B------:R-:W-:Y:S01]  /*d330*/  MOV R7, 0x0 ;  /* 0x0000000000077802 */ /* 0x000fe20000000f00 */
[----:B------:R1:W2:Y:S03]  /*d340*/  SHFL.UP PT, R5, R11, R5, R200 ;  /* 0x040000050b057389 */ /* 0x0002a600000e00c8 */
[----:B------:R-:W-:Y:S05]  /*d350*/  RET.REL.NODEC R6 `(_ZN7cutlass13device_kernelIN5flash19enable_sm80_to_sm89INS1_16FlashAttnFwdSm80INS1_25CollectiveMainloopFwdSm80ILi8ELi1ELb0EN4cute5tupleIJNS5_1CILi128EEENS7_ILi64EEENS7_ILi192EEEEEELi192ENS_10bfloat16_tEfNS_4arch4Sm80ELb0ELb0ELb0ELb1ELb0ELb0ELb1ELb1EEENS1_21CollectiveEpilogueFwdINS6_IJS8_SA_S9_EEENS6_IJNS7_ILi1EEESI_SI_EEESC_SE_Li256ELb1ELb1ELb1ELb0EEENS1_36VarlenDynamicPersistentTileSchedulerILi128ELi64ELi256ELi256ELb1ELb1ELb0ELb0ELb1ELb1EEEEEEEEEvNT_6ParamsE) ;  /* 0xffff2ca006007950 */ /* 0x000fea0003c3ffff */
        .weak           $__internal_55_$__cuda_sm70_votesync_ballot
        .type           $__internal_55_$__cuda_sm70_votesync_ballot,@function
        .size           $__internal_55_$__cuda_sm70_votesync_ballot,(.L_x_4991 - $__internal_55_$__cuda_sm70_votesync_ballot)
$__internal_55_$__cuda_sm70_votesync_ballot:
[----:B------:R-:W-:Y:S01]  /*d360*/  ISETP.NE.U32.AND P0, PT, R2, 0x1, PT ;  /* 0x000000010200780c */ /* 0x000fe20003f05070 */
[----:B------:R-:W-:Y:S01]  /*d370*/  IMAD.MOV.U32 R6, RZ, RZ, R0 ;  /* 0x000000ffff067224 */ /* 0x000fe200078e0000 */
[----:B------:R-:W-:Y:S04]  /*d380*/  WARPSYNC R191 ;  /* 0x000000bf00007348 */ /* 0x000fe80003800000 */
[----:B------:R-:W-:-:S07]  /*d390*/  IMAD.MOV.U32 R7, RZ, RZ, 0x0 ;  /* 0x00000000ff077424 */ /* 0x000fce00078e00ff */
[----:B------:R-:W-:-:S04]  /*d3a0*/  VOTE.ANY R10, PT, !P0 ;  /* 0x00000000000a7806 */ /* 0x000fc800040e0100 */
[----:B------:R-:W-:Y:S01]  /*d3b0*/  LOP3.LUT R10, R10, R191, RZ, 0xc0, !PT ;  /* 0x000000bf0a0a7212 */ /* 0x000fe200078ec0ff */
[----:B------:R-:W-:Y:S06]  /*d3c0*/  RET.REL.NODEC R6 `(_ZN7cutlass13device_kernelIN5flash19enable_sm80_to_sm89INS1_16FlashAttnFwdSm80INS1_25CollectiveMainloopFwdSm80ILi8ELi1ELb0EN4cute5tupleIJNS5_1CILi128EEENS7_ILi64EEENS7_ILi192EEEEEELi192ENS_10bfloat16_tEfNS_4arch4Sm80ELb0ELb0ELb0ELb1ELb0ELb0ELb1ELb1EEENS1_21CollectiveEpilogueFwdINS6_IJS8_SA_S9_EEENS6_IJNS7_ILi1EEESI_SI_EEESC_SE_Li256ELb1ELb1ELb1ELb0EEENS1_36VarlenDynamicPersistentTileSchedulerILi128ELi64ELi256ELi256ELb1ELb1ELb0ELb0ELb1ELb1EEEEEEEEEvNT_6ParamsE) ;  /* 0xffff2c3006007950 */ /* 0x000fec0003c3ffff */
.L_x_2605:
        /* <DEDUP_REMOVED lines=11> */
.L_x_4991:


//--------------------- .text._ZN7cutlass13device_kernelIN5flash19enable_sm80_to_sm89INS1_16FlashAttnFwdSm80INS1_25CollectiveMainloopFwdSm80ILi8ELi1ELb0EN4cute5tupleIJNS5_1CILi128EEENS7_ILi64EEENS7_ILi192EEEEEELi192ENS_10bfloat16_tEfNS_4arch4Sm80ELb0ELb0ELb0ELb1ELb0ELb1ELb1ELb1EEENS1_21CollectiveEpilogueFwdINS6_IJS8_SA_S9_EEENS6_IJNS7_ILi1EEESI_SI_EEESC_SE_Li256ELb1ELb1ELb1ELb0EEENS1_36VarlenDynamicPersistentTileSchedulerILi128ELi64ELi256ELi256ELb1ELb1ELb0ELb0ELb1ELb1EEEEEEEEEvNT_6ParamsE --------------------------
	.section	.text._ZN7cutlass13device_kernelIN5flash19enable_sm80_to_sm89INS1_16FlashAttnFwdSm80INS1_25CollectiveMainloopFwdSm80ILi8ELi1ELb0EN4cute5tupleIJNS5_1CILi128EEENS7_ILi64EEENS7_ILi192EEEEEELi192ENS_10bfloat16_tEfNS_4arch4Sm80ELb0ELb0ELb0ELb1ELb0ELb1ELb1ELb1EEENS1_21CollectiveEpilogueFwdINS6_IJS8_SA_S9_EEENS6_IJNS7_ILi1EEESI_SI_EEESC_SE_Li256ELb1ELb1ELb1ELb0EEENS1_36VarlenDynamicPersistentTileSchedulerILi128ELi64ELi256ELi256ELb1ELb1ELb0ELb0ELb1ELb1EEEEEEEEEvNT_6ParamsE,"ax",@progbits
	.sectioninfo	@"SHI_REGISTERS=255"
	.align	128
.text._ZN7cutlass13device_kernelIN5flash19enable_sm80_to_sm89INS1_16FlashAttnFwdSm80INS1_25CollectiveMainloopFwdSm80ILi8ELi1ELb0EN4cute5tupleIJNS5_1CILi128EEENS7_ILi64EEENS7_ILi192EEEEEELi192ENS_10bfloat16_tEfNS_4arch4Sm80ELb0ELb0ELb0ELb1ELb0ELb1ELb1ELb1EEENS1_21CollectiveEpilogueFwdINS6_IJS8_SA_S9_EEENS6_IJNS7_ILi1EEESI_SI_EEESC_SE_Li256ELb1ELb1ELb1ELb0EEENS1_36VarlenDynamicPersistentTileSchedulerILi128ELi64ELi256ELi256ELb1ELb1ELb0ELb0ELb1ELb1EEEEEEEEEvNT_6ParamsE:
        .type           _ZN7cutlass13device_kernelIN5flash19enable_sm80_to_sm89INS1_16FlashAttnFwdSm80INS1_25CollectiveMainloopFwdSm80ILi8ELi1ELb0EN4cute5tupleIJNS5_1CILi128EEENS7_ILi64EEENS7_ILi192EEEEEELi192ENS_10bfloat16_tEfNS_4arch4Sm80ELb0ELb0ELb0ELb1ELb0ELb1ELb1ELb1EEENS1_21CollectiveEpilogueFwdINS6_IJS8_SA_S9_EEENS6_IJNS7_ILi1EEESI_SI_EEESC_SE_Li256ELb1ELb1ELb1ELb0EEENS1_36VarlenDynamicPersistentTileSchedulerILi128ELi64ELi256ELi256ELb1ELb1ELb0ELb0ELb1ELb1EEEEEEEEEvNT_6ParamsE,@function
        .size           _ZN7cutlass13device_kernelIN5flash19enable_sm80_to_sm89INS1_16FlashAttnFwdSm80INS1_25CollectiveMainloopFwdSm80ILi8ELi1ELb0EN4cute5tupleIJNS5_1CILi128EEENS7_ILi64EEENS7_ILi192EEEEEELi192ENS_10bfloat16_tEfNS_4arch4Sm80ELb0ELb0ELb0ELb1ELb0ELb1ELb1ELb1EEENS1_21CollectiveEpilogueFwdINS6_IJS8_SA_S9_EEENS6_IJNS7_ILi1EEESI_SI_EEESC_SE_Li256ELb1ELb1ELb1ELb0EEENS1_36VarlenDynamicPersistentTileSchedulerILi128ELi64ELi256ELi256ELb1ELb1ELb0ELb0ELb1ELb1EEEEEEEEEvNT_6ParamsE,(.L_x_4996 - _ZN7cutlass13device_kernelIN5flash19enable_sm80_to_sm89INS1_16FlashAttnFwdSm80INS1_25CollectiveMainloopFwdSm80ILi8ELi1ELb0EN4cute5tupleIJNS5_1CILi128EEENS7_ILi64EEENS7_ILi192EEEEEELi192ENS_10bfloat16_tEfNS_4arch4Sm80ELb0ELb0ELb0ELb1ELb0ELb1ELb1ELb1EEENS1_21CollectiveEpilogueFwdINS6_IJS8_SA_S9_EEENS6_IJNS7_ILi1EEESI_SI_EEESC_SE_Li256ELb1ELb1ELb1ELb0EEENS1_36VarlenDynamicPersistentTileSchedulerILi128ELi64ELi256ELi256ELb1ELb1ELb0ELb0ELb1ELb1EEEEEEEEEvNT_6ParamsE)
        .other          _ZN7cutlass13device_kernelIN5flash19enable_sm80_to_sm89INS1_16FlashAttnFwdSm80INS1_25CollectiveMainloopFwdSm80ILi8ELi1ELb0EN4cute5tupleIJNS5_1CILi128EEENS7_ILi64EEENS7_ILi192EEEEEELi192ENS_10bfloat16_tEfNS_4arch4Sm80ELb0ELb0ELb0ELb1ELb0ELb1ELb1ELb1EEENS1_21CollectiveEpilogueFwdINS6_IJS8_SA_S9_EEENS6_IJNS7_ILi1EEESI_SI_EEESC_SE_Li256ELb1ELb1ELb1ELb0EEENS1_36VarlenDynamicPersistentTileSchedulerILi128ELi64ELi256ELi256ELb1ELb1ELb0ELb0ELb1ELb1EEEEEEEEEvNT_6ParamsE,@"STO_CUDA_ENTRY STV_DEFAULT"
_ZN7cutlass13device_kernelIN5flash19enable_sm80_to_sm89INS1_16FlashAttnFwdSm80INS1_25CollectiveMainloopFwdSm80ILi8ELi1ELb0EN4cute5tupleIJNS5_1CILi128EEENS7_ILi64EEENS7_ILi192EEEEEELi192ENS_10bfloat16_tEfNS_4arch4Sm80ELb0ELb0ELb0ELb1ELb0ELb1ELb1ELb1EEENS1_21CollectiveEpilogueFwdINS6_IJS8_SA_S9_EEENS6_IJNS7_ILi1EEESI_SI_EEESC_SE_Li256ELb1ELb1ELb1ELb0EEENS1_36VarlenDynamicPersistentTileSchedulerILi128ELi64ELi256ELi256ELb1ELb1ELb0ELb0ELb1ELb1EEEEEEEEEvNT_6ParamsE:
[----:B------:R-:W-:Y:S02]  /*0000*/  MOV R1, c[0x0][0x28] ;  /* 0x00000a0000017a02 */ /* 0x000fe40000000f00 */
[----:B------:R-:W1:Y:S01]  /*0010*/  S2R R210, SR_TID.X ;  /* 0x0000000000d27919 */ /* 0x000e620000002100 */
[----:B------:R-:W-:Y:S01]  /*0020*/  ULDC.64 UR6, c[0x0][0x118] ;  /* 0x0000460000067ab9 */ /* 0x000fe20000000a00 */
[----:B------:R-:W-:Y:S01]  /*0030*/  IADD3 R1, R1, -0x10, RZ ;  /* 0xfffffff001017810 */ /* 0x000fe20007ffe0ff */
        /* <DEDUP_REMOVED lines=12> */
[----:B------:R-:W-:-:S03]  /*0100*/  CS2R R4, SRZ ;  /* 0x0000000000047805 */ /* 0x000fc6000001ff00 */
        /* <DEDUP_REMOVED lines=10> */
[C---:B------:R-:W-:Y:S01]  /*01b0*/  ISETP.GE.U32.AND P4, PT, R2.reuse, 0x2, PT ;  /* 0x000000020200780c */ /* 0x040fe20003f86070 */
[----:B-1----:R-:W-:Y:S01]  /*01c0*/  IMAD.MOV.U32 R207, RZ, RZ, RZ ;  /* 0x000000ffffcf7224 */ /* 0x002fe200078e00ff */
[----:B------:R-:W-:-:S02]  /*01d0*/  ISETP.GE.U32.AND P3, PT, R2, 0x4, PT ;  /* 0x000000040200780c */ /* 0x000fc40003f66070 */
[C---:B------:R-:W-:Y:S02]  /*01e0*/  ISETP.GE.U32.AND P2, PT, R2.reuse, 0x8, PT ;  /* 0x000000080200780c */ /* 0x040fe40003f46070 */
[----:B------:R-:W-:Y:S01]  /*01f0*/  ISETP.GE.U32.AND P1, PT, R2, 0x10, PT ;  /* 0x000000100200780c */ /* 0x000fe20003f26070 */
[----:B--2---:R-:W-:-:S05]  /*0200*/  IMAD R0, R5, R4, RZ ;  /* 0x0000000405007224 */ /* 0x004fca00078e02ff */
        /* <DEDUP_REMOVED lines=22> */
.L_x_2611:
        /* <DEDUP_REMOVED lines=15> */
.L_x_2767:
        /* <DEDUP_REMOVED lines=16> */
.L_x_2768:
[----:B--2---:R-:W-:-:S05]  /*0560*/  IMAD R10, R10, c[0x0][0x538], RZ ;  /* 0x00014e000a0a7a24 */ /* 0x004fca00078e02ff */
[----:B------:R-:W-:-:S04]  /*0570*/  IADD3 R0, R10, R0, RZ ;  /* 0x000000000a007210 */ /* 0x000fc80007ffe0ff */
[----:B------:R-:W-:-:S13]  /*0580*/  ISETP.GT.AND P0, PT, R0, UR4, PT ;  /* 0x0000000400007c0c */ /* 0x000fda000bf04270 */
[----:B-1----:R-:W-:Y:S05]  /*0590*/  @!P0 BRA `(.L_x_2611) ;  /* 0xfffffdd000008947 */ /* 0x002fea000383ffff */
.L_x_2607:
[----:B------:R-:W-:-:S05]  /*05a0*/  IADD3 R204, -R10, R0, RZ ;  /* 0x000000000acc7210 */ /* 0x000fca0007ffe1ff */
[----:B------:R-:W-:-:S05]  /*05b0*/  IMAD R0, R6, c[0x0][0x538], R204 ;  /* 0x00014e0006007a24 */ /* 0x000fca00078e02cc */
[----:B------:R-:W-:Y:S01]  /*05c0*/  ISETP.GT.AND P0, PT, R0, UR4, PT ;  /* 0x0000000400007c0c */ /* 0x000fe2000bf04270 */
[----:B------:R-:W-:-:S12]  /*05d0*/  BRA.DIV ~URZ, `(.L_x_2612) ;  /* 0x000166427f007947 */ /* 0x000fd8000b800000 */
[----:B------:R-:W-:-:S04]  /*05e0*/  VOTE.ANY R7, PT, !P0 ;  /* 0x0000000000077806 */ /* 0x000fc800040e0100 */
.L_x_2769:
[----:B------:R1:W2:Y:S01]  /*05f0*/  POPC R0, R7 ;  /* 0x0000000700007309 */ /* 0x0002a20000000000 */
[----:B------:R-:W-:Y:S05]  /*0600*/  BRA.DIV ~URZ, `(.L_x_2613) ;  /* 0x000166527f007947 */ /* 0x000fea000b800000 */
[----:B--2---:R2:W3:Y:S01]  /*0610*/  SHFL.IDX PT, R5, R5, R0, 0x1f ;  /* 0x00001f0005057589 */ /* 0x0044e200000e0000 */
[----:B------:R-:W-:-:S03]  /*0620*/  MOV R8, RZ ;  /* 0x000000ff00087202 */ /* 0x000fc60000000f00 */
[----:B------:R2:W4:Y:S04]  /*0630*/  SHFL.IDX PT, R4, R4, R0, 0x1f ;  /* 0x00001f0004047589 */ /* 0x00052800000e0000 */
.L_x_2770:
[----:B------:R-:W-:Y:S01]  /*0640*/  ISETP.NE.AND P0, PT, R7, RZ, PT ;  /* 0x000000ff0700720c */ /* 0x000fe20003f05270 */
[----:B------:R-:W-:-:S12]  /*0650*/  BSSY B0, `(.L_x_2614) ;  /* 0x0000005000007945 */ /* 0x000fd80003800000 */
[----:B------:R-:W-:Y:S05]  /*0660*/  @!P0 BRA `(.L_x_2615) ;  /* 0x0000003000008947 */ /* 0x000fea0003800000 */
[----:B------:R-:W-:Y:S01]  /*0670*/  IADD3 R8, R0, -0x1, RZ ;  /* 0xffffffff00087810 */ /* 0x000fe20007ffe0ff */
[----:B------:R-:W-:Y:S05]  /*0680*/  BRA.DIV ~URZ, `(.L_x_2616) ;  /* 0x000166b27f007947 */ /* 0x000fea000b800000 */
[----:B------:R1:W2:Y:S02]  /*0690*/  SHFL.IDX PT, R8, R6, R8, 0x1f ;  /* 0x00001f0806087589 */ /* 0x0002a400000e0000 */
.L_x_2615:
[----:B------:R-:W-:Y:S05]  /*06a0*/  BSYNC B0 ;  /* 0x0000000000007941 */ /* 0x000fea0003800000 */
.L_x_2614:
[-C--:B---3--:R-:W-:Y:S01]  /*06b0*/  IABS R3, R5.reuse ;  /* 0x0000000500037213 */ /* 0x088fe20000000000 */
[----:B--2---:R-:W-:Y:S01]  /*06c0*/  IMAD R204, R8, c[0x0][0x538], R204 ;  /* 0x00014e0008cc7a24 */ /* 0x004fe200078e02cc */
[----:B----4-:R-:W-:Y:S02]  /*06d0*/  IABS R10, R4 ;  /* 0x00000004000a7213 */ /* 0x010fe40000000000 */
[----:B-1----:R-:W1:Y:S01]  /*06e0*/  I2F.RP R6, R3 ;  /* 0x0000000300067306 */ /* 0x002e620000209400 */
[----:B------:R-:W-:Y:S02]  /*06f0*/  IABS R8, R5 ;  /* 0x0000000500087213 */ /* 0x000fe40000000000 */
[----:B------:R-:W-:Y:S02]  /*0700*/  IADD3 R205, -R204, UR4, RZ ;  /* 0x00000004cccd7c10 */ /* 0x000fe4000fffe1ff */
[----:B------:R-:W-:Y:S01]  /*0710*/  IADD3 R207, R0, R207, RZ ;  /* 0x000000cf00cf7210 */ /* 0x000fe20007ffe0ff */
[----:B------:R-:W-:Y:S01]  /*0720*/  IMAD.MOV R8, RZ, RZ, -R8 ;  /* 0x000000ffff087224 */ /* 0x000fe200078e0a08 */
        /* <DEDUP_REMOVED lines=10> */
[----:B------:R-:W-:-:S04]  /*07d0*/  IMAD R11, R11, R3, RZ ;  /* 0x000000030b0b7224 */ /* 0x000fc800078e02ff */
[----:B------:R-:W-:Y:S01]  /*07e0*/  IMAD.HI.U32 R11, R7, R11, R6 ;  /* 0x0000000b070b7227 */ /* 0x000fe200078e0006 */
[----:B--2---:R-:W-:-:S05]  /*07f0*/  MOV R12, RZ ;  /* 0x000000ff000c7202 */ /* 0x004fca0000000f00 */
[----:B------:R-:W-:-:S04]  /*0800*/  IMAD.HI.U32 R7, R11, R9, RZ ;  /* 0x000000090b077227 */ /* 0x000fc800078e00ff */
[----:B------:R-:W-:-:S05]  /*0810*/  IMAD R8, R7, R8, R9 ;  /* 0x0000000807087224 */ /* 0x000fca00078e0209 */
[----:B------:R-:W-:-:S13]  /*0820*/  ISETP.GT.U32.AND P0, PT, R3, R8, PT ;  /* 0x000000080300720c */ /* 0x000fda0003f04070 */
[----:B------:R-:W-:Y:S01]  /*0830*/  @!P0 IMAD.IADD R8, R8, 0x1, -R3 ;  /* 0x0000000108088824 */ /* 0x000fe200078e0a03 */
[----:B------:R-:W-:Y:S02]  /*0840*/  @!P0 IADD3 R7, R7, 0x1, RZ ;  /* 0x0000000107078810 */ /* 0x000fe40007ffe0ff */
[----:B------:R-:W-:Y:S02]  /*0850*/  ISETP.NE.AND P0, PT, R5, RZ, PT ;  /* 0x000000ff0500720c */ /* 0x000fe40003f05270 */
[----:B------:R-:W-:Y:S01]  /*0860*/  ISETP.GE.U32.AND P2, PT, R8, R3, PT ;  /* 0x000000030800720c */ /* 0x000fe20003f46070 */
[----:B---3--:R-:W-:Y:S01]  /*0870*/  IMAD.MOV R8, RZ, RZ, -R13 ;  /* 0x000000ffff087224 */ /* 0x008fe200078e0a0d */
        /* <DEDUP_REMOVED lines=29> */
.L_x_2608:
[----:B------:R-:W-:Y:S01]  /*0a50*/  IMAD.MOV.U32 R205, RZ, RZ, RZ ;  /* 0x000000ffffcd7224 */ /* 0x000fe200078e00ff */
[----:B------:R-:W-:Y:S01]  /*0a60*/  MOV R206, RZ ;  /* 0x000000ff00ce7202 */ /* 0x000fe20000000f00 */
[----:B------:R-:W-:Y:S01]  /*0a70*/  IMAD.U32 R204, RZ, RZ, UR4 ;  /* 0x00000004ffcc7e24 */ /* 0x000fe2000f8e00ff */
[----:B------:R-:W-:Y:S02]  /*0a80*/  MOV R207, c[0x0][0x53c] ;  /* 0x00014f0000cf7a02 */ /* 0x000fe40000000f00 */
.L_x_2617:
[----:B------:R-:W-:Y:S01]  /*0a90*/  ISETP.NE.AND P0, PT, R2, RZ, PT ;  /* 0x000000ff0200720c */ /* 0x000fe20003f05270 */
[----:B------:R-:W-:-:S12]  /*0aa0*/  WARPSYNC 0xffffffff ;  /* 0xffffffff00007948 */ /* 0x000fd80003800000 */
[----:B------:R1:W-:Y:S04]  /*0ab0*/  @!P0 STS.128 [0x18100], R204 ;  /* 0x018100ccff008388 */ /* 0x0003e80000000c00 */
[----:B------:R-:W-:Y:S06]  /*0ac0*/  BAR.ARV 0x5, 0x100 ;  /* 0x0144000000007b1d */ /* 0x000fec0000002000 */
.L_x_2606:
[----:B-1----:R-:W-:-:S13]  /*0ad0*/  ISETP.GE.AND P0, PT, R207, c[0x0][0x53c], PT ;  /* 0x00014f00cf007a0c */ /* 0x002fda0003f06270 */
[----:B------:R-:W-:Y:S05]  /*0ae0*/  @P0 EXIT ;  /* 0x000000000000094d */ /* 0x000fea0003800000 */
[----:B------:R-:W-:-:S04]  /*0af0*/  SHF.R.S32.HI R219, RZ, 0x1f, R210 ;  /* 0x0000001fffdb7819 */ /* 0x000fc800000114d2 */
[CC--:B------:R-:W-:Y:S02]  /*0b00*/  LEA.HI R5, R219.reuse, R210.reuse, RZ, 0x3 ;  /* 0x000000d2db057211 */ /* 0x0c0fe400078f18ff */
[----:B------:R-:W-:Y:S02]  /*0b10*/  LEA.HI R7, R219, R210, RZ, 0x4 ;  /* 0x000000d2db077211 */ /* 0x000fe400078f20ff */
[----:B------:R-:W-:Y:S02]  /*0b20*/  LOP3.LUT R221, R5, 0xfffffff8, RZ, 0xc0, !PT ;  /* 0xfffffff805dd7812 */ /* 0x000fe400078ec0ff */
[----:B------:R-:W-:Y:S02]  /*0b30*/  SHF.R.S32.HI R4, RZ, 0x4, R7 ;  /* 0x00000004ff047819 */ /* 0x000fe40000011407 */
[C---:B------:R-:W-:Y:S01]  /*0b40*/  LOP3.LUT R6, R7.reuse, 0xfffffff0, RZ, 0xc0, !PT ;  /* 0xfffffff007067812 */ /* 0x040fe200078ec0ff */
[----:B------:R-:W-:Y:S01]  /*0b50*/  IMAD.IADD R221, R210, 0x1, -R221 ;  /* 0x00000001d2dd7824 */ /* 0x000fe200078e0add */
[----:B------:R-:W-:-:S02]  /*0b60*/  LEA.HI R7, R7, R4, RZ, 0x1 ;  /* 0x0000000407077211 */ /* 0x000fc400078f08ff */
[----:B------:R-:W-:Y:S01]  /*0b70*/  LEA.HI R223, R219, R210, RZ, 0x2 ;  /* 0x000000d2dbdf7211 */ /* 0x000fe200078f10ff */
[----:B------:R-:W-:Y:S01]  /*0b80*/  IMAD.SHL.U32 R0, R221, 0x40, RZ ;  /* 0x00000040dd007824 */ /* 0x000fe200078e00ff */
[----:B------:R-:W-:Y:S01]  /*0b90*/  LOP3.LUT R7, R7, 0xfffffffe, RZ, 0xc0, !PT ;  /* 0xfffffffe07077812 */ /* 0x000fe200078ec0ff */
[----:B------:R-:W-:Y:S01]  /*0ba0*/  IMAD.IADD R6, R210, 0x1, -R6 ;  /* 0x00000001d2067824 */ /* 0x000fe200078e0a06 */
[----:B------:R-:W-:Y:S01]  /*0bb0*/  SHF.R.S32.HI R226, RZ, 0x3, R5 ;  /* 0x00000003ffe27819 */ /* 0x000fe20000011405 */
[----:B------:R-:W-:Y:S01]  /*0bc0*/  IMAD.SHL.U32 R246, R221, 0x8, RZ ;  /* 0x00000008ddf67824 */ /* 0x000fe200078e00ff */
[----:B------:R-:W-:Y:S01]  /*0bd0*/  LOP3.LUT R0, R0, 0x1c0, RZ, 0xc0, !PT ;  /* 0x000001c000007812 */ /* 0x000fe200078ec0ff */
[----:B------:R-:W-:Y:S01]  /*0be0*/  IMAD.IADD R7, R4, 0x1, -R7 ;  /* 0x0000000104077824 */ /* 0x000fe200078e0a07 */
[----:B------:R-:W-:Y:S01]  /*0bf0*/  SHF.R.S32.HI R225, RZ, 0x2, R223 ;  /* 0x00000002ffe17819 */ /* 0x000fe200000114df */
[----:B------:R-:W-:Y:S01]  /*0c00*/  IMAD.SHL.U32 R217, R226, 0x40, RZ ;  /* 0x00000040e2d97824 */ /* 0x000fe200078e00ff */
[----:B------:R-:W-:-:S02]  /*0c10*/  LOP3.LUT R5, R0, 0x8, R5, 0xf8, !PT ;  /* 0x0000000800057812 */ /* 0x000fc400078ef805 */
[----:B------:R-:W-:Y:S02]  /*0c20*/  SHF.R.S32.HI R224, RZ, 0x1f, R223 ;  /* 0x0000001fffe07819 */ /* 0x000fe400000114df */
[CC--:B------:R-:W-:Y:S02]  /*0c30*/  LEA.HI R4, R219.reuse, R210.reuse, RZ, 0x6 ;  /* 0x000000d2db047211 */ /* 0x0c0fe400078f30ff */
[----:B------:R-:W-:Y:S02]  /*0c40*/  SHF.R.U32.HI R0, RZ, 0x3, R0 ;  /* 0x00000003ff007819 */ /* 0x000fe40000011600 */
[----:B------:R-:W-:Y:S01]  /*0c50*/  LEA.HI R219, R219, R210, RZ, 0x5 ;  /* 0x000000d2dbdb7211 */ /* 0x000fe200078f28ff */
[----:B------:R-:W-:Y:S01]  /*0c60*/  IMAD.SHL.U32 R4, R4, 0x8, RZ ;  /* 0x0000000804047824 */ /* 0x000fe200078e00ff */
[----:B------:R-:W-:Y:S02]  /*0c70*/  LEA.HI R224, R224, R225, RZ, 0x3 ;  /* 0x000000e1e0e07211 */ /* 0x000fe400078f18ff */
[----:B------:R-:W-:-:S02]  /*0c80*/  LOP3.LUT R0, R5, R0, RZ, 0x3c, !PT ;  /* 0x0000000005007212 */ /* 0x000fc400078e3cff */
[--C-:B------:R-:W-:Y:S02]  /*0c90*/  SHF.R.S32.HI R220, RZ, 0x5, R219.reuse ;  /* 0x00000005ffdc7819 */ /* 0x100fe400000114db */
[----:B------:R-:W-:Y:S01]  /*0ca0*/  SHF.R.S32.HI R5, RZ, 0x1f, R219 ;  /* 0x0000001fff057819 */ /* 0x000fe200000114db */
[----:B------:R-:W-:Y:S01]  /*0cb0*/  IMAD R0, R7, 0x200, R0 ;  /* 0x0000020007007824 */ /* 0x000fe200078e0200 */
[----:B------:R-:W-:Y:S01]  /*0cc0*/  LOP3.LUT R223, R223, 0xfffffffc, RZ, 0xc0, !PT ;  /* 0xfffffffcdfdf7812 */ /* 0x000fe200078ec0ff */
[----:B------:R-:W-:Y:S01]  /*0cd0*/  IMAD.SHL.U32 R7, R7, 0x8, RZ ;  /* 0x0000000807077824 */ /* 0x000fe200078e00ff */
[----:B------:R-:W-:Y:S02]  /*0ce0*/  LOP3.LUT R219, R219, 0xffffffe0, RZ, 0xc0, !PT ;  /* 0xffffffe0dbdb7812 */ /* 0x000fe400078ec0ff */
[----:B------:R-:W-:Y:S01]  /*0cf0*/  LOP3.LUT R217, R217, 0x1c0, RZ, 0xc0, !PT ;  /* 0x000001c0d9d97812 */ /* 0x000fe200078ec0ff */
[----:B------:R-:W-:Y:S01]  /*0d00*/  IMAD.IADD R223, R210, 0x1, -R223 ;  /* 0x00000001d2df7824 */ /* 0x000fe200078e0adf */
[----:B------:R-:W-:Y:S01]  /*0d10*/  LOP3.LUT R224, R224, 0xfffffff8, RZ, 0xc0, !PT ;  /* 0xfffffff8e0e07812 */ /* 0x000fe200078ec0ff */
[----:B------:R-:W-:Y:S01]  /*0d20*/  IMAD.IADD R219, R210, 0x1, -R219 ;  /* 0x00000001d2db7824 */ /* 0x000fe200078e0adb */
[----:B------:R-:W-:Y:S01]  /*0d30*/  SHF.R.S32.HI R2, RZ, 0x1f, R6 ;  /* 0x0000001fff027819 */ /* 0x000fe20000011406 */
[----:B------:R-:W-:Y:S01]  /*0d40*/  IMAD.SHL.U32 R138, R223, 0x4, RZ ;  /* 0x00000004df8a7824 */ /* 0x000fe200078e00ff */
[----:B------:R-:W-:Y:S01]  /*0d50*/  LOP3.LUT R3, R217, 0x38, R246, 0xf8, !PT ;  /* 0x00000038d9037812 */ /* 0x000fe200078ef8f6 */
[----:B------:R-:W-:Y:S01]  /*0d60*/  IMAD.IADD R224, R225, 0x1, -R224 ;  /* 0x00000001e1e07824 */ /* 0x000fe200078e0ae0 */
[----:B------:R-:W-:Y:S01]  /*0d70*/  SHF.R.U32.HI R217, RZ, 0x3, R217 ;  /* 0x00000003ffd97819 */ /* 0x000fe200000116d9 */
[----:B------:R-:W-:Y:S01]  /*0d80*/  IMAD.SHL.U32 R140, R223, 0x8, RZ ;  /* 0x00000008df8c7824 */ /* 0x000fe200078e00ff */
[----:B------:R-:W-:-:S02]  /*0d90*/  LEA.HI R2, R2, R6, RZ, 0x3 ;  /* 0x0000000602027211 */ /* 0x000fc400078f18ff */
[----:B------:R-:W-:Y:S02]  /*0da0*/  LOP3.LUT R217, R3, R217, RZ, 0x3c, !PT ;  /* 0x000000d903d97212 */ /* 0x000fe400078e3cff */
[----:B------:R-:W-:Y:S02]  /*0db0*/  LEA.HI R5, R5, R220, RZ, 0x3 ;  /* 0x000000dc05057211 */ /* 0x000fe400078f18ff */
[----:B------:R-:W-:Y:S02]  /*0dc0*/  SHF.R.S32.HI R218, RZ, 0x1f, R219 ;  /* 0x0000001fffda7819 */ /* 0x000fe400000114db */
[C---:B------:R-:W-:Y:S01]  /*0dd0*/  LOP3.LUT R3, R2.reuse, 0xfffffff8, RZ, 0xc0, !PT ;  /* 0xfffffff802037812 */ /* 0x040fe200078ec0ff */
[----:B------:R-:W-:Y:S01]  /*0de0*/  IMAD.SHL.U32 R2, R2, 0x40, RZ ;  /* 0x0000004002027824 */ /* 0x000fe200078e00ff */
[----:B------:R-:W-:Y:S02]  /*0df0*/  LOP3.LUT R9, R224, 0x1, RZ, 0xc0, !PT ;  /* 0x00000001e0097812 */ /* 0x000fe400078ec0ff */
[----:B------:R-:W-:Y:S01]  /*0e00*/  LOP3.LUT R5, R5, 0xffffff8, RZ, 0xc0, !PT ;  /* 0x0ffffff805057812 */ /* 0x000fe200078ec0ff */
[----:B------:R-:W-:Y:S01]  /*0e10*/  IMAD.IADD R3, R6, 0x1, -R3 ;  /* 0x0000000106037824 */ /* 0x000fe200078e0a03 */
[----:B------:R-:W-:-:S02]  /*0e20*/  LEA.HI R218, R218, R219, RZ, 0x2 ;  /* 0x000000dbdada7211 */ /* 0x000fc400078f10ff */
[----:B------:R-:W-:Y:S01]  /*0e30*/  IADD3 R135, R138, 0x40, RZ ;  /* 0x000000408a877810 */ /* 0x000fe20007ffe0ff */
[----:B------:R-:W-:Y:S01]  /*0e40*/  IMAD.IADD R5, R220, 0x1, -R5 ;  /* 0x00000001dc057824 */ /* 0x000fe200078e0a05 */
[----:B------:R-:W-:Y:S02]  /*0e50*/  ISETP.NE.U32.AND P0, PT, R9, 0x1, PT ;  /* 0x000000010900780c */ /* 0x000fe40003f05070 */
[C---:B------:R-:W-:Y:S02]  /*0e60*/  IADD3 R136, R138.reuse, 0x20, RZ ;  /* 0x000000208a887810 */ /* 0x040fe40007ffe0ff */
[----:B------:R-:W-:Y:S01]  /*0e70*/  LOP3.LUT R217, R217, 0x7ffffe00, R4, 0xf8, !PT ;  /* 0x7ffffe00d9d97812 */ /* 0x000fe200078ef804 */
[C---:B------:R-:W-:Y:S01]  /*0e80*/  IMAD.IADD R4, R138.reuse, 0x1, R135 ;  /* 0x000000018a047824 */ /* 0x040fe200078e0287 */
[----:B------:R-:W-:Y:S01]  /*0e90*/  SHF.R.S32.HI R218, RZ, 0x2, R218 ;  /* 0x00000002ffda7819 */ /* 0x000fe200000114da */
[----:B------:R-:W-:Y:S01]  /*0ea0*/  IMAD.IADD R8, R138, 0x1, R136 ;  /* 0x000000018a087824 */ /* 0x000fe200078e0288 */
[C---:B------:R-:W-:Y:S01]  /*0eb0*/  R2P PR, R224.reuse, 0x6 ;  /* 0x00000006e0007804 */ /* 0x040fe20000000000 */
[----:B------:R-:W-:Y:S01]  /*0ec0*/  IMAD.SHL.U32 R224, R224, 0x40, RZ ;  /* 0x00000040e0e07824 */ /* 0x000fe200078e00ff */
[----:B------:R-:W-:Y:S01]  /*0ed0*/  LOP3.LUT P6, RZ, R3, 0x2, RZ, 0xc0, !PT ;  /* 0x0000000203ff7812 */ /* 0x000fe200078cc0ff */
[----:B------:R-:W-:Y:S01]  /*0ee0*/  IMAD R218, R5, 0x10, R218 ;  /* 0x0000001005da7824 */ /* 0x000fe200078e02da */
[C---:B------:R-:W-:Y:S01]  /*0ef0*/  LOP3.LUT P5, RZ, R3.reuse, 0x4, RZ, 0xc0, !PT ;  /* 0x0000000403ff7812 */ /* 0x040fe200078ac0ff */
[----:B------:R-:W-:Y:S01]  /*0f00*/  IMAD.SHL.U32 R3, R3, 0x40, RZ ;  /* 0x0000004003037824 */ /* 0x000fe200078e00ff */
[----:B------:R-:W-:Y:S01]  /*0f10*/  IADD3 R216, R225, 0x40, RZ ;  /* 0x00000040e1d87810 */ /* 0x000fe20007ffe0ff */
[----:B------:R-:W-:Y:S01]  /*0f20*/  IMAD.SHL.U32 R217, R217, 0x2, RZ ;  /* 0x00000002d9d97824 */ /* 0x000fe200078e00ff */
[----:B------:R-:W-:-:S02]  /*0f30*/  SHF.R.S32.HI R5, RZ, 0x1f, R4 ;  /* 0x0000001fff057819 */ /* 0x000fc40000011404 */
[----:B------:R-:W-:Y:S01]  /*0f40*/  LOP3.LUT R224, R224, 0x1c0, RZ, 0xc0, !PT ;  /* 0x000001c0e0e07812 */ /* 0x000fe200078ec0ff */
[----:B------:R-:W-:Y:S01]  /*0f50*/  IMAD.SHL.U32 R215, R216, 0x40, RZ ;  /* 0x00000040d8d77824 */ /* 0x000fe200078e00ff */
[----:B------:R-:W-:Y:S02]  /*0f60*/  SHF.R.S32.HI R6, RZ, 0x1f, R8 ;  /* 0x0000001fff067819 */ /* 0x000fe40000011408 */
[----:B------:R-:W-:Y:S02]  /*0f70*/  LOP3.LUT R3, R3, 0x1c0, RZ, 0xc0, !PT ;  /* 0x000001c003037812 */ /* 0x000fe400078ec0ff */
[----:B------:R-:W-:Y:S02]  /*0f80*/  SHF.R.S32.HI R214, RZ, 0x1f, R216 ;  /* 0x0000001fffd67819 */ /* 0x000fe400000114d8 */
[CC--:B------:R-:W-:Y:S02]  /*0f90*/  LEA.HI R231, R5.reuse, R4.reuse, RZ, 0x3 ;  /* 0x0000000405e77211 */ /* 0x0c0fe400078f18ff */
[----:B------:R-:W-:Y:S01]  /*0fa0*/  LEA.HI R5, R5, R4, RZ, 0x6 ;  /* 0x0000000405057211 */ /* 0x000fe200078f30ff */
[C---:B------:R-:W-:Y:S01]  /*0fb0*/  IMAD.SHL.U32 R4, R220.reuse, 0x400, RZ ;  /* 0x00000400dc047824 */ /* 0x040fe200078e00ff */
[----:B------:R-:W-:Y:S01]  /*0fc0*/  SHF.R.U32.HI R222, RZ, 0x3, R224 ;  /* 0x00000003ffde7819 */ /* 0x000fe200000116e0 */
[----:B------:R-:W-:Y:S01]  /*0fd0*/  IMAD.SHL.U32 R220, R220, 0x200, RZ ;  /* 0x00000200dcdc7824 */ /* 0x000fe200078e00ff */
[CC--:B------:R-:W-:Y:S01]  /*0fe0*/  LEA.HI R232, R6.reuse, R8.reuse, RZ, 0x3 ;  /* 0x0000000806e87211 */ /* 0x0c0fe200078f18ff */
[----:B------:R-:W-:Y:S01]  /*0ff0*/  IMAD.SHL.U32 R5, R5, 0x80, RZ ;  /* 0x0000008005057824 */ /* 0x000fe200078e00ff */
[----:B------:R-:W-:Y:S01]  /*1000*/  LEA.HI R6, R6, R8, RZ, 0x6 ;  /* 0x0000000806067211 */ /* 0x000fe200078f30ff */
[----:B------:R-:W-:Y:S01]  /*1010*/  IMAD R8, R223, 0x2, R4 ;  /* 0x00000002df087824 */ /* 0x000fe200078e0204 */
[----:B------:R-:W-:-:S02]  /*1020*/  LOP3.LUT R7, R3, 0x8, R7, 0xf8, !PT ;  /* 0x0000000803077812 */ /* 0x000fc400078ef807 */
[----:B------:R-:W-:Y:S01]  /*1030*/  LEA.HI R214, R214, R216, RZ, 0x3 ;  /* 0x000000d8d6d67211 */ /* 0x000fe200078f18ff */
[----:B------:R-:W-:Y:S01]  /*1040*/  IMAD.SHL.U32 R6, R6, 0x80, RZ ;  /* 0x0000008006067824 */ /* 0x000fe200078e00ff */
[----:B------:R-:W-:Y:S02]  /*1050*/  SHF.R.U32.HI R3, RZ, 0x3, R3 ;  /* 0x00000003ff037819 */ /* 0x000fe40000011603 */
[----:B------:R-:W-:Y:S01]  /*1060*/  LOP3.LUT R235, R222, R224, RZ, 0xfc, !PT ;  /* 0x000000e0deeb7212 */ /* 0x000fe200078efcff */
[----:B------:R-:W-:Y:S01]  /*1070*/  IMAD.SHL.U32 R214, R214, 0x40, RZ ;  /* 0x00000040d6d67824 */ /* 0x000fe200078e00ff */
[----:B------:R-:W-:Y:S02]  /*1080*/  LOP3.LUT R215, R215, 0x1c0, RZ, 0xc0, !PT ;  /* 0x000001c0d7d77812 */ /* 0x000fe400078ec0ff */
[----:B------:R-:W-:Y:S01]  /*1090*/  LOP3.LUT R3, R7, R3, RZ, 0x3c, !PT ;  /* 0x0000000307037212 */ /* 0x000fe200078e3cff */
[----:B------:R-:W-:Y:S01]  /*10a0*/  IMAD.IADD R235, R8, 0x1, R235 ;  /* 0x0000000108eb7824 */ /* 0x000fe200078e02eb */
[----:B------:R-:W-:-:S02]  /*10b0*/  LOP3.LUT R2, R2, 0xfffffe00, RZ, 0xc0, !PT ;  /* 0xfffffe0002027812 */ /* 0x000fc400078ec0ff */
[--C-:B------:R-:W-:Y:S02]  /*10c0*/  LOP3.LUT R234, R224, 0x38, R232.reuse, 0xf8, !PT ;  /* 0x00000038e0ea7812 */ /* 0x100fe400078ef8e8 */
[----:B------:R-:W-:Y:S02]  /*10d0*/  SHF.R.U32.HI R213, RZ, 0x3, R215 ;  /* 0x00000003ffd57819 */ /* 0x000fe400000116d7 */
[----:B------:R-:W-:Y:S02]  /*10e0*/  LOP3.LUT R232, R215, 0x38, R232, 0xf8, !PT ;  /* 0x00000038d7e87812 */ /* 0x000fe400078ef8e8 */
[----:B------:R-:W-:Y:S02]  /*10f0*/  LOP3.LUT P4, RZ, R221, 0x2, RZ, 0xc0, !PT ;  /* 0x00000002ddff7812 */ /* 0x000fe4000788c0ff */
[----:B------:R-:W-:Y:S02]  /*1100*/  IADD3 R4, R3, R2, R4 ;  /* 0x0000000203047210 */ /* 0x000fe40007ffe004 */
[----:B------:R-:W-:-:S02]  /*1110*/  LOP3.LUT R214, R214, 0xfffffe00, RZ, 0xc0, !PT ;  /* 0xfffffe00d6d67812 */ /* 0x000fc400078ec0ff */
[----:B------:R-:W-:Y:S02]  /*1120*/  LOP3.LUT R6, R6, 0xffffe000, RZ, 0xc0, !PT ;  /* 0xffffe00006067812 */ /* 0x000fe400078ec0ff */
[----:B------:R-:W-:Y:S02]  /*1130*/  LOP3.LUT R234, R234, R222, RZ, 0x3c, !PT ;  /* 0x000000deeaea7212 */ /* 0x000fe400078e3cff */
[----:B------:R-:W-:Y:S02]  /*1140*/  LOP3.LUT R232, R232, R213, RZ, 0x3c, !PT ;  /* 0x000000d5e8e87212 */ /* 0x000fe400078e3cff */
[----:B------:R-:W-:Y:S01]  /*1150*/  LOP3.LUT R3, R3, R2, RZ, 0xfc, !PT ;  /* 0x0000000203037212 */ /* 0x000fe200078efcff */
[----:B------:R-:W-:Y:S01]  /*1160*/  IMAD.MOV.U32 R2, RZ, RZ, 0x20 ;  /* 0x00000020ff027424 */ /* 0x000fe200078e00ff */
[--C-:B------:R-:W-:Y:S02]  /*1170*/  LOP3.LUT R233, R224, 0x38, R231.reuse, 0xf8, !PT ;  /* 0x00000038e0e97812 */ /* 0x100fe400078ef8e7 */
[----:B------:R-:W-:-:S02]  /*1180*/  LOP3.LUT R231, R215, 0x38, R231, 0xf8, !PT ;  /* 0x00000038d7e77812 */ /* 0x000fc400078ef8e7 */
[----:B------:R-:W-:Y:S02]  /*1190*/  LOP3.LUT R230, R224, 0x18, R140, 0xf8, !PT ;  /* 0x00000018e0e67812 */ /* 0x000fe400078ef88c */
[----:B------:R-:W-:Y:S02]  /*11a0*/  LEA R235, R235, 0x80, 0x1 ;  /* 0x00000080ebeb7811 */ /* 0x000fe400078e08ff */
[-C--:B------:R-:W-:Y:S02]  /*11b0*/  IADD3 R234, R234, R6.reuse, R220 ;  /* 0x00000006eaea7210 */ /* 0x080fe40007ffe0dc */
[----:B------:R-:W-:Y:S01]  /*11c0*/  IADD3 R232, R232, R6, R214 ;  /* 0x00000006e8e87210 */ /* 0x000fe20007ffe0d6 */
[----:B------:R-:W-:Y:S01]  /*11d0*/  IMAD.MOV.U32 R6, RZ, RZ, 0x40 ;  /* 0x00000040ff067424 */ /* 0x000fe200078e00ff */
[----:B------:R-:W-:Y:S02]  /*11e0*/  LOP3.LUT R5, R5, 0xffffe000, RZ, 0xc0, !PT ;  /* 0xffffe00005057812 */ /* 0x000fe400078ec0ff */
[----:B------:R-:W-:-:S02]  /*11f0*/  LOP3.LUT R233, R233, R222, RZ, 0x3c, !PT ;  /* 0x000000dee9e97212 */ /* 0x000fc400078e3cff */
[----:B------:R-:W-:Y:S02]  /*1200*/  LOP3.LUT R231, R231, R213, RZ, 0x3c, !PT ;  /* 0x000000d5e7e77212 */ /* 0x000fe400078e3cff */
[----:B------:R-:W-:Y:S02]  /*1210*/  SEL R239, R2, 0xffffffe0, !P1 ;  /* 0xffffffe002ef7807 */ /* 0x000fe40004800000 */
[----:B------:R-:W-:Y:S02]  /*1220*/  LEA R200, R0, 0x6100, 0x1 ;  /* 0x0000610000c87811 */ /* 0x000fe400078e08ff */
[----:B------:R-:W-:Y:S01]  /*1230*/  LOP3.LUT R230, R220, R230, R222, 0xf6, !PT ;  /* 0x000000e6dce67212 */ /* 0x000fe200078ef6de */
[C---:B------:R-:W-:Y:S01]  /*1240*/  IMAD.IADD R236, R235.reuse, 0x1, R239 ;  /* 0x00000001ebec7824 */ /* 0x040fe200078e02ef */
[----:B------:R-:W-:Y:S02]  /*1250*/  IADD3 R228, R235, -0x10, RZ ;  /* 0xfffffff0ebe47810 */ /* 0x000fe40007ffe0ff */
[C---:B------:R-:W-:Y:S01]  /*1260*/  LOP3.LUT P3, RZ, R221.reuse, 0x4, RZ, 0xc0, !PT ;  /* 0x00000004ddff7812 */ /* 0x040fe2000786c0ff */
[----:B------:R-:W-:Y:S01]  /*1270*/  IMAD R221, R221, 0x20, R226 ;  /* 0x00000020dddd7824 */ /* 0x000fe200078e02e2 */
[----:B------:R-:W-:-:S02]  /*1280*/  SEL R2, R2, 0xffffffe0, !P6 ;  /* 0xffffffe002027807 */ /* 0x000fc40007000000 */
[----:B------:R-:W-:Y:S02]  /*1290*/  @P0 IADD3 R228, R235, 0x10, RZ ;  /* 0x00000010ebe40810 */ /* 0x000fe40007ffe0ff */
[----:B------:R-:W-:Y:S02]  /*12a0*/  LEA R201, R4, 0xc100, 0x1 ;  /* 0x0000c10004c97811 */ /* 0x000fe400078e08ff */
[----:B------:R-:W-:Y:S01]  /*12b0*/  LEA R194, R3, 0x100, 0x1 ;  /* 0x0000010003c27811 */ /* 0x000fe200078e08ff */
[----:B------:R-:W-:Y:S01]  /*12c0*/  IMAD.IADD R239, R239, 0x1, R228 ;  /* 0x00000001efef7824 */ /* 0x000fe200078e02e4 */
[-C--:B------:R-:W-:Y:S01]  /*12d0*/  IADD3 R233, R233, R5.reuse, R220 ;  /* 0x00000005e9e97210 */ /* 0x080fe20007ffe0dc */
[----:B------:R-:W-:Y:S01]  /*12e0*/  IMAD.IADD R199, R201, 0x1, R2 ;  /* 0x00000001c9c77824 */ /* 0x000fe200078e0202 */
[----:B------:R-:W-:Y:S01]  /*12f0*/  IADD3 R231, R231, R5, R214 ;  /* 0x00000005e7e77210 */ /* 0x000fe20007ffe0d6 */
[----:B------:R-:W-:Y:S01]  /*1300*/  IMAD.IADD R193, R2, 0x1, R194 ;  /* 0x0000000102c17824 */ /* 0x000fe200078e02c2 */
[----:B------:R-:W-:-:S02]  /*1310*/  SEL R242, R6, 0xffffffc0, !P2 ;  /* 0xffffffc006f27807 */ /* 0x000fc40005000000 */
[----:B------:R-:W-:Y:S02]  /*1320*/  IADD3 R198, R200, 0x20, RZ ;  /* 0x00000020c8c67810 */ /* 0x000fe40007ffe0ff */
[----:B------:R-:W-:Y:S01]  /*1330*/  LEA R230, R230, 0x100, 0x1 ;  /* 0x00000100e6e67811 */ /* 0x000fe200078e08ff */
[----:B------:R-:W-:Y:S01]  /*1340*/  IMAD.IADD R235, R235, 0x1, R242 ;  /* 0x00000001ebeb7824 */ /* 0x000fe200078e02f2 */
[----:B------:R-:W-:Y:S01]  /*1350*/  SEL R5, R6, 0xffffffc0, !P3 ;  /* 0xffffffc006057807 */ /* 0x000fe20005800000 */
[----:B------:R-:W-:Y:S01]  /*1360*/  IMAD.IADD R237, R242, 0x1, R236 ;  /* 0x00000001f2ed7824 */ /* 0x000fe200078e02ec */
[----:B------:R-:W-:Y:S01]  /*1370*/  SEL R0, R6, 0xffffffc0, !P5 ;  /* 0xffffffc006007807 */ /* 0x000fe20006800000 */
[----:B------:R-:W-:Y:S01]  /*1380*/  IMAD.IADD R229, R230, 0x1, R242 ;  /* 0x00000001e6e57824 */ /* 0x000fe200078e02f2 */
[----:B------:R-:W-:Y:S01]  /*1390*/  @P4 IADD3 R198, R200, -0x20, RZ ;  /* 0xffffffe0c8c64810 */ /* 0x000fe20007ffe0ff */
[----:B------:R-:W-:Y:S01]  /*13a0*/  IMAD.IADD R238, R242, 0x1, R228 ;  /* 0x00000001f2ee7824 */ /* 0x000fe200078e02e4 */
[----:B------:R-:W-:Y:S01]  /*13b0*/  SHF.R.S32.HI R141, RZ, 0x1f, R140 ;  /* 0x0000001fff8d7819 */ /* 0x000fe2000001148c */
[----:B------:R-:W-:Y:S01]  /*13c0*/  IMAD.IADD R196, R200, 0x1, R5 ;  /* 0x00000001c8c47824 */ /* 0x000fe200078e0205 */
[C---:B------:R-:W-:Y:S01]  /*13d0*/  IADD3 R134, R138.reuse, 0x10, RZ ;  /* 0x000000108a867810 */ /* 0x040fe20007ffe0ff */
[----:B------:R-:W-:Y:S01]  /*13e0*/  IMAD.IADD R187, R5, 0x1, R198 ;  /* 0x0000000105bb7824 */ /* 0x000fe200078e02c6 */
[C---:B------:R-:W-:Y:S01]  /*13f0*/  IADD3 R133, R138.reuse, 0x30, RZ ;  /* 0x000000308a857810 */ /* 0x040fe20007ffe0ff */
[----:B------:R-:W-:Y:S01]  /*1400*/  IMAD.IADD R197, R201, 0x1, R0 ;  /* 0x00000001c9c57824 */ /* 0x000fe200078e0200 */
[----:B------:R-:W-:Y:S01]  /*1410*/  IADD3 R132, R138, 0x50, RZ ;  /* 0x000000508a847810 */ /* 0x000fe20007ffe0ff */
[----:B------:R-:W-:Y:S01]  /*1420*/  IMAD.IADD R192, R0, 0x1, R194 ;  /* 0x0000000100c07824 */ /* 0x000fe200078e02c2 */
[C---:B------:R-:W-:Y:S01]  /*1430*/  IADD3 R212, R246.reuse, 0x40, RZ ;  /* 0x00000040f6d47810 */ /* 0x040fe20007ffe0ff */
[----:B------:R-:W-:Y:S01]  /*1440*/  IMAD.IADD R195, R199, 0x1, R0 ;  /* 0x00000001c7c37824 */ /* 0x000fe200078e0200 */
[----:B------:R-:W-:Y:S01]  /*1450*/  IADD3 R211, R246, 0x80, RZ ;  /* 0x00000080f6d37810 */ /* 0x000fe20007ffe0ff */
[----:B------:R-:W-:Y:S01]  /*1460*/  IMAD.IADD R191, R0, 0x1, R193 ;  /* 0x0000000100bf7824 */ /* 0x000fe200078e02c1 */
[----:B------:R-:W-:Y:S01]  /*1470*/  LEA R234, R234, 0xc100, 0x1 ;  /* 0x0000c100eaea7811 */ /* 0x000fe200078e08ff */
[----:B------:R-:W-:Y:S01]  /*1480*/  IMAD.IADD R242, R242, 0x1, R239 ;  /* 0x00000001f2f27824 */ /* 0x000fe200078e02ef */
[----:B------:R-:W-:-:S02]  /*1490*/  LEA R232, R232, 0xc100, 0x1 ;  /* 0x0000c100e8e87811 */ /* 0x000fc400078e08ff */
[----:B------:R-:W-:Y:S02]  /*14a0*/  LEA R233, R233, 0xc100, 0x1 ;  /* 0x0000c100e9e97811 */ /* 0x000fe400078e08ff */
[----:B------:R-:W-:Y:S02]  /*14b0*/  LEA R231, R231, 0xc100, 0x1 ;  /* 0x0000c100e7e77811 */ /* 0x000fe400078e08ff */
        /* <DEDUP_REMOVED lines=10> */
[----:B------:R-:W-:Y:S02]  /*1560*/  IADD3 R143, R198, 0x5800, RZ ;  /* 0x00005800c68f7810 */ /* 0x000fe40007ffe0ff */
.L_x_2766:
        /* <DEDUP_REMOVED lines=33> */
[----:B------:R-:W-:Y:S01]  /*1780*/  YIELD ;  /* 0x0000000000007946 */ /* 0x000fe20003800000 */
[----:B------:R-:W-:Y:S01]  /*1790*/  LOP3.LUT R241, R206, 0xffff, RZ, 0xc0, !PT ;  /* 0x0000ffffcef17812 */ /* 0x000fe200078ec0ff */
[----:B------:R-:W-:Y:S05]  /*17a0*/  @P4 BRA `(.L_x_2618) ;  /* 0x0000005000004947 */ /* 0x000fea0003800000 */
[----:B-----5:R-:W-:Y:S01]  /*17b0*/  MOV R61, c[0x0][0x168] ;  /* 0x00005a00003d7a02 */ /* 0x020fe20000000f00 */
[----:B------:R-:W-:Y:S05]  /*17c0*/  @!P3 BRA `(.L_x_2618) ;  /* 0x000000300000b947 */ /* 0x000fea0003800000 */
[----:B------:R-:W2:Y:S04]  /*17d0*/  LDG.E R61, [R8.64] ;  /* 0x00000006083d7981 */ /* 0x000ea8000c1e1900 */
[----:B------:R-:W2:Y:S02]  /*17e0*/  LDG.E R0, [R8.64+0x4] ;  /* 0x0000040608007981 */ /* 0x000ea4000c1e1900 */
[----:B--2---:R-:W-:-:S02]  /*17f0*/  IADD3 R61, -R61, R0, RZ ;  /* 0x000000003d3d7210 */ /* 0x004fc40007ffe1ff */
.L_x_2618:
[----:B------:R-:W-:-:S04]  /*1800*/  ISETP.NE.U32.AND P0, PT, RZ, c[0x0][0x368], PT ;  /* 0x0000da00ff007a0c */ /* 0x000fc80003f05070 */
[----:B------:R-:W-:-:S13]  /*1810*/  ISETP.NE.AND.EX P0, PT, RZ, c[0x0][0x36c], PT, P0 ;  /* 0x0000db00ff007a0c */ /* 0x000fda0003f05300 */
[----:B------:R-:W-:Y:S05]  /*1820*/  @!P0 BRA `(.L_x_2619) ;  /* 0x0000004000008947 */ /* 0x000fea0003800000 */
[----:B---3--:R-:W-:-:S04]  /*1830*/  LEA R6, P0, R240, c[0x0][0x368], 0x2 ;  /* 0x0000da00f0067a11 */ /* 0x008fc800078010ff */
[----:B------:R-:W-:-:S05]  /*1840*/  LEA.HI.X R7, R240, c[0x0][0x36c], R63, 0x2, P0 ;  /* 0x0000db00f0077a11 */ /* 0x000fca00000f143f */
[----:B------:R1:W5:Y:S01]  /*1850*/  LDG.E R2, [R6.64] ;  /* 0x0000000606027981 */ /* 0x000362000c1e1900 */
[----:B------:R-:W-:Y:S05]  /*1860*/  BRA `(.L_x_2620) ;  /* 0x0000005000007947 */ /* 0x000fea0003800000 */
.L_x_2619:
[----:B------:R-:W-:Y:S01]  /*1870*/  MOV R2, c[0x0][0x1d0] ;  /* 0x0000740000027a02 */ /* 0x000fe20000000f00 */
[----:B------:R-:W-:Y:S05]  /*1880*/  @!P6 BRA `(.L_x_2620) ;  /* 0x000000300000e947 */ /* 0x000fea0003800000 */
[----:B------:R-:W2:Y:S04]  /*1890*/  LDG.E R2, [R6.64] ;  /* 0x0000000606027981 */ /* 0x000ea8000c1e1900 */
[----:B------:R-:W2:Y:S02]  /*18a0*/  LDG.E R0, [R6.64+0x4] ;  /* 0x0000040606007981 */ /* 0x000ea4000c1e1900 */
[----:B--2---:R-:W-:Y:S02]  /*18b0*/  IADD3 R2, -R2, R0, RZ ;  /* 0x0000000002027210 */ /* 0x004fe40007ffe1ff */
.L_x_2620:
[----:B------:R2:W4:Y:S04]  /*18c0*/  @P5 LDG.E R0, [R4.64] ;  /* 0x0000000604005981 */ /* 0x000528000c1e1900 */
[----:B--23--:R-:W4:Y:S01]  /*18d0*/  @P5 LDG.E R4, [R4.64+0x4] ;  /* 0x0000040604045981 */ /* 0x00cf22000c1e1900 */
[----:B------:R-:W-:Y:S01]  /*18e0*/  ISETP.NE.U32.AND P0, PT, RZ, c[0x0][0x378], PT ;  /* 0x0000de00ff007a0c */ /* 0x000fe20003f05070 */
[----:B-----5:R-:W-:-:S03]  /*18f0*/  IMAD.MOV.U32 R60, RZ, RZ, R2 ;  /* 0x000000ffff3c7224 */ /* 0x020fc600078e0002 */
[----:B------:R-:W-:Y:S01]  /*1900*/  ISETP.NE.AND.EX P1, PT, RZ, c[0x0][0x37c], PT, P0 ;  /* 0x0000df00ff007a0c */ /* 0x000fe20003f25300 */
[----:B------:R-:W-:Y:S01]  /*1910*/  IMAD.MOV.U32 R66, RZ, RZ, c[0x0][0x228] ;  /* 0x00008a00ff427624 */ /* 0x000fe200078e00ff */
[C---:B------:R-:W-:Y:S02]  /*1920*/  LOP3.LUT R244, R206.reuse, 0xff000000, RZ, 0xc0, !PT ;  /* 0xff000000cef47812 */ /* 0x040fe400078ec0ff */
[----:B------:R-:W-:Y:S02]  /*1930*/  LOP3.LUT R206, R206, 0xff0000, RZ, 0xc0, !PT ;  /* 0x00ff0000cece7812 */ /* 0x000fe400078ec0ff */
[----:B------:R-:W-:-:S07]  /*1940*/  SHF.R.U32.HI R244, RZ, 0x8, R244 ;  /* 0x00000008fff47819 */ /* 0x000fce00000116f4 */
[----:B-1----:R-:W-:-:S04]  /*1950*/  @P1 LEA R6, P0, R240, c[0x0][0x378], 0x2 ;  /* 0x0000de00f0061a11 */ /* 0x002fc800078010ff */
[----:B------:R-:W-:Y:S02]  /*1960*/  @P1 LEA.HI.X R7, R240, c[0x0][0x37c], R63, 0x2, P0 ;  /* 0x0000df00f0071a11 */ /* 0x000fe400000f143f */
[----:B------:R-:W-:Y:S01]  /*1970*/  LEA.HI R244, R206, R244, RZ, 0x10 ;  /* 0x000000f4cef47211 */ /* 0x000fe200078f80ff */
[----:B------:R-:W-:Y:S02]  /*1980*/  BSSY B0, `(.L_x_2621) ;  /* 0x000002a000007945 */ /* 0x000fe40003800000 */
[----:B------:R1:W5:Y:S01]  /*1990*/  @P1 LDG.E R60, [R6.64] ;  /* 0x00000006063c1981 */ /* 0x000362000c1e1900 */
[----:B------:R-:W-:Y:S02]  /*19a0*/  SHF.R.U32.HI R206, RZ, 0x10, R244 ;  /* 0x00000010ffce7819 */ /* 0x000fe400000116f4 */
        /* <DEDUP_REMOVED lines=39> */
.L_x_2622:
[----:B-1----:R-:W-:Y:S05]  /*1c20*/  BSYNC B0 ;  /* 0x0000000000007941 */ /* 0x002fea0003800000 */
.L_x_2621:
[----:B------:R-:W-:-:S04]  /*1c30*/  IMAD R84, R244, R4, RZ ;  /* 0x00000004f4547224 */ /* 0x000fc800078e02ff */
[C---:B------:R-:W-:Y:S02]  /*1c40*/  IMAD.IADD R4, R84.reuse, 0x1, R4 ;  /* 0x0000000154047824 */ /* 0x040fe400078e0204 */
[----:B------:R-:W-:-:S03]  /*1c50*/  IMAD R84, R84, 0x40, -R0 ;  /* 0x0000004054547824 */ /* 0x000fc600078e0a00 */
[----:B------:R-:W-:Y:S02]  /*1c60*/  IMNMX R4, R65, R4, PT ;  /* 0x0000000441047217 */ /* 0x000fe40003800200 */
[----:B------:R-:W-:-:S03]  /*1c70*/  IMNMX R84, RZ, R84, !PT ;  /* 0x00000054ff547217 */ /* 0x000fc60007800200 */
[----:B------:R-:W-:-:S05]  /*1c80*/  IMAD R0, R4, 0x40, -R0 ;  /* 0x0000004004007824 */ /* 0x000fca00078e0a00 */
[----:B------:R-:W-:-:S04]  /*1c90*/  IMNMX R0, R0, R66, PT ;  /* 0x0000004200007217 */ /* 0x000fc80003800200 */
[----:B------:R-:W-:Y:S02]  /*1ca0*/  ISETP.GT.AND P0, PT, R0, R84, PT ;  /* 0x000000540000720c */ /* 0x000fe40003f04270 */
[----:B------:R-:W-:-:S11]  /*1cb0*/  SHF.R.U32.HI R84, RZ, 0x6, R84 ;  /* 0x00000006ff547819 */ /* 0x000fd60000011654 */
        /* <DEDUP_REMOVED lines=12> */
[----:B------:R-:W-:Y:S01]  /*1d80*/  IMAD.MOV.U32 R91, RZ, RZ, c[0x0][0x238] ;  /* 0x00008e00ff5b7624 */ /* 0x000fe200078e00ff */
[----:B------:R-:W-:Y:S01]  /*1d90*/  IADD3 R82, P0, R226, R81, RZ ;  /* 0x00000051e2527210 */ /* 0x000fe20007f1e0ff */
[----:B------:R-:W-:Y:S01]  /*1da0*/  IMAD.MOV.U32 R96, RZ, RZ, 0x6 ;  /* 0x00000006ff607424 */ /* 0x000fe200078e00ff */
[--C-:B------:R-:W-:Y:S01]  /*1db0*/  SHF.R.S32.HI R247, RZ, 0x1f, R246.reuse ;  /* 0x0000001ffff77819 */ /* 0x100fe200000114f6 */
[----:B------:R-:W-:Y:S01]  /*1dc0*/  IMAD.SHL.U32 R88, R91, 0x40, RZ ;  /* 0x000000405b587824 */ /* 0x000fe200078e00ff */
[----:B------:R-:W-:Y:S01]  /*1dd0*/  LEA.HI.X.SX32 R81, R81, R3, 0x1, P0 ;  /* 0x0000000351517211 */ /* 0x000fe200000f0eff */
[----:B------:R-:W-:Y:S01]  /*1de0*/  IMAD.MOV.U32 R86, RZ, RZ, c[0x0][0x27c] ;  /* 0x00009f00ff567624 */ /* 0x000fe200078e00ff */
[----:B------:R-:W-:Y:S01]  /*1df0*/  IADD3 R116, R0, -0x1, RZ ;  /* 0xffffffff00747810 */ /* 0x000fe20007ffe0ff */
[----:B------:R-:W-:Y:S01]  /*1e00*/  IMAD.WIDE.U32 R4, R82, c[0x0][0x238], R246 ;  /* 0x00008e0052047a25 */ /* 0x000fe200078e00f6 */
[----:B------:R-:W-:-:S02]  /*1e10*/  SEL R79, R63, RZ, !P5 ;  /* 0x000000ff3f4f7207 */ /* 0x000fc40006800000 */
[----:B------:R-:W-:Y:S01]  /*1e20*/  IADD3 R80, -R226, R66, RZ ;  /* 0x00000042e2507210 */ /* 0x000fe20007ffe1ff */
[----:B------:R-:W-:Y:S01]  /*1e30*/  IMAD R3, R81, c[0x0][0x238], RZ ;  /* 0x00008e0051037a24 */ /* 0x000fe200078e02ff */
[----:B------:R-:W-:Y:S01]  /*1e40*/  SEL R128, R240, RZ, !P5 ;  /* 0x000000fff0807207 */ /* 0x000fe20006800000 */
[----:B------:R-:W-:Y:S01]  /*1e50*/  IMAD R146, R79, c[0x0][0x248], RZ ;  /* 0x000092004f927a24 */ /* 0x000fe200078e02ff */
[----:B------:R-:W-:Y:S01]  /*1e60*/  SHF.L.U64.HI R87, R91, R96, c[0x0][0x23c] ;  /* 0x00008f005b577619 */ /* 0x000fe20000010260 */
[----:B------:R-:W-:Y:S01]  /*1e70*/  IMAD R3, R82, c[0x0][0x23c], R3 ;  /* 0x00008f0052037a24 */ /* 0x000fe200078e0203 */
[----:B------:R-:W-:Y:S01]  /*1e80*/  IADD3 R78, R2, R67, RZ ;  /* 0x00000043024e7210 */ /* 0x000fe20007ffe0ff */
[----:B------:R-:W-:Y:S01]  /*1e90*/  IMAD R146, R128, c[0x0][0x24c], R146 ;  /* 0x0000930080927a24 */ /* 0x000fe200078e0292 */
[----:B------:R-:W-:Y:S01]  /*1ea0*/  ISETP.GE.AND P5, PT, R246, c[0x0][0x1d4], PT ;  /* 0x00007500f6007a0c */ /* 0x000fe20003fa6270 */
[----:B------:R-:W-:Y:S01]  /*1eb0*/  IMAD.IADD R5, R5, 0x1, R3 ;  /* 0x0000000105057824 */ /* 0x000fe200078e0203 */
[----:B------:R-:W-:Y:S01]  /*1ec0*/  ISETP.GE.AND P4, PT, R212, c[0x0][0x1d4], PT ;  /* 0x00007500d4007a0c */ /* 0x000fe20003f86270 */
[----:B------:R-:W-:Y:S01]  /*1ed0*/  IMAD R3, R116, -0x40, R80 ;  /* 0xffffffc074037824 */ /* 0x000fe200078e0250 */
[----:B------:R-:W-:Y:S01]  /*1ee0*/  SHF.R.S32.HI R77, RZ, 0x1f, R78 ;  /* 0x0000001fff4d7819 */ /* 0x000fe2000001144e */
[----:B------:R-:W-:Y:S01]  /*1ef0*/  IMAD.WIDE.U32 R130, R241, c[0x0][0x240], R4 ;  /* 0x00009000f1827a25 */ /* 0x000fe200078e0004 */
[----:B------:R-:W-:-:S02]  /*1f00*/  SHF.R.S32.HI R4, RZ, 0x1f, R116 ;  /* 0x0000001fff047819 */ /* 0x000fc40000011474 */
[----:B------:R-:W-:Y:S01]  /*1f10*/  ISETP.GE.AND P1, PT, R3, 0x1, PT ;  /* 0x000000010300780c */ /* 0x000fe20003f26270 */
[----:B------:R-:W-:Y:S01]  /*1f20*/  IMAD R131, R241, c[0x0][0x244], R131 ;  /* 0x00009100f1837a24 */ /* 0x000fe200078e0283 */
[----:B------:R-:W-:Y:S01]  /*1f30*/  ISETP.GE.AND P3, PT, R211, c[0x0][0x1d4], PT ;  /* 0x00007500d3007a0c */ /* 0x000fe20003f66270 */
[----:B------:R-:W-:Y:S01]  /*1f40*/  IMAD R0, R87, R116, RZ ;  /* 0x0000007457007224 */ /* 0x000fe200078e02ff */
[----:B------:R-:W-:Y:S01]  /*1f50*/  MOV R90, 0x5 ;  /* 0x00000005005a7802 */ /* 0x000fe20000000f00 */
[----:B------:R-:W-:Y:S01]  /*1f60*/  IMAD.WIDE.U32 R130, R128, c[0x0][0x248], R130 ;  /* 0x0000920080827a25 */ /* 0x000fe200078e0082 */
[----:B------:R-:W-:Y:S02]  /*1f70*/  SHF.R.S32.HI R118, RZ, 0x1f, R225 ;  /* 0x0000001fff767819 */ /* 0x000fe400000114e1 */
[----:B------:R-:W-:Y:S01]  /*1f80*/  SHF.L.U64.HI R90, R91, R90, c[0x0][0x23c] ;  /* 0x00008f005b5a7619 */ /* 0x000fe2000001025a */
[----:B------:R-:W-:Y:S01]  /*1f90*/  IMAD.IADD R147, R131, 0x1, R146 ;  /* 0x0000000183937824 */ /* 0x000fe200078e0292 */
[----:B------:R-:W-:Y:S01]  /*1fa0*/  IADD3 R10, R140, 0x40, RZ ;  /* 0x000000408c0a7810 */ /* 0x000fe20007ffe0ff */
[----:B------:R-:W-:Y:S01]  /*1fb0*/  IMAD.MOV.U32 R146, RZ, RZ, R130 ;  /* 0x000000ffff927224 */ /* 0x000fe200078e0082 */
[----:B------:R-:W-:Y:S01]  /*1fc0*/  SHF.R.S32.HI R139, RZ, 0x1f, R138 ;  /* 0x0000001fff8b7819 */ /* 0x000fe2000001148a */
[-C--:B------:R-:W-:Y:S01]  /*1fd0*/  IMAD R0, R4, R88.reuse, R0 ;  /* 0x0000005804007224 */ /* 0x080fe200078e0200 */
[----:B-----5:R-:W-:Y:S01]  /*1fe0*/  SHF.R.S32.HI R72, RZ, 0x1f, R60 ;  /* 0x0000001fff487819 */ /* 0x020fe2000001143c */
[----:B------:R-:W-:-:S04]  /*1ff0*/  IMAD.WIDE.U32 R4, R116, R88, R146 ;  /* 0x0000005874047225 */ /* 0x000fc800078e0092 */
[----:B------:R-:W-:Y:S01]  /*2000*/  IMAD.IADD R0, R5, 0x1, R0 ;  /* 0x0000000105007824 */ /* 0x000fe200078e0200 */
[----:B------:R-:W-:Y:S01]  /*2010*/  @P1 LEA R8, P0, R4, c[0x0][0x220], 0x1 ;  /* 0x0000880004081a11 */ /* 0x000fe200078008ff */
[----:B------:R-:W-:Y:S02]  /*2020*/  IMAD R2, R77, c[0x0][0x1e0], RZ ;  /* 0x000078004d027a24 */ /* 0x000fe400078e02ff */
[----:B------:R-:W-:Y:S01]  /*2030*/  IMAD.WIDE.U32 R6, R78, c[0x0][0x1e0], RZ ;  /* 0x000078004e067a25 */ /* 0x000fe200078e00ff */
[----:B------:R-:W-:Y:S02]  /*2040*/  @P1 LEA.HI.X R9, R4, c[0x0][0x224], R0, 0x1, P0 ;  /* 0x0000890004091a11 */ /* 0x000fe400000f0c00 */
[----:B------:R-:W-:Y:S01]  /*2050*/  ISETP.GT.AND P0, PT, R3, 0x20, PT ;  /* 0x000000200300780c */ /* 0x000fe20003f04270 */
[----:B------:R-:W-:Y:S02]  /*2060*/  IMAD R2, R78, c[0x0][0x1e4], R2 ;  /* 0x000079004e027a24 */ /* 0x000fe400078e0202 */
[----:B------:R-:W-:Y:S01]  /*2070*/  IMAD.SHL.U32 R91, R91, 0x20, RZ ;  /* 0x000000205b5b7824 */ /* 0x000fe200078e00ff */
[----:B------:R-:W-:Y:S01]  /*2080*/  @!PT LDS RZ, [RZ] ;  /* 0x00000000fffff984 */ /* 0x000fe20000000800 */
[----:B------:R-:W-:Y:S01]  /*2090*/  @!PT LDS RZ, [RZ] ;  /* 0x00000000fffff984 */ /* 0x000fe20000000800 */
[----:B------:R-:W-:Y:S01]  /*20a0*/  @!PT LDS RZ, [RZ] ;  /* 0x00000000fffff984 */ /* 0x000fe20000000800 */
[----:B------:R1:W-:Y:S01]  /*20b0*/  @P1 LDGSTS.E.BYPASS.LTC128B.128 [R217+0x6100], [R8.64], !P5 ;  /* 0x0610000008d91fae */ /* 0x0003e2000e901d46 */
[----:B------:R-:W-:-:S02]  /*20c0*/  IMAD.IADD R7, R7, 0x1, R2 ;  /* 0x0000000107077824 */ /* 0x000fc400078e0202 */
[----:B------:R-:W-:Y:S01]  /*20d0*/  IMAD R89, R118, c[0x0][0x1e0], RZ ;  /* 0x0000780076597a24 */ /* 0x000fe200078e02ff */
[----:B------:R1:W-:Y:S01]  /*20e0*/  @P1 LDGSTS.E.BYPASS.LTC128B.128 [R217+0x8100], [R8.64+0x80], !P4 ;  /* 0x0810008008d91fae */ /* 0x0003e2000e101d46 */
[----:B------:R-:W-:-:S03]  /*20f0*/  IMAD.WIDE.U32 R144, R241, c[0x0][0x1e8], R6 ;  /* 0x00007a00f1907a25 */ /* 0x000fc600078e0006 */
[----:B------:R1:W-:Y:S01]  /*2100*/  @P1 LDGSTS.E.BYPASS.LTC128B.128 [R217+0xa100], [R8.64+0x100], !P3 ;  /* 0x0a10010008d91fae */ /* 0x0003e2000d901d46 */
[----:B------:R-:W-:Y:S01]  /*2110*/  @P0 IADD3 R2, P1, R91, R4, RZ ;  /* 0x000000045b020210 */ /* 0x000fe20007f3e0ff */
[----:B------:R-:W-:Y:S02]  /*2120*/  IMAD R145, R241, c[0x0][0x1ec], R145 ;  /* 0x00007b00f1917a24 */ /* 0x000fe400078e0291 */
[C---:B------:R-:W-:Y:S01]  /*2130*/  IMAD.WIDE.U32 R148, R225.reuse, c[0x0][0x1e0], RZ ;  /* 0x00007800e1947a25 */ /* 0x040fe200078e00ff */
[----:B------:R-:W-:Y:S02]  /*2140*/  @P0 IADD3.X R0, R0, R90, RZ, P1, !PT ;  /* 0x0000005a00000210 */ /* 0x000fe40000ffe4ff */
[----:B------:R-:W-:Y:S01]  /*2150*/  @P0 LEA R4, P1, R2, c[0x0][0x220], 0x1 ;  /* 0x0000880002040a11 */ /* 0x000fe200078208ff */
[----:B------:R-:W-:-:S03]  /*2160*/  IMAD R89, R225, c[0x0][0x1e4], R89 ;  /* 0x00007900e1597a24 */ /* 0x000fc600078e0259 */
[----:B------:R-:W-:Y:S01]  /*2170*/  @P0 LEA.HI.X R5, R2, c[0x0][0x224], R0, 0x1, P1 ;  /* 0x0000890002050a11 */ /* 0x000fe200008f0c00 */
[----:B------:R-:W-:Y:S02]  /*2180*/  IMAD.SHL.U32 R0, R86, 0x2, RZ ;  /* 0x0000000256007824 */ /* 0x000fe400078e00ff */
[----:B------:R-:W-:Y:S02]  /*2190*/  IMAD.IADD R89, R149, 0x1, R89 ;  /* 0x0000000195597824 */ /* 0x000fe400078e0259 */
[----:B------:R3:W-:Y:S04]  /*21a0*/  @P0 LDGSTS.E.BYPASS.LTC128B.128 [R217+0x7100], [R4.64], !P5 ;  /* 0x0710000004d90fae */ /* 0x0007e8000e901d46 */
[----:B------:R3:W-:Y:S04]  /*21b0*/  @P0 LDGSTS.E.BYPASS.LTC128B.128 [R217+0x9100], [R4.64+0x80], !P4 ;  /* 0x0910008004d90fae */ /* 0x0007e8000e101d46 */
[----:B------:R3:W-:Y:S01]  /*21c0*/  @P0 LDGSTS.E.BYPASS.LTC128B.128 [R217+0xb100], [R4.64+0x100], !P3 ;  /* 0x0b10010004d90fae */ /* 0x0007e2000d901d46 */
[----:B------:R-:W-:-:S02]  /*21d0*/  ISETP.GE.AND P0, PT, R140, c[0x0][0x27c], PT ;  /* 0x00009f008c007a0c */ /* 0x000fc40003f06270 */
[----:B-1----:R-:W-:Y:S01]  /*21e0*/  IADD3 R9, R140, 0x20, RZ ;  /* 0x000000208c097810 */ /* 0x002fe20007ffe0ff */
[----:B------:R-:W0:Y:S01]  /*21f0*/  LDGDEPBAR ;  /* 0x00000000000079af */ /* 0x000e220000000000 */
[----:B------:R-:W-:Y:S02]  /*2200*/  WARPSYNC 0xffffffff ;  /* 0xffffffff00007948 */ /* 0x000fe40003800000 */
[----:B------:R-:W-:Y:S02]  /*2210*/  ISETP.GE.AND P1, PT, R9, c[0x0][0x27c], PT ;  /* 0x00009f0009007a0c */ /* 0x000fe40003f26270 */
[----:B--2---:R-:W-:Y:S01]  /*2220*/  @P2 SHF.R.S32.HI R76, RZ, 0x1f, R126 ;  /* 0x0000001fff4c2819 */ /* 0x004fe2000001147e */
[----:B------:R-:W-:Y:S01]  /*2230*/  @!P2 IMAD.MOV.U32 R76, RZ, RZ, R63 ;  /* 0x000000ffff4ca224 */ /* 0x000fe200078e003f */
[----:B------:R-:W-:Y:S02]  /*2240*/  @!P2 MOV R126, R240 ;  /* 0x000000f0007ea202 */ /* 0x000fe40000000f00 */
[----:B------:R-:W-:-:S02]  /*2250*/  ISETP.GE.AND P2, PT, R10, c[0x0][0x27c], PT ;  /* 0x00009f000a007a0c */ /* 0x000fc40003f46270 */
[----:B------:R-:W-:Y:S02]  /*2260*/  SEL R76, R76, RZ, !P6 ;  /* 0x000000ff4c4c7207 */ /* 0x000fe40007000000 */
[----:B------:R-:W-:-:S03]  /*2270*/  SEL R126, R126, RZ, !P6 ;  /* 0x000000ff7e7e7207 */ /* 0x000fc60007000000 */
[----:B------:R-:W-:Y:S02]  /*2280*/  IMAD R83, R76, c[0x0][0x1f0], RZ ;  /* 0x00007c004c537a24 */ /* 0x000fe400078e02ff */
[----:B------:R-:W-:-:S04]  /*2290*/  IMAD.WIDE.U32 R144, R126, c[0x0][0x1f0], R144 ;  /* 0x00007c007e907a25 */ /* 0x000fc800078e0090 */
[----:B------:R-:W-:-:S05]  /*22a0*/  IMAD R83, R126, c[0x0][0x1f4], R83 ;  /* 0x00007d007e537a24 */ /* 0x000fca00078e0253 */
[----:B------:R-:W-:Y:S02]  /*22b0*/  IADD3 R83, R145, R83, RZ ;  /* 0x0000005391537210 */ /* 0x000fe40007ffe0ff */
[C---:B---3--:R-:W-:Y:S01]  /*22c0*/  IADD3 R7, -R0.reuse, c[0x0][0x1d4], RZ ;  /* 0x0000750000077a10 */ /* 0x048fe20007ffe1ff */
[----:B------:R-:W-:Y:S01]  /*22d0*/  IMAD.WIDE.U32 R12, R241, c[0x0][0x260], R246 ;  /* 0x00009800f10c7a25 */ /* 0x000fe200078e00f6 */
[----:B------:R-:W-:Y:S01]  /*22e0*/  SEL R4, RZ, c[0x0][0x27c], !P0 ;  /* 0x00009f00ff047a07 */ /* 0x000fe20004000000 */
[----:B------:R-:W-:Y:S01]  /*22f0*/  BAR.SYNC.DEFER_BLOCKING 0x0 ;  /* 0x0000000000007b1d */ /* 0x000fe20000010000 */
[CC--:B------:R-:W-:Y:S01]  /*2300*/  SEL R2, R0.reuse, R7.reuse, !P0 ;  /* 0x0000000700027207 */ /* 0x0c0fe20004000000 */
[----:B------:R-:W-:Y:S01]  /*2310*/  IMAD R79, R79, c[0x0][0x268], RZ ;  /* 0x00009a004f4f7a24 */ /* 0x000fe200078e02ff */
[-C--:B------:R-:W-:Y:S01]  /*2320*/  SEL R11, R0, R7.reuse, !P1 ;  /* 0x00000007000b7207 */ /* 0x080fe20004800000 */
[----:B------:R-:W-:Y:S01]  /*2330*/  IMAD.IADD R4, R140, 0x1, R4 ;  /* 0x000000018c047824 */ /* 0x000fe200078e0204 */
[----:B------:R-:W-:Y:S01]  /*2340*/  SEL R7, R0, R7, !P2 ;  /* 0x0000000700077207 */ /* 0x000fe20005000000 */
[----:B------:R-:W-:Y:S01]  /*2350*/  IMAD R120, R118, c[0x0][0x280], RZ ;  /* 0x0000a00076787a24 */ /* 0x000fe200078e02ff */
[----:B------:R-:W-:Y:S01]  /*2360*/  SEL R0, RZ, c[0x0][0x27c], !P1 ;  /* 0x00009f00ff007a07 */ /* 0x000fe20004800000 */
[----:B------:R-:W-:Y:S01]  /*2370*/  IMAD R13, R241, c[0x0][0x264], R13 ;  /* 0x00009900f10d7a24 */ /* 0x000fe200078e020d */
[----:B------:R-:W-:Y:S01]  /*2380*/  SEL R8, RZ, c[0x0][0x27c], !P2 ;  /* 0x00009f00ff087a07 */ /* 0x000fe20005000000 */
[----:B------:R-:W-:Y:S01]  /*2390*/  IMAD R79, R128, c[0x0][0x26c], R79 ;  /* 0x00009b00804f7a24 */ /* 0x000fe200078e024f */
[----:B------:R-:W-:Y:S01]  /*23a0*/  SHF.R.S32.HI R3, RZ, 0x1f, R2 ;  /* 0x0000001fff037819 */ /* 0x000fe20000011402 */
[----:B------:R-:W-:Y:S01]  /*23b0*/  IMAD.IADD R0, R9, 0x1, R0 ;  /* 0x0000000109007824 */ /* 0x000fe200078e0200 */
[----:B------:R-:W-:Y:S01]  /*23c0*/  SHF.R.S32.HI R6, RZ, 0x1f, R4 ;  /* 0x0000001fff067819 */ /* 0x000fe20000011404 */
[----:B------:R-:W-:Y:S01]  /*23d0*/  IMAD.IADD R8, R10, 0x1, R8 ;  /* 0x000000010a087824 */ /* 0x000fe200078e0208 */
[----:B------:R-:W-:Y:S01]  /*23e0*/  LEA.HI R3, R3, R2, RZ, 0x4 ;  /* 0x0000000203037211 */ /* 0x000fe200078f20ff */
[----:B------:R-:W-:Y:S01]  /*23f0*/  IMAD.WIDE.U32 R128, R128, c[0x0][0x268], R12 ;  /* 0x00009a0080807a25 */ /* 0x000fe200078e000c */
[----:B------:R-:W-:Y:S01]  /*2400*/  SHF.R.S32.HI R5, RZ, 0x1f, R0 ;  /* 0x0000001fff057819 */ /* 0x000fe20000011400 */
[----:B------:R-:W-:Y:S01]  /*2410*/  ULDC.U8 UR4, c[0x0][0x298] ;  /* 0x0000a60000047ab9 */ /* 0x000fe20000000000 */
[----:B------:R-:W-:Y:S01]  /*2420*/  SHF.R.S32.HI R2, RZ, 0x1f, R11 ;  /* 0x0000001fff027819 */ /* 0x000fe2000001140b */
[----:B------:R-:W-:Y:S01]  /*2430*/  IMAD R120, R225, c[0x0][0x284], R120 ;  /* 0x0000a100e1787a24 */ /* 0x000fe200078e0278 */
[-C--:B------:R-:W-:Y:S01]  /*2440*/  LEA.HI R114, R5, R0.reuse, RZ, 0x3 ;  /* 0x0000000005727211 */ /* 0x080fe200078f18ff */
[----:B------:R-:W-:Y:S01]  /*2450*/  IMAD.WIDE.U32 R124, R225, c[0x0][0x280], R138 ;  /* 0x0000a000e17c7a25 */ /* 0x000fe200078e008a */
[----:B------:R-:W-:-:S02]  /*2460*/  LEA.HI R5, R5, R0, RZ, 0x6 ;  /* 0x0000000005057211 */ /* 0x000fc400078f30ff */
[----:B------:R-:W-:Y:S01]  /*2470*/  SHF.R.S32.HI R0, RZ, 0x1f, R7 ;  /* 0x0000001fff007819 */ /* 0x000fe20000011407 */
[----:B------:R-:W-:Y:S01]  /*2480*/  IMAD.WIDE.U32 R122, R225, c[0x0][0x290], R138 ;  /* 0x0000a400e17a7a25 */ /* 0x000fe200078e008a */
[CC--:B------:R-:W-:Y:S02]  /*2490*/  LEA.HI R115, R6.reuse, R4.reuse, RZ, 0x3 ;  /* 0x0000000406737211 */ /* 0x0c0fe400078f18ff */
[----:B------:R-:W-:Y:S01]  /*24a0*/  LEA.HI R6, R6, R4, RZ, 0x6 ;  /* 0x0000000406067211 */ /* 0x000fe200078f30ff */
[----:B------:R-:W-:Y:S01]  /*24b0*/  IMAD.SHL.U32 R5, R5, 0x40, RZ ;  /* 0x0000004005057824 */ /* 0x000fe200078e00ff */
[----:B------:R-:W-:Y:S01]  /*24c0*/  SHF.R.S32.HI R4, RZ, 0x1f, R8 ;  /* 0x0000001fff047819 */ /* 0x000fe20000011408 */
[C-C-:B------:R-:W-:Y:S01]  /*24d0*/  IMAD.WIDE.U32 R16, R225.reuse, c[0x0][0x280], R140.reuse ;  /* 0x0000a000e1107a25 */ /* 0x140fe200078e008c */
[----:B------:R-:W-:Y:S02]  /*24e0*/  LEA.HI R2, R2, R11, RZ, 0x4 ;  /* 0x0000000b02027211 */ /* 0x000fe400078f20ff */
[----:B------:R-:W-:Y:S01]  /*24f0*/  LEA.HI R0, R0, R7, RZ, 0x4 ;  /* 0x0000000700007211 */ /* 0x000fe200078f20ff */
[----:B------:R-:W-:Y:S01]  /*2500*/  IMAD.SHL.U32 R6, R6, 0x40, RZ ;  /* 0x0000004006067824 */ /* 0x000fe200078e00ff */
[----:B------:R-:W-:Y:S01]  /*2510*/  LEA.HI R113, R4, R8, RZ, 0x3 ;  /* 0x0000000804717211 */ /* 0x000fe200078f18ff */
[----:B------:R-:W-:Y:S01]  /*2520*/  IMAD.WIDE.U32 R14, R225, c[0x0][0x290], R140 ;  /* 0x0000a400e10e7a25 */ /* 0x000fe200078e008c */
[----:B------:R-:W-:-:S02]  /*2530*/  SHF.R.S32.HI R3, RZ, 0x4, R3 ;  /* 0x00000004ff037819 */ /* 0x000fc40000011403 */
[----:B------:R-:W-:Y:S01]  /*2540*/  SHF.R.S32.HI R2, RZ, 0x4, R2 ;  /* 0x00000004ff027819 */ /* 0x000fe20000011402 */
[----:B------:R-:W-:Y:S01]  /*2550*/  IMAD.WIDE.U32 R12, R241, c[0x0][0x210], R140 ;  /* 0x00008400f10c7a25 */ /* 0x000fe200078e008c */
[----:B------:R-:W-:Y:S02]  /*2560*/  SHF.R.S32.HI R0, RZ, 0x4, R0 ;  /* 0x00000004ff007819 */ /* 0x000fe40000011400 */
[----:B------:R-:W-:Y:S01]  /*2570*/  LEA.HI.SX32 R112, R115, R3, 0x1d ;  /* 0x0000000373707211 */ /* 0x000fe200078feaff */
[----:B------:R-:W-:Y:S01]  /*2580*/  IMAD R73, R72, c[0x0][0x280], RZ ;  /* 0x0000a00048497a24 */ /* 0x000fe200078e02ff */
[----:B------:R-:W-:Y:S01]  /*2590*/  LEA.HI.SX32 R111, R114, R2, 0x1d ;  /* 0x00000002726f7211 */ /* 0x000fe200078feaff */
[----:B------:R-:W-:Y:S01]  /*25a0*/  IMAD.IADD R125, R125, 0x1, R120 ;  /* 0x000000017d7d7824 */ /* 0x000fe200078e0278 */
[----:B------:R-:W-:Y:S01]  /*25b0*/  LEA.HI.SX32 R110, R113, R0, 0x1d ;  /* 0x00000000716e7211 */ /* 0x000fe200078feaff */
[----:B------:R-:W-:Y:S01]  /*25c0*/  IMAD.IADD R121, R120, 0x1, R17 ;  /* 0x0000000178797824 */ /* 0x000fe200078e0211 */
[----:B------:R-:W-:Y:S01]  /*25d0*/  IADD3 R78, P6, R225, R78, RZ ;  /* 0x0000004ee14e7210 */ /* 0x000fe20007fde0ff */
[----:B------:R-:W-:Y:S01]  /*25e0*/  IMAD R76, R76, c[0x0][0x218], RZ ;  /* 0x000086004c4c7a24 */ /* 0x000fe200078e02ff */
[----:B------:R-:W-:Y:S01]  /*25f0*/  SHF.R.S32.HI R3, RZ, 0x1f, R112 ;  /* 0x0000001fff037819 */ /* 0x000fe20000011470 */
[----:B------:R-:W-:Y:S01]  /*2600*/  IMAD R72, R72, c[0x0][0x290], RZ ;  /* 0x0000a40048487a24 */ /* 0x000fe200078e02ff */
[----:B------:R-:W-:Y:S01]  /*2610*/  SHF.R.S32.HI R2, RZ, 0x1f, R111 ;  /* 0x0000001fff027819 */ /* 0x000fe2000001146f */
[----:B------:R-:W-:Y:S01]  /*2620*/  IMAD.X R77, R77, 0x1, R118, P6 ;  /* 0x000000014d4d7824 */ /* 0x000fe200030e0676 */
[----:B------:R-:W-:Y:S01]  /*2630*/  SHF.R.S32.HI R0, RZ, 0x1f, R110 ;  /* 0x0000001fff007819 */ /* 0x000fe2000001146e */
[----:B------:R-:W-:Y:S01]  /*2640*/  IMAD R118, R118, c[0x0][0x290], RZ ;  /* 0x0000a40076767a24 */ /* 0x000fe200078e02ff */
[----:B------:R-:W-:Y:S01]  /*2650*/  LEA.HI R4, R4, R8, RZ, 0x6 ;  /* 0x0000000804047211 */ /* 0x000fe200078f30ff */
[----:B------:R-:W-:Y:S01]  /*2660*/  IMAD R13, R241, c[0x0][0x214], R13 ;  /* 0x00008500f10d7a24 */ /* 0x000fe200078e020d */
[----:B------:R-:W-:Y:S01]  /*2670*/  LEA.HI R3, R3, R112, RZ, 0x3 ;  /* 0x0000007003037211 */ /* 0x000fe200078f18ff */
[----:B------:R-:W-:Y:S01]  /*2680*/  IMAD.SHL.U32 R112, R112, 0x8, RZ ;  /* 0x0000000870707824 */ /* 0x000fe200078e00ff */
[----:B------:R-:W-:Y:S01]  /*2690*/  LEA.HI R2, R2, R111, RZ, 0x3 ;  /* 0x0000006f02027211 */ /* 0x000fe200078f18ff */
[----:B------:R-:W-:Y:S01]  /*26a0*/  IMAD.SHL.U32 R111, R111, 0x8, RZ ;  /* 0x000000086f6f7824 */ /* 0x000fe200078e00ff */
[----:B------:R-:W-:Y:S01]  /*26b0*/  LEA.HI R0, R0, R110, RZ, 0x3 ;  /* 0x0000006e00007211 */ /* 0x000fe200078f18ff */
[----:B------:R-:W-:Y:S01]  /*26c0*/  IMAD.SHL.U32 R110, R110, 0x8, RZ ;  /* 0x000000086e6e7824 */ /* 0x000fe200078e00ff */
[----:B------:R-:W-:Y:S01]  /*26d0*/  LOP3.LUT R109, R224, 0x38, R115, 0xf8, !PT ;  /* 0x00000038e06d7812 */ /* 0x000fe200078ef873 */
[----:B------:R-:W-:Y:S01]  /*26e0*/  IMAD.SHL.U32 R4, R4, 0x40, RZ ;  /* 0x0000004004047824 */ /* 0x000fe200078e00ff */
[C---:B------:R-:W-:Y:S01]  /*26f0*/  LOP3.LUT R107, R224.reuse, 0x38, R114, 0xf8, !PT ;  /* 0x00000038e06b7812 */ /* 0x040fe200078ef872 */
[----:B------:R-:W-:Y:S01]  /*2700*/  IMAD.SHL.U32 R3, R3, 0x200, RZ ;  /* 0x0000020003037824 */ /* 0x000fe200078e00ff */
[----:B------:R-:W-:Y:S01]  /*2710*/  LOP3.LUT R105, R224, 0x38, R113, 0xf8, !PT ;  /* 0x00000038e0697812 */ /* 0x000fe200078ef871 */
[----:B------:R-:W-:Y:S01]  /*2720*/  IMAD.SHL.U32 R2, R2, 0x200, RZ ;  /* 0x0000020002027824 */ /* 0x000fe200078e00ff */
[----:B------:R-:W-:Y:S01]  /*2730*/  LOP3.LUT R108, R224, 0x38, R112, 0xf8, !PT ;  /* 0x00000038e06c7812 */ /* 0x000fe200078ef870 */
[----:B------:R-:W-:Y:S01]  /*2740*/  IMAD.SHL.U32 R0, R0, 0x200, RZ ;  /* 0x0000020000007824 */ /* 0x000fe200078e00ff */
[C---:B------:R-:W-:Y:S01]  /*2750*/  LOP3.LUT R106, R224.reuse, 0x38, R111, 0xf8, !PT ;  /* 0x00000038e06a7812 */ /* 0x040fe200078ef86f */
[----:B------:R-:W-:Y:S01]  /*2760*/  IMAD R118, R225, c[0x0][0x294], R118 ;  /* 0x0000a500e1767a24 */ /* 0x000fe200078e0276 */
[----:B------:R-:W-:Y:S01]  /*2770*/  LOP3.LUT R104, R224, 0x38, R110, 0xf8, !PT ;  /* 0x00000038e0687812 */ /* 0x000fe200078ef86e */
[----:B------:R-:W-:Y:S01]  /*2780*/  IMAD.MOV.U32 R120, RZ, RZ, R16 ;  /* 0x000000ffff787224 */ /* 0x000fe200078e0010 */
[----:B------:R-:W-:Y:S01]  /*2790*/  LOP3.LUT R6, R6, 0x7ffff000, RZ, 0xc0, !PT ;  /* 0x7ffff00006067812 */ /* 0x000fe200078ec0ff */
[----:B------:R-:W-:Y:S01]  /*27a0*/  IMAD.IADD R123, R123, 0x1, R118 ;  /* 0x000000017b7b7824 */ /* 0x000fe200078e0276 */
[-C--:B------:R-:W-:Y:S01]  /*27b0*/  LOP3.LUT R109, R109, R222.reuse, RZ, 0x3c, !PT ;  /* 0x000000de6d6d7212 */ /* 0x080fe200078e3cff */
[----:B------:R-:W-:Y:S01]  /*27c0*/  IMAD.IADD R119, R118, 0x1, R15 ;  /* 0x0000000176777824 */ /* 0x000fe200078e020f */
[----:B------:R-:W-:Y:S01]  /*27d0*/  LOP3.LUT R5, R5, 0x7ffff000, RZ, 0xc0, !PT ;  /* 0x7ffff00005057812 */ /* 0x000fe200078ec0ff */
[----:B------:R-:W-:Y:S01]  /*27e0*/  IMAD.MOV.U32 R118, RZ, RZ, R14 ;  /* 0x000000ffff767224 */ /* 0x000fe200078e000e */
[-C--:B------:R-:W-:Y:S01]  /*27f0*/  LOP3.LUT R107, R107, R222.reuse, RZ, 0x3c, !PT ;  /* 0x000000de6b6b7212 */ /* 0x080fe200078e3cff */
[----:B------:R-:W-:Y:S01]  /*2800*/  IMAD.MOV.U32 R93, RZ, RZ, c[0x0][0x1e0] ;  /* 0x00007800ff5d7624 */ /* 0x000fe200078e00ff */
[----:B------:R-:W-:Y:S01]  /*2810*/  LOP3.LUT R4, R4, 0x7ffff000, RZ, 0xc0, !PT ;  /* 0x7ffff00004047812 */ /* 0x000fe200078ec0ff */
[----:B------:R-:W-:Y:S01]  /*2820*/  IMAD.MOV.U32 R95, RZ, RZ, c[0x0][0x280] ;  /* 0x0000a000ff5f7624 */ /* 0x000fe200078e00ff */
[-C--:B------:R-:W-:Y:S01]  /*2830*/  LOP3.LUT R105, R105, R222.reuse, RZ, 0x3c, !PT ;  /* 0x000000de69697212 */ /* 0x080fe200078e3cff */
[----:B------:R-:W-:Y:S01]  /*2840*/  IMAD.MOV.U32 R97, RZ, RZ, c[0x0][0x290] ;  /* 0x0000a400ff617624 */ /* 0x000fe200078e00ff */
[-C--:B------:R-:W-:Y:S01]  /*2850*/  LOP3.LUT R108, R108, R222.reuse, RZ, 0x3c, !PT ;  /* 0x000000de6c6c7212 */ /* 0x080fe200078e3cff */
[----:B------:R-:W-:Y:S01]  /*2860*/  IMAD R76, R126, c[0x0][0x21c], R76 ;  /* 0x000087007e4c7a24 */ /* 0x000fe200078e024c */
[-C--:B------:R-:W-:Y:S01]  /*2870*/  LOP3.LUT R106, R106, R222.reuse, RZ, 0x3c, !PT ;  /* 0x000000de6a6a7212 */ /* 0x080fe200078e3cff */
[----:B------:R-:W-:Y:S01]  /*2880*/  IMAD R73, R60, c[0x0][0x284], R73 ;  /* 0x0000a1003c497a24 */ /* 0x000fe200078e0249 */
[----:B------:R-:W-:Y:S01]  /*2890*/  LOP3.LUT R104, R104, R222, RZ, 0x3c, !PT ;  /* 0x000000de68687212 */ /* 0x000fe200078e3cff */
[C---:B------:R-:W-:Y:S01]  /*28a0*/  IMAD R72, R60.reuse, c[0x0][0x294], R72 ;  /* 0x0000a5003c487a24 */ /* 0x040fe200078e0248 */
[----:B------:R-:W-:Y:S01]  /*28b0*/  LOP3.LUT R3, R3, 0x7ffff000, RZ, 0xc0, !PT ;  /* 0x7ffff00003037812 */ /* 0x000fe200078ec0ff */
[----:B------:R-:W-:Y:S01]  /*28c0*/  IMAD.WIDE.U32 R124, R60, c[0x0][0x280], R124 ;  /* 0x0000a0003c7c7a25 */ /* 0x000fe200078e007c */
[----:B------:R-:W-:-:S02]  /*28d0*/  LOP3.LUT R2, R2, 0x7ffff000, RZ, 0xc0, !PT ;  /* 0x7ffff00002027812 */ /* 0x000fc400078ec0ff */
[----:B------:R-:W-:Y:S01]  /*28e0*/  LOP3.LUT R0, R0, 0x7ffff000, RZ, 0xc0, !PT ;  /* 0x7ffff00000007812 */ /* 0x000fe200078ec0ff */
[----:B------:R-:W-:Y:S01]  /*28f0*/  IMAD.WIDE.U32 R122, R60, c[0x0][0x290], R122 ;  /* 0x0000a4003c7a7a25 */ /* 0x000fe200078e007a */
[--C-:B------:R-:W-:Y:S02]  /*2900*/  IADD3 R109, R109, R6, R220.reuse ;  /* 0x000000066d6d7210 */ /* 0x100fe40007ffe0dc */
[----:B------:R-:W-:Y:S01]  /*2910*/  IADD3 R107, R107, R5, R220 ;  /* 0x000000056b6b7210 */ /* 0x000fe20007ffe0dc */
[----:B------:R-:W-:Y:S01]  /*2920*/  IMAD.WIDE.U32 R126, R126, c[0x0][0x218], R12 ;  /* 0x000086007e7e7a25 */ /* 0x000fe200078e000c */
[--C-:B------:R-:W-:Y:S02]  /*2930*/  IADD3 R105, R105, R4, R220.reuse ;  /* 0x0000000469697210 */ /* 0x100fe40007ffe0dc */
[----:B------:R-:W-:Y:S01]  /*2940*/  IADD3 R108, R108, R3, R220 ;  /* 0x000000036c6c7210 */ /* 0x000fe20007ffe0dc */
[----:B------:R-:W-:Y:S01]  /*2950*/  IMAD.WIDE.U32 R120, R60, c[0x0][0x280], R120 ;  /* 0x0000a0003c787a25 */ /* 0x000fe200078e0078 */
[----:B------:R-:W-:-:S02]  /*2960*/  IADD3 R106, R106, R2, R220 ;  /* 0x000000026a6a7210 */ /* 0x000fc40007ffe0dc */
[----:B------:R-:W-:Y:S01]  /*2970*/  IADD3 R104, R104, R0, R220 ;  /* 0x0000000068687210 */ /* 0x000fe20007ffe0dc */
[----:B------:R-:W-:Y:S01]  /*2980*/  IMAD.WIDE.U32 R118, R60, c[0x0][0x290], R118 ;  /* 0x0000a4003c767a25 */ /* 0x000fe200078e0076 */
[----:B------:R-:W-:Y:S02]  /*2990*/  IADD3 R71, P1, P0, R144, R148, R140 ;  /* 0x0000009490477210 */ /* 0x000fe4000783e08c */
        /* <DEDUP_REMOVED lines=10> */
[----:B------:R-:W-:Y:S01]  /*2a40*/  ISETP.GE.AND P6, PT, R86, 0x1, PT ;  /* 0x000000015600780c */ /* 0x000fe20003fc6270 */
[----:B------:R-:W-:Y:S01]  /*2a50*/  IMAD.IADD R76, R127, 0x1, R76 ;  /* 0x000000017f4c7824 */ /* 0x000fe200078e024c */
[C---:B------:R-:W-:Y:S01]  /*2a60*/  SHF.L.U64.HI R96, R97.reuse, R96, c[0x0][0x294] ;  /* 0x0000a50061607619 */ /* 0x040fe20000010260 */
[----:B------:R-:W-:Y:S01]  /*2a70*/  IMAD.SHL.U32 R97, R97, 0x40, RZ ;  /* 0x0000004061617824 */ /* 0x000fe200078e00ff */
[----:B------:R-:W-:Y:S01]  /*2a80*/  ISETP.NE.AND P6, PT, RZ, UR4, PT ;  /* 0x00000004ff007c0c */ /* 0x000fe2000bfc5270 */
[----:B------:R-:W-:Y:S01]  /*2a90*/  IMAD.IADD R73, R73, 0x1, R121 ;  /* 0x0000000149497824 */ /* 0x000fe200078e0279 */
        /* <DEDUP_REMOVED lines=13> */
[----:B------:R-:W-:-:S02]  /*2b70*/  IMAD.SHL.U32 R104, R104, 0x2, RZ ;  /* 0x0000000268687824 */ /* 0x000fc400078e00ff */
.L_x_2648:
[-C--:B------:R-:W-:Y:S01]  /*2b80*/  IMAD R117, R92, R116.reuse, RZ ;  /* 0x000000745c757224 */ /* 0x080fe200078e02ff */
[----:B------:R-:W-:Y:S01]  /*2b90*/  SHF.R.S32.HI R69, RZ, 0x1f, R116 ;  /* 0x0000001fff457819 */ /* 0x000fe20000011474 */
[----:B------:R-:W-:Y:S01]  /*2ba0*/  IMAD.WIDE.U32 R16, R93, R116, RZ ;  /* 0x000000745d107225 */ /* 0x000fe200078e00ff */
[----:B------:R-:W-:Y:S04]  /*2bb0*/  DEPBAR.LE SB0, 0x0 ;  /* 0x000080000000791a */ /* 0x000fe80000000000 */
[----:B------:R-:W-:Y:S01]  /*2bc0*/  WARPSYNC 0xffffffff ;  /* 0xffffffff00007948 */ /* 0x000fe20003800000 */
[----:B------:R-:W-:Y:S01]  /*2bd0*/  BAR.SYNC.DEFER_BLOCKING 0x0 ;  /* 0x0000000000007b1d */ /* 0x000fe20000010000 */
[----:B------:R-:W-:Y:S01]  /*2be0*/  ISETP.GE.AND P2, PT, R86, 0x1, PT ;  /* 0x000000015600780c */ /* 0x000fe20003f46270 */
[----:B------:R-:W-:Y:S01]  /*2bf0*/  IMAD R117, R69, R93, R117 ;  /* 0x0000005d45757224 */ /* 0x000fe200078e0275 */
[----:B-1----:R-:W-:Y:S03]  /*2c00*/  IADD3 R2, P1, R71, R16, RZ ;  /* 0x0000001047027210 */ /* 0x002fe60007f3e0ff */
[----:B------:R-:W-:Y:S01]  /*2c10*/  IMAD.IADD R117, R17, 0x1, R117 ;  /* 0x0000000111757824 */ /* 0x000fe200078e0275 */
[C---:B------:R-:W-:Y:S03]  /*2c20*/  LEA R50, P0, R2.reuse, c[0x0][0x1c8], 0x1 ;  /* 0x0000720002327a11 */ /* 0x040fe600078008ff */
[----:B------:R-:W-:Y:S05]  /*2c30*/  IMAD.X R0, R117, 0x1, R70, P1 ;  /* 0x0000000175007824 */ /* 0x000fea00008e0646 */
        /* <DEDUP_REMOVED lines=49> */
[----:B------:R-:W-:Y:S11]  /*2f50*/  ISETP.GE.AND P0, PT, R138, c[0x0][0x27c], PT ;  /* 0x00009f008a007a0c */ /* 0x000ff60003f06270 */
[----:B------:R-:W-:Y:S02]  /*2f60*/  @!UPT UIADD3 URZ, URZ, URZ, URZ ;  /* 0x0000003f3f3ff290 */ /* 0x000fe4000fffe03f */
        /* <DEDUP_REMOVED lines=22> */
.L_x_2628:
[----:B------:R-:W-:Y:S05]  /*30d0*/  BSYNC B0 ;  /* 0x0000000000007941 */ /* 0x000fea0003800000 */
.L_x_2627:
        /* <DEDUP_REMOVED lines=39> */
[----:B------:R-:W-:Y:S06]  /*3350*/  IMAD.MOV.U32 R3, RZ, RZ, R25 ;  /* 0x000000ffff037224 */ /* 0x000fec00078e0019 */
[----:B------:R-:W-:Y:S02]  /*3360*/  @!P0 SHF.R.U64 R31, R32, 0x10, R33 ;  /* 0x00000010201f8819 */ /* 0x000fe40000001221 */
[--C-:B------:R-:W-:Y:S02]  /*3370*/  @!P0 SHF.R.U64 R4, R24, 0x10, R25.reuse ;  /* 0x0000001018048819 */ /* 0x100fe40000001219 */
[----:B------:R-:W-:Y:S02]  /*3380*/  @!P0 SHF.R.U32.HI R0, RZ, 0x10, R25 ;  /* 0x00000010ff008819 */ /* 0x000fe40000011619 */
[----:B------:R-:W-:Y:S02]  /*3390*/  @!P0 PRMT R27, R27, 0x5410, R31 ;  /* 0x000054101b1b8816 */ /* 0x000fe4000000001f */
[----:B------:R-:W-:Y:S02]  /*33a0*/  @!P0 PRMT R4, R2, 0x5410, R4 ;  /* 0x0000541002048816 */ /* 0x000fe40000000004 */
[----:B------:R-:W-:Y:S01]  /*33b0*/  @!P0 PRMT R3, R3, 0x5410, R0 ;  /* 0x0000541003038816 */ /* 0x000fe20000000000 */
[C---:B------:R-:W-:Y:S01]  /*33c0*/  @!P0 IMAD.U32 R25, R27.reuse, 0x10000, RZ ;  /* 0x000100001b198824 */ /* 0x040fe200078e00ff */
[----:B------:R-:W-:Y:S02]  /*33d0*/  @!P0 SHF.L.U32 R2, R4, 0x10, RZ ;  /* 0x0000001004028819 */ /* 0x000fe400000006ff */
[----:B------:R-:W-:Y:S02]  /*33e0*/  @!P0 SHF.R.U32.HI R30, RZ, 0x10, R33 ;  /* 0x00000010ff1e8819 */ /* 0x000fe40000011621 */
[----:B------:R-:W-:Y:S02]  /*33f0*/  @!P0 LOP3.LUT R27, R27, 0xffff0000, RZ, 0xc0, !PT ;  /* 0xffff00001b1b8812 */ /* 0x000fe400078ec0ff */
[----:B------:R-:W-:Y:S02]  /*3400*/  @!P0 PRMT R33, R26, 0x5410, R30 ;  /* 0x000054101a218816 */ /* 0x000fe4000000001e */
[----:B------:R-:W-:Y:S03]  /*3410*/  @!P0 LOP3.LUT R4, R4, 0xffff0000, RZ, 0xc0, !PT ;  /* 0xffff000004048812 */ /* 0x000fe600078ec0ff */
[C---:B------:R-:W-:Y:S01]  /*3420*/  @!P0 IMAD.U32 R31, R33.reuse, 0x10000, RZ ;  /* 0x00010000211f8824 */ /* 0x040fe200078e00ff */
[----:B------:R-:W-:Y:S01]  /*3430*/  @!P0 LOP3.LUT R33, R33, 0xffff0000, RZ, 0xc0, !PT ;  /* 0xffff000021218812 */ /* 0x000fe200078ec0ff */
[C---:B-1----:R-:W-:Y:S01]  /*3440*/  @!P0 IMAD.U32 R26, R12.reuse, 0x10000, RZ ;  /* 0x000100000c1a8824 */ /* 0x042fe200078e00ff */
[----:B------:R-:W-:Y:S02]  /*3450*/  @!P0 LOP3.LUT R0, R12, 0xffff0000, RZ, 0xc0, !PT ;  /* 0xffff00000c008812 */ /* 0x000fe400078ec0ff */
[C---:B------:R-:W-:Y:S02]  /*3460*/  @!P0 LOP3.LUT R24, R13.reuse, 0xffff0000, RZ, 0xc0, !PT ;  /* 0xffff00000d188812 */ /* 0x040fe400078ec0ff */
[----:B------:R-:W-:Y:S01]  /*3470*/  @!P0 SHF.L.U32 R30, R13, 0x10, RZ ;  /* 0x000000100d1e8819 */ /* 0x000fe200000006ff */
[----:B------:R-:W-:Y:S01]  /*3480*/  @!P0 FMUL.FTZ R52, R0, R25 ;  /* 0x0000001900348220 */ /* 0x000fe20000410000 */
[----:B------:R-:W-:Y:S01]  /*3490*/  @!P0 SHF.L.U32 R32, R14, 0x10, RZ ;  /* 0x000000100e208819 */ /* 0x000fe200000006ff */
[-C--:B------:R-:W-:Y:S01]  /*34a0*/  @!P0 FMUL.FTZ R0, R0, R2.reuse ;  /* 0x0000000200008220 */ /* 0x080fe20000410000 */
[----:B------:R-:W-:Y:S01]  /*34b0*/  @!P0 SHF.L.U32 R34, R15, 0x10, RZ ;  /* 0x000000100f228819 */ /* 0x000fe200000006ff */
[----:B------:R-:W-:Y:S02]  /*34c0*/  @!P0 FMUL.FTZ R53, R24, R27 ;  /* 0x0000001b18358220 */ /* 0x000fe40000410000 */
[----:B------:R-:W-:Y:S02]  /*34d0*/  @!P0 FFMA.FTZ R52, R26, R2, -R52 ;  /* 0x000000021a348223 */ /* 0x000fe40000010834 */
[----:B------:R-:W-:Y:S01]  /*34e0*/  @!P0 FFMA.FTZ R0, R25, R26, R0 ;  /* 0x0000001a19008223 */ /* 0x000fe20000010000 */
[----:B------:R-:W-:Y:S01]  /*34f0*/  @!P0 LOP3.LUT R26, R14, 0xffff0000, RZ, 0xc0, !PT ;  /* 0xffff00000e1a8812 */ /* 0x000fe200078ec0ff */
[-C--:B------:R-:W-:Y:S01]  /*3500*/  @!P0 FMUL.FTZ R2, R24, R4.reuse ;  /* 0x0000000418028220 */ /* 0x080fe20000410000 */
[----:B------:R-:W-:Y:S01]  /*3510*/  @!P0 LOP3.LUT R25, R15, 0xffff0000, RZ, 0xc0, !PT ;  /* 0xffff00000f198812 */ /* 0x000fe200078ec0ff */
[----:B------:R-:W-:Y:S01]  /*3520*/  @!P0 FFMA.FTZ R53, R30, R4, -R53 ;  /* 0x000000041e358223 */ /* 0x000fe20000010835 */
[----:B------:R-:W-:Y:S01]  /*3530*/  @!P0 F2FP.BF16.PACK_AB R0, R0, R52 ;  /* 0x000000340000823e */ /* 0x000fe200000010ff */
[C---:B------:R-:W-:Y:S01]  /*3540*/  @!P0 IMAD.U32 R4, R3.reuse, 0x10000, RZ ;  /* 0x0001000003048824 */ /* 0x040fe200078e00ff */
[----:B------:R-:W-:Y:S01]  /*3550*/  @!P0 LOP3.LUT R24, R3, 0xffff0000, RZ, 0xc0, !PT ;  /* 0xffff000003188812 */ /* 0x000fe200078ec0ff */
[C---:B------:R-:W-:Y:S02]  /*3560*/  @!P0 FMUL.FTZ R55, R26.reuse, R31 ;  /* 0x0000001f1a378220 */ /* 0x040fe40000410000 */
[-C--:B------:R-:W-:Y:S02]  /*3570*/  @!P0 FMUL.FTZ R3, R26, R4.reuse ;  /* 0x000000041a038220 */ /* 0x080fe40000410000 */
        /* <DEDUP_REMOVED lines=15> */
.L_x_2631:
[----:B------:R-:W-:Y:S05]  /*3670*/  BSYNC B0 ;  /* 0x0000000000007941 */ /* 0x000fea0003800000 */
.L_x_2630:
        /* <DEDUP_REMOVED lines=8> */
[--C-:B------:R-:W-:Y:S02]  /*3700*/  @!P0 SHF.R.U64 R2, R48, 0x10, R49.reuse ;  /* 0x0000001030028819 */ /* 0x100fe40000001231 */
[----:B------:R-:W-:Y:S02]  /*3710*/  @!P0 SHF.R.U32.HI R24, RZ, 0x10, R49 ;  /* 0x00000010ff188819 */ /* 0x000fe40000011631 */
[----:B------:R-:W-:Y:S02]  /*3720*/  @!P0 PRMT R0, R11, 0x5432, R0 ;  /* 0x000054320b008816 */ /* 0x000fe40000000000 */
[C---:B------:R-:W-:Y:S02]  /*3730*/  @!P0 PRMT R4, R45.reuse, 0x5432, R2 ;  /* 0x000054322d048816 */ /* 0x040fe40000000002 */
[----:B------:R-:W-:Y:S01]  /*3740*/  @!P0 SHF.R.U32.HI R3, RZ, 0x10, R29 ;  /* 0x00000010ff038819 */ /* 0x000fe2000001161d */
[----:B------:R-:W-:Y:S01]  /*3750*/  @!P0 IMAD.U32 R2, R0, 0x10000, RZ ;  /* 0x0001000000028824 */ /* 0x000fe200078e00ff */
[----:B------:R-:W-:Y:S01]  /*3760*/  @!P0 PRMT R30, R45, 0x5410, R24 ;  /* 0x000054102d1e8816 */ /* 0x000fe20000000018 */
[C---:B------:R-:W-:Y:S01]  /*3770*/  @!P0 IMAD.U32 R25, R4.reuse, 0x10000, RZ ;  /* 0x0001000004198824 */ /* 0x040fe200078e00ff */
[----:B------:R-:W-:Y:S02]  /*3780*/  @!P0 PRMT R3, R11, 0x5410, R3 ;  /* 0x000054100b038816 */ /* 0x000fe40000000003 */
[----:B------:R-:W-:Y:S02]  /*3790*/  @!P0 LOP3.LUT R27, R4, 0xffff0000, RZ, 0xc0, !PT ;  /* 0xffff0000041b8812 */ /* 0x000fe400078ec0ff */
[----:B------:R-:W-:Y:S01]  /*37a0*/  @!P0 LOP3.LUT R4, R0, 0xffff0000, RZ, 0xc0, !PT ;  /* 0xffff000000048812 */ /* 0x000fe200078ec0ff */
[C---:B-1----:R-:W-:Y:S01]  /*37b0*/  @!P0 IMAD.U32 R28, R13.reuse, 0x10000, RZ ;  /* 0x000100000d1c8824 */ /* 0x042fe200078e00ff */
[C---:B------:R-:W-:Y:S02]  /*37c0*/  @!P0 LOP3.LUT R24, R12.reuse, 0xffff0000, RZ, 0xc0, !PT ;  /* 0xffff00000c188812 */ /* 0x040fe400078ec0ff */
[----:B------:R-:W-:Y:S02]  /*37d0*/  @!P0 LOP3.LUT R11, R13, 0xffff0000, RZ, 0xc0, !PT ;  /* 0xffff00000d0b8812 */ /* 0x000fe400078ec0ff */
[----:B------:R-:W-:Y:S01]  /*37e0*/  @!P0 SHF.L.U32 R26, R12, 0x10, RZ ;  /* 0x000000100c1a8819 */ /* 0x000fe200000006ff */
[----:B------:R-:W-:Y:S01]  /*37f0*/  @!P0 FMUL.FTZ R0, R24, R2 ;  /* 0x0000000218008220 */ /* 0x000fe20000410000 */
[----:B------:R-:W-:Y:S01]  /*3800*/  @!P0 SHF.L.U32 R29, R14, 0x10, RZ ;  /* 0x000000100e1d8819 */ /* 0x000fe200000006ff */
[----:B------:R-:W-:Y:S01]  /*3810*/  @!P0 FMUL.FTZ R32, R24, R25 ;  /* 0x0000001918208220 */ /* 0x000fe20000410000 */
[----:B------:R-:W-:Y:S01]  /*3820*/  @!P0 LOP3.LUT R24, R15, 0xffff0000, RZ, 0xc0, !PT ;  /* 0xffff00000f188812 */ /* 0x000fe200078ec0ff */
[----:B------:R-:W-:Y:S01]  /*3830*/  @!P0 FMUL.FTZ R33, R11, R27 ;  /* 0x0000001b0b218220 */ /* 0x000fe20000410000 */
[----:B------:R-:W-:Y:S01]  /*3840*/  @!P0 SHF.L.U32 R31, R15, 0x10, RZ ;  /* 0x000000100f1f8819 */ /* 0x000fe200000006ff */
[----:B------:R-:W-:Y:S01]  /*3850*/  @!P0 FFMA.FTZ R0, R25, R26, R0 ;  /* 0x0000001a19008223 */ /* 0x000fe20000010000 */
[----:B------:R-:W-:Y:S01]  /*3860*/  @!P0 LOP3.LUT R25, R14, 0xffff0000, RZ, 0xc0, !PT ;  /* 0xffff00000e198812 */ /* 0x000fe200078ec0ff */
[----:B------:R-:W-:Y:S02]  /*3870*/  @!P0 FFMA.FTZ R32, R26, R2, -R32 ;  /* 0x000000021a208223 */ /* 0x000fe40000010820 */
[C---:B------:R-:W-:Y:S01]  /*3880*/  @!P0 IMAD.U32 R26, R30.reuse, 0x10000, RZ ;  /* 0x000100001e1a8824 */ /* 0x040fe200078e00ff */
[----:B------:R-:W-:Y:S01]  /*3890*/  @!P0 LOP3.LUT R30, R30, 0xffff0000, RZ, 0xc0, !PT ;  /* 0xffff00001e1e8812 */ /* 0x000fe200078ec0ff */
[----:B------:R-:W-:Y:S01]  /*38a0*/  @!P0 FMUL.FTZ R2, R11, R4 ;  /* 0x000000040b028220 */ /* 0x000fe20000410000 */
[----:B------:R-:W-:Y:S01]  /*38b0*/  @!P0 F2FP.BF16.PACK_AB R0, R0, R32 ;  /* 0x000000200000823e */ /* 0x000fe200000010ff */
[----:B------:R-:W-:Y:S01]  /*38c0*/  @!P0 FFMA.FTZ R33, R28, R4, -R33 ;  /* 0x000000041c218223 */ /* 0x000fe20000010821 */
[C---:B------:R-:W-:Y:S01]  /*38d0*/  @!P0 LOP3.LUT R11, R3.reuse, 0xffff0000, RZ, 0xc0, !PT ;  /* 0xffff0000030b8812 */ /* 0x040fe200078ec0ff */
[----:B------:R-:W-:Y:S02]  /*38e0*/  @!P0 IMAD.U32 R4, R3, 0x10000, RZ ;  /* 0x0001000003048824 */ /* 0x000fe400078e00ff */
[C---:B------:R-:W-:Y:S02]  /*38f0*/  @!P0 FMUL.FTZ R45, R25.reuse, R26 ;  /* 0x0000001a192d8220 */ /* 0x040fe40000410000 */
[----:B------:R-:W-:Y:S02]  /*3900*/  @!P0 FMUL.FTZ R3, R25, R4 ;  /* 0x0000000419038220 */ /* 0x000fe40000410000 */
        /* <DEDUP_REMOVED lines=15> */
.L_x_2633:
[----:B------:R-:W-:Y:S05]  /*3a00*/  BSYNC B0 ;  /* 0x0000000000007941 */ /* 0x000fea0003800000 */
.L_x_2632:
        /* <DEDUP_REMOVED lines=25> */
[----:B------:R-:W-:Y:S01]  /*3ba0*/  @!P0 FMUL.FTZ R29, R11, R22 ;  /* 0x000000160b1d8220 */ /* 0x000fe20000410000 */
[C---:B------:R-:W-:Y:S01]  /*3bb0*/  @!P0 LOP3.LUT R11, R15.reuse, 0xffff0000, RZ, 0xc0, !PT ;  /* 0xffff00000f0b8812 */ /* 0x040fe200078ec0ff */
[----:B------:R-:W-:Y:S01]  /*3bc0*/  @!P0 FMUL.FTZ R30, R8, R24 ;  /* 0x00000018081e8220 */ /* 0x000fe20000410000 */
[----:B------:R-:W-:Y:S01]  /*3bd0*/  @!P0 SHF.L.U32 R28, R15, 0x10, RZ ;  /* 0x000000100f1c8819 */ /* 0x000fe200000006ff */
[----:B------:R-:W-:Y:S01]  /*3be0*/  @!P0 FFMA.FTZ R0, R22, R23, R0 ;  /* 0x0000001716008223 */ /* 0x000fe20000010000 */
[----:B------:R-:W-:Y:S01]  /*3bf0*/  @!P0 LOP3.LUT R22, R14, 0xffff0000, RZ, 0xc0, !PT ;  /* 0xffff00000e168812 */ /* 0x000fe200078ec0ff */
[----:B------:R-:W-:Y:S02]  /*3c00*/  @!P0 FFMA.FTZ R29, R23, R2, -R29 ;  /* 0x00000002171d8223 */ /* 0x000fe4000001081d */
[C---:B------:R-:W-:Y:S01]  /*3c10*/  @!P0 IMAD.U32 R23, R27.reuse, 0x10000, RZ ;  /* 0x000100001b178824 */ /* 0x040fe200078e00ff */
[----:B------:R-:W-:Y:S01]  /*3c20*/  @!P0 LOP3.LUT R27, R27, 0xffff0000, RZ, 0xc0, !PT ;  /* 0xffff00001b1b8812 */ /* 0x000fe200078ec0ff */
[-C--:B------:R-:W-:Y:S01]  /*3c30*/  @!P0 FMUL.FTZ R2, R8, R4.reuse ;  /* 0x0000000408028220 */ /* 0x080fe20000410000 */
[----:B------:R-:W-:Y:S01]  /*3c40*/  @!P0 F2FP.BF16.PACK_AB R0, R0, R29 ;  /* 0x0000001d0000823e */ /* 0x000fe200000010ff */
[----:B------:R-:W-:Y:S01]  /*3c50*/  @!P0 FFMA.FTZ R30, R25, R4, -R30 ;  /* 0x00000004191e8223 */ /* 0x000fe2000001081e */
[C---:B------:R-:W-:Y:S01]  /*3c60*/  @!P0 LOP3.LUT R8, R3.reuse, 0xffff0000, RZ, 0xc0, !PT ;  /* 0xffff000003088812 */ /* 0x040fe200078ec0ff */
[----:B------:R-:W-:Y:S02]  /*3c70*/  @!P0 IMAD.U32 R4, R3, 0x10000, RZ ;  /* 0x0001000003048824 */ /* 0x000fe400078e00ff */
        /* <DEDUP_REMOVED lines=17> */
.L_x_2635:
[----:B------:R-:W-:Y:S05]  /*3d90*/  BSYNC B0 ;  /* 0x0000000000007941 */ /* 0x000fea0003800000 */
.L_x_2634:
        /* <DEDUP_REMOVED lines=57> */
.L_x_2637:
[----:B------:R-:W-:Y:S05]  /*4130*/  BSYNC B0 ;  /* 0x0000000000007941 */ /* 0x000fea0003800000 */
.L_x_2636:
        /* <DEDUP_REMOVED lines=57> */
.L_x_2639:
[----:B------:R-:W-:Y:S05]  /*44d0*/  BSYNC B0 ;  /* 0x0000000000007941 */ /* 0x000fea0003800000 */
.L_x_2638:
        /* <DEDUP_REMOVED lines=57> */
.L_x_2626:
        /* <DEDUP_REMOVED lines=47> */
.L_x_2641:
[----:B------:R-:W-:Y:S05]  /*4b60*/  BSYNC B0 ;  /* 0x0000000000007941 */ /* 0x000fea0003800000 */
.L_x_2640:
[----:B------:R-:W-:Y:S04]  /*4b70*/  IADD3 R137, P0, R148, R16, RZ ;  /* 0x0000001094897210 */ /* 0x000fe80007f1e0ff */
[----:B------:R-:W-:Y:S01]  /*4b80*/  IADD3.X R117, R117, R89, RZ, P0, !PT ;  /* 0x0000005975757210 */ /* 0x000fe200007fe4ff */
[----:B------:R-:W-:-:S05]  /*4b90*/  @P1 BRA `(.L_x_2629) ;  /* 0x0000194000001947 */ /* 0x000fca0003800000 */
[----:B-----5:R-:W-:Y:S01]  /*4ba0*/  MOV R0, R13 ;  /* 0x0000000d00007202 */ /* 0x020fe20000000f00 */
[----:B------:R-:W-:Y:S01]  /*4bb0*/  IMAD.MOV.U32 R8, RZ, RZ, R14 ;  /* 0x000000ffff087224 */ /* 0x000fe200078e000e */
[----:B------:R-:W-:Y:S01]  /*4bc0*/  ISETP.GE.AND P0, PT, R140, c[0x0][0x1d4], PT ;  /* 0x000075008c007a0c */ /* 0x000fe20003f06270 */
[----:B-1----:R-:W-:Y:S01]  /*4bd0*/  IMAD.MOV.U32 R3, RZ, RZ, R15 ;  /* 0x000000ffff037224 */ /* 0x002fe200078e000f */
        /* <DEDUP_REMOVED lines=25> */
[C---:B------:R-:W-:Y:S01]  /*4d70*/  IADD3 R8, P1, P0, R144.reuse, R137, R115 ;  /* 0x0000008990087210 */ /* 0x040fe2000783e073 */
[----:B------:R-:W-:Y:S02]  /*4d80*/  IMAD.MOV.U32 R32, RZ, RZ, R28 ;  /* 0x000000ffff207224 */ /* 0x000fe400078e001c */
[----:B------:R-:W-:Y:S01]  /*4d90*/  IMAD.MOV.U32 R27, RZ, RZ, R29 ;  /* 0x000000ffff1b7224 */ /* 0x000fe200078e001d */
[C---:B------:R-:W-:Y:S03]  /*4da0*/  IADD3.X R3, R83.reuse, R117, R103, P1, P0 ;  /* 0x0000007553037210 */ /* 0x040fe60000fe0467 */
[----:B------:R-:W1:Y:S04]  /*4db0*/  LDS.128 R52, [R109+0x6100] ;  /* 0x006100006d347984 */ /* 0x000e680000000c00 */
[----:B------:R-:W-:Y:S04]  /*4dc0*/  @!P2 IADD3 R2, P1, P0, R144, R137, R112 ;  /* 0x000000899002a210 */ /* 0x000fe8000783e070 */
[----:B------:R-:W-:Y:S02]  /*4dd0*/  @!P2 IADD3.X R0, R83, R117, R100, P1, P0 ;  /* 0x000000755300a210 */ /* 0x000fe40000fe0464 */
[C---:B------:R-:W-:Y:S04]  /*4de0*/  LEA R152, P0, R8.reuse, c[0x0][0x1c8], 0x1 ;  /* 0x0000720008987a11 */ /* 0x040fe800078008ff */
[----:B------:R-:W-:Y:S02]  /*4df0*/  LEA.HI.X R153, R8, c[0x0][0x1cc], R3, 0x1, P0 ;  /* 0x0000730008997a11 */ /* 0x000fe400000f0c03 */
[C---:B------:R-:W-:Y:S04]  /*4e00*/  @!P2 LEA R150, P0, R2.reuse, c[0x0][0x1c8], 0x1 ;  /* 0x000072000296aa11 */ /* 0x040fe800078008ff */
[----:B------:R-:W-:Y:S01]  /*4e10*/  @!P2 LEA.HI.X R151, R2, c[0x0][0x1cc], R0, 0x1, P0 ;  /* 0x000073000297aa11 */ /* 0x000fe200000f0c00 */
[----:B------:R-:W-:Y:S01]  /*4e20*/  IMAD.MOV.U32 R2, RZ, RZ, R4 ;  /* 0x000000ffff027224 */ /* 0x000fe200078e0004 */
[----:B------:R-:W-:Y:S01]  /*4e30*/  ISETP.GE.AND P0, PT, R140, c[0x0][0x27c], PT ;  /* 0x00009f008c007a0c */ /* 0x000fe20003f06270 */
[----:B------:R-:W-:Y:S11]  /*4e40*/  IMAD.MOV.U32 R0, RZ, RZ, R5 ;  /* 0x000000ffff007224 */ /* 0x000ff600078e0005 */
[----:B------:R-:W-:Y:S01]  /*4e50*/  @!UPT UIADD3 URZ, URZ, URZ, URZ ;  /* 0x0000003f3f3ff290 */ /* 0x000fe2000fffe03f */
[----:B------:R-:W-:Y:S01]  /*4e60*/  @!P0 SHF.R.U64 R33, R28, 0x10, R29 ;  /* 0x000000101c218819 */ /* 0x000fe2000000121d */
[--C-:B------:R-:W-:Y:S01]  /*4e70*/  IMAD.MOV.U32 R28, RZ, RZ, R31.reuse ;  /* 0x000000ffff1c7224 */ /* 0x100fe200078e001f */
[----:B------:R-:W-:Y:S02]  /*4e80*/  @!P0 SHF.R.U64 R35, R30, 0x10, R31 ;  /* 0x000000101e238819 */ /* 0x000fe4000000121f */
[----:B------:R-:W-:Y:S02]  /*4e90*/  @!P0 SHF.R.U32.HI R34, RZ, 0x10, R29 ;  /* 0x00000010ff228819 */ /* 0x000fe4000001161d */
[C---:B-1----:R-:W-:Y:S02]  /*4ea0*/  @!P0 SHF.L.U32 R37, R54.reuse, 0x10, RZ ;  /* 0x0000001036258819 */ /* 0x042fe400000006ff */
[----:B------:R-:W-:Y:S02]  /*4eb0*/  @!P0 LOP3.LUT R39, R54, 0xffff0000, RZ, 0xc0, !PT ;  /* 0xffff000036278812 */ /* 0x000fe400078ec0ff */
[C---:B------:R-:W-:Y:S02]  /*4ec0*/  @!P0 SHF.L.U32 R41, R55.reuse, 0x10, RZ ;  /* 0x0000001037298819 */ /* 0x040fe400000006ff */
[----:B------:R-:W-:Y:S02]  /*4ed0*/  @!P0 LOP3.LUT R43, R55, 0xffff0000, RZ, 0xc0, !PT ;  /* 0xffff0000372b8812 */ /* 0x000fe400078ec0ff */
[----:B------:R-:W-:Y:S02]  /*4ee0*/  @!P0 SHF.R.U32.HI R8, RZ, 0x10, R5 ;  /* 0x00000010ff088819 */ /* 0x000fe40000011605 */
[----:B------:R-:W-:Y:S02]  /*4ef0*/  MOV R29, R30 ;  /* 0x0000001e001d7202 */ /* 0x000fe40000000f00 */
[----:B------:R-:W-:Y:S01]  /*4f00*/  @!P0 PRMT R30, R32, 0x5410, R33 ;  /* 0x00005410201e8816 */ /* 0x000fe20000000021 */
[----:B------:R-:W-:Y:S01]  /*4f10*/  @!P0 IMAD.U32 R33, R53, 0x10000, RZ ;  /* 0x0001000035218824 */ /* 0x000fe200078e00ff */
[----:B------:R-:W-:Y:S01]  /*4f20*/  @!P0 PRMT R8, R0, 0x5410, R8 ;  /* 0x0000541000088816 */ /* 0x000fe20000000008 */
[----:B------:R-:W-:Y:S01]  /*4f30*/  @!P0 IMAD.U32 R0, R16, 0x10000, RZ ;  /* 0x0001000010008824 */ /* 0x000fe200078e00ff */
[----:B------:R-:W-:Y:S02]  /*4f40*/  @!P0 PRMT R29, R29, 0x5410, R35 ;  /* 0x000054101d1d8816 */ /* 0x000fe40000000023 */
[----:B------:R-:W-:Y:S02]  /*4f50*/  @!P0 LOP3.LUT R35, R53, 0xffff0000, RZ, 0xc0, !PT ;  /* 0xffff000035238812 */ /* 0x000fe400078ec0ff */
[----:B------:R-:W-:Y:S02]  /*4f60*/  @!P0 LOP3.LUT R38, R29, 0xffff0000, RZ, 0xc0, !PT ;  /* 0xffff00001d268812 */ /* 0x000fe400078ec0ff */
[----:B------:R-:W-:Y:S02]  /*4f70*/  @!P0 SHF.R.U32.HI R36, RZ, 0x10, R31 ;  /* 0x00000010ff248819 */ /* 0x000fe4000001161f */
[----:B------:R-:W-:Y:S01]  /*4f80*/  @!P0 PRMT R31, R27, 0x5410, R34 ;  /* 0x000054101b1f8816 */ /* 0x000fe20000000022 */
[----:B------:R-:W-:Y:S01]  /*4f90*/  @!P0 IMAD.U32 R27, R30, 0x10000, RZ ;  /* 0x000100001e1b8824 */ /* 0x000fe200078e00ff */
[----:B------:R-:W-:Y:S01]  /*4fa0*/  @!P0 PRMT R42, R28, 0x5410, R36 ;  /* 0x000054101c2a8816 */ /* 0x000fe20000000024 */
[----:B------:R-:W-:Y:S01]  /*4fb0*/  @!P0 IMAD.U32 R36, R29, 0x10000, RZ ;  /* 0x000100001d248824 */ /* 0x000fe200078e00ff */
[----:B------:R-:W-:Y:S01]  /*4fc0*/  @!P0 SHF.L.U32 R28, R52, 0x10, RZ ;  /* 0x00000010341c8819 */ /* 0x000fe200000006ff */
[C---:B------:R-:W-:Y:S01]  /*4fd0*/  @!P0 IMAD.U32 R32, R31.reuse, 0x10000, RZ ;  /* 0x000100001f208824 */ /* 0x040fe200078e00ff */
[----:B------:R-:W-:Y:S01]  /*4fe0*/  @!P0 LOP3.LUT R34, R31, 0xffff0000, RZ, 0xc0, !PT ;  /* 0xffff00001f228812 */ /* 0x000fe200078ec0ff */
[----:B------:R-:W-:Y:S01]  /*4ff0*/  @!P0 FMUL.FTZ R142, R0, R27 ;  /* 0x0000001b008e8220 */ /* 0x000fe20000410000 */
[----:B------:R-:W-:Y:S01]  /*5000*/  @!P0 LOP3.LUT R31, R52, 0xffff0000, RZ, 0xc0, !PT ;  /* 0xffff0000341f8812 */ /* 0x000fe200078ec0ff */
[----:B------:R-:W-:Y:S01]  /*5010*/  @!P0 IMAD.U32 R40, R42, 0x10000, RZ ;  /* 0x000100002a288824 */ /* 0x000fe200078e00ff */
[----:B------:R-:W-:Y:S01]  /*5020*/  @!P0 LOP3.LUT R30, R30, 0xffff0000, RZ, 0xc0, !PT ;  /* 0xffff00001e1e8812 */ /* 0x000fe200078ec0ff */
[----:B------:R-:W-:Y:S01]  /*5030*/  @!P0 IMAD.U32 R29, R19, 0x10000, RZ ;  /* 0x00010000131d8824 */ /* 0x000fe200078e00ff */
[----:B------:R-:W-:Y:S02]  /*5040*/  @!P0 LOP3.LUT R42, R42, 0xffff0000, RZ, 0xc0, !PT ;  /* 0xffff00002a2a8812 */ /* 0x000fe400078ec0ff */
[----:B------:R-:W-:Y:S01]  /*5050*/  @!P0 SHF.R.U64 R3, R4, 0x10, R5 ;  /* 0x0000001004038819 */ /* 0x000fe20000001205 */
[----:B------:R-:W-:Y:S01]  /*5060*/  IMAD.MOV.U32 R5, RZ, RZ, R6 ;  /* 0x000000ffff057224 */ /* 0x000fe200078e0006 */
[--C-:B------:R-:W-:Y:S01]  /*5070*/  @!P0 SHF.R.U64 R6, R6, 0x10, R7.reuse ;  /* 0x0000001006068819 */ /* 0x100fe20000001207 */
[----:B------:R-:W-:Y:S01]  /*5080*/  IMAD.MOV.U32 R4, RZ, RZ, R7 ;  /* 0x000000ffff047224 */ /* 0x000fe200078e0007 */
[----:B------:R-:W-:Y:S01]  /*5090*/  @!P0 PRMT R2, R2, 0x5410, R3 ;  /* 0x0000541002028816 */ /* 0x000fe20000000003 */
[----:B------:R-:W-:Y:S01]  /*50a0*/  @!P0 FMUL.FTZ R160, R29, R40 ;  /* 0x000000281da08220 */ /* 0x000fe20000410000 */
[----:B------:R-:W-:Y:S02]  /*50b0*/  @!P0 PRMT R5, R5, 0x5410, R6 ;  /* 0x0000541005058816 */ /* 0x000fe40000000006 */
[----:B------:R-:W-:Y:S01]  /*50c0*/  @!P0 SHF.L.U32 R6, R17, 0x10, RZ ;  /* 0x0000001011068819 */ /* 0x000fe200000006ff */
[----:B------:R-:W-:Y:S01]  /*50d0*/  @!P0 IMAD.U32 R3, R2, 0x10000, RZ ;  /* 0x0001000002038824 */ /* 0x000fe200078e00ff */
[----:B------:R-:W-:Y:S03]  /*50e0*/  @!P0 SHF.R.U32.HI R7, RZ, 0x10, R7 ;  /* 0x00000010ff078819 */ /* 0x000fe60000011607 */
[----:B------:R-:W-:Y:S01]  /*50f0*/  @!P0 FMUL.FTZ R154, R6, R32 ;  /* 0x00000020069a8220 */ /* 0x000fe20000410000 */
[----:B------:R-:W-:Y:S01]  /*5100*/  @!P0 PRMT R7, R4, 0x5410, R7 ;  /* 0x0000541004078816 */ /* 0x000fe20000000007 */
[C---:B------:R-:W-:Y:S01]  /*5110*/  @!P0 IMAD.U32 R4, R8.reuse, 0x10000, RZ ;  /* 0x0001000008048824 */ /* 0x040fe200078e00ff */
[----:B------:R-:W-:Y:S01]  /*5120*/  @!P0 LOP3.LUT R8, R8, 0xffff0000, RZ, 0xc0, !PT ;  /* 0xffff000008088812 */ /* 0x000fe200078ec0ff */
[-C--:B------:R-:W-:Y:S02]  /*5130*/  @!P0 FMUL.FTZ R0, R0, R3.reuse ;  /* 0x0000000300008220 */ /* 0x080fe40000410000 */
[----:B------:R-:W-:Y:S02]  /*5140*/  @!P0 FFMA.FTZ R142, R28, R3, -R142 ;  /* 0x000000031c8e8223 */ /* 0x000fe4000001088e */
[-C--:B------:R-:W-:Y:S01]  /*5150*/  @!P0 FMUL.FTZ R3, R6, R4.reuse ;  /* 0x0000000406038220 */ /* 0x080fe20000410000 */
[----:B------:R-:W-:Y:S01]  /*5160*/  @!P0 LOP3.LUT R6, R16, 0xffff0000, RZ, 0xc0, !PT ;  /* 0xffff000010068812 */ /* 0x000fe200078ec0ff */
[----:B------:R-:W-:Y:S01]  /*5170*/  @!P0 FFMA.FTZ R154, R33, R4, -R154 ;  /* 0x00000004219a8223 */ /* 0x000fe2000001089a */
[----:B------:R-:W-:Y:S01]  /*5180*/  @!P0 LOP3.LUT R4, R17, 0xffff0000, RZ, 0xc0, !PT ;  /* 0xffff000011048812 */ /* 0x000fe200078ec0ff */
[----:B------:R-:W-:Y:S01]  /*5190*/  @!P0 FFMA.FTZ R0, R27, R28, R0 ;  /* 0x0000001c1b008223 */ /* 0x000fe20000010000 */
[----:B------:R-:W-:Y:S01]  /*51a0*/  @!P0 LOP3.LUT R27, R2, 0xffff0000, RZ, 0xc0, !PT ;  /* 0xffff0000021b8812 */ /* 0x000fe200078ec0ff */
[----:B------:R-:W-:Y:S02]  /*51b0*/  @!P0 FMUL.FTZ R156, R6, R30 ;  /* 0x0000001e069c8220 */ /* 0x000fe40000410000 */
[----:B------:R-:W-:Y:S02]  /*51c0*/  @!P0 FMUL.FTZ R155, R4, R34 ;  /* 0x00000022049b8220 */ /* 0x000fe40000410000 */
[-C--:B------:R-:W-:Y:S02]  /*51d0*/  @!P0 FMUL.FTZ R2, R6, R27.reuse ;  /* 0x0000001b06028220 */ /* 0x080fe40000410000 */
[----:B------:R-:W-:Y:S01]  /*51e0*/  @!P0 FFMA.FTZ R156, R31, R27, -R156 ;  /* 0x0000001b1f9c8223 */ /* 0x000fe2000001089c */
[C---:B------:R-:W-:Y:S01]  /*51f0*/  @!P0 LOP3.LUT R27, R18.reuse, 0xffff0000, RZ, 0xc0, !PT ;  /* 0xffff0000121b8812 */ /* 0x040fe200078ec0ff */
[----:B------:R-:W-:Y:S02]  /*5200*/  @!P0 IMAD.U32 R28, R18, 0x10000, RZ ;  /* 0x00010000121c8824 */ /* 0x000fe400078e00ff */
[----:B------:R-:W-:Y:S01]  /*5210*/  @!P0 IMAD.U32 R6, R5, 0x10000, RZ ;  /* 0x0001000005068824 */ /* 0x000fe200078e00ff */
[----:B------:R-:W-:Y:S01]  /*5220*/  @!P0 F2FP.BF16.PACK_AB R142, R156, R142 ;  /* 0x0000008e9c8e823e */ /* 0x000fe200000010ff */
[-C--:B------:R-:W-:Y:S02]  /*5230*/  @!P0 FMUL.FTZ R4, R4, R8.reuse ;  /* 0x0000000804048220 */ /* 0x080fe40000410000 */
[----:B------:R-:W-:Y:S01]  /*5240*/  @!P0 FFMA.FTZ R155, R35, R8, -R155 ;  /* 0x00000008239b8223 */ /* 0x000fe2000001089b */
[----:B------:R-:W-:Y:S01]  /*5250*/  @!P0 LOP3.LUT R8, R5, 0xffff0000, RZ, 0xc0, !PT ;  /* 0xffff000005088812 */ /* 0x000fe200078ec0ff */
[C---:B------:R-:W-:Y:S01]  /*5260*/  @!P0 FMUL.FTZ R157, R28.reuse, R36 ;  /* 0x000000241c9d8220 */ /* 0x040fe20000410000 */
[----:B------:R-:W-:Y:S01]  /*5270*/  @!P0 MOV R52, R142 ;  /* 0x0000008e00348202 */ /* 0x000fe20000000f00 */
[----:B------:R-:W-:Y:S01]  /*5280*/  @!P0 FMUL.FTZ R5, R28, R6 ;  /* 0x000000061c058220 */ /* 0x000fe20000410000 */
[----:B------:R-:W-:Y:S01]  /*5290*/  @!P0 LOP3.LUT R28, R19, 0xffff0000, RZ, 0xc0, !PT ;  /* 0xffff0000131c8812 */ /* 0x000fe200078ec0ff */
[----:B------:R-:W-:Y:S01]  /*52a0*/  @!P0 FMUL.FTZ R158, R27, R38 ;  /* 0x000000261b9e8220 */ /* 0x000fe20000410000 */
[----:B------:R-:W-:Y:S01]  /*52b0*/  @!P0 F2FP.BF16.PACK_AB R154, R155, R154 ;  /* 0x0000009a9b9a823e */ /* 0x000fe200000010ff */
[----:B------:R-:W-:Y:S02]  /*52c0*/  @!P0 FFMA.FTZ R157, R37, R6, -R157 ;  /* 0x00000006259d8223 */ /* 0x000fe4000001089d */
[-C--:B------:R-:W-:Y:S01]  /*52d0*/  @!P0 FMUL.FTZ R6, R27, R8.reuse ;  /* 0x000000081b068220 */ /* 0x080fe20000410000 */
[----:B------:R-:W-:Y:S01]  /*52e0*/  @!P0 LOP3.LUT R27, R7, 0xffff0000, RZ, 0xc0, !PT ;  /* 0xffff0000071b8812 */ /* 0x000fe200078ec0ff */
[----:B------:R-:W-:Y:S02]  /*52f0*/  @!P0 FFMA.FTZ R2, R30, R31, R2 ;  /* 0x0000001f1e028223 */ /* 0x000fe40000010002 */
[----:B------:R-:W-:Y:S02]  /*5300*/  @!P0 FFMA.FTZ R158, R39, R8, -R158 ;  /* 0x00000008279e8223 */ /* 0x000fe4000001089e */
[----:B------:R-:W-:Y:S01]  /*5310*/  @!P0 IMAD.U32 R8, R7, 0x10000, RZ ;  /* 0x0001000007088824 */ /* 0x000fe200078e00ff */
[----:B------:R-:W-:Y:S01]  /*5320*/  @!P0 F2FP.BF16.PACK_AB R0, R2, R0 ;  /* 0x000000000200823e */ /* 0x000fe200000010ff */
[----:B------:R-:W-:Y:S01]  /*5330*/  @!P0 FMUL.FTZ R159, R28, R42 ;  /* 0x0000002a1c9f8220 */ /* 0x000fe20000410000 */
[----:B------:R-:W-:Y:S01]  /*5340*/  @!P0 F2FP.BF16.PACK_AB R157, R158, R157 ;  /* 0x0000009d9e9d823e */ /* 0x000fe200000010ff */
[----:B------:R-:W-:Y:S02]  /*5350*/  @!P0 FFMA.FTZ R3, R32, R33, R3 ;  /* 0x0000002120038223 */ /* 0x000fe40000010003 */
[----:B------:R-:W-:Y:S02]  /*5360*/  @!P0 FFMA.FTZ R4, R34, R35, R4 ;  /* 0x0000002322048223 */ /* 0x000fe40000010004 */
[-C--:B------:R-:W-:Y:S02]  /*5370*/  @!P0 FMUL.FTZ R7, R29, R8.reuse ;  /* 0x000000081d078220 */ /* 0x080fe40000410000 */
[----:B------:R-:W-:Y:S01]  /*5380*/  @!P0 FFMA.FTZ R29, R41, R8, -R160 ;  /* 0x00000008291d8223 */ /* 0x000fe200000108a0 */
[----:B------:R-:W-:Y:S01]  /*5390*/  @!P0 F2FP.BF16.PACK_AB R3, R4, R3 ;  /* 0x000000030403823e */ /* 0x000fe200000010ff */
[----:B------:R-:W-:Y:S02]  /*53a0*/  @!P0 FFMA.FTZ R159, R43, R27, -R159 ;  /* 0x0000001b2b9f8223 */ /* 0x000fe4000001089f */
[----:B------:R-:W-:Y:S02]  /*53b0*/  @!P0 FFMA.FTZ R5, R36, R37, R5 ;  /* 0x0000002524058223 */ /* 0x000fe40000010005 */
[----:B------:R-:W-:Y:S01]  /*53c0*/  @!P0 FMUL.FTZ R8, R28, R27 ;  /* 0x0000001b1c088220 */ /* 0x000fe20000410000 */
[----:B------:R-:W-:Y:S01]  /*53d0*/  @!P0 F2FP.BF16.PACK_AB R29, R159, R29 ;  /* 0x0000001d9f1d823e */ /* 0x000fe200000010ff */
[----:B------:R-:W-:Y:S02]  /*53e0*/  @!P0 FFMA.FTZ R6, R38, R39, R6 ;  /* 0x0000002726068223 */ /* 0x000fe40000010006 */
        /* <DEDUP_REMOVED lines=13> */
.L_x_2643:
[----:B------:R-:W-:Y:S05]  /*54c0*/  BSYNC B0 ;  /* 0x0000000000007941 */ /* 0x000fea0003800000 */
.L_x_2642:
[----:B------:R-:W-:Y:S01]  /*54d0*/  ISETP.GE.AND P0, PT, R9, c[0x0][0x1d4], PT ;  /* 0x0000750009007a0c */ /* 0x000fe20003f06270 */
[----:B------:R-:W-:Y:S01]  /*54e0*/  @!UPT UIADD3 URZ, URZ, URZ, URZ ;  /* 0x0000003f3f3ff290 */ /* 0x000fe2000fffe03f */
[----:B------:R-:W-:Y:S11]  /*54f0*/  BSSY B0, `(.L_x_2644) ;  /* 0x0000071000007945 */ /* 0x000ff60003800000 */
[----:B------:R-:W-:-:S05]  /*5500*/  @P0 BRA `(.L_x_2645) ;  /* 0x000006f000000947 */ /* 0x000fca0003800000 */
[----:B------:R-:W-:Y:S01]  /*5510*/  ISETP.GE.AND P2, PT, R111, c[0x0][0x1d4], PT ;  /* 0x000075006f007a0c */ /* 0x000fe20003f46270 */
[----:B-1----:R-:W-:Y:S01]  /*5520*/  LDS.128 R16, [R106+0x6100] ;  /* 0x006100006a107984 */ /* 0x002fe20000000c00 */
[C---:B------:R-:W-:Y:S04]  /*5530*/  IADD3 R4, P1, P0, R144.reuse, R137, R114 ;  /* 0x0000008990047210 */ /* 0x040fe8000783e072 */
[C---:B------:R-:W-:Y:S03]  /*5540*/  IADD3.X R3, R83.reuse, R117, R102, P1, P0 ;  /* 0x0000007553037210 */ /* 0x040fe60000fe0466 */
        /* <DEDUP_REMOVED lines=9> */
[----:B------:R-:W-:Y:S02]  /*55e0*/  @!P0 SHF.R.U64 R0, R20, 0x10, R21 ;  /* 0x0000001014008819 */ /* 0x000fe40000001215 */
[----:B------:R-:W-:Y:S02]  /*55f0*/  @!P0 SHF.R.U64 R4, R22, 0x10, R23 ;  /* 0x0000001016048819 */ /* 0x000fe40000001217 */
[----:B------:R-:W-:Y:S01]  /*5600*/  @!P0 SHF.R.U64 R8, R50, 0x10, R51 ;  /* 0x0000001032088819 */ /* 0x000fe20000001233 */
[C---:B-1----:R-:W-:Y:S01]  /*5610*/  @!P0 IMAD.U32 R27, R41.reuse, 0x10000, RZ ;  /* 0x00010000291b8824 */ /* 0x042fe200078e00ff */
[----:B------:R-:W-:Y:S01]  /*5620*/  @!P0 LOP3.LUT R29, R41, 0xffff0000, RZ, 0xc0, !PT ;  /* 0xffff0000291d8812 */ /* 0x000fe200078ec0ff */
[C---:B------:R-:W-:Y:S01]  /*5630*/  @!P0 IMAD.U32 R35, R43.reuse, 0x10000, RZ ;  /* 0x000100002b238824 */ /* 0x040fe200078e00ff */
[----:B------:R-:W-:Y:S01]  /*5640*/  @!P0 LOP3.LUT R37, R43, 0xffff0000, RZ, 0xc0, !PT ;  /* 0xffff00002b258812 */ /* 0x000fe200078ec0ff */
[C---:B------:R-:W-:Y:S01]  /*5650*/  @!P0 IMAD.U32 R31, R42.reuse, 0x10000, RZ ;  /* 0x000100002a1f8824 */ /* 0x040fe200078e00ff */
[----:B------:R-:W-:Y:S02]  /*5660*/  @!P0 LOP3.LUT R33, R42, 0xffff0000, RZ, 0xc0, !PT ;  /* 0xffff00002a218812 */ /* 0x000fe400078ec0ff */
[C---:B------:R-:W-:Y:S02]  /*5670*/  @!P0 PRMT R0, R25.reuse, 0x5432, R0 ;  /* 0x0000543219008816 */ /* 0x040fe40000000000 */
[----:B------:R-:W-:Y:S01]  /*5680*/  @!P0 SHF.R.U32.HI R2, RZ, 0x10, R21 ;  /* 0x00000010ff028819 */ /* 0x000fe20000011615 */
[----:B------:R-:W-:Y:S01]  /*5690*/  @!P0 IMAD.U32 R21, R40, 0x10000, RZ ;  /* 0x0001000028158824 */ /* 0x000fe200078e00ff */
[----:B------:R-:W-:Y:S01]  /*56a0*/  @!P0 PRMT R32, R58, 0x5410, R8 ;  /* 0x000054103a208816 */ /* 0x000fe20000000008 */
[----:B------:R-:W-:Y:S01]  /*56b0*/  @!P0 IMAD.U32 R8, R16, 0x10000, RZ ;  /* 0x0001000010088824 */ /* 0x000fe200078e00ff */
[----:B------:R-:W-:Y:S01]  /*56c0*/  @!P0 PRMT R7, R25, 0x5410, R2 ;  /* 0x0000541019078816 */ /* 0x000fe20000000002 */
[----:B------:R-:W-:Y:S01]  /*56d0*/  @!P0 IMAD.U32 R2, R0, 0x10000, RZ ;  /* 0x0001000000028824 */ /* 0x000fe200078e00ff */
[----:B------:R-:W-:Y:S01]  /*56e0*/  @!P0 LOP3.LUT R25, R40, 0xffff0000, RZ, 0xc0, !PT ;  /* 0xffff000028198812 */ /* 0x000fe200078ec0ff */
[----:B------:R-:W-:Y:S01]  /*56f0*/  @!P0 IMAD.U32 R30, R32, 0x10000, RZ ;  /* 0x00010000201e8824 */ /* 0x000fe200078e00ff */
[----:B------:R-:W-:Y:S02]  /*5700*/  @!P0 SHF.R.U64 R5, R48, 0x10, R49 ;  /* 0x0000001030058819 */ /* 0x000fe40000001231 */
[----:B------:R-:W-:Y:S02]  /*5710*/  @!P0 SHF.R.U32.HI R3, RZ, 0x10, R23 ;  /* 0x00000010ff038819 */ /* 0x000fe40000011617 */
[C---:B------:R-:W-:Y:S02]  /*5720*/  @!P0 PRMT R23, R59.reuse, 0x5432, R5 ;  /* 0x000054323b178816 */ /* 0x040fe40000000005 */
[----:B------:R-:W-:Y:S02]  /*5730*/  @!P0 SHF.R.U32.HI R6, RZ, 0x10, R49 ;  /* 0x00000010ff068819 */ /* 0x000fe40000011631 */
[----:B------:R-:W-:Y:S02]  /*5740*/  @!P0 SHF.R.U32.HI R20, RZ, 0x10, R51 ;  /* 0x00000010ff148819 */ /* 0x000fe40000011633 */
[----:B------:R-:W-:Y:S02]  /*5750*/  @!P0 PRMT R28, R59, 0x5410, R6 ;  /* 0x000054103b1c8816 */ /* 0x000fe40000000006 */
[----:B------:R-:W-:Y:S01]  /*5760*/  @!P0 PRMT R22, R58, 0x5432, R20 ;  /* 0x000054323a168816 */ /* 0x000fe20000000014 */
[----:B------:R-:W-:Y:S01]  /*5770*/  @!P0 IMAD.U32 R20, R23, 0x10000, RZ ;  /* 0x0001000017148824 */ /* 0x000fe200078e00ff */
[----:B------:R-:W-:Y:S02]  /*5780*/  @!P0 PRMT R6, R26, 0x5432, R4 ;  /* 0x000054321a068816 */ /* 0x000fe40000000004 */
[----:B------:R-:W-:Y:S01]  /*5790*/  @!P0 LOP3.LUT R4, R16, 0xffff0000, RZ, 0xc0, !PT ;  /* 0xffff000010048812 */ /* 0x000fe200078ec0ff */
[----:B------:R-:W-:Y:S01]  /*57a0*/  @!P0 FMUL.FTZ R48, R8, R20 ;  /* 0x0000001408308220 */ /* 0x000fe20000410000 */
[C---:B------:R-:W-:Y:S01]  /*57b0*/  @!P0 LOP3.LUT R36, R22.reuse, 0xffff0000, RZ, 0xc0, !PT ;  /* 0xffff000016248812 */ /* 0x040fe200078ec0ff */
[----:B------:R-:W-:Y:S01]  /*57c0*/  @!P0 IMAD.U32 R34, R22, 0x10000, RZ ;  /* 0x0001000016228824 */ /* 0x000fe200078e00ff */
[----:B------:R-:W-:Y:S01]  /*57d0*/  @!P0 LOP3.LUT R22, R18, 0xffff0000, RZ, 0xc0, !PT ;  /* 0xffff000012168812 */ /* 0x000fe200078ec0ff */
[-C--:B------:R-:W-:Y:S01]  /*57e0*/  @!P0 FFMA.FTZ R48, R21, R2.reuse, -R48 ;  /* 0x0000000215308223 */ /* 0x080fe20000010830 */
[----:B------:R-:W-:Y:S02]  /*57f0*/  @!P0 LOP3.LUT R23, R23, 0xffff0000, RZ, 0xc0, !PT ;  /* 0xffff000017178812 */ /* 0x000fe400078ec0ff */
[----:B------:R-:W-:Y:S02]  /*5800*/  @!P0 PRMT R5, R26, 0x5410, R3 ;  /* 0x000054101a058816 */ /* 0x000fe40000000003 */
[----:B------:R-:W-:Y:S01]  /*5810*/  @!P0 LOP3.LUT R3, R0, 0xffff0000, RZ, 0xc0, !PT ;  /* 0xffff000000038812 */ /* 0x000fe200078ec0ff */
[----:B------:R-:W-:Y:S01]  /*5820*/  @!P0 FMUL.FTZ R49, R4, R23 ;  /* 0x0000001704318220 */ /* 0x000fe20000410000 */
[----:B------:R-:W-:Y:S01]  /*5830*/  @!P0 SHF.L.U32 R26, R28, 0x10, RZ ;  /* 0x000000101c1a8819 */ /* 0x000fe200000006ff */
[----:B------:R-:W-:Y:S01]  /*5840*/  @!P0 FMUL.FTZ R0, R8, R2 ;  /* 0x0000000208008220 */ /* 0x000fe20000410000 */
[----:B------:R-:W-:Y:S01]  /*5850*/  @!P0 LOP3.LUT R8, R17, 0xffff0000, RZ, 0xc0, !PT ;  /* 0xffff000011088812 */ /* 0x000fe200078ec0ff */
[-C--:B------:R-:W-:Y:S01]  /*5860*/  @!P0 FMUL.FTZ R2, R4, R3.reuse ;  /* 0x0000000304028220 */ /* 0x080fe20000410000 */
[----:B------:R-:W-:Y:S01]  /*5870*/  @!P0 LOP3.LUT R28, R28, 0xffff0000, RZ, 0xc0, !PT ;  /* 0xffff00001c1c8812 */ /* 0x000fe200078ec0ff */
[----:B------:R-:W-:Y:S01]  /*5880*/  @!P0 FFMA.FTZ R49, R25, R3, -R49 ;  /* 0x0000000319318223 */ /* 0x000fe20000010831 */
[----:B------:R-:W-:Y:S01]  /*5890*/  @!P0 LOP3.LUT R32, R32, 0xffff0000, RZ, 0xc0, !PT ;  /* 0xffff000020208812 */ /* 0x000fe200078ec0ff */
[----:B------:R-:W-:Y:S02]  /*58a0*/  @!P0 IMAD.U32 R3, R17, 0x10000, RZ ;  /* 0x0001000011038824 */ /* 0x000fe400078e00ff */
[----:B------:R-:W-:Y:S01]  /*58b0*/  @!P0 IMAD.U32 R4, R7, 0x10000, RZ ;  /* 0x0001000007048824 */ /* 0x000fe200078e00ff */
[----:B------:R-:W-:Y:S01]  /*58c0*/  @!P0 F2FP.BF16.PACK_AB R48, R49, R48 ;  /* 0x000000303130823e */ /* 0x000fe200000010ff */
[----:B------:R-:W-:Y:S01]  /*58d0*/  @!P0 FMUL.FTZ R50, R3, R26 ;  /* 0x0000001a03328220 */ /* 0x000fe20000410000 */
[----:B------:R-:W-:Y:S01]  /*58e0*/  @!P0 LOP3.LUT R7, R7, 0xffff0000, RZ, 0xc0, !PT ;  /* 0xffff000007078812 */ /* 0x000fe200078ec0ff */
[----:B------:R-:W-:Y:S01]  /*58f0*/  @!P0 FMUL.FTZ R51, R8, R28 ;  /* 0x0000001c08338220 */ /* 0x000fe20000410000 */
[----:B------:R-:W-:Y:S01]  /*5900*/  @!P0 MOV R40, R48 ;  /* 0x0000003000288202 */ /* 0x000fe20000000f00 */
[----:B------:R-:W-:Y:S01]  /*5910*/  @!P0 FFMA.FTZ R0, R20, R21, R0 ;  /* 0x0000001514008223 */ /* 0x000fe20000010000 */
[----:B------:R-:W-:Y:S01]  /*5920*/  @!P0 LOP3.LUT R20, R19, 0xffff0000, RZ, 0xc0, !PT ;  /* 0xffff000013148812 */ /* 0x000fe200078ec0ff */
[-C--:B------:R-:W-:Y:S02]  /*5930*/  @!P0 FMUL.FTZ R3, R3, R4.reuse ;  /* 0x0000000403038220 */ /* 0x080fe40000410000 */
[----:B------:R-:W-:Y:S02]  /*5940*/  @!P0 FFMA.FTZ R50, R27, R4, -R50 ;  /* 0x000000041b328223 */ /* 0x000fe40000010832 */
[-C--:B------:R-:W-:Y:S01]  /*5950*/  @!P0 FMUL.FTZ R4, R8, R7.reuse ;  /* 0x0000000708048220 */ /* 0x080fe20000410000 */
[----:B------:R-:W-:Y:S01]  /*5960*/  @!P0 SHF.L.U32 R8, R5, 0x10, RZ ;  /* 0x0000001005088819 */ /* 0x000fe200000006ff */
[----:B------:R-:W-:Y:S01]  /*5970*/  @!P0 FFMA.FTZ R51, R29, R7, -R51 ;  /* 0x000000071d338223 */ /* 0x000fe20000010833 */
[----:B------:R-:W-:Y:S01]  /*5980*/  @!P0 LOP3.LUT R5, R5, 0xffff0000, RZ, 0xc0, !PT ;  /* 0xffff000005058812 */ /* 0x000fe200078ec0ff */
[----:B------:R-:W-:Y:S02]  /*5990*/  @!P0 IMAD.U32 R7, R19, 0x10000, RZ ;  /* 0x0001000013078824 */ /* 0x000fe400078e00ff */
[C---:B------:R-:W-:Y:S01]  /*59a0*/  @!P0 FMUL.FTZ R55, R20.reuse, R36 ;  /* 0x0000002414378220 */ /* 0x040fe20000410000 */
[----:B------:R-:W-:Y:S01]  /*59b0*/  @!P0 F2FP.BF16.PACK_AB R50, R51, R50 ;  /* 0x000000323332823e */ /* 0x000fe200000010ff */
[C---:B------:R-:W-:Y:S02]  /*59c0*/  @!P0 FMUL.FTZ R54, R7.reuse, R34 ;  /* 0x0000002207368220 */ /* 0x040fe40000410000 */
[-C--:B------:R-:W-:Y:S02]  /*59d0*/  @!P0 FMUL.FTZ R7, R7, R8.reuse ;  /* 0x0000000807078220 */ /* 0x080fe40000410000 */
[----:B------:R-:W-:Y:S02]  /*59e0*/  @!P0 FFMA.FTZ R54, R35, R8, -R54 ;  /* 0x0000000823368223 */ /* 0x000fe40000010836 */
[-C--:B------:R-:W-:Y:S01]  /*59f0*/  @!P0 FMUL.FTZ R8, R20, R5.reuse ;  /* 0x0000000514088220 */ /* 0x080fe20000410000 */
[----:B------:R-:W-:Y:S01]  /*5a00*/  @!P0 LOP3.LUT R20, R6, 0xffff0000, RZ, 0xc0, !PT ;  /* 0xffff000006148812 */ /* 0x000fe200078ec0ff */
[----:B------:R-:W-:Y:S02]  /*5a10*/  @!P0 FFMA.FTZ R55, R37, R5, -R55 ;  /* 0x0000000525378223 */ /* 0x000fe40000010837 */
[----:B------:R-:W-:Y:S02]  /*5a20*/  @!P0 IMAD.U32 R5, R18, 0x10000, RZ ;  /* 0x0001000012058824 */ /* 0x000fe400078e00ff */
[----:B------:R-:W-:Y:S01]  /*5a30*/  @!P0 IMAD.U32 R21, R6, 0x10000, RZ ;  /* 0x0001000006158824 */ /* 0x000fe200078e00ff */
[----:B------:R-:W-:Y:S01]  /*5a40*/  @!P0 F2FP.BF16.PACK_AB R54, R55, R54 ;  /* 0x000000363736823e */ /* 0x000fe200000010ff */
[----:B------:R-:W-:Y:S02]  /*5a50*/  @!P0 FMUL.FTZ R6, R5, R30 ;  /* 0x0000001e05068220 */ /* 0x000fe40000410000 */
[----:B------:R-:W-:Y:S02]  /*5a60*/  @!P0 FMUL.FTZ R58, R22, R32 ;  /* 0x00000020163a8220 */ /* 0x000fe40000410000 */
[----:B------:R-:W-:Y:S02]  /*5a70*/  @!P0 FFMA.FTZ R2, R23, R25, R2 ;  /* 0x0000001917028223 */ /* 0x000fe40000010002 */
[----:B------:R-:W-:Y:S02]  /*5a80*/  @!P0 FMUL.FTZ R5, R5, R21 ;  /* 0x0000001505058220 */ /* 0x000fe40000410000 */
        /* <DEDUP_REMOVED lines=23> */
.L_x_2645:
[----:B------:R-:W-:Y:S05]  /*5c00*/  BSYNC B0 ;  /* 0x0000000000007941 */ /* 0x000fea0003800000 */
.L_x_2644:
        /* <DEDUP_REMOVED lines=11> */
[----:B------:R-:W-:Y:S02]  /*5cc0*/  @!P0 SHF.R.U32.HI R4, RZ, 0x10, R45 ;  /* 0x00000010ff048819 */ /* 0x000fe4000001162d */
[----:B------:R-:W-:Y:S02]  /*5cd0*/  @!P0 SHF.R.U32.HI R0, RZ, 0x10, R13 ;  /* 0x00000010ff008819 */ /* 0x000fe4000001160d */
[----:B------:R-:W-:Y:S02]  /*5ce0*/  @!P0 SHF.R.U64 R7, R44, 0x10, R45 ;  /* 0x000000102c078819 */ /* 0x000fe4000000122d */
[----:B------:R-:W-:Y:S02]  /*5cf0*/  @!P0 SHF.R.U32.HI R5, RZ, 0x10, R47 ;  /* 0x00000010ff058819 */ /* 0x000fe4000001162f */
[C---:B------:R-:W-:Y:S02]  /*5d00*/  @!P0 PRMT R8, R57.reuse, 0x5410, R7 ;  /* 0x0000541039088816 */ /* 0x040fe40000000007 */
[----:B------:R-:W-:Y:S02]  /*5d10*/  @!P0 PRMT R28, R57, 0x5432, R4 ;  /* 0x00005432391c8816 */ /* 0x000fe40000000004 */
[----:B------:R-:W-:Y:S01]  /*5d20*/  @!P0 PRMT R4, R11, 0x5410, R0 ;  /* 0x000054100b048816 */ /* 0x000fe20000000000 */
[C---:B------:R-:W-:Y:S01]  /*5d30*/  @!P0 IMAD.U32 R20, R8.reuse, 0x10000, RZ ;  /* 0x0001000008148824 */ /* 0x040fe200078e00ff */
[----:B------:R-:W-:Y:S01]  /*5d40*/  @!P0 LOP3.LUT R22, R8, 0xffff0000, RZ, 0xc0, !PT ;  /* 0xffff000008168812 */ /* 0x000fe200078ec0ff */
[----:B------:R-:W-:Y:S01]  /*5d50*/  @!P0 IMAD.U32 R25, R28, 0x10000, RZ ;  /* 0x000100001c198824 */ /* 0x000fe200078e00ff */
[----:B------:R-:W-:Y:S01]  /*5d60*/  @!P0 SHF.R.U64 R2, R12, 0x10, R13 ;  /* 0x000000100c028819 */ /* 0x000fe2000000120d */
[C---:B------:R-:W-:Y:S01]  /*5d70*/  @!P0 IMAD.U32 R0, R4.reuse, 0x10000, RZ ;  /* 0x0001000004008824 */ /* 0x040fe200078e00ff */
[----:B------:R-:W-:Y:S02]  /*5d80*/  @!P0 LOP3.LUT R4, R4, 0xffff0000, RZ, 0xc0, !PT ;  /* 0xffff000004048812 */ /* 0x000fe400078ec0ff */
[----:B------:R-:W-:Y:S01]  /*5d90*/  @!P0 SHF.R.U64 R12, R46, 0x10, R47 ;  /* 0x000000102e0c8819 */ /* 0x000fe2000000122f */
[----:B-1----:R-:W-:Y:S01]  /*5da0*/  @!P0 IMAD.U32 R7, R17, 0x10000, RZ ;  /* 0x0001000011078824 */ /* 0x002fe200078e00ff */
[----:B------:R-:W-:Y:S02]  /*5db0*/  @!P0 PRMT R2, R11, 0x5432, R2 ;  /* 0x000054320b028816 */ /* 0x000fe40000000002 */
[----:B------:R-:W-:Y:S01]  /*5dc0*/  @!P0 LOP3.LUT R11, R16, 0xffff0000, RZ, 0xc0, !PT ;  /* 0xffff0000100b8812 */ /* 0x000fe200078ec0ff */
[----:B------:R-:W-:Y:S01]  /*5dd0*/  @!P0 FMUL.FTZ R42, R7, R25 ;  /* 0x00000019072a8220 */ /* 0x000fe20000410000 */
[----:B------:R-:W-:Y:S01]  /*5de0*/  @!P0 LOP3.LUT R13, R18, 0xffff0000, RZ, 0xc0, !PT ;  /* 0xffff0000120d8812 */ /* 0x000fe200078ec0ff */
[----:B------:R-:W-:Y:S01]  /*5df0*/  @!P0 IMAD.U32 R8, R2, 0x10000, RZ ;  /* 0x0001000002088824 */ /* 0x000fe200078e00ff */
[--C-:B------:R-:W-:Y:S01]  /*5e00*/  @!P0 SHF.R.U32.HI R3, RZ, 0x10, R15.reuse ;  /* 0x00000010ff038819 */ /* 0x100fe2000001160f */
[----:B--2---:R-:W-:Y:S01]  /*5e10*/  @!P0 IMAD.U32 R26, R37, 0x10000, RZ ;  /* 0x00010000251a8824 */ /* 0x004fe200078e00ff */
[C---:B------:R-:W-:Y:S01]  /*5e20*/  @!P0 SHF.L.U32 R21, R36.reuse, 0x10, RZ ;  /* 0x0000001024158819 */ /* 0x040fe200000006ff */
[----:B------:R-:W-:Y:S01]  /*5e30*/  @!P0 FMUL.FTZ R44, R11, R22 ;  /* 0x000000160b2c8220 */ /* 0x000fe20000410000 */
[----:B------:R-:W-:Y:S01]  /*5e40*/  @!P0 LOP3.LUT R23, R36, 0xffff0000, RZ, 0xc0, !PT ;  /* 0xffff000024178812 */ /* 0x000fe200078ec0ff */
[-C--:B------:R-:W-:Y:S01]  /*5e50*/  @!P0 FFMA.FTZ R42, R26, R0.reuse, -R42 ;  /* 0x000000001a2a8223 */ /* 0x080fe2000001082a */
[----:B------:R-:W-:Y:S01]  /*5e60*/  @!P0 LOP3.LUT R27, R37, 0xffff0000, RZ, 0xc0, !PT ;  /* 0xffff0000251b8812 */ /* 0x000fe200078ec0ff */
[C---:B------:R-:W-:Y:S01]  /*5e70*/  @!P0 IMAD.U32 R29, R38.reuse, 0x10000, RZ ;  /* 0x00010000261d8824 */ /* 0x040fe200078e00ff */
[----:B------:R-:W-:Y:S02]  /*5e80*/  @!P0 LOP3.LUT R31, R38, 0xffff0000, RZ, 0xc0, !PT ;  /* 0xffff0000261f8812 */ /* 0x000fe400078ec0ff */
[C---:B------:R-:W-:Y:S02]  /*5e90*/  @!P0 SHF.L.U32 R33, R39.reuse, 0x10, RZ ;  /* 0x0000001027218819 */ /* 0x040fe400000006ff */
[----:B------:R-:W-:Y:S02]  /*5ea0*/  @!P0 LOP3.LUT R35, R39, 0xffff0000, RZ, 0xc0, !PT ;  /* 0xffff000027238812 */ /* 0x000fe400078ec0ff */
[----:B------:R-:W-:Y:S01]  /*5eb0*/  @!P0 SHF.R.U64 R6, R14, 0x10, R15 ;  /* 0x000000100e068819 */ /* 0x000fe2000000120f */
[----:B------:R-:W-:Y:S01]  /*5ec0*/  @!P0 IMAD.U32 R14, R18, 0x10000, RZ ;  /* 0x00010000120e8824 */ /* 0x000fe200078e00ff */
[----:B------:R-:W-:Y:S02]  /*5ed0*/  @!P0 LOP3.LUT R15, R17, 0xffff0000, RZ, 0xc0, !PT ;  /* 0xffff0000110f8812 */ /* 0x000fe400078ec0ff */
[----:B------:R-:W-:Y:S02]  /*5ee0*/  @!P0 PRMT R6, R24, 0x5432, R6 ;  /* 0x0000543218068816 */ /* 0x000fe40000000006 */
[C---:B------:R-:W-:Y:S01]  /*5ef0*/  @!P0 PRMT R30, R56.reuse, 0x5432, R12 ;  /* 0x00005432381e8816 */ /* 0x040fe2000000000c */
[----:B------:R-:W-:Y:S01]  /*5f00*/  @!P0 IMAD.U32 R12, R19, 0x10000, RZ ;  /* 0x00010000130c8824 */ /* 0x000fe200078e00ff */
[----:B------:R-:W-:Y:S02]  /*5f10*/  @!P0 PRMT R34, R56, 0x5410, R5 ;  /* 0x0000541038228816 */ /* 0x000fe40000000005 */
[----:B------:R-:W-:Y:S01]  /*5f20*/  @!P0 PRMT R5, R24, 0x5410, R3 ;  /* 0x0000541018058816 */ /* 0x000fe20000000003 */
[----:B------:R-:W-:Y:S01]  /*5f30*/  @!P0 FMUL.FTZ R3, R7, R0 ;  /* 0x0000000007038220 */ /* 0x000fe20000410000 */
[----:B------:R-:W-:Y:S01]  /*5f40*/  @!P0 LOP3.LUT R7, R2, 0xffff0000, RZ, 0xc0, !PT ;  /* 0xffff000002078812 */ /* 0x000fe200078ec0ff */
[----:B------:R-:W-:Y:S01]  /*5f50*/  @!P0 IMAD.U32 R0, R16, 0x10000, RZ ;  /* 0x0001000010008824 */ /* 0x000fe200078e00ff */
[----:B------:R-:W-:Y:S01]  /*5f60*/  @!P0 LOP3.LUT R24, R28, 0xffff0000, RZ, 0xc0, !PT ;  /* 0xffff00001c188812 */ /* 0x000fe200078ec0ff */
[C---:B------:R-:W-:Y:S01]  /*5f70*/  @!P0 IMAD.U32 R28, R30.reuse, 0x10000, RZ ;  /* 0x000100001e1c8824 */ /* 0x040fe200078e00ff */
[----:B------:R-:W-:Y:S01]  /*5f80*/  @!P0 LOP3.LUT R30, R30, 0xffff0000, RZ, 0xc0, !PT ;  /* 0xffff00001e1e8812 */ /* 0x000fe200078ec0ff */
[----:B------:R-:W-:Y:S01]  /*5f90*/  @!P0 FMUL.FTZ R43, R0, R20 ;  /* 0x00000014002b8220 */ /* 0x000fe20000410000 */
[----:B------:R-:W-:Y:S01]  /*5fa0*/  @!P0 SHF.L.U32 R32, R34, 0x10, RZ ;  /* 0x0000001022208819 */ /* 0x000fe200000006ff */
[-C--:B------:R-:W-:Y:S01]  /*5fb0*/  @!P0 FMUL.FTZ R2, R11, R7.reuse ;  /* 0x000000070b028220 */ /* 0x080fe20000410000 */
[----:B------:R-:W-:Y:S01]  /*5fc0*/  @!P0 LOP3.LUT R11, R19, 0xffff0000, RZ, 0xc0, !PT ;  /* 0xffff0000130b8812 */ /* 0x000fe200078ec0ff */
[-C--:B------:R-:W-:Y:S01]  /*5fd0*/  @!P0 FMUL.FTZ R0, R0, R8.reuse ;  /* 0x0000000800008220 */ /* 0x080fe20000410000 */
[----:B------:R-:W-:Y:S01]  /*5fe0*/  @!P0 LOP3.LUT R34, R34, 0xffff0000, RZ, 0xc0, !PT ;  /* 0xffff000022228812 */ /* 0x000fe200078ec0ff */
[----:B------:R-:W-:Y:S01]  /*5ff0*/  @!P0 FFMA.FTZ R43, R21, R8, -R43 ;  /* 0x00000008152b8223 */ /* 0x000fe2000001082b */
[----:B------:R-:W-:Y:S01]  /*6000*/  @!P0 LOP3.LUT R8, R5, 0xffff0000, RZ, 0xc0, !PT ;  /* 0xffff000005088812 */ /* 0x000fe200078ec0ff */
[----:B------:R-:W-:Y:S02]  /*6010*/  @!P0 FFMA.FTZ R44, R23, R7, -R44 ;  /* 0x00000007172c8223 */ /* 0x000fe4000001082c */
[----:B------:R-:W-:Y:S02]  /*6020*/  @!P0 IMAD.U32 R7, R5, 0x10000, RZ ;  /* 0x0001000005078824 */ /* 0x000fe400078e00ff */
[----:B------:R-:W-:Y:S01]  /*6030*/  @!P0 IMAD.U32 R5, R6, 0x10000, RZ ;  /* 0x0001000006058824 */ /* 0x000fe200078e00ff */
[----:B------:R-:W-:Y:S01]  /*6040*/  @!P0 F2FP.BF16.PACK_AB R43, R44, R43 ;  /* 0x0000002b2c2b823e */ /* 0x000fe200000010ff */
[----:B------:R-:W-:Y:S01]  /*6050*/  @!P0 FMUL.FTZ R49, R15, R24 ;  /* 0x000000180f318220 */ /* 0x000fe20000410000 */
[----:B------:R-:W-:Y:S01]  /*6060*/  @!P0 LOP3.LUT R6, R6, 0xffff0000, RZ, 0xc0, !PT ;  /* 0xffff000006068812 */ /* 0x000fe200078ec0ff */
[----:B------:R-:W-:Y:S01]  /*6070*/  @!P0 FMUL.FTZ R48, R14, R28 ;  /* 0x0000001c0e308220 */ /* 0x000fe20000410000 */
[----:B------:R-:W-:Y:S01]  /*6080*/  @!P0 MOV R36, R43 ;  /* 0x0000002b00248202 */ /* 0x000fe20000000f00 */
[----:B------:R-:W-:Y:S02]  /*6090*/  @!P0 FMUL.FTZ R47, R13, R30 ;  /* 0x0000001e0d2f8220 */ /* 0x000fe40000410000 */
[----:B------:R-:W-:Y:S02]  /*60a0*/  @!P0 FMUL.FTZ R46, R12, R32 ;  /* 0x000000200c2e8220 */ /* 0x000fe40000410000 */
[----:B------:R-:W-:Y:S02]  /*60b0*/  @!P0 FMUL.FTZ R45, R11, R34 ;  /* 0x000000220b2d8220 */ /* 0x000fe40000410000 */
[----:B------:R-:W-:Y:S02]  /*60c0*/  @!P0 FFMA.FTZ R49, R27, R4, -R49 ;  /* 0x000000041b318223 */ /* 0x000fe40000010831 */
[----:B------:R-:W-:Y:S02]  /*60d0*/  @!P0 FFMA.FTZ R48, R29, R5, -R48 ;  /* 0x000000051d308223 */ /* 0x000fe40000010830 */
[----:B------:R-:W-:Y:S01]  /*60e0*/  @!P0 FFMA.FTZ R47, R31, R6, -R47 ;  /* 0x000000061f2f8223 */ /* 0x000fe2000001082f */
[----:B------:R-:W-:Y:S01]  /*60f0*/  @!P0 F2FP.BF16.PACK_AB R42, R49, R42 ;  /* 0x0000002a312a823e */ /* 0x000fe200000010ff */
[----:B------:R-:W-:Y:S02]  /*6100*/  @!P0 FFMA.FTZ R46, R33, R7, -R46 ;  /* 0x00000007212e8223 */ /* 0x000fe4000001082e */
[----:B------:R-:W-:Y:S01]  /*6110*/  @!P0 FFMA.FTZ R45, R35, R8, -R45 ;  /* 0x00000008232d8223 */ /* 0x000fe2000001082d */
[----:B------:R-:W-:Y:S01]  /*6120*/  @!P0 F2FP.BF16.PACK_AB R47, R47, R48 ;  /* 0x000000302f2f823e */ /* 0x000fe200000010ff */
[----:B------:R-:W-:Y:S02]  /*6130*/  @!P0 IMAD.MOV.U32 R37, RZ, RZ, R42 ;  /* 0x000000ffff258224 */ /* 0x000fe400078e002a */
[----:B------:R-:W-:Y:S01]  /*6140*/  @!P0 FFMA.FTZ R0, R20, R21, R0 ;  /* 0x0000001514008223 */ /* 0x000fe20000010000 */
[----:B------:R-:W-:Y:S01]  /*6150*/  @!P0 F2FP.BF16.PACK_AB R45, R45, R46 ;  /* 0x0000002e2d2d823e */ /* 0x000fe200000010ff */
[----:B------:R-:W-:Y:S02]  /*6160*/  @!P0 IMAD.MOV.U32 R38, RZ, RZ, R47 ;  /* 0x000000ffff268224 */ /* 0x000fe400078e002f */
[----:B------:R-:W-:Y:S01]  /*6170*/  @!P0 FMUL.FTZ R4, R15, R4 ;  /* 0x000000040f048220 */ /* 0x000fe20000410000 */
[----:B------:R-:W-:Y:S01]  /*6180*/  @!P0 MOV R39, R45 ;  /* 0x0000002d00278202 */ /* 0x000fe20000000f00 */
[----:B------:R-:W-:Y:S02]  /*6190*/  @!P0 FFMA.FTZ R2, R22, R23, R2 ;  /* 0x0000001716028223 */ /* 0x000fe40000010002 */
[----:B------:R-:W-:Y:S02]  /*61a0*/  @!P0 FMUL.FTZ R5, R14, R5 ;  /* 0x000000050e058220 */ /* 0x000fe40000410000 */
[----:B------:R-:W-:Y:S01]  /*61b0*/  @!P0 FFMA.FTZ R3, R25, R26, R3 ;  /* 0x0000001a19038223 */ /* 0x000fe20000010003 */
[----:B------:R1:W-:Y:S01]  /*61c0*/  STG.E.128 [R40.64], R36 ;  /* 0x0000002428007986 */ /* 0x0003e2000c101d06 */
[----:B------:R-:W-:Y:S01]  /*61d0*/  @!P0 FMUL.FTZ R6, R13, R6 ;  /* 0x000000060d068220 */ /* 0x000fe20000410000 */
[----:B------:R-:W-:Y:S01]  /*61e0*/  @!P0 F2FP.BF16.PACK_AB R0, R2, R0 ;  /* 0x000000000200823e */ /* 0x000fe200000010ff */
[----:B------:R-:W-:Y:S02]  /*61f0*/  @!P0 FFMA.FTZ R4, R24, R27, R4 ;  /* 0x0000001b18048223 */ /* 0x000fe40000010004 */
[----:B------:R-:W-:Y:S02]  /*6200*/  @!P0 FMUL.FTZ R7, R12, R7 ;  /* 0x000000070c078220 */ /* 0x000fe40000410000 */
[----:B------:R-:W-:Y:S01]  /*6210*/  @!P0 FFMA.FTZ R5, R28, R29, R5 ;  /* 0x0000001d1c058223 */ /* 0x000fe20000010005 */
[----:B------:R-:W-:Y:S01]  /*6220*/  @!P0 F2FP.BF16.PACK_AB R3, R4, R3 ;  /* 0x000000030403823e */ /* 0x000fe200000010ff */
[----:B------:R-:W-:Y:S02]  /*6230*/  @!P0 FMUL.FTZ R8, R11, R8 ;  /* 0x000000080b088220 */ /* 0x000fe40000410000 */
        /* <DEDUP_REMOVED lines=16> */
.L_x_2625:
        /* <DEDUP_REMOVED lines=26> */
.L_x_2629:
[----:B------:R-:W-:Y:S05]  /*64e0*/  BSYNC B1 ;  /* 0x0000000000017941 */ /* 0x000fea0003800000 */
.L_x_2624:
[C---:B-12---:R-:W-:Y:S01]  /*64f0*/  IMAD.SHL.U32 R2, R116.reuse, 0x40, RZ ;  /* 0x0000004074027824 */ /* 0x046fe200078e00ff */
[----:B------:R-:W-:Y:S01]  /*6500*/  SHF.L.U64.HI R69, R116, 0x6, R69 ;  /* 0x0000000674457819 */ /* 0x000fe20000010245 */
[----:B------:R-:W-:Y:S02]  /*6510*/  BSSY B0, `(.L_x_2646) ;  /* 0x000004a000007945 */ /* 0x000fe40003800000 */
[----:B------:R-:W-:Y:S01]  /*6520*/  IMAD.IADD R0, R80, 0x1, -R2 ;  /* 0x0000000150007824 */ /* 0x000fe200078e0a02 */
[----:B-----5:R-:W-:Y:S04]  /*6530*/  IADD3 R4, P1, R2, R82, RZ ;  /* 0x0000005202047210 */ /* 0x020fe80007f3e0ff */
[----:B------:R-:W-:Y:S02]  /*6540*/  ISETP.GE.AND P0, PT, R0, 0x21, PT ;  /* 0x000000210000780c */ /* 0x000fe40003f06270 */
[----:B------:R-:W-:Y:S11]  /*6550*/  IADD3.X R3, R69, R81, RZ, P1, !PT ;  /* 0x0000005145037210 */ /* 0x000ff60000ffe4ff */
[----:B------:R-:W-:Y:S05]  /*6560*/  @P0 IADD3 R6, P1, R4, 0x20, RZ ;  /* 0x0000002004060810 */ /* 0x000fea0007f3e0ff */
[----:B------:R-:W-:Y:S01]  /*6570*/  @P0 IMAD.X R5, RZ, RZ, R3, P1 ;  /* 0x000000ffff050224 */ /* 0x000fe200008e0603 */
[----:B------:R-:W-:Y:S02]  /*6580*/  ISETP.GE.AND P1, PT, R0, 0x1, PT ;  /* 0x000000010000780c */ /* 0x000fe40003f26270 */
[----:B------:R-:W-:Y:S01]  /*6590*/  IADD3 R0, -R2, R66, RZ ;  /* 0x0000004202007210 */ /* 0x000fe20007ffe1ff */
[----:B------:R-:W-:Y:S03]  /*65a0*/  @P0 IMAD R5, R5, c[0x0][0x258], RZ ;  /* 0x0000960005050a24 */ /* 0x000fe600078e02ff */
[----:B------:R-:W-:Y:S01]  /*65b0*/  IMNMX R0, R0, 0x40, PT ;  /* 0x0000004000007817 */ /* 0x000fe20003800200 */
[----:B------:R-:W-:Y:S06]  /*65c0*/  @P0 IMAD R5, R6, c[0x0][0x25c], R5 ;  /* 0x0000970006050a24 */ /* 0x000fec00078e0205 */
[-C--:B------:R-:W-:Y:S01]  /*65d0*/  @P1 MOV R13, R79.reuse ;  /* 0x0000004f000d1202 */ /* 0x080fe20000000f00 */
[----:B------:R-:W-:Y:S02]  /*65e0*/  @P1 IMAD R3, R3, c[0x0][0x258], RZ ;  /* 0x0000960003031a24 */ /* 0x000fe400078e02ff */
[----:B------:R-:W-:Y:S02]  /*65f0*/  @P1 IMAD.MOV.U32 R12, RZ, RZ, R128 ;  /* 0x000000ffff0c1224 */ /* 0x000fe400078e0080 */
[C---:B------:R-:W-:Y:S02]  /*6600*/  @P1 IMAD R3, R4.reuse, c[0x0][0x25c], R3 ;  /* 0x0000970004031a24 */ /* 0x040fe400078e0203 */
[----:B------:R-:W-:Y:S04]  /*6610*/  @P1 IMAD.WIDE.U32 R12, R4, c[0x0][0x258], R12 ;  /* 0x00009600040c1a25 */ /* 0x000fe800078e000c */
[----:B------:R-:W-:Y:S01]  /*6620*/  @P1 IMAD.IADD R3, R13, 0x1, R3 ;  /* 0x000000010d031824 */ /* 0x000fe200078e0203 */
[C---:B------:R-:W-:Y:S02]  /*6630*/  @P1 LEA R14, P2, R12.reuse, c[0x0][0x250], 0x1 ;  /* 0x000094000c0e1a11 */ /* 0x040fe400078408ff */
[----:B------:R-:W-:Y:S02]  /*6640*/  @P0 MOV R13, R79 ;  /* 0x0000004f000d0202 */ /* 0x000fe40000000f00 */
[----:B------:R-:W-:Y:S01]  /*6650*/  @P1 LEA.HI.X R15, R12, c[0x0][0x254], R3, 0x1, P2 ;  /* 0x000095000c0f1a11 */ /* 0x000fe200010f0c03 */
[----:B------:R-:W-:Y:S04]  /*6660*/  @P0 IMAD.MOV.U32 R12, RZ, RZ, R128 ;  /* 0x000000ffff0c0224 */ /* 0x000fe800078e0080 */
[----:B------:R-:W-:Y:S01]  /*6670*/  @!PT LDS RZ, [RZ] ;  /* 0x00000000fffff984 */ /* 0x000fe20000000800 */
[----:B------:R-:W-:Y:S01]  /*6680*/  @!PT LDS RZ, [RZ] ;  /* 0x00000000fffff984 */ /* 0x000fe20000000800 */
[----:B------:R-:W-:Y:S01]  /*6690*/  @!PT LDS RZ, [RZ] ;  /* 0x00000000fffff984 */ /* 0x000fe20000000800 */
[----:B------:R1:W-:Y:S01]  /*66a0*/  @P1 LDGSTS.E.BYPASS.LTC128B.128 [R217+0x100], [R14.64], !P5 ;  /* 0x001000000ed91fae */ /* 0x0003e2000e901d46 */
[----:B------:R-:W-:Y:S03]  /*66b0*/  @P0 IMAD.WIDE.U32 R12, R6, c[0x0][0x258], R12 ;  /* 0x00009600060c0a25 */ /* 0x000fe600078e000c */
[----:B------:R1:W-:Y:S01]  /*66c0*/  @P1 LDGSTS.E.BYPASS.LTC128B.128 [R217+0x2100], [R14.64+0x80], !P4 ;  /* 0x021000800ed91fae */ /* 0x0003e2000e101d46 */
[----:B------:R-:W-:Y:S01]  /*66d0*/  @P0 IMAD.IADD R5, R13, 0x1, R5 ;  /* 0x000000010d050824 */ /* 0x000fe200078e0205 */
[C---:B------:R-:W-:Y:S02]  /*66e0*/  @P0 LEA R4, P2, R12.reuse, c[0x0][0x250], 0x1 ;  /* 0x000094000c040a11 */ /* 0x040fe400078408ff */
[----:B------:R1:W-:Y:S02]  /*66f0*/  @P1 LDGSTS.E.BYPASS.LTC128B.128 [R217+0x4100], [R14.64+0x100], !P3 ;  /* 0x041001000ed91fae */ /* 0x0003e4000d901d46 */
[----:B------:R-:W-:Y:S05]  /*6700*/  @P0 LEA.HI.X R5, R12, c[0x0][0x254], R5, 0x1, P2 ;  /* 0x000095000c050a11 */ /* 0x000fea00010f0c05 */
        /* <DEDUP_REMOVED lines=10> */
[----:B------:R-:W-:Y:S01]  /*67b0*/  ISETP.GE.AND P1, PT, R140, c[0x0][0x1d4], PT ;  /* 0x000075008c007a0c */ /* 0x000fe20003f26270 */
[----:B------:R-:W-:Y:S02]  /*67c0*/  IMAD.MOV.U32 R5, RZ, RZ, R76 ;  /* 0x000000ffff057224 */ /* 0x000fe400078e004c */
[----:B------:R-:W-:Y:S02]  /*67d0*/  IMAD.X R0, R69, 0x1, R77, P0 ;  /* 0x0000000145007824 */ /* 0x000fe400000e064d */
[----:B------:R-:W-:Y:S04]  /*67e0*/  IMAD.WIDE.U32 R4, R2, c[0x0][0x208], R4 ;  /* 0x0000820002047a25 */ /* 0x000fe800078e0004 */
[----:B------:R-:W-:Y:S01]  /*67f0*/  IMAD R0, R0, c[0x0][0x208], RZ ;  /* 0x0000820000007a24 */ /* 0x000fe200078e02ff */
[----:B------:R-:W-:Y:S03]  /*6800*/  LEA R16, P0, R4, c[0x0][0x1f8], 0x1 ;  /* 0x00007e0004107a11 */ /* 0x000fe600078008ff */
[----:B------:R-:W1:Y:S01]  /*6810*/  @!P1 LDS.128 R12, [R230] ;  /* 0x00000000e60c9984 */ /* 0x000e620000000c00 */
[----:B------:R-:W-:Y:S01]  /*6820*/  IMAD R0, R2, c[0x0][0x20c], R0 ;  /* 0x0000830002007a24 */ /* 0x000fe200078e0200 */
[----:B------:R-:W-:Y:S03]  /*6830*/  IADD3 R2, R140, 0x80, RZ ;  /* 0x000000808c027810 */ /* 0x000fe60007ffe0ff */
        /* <DEDUP_REMOVED lines=23> */
.L_x_2647:
[----:B-1----:R-:W-:Y:S05]  /*69b0*/  BSYNC B0 ;  /* 0x0000000000007941 */ /* 0x002fea0003800000 */
.L_x_2646:
        /* <DEDUP_REMOVED lines=26> */
.L_x_2623:
        /* <DEDUP_REMOVED lines=31> */
.L_x_2650:
[----:B------:R-:W-:Y:S05]  /*6d50*/  BSYNC B0 ;  /* 0x0000000000007941 */ /* 0x000fea0003800000 */
.L_x_2649:
        /* <DEDUP_REMOVED lines=61> */
[----:B------:R-:W-:Y:S01]  /*7130*/  IMAD.WIDE.U32 R8, R64, c[0x0][0x178], RZ ;  /* 0x00005e0040087a25 */ /* 0x000fe200078e00ff */
[----:B------:R-:W-:Y:S02]  /*7140*/  IADD3 R7, P0, R226, R3, RZ ;  /* 0x00000003e2077210 */ /* 0x000fe40007f1e0ff */
[--C-:B------:R-:W-:Y:S01]  /*7150*/  SHF.R.S32.HI R15, RZ, 0x1f, R246.reuse ;  /* 0x0000001fff0f7819 */ /* 0x100fe200000114f6 */
[----:B------:R-:W-:Y:S01]  /*7160*/  IMAD.MOV.U32 R14, RZ, RZ, R246 ;  /* 0x000000ffff0e7224 */ /* 0x000fe200078e00f6 */
[----:B------:R-:W-:Y:S02]  /*7170*/  ISETP.GE.AND P4, PT, R212, c[0x0][0x1d4], PT ;  /* 0x00007500d4007a0c */ /* 0x000fe40003f86270 */
[----:B------:R-:W-:Y:S01]  /*7180*/  ISETP.GE.AND P3, PT, R246, c[0x0][0x1d4], PT ;  /* 0x00007500f6007a0c */ /* 0x000fe20003f66270 */
[----:B------:R-:W-:Y:S01]  /*7190*/  IMAD.WIDE.U32 R18, R7, c[0x0][0x1e0], R14 ;  /* 0x0000780007127a25 */ /* 0x000fe200078e000e */
[----:B------:R-:W-:-:S02]  /*71a0*/  ISETP.GE.AND P6, PT, R211, c[0x0][0x1d4], PT ;  /* 0x00007500d3007a0c */ /* 0x000fc40003fc6270 */
[----:B------:R-:W-:Y:S01]  /*71b0*/  SEL R11, RZ, 0x1, P3 ;  /* 0x00000001ff0b7807 */ /* 0x000fe20001800000 */
[----:B------:R-:W-:Y:S01]  /*71c0*/  IMAD.WIDE.U32 R16, R7, c[0x0][0x208], R14 ;  /* 0x0000820007107a25 */ /* 0x000fe200078e000e */
[----:B------:R-:W-:Y:S02]  /*71d0*/  LOP3.LUT R243, R243, 0xfffffffe, RZ, 0xc0, !PT ;  /* 0xfffffffef3f37812 */ /* 0x000fe400078ec0ff */
[----:B------:R-:W-:-:S03]  /*71e0*/  ISETP.GE.AND P5, PT, R212, c[0x0][0x198], PT ;  /* 0x00006600d4007a0c */ /* 0x000fc60003fa6270 */
[----:B------:R-:W-:-:S04]  /*71f0*/  @P4 LOP3.LUT R243, R243, 0x1, RZ, 0xfc, !PT ;  /* 0x00000001f3f34812 */ /* 0x000fc800078efcff */
[----:B------:R-:W-:Y:S02]  /*7200*/  LOP3.LUT R243, R243, 0xfffffffd, RZ, 0xc0, !PT ;  /* 0xfffffffdf3f37812 */ /* 0x000fe400078ec0ff */
[----:B-1----:R-:W-:Y:S01]  /*7210*/  SHF.R.S32.HI R4, RZ, 0x1f, R64 ;  /* 0x0000001fff047819 */ /* 0x002fe20000011440 */
[----:B------:R-:W-:Y:S01]  /*7220*/  IMAD.MOV.U32 R5, RZ, RZ, c[0x0][0x2c4] ;  /* 0x0000b100ff057624 */ /* 0x000fe200078e00ff */
[----:B------:R-:W-:-:S03]  /*7230*/  @P3 LOP3.LUT R243, R243, 0x2, RZ, 0xfc, !PT ;  /* 0x00000002f3f33812 */ /* 0x000fc600078efcff */
[----:B------:R-:W-:Y:S01]  /*7240*/  IMAD R4, R4, c[0x0][0x178], RZ ;  /* 0x00005e0004047a24 */ /* 0x000fe200078e02ff */
[----:B------:R-:W-:-:S03]  /*7250*/  ISETP.NE.AND P2, PT, R5, 0x1, PT ;  /* 0x000000010500780c */ /* 0x000fc60003f45270 */
[----:B------:R-:W-:Y:S01]  /*7260*/  IMAD R64, R64, c[0x0][0x17c], R4 ;  /* 0x00005f0040407a24 */ /* 0x000fe200078e0204 */
[----:B------:R-:W-:-:S04]  /*7270*/  SHF.R.S32.HI R4, RZ, 0x1f, R226 ;  /* 0x0000001fff047819 */ /* 0x000fc800000114e2 */
[----:B------:R-:W-:Y:S02]  /*7280*/  IADD3 R9, R9, R64, RZ ;  /* 0x0000004009097210 */ /* 0x000fe40007ffe0ff */
[----:B------:R-:W-:Y:S01]  /*7290*/  LEA.HI.X.SX32 R3, R3, R4, 0x1, P0 ;  /* 0x0000000403037211 */ /* 0x000fe200000f0eff */
[----:B------:R-:W-:Y:S01]  /*72a0*/  IMAD R4, R205, 0x80, R221 ;  /* 0x00000080cd047824 */ /* 0x000fe200078e02dd */
[----:B------:R-:W-:Y:S01]  /*72b0*/  ISETP.NE.U32.AND P0, PT, RZ, c[0x0][0x348], PT ;  /* 0x0000d200ff007a0c */ /* 0x000fe20003f05070 */
[----:B------:R-:W-:-:S03]  /*72c0*/  IMAD.WIDE.U32 R12, R241, c[0x0][0x1b8], R8 ;  /* 0x00006e00f10c7a25 */ /* 0x000fc600078e0008 */
[----:B------:R-:W-:Y:S01]  /*72d0*/  ISETP.NE.AND.EX P0, PT, RZ, c[0x0][0x34c], PT, P0 ;  /* 0x0000d300ff007a0c */ /* 0x000fe20003f05300 */
[C---:B------:R-:W-:Y:S01]  /*72e0*/  IMAD R8, R3.reuse, c[0x0][0x1e0], RZ ;  /* 0x0000780003087a24 */ /* 0x040fe200078e02ff */
[----:B------:R-:W-:Y:S01]  /*72f0*/  MOV R10, R4 ;  /* 0x00000004000a7202 */ /* 0x000fe20000000f00 */
[----:B------:R-:W-:Y:S01]  /*7300*/  IMAD R3, R3, c[0x0][0x208], RZ ;  /* 0x0000820003037a24 */ /* 0x000fe200078e02ff */
[----:B------:R-:W-:Y:S01]  /*7310*/  SEL R6, R63, RZ, !P0 ;  /* 0x000000ff3f067207 */ /* 0x000fe20004000000 */
[C---:B------:R-:W-:Y:S01]  /*7320*/  IMAD R8, R7.reuse, c[0x0][0x1e4], R8 ;  /* 0x0000790007087a24 */ /* 0x040fe200078e0208 */
[----:B------:R-:W-:Y:S01]  /*7330*/  SEL R5, R240, RZ, !P0 ;  /* 0x000000fff0057207 */ /* 0x000fe20004000000 */
[----:B------:R-:W-:Y:S01]  /*7340*/  IMAD R7, R7, c[0x0][0x20c], R3 ;  /* 0x0000830007077a24 */ /* 0x000fe200078e0203 */
[----:B------:R-:W-:Y:S01]  /*7350*/  SEL R3, RZ, 0xffffffff, P4 ;  /* 0xffffffffff037807 */ /* 0x000fe20002000000 */
[----:B------:R-:W-:Y:S01]  /*7360*/  @P2 IMAD.HI.U32 R9, R4, c[0x0][0x2c8], RZ ;  /* 0x0000b20004092a27 */ /* 0x000fe200078e00ff */
[----:B------:R-:W-:-:S02]  /*7370*/  ISETP.NE.U32.AND P0, PT, RZ, c[0x0][0x350], PT ;  /* 0x0000d400ff007a0c */ /* 0x000fc40003f05070 */
[----:B------:R-:W-:Y:S01]  /*7380*/  ISETP.GE.AND P4, PT, R211, c[0x0][0x198], PT ;  /* 0x00006600d3007a0c */ /* 0x000fe20003f86270 */
[----:B------:R-:W-:Y:S01]  /*7390*/  IMAD.SHL.U32 R3, R3, 0x2, RZ ;  /* 0x0000000203037824 */ /* 0x000fe200078e00ff */
[----:B------:R-:W-:Y:S01]  /*73a0*/  @P2 SHF.R.U32.HI R10, RZ, c[0x0][0x2cc], R9 ;  /* 0x0000b300ff0a2a19 */ /* 0x000fe20000011609 */
[----:B------:R-:W-:Y:S01]  /*73b0*/  IMAD R13, R241, c[0x0][0x1bc], R13 ;  /* 0x00006f00f10d7a24 */ /* 0x000fe200078e020d */
[----:B------:R-:W-:Y:S01]  /*73c0*/  ISETP.NE.AND.EX P0, PT, RZ, c[0x0][0x354], PT, P0 ;  /* 0x0000d500ff007a0c */ /* 0x000fe20003f05300 */
[----:B------:R-:W-:Y:S01]  /*73d0*/  IMAD R6, R6, c[0x0][0x1c0], RZ ;  /* 0x0000700006067a24 */ /* 0x000fe200078e02ff */
[----:B------:R-:W-:Y:S01]  /*73e0*/  LOP3.LUT R3, R3, 0x2, R11, 0xe2, !PT ;  /* 0x0000000203037812 */ /* 0x000fe200078ee20b */
[----:B------:R-:W-:Y:S01]  /*73f0*/  IMAD.IADD R9, R19, 0x1, R8 ;  /* 0x0000000113097824 */ /* 0x000fe200078e0208 */
[----:B------:R-:W-:Y:S01]  /*7400*/  MOV R8, R18 ;  /* 0x0000001200087202 */ /* 0x000fe20000000f00 */
[----:B------:R-:W-:Y:S01]  /*7410*/  IMAD.MOV.U32 R18, RZ, RZ, R16 ;  /* 0x000000ffff127224 */ /* 0x000fe200078e0010 */
[----:B------:R-:W-:Y:S01]  /*7420*/  SEL R16, RZ, 0x4, P6 ;  /* 0x00000004ff107807 */ /* 0x000fe20003000000 */
[----:B------:R-:W-:Y:S01]  /*7430*/  IMAD R6, R5, c[0x0][0x1c4], R6 ;  /* 0x0000710005067a24 */ /* 0x000fe200078e0206 */
[----:B------:R-:W-:Y:S01]  /*7440*/  IADD3 R19, R17, R7, RZ ;  /* 0x0000000711137210 */ /* 0x000fe20007ffe0ff */
[----:B------:R-:W-:Y:S01]  /*7450*/  IMAD.WIDE.U32 R12, R5, c[0x0][0x1c0], R12 ;  /* 0x00007000050c7a25 */ /* 0x000fe200078e000c */
[----:B------:R-:W-:-:S02]  /*7460*/  SHF.R.S32.HI R5, RZ, 0x1f, R10 ;  /* 0x0000001fff057819 */ /* 0x000fc4000001140a */
[----:B------:R-:W-:Y:S01]  /*7470*/  LOP3.LUT R16, R3, R16, RZ, 0xfc, !PT ;  /* 0x0000001003107212 */ /* 0x000fe200078efcff */
[----:B------:R-:W-:Y:S01]  /*7480*/  IMAD.IADD R13, R13, 0x1, R6 ;  /* 0x000000010d0d7824 */ /* 0x000fe200078e0206 */
[----:B------:R-:W-:Y:S01]  /*7490*/  IADD3 R6, -R10, RZ, RZ ;  /* 0x000000ff0a067210 */ /* 0x000fe20007ffe1ff */
[----:B------:R-:W-:Y:S02]  /*74a0*/  IMAD R5, R5, c[0x0][0x1b0], RZ ;  /* 0x00006c0005057a24 */ /* 0x000fe400078e02ff */
[----:B------:R-:W-:-:S04]  /*74b0*/  IMAD.WIDE.U32 R18, R241, c[0x0][0x210], R18 ;  /* 0x00008400f1127a25 */ /* 0x000fc800078e0012 */
[----:B------:R-:W-:-:S04]  /*74c0*/  IMAD.WIDE.U32 R8, R241, c[0x0][0x1e8], R8 ;  /* 0x00007a00f1087a25 */ /* 0x000fc800078e0008 */
[C---:B------:R-:W-:Y:S02]  /*74d0*/  IMAD R5, R10.reuse, c[0x0][0x1b4], R5 ;  /* 0x00006d000a057a24 */ /* 0x040fe400078e0205 */
[----:B------:R-:W-:Y:S01]  /*74e0*/  IMAD.WIDE.U32 R12, R10, c[0x0][0x1b0], R12 ;  /* 0x00006c000a0c7a25 */ /* 0x000fe200078e000c */
[----:B------:R-:W-:-:S03]  /*74f0*/  MOV R10, R18 ;  /* 0x00000012000a7202 */ /* 0x000fc60000000f00 */
[C---:B------:R-:W-:Y:S02]  /*7500*/  IMAD R9, R241.reuse, c[0x0][0x1ec], R9 ;  /* 0x00007b00f1097a24 */ /* 0x040fe400078e0209 */
[----:B------:R-:W-:Y:S02]  /*7510*/  IMAD R11, R241, c[0x0][0x214], R19 ;  /* 0x00008500f10b7a24 */ /* 0x000fe400078e0213 */
[----:B------:R-:W-:Y:S01]  /*7520*/  IMAD R4, R6, c[0x0][0x2c4], R4 ;  /* 0x0000b10006047a24 */ /* 0x000fe200078e0204 */
[----:B------:R-:W-:Y:S01]  /*7530*/  LEA R6, R205, R226, 0x7 ;  /* 0x000000e2cd067211 */ /* 0x000fe200078e38ff */
[----:B------:R-:W-:-:S03]  /*7540*/  IMAD.IADD R13, R13, 0x1, R5 ;  /* 0x000000010d0d7824 */ /* 0x000fc600078e0205 */
[----:B------:R-:W-:-:S05]  /*7550*/  SHF.R.S32.HI R5, RZ, 0x1f, R4 ;  /* 0x0000001fff057819 */ /* 0x000fca0000011404 */
[----:B------:R-:W-:-:S04]  /*7560*/  IMAD R5, R5, c[0x0][0x1a8], RZ ;  /* 0x00006a0005057a24 */ /* 0x000fc800078e02ff */
[C---:B------:R-:W-:Y:S02]  /*7570*/  IMAD R7, R4.reuse, c[0x0][0x1ac], R5 ;  /* 0x00006b0004077a24 */ /* 0x040fe400078e0205 */
[----:B------:R-:W-:-:S04]  /*7580*/  IMAD.WIDE.U32 R4, R4, c[0x0][0x1a8], R12 ;  /* 0x00006a0004047a25 */ /* 0x000fc800078e000c */
[----:B------:R-:W-:Y:S01]  /*7590*/  IMAD.IADD R7, R5, 0x1, R7 ;  /* 0x0000000105077824 */ /* 0x000fe200078e0207 */
[----:B--2---:R-:W-:Y:S01]  /*75a0*/  @P1 SHF.R.S32.HI R3, RZ, 0x1f, R2 ;  /* 0x0000001fff031819 */ /* 0x004fe20000011402 */
[----:B------:R-:W-:Y:S01]  /*75b0*/  @!P1 IMAD.MOV.U32 R3, RZ, RZ, R63 ;  /* 0x000000ffff039224 */ /* 0x000fe200078e003f */
[----:B------:R-:W-:Y:S02]  /*75c0*/  @!P1 MOV R2, R240 ;  /* 0x000000f000029202 */ /* 0x000fe40000000f00 */
[----:B------:R-:W-:Y:S02]  /*75d0*/  ISETP.GE.AND P1, PT, R246, c[0x0][0x198], PT ;  /* 0x00006600f6007a0c */ /* 0x000fe40003f26270 */
[----:B------:R-:W-:Y:S02]  /*75e0*/  SEL R2, R2, RZ, !P0 ;  /* 0x000000ff02027207 */ /* 0x000fe40004000000 */
[----:B------:R-:W-:-:S03]  /*75f0*/  SEL R3, R3, RZ, !P0 ;  /* 0x000000ff03037207 */ /* 0x000fc60004000000 */
[----:B------:R-:W-:Y:S01]  /*7600*/  IMAD.WIDE.U32 R22, R2, c[0x0][0x1f0], R8 ;  /* 0x00007c0002167a25 */ /* 0x000fe200078e0008 */
[----:B------:R-:W-:-:S03]  /*7610*/  LEA R8, P0, R4, c[0x0][0x160], 0x1 ;  /* 0x0000580004087a11 */ /* 0x000fc600078008ff */
[----:B------:R-:W-:Y:S01]  /*7620*/  IMAD.WIDE.U32 R20, R2, c[0x0][0x218], R10 ;  /* 0x0000860002147a25 */ /* 0x000fe200078e000a */
[----:B------:R1:W-:Y:S01]  /*7630*/  STL.64 [R1+0x8], R22 ;  /* 0x0000081601007387 */ /* 0x0003e20000100a00 */
[----:B------:R-:W-:Y:S02]  /*7640*/  LEA.HI.X R7, R4, c[0x0][0x164], R7, 0x1, P0 ;  /* 0x0000590004077a11 */ /* 0x000fe400000f0c07 */
[C---:B------:R-:W-:Y:S01]  /*7650*/  IMAD R245, R3.reuse, c[0x0][0x218], RZ ;  /* 0x0000860003f57a24 */ /* 0x040fe200078e02ff */
[----:B------:R1:W-:Y:S01]  /*7660*/  STL.64 [R1], R20 ;  /* 0x0000001401007387 */ /* 0x0003e20000100a00 */
[----:B------:R-:W-:Y:S02]  /*7670*/  IMAD R248, R3, c[0x0][0x1f0], RZ ;  /* 0x00007c0003f87a24 */ /* 0x000fe400078e02ff */
[C---:B------:R-:W-:Y:S02]  /*7680*/  IMAD R245, R2.reuse, c[0x0][0x21c], R245 ;  /* 0x0000870002f57a24 */ /* 0x040fe400078e02f5 */
[----:B------:R-:W-:Y:S01]  /*7690*/  IMAD R248, R2, c[0x0][0x1f4], R248 ;  /* 0x00007d0002f87a24 */ /* 0x000fe200078e02f8 */
[----:B------:R-:W-:-:S02]  /*76a0*/  IADD3 R2, R0, -0x1, RZ ;  /* 0xffffffff00027810 */ /* 0x000fc40007ffe0ff */
[----:B------:R-:W-:Y:S01]  /*76b0*/  IADD3 R245, R21, R245, RZ ;  /* 0x000000f515f57210 */ /* 0x000fe20007ffe0ff */
[----:B------:R-:W-:Y:S01]  /*76c0*/  IMAD.IADD R248, R23, 0x1, R248 ;  /* 0x0000000117f87824 */ /* 0x000fe200078e02f8 */
[----:B------:R-:W-:Y:S05]  /*76d0*/  BRA.DIV ~URZ, `(.L_x_2652) ;  /* 0x0000f6d27f007947 */ /* 0x000fea000b800000 */
[----:B------:R2:W3:Y:S02]  /*76e0*/  SHFL.IDX PT, R9, R7, RZ, 0x181f ;  /* 0x00181fff07097589 */ /* 0x0004e400000e0000 */
.L_x_2771:
[----:B------:R-:W-:Y:S05]  /*76f0*/  BRA.DIV ~URZ, `(.L_x_2653) ;  /* 0x0000f7227f007947 */ /* 0x000fea000b800000 */
[----:B------:R4:W1:Y:S02]  /*7700*/  SHFL.IDX PT, R3, R8, RZ, 0x181f ;  /* 0x00181fff08037589 */ /* 0x00086400000e0000 */
.L_x_2772:
[----:B------:R-:W-:Y:S01]  /*7710*/  IMAD R61, R61, c[0x0][0x2c4], RZ ;  /* 0x0000b1003d3d7a24 */ /* 0x000fe200078e02ff */
[----:B------:R-:W-:Y:S01]  /*7720*/  BSSY B0, `(.L_x_2654) ;  /* 0x0000011000007945 */ /* 0x000fe20003800000 */
[----:B------:R-:W-:Y:S02]  /*7730*/  SHF.R.S32.HI R5, RZ, 0x1f, R211 ;  /* 0x0000001fff057819 */ /* 0x000fe400000114d3 */
[----:B------:R-:W-:Y:S02]  /*7740*/  SHF.R.S32.HI R4, RZ, 0x1f, R212 ;  /* 0x0000001fff047819 */ /* 0x000fe400000114d4 */
[----:B------:R-:W-:-:S13]  /*7750*/  ISETP.GE.AND P0, PT, R6, R61, PT ;  /* 0x0000003d0600720c */ /* 0x000fda0003f06270 */
[----:B------:R-:W-:Y:S05]  /*7760*/  @P0 BRA `(.L_x_2655) ;  /* 0x000000c000000947 */ /* 0x000fea0003800000 */
[----:B-1----:R-:W-:-:S04]  /*7770*/  LEA R12, P0, R246, R3, 0x1 ;  /* 0x00000003f60c7211 */ /* 0x002fc800078008ff */
        /* <DEDUP_REMOVED lines=11> */
.L_x_2655:
[----:B------:R-:W-:Y:S05]  /*7830*/  BSYNC B0 ;  /* 0x0000000000007941 */ /* 0x000fea0003800000 */
.L_x_2654:
[----:B------:R-:W-:Y:S05]  /*7840*/  BRA.DIV ~URZ, `(.L_x_2656) ;  /* 0x0000f6427f007947 */ /* 0x000fea000b800000 */
[----:B---3--:R3:W2:Y:S04]  /*7850*/  SHFL.IDX PT, R9, R7, 0x1, 0x181f ;  /* 0x00381f0007097f89 */ /* 0x0086a800000e0000 */
[----:B-1----:R3:W1:Y:S02]  /*7860*/  SHFL.IDX PT, R10, R8, 0x1, 0x181f ;  /* 0x00381f00080a7f89 */ /* 0x00266400000e0000 */
.L_x_2773:
        /* <DEDUP_REMOVED lines=16> */
.L_x_2658:
[----:B------:R-:W-:Y:S05]  /*7970*/  BSYNC B0 ;  /* 0x0000000000007941 */ /* 0x000fea0003800000 */
.L_x_2657:
[----:B------:R-:W-:Y:S05]  /*7980*/  BRA.DIV ~URZ, `(.L_x_2659) ;  /* 0x0000f5c27f007947 */ /* 0x000fea000b800000 */
[----:B--2---:R2:W3:Y:S02]  /*7990*/  SHFL.IDX PT, R9, R7, 0x2, 0x181f ;  /* 0x00581f0007097f89 */ /* 0x0044e400000e0000 */
.L_x_2774:
[----:B------:R-:W-:Y:S05]  /*79a0*/  BRA.DIV ~URZ, `(.L_x_2660) ;  /* 0x0000f6127f007947 */ /* 0x000fea000b800000 */
[----:B-1----:R1:W2:Y:S02]  /*79b0*/  SHFL.IDX PT, R10, R8, 0x2, 0x181f ;  /* 0x00581f00080a7f89 */ /* 0x0022a400000e0000 */
.L_x_2775:
[----:B------:R-:W-:Y:S01]  /*79c0*/  IADD3 R3, R6, 0x40, RZ ;  /* 0x0000004006037810 */ /* 0x000fe20007ffe0ff */
[----:B------:R-:W-:Y:S03]  /*79d0*/  BSSY B0, `(.L_x_2661) ;  /* 0x000000f000007945 */ /* 0x000fe60003800000 */
[----:B------:R-:W-:-:S13]  /*79e0*/  ISETP.GE.AND P0, PT, R3, R61, PT ;  /* 0x0000003d0300720c */ /* 0x000fda0003f06270 */
[----:B------:R-:W-:Y:S05]  /*79f0*/  @P0 BRA `(.L_x_2662) ;  /* 0x000000c000000947 */ /* 0x000fea0003800000 */
[----:B--2---:R-:W-:-:S04]  /*7a00*/  LEA R18, P0, R246, R10, 0x1 ;  /* 0x0000000af6127211 */ /* 0x004fc800078008ff */
        /* <DEDUP_REMOVED lines=11> */
.L_x_2662:
[----:B------:R-:W-:Y:S05]  /*7ac0*/  BSYNC B0 ;  /* 0x0000000000007941 */ /* 0x000fea0003800000 */
.L_x_2661:
[----:B------:R-:W-:Y:S05]  /*7ad0*/  BRA.DIV ~URZ, `(.L_x_2663) ;  /* 0x0000f5427f007947 */ /* 0x000fea000b800000 */
[----:B--23--:R-:W2:Y:S04]  /*7ae0*/  SHFL.IDX PT, R7, R7, 0x3, 0x181f ;  /* 0x00781f0007077f89 */ /* 0x00cea800000e0000 */
[----:B-1--4-:R-:W1:Y:S02]  /*7af0*/  SHFL.IDX PT, R8, R8, 0x3, 0x181f ;  /* 0x00781f0008087f89 */ /* 0x012e6400000e0000 */
.L_x_2776:
[----:B------:R-:W3:Y:S01]  /*7b00*/  LDL.64 R76, [R1+0x8] ;  /* 0x00000800014c7983 */ /* 0x000ee20000100a00 */
[----:B------:R-:W-:Y:S01]  /*7b10*/  IADD3 R6, R6, 0x60, RZ ;  /* 0x0000006006067810 */ /* 0x000fe20007ffe0ff */
[----:B------:R-:W-:Y:S01]  /*7b20*/  IMAD.IADD R9, R62, 0x1, -R226 ;  /* 0x000000013e097824 */ /* 0x000fe200078e0ae2 */
[----:B------:R-:W-:Y:S02]  /*7b30*/  SHF.R.S32.HI R3, RZ, 0x1f, R2 ;  /* 0x0000001fff037819 */ /* 0x000fe40000011402 */
[----:B------:R-:W-:Y:S01]  /*7b40*/  ISETP.GE.AND P2, PT, R6, R61, PT ;  /* 0x0000003d0600720c */ /* 0x000fe20003f46270 */
[----:B------:R-:W-:-:S02]  /*7b50*/  IMAD R9, R2, -0x40, R9 ;  /* 0xffffffc002097824 */ /* 0x000fc400078e0209 */
[----:B------:R-:W-:-:S04]  /*7b60*/  IMAD R6, R3, c[0x0][0x1e0], RZ ;  /* 0x0000780003067a24 */ /* 0x000fc800078e02ff */
[----:B------:R-:W-:-:S06]  /*7b70*/  IMAD R6, R2, c[0x0][0x1e4], R6 ;  /* 0x0000790002067a24 */ /* 0x000fcc00078e0206 */
[----:B-1----:R-:W-:-:S04]  /*7b80*/  @!P2 LEA R10, P0, R246, R8, 0x1 ;  /* 0x00000008f60aa211 */ /* 0x002fc800078008ff */
[----:B--2---:R-:W-:Y:S01]  /*7b90*/  @!P2 LEA.HI.X R11, R246, R7, R15, 0x1, P0 ;  /* 0x00000007f60ba211 */ /* 0x004fe200000f0c0f */
[----:B------:R-:W-:-:S04]  /*7ba0*/  IMAD.WIDE.U32 R14, R2, c[0x0][0x1e0], RZ ;  /* 0x00007800020e7a25 */ /* 0x000fc800078e00ff */
[----:B------:R-:W-:Y:S01]  /*7bb0*/  @!PT LDS RZ, [RZ] ;  /* 0x00000000fffff984 */ /* 0x000fe20000000800 */
[----:B------:R-:W-:Y:S01]  /*7bc0*/  @!PT LDS RZ, [RZ] ;  /* 0x00000000fffff984 */ /* 0x000fe20000000800 */
[----:B------:R-:W-:Y:S01]  /*7bd0*/  @!PT LDS RZ, [RZ] ;  /* 0x00000000fffff984 */ /* 0x000fe20000000800 */
[----:B------:R1:W-:Y:S02]  /*7be0*/  @!P2 LDGSTS.E.BYPASS.LTC128B.128 [R217+0xf100], [R10.64], !P1 ;  /* 0x0f1000000ad9afae */ /* 0x0003e4000c901d46 */
[----:B-1----:R-:W-:-:S04]  /*7bf0*/  @!P2 LEA R10, P0, R212, R8, 0x1 ;  /* 0x00000008d40aa211 */ /* 0x002fc800078008ff */
[----:B------:R-:W-:Y:S02]  /*7c00*/  @!P2 LEA.HI.X R11, R212, R7, R4, 0x1, P0 ;  /* 0x00000007d40ba211 */ /* 0x000fe400000f0c04 */
[----:B------:R-:W-:-:S03]  /*7c10*/  @!P2 LEA R12, P0, R211, R8, 0x1 ;  /* 0x00000008d30ca211 */ /* 0x000fc600078008ff */
[----:B------:R1:W-:Y:S01]  /*7c20*/  @!P2 LDGSTS.E.BYPASS.LTC128B.128 [R217+0x13100], [R10.64], !P5 ;  /* 0x131000000ad9afae */ /* 0x0003e2000e901d46 */
[----:B------:R-:W-:Y:S01]  /*7c30*/  @!P2 LEA.HI.X R13, R211, R7, R5, 0x1, P0 ;  /* 0x00000007d30da211 */ /* 0x000fe200000f0c05 */
[----:B------:R-:W-:Y:S01]  /*7c40*/  IMAD.IADD R5, R15, 0x1, R6 ;  /* 0x000000010f057824 */ /* 0x000fe200078e0206 */
[----:B------:R-:W-:Y:S01]  /*7c50*/  LOP3.LUT P5, RZ, R243, 0x1, RZ, 0xc0, !PT ;  /* 0x00000001f3ff7812 */ /* 0x000fe200078ac0ff */
[----:B------:R-:W-:Y:S02]  /*7c60*/  IMAD.MOV.U32 R6, RZ, RZ, 0x20 ;  /* 0x00000020ff067424 */ /* 0x000fe400078e00ff */
[----:B------:R1:W-:Y:S04]  /*7c70*/  @!P2 LDGSTS.E.BYPASS.LTC128B.128 [R217+0x17100], [R12.64], !P4 ;  /* 0x171000000cd9afae */ /* 0x0003e8000e101d46 */
[----:B------:R-:W0:Y:S01]  /*7c80*/  LDGDEPBAR ;  /* 0x00000000000079af */ /* 0x000e220000000000 */
[----:B------:R-:W-:Y:S03]  /*7c90*/  WARPSYNC 0xffffffff ;  /* 0xffffffff00007948 */ /* 0x000fe60003800000 */
[----:B------:R-:W-:Y:S01]  /*7ca0*/  BAR.SYNC.DEFER_BLOCKING 0x0 ;  /* 0x0000000000007b1d */ /* 0x000fe20000010000 */
[----:B---3--:R-:W-:-:S04]  /*7cb0*/  LEA R4, P0, R14, R76, 0x6 ;  /* 0x0000004c0e047211 */ /* 0x008fc800078030ff */
[----:B------:R-:W-:Y:S01]  /*7cc0*/  LEA.HI.X R5, R14, R248, R5, 0x6, P0 ;  /* 0x000000f80e057211 */ /* 0x000fe200000f3405 */
[----:B------:R-:W-:Y:S01]  /*7cd0*/  IMAD.WIDE.U32 R14, R6, c[0x0][0x1e0], RZ ;  /* 0x00007800060e7a25 */ /* 0x000fe200078e00ff */
[----:B------:R-:W-:-:S03]  /*7ce0*/  ISETP.GE.AND P0, PT, R9, 0x21, PT ;  /* 0x000000210900780c */ /* 0x000fc60003f06270 */
[----:B------:R-:W-:-:S10]  /*7cf0*/  IMAD R6, R6, c[0x0][0x1e4], RZ ;  /* 0x0000790006067a24 */ /* 0x000fd400078e02ff */
[----:B------:R-:W-:-:S04]  /*7d00*/  @P0 IADD3 R7, P1, R4, R14, RZ ;  /* 0x0000000e04070210 */ /* 0x000fc80007f3e0ff */
[----:B------:R-:W-:Y:S02]  /*7d10*/  @P0 IADD3.X R6, R5, R15, R6, P1, !PT ;  /* 0x0000000f05060210 */ /* 0x000fe40000ffe406 */
[----:B------:R-:W-:-:S13]  /*7d20*/  ISETP.GE.AND P1, PT, R9, 0x1, PT ;  /* 0x000000010900780c */ /* 0x000fda0003f26270 */
[----:B------:R-:W-:-:S04]  /*7d30*/  @P1 LEA R8, P3, R4, c[0x0][0x1c8], 0x1 ;  /* 0x0000720004081a11 */ /* 0x000fc800078608ff */
[----:B------:R-:W-:Y:S02]  /*7d40*/  @P1 LEA.HI.X R9, R4, c[0x0][0x1cc], R5, 0x1, P3 ;  /* 0x0000730004091a11 */ /* 0x000fe400018f0c05 */
[----:B------:R-:W-:-:S04]  /*7d50*/  @P0 LEA R4, P3, R7, c[0x0][0x1c8], 0x1 ;  /* 0x0000720007040a11 */ /* 0x000fc800078608ff */
[----:B------:R-:W-:Y:S02]  /*7d60*/  @P0 LEA.HI.X R5, R7, c[0x0][0x1cc], R6, 0x1, P3 ;  /* 0x0000730007050a11 */ /* 0x000fe400018f0c06 */
[----:B------:R-:W-:-:S13]  /*7d70*/  LOP3.LUT P3, RZ, R243, 0x2, RZ, 0xc0, !PT ;  /* 0x00000002f3ff7812 */ /* 0x000fda000786c0ff */
        /* <DEDUP_REMOVED lines=14> */
.L_x_2664:
[----:B-1---5:R-:W-:Y:S01]  /*7e60*/  SHF.R.S32.HI R5, RZ, 0x1f, R60 ;  /* 0x0000001fff057819 */ /* 0x022fe2000001143c */
[----:B------:R-:W-:Y:S01]  /*7e70*/  ULDC.U8 UR4, c[0x0][0x298] ;  /* 0x0000a60000047ab9 */ /* 0x000fe20000000000 */
[----:B------:R-:W-:Y:S01]  /*7e80*/  IMAD.WIDE.U32 R22, R60, c[0x0][0x280], RZ ;  /* 0x0000a0003c167a25 */ /* 0x000fe200078e00ff */
[----:B------:R-:W-:Y:S01]  /*7e90*/  ISETP.NE.AND P2, PT, RZ, UR4, PT ;  /* 0x00000004ff007c0c */ /* 0x000fe2000bf45270 */
[----:B------:R-:W-:Y:S02]  /*7ea0*/  BSSY B2, `(.L_x_2665) ;  /* 0x0000565000027945 */ /* 0x000fe40003800000 */
[C---:B------:R-:W-:Y:S01]  /*7eb0*/  IMAD R4, R5.reuse, c[0x0][0x280], RZ ;  /* 0x0000a00005047a24 */ /* 0x040fe200078e02ff */
[----:B------:R-:W-:Y:S01]  /*7ec0*/  LEA R8, P1, R22, c[0x0][0x270], 0x1 ;  /* 0x00009c0016087a11 */ /* 0x000fe200078208ff */
[----:B------:R-:W-:Y:S02]  /*7ed0*/  IMAD R5, R5, c[0x0][0x290], RZ ;  /* 0x0000a40005057a24 */ /* 0x000fe400078e02ff */
[----:B------:R-:W-:-:S04]  /*7ee0*/  IMAD.WIDE.U32 R6, R60, c[0x0][0x290], RZ ;  /* 0x0000a4003c067a25 */ /* 0x000fc800078e00ff */
[C---:B------:R-:W-:Y:S02]  /*7ef0*/  IMAD R4, R60.reuse, c[0x0][0x284], R4 ;  /* 0x0000a1003c047a24 */ /* 0x040fe400078e0204 */
[----:B------:R-:W-:Y:S01]  /*7f00*/  IMAD R60, R60, c[0x0][0x294], R5 ;  /* 0x0000a5003c3c7a24 */ /* 0x000fe200078e0205 */
[----:B------:R-:W-:Y:S02]  /*7f10*/  LEA R5, P0, R6, c[0x0][0x288], 0x1 ;  /* 0x0000a20006057a11 */ /* 0x000fe400078008ff */
[----:B------:R-:W-:Y:S02]  /*7f20*/  IADD3 R4, R4, R23, RZ ;  /* 0x0000001704047210 */ /* 0x000fe40007ffe0ff */
[----:B------:R-:W-:Y:S02]  /*7f30*/  IADD3 R20, R60, R7, RZ ;  /* 0x000000073c147210 */ /* 0x000fe40007ffe0ff */
[----:B------:R-:W-:Y:S02]  /*7f40*/  LEA.HI.X R22, R22, c[0x0][0x274], R4, 0x1, P1 ;  /* 0x00009d0016167a11 */ /* 0x000fe400008f0c04 */
[----:B------:R-:W-:-:S02]  /*7f50*/  LEA.HI.X R20, R6, c[0x0][0x28c], R20, 0x1, P0 ;  /* 0x0000a30006147a11 */ /* 0x000fc400000f0c14 */
[----:B------:R-:W-:Y:S01]  /*7f60*/  LEA R4, R205, R225, 0x7 ;  /* 0x000000e1cd047211 */ /* 0x000fe200078e38ff */
[----:B------:R-:W-:Y:S05]  /*7f70*/  @!P2 BRA `(.L_x_2666) ;  /* 0x000029e00000a947 */ /* 0x000fea0003800000 */
[----:B------:R-:W-:Y:S01]  /*7f80*/  ISETP.GE.AND P0, PT, R4, R61, PT ;  /* 0x0000003d0400720c */ /* 0x000fe20003f06270 */
[----:B------:R-:W1:Y:S01]  /*7f90*/  SHFL.IDX PT, R23, R22, RZ, 0x1c1f ;  /* 0x001c1fff16177589 */ /* 0x000e6200000e0000 */
[----:B------:R-:W-:Y:S01]  /*7fa0*/  BSSY B0, `(.L_x_2667) ;  /* 0x0000054000007945 */ /* 0x000fe20003800000 */
[----:B------:R-:W-:Y:S01]  /*7fb0*/  CS2R R36, SRZ ;  /* 0x0000000000247805 */ /* 0x000fe2000001ff00 */
[----:B------:R-:W-:Y:S01]  /*7fc0*/  CS2R R10, SRZ ;  /* 0x00000000000a7805 */ /* 0x000fe2000001ff00 */
[----:B------:R-:W2:Y:S01]  /*7fd0*/  SHFL.IDX PT, R21, R20, RZ, 0x1c1f ;  /* 0x001c1fff14157589 */ /* 0x000ea200000e0000 */
[----:B------:R-:W-:Y:S01]  /*7fe0*/  CS2R R14, SRZ ;  /* 0x00000000000e7805 */ /* 0x000fe2000001ff00 */
[----:B------:R-:W-:Y:S01]  /*7ff0*/  CS2R R18, SRZ ;  /* 0x0000000000127805 */ /* 0x000fe2000001ff00 */
[----:B------:R-:W-:Y:S01]  /*8000*/  CS2R R24, SRZ ;  /* 0x0000000000187805 */ /* 0x000fe2000001ff00 */
[----:B------:R3:W4:Y:S01]  /*8010*/  SHFL.IDX PT, R22, R8, RZ, 0x1c1f ;  /* 0x001c1fff08167589 */ /* 0x00072200000e0000 */
[----:B------:R-:W-:Y:S01]  /*8020*/  CS2R R26, SRZ ;  /* 0x00000000001a7805 */ /* 0x000fe2000001ff00 */
[----:B------:R-:W-:Y:S01]  /*8030*/  CS2R R54, SRZ ;  /* 0x0000000000367805 */ /* 0x000fe2000001ff00 */
[----:B------:R-:W-:Y:S01]  /*8040*/  CS2R R6, SRZ ;  /* 0x0000000000067805 */ /* 0x000fe2000001ff00 */
[----:B------:R5:W1:Y:S01]  /*8050*/  SHFL.IDX PT, R20, R5, RZ, 0x1c1f ;  /* 0x001c1fff05147589 */ /* 0x000a6200000e0000 */
[----:B------:R-:W-:Y:S01]  /*8060*/  CS2R R12, SRZ ;  /* 0x00000000000c7805 */ /* 0x000fe2000001ff00 */
[----:B------:R-:W-:Y:S01]  /*8070*/  CS2R R34, SRZ ;  /* 0x0000000000227805 */ /* 0x000fe2000001ff00 */
[----:B---3--:R-:W-:Y:S01]  /*8080*/  CS2R R8, SRZ ;  /* 0x0000000000087805 */ /* 0x008fe2000001ff00 */
[----:B-----5:R-:W-:Y:S01]  /*8090*/  CS2R R4, SRZ ;  /* 0x0000000000047805 */ /* 0x020fe2000001ff00 */
[----:B------:R-:W-:Y:S05]  /*80a0*/  @P0 BRA `(.L_x_2668) ;  /* 0x0000043000000947 */ /* 0x000fea0003800000 */
[C---:B-12-4-:R-:W-:Y:S01]  /*80b0*/  ISETP.GE.AND P1, PT, R136.reuse, c[0x0][0x27c], PT ;  /* 0x00009f0088007a0c */ /* 0x056fe20003f26270 */
[----:B------:R-:W-:Y:S01]  /*80c0*/  IMAD.SHL.U32 R7, R136, 0x2, RZ ;  /* 0x0000000288077824 */ /* 0x000fe200078e00ff */
[C---:B------:R-:W-:Y:S01]  /*80d0*/  ISETP.GE.AND P0, PT, R133.reuse, c[0x0][0x27c], PT ;  /* 0x00009f0085007a0c */ /* 0x040fe20003f06270 */
[----:B------:R-:W-:Y:S01]  /*80e0*/  IMAD.SHL.U32 R5, R133, 0x2, RZ ;  /* 0x0000000285057824 */ /* 0x000fe200078e00ff */
[----:B------:R-:W-:Y:S01]  /*80f0*/  SHF.R.S32.HI R6, RZ, 0x1f, R136 ;  /* 0x0000001fff067819 */ /* 0x000fe20000011488 */
[----:B------:R-:W-:Y:S01]  /*8100*/  CS2R R18, SRZ ;  /* 0x0000000000127805 */ /* 0x000fe2000001ff00 */
[----:B------:R-:W-:Y:S01]  /*8110*/  CS2R R8, SRZ ;  /* 0x0000000000087805 */ /* 0x000fe2000001ff00 */
[----:B------:R-:W-:-:S02]  /*8120*/  SHF.R.S32.HI R4, RZ, 0x1f, R133 ;  /* 0x0000001fff047819 */ /* 0x000fc40000011485 */
[----:B------:R-:W-:Y:S02]  /*8130*/  SHF.L.U64.HI R6, R136, 0x1, R6 ;  /* 0x0000000188067819 */ /* 0x000fe40000010206 */
[----:B------:R-:W-:Y:S02]  /*8140*/  SHF.L.U64.HI R4, R133, 0x1, R4 ;  /* 0x0000000185047819 */ /* 0x000fe40000010204 */
[-C--:B------:R-:W-:Y:S02]  /*8150*/  @!P1 IADD3 R10, P2, R22, R7.reuse, RZ ;  /* 0x00000007160a9210 */ /* 0x080fe40007f5e0ff */
[----:B------:R-:W-:-:S03]  /*8160*/  @!P1 IADD3 R14, P3, R20, R7, RZ ;  /* 0x00000007140e9210 */ /* 0x000fc60007f7e0ff */
[--C-:B------:R-:W-:Y:S01]  /*8170*/  @!P1 IMAD.X R11, R23, 0x1, R6.reuse, P2 ;  /* 0x00000001170b9824 */ /* 0x100fe200010e0606 */
[----:B------:R-:W-:Y:S01]  /*8180*/  @!P0 IADD3 R12, P2, R22, R5, RZ ;  /* 0x00000005160c8210 */ /* 0x000fe20007f5e0ff */
[----:B------:R-:W-:Y:S01]  /*8190*/  @!P1 IMAD.X R15, R21, 0x1, R6, P3 ;  /* 0x00000001150f9824 */ /* 0x000fe200018e0606 */
[----:B------:R-:W-:Y:S02]  /*81a0*/  ISETP.GE.AND P3, PT, R135, c[0x0][0x27c], PT ;  /* 0x00009f0087007a0c */ /* 0x000fe40003f66270 */
[----:B------:R1:W5:Y:S01]  /*81b0*/  @!P1 LD.E.64 R18, [R10.64] ;  /* 0x000000060a129980 */ /* 0x000362000c101b00 */
[----:B------:R-:W-:-:S03]  /*81c0*/  @!P0 IMAD.X R13, R23, 0x1, R4, P2 ;  /* 0x00000001170d8824 */ /* 0x000fc600010e0604 */
[----:B------:R2:W5:Y:S01]  /*81d0*/  @!P1 LD.E.64 R8, [R14.64] ;  /* 0x000000060e089980 */ /* 0x000562000c101b00 */
[----:B------:R-:W-:Y:S01]  /*81e0*/  CS2R R6, SRZ ;  /* 0x0000000000067805 */ /* 0x000fe2000001ff00 */
[----:B------:R-:W-:Y:S02]  /*81f0*/  ISETP.GE.AND P2, PT, R134, c[0x0][0x27c], PT ;  /* 0x00009f0086007a0c */ /* 0x000fe40003f46270 */
[----:B-1----:R-:W-:Y:S01]  /*8200*/  @!P0 IADD3 R10, P1, R20, R5, RZ ;  /* 0x00000005140a8210 */ /* 0x002fe20007f3e0ff */
[----:B--2---:R-:W-:-:S04]  /*8210*/  CS2R R14, SRZ ;  /* 0x00000000000e7805 */ /* 0x004fc8000001ff00 */
[----:B------:R-:W-:Y:S01]  /*8220*/  @!P0 IMAD.X R11, R21, 0x1, R4, P1 ;  /* 0x00000001150b8824 */ /* 0x000fe200008e0604 */
[----:B------:R-:W-:Y:S01]  /*8230*/  SHF.R.S32.HI R5, RZ, 0x1f, R135 ;  /* 0x0000001fff057819 */ /* 0x000fe20000011487 */
[C---:B------:R-:W-:Y:S01]  /*8240*/  IMAD.SHL.U32 R4, R135.reuse, 0x2, RZ ;  /* 0x0000000287047824 */ /* 0x040fe200078e00ff */
[----:B------:R1:W5:Y:S02]  /*8250*/  @!P0 LD.E.64 R14, [R12.64] ;  /* 0x000000060c0e8980 */ /* 0x000364000c101b00 */
[----:B------:R-:W-:Y:S02]  /*8260*/  SHF.L.U64.HI R5, R135, 0x1, R5 ;  /* 0x0000000187057819 */ /* 0x000fe40000010205 */
[----:B------:R2:W5:Y:S01]  /*8270*/  @!P0 LD.E.64 R6, [R10.64] ;  /* 0x000000060a068980 */ /* 0x000562000c101b00 */
[----:B------:R-:W-:Y:S01]  /*8280*/  @!P3 IADD3 R24, P1, R22, R4, RZ ;  /* 0x000000041618b210 */ /* 0x000fe20007f3e0ff */
[----:B------:R-:W-:Y:S01]  /*8290*/  CS2R R26, SRZ ;  /* 0x00000000001a7805 */ /* 0x000fe2000001ff00 */
[----:B------:R-:W-:-:S03]  /*82a0*/  CS2R R34, SRZ ;  /* 0x0000000000227805 */ /* 0x000fc6000001ff00 */
[----:B------:R-:W-:Y:S01]  /*82b0*/  @!P3 IMAD.X R25, R23, 0x1, R5, P1 ;  /* 0x000000011719b824 */ /* 0x000fe200008e0605 */
[----:B------:R-:W-:-:S13]  /*82c0*/  ISETP.GE.AND P1, PT, R138, c[0x0][0x27c], PT ;  /* 0x00009f008a007a0c */ /* 0x000fda0003f26270 */
[----:B------:R-:W-:Y:S01]  /*82d0*/  @!P1 IMAD.WIDE R32, R138, 0x2, R22 ;  /* 0x000000028a209825 */ /* 0x000fe200078e0216 */
[----:B-1----:R-:W-:Y:S02]  /*82e0*/  @!P3 IADD3 R12, P0, R20, R4, RZ ;  /* 0x00000004140cb210 */ /* 0x002fe40007f1e0ff */
[----:B------:R-:W-:Y:S01]  /*82f0*/  SHF.R.S32.HI R4, RZ, 0x1f, R132 ;  /* 0x0000001fff047819 */ /* 0x000fe20000011484 */
[----:B--2---:R-:W-:Y:S01]  /*8300*/  IMAD.SHL.U32 R11, R134, 0x2, RZ ;  /* 0x00000002860b7824 */ /* 0x004fe200078e00ff */
[----:B------:R-:W-:Y:S01]  /*8310*/  SHF.R.S32.HI R10, RZ, 0x1f, R134 ;  /* 0x0000001fff0a7819 */ /* 0x000fe20000011486 */
[----:B------:R-:W-:Y:S01]  /*8320*/  @!P3 IMAD.X R13, R21, 0x1, R5, P0 ;  /* 0x00000001150db824 */ /* 0x000fe200000e0605 */
[----:B------:R1:W5:Y:S01]  /*8330*/  @!P1 LD.E.64 R26, [R32.64] ;  /* 0x00000006201a9980 */ /* 0x000362000c101b00 */
[----:B------:R-:W-:Y:S01]  /*8340*/  IMAD.SHL.U32 R5, R132, 0x2, RZ ;  /* 0x0000000284057824 */ /* 0x000fe200078e00ff */
[----:B------:R-:W-:Y:S02]  /*8350*/  SHF.L.U64.HI R10, R134, 0x1, R10 ;  /* 0x00000001860a7819 */ /* 0x000fe4000001020a */
[----:B------:R-:W-:-:S05]  /*8360*/  @!P2 IADD3 R30, P0, R22, R11, RZ ;  /* 0x0000000b161ea210 */ /* 0x000fca0007f1e0ff */
[----:B------:R-:W-:Y:S01]  /*8370*/  @!P2 IMAD.X R31, R23, 0x1, R10, P0 ;  /* 0x00000001171fa824 */ /* 0x000fe200000e060a */
[----:B------:R-:W-:-:S05]  /*8380*/  @!P2 IADD3 R28, P0, R20, R11, RZ ;  /* 0x0000000b141ca210 */ /* 0x000fca0007f1e0ff */
[----:B------:R-:W-:Y:S01]  /*8390*/  @!P2 IMAD.X R29, R21, 0x1, R10, P0 ;  /* 0x00000001151da824 */ /* 0x000fe200000e060a */
[----:B------:R-:W-:Y:S01]  /*83a0*/  ISETP.GE.AND P0, PT, R132, c[0x0][0x27c], PT ;  /* 0x00009f0084007a0c */ /* 0x000fe20003f06270 */
[----:B------:R-:W-:Y:S01]  /*83b0*/  @!P1 IMAD.WIDE R10, R138, 0x2, R20 ;  /* 0x000000028a0a9825 */ /* 0x000fe200078e0214 */
[----:B------:R-:W-:-:S04]  /*83c0*/  SHF.L.U64.HI R4, R132, 0x1, R4 ;  /* 0x0000000184047819 */ /* 0x000fc80000010204 */
[----:B------:R2:W5:Y:S07]  /*83d0*/  @!P1 LD.E.64 R34, [R10.64] ;  /* 0x000000060a229980 */ /* 0x00056e000c101b00 */
[----:B------:R-:W-:-:S05]  /*83e0*/  @!P0 IADD3 R22, P1, R22, R5, RZ ;  /* 0x0000000516168210 */ /* 0x000fca0007f3e0ff */
[----:B------:R-:W-:Y:S01]  /*83f0*/  @!P0 IMAD.X R23, R23, 0x1, R4, P1 ;  /* 0x0000000117178824 */ /* 0x000fe200008e0604 */
[----:B------:R-:W-:-:S05]  /*8400*/  @!P0 IADD3 R20, P1, R20, R5, RZ ;  /* 0x0000000514148210 */ /* 0x000fca0007f3e0ff */
[----:B------:R-:W-:Y:S02]  /*8410*/  @!P0 IMAD.X R21, R21, 0x1, R4, P1 ;  /* 0x0000000115158824 */ /* 0x000fe400008e0604 */
[----:B------:R-:W-:Y:S01]  /*8420*/  CS2R R4, SRZ ;  /* 0x0000000000047805 */ /* 0x000fe2000001ff00 */
[----:B--2---:R-:W-:-:S05]  /*8430*/  CS2R R10, SRZ ;  /* 0x00000000000a7805 */ /* 0x004fca000001ff00 */
[----:B------:R2:W5:Y:S01]  /*8440*/  @!P3 LD.E.64 R4, [R12.64] ;  /* 0x000000060c04b980 */ /* 0x000562000c101b00 */
[----:B------:R-:W-:Y:S01]  /*8450*/  CS2R R36, SRZ ;  /* 0x0000000000247805 */ /* 0x000fe2000001ff00 */
[----:B------:R-:W-:Y:S02]  /*8460*/  CS2R R54, SRZ ;  /* 0x0000000000367805 */ /* 0x000fe4000001ff00 */
[----:B------:R3:W5:Y:S04]  /*8470*/  @!P3 LD.E.64 R10, [R24.64] ;  /* 0x00000006180ab980 */ /* 0x000768000c101b00 */
[----:B------:R1:W5:Y:S04]  /*8480*/  @!P0 LD.E.64 R36, [R22.64] ;  /* 0x0000000616248980 */ /* 0x000368000c101b00 */
[----:B------:R1:W5:Y:S01]  /*8490*/  @!P0 LD.E.64 R54, [R20.64] ;  /* 0x0000000614368980 */ /* 0x000362000c101b00 */
[----:B--2---:R-:W-:Y:S01]  /*84a0*/  CS2R R12, SRZ ;  /* 0x00000000000c7805 */ /* 0x004fe2000001ff00 */
[----:B---3--:R-:W-:-:S05]  /*84b0*/  CS2R R24, SRZ ;  /* 0x0000000000187805 */ /* 0x008fca000001ff00 */
[----:B------:R1:W5:Y:S04]  /*84c0*/  @!P2 LD.E.64 R12, [R28.64] ;  /* 0x000000061c0ca980 */ /* 0x000368000c101b00 */
[----:B------:R1:W5:Y:S02]  /*84d0*/  @!P2 LD.E.64 R24, [R30.64] ;  /* 0x000000061e18a980 */ /* 0x000364000c101b00 */
.L_x_2668:
[----:B-12-4-:R-:W-:Y:S05]  /*84e0*/  BSYNC B0 ;  /* 0x0000000000007941 */ /* 0x016fea0003800000 */
.L_x_2667:
[----:B-----5:R-:W-:Y:S01]  /*84f0*/  IMAD.MOV.U32 R33, RZ, RZ, R34 ;  /* 0x000000ffff217224 */ /* 0x020fe200078e0022 */
[----:B------:R-:W-:Y:S01]  /*8500*/  SHF.R.U64 R30, R34, 0x10, R35 ;  /* 0x00000010221e7819 */ /* 0x000fe20000001223 */
[----:B------:R-:W-:Y:S01]  /*8510*/  IMAD R61, R205, -0x80, R61 ;  /* 0xffffff80cd3d7824 */ /* 0x000fe200078e023d */
[----:B------:R-:W-:Y:S01]  /*8520*/  SHF.R.U64 R28, R24, 0x10, R25 ;  /* 0x00000010181c7819 */ /* 0x000fe20000001219 */
        /* <DEDUP_REMOVED lines=87> */
[----:B------:R-:W-:Y:S01]  /*8aa0*/  FMUL.FTZ R5, R34, R37 ;  /* 0x0000002522057220 */ /* 0x000fe20000410000 */
[----:B------:R-:W-:Y:S01]  /*8ab0*/  SHF.L.U32 R41, R6, 0x10, RZ ;  /* 0x0000001006297819 */ /* 0x000fe200000006ff */
[-C--:B------:R-:W-:Y:S01]  /*8ac0*/  FMUL.FTZ R34, R34, R39.reuse ;  /* 0x0000002722227220 */ /* 0x080fe20000410000 */
[----:B------:R-:W-:Y:S01]  /*8ad0*/  LOP3.LUT R40, R6, 0xffff0000, RZ, 0xc0, !PT ;  /* 0xffff000006287812 */ /* 0x000fe200078ec0ff */
[C---:B------:R-:W-:Y:S01]  /*8ae0*/  IMAD.U32 R6, R7.reuse, 0x10000, RZ ;  /* 0x0001000007067824 */ /* 0x040fe200078e00ff */
[----:B------:R-:W-:Y:S01]  /*8af0*/  LOP3.LUT R43, R7, 0xffff0000, RZ, 0xc0, !PT ;  /* 0xffff0000072b7812 */ /* 0x000fe200078ec0ff */
[C---:B------:R-:W-:Y:S02]  /*8b00*/  FMUL.FTZ R7, R42.reuse, R36 ;  /* 0x000000242a077220 */ /* 0x040fe40000410000 */
[----:B------:R-:W-:Y:S01]  /*8b10*/  FFMA.FTZ R5, R35, R39, -R5 ;  /* 0x0000002723057223 */ /* 0x000fe20000010805 */
        /* <DEDUP_REMOVED lines=8> */
[C---:B------:R-:W-:Y:S02]  /*8ba0*/  FMUL.FTZ R4, R40.reuse, R37 ;  /* 0x0000002528047220 */ /* 0x040fe40000410000 */
        /* <DEDUP_REMOVED lines=12> */
.L_x_2672:
[----:B------:R-:W-:Y:S05]  /*8c70*/  BSYNC B0 ;  /* 0x0000000000007941 */ /* 0x000fea0003800000 */
.L_x_2671:
        /* <DEDUP_REMOVED lines=41> */
.L_x_2674:
[----:B------:R-:W-:Y:S05]  /*8f10*/  BSYNC B0 ;  /* 0x0000000000007941 */ /* 0x000fea0003800000 */
.L_x_2673:
        /* <DEDUP_REMOVED lines=41> */
.L_x_2676:
[----:B------:R-:W-:Y:S05]  /*91b0*/  BSYNC B0 ;  /* 0x0000000000007941 */ /* 0x000fea0003800000 */
.L_x_2675:
        /* <DEDUP_REMOVED lines=41> */
.L_x_2678:
[----:B------:R-:W-:Y:S05]  /*9450*/  BSYNC B0 ;  /* 0x0000000000007941 */ /* 0x000fea0003800000 */
.L_x_2677:
        /* <DEDUP_REMOVED lines=41> */
.L_x_2680:
[----:B------:R-:W-:Y:S05]  /*96f0*/  BSYNC B0 ;  /* 0x0000000000007941 */ /* 0x000fea0003800000 */
.L_x_2679:
        /* <DEDUP_REMOVED lines=40> */
.L_x_2670:
[----:B------:R-:W-:Y:S05]  /*9980*/  BSYNC B1 ;  /* 0x0000000000017941 */ /* 0x000fea0003800000 */
.L_x_2669:
        /* <DEDUP_REMOVED lines=17> */
[----:B------:R-:W-:Y:S01]  /*9aa0*/  FMUL.FTZ R6, R32, R33 ;  /* 0x0000002120067220 */ /* 0x000fe20000410000 */
[----:B------:R-:W-:Y:S01]  /*9ab0*/  LOP3.LUT R40, R7, 0xffff0000, RZ, 0xc0, !PT ;  /* 0xffff000007287812 */ /* 0x000fe200078ec0ff */
[----:B------:R-:W-:Y:S02]  /*9ac0*/  FMUL.FTZ R7, R30, R35 ;  /* 0x000000231e077220 */ /* 0x000fe40000410000 */
        /* <DEDUP_REMOVED lines=15> */
[----:B------:R-:W-:-:S02]  /*9bc0*/  FFMA.FTZ R38, R7, R39, R38 ;  /* 0x0000002707267223 */ /* 0x000fc40000010026 */
[----:B------:R-:W-:Y:S01]  /*9bd0*/  FFMA.FTZ R32, R32, R39, -R4 ;  /* 0x0000002720207223 */ /* 0x000fe20000010804 */
[----:B------:R-:W-:Y:S01]  /*9be0*/  F2FP.BF16.PACK_AB R4, R33, R6 ;  /* 0x000000062104723e */ /* 0x000fe200000010ff */
[-C--:B------:R-:W-:Y:S02]  /*9bf0*/  FFMA.FTZ R7, R31, R37.reuse, -R30 ;  /* 0x000000251f077223 */ /* 0x080fe4000001081e */
[----:B------:R-:W-:Y:S01]  /*9c00*/  FFMA.FTZ R40, R29, R37, R40 ;  /* 0x000000251d287223 */ /* 0x000fe20000010028 */
[----:B------:R-:W-:-:S04]  /*9c10*/  F2FP.BF16.PACK_AB R6, R38, R32 ;  /* 0x000000202606723e */ /* 0x000fc800000010ff */
[----:B------:R-:W-:-:S05]  /*9c20*/  F2FP.BF16.PACK_AB R7, R40, R7 ;  /* 0x000000072807723e */ /* 0x000fca00000010ff */
[----:B------:R1:W-:Y:S02]  /*9c30*/  STS.128 [R230+0xe000], R4 ;  /* 0x00e00004e6007388 */ /* 0x0003e40000000c00 */
.L_x_2683:
[----:B------:R-:W-:Y:S05]  /*9c40*/  BSYNC B0 ;  /* 0x0000000000007941 */ /* 0x000fea0003800000 */
.L_x_2682:
        /* <DEDUP_REMOVED lines=41> */
.L_x_2685:
[----:B------:R-:W-:Y:S05]  /*9ee0*/  BSYNC B0 ;  /* 0x0000000000007941 */ /* 0x000fea0003800000 */
.L_x_2684:
        /* <DEDUP_REMOVED lines=41> */
.L_x_2687:
[----:B------:R-:W-:Y:S05]  /*a180*/  BSYNC B0 ;  /* 0x0000000000007941 */ /* 0x000fea0003800000 */
.L_x_2686:
        /* <DEDUP_REMOVED lines=41> */
.L_x_2689:
[----:B------:R-:W-:Y:S05]  /*a420*/  BSYNC B0 ;  /* 0x0000000000007941 */ /* 0x000fea0003800000 */
.L_x_2688:
        /* <DEDUP_REMOVED lines=41> */
.L_x_2691:
[----:B------:R-:W-:Y:S05]  /*a6c0*/  BSYNC B0 ;  /* 0x0000000000007941 */ /* 0x000fea0003800000 */
.L_x_2690:
[----:B------:R-:W-:-:S13]  /*a6d0*/  ISETP.GE.AND P0, PT, R132, c[0x0][0x27c], PT ;  /* 0x00009f0084007a0c */ /* 0x000fda0003f06270 */
        /* <DEDUP_REMOVED lines=38> */
[----:B------:R1:W-:Y:S01]  /*a940*/  STS.128 [R229+0x16000], R4 ;  /* 0x01600004e5007388 */ /* 0x0003e20000000c00 */
[----:B------:R-:W-:Y:S05]  /*a950*/  BRA `(.L_x_2681) ;  /* 0x00002b9000007947 */ /* 0x000fea0003800000 */
.L_x_2666:
[----:B------:R-:W-:Y:S01]  /*a960*/  ISETP.GE.AND P0, PT, R4, R61, PT ;  /* 0x0000003d0400720c */ /* 0x000fe20003f06270 */
[C---:B------:R-:W-:Y:S01]  /*a970*/  IMAD.IADD R7, R138.reuse, 0x1, R136 ;  /* 0x000000018a077824 */ /* 0x040fe200078e0288 */
[----:B------:R1:W2:Y:S01]  /*a980*/  SHFL.IDX PT, R35, R22, RZ, 0x1c1f ;  /* 0x001c1fff16237589 */ /* 0x0002a200000e0000 */
[----:B------:R-:W-:Y:S01]  /*a990*/  IMAD.IADD R6, R138, 0x1, R135 ;  /* 0x000000018a067824 */ /* 0x000fe200078e0287 */
[----:B------:R-:W-:Y:S01]  /*a9a0*/  BSSY B0, `(.L_x_2692) ;  /* 0x000003a000007945 */ /* 0x000fe20003800000 */
[----:B------:R-:W-:Y:S01]  /*a9b0*/  CS2R R30, SRZ ;  /* 0x00000000001e7805 */ /* 0x000fe2000001ff00 */
[----:B------:R-:W-:Y:S01]  /*a9c0*/  SHF.R.S32.HI R18, RZ, 0x1f, R7 ;  /* 0x0000001fff127819 */ /* 0x000fe20000011407 */
[----:B------:R3:W4:Y:S01]  /*a9d0*/  SHFL.IDX PT, R34, R8, RZ, 0x1c1f ;  /* 0x001c1fff08227589 */ /* 0x00072200000e0000 */
[----:B------:R-:W-:Y:S01]  /*a9e0*/  SHF.R.S32.HI R17, RZ, 0x1f, R6 ;  /* 0x0000001fff117819 */ /* 0x000fe20000011406 */
[----:B------:R-:W-:Y:S01]  /*a9f0*/  CS2R R28, SRZ ;  /* 0x00000000001c7805 */ /* 0x000fe2000001ff00 */
[----:B------:R-:W-:Y:S01]  /*aa00*/  LEA.HI R18, R18, R7, RZ, 0x3 ;  /* 0x0000000712127211 */ /* 0x000fe200078f18ff */
[----:B------:R5:W2:Y:S01]  /*aa10*/  SHFL.IDX PT, R33, R20, RZ, 0x1c1f ;  /* 0x001c1fff14217589 */ /* 0x000aa200000e0000 */
[----:B------:R-:W-:Y:S01]  /*aa20*/  LEA.HI R17, R17, R6, RZ, 0x3 ;  /* 0x0000000611117211 */ /* 0x000fe200078f18ff */
[----:B------:R-:W-:Y:S01]  /*aa30*/  CS2R R26, SRZ ;  /* 0x00000000001a7805 */ /* 0x000fe2000001ff00 */
[----:B------:R-:W-:Y:S01]  /*aa40*/  CS2R R24, SRZ ;  /* 0x0000000000187805 */ /* 0x000fe2000001ff00 */
[----:B------:R2:W4:Y:S01]  /*aa50*/  SHFL.IDX PT, R32, R5, RZ, 0x1c1f ;  /* 0x001c1fff05207589 */ /* 0x00052200000e0000 */
[----:B------:R-:W-:Y:S01]  /*aa60*/  CS2R R14, SRZ ;  /* 0x00000000000e7805 */ /* 0x000fe2000001ff00 */
[----:B------:R-:W-:Y:S01]  /*aa70*/  CS2R R12, SRZ ;  /* 0x00000000000c7805 */ /* 0x000fe2000001ff00 */
[----:B------:R-:W-:Y:S01]  /*aa80*/  CS2R R10, SRZ ;  /* 0x00000000000a7805 */ /* 0x000fe2000001ff00 */
[----:B------:R-:W-:Y:S01]  /*aa90*/  CS2R R6, SRZ ;  /* 0x0000000000067805 */ /* 0x000fe2000001ff00 */
[----:B------:R-:W-:-:S02]  /*aaa0*/  SHF.R.S32.HI R18, RZ, 0x3, R18 ;  /* 0x00000003ff127819 */ /* 0x000fc40000011412 */
[----:B------:R-:W-:Y:S01]  /*aab0*/  SHF.R.S32.HI R17, RZ, 0x3, R17 ;  /* 0x00000003ff117819 */ /* 0x000fe20000011411 */
[----:B-1----:R-:W-:Y:S01]  /*aac0*/  CS2R R22, SRZ ;  /* 0x0000000000167805 */ /* 0x002fe2000001ff00 */
[----:B---3--:R-:W-:Y:S01]  /*aad0*/  CS2R R8, SRZ ;  /* 0x0000000000087805 */ /* 0x008fe2000001ff00 */
[----:B-----5:R-:W-:Y:S01]  /*aae0*/  CS2R R20, SRZ ;  /* 0x0000000000147805 */ /* 0x020fe2000001ff00 */
[----:B--2---:R-:W-:Y:S01]  /*aaf0*/  CS2R R4, SRZ ;  /* 0x0000000000047805 */ /* 0x004fe2000001ff00 */
[----:B------:R-:W-:Y:S05]  /*ab00*/  @P0 BRA `(.L_x_2693) ;  /* 0x0000023000000947 */ /* 0x000fea0003800000 */
[C---:B----4-:R-:W-:Y:S01]  /*ab10*/  ISETP.GE.AND P0, PT, R140.reuse, c[0x0][0x27c], PT ;  /* 0x00009f008c007a0c */ /* 0x050fe20003f06270 */
        /* <DEDUP_REMOVED lines=21> */
[----:B------:R1:W5:Y:S01]  /*ac70*/  @!P2 LD.E.128 R24, [R12.64] ;  /* 0x000000060c18a980 */ /* 0x000362000c101d00 */
[----:B------:R-:W-:Y:S01]  /*ac80*/  CS2R R22, SRZ ;  /* 0x0000000000167805 */ /* 0x000fe2000001ff00 */
[----:B------:R-:W-:Y:S01]  /*ac90*/  CS2R R20, SRZ ;  /* 0x0000000000147805 */ /* 0x000fe2000001ff00 */
[C---:B------:R-:W-:Y:S01]  /*aca0*/  @!P1 IMAD.WIDE R34, R5.reuse, 0x2, R34 ;  /* 0x0000000205229825 */ /* 0x040fe200078e0222 */
[----:B------:R2:W5:Y:S03]  /*acb0*/  @!P2 LD.E.128 R8, [R6.64] ;  /* 0x000000060608a980 */ /* 0x000566000c101d00 */
[----:B------:R-:W-:Y:S01]  /*acc0*/  @!P1 IMAD.WIDE R32, R5, 0x2, R32 ;  /* 0x0000000205209825 */ /* 0x000fe200078e0220 */
[----:B------:R3:W5:Y:S01]  /*acd0*/  @!P1 LD.E.128 R28, [R34.64] ;  /* 0x00000006221c9980 */ /* 0x000762000c101d00 */
[----:B------:R-:W-:-:S03]  /*ace0*/  CS2R R4, SRZ ;  /* 0x0000000000047805 */ /* 0x000fc6000001ff00 */
[----:B------:R3:W5:Y:S01]  /*acf0*/  @!P0 LD.E.128 R20, [R38.64] ;  /* 0x0000000626148980 */ /* 0x000762000c101d00 */
[----:B-1----:R-:W-:Y:S01]  /*ad00*/  CS2R R12, SRZ ;  /* 0x00000000000c7805 */ /* 0x002fe2000001ff00 */
[----:B--2---:R-:W-:-:S05]  /*ad10*/  CS2R R6, SRZ ;  /* 0x0000000000067805 */ /* 0x004fca000001ff00 */
[----:B------:R3:W5:Y:S04]  /*ad20*/  @!P1 LD.E.128 R12, [R32.64] ;  /* 0x00000006200c9980 */ /* 0x000768000c101d00 */
[----:B------:R3:W5:Y:S02]  /*ad30*/  @!P0 LD.E.128 R4, [R36.64] ;  /* 0x0000000624048980 */ /* 0x000764000c101d00 */
.L_x_2693:
[----:B----4-:R-:W-:Y:S05]  /*ad40*/  BSYNC B0 ;  /* 0x0000000000007941 */ /* 0x010fea0003800000 */
.L_x_2692:
[----:B-----5:R-:W-:Y:S01]  /*ad50*/  IMAD.MOV.U32 R52, RZ, RZ, R26 ;  /* 0x000000ffff347224 */ /* 0x020fe200078e001a */
[----:B---3--:R-:W-:Y:S01]  /*ad60*/  SHF.R.U64 R39, R26, 0x10, R27 ;  /* 0x000000101a277819 */ /* 0x008fe2000000121b */
[----:B------:R-:W-:Y:S01]  /*ad70*/  IMAD.MOV.U32 R53, RZ, RZ, R28 ;  /* 0x000000ffff357224 */ /* 0x000fe200078e001c */
[----:B------:R-:W-:Y:S01]  /*ad80*/  SHF.R.U64 R41, R28, 0x10, R29 ;  /* 0x000000101c297819 */ /* 0x000fe2000000121d */
[----:B------:R-:W-:Y:S01]  /*ad90*/  IMAD.MOV.U32 R50, RZ, RZ, R22 ;  /* 0x000000ffff327224 */ /* 0x000fe200078e0016 */
[----:B------:R-:W-:Y:S01]  /*ada0*/  PRMT R28, R52, 0x5410, R39 ;  /* 0x00005410341c7816 */ /* 0x000fe20000000027 */
[----:B------:R-:W-:Y:S01]  /*adb0*/  IMAD R39, R205, -0x80, R61 ;  /* 0xffffff80cd277824 */ /* 0x000fe200078e023d */
[----:B------:R-:W-:Y:S01]  /*adc0*/  SHF.R.U64 R36, R22, 0x10, R23 ;  /* 0x0000001016247819 */ /* 0x000fe20000001217 */
[--C-:B------:R-:W-:Y:S01]  /*add0*/  IMAD.MOV.U32 R34, RZ, RZ, R31.reuse ;  /* 0x000000ffff227224 */ /* 0x100fe200078e001f */
        /* <DEDUP_REMOVED lines=85> */
[----:B------:R-:W-:Y:S02]  /*b330*/  SHF.L.U32 R4, R4, 0xa, RZ ;  /* 0x0000000a04047819 */ /* 0x000fe400000006ff */
[----:B------:R-:W-:Y:S02]  /*b340*/  LOP3.LUT R5, R5, R222, RZ, 0x3c, !PT ;  /* 0x000000de05057212 */ /* 0x000fe400078e3cff */
[----:B------:R-:W-:Y:S02]  /*b350*/  LOP3.LUT R4, R4, 0x7fffe000, RZ, 0xc0, !PT ;  /* 0x7fffe00004047812 */ /* 0x000fe400078ec0ff */
[----:B------:R-:W-:-:S02]  /*b360*/  LOP3.LUT R49, R34, 0xffff0000, RZ, 0xc0, !PT ;  /* 0xffff000022317812 */ /* 0x000fc400078ec0ff */
[----:B------:R-:W-:Y:S02]  /*b370*/  IADD3 R41, R5, R4, R220 ;  /* 0x0000000405297210 */ /* 0x000fe40007ffe0dc */
[----:B------:R-:W-:Y:S02]  /*b380*/  LOP3.LUT R53, R38, 0xffff0000, RZ, 0xc0, !PT ;  /* 0xffff000026357812 */ /* 0x000fe400078ec0ff */
[----:B------:R-:W-:Y:S01]  /*b390*/  SHF.L.U32 R56, R32, 0x10, RZ ;  /* 0x0000001020387819 */ /* 0x000fe200000006ff */
        /* <DEDUP_REMOVED lines=10> */
[C---:B--2---:R-:W-:Y:S02]  /*b440*/  SHF.L.U32 R55, R4.reuse, 0x10, RZ ;  /* 0x0000001004377819 */ /* 0x044fe400000006ff */
[----:B------:R-:W-:Y:S01]  /*b450*/  LOP3.LUT R11, R4, 0xffff0000, RZ, 0xc0, !PT ;  /* 0xffff0000040b7812 */ /* 0x000fe200078ec0ff */
[C---:B------:R-:W-:Y:S01]  /*b460*/  IMAD.U32 R4, R5.reuse, 0x10000, RZ ;  /* 0x0001000005047824 */ /* 0x040fe200078e00ff */
[----:B------:R-:W-:Y:S01]  /*b470*/  LOP3.LUT R54, R5, 0xffff0000, RZ, 0xc0, !PT ;  /* 0xffff000005367812 */ /* 0x000fe200078ec0ff */
[----:B------:R-:W-:Y:S01]  /*b480*/  FMUL.FTZ R48, R55, R50 ;  /* 0x0000003237307220 */ /* 0x000fe20000410000 */
[----:B------:R-:W-:Y:S01]  /*b490*/  LOP3.LUT R52, R7, 0xffff0000, RZ, 0xc0, !PT ;  /* 0xffff000007347812 */ /* 0x000fe200078ec0ff */
[-C--:B------:R-:W-:Y:S01]  /*b4a0*/  FMUL.FTZ R55, R55, R47.reuse ;  /* 0x0000002f37377220 */ /* 0x080fe20000410000 */
[C---:B------:R-:W-:Y:S01]  /*b4b0*/  SHF.L.U32 R51, R6.reuse, 0x10, RZ ;  /* 0x0000001006337819 */ /* 0x040fe200000006ff */
[----:B------:R-:W-:Y:S01]  /*b4c0*/  IMAD.U32 R5, R7, 0x10000, RZ ;  /* 0x0001000007057824 */ /* 0x000fe200078e00ff */
[----:B------:R-:W-:Y:S01]  /*b4d0*/  SHF.L.U32 R7, R33, 0x10, RZ ;  /* 0x0000001021077819 */ /* 0x000fe200000006ff */
[----:B------:R-:W-:Y:S01]  /*b4e0*/  FFMA.FTZ R48, R45, R47, -R48 ;  /* 0x0000002f2d307223 */ /* 0x000fe20000010830 */
[----:B------:R-:W-:Y:S01]  /*b4f0*/  LOP3.LUT R6, R6, 0xffff0000, RZ, 0xc0, !PT ;  /* 0xffff000006067812 */ /* 0x000fe200078ec0ff */
[----:B------:R-:W-:-:S02]  /*b500*/  FMUL.FTZ R47, R11, R49 ;  /* 0x000000310b2f7220 */ /* 0x000fc40000410000 */
[----:B------:R-:W-:Y:S02]  /*b510*/  FFMA.FTZ R45, R45, R50, R55 ;  /* 0x000000322d2d7223 */ /* 0x000fe40000010037 */
[----:B------:R-:W-:Y:S02]  /*b520*/  IMAD.U32 R50, R37, 0x10000, RZ ;  /* 0x0001000025327824 */ /* 0x000fe400078e00ff */
[-C--:B------:R-:W-:Y:S02]  /*b530*/  FMUL.FTZ R55, R11, R53.reuse ;  /* 0x000000350b377220 */ /* 0x080fe40000410000 */
[----:B------:R-:W-:Y:S02]  /*b540*/  FFMA.FTZ R47, R44, R53, -R47 ;  /* 0x000000352c2f7223 */ /* 0x000fe4000001082f */
[C---:B------:R-:W-:Y:S02]  /*b550*/  FMUL.FTZ R53, R4.reuse, R7 ;  /* 0x0000000704357220 */ /* 0x040fe40000410000 */
[----:B------:R-:W-:-:S02]  /*b560*/  FMUL.FTZ R11, R4, R50 ;  /* 0x00000032040b7220 */ /* 0x000fc40000410000 */
[----:B------:R-:W-:Y:S01]  /*b570*/  FFMA.FTZ R4, R44, R49, R55 ;  /* 0x000000312c047223 */ /* 0x000fe20000010037 */
[C---:B------:R-:W-:Y:S01]  /*b580*/  LOP3.LUT R55, R36.reuse, 0xffff0000, RZ, 0xc0, !PT ;  /* 0xffff000024377812 */ /* 0x040fe200078ec0ff */
[----:B------:R-:W-:Y:S01]  /*b590*/  FFMA.FTZ R44, R43, R50, -R53 ;  /* 0x000000322b2c7223 */ /* 0x000fe20000010835 */
[----:B------:R-:W-:Y:S01]  /*b5a0*/  SHF.L.U32 R53, R31, 0x10, RZ ;  /* 0x000000101f357819 */ /* 0x000fe200000006ff */
[----:B------:R-:W-:Y:S01]  /*b5b0*/  IMAD.U32 R50, R36, 0x10000, RZ ;  /* 0x0001000024327824 */ /* 0x000fe200078e00ff */
[----:B------:R-:W-:Y:S01]  /*b5c0*/  F2FP.BF16.PACK_AB R4, R4, R45 ;  /* 0x0000002d0404723e */ /* 0x000fe200000010ff */
[----:B------:R-:W-:Y:S01]  /*b5d0*/  FFMA.FTZ R43, R43, R7, R11 ;  /* 0x000000072b2b7223 */ /* 0x000fe2000001000b */
[----:B------:R-:W-:Y:S01]  /*b5e0*/  LOP3.LUT R7, R32, 0xffff0000, RZ, 0xc0, !PT ;  /* 0xffff000020077812 */ /* 0x000fe200078ec0ff */
[C---:B------:R-:W-:Y:S02]  /*b5f0*/  FMUL.FTZ R11, R51.reuse, R56 ;  /* 0x00000038330b7220 */ /* 0x040fe40000410000 */
[----:B------:R-:W-:-:S02]  /*b600*/  FMUL.FTZ R51, R51, R50 ;  /* 0x0000003233337220 */ /* 0x000fc40000410000 */
[----:B------:R-:W-:Y:S02]  /*b610*/  FFMA.FTZ R50, R46, R50, -R11 ;  /* 0x000000322e327223 */ /* 0x000fe4000001080b */
[C---:B------:R-:W-:Y:S02]  /*b620*/  FMUL.FTZ R49, R6.reuse, R7 ;  /* 0x0000000706317220 */ /* 0x040fe40000410000 */
[----:B------:R-:W-:Y:S02]  /*b630*/  FMUL.FTZ R6, R6, R55 ;  /* 0x0000003706067220 */ /* 0x000fe40000410000 */
[----:B------:R-:W-:Y:S02]  /*b640*/  FFMA.FTZ R46, R46, R56, R51 ;  /* 0x000000382e2e7223 */ /* 0x000fe40000010033 */
[----:B------:R-:W-:Y:S02]  /*b650*/  IMAD.U32 R11, R35, 0x10000, RZ ;  /* 0x00010000230b7824 */ /* 0x000fe400078e00ff */
[----:B------:R-:W-:-:S02]  /*b660*/  FMUL.FTZ R51, R5, R53 ;  /* 0x0000003505337220 */ /* 0x000fc40000410000 */
[C---:B------:R-:W-:Y:S01]  /*b670*/  FFMA.FTZ R49, R42.reuse, R55, -R49 ;  /* 0x000000372a317223 */ /* 0x040fe20000010831 */
[----:B------:R-:W-:Y:S01]  /*b680*/  LOP3.LUT R55, R37, 0xffff0000, RZ, 0xc0, !PT ;  /* 0xffff000025377812 */ /* 0x000fe200078ec0ff */
[----:B------:R-:W-:Y:S02]  /*b690*/  FFMA.FTZ R6, R42, R7, R6 ;  /* 0x000000072a067223 */ /* 0x000fe40000010006 */
[-C--:B------:R-:W-:Y:S01]  /*b6a0*/  FMUL.FTZ R7, R5, R11.reuse ;  /* 0x0000000b05077220 */ /* 0x080fe20000410000 */
        /* <DEDUP_REMOVED lines=8> */
[----:B------:R-:W-:Y:S02]  /*b730*/  FMUL.FTZ R54, R54, R55 ;  /* 0x0000003736367220 */ /* 0x000fe40000410000 */
        /* <DEDUP_REMOVED lines=13> */
.L_x_2697:
[----:B------:R-:W-:Y:S05]  /*b810*/  BSYNC B0 ;  /* 0x0000000000007941 */ /* 0x000fea0003800000 */
.L_x_2696:
[----:B-1----:R-:W-:Y:S01]  /*b820*/  IADD3 R4, R140, 0x20, RZ ;  /* 0x000000208c047810 */ /* 0x002fe20007ffe0ff */
[----:B------:R-:W-:Y:S03]  /*b830*/  BSSY B0, `(.L_x_2698) ;  /* 0x000005a000007945 */ /* 0x000fe60003800000 */
[----:B------:R-:W-:-:S13]  /*b840*/  ISETP.GE.AND P0, PT, R4, c[0x0][0x27c], PT ;  /* 0x00009f0004007a0c */ /* 0x000fda0003f06270 */
[----:B------:R-:W-:Y:S05]  /*b850*/  @P0 BRA `(.L_x_2699) ;  /* 0x0000057000000947 */ /* 0x000fea0003800000 */
[----:B------:R-:W-:Y:S01]  /*b860*/  MOV R6, c[0x0][0x27c] ;  /* 0x00009f0000067a02 */ /* 0x000fe20000000f00 */
[----:B------:R-:W1:Y:S01]  /*b870*/  LDS.128 R8, [R234] ;  /* 0x00000000ea087984 */ /* 0x000e620000000c00 */
[----:B------:R-:W-:Y:S01]  /*b880*/  SHF.L.U32 R49, R26, 0x10, RZ ;  /* 0x000000101a317819 */ /* 0x000fe200000006ff */
[----:B------:R-:W-:Y:S01]  /*b890*/  IMAD.U32 R46, R30, 0x10000, RZ ;  /* 0x000100001e2e7824 */ /* 0x000fe200078e00ff */
[----:B------:R-:W-:Y:S02]  /*b8a0*/  LEA.HI R6, R6, R18, RZ, 0x1d ;  /* 0x0000001206067211 */ /* 0x000fe400078fe8ff */
[----:B------:R-:W-:Y:S02]  /*b8b0*/  LOP3.LUT R48, R26, 0xffff0000, RZ, 0xc0, !PT ;  /* 0xffff00001a307812 */ /* 0x000fe400078ec0ff */
[----:B------:R-:W-:Y:S01]  /*b8c0*/  SHF.R.S32.HI R4, RZ, 0x1f, R6 ;  /* 0x0000001fff047819 */ /* 0x000fe20000011406 */
[----:B------:R-:W-:Y:S01]  /*b8d0*/  IMAD.SHL.U32 R5, R6, 0x8, RZ ;  /* 0x0000000806057824 */ /* 0x000fe200078e00ff */
[----:B------:R-:W-:-:S02]  /*b8e0*/  LOP3.LUT R52, R30, 0xffff0000, RZ, 0xc0, !PT ;  /* 0xffff00001e347812 */ /* 0x000fc400078ec0ff */
[----:B------:R-:W-:Y:S02]  /*b8f0*/  LEA.HI R4, R4, R6, RZ, 0x3 ;  /* 0x0000000604047211 */ /* 0x000fe400078f18ff */
[----:B------:R-:W-:Y:S02]  /*b900*/  LOP3.LUT R5, R224, 0x38, R5, 0xf8, !PT ;  /* 0x00000038e0057812 */ /* 0x000fe400078ef805 */
[----:B------:R-:W-:Y:S02]  /*b910*/  SHF.L.U32 R4, R4, 0xa, RZ ;  /* 0x0000000a04047819 */ /* 0x000fe400000006ff */
[----:B------:R-:W-:Y:S02]  /*b920*/  LOP3.LUT R5, R5, R222, RZ, 0x3c, !PT ;  /* 0x000000de05057212 */ /* 0x000fe400078e3cff */
[----:B------:R-:W-:Y:S02]  /*b930*/  LOP3.LUT R4, R4, 0x7fffe000, RZ, 0xc0, !PT ;  /* 0x7fffe00004047812 */ /* 0x000fe400078ec0ff */
[----:B------:R-:W-:-:S02]  /*b940*/  SHF.L.U32 R55, R24, 0x10, RZ ;  /* 0x0000001018377819 */ /* 0x000fc400000006ff */
        /* <DEDUP_REMOVED lines=15> */
[C---:B------:R-:W-:Y:S01]  /*ba40*/  FMUL.FTZ R47, R54.reuse, R49 ;  /* 0x00000031362f7220 */ /* 0x040fe20000410000 */
[C---:B------:R-:W-:Y:S01]  /*ba50*/  LOP3.LUT R51, R7.reuse, 0xffff0000, RZ, 0xc0, !PT ;  /* 0xffff000007337812 */ /* 0x040fe200078ec0ff */
[-C--:B------:R-:W-:Y:S01]  /*ba60*/  FMUL.FTZ R54, R54, R46.reuse ;  /* 0x0000002e36367220 */ /* 0x080fe20000410000 */
[----:B------:R-:W-:Y:S01]  /*ba70*/  SHF.L.U32 R50, R6, 0x10, RZ ;  /* 0x0000001006327819 */ /* 0x000fe200000006ff */
        /* <DEDUP_REMOVED lines=12> */
[----:B------:R-:W-:Y:S01]  /*bb40*/  LOP3.LUT R54, R28, 0xffff0000, RZ, 0xc0, !PT ;  /* 0xffff00001c367812 */ /* 0x000fe200078ec0ff */
        /* <DEDUP_REMOVED lines=8> */
[----:B------:R-:W-:Y:S01]  /*bbd0*/  FFMA.FTZ R49, R45, R49, -R11 ;  /* 0x000000312d317223 */ /* 0x000fe2000001080b */
[----:B------:R-:W-:Y:S01]  /*bbe0*/  SHF.L.U32 R11, R27, 0x10, RZ ;  /* 0x000000101b0b7819 */ /* 0x000fe200000006ff */
[C---:B------:R-:W-:Y:S02]  /*bbf0*/  FMUL.FTZ R48, R6.reuse, R7 ;  /* 0x0000000706307220 */ /* 0x040fe40000410000 */
[----:B------:R-:W-:Y:S02]  /*bc00*/  FMUL.FTZ R6, R6, R54 ;  /* 0x0000003606067220 */ /* 0x000fe40000410000 */
[----:B------:R-:W-:Y:S02]  /*bc10*/  FFMA.FTZ R45, R45, R55, R50 ;  /* 0x000000372d2d7223 */ /* 0x000fe40000010032 */
[----:B------:R-:W-:Y:S02]  /*bc20*/  FMUL.FTZ R50, R5, R52 ;  /* 0x0000003405327220 */ /* 0x000fe40000410000 */
[----:B------:R-:W-:Y:S01]  /*bc30*/  FFMA.FTZ R48, R41, R54, -R48 ;  /* 0x0000003629307223 */ /* 0x000fe20000010830 */
[----:B------:R-:W-:Y:S01]  /*bc40*/  LOP3.LUT R54, R29, 0xffff0000, RZ, 0xc0, !PT ;  /* 0xffff00001d367812 */ /* 0x000fe200078ec0ff */
[----:B------:R-:W-:-:S02]  /*bc50*/  FFMA.FTZ R6, R41, R7, R6 ;  /* 0x0000000729067223 */ /* 0x000fc40000010006 */
        /* <DEDUP_REMOVED lines=8> */
[----:B------:R-:W-:Y:S02]  /*bce0*/  FMUL.FTZ R52, R51, R50 ;  /* 0x0000003233347220 */ /* 0x000fe40000410000 */
[----:B------:R-:W-:-:S02]  /*bcf0*/  FMUL.FTZ R53, R53, R54 ;  /* 0x0000003635357220 */ /* 0x000fc40000410000 */
[-C--:B------:R-:W-:Y:S02]  /*bd00*/  FMUL.FTZ R51, R51, R11.reuse ;  /* 0x0000000b33337220 */ /* 0x080fe40000410000 */
[----:B------:R-:W-:Y:S02]  /*bd10*/  FFMA.FTZ R9, R8, R54, -R9 ;  /* 0x0000003608097223 */ /* 0x000fe40000010809 */
[----:B------:R-:W-:Y:S02]  /*bd20*/  FFMA.FTZ R11, R10, R11, -R52 ;  /* 0x0000000b0a0b7223 */ /* 0x000fe40000010834 */
[----:B------:R-:W-:Y:S01]  /*bd30*/  FFMA.FTZ R5, R8, R5, R53 ;  /* 0x0000000508057223 */ /* 0x000fe20000010035 */
[----:B------:R-:W-:Y:S01]  /*bd40*/  F2FP.BF16.PACK_AB R8, R46, R47 ;  /* 0x0000002f2e08723e */ /* 0x000fe200000010ff */
[----:B------:R-:W-:Y:S01]  /*bd50*/  FFMA.FTZ R51, R10, R50, R51 ;  /* 0x000000320a337223 */ /* 0x000fe20000010033 */
[----:B------:R-:W-:Y:S02]  /*bd60*/  F2FP.BF16.PACK_AB R10, R48, R49 ;  /* 0x00000031300a723e */ /* 0x000fe400000010ff */
[----:B------:R-:W-:-:S02]  /*bd70*/  F2FP.BF16.PACK_AB R9, R9, R43 ;  /* 0x0000002b0909723e */ /* 0x000fc400000010ff */
[----:B------:R-:W-:Y:S02]  /*bd80*/  F2FP.BF16.PACK_AB R11, R11, R41 ;  /* 0x000000290b0b723e */ /* 0x000fe400000010ff */
[----:B------:R-:W-:Y:S02]  /*bd90*/  F2FP.BF16.PACK_AB R5, R5, R42 ;  /* 0x0000002a0505723e */ /* 0x000fe400000010ff */
[----:B------:R-:W-:Y:S01]  /*bda0*/  F2FP.BF16.PACK_AB R7, R51, R7 ;  /* 0x000000073307723e */ /* 0x000fe200000010ff */
[----:B------:R1:W-:Y:S04]  /*bdb0*/  STS.128 [R234], R8 ;  /* 0x00000008ea007388 */ /* 0x0003e80000000c00 */
[----:B------:R1:W-:Y:S02]  /*bdc0*/  STS.128 [R40+0xc100], R4 ;  /* 0x00c1000428007388 */ /* 0x0003e40000000c00 */
.L_x_2699:
[----:B------:R-:W-:Y:S05]  /*bdd0*/  BSYNC B0 ;  /* 0x0000000000007941 */ /* 0x000fea0003800000 */
.L_x_2698:
[----:B-1----:R-:W-:-:S04]  /*bde0*/  IADD3 R4, R140, 0x40, RZ ;  /* 0x000000408c047810 */ /* 0x002fc80007ffe0ff */
[----:B------:R-:W-:-:S13]  /*bdf0*/  ISETP.GE.AND P0, PT, R4, c[0x0][0x27c], PT ;  /* 0x00009f0004007a0c */ /* 0x000fda0003f06270 */
[----:B------:R-:W-:Y:S05]  /*be00*/  @P0 BRA `(.L_x_2695) ;  /* 0x0000057000000947 */ /* 0x000fea0003800000 */
[----:B------:R-:W-:Y:S01]  /*be10*/  MOV R6, c[0x0][0x27c] ;  /* 0x00009f0000067a02 */ /* 0x000fe20000000f00 */
[----:B------:R-:W1:Y:S01]  /*be20*/  LDS.128 R8, [R233] ;  /* 0x00000000e9087984 */ /* 0x000e620000000c00 */
[C---:B------:R-:W-:Y:S01]  /*be30*/  SHF.L.U32 R49, R15.reuse, 0x10, RZ ;  /* 0x000000100f317819 */ /* 0x040fe200000006ff */
        /* <DEDUP_REMOVED lines=63> */
[C---:B------:R-:W-:Y:S01]  /*c230*/  FFMA.FTZ R41, R9.reuse, R11, -R50 ;  /* 0x0000000b09297223 */ /* 0x040fe20000010832 */
        /* <DEDUP_REMOVED lines=20> */
.L_x_2695:
[----:B------:R-:W-:Y:S05]  /*c380*/  BSYNC B1 ;  /* 0x0000000000017941 */ /* 0x000fea0003800000 */
.L_x_2694:
[----:B------:R-:W-:-:S13]  /*c390*/  ISETP.GE.AND P0, PT, R216, R39, PT ;  /* 0x00000027d800720c */ /* 0x000fda0003f06270 */
[----:B------:R-:W-:Y:S05]  /*c3a0*/  @P0 BRA `(.L_x_2681) ;  /* 0x0000114000000947 */ /* 0x000fea0003800000 */
[----:B------:R-:W-:Y:S01]  /*c3b0*/  ISETP.GE.AND P0, PT, R140, c[0x0][0x27c], PT ;  /* 0x00009f008c007a0c */ /* 0x000fe20003f06270 */
[----:B------:R-:W-:-:S12]  /*c3c0*/  BSSY B0, `(.L_x_2700) ;  /* 0x000005c000007945 */ /* 0x000fd80003800000 */
[----:B------:R-:W-:Y:S05]  /*c3d0*/  @P0 BRA `(.L_x_2701) ;  /* 0x000005a000000947 */ /* 0x000fea0003800000 */
[----:B-1----:R-:W-:Y:S01]  /*c3e0*/  IMAD.MOV.U32 R6, RZ, RZ, c[0x0][0x27c] ;  /* 0x00009f00ff067624 */ /* 0x002fe200078e00ff */
        /* <DEDUP_REMOVED lines=34> */
[----:B------:R-:W-:Y:S01]  /*c610*/  FMUL.FTZ R45, R47, R45 ;  /* 0x0000002d2f2d7220 */ /* 0x000fe20000410000 */
[----:B------:R-:W-:Y:S01]  /*c620*/  LOP3.LUT R7, R7, 0xffff0000, RZ, 0xc0, !PT ;  /* 0xffff000007077812 */ /* 0x000fe200078ec0ff */
[-C--:B------:R-:W-:Y:S01]  /*c630*/  FFMA.FTZ R6, R47, R42.reuse, -R6 ;  /* 0x0000002a2f067223 */ /* 0x080fe20000010806 */
[----:B------:R-:W-:Y:S01]  /*c640*/  LOP3.LUT R47, R38, 0xffff0000, RZ, 0xc0, !PT ;  /* 0xffff0000262f7812 */ /* 0x000fe200078ec0ff */
[-C--:B------:R-:W-:Y:S01]  /*c650*/  FMUL.FTZ R52, R34, R11.reuse ;  /* 0x0000000b22347220 */ /* 0x080fe20000410000 */
        /* <DEDUP_REMOVED lines=11> */
[-C--:B------:R-:W-:Y:S02]  /*c710*/  FFMA.FTZ R47, R5, R8.reuse, -R47 ;  /* 0x00000008052f7223 */ /* 0x080fe4000001082f */
[----:B------:R-:W-:Y:S02]  /*c720*/  FFMA.FTZ R11, R34, R41, R11 ;  /* 0x00000029220b7223 */ /* 0x000fe4000001000b */
[----:B------:R-:W-:Y:S02]  /*c730*/  FFMA.FTZ R5, R38, R8, R4 ;  /* 0x0000000826057223 */ /* 0x000fe40000010004 */
[C---:B------:R-:W-:Y:S01]  /*c740*/  IMAD.U32 R34, R36.reuse, 0x10000, RZ ;  /* 0x0001000024227824 */ /* 0x040fe200078e00ff */
[----:B------:R-:W-:Y:S01]  /*c750*/  LOP3.LUT R36, R36, 0xffff0000, RZ, 0xc0, !PT ;  /* 0xffff000024247812 */ /* 0x000fe200078ec0ff */
[----:B------:R-:W-:-:S02]  /*c760*/  FMUL.FTZ R4, R42, R50 ;  /* 0x000000322a047220 */ /* 0x000fc40000410000 */
[C---:B------:R-:W-:Y:S01]  /*c770*/  IMAD.U32 R8, R35.reuse, 0x10000, RZ ;  /* 0x0001000023087824 */ /* 0x040fe200078e00ff */
[----:B------:R-:W-:Y:S01]  /*c780*/  LOP3.LUT R35, R35, 0xffff0000, RZ, 0xc0, !PT ;  /* 0xffff000023237812 */ /* 0x000fe200078ec0ff */
[C---:B------:R-:W-:Y:S01]  /*c790*/  FFMA.FTZ R38, R34.reuse, R43, -R4 ;  /* 0x0000002b22267223 */ /* 0x040fe20000010804 */
[C---:B------:R-:W-:Y:S01]  /*c7a0*/  SHF.L.U32 R4, R31.reuse, 0x10, RZ ;  /* 0x000000101f047819 */ /* 0x040fe200000006ff */
[----:B------:R-:W-:Y:S01]  /*c7b0*/  FMUL.FTZ R50, R34, R50 ;  /* 0x0000003222327220 */ /* 0x000fe20000410000 */
[----:B------:R-:W-:Y:S01]  /*c7c0*/  LOP3.LUT R31, R31, 0xffff0000, RZ, 0xc0, !PT ;  /* 0xffff00001f1f7812 */ /* 0x000fe200078ec0ff */
[----:B------:R-:W-:Y:S02]  /*c7d0*/  FMUL.FTZ R34, R32, R49 ;  /* 0x0000003120227220 */ /* 0x000fe40000410000 */
[-C--:B------:R-:W-:Y:S02]  /*c7e0*/  FMUL.FTZ R41, R4, R48.reuse ;  /* 0x0000003004297220 */ /* 0x080fe40000410000 */
[----:B------:R-:W-:-:S02]  /*c7f0*/  FMUL.FTZ R48, R8, R48 ;  /* 0x0000003008307220 */ /* 0x000fc40000410000 */
[-C--:B------:R-:W-:Y:S01]  /*c800*/  FFMA.FTZ R41, R8, R9.reuse, -R41 ;  /* 0x0000000908297223 */ /* 0x080fe20000010829 */
[----:B------:R-:W-:Y:S01]  /*c810*/  F2FP.BF16.PACK_AB R8, R52, R6 ;  /* 0x000000063408723e */ /* 0x000fe200000010ff */
[----:B------:R-:W-:Y:S02]  /*c820*/  FFMA.FTZ R48, R4, R9, R48 ;  /* 0x0000000904307223 */ /* 0x000fe40000010030 */
[----:B------:R-:W-:Y:S02]  /*c830*/  FMUL.FTZ R9, R33, R51 ;  /* 0x0000003321097220 */ /* 0x000fe40000410000 */
[----:B------:R-:W-:Y:S02]  /*c840*/  FMUL.FTZ R4, R31, R7 ;  /* 0x000000071f047220 */ /* 0x000fe40000410000 */
[----:B------:R-:W-:Y:S02]  /*c850*/  FMUL.FTZ R49, R36, R49 ;  /* 0x0000003124317220 */ /* 0x000fe40000410000 */
[----:B------:R-:W-:-:S02]  /*c860*/  FMUL.FTZ R51, R37, R51 ;  /* 0x0000003325337220 */ /* 0x000fc40000410000 */
        /* <DEDUP_REMOVED lines=14> */
[----:B------:R1:W-:Y:S01]  /*c950*/  STS.128 [R39], R8 ;  /* 0x0000000827007388 */ /* 0x0003e20000000c00 */
[----:B------:R-:W-:-:S05]  /*c960*/  F2FP.BF16.PACK_AB R7, R7, R48 ;  /* 0x000000300707723e */ /* 0x000fca00000010ff */
[----:B------:R1:W-:Y:S02]  /*c970*/  STS.128 [R40+0xc100], R4 ;  /* 0x00c1000428007388 */ /* 0x0003e40000000c00 */
.L_x_2701:
[----:B------:R-:W-:Y:S05]  /*c980*/  BSYNC B0 ;  /* 0x0000000000007941 */ /* 0x000fea0003800000 */
.L_x_2700:
[----:B-1----:R-:W-:Y:S01]  /*c990*/  IADD3 R4, R140, 0x20, RZ ;  /* 0x000000208c047810 */ /* 0x002fe20007ffe0ff */
[----:B------:R-:W-:Y:S03]  /*c9a0*/  BSSY B0, `(.L_x_2702) ;  /* 0x000005a000007945 */ /* 0x000fe60003800000 */
[----:B------:R-:W-:-:S13]  /*c9b0*/  ISETP.GE.AND P0, PT, R4, c[0x0][0x27c], PT ;  /* 0x00009f0004007a0c */ /* 0x000fda0003f06270 */
[----:B------:R-:W-:Y:S05]  /*c9c0*/  @P0 BRA `(.L_x_2703) ;  /* 0x0000057000000947 */ /* 0x000fea0003800000 */
[----:B------:R-:W-:Y:S01]  /*c9d0*/  MOV R4, c[0x0][0x27c] ;  /* 0x00009f0000047a02 */ /* 0x000fe20000000f00 */
[----:B------:R-:W1:Y:S01]  /*c9e0*/  LDS.128 R8, [R232] ;  /* 0x00000000e8087984 */ /* 0x000e620000000c00 */
[----:B------:R-:W-:Y:S02]  /*c9f0*/  IMAD.U32 R37, R30, 0x10000, RZ ;  /* 0x000100001e257824 */ /* 0x000fe400078e00ff */
        /* <DEDUP_REMOVED lines=47> */
[----:B------:R-:W-:Y:S01]  /*ccf0*/  FFMA.FTZ R5, R30, R8, R4 ;  /* 0x000000081e057223 */ /* 0x000fe20000010004 */
[C---:B------:R-:W-:Y:S01]  /*cd00*/  SHF.L.U32 R8, R27.reuse, 0x10, RZ ;  /* 0x000000101b087819 */ /* 0x040fe200000006ff */
[C---:B------:R-:W-:Y:S01]  /*cd10*/  IMAD.U32 R26, R28.reuse, 0x10000, RZ ;  /* 0x000100001c1a7824 */ /* 0x040fe200078e00ff */
[----:B------:R-:W-:Y:S01]  /*cd20*/  LOP3.LUT R28, R28, 0xffff0000, RZ, 0xc0, !PT ;  /* 0xffff00001c1c7812 */ /* 0x000fe200078ec0ff */
[-C--:B------:R-:W-:Y:S01]  /*cd30*/  FMUL.FTZ R4, R32, R40.reuse ;  /* 0x0000002820047220 */ /* 0x080fe20000410000 */
[----:B------:R-:W-:Y:S01]  /*cd40*/  LOP3.LUT R27, R27, 0xffff0000, RZ, 0xc0, !PT ;  /* 0xffff00001b1b7812 */ /* 0x000fe200078ec0ff */
[----:B------:R-:W-:-:S02]  /*cd50*/  FMUL.FTZ R40, R26, R40 ;  /* 0x000000281a287220 */ /* 0x000fc40000410000 */
[----:B------:R-:W-:Y:S01]  /*cd60*/  FFMA.FTZ R30, R26, R33, -R4 ;  /* 0x000000211a1e7223 */ /* 0x000fe20000010804 */
[C---:B------:R-:W-:Y:S01]  /*cd70*/  SHF.L.U32 R4, R23.reuse, 0x10, RZ ;  /* 0x0000001017047819 */ /* 0x040fe200000006ff */
[-C--:B------:R-:W-:Y:S01]  /*cd80*/  FMUL.FTZ R26, R24, R39.reuse ;  /* 0x00000027181a7220 */ /* 0x080fe20000410000 */
[----:B------:R-:W-:Y:S01]  /*cd90*/  LOP3.LUT R23, R23, 0xffff0000, RZ, 0xc0, !PT ;  /* 0xffff000017177812 */ /* 0x000fe200078ec0ff */
[----:B------:R-:W-:Y:S02]  /*cda0*/  FMUL.FTZ R39, R28, R39 ;  /* 0x000000271c277220 */ /* 0x000fe40000410000 */
[-C--:B------:R-:W-:Y:S02]  /*cdb0*/  FMUL.FTZ R31, R4, R38.reuse ;  /* 0x00000026041f7220 */ /* 0x080fe40000410000 */
[C---:B------:R-:W-:Y:S02]  /*cdc0*/  FMUL.FTZ R38, R8.reuse, R38 ;  /* 0x0000002608267220 */ /* 0x040fe40000410000 */
[-C--:B------:R-:W-:Y:S01]  /*cdd0*/  FFMA.FTZ R31, R8, R9.reuse, -R31 ;  /* 0x00000009081f7223 */ /* 0x080fe2000001081f */
[----:B------:R-:W-:Y:S01]  /*cde0*/  F2FP.BF16.PACK_AB R8, R42, R6 ;  /* 0x000000062a08723e */ /* 0x000fe200000010ff */
[----:B------:R-:W-:-:S02]  /*cdf0*/  FFMA.FTZ R38, R4, R9, R38 ;  /* 0x0000000904267223 */ /* 0x000fc40000010026 */
[----:B------:R-:W-:Y:S02]  /*ce00*/  FMUL.FTZ R9, R25, R41 ;  /* 0x0000002919097220 */ /* 0x000fe40000410000 */
[----:B------:R-:W-:Y:S02]  /*ce10*/  FMUL.FTZ R4, R23, R7 ;  /* 0x0000000717047220 */ /* 0x000fe40000410000 */
[----:B------:R-:W-:Y:S02]  /*ce20*/  FMUL.FTZ R41, R29, R41 ;  /* 0x000000291d297220 */ /* 0x000fe40000410000 */
[----:B------:R-:W-:Y:S02]  /*ce30*/  FMUL.FTZ R7, R27, R7 ;  /* 0x000000071b077220 */ /* 0x000fe40000410000 */
[----:B------:R-:W-:Y:S02]  /*ce40*/  FFMA.FTZ R26, R28, R10, -R26 ;  /* 0x0000000a1c1a7223 */ /* 0x000fe4000001081a */
        /* <DEDUP_REMOVED lines=10> */
[----:B------:R-:W-:Y:S02]  /*cef0*/  F2FP.BF16.PACK_AB R6, R39, R40 ;  /* 0x000000282706723e */ /* 0x000fe400000010ff */
[----:B------:R-:W-:Y:S01]  /*cf00*/  F2FP.BF16.PACK_AB R5, R25, R5 ;  /* 0x000000051905723e */ /* 0x000fe200000010ff */
[----:B------:R1:W-:Y:S01]  /*cf10*/  STS.128 [R232], R8 ;  /* 0x00000008e8007388 */ /* 0x0003e20000000c00 */
[----:B------:R-:W-:-:S05]  /*cf20*/  F2FP.BF16.PACK_AB R7, R7, R38 ;  /* 0x000000260707723e */ /* 0x000fca00000010ff */
[----:B------:R1:W-:Y:S02]  /*cf30*/  STS.128 [R18+0xc100], R4 ;  /* 0x00c1000412007388 */ /* 0x0003e40000000c00 */
.L_x_2703:
[----:B------:R-:W-:Y:S05]  /*cf40*/  BSYNC B0 ;  /* 0x0000000000007941 */ /* 0x000fea0003800000 */
.L_x_2702:
[----:B-1----:R-:W-:-:S04]  /*cf50*/  IADD3 R4, R140, 0x40, RZ ;  /* 0x000000408c047810 */ /* 0x002fc80007ffe0ff */
        /* <DEDUP_REMOVED lines=41> */
[----:B------:R-:W-:Y:S01]  /*d1f0*/  SHF.L.U32 R23, R13, 0x10, RZ ;  /* 0x000000100d177819 */ /* 0x000fe200000006ff */
        /* <DEDUP_REMOVED lines=10> */
[----:B------:R-:W-:Y:S01]  /*d2a0*/  FFMA.FTZ R5, R22, R8, R4 ;  /* 0x0000000816057223 */ /* 0x000fe20000010004 */
[----:B------:R-:W-:Y:S01]  /*d2b0*/  SHF.L.U32 R8, R19, 0x10, RZ ;  /* 0x0000001013087819 */ /* 0x000fe200000006ff */
        /* <DEDUP_REMOVED lines=15> */
[-C--:B------:R-:W-:Y:S02]  /*d3b0*/  FMUL.FTZ R9, R14, R32.reuse ;  /* 0x000000200e097220 */ /* 0x080fe40000410000 */
[-C--:B------:R-:W-:Y:S02]  /*d3c0*/  FMUL.FTZ R4, R12, R7.reuse ;  /* 0x000000070c047220 */ /* 0x080fe40000410000 */
        /* <DEDUP_REMOVED lines=18> */
.L_x_2681:
[----:B------:R-:W-:Y:S05]  /*d4f0*/  BSYNC B2 ;  /* 0x0000000000027941 */ /* 0x000fea0003800000 */
.L_x_2665:
[----:B------:R-:W2:Y:S01]  /*d500*/  LDL.64 R14, [R1] ;  /* 0x00000000010e7983 */ /* 0x000ea20000100a00 */
[----:B------:R-:W-:-:S04]  /*d510*/  DEPBAR.LE SB0, 0x0 ;  /* 0x000080000000791a */ /* 0x000fc80000000000 */
[----:B------:R-:W-:Y:S01]  /*d520*/  BAR.SYNC.DEFER_BLOCKING 0x0 ;  /* 0x0000000000007b1d */ /* 0x000fe20000010000 */
[----:B------:R-:W-:Y:S01]  /*d530*/  IMAD R3, R3, c[0x0][0x208], RZ ;  /* 0x0000820003037a24 */ /* 0x000fe200078e02ff */
[----:B------:R-:W-:Y:S01]  /*d540*/  LOP3.LUT R20, R16, 0x1, RZ, 0xc0, !PT ;  /* 0x0000000110147812 */ /* 0x000fe200078ec0ff */
[----:B-1----:R-:W-:Y:S01]  /*d550*/  IMAD.WIDE.U32 R12, R2, c[0x0][0x208], RZ ;  /* 0x00008200020c7a25 */ /* 0x002fe200078e00ff */
[----:B------:R-:W-:Y:S02]  /*d560*/  LOP3.LUT P1, RZ, R16, 0x2, RZ, 0xc0, !PT ;  /* 0x0000000210ff7812 */ /* 0x000fe4000782c0ff */
[----:B------:R-:W-:Y:S01]  /*d570*/  ISETP.NE.U32.AND P3, PT, R20, 0x1, PT ;  /* 0x000000011400780c */ /* 0x000fe20003f65070 */
[----:B------:R-:W-:Y:S01]  /*d580*/  IMAD R3, R2, c[0x0][0x20c], R3 ;  /* 0x0000830002037a24 */ /* 0x000fe200078e0203 */
[----:B------:R-:W-:Y:S01]  /*d590*/  BSSY B0, `(.L_x_2704) ;  /* 0x00000d6000007945 */ /* 0x000fe20003800000 */
[----:B------:R-:W-:Y:S02]  /*d5a0*/  IMAD.MOV.U32 R21, RZ, RZ, c[0x0][0x208] ;  /* 0x00008200ff157624 */ /* 0x000fe400078e00ff */
[----:B------:R-:W-:-:S02]  /*d5b0*/  IMAD.IADD R3, R13, 0x1, R3 ;  /* 0x000000010d037824 */ /* 0x000fc400078e0203 */
[----:B------:R-:W-:Y:S01]  /*d5c0*/  IMAD.MOV.U32 R22, RZ, RZ, c[0x0][0x20c] ;  /* 0x00008300ff167624 */ /* 0x000fe200078e00ff */
[----:B------:R-:W-:Y:S04]  /*d5d0*/  LDSM.16.M88.4 R32, [R201] ;  /* 0x00000000c920783b */ /* 0x000fe80000000200 */
[----:B------:R-:W1:Y:S04]  /*d5e0*/  LDSM.16.M88.4 R4, [R200] ;  /* 0x00000000c804783b */ /* 0x000e680000000200 */
[----:B------:R-:W3:Y:S04]  /*d5f0*/  LDSM.16.M88.4 R48, [R200+0x800] ;  /* 0x00080000c830783b */ /* 0x000ee80000000200 */
[----:B------:R-:W4:Y:S04]  /*d600*/  LDSM.16.M88.4 R40, [R200+0x1000] ;  /* 0x00100000c828783b */ /* 0x000f280000000200 */
[----:B------:R-:W-:Y:S04]  /*d610*/  LDSM.16.M88.4 R72, [R199] ;  /* 0x00000000c748783b */ /* 0x000fe80000000200 */
[----:B------:R-:W4:Y:S04]  /*d620*/  LDSM.16.M88.4 R68, [R198] ;  /* 0x00000000c644783b */ /* 0x000f280000000200 */
[----:B------:R-:W4:Y:S04]  /*d630*/  LDSM.16.M88.4 R64, [R190] ;  /* 0x00000000be40783b */ /* 0x000f280000000200 */
[----:B------:R-:W-:Y:S01]  /*d640*/  LDSM.16.M88.4 R56, [R188] ;  /* 0x00000000bc38783b */ /* 0x000fe20000000200 */
[C---:B-1----:R-:W-:Y:S08]  /*d650*/  HMMA.16816.F32.BF16 R8, R32.reuse, R4, RZ ;  /* 0x000000042008723c */ /* 0x042ff000000418ff */
[C---:B---3--:R-:W-:Y:S08]  /*d660*/  HMMA.16816.F32.BF16 R52, R32.reuse, R48, RZ ;  /* 0x000000302034723c */ /* 0x048ff000000418ff */
[C---:B----4-:R-:W-:Y:S08]  /*d670*/  HMMA.16816.F32.BF16 R44, R32.reuse, R40, RZ ;  /* 0x00000028202c723c */ /* 0x050ff000000418ff */
[C---:B------:R-:W-:Y:S08]  /*d680*/  HMMA.16816.F32.BF16 R4, R32.reuse, R6, RZ ;  /* 0x000000062004723c */ /* 0x040ff000000418ff */
[C---:B------:R-:W-:Y:S08]  /*d690*/  HMMA.16816.F32.BF16 R48, R32.reuse, R50, RZ ;  /* 0x000000322030723c */ /* 0x040ff000000418ff */
[----:B------:R-:W-:Y:S08]  /*d6a0*/  HMMA.16816.F32.BF16 R40, R32, R42, RZ ;  /* 0x0000002a2028723c */ /* 0x000ff000000418ff */
[C---:B------:R-:W-:Y:S08]  /*d6b0*/  HMMA.16816.F32.BF16 R8, R72.reuse, R68, R8 ;  /* 0x000000444808723c */ /* 0x040ff00000041808 */
[C---:B------:R-:W-:Y:S08]  /*d6c0*/  HMMA.16816.F32.BF16 R4, R72.reuse, R70, R4 ;  /* 0x000000464804723c */ /* 0x040ff00000041804 */
[C---:B------:R-:W-:Y:S08]  /*d6d0*/  HMMA.16816.F32.BF16 R52, R72.reuse, R64, R52 ;  /* 0x000000404834723c */ /* 0x040ff00000041834 */
[----:B------:R-:W-:Y:S01]  /*d6e0*/  HMMA.16816.F32.BF16 R48, R72, R66, R48 ;  /* 0x000000424830723c */ /* 0x000fe20000041830 */
[----:B--2---:R-:W-:-:S04]  /*d6f0*/  LEA R19, P0, R12, R14, 0x6 ;  /* 0x0000000e0c137211 */ /* 0x004fc800078030ff */
[----:B------:R-:W-:Y:S01]  /*d700*/  LEA.HI.X R17, R12, R245, R3, 0x6, P0 ;  /* 0x000000f50c117211 */ /* 0x000fe200000f3403 */
[----:B------:R-:W-:Y:S01]  /*d710*/  IMAD R3, R2, -0x40, R62 ;  /* 0xffffffc002037824 */ /* 0x000fe200078e023e */
[----:B------:R-:W1:Y:S01]  /*d720*/  LDSM.16.M88.4 R12, [R200+0x1800] ;  /* 0x00180000c80c783b */ /* 0x000e620000000200 */
[----:B------:R-:W-:-:S03]  /*d730*/  LEA R18, P0, R19, c[0x0][0x1f8], 0x1 ;  /* 0x00007e0013127a11 */ /* 0x000fc600078008ff */
[----:B-----5:R-:W2:Y:S01]  /*d740*/  LDSM.16.M88.4 R60, [R189] ;  /* 0x00000000bd3c783b */ /* 0x020ea20000000200 */
[----:B------:R-:W-:Y:S01]  /*d750*/  LEA.HI.X R19, R19, c[0x0][0x1fc], R17, 0x1, P0 ;  /* 0x00007f0013137a11 */ /* 0x000fe200000f0c11 */
[----:B------:R-:W-:Y:S01]  /*d760*/  IMAD.IADD R17, R3, 0x1, -R226 ;  /* 0x0000000103117824 */ /* 0x000fe200078e0ae2 */
[----:B------:R-:W-:-:S04]  /*d770*/  LEA R20, P0, R21, R18, 0x6 ;  /* 0x0000001215147211 */ /* 0x000fc800078030ff */
[C---:B------:R-:W-:Y:S02]  /*d780*/  ISETP.LT.OR P4, PT, R17.reuse, 0x1, P3 ;  /* 0x000000011100780c */ /* 0x040fe40001f81670 */
[----:B------:R-:W-:Y:S02]  /*d790*/  ISETP.LT.OR P2, PT, R17, 0x1, !P1 ;  /* 0x000000011100780c */ /* 0x000fe40004f41670 */
[----:B------:R-:W-:Y:S02]  /*d7a0*/  LEA.HI.X R21, R21, R19, R22, 0x6, P0 ;  /* 0x0000001315157211 */ /* 0x000fe400000f3416 */
[----:B------:R-:W-:Y:S02]  /*d7b0*/  LOP3.LUT P0, RZ, R16, 0x4, RZ, 0xc0, !PT ;  /* 0x0000000410ff7812 */ /* 0x000fe4000780c0ff */
[C---:B------:R-:W-:Y:S02]  /*d7c0*/  ISETP.LT.OR P3, PT, R17.reuse, 0x21, P3 ;  /* 0x000000211100780c */ /* 0x040fe40001f61670 */
[----:B------:R-:W-:-:S03]  /*d7d0*/  ISETP.LT.OR P1, PT, R17, 0x21, !P1 ;  /* 0x000000211100780c */ /* 0x000fc60004f21670 */
[----:B------:R-:W-:Y:S01]  /*d7e0*/  @!PT LDS RZ, [RZ] ;  /* 0x00000000fffff984 */ /* 0x000fe20000000800 */
[----:B------:R-:W-:Y:S01]  /*d7f0*/  @!PT LDS RZ, [RZ] ;  /* 0x00000000fffff984 */ /* 0x000fe20000000800 */
[----:B------:R-:W-:Y:S01]  /*d800*/  @!PT LDS RZ, [RZ] ;  /* 0x00000000fffff984 */ /* 0x000fe20000000800 */
[----:B------:R3:W-:Y:S04]  /*d810*/  LDGSTS.E.BYPASS.LTC128B.128 [R217+0x100], [R18.64], !P4 ;  /* 0x0010000012d97fae */ /* 0x0007e8000e101d46 */
[----:B------:R3:W-:Y:S01]  /*d820*/  LDGSTS.E.BYPASS.LTC128B.128 [R217+0x2100], [R18.64+0x80], !P2 ;  /* 0x0210008012d97fae */ /* 0x0007e2000d101d46 */
[C---:B------:R-:W-:Y:S02]  /*d830*/  ISETP.LT.OR P2, PT, R17.reuse, 0x1, !P0 ;  /* 0x000000011100780c */ /* 0x040fe40004741670 */
[----:B------:R-:W-:Y:S01]  /*d840*/  ISETP.LT.OR P0, PT, R17, 0x21, !P0 ;  /* 0x000000211100780c */ /* 0x000fe20004701670 */
[C---:B-1----:R-:W-:Y:S10]  /*d850*/  HMMA.16816.F32.BF16 R36, R32.reuse, R12, RZ ;  /* 0x0000000c2024723c */ /* 0x042ff400000418ff */
[----:B------:R3:W-:Y:S04]  /*d860*/  LDGSTS.E.BYPASS.LTC128B.128 [R217+0x4100], [R18.64+0x100], !P2 ;  /* 0x0410010012d97fae */ /* 0x0007e8000d101d46 */
[----:B------:R1:W-:Y:S01]  /*d870*/  LDGSTS.E.BYPASS.LTC128B.128 [R217+0x1100], [R20.64], !P3 ;  /* 0x0110000014d97fae */ /* 0x0003e2000d901d46 */
[----:B------:R-:W-:Y:S03]  /*d880*/  HMMA.16816.F32.BF16 R32, R32, R14, RZ ;  /* 0x0000000e2020723c */ /* 0x000fe600000418ff */
[----:B------:R1:W-:Y:S04]  /*d890*/  LDGSTS.E.BYPASS.LTC128B.128 [R217+0x3100], [R20.64+0x80], !P1 ;  /* 0x0310008014d97fae */ /* 0x0003e8000c901d46 */
[----:B------:R1:W-:Y:S01]  /*d8a0*/  LDGSTS.E.BYPASS.LTC128B.128 [R217+0x5100], [R20.64+0x100], !P0 ;  /* 0x0510010014d97fae */ /* 0x0003e2000c101d46 */
[----:B------:R-:W-:Y:S01]  /*d8b0*/  ISETP.GT.AND P0, PT, R2, R249, PT ;  /* 0x000000f90200720c */ /* 0x000fe20003f04270 */
[C---:B--2---:R-:W-:Y:S02]  /*d8c0*/  HMMA.16816.F32.BF16 R44, R72.reuse, R60, R44 ;  /* 0x0000003c482c723c */ /* 0x044fe4000004182c */
[----:B------:R-:W-:Y:S04]  /*d8d0*/  LDSM.16.M88.4 R28, [R197] ;  /* 0x00000000c51c783b */ /* 0x000fe80000000200 */
[----:B------:R-:W2:Y:S02]  /*d8e0*/  LDSM.16.M88.4 R24, [R196] ;  /* 0x00000000c418783b */ /* 0x000ea40000000200 */
[C---:B------:R-:W-:Y:S02]  /*d8f0*/  HMMA.16816.F32.BF16 R40, R72.reuse, R62, R40 ;  /* 0x0000003e4828723c */ /* 0x040fe40000041828 */
[----:B------:R-:W-:Y:S04]  /*d900*/  LDSM.16.M88.4 R12, [R196+0x1800] ;  /* 0x00180000c40c783b */ /* 0x000fe80000000200 */
[----:B---3--:R-:W3:Y:S02]  /*d910*/  LDSM.16.M88.4 R16, [R196+0x1000] ;  /* 0x00100000c410783b */ /* 0x008ee40000000200 */
[C---:B------:R-:W-:Y:S02]  /*d920*/  HMMA.16816.F32.BF16 R36, R72.reuse, R56, R36 ;  /* 0x000000384824723c */ /* 0x040fe40000041824 */
[----:B------:R-:W-:Y:S04]  /*d930*/  LDSM.16.M88.4 R68, [R195] ;  /* 0x00000000c344783b */ /* 0x000fe80000000200 */
[----:B------:R-:W-:Y:S02]  /*d940*/  LDSM.16.M88.4 R64, [R187] ;  /* 0x00000000bb40783b */ /* 0x000fe40000000200 */
[----:B------:R-:W-:Y:S02]  /*d950*/  HMMA.16816.F32.BF16 R72, R72, R58, R32 ;  /* 0x0000003a4848723c */ /* 0x000fe40000041820 */
[----:B-1----:R-:W1:Y:S04]  /*d960*/  LDSM.16.M88.4 R20, [R196+0x800] ;  /* 0x00080000c414783b */ /* 0x002e680000000200 */
[----:B------:R-:W4:Y:S04]  /*d970*/  LDSM.16.M88.4 R60, [R187+0x800] ;  /* 0x00080000bb3c783b */ /* 0x000f280000000200 */
[----:B------:R-:W4:Y:S04]  /*d980*/  LDSM.16.M88.4 R56, [R187+0x1000] ;  /* 0x00100000bb38783b */ /* 0x000f280000000200 */
[----:B------:R-:W4:Y:S04]  /*d990*/  LDSM.16.M88.4 R32, [R187+0x1800] ;  /* 0x00180000bb20783b */ /* 0x000f280000000200 */
[----:B------:R-:W0:Y:S01]  /*d9a0*/  LDGDEPBAR ;  /* 0x00000000000079af */ /* 0x000e220000000000 */
[C---:B--2---:R-:W-:Y:S08]  /*d9b0*/  HMMA.16816.F32.BF16 R8, R28.reuse, R24, R8 ;  /* 0x000000181c08723c */ /* 0x044ff00000041808 */
[C---:B------:R-:W-:Y:S01]  /*d9c0*/  HMMA.16816.F32.BF16 R4, R28.reuse, R26, R4 ;  /* 0x0000001a1c04723c */ /* 0x040fe20000041804 */
[----:B------:R-:W-:Y:S07]  /*d9d0*/  LDSM.16.M88.4 R24, [R200+0x2000] ;  /* 0x00200000c818783b */ /* 0x000fee0000000200 */
[C---:B---3--:R-:W-:Y:S08]  /*d9e0*/  HMMA.16816.F32.BF16 R44, R28.reuse, R16, R44 ;  /* 0x000000101c2c723c */ /* 0x048ff0000004182c */
[C---:B-1----:R-:W-:Y:S08]  /*d9f0*/  HMMA.16816.F32.BF16 R52, R28.reuse, R20, R52 ;  /* 0x000000141c34723c */ /* 0x042ff00000041834 */
[C---:B------:R-:W-:Y:S01]  /*da00*/  HMMA.16816.F32.BF16 R48, R28.reuse, R22, R48 ;  /* 0x000000161c30723c */ /* 0x040fe20000041830 */
[----:B------:R-:W-:Y:S07]  /*da10*/  LDSM.16.M88.4 R20, [R200+0x2800] ;  /* 0x00280000c814783b */ /* 0x000fee0000000200 */
[C---:B------:R-:W-:Y:S01]  /*da20*/  HMMA.16816.F32.BF16 R40, R28.reuse, R18, R40 ;  /* 0x000000121c28723c */ /* 0x040fe20000041828 */
[----:B------:R-:W-:Y:S07]  /*da30*/  LDSM.16.M88.4 R16, [R200+0x3000] ;  /* 0x00300000c810783b */ /* 0x000fee0000000200 */
[C---:B------:R-:W-:Y:S08]  /*da40*/  HMMA.16816.F32.BF16 R36, R28.reuse, R12, R36 ;  /* 0x0000000c1c24723c */ /* 0x040ff00000041824 */
[----:B------:R-:W-:Y:S01]  /*da50*/  HMMA.16816.F32.BF16 R72, R28, R14, R72 ;  /* 0x0000000e1c48723c */ /* 0x000fe20000041848 */
[----:B------:R-:W1:Y:S04]  /*da60*/  LDSM.16.M88.4 R28, [R201+0x4000] ;  /* 0x00400000c91c783b */ /* 0x000e680000000200 */
[----:B------:R-:W2:Y:S03]  /*da70*/  LDSM.16.M88.4 R12, [R200+0x3800] ;  /* 0x00380000c80c783b */ /* 0x000ea60000000200 */
[C---:B------:R-:W-:Y:S08]  /*da80*/  HMMA.16816.F32.BF16 R8, R68.reuse, R64, R8 ;  /* 0x000000404408723c */ /* 0x040ff00000041808 */
[C---:B------:R-:W-:Y:S01]  /*da90*/  HMMA.16816.F32.BF16 R4, R68.reuse, R66, R4 ;  /* 0x000000424404723c */ /* 0x040fe20000041804 */
[----:B------:R-:W-:Y:S07]  /*daa0*/  LDSM.16.M88.4 R64, [R186] ;  /* 0x00000000ba40783b */ /* 0x000fee0000000200 */
[C---:B----4-:R-:W-:Y:S08]  /*dab0*/  HMMA.16816.F32.BF16 R52, R68.reuse, R60, R52 ;  /* 0x0000003c4434723c */ /* 0x050ff00000041834 */
[C---:B------:R-:W-:Y:S01]  /*dac0*/  HMMA.16816.F32.BF16 R48, R68.reuse, R62, R48 ;  /* 0x0000003e4430723c */ /* 0x040fe20000041830 */
[----:B------:R-:W-:Y:S07]  /*dad0*/  LDSM.16.M88.4 R60, [R185] ;  /* 0x00000000b93c783b */ /* 0x000fee0000000200 */
[C---:B------:R-:W-:Y:S08]  /*dae0*/  HMMA.16816.F32.BF16 R44, R68.reuse, R56, R44 ;  /* 0x00000038442c723c */ /* 0x040ff0000004182c */
[C---:B------:R-:W-:Y:S01]  /*daf0*/  HMMA.16816.F32.BF16 R40, R68.reuse, R58, R40 ;  /* 0x0000003a4428723c */ /* 0x040fe20000041828 */
[----:B------:R-:W-:Y:S07]  /*db00*/  LDSM.16.M88.4 R56, [R184] ;  /* 0x00000000b838783b */ /* 0x000fee0000000200 */
[C---:B------:R-:W-:Y:S08]  /*db10*/  HMMA.16816.F32.BF16 R36, R68.reuse, R32, R36 ;  /* 0x000000204424723c */ /* 0x040ff00000041824 */
[----:B------:R-:W-:Y:S01]  /*db20*/  HMMA.16816.F32.BF16 R72, R68, R34, R72 ;  /* 0x000000224448723c */ /* 0x000fe20000041848 */
[----:B------:R-:W3:Y:S04]  /*db30*/  LDSM.16.M88.4 R68, [R199+0x4000] ;  /* 0x00400000c744783b */ /* 0x000ee80000000200 */
[----:B------:R-:W4:Y:S03]  /*db40*/  LDSM.16.M88.4 R32, [R183] ;  /* 0x00000000b720783b */ /* 0x000f260000000200 */
        /* <DEDUP_REMOVED lines=11> */
[----:B------:R-:W1:Y:S04]  /*dc00*/  LDSM.16.M88.4 R28, [R197+0x4000] ;  /* 0x00400000c51c783b */ /* 0x000e680000000200 */
[----:B------:R-:W2:Y:S03]  /*dc10*/  LDSM.16.M88.4 R12, [R196+0x3800] ;  /* 0x00380000c40c783b */ /* 0x000ea60000000200 */
[C---:B---3--:R-:W-:Y:S08]  /*dc20*/  HMMA.16816.F32.BF16 R8, R68.reuse, R64, R8 ;  /* 0x000000404408723c */ /* 0x048ff00000041808 */
        /* <DEDUP_REMOVED lines=10> */
[----:B------:R-:W3:Y:S04]  /*dcd0*/  LDSM.16.M88.4 R68, [R195+0x4000] ;  /* 0x00400000c344783b */ /* 0x000ee80000000200 */
[----:B------:R-:W4:Y:S03]  /*dce0*/  LDSM.16.M88.4 R32, [R187+0x3800] ;  /* 0x00380000bb20783b */ /* 0x000f260000000200 */
        /* <DEDUP_REMOVED lines=22> */
[C---:B----4-:R-:W-:Y:S08]  /*de50*/  HMMA.16816.F32.BF16 R36, R68.reuse, R32, R36 ;  /* 0x000000204424723c */ /* 0x050ff00000041824 */
        /* <DEDUP_REMOVED lines=28> */
[----:B------:R-:W4:Y:S01]  /*e020*/  LDSM.16.M88.4 R32, [R187+0x5800] ;  /* 0x00580000bb20783b */ /* 0x000f220000000200 */
[----:B------:R-:W-:-:S04]  /*e030*/  DEPBAR.LE SB0, 0x0 ;  /* 0x000080000000791a */ /* 0x000fc80000000000 */
[C---:B-1----:R-:W-:Y:S08]  /*e040*/  HMMA.16816.F32.BF16 R8, R28.reuse, R24, R8 ;  /* 0x000000181c08723c */ /* 0x042ff00000041808 */
[C---:B------:R-:W-:Y:S08]  /*e050*/  HMMA.16816.F32.BF16 R4, R28.reuse, R26, R4 ;  /* 0x0000001a1c04723c */ /* 0x040ff00000041804 */
[C---:B------:R-:W-:Y:S08]  /*e060*/  HMMA.16816.F32.BF16 R52, R28.reuse, R20, R52 ;  /* 0x000000141c34723c */ /* 0x040ff00000041834 */
[C---:B------:R-:W-:Y:S08]  /*e070*/  HMMA.16816.F32.BF16 R48, R28.reuse, R22, R48 ;  /* 0x000000161c30723c */ /* 0x040ff00000041830 */
[C---:B------:R-:W-:Y:S08]  /*e080*/  HMMA.16816.F32.BF16 R44, R28.reuse, R16, R44 ;  /* 0x000000101c2c723c */ /* 0x040ff0000004182c */
[C---:B------:R-:W-:Y:S08]  /*e090*/  HMMA.16816.F32.BF16 R40, R28.reuse, R18, R40 ;  /* 0x000000121c28723c */ /* 0x040ff00000041828 */
[C---:B--2---:R-:W-:Y:S08]  /*e0a0*/  HMMA.16816.F32.BF16 R36, R28.reuse, R12, R36 ;  /* 0x0000000c1c24723c */ /* 0x044ff00000041824 */
[----:B------:R-:W-:Y:S08]  /*e0b0*/  HMMA.16816.F32.BF16 R72, R28, R14, R72 ;  /* 0x0000000e1c48723c */ /* 0x000ff00000041848 */
[C---:B---3--:R-:W-:Y:S08]  /*e0c0*/  HMMA.16816.F32.BF16 R8, R68.reuse, R64, R8 ;  /* 0x000000404408723c */ /* 0x048ff00000041808 */
[C---:B------:R-:W-:Y:S08]  /*e0d0*/  HMMA.16816.F32.BF16 R4, R68.reuse, R66, R4 ;  /* 0x000000424404723c */ /* 0x040ff00000041804 */
[C---:B------:R-:W-:Y:S08]  /*e0e0*/  HMMA.16816.F32.BF16 R52, R68.reuse, R60, R52 ;  /* 0x0000003c4434723c */ /* 0x040ff00000041834 */
[C---:B------:R-:W-:Y:S08]  /*e0f0*/  HMMA.16816.F32.BF16 R48, R68.reuse, R62, R48 ;  /* 0x0000003e4430723c */ /* 0x040ff00000041830 */
[C---:B------:R-:W-:Y:S08]  /*e100*/  HMMA.16816.F32.BF16 R44, R68.reuse, R56, R44 ;  /* 0x00000038442c723c */ /* 0x040ff0000004182c */
[C---:B------:R-:W-:Y:S08]  /*e110*/  HMMA.16816.F32.BF16 R40, R68.reuse, R58, R40 ;  /* 0x0000003a4428723c */ /* 0x040ff00000041828 */
[C---:B----4-:R-:W-:Y:S08]  /*e120*/  HMMA.16816.F32.BF16 R36, R68.reuse, R32, R36 ;  /* 0x000000204424723c */ /* 0x050ff00000041824 */
[----:B------:R-:W-:Y:S01]  /*e130*/  HMMA.16816.F32.BF16 R72, R68, R34, R72 ;  /* 0x000000224448723c */ /* 0x000fe20000041848 */
[----:B------:R-:W-:Y:S06]  /*e140*/  BAR.SYNC.DEFER_BLOCKING 0x0 ;  /* 0x0000000000007b1d */ /* 0x000fec0000010000 */
[----:B------:R-:W-:Y:S01]  /*e150*/  @!UPT UIADD3 URZ, URZ, URZ, URZ ;  /* 0x0000003f3f3ff290 */ /* 0x000fe2000fffe03f */
[----:B------:R-:W-:Y:S11]  /*e160*/  @!P0 BRA `(.L_x_2705) ;  /* 0x0000018000008947 */ /* 0x000ff60003800000 */
[----:B------:R-:W-:Y:S01]  /*e170*/  IADD3 R2, R0, -0x2, RZ ;  /* 0xfffffffe00027810 */ /* 0x000fe20007ffe0ff */
[----:B------:R-:W-:Y:S01]  /*e180*/  IMAD.MOV.U32 R12, RZ, RZ, c[0x0][0x1e4] ;  /* 0x00007900ff0c7624 */ /* 0x000fe200078e00ff */
[----:B------:R-:W-:-:S02]  /*e190*/  LOP3.LUT P4, RZ, R243, 0x2, RZ, 0xc0, !PT ;  /* 0x00000002f3ff7812 */ /* 0x000fc4000788c0ff */
        /* <DEDUP_REMOVED lines=21> */
.L_x_2705:
[----:B------:R-:W-:Y:S05]  /*e2f0*/  BSYNC B0 ;  /* 0x0000000000007941 */ /* 0x000fea0003800000 */
.L_x_2704:
[----:B-1----:R-:W-:Y:S01]  /*e300*/  SHF.R.S32.HI R18, RZ, 0x1f, R219 ;  /* 0x0000001fff127819 */ /* 0x002fe200000114db */
[----:B------:R-:W-:Y:S01]  /*e310*/  LDSM.16.MT88.4 R124, [R194] ;  /* 0x00000000c27c783b */ /* 0x000fe20000004200 */
[----:B------:R-:W-:-:S02]  /*e320*/  IADD3 R0, R0, -0x2, RZ ;  /* 0xfffffffe00007810 */ /* 0x000fc40007ffe0ff */
[----:B------:R-:W-:Y:S01]  /*e330*/  LEA.HI R18, R18, R219, RZ, 0x2 ;  /* 0x000000db12127211 */ /* 0x000fe200078f10ff */
[----:B------:R-:W-:Y:S03]  /*e340*/  LDSM.16.MT88.4 R56, [R191] ;  /* 0x00000000bf38783b */ /* 0x000fe60000004200 */
[----:B------:R-:W-:Y:S01]  /*e350*/  LOP3.LUT R18, R18, 0x7ffffffc, RZ, 0xc0, !PT ;  /* 0x7ffffffc12127812 */ /* 0x000fe200078ec0ff */
[----:B------:R-:W-:Y:S04]  /*e360*/  LDSM.16.MT88.4 R64, [R194+0x2000] ;  /* 0x00200000c240783b */ /* 0x000fe80000004200 */
[----:B------:R-:W-:Y:S01]  /*e370*/  IMAD.IADD R18, R219, 0x1, -R18 ;  /* 0x00000001db127824 */ /* 0x000fe200078e0a12 */
[----:B------:R-:W-:Y:S03]  /*e380*/  LDSM.16.MT88.4 R80, [R192+0x2000] ;  /* 0x00200000c050783b */ /* 0x000fe60000004200 */
[----:B------:R-:W-:Y:S01]  /*e390*/  IMAD.SHL.U32 R18, R18, 0x2, RZ ;  /* 0x0000000212127824 */ /* 0x000fe200078e00ff */
[----:B------:R-:W-:Y:S03]  /*e3a0*/  LDSM.16.MT88.4 R88, [R191+0x2000] ;  /* 0x00200000bf58783b */ /* 0x000fe60000004200 */
[----:B------:R-:W-:Y:S01]  /*e3b0*/  IMAD.IADD R18, R3, 0x1, -R18 ;  /* 0x0000000103127824 */ /* 0x000fe200078e0a12 */
[----:B------:R-:W-:Y:S04]  /*e3c0*/  LDSM.16.MT88.4 R96, [R194+0x4000] ;  /* 0x00400000c260783b */ /* 0x000fe80000004200 */
[C---:B------:R-:W-:Y:S01]  /*e3d0*/  ISETP.GT.AND P3, PT, R18.reuse, RZ, PT ;  /* 0x000000ff1200720c */ /* 0x040fe20003f64270 */
[----:B------:R-:W-:Y:S01]  /*e3e0*/  LDSM.16.MT88.4 R100, [R193+0x4000] ;  /* 0x00400000c164783b */ /* 0x000fe20000004200 */
[----:B------:R-:W-:-:S02]  /*e3f0*/  ISETP.GT.AND P2, PT, R18, 0x1, PT ;  /* 0x000000011200780c */ /* 0x000fc40003f44270 */
[----:B------:R-:W-:Y:S01]  /*e400*/  ISETP.GT.AND P1, PT, R18, 0x8, PT ;  /* 0x000000081200780c */ /* 0x000fe20003f24270 */
[----:B------:R-:W-:Y:S01]  /*e410*/  LDSM.16.MT88.4 R108, [R192+0x4000] ;  /* 0x00400000c06c783b */ /* 0x000fe20000004200 */
[----:B------:R-:W-:Y:S02]  /*e420*/  FSEL R3, R8, -INF , P3 ;  /* 0xff80000008037808 */ /* 0x000fe40001800000 */
[----:B------:R-:W-:Y:S01]  /*e430*/  FSEL R15, R9, -INF , P2 ;  /* 0xff800000090f7808 */ /* 0x000fe20001000000 */
[----:B------:R-:W0:Y:S01]  /*e440*/  LDGDEPBAR ;  /* 0x00000000000079af */ /* 0x000e220000000000 */
[----:B------:R-:W-:Y:S02]  /*e450*/  ISETP.GT.AND P0, PT, R18, 0x9, PT ;  /* 0x000000091200780c */ /* 0x000fe40003f04270 */
[----:B------:R-:W-:Y:S02]  /*e460*/  FSEL R17, R4, -INF , P1 ;  /* 0xff80000004117808 */ /* 0x000fe40000800000 */
[----:B------:R-:W-:-:S02]  /*e470*/  FMNMX.FTZ R8, R3, R15, !PT ;  /* 0x0000000f03087209 */ /* 0x000fc40007810000 */
[----:B------:R-:W-:Y:S02]  /*e480*/  FSEL R6, R6, -INF , P1 ;  /* 0xff80000006067808 */ /* 0x000fe40000800000 */
[----:B------:R-:W-:Y:S02]  /*e490*/  FSEL R16, R5, -INF , P0 ;  /* 0xff80000005107808 */ /* 0x000fe40000000000 */
[C---:B------:R-:W-:Y:S02]  /*e4a0*/  ISETP.GT.AND P1, PT, R18.reuse, 0x10, PT ;  /* 0x000000101200780c */ /* 0x040fe40003f24270 */
[----:B------:R-:W-:Y:S02]  /*e4b0*/  FMNMX.FTZ R8, R17, R8, !PT ;  /* 0x0000000811087209 */ /* 0x000fe40007810000 */
[----:B------:R-:W-:Y:S02]  /*e4c0*/  FSEL R7, R7, -INF , P0 ;  /* 0xff80000007077808 */ /* 0x000fe40000000000 */
[----:B------:R-:W-:-:S02]  /*e4d0*/  ISETP.GT.AND P0, PT, R18, 0x11, PT ;  /* 0x000000111200780c */ /* 0x000fc40003f04270 */
[----:B------:R-:W-:Y:S02]  /*e4e0*/  FSEL R5, R52, -INF , P1 ;  /* 0xff80000034057808 */ /* 0x000fe40000800000 */
[----:B------:R-:W-:Y:S02]  /*e4f0*/  FMNMX.FTZ R8, R16, R8, !PT ;  /* 0x0000000810087209 */ /* 0x000fe40007810000 */
[----:B------:R-:W-:Y:S02]  /*e500*/  FSEL R2, R11, -INF , P2 ;  /* 0xff8000000b027808 */ /* 0x000fe40001000000 */
[----:B------:R-:W-:Y:S02]  /*e510*/  FSEL R14, R10, -INF , P3 ;  /* 0xff8000000a0e7808 */ /* 0x000fe40001800000 */
[----:B------:R-:W-:Y:S02]  /*e520*/  ISETP.GT.AND P2, PT, R18, 0x18, PT ;  /* 0x000000181200780c */ /* 0x000fe40003f44270 */
        /* <DEDUP_REMOVED lines=9> */
[----:B------:R-:W-:Y:S02]  /*e5c0*/  ISETP.GT.AND P0, PT, R18, 0x20, PT ;  /* 0x000000201200780c */ /* 0x000fe40003f04270 */
        /* <DEDUP_REMOVED lines=11> */
[----:B------:R-:W-:Y:S02]  /*e680*/  FSEL R9, R50, -INF , P2 ;  /* 0xff80000032097808 */ /* 0x000fe40001000000 */
[----:B------:R-:W-:Y:S01]  /*e690*/  ISETP.GT.AND P4, PT, R18, 0x29, PT ;  /* 0x000000291200780c */ /* 0x000fe20003f84270 */
[----:B------:R-:W-:Y:S01]  /*e6a0*/  LDSM.16.MT88.4 R48, [R192] ;  /* 0x00000000c030783b */ /* 0x000fe20000004200 */
[----:B------:R-:W-:Y:S02]  /*e6b0*/  FSEL R156, R40, -INF , P5 ;  /* 0xff800000289c7808 */ /* 0x000fe40002800000 */
[----:B------:R-:W-:-:S02]  /*e6c0*/  FMNMX.FTZ R19, R154, R19, !PT ;  /* 0x000000139a137209 */ /* 0x000fc40007810000 */
[----:B------:R-:W-:Y:S02]  /*e6d0*/  FMNMX.FTZ R20, R10, R20, !PT ;  /* 0x000000140a147209 */ /* 0x000fe40007810000 */
[----:B------:R-:W-:Y:S02]  /*e6e0*/  ISETP.GT.AND P3, PT, R18, 0x30, PT ;  /* 0x000000301200780c */ /* 0x000fe40003f64270 */
[----:B------:R-:W-:Y:S02]  /*e6f0*/  FSEL R158, R41, -INF , P4 ;  /* 0xff800000299e7808 */ /* 0x000fe40002000000 */
[----:B------:R-:W-:Y:S02]  /*e700*/  FMNMX.FTZ R19, R156, R19, !PT ;  /* 0x000000139c137209 */ /* 0x000fe40007810000 */
[----:B------:R-:W-:Y:S02]  /*e710*/  FMNMX.FTZ R20, R9, R20, !PT ;  /* 0x0000001409147209 */ /* 0x000fe40007810000 */
[----:B------:R-:W-:-:S02]  /*e720*/  ISETP.GT.AND P2, PT, R18, 0x31, PT ;  /* 0x000000311200780c */ /* 0x000fc40003f44270 */
[----:B------:R-:W-:Y:S02]  /*e730*/  FSEL R27, R46, -INF , P0 ;  /* 0xff8000002e1b7808 */ /* 0x000fe40000000000 */
[----:B------:R-:W-:Y:S02]  /*e740*/  FSEL R165, R36, -INF , P3 ;  /* 0xff80000024a57808 */ /* 0x000fe40001800000 */
[----:B------:R-:W-:Y:S02]  /*e750*/  FMNMX.FTZ R19, R158, R19, !PT ;  /* 0x000000139e137209 */ /* 0x000fe40007810000 */
[----:B------:R-:W-:Y:S02]  /*e760*/  FMNMX.FTZ R20, R8, R20, !PT ;  /* 0x0000001408147209 */ /* 0x000fe40007810000 */
        /* <DEDUP_REMOVED lines=13> */
[----:B------:R-:W-:Y:S01]  /*e840*/  FMNMX.FTZ R20, R26, R20, !PT ;  /* 0x000000141a147209 */ /* 0x000fe20007810000 */
[----:B------:R-:W-:Y:S01]  /*e850*/  LDSM.16.MT88.4 R40, [R193] ;  /* 0x00000000c128783b */ /* 0x000fe20000004200 */
[----:B------:R-:W-:-:S02]  /*e860*/  FMNMX.FTZ R18, R160, R18, !PT ;  /* 0x00000012a0127209 */ /* 0x000fc40007810000 */
[----:B------:R-:W-:Y:S02]  /*e870*/  FSEL R157, R38, -INF , P3 ;  /* 0xff800000269d7808 */ /* 0x000fe40001800000 */
[----:B------:R-:W-:Y:S01]  /*e880*/  FMNMX.FTZ R20, R24, R20, !PT ;  /* 0x0000001418147209 */ /* 0x000fe20007810000 */
[----:B------:R-:W1:Y:S01]  /*e890*/  SHFL.BFLY PT, R19, R18, 0x2, 0x1f ;  /* 0x0c401f0012137f89 */ /* 0x000e6200000e0000 */
[----:B------:R-:W-:Y:S02]  /*e8a0*/  FSEL R155, R39, -INF , P2 ;  /* 0xff800000279b7808 */ /* 0x000fe40001000000 */
[----:B------:R-:W-:Y:S02]  /*e8b0*/  FMNMX.FTZ R20, R157, R20, !PT ;  /* 0x000000149d147209 */ /* 0x000fe40007810000 */
[----:B------:R-:W-:Y:S02]  /*e8c0*/  FSEL R152, R74, -INF , P1 ;  /* 0xff8000004a987808 */ /* 0x000fe40000800000 */
[----:B------:R-:W-:-:S02]  /*e8d0*/  FMNMX.FTZ R20, R155, R20, !PT ;  /* 0x000000149b147209 */ /* 0x000fc40007810000 */
        /* <DEDUP_REMOVED lines=9> */
[----:B-1----:R-:W-:-:S03]  /*e970*/  FMNMX.FTZ R137, R21, R137, !PT ;  /* 0x0000008915897209 */ /* 0x002fc60007810000 */
[----:B------:R-:W-:Y:S01]  /*e980*/  LDSM.16.MT88.4 R20, [R191+0x800] ;  /* 0x00080000bf14783b */ /* 0x000fe20000004200 */
[C---:B------:R-:W-:Y:S01]  /*e990*/  FSETP.NEU.FTZ.AND P0, PT, R137.reuse, -INF , PT ;  /* 0xff8000008900780b */ /* 0x040fe20003f1d000 */
[----:B------:R-:W-:-:S05]  /*e9a0*/  FMUL.FTZ R159, R137, c[0x0][0x2d0] ;  /* 0x0000b400899f7a20 */ /* 0x000fca0000410000 */
[----:B------:R-:W-:-:S05]  /*e9b0*/  FSEL R159, R159, RZ, P0 ;  /* 0x000000ff9f9f7208 */ /* 0x000fca0000000000 */
[--C-:B------:R-:W-:Y:S02]  /*e9c0*/  FFMA.FTZ R142, R3, c[0x0][0x2d0], -R159.reuse ;  /* 0x0000b400038e7a23 */ /* 0x100fe4000001089f */
[--C-:B------:R-:W-:Y:S02]  /*e9d0*/  FFMA.FTZ R35, R15, c[0x0][0x2d0], -R159.reuse ;  /* 0x0000b4000f237a23 */ /* 0x100fe4000001089f */
[--C-:B------:R-:W-:Y:S01]  /*e9e0*/  FFMA.FTZ R34, R17, c[0x0][0x2d0], -R159.reuse ;  /* 0x0000b40011227a23 */ /* 0x100fe2000001089f */
[----:B--2---:R-:W-:Y:S01]  /*e9f0*/  FMNMX.FTZ R3, R19, R18, !PT ;  /* 0x0000001213037209 */ /* 0x004fe20007810000 */
[--C-:B------:R-:W-:Y:S01]  /*ea00*/  FFMA.FTZ R28, R16, c[0x0][0x2d0], -R159.reuse ;  /* 0x0000b400101c7a23 */ /* 0x100fe2000001089f */
[----:B------:R-:W-:Y:S01]  /*ea10*/  MUFU.EX2 R142, R142 ;  /* 0x0000008e008e7308 */ /* 0x000fe20000000800 */
[--C-:B------:R-:W-:Y:S01]  /*ea20*/  FFMA.FTZ R145, R5, c[0x0][0x2d0], -R159.reuse ;  /* 0x0000b40005917a23 */ /* 0x100fe2000001089f */
[C---:B------:R-:W-:Y:S01]  /*ea30*/  FSETP.NEU.FTZ.AND P0, PT, R3.reuse, -INF , PT ;  /* 0xff8000000300780b */ /* 0x040fe20003f1d000 */
[----:B------:R-:W-:Y:S01]  /*ea40*/  FMUL.FTZ R150, R3, c[0x0][0x2d0] ;  /* 0x0000b40003967a20 */ /* 0x000fe20000410000 */
[----:B------:R-:W-:Y:S01]  /*ea50*/  LDSM.16.MT88.4 R16, [R194+0x800] ;  /* 0x00080000c210783b */ /* 0x000fe20000004200 */
[----:B------:R-:W-:-:S02]  /*ea60*/  FFMA.FTZ R33, R4, c[0x0][0x2d0], -R159 ;  /* 0x0000b40004217a23 */ /* 0x000fc4000001089f */
[--C-:B------:R-:W-:Y:S01]  /*ea70*/  FFMA.FTZ R144, R13, c[0x0][0x2d0], -R159.reuse ;  /* 0x0000b4000d907a23 */ /* 0x100fe2000001089f */
[----:B------:R-:W-:Y:S01]  /*ea80*/  FSEL R150, R150, RZ, P0 ;  /* 0x000000ff96967208 */ /* 0x000fe20000000000 */
[----:B------:R-:W1:Y:S01]  /*ea90*/  MUFU.EX2 R35, R35 ;  /* 0x0000002300237308 */ /* 0x000e620000000800 */
[--C-:B------:R-:W-:Y:S01]  /*eaa0*/  FFMA.FTZ R32, R12, c[0x0][0x2d0], -R159.reuse ;  /* 0x0000b4000c207a23 */ /* 0x100fe2000001089f */
[----:B------:R-:W-:Y:S01]  /*eab0*/  ISETP.GE.AND P0, PT, R0, R249, PT ;  /* 0x000000f90000720c */ /* 0x000fe20003f06270 */
        /* <DEDUP_REMOVED lines=8> */
[----:B------:R-:W2:Y:S01]  /*eb40*/  LDSM.16.MT88.4 R4, [R191+0x4000] ;  /* 0x00400000bf04783b */ /* 0x000ea20000004200 */
[--C-:B------:R-:W-:Y:S01]  /*eb50*/  FFMA.FTZ R147, R10, c[0x0][0x2d0], -R150.reuse ;  /* 0x0000b4000a937a23 */ /* 0x100fe20000010896 */
[----:B------:R-:W3:Y:S01]  /*eb60*/  MUFU.EX2 R28, R28 ;  /* 0x0000001c001c7308 */ /* 0x000ee20000000800 */
[--C-:B------:R-:W-:Y:S01]  /*eb70*/  FFMA.FTZ R148, R9, c[0x0][0x2d0], -R150.reuse ;  /* 0x0000b40009947a23 */ /* 0x100fe20000010896 */
[----:B-1----:R-:W-:Y:S01]  /*eb80*/  F2FP.BF16.PACK_AB R112, R35, R142 ;  /* 0x0000008e2370723e */ /* 0x002fe200000010ff */
[----:B------:R-:W-:Y:S02]  /*eb90*/  FFMA.FTZ R146, R8, c[0x0][0x2d0], -R150 ;  /* 0x0000b40008927a23 */ /* 0x000fe40000010896 */
[----:B------:R-:W1:Y:S01]  /*eba0*/  LDSM.16.MT88.4 R8, [R192+0x800] ;  /* 0x00080000c008783b */ /* 0x000e620000004200 */
[--C-:B------:R-:W-:Y:S02]  /*ebb0*/  FFMA.FTZ R154, R154, c[0x0][0x2d0], -R159.reuse ;  /* 0x0000b4009a9a7a23 */ /* 0x100fe4000001089f */
[----:B------:R-:W-:Y:S01]  /*ebc0*/  MUFU.EX2 R31, R31 ;  /* 0x0000001f001f7308 */ /* 0x000fe20000000800 */
[----:B------:R-:W-:-:S02]  /*ebd0*/  FFMA.FTZ R156, R156, c[0x0][0x2d0], -R159 ;  /* 0x0000b4009c9c7a23 */ /* 0x000fc4000001089f */
[--C-:B------:R-:W-:Y:S02]  /*ebe0*/  FFMA.FTZ R158, R158, c[0x0][0x2d0], -R159.reuse ;  /* 0x0000b4009e9e7a23 */ /* 0x100fe4000001089f */
[--C-:B------:R-:W-:Y:S02]  /*ebf0*/  FFMA.FTZ R163, R27, c[0x0][0x2d0], -R150.reuse ;  /* 0x0000b4001ba37a23 */ /* 0x100fe40000010896 */
[--C-:B------:R-:W-:Y:S01]  /*ec00*/  FFMA.FTZ R164, R25, c[0x0][0x2d0], -R150.reuse ;  /* 0x0000b40019a47a23 */ /* 0x100fe20000010896 */
[----:B------:R-:W4:Y:S01]  /*ec10*/  MUFU.EX2 R30, R30 ;  /* 0x0000001e001e7308 */ /* 0x000f220000000800 */
[----:B---3--:R-:W-:Y:S01]  /*ec20*/  F2FP.BF16.PACK_AB R114, R28, R34 ;  /* 0x000000221c72723e */ /* 0x008fe200000010ff */
[--C-:B------:R-:W-:Y:S02]  /*ec30*/  FFMA.FTZ R166, R26, c[0x0][0x2d0], -R150.reuse ;  /* 0x0000b4001aa67a23 */ /* 0x100fe40000010896 */
[----:B------:R-:W-:Y:S02]  /*ec40*/  FFMA.FTZ R167, R24, c[0x0][0x2d0], -R150 ;  /* 0x0000b40018a77a23 */ /* 0x000fe40000010896 */
[----:B------:R-:W-:Y:S01]  /*ec50*/  LDSM.16.MT88.4 R24, [R191+0x1000] ;  /* 0x00100000bf18783b */ /* 0x000fe20000004200 */
[--C-:B------:R-:W-:Y:S01]  /*ec60*/  FFMA.FTZ R165, R165, c[0x0][0x2d0], -R159.reuse ;  /* 0x0000b400a5a57a23 */ /* 0x100fe2000001089f */
[----:B------:R-:W-:Y:S01]  /*ec70*/  MUFU.EX2 R29, R29 ;  /* 0x0000001d001d7308 */ /* 0x000fe20000000800 */
[----:B------:R-:W-:-:S02]  /*ec80*/  FFMA.FTZ R162, R162, c[0x0][0x2d0], -R159 ;  /* 0x0000b400a2a27a23 */ /* 0x000fc4000001089f */
[--C-:B------:R-:W-:Y:S02]  /*ec90*/  FFMA.FTZ R161, R161, c[0x0][0x2d0], -R159.reuse ;  /* 0x0000b400a1a17a23 */ /* 0x100fe4000001089f */
[----:B------:R-:W-:Y:S02]  /*eca0*/  FFMA.FTZ R252, R160, c[0x0][0x2d0], -R159 ;  /* 0x0000b400a0fc7a23 */ /* 0x000fe4000001089f */
[--C-:B------:R-:W-:Y:S01]  /*ecb0*/  FFMA.FTZ R157, R157, c[0x0][0x2d0], -R150.reuse ;  /* 0x0000b4009d9d7a23 */ /* 0x100fe20000010896 */
[----:B------:R-:W3:Y:S01]  /*ecc0*/  MUFU.EX2 R2, R2 ;  /* 0x0000000200027308 */ /* 0x000ee20000000800 */
[----:B----4-:R-:W-:Y:S01]  /*ecd0*/  F2FP.BF16.PACK_AB R113, R30, R31 ;  /* 0x0000001f1e71723e */ /* 0x010fe200000010ff */
[--C-:B------:R-:W-:Y:S02]  /*ece0*/  FFMA.FTZ R155, R155, c[0x0][0x2d0], -R150.reuse ;  /* 0x0000b4009b9b7a23 */ /* 0x100fe40000010896 */
[--C-:B------:R-:W-:Y:S02]  /*ecf0*/  FFMA.FTZ R152, R152, c[0x0][0x2d0], -R150.reuse ;  /* 0x0000b40098987a23 */ /* 0x100fe40000010896 */
[----:B------:R-:W-:-:S02]  /*ed00*/  FFMA.FTZ R251, R151, c[0x0][0x2d0], -R150 ;  /* 0x0000b40097fb7a23 */ /* 0x000fc40000010896 */
[----:B------:R-:W-:Y:S01]  /*ed10*/  MUFU.EX2 R145, R145 ;  /* 0x0000009100917308 */ /* 0x000fe20000000800 */
[----:B------:R-:W-:Y:S02]  /*ed20*/  FADD.FTZ R35, R142, R35 ;  /* 0x000000238e237221 */ /* 0x000fe40000010000 */
[----:B------:R-:W-:Y:S02]  /*ed30*/  FADD.FTZ R30, R31, R30 ;  /* 0x0000001e1f1e7221 */ /* 0x000fe40000010000 */
[----:B------:R-:W-:Y:S01]  /*ed40*/  FADD.FTZ R34, R34, R35 ;  /* 0x0000002322227221 */ /* 0x000fe20000010000 */
[----:B---3--:R-:W-:Y:S02]  /*ed50*/  F2FP.BF16.PACK_AB R115, R2, R29 ;  /* 0x0000001d0273723e */ /* 0x008fe400000010ff */
[----:B------:R-:W3:Y:S01]  /*ed60*/  MUFU.EX2 R33, R33 ;  /* 0x0000002100217308 */ /* 0x000ee20000000800 */
[----:B------:R-:W-:Y:S02]  /*ed70*/  FADD.FTZ R29, R29, R30 ;  /* 0x0000001e1d1d7221 */ /* 0x000fe40000010000 */
[----:B------:R-:W-:-:S02]  /*ed80*/  FADD.FTZ R34, R28, R34 ;  /* 0x000000221c227221 */ /* 0x000fc40000010000 */
        /* <DEDUP_REMOVED lines=8> */
[----:B------:R-:W4:Y:S06]  /*ee10*/  MUFU.EX2 R147, R147 ;  /* 0x0000009300937308 */ /* 0x000f2c0000000800 */
        /* <DEDUP_REMOVED lines=36> */
[C---:B--2---:R-:W-:Y:S07]  /*f060*/  HMMA.16816.F32.BF16 R116, R112.reuse, R4, RZ ;  /* 0x000000047074723c */ /* 0x044fee00000418ff */
[----:B---3--:R-:W-:Y:S01]  /*f070*/  F2FP.BF16.PACK_AB R4, R33, R145 ;  /* 0x000000912104723e */ /* 0x008fe200000010ff */
[----:B------:R-:W-:Y:S01]  /*f080*/  HMMA.16816.F32.BF16 R112, R112, R6, RZ ;  /* 0x000000067070723c */ /* 0x000fe200000418ff */
[----:B----4-:R-:W-:Y:S01]  /*f090*/  F2FP.BF16.PACK_AB R5, R147, R149 ;  /* 0x000000959305723e */ /* 0x010fe200000010ff */
        /* <DEDUP_REMOVED lines=9> */
[----:B------:R-:W-:Y:S01]  /*f130*/  HMMA.16816.F32.BF16 R36, R4, R12, R36 ;  /* 0x0000000c0424723c */ /* 0x000fe20000041824 */
[----:B------:R-:W-:-:S07]  /*f140*/  FADD.FTZ R148, R146, R148 ;  /* 0x0000009492947221 */ /* 0x000fce0000010000 */
        /* <DEDUP_REMOVED lines=33> */
[----:B------:R-:W-:Y:S01]  /*f360*/  HMMA.16816.F32.BF16 R112, R4, R22, R112 ;  /* 0x000000160470723c */ /* 0x000fe20000041870 */
[----:B------:R-:W4:Y:S06]  /*f370*/  LDSM.16.MT88.4 R20, [R194+0x3000] ;  /* 0x00300000c214783b */ /* 0x000f2c0000004200 */
        /* <DEDUP_REMOVED lines=19> */
[----:B-1----:R-:W-:Y:S01]  /*f4b0*/  HMMA.16816.F32.BF16 R44, R4, R8, R44 ;  /* 0x00000008042c723c */ /* 0x002fe2000004182c */
[----:B------:R-:W-:Y:S02]  /*f4c0*/  FADD.FTZ R156, R161, R156 ;  /* 0x0000009ca19c7221 */ /* 0x000fe40000010000 */
[----:B------:R-:W-:-:S05]  /*f4d0*/  FADD.FTZ R166, R152, R166 ;  /* 0x000000a698a67221 */ /* 0x000fca0000010000 */
[C---:B------:R-:W-:Y:S01]  /*f4e0*/  HMMA.16816.F32.BF16 R48, R4.reuse, R10, R48 ;  /* 0x0000000a0430723c */ /* 0x040fe20000041830 */
[----:B------:R-:W1:Y:S07]  /*f4f0*/  LDSM.16.MT88.4 R8, [R192+0x3000] ;  /* 0x00300000c008783b */ /* 0x000e6e0000004200 */
[C---:B---3--:R-:W-:Y:S08]  /*f500*/  HMMA.16816.F32.BF16 R128, R4.reuse, R16, R128 ;  /* 0x000000100480723c */ /* 0x048ff00000041880 */
[C---:B------:R-:W-:Y:S01]  /*f510*/  HMMA.16816.F32.BF16 R124, R4.reuse, R18, R124 ;  /* 0x00000012047c723c */ /* 0x040fe2000004187c */
[----:B------:R-:W3:Y:S07]  /*f520*/  LDSM.16.MT88.4 R16, [R191+0x3000] ;  /* 0x00300000bf10783b */ /* 0x000eee0000004200 */
[C---:B----4-:R-:W-:Y:S08]  /*f530*/  HMMA.16816.F32.BF16 R60, R4.reuse, R20, R60 ;  /* 0x00000014043c723c */ /* 0x050ff0000004183c */
[C---:B--2---:R-:W-:Y:S08]  /*f540*/  HMMA.16816.F32.BF16 R68, R4.reuse, R12, R68 ;  /* 0x0000000c0444723c */ /* 0x044ff00000041844 */
[C---:B------:R-:W-:Y:S01]  /*f550*/  HMMA.16816.F32.BF16 R72, R4.reuse, R14, R72 ;  /* 0x0000000e0448723c */ /* 0x040fe20000041848 */
[----:B------:R-:W2:Y:S07]  /*f560*/  LDSM.16.MT88.4 R12, [R193+0x5000] ;  /* 0x00500000c10c783b */ /* 0x000eae0000004200 */
[C---:B-1----:R-:W-:Y:S08]  /*f570*/  HMMA.16816.F32.BF16 R76, R4.reuse, R8, R76 ;  /* 0x00000008044c723c */ /* 0x042ff0000004184c */
[C---:B------:R-:W-:Y:S01]  /*f580*/  HMMA.16816.F32.BF16 R80, R4.reuse, R10, R80 ;  /* 0x0000000a0450723c */ /* 0x040fe20000041850 */
[----:B------:R-:W1:Y:S07]  /*f590*/  LDSM.16.MT88.4 R8, [R192+0x5000] ;  /* 0x00500000c008783b */ /* 0x000e6e0000004200 */
        /* <DEDUP_REMOVED lines=13> */
[----:B------:R-:W5:Y:S07]  /*f670*/  LDSM.16.MT88.4 R24, [R194+0x1800] ;  /* 0x00180000c218783b */ /* 0x000f6e0000004200 */
[C---:B----4-:R-:W-:Y:S08]  /*f680*/  HMMA.16816.F32.BF16 R92, R4.reuse, R20, R92 ;  /* 0x00000014045c723c */ /* 0x050ff0000004185c */
[C---:B------:R-:W-:Y:S01]  /*f690*/  HMMA.16816.F32.BF16 R96, R4.reuse, R22, R96 ;  /* 0x000000160460723c */ /* 0x040fe20000041860 */
[----:B------:R-:W4:Y:S07]  /*f6a0*/  LDSM.16.MT88.4 R20, [R192+0x1800] ;  /* 0x00180000c014783b */ /* 0x000f2e0000004200 */
[C---:B---3--:R-:W-:Y:S08]  /*f6b0*/  HMMA.16816.F32.BF16 R116, R4.reuse, R16, R116 ;  /* 0x000000100474723c */ /* 0x048ff00000041874 */
[----:B------:R-:W-:Y:S01]  /*f6c0*/  HMMA.16816.F32.BF16 R112, R4, R18, R112 ;  /* 0x000000120470723c */ /* 0x000fe20000041870 */
[----:B------:R-:W3:Y:S06]  /*f6d0*/  LDSM.16.MT88.4 R16, [R194+0x3800] ;  /* 0x00380000c210783b */ /* 0x000eec0000004200 */
[----:B------:R-:W-:-:S02]  /*f6e0*/  F2FP.BF16.PACK_AB R4, R162, R165 ;  /* 0x000000a5a204723e */ /* 0x000fc400000010ff */
[C---:B------:R-:W-:Y:S01]  /*f6f0*/  F2FP.BF16.PACK_AB R6, R252.reuse, R161 ;  /* 0x000000a1fc06723e */ /* 0x040fe200000010ff */
[----:B------:R-:W-:Y:S01]  /*f700*/  FADD.FTZ R252, R252, R156 ;  /* 0x0000009cfcfc7221 */ /* 0x000fe20000010000 */
[----:B------:R-:W-:Y:S02]  /*f710*/  F2FP.BF16.PACK_AB R5, R155, R157 ;  /* 0x0000009d9b05723e */ /* 0x000fe400000010ff */
[C---:B------:R-:W-:Y:S01]  /*f720*/  F2FP.BF16.PACK_AB R7, R251.reuse, R152 ;  /* 0x00000098fb07723e */ /* 0x040fe200000010ff */
[----:B------:R-:W-:-:S06]  /*f730*/  FADD.FTZ R251, R251, R166 ;  /* 0x000000a6fbfb7221 */ /* 0x000fcc0000010000 */
[C---:B--2---:R-:W-:Y:S08]  /*f740*/  HMMA.16816.F32.BF16 R36, R4.reuse, R12, R36 ;  /* 0x0000000c0424723c */ /* 0x044ff00000041824 */
[C---:B------:R-:W-:Y:S01]  /*f750*/  HMMA.16816.F32.BF16 R40, R4.reuse, R14, R40 ;  /* 0x0000000e0428723c */ /* 0x040fe20000041828 */
[----:B------:R-:W2:Y:S07]  /*f760*/  LDSM.16.MT88.4 R12, [R193+0x3800] ;  /* 0x00380000c10c783b */ /* 0x000eae0000004200 */
[C---:B-1----:R-:W-:Y:S08]  /*f770*/  HMMA.16816.F32.BF16 R52, R4.reuse, R8, R52 ;  /* 0x000000080434723c */ /* 0x042ff00000041834 */
[C---:B------:R-:W-:Y:S01]  /*f780*/  HMMA.16816.F32.BF16 R56, R4.reuse, R10, R56 ;  /* 0x0000000a0438723c */ /* 0x040fe20000041838 */
[----:B------:R-:W1:Y:S07]  /*f790*/  LDSM.16.MT88.4 R8, [R194+0x5800] ;  /* 0x00580000c208783b */ /* 0x000e6e0000004200 */
[C---:B-----5:R-:W-:Y:S08]  /*f7a0*/  HMMA.16816.F32.BF16 R128, R4.reuse, R24, R128 ;  /* 0x000000180480723c */ /* 0x060ff00000041880 */
        /* <DEDUP_REMOVED lines=14> */
[C---:B-----5:R-:W-:Y:S08]  /*f890*/  HMMA.16816.F32.BF16 R76, R4.reuse, R24, R76 ;  /* 0x00000018044c723c */ /* 0x060ff0000004184c */
[C---:B------:R-:W-:Y:S08]  /*f8a0*/  HMMA.16816.F32.BF16 R80, R4.reuse, R26, R80 ;  /* 0x0000001a0450723c */ /* 0x040ff00000041850 */
[C---:B----4-:R-:W-:Y:S08]  /*f8b0*/  HMMA.16816.F32.BF16 R84, R4.reuse, R20, R84 ;  /* 0x000000140454723c */ /* 0x050ff00000041854 */
[C---:B------:R-:W-:Y:S08]  /*f8c0*/  HMMA.16816.F32.BF16 R88, R4.reuse, R22, R88 ;  /* 0x000000160458723c */ /* 0x040ff00000041858 */
[C---:B---3--:R-:W-:Y:S08]  /*f8d0*/  HMMA.16816.F32.BF16 R120, R4.reuse, R16, R120 ;  /* 0x000000100478723c */ /* 0x048ff00000041878 */
[C---:B------:R-:W-:Y:S08]  /*f8e0*/  HMMA.16816.F32.BF16 R100, R4.reuse, R18, R100 ;  /* 0x000000120464723c */ /* 0x040ff00000041864 */
[C---:B--2---:R-:W-:Y:S08]  /*f8f0*/  HMMA.16816.F32.BF16 R104, R4.reuse, R12, R104 ;  /* 0x0000000c0468723c */ /* 0x044ff00000041868 */
[C---:B------:R-:W-:Y:S08]  /*f900*/  HMMA.16816.F32.BF16 R108, R4.reuse, R14, R108 ;  /* 0x0000000e046c723c */ /* 0x040ff0000004186c */
[C---:B-1----:R-:W-:Y:S08]  /*f910*/  HMMA.16816.F32.BF16 R116, R4.reuse, R8, R116 ;  /* 0x000000080474723c */ /* 0x042ff00000041874 */
[----:B------:R-:W-:Y:S01]  /*f920*/  HMMA.16816.F32.BF16 R112, R4, R10, R112 ;  /* 0x0000000a0470723c */ /* 0x000fe20000041870 */
[----:B------:R-:W-:Y:S07]  /*f930*/  @!UPT UIADD3 URZ, URZ, URZ, URZ ;  /* 0x0000003f3f3ff290 */ /* 0x000fee000fffe03f */
[----:B------:R-:W-:Y:S11]  /*f940*/  @!P0 BRA `(.L_x_2706) ;  /* 0x00002a1000008947 */ /* 0x000ff60003800000 */
[----:B------:R-:W-:Y:S02]  /*f950*/  MOV R250, R0 ;  /* 0x0000000000fa7202 */ /* 0x000fe40000000f00 */
[----:B------:R-:W-:-:S02]  /*f960*/  MOV R0, R3 ;  /* 0x0000000300007202 */ /* 0x000fc40000000f00 */
[----:B------:R-:W-:Y:S02]  /*f970*/  MOV R2, R137 ;  /* 0x0000008900027202 */ /* 0x000fe40000000f00 */
.L_x_2707:
[----:B------:R-:W2:Y:S01]  /*f980*/  LDL.64 R156, [R1] ;  /* 0x00000000019c7983 */ /* 0x000ea20000100a00 */
[----:B------:R-:W-:Y:S04]  /*f990*/  DEPBAR.LE SB0, 0x0 ;  /* 0x000080000000791a */ /* 0x000fe80000000000 */
[----:B------:R-:W-:Y:S01]  /*f9a0*/  WARPSYNC 0xffffffff ;  /* 0xffffffff00007948 */ /* 0x000fe20003800000 */
[----:B------:R-:W-:Y:S01]  /*f9b0*/  BAR.SYNC.DEFER_BLOCKING 0x0 ;  /* 0x0000000000007b1d */ /* 0x000fe20000010000 */
[----:B------:R-:W-:Y:S01]  /*f9c0*/  SHF.R.S32.HI R3, RZ, 0x1f, R250 ;  /* 0x0000001fff037819 */ /* 0x000fe200000114fa */
[----:B------:R-:W-:Y:S01]  /*f9d0*/  IMAD.WIDE.U32 R28, R250, c[0x0][0x208], RZ ;  /* 0x00008200fa1c7a25 */ /* 0x000fe200078e00ff */
[----:B------:R-:W-:Y:S02]  /*f9e0*/  MOV R142, c[0x0][0x208] ;  /* 0x00008200008e7a02 */ /* 0x000fe40000000f00 */
[----:B------:R-:W-:Y:S01]  /*f9f0*/  MOV R21, c[0x0][0x20c] ;  /* 0x0000830000157a02 */ /* 0x000fe20000000f00 */
[----:B------:R-:W-:Y:S01]  /*fa00*/  IMAD R3, R3, c[0x0][0x208], RZ ;  /* 0x0000820003037a24 */ /* 0x000fe200078e02ff */
[----:B------:R-:W-:Y:S02]  /*fa10*/  SHF.L.U32 R167, R28, 0x6, RZ ;  /* 0x000000061ca77819 */ /* 0x000fe400000006ff */
[----:B------:R-:W-:Y:S01]  /*fa20*/  ISETP.GE.AND P6, PT, R212, c[0x0][0x1d4], PT ;  /* 0x00007500d4007a0c */ /* 0x000fe20003fc6270 */
[----:B------:R-:W-:Y:S05]  /*fa30*/  IMAD R3, R250, c[0x0][0x20c], R3 ;  /* 0x00008300fa037a24 */ /* 0x000fea00078e0203 */
[----:B------:R-:W-:Y:S04]  /*fa40*/  IADD3 R3, R29, R3, RZ ;  /* 0x000000031d037210 */ /* 0x000fe80007ffe0ff */
[----:B------:R-:W-:Y:S01]  /*fa50*/  SHF.L.U64.HI R28, R28, 0x6, R3 ;  /* 0x000000061c1c7819 */ /* 0x000fe20000010203 */
[----:B------:R-:W-:Y:S08]  /*fa60*/  LDSM.16.M88.4 R32, [R201] ;  /* 0x00000000c920783b */ /* 0x000ff00000000200 */
[----:B------:R-:W1:Y:S08]  /*fa70*/  LDSM.16.M88.4 R8, [R200] ;  /* 0x00000000c808783b */ /* 0x000e700000000200 */
[----:B------:R-:W3:Y:S08]  /*fa80*/  LDSM.16.M88.4 R16, [R200+0x800] ;  /* 0x00080000c810783b */ /* 0x000ef00000000200 */
[----:B------:R-:W4:Y:S08]  /*fa90*/  LDSM.16.M88.4 R24, [R200+0x1000] ;  /* 0x00100000c818783b */ /* 0x000f300000000200 */
[----:B------:R-:W5:Y:S08]  /*faa0*/  LDSM.16.M88.4 R144, [R200+0x1800] ;  /* 0x00180000c890783b */ /* 0x000f700000000200 */
[----:B------:R-:W-:Y:S01]  /*fab0*/  LDSM.16.M88.4 R148, [R199] ;  /* 0x00000000c794783b */ /* 0x000fe20000000200 */
[C---:B-1----:R-:W-:Y:S07]  /*fac0*/  HMMA.16816.F32.BF16 R4, R32.reuse, R8, RZ ;  /* 0x000000082004723c */ /* 0x042fee00000418ff */
[----:B------:R-:W1:Y:S01]  /*fad0*/  LDSM.16.M88.4 R152, [R198] ;  /* 0x00000000c698783b */ /* 0x000e620000000200 */
[C---:B------:R-:W-:Y:S07]  /*fae0*/  HMMA.16816.F32.BF16 R8, R32.reuse, R10, RZ ;  /* 0x0000000a2008723c */ /* 0x040fee00000418ff */
[----:B------:R-:W-:Y:S01]  /*faf0*/  LDSM.16.M88.4 R160, [R189] ;  /* 0x00000000bda0783b */ /* 0x000fe20000000200 */
[C---:B---3--:R-:W-:Y:S08]  /*fb00*/  HMMA.16816.F32.BF16 R12, R32.reuse, R16, RZ ;  /* 0x00000010200c723c */ /* 0x048ff000000418ff */
[C---:B------:R-:W-:Y:S01]  /*fb10*/  HMMA.16816.F32.BF16 R16, R32.reuse, R18, RZ ;  /* 0x000000122010723c */ /* 0x040fe200000418ff */
[----:B--2---:R-:W-:Y:S03]  /*fb20*/  IADD3 R173, P0, R156, 0x40, RZ ;  /* 0x000000409cad7810 */ /* 0x004fe60007f1e0ff */
[----:B------:R-:W-:Y:S02]  /*fb30*/  IADD3 R3, P3, R167, R156, RZ ;  /* 0x0000009ca7037210 */ /* 0x000fe40007f7e0ff */
[----:B------:R-:W-:Y:S02]  /*fb40*/  IADD3.X R29, RZ, R245, RZ, P0, !PT ;  /* 0x000000f5ff1d7210 */ /* 0x000fe400007fe4ff */
[C---:B------:R-:W-:Y:S04]  /*fb50*/  LEA R164, P2, R3.reuse, c[0x0][0x1f8], 0x1 ;  /* 0x00007e0003a47a11 */ /* 0x040fe800078408ff */
[----:B------:R-:W-:Y:S02]  /*fb60*/  LEA R172, P0, R142, R167, 0x5 ;  /* 0x000000a78eac7211 */ /* 0x000fe400078028ff */
[----:B------:R-:W-:Y:S02]  /*fb70*/  IADD3.X R20, R28, R245, RZ, P3, !PT ;  /* 0x000000f51c147210 */ /* 0x000fe40001ffe4ff */
[----:B------:R-:W-:Y:S02]  /*fb80*/  LEA.HI.X R142, R142, R28, R21, 0x5, P0 ;  /* 0x0000001c8e8e7211 */ /* 0x000fe400000f2c15 */
[----:B------:R-:W-:Y:S02]  /*fb90*/  LEA.HI.X R165, R3, c[0x0][0x1fc], R20, 0x1, P2 ;  /* 0x00007f0003a57a11 */ /* 0x000fe400010f0c14 */
[C---:B----4-:R-:W-:Y:S01]  /*fba0*/  HMMA.16816.F32.BF16 R20, R32.reuse, R24, RZ ;  /* 0x000000182014723c */ /* 0x050fe200000418ff */
[C---:B------:R-:W-:Y:S04]  /*fbb0*/  IADD3 R30, P1, R167.reuse, R173, RZ ;  /* 0x000000ada71e7210 */ /* 0x040fe80007f3e0ff */
[----:B------:R-:W-:Y:S02]  /*fbc0*/  IADD3.X R31, R28, R29, RZ, P1, !PT ;  /* 0x0000001d1c1f7210 */ /* 0x000fe40000ffe4ff */
[----:B------:R-:W-:Y:S01]  /*fbd0*/  IADD3 R3, P1, R156, 0x80, RZ ;  /* 0x000000809c037810 */ /* 0x000fe20007f3e0ff */
[C---:B------:R-:W-:Y:S01]  /*fbe0*/  HMMA.16816.F32.BF16 R24, R32.reuse, R26, RZ ;  /* 0x0000001a2018723c */ /* 0x040fe200000418ff */
[----:B------:R-:W-:Y:S03]  /*fbf0*/  LEA R170, P0, R30, c[0x0][0x1f8], 0x1 ;  /* 0x00007e001eaa7a11 */ /* 0x000fe600078008ff */
[----:B------:R-:W-:Y:S02]  /*fc00*/  IADD3 R167, P3, R167, R3, RZ ;  /* 0x00000003a7a77210 */ /* 0x000fe40007f7e0ff */
[----:B------:R-:W-:Y:S02]  /*fc10*/  IADD3.X R137, RZ, R245, RZ, P1, !PT ;  /* 0x000000f5ff897210 */ /* 0x000fe40000ffe4ff */
[----:B------:R-:W-:Y:S04]  /*fc20*/  IADD3 R173, P1, R172, R173, RZ ;  /* 0x000000adacad7210 */ /* 0x000fe80007f3e0ff */
[----:B------:R-:W-:Y:S02]  /*fc30*/  IADD3.X R174, R142, R29, RZ, P1, !PT ;  /* 0x0000001d8eae7210 */ /* 0x000fe40000ffe4ff */
[----:B------:R-:W-:Y:S02]  /*fc40*/  LEA.HI.X R171, R30, c[0x0][0x1fc], R31, 0x1, P0 ;  /* 0x00007f001eab7a11 */ /* 0x000fe400000f0c1f */
[----:B------:R-:W-:Y:S02]  /*fc50*/  IADD3.X R169, R28, R137, RZ, P3, !PT ;  /* 0x000000891ca97210 */ /* 0x000fe40001ffe4ff */
[C---:B-----5:R-:W-:Y:S01]  /*fc60*/  HMMA.16816.F32.BF16 R28, R32.reuse, R144, RZ ;  /* 0x00000090201c723c */ /* 0x060fe200000418ff */
[----:B------:R-:W-:Y:S02]  /*fc70*/  ISETP.GE.AND P3, PT, R246, c[0x0][0x1d4], PT ;  /* 0x00007500f6007a0c */ /* 0x000fe40003f66270 */
[C---:B------:R-:W-:Y:S02]  /*fc80*/  IADD3 R3, P0, R172.reuse, R3, RZ ;  /* 0x00000003ac037210 */ /* 0x040fe40007f1e0ff */
[----:B------:R-:W-:Y:S02]  /*fc90*/  IADD3 R172, P2, R172, R156, RZ ;  /* 0x0000009cacac7210 */ /* 0x000fe40007f5e0ff */
[----:B------:R-:W2:Y:S01]  /*fca0*/  LDSM.16.M88.4 R156, [R190] ;  /* 0x00000000be9c783b */ /* 0x000ea20000000200 */
[----:B------:R-:W-:Y:S01]  /*fcb0*/  HMMA.16816.F32.BF16 R32, R32, R146, RZ ;  /* 0x000000922020723c */ /* 0x000fe200000418ff */
[C---:B------:R-:W-:Y:S03]  /*fcc0*/  LEA R168, P5, R167.reuse, c[0x0][0x1f8], 0x1 ;  /* 0x00007e00a7a87a11 */ /* 0x040fe600078a08ff */
[----:B------:R-:W-:Y:S02]  /*fcd0*/  LEA R166, P4, R172, c[0x0][0x1f8], 0x1 ;  /* 0x00007e00aca67a11 */ /* 0x000fe400078808ff */
[----:B------:R-:W-:Y:S01]  /*fce0*/  LEA.HI.X R169, R167, c[0x0][0x1fc], R169, 0x1, P5 ;  /* 0x00007f00a7a97a11 */ /* 0x000fe200028f0ca9 */
[----:B------:R-:W3:Y:S01]  /*fcf0*/  LDSM.16.M88.4 R144, [R188] ;  /* 0x00000000bc90783b */ /* 0x000ee20000000200 */
[C---:B-1----:R-:W-:Y:S05]  /*fd00*/  HMMA.16816.F32.BF16 R4, R148.reuse, R152, R4 ;  /* 0x000000989404723c */ /* 0x042fea0000041804 */
[----:B------:R-:W-:Y:S02]  /*fd10*/  ISETP.GE.AND P5, PT, R211, c[0x0][0x1d4], PT ;  /* 0x00007500d3007a0c */ /* 0x000fe40003fa6270 */
[----:B------:R-:W-:Y:S01]  /*fd20*/  @!PT LDS RZ, [RZ] ;  /* 0x00000000fffff984 */ /* 0x000fe20000000800 */
[----:B------:R-:W-:Y:S01]  /*fd30*/  @!PT LDS RZ, [RZ] ;  /* 0x00000000fffff984 */ /* 0x000fe20000000800 */
[----:B------:R-:W-:Y:S01]  /*fd40*/  @!PT LDS RZ, [RZ] ;  /* 0x00000000fffff984 */ /* 0x000fe20000000800 */
[----:B------:R1:W-:Y:S01]  /*fd50*/  LDGSTS.E.BYPASS.LTC128B.128 [R217+0x100], [R164.64], !P3 ;  /* 0x00100000a4d97fae */ /* 0x0003e2000d901d46 */
[C---:B------:R-:W-:Y:S04]  /*fd60*/  HMMA.16816.F32.BF16 R8, R148.reuse, R154, R8 ;  /* 0x0000009a9408723c */ /* 0x040fe80000041808 */
[C---:B------:R-:W-:Y:S02]  /*fd70*/  IADD3.X R137, R142.reuse, R137, RZ, P0, !PT ;  /* 0x000000898e897210 */ /* 0x040fe400007fe4ff */
[----:B------:R-:W-:Y:S01]  /*fd80*/  IADD3.X R142, R142, R245, RZ, P2, !PT ;  /* 0x000000f58e8e7210 */ /* 0x000fe200017fe4ff */
[----:B------:R4:W-:Y:S01]  /*fd90*/  LDGSTS.E.BYPASS.LTC128B.128 [R217+0x2100], [R170.64], !P6 ;  /* 0x02100000aad97fae */ /* 0x0009e2000f101d46 */
[C---:B------:R-:W-:Y:S04]  /*fda0*/  LEA R176, P0, R173.reuse, c[0x0][0x1f8], 0x1 ;  /* 0x00007e00adb07a11 */ /* 0x040fe800078008ff */
[----:B------:R-:W-:Y:S02]  /*fdb0*/  LEA.HI.X R167, R172, c[0x0][0x1fc], R142, 0x1, P4 ;  /* 0x00007f00aca77a11 */ /* 0x000fe400020f0c8e */
[----:B------:R-:W-:Y:S01]  /*fdc0*/  LEA.HI.X R177, R173, c[0x0][0x1fc], R174, 0x1, P0 ;  /* 0x00007f00adb17a11 */ /* 0x000fe200000f0cae */
[----:B------:R4:W-:Y:S01]  /*fdd0*/  LDGSTS.E.BYPASS.LTC128B.128 [R217+0x4100], [R168.64], !P5 ;  /* 0x04100000a8d97fae */ /* 0x0009e2000e901d46 */
[C---:B------:R-:W-:Y:S04]  /*fde0*/  LEA R172, P0, R3.reuse, c[0x0][0x1f8], 0x1 ;  /* 0x00007e0003ac7a11 */ /* 0x040fe800078008ff */
[----:B------:R-:W-:Y:S02]  /*fdf0*/  LEA.HI.X R173, R3, c[0x0][0x1fc], R137, 0x1, P0 ;  /* 0x00007f0003ad7a11 */ /* 0x000fe400000f0c89 */
[C---:B------:R-:W-:Y:S01]  /*fe00*/  ISETP.GT.AND P0, PT, R250.reuse, R249, PT ;  /* 0x000000f9fa00720c */ /* 0x040fe20003f04270 */
[C---:B--2---:R-:W-:Y:S01]  /*fe10*/  HMMA.16816.F32.BF16 R12, R148.reuse, R156, R12 ;  /* 0x0000009c940c723c */ /* 0x044fe2000004180c */
[----:B------:R1:W-:Y:S02]  /*fe20*/  LDGSTS.E.BYPASS.LTC128B.128 [R217+0x1100], [R166.64], !P3 ;  /* 0x01100000a6d97fae */ /* 0x0003e4000d901d46 */
[----:B------:R-:W-:Y:S05]  /*fe30*/  IADD3 R250, R250, -0x1, RZ ;  /* 0xfffffffffafa7810 */ /* 0x000fea0007ffe0ff */
[C---:B------:R-:W-:Y:S01]  /*fe40*/  HMMA.16816.F32.BF16 R16, R148.reuse, R158, R16 ;  /* 0x0000009e9410723c */ /* 0x040fe20000041810 */
[----:B------:R2:W-:Y:S07]  /*fe50*/  LDGSTS.E.BYPASS.LTC128B.128 [R217+0x3100], [R176.64], !P6 ;  /* 0x03100000b0d97fae */ /* 0x0005ee000f101d46 */
[C---:B------:R-:W-:Y:S01]  /*fe60*/  HMMA.16816.F32.BF16 R20, R148.reuse, R160, R20 ;  /* 0x000000a09414723c */ /* 0x040fe20000041814 */
[----:B------:R5:W-:Y:S07]  /*fe70*/  LDGSTS.E.BYPASS.LTC128B.128 [R217+0x5100], [R172.64], !P5 ;  /* 0x05100000acd97fae */ /* 0x000bee000e901d46 */
[C---:B------:R-:W-:Y:S01]  /*fe80*/  HMMA.16816.F32.BF16 R24, R148.reuse, R162, R24 ;  /* 0x000000a29418723c */ /* 0x040fe20000041818 */
[----:B------:R-:W-:Y:S07]  /*fe90*/  LDSM.16.M88.4 R152, [R197] ;  /* 0x00000000c598783b */ /* 0x000fee0000000200 */
[C---:B---3--:R-:W-:Y:S01]  /*fea0*/  HMMA.16816.F32.BF16 R28, R148.reuse, R144, R28 ;  /* 0x00000090941c723c */ /* 0x048fe2000004181c */
[----:B-1----:R-:W1:Y:S07]  /*feb0*/  LDSM.16.M88.4 R164, [R196] ;  /* 0x00000000c4a4783b */ /* 0x002e6e0000000200 */
[----:B------:R-:W-:Y:S01]  /*fec0*/  HMMA.16816.F32.BF16 R32, R148, R146, R32 ;  /* 0x000000929420723c */ /* 0x000fe20000041820 */
[----:B------:R-:W3:Y:S08]  /*fed0*/  LDSM.16.M88.4 R156, [R196+0x800] ;  /* 0x00080000c49c783b */ /* 0x000ef00000000200 */
[----:B----4-:R-:W4:Y:S08]  /*fee0*/  LDSM.16.M88.4 R168, [R196+0x1000] ;  /* 0x00100000c4a8783b */ /* 0x010f300000000200 */
[----:B------:R-:W0:Y:S08]  /*fef0*/  LDGDEPBAR ;  /* 0x00000000000079af */ /* 0x000e300000000000 */
[----:B------:R-:W4:Y:S01]  /*ff00*/  LDSM.16.M88.4 R160, [R196+0x1800] ;  /* 0x00180000c4a0783b */ /* 0x000f220000000200 */
[C---:B-1----:R-:W-:Y:S07]  /*ff10*/  HMMA.16816.F32.BF16 R4, R152.reuse, R164, R4 ;  /* 0x000000a49804723c */ /* 0x042fee0000041804 */
[----:B-----5:R-:W-:Y:S01]  /*ff20*/  LDSM.16.M88.4 R172, [R195] ;  /* 0x00000000c3ac783b */ /* 0x020fe20000000200 */
[C---:B------:R-:W-:Y:S07]  /*ff30*/  HMMA.16816.F32.BF16 R8, R152.reuse, R166, R8 ;  /* 0x000000a69808723c */ /* 0x040fee0000041808 */
[----:B--2---:R-:W1:Y:S01]  /*ff40*/  LDSM.16.M88.4 R176, [R187] ;  /* 0x00000000bbb0783b */ /* 0x004e620000000200 */
[C---:B---3--:R-:W-:Y:S07]  /*ff50*/  HMMA.16816.F32.BF16 R12, R152.reuse, R156, R12 ;  /* 0x0000009c980c723c */ /* 0x048fee000004180c */
[----:B------:R-:W2:Y:S01]  /*ff60*/  LDSM.16.M88.4 R144, [R187+0x800] ;  /* 0x00080000bb90783b */ /* 0x000ea20000000200 */
[C---:B------:R-:W-:Y:S07]  /*ff70*/  HMMA.16816.F32.BF16 R16, R152.reuse, R158, R16 ;  /* 0x0000009e9810723c */ /* 0x040fee0000041810 */
[----:B------:R-:W3:Y:S01]  /*ff80*/  LDSM.16.M88.4 R148, [R187+0x1000] ;  /* 0x00100000bb94783b */ /* 0x000ee20000000200 */
[C---:B----4-:R-:W-:Y:S07]  /*ff90*/  HMMA.16816.F32.BF16 R20, R152.reuse, R168, R20 ;  /* 0x000000a89814723c */ /* 0x050fee0000041814 */
[----:B------:R-:W4:Y:S01]  /*ffa0*/  LDSM.16.M88.4 R156, [R187+0x1800] ;  /* 0x00180000bb9c783b */ /* 0x000f220000000200 */
[C---:B------:R-:W-:Y:S07]  /*ffb0*/  HMMA.16816.F32.BF16 R24, R152.reuse, R170, R24 ;  /* 0x000000aa9818723c */ /* 0x040fee0000041818 */
[----:B------:R-:W-:Y:S01]  /*ffc0*/  LDSM.16.M88.4 R164, [R200+0x3800] ;  /* 0x00380000c8a4783b */ /* 0x000fe20000000200 */
[C---:B------:R-:W-:Y:S07]  /*ffd0*/  HMMA.16816.F32.BF16 R28, R152.reuse, R160, R28 ;  /* 0x000000a0981c723c */ /* 0x040fee000004181c */
[----:B------:R-:W-:Y:S01]  /*ffe0*/  LDSM.16.M88.4 R168, [R199+0x4000] ;  /* 0x00400000c7a8783b */ /* 0x000fe20000000200 */
[----:B------:R-:W-:Y:S07]  /*fff0*/  HMMA.16816.F32.BF16 R32, R152, R162, R32 ;  /* 0x000000a29820723c */ /* 0x000fee0000041820 */
[----:B------:R-:W-:Y:S01]  /*10000*/  LDSM.16.M88.4 R152, [R201+0x4000] ;  /* 0x00400000c998783b */ /* 0x000fe20000000200 */
[C---:B-1----:R-:W-:Y:S07]  /*10010*/  HMMA.16816.F32.BF16 R4, R172.reuse, R176, R4 ;  /* 0x000000b0ac04723c */ /* 0x042fee0000041804 */
[----:B------:R-:W1:Y:S01]  /*10020*/  LDSM.16.M88.4 R160, [R200+0x2000] ;  /* 0x00200000c8a0783b */ /* 0x000e620000000200 */
[C---:B------:R-:W-:Y:S07]  /*10030*/  HMMA.16816.F32.BF16 R8, R172.reuse, R178, R8 ;  /* 0x000000b2ac08723c */ /* 0x040fee0000041808 */
[----:B------:R-:W-:Y:S01]  /*10040*/  LDSM.16.M88.4 R176, [R186] ;  /* 0x00000000bab0783b */ /* 0x000fe20000000200 */
[C---:B--2---:R-:W-:Y:S08]  /*10050*/  HMMA.16816.F32.BF16 R12, R172.reuse, R144, R12 ;  /* 0x00000090ac0c723c */ /* 0x044ff0000004180c */
[C---:B------:R-:W-:Y:S01]  /*10060*/  HMMA.16816.F32.BF16 R16, R172.reuse, R146, R16 ;  /* 0x00000092ac10723c */ /* 0x040fe20000041810 */
[----:B------:R-:W2:Y:S07]  /*10070*/  LDSM.16.M88.4 R144, [R200+0x2800] ;  /* 0x00280000c890783b */ /* 0x000eae0000000200 */
[C---:B---3--:R-:W-:Y:S08]  /*10080*/  HMMA.16816.F32.BF16 R20, R172.reuse, R148, R20 ;  /* 0x00000094ac14723c */ /* 0x048ff00000041814 */
[C---:B------:R-:W-:Y:S01]  /*10090*/  HMMA.16816.F32.BF16 R24, R172.reuse, R150, R24 ;  /* 0x00000096ac18723c */ /* 0x040fe20000041818 */
[----:B------:R-:W3:Y:S07]  /*100a0*/  LDSM.16.M88.4 R148, [R200+0x3000] ;  /* 0x00300000c894783b */ /* 0x000eee0000000200 */
[C---:B----4-:R-:W-:Y:S08]  /*100b0*/  HMMA.16816.F32.BF16 R28, R172.reuse, R156, R28 ;  /* 0x0000009cac1c723c */ /* 0x050ff0000004181c */
[----:B------:R-:W-:Y:S01]  /*100c0*/  HMMA.16816.F32.BF16 R32, R172, R158, R32 ;  /* 0x0000009eac20723c */ /* 0x000fe20000041820 */
[----:B------:R-:W4:Y:S07]  /*100d0*/  LDSM.16.M88.4 R156, [R185] ;  /* 0x00000000b99c783b */ /* 0x000f2e0000000200 */
[C---:B-1----:R-:W-:Y:S01]  /*100e0*/  HMMA.16816.F32.BF16 R4, R152.reuse, R160, R4 ;  /* 0x000000a09804723c */ /* 0x042fe20000041804 */
[----:B------:R-:W-:Y:S07]  /*100f0*/  LDSM.16.M88.4 R172, [R195+0x4000] ;  /* 0x00400000c3ac783b */ /* 0x000fee0000000200 */
[C---:B------:R-:W-:Y:S01]  /*10100*/  HMMA.16816.F32.BF16 R8, R152.reuse, R162, R8 ;  /* 0x000000a29808723c */ /* 0x040fe20000041808 */
[----:B------:R-:W1:Y:S07]  /*10110*/  LDSM.16.M88.4 R160, [R184] ;  /* 0x00000000b8a0783b */ /* 0x000e6e0000000200 */
[C---:B--2---:R-:W-:Y:S08]  /*10120*/  HMMA.16816.F32.BF16 R12, R152.reuse, R144, R12 ;  /* 0x00000090980c723c */ /* 0x044ff0000004180c */
[C---:B------:R-:W-:Y:S01]  /*10130*/  HMMA.16816.F32.BF16 R16, R152.reuse, R146, R16 ;  /* 0x000000929810723c */ /* 0x040fe20000041810 */
[----:B------:R-:W2:Y:S07]  /*10140*/  LDSM.16.M88.4 R144, [R183] ;  /* 0x00000000b790783b */ /* 0x000eae0000000200 */
[C---:B---3--:R-:W-:Y:S08]  /*10150*/  HMMA.16816.F32.BF16 R20, R152.reuse, R148, R20 ;  /* 0x000000949814723c */ /* 0x048ff00000041814 */
[C---:B------:R-:W-:Y:S01]  /*10160*/  HMMA.16816.F32.BF16 R24, R152.reuse, R150, R24 ;  /* 0x000000969818723c */ /* 0x040fe20000041818 */
[----:B------:R-:W-:Y:S07]  /*10170*/  LDSM.16.M88.4 R148, [R197+0x4000] ;  /* 0x00400000c594783b */ /* 0x000fee0000000200 */
[C---:B------:R-:W-:Y:S08]  /*10180*/  HMMA.16816.F32.BF16 R28, R152.reuse, R164, R28 ;  /* 0x000000a4981c723c */ /* 0x040ff0000004181c */
[----:B------:R-:W-:Y:S01]  /*10190*/  HMMA.16816.F32.BF16 R32, R152, R166, R32 ;  /* 0x000000a69820723c */ /* 0x000fe20000041820 */
[----:B------:R-:W3:Y:S07]  /*101a0*/  LDSM.16.M88.4 R152, [R196+0x2000] ;  /* 0x00200000c498783b */ /* 0x000eee0000000200 */
[C---:B------:R-:W-:Y:S01]  /*101b0*/  HMMA.16816.F32.BF16 R4, R168.reuse, R176, R4 ;  /* 0x000000b0a804723c */ /* 0x040fe20000041804 */
[----:B------:R-:W-:Y:S07]  /*101c0*/  LDSM.16.M88.4 R164, [R196+0x3000] ;  /* 0x00300000c4a4783b */ /* 0x000fee0000000200 */
        /* <DEDUP_REMOVED lines=11> */
[C---:B---3--:R-:W-:Y:S01]  /*10280*/  HMMA.16816.F32.BF16 R4, R148.reuse, R152, R4 ;  /* 0x000000989404723c */ /* 0x048fe20000041804 */
[----:B------:R-:W3:Y:S07]  /*10290*/  LDSM.16.M88.4 R168, [R187+0x3000] ;  /* 0x00300000bba8783b */ /* 0x000eee0000000200 */
[C---:B------:R-:W-:Y:S01]  /*102a0*/  HMMA.16816.F32.BF16 R8, R148.reuse, R154, R8 ;  /* 0x0000009a9408723c */ /* 0x040fe20000041808 */
[----:B------:R-:W5:Y:S07]  /*102b0*/  LDSM.16.M88.4 R152, [R187+0x3800] ;  /* 0x00380000bb98783b */ /* 0x000f6e0000000200 */
[C---:B----4-:R-:W-:Y:S08]  /*102c0*/  HMMA.16816.F32.BF16 R12, R148.reuse, R156, R12 ;  /* 0x0000009c940c723c */ /* 0x050ff0000004180c */
[C---:B------:R-:W-:Y:S01]  /*102d0*/  HMMA.16816.F32.BF16 R16, R148.reuse, R158, R16 ;  /* 0x0000009e9410723c */ /* 0x040fe20000041810 */
[----:B------:R-:W-:Y:S07]  /*102e0*/  LDSM.16.M88.4 R156, [R200+0x4000] ;  /* 0x00400000c89c783b */ /* 0x000fee0000000200 */
[C---:B------:R-:W-:Y:S08]  /*102f0*/  HMMA.16816.F32.BF16 R20, R148.reuse, R164, R20 ;  /* 0x000000a49414723c */ /* 0x040ff00000041814 */
[C---:B------:R-:W-:Y:S01]  /*10300*/  HMMA.16816.F32.BF16 R24, R148.reuse, R166, R24 ;  /* 0x000000a69418723c */ /* 0x040fe20000041818 */
[----:B------:R-:W-:Y:S07]  /*10310*/  LDSM.16.M88.4 R164, [R200+0x5800] ;  /* 0x00580000c8a4783b */ /* 0x000fee0000000200 */
[C---:B-1----:R-:W-:Y:S08]  /*10320*/  HMMA.16816.F32.BF16 R28, R148.reuse, R160, R28 ;  /* 0x000000a0941c723c */ /* 0x042ff0000004181c */
[----:B------:R-:W-:Y:S01]  /*10330*/  HMMA.16816.F32.BF16 R32, R148, R162, R32 ;  /* 0x000000a29420723c */ /* 0x000fe20000041820 */
[----:B------:R-:W1:Y:S07]  /*10340*/  LDSM.16.M88.4 R148, [R201+0x8000] ;  /* 0x00800000c994783b */ /* 0x000e6e0000000200 */
[C---:B------:R-:W-:Y:S01]  /*10350*/  HMMA.16816.F32.BF16 R4, R172.reuse, R176, R4 ;  /* 0x000000b0ac04723c */ /* 0x040fe20000041804 */
[----:B------:R-:W-:Y:S07]  /*10360*/  LDSM.16.M88.4 R160, [R200+0x5000] ;  /* 0x00500000c8a0783b */ /* 0x000fee0000000200 */
[C---:B------:R-:W-:Y:S01]  /*10370*/  HMMA.16816.F32.BF16 R8, R172.reuse, R178, R8 ;  /* 0x000000b2ac08723c */ /* 0x040fe20000041808 */
[----:B------:R-:W-:Y:S07]  /*10380*/  LDSM.16.M88.4 R176, [R182] ;  /* 0x00000000b6b0783b */ /* 0x000fee0000000200 */
        /* <DEDUP_REMOVED lines=16> */
[C---:B------:R-:W-:Y:S08]  /*10490*/  HMMA.16816.F32.BF16 R20, R148.reuse, R160, R20 ;  /* 0x000000a09414723c */ /* 0x040ff00000041814 */
[C---:B------:R-:W-:Y:S01]  /*104a0*/  HMMA.16816.F32.BF16 R24, R148.reuse, R162, R24 ;  /* 0x000000a29418723c */ /* 0x040fe20000041818 */
[----:B------:R-:W-:Y:S07]  /*104b0*/  LDSM.16.M88.4 R160, [R196+0x4000] ;  /* 0x00400000c4a0783b */ /* 0x000fee0000000200 */
[C---:B------:R-:W-:Y:S08]  /*104c0*/  HMMA.16816.F32.BF16 R28, R148.reuse, R164, R28 ;  /* 0x000000a4941c723c */ /* 0x040ff0000004181c */
[----:B------:R-:W-:Y:S01]  /*104d0*/  HMMA.16816.F32.BF16 R32, R148, R166, R32 ;  /* 0x000000a69420723c */ /* 0x000fe20000041820 */
[----:B------:R-:W5:Y:S07]  /*104e0*/  LDSM.16.M88.4 R148, [R197+0x8000] ;  /* 0x00800000c594783b */ /* 0x000f6e0000000200 */
[C---:B---3--:R-:W-:Y:S01]  /*104f0*/  HMMA.16816.F32.BF16 R4, R168.reuse, R176, R4 ;  /* 0x000000b0a804723c */ /* 0x048fe20000041804 */
[----:B------:R-:W-:Y:S07]  /*10500*/  LDSM.16.M88.4 R164, [R196+0x5000] ;  /* 0x00500000c4a4783b */ /* 0x000fee0000000200 */
[C---:B------:R-:W-:Y:S01]  /*10510*/  HMMA.16816.F32.BF16 R8, R168.reuse, R178, R8 ;  /* 0x000000b2a808723c */ /* 0x040fe20000041808 */
[----:B------:R-:W-:Y:S07]  /*10520*/  LDSM.16.M88.4 R176, [R187+0x4000] ;  /* 0x00400000bbb0783b */ /* 0x000fee0000000200 */
[C---:B----4-:R-:W-:Y:S08]  /*10530*/  HMMA.16816.F32.BF16 R12, R168.reuse, R152, R12 ;  /* 0x00000098a80c723c */ /* 0x050ff0000004180c */
[C---:B------:R-:W-:Y:S01]  /*10540*/  HMMA.16816.F32.BF16 R16, R168.reuse, R154, R16 ;  /* 0x0000009aa810723c */ /* 0x040fe20000041810 */
[----:B------:R-:W3:Y:S07]  /*10550*/  LDSM.16.M88.4 R152, [R196+0x4800] ;  /* 0x00480000c498783b */ /* 0x000eee0000000200 */
[C---:B-1----:R-:W-:Y:S08]  /*10560*/  HMMA.16816.F32.BF16 R20, R168.reuse, R156, R20 ;  /* 0x0000009ca814723c */ /* 0x042ff00000041814 */
[C---:B------:R-:W-:Y:S01]  /*10570*/  HMMA.16816.F32.BF16 R24, R168.reuse, R158, R24 ;  /* 0x0000009ea818723c */ /* 0x040fe20000041818 */
[----:B------:R-:W1:Y:S07]  /*10580*/  LDSM.16.M88.4 R156, [R196+0x5800] ;  /* 0x00580000c49c783b */ /* 0x000e6e0000000200 */
[C---:B--2---:R-:W-:Y:S08]  /*10590*/  HMMA.16816.F32.BF16 R28, R168.reuse, R144, R28 ;  /* 0x00000090a81c723c */ /* 0x044ff0000004181c */
[----:B------:R-:W-:Y:S01]  /*105a0*/  HMMA.16816.F32.BF16 R32, R168, R146, R32 ;  /* 0x00000092a820723c */ /* 0x000fe20000041820 */
[----:B------:R-:W2:Y:S06]  /*105b0*/  LDL.64 R170, [R1+0x8] ;  /* 0x0000080001aa7983 */ /* 0x000eac0000100a00 */
[----:B------:R-:W4:Y:S01]  /*105c0*/  LDSM.16.M88.4 R144, [R187+0x4800] ;  /* 0x00480000bb90783b */ /* 0x000f220000000200 */
[C---:B-----5:R-:W-:Y:S08]  /*105d0*/  HMMA.16816.F32.BF16 R4, R148.reuse, R160, R4 ;  /* 0x000000a09404723c */ /* 0x060ff00000041804 */
[C---:B------:R-:W-:Y:S08]  /*105e0*/  HMMA.16816.F32.BF16 R8, R148.reuse, R162, R8 ;  /* 0x000000a29408723c */ /* 0x040ff00000041808 */
[C---:B---3--:R-:W-:Y:S08]  /*105f0*/  HMMA.16816.F32.BF16 R12, R148.reuse, R152, R12 ;  /* 0x00000098940c723c */ /* 0x048ff0000004180c */
[C---:B------:R-:W-:Y:S01]  /*10600*/  HMMA.16816.F32.BF16 R16, R148.reuse, R154, R16 ;  /* 0x0000009a9410723c */ /* 0x040fe20000041810 */
[----:B------:R-:W3:Y:S07]  /*10610*/  LDSM.16.M88.4 R152, [R187+0x5000] ;  /* 0x00500000bb98783b */ /* 0x000eee0000000200 */
[C---:B------:R-:W-:Y:S08]  /*10620*/  HMMA.16816.F32.BF16 R20, R148.reuse, R164, R20 ;  /* 0x000000a49414723c */ /* 0x040ff00000041814 */
[C---:B------:R-:W-:Y:S08]  /*10630*/  HMMA.16816.F32.BF16 R24, R148.reuse, R166, R24 ;  /* 0x000000a69418723c */ /* 0x040ff00000041818 */
[C---:B-1----:R-:W-:Y:S08]  /*10640*/  HMMA.16816.F32.BF16 R28, R148.reuse, R156, R28 ;  /* 0x0000009c941c723c */ /* 0x042ff0000004181c */
[----:B------:R-:W-:Y:S01]  /*10650*/  HMMA.16816.F32.BF16 R32, R148, R158, R32 ;  /* 0x0000009e9420723c */ /* 0x000fe20000041820 */
[----:B------:R-:W1:Y:S01]  /*10660*/  LDSM.16.M88.4 R148, [R187+0x5800] ;  /* 0x00580000bb94783b */ /* 0x000e620000000200 */
[----:B------:R-:W-:Y:S06]  /*10670*/  DEPBAR.LE SB0, 0x0 ;  /* 0x000080000000791a */ /* 0x000fec0000000000 */
[C---:B------:R-:W-:Y:S01]  /*10680*/  HMMA.16816.F32.BF16 R4, R172.reuse, R176, R4 ;  /* 0x000000b0ac04723c */ /* 0x040fe20000041804 */
[----:B------:R-:W-:Y:S07]  /*10690*/  BAR.SYNC.DEFER_BLOCKING 0x0 ;  /* 0x0000000000007b1d */ /* 0x000fee0000010000 */
[C---:B------:R-:W-:Y:S08]  /*106a0*/  HMMA.16816.F32.BF16 R8, R172.reuse, R178, R8 ;  /* 0x000000b2ac08723c */ /* 0x040ff00000041808 */
[C---:B----4-:R-:W-:Y:S08]  /*106b0*/  HMMA.16816.F32.BF16 R12, R172.reuse, R144, R12 ;  /* 0x00000090ac0c723c */ /* 0x050ff0000004180c */
[C---:B------:R-:W-:Y:S04]  /*106c0*/  HMMA.16816.F32.BF16 R16, R172.reuse, R146, R16 ;  /* 0x00000092ac10723c */ /* 0x040fe80000041810 */
[----:B------:R-:W-:Y:S02]  /*106d0*/  FMNMX.FTZ R3, R4, R2, !PT ;  /* 0x0000000204037209 */ /* 0x000fe40007810000 */
[----:B------:R-:W-:Y:S01]  /*106e0*/  FMNMX.FTZ R137, R6, R0, !PT ;  /* 0x0000000006897209 */ /* 0x000fe20007810000 */
[----:B------:R-:W-:Y:S01]  /*106f0*/  @P0 IMAD.WIDE.U32 R146, R250, c[0x0][0x1e0], RZ ;  /* 0x00007800fa920a25 */ /* 0x000fe200078e00ff */
[C---:B---3--:R-:W-:Y:S04]  /*10700*/  HMMA.16816.F32.BF16 R20, R172.reuse, R152, R20 ;  /* 0x00000098ac14723c */ /* 0x048fe80000041814 */
[----:B------:R-:W-:Y:S02]  /*10710*/  FMNMX.FTZ R3, R5, R3, !PT ;  /* 0x0000000305037209 */ /* 0x000fe40007810000 */
[----:B------:R-:W-:Y:S02]  /*10720*/  FMNMX.FTZ R137, R7, R137, !PT ;  /* 0x0000008907897209 */ /* 0x000fe40007810000 */
        /* <DEDUP_REMOVED lines=30> */
[----:B------:R-:W-:Y:S01]  /*10910*/  @P0 SHF.L.U32 R149, R146, 0x6, RZ ;  /* 0x0000000692950819 */ /* 0x000fe200000006ff */
[----:B------:R-:W1:Y:S01]  /*10920*/  SHFL.BFLY PT, R142, R145, 0x2, 0x1f ;  /* 0x0c401f00918e7f89 */ /* 0x000e6200000e0000 */
[----:B------:R-:W-:Y:S07]  /*10930*/  FMNMX.FTZ R137, R35, R3, !PT ;  /* 0x0000000323897209 */ /* 0x000fee0007810000 */
[----:B------:R-:W3:Y:S01]  /*10940*/  SHFL.BFLY PT, R3, R137, 0x2, 0x1f ;  /* 0x0c401f0089037f89 */ /* 0x000ee200000e0000 */
[----:B-1----:R-:W-:Y:S07]  /*10950*/  FMNMX.FTZ R145, R145, R142, !PT ;  /* 0x0000008e91917209 */ /* 0x002fee0007810000 */
[----:B------:R-:W1:Y:S01]  /*10960*/  SHFL.BFLY PT, R144, R145, 0x1, 0x1f ;  /* 0x0c201f0091907f89 */ /* 0x000e6200000e0000 */
[----:B---3--:R-:W-:Y:S07]  /*10970*/  FMNMX.FTZ R142, R137, R3, !PT ;  /* 0x00000003898e7209 */ /* 0x008fee0007810000 */
[----:B------:R-:W3:Y:S01]  /*10980*/  SHFL.BFLY PT, R3, R142, 0x1, 0x1f ;  /* 0x0c201f008e037f89 */ /* 0x000ee200000e0000 */
[----:B-1----:R-:W-:Y:S02]  /*10990*/  FMNMX.FTZ R137, R145, R144, !PT ;  /* 0x0000009091897209 */ /* 0x002fe40007810000 */
[----:B------:R-:W-:Y:S03]  /*109a0*/  @P0 SHF.R.S32.HI R144, RZ, 0x1f, R250 ;  /* 0x0000001fff900819 */ /* 0x000fe600000114fa */
[----:B------:R-:W-:Y:S02]  /*109b0*/  FMUL.FTZ R173, R137, c[0x0][0x2d0] ;  /* 0x0000b40089ad7a20 */ /* 0x000fe40000410000 */
[----:B------:R-:W-:Y:S01]  /*109c0*/  @P0 IMAD R144, R144, c[0x0][0x1e0], RZ ;  /* 0x0000780090900a24 */ /* 0x000fe200078e02ff */
[----:B---3--:R-:W-:Y:S01]  /*109d0*/  FMNMX.FTZ R3, R142, R3, !PT ;  /* 0x000000038e037209 */ /* 0x008fe20007810000 */
[--C-:B------:R-:W-:Y:S01]  /*109e0*/  FFMA.FTZ R142, R4, c[0x0][0x2d0], -R173.reuse ;  /* 0x0000b400048e7a23 */ /* 0x100fe200000108ad */
[----:B------:R-:W-:Y:S01]  /*109f0*/  @P0 MOV R4, c[0x0][0x1e4] ;  /* 0x0000790000040a02 */ /* 0x000fe20000000f00 */
[----:B------:R-:W-:Y:S02]  /*10a00*/  @P0 IMAD R144, R250, c[0x0][0x1e4], R144 ;  /* 0x00007900fa900a24 */ /* 0x000fe400078e0290 */
[--C-:B------:R-:W-:Y:S02]  /*10a10*/  FFMA.FTZ R164, R5, c[0x0][0x2d0], -R173.reuse ;  /* 0x0000b40005a47a23 */ /* 0x100fe400000108ad */
[----:B------:R-:W-:Y:S01]  /*10a20*/  FFMA.FTZ R165, R8, c[0x0][0x2d0], -R173 ;  /* 0x0000b40008a57a23 */ /* 0x000fe200000108ad */
[----:B------:R-:W-:Y:S01]  /*10a30*/  @P0 IADD3 R145, R147, R144, RZ ;  /* 0x0000009093910210 */ /* 0x000fe20007ffe0ff */
[----:B------:R-:W-:Y:S01]  /*10a40*/  FADD.FTZ R2, -R137, R2 ;  /* 0x0000000289027221 */ /* 0x000fe20000010100 */
[----:B------:R-:W-:Y:S01]  /*10a50*/  @P0 MOV R144, c[0x0][0x1e0] ;  /* 0x0000780000900a02 */ /* 0x000fe20000000f00 */
[----:B------:R-:W-:Y:S01]  /*10a60*/  FADD.FTZ R0, -R3, R0 ;  /* 0x0000000003007221 */ /* 0x000fe20000010100 */
[----:B------:R-:W-:Y:S01]  /*10a70*/  @P0 SHF.L.U64.HI R145, R146, 0x6, R145 ;  /* 0x0000000692910819 */ /* 0x000fe20000010291 */
[--C-:B------:R-:W-:Y:S01]  /*10a80*/  FFMA.FTZ R166, R9, c[0x0][0x2d0], -R173.reuse ;  /* 0x0000b40009a67a23 */ /* 0x100fe200000108ad */
[----:B------:R-:W-:Y:S01]  /*10a90*/  @P0 LEA R146, P1, R144, R149, 0x5 ;  /* 0x0000009590920211 */ /* 0x000fe200078228ff */
[----:B------:R-:W-:Y:S01]  /*10aa0*/  FMUL.FTZ R2, R2, c[0x0][0x2d0] ;  /* 0x0000b40002027a20 */ /* 0x000fe20000410000 */
[----:B------:R-:W-:Y:S01]  /*10ab0*/  MUFU.EX2 R142, R142 ;  /* 0x0000008e008e7308 */ /* 0x000fe20000000800 */
[----:B------:R-:W-:Y:S01]  /*10ac0*/  FMUL.FTZ R0, R0, c[0x0][0x2d0] ;  /* 0x0000b40000007a20 */ /* 0x000fe20000410000 */
[----:B------:R-:W-:Y:S01]  /*10ad0*/  @P0 LEA.HI.X R4, R144, R145, R4, 0x5, P1 ;  /* 0x0000009190040211 */ /* 0x000fe200008f2c04 */
[--C-:B------:R-:W-:Y:S02]  /*10ae0*/  FFMA.FTZ R172, R12, c[0x0][0x2d0], -R173.reuse ;  /* 0x0000b4000cac7a23 */ /* 0x100fe400000108ad */
[--C-:B------:R-:W-:Y:S02]  /*10af0*/  FFMA.FTZ R174, R13, c[0x0][0x2d0], -R173.reuse ;  /* 0x0000b4000dae7a23 */ /* 0x100fe400000108ad */
[--C-:B------:R-:W-:Y:S02]  /*10b00*/  FFMA.FTZ R177, R16, c[0x0][0x2d0], -R173.reuse ;  /* 0x0000b40010b17a23 */ /* 0x100fe400000108ad */
[----:B------:R-:W-:Y:S01]  /*10b10*/  FFMA.FTZ R178, R17, c[0x0][0x2d0], -R173 ;  /* 0x0000b40011b27a23 */ /* 0x000fe200000108ad */
[----:B------:R-:W1:Y:S10]  /*10b20*/  MUFU.EX2 R2, R2 ;  /* 0x0000000200027308 */ /* 0x000e740000000800 */
[----:B------:R-:W3:Y:S10]  /*10b30*/  MUFU.EX2 R0, R0 ;  /* 0x0000000000007308 */ /* 0x000ef40000000800 */
[----:B------:R-:W4:Y:S01]  /*10b40*/  MUFU.EX2 R164, R164 ;  /* 0x000000a400a47308 */ /* 0x000f220000000800 */
[C---:B-1----:R-:W-:Y:S02]  /*10b50*/  FMUL.FTZ R9, R2.reuse, R125 ;  /* 0x0000007d02097220 */ /* 0x042fe40000410000 */
[C---:B------:R-:W-:Y:S02]  /*10b60*/  FMUL.FTZ R36, R2.reuse, R36 ;  /* 0x0000002402247220 */ /* 0x040fe40000410000 */
[C---:B------:R-:W-:Y:S05]  /*10b70*/  FMUL.FTZ R37, R2.reuse, R37 ;  /* 0x0000002502257220 */ /* 0x040fea0000410000 */
[----:B------:R-:W-:Y:S01]  /*10b80*/  MUFU.EX2 R165, R165 ;  /* 0x000000a500a57308 */ /* 0x000fe20000000800 */
[----:B------:R-:W-:Y:S01]  /*10b90*/  FMUL.FTZ R40, R2, R40 ;  /* 0x0000002802287220 */ /* 0x000fe20000410000 */
[----:B--2---:R-:W-:Y:S01]  /*10ba0*/  @P0 IADD3 R148, P2, R149, R170, RZ ;  /* 0x000000aa95940210 */ /* 0x004fe20007f5e0ff */
[----:B------:R-:W-:Y:S01]  /*10bb0*/  FMUL.FTZ R171, R3, c[0x0][0x2d0] ;  /* 0x0000b40003ab7a20 */ /* 0x000fe20000410000 */
[----:B------:R-:W-:Y:S01]  /*10bc0*/  @P0 IADD3 R144, P1, R170, 0x40, RZ ;  /* 0x00000040aa900810 */ /* 0x000fe20007f3e0ff */
[----:B---3--:R-:W-:Y:S01]  /*10bd0*/  FMUL.FTZ R38, R0, R38 ;  /* 0x0000002600267220 */ /* 0x008fe20000410000 */
[----:B------:R-:W-:Y:S01]  /*10be0*/  @P0 LEA R152, P3, R148, c[0x0][0x1c8], 0x1 ;  /* 0x0000720094980a11 */ /* 0x000fe200078608ff */
[--C-:B------:R-:W-:Y:S01]  /*10bf0*/  FFMA.FTZ R168, R6, c[0x0][0x2d0], -R171.reuse ;  /* 0x0000b40006a87a23 */ /* 0x100fe200000108ab */
[----:B------:R-:W-:Y:S01]  /*10c00*/  @P0 IADD3.X R147, R145, R248, RZ, P2, !PT ;  /* 0x000000f891930210 */ /* 0x000fe200017fe4ff */
[--C-:B------:R-:W-:Y:S01]  /*10c10*/  FFMA.FTZ R167, R7, c[0x0][0x2d0], -R171.reuse ;  /* 0x0000b40007a77a23 */ /* 0x100fe200000108ab */
[C---:B------:R-:W-:Y:S01]  /*10c20*/  @P0 IADD3 R151, P4, R149.reuse, R144, RZ ;  /* 0x0000009095970210 */ /* 0x040fe20007f9e0ff */
[----:B------:R-:W-:Y:S01]  /*10c30*/  FFMA.FTZ R169, R10, c[0x0][0x2d0], -R171 ;  /* 0x0000b4000aa97a23 */ /* 0x000fe200000108ab */
[----:B------:R-:W-:Y:S01]  /*10c40*/  @P0 LEA.HI.X R153, R148, c[0x0][0x1cc], R147, 0x1, P3 ;  /* 0x0000730094990a11 */ /* 0x000fe200018f0c93 */
[----:B------:R-:W1:Y:S01]  /*10c50*/  MUFU.EX2 R166, R166 ;  /* 0x000000a600a67308 */ /* 0x000e620000000800 */
[----:B------:R-:W-:Y:S01]  /*10c60*/  @P0 IADD3 R147, P2, R170, 0x80, RZ ;  /* 0x00000080aa930810 */ /* 0x000fe20007f5e0ff */
[C---:B------:R-:W-:Y:S01]  /*10c70*/  FMUL.FTZ R6, R0.reuse, R130 ;  /* 0x0000008200067220 */ /* 0x040fe20000410000 */
[-C--:B------:R-:W-:Y:S01]  /*10c80*/  @P0 IADD3.X R148, RZ, R248.reuse, RZ, P1, !PT ;  /* 0x000000f8ff940210 */ /* 0x080fe20000ffe4ff */
[C---:B------:R-:W-:Y:S01]  /*10c90*/  FMUL.FTZ R7, R0.reuse, R131 ;  /* 0x0000008300077220 */ /* 0x040fe20000410000 */
[----:B------:R-:W-:Y:S01]  /*10ca0*/  @P0 IADD3.X R5, RZ, R248, RZ, P2, !PT ;  /* 0x000000f8ff050210 */ /* 0x000fe200017fe4ff */
[C---:B------:R-:W-:Y:S01]  /*10cb0*/  FMUL.FTZ R10, R0.reuse, R126 ;  /* 0x0000007e000a7220 */ /* 0x040fe20000410000 */
[----:B------:R-:W-:Y:S01]  /*10cc0*/  @P0 IADD3 R149, P2, R149, R147, RZ ;  /* 0x0000009395950210 */ /* 0x000fe20007f5e0ff */
[----:B------:R-:W-:Y:S01]  /*10cd0*/  FMUL.FTZ R39, R0, R39 ;  /* 0x0000002700277220 */ /* 0x000fe20000410000 */
[----:B------:R-:W-:Y:S01]  /*10ce0*/  @P0 LEA R156, P3, R151, c[0x0][0x1c8], 0x1 ;  /* 0x00007200979c0a11 */ /* 0x000fe200078608ff */
[----:B------:R-:W-:Y:S01]  /*10cf0*/  MUFU.EX2 R168, R168 ;  /* 0x000000a800a87308 */ /* 0x000fe20000000800 */
[----:B------:R-:W-:Y:S01]  /*10d00*/  @P0 LEA R154, P1, R149, c[0x0][0x1c8], 0x1 ;  /* 0x00007200959a0a11 */ /* 0x000fe200078208ff */
[----:B------:R-:W-:Y:S01]  /*10d10*/  FMUL.FTZ R41, R2, R41 ;  /* 0x0000002902297220 */ /* 0x000fe20000410000 */
[C---:B------:R-:W-:Y:S01]  /*10d20*/  @P0 IADD3.X R150, R145.reuse, R148, RZ, P4, !PT ;  /* 0x0000009491960210 */ /* 0x040fe200027fe4ff */
[C---:B------:R-:W-:Y:S01]  /*10d30*/  FMUL.FTZ R42, R0.reuse, R42 ;  /* 0x0000002a002a7220 */ /* 0x040fe20000410000 */
[----:B------:R-:W-:Y:S01]  /*10d40*/  @P0 IADD3.X R145, R145, R5, RZ, P2, !PT ;  /* 0x0000000591910210 */ /* 0x000fe200017fe4ff */
[----:B------:R-:W-:Y:S01]  /*10d50*/  FMUL.FTZ R43, R0, R43 ;  /* 0x0000002b002b7220 */ /* 0x000fe20000410000 */
[----:B------:R-:W-:Y:S01]  /*10d60*/  @P0 LEA.HI.X R157, R151, c[0x0][0x1cc], R150, 0x1, P3 ;  /* 0x00007300979d0a11 */ /* 0x000fe200018f0c96 */
[----:B------:R-:W-:Y:S01]  /*10d70*/  FMUL.FTZ R44, R2, R44 ;  /* 0x0000002c022c7220 */ /* 0x000fe20000410000 */
[----:B------:R-:W-:Y:S01]  /*10d80*/  @P0 IADD3 R144, P2, R146, R144, RZ ;  /* 0x0000009092900210 */ /* 0x000fe20007f5e0ff */
[----:B------:R-:W2:Y:S01]  /*10d90*/  MUFU.EX2 R167, R167 ;  /* 0x000000a700a77308 */ /* 0x000ea20000000800 */
[----:B------:R-:W-:Y:S01]  /*10da0*/  @P0 LEA.HI.X R155, R149, c[0x0][0x1cc], R145, 0x1, P1 ;  /* 0x00007300959b0a11 */ /* 0x000fe200008f0c91 */
[----:B------:R-:W-:Y:S01]  /*10db0*/  FMUL.FTZ R45, R2, R45 ;  /* 0x0000002d022d7220 */ /* 0x000fe20000410000 */
[C---:B------:R-:W-:Y:S01]  /*10dc0*/  @P0 IADD3 R8, P3, R146.reuse, R170, RZ ;  /* 0x000000aa92080210 */ /* 0x040fe20007f7e0ff */
[----:B------:R-:W-:Y:S01]  /*10dd0*/  FFMA.FTZ R170, R11, c[0x0][0x2d0], -R171 ;  /* 0x0000b4000baa7a23 */ /* 0x000fe200000108ab */
[----:B------:R-:W-:Y:S01]  /*10de0*/  @P0 IADD3 R146, P1, R146, R147, RZ ;  /* 0x0000009392920210 */ /* 0x000fe20007f3e0ff */
[----:B------:R-:W-:Y:S01]  /*10df0*/  FMUL.FTZ R11, R0, R127 ;  /* 0x0000007f000b7220 */ /* 0x000fe20000410000 */
[----:B------:R-:W-:Y:S01]  /*10e00*/  @P0 IADD3.X R148, R4, R148, RZ, P2, !PT ;  /* 0x0000009404940210 */ /* 0x000fe200017fe4ff */
[----:B------:R-:W-:Y:S01]  /*10e10*/  FMUL.FTZ R46, R0, R46 ;  /* 0x0000002e002e7220 */ /* 0x000fe20000410000 */
[C---:B------:R-:W-:Y:S01]  /*10e20*/  @P0 IADD3.X R5, R4.reuse, R5, RZ, P1, !PT ;  /* 0x0000000504050210 */ /* 0x040fe20000ffe4ff */
[----:B------:R-:W-:Y:S01]  /*10e30*/  MUFU.EX2 R169, R169 ;  /* 0x000000a900a97308 */ /* 0x000fe20000000800 */
[----:B------:R-:W-:Y:S01]  /*10e40*/  @P0 IADD3.X R4, R4, R248, RZ, P3, !PT ;  /* 0x000000f804040210 */ /* 0x000fe20001ffe4ff */
[----:B------:R-:W-:Y:S01]  /*10e50*/  FMUL.FTZ R47, R0, R47 ;  /* 0x0000002f002f7220 */ /* 0x000fe20000410000 */
[----:B------:R-:W-:Y:S01]  /*10e60*/  ISETP.GE.AND P3, PT, R246, c[0x0][0x1d4], PT ;  /* 0x00007500f6007a0c */ /* 0x000fe20003f66270 */
[----:B------:R-:W-:Y:S01]  /*10e70*/  FMUL.FTZ R12, R2, R120 ;  /* 0x00000078020c7220 */ /* 0x000fe20000410000 */
[----:B------:R-:W-:Y:S01]  /*10e80*/  @P0 LEA R150, P4, R8, c[0x0][0x1c8], 0x1 ;  /* 0x0000720008960a11 */ /* 0x000fe200078808ff */
[----:B------:R-:W-:Y:S01]  /*10e90*/  FMUL.FTZ R13, R2, R121 ;  /* 0x00000079020d7220 */ /* 0x000fe20000410000 */
[----:B------:R-:W-:Y:S01]  /*10ea0*/  @P0 LEA R160, P2, R144, c[0x0][0x1c8], 0x1 ;  /* 0x0000720090a00a11 */ /* 0x000fe200078408ff */
[----:B------:R-:W-:Y:S01]  /*10eb0*/  FMUL.FTZ R48, R2, R48 ;  /* 0x0000003002307220 */ /* 0x000fe20000410000 */
[----:B------:R-:W-:Y:S01]  /*10ec0*/  @P0 LEA.HI.X R151, R8, c[0x0][0x1cc], R4, 0x1, P4 ;  /* 0x0000730008970a11 */ /* 0x000fe200020f0c04 */
[----:B------:R-:W3:Y:S01]  /*10ed0*/  MUFU.EX2 R170, R170 ;  /* 0x000000aa00aa7308 */ /* 0x000ee20000000800 */
[----:B------:R-:W-:Y:S01]  /*10ee0*/  @P0 LEA.HI.X R161, R144, c[0x0][0x1cc], R148, 0x1, P2 ;  /* 0x0000730090a10a11 */ /* 0x000fe200010f0c94 */
[----:B------:R-:W-:Y:S01]  /*10ef0*/  FMUL.FTZ R4, R2, R128 ;  /* 0x0000008002047220 */ /* 0x000fe20000410000 */
[----:B------:R-:W-:Y:S01]  /*10f00*/  @P0 LEA R158, P1, R146, c[0x0][0x1c8], 0x1 ;  /* 0x00007200929e0a11 */ /* 0x000fe200078208ff */
[----:B------:R-:W-:Y:S01]  /*10f10*/  FMUL.FTZ R8, R2, R124 ;  /* 0x0000007c02087220 */ /* 0x000fe20000410000 */
[----:B----4-:R-:W-:Y:S01]  /*10f20*/  F2FP.BF16.PACK_AB R128, R164, R142 ;  /* 0x0000008ea480723e */ /* 0x010fe200000010ff */
[----:B------:R4:W-:Y:S01]  /*10f30*/  @P0 LDGSTS.E.BYPASS.LTC128B.128 [R217+0x6100], [R152.64], !P3 ;  /* 0x0610000098d90fae */ /* 0x0009e2000d901d46 */
[----:B------:R-:W-:Y:S01]  /*10f40*/  @P0 LEA.HI.X R159, R146, c[0x0][0x1cc], R5, 0x1, P1 ;  /* 0x00007300929f0a11 */ /* 0x000fe200008f0c05 */
[----:B------:R-:W-:Y:S01]  /*10f50*/  FMUL.FTZ R5, R2, R129 ;  /* 0x0000008102057220 */ /* 0x000fe20000410000 */
[----:B-1----:R-:W-:Y:S01]  /*10f60*/  F2FP.BF16.PACK_AB R130, R166, R165 ;  /* 0x000000a5a682723e */ /* 0x002fe200000010ff */
[----:B------:R-:W-:Y:S01]  /*10f70*/  FMUL.FTZ R49, R2, R49 ;  /* 0x0000003102317220 */ /* 0x000fe20000410000 */
[----:B--2---:R-:W-:Y:S01]  /*10f80*/  F2FP.BF16.PACK_AB R129, R167, R168 ;  /* 0x000000a8a781723e */ /* 0x004fe200000010ff */
[C---:B------:R-:W-:Y:S01]  /*10f90*/  FMUL.FTZ R50, R0.reuse, R50 ;  /* 0x0000003200327220 */ /* 0x040fe20000410000 */
[----:B------:R-:W-:Y:S01]  /*10fa0*/  MUFU.EX2 R172, R172 ;  /* 0x000000ac00ac7308 */ /* 0x000fe20000000800 */
[----:B------:R1:W-:Y:S01]  /*10fb0*/  @P0 LDGSTS.E.BYPASS.LTC128B.128 [R217+0x8100], [R156.64], !P6 ;  /* 0x081000009cd90fae */ /* 0x0003e2000f101d46 */
[----:B------:R-:W-:Y:S02]  /*10fc0*/  FMUL.FTZ R51, R0, R51 ;  /* 0x0000003300337220 */ /* 0x000fe40000410000 */
[C---:B------:R-:W-:Y:S02]  /*10fd0*/  FMUL.FTZ R52, R2.reuse, R52 ;  /* 0x0000003402347220 */ /* 0x040fe40000410000 */
[----:B------:R-:W-:Y:S02]  /*10fe0*/  FMUL.FTZ R53, R2, R53 ;  /* 0x0000003502357220 */ /* 0x000fe40000410000 */
[C---:B------:R-:W-:Y:S01]  /*10ff0*/  FMUL.FTZ R54, R0.reuse, R54 ;  /* 0x0000003600367220 */ /* 0x040fe20000410000 */
[----:B------:R4:W-:Y:S01]  /*11000*/  @P0 LDGSTS.E.BYPASS.LTC128B.128 [R217+0xa100], [R154.64], !P5 ;  /* 0x0a1000009ad90fae */ /* 0x0009e2000e901d46 */
[----:B------:R-:W-:Y:S01]  /*11010*/  FMUL.FTZ R55, R0, R55 ;  /* 0x0000003700377220 */ /* 0x000fe20000410000 */
[----:B---3--:R-:W-:Y:S01]  /*11020*/  F2FP.BF16.PACK_AB R131, R170, R169 ;  /* 0x000000a9aa83723e */ /* 0x008fe200000010ff */
[C---:B------:R-:W-:Y:S01]  /*11030*/  FMUL.FTZ R56, R2.reuse, R56 ;  /* 0x0000003802387220 */ /* 0x040fe20000410000 */
[----:B------:R-:W-:Y:S01]  /*11040*/  MUFU.EX2 R174, R174 ;  /* 0x000000ae00ae7308 */ /* 0x000fe20000000800 */
[----:B------:R-:W-:Y:S02]  /*11050*/  FMUL.FTZ R57, R2, R57 ;  /* 0x0000003902397220 */ /* 0x000fe40000410000 */
[C---:B------:R-:W-:Y:S01]  /*11060*/  FMUL.FTZ R58, R0.reuse, R58 ;  /* 0x0000003a003a7220 */ /* 0x040fe20000410000 */
[----:B------:R2:W-:Y:S01]  /*11070*/  @P0 LDGSTS.E.BYPASS.LTC128B.128 [R217+0x7100], [R150.64], !P3 ;  /* 0x0710000096d90fae */ /* 0x0005e2000d901d46 */
[----:B------:R-:W-:Y:S02]  /*11080*/  FMUL.FTZ R59, R0, R59 ;  /* 0x0000003b003b7220 */ /* 0x000fe40000410000 */
[C---:B------:R-:W-:Y:S02]  /*11090*/  FMUL.FTZ R60, R2.reuse, R60 ;  /* 0x0000003c023c7220 */ /* 0x040fe40000410000 */
[----:B------:R-:W-:Y:S01]  /*110a0*/  FMUL.FTZ R61, R2, R61 ;  /* 0x0000003d023d7220 */ /* 0x000fe20000410000 */
[----:B------:R-:W-:Y:S01]  /*110b0*/  MUFU.EX2 R177, R177 ;  /* 0x000000b100b17308 */ /* 0x000fe20000000800 */
[C---:B------:R-:W-:Y:S01]  /*110c0*/  FMUL.FTZ R62, R0.reuse, R62 ;  /* 0x0000003e003e7220 */ /* 0x040fe20000410000 */
[----:B------:R3:W-:Y:S01]  /*110d0*/  @P0 LDGSTS.E.BYPASS.LTC128B.128 [R217+0x9100], [R160.64], !P6 ;  /* 0x09100000a0d90fae */ /* 0x0007e2000f101d46 */
[----:B------:R-:W-:Y:S02]  /*110e0*/  FMUL.FTZ R63, R0, R63 ;  /* 0x0000003f003f7220 */ /* 0x000fe40000410000 */
[C---:B------:R-:W-:Y:S02]  /*110f0*/  FMUL.FTZ R64, R2.reuse, R64 ;  /* 0x0000004002407220 */ /* 0x040fe40000410000 */
        /* <DEDUP_REMOVED lines=8> */
[----:B------:R-:W5:Y:S01]  /*11180*/  LDSM.16.MT88.4 R144, [R194] ;  /* 0x00000000c290783b */ /* 0x000f620000004200 */
[----:B------:R-:W-:Y:S02]  /*11190*/  FMUL.FTZ R71, R0, R71 ;  /* 0x0000004700477220 */ /* 0x000fe40000410000 */
[C---:B------:R-:W-:Y:S02]  /*111a0*/  FMUL.FTZ R72, R2.reuse, R72 ;  /* 0x0000004802487220 */ /* 0x040fe40000410000 */
[----:B------:R-:W-:Y:S02]  /*111b0*/  FMUL.FTZ R73, R2, R73 ;  /* 0x0000004902497220 */ /* 0x000fe40000410000 */
[C---:B------:R-:W-:Y:S01]  /*111c0*/  FMUL.FTZ R74, R0.reuse, R74 ;  /* 0x0000004a004a7220 */ /* 0x040fe20000410000 */
[----:B--2---:R-:W2:Y:S01]  /*111d0*/  LDSM.16.MT88.4 R148, [R193] ;  /* 0x00000000c194783b */ /* 0x004ea20000004200 */
[----:B------:R-:W-:Y:S02]  /*111e0*/  FMUL.FTZ R75, R0, R75 ;  /* 0x0000004b004b7220 */ /* 0x000fe40000410000 */
[C---:B------:R-:W-:Y:S02]  /*111f0*/  FMUL.FTZ R76, R2.reuse, R76 ;  /* 0x0000004c024c7220 */ /* 0x040fe40000410000 */
[----:B------:R-:W-:Y:S02]  /*11200*/  FMUL.FTZ R77, R2, R77 ;  /* 0x0000004d024d7220 */ /* 0x000fe40000410000 */
[C---:B------:R-:W-:Y:S01]  /*11210*/  FMUL.FTZ R78, R0.reuse, R78 ;  /* 0x0000004e004e7220 */ /* 0x040fe20000410000 */
[----:B----4-:R-:W4:Y:S01]  /*11220*/  LDSM.16.MT88.4 R152, [R192] ;  /* 0x00000000c098783b */ /* 0x010f220000004200 */
[----:B------:R-:W-:Y:S02]  /*11230*/  FMUL.FTZ R79, R0, R79 ;  /* 0x0000004f004f7220 */ /* 0x000fe40000410000 */
[C---:B------:R-:W-:Y:S02]  /*11240*/  FMUL.FTZ R80, R2.reuse, R80 ;  /* 0x0000005002507220 */ /* 0x040fe40000410000 */
[----:B------:R-:W-:Y:S02]  /*11250*/  FMUL.FTZ R81, R2, R81 ;  /* 0x0000005102517220 */ /* 0x000fe40000410000 */
[C---:B------:R-:W-:Y:S01]  /*11260*/  FMUL.FTZ R82, R0.reuse, R82 ;  /* 0x0000005200527220 */ /* 0x040fe20000410000 */
[----:B------:R-:W3:Y:S01]  /*11270*/  LDSM.16.MT88.4 R124, [R191] ;  /* 0x00000000bf7c783b */ /* 0x000ee20000004200 */
[----:B------:R-:W-:Y:S02]  /*11280*/  FMUL.FTZ R83, R0, R83 ;  /* 0x0000005300537220 */ /* 0x000fe40000410000 */
[C---:B------:R-:W-:Y:S02]  /*11290*/  FMUL.FTZ R84, R2.reuse, R84 ;  /* 0x0000005402547220 */ /* 0x040fe40000410000 */
[----:B------:R-:W-:Y:S02]  /*112a0*/  FMUL.FTZ R85, R2, R85 ;  /* 0x0000005502557220 */ /* 0x000fe40000410000 */
[C---:B------:R-:W-:Y:S01]  /*112b0*/  FMUL.FTZ R86, R0.reuse, R86 ;  /* 0x0000005600567220 */ /* 0x040fe20000410000 */
[----:B-1----:R-:W-:Y:S01]  /*112c0*/  LDSM.16.MT88.4 R156, [R194+0x2800] ;  /* 0x00280000c29c783b */ /* 0x002fe20000004200 */
[----:B------:R-:W-:Y:S02]  /*112d0*/  FMUL.FTZ R87, R0, R87 ;  /* 0x0000005700577220 */ /* 0x000fe40000410000 */
[C---:B------:R-:W-:Y:S02]  /*112e0*/  FMUL.FTZ R88, R2.reuse, R88 ;  /* 0x0000005802587220 */ /* 0x040fe40000410000 */
[----:B------:R-:W-:Y:S02]  /*112f0*/  FMUL.FTZ R89, R2, R89 ;  /* 0x0000005902597220 */ /* 0x000fe40000410000 */
[C---:B------:R-:W-:Y:S01]  /*11300*/  FMUL.FTZ R90, R0.reuse, R90 ;  /* 0x0000005a005a7220 */ /* 0x040fe20000410000 */
[C---:B-----5:R-:W-:Y:S01]  /*11310*/  HMMA.16816.F32.BF16 R4, R128.reuse, R144, R4 ;  /* 0x000000908004723c */ /* 0x060fe20000041804 */
[----:B------:R-:W0:Y:S04]  /*11320*/  LDGDEPBAR ;  /* 0x00000000000079af */ /* 0x000e280000000000 */
[----:B------:R-:W-:Y:S02]  /*11330*/  FMUL.FTZ R91, R0, R91 ;  /* 0x0000005b005b7220 */ /* 0x000fe40000410000 */
[C---:B------:R-:W-:Y:S01]  /*11340*/  FMUL.FTZ R92, R2.reuse, R92 ;  /* 0x0000005c025c7220 */ /* 0x040fe20000410000 */
        /* <DEDUP_REMOVED lines=11> */
[C---:B----4-:R-:W-:Y:S04]  /*11400*/  HMMA.16816.F32.BF16 R44, R128.reuse, R152, R44 ;  /* 0x00000098802c723c */ /* 0x050fe8000004182c */
[----:B------:R-:W-:Y:S02]  /*11410*/  FMUL.FTZ R99, R0, R99 ;  /* 0x0000006300637220 */ /* 0x000fe40000410000 */
[--C-:B------:R-:W-:Y:S02]  /*11420*/  FFMA.FTZ R175, R14, c[0x0][0x2d0], -R171.reuse ;  /* 0x0000b4000eaf7a23 */ /* 0x100fe400000108ab */
[C---:B------:R-:W-:Y:S01]  /*11430*/  HMMA.16816.F32.BF16 R48, R128.reuse, R154, R48 ;  /* 0x0000009a8030723c */ /* 0x040fe20000041830 */
[----:B------:R-:W-:Y:S03]  /*11440*/  LDSM.16.MT88.4 R152, [R191+0x800] ;  /* 0x00080000bf98783b */ /* 0x000fe60000004200 */
[C---:B------:R-:W-:Y:S01]  /*11450*/  FMUL.FTZ R14, R0.reuse, R122 ;  /* 0x0000007a000e7220 */ /* 0x040fe20000410000 */
[----:B------:R-:W-:Y:S01]  /*11460*/  MUFU.EX2 R175, R175 ;  /* 0x000000af00af7308 */ /* 0x000fe20000000800 */
[--C-:B------:R-:W-:Y:S02]  /*11470*/  FFMA.FTZ R176, R15, c[0x0][0x2d0], -R171.reuse ;  /* 0x0000b4000fb07a23 */ /* 0x100fe400000108ab */
[C---:B---3--:R-:W-:Y:S04]  /*11480*/  HMMA.16816.F32.BF16 R52, R128.reuse, R124, R52 ;  /* 0x0000007c8034723c */ /* 0x048fe80000041834 */
[----:B------:R-:W-:Y:S02]  /*11490*/  FMUL.FTZ R15, R0, R123 ;  /* 0x0000007b000f7220 */ /* 0x000fe40000410000 */
[----:B------:R-:W-:Y:S01]  /*114a0*/  LDSM.16.MT88.4 R120, [R191+0x4000] ;  /* 0x00400000bf78783b */ /* 0x000fe20000004200 */
[--C-:B------:R-:W-:Y:S01]  /*114b0*/  FFMA.FTZ R19, R19, c[0x0][0x2d0], -R171.reuse ;  /* 0x0000b40013137a23 */ /* 0x100fe200000108ab */
[C---:B------:R-:W-:Y:S01]  /*114c0*/  HMMA.16816.F32.BF16 R56, R128.reuse, R126, R56 ;  /* 0x0000007e8038723c */ /* 0x040fe20000041838 */
[----:B------:R-:W-:Y:S03]  /*114d0*/  MUFU.EX2 R176, R176 ;  /* 0x000000b000b07308 */ /* 0x000fe60000000800 */
[C---:B------:R-:W-:Y:S02]  /*114e0*/  FMUL.FTZ R100, R2.reuse, R100 ;  /* 0x0000006402647220 */ /* 0x040fe40000410000 */
[----:B------:R-:W3:Y:S01]  /*114f0*/  LDSM.16.MT88.4 R124, [R192+0x2000] ;  /* 0x00200000c07c783b */ /* 0x000ee20000004200 */
[----:B------:R-:W-:Y:S01]  /*11500*/  FMUL.FTZ R101, R2, R101 ;  /* 0x0000006502657220 */ /* 0x000fe20000410000 */
[C---:B-1----:R-:W-:Y:S03]  /*11510*/  HMMA.16816.F32.BF16 R60, R128.reuse, R144, R60 ;  /* 0x00000090803c723c */ /* 0x042fe6000004183c */
[----:B------:R-:W1:Y:S01]  /*11520*/  MUFU.EX2 R162, R19 ;  /* 0x0000001300a27308 */ /* 0x000e620000000800 */
[C---:B------:R-:W-:Y:S02]  /*11530*/  FMUL.FTZ R102, R0.reuse, R102 ;  /* 0x0000006600667220 */ /* 0x040fe40000410000 */
[----:B------:R-:W-:Y:S02]  /*11540*/  FMUL.FTZ R103, R0, R103 ;  /* 0x0000006700677220 */ /* 0x000fe40000410000 */
[C---:B------:R-:W-:Y:S01]  /*11550*/  HMMA.16816.F32.BF16 R64, R128.reuse, R146, R64 ;  /* 0x000000928040723c */ /* 0x040fe20000041840 */
[----:B------:R-:W4:Y:S03]  /*11560*/  LDSM.16.MT88.4 R144, [R191+0x2000] ;  /* 0x00200000bf90783b */ /* 0x000f260000004200 */
[C---:B------:R-:W-:Y:S02]  /*11570*/  FMUL.FTZ R104, R2.reuse, R104 ;  /* 0x0000006802687220 */ /* 0x040fe40000410000 */
[----:B------:R-:W-:Y:S02]  /*11580*/  FMUL.FTZ R105, R2, R105 ;  /* 0x0000006902697220 */ /* 0x000fe40000410000 */
[C---:B--2---:R-:W-:Y:S04]  /*11590*/  HMMA.16816.F32.BF16 R68, R128.reuse, R148, R68 ;  /* 0x000000948044723c */ /* 0x044fe80000041844 */
[C---:B------:R-:W-:Y:S02]  /*115a0*/  FMUL.FTZ R106, R0.reuse, R106 ;  /* 0x0000006a006a7220 */ /* 0x040fe40000410000 */
[----:B------:R-:W-:Y:S02]  /*115b0*/  FMUL.FTZ R107, R0, R107 ;  /* 0x0000006b006b7220 */ /* 0x000fe40000410000 */
[C---:B------:R-:W-:Y:S01]  /*115c0*/  HMMA.16816.F32.BF16 R72, R128.reuse, R150, R72 ;  /* 0x000000968048723c */ /* 0x040fe20000041848 */
[----:B------:R-:W2:Y:S03]  /*115d0*/  LDSM.16.MT88.4 R148, [R194+0x4000] ;  /* 0x00400000c294783b */ /* 0x000ea60000004200 */
[C---:B------:R-:W-:Y:S02]  /*115e0*/  FMUL.FTZ R108, R2.reuse, R108 ;  /* 0x0000006c026c7220 */ /* 0x040fe40000410000 */
[----:B------:R-:W-:Y:S02]  /*115f0*/  FMUL.FTZ R109, R2, R109 ;  /* 0x0000006d026d7220 */ /* 0x000fe40000410000 */
[C---:B------:R-:W-:Y:S04]  /*11600*/  FMUL.FTZ R110, R0.reuse, R110 ;  /* 0x0000006e006e7220 */ /* 0x040fe80000410000 */
[----:B------:R-:W-:Y:S01]  /*11610*/  FMUL.FTZ R111, R0, R111 ;  /* 0x0000006f006f7220 */ /* 0x000fe20000410000 */
[C---:B---3--:R-:W-:Y:S03]  /*11620*/  HMMA.16816.F32.BF16 R76, R128.reuse, R124, R76 ;  /* 0x0000007c804c723c */ /* 0x048fe6000004184c */
[----:B------:R-:W-:Y:S02]  /*11630*/  FFMA.FTZ R179, R18, c[0x0][0x2d0], -R171 ;  /* 0x0000b40012b37a23 */ /* 0x000fe400000108ab */
[C---:B------:R-:W-:Y:S01]  /*11640*/  FMUL.FTZ R16, R2.reuse, R116 ;  /* 0x0000007402107220 */ /* 0x040fe20000410000 */
[----:B-1----:R-:W-:Y:S01]  /*11650*/  MOV R116, R162 ;  /* 0x000000a200747202 */ /* 0x002fe20000000f00 */
[----:B------:R-:W-:Y:S01]  /*11660*/  FMUL.FTZ R17, R2, R117 ;  /* 0x0000007502117220 */ /* 0x000fe20000410000 */
[C---:B------:R-:W-:Y:S01]  /*11670*/  HMMA.16816.F32.BF16 R80, R128.reuse, R126, R80 ;  /* 0x0000007e8050723c */ /* 0x040fe20000041850 */
[----:B------:R-:W1:Y:S01]  /*11680*/  LDSM.16.MT88.4 R124, [R193+0x4000] ;  /* 0x00400000c17c783b */ /* 0x000e620000004200 */
[----:B------:R-:W3:Y:S02]  /*11690*/  MUFU.EX2 R179, R179 ;  /* 0x000000b300b37308 */ /* 0x000ee40000000800 */
[----:B------:R-:W-:Y:S01]  /*116a0*/  F2FP.BF16.PACK_AB R117, R176, R175 ;  /* 0x000000afb075723e */ /* 0x000fe200000010ff */
[----:B------:R-:W-:Y:S01]  /*116b0*/  FMUL.FTZ R18, R0, R118 ;  /* 0x0000007600127220 */ /* 0x000fe20000410000 */
[----:B------:R-:W-:Y:S01]  /*116c0*/  F2FP.BF16.PACK_AB R118, R178, R177 ;  /* 0x000000b1b276723e */ /* 0x000fe200000010ff */
[----:B------:R-:W-:Y:S01]  /*116d0*/  FMUL.FTZ R19, R0, R119 ;  /* 0x0000007700137220 */ /* 0x000fe20000410000 */
[C---:B----4-:R-:W-:Y:S01]  /*116e0*/  HMMA.16816.F32.BF16 R84, R128.reuse, R144, R84 ;  /* 0x000000908054723c */ /* 0x050fe20000041854 */
[----:B------:R-:W-:Y:S03]  /*116f0*/  LDSM.16.MT88.4 R160, [R193+0x2800] ;  /* 0x00280000c1a0783b */ /* 0x000fe60000004200 */
[C---:B------:R-:W-:Y:S02]  /*11700*/  FMUL.FTZ R112, R2.reuse, R112 ;  /* 0x0000007002707220 */ /* 0x040fe40000410000 */
[----:B------:R-:W-:Y:S02]  /*11710*/  FMUL.FTZ R113, R2, R113 ;  /* 0x0000007102717220 */ /* 0x000fe40000410000 */
[C---:B------:R-:W-:Y:S01]  /*11720*/  HMMA.16816.F32.BF16 R88, R128.reuse, R146, R88 ;  /* 0x000000928058723c */ /* 0x040fe20000041858 */
[----:B------:R-:W4:Y:S03]  /*11730*/  LDSM.16.MT88.4 R144, [R192+0x4000] ;  /* 0x00400000c090783b */ /* 0x000f260000004200 */
[C---:B------:R-:W-:Y:S02]  /*11740*/  FMUL.FTZ R114, R0.reuse, R114 ;  /* 0x0000007200727220 */ /* 0x040fe40000410000 */
[----:B------:R-:W-:Y:S02]  /*11750*/  FMUL.FTZ R115, R0, R115 ;  /* 0x0000007300737220 */ /* 0x000fe40000410000 */
[C---:B--2---:R-:W-:Y:S04]  /*11760*/  HMMA.16816.F32.BF16 R92, R128.reuse, R148, R92 ;  /* 0x00000094805c723c */ /* 0x044fe8000004185c */
[----:B------:R-:W-:Y:S01]  /*11770*/  FFMA.FTZ R142, R2, R252, R142 ;  /* 0x000000fc028e7223 */ /* 0x000fe2000001008e */
[----:B------:R-:W-:Y:S01]  /*11780*/  MOV R2, R137 ;  /* 0x0000008900027202 */ /* 0x000fe20000000f00 */
[----:B------:R-:W-:Y:S02]  /*11790*/  FFMA.FTZ R168, R0, R251, R168 ;  /* 0x000000fb00a87223 */ /* 0x000fe400000100a8 */
[C---:B------:R-:W-:Y:S01]  /*117a0*/  HMMA.16816.F32.BF16 R96, R128.reuse, R150, R96 ;  /* 0x000000968060723c */ /* 0x040fe20000041860 */
[----:B------:R-:W-:Y:S03]  /*117b0*/  LDSM.16.MT88.4 R148, [R192+0x800] ;  /* 0x00080000c094783b */ /* 0x000fe60000004200 */
        /* <DEDUP_REMOVED lines=12> */
[----:B------:R-:W-:Y:S04]  /*11880*/  FADD.FTZ R176, R176, R170 ;  /* 0x000000aab0b07221 */ /* 0x000fe80000010000 */
[C---:B------:R-:W-:Y:S01]  /*11890*/  HMMA.16816.F32.BF16 R108, R128.reuse, R146, R108 ;  /* 0x00000092806c723c */ /* 0x040fe2000004186c */
[----:B------:R-:W2:Y:S03]  /*118a0*/  LDSM.16.MT88.4 R144, [R193+0x800] ;  /* 0x00080000c190783b */ /* 0x000ea60000004200 */
[----:B---3--:R-:W-:Y:S04]  /*118b0*/  FADD.FTZ R0, R179, R176 ;  /* 0x000000b0b3007221 */ /* 0x008fe80000010000 */
[C---:B------:R-:W-:Y:S08]  /*118c0*/  HMMA.16816.F32.BF16 R16, R128.reuse, R120, R16 ;  /* 0x000000788010723c */ /* 0x040ff00000041810 */
[----:B------:R-:W-:Y:S01]  /*118d0*/  HMMA.16816.F32.BF16 R112, R128, R122, R112 ;  /* 0x0000007a8070723c */ /* 0x000fe20000041870 */
[----:B------:R-:W3:Y:S06]  /*118e0*/  LDSM.16.MT88.4 R120, [R192+0x2800] ;  /* 0x00280000c078783b */ /* 0x000eec0000004200 */
[----:B------:R-:W-:Y:S02]  /*118f0*/  MOV R131, R116 ;  /* 0x0000007400837202 */ /* 0x000fe40000000f00 */
[C---:B------:R-:W-:Y:S03]  /*11900*/  F2FP.BF16.PACK_AB R116, R174.reuse, R172 ;  /* 0x000000acae74723e */ /* 0x040fe600000010ff */
[----:B------:R-:W-:Y:S01]  /*11910*/  F2FP.BF16.PACK_AB R119, R131, R179 ;  /* 0x000000b38377723e */ /* 0x000fe200000010ff */
[----:B------:R-:W-:Y:S04]  /*11920*/  FADD.FTZ R174, R174, R166 ;  /* 0x000000a6aeae7221 */ /* 0x000fe80000010000 */
[----:B------:R-:W-:Y:S02]  /*11930*/  FADD.FTZ R174, R177, R174 ;  /* 0x000000aeb1ae7221 */ /* 0x000fe40000010000 */
[C---:B-1----:R-:W-:Y:S05]  /*11940*/  HMMA.16816.F32.BF16 R4, R116.reuse, R124, R4 ;  /* 0x0000007c7404723c */ /* 0x042fea0000041804 */
[----:B------:R-:W-:Y:S03]  /*11950*/  FADD.FTZ R178, R178, R174 ;  /* 0x000000aeb2b27221 */ /* 0x000fe60000010000 */
[C---:B------:R-:W-:Y:S01]  /*11960*/  HMMA.16816.F32.BF16 R8, R116.reuse, R126, R8 ;  /* 0x0000007e7408723c */ /* 0x040fe20000041808 */
[----:B------:R-:W1:Y:S07]  /*11970*/  LDSM.16.MT88.4 R124, [R191+0x2800] ;  /* 0x00280000bf7c783b */ /* 0x000e6e0000004200 */
[C---:B--2---:R-:W-:Y:S08]  /*11980*/  HMMA.16816.F32.BF16 R36, R116.reuse, R144, R36 ;  /* 0x000000907424723c */ /* 0x044ff00000041824 */
[C---:B------:R-:W-:Y:S01]  /*11990*/  HMMA.16816.F32.BF16 R40, R116.reuse, R146, R40 ;  /* 0x000000927428723c */ /* 0x040fe20000041828 */
[----:B------:R-:W-:Y:S07]  /*119a0*/  LDSM.16.MT88.4 R144, [R193+0x4800] ;  /* 0x00480000c190783b */ /* 0x000fee0000004200 */
[C---:B------:R-:W-:Y:S08]  /*119b0*/  HMMA.16816.F32.BF16 R44, R116.reuse, R148, R44 ;  /* 0x00000094742c723c */ /* 0x040ff0000004182c */
[C---:B------:R-:W-:Y:S01]  /*119c0*/  HMMA.16816.F32.BF16 R48, R116.reuse, R150, R48 ;  /* 0x000000967430723c */ /* 0x040fe20000041830 */
[----:B------:R-:W-:Y:S07]  /*119d0*/  LDSM.16.MT88.4 R148, [R192+0x1000] ;  /* 0x00100000c094783b */ /* 0x000fee0000004200 */
[C---:B------:R-:W-:Y:S07]  /*119e0*/  HMMA.16816.F32.BF16 R52, R116.reuse, R152, R52 ;  /* 0x000000987434723c */ /* 0x040fee0000041834 */
[--C-:B------:R-:W-:Y:S01]  /*119f0*/  FFMA.FTZ R152, R20, c[0x0][0x2d0], -R173.reuse ;  /* 0x0000b40014987a23 */ /* 0x100fe200000108ad */
[C---:B------:R-:W-:Y:S04]  /*11a00*/  HMMA.16816.F32.BF16 R56, R116.reuse, R154, R56 ;  /* 0x0000009a7438723c */ /* 0x040fe80000041838 */
[----:B------:R-:W-:Y:S01]  /*11a10*/  FFMA.FTZ R153, R21, c[0x0][0x2d0], -R173 ;  /* 0x0000b40015997a23 */ /* 0x000fe200000108ad */
[----:B------:R-:W2:Y:S02]  /*11a20*/  MUFU.EX2 R152, R152 ;  /* 0x0000009800987308 */ /* 0x000ea40000000800 */
[--C-:B------:R-:W-:Y:S01]  /*11a30*/  FFMA.FTZ R154, R22, c[0x0][0x2d0], -R171.reuse ;  /* 0x0000b400169a7a23 */ /* 0x100fe200000108ab */
[C---:B------:R-:W-:Y:S04]  /*11a40*/  HMMA.16816.F32.BF16 R60, R116.reuse, R156, R60 ;  /* 0x0000009c743c723c */ /* 0x040fe8000004183c */
[----:B------:R-:W-:Y:S02]  /*11a50*/  FFMA.FTZ R155, R23, c[0x0][0x2d0], -R171 ;  /* 0x0000b400179b7a23 */ /* 0x000fe400000108ab */
[----:B------:R-:W-:Y:S01]  /*11a60*/  LDSM.16.MT88.4 R20, [R192+0x4800] ;  /* 0x00480000c014783b */ /* 0x000fe20000004200 */
[--C-:B------:R-:W-:Y:S01]  /*11a70*/  FFMA.FTZ R156, R24, c[0x0][0x2d0], -R173.reuse ;  /* 0x0000b400189c7a23 */ /* 0x100fe200000108ad */
[C---:B------:R-:W-:Y:S01]  /*11a80*/  HMMA.16816.F32.BF16 R64, R116.reuse, R158, R64 ;  /* 0x0000009e7440723c */ /* 0x040fe20000041840 */
[----:B------:R-:W-:Y:S03]  /*11a90*/  MUFU.EX2 R153, R153 ;  /* 0x0000009900997308 */ /* 0x000fe60000000800 */
[----:B------:R-:W-:Y:S03]  /*11aa0*/  FFMA.FTZ R157, R25, c[0x0][0x2d0], -R173 ;  /* 0x0000b400199d7a23 */ /* 0x000fe600000108ad */
[--C-:B------:R-:W-:Y:S01]  /*11ab0*/  FFMA.FTZ R158, R26, c[0x0][0x2d0], -R171.reuse ;  /* 0x0000b4001a9e7a23 */ /* 0x100fe200000108ab */
[C---:B------:R-:W-:Y:S03]  /*11ac0*/  HMMA.16816.F32.BF16 R68, R116.reuse, R160, R68 ;  /* 0x000000a07444723c */ /* 0x040fe60000041844 */
[----:B------:R-:W4:Y:S01]  /*11ad0*/  MUFU.EX2 R154, R154 ;  /* 0x0000009a009a7308 */ /* 0x000f220000000800 */
[----:B------:R-:W-:Y:S02]  /*11ae0*/  FFMA.FTZ R159, R27, c[0x0][0x2d0], -R171 ;  /* 0x0000b4001b9f7a23 */ /* 0x000fe400000108ab */
[----:B------:R-:W-:Y:S01]  /*11af0*/  LDSM.16.MT88.4 R24, [R191+0x1000] ;  /* 0x00100000bf18783b */ /* 0x000fe20000004200 */
[----:B------:R-:W-:Y:S01]  /*11b00*/  MOV R161, R131 ;  /* 0x0000008300a17202 */ /* 0x000fe20000000f00 */
[C---:B------:R-:W-:Y:S04]  /*11b10*/  HMMA.16816.F32.BF16 R72, R116.reuse, R162, R72 ;  /* 0x000000a27448723c */ /* 0x040fe80000041848 */
[----:B------:R-:W-:Y:S01]  /*11b20*/  FADD.FTZ R0, R161, R0 ;  /* 0x00000000a1007221 */ /* 0x000fe20000010000 */
[----:B------:R-:W5:Y:S01]  /*11b30*/  MUFU.EX2 R155, R155 ;  /* 0x0000009b009b7308 */ /* 0x000f620000000800 */
[----:B------:R-:W5:Y:S01]  /*11b40*/  LDSM.16.MT88.4 R128, [R194+0x4800] ;  /* 0x00480000c280783b */ /* 0x000f620000004200 */
[----:B--2---:R-:W-:Y:S01]  /*11b50*/  FADD.FTZ R178, R152, R178 ;  /* 0x000000b298b27221 */ /* 0x004fe20000010000 */
[C---:B---3--:R-:W-:Y:S07]  /*11b60*/  HMMA.16816.F32.BF16 R76, R116.reuse, R120, R76 ;  /* 0x00000078744c723c */ /* 0x048fee000004184c */
[----:B------:R-:W-:Y:S01]  /*11b70*/  MUFU.EX2 R156, R156 ;  /* 0x0000009c009c7308 */ /* 0x000fe20000000800 */
[C---:B------:R-:W-:Y:S01]  /*11b80*/  HMMA.16816.F32.BF16 R80, R116.reuse, R122, R80 ;  /* 0x0000007a7450723c */ /* 0x040fe20000041850 */
[----:B------:R-:W2:Y:S03]  /*11b90*/  LDSM.16.MT88.4 R120, [R191+0x4800] ;  /* 0x00480000bf78783b */ /* 0x000ea60000004200 */
[----:B----4-:R-:W-:Y:S04]  /*11ba0*/  FADD.FTZ R0, R154, R0 ;  /* 0x000000009a007221 */ /* 0x010fe80000010000 */
[C---:B-1----:R-:W-:Y:S01]  /*11bb0*/  HMMA.16816.F32.BF16 R84, R116.reuse, R124, R84 ;  /* 0x0000007c7454723c */ /* 0x042fe20000041854 */
[----:B------:R-:W1:Y:S07]  /*11bc0*/  MUFU.EX2 R157, R157 ;  /* 0x0000009d009d7308 */ /* 0x000e6e0000000800 */
[C---:B------:R-:W-:Y:S01]  /*11bd0*/  HMMA.16816.F32.BF16 R88, R116.reuse, R126, R88 ;  /* 0x0000007e7458723c */ /* 0x040fe20000041858 */
[----:B------:R-:W3:Y:S02]  /*11be0*/  LDSM.16.MT88.4 R124, [R194+0x1000] ;  /* 0x00100000c27c783b */ /* 0x000ee40000004200 */
[----:B------:R-:W-:Y:S10]  /*11bf0*/  MUFU.EX2 R158, R158 ;  /* 0x0000009e009e7308 */ /* 0x000ff40000000800 */
[----:B------:R-:W4:Y:S01]  /*11c00*/  MUFU.EX2 R159, R159 ;  /* 0x0000009f009f7308 */ /* 0x000f220000000800 */
[C---:B-----5:R-:W-:Y:S08]  /*11c10*/  HMMA.16816.F32.BF16 R92, R116.reuse, R128, R92 ;  /* 0x00000080745c723c */ /* 0x060ff0000004185c */
[C---:B------:R-:W-:Y:S01]  /*11c20*/  HMMA.16816.F32.BF16 R96, R116.reuse, R130, R96 ;  /* 0x000000827460723c */ /* 0x040fe20000041860 */
[----:B------:R-:W5:Y:S07]  /*11c30*/  LDSM.16.MT88.4 R128, [R193+0x1000] ;  /* 0x00100000c180783b */ /* 0x000f6e0000004200 */
[C---:B------:R-:W-:Y:S08]  /*11c40*/  HMMA.16816.F32.BF16 R12, R116.reuse, R144, R12 ;  /* 0x00000090740c723c */ /* 0x040ff0000004180c */
[C---:B------:R-:W-:Y:S01]  /*11c50*/  HMMA.16816.F32.BF16 R100, R116.reuse, R146, R100 ;  /* 0x000000927464723c */ /* 0x040fe20000041864 */
[----:B------:R-:W5:Y:S07]  /*11c60*/  LDSM.16.MT88.4 R144, [R194+0x3000] ;  /* 0x00300000c290783b */ /* 0x000f6e0000004200 */
[C---:B------:R-:W-:Y:S07]  /*11c70*/  HMMA.16816.F32.BF16 R104, R116.reuse, R20, R104 ;  /* 0x000000147468723c */ /* 0x040fee0000041868 */
[----:B------:R-:W-:Y:S01]  /*11c80*/  F2FP.BF16.PACK_AB R20, R153, R152 ;  /* 0x000000989914723e */ /* 0x000fe200000010ff */
[C---:B------:R-:W-:Y:S04]  /*11c90*/  HMMA.16816.F32.BF16 R108, R116.reuse, R22, R108 ;  /* 0x00000016746c723c */ /* 0x040fe8000004186c */
[----:B------:R-:W-:Y:S01]  /*11ca0*/  F2FP.BF16.PACK_AB R21, R155, R154 ;  /* 0x0000009a9b15723e */ /* 0x000fe200000010ff */
[----:B------:R-:W-:Y:S02]  /*11cb0*/  FADD.FTZ R153, R153, R178 ;  /* 0x000000b299997221 */ /* 0x000fe40000010000 */
[----:B-1----:R-:W-:Y:S01]  /*11cc0*/  F2FP.BF16.PACK_AB R22, R157, R156 ;  /* 0x0000009c9d16723e */ /* 0x002fe200000010ff */
[C---:B--2---:R-:W-:Y:S04]  /*11cd0*/  HMMA.16816.F32.BF16 R16, R116.reuse, R120, R16 ;  /* 0x000000787410723c */ /* 0x044fe80000041810 */
[----:B----4-:R-:W-:Y:S01]  /*11ce0*/  F2FP.BF16.PACK_AB R23, R159, R158 ;  /* 0x0000009e9f17723e */ /* 0x010fe200000010ff */
[----:B------:R-:W-:Y:S01]  /*11cf0*/  FADD.FTZ R155, R155, R0 ;  /* 0x000000009b9b7221 */ /* 0x000fe20000010000 */
[----:B------:R-:W-:Y:S01]  /*11d00*/  MOV R0, R3 ;  /* 0x0000000300007202 */ /* 0x000fe20000000f00 */
[----:B------:R-:W-:Y:S01]  /*11d10*/  FADD.FTZ R153, R156, R153 ;  /* 0x000000999c997221 */ /* 0x000fe20000010000 */
[----:B------:R-:W-:Y:S01]  /*11d20*/  HMMA.16816.F32.BF16 R112, R116, R122, R112 ;  /* 0x0000007a7470723c */ /* 0x000fe20000041870 */
[----:B------:R-:W1:Y:S03]  /*11d30*/  LDSM.16.MT88.4 R116, [R193+0x3000] ;  /* 0x00300000c174783b */ /* 0x000e660000004200 */
[----:B------:R-:W-:Y:S02]  /*11d40*/  FADD.FTZ R155, R158, R155 ;  /* 0x0000009b9e9b7221 */ /* 0x000fe40000010000 */
[----:B------:R-:W-:Y:S02]  /*11d50*/  FADD.FTZ R157, R157, R153 ;  /* 0x000000999d9d7221 */ /* 0x000fe40000010000 */
[C---:B---3--:R-:W-:Y:S01]  /*11d60*/  HMMA.16816.F32.BF16 R4, R20.reuse, R124, R4 ;  /* 0x0000007c1404723c */ /* 0x048fe20000041804 */
[----:B------:R-:W2:Y:S04]  /*11d70*/  LDSM.16.MT88.4 R120, [R192+0x3000] ;  /* 0x00300000c078783b */ /* 0x000ea80000004200 */
[----:B------:R-:W-:Y:S03]  /*11d80*/  FADD.FTZ R159, R159, R155 ;  /* 0x0000009b9f9f7221 */ /* 0x000fe60000010000 */
[C---:B------:R-:W-:Y:S01]  /*11d90*/  HMMA.16816.F32.BF16 R8, R20.reuse, R126, R8 ;  /* 0x0000007e1408723c */ /* 0x040fe20000041808 */
[----:B------:R-:W-:Y:S07]  /*11da0*/  LDSM.16.MT88.4 R124, [R192+0x5000] ;  /* 0x00500000c07c783b */ /* 0x000fee0000004200 */
[C---:B-----5:R-:W-:Y:S08]  /*11db0*/  HMMA.16816.F32.BF16 R36, R20.reuse, R128, R36 ;  /* 0x000000801424723c */ /* 0x060ff00000041824 */
[C---:B------:R-:W-:Y:S01]  /*11dc0*/  HMMA.16816.F32.BF16 R40, R20.reuse, R130, R40 ;  /* 0x000000821428723c */ /* 0x040fe20000041828 */
[----:B------:R-:W-:Y:S07]  /*11dd0*/  LDSM.16.MT88.4 R128, [R191+0x5000] ;  /* 0x00500000bf80783b */ /* 0x000fee0000004200 */
[C---:B------:R-:W-:Y:S07]  /*11de0*/  HMMA.16816.F32.BF16 R44, R20.reuse, R148, R44 ;  /* 0x00000094142c723c */ /* 0x040fee000004182c */
[----:B------:R-:W-:Y:S01]  /*11df0*/  FFMA.FTZ R148, R28, c[0x0][0x2d0], -R173 ;  /* 0x0000b4001c947a23 */ /* 0x000fe200000108ad */
[C---:B------:R-:W-:Y:S04]  /*11e00*/  HMMA.16816.F32.BF16 R48, R20.reuse, R150, R48 ;  /* 0x000000961430723c */ /* 0x040fe80000041830 */
[----:B------:R-:W-:Y:S01]  /*11e10*/  FFMA.FTZ R149, R34, c[0x0][0x2d0], -R171 ;  /* 0x0000b40022957a23 */ /* 0x000fe200000108ab */
[----:B------:R-:W3:Y:S03]  /*11e20*/  MUFU.EX2 R148, R148 ;  /* 0x0000009400947308 */ /* 0x000ee60000000800 */
[C---:B------:R-:W-:Y:S07]  /*11e30*/  HMMA.16816.F32.BF16 R52, R20.reuse, R24, R52 ;  /* 0x000000181434723c */ /* 0x040fee0000041834 */
[----:B------:R-:W-:Y:S01]  /*11e40*/  MUFU.EX2 R149, R149 ;  /* 0x0000009500957308 */ /* 0x000fe20000000800 */
[C---:B------:R-:W-:Y:S01]  /*11e50*/  HMMA.16816.F32.BF16 R56, R20.reuse, R26, R56 ;  /* 0x0000001a1438723c */ /* 0x040fe20000041838 */
[----:B------:R-:W4:Y:S07]  /*11e60*/  LDSM.16.MT88.4 R24, [R191+0x3000] ;  /* 0x00300000bf18783b */ /* 0x000f2e0000004200 */
[C---:B------:R-:W-:Y:S04]  /*11e70*/  HMMA.16816.F32.BF16 R60, R20.reuse, R144, R60 ;  /* 0x00000090143c723c */ /* 0x040fe8000004183c */
[----:B---3--:R-:W-:Y:S03]  /*11e80*/  FADD.FTZ R157, R148, R157 ;  /* 0x0000009d949d7221 */ /* 0x008fe60000010000 */
[----:B------:R-:W-:Y:S01]  /*11e90*/  FFMA.FTZ R144, R29, c[0x0][0x2d0], -R173 ;  /* 0x0000b4001d907a23 */ /* 0x000fe200000108ad */
[C---:B------:R-:W-:Y:S04]  /*11ea0*/  HMMA.16816.F32.BF16 R64, R20.reuse, R146, R64 ;  /* 0x000000921440723c */ /* 0x040fe80000041840 */
[--C-:B------:R-:W-:Y:S01]  /*11eb0*/  FFMA.FTZ R145, R30, c[0x0][0x2d0], -R171.reuse ;  /* 0x0000b4001e917a23 */ /* 0x100fe200000108ab */
[----:B------:R-:W3:Y:S02]  /*11ec0*/  MUFU.EX2 R144, R144 ;  /* 0x0000009000907308 */ /* 0x000ee40000000800 */
[----:B------:R-:W-:Y:S01]  /*11ed0*/  FFMA.FTZ R146, R31, c[0x0][0x2d0], -R171 ;  /* 0x0000b4001f927a23 */ /* 0x000fe200000108ab */
[C---:B-1----:R-:W-:Y:S01]  /*11ee0*/  HMMA.16816.F32.BF16 R68, R20.reuse, R116, R68 ;  /* 0x000000741444723c */ /* 0x042fe20000041844 */
[----:B------:R-:W1:Y:S03]  /*11ef0*/  LDSM.16.MT88.4 R28, [R194+0x5000] ;  /* 0x00500000c21c783b */ /* 0x000e660000004200 */
[--C-:B------:R-:W-:Y:S02]  /*11f00*/  FFMA.FTZ R147, R32, c[0x0][0x2d0], -R173.reuse ;  /* 0x0000b40020937a23 */ /* 0x100fe400000108ad */
[----:B------:R-:W-:Y:S01]  /*11f10*/  FFMA.FTZ R173, R33, c[0x0][0x2d0], -R173 ;  /* 0x0000b40021ad7a23 */ /* 0x000fe200000108ad */
[----:B------:R-:W5:Y:S01]  /*11f20*/  MUFU.EX2 R145, R145 ;  /* 0x0000009100917308 */ /* 0x000f620000000800 */
[C---:B------:R-:W-:Y:S01]  /*11f30*/  HMMA.16816.F32.BF16 R72, R20.reuse, R118, R72 ;  /* 0x000000761448723c */ /* 0x040fe20000041848 */
[----:B------:R-:W1:Y:S03]  /*11f40*/  LDSM.16.MT88.4 R116, [R193+0x5000] ;  /* 0x00500000c174783b */ /* 0x000e660000004200 */
[----:B------:R-:W-:Y:S04]  /*11f50*/  FFMA.FTZ R171, R35, c[0x0][0x2d0], -R171 ;  /* 0x0000b40023ab7a23 */ /* 0x000fe800000108ab */
[C---:B--2---:R-:W-:Y:S01]  /*11f60*/  HMMA.16816.F32.BF16 R76, R20.reuse, R120, R76 ;  /* 0x00000078144c723c */ /* 0x044fe2000004184c */
[----:B------:R-:W-:Y:S01]  /*11f70*/  LDSM.16.MT88.4 R32, [R191+0x1800] ;  /* 0x00180000bf20783b */ /* 0x000fe20000004200 */
[----:B------:R-:W2:Y:S02]  /*11f80*/  MUFU.EX2 R146, R146 ;  /* 0x0000009200927308 */ /* 0x000ea40000000800 */
[----:B---3--:R-:W-:Y:S04]  /*11f90*/  FADD.FTZ R157, R144, R157 ;  /* 0x0000009d909d7221 */ /* 0x008fe80000010000 */
[C---:B------:R-:W-:Y:S01]  /*11fa0*/  HMMA.16816.F32.BF16 R80, R20.reuse, R122, R80 ;  /* 0x0000007a1450723c */ /* 0x040fe20000041850 */
[----:B------:R-:W3:Y:S03]  /*11fb0*/  LDSM.16.MT88.4 R120, [R194+0x1800] ;  /* 0x00180000c278783b */ /* 0x000ee60000004200 */
[----:B------:R-:W1:Y:S01]  /*11fc0*/  MUFU.EX2 R147, R147 ;  /* 0x0000009300937308 */ /* 0x000e620000000800 */
[----:B-----5:R-:W-:Y:S03]  /*11fd0*/  FADD.FTZ R159, R145, R159 ;  /* 0x0000009f919f7221 */ /* 0x020fe60000010000 */
[C---:B----4-:R-:W-:Y:S06]  /*11fe0*/  HMMA.16816.F32.BF16 R84, R20.reuse, R24, R84 ;  /* 0x000000181454723c */ /* 0x050fec0000041854 */
[----:B------:R-:W4:Y:S02]  /*11ff0*/  MUFU.EX2 R173, R173 ;  /* 0x000000ad00ad7308 */ /* 0x000f240000000800 */
[C---:B------:R-:W-:Y:S01]  /*12000*/  HMMA.16816.F32.BF16 R88, R20.reuse, R26, R88 ;  /* 0x0000001a1458723c */ /* 0x040fe20000041858 */
[----:B------:R-:W5:Y:S03]  /*12010*/  LDSM.16.MT88.4 R24, [R193+0x1800] ;  /* 0x00180000c118783b */ /* 0x000f660000004200 */
[----:B--2---:R-:W-:Y:S04]  /*12020*/  FADD.FTZ R159, R146, R159 ;  /* 0x0000009f929f7221 */ /* 0x004fe80000010000 */
[C---:B-1----:R-:W-:Y:S01]  /*12030*/  HMMA.16816.F32.BF16 R92, R20.reuse, R28, R92 ;  /* 0x0000001c145c723c */ /* 0x042fe2000004185c */
[----:B------:R-:W1:Y:S03]  /*12040*/  MUFU.EX2 R171, R171 ;  /* 0x000000ab00ab7308 */ /* 0x000e660000000800 */
[----:B------:R-:W-:Y:S02]  /*12050*/  FADD.FTZ R157, R147, R157 ;  /* 0x0000009d939d7221 */ /* 0x000fe40000010000 */
[----:B------:R-:W-:Y:S02]  /*12060*/  FADD.FTZ R159, R149, R159 ;  /* 0x0000009f959f7221 */ /* 0x000fe40000010000 */
[C---:B------:R-:W-:Y:S01]  /*12070*/  HMMA.16816.F32.BF16 R96, R20.reuse, R30, R96 ;  /* 0x0000001e1460723c */ /* 0x040fe20000041860 */
[----:B------:R-:W2:Y:S03]  /*12080*/  LDSM.16.MT88.4 R28, [R192+0x1800] ;  /* 0x00180000c01c783b */ /* 0x000ea60000004200 */
[----:B----4-:R-:W-:Y:S04]  /*12090*/  FADD.FTZ R252, R173, R157 ;  /* 0x0000009dadfc7221 */ /* 0x010fe80000010000 */
[C---:B------:R-:W-:Y:S08]  /*120a0*/  HMMA.16816.F32.BF16 R12, R20.reuse, R116, R12 ;  /* 0x00000074140c723c */ /* 0x040ff0000004180c */
[C---:B------:R-:W-:Y:S01]  /*120b0*/  HMMA.16816.F32.BF16 R100, R20.reuse, R118, R100 ;  /* 0x000000761464723c */ /* 0x040fe20000041864 */
[----:B------:R-:W-:Y:S03]  /*120c0*/  LDSM.16.MT88.4 R116, [R192+0x3800] ;  /* 0x00380000c074783b */ /* 0x000fe60000004200 */
[----:B-1----:R-:W-:Y:S04]  /*120d0*/  FADD.FTZ R251, R171, R159 ;  /* 0x0000009fabfb7221 */ /* 0x002fe80000010000 */
[C---:B------:R-:W-:Y:S08]  /*120e0*/  HMMA.16816.F32.BF16 R104, R20.reuse, R124, R104 ;  /* 0x0000007c1468723c */ /* 0x040ff00000041868 */
[C---:B------:R-:W-:Y:S08]  /*120f0*/  HMMA.16816.F32.BF16 R108, R20.reuse, R126, R108 ;  /* 0x0000007e146c723c */ /* 0x040ff0000004186c */
[C---:B------:R-:W-:Y:S08]  /*12100*/  HMMA.16816.F32.BF16 R16, R20.reuse, R128, R16 ;  /* 0x000000801410723c */ /* 0x040ff00000041810 */
[----:B------:R-:W-:Y:S07]  /*12110*/  HMMA.16816.F32.BF16 R112, R20, R130, R112 ;  /* 0x000000821470723c */ /* 0x000fee0000041870 */
[----:B------:R-:W-:Y:S02]  /*12120*/  F2FP.BF16.PACK_AB R20, R144, R148 ;  /* 0x000000949014723e */ /* 0x000fe400000010ff */
[----:B------:R-:W-:Y:S03]  /*12130*/  F2FP.BF16.PACK_AB R21, R146, R145 ;  /* 0x000000919215723e */ /* 0x000fe600000010ff */
[----:B------:R-:W-:Y:S02]  /*12140*/  F2FP.BF16.PACK_AB R22, R173, R147 ;  /* 0x00000093ad16723e */ /* 0x000fe400000010ff */
[----:B------:R-:W-:Y:S07]  /*12150*/  F2FP.BF16.PACK_AB R23, R171, R149 ;  /* 0x00000095ab17723e */ /* 0x000fee00000010ff */
[C---:B---3--:R-:W-:Y:S01]  /*12160*/  HMMA.16816.F32.BF16 R128, R20.reuse, R120, R4 ;  /* 0x000000781480723c */ /* 0x048fe20000041804 */
[----:B------:R-:W1:Y:S07]  /*12170*/  LDSM.16.MT88.4 R4, [R194+0x3800] ;  /* 0x00380000c204783b */ /* 0x000e6e0000004200 */
[C---:B------:R-:W-:Y:S01]  /*12180*/  HMMA.16816.F32.BF16 R124, R20.reuse, R122, R8 ;  /* 0x0000007a147c723c */ /* 0x040fe20000041808 */
[----:B------:R-:W3:Y:S07]  /*12190*/  LDSM.16.MT88.4 R8, [R193+0x3800] ;  /* 0x00380000c108783b */ /* 0x000eee0000004200 */
[C---:B-----5:R-:W-:Y:S01]  /*121a0*/  HMMA.16816.F32.BF16 R36, R20.reuse, R24, R36 ;  /* 0x000000181424723c */ /* 0x060fe20000041824 */
[----:B------:R-:W4:Y:S07]  /*121b0*/  LDSM.16.MT88.4 R120, [R191+0x3800] ;  /* 0x00380000bf78783b */ /* 0x000f2e0000004200 */
[C---:B------:R-:W-:Y:S01]  /*121c0*/  HMMA.16816.F32.BF16 R40, R20.reuse, R26, R40 ;  /* 0x0000001a1428723c */ /* 0x040fe20000041828 */
[----:B------:R-:W5:Y:S07]  /*121d0*/  LDSM.16.MT88.4 R24, [R194+0x5800] ;  /* 0x00580000c218783b */ /* 0x000f6e0000004200 */
[C---:B--2---:R-:W-:Y:S08]  /*121e0*/  HMMA.16816.F32.BF16 R44, R20.reuse, R28, R44 ;  /* 0x0000001c142c723c */ /* 0x044ff0000004182c */
[C---:B------:R-:W-:Y:S01]  /*121f0*/  HMMA.16816.F32.BF16 R48, R20.reuse, R30, R48 ;  /* 0x0000001e1430723c */ /* 0x040fe20000041830 */
[----:B------:R-:W2:Y:S07]  /*12200*/  LDSM.16.MT88.4 R28, [R193+0x5800] ;  /* 0x00580000c11c783b */ /* 0x000eae0000004200 */
        /* <DEDUP_REMOVED lines=8> */
[C---:B------:R-:W-:Y:S08]  /*12290*/  HMMA.16816.F32.BF16 R76, R20.reuse, R116, R76 ;  /* 0x00000074144c723c */ /* 0x040ff0000004184c */
[C---:B------:R-:W-:Y:S08]  /*122a0*/  HMMA.16816.F32.BF16 R80, R20.reuse, R118, R80 ;  /* 0x000000761450723c */ /* 0x040ff00000041850 */
[C---:B----4-:R-:W-:Y:S08]  /*122b0*/  HMMA.16816.F32.BF16 R84, R20.reuse, R120, R84 ;  /* 0x000000781454723c */ /* 0x050ff00000041854 */
[C---:B------:R-:W-:Y:S08]  /*122c0*/  HMMA.16816.F32.BF16 R88, R20.reuse, R122, R88 ;  /* 0x0000007a1458723c */ /* 0x040ff00000041858 */
[C---:B-----5:R-:W-:Y:S08]  /*122d0*/  HMMA.16816.F32.BF16 R92, R20.reuse, R24, R92 ;  /* 0x00000018145c723c */ /* 0x060ff0000004185c */
[C---:B------:R-:W-:Y:S08]  /*122e0*/  HMMA.16816.F32.BF16 R96, R20.reuse, R26, R96 ;  /* 0x0000001a1460723c */ /* 0x040ff00000041860 */
[C---:B--2---:R-:W-:Y:S08]  /*122f0*/  HMMA.16816.F32.BF16 R120, R20.reuse, R28, R12 ;  /* 0x0000001c1478723c */ /* 0x044ff0000004180c */
[C---:B------:R-:W-:Y:S08]  /*12300*/  HMMA.16816.F32.BF16 R100, R20.reuse, R30, R100 ;  /* 0x0000001e1464723c */ /* 0x040ff00000041864 */
[C---:B-1----:R-:W-:Y:S08]  /*12310*/  HMMA.16816.F32.BF16 R104, R20.reuse, R4, R104 ;  /* 0x000000041468723c */ /* 0x042ff00000041868 */
[C---:B------:R-:W-:Y:S08]  /*12320*/  HMMA.16816.F32.BF16 R108, R20.reuse, R6, R108 ;  /* 0x00000006146c723c */ /* 0x040ff0000004186c */
[C---:B---3--:R-:W-:Y:S08]  /*12330*/  HMMA.16816.F32.BF16 R116, R20.reuse, R8, R16 ;  /* 0x000000081474723c */ /* 0x048ff00000041810 */
[----:B------:R-:W-:Y:S01]  /*12340*/  HMMA.16816.F32.BF16 R112, R20, R10, R112 ;  /* 0x0000000a1470723c */ /* 0x000fe20000041870 */
[----:B------:R-:W-:-:S07]  /*12350*/  @P0 BRA `(.L_x_2707) ;  /* 0xffffd62000000947 */ /* 0x000fce000383ffff */
.L_x_2706:
        /* <DEDUP_REMOVED lines=9> */
.L_x_2777:
        /* <DEDUP_REMOVED lines=8> */
[----:B------:R-:W-:Y:S01]  /*12470*/  @P0 MOV R12, 0x3f317218 ;  /* 0x3f317218000c0802 */ /* 0x000fe20000000f00 */
[----:B------:R-:W-:Y:S01]  /*12480*/  @P1 FMUL.FTZ R5, R5, c[0x0][0x2d0] ;  /* 0x0000b40005051a20 */ /* 0x000fe20000410000 */
[----:B------:R3:W4:Y:S03]  /*12490*/  @P1 MUFU.RCP R8, R0 ;  /* 0x0000000000081308 */ /* 0x0007260000001000 */
[----:B------:R-:W-:Y:S02]  /*124a0*/  @P0 FMUL.FTZ R12, R12, c[0x0][0x2d0] ;  /* 0x0000b4000c0c0a20 */ /* 0x000fe40000410000 */
[----:B-1----:R-:W-:-:S04]  /*124b0*/  @P1 FMUL.FTZ R4, R4, 0.69314718246459960938 ;  /* 0x3f31721804041820 */ /* 0x002fc80000410000 */
[----:B------:R-:W-:Y:S01]  /*124c0*/  @P1 FFMA.FTZ R2, R5, R137, R4 ;  /* 0x0000008905021223 */ /* 0x000fe20000010004 */
[----:B---3--:R-:W-:Y:S01]  /*124d0*/  MOV R0, RZ ;  /* 0x000000ff00007202 */ /* 0x008fe20000000f00 */
[C---:B----4-:R-:W-:Y:S02]  /*124e0*/  FMUL.FTZ R128, R8.reuse, R128 ;  /* 0x0000008008807220 */ /* 0x050fe40000410000 */
[C---:B------:R-:W-:Y:S02]  /*124f0*/  FMUL.FTZ R129, R8.reuse, R129 ;  /* 0x0000008108817220 */ /* 0x040fe40000410000 */
[C---:B------:R-:W-:Y:S01]  /*12500*/  FMUL.FTZ R124, R8.reuse, R124 ;  /* 0x0000007c087c7220 */ /* 0x040fe20000410000 */
[----:B------:R-:W-:Y:S01]  /*12510*/  @P0 MUFU.RCP R0, R10 ;  /* 0x0000000a00000308 */ /* 0x000fe20000001000 */
[C---:B------:R-:W-:Y:S02]  /*12520*/  FMUL.FTZ R125, R8.reuse, R125 ;  /* 0x0000007d087d7220 */ /* 0x040fe40000410000 */
[----:B------:R-:W-:-:S02]  /*12530*/  FMUL.FTZ R36, R8, R36 ;  /* 0x0000002408247220 */ /* 0x000fc40000410000 */
[C---:B------:R-:W-:Y:S02]  /*12540*/  FMUL.FTZ R37, R8.reuse, R37 ;  /* 0x0000002508257220 */ /* 0x040fe40000410000 */
[C---:B------:R-:W-:Y:S01]  /*12550*/  FMUL.FTZ R40, R8.reuse, R40 ;  /* 0x0000002808287220 */ /* 0x040fe20000410000 */
[----:B------:R-:W1:Y:S01]  /*12560*/  @P0 MUFU.LG2 R10, R10 ;  /* 0x0000000a000a0308 */ /* 0x000e620000000c00 */
        /* <DEDUP_REMOVED lines=8> */
[----:B-1----:R-:W-:Y:S01]  /*125f0*/  @P0 FMUL.FTZ R13, R10, 0.69314718246459960938 ;  /* 0x3f3172180a0d0820 */ /* 0x002fe20000410000 */
[----:B------:R-:W-:Y:S01]  /*12600*/  MOV R10, 0x1 ;  /* 0x00000001000a7802 */ /* 0x000fe20000000f00 */
        /* <DEDUP_REMOVED lines=82> */
.L_x_2651:
        /* <DEDUP_REMOVED lines=8> */
[----:B------:R-:W3:Y:S01]  /*12bb0*/  POPC R3, UR4 ;  /* 0x0000000400037d09 */ /* 0x000ee20008000000 */
[----:B-1----:R-:W-:-:S13]  /*12bc0*/  ISETP.EQ.U32.AND P0, PT, R12, R0, PT ;  /* 0x000000000c00720c */ /* 0x002fda0003f02070 */
[----:B---3--:R-:W3:Y:S04]  /*12bd0*/  @P0 ATOMG.E.ADD.STRONG.GPU PT, R3, [R14.64], R3 ;  /* 0x000000030e0309a8 */ /* 0x008ee800081ee1c6 */
[----:B------:R-:W1:Y:S02]  /*12be0*/  S2R R0, SR_LTMASK ;  /* 0x0000000000007919 */ /* 0x000e640000003900 */
[----:B-1----:R-:W-:-:S04]  /*12bf0*/  LOP3.LUT R0, R0, UR4, RZ, 0xc0, !PT ;  /* 0x0000000400007c12 */ /* 0x002fc8000f8ec0ff */
[----:B------:R-:W1:Y:S01]  /*12c00*/  POPC R204, R0 ;  /* 0x0000000000cc7309 */ /* 0x000e620000000000 */
[----:B---3--:R-:W1:Y:S02]  /*12c10*/  SHFL.IDX PT, R3, R3, R12, 0x1f ;  /* 0x00001f0c03037589 */ /* 0x008e6400000e0000 */
[----:B-1----:R-:W-:-:S05]  /*12c20*/  IADD3 R204, R3, c[0x0][0xc], R204 ;  /* 0x0000030003cc7a10 */ /* 0x002fca0007ffe0cc */
.L_x_2710:
[----:B------:R-:W-:Y:S05]  /*12c30*/  BSYNC B0 ;  /* 0x0000000000007941 */ /* 0x000fea0003800000 */
.L_x_2709:
        /* <DEDUP_REMOVED lines=8> */
[----:B------:R-:W-:Y:S01]  /*12cc0*/  LOP3.LUT R12, R222, R224, RZ, 0xfc, !PT ;  /* 0x000000e0de0c7212 */ /* 0x000fe200078efcff */
[----:B------:R-:W-:Y:S01]  /*12cd0*/  IMAD.MOV.U32 R14, RZ, RZ, c[0x0][0x388] ;  /* 0x0000e200ff0e7624 */ /* 0x000fe200078e00ff */
[----:B------:R-:W-:Y:S02]  /*12ce0*/  LEA.HI R3, R3, R210, RZ, 0x5 ;  /* 0x000000d203037211 */ /* 0x000fe400078f28ff */
[----:B------:R-:W-:Y:S02]  /*12cf0*/  F2FP.BF16.PACK_AB R13, R129, R128 ;  /* 0x00000080810d723e */ /* 0x000fe400000010ff */
[----:B------:R-:W-:Y:S02]  /*12d00*/  SHF.R.S32.HI R3, RZ, 0x5, R3 ;  /* 0x00000005ff037819 */ /* 0x000fe40000011403 */
[----:B------:R-:W-:-:S02]  /*12d10*/  F2FP.BF16.PACK_AB R10, R125, R124 ;  /* 0x0000007c7d0a723e */ /* 0x000fc400000010ff */
[----:B------:R-:W-:Y:S01]  /*12d20*/  ISETP.NE.U32.AND P0, PT, RZ, c[0x0][0x508], PT ;  /* 0x00014200ff007a0c */ /* 0x000fe20003f05070 */
[----:B------:R-:W-:Y:S01]  /*12d30*/  IMAD.SHL.U32 R3, R3, 0x400, RZ ;  /* 0x0000040003037824 */ /* 0x000fe200078e00ff */
[----:B------:R-:W-:Y:S02]  /*12d40*/  ISETP.NE.U32.AND P2, PT, RZ, c[0x0][0x500], PT ;  /* 0x00014000ff007a0c */ /* 0x000fe40003f45070 */
[----:B------:R-:W-:Y:S01]  /*12d50*/  ISETP.NE.AND.EX P1, PT, RZ, c[0x0][0x50c], PT, P0 ;  /* 0x00014300ff007a0c */ /* 0x000fe20003f25300 */
[----:B------:R-:W-:Y:S01]  /*12d60*/  IMAD R3, R223, 0x2, R3 ;  /* 0x00000002df037824 */ /* 0x000fe200078e0203 */
[----:B------:R-:W-:-:S03]  /*12d70*/  ISETP.NE.AND.EX P2, PT, RZ, c[0x0][0x504], PT, P2 ;  /* 0x00014100ff007a0c */ /* 0x000fc60003f45320 */
[----:B------:R-:W-:Y:S01]  /*12d80*/  IMAD.IADD R12, R3, 0x1, R12 ;  /* 0x00000001030c7824 */ /* 0x000fe200078e020c */
[----:B------:R-:W-:-:S04]  /*12d90*/  F2FP.BF16.PACK_AB R3, R131, R130 ;  /* 0x000000828303723e */ /* 0x000fc800000010ff */
[----:B------:R-:W-:-:S03]  /*12da0*/  LEA R12, R12, 0x80, 0x1 ;  /* 0x000000800c0c7811 */ /* 0x000fc600078e08ff */
[----:B------:R-:W-:Y:S02]  /*12db0*/  @P1 LEA R18, P0, R240, c[0x0][0x508], 0x2 ;  /* 0x00014200f0121a11 */ /* 0x000fe400078010ff */
[----:B------:R1:W-:Y:S04]  /*12dc0*/  STS [R12], R13 ;  /* 0x0000000d0c007388 */ /* 0x0003e80000000800 */
[----:B------:R3:W-:Y:S04]  /*12dd0*/  STS [R12+0x400], R3 ;  /* 0x000400030c007388 */ /* 0x0007e80000000800 */
[----:B------:R4:W-:Y:S01]  /*12de0*/  STS [R228], R10 ;  /* 0x0000000ae4007388 */ /* 0x0009e20000000800 */
[----:B-1----:R-:W-:-:S02]  /*12df0*/  F2FP.BF16.PACK_AB R13, R127, R126 ;  /* 0x0000007e7f0d723e */ /* 0x002fc400000010ff */
        /* <DEDUP_REMOVED lines=66> */
[----:B------:R-:W-:Y:S02]  /*13220*/  F2FP.BF16.PACK_AB R12, R101, R100 ;  /* 0x00000064650c723e */ /* 0x000fe400000010ff */
[----:B---3--:R-:W-:Y:S01]  /*13230*/  F2FP.BF16.PACK_AB R3, R123, R122 ;  /* 0x0000007a7b03723e */ /* 0x008fe200000010ff */
[----:B------:R1:W-:Y:S01]  /*13240*/  STS [R236+0x8000], R13 ;  /* 0x0080000dec007388 */ /* 0x0003e20000000800 */
[----:B----4-:R-:W-:-:S03]  /*13250*/  F2FP.BF16.PACK_AB R10, R103, R102 ;  /* 0x00000066670a723e */ /* 0x010fc600000010ff */
[----:B------:R3:W-:Y:S04]  /*13260*/  STS [R236+0x8400], R3 ;  /* 0x00840003ec007388 */ /* 0x0007e80000000800 */
[----:B------:R4:W-:Y:S04]  /*13270*/  STS [R239+0x8000], R12 ;  /* 0x0080000cef007388 */ /* 0x0009e80000000800 */
[----:B------:R2:W-:Y:S01]  /*13280*/  STS [R239+0x8400], R10 ;  /* 0x0084000aef007388 */ /* 0x0005e20000000800 */
[----:B-1----:R-:W-:Y:S02]  /*13290*/  F2FP.BF16.PACK_AB R13, R107, R106 ;  /* 0x0000006a6b0d723e */ /* 0x002fe400000010ff */
[----:B---3--:R-:W-:-:S03]  /*132a0*/  F2FP.BF16.PACK_AB R3, R105, R104 ;  /* 0x000000686903723e */ /* 0x008fc600000010ff */
[----:B------:R1:W-:Y:S01]  /*132b0*/  STS [R235+0x8400], R13 ;  /* 0x0084000deb007388 */ /* 0x0003e20000000800 */
[----:B----4-:R-:W-:-:S03]  /*132c0*/  F2FP.BF16.PACK_AB R12, R111, R110 ;  /* 0x0000006e6f0c723e */ /* 0x010fc600000010ff */
[----:B------:R3:W-:Y:S01]  /*132d0*/  STS [R235+0x8000], R3 ;  /* 0x00800003eb007388 */ /* 0x0007e20000000800 */
[----:B--2---:R-:W-:-:S03]  /*132e0*/  F2FP.BF16.PACK_AB R10, R109, R108 ;  /* 0x0000006c6d0a723e */ /* 0x004fc600000010ff */
[----:B------:R2:W-:Y:S04]  /*132f0*/  STS [R238+0x8400], R12 ;  /* 0x0084000cee007388 */ /* 0x0005e80000000800 */
[----:B------:R4:W-:Y:S01]  /*13300*/  STS [R238+0x8000], R10 ;  /* 0x0080000aee007388 */ /* 0x0009e20000000800 */
[----:B-1----:R-:W-:Y:S02]  /*13310*/  F2FP.BF16.PACK_AB R13, R115, R114 ;  /* 0x00000072730d723e */ /* 0x002fe400000010ff */
[----:B---3--:R-:W-:Y:S01]  /*13320*/  F2FP.BF16.PACK_AB R3, R117, R116 ;  /* 0x000000747503723e */ /* 0x008fe200000010ff */
[----:B--2---:R-:W-:-:S04]  /*13330*/  IMAD.MOV.U32 R12, RZ, RZ, 0x4 ;  /* 0x00000004ff0c7424 */ /* 0x004fc800078e00ff */
[----:B------:R1:W-:Y:S01]  /*13340*/  STS [R237+0x8000], R3 ;  /* 0x00800003ed007388 */ /* 0x0003e20000000800 */
[----:B----4-:R-:W-:Y:S01]  /*13350*/  F2FP.BF16.PACK_AB R10, R119, R118 ;  /* 0x00000076770a723e */ /* 0x010fe200000010ff */
[----:B------:R-:W-:-:S04]  /*13360*/  IMAD.WIDE R16, R240, R12, c[0x0][0x500] ;  /* 0x00014000f0107625 */ /* 0x000fc800078e020c */
[----:B------:R2:W-:Y:S04]  /*13370*/  STS [R237+0x8400], R10 ;  /* 0x0084000aed007388 */ /* 0x0005e80000000800 */
[----:B------:R-:W-:Y:S01]  /*13380*/  STS [R242+0x8400], R13 ;  /* 0x0084000df2007388 */ /* 0x000fe20000000800 */
[----:B-1----:R-:W-:-:S05]  /*13390*/  F2FP.BF16.PACK_AB R3, R113, R112 ;  /* 0x000000707103723e */ /* 0x002fca00000010ff */
[----:B------:R1:W-:Y:S01]  /*133a0*/  STS [R242+0x8000], R3 ;  /* 0x00800003f2007388 */ /* 0x0003e20000000800 */
[----:B--2---:R-:W-:-:S04]  /*133b0*/  SHF.R.S32.HI R10, RZ, 0x1f, R240 ;  /* 0x0000001fff0a7819 */ /* 0x004fc800000114f0 */
[----:B------:R-:W-:Y:S01]  /*133c0*/  @P1 LEA.HI.X R19, R240, c[0x0][0x50c], R10, 0x2, P0 ;  /* 0x00014300f0131a11 */ /* 0x000fe200000f140a */
[----:B------:R-:W-:Y:S01]  /*133d0*/  BAR.SYNC.DEFER_BLOCKING 0x1, 0x100 ;  /* 0x0044000000007b1d */ /* 0x000fe20000010000 */
[----:B-1----:R-:W-:-:S05]  /*133e0*/  IMAD.MOV.U32 R3, RZ, RZ, RZ ;  /* 0x000000ffff037224 */ /* 0x002fca00078e00ff */
[----:B------:R1:W5:Y:S04]  /*133f0*/  @P1 LDG.E R14, [R18.64] ;  /* 0x00000006120e1981 */ /* 0x000368000c1e1900 */
[----:B------:R1:W5:Y:S01]  /*13400*/  @P2 LDG.E R3, [R16.64] ;  /* 0x0000000610032981 */ /* 0x000362000c1e1900 */
[----:B------:R-:W-:-:S04]  /*13410*/  ISETP.NE.AND P0, PT, R206, RZ, PT ;  /* 0x000000ffce00720c */ /* 0x000fc80003f05270 */
[----:B------:R-:W-:Y:S01]  /*13420*/  SEL R206, R206, c[0x0][0x3d4], P0 ;  /* 0x0000f500cece7a07 */ /* 0x000fe20000000000 */
[----:B------:R-:W-:Y:S05]  /*13430*/  @P1 BRA `(.L_x_2713) ;  /* 0x0000004000001947 */ /* 0x000fea0003800000 */
[----:B------:R-:W-:Y:S05]  /*13440*/  @!P2 BRA `(.L_x_2713) ;  /* 0x000000300000a947 */ /* 0x000fea0003800000 */
[----:B-----5:R2:W3:Y:S04]  /*13450*/  LDG.E R14, [R16.64] ;  /* 0x00000006100e7981 */ /* 0x0204e8000c1e1900 */
[----:B-12---:R-:W3:Y:S02]  /*13460*/  LDG.E R16, [R16.64+0x4] ;  /* 0x0000040610107981 */ /* 0x006ee4000c1e1900 */
[----:B---3--:R-:W-:Y:S02]  /*13470*/  IADD3 R14, -R14, R16, RZ ;  /* 0x000000100e0e7210 */ /* 0x008fe40007ffe1ff */
.L_x_2713:
[----:B------:R-:W-:Y:S01]  /*13480*/  IMAD.MOV.U32 R28, RZ, RZ, 0x368 ;  /* 0x00000368ff1c7424 */ /* 0x000fe200078e00ff */
[----:B------:R-:W-:Y:S01]  /*13490*/  ISETP.GT.AND P2, PT, R206, 0x1, PT ;  /* 0x00000001ce00780c */ /* 0x000fe20003f44270 */
[----:B------:R-:W-:Y:S01]  /*134a0*/  IMAD.MOV.U32 R13, RZ, RZ, c[0x0][0x4e8] ;  /* 0x00013a00ff0d7624 */ /* 0x000fe200078e00ff */
[----:B------:R-:W-:Y:S01]  /*134b0*/  LEA.HI R12, R223, R223, RZ, 0x1 ;  /* 0x000000dfdf0c7211 */ /* 0x000fe200078f08ff */
[----:B-----5:R-:W-:Y:S01]  /*134c0*/  IMAD R14, R14, c[0x0][0x4e8], RZ ;  /* 0x00013a000e0e7a24 */ /* 0x020fe200078e02ff */
[----:B------:R-:W-:-:S02]  /*134d0*/  SEL R28, R28, 0x328, P2 ;  /* 0x000003281c1c7807 */ /* 0x000fc40001000000 */
[----:B------:R-:W-:Y:S02]  /*134e0*/  ISETP.NE.U32.AND P0, PT, RZ, c[0x0][0x500], PT ;  /* 0x00014000ff007a0c */ /* 0x000fe40003f05070 */
[----:B-1----:R-:W1:Y:S01]  /*134f0*/  LDC.64 R16, c[0x0][R28+0x170] ;  /* 0x00005c001c107b82 */ /* 0x002e620000000a00 */
[----:B------:R-:W-:Y:S02]  /*13500*/  LOP3.LUT R12, R12, 0x1ffffffe, RZ, 0xc0, !PT ;  /* 0x1ffffffe0c0c7812 */ /* 0x000fe400078ec0ff */
[----:B------:R-:W-:Y:S02]  /*13510*/  ISETP.NE.AND.EX P0, PT, RZ, c[0x0][0x504], PT, P0 ;  /* 0x00014100ff007a0c */ /* 0x000fe40003f05300 */
[----:B------:R-:W-:Y:S01]  /*13520*/  ISETP.NE.AND P3, PT, R13, 0x1, PT ;  /* 0x000000010d00780c */ /* 0x000fe20003f65270 */
[----:B------:R-:W-:Y:S01]  /*13530*/  IMAD.IADD R12, R223, 0x1, -R12 ;  /* 0x00000001df0c7824 */ /* 0x000fe200078e0a0c */
[----:B------:R-:W-:Y:S01]  /*13540*/  SEL R240, R240, RZ, !P0 ;  /* 0x000000fff0f07207 */ /* 0x000fe20004000000 */
[----:B------:R-:W2:Y:S01]  /*13550*/  LDC.64 R24, c[0x0][R28+0x168] ;  /* 0x00005a001c187b82 */ /* 0x000ea20000000a00 */
[----:B------:R-:W-:Y:S01]  /*13560*/  SEL R15, R10, RZ, !P0 ;  /* 0x000000ff0a0f7207 */ /* 0x000fe20004000000 */
[----:B------:R-:W-:Y:S01]  /*13570*/  IMAD R12, R12, 0x8, R218 ;  /* 0x000000080c0c7824 */ /* 0x000fe200078e02da */
[----:B------:R-:W-:-:S03]  /*13580*/  SEL R19, R244, RZ, P2 ;  /* 0x000000fff4137207 */ /* 0x000fc60001000000 */
[----:B------:R-:W-:Y:S02]  /*13590*/  IMAD R10, R205, 0x80, R12 ;  /* 0x00000080cd0a7824 */ /* 0x000fe400078e020c */
[----:B------:R-:W3:Y:S02]  /*135a0*/  LDC.64 R22, c[0x0][R28+0x178] ;  /* 0x00005e001c167b82 */ /* 0x000ee40000000a00 */
[----:B------:R-:W-:-:S04]  /*135b0*/  @P3 IMAD.HI.U32 R12, R10, c[0x0][0x4ec], RZ ;  /* 0x00013b000a0c3a27 */ /* 0x000fc800078e00ff */
[----:B------:R-:W-:Y:S01]  /*135c0*/  IMAD.MOV.U32 R18, RZ, RZ, R10 ;  /* 0x000000ffff127224 */ /* 0x000fe200078e000a */
[----:B------:R-:W-:Y:S01]  /*135d0*/  @P3 SHF.R.U32.HI R18, RZ, c[0x0][0x4f0], R12 ;  /* 0x00013c00ff123a19 */ /* 0x000fe2000001160c */
[----:B------:R-:W4:Y:S01]  /*135e0*/  LDC.64 R20, c[0x0][R28+0x160] ;  /* 0x000058001c147b82 */ /* 0x000f220000000a00 */
[----:B------:R-:W-:Y:S01]  /*135f0*/  SHF.R.S32.HI R12, RZ, 0x1f, R3 ;  /* 0x0000001fff0c7819 */ /* 0x000fe20000011403 */
[----:B-1----:R-:W-:-:S04]  /*13600*/  IMAD R13, R17, R240, RZ ;  /* 0x000000f0110d7224 */ /* 0x002fc800078e02ff */
[C---:B------:R-:W-:Y:S02]  /*13610*/  IMAD R13, R16.reuse, R15, R13 ;  /* 0x0000000f100d7224 */ /* 0x040fe400078e020d */
[----:B------:R-:W-:-:S04]  /*13620*/  IMAD.WIDE.U32 R16, R16, R240, RZ ;  /* 0x000000f010107225 */ /* 0x000fc800078e00ff */
[----:B--2---:R-:W-:-:S04]  /*13630*/  IMAD.WIDE.U32 R26, R24, R241, RZ ;  /* 0x000000f1181a7225 */ /* 0x004fc800078e00ff */
[----:B------:R-:W-:Y:S02]  /*13640*/  IMAD R15, R25, R241, RZ ;  /* 0x000000f1190f7224 */ /* 0x000fe400078e02ff */
[----:B------:R-:W-:Y:S01]  /*13650*/  IMAD.IADD R13, R17, 0x1, R13 ;  /* 0x00000001110d7824 */ /* 0x000fe200078e020d */
[----:B------:R-:W-:Y:S01]  /*13660*/  IADD3 R17, P1, P0, R16, R26, R3 ;  /* 0x0000001a10117210 */ /* 0x000fe2000783e003 */
        /* <DEDUP_REMOVED lines=19> */
[----:B------:R-:W-:-:S04]  /*137a0*/  LEA R13, P0, R22, R13, 0x2 ;  /* 0x0000000d160d7211 */ /* 0x000fc800078010ff */
[----:B------:R-:W-:Y:S01]  /*137b0*/  LEA.HI.X R15, R22, R15, R16, 0x2, P0 ;  /* 0x0000000f160f7211 */ /* 0x000fe200000f1410 */
[----:B------:R-:W-:Y:S01]  /*137c0*/  SHFL.IDX PT, R18, R13, 0x1, 0x1c1f ;  /* 0x003c1f000d127f89 */ /* 0x000fe200000e0000 */
[----:B------:R-:W-:-:S03]  /*137d0*/  LOP3.LUT P0, RZ, R219, 0x3, RZ, 0xc0, !PT ;  /* 0x00000003dbff7812 */ /* 0x000fc6000780c0ff */
[----:B------:R1:W-:Y:S04]  /*137e0*/  SHFL.IDX PT, R16, R13, RZ, 0x1c1f ;  /* 0x001c1fff0d107589 */ /* 0x0003e800000e0000 */
[----:B------:R-:W2:Y:S04]  /*137f0*/  SHFL.IDX PT, R17, R15, RZ, 0x1c1f ;  /* 0x001c1fff0f117589 */ /* 0x000ea800000e0000 */
[----:B------:R3:W4:Y:S01]  /*13800*/  SHFL.IDX PT, R19, R15, 0x1, 0x1c1f ;  /* 0x003c1f000f137f89 */ /* 0x00072200000e0000 */
[----:B-1----:R-:W-:-:S05]  /*13810*/  IMAD R13, R205, 0x80, R218 ;  /* 0x00000080cd0d7824 */ /* 0x002fca00078e02da */
[C---:B------:R-:W-:Y:S02]  /*13820*/  ISETP.GE.OR P1, PT, R13.reuse, R14, P0 ;  /* 0x0000000e0d00720c */ /* 0x040fe40000726670 */
[----:B---3--:R-:W-:-:S04]  /*13830*/  IADD3 R15, R13, 0x8, RZ ;  /* 0x000000080d0f7810 */ /* 0x008fc80007ffe0ff */
[----:B------:R-:W-:-:S07]  /*13840*/  ISETP.GE.OR P0, PT, R15, R14, P0 ;  /* 0x0000000e0f00720c */ /* 0x000fce0000706670 */
[----:B--2---:R1:W-:Y:S01]  /*13850*/  @!P1 ST.E [R16.64], R2 ;  /* 0x0000000210009985 */ /* 0x0043e2000c101906 */
[----:B------:R-:W-:-:S05]  /*13860*/  ISETP.GE.AND P1, PT, R15, R14, PT ;  /* 0x0000000e0f00720c */ /* 0x000fca0003f26270 */
[----:B----4-:R2:W-:Y:S01]  /*13870*/  @!P0 ST.E [R18.64], R11 ;  /* 0x0000000b12008985 */ /* 0x0105e2000c101906 */
[----:B------:R-:W-:Y:S02]  /*13880*/  ISETP.GE.AND P0, PT, R13, R14, PT ;  /* 0x0000000e0d00720c */ /* 0x000fe40003f06270 */
[----:B-1----:R-:W-:Y:S01]  /*13890*/  P2R R2, PR, RZ, 0x2 ;  /* 0x00000002ff027803 */ /* 0x002fe20000000000 */
[----:B------:R-:W-:Y:S05]  /*138a0*/  @P2 BRA `(.L_x_2714) ;  /* 0x000007f000002947 */ /* 0x000fea0003800000 */
[----:B------:R-:W-:Y:S01]  /*138b0*/  IMAD R12, R12, c[0x0][0x3a0], RZ ;  /* 0x0000e8000c0c7a24 */ /* 0x000fe200078e02ff */
[----:B------:R-:W-:Y:S01]  /*138c0*/  LEA R2, R205, R221, 0x7 ;  /* 0x000000ddcd027211 */ /* 0x000fe200078e38ff */
[----:B------:R-:W-:Y:S01]  /*138d0*/  IMAD.WIDE.U32 R4, R3, c[0x0][0x3a0], RZ ;  /* 0x0000e80003047a25 */ /* 0x000fe200078e00ff */
[----:B------:R-:W-:Y:S01]  /*138e0*/  SHF.R.S32.HI R8, RZ, 0x1f, R240 ;  /* 0x0000001fff087819 */ /* 0x000fe200000114f0 */
[----:B------:R1:W3:Y:S01]  /*138f0*/  LDS.128 R56, [R217+0x80] ;  /* 0x00008000d9387984 */ /* 0x0002e20000000c00 */
[----:B------:R-:W-:Y:S01]  /*13900*/  LEA R205, R205, R226, 0x7 ;  /* 0x000000e2cdcd7211 */ /* 0x000fe200078e38ff */
[----:B------:R-:W-:Y:S01]  /*13910*/  IMAD R12, R3, c[0x0][0x3a4], R12 ;  /* 0x0000e900030c7a24 */ /* 0x000fe200078e020c */
[----:B------:R-:W-:Y:S01]  /*13920*/  MOV R3, R2 ;  /* 0x0000000200037202 */ /* 0x000fe20000000f00 */
[----:B------:R1:W4:Y:S01]  /*13930*/  LDS.128 R52, [R217+0x1080] ;  /* 0x00108000d9347984 */ /* 0x0003220000000c00 */
[----:B------:R-:W-:-:S02]  /*13940*/  IMAD R8, R8, c[0x0][0x3f0], RZ ;  /* 0x0000fc0008087a24 */ /* 0x000fc400078e02ff */
[----:B------:R-:W-:Y:S01]  /*13950*/  IADD3 R5, R5, R12, RZ ;  /* 0x0000000c05057210 */ /* 0x000fe20007ffe0ff */
[----:B------:R1:W2:Y:S01]  /*13960*/  LDS.128 R48, [R217+0x2080] ;  /* 0x00208000d9307984 */ /* 0x0002a20000000c00 */
[----:B------:R-:W-:-:S03]  /*13970*/  IMAD R8, R240, c[0x0][0x3f4], R8 ;  /* 0x0000fd00f0087a24 */ /* 0x000fc600078e0208 */
[C---:B------:R-:W-:Y:S01]  /*13980*/  IMAD.WIDE.U32 R6, R241.reuse, c[0x0][0x3e8], R4 ;  /* 0x0000fa00f1067a25 */ /* 0x040fe200078e0004 */
[----:B------:R1:W1:Y:S03]  /*13990*/  LDS.128 R44, [R217+0x3080] ;  /* 0x00308000d92c7984 */ /* 0x0002660000000c00 */
[----:B------:R-:W-:Y:S01]  /*139a0*/  @P3 IMAD.HI.U32 R4, R2, c[0x0][0x4ec], RZ ;  /* 0x00013b0002043a27 */ /* 0x000fe200078e00ff */
[----:B------:R1:W1:Y:S03]  /*139b0*/  LDS.128 R40, [R217+0x4080] ;  /* 0x00408000d9287984 */ /* 0x0002660000000c00 */
[----:B------:R-:W-:Y:S01]  /*139c0*/  IMAD R7, R241, c[0x0][0x3ec], R7 ;  /* 0x0000fb00f1077a24 */ /* 0x000fe200078e0207 */
[----:B------:R-:W-:Y:S01]  /*139d0*/  @P3 SHF.R.U32.HI R3, RZ, c[0x0][0x4f0], R4 ;  /* 0x00013c00ff033a19 */ /* 0x000fe20000011604 */
[----:B------:R1:W1:Y:S02]  /*139e0*/  LDS.128 R36, [R217+0x5080] ;  /* 0x00508000d9247984 */ /* 0x0002640000000c00 */
[----:B------:R-:W-:Y:S01]  /*139f0*/  IMAD.WIDE.U32 R12, R240, c[0x0][0x3f0], R6 ;  /* 0x0000fc00f00c7a25 */ /* 0x000fe200078e0006 */
[----:B------:R-:W-:Y:S01]  /*13a00*/  SHF.R.S32.HI R10, RZ, 0x1f, R3 ;  /* 0x0000001fff0a7819 */ /* 0x000fe20000011403 */
[----:B------:R1:W1:Y:S01]  /*13a10*/  LDS.128 R32, [R217+0x6080] ;  /* 0x00608000d9207984 */ /* 0x0002620000000c00 */
[----:B------:R-:W-:-:S02]  /*13a20*/  IADD3 R9, -R3, RZ, RZ ;  /* 0x000000ff03097210 */ /* 0x000fc40007ffe1ff */
        /* <DEDUP_REMOVED lines=9> */
[----:B--2---:R2:W1:Y:S01]  /*13ac0*/  LDS.128 R16, [R217+0xa080] ;  /* 0x00a08000d9107984 */ /* 0x0044620000000c00 */
[----:B------:R-:W-:Y:S01]  /*13ad0*/  IADD3 R11, R13, R10, RZ ;  /* 0x0000000a0d0b7210 */ /* 0x000fe20007ffe0ff */
[----:B------:R-:W-:Y:S01]  /*13ae0*/  IMAD R2, R2, c[0x0][0x3d8], RZ ;  /* 0x0000f60002027a24 */ /* 0x000fe200078e02ff */
[----:B------:R-:W-:Y:S01]  /*13af0*/  MOV R10, R12 ;  /* 0x0000000c000a7202 */ /* 0x000fe20000000f00 */
[----:B------:R2:W1:Y:S04]  /*13b00*/  LDS.128 R4, [R217+0xb080] ;  /* 0x00b08000d9047984 */ /* 0x0004680000000c00 */
[----:B------:R-:W-:-:S04]  /*13b10*/  IMAD.WIDE.U32 R10, R9, c[0x0][0x3d8], R10 ;  /* 0x0000f600090a7a25 */ /* 0x000fc800078e000a */
[----:B------:R-:W-:Y:S01]  /*13b20*/  IMAD R9, R9, c[0x0][0x3dc], R2 ;  /* 0x0000f70009097a24 */ /* 0x000fe200078e0202 */
[----:B------:R-:W-:-:S04]  /*13b30*/  LEA R8, P0, R10, c[0x0][0x380], 0x1 ;  /* 0x0000e0000a087a11 */ /* 0x000fc800078008ff */
[----:B------:R-:W-:-:S04]  /*13b40*/  IADD3 R2, R11, R9, RZ ;  /* 0x000000090b027210 */ /* 0x000fc80007ffe0ff */
[----:B------:R-:W-:Y:S01]  /*13b50*/  LEA.HI.X R2, R10, c[0x0][0x384], R2, 0x1, P0 ;  /* 0x0000e1000a027a11 */ /* 0x000fe200000f0c02 */
[----:B------:R-:W-:Y:S05]  /*13b60*/  BRA.DIV ~URZ, `(.L_x_2715) ;  /* 0x000036f27f007947 */ /* 0x000fea000b800000 */
[----:B---34-:R3:W4:Y:S02]  /*13b70*/  SHFL.IDX PT, R61, R2, RZ, 0x181f ;  /* 0x00181fff023d7589 */ /* 0x01872400000e0000 */
.L_x_2778:
[----:B------:R-:W-:Y:S05]  /*13b80*/  BRA.DIV ~URZ, `(.L_x_2716) ;  /* 0x000037427f007947 */ /* 0x000fea000b800000 */
[----:B------:R2:W3:Y:S02]  /*13b90*/  SHFL.IDX PT, R3, R8, RZ, 0x181f ;  /* 0x00181fff08037589 */ /* 0x0004e400000e0000 */
.L_x_2779:
        /* <DEDUP_REMOVED lines=18> */
.L_x_2718:
[----:B------:R-:W-:Y:S05]  /*13cc0*/  BSYNC B0 ;  /* 0x0000000000007941 */ /* 0x000fea0003800000 */
.L_x_2717:
[----:B------:R-:W-:Y:S05]  /*13cd0*/  BRA.DIV ~URZ, `(.L_x_2719) ;  /* 0x000036627f007947 */ /* 0x000fea000b800000 */
[----:B-1-3--:R1:W3:Y:S04]  /*13ce0*/  SHFL.IDX PT, R24, R2, 0x1, 0x181f ;  /* 0x00381f0002187f89 */ /* 0x00a2e800000e0000 */
[----:B------:R1:W2:Y:S02]  /*13cf0*/  SHFL.IDX PT, R10, R8, 0x1, 0x181f ;  /* 0x00381f00080a7f89 */ /* 0x0002a400000e0000 */
.L_x_2780:
        /* <DEDUP_REMOVED lines=14> */
[----:B------:R2:W-:Y:S04]  /*13de0*/  @!P1 ST.E.128 [R12.64], R36 ;  /* 0x000000240c009985 */ /* 0x0005e8000c101d06 */
[----:B------:R2:W-:Y:S02]  /*13df0*/  @!P0 ST.E.128 [R10.64], R20 ;  /* 0x000000140a008985 */ /* 0x0005e4000c101d06 */
.L_x_2721:
[----:B------:R-:W-:Y:S05]  /*13e00*/  BSYNC B0 ;  /* 0x0000000000007941 */ /* 0x000fea0003800000 */
.L_x_2720:
[----:B------:R-:W-:Y:S05]  /*13e10*/  BRA.DIV ~URZ, `(.L_x_2722) ;  /* 0x000035e27f007947 */ /* 0x000fea000b800000 */
[----:B--2---:R2:W1:Y:S02]  /*13e20*/  SHFL.IDX PT, R20, R2, 0x2, 0x181f ;  /* 0x00581f0002147f89 */ /* 0x00446400000e0000 */
.L_x_2781:
[----:B------:R-:W-:Y:S05]  /*13e30*/  BRA.DIV ~URZ, `(.L_x_2723) ;  /* 0x000036327f007947 */ /* 0x000fea000b800000 */
[----:B------:R2:W4:Y:S02]  /*13e40*/  SHFL.IDX PT, R10, R8, 0x2, 0x181f ;  /* 0x00581f00080a7f89 */ /* 0x00052400000e0000 */
.L_x_2782:
        /* <DEDUP_REMOVED lines=16> */
.L_x_2725:
[----:B------:R-:W-:Y:S05]  /*13f50*/  BSYNC B0 ;  /* 0x0000000000007941 */ /* 0x000fea0003800000 */
.L_x_2724:
[----:B------:R-:W-:Y:S05]  /*13f60*/  BRA.DIV ~URZ, `(.L_x_2726) ;  /* 0x000035627f007947 */ /* 0x000fea000b800000 */
[----:B-12---:R-:W1:Y:S04]  /*13f70*/  SHFL.IDX PT, R2, R2, 0x3, 0x181f ;  /* 0x00781f0002027f89 */ /* 0x006e6800000e0000 */
[----:B------:R-:W2:Y:S02]  /*13f80*/  SHFL.IDX PT, R8, R8, 0x3, 0x181f ;  /* 0x00781f0008087f89 */ /* 0x000ea400000e0000 */
.L_x_2783:
[----:B------:R-:W-:-:S04]  /*13f90*/  IADD3 R205, R205, 0x60, RZ ;  /* 0x00000060cdcd7810 */ /* 0x000fc80007ffe0ff */
[----:B------:R-:W-:-:S13]  /*13fa0*/  ISETP.GE.AND P0, PT, R205, R14, PT ;  /* 0x0000000ecd00720c */ /* 0x000fda0003f06270 */
[----:B------:R-:W-:Y:S05]  /*13fb0*/  @P0 BRA `(.L_x_2727) ;  /* 0x00001f0000000947 */ /* 0x000fea0003800000 */
[----:B------:R-:W-:Y:S02]  /*13fc0*/  ISETP.GE.AND P1, PT, R246, c[0x0][0x3c8], PT ;  /* 0x0000f200f6007a0c */ /* 0x000fe40003f26270 */
[----:B------:R-:W-:-:S11]  /*13fd0*/  ISETP.GE.AND P0, PT, R212, c[0x0][0x3c8], PT ;  /* 0x0000f200d4007a0c */ /* 0x000fd60003f06270 */
[-C--:B--2---:R-:W-:Y:S02]  /*13fe0*/  @!P1 LEA R12, P3, R246, R8.reuse, 0x1 ;  /* 0x00000008f60c9211 */ /* 0x084fe400078608ff */
[----:B----4-:R-:W-:Y:S02]  /*13ff0*/  @!P0 LEA R10, P2, R212, R8, 0x1 ;  /* 0x00000008d40a8211 */ /* 0x010fe400078408ff */
[-C--:B-1----:R-:W-:Y:S02]  /*14000*/  @!P1 LEA.HI.X R13, R246, R2.reuse, R9, 0x1, P3 ;  /* 0x00000002f60d9211 */ /* 0x082fe400018f0c09 */
[----:B------:R-:W-:-:S03]  /*14010*/  @!P0 LEA.HI.X R11, R212, R2, R15, 0x1, P2 ;  /* 0x00000002d40b8211 */ /* 0x000fc600010f0c0f */
        /* <DEDUP_REMOVED lines=8> */
.L_x_2714:
[----:B------:R-:W-:Y:S02]  /*140a0*/  IMAD R12, R12, c[0x0][0x408], RZ ;  /* 0x000102000c0c7a24 */ /* 0x000fe400078e02ff */
[----:B------:R-:W-:-:S04]  /*140b0*/  IMAD.WIDE.U32 R14, R3, c[0x0][0x408], RZ ;  /* 0x00010200030e7a25 */ /* 0x000fc800078e00ff */
[----:B------:R-:W-:Y:S01]  /*140c0*/  IMAD R12, R3, c[0x0][0x40c], R12 ;  /* 0x00010300030c7a24 */ /* 0x000fe200078e020c */
[----:B------:R-:W-:Y:S01]  /*140d0*/  SHF.R.S32.HI R3, RZ, 0x1f, R240 ;  /* 0x0000001fff037819 */ /* 0x000fe200000114f0 */
[----:B--2---:R-:W-:-:S03]  /*140e0*/  @P3 IMAD.HI.U32 R11, R10, c[0x0][0x4ec], RZ ;  /* 0x00013b000a0b3a27 */ /* 0x004fc600078e00ff */
[----:B------:R-:W-:Y:S01]  /*140f0*/  IADD3 R13, R15, R12, RZ ;  /* 0x0000000c0f0d7210 */ /* 0x000fe20007ffe0ff */
[----:B------:R-:W-:Y:S01]  /*14100*/  IMAD R3, R3, c[0x0][0x440], RZ ;  /* 0x0001100003037a24 */ /* 0x000fe200078e02ff */
[----:B------:R-:W-:-:S03]  /*14110*/  MOV R12, R14 ;  /* 0x0000000e000c7202 */ /* 0x000fc60000000f00 */
        /* <DEDUP_REMOVED lines=26> */
.L_x_2784:
[----:B------:R-:W-:Y:S05]  /*142c0*/  BRA.DIV ~URZ, `(.L_x_2729) ;  /* 0x000033427f007947 */ /* 0x000fea000b800000 */
[----:B------:R3:W4:Y:S02]  /*142d0*/  SHFL.IDX PT, R3, R162, RZ, 0x1c1f ;  /* 0x001c1fffa2037589 */ /* 0x00072400000e0000 */
.L_x_2785:
[----:B------:R-:W-:Y:S01]  /*142e0*/  SHF.R.S32.HI R160, RZ, 0x1f, R219 ;  /* 0x0000001fffa07819 */ /* 0x000fe200000114db */
[----:B------:R-:W-:Y:S03]  /*142f0*/  BSSY B0, `(.L_x_2730) ;  /* 0x0000095000007945 */ /* 0x000fe60003800000 */
        /* <DEDUP_REMOVED lines=113> */
[----:B--2---:R-:W-:-:S04]  /*14a10*/  @!P3 LEA R4, P5, R159, R3, 0x2 ;  /* 0x000000039f04b211 */ /* 0x004fc800078a10ff */
[----:B------:R-:W-:Y:S02]  /*14a20*/  @!P3 LEA.HI.X R5, R159, R163, R20, 0x2, P5 ;  /* 0x000000a39f05b211 */ /* 0x000fe400028f1414 */
[----:B----4-:R-:W-:Y:S02]  /*14a30*/  @!P4 LEA R6, P0, R158, R3, 0x2 ;  /* 0x000000039e06c211 */ /* 0x010fe400078010ff */
[----:B------:R-:W-:Y:S01]  /*14a40*/  ISETP.GE.AND P5, PT, R150, c[0x0][0x3c8], PT ;  /* 0x0000f20096007a0c */ /* 0x000fe20003fa6270 */
[----:B------:R2:W-:Y:S01]  /*14a50*/  @!P3 ST.E.64 [R4.64], R84 ;  /* 0x000000540400b985 */ /* 0x0005e2000c101b06 */
[----:B------:R-:W-:Y:S02]  /*14a60*/  @!P4 LEA.HI.X R7, R158, R163, R157, 0x2, P0 ;  /* 0x000000a39e07c211 */ /* 0x000fe400000f149d */
[----:B------:R-:W-:-:S03]  /*14a70*/  @!P1 LEA R10, P3, R154, R3, 0x2 ;  /* 0x000000039a0a9211 */ /* 0x000fc600078610ff */
[----:B------:R4:W-:Y:S01]  /*14a80*/  @!P4 ST.E.64 [R6.64], R88 ;  /* 0x000000580600c985 */ /* 0x0009e2000c101b06 */
        /* <DEDUP_REMOVED lines=8> */
[----:B------:R4:W-:Y:S01]  /*14b10*/  @!P1 ST.E.64 [R10.64], R96 ;  /* 0x000000600a009985 */ /* 0x0009e2000c101b06 */
[----:B------:R-:W-:Y:S02]  /*14b20*/  ISETP.GE.AND P1, PT, R144, c[0x0][0x3c8], PT ;  /* 0x0000f20090007a0c */ /* 0x000fe40003f26270 */
[----:B------:R-:W-:Y:S01]  /*14b30*/  ISETP.GE.AND P0, PT, R137, c[0x0][0x3c8], PT ;  /* 0x0000f20089007a0c */ /* 0x000fe20003f06270 */
[----:B------:R5:W-:Y:S01]  /*14b40*/  @!P6 ST.E.64 [R6.64], R120 ;  /* 0x000000780600e985 */ /* 0x000be2000c101b06 */
[----:B--2---:R-:W-:-:S04]  /*14b50*/  @!P5 LEA R4, P3, R150, R3, 0x2 ;  /* 0x000000039604d211 */ /* 0x004fc800078610ff */
[----:B------:R-:W-:Y:S02]  /*14b60*/  @!P5 LEA.HI.X R5, R150, R163, R149, 0x2, P3 ;  /* 0x000000a39605d211 */ /* 0x000fe400018f1495 */
[-C--:B----4-:R-:W-:Y:S02]  /*14b70*/  @!P2 LEA R10, P3, R146, R3.reuse, 0x2 ;  /* 0x00000003920aa211 */ /* 0x090fe400078610ff */
[----:B-----5:R-:W-:Y:S01]  /*14b80*/  @!P4 LEA R6, P6, R148, R3, 0x2 ;  /* 0x000000039406c211 */ /* 0x020fe200078c10ff */
[----:B------:R2:W-:Y:S01]  /*14b90*/  @!P5 ST.E.64 [R4.64], R100 ;  /* 0x000000640400d985 */ /* 0x0005e2000c101b06 */
[----:B------:R-:W-:Y:S02]  /*14ba0*/  @!P2 LEA.HI.X R11, R146, R163, R145, 0x2, P3 ;  /* 0x000000a3920ba211 */ /* 0x000fe400018f1491 */
[----:B------:R-:W-:Y:S02]  /*14bb0*/  @!P0 LEA R12, P3, R137, R3, 0x2 ;  /* 0x00000003890c8211 */ /* 0x000fe400078610ff */
[----:B------:R-:W-:-:S02]  /*14bc0*/  @!P4 LEA.HI.X R7, R148, R163, R147, 0x2, P6 ;  /* 0x000000a39407c211 */ /* 0x000fc400030f1493 */
[----:B------:R-:W-:-:S03]  /*14bd0*/  @!P0 LEA.HI.X R13, R137, R163, R65, 0x2, P3 ;  /* 0x000000a3890d8211 */ /* 0x000fc600018f1441 */
[----:B------:R4:W-:Y:S04]  /*14be0*/  @!P4 ST.E.64 [R6.64], R104 ;  /* 0x000000680600c985 */ /* 0x0009e8000c101b06 */
[----:B------:R4:W-:Y:S01]  /*14bf0*/  @!P2 ST.E.64 [R10.64], R108 ;  /* 0x0000006c0a00a985 */ /* 0x0009e2000c101b06 */
[----:B--2---:R-:W-:-:S04]  /*14c00*/  @!P1 LEA R4, P5, R144, R3, 0x2 ;  /* 0x0000000390049211 */ /* 0x004fc800078a10ff */
[----:B------:R-:W-:-:S05]  /*14c10*/  @!P1 LEA.HI.X R5, R144, R163, R142, 0x2, P5 ;  /* 0x000000a390059211 */ /* 0x000fca00028f148e */
[----:B------:R4:W-:Y:S04]  /*14c20*/  @!P1 ST.E.64 [R4.64], R116 ;  /* 0x0000007404009985 */ /* 0x0009e8000c101b06 */
[----:B------:R4:W-:Y:S02]  /*14c30*/  @!P0 ST.E.64 [R12.64], R112 ;  /* 0x000000700c008985 */ /* 0x0009e4000c101b06 */
.L_x_2731:
[----:B------:R-:W-:Y:S05]  /*14c40*/  BSYNC B0 ;  /* 0x0000000000007941 */ /* 0x000fea0003800000 */
.L_x_2730:
[----:B------:R-:W-:Y:S05]  /*14c50*/  BRA.DIV ~URZ, `(.L_x_2732) ;  /* 0x00002a227f007947 */ /* 0x000fea000b800000 */
[----:B-1----:R-:W1:Y:S04]  /*14c60*/  SHFL.IDX PT, R161, R161, 0x1, 0x1c1f ;  /* 0x003c1f00a1a17f89 */ /* 0x002e6800000e0000 */
[----:B---3--:R-:W3:Y:S02]  /*14c70*/  SHFL.IDX PT, R162, R162, 0x1, 0x1c1f ;  /* 0x003c1f00a2a27f89 */ /* 0x008ee400000e0000 */
.L_x_2786:
[----:B------:R-:W-:-:S13]  /*14c80*/  ISETP.NE.AND P0, PT, R2, RZ, PT ;  /* 0x000000ff0200720c */ /* 0x000fda0003f05270 */
[----:B------:R-:W-:Y:S05]  /*14c90*/  @P0 BRA `(.L_x_2727) ;  /* 0x0000122000000947 */ /* 0x000fea0003800000 */
[----:B------:R-:W-:Y:S02]  /*14ca0*/  ISETP.GE.AND P3, PT, R64, c[0x0][0x3c8], PT ;  /* 0x0000f20040007a0c */ /* 0x000fe40003f66270 */
[----:B------:R-:W-:Y:S02]  /*14cb0*/  ISETP.GE.AND P2, PT, R63, c[0x0][0x3c8], PT ;  /* 0x0000f2003f007a0c */ /* 0x000fe40003f46270 */
[----:B------:R-:W-:Y:S02]  /*14cc0*/  ISETP.GE.AND P1, PT, R61, c[0x0][0x3c8], PT ;  /* 0x0000f2003d007a0c */ /* 0x000fe40003f26270 */
[----:B------:R-:W-:Y:S02]  /*14cd0*/  ISETP.GE.AND P4, PT, R160, c[0x0][0x3c8], PT ;  /* 0x0000f200a0007a0c */ /* 0x000fe40003f86270 */
[----:B------:R-:W-:-:S05]  /*14ce0*/  ISETP.GE.AND P0, PT, R35, c[0x0][0x3c8], PT ;  /* 0x0000f20023007a0c */ /* 0x000fca0003f06270 */
[CC--:B---34-:R-:W-:Y:S02]  /*14cf0*/  @!P3 LEA R4, P6, R64.reuse, R162.reuse, 0x2 ;  /* 0x000000a24004b211 */ /* 0x0d8fe400078c10ff */
        /* <DEDUP_REMOVED lines=14> */
[----:B------:R1:W-:Y:S01]  /*14de0*/  @!P3 ST.E.64 [R4.64], R126 ;  /* 0x0000007e0400b985 */ /* 0x0003e2000c101b06 */
[----:B------:R-:W-:-:S03]  /*14df0*/  ISETP.GE.AND P3, PT, R27, c[0x0][0x3c8], PT ;  /* 0x0000f2001b007a0c */ /* 0x000fc60003f66270 */
[----:B------:R3:W-:Y:S01]  /*14e00*/  @!P2 ST.E.64 [R2.64], R38 ;  /* 0x000000260200a985 */ /* 0x0007e2000c101b06 */
[----:B------:R-:W-:-:S03]  /*14e10*/  ISETP.GE.AND P2, PT, R24, c[0x0][0x3c8], PT ;  /* 0x0000f20018007a0c */ /* 0x000fc60003f46270 */
[----:B------:R-:W-:Y:S04]  /*14e20*/  @!P1 ST.E.64 [R10.64], R42 ;  /* 0x0000002a0a009985 */ /* 0x000fe8000c101b06 */
[----:B------:R4:W-:Y:S01]  /*14e30*/  @!P0 ST.E.64 [R6.64], R46 ;  /* 0x0000002e06008985 */ /* 0x0009e2000c101b06 */
[-C--:B-1----:R-:W-:Y:S02]  /*14e40*/  @!P6 LEA R4, P0, R33, R162.reuse, 0x2 ;  /* 0x000000a22104e211 */ /* 0x082fe400078010ff */
[----:B---3--:R-:W-:Y:S02]  /*14e50*/  @!P5 LEA R2, P1, R31, R162, 0x2 ;  /* 0x000000a21f02d211 */ /* 0x008fe400078210ff */
[-C--:B------:R-:W-:Y:S02]  /*14e60*/  @!P6 LEA.HI.X R5, R33, R161.reuse, R32, 0x2, P0 ;  /* 0x000000a12105e211 */ /* 0x080fe400000f1420 */
[----:B------:R-:W-:-:S02]  /*14e70*/  @!P5 LEA.HI.X R3, R31, R161, R30, 0x2, P1 ;  /* 0x000000a11f03d211 */ /* 0x000fc400008f141e */
[----:B------:R-:W-:Y:S01]  /*14e80*/  ISETP.GE.AND P1, PT, R19, c[0x0][0x3c8], PT ;  /* 0x0000f20013007a0c */ /* 0x000fe20003f26270 */
[----:B------:R1:W-:Y:S01]  /*14e90*/  @!P6 ST.E.64 [R4.64], R50 ;  /* 0x000000320400e985 */ /* 0x0003e2000c101b06 */
[CC--:B----4-:R-:W-:Y:S02]  /*14ea0*/  @!P4 LEA R6, P0, R29.reuse, R162.reuse, 0x2 ;  /* 0x000000a21d06c211 */ /* 0x0d0fe400078010ff */
[----:B------:R-:W-:Y:S01]  /*14eb0*/  ISETP.GE.AND P6, PT, R16, c[0x0][0x3c8], PT ;  /* 0x0000f20010007a0c */ /* 0x000fe20003fc6270 */
[----:B------:R3:W-:Y:S01]  /*14ec0*/  @!P5 ST.E.64 [R2.64], R54 ;  /* 0x000000360200d985 */ /* 0x0007e2000c101b06 */
[-C--:B------:R-:W-:Y:S02]  /*14ed0*/  @!P4 LEA.HI.X R7, R29, R161.reuse, R28, 0x2, P0 ;  /* 0x000000a11d07c211 */ /* 0x080fe400000f141c */
[----:B------:R-:W-:Y:S02]  /*14ee0*/  @!P3 LEA R10, P0, R27, R162, 0x2 ;  /* 0x000000a21b0ab211 */ /* 0x000fe400078010ff */
[----:B------:R-:W-:Y:S01]  /*14ef0*/  ISETP.GE.AND P5, PT, R25, c[0x0][0x3c8], PT ;  /* 0x0000f20019007a0c */ /* 0x000fe20003fa6270 */
[----:B------:R4:W-:Y:S01]  /*14f00*/  @!P4 ST.E.64 [R6.64], R58 ;  /* 0x0000003a0600c985 */ /* 0x0009e2000c101b06 */
[----:B------:R-:W-:-:S02]  /*14f10*/  @!P3 LEA.HI.X R11, R27, R161, R26, 0x2, P0 ;  /* 0x000000a11b0bb211 */ /* 0x000fc400000f141a */
[-C--:B------:R-:W-:Y:S02]  /*14f20*/  @!P2 LEA R12, P0, R24, R162.reuse, 0x2 ;  /* 0x000000a2180ca211 */ /* 0x080fe400078010ff */
[----:B------:R-:W-:Y:S01]  /*14f30*/  ISETP.GE.AND P4, PT, R22, c[0x0][0x3c8], PT ;  /* 0x0000f20016007a0c */ /* 0x000fe20003f86270 */
[----:B------:R5:W-:Y:S01]  /*14f40*/  @!P3 ST.E.64 [R10.64], R8 ;  /* 0x000000080a00b985 */ /* 0x000be2000c101b06 */
[-C--:B------:R-:W-:Y:S02]  /*14f50*/  @!P2 LEA.HI.X R13, R24, R161.reuse, R23, 0x2, P0 ;  /* 0x000000a1180da211 */ /* 0x080fe400000f1417 */
[----:B------:R-:W-:Y:S02]  /*14f60*/  @!P1 LEA R26, P0, R19, R162, 0x2 ;  /* 0x000000a2131a9211 */ /* 0x000fe400078010ff */
[----:B------:R-:W-:Y:S01]  /*14f70*/  ISETP.GE.AND P3, PT, R159, c[0x0][0x3c8], PT ;  /* 0x0000f2009f007a0c */ /* 0x000fe20003f66270 */
[----:B------:R2:W-:Y:S01]  /*14f80*/  @!P2 ST.E.64 [R12.64], R66 ;  /* 0x000000420c00a985 */ /* 0x0005e2000c101b06 */
[----:B------:R-:W-:-:S02]  /*14f90*/  @!P1 LEA.HI.X R27, R19, R161, R18, 0x2, P0 ;  /* 0x000000a1131b9211 */ /* 0x000fc400000f1412 */
[----:B------:R-:W-:-:S03]  /*14fa0*/  ISETP.GE.AND P2, PT, R158, c[0x0][0x3c8], PT ;  /* 0x0000f2009e007a0c */ /* 0x000fc60003f46270 */
[----:B------:R-:W-:Y:S01]  /*14fb0*/  @!P1 ST.E.64 [R26.64], R70 ;  /* 0x000000461a009985 */ /* 0x000fe2000c101b06 */
[CC--:B-1----:R-:W-:Y:S02]  /*14fc0*/  @!P6 LEA R4, P0, R16.reuse, R162.reuse, 0x2 ;  /* 0x000000a21004e211 */ /* 0x0c2fe400078010ff */
[CC--:B---3--:R-:W-:Y:S02]  /*14fd0*/  @!P5 LEA R2, P1, R25.reuse, R162.reuse, 0x2 ;  /* 0x000000a21902d211 */ /* 0x0c8fe400078210ff */
[-C--:B------:R-:W-:Y:S02]  /*14fe0*/  @!P6 LEA.HI.X R5, R16, R161.reuse, R15, 0x2, P0 ;  /* 0x000000a11005e211 */ /* 0x080fe400000f140f */
[----:B------:R-:W-:Y:S02]  /*14ff0*/  @!P5 LEA.HI.X R3, R25, R161, R17, 0x2, P1 ;  /* 0x000000a11903d211 */ /* 0x000fe400008f1411 */
[----:B----4-:R-:W-:Y:S01]  /*15000*/  @!P4 LEA R6, P0, R22, R162, 0x2 ;  /* 0x000000a21606c211 */ /* 0x010fe200078010ff */
[----:B------:R1:W-:Y:S01]  /*15010*/  @!P6 ST.E.64 [R4.64], R74 ;  /* 0x0000004a0400e985 */ /* 0x0003e2000c101b06 */
[----:B------:R-:W-:-:S02]  /*15020*/  ISETP.GE.AND P1, PT, R156, c[0x0][0x3c8], PT ;  /* 0x0000f2009c007a0c */ /* 0x000fc40003f26270 */
[-C--:B------:R-:W-:Y:S01]  /*15030*/  @!P4 LEA.HI.X R7, R22, R161.reuse, R21, 0x2, P0 ;  /* 0x000000a11607c211 */ /* 0x080fe200000f1415 */
[----:B------:R3:W-:Y:S01]  /*15040*/  @!P5 ST.E.64 [R2.64], R78 ;  /* 0x0000004e0200d985 */ /* 0x0007e2000c101b06 */
[CC--:B-----5:R-:W-:Y:S02]  /*15050*/  @!P3 LEA R8, P0, R159.reuse, R162.reuse, 0x2 ;  /* 0x000000a29f08b211 */ /* 0x0e0fe400078010ff */
[----:B------:R-:W-:Y:S01]  /*15060*/  ISETP.GE.AND P6, PT, R154, c[0x0][0x3c8], PT ;  /* 0x0000f2009a007a0c */ /* 0x000fe20003fc6270 */
[----:B------:R4:W-:Y:S01]  /*15070*/  @!P4 ST.E.64 [R6.64], R82 ;  /* 0x000000520600c985 */ /* 0x0009e2000c101b06 */
[-C--:B------:R-:W-:Y:S02]  /*15080*/  @!P3 LEA.HI.X R9, R159, R161.reuse, R20, 0x2, P0 ;  /* 0x000000a19f09b211 */ /* 0x080fe400000f1414 */
[----:B------:R-:W-:Y:S02]  /*15090*/  @!P2 LEA R10, P0, R158, R162, 0x2 ;  /* 0x000000a29e0aa211 */ /* 0x000fe400078010ff */
[----:B------:R-:W-:Y:S01]  /*150a0*/  ISETP.GE.AND P5, PT, R152, c[0x0][0x3c8], PT ;  /* 0x0000f20098007a0c */ /* 0x000fe20003fa6270 */
[----:B------:R5:W-:Y:S01]  /*150b0*/  @!P3 ST.E.64 [R8.64], R86 ;  /* 0x000000560800b985 */ /* 0x000be2000c101b06 */
[----:B------:R-:W-:-:S02]  /*150c0*/  @!P2 LEA.HI.X R11, R158, R161, R157, 0x2, P0 ;  /* 0x000000a19e0ba211 */ /* 0x000fc400000f149d */
[-C--:B--2---:R-:W-:Y:S02]  /*150d0*/  @!P1 LEA R12, P0, R156, R162.reuse, 0x2 ;  /* 0x000000a29c0c9211 */ /* 0x084fe400078010ff */
[----:B------:R-:W-:Y:S01]  /*150e0*/  ISETP.GE.AND P4, PT, R150, c[0x0][0x3c8], PT ;  /* 0x0000f20096007a0c */ /* 0x000fe20003f86270 */
[----:B------:R2:W-:Y:S01]  /*150f0*/  @!P2 ST.E.64 [R10.64], R90 ;  /* 0x0000005a0a00a985 */ /* 0x0005e2000c101b06 */
[----:B------:R-:W-:Y:S02]  /*15100*/  @!P1 LEA.HI.X R13, R156, R161, R155, 0x2, P0 ;  /* 0x000000a19c0d9211 */ /* 0x000fe400000f149b */
[----:B------:R-:W-:Y:S02]  /*15110*/  ISETP.GE.AND P3, PT, R148, c[0x0][0x3c8], PT ;  /* 0x0000f20094007a0c */ /* 0x000fe40003f66270 */
[----:B------:R-:W-:Y:S01]  /*15120*/  ISETP.GE.AND P2, PT, R146, c[0x0][0x3c8], PT ;  /* 0x0000f20092007a0c */ /* 0x000fe20003f46270 */
[----:B------:R2:W-:Y:S01]  /*15130*/  @!P1 ST.E.64 [R12.64], R94 ;  /* 0x0000005e0c009985 */ /* 0x0005e2000c101b06 */
[----:B-1----:R-:W-:-:S02]  /*15140*/  @!P6 LEA R4, P0, R154, R162, 0x2 ;  /* 0x000000a29a04e211 */ /* 0x002fc400078010ff */
[-C--:B---3--:R-:W-:Y:S02]  /*15150*/  @!P5 LEA R2, P1, R152, R162.reuse, 0x2 ;  /* 0x000000a29802d211 */ /* 0x088fe400078210ff */
[-C--:B------:R-:W-:Y:S02]  /*15160*/  @!P6 LEA.HI.X R5, R154, R161.reuse, R153, 0x2, P0 ;  /* 0x000000a19a05e211 */ /* 0x080fe400000f1499 */
[-C--:B----4-:R-:W-:Y:S02]  /*15170*/  @!P4 LEA R6, P0, R150, R162.reuse, 0x2 ;  /* 0x000000a29606c211 */ /* 0x090fe400078010ff */
[-C--:B------:R-:W-:Y:S01]  /*15180*/  @!P5 LEA.HI.X R3, R152, R161.reuse, R151, 0x2, P1 ;  /* 0x000000a19803d211 */ /* 0x080fe200008f1497 */
[----:B------:R1:W-:Y:S01]  /*15190*/  @!P6 ST.E.64 [R4.64], R98 ;  /* 0x000000620400e985 */ /* 0x0003e2000c101b06 */
[----:B------:R-:W-:Y:S02]  /*151a0*/  ISETP.GE.AND P1, PT, R144, c[0x0][0x3c8], PT ;  /* 0x0000f20090007a0c */ /* 0x000fe40003f26270 */
[----:B------:R-:W-:Y:S01]  /*151b0*/  @!P4 LEA.HI.X R7, R150, R161, R149, 0x2, P0 ;  /* 0x000000a19607c211 */ /* 0x000fe200000f1495 */
[----:B------:R1:W-:Y:S01]  /*151c0*/  @!P5 ST.E.64 [R2.64], R122 ;  /* 0x0000007a0200d985 */ /* 0x0003e2000c101b06 */
[----:B-----5:R-:W-:-:S03]  /*151d0*/  @!P3 LEA R8, P0, R148, R162, 0x2 ;  /* 0x000000a29408b211 */ /* 0x020fc600078010ff */
[----:B------:R1:W-:Y:S01]  /*151e0*/  @!P4 ST.E.64 [R6.64], R102 ;  /* 0x000000660600c985 */ /* 0x0003e2000c101b06 */
[----:B------:R-:W-:Y:S02]  /*151f0*/  @!P3 LEA.HI.X R9, R148, R161, R147, 0x2, P0 ;  /* 0x000000a19409b211 */ /* 0x000fe400000f1493 */
[----:B--2---:R-:W-:-:S03]  /*15200*/  @!P2 LEA R10, P0, R146, R162, 0x2 ;  /* 0x000000a2920aa211 */ /* 0x004fc600078010ff */
        /* <DEDUP_REMOVED lines=12> */
.L_x_2712:
        /* <DEDUP_REMOVED lines=18> */
[----:B------:R-:W3:Y:S02]  /*153f0*/  LDG.E R4, [R6.64+0x4] ;  /* 0x0000040606047981 */ /* 0x000ee4000c1e1900 */
[----:B---3--:R-:W-:Y:S02]  /*15400*/  IADD3 R2, -R2, R4, RZ ;  /* 0x0000000402027210 */ /* 0x008fe40007ffe1ff */
.L_x_2733:
        /* <DEDUP_REMOVED lines=16> */
[----:B------:R-:W-:Y:S02]  /*15510*/  SEL R244, R244, RZ, P2 ;  /* 0x000000fff4f47207 */ /* 0x000fe40001000000 */
[----:B------:R-:W-:-:S05]  /*15520*/  MOV R7, R4 ;  /* 0x0000000400077202 */ /* 0x000fca0000000f00 */
[----:B------:R-:W3:Y:S03]  /*15530*/  LDC.64 R18, c[0x0][R22+0x168] ;  /* 0x00005a0016127b82 */ /* 0x000ee60000000a00 */
[----:B------:R-:W-:-:S05]  /*15540*/  @P0 IMAD.HI.U32 R10, R4, c[0x0][0x4ec], RZ ;  /* 0x00013b00040a0a27 */ /* 0x000fca00078e00ff */
[----:B------:R-:W4:Y:S01]  /*15550*/  LDC.64 R16, c[0x0][R22+0x178] ;  /* 0x00005e0016107b82 */ /* 0x000f220000000a00 */
[----:B------:R-:W-:-:S05]  /*15560*/  @P0 SHF.R.U32.HI R7, RZ, c[0x0][0x4f0], R10 ;  /* 0x00013c00ff070a19 */ /* 0x000fca000001160a */
[----:B------:R-:W-:Y:S02]  /*15570*/  IMAD.MOV R10, RZ, RZ, -R7 ;  /* 0x000000ffff0a7224 */ /* 0x000fe400078e0a07 */
[----:B------:R-:W5:Y:S02]  /*15580*/  LDC.64 R14, c[0x0][R22+0x160] ;  /* 0x00005800160e7b82 */ /* 0x000f640000000a00 */
[----:B------:R-:W-:Y:S02]  /*15590*/  IMAD R10, R10, c[0x0][0x4e8], R4 ;  /* 0x00013a000a0a7a24 */ /* 0x000fe400078e0204 */
[-C--:B-1----:R-:W-:Y:S02]  /*155a0*/  IMAD R8, R21, R240.reuse, RZ ;  /* 0x000000f015087224 */ /* 0x082fe400078e02ff */
        /* <DEDUP_REMOVED lines=9> */
[----:B------:R-:W-:Y:S02]  /*15640*/  IADD3.X R8, R8, R9, R6, P1, P0 ;  /* 0x0000000908087210 */ /* 0x000fe40000fe0406 */
[----:B------:R-:W-:Y:S02]  /*15650*/  SHF.R.S32.HI R9, RZ, 0x1f, R10 ;  /* 0x0000001fff097819 */ /* 0x000fe4000001140a */
[----:B------:R-:W-:Y:S01]  /*15660*/  IADD3 R12, P1, P0, R7, R12, R16 ;  /* 0x0000000c070c7210 */ /* 0x000fe2000783e010 */
[----:B-----5:R-:W-:Y:S01]  /*15670*/  IMAD R4, R15, R10, RZ ;  /* 0x0000000a0f047224 */ /* 0x020fe200078e02ff */
[----:B------:R-:W-:-:S02]  /*15680*/  IADD3 R11, R17, R11, RZ ;  /* 0x0000000b110b7210 */ /* 0x000fc40007ffe0ff */
[----:B------:R-:W-:Y:S01]  /*15690*/  SHF.R.S32.HI R7, RZ, 0x1f, R7 ;  /* 0x0000001fff077819 */ /* 0x000fe20000011407 */
[----:B------:R-:W-:-:S03]  /*156a0*/  IMAD R4, R14, R9, R4 ;  /* 0x000000090e047224 */ /* 0x000fc600078e0204 */
[----:B------:R-:W-:Y:S01]  /*156b0*/  IADD3.X R13, R7, R8, R11, P1, P0 ;  /* 0x00000008070d7210 */ /* 0x000fe20000fe040b */
[----:B------:R-:W-:Y:S01]  /*156c0*/  IMAD.MOV.U32 R7, RZ, RZ, c[0x0][0x4a8] ;  /* 0x00012a00ff077624 */ /* 0x000fe200078e00ff */
[----:B------:R-:W-:-:S03]  /*156d0*/  MOV R8, c[0x0][0x4ac] ;  /* 0x00012b0000087a02 */ /* 0x000fc60000000f00 */
[----:B------:R-:W-:Y:S01]  /*156e0*/  IMAD.WIDE.U32 R12, R14, R10, R12 ;  /* 0x0000000a0e0c7225 */ /* 0x000fe200078e000c */
[----:B------:R-:W-:Y:S02]  /*156f0*/  SEL R7, R7, c[0x0][0x450], P2 ;  /* 0x0001140007077a07 */ /* 0x000fe40001000000 */
[----:B------:R-:W-:Y:S01]  /*15700*/  SEL R8, R8, c[0x0][0x454], P2 ;  /* 0x0001150008087a07 */ /* 0x000fe20001000000 */
[----:B------:R-:W-:Y:S01]  /*15710*/  IMAD.IADD R4, R13, 0x1, R4 ;  /* 0x000000010d047824 */ /* 0x000fe200078e0204 */
[----:B------:R-:W-:-:S04]  /*15720*/  LEA R10, P0, R12, R7, 0x2 ;  /* 0x000000070c0a7211 */ /* 0x000fc800078010ff */
[----:B------:R-:W-:Y:S02]  /*15730*/  LEA.HI.X R11, R12, R8, R4, 0x2, P0 ;  /* 0x000000080c0b7211 */ /* 0x000fe400000f1404 */
[----:B------:R-:W-:-:S05]  /*15740*/  MOV R4, 0xff800000 ;  /* 0xff80000000047802 */ /* 0x000fca0000000f00 */
[----:B------:R1:W-:Y:S02]  /*15750*/  STG.E [R10.64], R4 ;  /* 0x000000040a007986 */ /* 0x0003e4000c101906 */
.L_x_2735:
[----:B------:R-:W-:Y:S05]  /*15760*/  BSYNC B0 ;  /* 0x0000000000007941 */ /* 0x000fea0003800000 */
.L_x_2734:
        /* <DEDUP_REMOVED lines=36> */
.L_x_2787:
[----:B------:R-:W-:Y:S05]  /*159b0*/  BRA.DIV ~URZ, `(.L_x_2737) ;  /* 0x00001e027f007947 */ /* 0x000fea000b800000 */
[----:B------:R4:W1:Y:S02]  /*159c0*/  SHFL.IDX PT, R3, R4, RZ, 0x181f ;  /* 0x00181fff04037589 */ /* 0x00086400000e0000 */
.L_x_2788:
        /* <DEDUP_REMOVED lines=19> */
.L_x_2739:
[----:B------:R-:W-:Y:S05]  /*15b00*/  BSYNC B0 ;  /* 0x0000000000007941 */ /* 0x000fea0003800000 */
.L_x_2738:
[----:B------:R-:W-:Y:S05]  /*15b10*/  BRA.DIV ~URZ, `(.L_x_2740) ;  /* 0x00001d127f007947 */ /* 0x000fea000b800000 */
[----:B---3--:R3:W2:Y:S04]  /*15b20*/  SHFL.IDX PT, R6, R5, 0x1, 0x181f ;  /* 0x00381f0005067f89 */ /* 0x0086a800000e0000 */
[----:B-1----:R3:W1:Y:S02]  /*15b30*/  SHFL.IDX PT, R10, R4, 0x1, 0x181f ;  /* 0x00381f00040a7f89 */ /* 0x00266400000e0000 */
.L_x_2789:
        /* <DEDUP_REMOVED lines=16> */
.L_x_2742:
[----:B------:R-:W-:Y:S05]  /*15c40*/  BSYNC B0 ;  /* 0x0000000000007941 */ /* 0x000fea0003800000 */
.L_x_2741:
[----:B------:R-:W-:Y:S05]  /*15c50*/  BRA.DIV ~URZ, `(.L_x_2743) ;  /* 0x00001c927f007947 */ /* 0x000fea000b800000 */
[----:B--2---:R2:W3:Y:S02]  /*15c60*/  SHFL.IDX PT, R6, R5, 0x2, 0x181f ;  /* 0x00581f0005067f89 */ /* 0x0044e400000e0000 */
.L_x_2790:
[----:B------:R-:W-:Y:S05]  /*15c70*/  BRA.DIV ~URZ, `(.L_x_2744) ;  /* 0x00001ce27f007947 */ /* 0x000fea000b800000 */
[----:B-1----:R1:W2:Y:S02]  /*15c80*/  SHFL.IDX PT, R10, R4, 0x2, 0x181f ;  /* 0x00581f00040a7f89 */ /* 0x0022a400000e0000 */
.L_x_2791:
        /* <DEDUP_REMOVED lines=16> */
.L_x_2746:
[----:B------:R-:W-:Y:S05]  /*15d90*/  BSYNC B0 ;  /* 0x0000000000007941 */ /* 0x000fea0003800000 */
.L_x_2745:
[----:B------:R-:W-:Y:S05]  /*15da0*/  BRA.DIV ~URZ, `(.L_x_2747) ;  /* 0x00001c127f007947 */ /* 0x000fea000b800000 */
[----:B--23--:R-:W2:Y:S04]  /*15db0*/  SHFL.IDX PT, R5, R5, 0x3, 0x181f ;  /* 0x00781f0005057f89 */ /* 0x00cea800000e0000 */
[----:B-1--4-:R-:W1:Y:S02]  /*15dc0*/  SHFL.IDX PT, R4, R4, 0x3, 0x181f ;  /* 0x00781f0004047f89 */ /* 0x012e6400000e0000 */
.L_x_2792:
        /* <DEDUP_REMOVED lines=15> */
.L_x_2727:
[----:B------:R-:W-:Y:S05]  /*15ec0*/  BSYNC B1 ;  /* 0x0000000000017941 */ /* 0x000fea0003800000 */
.L_x_2711:
[----:B------:R-:W-:-:S13]  /*15ed0*/  ISETP.NE.AND P0, PT, R227, RZ, PT ;  /* 0x000000ffe300720c */ /* 0x000fda0003f05270 */
[----:B------:R-:W-:Y:S01]  /*15ee0*/  @P0 WARPSYNC 0xffffffff ;  /* 0xffffffff00000948 */ /* 0x000fe20003800000 */
[----:B------:R-:W-:Y:S06]  /*15ef0*/  @P0 BAR.SYNC.DEFER_BLOCKING 0x5, 0x100 ;  /* 0x0144000000000b1d */ /* 0x000fec0000010000 */
[----:B------:R-:W4:Y:S04]  /*15f00*/  @P0 LDS.128 R204, [0x18100] ;  /* 0x01810000ffcc0984 */ /* 0x000f280000000c00 */
[----:B------:R-:W-:Y:S06]  /*15f10*/  @P0 BAR.ARV 0x4, 0x100 ;  /* 0x0104000000000b1d */ /* 0x000fec0000002000 */
[----:B------:R-:W-:Y:S05]  /*15f20*/  @P0 BRA `(.L_x_2748) ;  /* 0x00000a7000000947 */ /* 0x000fea0003800000 */
[----:B-1----:R-:W-:Y:S01]  /*15f30*/  LOP3.LUT R2, R210, 0x1f, RZ, 0xc0, !PT ;  /* 0x0000001fd2027812 */ /* 0x002fe200078ec0ff */
[----:B--2-4-:R-:W-:-:S03]  /*15f40*/  IMAD.MOV.U32 R5, RZ, RZ, RZ ;  /* 0x000000ffff057224 */ /* 0x014fc600078e00ff */
[----:B------:R-:W-:Y:S01]  /*15f50*/  ISETP.NE.AND P6, PT, R2, 0x1f, PT ;  /* 0x0000001f0200780c */ /* 0x000fe20003fc5270 */
[----:B------:R-:W-:Y:S10]  /*15f60*/  BRA.DIV ~URZ, `(.L_x_2749) ;  /* 0x00001b227f007947 */ /* 0x000ff4000b800000 */
[----:B------:R1:W2:Y:S02]  /*15f70*/  SHFL.IDX PT, R4, R0, RZ, 0x1f ;  /* 0x00001fff00047589 */ /* 0x0002a400000e0000 */
.L_x_2793:
[----:B------:R-:W-:Y:S05]  /*15f80*/  BRA.DIV ~URZ, `(.L_x_2750) ;  /* 0x00001b727f007947 */ /* 0x000fea000b800000 */
[----:B-1----:R-:W1:Y:S02]  /*15f90*/  SHFL.IDX PT, R0, R0, 0x1, 0x1f ;  /* 0x00201f0000007f89 */ /* 0x002e6400000e0000 */
.L_x_2794:
[----:B------:R-:W-:Y:S02]  /*15fa0*/  IMAD.IADD R8, R207, 0x1, R2 ;  /* 0x00000001cf087824 */ /* 0x000fe400078e0202 */
[----:B------:R-:W-:-:S03]  /*15fb0*/  IMAD.MOV.U32 R6, RZ, RZ, RZ ;  /* 0x000000ffff067224 */ /* 0x000fc600078e00ff */
[----:B------:R-:W-:-:S13]  /*15fc0*/  ISETP.GE.OR P0, PT, R8, c[0x0][0x53c], !P6 ;  /* 0x00014f0008007a0c */ /* 0x000fda0007706670 */
[----:B------:R-:W-:Y:S01]  /*15fd0*/  @!P0 IMAD.MOV.U32 R7, RZ, RZ, 0x4 ;  /* 0x00000004ff078424 */ /* 0x000fe200078e00ff */
[----:B------:R-:W-:-:S03]  /*15fe0*/  @!P0 MOV R3, 0x4 ;  /* 0x0000000400038802 */ /* 0x000fc60000000f00 */
[----:B------:R-:W-:-:S04]  /*15ff0*/  @!P0 IMAD.WIDE R10, R8, R7, c[0x0][0x580] ;  /* 0x00016000080a8625 */ /* 0x000fc800078e0207 */
[----:B------:R-:W-:Y:S01]  /*16000*/  @!P0 IMAD.WIDE R8, R8, R3, c[0x0][0x578] ;  /* 0x00015e0008088625 */ /* 0x000fe200078e0203 */
[----:B------:R-:W4:Y:S04]  /*16010*/  @!P0 LDG.E R6, [R10.64] ;  /* 0x000000060a068981 */ /* 0x000f28000c1e1900 */
[----:B------:R5:W4:Y:S01]  /*16020*/  @!P0 LDG.E R5, [R8.64] ;  /* 0x0000000608058981 */ /* 0x000b22000c1e1900 */
[C---:B------:R-:W-:Y:S02]  /*16030*/  ISETP.GE.U32.AND P4, PT, R2.reuse, 0x10, PT ;  /* 0x000000100200780c */ /* 0x040fe40003f86070 */
[C---:B------:R-:W-:Y:S02]  /*16040*/  ISETP.GE.U32.AND P3, PT, R2.reuse, 0x8, PT ;  /* 0x000000080200780c */ /* 0x040fe40003f66070 */
[----:B------:R-:W-:-:S02]  /*16050*/  ISETP.GE.U32.AND P2, PT, R2, 0x4, PT ;  /* 0x000000040200780c */ /* 0x000fc40003f46070 */
[C---:B------:R-:W-:Y:S02]  /*16060*/  ISETP.GE.U32.AND P1, PT, R2.reuse, 0x2, PT ;  /* 0x000000020200780c */ /* 0x040fe40003f26070 */
[----:B------:R-:W-:Y:S02]  /*16070*/  ISETP.NE.AND P5, PT, R2, RZ, PT ;  /* 0x000000ff0200720c */ /* 0x000fe40003fa5270 */
[----:B-----5:R-:W-:Y:S01]  /*16080*/  MOV R9, RZ ;  /* 0x000000ff00097202 */ /* 0x020fe20000000f00 */
[----:B----4-:R-:W-:Y:S01]  /*16090*/  IMAD R8, R5, R6, RZ ;  /* 0x0000000605087224 */ /* 0x010fe200078e02ff */
[----:B------:R-:W-:Y:S07]  /*160a0*/  BRA.DIV ~URZ, `(.L_x_2751) ;  /* 0x00001ac27f007947 */ /* 0x000fee000b800000 */
[----:B------:R4:W3:Y:S02]  /*160b0*/  SHFL.UP PT, R3, R8, 0x1, RZ ;  /* 0x0420000008037989 */ /* 0x0008e400000e00ff */
.L_x_2795:
        /* <DEDUP_REMOVED lines=16> */
.L_x_2796:
[----:B----4-:R-:W-:Y:S01]  /*161c0*/  IMAD R3, R3, c[0x0][0x538], RZ ;  /* 0x00014e0003037a24 */ /* 0x010fe200078e02ff */
[----:B------:R-:W-:Y:S04]  /*161d0*/  BSSY B1, `(.L_x_2753) ;  /* 0x0000077000017945 */ /* 0x000fe80003800000 */
[----:B-1----:R-:W-:-:S04]  /*161e0*/  IADD3 R204, R3, R0, RZ ;  /* 0x0000000003cc7210 */ /* 0x002fc80007ffe0ff */
[----:B--2---:R-:W-:-:S13]  /*161f0*/  ISETP.GT.AND P0, PT, R204, R4, PT ;  /* 0x00000004cc00720c */ /* 0x004fda0003f04270 */
[----:B------:R-:W-:Y:S05]  /*16200*/  @P0 BRA `(.L_x_2754) ;  /* 0x0000024000000947 */ /* 0x000fea0003800000 */
.L_x_2758:
        /* <DEDUP_REMOVED lines=16> */
.L_x_2797:
        /* <DEDUP_REMOVED lines=16> */
.L_x_2798:
[----:B--2---:R-:W-:-:S05]  /*16410*/  IMAD R3, R3, c[0x0][0x538], RZ ;  /* 0x00014e0003037a24 */ /* 0x004fca00078e02ff */
[----:B------:R-:W-:-:S04]  /*16420*/  IADD3 R204, R3, R204, RZ ;  /* 0x000000cc03cc7210 */ /* 0x000fc80007ffe0ff */
[----:B------:R-:W-:-:S13]  /*16430*/  ISETP.GT.AND P0, PT, R204, R4, PT ;  /* 0x00000004cc00720c */ /* 0x000fda0003f04270 */
[----:B-1----:R-:W-:Y:S05]  /*16440*/  @!P0 BRA `(.L_x_2758) ;  /* 0xfffffdc000008947 */ /* 0x002fea000383ffff */
.L_x_2754:
[----:B------:R-:W-:-:S05]  /*16450*/  IADD3 R204, -R3, R204, RZ ;  /* 0x000000cc03cc7210 */ /* 0x000fca0007ffe1ff */
[----:B------:R-:W-:-:S05]  /*16460*/  IMAD R0, R8, c[0x0][0x538], R204 ;  /* 0x00014e0008007a24 */ /* 0x000fca00078e02cc */
[----:B------:R-:W-:Y:S01]  /*16470*/  ISETP.GT.AND P0, PT, R0, R4, PT ;  /* 0x000000040000720c */ /* 0x000fe20003f04270 */
[----:B------:R-:W-:-:S12]  /*16480*/  BRA.DIV ~URZ, `(.L_x_2759) ;  /* 0x00001b027f007947 */ /* 0x000fd8000b800000 */
[----:B------:R-:W-:-:S04]  /*16490*/  VOTE.ANY R7, PT, !P0 ;  /* 0x0000000000077806 */ /* 0x000fc800040e0100 */
.L_x_2799:
[----:B------:R1:W2:Y:S01]  /*164a0*/  POPC R0, R7 ;  /* 0x0000000700007309 */ /* 0x0002a20000000000 */
[----:B------:R-:W-:Y:S05]  /*164b0*/  BRA.DIV ~URZ, `(.L_x_2760) ;  /* 0x00001b127f007947 */ /* 0x000fea000b800000 */
[----:B--2---:R2:W4:Y:S04]  /*164c0*/  SHFL.IDX PT, R6, R6, R0, 0x1f ;  /* 0x00001f0006067589 */ /* 0x00452800000e0000 */
[----:B------:R2:W1:Y:S02]  /*164d0*/  SHFL.IDX PT, R5, R5, R0, 0x1f ;  /* 0x00001f0005057589 */ /* 0x00046400000e0000 */
.L_x_2800:
[----:B------:R-:W-:Y:S01]  /*164e0*/  ISETP.NE.AND P0, PT, R7, RZ, PT ;  /* 0x000000ff0700720c */ /* 0x000fe20003f05270 */
[----:B------:R-:W-:-:S12]  /*164f0*/  BSSY B0, `(.L_x_2761) ;  /* 0x0000005000007945 */ /* 0x000fd80003800000 */
[----:B------:R-:W-:Y:S05]  /*16500*/  @!P0 BRA `(.L_x_2762) ;  /* 0x0000003000008947 */ /* 0x000fea0003800000 */
[----:B------:R-:W-:Y:S01]  /*16510*/  IADD3 R9, R0, -0x1, RZ ;  /* 0xffffffff00097810 */ /* 0x000fe20007ffe0ff */
[----:B------:R-:W-:Y:S05]  /*16520*/  BRA.DIV ~URZ, `(.L_x_2763) ;  /* 0x00001b727f007947 */ /* 0x000fea000b800000 */
[----:B------:R2:W3:Y:S02]  /*16530*/  SHFL.IDX PT, R9, R8, R9, 0x1f ;  /* 0x00001f0908097589 */ /* 0x0004e400000e0000 */
.L_x_2762:
[----:B------:R-:W-:Y:S05]  /*16540*/  BSYNC B0 ;  /* 0x0000000000007941 */ /* 0x000fea0003800000 */
.L_x_2761:
[-C--:B----4-:R-:W-:Y:S01]  /*16550*/  IABS R3, R6.reuse ;  /* 0x0000000600037213 */ /* 0x090fe20000000000 */
[----:B---3--:R-:W-:Y:S01]  /*16560*/  IMAD R204, R9, c[0x0][0x538], R204 ;  /* 0x00014e0009cc7a24 */ /* 0x008fe200078e02cc */
[----:B-12---:R-:W-:Y:S02]  /*16570*/  IABS R8, R5 ;  /* 0x0000000500087213 */ /* 0x006fe40000000000 */
[----:B------:R-:W1:Y:S01]  /*16580*/  I2F.RP R12, R3 ;  /* 0x00000003000c7306 */ /* 0x000e620000209400 */
[----:B------:R-:W-:Y:S01]  /*16590*/  IMAD.IADD R205, R4, 0x1, -R204 ;  /* 0x0000000104cd7824 */ /* 0x000fe200078e0acc */
[----:B------:R-:W-:Y:S02]  /*165a0*/  IABS R4, R6 ;  /* 0x0000000600047213 */ /* 0x000fe40000000000 */
[----:B------:R-:W-:-:S03]  /*165b0*/  IADD3 R207, R0, R207, RZ ;  /* 0x000000cf00cf7210 */ /* 0x000fc60007ffe0ff */
        /* <DEDUP_REMOVED lines=12> */
[----:B------:R-:W-:Y:S02]  /*16680*/  IMAD R9, R9, R3, RZ ;  /* 0x0000000309097224 */ /* 0x000fe400078e02ff */
[----:B--2---:R-:W-:Y:S02]  /*16690*/  IMAD.MOV.U32 R10, RZ, RZ, RZ ;  /* 0x000000ffff0a7224 */ /* 0x004fe400078e00ff */
[----:B------:R-:W-:-:S06]  /*166a0*/  IMAD.HI.U32 R9, R13, R9, R12 ;  /* 0x000000090d097227 */ /* 0x000fcc00078e000c */
[----:B------:R-:W-:-:S04]  /*166b0*/  IMAD.HI.U32 R9, R9, R7, RZ ;  /* 0x0000000709097227 */ /* 0x000fc800078e00ff */
[----:B------:R-:W-:Y:S02]  /*166c0*/  IMAD R4, R9, R4, R7 ;  /* 0x0000000409047224 */ /* 0x000fe400078e0207 */
[----:B---3--:R-:W-:-:S03]  /*166d0*/  IMAD.MOV R7, RZ, RZ, -R11 ;  /* 0x000000ffff077224 */ /* 0x008fc600078e0a0b */
[----:B------:R-:W-:Y:S01]  /*166e0*/  ISETP.GT.U32.AND P0, PT, R3, R4, PT ;  /* 0x000000040300720c */ /* 0x000fe20003f04070 */
[----:B------:R-:W-:-:S04]  /*166f0*/  IMAD R7, R7, R8, RZ ;  /* 0x0000000807077224 */ /* 0x000fc800078e02ff */
[----:B------:R-:W-:-:S08]  /*16700*/  IMAD.HI.U32 R7, R11, R7, R10 ;  /* 0x000000070b077227 */ /* 0x000fd000078e000a */
[-C--:B------:R-:W-:Y:S02]  /*16710*/  @!P0 IADD3 R4, R4, -R3.reuse, RZ ;  /* 0x8000000304048210 */ /* 0x080fe40007ffe0ff */
[----:B------:R-:W-:Y:S02]  /*16720*/  @!P0 IADD3 R9, R9, 0x1, RZ ;  /* 0x0000000109098810 */ /* 0x000fe40007ffe0ff */
[----:B------:R-:W-:Y:S02]  /*16730*/  ISETP.GE.U32.AND P2, PT, R4, R3, PT ;  /* 0x000000030400720c */ /* 0x000fe40003f46070 */
[----:B------:R-:W-:Y:S02]  /*16740*/  LOP3.LUT R3, R205, R6, RZ, 0x3c, !PT ;  /* 0x00000006cd037212 */ /* 0x000fe400078e3cff */
[----:B------:R-:W-:Y:S02]  /*16750*/  ISETP.NE.AND P0, PT, R6, RZ, PT ;  /* 0x000000ff0600720c */ /* 0x000fe40003f05270 */
[----:B------:R-:W-:-:S02]  /*16760*/  ISETP.GE.AND P1, PT, R3, RZ, PT ;  /* 0x000000ff0300720c */ /* 0x000fc40003f26270 */
        /* <DEDUP_REMOVED lines=25> */
.L_x_2755:
[----:B------:R-:W-:Y:S01]  /*16900*/  IMAD.MOV.U32 R204, RZ, RZ, R4 ;  /* 0x000000ffffcc7224 */ /* 0x000fe200078e0004 */
[----:B------:R-:W-:Y:S01]  /*16910*/  MOV R206, RZ ;  /* 0x000000ff00ce7202 */ /* 0x000fe20000000f00 */
[----:B------:R-:W-:Y:S01]  /*16920*/  IMAD.MOV.U32 R205, RZ, RZ, RZ ;  /* 0x000000ffffcd7224 */ /* 0x000fe200078e00ff */
[----:B------:R-:W-:Y:S02]  /*16930*/  MOV R207, c[0x0][0x53c] ;  /* 0x00014f0000cf7a02 */ /* 0x000fe40000000f00 */
.L_x_2764:
[----:B------:R-:W-:Y:S05]  /*16940*/  BSYNC B1 ;  /* 0x0000000000017941 */ /* 0x000fea0003800000 */
.L_x_2753:
[----:B------:R-:W-:Y:S01]  /*16950*/  WARPSYNC 0xffffffff ;  /* 0xffffffff00007948 */ /* 0x000fe20003800000 */
[----:B------:R-:W-:Y:S01]  /*16960*/  BAR.SYNC.DEFER_BLOCKING 0x4, 0x100 ;  /* 0x0104000000007b1d */ /* 0x000fe20000010000 */
[----:B------:R-:W-:-:S13]  /*16970*/  ISETP.NE.AND P0, PT, R2, RZ, PT ;  /* 0x000000ff0200720c */ /* 0x000fda0003f05270 */
[----:B------:R1:W-:Y:S04]  /*16980*/  @!P0 STS.128 [0x18100], R204 ;  /* 0x018100ccff008388 */ /* 0x0003e80000000c00 */
[----:B------:R-:W-:Y:S06]  /*16990*/  BAR.ARV 0x5, 0x100 ;  /* 0x0144000000007b1d */ /* 0x000fec0000002000 */
.L_x_2748:
[----:B----4-:R-:W-:-:S13]  /*169a0*/  ISETP.GE.AND P0, PT, R207, c[0x0][0x53c], PT ;  /* 0x00014f00cf007a0c */ /* 0x010fda0003f06270 */
[----:B-123--:R-:W-:Y:S01]  /*169b0*/  @P0 CALL.REL.NOINC `(.L_x_2765) ;  /* 0x0000001000000944 */ /* 0x00efe20003c00000 */
[----:B------:R-:W-:Y:S05]  /*169c0*/  BRA `(.L_x_2766) ;  /* 0xfffeaba000007947 */ /* 0x000fea000383ffff */
.L_x_2765:
[----:B------:R-:W-:Y:S05]  /*169d0*/  EXIT ;  /* 0x000000000000794d */ /* 0x000fea0003800000 */
.L_x_2609:
[----:B------:R-:W-:Y:S01]  /*169e0*/  IMAD.MOV.U32 R8, RZ, RZ, R6 ;  /* 0x000000ffff087224 */ /* 0x000fe200078e0006 */
[----:B------:R-:W-:Y:S02]  /*169f0*/  MOV R7, 0x1 ;  /* 0x0000000100077802 */ /* 0x000fe40000000f00 */
[----:B------:R-:W-:Y:S02]  /*16a00*/  MOV R3, 0x16a20 ;  /* 0x00016a2000037802 */ /* 0x000fe40000000f00 */
[----:B------:R-:W-:Y:S05]  /*16a10*/  CALL.REL.NOINC `($__internal_58_$__cuda_sm70_shflsync_up_p) ;  /* 0x0000179000007944 */ /* 0x000fea0003c00000 */
[----:B--2---:R-:W-:Y:S01]  /*16a20*/  MOV R3, R7 ;  /* 0x0000000700037202 */ /* 0x004fe20000000f00 */
[----:B-1----:R-:W-:Y:S05]  /*16a30*/  BRA `(.L_x_2767) ;  /* 0xfffe9a2000007947 */ /* 0x002fea000383ffff */
.L_x_2610:
[----:B------:R-:W-:Y:S01]  /*16a40*/  IMAD.MOV.U32 R8, RZ, RZ, R6 ;  /* 0x000000ffff087224 */ /* 0x000fe200078e0006 */
[----:B------:R-:W-:Y:S02]  /*16a50*/  MOV R7, 0x2 ;  /* 0x0000000200077802 */ /* 0x000fe40000000f00 */
[----:B------:R-:W-:Y:S02]  /*16a60*/  MOV R3, 0x16a80 ;  /* 0x00016a8000037802 */ /* 0x000fe40000000f00 */
[----:B------:R-:W-:Y:S05]  /*16a70*/  CALL.REL.NOINC `($__internal_58_$__cuda_sm70_shflsync_up_p) ;  /* 0x0000173000007944 */ /* 0x000fea0003c00000 */
[----:B--2---:R-:W-:Y:S02]  /*16a80*/  SEL R7, R7, RZ, P4 ;  /* 0x000000ff07077207 */ /* 0x004fe40002000000 */
[----:B------:R-:W-:-:S03]  /*16a90*/  MOV R3, 0x16ae0 ;  /* 0x00016ae000037802 */ /* 0x000fc60000000f00 */
[----:B------:R-:W-:Y:S01]  /*16aa0*/  IMAD.IADD R6, R6, 0x1, R7 ;  /* 0x0000000106067824 */ /* 0x000fe200078e0207 */
[----:B------:R-:W-:-:S03]  /*16ab0*/  MOV R7, 0x4 ;  /* 0x0000000400077802 */ /* 0x000fc60000000f00 */
[----:B-1----:R-:W-:Y:S02]  /*16ac0*/  IMAD.MOV.U32 R8, RZ, RZ, R6 ;  /* 0x000000ffff087224 */ /* 0x002fe400078e0006 */
        /* <DEDUP_REMOVED lines=13> */
[----:B--2---:R-:W-:Y:S01]  /*16ba0*/  SEL R7, R7, RZ, P1 ;  /* 0x000000ff07077207 */ /* 0x004fe20000800000 */
[----:B------:R-:W-:Y:S01]  /*16bb0*/  IMAD.MOV.U32 R11, RZ, RZ, 0x1f ;  /* 0x0000001fff0b7424 */ /* 0x000fe200078e00ff */
[----:B------:R-:W-:Y:S02]  /*16bc0*/  MOV R10, 0x1f ;  /* 0x0000001f000a7802 */ /* 0x000fe40000000f00 */
[----:B------:R-:W-:Y:S01]  /*16bd0*/  MOV R3, 0x16c10 ;  /* 0x00016c1000037802 */ /* 0x000fe20000000f00 */
[----:B------:R-:W-:-:S04]  /*16be0*/  IMAD.IADD R6, R6, 0x1, R7 ;  /* 0x0000000106067824 */ /* 0x000fc800078e0207 */
[----:B------:R-:W-:Y:S02]  /*16bf0*/  IMAD.MOV.U32 R12, RZ, RZ, R6 ;  /* 0x000000ffff0c7224 */ /* 0x000fe400078e0006 */
[----:B-1----:R-:W-:Y:S05]  /*16c00*/  CALL.REL.NOINC `($__internal_57_$__cuda_sm70_shflsync_idx_p) ;  /* 0x0000155000007944 */ /* 0x002fea0003c00000 */
[----:B------:R-:W-:Y:S05]  /*16c10*/  BRA `(.L_x_2768) ;  /* 0xfffe994000007947 */ /* 0x000fea000383ffff */
.L_x_2612:
[----:B------:R-:W-:Y:S02]  /*16c20*/  SEL R3, RZ, 0x1, P0 ;  /* 0x00000001ff037807 */ /* 0x000fe40000000000 */
[----:B------:R-:W-:Y:S02]  /*16c30*/  MOV R0, 0x16c50 ;  /* 0x00016c5000007802 */ /* 0x000fe40000000f00 */
[----:B------:R-:W-:Y:S05]  /*16c40*/  CALL.REL.NOINC `($__internal_59_$__cuda_sm70_votesync_ballot) ;  /* 0x000015b000007944 */ /* 0x000fea0003c00000 */
[----:B------:R-:W-:Y:S05]  /*16c50*/  BRA `(.L_x_2769) ;  /* 0xfffe999000007947 */ /* 0x000fea000383ffff */
.L_x_2613:
[----:B------:R-:W-:Y:S01]  /*16c60*/  IMAD.MOV.U32 R12, RZ, RZ, R5 ;  /* 0x000000ffff0c7224 */ /* 0x000fe200078e0005 */
[----:B--2---:R-:W-:Y:S01]  /*16c70*/  MOV R11, R0 ;  /* 0x00000000000b7202 */ /* 0x004fe20000000f00 */
[----:B------:R-:W-:Y:S01]  /*16c80*/  IMAD.MOV.U32 R10, RZ, RZ, 0x1f ;  /* 0x0000001fff0a7424 */ /* 0x000fe200078e00ff */
[----:B------:R-:W-:Y:S02]  /*16c90*/  MOV R3, 0x16cb0 ;  /* 0x00016cb000037802 */ /* 0x000fe40000000f00 */
[----:B-1----:R-:W-:Y:S05]  /*16ca0*/  CALL.REL.NOINC `($__internal_57_$__cuda_sm70_shflsync_idx_p) ;  /* 0x000014b000007944 */ /* 0x002fea0003c00000 */
[----:B------:R-:W-:Y:S01]  /*16cb0*/  IMAD.MOV.U32 R5, RZ, RZ, R10 ;  /* 0x000000ffff057224 */ /* 0x000fe200078e000a */
[----:B------:R-:W-:Y:S01]  /*16cc0*/  MOV R12, R4 ;  /* 0x00000004000c7202 */ /* 0x000fe20000000f00 */
[----:B------:R-:W-:Y:S01]  /*16cd0*/  IMAD.MOV.U32 R8, RZ, RZ, RZ ;  /* 0x000000ffff087224 */ /* 0x000fe200078e00ff */
[----:B------:R-:W-:Y:S01]  /*16ce0*/  MOV R11, R0 ;  /* 0x00000000000b7202 */ /* 0x000fe20000000f00 */
[----:B------:R-:W-:Y:S01]  /*16cf0*/  IMAD.MOV.U32 R10, RZ, RZ, 0x1f ;  /* 0x0000001fff0a7424 */ /* 0x000fe200078e00ff */
[----:B------:R-:W-:-:S02]  /*16d00*/  MOV R3, 0x16d20 ;  /* 0x00016d2000037802 */ /* 0x000fc40000000f00 */
[----:B------:R-:W-:Y:S05]  /*16d10*/  CALL.REL.NOINC `($__internal_57_$__cuda_sm70_shflsync_idx_p) ;  /* 0x0000144000007944 */ /* 0x000fea0003c00000 */
[----:B------:R-:W-:Y:S01]  /*16d20*/  MOV R4, R10 ;  /* 0x0000000a00047202 */ /* 0x000fe20000000f00 */
[----:B------:R-:W-:Y:S05]  /*16d30*/  BRA `(.L_x_2770) ;  /* 0xfffe990000007947 */ /* 0x000fea000383ffff */
.L_x_2616:
[----:B------:R-:W-:Y:S01]  /*16d40*/  IMAD.MOV.U32 R12, RZ, RZ, R6 ;  /* 0x000000ffff0c7224 */ /* 0x000fe200078e0006 */
[----:B------:R-:W-:Y:S01]  /*16d50*/  MOV R11, R8 ;  /* 0x00000008000b7202 */ /* 0x000fe20000000f00 */
[----:B------:R-:W-:Y:S01]  /*16d60*/  IMAD.MOV.U32 R10, RZ, RZ, 0x1f ;  /* 0x0000001fff0a7424 */ /* 0x000fe200078e00ff */
[----:B------:R-:W-:-:S02]  /*16d70*/  MOV R3, 0x16d90 ;  /* 0x00016d9000037802 */ /* 0x000fc40000000f00 */
[----:B-1234-:R-:W-:Y:S05]  /*16d80*/  CALL.REL.NOINC `($__internal_57_$__cuda_sm70_shflsync_idx_p) ;  /* 0x000013d000007944 */ /* 0x01efea0003c00000 */
[----:B------:R-:W-:Y:S01]  /*16d90*/  MOV R8, R10 ;  /* 0x0000000a00087202 */ /* 0x000fe20000000f00 */
[----:B------:R-:W-:Y:S05]  /*16da0*/  BRA `(.L_x_2615) ;  /* 0xfffe98f000007947 */ /* 0x000fea000383ffff */
.L_x_2652:
[----:B------:R-:W-:Y:S01]  /*16db0*/  IMAD.MOV.U32 R12, RZ, RZ, R7 ;  /* 0x000000ffff0c7224 */ /* 0x000fe200078e0007 */
[----:B------:R-:W-:Y:S01]  /*16dc0*/  MOV R11, RZ ;  /* 0x000000ff000b7202 */ /* 0x000fe20000000f00 */
[----:B------:R-:W-:Y:S01]  /*16dd0*/  IMAD.MOV.U32 R10, RZ, RZ, 0x181f ;  /* 0x0000181fff0a7424 */ /* 0x000fe200078e00ff */
[----:B------:R-:W-:-:S02]  /*16de0*/  MOV R3, 0x16e00 ;  /* 0x00016e0000037802 */ /* 0x000fc40000000f00 */
[----:B-1---5:R-:W-:Y:S05]  /*16df0*/  CALL.REL.NOINC `($__internal_57_$__cuda_sm70_shflsync_idx_p) ;  /* 0x0000136000007944 */ /* 0x022fea0003c00000 */
[----:B------:R-:W-:Y:S01]  /*16e00*/  MOV R9, R10 ;  /* 0x0000000a00097202 */ /* 0x000fe20000000f00 */
[----:B------:R-:W-:Y:S05]  /*16e10*/  BRA `(.L_x_2771) ;  /* 0xffff08d000007947 */ /* 0x000fea000383ffff */
.L_x_2653:
[----:B------:R-:W-:Y:S01]  /*16e20*/  IMAD.MOV.U32 R12, RZ, RZ, R8 ;  /* 0x000000ffff0c7224 */ /* 0x000fe200078e0008 */
[----:B------:R-:W-:Y:S01]  /*16e30*/  MOV R11, RZ ;  /* 0x000000ff000b7202 */ /* 0x000fe20000000f00 */
[----:B------:R-:W-:Y:S01]  /*16e40*/  IMAD.MOV.U32 R10, RZ, RZ, 0x181f ;  /* 0x0000181fff0a7424 */ /* 0x000fe200078e00ff */
[----:B------:R-:W-:-:S02]  /*16e50*/  MOV R3, 0x16e70 ;  /* 0x00016e7000037802 */ /* 0x000fc40000000f00 */
[----:B-123-5:R-:W-:Y:S05]  /*16e60*/  CALL.REL.NOINC `($__internal_57_$__cuda_sm70_shflsync_idx_p) ;  /* 0x000012f000007944 */ /* 0x02efea0003c00000 */
[----:B------:R-:W-:Y:S01]  /*16e70*/  MOV R3, R10 ;  /* 0x0000000a00037202 */ /* 0x000fe20000000f00 */
[----:B------:R-:W-:Y:S05]  /*16e80*/  BRA `(.L_x_2772) ;  /* 0xffff088000007947 */ /* 0x000fea000383ffff */
.L_x_2656:
[----:B-1----:R-:W-:Y:S01]  /*16e90*/  IMAD.MOV.U32 R12, RZ, RZ, R7 ;  /* 0x000000ffff0c7224 */ /* 0x002fe200078e0007 */
[----:B------:R-:W-:Y:S01]  /*16ea0*/  MOV R11, 0x1 ;  /* 0x00000001000b7802 */ /* 0x000fe20000000f00 */
[----:B------:R-:W-:Y:S01]  /*16eb0*/  IMAD.MOV.U32 R10, RZ, RZ, 0x181f ;  /* 0x0000181fff0a7424 */ /* 0x000fe200078e00ff */
[----:B------:R-:W-:-:S02]  /*16ec0*/  MOV R3, 0x16ee0 ;  /* 0x00016ee000037802 */ /* 0x000fc40000000f00 */
[----:B--2345:R-:W-:Y:S05]  /*16ed0*/  CALL.REL.NOINC `($__internal_57_$__cuda_sm70_shflsync_idx_p) ;  /* 0x0000128000007944 */ /* 0x03cfea0003c00000 */
[----:B------:R-:W-:Y:S01]  /*16ee0*/  IMAD.MOV.U32 R9, RZ, RZ, R10 ;  /* 0x000000ffff097224 */ /* 0x000fe200078e000a */
[----:B------:R-:W-:Y:S01]  /*16ef0*/  MOV R11, 0x1 ;  /* 0x00000001000b7802 */ /* 0x000fe20000000f00 */
[----:B------:R-:W-:Y:S01]  /*16f00*/  IMAD.MOV.U32 R12, RZ, RZ, R8 ;  /* 0x000000ffff0c7224 */ /* 0x000fe200078e0008 */
[----:B------:R-:W-:-:S02]  /*16f10*/  MOV R10, 0x181f ;  /* 0x0000181f000a7802 */ /* 0x000fc40000000f00 */
[----:B------:R-:W-:Y:S02]  /*16f20*/  MOV R3, 0x16f40 ;  /* 0x00016f4000037802 */ /* 0x000fe40000000f00 */
[----:B------:R-:W-:Y:S05]  /*16f30*/  CALL.REL.NOINC `($__internal_57_$__cuda_sm70_shflsync_idx_p) ;  /* 0x0000122000007944 */ /* 0x000fea0003c00000 */
[----:B------:R-:W-:Y:S05]  /*16f40*/  BRA `(.L_x_2773) ;  /* 0xffff092000007947 */ /* 0x000fea000383ffff */
.L_x_2659:
[----:B-1----:R-:W-:Y:S01]  /*16f50*/  IMAD.MOV.U32 R12, RZ, RZ, R7 ;  /* 0x000000ffff0c7224 */ /* 0x002fe200078e0007 */
[----:B------:R-:W-:Y:S01]  /*16f60*/  MOV R11, 0x2 ;  /* 0x00000002000b7802 */ /* 0x000fe20000000f00 */
[----:B------:R-:W-:Y:S01]  /*16f70*/  IMAD.MOV.U32 R10, RZ, RZ, 0x181f ;  /* 0x0000181fff0a7424 */ /* 0x000fe200078e00ff */
[----:B------:R-:W-:Y:S02]  /*16f80*/  MOV R3, 0x16fa0 ;  /* 0x00016fa000037802 */ /* 0x000fe40000000f00 */
[----:B--2345:R-:W-:Y:S05]  /*16f90*/  CALL.REL.NOINC `($__internal_57_$__cuda_sm70_shflsync_idx_p) ;  /* 0x000011c000007944 */ /* 0x03cfea0003c00000 */
[----:B------:R-:W-:Y:S01]  /*16fa0*/  MOV R9, R10 ;  /* 0x0000000a00097202 */ /* 0x000fe20000000f00 */
[----:B------:R-:W-:Y:S05]  /*16fb0*/  BRA `(.L_x_2774) ;  /* 0xffff09e000007947 */ /* 0x000fea000383ffff */
.L_x_2660:
[----:B-1----:R-:W-:Y:S01]  /*16fc0*/  IMAD.MOV.U32 R12, RZ, RZ, R8 ;  /* 0x000000ffff0c7224 */ /* 0x002fe200078e0008 */
[----:B------:R-:W-:Y:S01]  /*16fd0*/  MOV R11, 0x2 ;  /* 0x00000002000b7802 */ /* 0x000fe20000000f00 */
[----:B------:R-:W-:Y:S01]  /*16fe0*/  IMAD.MOV.U32 R10, RZ, RZ, 0x181f ;  /* 0x0000181fff0a7424 */ /* 0x000fe200078e00ff */
[----:B------:R-:W-:Y:S02]  /*16ff0*/  MOV R3, 0x17010 ;  /* 0x0001701000037802 */ /* 0x000fe40000000f00 */
[----:B--2345:R-:W-:Y:S05]  /*17000*/  CALL.REL.NOINC `($__internal_57_$__cuda_sm70_shflsync_idx_p) ;  /* 0x0000115000007944 */ /* 0x03cfea0003c00000 */
[----:B------:R-:W-:Y:S05]  /*17010*/  BRA `(.L_x_2775) ;  /* 0xffff09a000007947 */ /* 0x000fea000383ffff */
.L_x_2663:
[----:B--2---:R-:W-:Y:S01]  /*17020*/  IMAD.MOV.U32 R12, RZ, RZ, R7 ;  /* 0x000000ffff0c7224 */ /* 0x004fe200078e0007 */
[----:B------:R-:W-:Y:S01]  /*17030*/  MOV R11, 0x3 ;  /* 0x00000003000b7802 */ /* 0x000fe20000000f00 */
[----:B------:R-:W-:Y:S01]  /*17040*/  IMAD.MOV.U32 R10, RZ, RZ, 0x181f ;  /* 0x0000181fff0a7424 */ /* 0x000fe200078e00ff */
[----:B------:R-:W-:-:S02]  /*17050*/  MOV R3, 0x17070 ;  /* 0x0001707000037802 */ /* 0x000fc40000000f00 */
[----:B-1-345:R-:W-:Y:S05]  /*17060*/  CALL.REL.NOINC `($__internal_57_$__cuda_sm70_shflsync_idx_p) ;  /* 0x000010f000007944 */ /* 0x03afea0003c00000 */
[----:B------:R-:W-:Y:S01]  /*17070*/  IMAD.MOV.U32 R7, RZ, RZ, R10 ;  /* 0x000000ffff077224 */ /* 0x000fe200078e000a */
[----:B------:R-:W-:Y:S01]  /*17080*/  MOV R11, 0x3 ;  /* 0x00000003000b7802 */ /* 0x000fe20000000f00 */
[----:B------:R-:W-:Y:S01]  /*17090*/  IMAD.MOV.U32 R12, RZ, RZ, R8 ;  /* 0x000000ffff0c7224 */ /* 0x000fe200078e0008 */
[----:B------:R-:W-:-:S02]  /*170a0*/  MOV R10, 0x181f ;  /* 0x0000181f000a7802 */ /* 0x000fc40000000f00 */
[----:B------:R-:W-:Y:S02]  /*170b0*/  MOV R3, 0x170d0 ;  /* 0x000170d000037802 */ /* 0x000fe40000000f00 */
[----:B------:R-:W-:Y:S05]  /*170c0*/  CALL.REL.NOINC `($__internal_57_$__cuda_sm70_shflsync_idx_p) ;  /* 0x0000109000007944 */ /* 0x000fea0003c00000 */
[----:B------:R-:W-:Y:S01]  /*170d0*/  MOV R8, R10 ;  /* 0x0000000a00087202 */ /* 0x000fe20000000f00 */
[----:B------:R-:W-:Y:S05]  /*170e0*/  BRA `(.L_x_2776) ;  /* 0xffff0a1000007947 */ /* 0x000fea000383ffff */
.L_x_2708:
[----:B------:R-:W-:Y:S01]  /*170f0*/  IMAD.MOV.U32 R7, RZ, RZ, R252 ;  /* 0x000000ffff077224 */ /* 0x000fe200078e00fc */
[----:B------:R-:W-:Y:S01]  /*17100*/  MOV R4, 0x1f ;  /* 0x0000001f00047802 */ /* 0x000fe20000000f00 */
[----:B------:R-:W-:Y:S01]  /*17110*/  IMAD.MOV.U32 R6, RZ, RZ, 0x2 ;  /* 0x00000002ff067424 */ /* 0x000fe200078e00ff */
[----:B------:R-:W-:Y:S02]  /*17120*/  MOV R2, 0xffffffff ;  /* 0xffffffff00027802 */ /* 0x000fe40000000f00 */
[----:B------:R-:W-:Y:S02]  /*17130*/  MOV R5, 0x17150 ;  /* 0x0001715000057802 */ /* 0x000fe40000000f00 */
[----:B------:R-:W-:Y:S05]  /*17140*/  CALL.REL.NOINC `($__internal_56_$__cuda_sm70_shflsync_bfly_p) ;  /* 0x00000fc000007944 */ /* 0x000fea0003c00000 */
[----:B--2---:R-:W-:Y:S01]  /*17150*/  FADD.FTZ R0, R252, R6 ;  /* 0x00000006fc007221 */ /* 0x004fe20000010000 */
[----:B------:R-:W-:Y:S02]  /*17160*/  MOV R6, 0x1 ;  /* 0x0000000100067802 */ /* 0x000fe40000000f00 */
[----:B------:R-:W-:Y:S02]  /*17170*/  MOV R5, 0x171a0 ;  /* 0x000171a000057802 */ /* 0x000fe40000000f00 */
[----:B-1----:R-:W-:-:S02]  /*17180*/  MOV R7, R0 ;  /* 0x0000000000077202 */ /* 0x002fc40000000f00 */
[----:B------:R-:W-:Y:S05]  /*17190*/  CALL.REL.NOINC `($__internal_56_$__cuda_sm70_shflsync_bfly_p) ;  /* 0x00000f7000007944 */ /* 0x000fea0003c00000 */
[----:B--2---:R-:W-:Y:S01]  /*171a0*/  FADD.FTZ R0, R0, R6 ;  /* 0x0000000600007221 */ /* 0x004fe20000010000 */
[----:B-1----:R-:W-:-:S02]  /*171b0*/  MOV R7, R251 ;  /* 0x000000fb00077202 */ /* 0x002fc40000000f00 */
[----:B------:R-:W-:Y:S02]  /*171c0*/  MOV R6, 0x2 ;  /* 0x0000000200067802 */ /* 0x000fe40000000f00 */
[----:B------:R-:W-:Y:S02]  /*171d0*/  MOV R5, 0x171f0 ;  /* 0x000171f000057802 */ /* 0x000fe40000000f00 */
[----:B------:R-:W-:Y:S05]  /*171e0*/  CALL.REL.NOINC `($__internal_56_$__cuda_sm70_shflsync_bfly_p) ;  /* 0x00000f2000007944 */ /* 0x000fea0003c00000 */
[----:B--2---:R-:W-:Y:S01]  /*171f0*/  FADD.FTZ R251, R251, R6 ;  /* 0x00000006fbfb7221 */ /* 0x004fe20000010000 */
[----:B------:R-:W-:Y:S02]  /*17200*/  MOV R6, 0x1 ;  /* 0x0000000100067802 */ /* 0x000fe40000000f00 */
[----:B------:R-:W-:Y:S02]  /*17210*/  MOV R5, 0x17240 ;  /* 0x0001724000057802 */ /* 0x000fe40000000f00 */
[----:B-1----:R-:W-:Y:S02]  /*17220*/  MOV R7, R251 ;  /* 0x000000fb00077202 */ /* 0x002fe40000000f00 */
[----:B------:R-:W-:Y:S05]  /*17230*/  CALL.REL.NOINC `($__internal_56_$__cuda_sm70_shflsync_bfly_p) ;  /* 0x00000ed000007944 */ /* 0x000fea0003c00000 */
[----:B--2---:R-:W-:Y:S01]  /*17240*/  MOV R10, R6 ;  /* 0x00000006000a7202 */ /* 0x004fe20000000f00 */
[----:B-1----:R-:W-:Y:S05]  /*17250*/  BRA `(.L_x_2777) ;  /* 0xffffb19000007947 */ /* 0x002fea000383ffff */
.L_x_2715:
[----:B---34-:R-:W-:Y:S01]  /*17260*/  IMAD.MOV.U32 R12, RZ, RZ, R2 ;  /* 0x000000ffff0c7224 */ /* 0x018fe200078e0002 */
[----:B------:R-:W-:Y:S01]  /*17270*/  MOV R11, RZ ;  /* 0x000000ff000b7202 */ /* 0x000fe20000000f00 */
[----:B------:R-:W-:Y:S01]  /*17280*/  IMAD.MOV.U32 R10, RZ, RZ, 0x181f ;  /* 0x0000181fff0a7424 */ /* 0x000fe200078e00ff */
[----:B------:R-:W-:-:S02]  /*17290*/  MOV R3, 0x172b0 ;  /* 0x000172b000037802 */ /* 0x000fc40000000f00 */
[----:B-12---:R-:W-:Y:S05]  /*172a0*/  CALL.REL.NOINC `($__internal_57_$__cuda_sm70_shflsync_idx_p) ;  /* 0x00000eb000007944 */ /* 0x006fea0003c00000 */
[----:B------:R-:W-:Y:S01]  /*172b0*/  MOV R61, R10 ;  /* 0x0000000a003d7202 */ /* 0x000fe20000000f00 */
[----:B------:R-:W-:Y:S05]  /*172c0*/  BRA `(.L_x_2778) ;  /* 0xffffc8b000007947 */ /* 0x000fea000383ffff */
.L_x_2716:
[----:B------:R-:W-:Y:S01]  /*172d0*/  IMAD.MOV.U32 R12, RZ, RZ, R8 ;  /* 0x000000ffff0c7224 */ /* 0x000fe200078e0008 */
[----:B------:R-:W-:Y:S01]  /*172e0*/  MOV R11, RZ ;  /* 0x000000ff000b7202 */ /* 0x000fe20000000f00 */
[----:B------:R-:W-:Y:S01]  /*172f0*/  IMAD.MOV.U32 R10, RZ, RZ, 0x181f ;  /* 0x0000181fff0a7424 */ /* 0x000fe200078e00ff */
[----:B------:R-:W-:-:S02]  /*17300*/  MOV R3, 0x17320 ;  /* 0x0001732000037802 */ /* 0x000fc40000000f00 */
[----:B-1234-:R-:W-:Y:S05]  /*17310*/  CALL.REL.NOINC `($__internal_57_$__cuda_sm70_shflsync_idx_p) ;  /* 0x00000e4000007944 */ /* 0x01efea0003c00000 */
[----:B------:R-:W-:Y:S01]  /*17320*/  MOV R3, R10 ;  /* 0x0000000a00037202 */ /* 0x000fe20000000f00 */
[----:B------:R-:W-:Y:S05]  /*17330*/  BRA `(.L_x_2779) ;  /* 0xffffc86000007947 */ /* 0x000fea000383ffff */
.L_x_2719:
[----:B---3--:R-:W-:Y:S01]  /*17340*/  IMAD.MOV.U32 R12, RZ, RZ, R2 ;  /* 0x000000ffff0c7224 */ /* 0x008fe200078e0002 */
[----:B------:R-:W-:Y:S01]  /*17350*/  MOV R11, 0x1 ;  /* 0x00000001000b7802 */ /* 0x000fe20000000f00 */
[----:B------:R-:W-:Y:S01]  /*17360*/  IMAD.MOV.U32 R10, RZ, RZ, 0x181f ;  /* 0x0000181fff0a7424 */ /* 0x000fe200078e00ff */
[----:B------:R-:W-:-:S02]  /*17370*/  MOV R3, 0x17390 ;  /* 0x0001739000037802 */ /* 0x000fc40000000f00 */
[----:B-12-4-:R-:W-:Y:S05]  /*17380*/  CALL.REL.NOINC `($__internal_57_$__cuda_sm70_shflsync_idx_p) ;  /* 0x00000dd000007944 */ /* 0x016fea0003c00000 */
[----:B------:R-:W-:Y:S01]  /*17390*/  IMAD.MOV.U32 R24, RZ, RZ, R10 ;  /* 0x000000ffff187224 */ /* 0x000fe200078e000a */
[----:B------:R-:W-:Y:S01]  /*173a0*/  MOV R11, 0x1 ;  /* 0x00000001000b7802 */ /* 0x000fe20000000f00 */
[----:B------:R-:W-:Y:S01]  /*173b0*/  IMAD.MOV.U32 R12, RZ, RZ, R8 ;  /* 0x000000ffff0c7224 */ /* 0x000fe200078e0008 */
[----:B------:R-:W-:-:S02]  /*173c0*/  MOV R10, 0x181f ;  /* 0x0000181f000a7802 */ /* 0x000fc40000000f00 */
[----:B------:R-:W-:Y:S02]  /*173d0*/  MOV R3, 0x173f0 ;  /* 0x000173f000037802 */ /* 0x000fe40000000f00 */
[----:B------:R-:W-:Y:S05]  /*173e0*/  CALL.REL.NOINC `($__internal_57_$__cuda_sm70_shflsync_idx_p) ;  /* 0x00000d7000007944 */ /* 0x000fea0003c00000 */
[----:B------:R-:W-:Y:S05]  /*173f0*/  BRA `(.L_x_2780) ;  /* 0xffffc90000007947 */ /* 0x000fea000383ffff */
.L_x_2722:
[----:B--2---:R-:W-:Y:S01]  /*17400*/  IMAD.MOV.U32 R12, RZ, RZ, R2 ;  /* 0x000000ffff0c7224 */ /* 0x004fe200078e0002 */
[----:B------:R-:W-:Y:S01]  /*17410*/  MOV R11, 0x2 ;  /* 0x00000002000b7802 */ /* 0x000fe20000000f00 */
[----:B------:R-:W-:Y:S01]  /*17420*/  IMAD.MOV.U32 R10, RZ, RZ, 0x181f ;  /* 0x0000181fff0a7424 */ /* 0x000fe200078e00ff */
[----:B------:R-:W-:Y:S02]  /*17430*/  MOV R3, 0x17450 ;  /* 0x0001745000037802 */ /* 0x000fe40000000f00 */
[----:B-1-34-:R-:W-:Y:S05]  /*17440*/  CALL.REL.NOINC `($__internal_57_$__cuda_sm70_shflsync_idx_p) ;  /* 0x00000d1000007944 */ /* 0x01afea0003c00000 */
[----:B------:R-:W-:Y:S01]  /*17450*/  MOV R20, R10 ;  /* 0x0000000a00147202 */ /* 0x000fe20000000f00 */
[----:B------:R-:W-:Y:S05]  /*17460*/  BRA `(.L_x_2781) ;  /* 0xffffc9c000007947 */ /* 0x000fea000383ffff */
.L_x_2723:
[----:B------:R-:W-:Y:S01]  /*17470*/  IMAD.MOV.U32 R12, RZ, RZ, R8 ;  /* 0x000000ffff0c7224 */ /* 0x000fe200078e0008 */
[----:B------:R-:W-:Y:S01]  /*17480*/  MOV R11, 0x2 ;  /* 0x00000002000b7802 */ /* 0x000fe20000000f00 */
[----:B------:R-:W-:Y:S01]  /*17490*/  IMAD.MOV.U32 R10, RZ, RZ, 0x181f ;  /* 0x0000181fff0a7424 */ /* 0x000fe200078e00ff */
[----:B------:R-:W-:Y:S02]  /*174a0*/  MOV R3, 0x174c0 ;  /* 0x000174c000037802 */ /* 0x000fe40000000f00 */
[----:B-1234-:R-:W-:Y:S05]  /*174b0*/  CALL.REL.NOINC `($__internal_57_$__cuda_sm70_shflsync_idx_p) ;  /* 0x00000ca000007944 */ /* 0x01efea0003c00000 */
[----:B------:R-:W-:Y:S05]  /*174c0*/  BRA `(.L_x_2782) ;  /* 0xffffc98000007947 */ /* 0x000fea000383ffff */
.L_x_2726:
[----:B-1----:R-:W-:Y:S01]  /*174d0*/  IMAD.MOV.U32 R12, RZ, RZ, R2 ;  /* 0x000000ffff0c7224 */ /* 0x002fe200078e0002 */
[----:B------:R-:W-:Y:S01]  /*174e0*/  MOV R11, 0x3 ;  /* 0x00000003000b7802 */ /* 0x000fe20000000f00 */
[----:B----4-:R-:W-:Y:S01]  /*174f0*/  IMAD.MOV.U32 R10, RZ, RZ, 0x181f ;  /* 0x0000181fff0a7424 */ /* 0x010fe200078e00ff */
[----:B------:R-:W-:-:S02]  /*17500*/  MOV R3, 0x17520 ;  /* 0x0001752000037802 */ /* 0x000fc40000000f00 */
[----:B--23--:R-:W-:Y:S05]  /*17510*/  CALL.REL.NOINC `($__internal_57_$__cuda_sm70_shflsync_idx_p) ;  /* 0x00000c4000007944 */ /* 0x00cfea0003c00000 */
        /* <DEDUP_REMOVED lines=8> */
.L_x_2728:
[----:B------:R-:W-:Y:S01]  /*175a0*/  IMAD.MOV.U32 R12, RZ, RZ, R161 ;  /* 0x000000ffff0c7224 */ /* 0x000fe200078e00a1 */
[----:B------:R-:W-:Y:S01]  /*175b0*/  MOV R11, RZ ;  /* 0x000000ff000b7202 */ /* 0x000fe20000000f00 */
[----:B------:R-:W-:Y:S01]  /*175c0*/  IMAD.MOV.U32 R10, RZ, RZ, 0x1c1f ;  /* 0x00001c1fff0a7424 */ /* 0x000fe200078e00ff */
[----:B------:R-:W-:Y:S02]  /*175d0*/  MOV R3, 0x175f0 ;  /* 0x000175f000037802 */ /* 0x000fe40000000f00 */
[----:B------:R-:W-:Y:S05]  /*175e0*/  CALL.REL.NOINC `($__internal_57_$__cuda_sm70_shflsync_idx_p) ;  /* 0x00000b7000007944 */ /* 0x000fea0003c00000 */
[----:B------:R-:W-:Y:S01]  /*175f0*/  MOV R163, R10 ;  /* 0x0000000a00a37202 */ /* 0x000fe20000000f00 */
[----:B------:R-:W-:Y:S05]  /*17600*/  BRA `(.L_x_2784) ;  /* 0xffffccb000007947 */ /* 0x000fea000383ffff */
.L_x_2729:
[----:B------:R-:W-:Y:S01]  /*17610*/  IMAD.MOV.U32 R12, RZ, RZ, R162 ;  /* 0x000000ffff0c7224 */ /* 0x000fe200078e00a2 */
[----:B------:R-:W-:Y:S01]  /*17620*/  MOV R11, RZ ;  /* 0x000000ff000b7202 */ /* 0x000fe20000000f00 */
[----:B------:R-:W-:Y:S01]  /*17630*/  IMAD.MOV.U32 R10, RZ, RZ, 0x1c1f ;  /* 0x00001c1fff0a7424 */ /* 0x000fe200078e00ff */
[----:B------:R-:W-:Y:S02]  /*17640*/  MOV R3, 0x17660 ;  /* 0x0001766000037802 */ /* 0x000fe40000000f00 */
[----:B-12---:R-:W-:Y:S05]  /*17650*/  CALL.REL.NOINC `($__internal_57_$__cuda_sm70_shflsync_idx_p) ;  /* 0x00000b0000007944 */ /* 0x006fea0003c00000 */
[----:B------:R-:W-:Y:S01]  /*17660*/  MOV R3, R10 ;  /* 0x0000000a00037202 */ /* 0x000fe20000000f00 */
[----:B------:R-:W-:Y:S05]  /*17670*/  BRA `(.L_x_2785) ;  /* 0xffffcc6000007947 */ /* 0x000fea000383ffff */
.L_x_2732:
[----:B----4-:R-:W-:Y:S01]  /*17680*/  IMAD.MOV.U32 R12, RZ, RZ, R161 ;  /* 0x000000ffff0c7224 */ /* 0x010fe200078e00a1 */
[----:B------:R-:W-:Y:S01]  /*17690*/  MOV R11, 0x1 ;  /* 0x00000001000b7802 */ /* 0x000fe20000000f00 */
[----:B------:R-:W-:Y:S01]  /*176a0*/  IMAD.MOV.U32 R10, RZ, RZ, 0x1c1f ;  /* 0x00001c1fff0a7424 */ /* 0x000fe200078e00ff */
[----:B------:R-:W-:-:S02]  /*176b0*/  MOV R3, 0x176d0 ;  /* 0x000176d000037802 */ /* 0x000fc40000000f00 */
[----:B-123--:R-:W-:Y:S05]  /*176c0*/  CALL.REL.NOINC `($__internal_57_$__cuda_sm70_shflsync_idx_p) ;  /* 0x00000a9000007944 */ /* 0x00efea0003c00000 */
        /* <DEDUP_REMOVED lines=8> */
.L_x_2736:
[----:B------:R-:W-:Y:S01]  /*17750*/  IMAD.MOV.U32 R12, RZ, RZ, R5 ;  /* 0x000000ffff0c7224 */ /* 0x000fe200078e0005 */
[----:B------:R-:W-:Y:S01]  /*17760*/  MOV R11, RZ ;  /* 0x000000ff000b7202 */ /* 0x000fe20000000f00 */
[----:B------:R-:W-:Y:S01]  /*17770*/  IMAD.MOV.U32 R10, RZ, RZ, 0x181f ;  /* 0x0000181fff0a7424 */ /* 0x000fe200078e00ff */
[----:B------:R-:W-:Y:S02]  /*17780*/  MOV R3, 0x177a0 ;  /* 0x000177a000037802 */ /* 0x000fe40000000f00 */
[----:B--2---:R-:W-:Y:S05]  /*17790*/  CALL.REL.NOINC `($__internal_57_$__cuda_sm70_shflsync_idx_p) ;  /* 0x000009c000007944 */ /* 0x004fea0003c00000 */
[----:B------:R-:W-:Y:S01]  /*177a0*/  MOV R6, R10 ;  /* 0x0000000a00067202 */ /* 0x000fe20000000f00 */
[----:B------:R-:W-:Y:S05]  /*177b0*/  BRA `(.L_x_2787) ;  /* 0xffffe1f000007947 */ /* 0x000fea000383ffff */
.L_x_2737:
[----:B------:R-:W-:Y:S01]  /*177c0*/  IMAD.MOV.U32 R12, RZ, RZ, R4 ;  /* 0x000000ffff0c7224 */ /* 0x000fe200078e0004 */
[----:B------:R-:W-:Y:S01]  /*177d0*/  MOV R11, RZ ;  /* 0x000000ff000b7202 */ /* 0x000fe20000000f00 */
[----:B------:R-:W-:Y:S01]  /*177e0*/  IMAD.MOV.U32 R10, RZ, RZ, 0x181f ;  /* 0x0000181fff0a7424 */ /* 0x000fe200078e00ff */
[----:B------:R-:W-:Y:S02]  /*177f0*/  MOV R3, 0x17810 ;  /* 0x0001781000037802 */ /* 0x000fe40000000f00 */
[----:B-123--:R-:W-:Y:S05]  /*17800*/  CALL.REL.NOINC `($__internal_57_$__cuda_sm70_shflsync_idx_p) ;  /* 0x0000095000007944 */ /* 0x00efea0003c00000 */
[----:B------:R-:W-:Y:S01]  /*17810*/  MOV R3, R10 ;  /* 0x0000000a00037202 */ /* 0x000fe20000000f00 */
[----:B------:R-:W-:Y:S05]  /*17820*/  BRA `(.L_x_2788) ;  /* 0xffffe1a000007947 */ /* 0x000fea000383ffff */
.L_x_2740:
[----:B-1----:R-:W-:Y:S01]  /*17830*/  IMAD.MOV.U32 R12, RZ, RZ, R5 ;  /* 0x000000ffff0c7224 */ /* 0x002fe200078e0005 */
[----:B------:R-:W-:Y:S01]  /*17840*/  MOV R11, 0x1 ;  /* 0x00000001000b7802 */ /* 0x000fe20000000f00 */
[----:B------:R-:W-:Y:S01]  /*17850*/  IMAD.MOV.U32 R10, RZ, RZ, 0x181f ;  /* 0x0000181fff0a7424 */ /* 0x000fe200078e00ff */
[----:B------:R-:W-:-:S02]  /*17860*/  MOV R3, 0x17880 ;  /* 0x0001788000037802 */ /* 0x000fc40000000f00 */
[----:B--234-:R-:W-:Y:S05]  /*17870*/  CALL.REL.NOINC `($__internal_57_$__cuda_sm70_shflsync_idx_p) ;  /* 0x000008e000007944 */ /* 0x01cfea0003c00000 */
[----:B------:R-:W-:Y:S01]  /*17880*/  IMAD.MOV.U32 R6, RZ, RZ, R10 ;  /* 0x000000ffff067224 */ /* 0x000fe200078e000a */
[----:B------:R-:W-:Y:S01]  /*17890*/  MOV R11, 0x1 ;  /* 0x00000001000b7802 */ /* 0x000fe20000000f00 */
[----:B------:R-:W-:Y:S01]  /*178a0*/  IMAD.MOV.U32 R12, RZ, RZ, R4 ;  /* 0x000000ffff0c7224 */ /* 0x000fe200078e0004 */
[----:B------:R-:W-:-:S02]  /*178b0*/  MOV R10, 0x181f ;  /* 0x0000181f000a7802 */ /* 0x000fc40000000f00 */
[----:B------:R-:W-:Y:S02]  /*178c0*/  MOV R3, 0x178e0 ;  /* 0x000178e000037802 */ /* 0x000fe40000000f00 */
[----:B------:R-:W-:Y:S05]  /*178d0*/  CALL.REL.NOINC `($__internal_57_$__cuda_sm70_shflsync_idx_p) ;  /* 0x0000088000007944 */ /* 0x000fea0003c00000 */
[----:B------:R-:W-:Y:S05]  /*178e0*/  BRA `(.L_x_2789) ;  /* 0xffffe25000007947 */ /* 0x000fea000383ffff */
.L_x_2743:
[----:B-1----:R-:W-:Y:S01]  /*178f0*/  IMAD.MOV.U32 R12, RZ, RZ, R5 ;  /* 0x000000ffff0c7224 */ /* 0x002fe200078e0005 */
[----:B------:R-:W-:Y:S01]  /*17900*/  MOV R11, 0x2 ;  /* 0x00000002000b7802 */ /* 0x000fe20000000f00 */
[----:B------:R-:W-:Y:S01]  /*17910*/  IMAD.MOV.U32 R10, RZ, RZ, 0x181f ;  /* 0x0000181fff0a7424 */ /* 0x000fe200078e00ff */
[----:B------:R-:W-:Y:S02]  /*17920*/  MOV R3, 0x17940 ;  /* 0x0001794000037802 */ /* 0x000fe40000000f00 */
[----:B--234-:R-:W-:Y:S05]  /*17930*/  CALL.REL.NOINC `($__internal_57_$__cuda_sm70_shflsync_idx_p) ;  /* 0x0000082000007944 */ /* 0x01cfea0003c00000 */
[----:B------:R-:W-:Y:S01]  /*17940*/  MOV R6, R10 ;  /* 0x0000000a00067202 */ /* 0x000fe20000000f00 */
[----:B------:R-:W-:Y:S05]  /*17950*/  BRA `(.L_x_2790) ;  /* 0xffffe31000007947 */ /* 0x000fea000383ffff */
.L_x_2744:
[----:B-1----:R-:W-:Y:S01]  /*17960*/  IMAD.MOV.U32 R12, RZ, RZ, R4 ;  /* 0x000000ffff0c7224 */ /* 0x002fe200078e0004 */
[----:B------:R-:W-:Y:S01]  /*17970*/  MOV R11, 0x2 ;  /* 0x00000002000b7802 */ /* 0x000fe20000000f00 */
[----:B------:R-:W-:Y:S01]  /*17980*/  IMAD.MOV.U32 R10, RZ, RZ, 0x181f ;  /* 0x0000181fff0a7424 */ /* 0x000fe200078e00ff */
[----:B------:R-:W-:Y:S02]  /*17990*/  MOV R3, 0x179b0 ;  /* 0x000179b000037802 */ /* 0x000fe40000000f00 */
[----:B--234-:R-:W-:Y:S05]  /*179a0*/  CALL.REL.NOINC `($__internal_57_$__cuda_sm70_shflsync_idx_p) ;  /* 0x000007b000007944 */ /* 0x01cfea0003c00000 */
[----:B------:R-:W-:Y:S05]  /*179b0*/  BRA `(.L_x_2791) ;  /* 0xffffe2d000007947 */ /* 0x000fea000383ffff */
.L_x_2747:
[----:B--2---:R-:W-:Y:S01]  /*179c0*/  IMAD.MOV.U32 R12, RZ, RZ, R5 ;  /* 0x000000ffff0c7224 */ /* 0x004fe200078e0005 */
        /* <DEDUP_REMOVED lines=12> */
.L_x_2749:
[----:B------:R-:W-:Y:S01]  /*17a90*/  IMAD.MOV.U32 R12, RZ, RZ, R0 ;  /* 0x000000ffff0c7224 */ /* 0x000fe200078e0000 */
[----:B------:R-:W-:Y:S01]  /*17aa0*/  MOV R11, RZ ;  /* 0x000000ff000b7202 */ /* 0x000fe20000000f00 */
[----:B------:R-:W-:Y:S01]  /*17ab0*/  IMAD.MOV.U32 R10, RZ, RZ, 0x1f ;  /* 0x0000001fff0a7424 */ /* 0x000fe200078e00ff */
[----:B------:R-:W-:Y:S02]  /*17ac0*/  MOV R3, 0x17ae0 ;  /* 0x00017ae000037802 */ /* 0x000fe40000000f00 */
[----:B---3--:R-:W-:Y:S05]  /*17ad0*/  CALL.REL.NOINC `($__internal_57_$__cuda_sm70_shflsync_idx_p) ;  /* 0x0000068000007944 */ /* 0x008fea0003c00000 */
[----:B------:R-:W-:Y:S01]  /*17ae0*/  MOV R4, R10 ;  /* 0x0000000a00047202 */ /* 0x000fe20000000f00 */
[----:B------:R-:W-:Y:S05]  /*17af0*/  BRA `(.L_x_2793) ;  /* 0xffffe48000007947 */ /* 0x000fea000383ffff */
.L_x_2750:
[----:B------:R-:W-:Y:S01]  /*17b00*/  IMAD.MOV.U32 R12, RZ, RZ, R0 ;  /* 0x000000ffff0c7224 */ /* 0x000fe200078e0000 */
[----:B------:R-:W-:Y:S01]  /*17b10*/  MOV R11, 0x1 ;  /* 0x00000001000b7802 */ /* 0x000fe20000000f00 */
[----:B------:R-:W-:Y:S01]  /*17b20*/  IMAD.MOV.U32 R10, RZ, RZ, 0x1f ;  /* 0x0000001fff0a7424 */ /* 0x000fe200078e00ff */
[----:B------:R-:W-:Y:S02]  /*17b30*/  MOV R3, 0x17b50 ;  /* 0x00017b5000037802 */ /* 0x000fe40000000f00 */
[----:B-123--:R-:W-:Y:S05]  /*17b40*/  CALL.REL.NOINC `($__internal_57_$__cuda_sm70_shflsync_idx_p) ;  /* 0x0000061000007944 */ /* 0x00efea0003c00000 */
[----:B------:R-:W-:Y:S01]  /*17b50*/  MOV R0, R10 ;  /* 0x0000000a00007202 */ /* 0x000fe20000000f00 */
[----:B------:R-:W-:Y:S05]  /*17b60*/  BRA `(.L_x_2794) ;  /* 0xffffe43000007947 */ /* 0x000fea000383ffff */
.L_x_2751:
[----:B------:R-:W-:Y:S02]  /*17b70*/  MOV R7, 0x1 ;  /* 0x0000000100077802 */ /* 0x000fe40000000f00 */
[----:B------:R-:W-:-:S02]  /*17b80*/  MOV R3, 0x17ba0 ;  /* 0x00017ba000037802 */ /* 0x000fc40000000f00 */
[----:B-123--:R-:W-:Y:S05]  /*17b90*/  CALL.REL.NOINC `($__internal_58_$__cuda_sm70_shflsync_up_p) ;  /* 0x0000061000007944 */ /* 0x00efea0003c00000 */
[----:B--2---:R-:W-:Y:S01]  /*17ba0*/  MOV R3, R7 ;  /* 0x0000000700037202 */ /* 0x004fe20000000f00 */
[----:B-1----:R-:W-:Y:S05]  /*17bb0*/  BRA `(.L_x_2795) ;  /* 0xffffe50000007947 */ /* 0x002fea000383ffff */
.L_x_2752:
[----:B------:R-:W-:Y:S02]  /*17bc0*/  MOV R7, 0x2 ;  /* 0x0000000200077802 */ /* 0x000fe40000000f00 */
[----:B------:R-:W-:-:S02]  /*17bd0*/  MOV R3, 0x17bf0 ;  /* 0x00017bf000037802 */ /* 0x000fc40000000f00 */
[----:B-12---:R-:W-:Y:S05]  /*17be0*/  CALL.REL.NOINC `($__internal_58_$__cuda_sm70_shflsync_up_p) ;  /* 0x000005c000007944 */ /* 0x006fea0003c00000 */
[----:B--2---:R-:W-:Y:S02]  /*17bf0*/  SEL R7, R7, RZ, P1 ;  /* 0x000000ff07077207 */ /* 0x004fe40000800000 */
[----:B------:R-:W-:-:S03]  /*17c00*/  MOV R3, 0x17c40 ;  /* 0x00017c4000037802 */ /* 0x000fc60000000f00 */
[----:B-1----:R-:W-:Y:S02]  /*17c10*/  IMAD.IADD R8, R8, 0x1, R7 ;  /* 0x0000000108087824 */ /* 0x002fe400078e0207 */
[----:B------:R-:W-:Y:S02]  /*17c20*/  IMAD.MOV.U32 R7, RZ, RZ, 0x4 ;  /* 0x00000004ff077424 */ /* 0x000fe400078e00ff */
[----:B------:R-:W-:Y:S05]  /*17c30*/  CALL.REL.NOINC `($__internal_58_$__cuda_sm70_shflsync_up_p) ;  /* 0x0000057000007944 */ /* 0x000fea0003c00000 */
        /* <DEDUP_REMOVED lines=10> */
[----:B--2---:R-:W-:Y:S01]  /*17ce0*/  SEL R7, R7, RZ, P4 ;  /* 0x000000ff07077207 */ /* 0x004fe20002000000 */
[----:B------:R-:W-:Y:S01]  /*17cf0*/  IMAD.MOV.U32 R11, RZ, RZ, 0x1f ;  /* 0x0000001fff0b7424 */ /* 0x000fe200078e00ff */
[----:B------:R-:W-:Y:S02]  /*17d00*/  MOV R10, 0x1f ;  /* 0x0000001f000a7802 */ /* 0x000fe40000000f00 */
[----:B------:R-:W-:Y:S01]  /*17d10*/  MOV R3, 0x17d50 ;  /* 0x00017d5000037802 */ /* 0x000fe20000000f00 */
[----:B-1----:R-:W-:-:S04]  /*17d20*/  IMAD.IADD R8, R7, 0x1, R8 ;  /* 0x0000000107087824 */ /* 0x002fc800078e0208 */
[----:B------:R-:W-:Y:S02]  /*17d30*/  IMAD.MOV.U32 R12, RZ, RZ, R8 ;  /* 0x000000ffff0c7224 */ /* 0x000fe400078e0008 */
[----:B------:R-:W-:Y:S05]  /*17d40*/  CALL.REL.NOINC `($__internal_57_$__cuda_sm70_shflsync_idx_p) ;  /* 0x0000041000007944 */ /* 0x000fea0003c00000 */
[----:B------:R-:W-:Y:S01]  /*17d50*/  MOV R3, R10 ;  /* 0x0000000a00037202 */ /* 0x000fe20000000f00 */
[----:B------:R-:W-:Y:S05]  /*17d60*/  BRA `(.L_x_2796) ;  /* 0xffffe45000007947 */ /* 0x000fea000383ffff */
.L_x_2756:
[----:B---3--:R-:W-:Y:S01]  /*17d70*/  IMAD.MOV.U32 R8, RZ, RZ, R0 ;  /* 0x000000ffff087224 */ /* 0x008fe200078e0000 */
[----:B------:R-:W-:Y:S02]  /*17d80*/  MOV R7, 0x1 ;  /* 0x0000000100077802 */ /* 0x000fe40000000f00 */
[----:B------:R-:W-:Y:S02]  /*17d90*/  MOV R3, 0x17db0 ;  /* 0x00017db000037802 */ /* 0x000fe40000000f00 */
[----:B------:R-:W-:Y:S05]  /*17da0*/  CALL.REL.NOINC `($__internal_58_$__cuda_sm70_shflsync_up_p) ;  /* 0x0000040000007944 */ /* 0x000fea0003c00000 */
[----:B--2---:R-:W-:Y:S01]  /*17db0*/  MOV R3, R7 ;  /* 0x0000000700037202 */ /* 0x004fe20000000f00 */
[----:B-1----:R-:W-:Y:S05]  /*17dc0*/  BRA `(.L_x_2797) ;  /* 0xffffe54000007947 */ /* 0x002fea000383ffff */
.L_x_2757:
[----:B---3--:R-:W-:Y:S01]  /*17dd0*/  IMAD.MOV.U32 R8, RZ, RZ, R0 ;  /* 0x000000ffff087224 */ /* 0x008fe200078e0000 */
[----:B------:R-:W-:Y:S02]  /*17de0*/  MOV R7, 0x2 ;  /* 0x0000000200077802 */ /* 0x000fe40000000f00 */
[----:B------:R-:W-:Y:S02]  /*17df0*/  MOV R3, 0x17e10 ;  /* 0x00017e1000037802 */ /* 0x000fe40000000f00 */
[----:B------:R-:W-:Y:S05]  /*17e00*/  CALL.REL.NOINC `($__internal_58_$__cuda_sm70_shflsync_up_p) ;  /* 0x000003a000007944 */ /* 0x000fea0003c00000 */
[----:B-12---:R-:W-:Y:S01]  /*17e10*/  SEL R8, R7, RZ, P1 ;  /* 0x000000ff07087207 */ /* 0x006fe20000800000 */
[----:B------:R-:W-:Y:S01]  /*17e20*/  IMAD.MOV.U32 R7, RZ, RZ, 0x4 ;  /* 0x00000004ff077424 */ /* 0x000fe200078e00ff */
[----:B------:R-:W-:-:S03]  /*17e30*/  MOV R3, 0x17e60 ;  /* 0x00017e6000037802 */ /* 0x000fc60000000f00 */
[----:B------:R-:W-:Y:S02]  /*17e40*/  IMAD.IADD R8, R0, 0x1, R8 ;  /* 0x0000000100087824 */ /* 0x000fe400078e0208 */
        /* <DEDUP_REMOVED lines=20> */
.L_x_2759:
[----:B------:R-:W-:Y:S02]  /*17f90*/  SEL R3, RZ, 0x1, P0 ;  /* 0x00000001ff037807 */ /* 0x000fe40000000000 */
[----:B------:R-:W-:Y:S02]  /*17fa0*/  MOV R0, 0x17fc0 ;  /* 0x00017fc000007802 */ /* 0x000fe40000000f00 */
[----:B---3--:R-:W-:Y:S05]  /*17fb0*/  CALL.REL.NOINC `($__internal_59_$__cuda_sm70_votesync_ballot) ;  /* 0x0000024000007944 */ /* 0x008fea0003c00000 */
[----:B------:R-:W-:Y:S05]  /*17fc0*/  BRA `(.L_x_2799) ;  /* 0xffffe4d000007947 */ /* 0x000fea000383ffff */
.L_x_2760:
[----:B------:R-:W-:Y:S01]  /*17fd0*/  IMAD.MOV.U32 R12, RZ, RZ, R6 ;  /* 0x000000ffff0c7224 */ /* 0x000fe200078e0006 */
[----:B--2---:R-:W-:Y:S01]  /*17fe0*/  MOV R11, R0 ;  /* 0x00000000000b7202 */ /* 0x004fe20000000f00 */
[----:B------:R-:W-:Y:S01]  /*17ff0*/  IMAD.MOV.U32 R10, RZ, RZ, 0x1f ;  /* 0x0000001fff0a7424 */ /* 0x000fe200078e00ff */
[----:B------:R-:W-:Y:S02]  /*18000*/  MOV R3, 0x18020 ;  /* 0x0001802000037802 */ /* 0x000fe40000000f00 */
[----:B-1-3--:R-:W-:Y:S05]  /*18010*/  CALL.REL.NOINC `($__internal_57_$__cuda_sm70_shflsync_idx_p) ;  /* 0x0000014000007944 */ /* 0x00afea0003c00000 */
[----:B------:R-:W-:Y:S01]  /*18020*/  IMAD.MOV.U32 R6, RZ, RZ, R10 ;  /* 0x000000ffff067224 */ /* 0x000fe200078e000a */
[----:B------:R-:W-:Y:S01]  /*18030*/  MOV R11, R0 ;  /* 0x00000000000b7202 */ /* 0x000fe20000000f00 */
[----:B------:R-:W-:Y:S01]  /*18040*/  IMAD.MOV.U32 R12, RZ, RZ, R5 ;  /* 0x000000ffff0c7224 */ /* 0x000fe200078e0005 */
[----:B------:R-:W-:Y:S02]  /*18050*/  MOV R10, 0x1f ;  /* 0x0000001f000a7802 */ /* 0x000fe40000000f00 */
[----:B------:R-:W-:-:S02]  /*18060*/  MOV R3, 0x18080 ;  /* 0x0001808000037802 */ /* 0x000fc40000000f00 */
[----:B------:R-:W-:Y:S05]  /*18070*/  CALL.REL.NOINC `($__internal_57_$__cuda_sm70_shflsync_idx_p) ;  /* 0x000000e000007944 */ /* 0x000fea0003c00000 */
[----:B------:R-:W-:Y:S01]  /*18080*/  MOV R5, R10 ;  /* 0x0000000a00057202 */ /* 0x000fe20000000f00 */
[----:B------:R-:W-:Y:S05]  /*18090*/  BRA `(.L_x_2800) ;  /* 0xffffe44000007947 */ /* 0x000fea000383ffff */
.L_x_2763:
[----:B------:R-:W-:Y:S01]  /*180a0*/  IMAD.MOV.U32 R12, RZ, RZ, R8 ;  /* 0x000000ffff0c7224 */ /* 0x000fe200078e0008 */
[----:B------:R-:W-:Y:S01]  /*180b0*/  MOV R11, R9 ;  /* 0x00000009000b7202 */ /* 0x000fe20000000f00 */
[----:B------:R-:W-:Y:S01]  /*180c0*/  IMAD.MOV.U32 R10, RZ, RZ, 0x1f ;  /* 0x0000001fff0a7424 */ /* 0x000fe200078e00ff */
[----:B------:R-:W-:-:S02]  /*180d0*/  MOV R3, 0x180f0 ;  /* 0x000180f000037802 */ /* 0x000fc40000000f00 */
[----:B-1234-:R-:W-:Y:S05]  /*180e0*/  CALL.REL.NOINC `($__internal_57_$__cuda_sm70_shflsync_idx_p) ;  /* 0x0000007000007944 */ /* 0x01efea0003c00000 */
[----:B------:R-:W-:Y:S01]  /*180f0*/  MOV R9, R10 ;  /* 0x0000000a00097202 */ /* 0x000fe20000000f00 */
[----:B------:R-:W-:Y:S05]  /*18100*/  BRA `(.L_x_2762) ;  /* 0xffffe43000007947 */ /* 0x000fea000383ffff */
        .weak           $__internal_56_$__cuda_sm70_shflsync_bfly_p
        .type           $__internal_56_$__cuda_sm70_shflsync_bfly_p,@function
        .size           $__internal_56_$__cuda_sm70_shflsync_bfly_p,($__internal_57_$__cuda_sm70_shflsync_idx_p - $__internal_56_$__cuda_sm70_shflsync_bfly_p)
$__internal_56_$__cuda_sm70_shflsync_bfly_p:
[----:B------:R-:W-:Y:S01]  /*18110*/  MOV R8, R5 ;  /* 0x0000000500087202 */ /* 0x000fe20000000f00 */
[----:B------:R-:W-:Y:S04]  /*18120*/  WARPSYNC R2 ;  /* 0x0000000200007348 */ /* 0x000fe80003800000 */
[----:B------:R-:W-:Y:S01]  /*18130*/  MOV R9, 0x0 ;  /* 0x0000000000097802 */ /* 0x000fe20000000f00 */
[----:B------:R1:W2:Y:S03]  /*18140*/  SHFL.BFLY PT, R6, R7, R6, R4 ;  /* 0x0c00000607067389 */ /* 0x0002a600000e0004 */
[----:B------:R-:W-:Y:S05]  /*18150*/  RET.REL.NODEC R8 `(_ZN7cutlass13device_kernelIN5flash19enable_sm80_to_sm89INS1_16FlashAttnFwdSm80INS1_25CollectiveMainloopFwdSm80ILi8ELi1ELb0EN4cute5tupleIJNS5_1CILi128EEENS7_ILi64EEENS7_ILi192EEEEEELi192ENS_10bfloat16_tEfNS_4arch4Sm80ELb0ELb0ELb0ELb1ELb0ELb1ELb1ELb1EEENS1_21CollectiveEpilogueFwdINS6_IJS8_SA_S9_EEENS6_IJNS7_ILi1EEESI_SI_EEESC_SE_Li256ELb1ELb1ELb1ELb0EEENS1_36VarlenDynamicPersistentTileSchedulerILi128ELi64ELi256ELi256ELb1ELb1ELb0ELb0ELb1ELb1EEEEEEEEEvNT_6ParamsE) ;  /* 0xfffe7ea008007950 */ /* 0x000fea0003c3ffff */
        .weak           $__internal_57_$__cuda_sm70_shflsync_idx_p
        .type           $__internal_57_$__cuda_sm70_shflsync_idx_p,@function
        .size           $__internal_57_$__cuda_sm70_shflsync_idx_p,($__internal_58_$__cuda_sm70_shflsync_up_p - $__internal_57_$__cuda_sm70_shflsync_idx_p)
$__internal_57_$__cuda_sm70_shflsync_idx_p:
[----:B------:R-:W-:Y:S04]  /*18160*/  WARPSYNC R203 ;  /* 0x000000cb00007348 */ /* 0x000fe80003800000 */
[----:B------:R1:W2:Y:S01]  /*18170*/  SHFL.IDX PT, R10, R12, R11, R10 ;  /* 0x0000000b0c0a7389 */ /* 0x0002a200000e000a */
[----:B------:R-:W-:-:S02]  /*18180*/  MOV R13, 0x0 ;  /* 0x00000000000d7802 */ /* 0x000fc40000000f00 */
[----:B-1----:R-:W-:-:S04]  /*18190*/  MOV R12, R3 ;  /* 0x00000003000c7202 */ /* 0x002fc80000000f00 */
[----:B--2---:R-:W-:Y:S05]  /*181a0*/  RET.REL.NODEC R12 `(_ZN7cutlass13device_kernelIN5flash19enable_sm80_to_sm89INS1_16FlashAttnFwdSm80INS1_25CollectiveMainloopFwdSm80ILi8ELi1ELb0EN4cute5tupleIJNS5_1CILi128EEENS7_ILi64EEENS7_ILi192EEEEEELi192ENS_10bfloat16_tEfNS_4arch4Sm80ELb0ELb0ELb0ELb1ELb0ELb1ELb1ELb1EEENS1_21CollectiveEpilogueFwdINS6_IJS8_SA_S9_EEENS6_IJNS7_ILi1EEESI_SI_EEESC_SE_Li256ELb1ELb1ELb1ELb0EEENS1_36VarlenDynamicPersistentTileSchedulerILi128ELi64ELi256ELi256ELb1ELb1ELb0ELb0ELb1ELb1EEEEEEEEEvNT_6ParamsE) ;  /* 0xfffe7e500c007950 */ /* 0x004fea0003c3ffff */
        .weak           $__internal_58_$__cuda_sm70_shflsync_up_p
        .type           $__internal_58_$__cuda_sm70_shflsync_up_p,@function
        .size           $__internal_58_$__cuda_sm70_shflsync_up_p,($__internal_59_$__cuda_sm70_votesync_ballot - $__internal_58_$__cuda_sm70_shflsync_up_p)
$__internal_58_$__cuda_sm70_shflsync_up_p:
[----:B------:R-:W-:Y:S01]  /*181b0*/  MOV R10, R3 ;  /* 0x00000003000a7202 */ /* 0x000fe20000000f00 */
[----:B------:R-:W-:Y:S04]  /*181c0*/  WARPSYNC R208 ;  /* 0x000000d000007348 */ /* 0x000fe80003800000 */
[----:B------:R-:W-:Y:S01]  /*181d0*/  MOV R11, 0x0 ;  /* 0x00000000000b7802 */ /* 0x000fe20000000f00 */
[----:B------:R1:W2:Y:S03]  /*181e0*/  SHFL.UP PT, R7, R8, R7, R209 ;  /* 0x0400000708077389 */ /* 0x0002a600000e00d1 */
[----:B------:R-:W-:Y:S05]  /*181f0*/  RET.REL.NODEC R10 `(_ZN7cutlass13device_kernelIN5flash19enable_sm80_to_sm89INS1_16FlashAttnFwdSm80INS1_25CollectiveMainloopFwdSm80ILi8ELi1ELb0EN4cute5tupleIJNS5_1CILi128EEENS7_ILi64EEENS7_ILi192EEEEEELi192ENS_10bfloat16_tEfNS_4arch4Sm80ELb0ELb0ELb0ELb1ELb0ELb1ELb1ELb1EEENS1_21CollectiveEpilogueFwdINS6_IJS8_SA_S9_EEENS6_IJNS7_ILi1EEESI_SI_EEESC_SE_Li256ELb1ELb1ELb1ELb0EEENS1_36VarlenDynamicPersistentTileSchedulerILi128ELi64ELi256ELi256ELb1ELb1ELb0ELb0ELb1ELb1EEEEEEEEEvNT_6ParamsE) ;  /* 0xfffe7e000a007950 */ /* 0x000fea0003c3ffff */
        .weak           $__internal_59_$__cuda_sm70_votesync_ballot
        .type           $__internal_59_$__cuda_sm70_votesync_ballot,@function
        .size           $__internal_59_$__cuda_sm70_votesync_ballot,(.L_x_4996 - $__internal_59_$__cuda_sm70_votesync_ballot)
$__internal_59_$__cuda_sm70_votesync_ballot:
[----:B------:R-:W-:Y:S01]  /*18200*/  ISETP.NE.U32.AND P0, PT, R3, 0x1, PT ;  /* 0x000000010300780c */ /* 0x000fe20003f05070 */
[----:B------:R-:W-:Y:S01]  /*18210*/  IMAD.MOV.U32 R10, RZ, RZ, R0 ;  /* 0x000000ffff0a7224 */ /* 0x000fe200078e0000 */
[----:B------:R-:W-:Y:S04]  /*18220*/  WARPSYNC R202 ;  /* 0x000000ca00007348 */ /* 0x000fe80003800000 */
[----:B------:R-:W-:-:S07]  /*18230*/  IMAD.MOV.U32 R11, RZ, RZ, 0x0 ;  /* 0x00000000ff0b7424 */ /* 0x000fce00078e00ff */
[----:B------:R-:W-:-:S04]  /*18240*/  VOTE.ANY R7, PT, !P0 ;  /* 0x0000000000077806 */ /* 0x000fc800040e0100 */
[----:B------:R-:W-:Y:S01]  /*18250*/  LOP3.LUT R7, R7, R202, RZ, 0xc0, !PT ;  /* 0x000000ca07077212 */ /* 0x000fe200078ec0ff */
[----:B------:R-:W-:Y:S06]  /*18260*/  RET.REL.NODEC R10 `(_ZN7cutlass13device_kernelIN5flash19enable_sm80_to_sm89INS1_16FlashAttnFwdSm80INS1_25CollectiveMainloopFwdSm80ILi8ELi1ELb0EN4cute5tupleIJNS5_1CILi128EEENS7_ILi64EEENS7_ILi192EEEEEELi192ENS_10bfloat16_tEfNS_4arch4Sm80ELb0ELb0ELb0ELb1ELb0ELb1ELb1ELb1EEENS1_21CollectiveEpilogueFwdINS6_IJS8_SA_S9_EEENS6_IJNS7_ILi1EEESI_SI_EEESC_SE_Li256ELb1ELb1ELb1ELb0EEENS1_36VarlenDynamicPersistentTileSchedulerILi128ELi64ELi256ELi256ELb1ELb1ELb0ELb0ELb1ELb1EEEEEEEEEvNT_6ParamsE) ;  /* 0xfffe7d900a007950 */ /* 0x000fec0003c3ffff */
.L_x_2801:
        /* <DEDUP_REMOVED lines=9> */
.L_x_4996:


//--------------------- .text._ZN7cutlass13device_kernelIN5flash19enable_sm80_to_sm89INS1_16FlashAttnFwdSm80INS1_25CollectiveMainloopFwdSm80ILi8ELi1ELb0EN4cute5tupleIJNS5_1CILi128EEENS7_ILi64EEENS7_ILi192EEEEEELi192ENS_10bfloat16_tEfNS_4arch4Sm80ELb0ELb1ELb0ELb0ELb0ELb0ELb1ELb1EEENS1_21CollectiveEpilogueFwdINS6_IJS8_SA_S9_EEENS6_IJNS7_ILi1EEESI_SI_EEESC_SE_Li256ELb0ELb1ELb1ELb0EEENS1_19SingleTileSchedulerILb0ELb1ELb1ELi128EEEEEEEEEvNT_6ParamsE --------------------------
	.section	.text._ZN7cutlass13device_kernelIN5flash19enable_sm80_to_sm89INS1_16FlashAttnFwdSm80INS1_25CollectiveMainloopFwdSm80ILi8ELi1ELb0EN4cute5tupleIJNS5_1CILi128EEENS7_ILi64EEENS7_ILi192EEEEEELi192ENS_10bfloat16_tEfNS_4arch4Sm80ELb0ELb1ELb0ELb0ELb0ELb0ELb1ELb1EEENS1_21CollectiveEpilogueFwdINS6_IJS8_SA_S9_EEENS6_IJNS7_ILi1EEESI_SI_EEESC_SE_Li256ELb0ELb1ELb1ELb0EEENS1_19SingleTileSchedulerILb0ELb1ELb1ELi128EEEEEEEEEvNT_6ParamsE,"ax",@progbits
	.sectioninfo	@"SHI_REGISTERS=240"
	.align	128
.text._ZN7cutlass13device_kernelIN5flash19enable_sm80_to_sm89INS1_16FlashAttnFwdSm80INS1_25CollectiveMainloopFwdSm80ILi8ELi1ELb0EN4cute5tupleIJNS5_1CILi128EEENS7_ILi64EEENS7_ILi192EEEEEELi192ENS_10bfloat16_tEfNS_4arch4Sm80ELb0ELb1ELb0ELb0ELb0ELb0ELb1ELb1EEENS1_21CollectiveEpilogueFwdINS6_IJS8_SA_S9_EEENS6_IJNS7_ILi1EEESI_SI_EEESC_SE_Li256ELb0ELb1ELb1ELb0EEENS1_19SingleTileSchedulerILb0ELb1ELb1ELi128EEEEEEEEEvNT_6ParamsE:
        .type           _ZN7cutlass13device_kernelIN5flash19enable_sm80_to_sm89INS1_16FlashAttnFwdSm80INS1_25CollectiveMainloopFwdSm80ILi8ELi1ELb0EN4cute5tupleIJNS5_1CILi128EEENS7_ILi64EEENS7_ILi192EEEEEELi192ENS_10bfloat16_tEfNS_4arch4Sm80ELb0ELb1ELb0ELb0ELb0ELb0ELb1ELb1EEENS1_21CollectiveEpilogueFwdINS6_IJS8_SA_S9_EEENS6_IJNS7_ILi1EEESI_SI_EEESC_SE_Li256ELb0ELb1ELb1ELb0EEENS1_19SingleTileSchedulerILb0ELb1ELb1ELi128EEEEEEEEEvNT_6ParamsE,@function
        .size           _ZN7cutlass13device_kernelIN5flash19enable_sm80_to_sm89INS1_16FlashAttnFwdSm80INS1_25CollectiveMainloopFwdSm80ILi8ELi1ELb0EN4cute5tupleIJNS5_1CILi128EEENS7_ILi64EEENS7_ILi192EEEEEELi192ENS_10bfloat16_tEfNS_4arch4Sm80ELb0ELb1ELb0ELb0ELb0ELb0ELb1ELb1EEENS1_21CollectiveEpilogueFwdINS6_IJS8_SA_S9_EEENS6_IJNS7_ILi1EEESI_SI_EEESC_SE_Li256ELb0ELb1ELb1ELb0EEENS1_19SingleTileSchedulerILb0ELb1ELb1ELi128EEEEEEEEEvNT_6ParamsE,(.L_x_5001 - _ZN7cutlass13device_kernelIN5flash19enable_sm80_to_sm89INS1_16FlashAttnFwdSm80INS1_25CollectiveMainloopFwdSm80ILi8ELi1ELb0EN4cute5tupleIJNS5_1CILi128EEENS7_ILi64EEENS7_ILi192EEEEEELi192ENS_10bfloat16_tEfNS_4arch4Sm80ELb0ELb1ELb0ELb0ELb0ELb0ELb1ELb1EEENS1_21CollectiveEpilogueFwdINS6_IJS8_SA_S9_EEENS6_IJNS7_ILi1EEESI_SI_EEESC_SE_Li256ELb0ELb1ELb1ELb0EEENS1_19SingleTileSchedulerILb0ELb1ELb1ELi128EEEEEEEEEvNT_6ParamsE)
        .other          _ZN7cutlass13device_kernelIN5flash19enable_sm80_to_sm89INS1_16FlashAttnFwdSm80INS1_25CollectiveMainloopFwdSm80ILi8ELi1ELb0EN4cute5tupleIJNS5_1CILi128EEENS7_ILi64EEENS7_ILi192EEEEEELi192ENS_10bfloat16_tEfNS_4arch4Sm80ELb0ELb1ELb0ELb0ELb0ELb0ELb1ELb1EEENS1_21CollectiveEpilogueFwdINS6_IJS8_SA_S9_EEENS6_IJNS7_ILi1EEESI_SI_EEESC_SE_Li256ELb0ELb1ELb1ELb0EEENS1_19SingleTileSchedulerILb0ELb1ELb1ELi128EEEEEEEEEvNT_6ParamsE,@"STO_CUDA_ENTRY STV_DEFAULT"
_ZN7cutlass13device_kernelIN5flash19enable_sm80_to_sm89INS1_16FlashAttnFwdSm80INS1_25CollectiveMainloopFwdSm80ILi8ELi1ELb0EN4cute5tupleIJNS5_1CILi128EEENS7_ILi64EEENS7_ILi192EEEEEELi192ENS_10bfloat16_tEfNS_4arch4Sm80ELb0ELb1ELb0ELb0ELb0ELb0ELb1ELb1EEENS1_21CollectiveEpilogueFwdINS6_IJS8_SA_S9_EEENS6_IJNS7_ILi1EEESI_SI_EEESC_SE_Li256ELb0ELb1ELb1ELb0EEENS1_19SingleTileSchedulerILb0ELb1ELb1ELi128EEEEEEEEEvNT_6ParamsE:
        /* <DEDUP_REMOVED lines=17> */
.L_x_2802:
[----:B---3--:R-:W-:Y:S02]  /*0110*/  ULDC.64 UR4, c[0x0][0x550] ;  /* 0x0001540000047ab9 */ /* 0x008fe40000000a00 */
[----:B------:R-:W-:Y:S02]  /*0120*/  UISETP.NE.AND UP0, UPT, UR4, 0x1, UPT ;  /* 0x000000010400788c */ /* 0x000fe4000bf05270 */
[----:B------:R-:W-:-:S02]  /*0130*/  UIMAD.WIDE.U32 UR8, UR6, UR5, URZ ;  /* 0x00000005060872a5 */ /* 0x000fc4000f8e003f */
[----:B------:R-:W-:Y:S02]  /*0140*/  ULDC UR4, c[0x0][0x558] ;  /* 0x0001560000047ab9 */ /* 0x000fe40000000800 */
[----:B------:R-:W-:-:S05]  /*0150*/  UMOV UR15, UR6 ;  /* 0x00000006000f7c82 */ /* 0x000fca0008000000 */
[----:B------:R-:W-:-:S03]  /*0160*/  @UP0 USHF.R.U32.HI UR15, URZ, UR4, UR9 ;  /* 0x000000043f0f0299 */ /* 0x000fc60008011609 */
.L_x_2803:
        /* <DEDUP_REMOVED lines=35> */
.L_x_2805:
[----:B------:R-:W-:Y:S02]  /*03a0*/  ULDC UR4, c[0x0][0x32c] ;  /* 0x0000cb0000047ab9 */ /* 0x000fe40000000800 */
[----:B------:R-:W-:-:S03]  /*03b0*/  UISETP.NE.AND UP0, UPT, UR8, UR4, UPT ;  /* 0x000000040800728c */ /* 0x000fc6000bf05270 */
[----:B------:R-:W-:Y:S02]  /*03c0*/  ULDC.64 UR4, c[0x0][0x330] ;  /* 0x0000cc0000047ab9 */ /* 0x000fe40000000a00 */
[----:B------:R-:W-:-:S06]  /*03d0*/  UIMAD.WIDE.U32 UR12, UR10, UR4, URZ ;  /* 0x000000040a0c72a5 */ /* 0x000fcc000f8e003f */
[----:B------:R-:W-:Y:S02]  /*03e0*/  @UP0 USHF.R.U32.HI UR10, URZ, UR5, UR13 ;  /* 0x000000053f0a0299 */ /* 0x000fe4000801160d */
.L_x_2806:
[----:B------:R-:W-:Y:S02]  /*03f0*/  ULDC UR4, c[0x0][0x32c] ;  /* 0x0000cb0000047ab9 */ /* 0x000fe40000000800 */
[----:B------:R-:W-:-:S04]  /*0400*/  UIMAD UR4, UR10, UR4, UR4 ;  /* 0x000000040a0472a4 */ /* 0x000fc8000f8e0204 */
[----:B------:R-:W-:-:S04]  /*0410*/  UISETP.LT.AND UP0, UPT, UR6, UR4, UPT ;  /* 0x000000040600728c */ /* 0x000fc8000bf01270 */
[----:B------:R-:W-:-:S03]  /*0420*/  USEL UR6, UR6, UR4, UP0 ;  /* 0x0000000406067287 */ /* 0x000fc60008000000 */
.L_x_2804:
        /* <DEDUP_REMOVED lines=35> */
.L_x_2808:
[----:B------:R-:W-:Y:S02]  /*0660*/  ULDC UR4, c[0x0][0x32c] ;  /* 0x0000cb0000047ab9 */ /* 0x000fe40000000800 */
[----:B------:R-:W-:-:S03]  /*0670*/  UISETP.NE.AND UP0, UPT, UR4, 0x1, UPT ;  /* 0x000000010400788c */ /* 0x000fc6000bf05270 */
[----:B------:R-:W-:Y:S02]  /*0680*/  ULDC.64 UR4, c[0x0][0x330] ;  /* 0x0000cc0000047ab9 */ /* 0x000fe40000000a00 */
[----:B------:R-:W-:-:S06]  /*0690*/  UIMAD.WIDE.U32 UR16, UR10, UR4, URZ ;  /* 0x000000040a1072a5 */ /* 0x000fcc000f8e003f */
[----:B------:R-:W-:Y:S02]  /*06a0*/  @UP0 USHF.R.U32.HI UR10, URZ, UR5, UR17 ;  /* 0x000000053f0a0299 */ /* 0x000fe40008011611 */
.L_x_2809:
[----:B------:R-:W-:Y:S02]  /*06b0*/  ULDC UR4, c[0x0][0x32c] ;  /* 0x0000cb0000047ab9 */ /* 0x000fe40000000800 */
[----:B------:R-:W-:-:S04]  /*06c0*/  UIMAD UR4, UR10, UR4, URZ ;  /* 0x000000040a0472a4 */ /* 0x000fc8000f8e023f */
[----:B------:R-:W-:-:S04]  /*06d0*/  UISETP.LT.AND UP0, UPT, UR8, UR4, UPT ;  /* 0x000000040800728c */ /* 0x000fc8000bf01270 */
[----:B------:R-:W-:-:S04]  /*06e0*/  USEL UR8, UR8, UR4, !UP0 ;  /* 0x0000000408087287 */ /* 0x000fc8000c000000 */
.L_x_2807:
        /* <DEDUP_REMOVED lines=46> */
.L_x_2810:
        /* <DEDUP_REMOVED lines=66> */
[----:B------:R1:W2:Y:S01]  /*0df0*/  @P3 LDG.E R16, [R16.64] ;  /* 0x0000001010103981 */ /* 0x0002a2000c1e1900 */
        /* <DEDUP_REMOVED lines=14> */
[C---:B------:R-:W-:Y:S01]  /*0ee0*/  LOP3.LUT R7, R197.reuse, 0xfffffff0, RZ, 0xc0, !PT ;  /* 0xfffffff0c5077812 */ /* 0x040fe200078ec0ff */
[----:B------:R-:W-:Y:S01]  /*0ef0*/  IMAD.IADD R56, R80, 0x1, -R3 ;  /* 0x0000000150387824 */ /* 0x000fe200078e0a03 */
[----:B------:R-:W-:Y:S01]  /*0f00*/  LEA.HI R197, R197, R2, RZ, 0x1 ;  /* 0x00000002c5c57211 */ /* 0x000fe200078f08ff */
[----:B------:R-:W-:Y:S01]  /*0f10*/  IMAD.U32 R25, RZ, RZ, UR5 ;  /* 0x00000005ff197e24 */ /* 0x000fe2000f8e00ff */
[----:B------:R-:W-:Y:S01]  /*0f20*/  PLOP3.LUT P0, PT, PT, PT, UP2, 0x80, 0x0 ;  /* 0x000000000000781c */ /* 0x000fe20003f0f028 */
[----:B------:R-:W-:Y:S01]  /*0f30*/  IMAD R8, R56, 0x20, R9 ;  /* 0x0000002038087824 */ /* 0x000fe200078e0209 */
[----:B------:R-:W-:Y:S01]  /*0f40*/  LOP3.LUT R197, R197, 0xfffffffe, RZ, 0xc0, !PT ;  /* 0xfffffffec5c57812 */ /* 0x000fe200078ec0ff */
[----:B------:R-:W-:Y:S01]  /*0f50*/  IMAD.IADD R7, R80, 0x1, -R7 ;  /* 0x0000000150077824 */ /* 0x000fe200078e0a07 */
[----:B------:R-:W-:Y:S01]  /*0f60*/  LOP3.LUT R199, R199, 0x1c0, RZ, 0xc0, !PT ;  /* 0x000001c0c7c77812 */ /* 0x000fe200078ec0ff */
[----:B------:R-:W-:Y:S01]  /*0f70*/  IMAD.SHL.U32 R14, R56, 0x8, RZ ;  /* 0x00000008380e7824 */ /* 0x000fe200078e00ff */
[----:B------:R-:W-:Y:S01]  /*0f80*/  IADD3 R8, R8, UR7, RZ ;  /* 0x0000000708087c10 */ /* 0x000fe2000fffe0ff */
[----:B------:R-:W-:Y:S01]  /*0f90*/  IMAD.IADD R197, R2, 0x1, -R197 ;  /* 0x0000000102c57824 */ /* 0x000fe200078e0ac5 */
[----:B------:R-:W-:Y:S01]  /*0fa0*/  SHF.R.S32.HI R2, RZ, 0x1f, R7 ;  /* 0x0000001fff027819 */ /* 0x000fe20000011407 */
[----:B------:R-:W-:Y:S01]  /*0fb0*/  IMAD.U32 R24, RZ, RZ, UR20 ;  /* 0x00000014ff187e24 */ /* 0x000fe2000f8e00ff */
[----:B------:R-:W-:Y:S01]  /*0fc0*/  LOP3.LUT R4, R199, 0x38, R14, 0xf8, !PT ;  /* 0x00000038c7047812 */ /* 0x000fe200078ef80e */
[----:B------:R-:W-:Y:S01]  /*0fd0*/  @P1 IMAD.HI.U32 R5, R8, c[0x0][0x2c8], RZ ;  /* 0x0000b20008051a27 */ /* 0x000fe200078e00ff */
[----:B------:R-:W-:Y:S01]  /*0fe0*/  SHF.R.U32.HI R199, RZ, 0x3, R199 ;  /* 0x00000003ffc77819 */ /* 0x000fe200000116c7 */
[----:B------:R-:W-:Y:S01]  /*0ff0*/  ULDC.64 UR4, c[0x0][0x1e8] ;  /* 0x00007a0000047ab9 */ /* 0x000fe20000000a00 */
[----:B------:R-:W-:Y:S01]  /*1000*/  SHF.R.S32.HI R6, RZ, 0x1f, R9 ;  /* 0x0000001fff067819 */ /* 0x000fe20000011409 */
[----:B------:R-:W-:Y:S01]  /*1010*/  UIMAD UR4, UR9, UR4, URZ ;  /* 0x00000004090472a4 */ /* 0x000fe2000f8e023f */
[----:B------:R-:W-:Y:S01]  /*1020*/  LEA.HI R11, R2, R7, RZ, 0x3 ;  /* 0x00000007020b7211 */ /* 0x000fe200078f18ff */
[----:B------:R-:W-:Y:S01]  /*1030*/  IMAD.WIDE.U32 R24, R0, c[0x0][0x1c0], R24 ;  /* 0x0000700000187a25 */ /* 0x000fe200078e0018 */
[----:B------:R-:W-:Y:S01]  /*1040*/  SHF.R.S32.HI R3, RZ, 0x1f, R0 ;  /* 0x0000001fff037819 */ /* 0x000fe20000011400 */
[----:B------:R-:W-:Y:S01]  /*1050*/  UIMAD UR10, UR15, UR5, UR4 ;  /* 0x000000050f0a72a4 */ /* 0x000fe2000f8e0204 */
[----:B------:R-:W-:Y:S01]  /*1060*/  LOP3.LUT R199, R4, R199, RZ, 0x3c, !PT ;  /* 0x000000c704c77212 */ /* 0x000fe200078e3cff */
[----:B------:R-:W-:Y:S01]  /*1070*/  IMAD.MOV.U32 R4, RZ, RZ, R8 ;  /* 0x000000ffff047224 */ /* 0x000fe200078e0008 */
[----:B------:R-:W-:Y:S01]  /*1080*/  LOP3.LUT R2, R11, 0xfffffff8, RZ, 0xc0, !PT ;  /* 0xfffffff80b027812 */ /* 0x000fe200078ec0ff */
[C---:B------:R-:W-:Y:S01]  /*1090*/  IMAD R20, R6.reuse, c[0x0][0x1e0], RZ ;  /* 0x0000780006147a24 */ /* 0x040fe200078e02ff */
[----:B------:R-:W-:Y:S01]  /*10a0*/  @P0 SHF.R.U32.HI R4, RZ, c[0x0][0x2cc], R5 ;  /* 0x0000b300ff040a19 */ /* 0x000fe20000011605 */
[----:B------:R-:W-:Y:S01]  /*10b0*/  IMAD R6, R6, c[0x0][0x208], RZ ;  /* 0x0000820006067a24 */ /* 0x000fe200078e02ff */
[----:B------:R-:W-:Y:S01]  /*10c0*/  SHF.R.S32.HI R15, RZ, 0x1f, R14 ;  /* 0x0000001fff0f7819 */ /* 0x000fe2000001140e */
[----:B------:R-:W-:Y:S01]  /*10d0*/  IMAD R5, R3, c[0x0][0x1c0], RZ ;  /* 0x0000700003057a24 */ /* 0x000fe200078e02ff */
[----:B------:R-:W-:Y:S01]  /*10e0*/  IADD3 R2, R7, -R2, RZ ;  /* 0x8000000207027210 */ /* 0x000fe20007ffe0ff */
[C---:B------:R-:W-:Y:S01]  /*10f0*/  IMAD R13, R9.reuse, c[0x0][0x20c], R6 ;  /* 0x00008300090d7a24 */ /* 0x040fe200078e0206 */
[----:B------:R-:W-:Y:S01]  /*1100*/  MOV R200, UR15 ;  /* 0x0000000f00c87c02 */ /* 0x000fe20008000f00 */
[----:B-1----:R-:W-:Y:S01]  /*1110*/  IMAD.MOV R17, RZ, RZ, -R4 ;  /* 0x000000ffff117224 */ /* 0x002fe200078e0a04 */
[----:B------:R-:W-:Y:S01]  /*1120*/  ULDC.64 UR4, c[0x0][0x210] ;  /* 0x0000840000047ab9 */ /* 0x000fe20000000a00 */
[----:B------:R-:W-:Y:S01]  /*1130*/  IMAD.WIDE.U32 R6, R9, c[0x0][0x208], R14 ;  /* 0x0000820009067a25 */ /* 0x000fe200078e000e */
[----:B------:R-:W-:Y:S01]  /*1140*/  UIMAD UR4, UR9, UR4, URZ ;  /* 0x00000004090472a4 */ /* 0x000fe2000f8e023f */
[----:B------:R-:W-:Y:S01]  /*1150*/  IADD3 R10, R14, 0x80, RZ ;  /* 0x000000800e0a7810 */ /* 0x000fe20007ffe0ff */
[----:B------:R-:W-:Y:S01]  /*1160*/  BSSY B0, `(.L_x_2812) ;  /* 0x0000058000007945 */ /* 0x000fe20003800000 */
[----:B------:R-:W-:Y:S01]  /*1170*/  IMAD R18, R0, c[0x0][0x1c4], R5 ;  /* 0x0000710000127a24 */ /* 0x000fe200078e0205 */
[----:B------:R-:W-:Y:S01]  /*1180*/  SHF.R.S32.HI R5, RZ, 0x1f, R4 ;  /* 0x0000001fff057819 */ /* 0x000fe20000011404 */
[----:B------:R-:W-:Y:S01]  /*1190*/  IMAD R12, R17, c[0x0][0x2c4], R8 ;  /* 0x0000b100110c7a24 */ /* 0x000fe200078e0208 */
[----:B------:R-:W-:Y:S01]  /*11a0*/  UIMAD UR4, UR15, UR5, UR4 ;  /* 0x000000050f0472a4 */ /* 0x000fe2000f8e0204 */
[----:B------:R-:W-:Y:S01]  /*11b0*/  IMAD.IADD R7, R7, 0x1, R13 ;  /* 0x0000000107077824 */ /* 0x000fe200078e020d */
[----:B------:R-:W-:Y:S01]  /*11c0*/  ISETP.GE.AND P1, PT, R10, c[0x0][0x1d4], PT ;  /* 0x000075000a007a0c */ /* 0x000fe20003f26270 */
[----:B------:R-:W-:Y:S01]  /*11d0*/  IMAD.IADD R19, R25, 0x1, R18 ;  /* 0x0000000119137824 */ /* 0x000fe200078e0212 */
[----:B------:R-:W-:Y:S01]  /*11e0*/  ULDC UR5, c[0x0][0x2c4] ;  /* 0x0000b10000057ab9 */ /* 0x000fe20000000800 */
[----:B------:R-:W-:Y:S01]  /*11f0*/  IMAD.MOV.U32 R18, RZ, RZ, R24 ;  /* 0x000000ffff127224 */ /* 0x000fe200078e0018 */
[----:B------:R-:W-:Y:S01]  /*1200*/  LEA.HI R10, R83, R80, RZ, 0x6 ;  /* 0x00000050530a7211 */ /* 0x000fe200078f30ff */
[----:B------:R-:W-:Y:S01]  /*1210*/  IMAD R5, R5, c[0x0][0x1b0], RZ ;  /* 0x00006c0005057a24 */ /* 0x000fe200078e02ff */
[----:B------:R-:W-:Y:S01]  /*1220*/  LOP3.LUT P6, RZ, R2, 0x4, RZ, 0xc0, !PT ;  /* 0x0000000402ff7812 */ /* 0x000fe200078cc0ff */
[----:B------:R-:W-:Y:S01]  /*1230*/  IMAD.WIDE.U32 R200, R200, c[0x0][0x210], R6 ;  /* 0x00008400c8c87a25 */ /* 0x000fe200078e0006 */
[----:B------:R-:W-:-:S02]  /*1240*/  SHF.R.S32.HI R7, RZ, 0x1f, R12 ;  /* 0x0000001fff077819 */ /* 0x000fc4000001140c */
[----:B------:R-:W-:Y:S01]  /*1250*/  LOP3.LUT P0, RZ, R2, 0x2, RZ, 0xc0, !PT ;  /* 0x0000000202ff7812 */ /* 0x000fe2000780c0ff */
[C---:B------:R-:W-:Y:S01]  /*1260*/  IMAD.WIDE.U32 R18, R4.reuse, c[0x0][0x1b0], R18 ;  /* 0x00006c0004127a25 */ /* 0x040fe200078e0012 */
[----:B------:R-:W-:Y:S01]  /*1270*/  IADD3 R201, R201, UR4, RZ ;  /* 0x00000004c9c97c10 */ /* 0x000fe2000fffe0ff */
[----:B------:R-:W-:Y:S02]  /*1280*/  ULDC UR4, c[0x0][0x168] ;  /* 0x00005a0000047ab9 */ /* 0x000fe40000000800 */
[----:B------:R-:W-:Y:S01]  /*1290*/  IMAD R5, R4, c[0x0][0x1b4], R5 ;  /* 0x00006d0004057a24 */ /* 0x000fe200078e0205 */
[----:B------:R-:W-:Y:S01]  /*12a0*/  UIMAD UR4, UR5, UR4, URZ ;  /* 0x00000004050472a4 */ /* 0x000fe2000f8e023f */
[----:B------:R-:W-:Y:S02]  /*12b0*/  IMAD R7, R7, c[0x0][0x1a8], RZ ;  /* 0x00006a0007077a24 */ /* 0x000fe400078e02ff */
[----:B------:R-:W-:Y:S02]  /*12c0*/  IMAD.IADD R19, R19, 0x1, R5 ;  /* 0x0000000113137824 */ /* 0x000fe400078e0205 */
[----:B------:R-:W-:-:S02]  /*12d0*/  IMAD R6, R12, c[0x0][0x1ac], R7 ;  /* 0x00006b000c067a24 */ /* 0x000fc400078e0207 */
[----:B------:R-:W-:-:S04]  /*12e0*/  IMAD.WIDE.U32 R12, R12, c[0x0][0x1a8], R18 ;  /* 0x00006a000c0c7a25 */ /* 0x000fc800078e0012 */
[C---:B------:R-:W-:Y:S01]  /*12f0*/  IMAD R20, R9.reuse, c[0x0][0x1e4], R20 ;  /* 0x0000790009147a24 */ /* 0x040fe200078e0214 */
[----:B------:R-:W-:Y:S01]  /*1300*/  LEA R8, P2, R12, c[0x0][0x160], 0x1 ;  /* 0x000058000c087a11 */ /* 0x000fe200078408ff */
[----:B------:R-:W-:-:S04]  /*1310*/  IMAD.WIDE.U32 R22, R9, c[0x0][0x1e0], R14 ;  /* 0x0000780009167a25 */ /* 0x000fc800078e000e */
[----:B------:R-:W-:Y:S01]  /*1320*/  IMAD.IADD R6, R13, 0x1, R6 ;  /* 0x000000010d067824 */ /* 0x000fe200078e0206 */
[----:B------:R-:W-:Y:S01]  /*1330*/  IADD3 R13, R9, UR7, RZ ;  /* 0x00000007090d7c10 */ /* 0x000fe2000fffe0ff */
[----:B------:R-:W-:Y:S01]  /*1340*/  IMAD.IADD R21, R23, 0x1, R20 ;  /* 0x0000000117157824 */ /* 0x000fe200078e0214 */
[----:B------:R1:W3:Y:S01]  /*1350*/  SHFL.IDX PT, R18, R8, RZ, 0x181f ;  /* 0x00181fff08127589 */ /* 0x0002e200000e0000 */
[----:B------:R-:W-:Y:S01]  /*1360*/  IMAD.SHL.U32 R4, R2, 0x40, RZ ;  /* 0x0000004002047824 */ /* 0x000fe200078e00ff */
[----:B------:R-:W-:Y:S01]  /*1370*/  ISETP.GE.AND P4, PT, R13, UR4, PT ;  /* 0x000000040d007c0c */ /* 0x000fe2000bf86270 */
[----:B------:R-:W-:Y:S01]  /*1380*/  IMAD.MOV.U32 R20, RZ, RZ, R22 ;  /* 0x000000ffff147224 */ /* 0x000fe200078e0016 */
[----:B------:R-:W-:Y:S01]  /*1390*/  LEA.HI.X R6, R12, c[0x0][0x164], R6, 0x1, P2 ;  /* 0x000059000c067a11 */ /* 0x000fe200010f0c06 */
[----:B------:R-:W-:Y:S01]  /*13a0*/  IMAD.SHL.U32 R5, R197, 0x8, RZ ;  /* 0x00000008c5057824 */ /* 0x000fe200078e00ff */
[----:B------:R-:W-:Y:S01]  /*13b0*/  LOP3.LUT R4, R4, 0x1c0, RZ, 0xc0, !PT ;  /* 0x000001c004047812 */ /* 0x000fe200078ec0ff */
[----:B------:R-:W-:-:S02]  /*13c0*/  IMAD.WIDE.U32 R202, R202, c[0x0][0x1e8], R20 ;  /* 0x00007a00caca7a25 */ /* 0x000fc400078e0014 */
[----:B------:R1:W4:Y:S01]  /*13d0*/  SHFL.IDX PT, R19, R6, RZ, 0x181f ;  /* 0x00181fff06137589 */ /* 0x00032200000e0000 */
[----:B------:R-:W-:Y:S01]  /*13e0*/  LOP3.LUT R5, R4, 0x8, R5, 0xf8, !PT ;  /* 0x0000000804057812 */ /* 0x000fe200078ef805 */
[----:B------:R-:W-:Y:S01]  /*13f0*/  IMAD.SHL.U32 R7, R56, 0x8, RZ ;  /* 0x0000000838077824 */ /* 0x000fe200078e00ff */
[----:B------:R-:W-:Y:S01]  /*1400*/  SHF.R.U32.HI R4, RZ, 0x3, R4 ;  /* 0x00000003ff047819 */ /* 0x000fe20000011604 */
[----:B------:R-:W-:Y:S01]  /*1410*/  IMAD.MOV.U32 R2, RZ, RZ, 0x10 ;  /* 0x00000010ff027424 */ /* 0x000fe200078e00ff */
[----:B------:R-:W-:Y:S01]  /*1420*/  IADD3 R203, R203, UR10, RZ ;  /* 0x0000000acbcb7c10 */ /* 0x000fe2000fffe0ff */
[----:B------:R-:W-:Y:S01]  /*1430*/  IMAD.SHL.U32 R10, R10, 0x8, RZ ;  /* 0x000000080a0a7824 */ /* 0x000fe200078e00ff */
[----:B------:R-:W-:Y:S01]  /*1440*/  LOP3.LUT R4, R5, R4, RZ, 0x3c, !PT ;  /* 0x0000000405047212 */ /* 0x000fe200078e3cff */
[----:B------:R-:W-:Y:S01]  /*1450*/  IMAD.SHL.U32 R11, R11, 0x40, RZ ;  /* 0x000000400b0b7824 */ /* 0x000fe200078e00ff */
[----:B------:R-:W-:Y:S02]  /*1460*/  IADD3 R5, R14, 0x40, RZ ;  /* 0x000000400e057810 */ /* 0x000fe40007ffe0ff */
[----:B------:R-:W-:-:S02]  /*1470*/  SEL R2, R2, 0xfffffff0, !P0 ;  /* 0xfffffff002027807 */ /* 0x000fc40004000000 */
[----:B------:R-:W-:Y:S02]  /*1480*/  ISETP.GE.AND P5, PT, R7, c[0x0][0x198], PT ;  /* 0x0000660007007a0c */ /* 0x000fe40003fa6270 */
[C---:B------:R-:W-:Y:S02]  /*1490*/  ISETP.GE.AND P2, PT, R5.reuse, c[0x0][0x1d4], PT ;  /* 0x0000750005007a0c */ /* 0x040fe40003f46270 */
[----:B------:R-:W-:Y:S02]  /*14a0*/  ISETP.GE.AND P0, PT, R5, c[0x0][0x198], PT ;  /* 0x0000660005007a0c */ /* 0x000fe40003f06270 */
        /* <DEDUP_REMOVED lines=12> */
[----:B------:R-:W-:Y:S01]  /*1570*/  ISETP.GE.AND P3, PT, R14, c[0x0][0x1d4], PT ;  /* 0x000075000e007a0c */ /* 0x000fe20003f66270 */
[C---:B------:R-:W-:Y:S01]  /*1580*/  IMAD R207, R16.reuse, c[0x0][0x21c], R207 ;  /* 0x0000870010cf7a24 */ /* 0x040fe200078e02cf */
[----:B------:R-:W-:Y:S01]  /*1590*/  P2R R12, PR, RZ, 0x40 ;  /* 0x00000040ff0c7803 */ /* 0x000fe20000000000 */
[----:B------:R-:W-:-:S04]  /*15a0*/  IMAD.WIDE.U32 R202, R16, c[0x0][0x1f0], R202 ;  /* 0x00007c0010ca7a25 */ /* 0x000fc800078e00ca */
[----:B------:R-:W-:-:S04]  /*15b0*/  IMAD.WIDE.U32 R200, R16, c[0x0][0x218], R200 ;  /* 0x0000860010c87a25 */ /* 0x000fc800078e00c8 */
[----:B------:R-:W-:Y:S02]  /*15c0*/  IMAD.IADD R209, R203, 0x1, R209 ;  /* 0x00000001cbd17824 */ /* 0x000fe400078e02d1 */
[----:B------:R-:W-:Y:S01]  /*15d0*/  IMAD.IADD R207, R201, 0x1, R207 ;  /* 0x00000001c9cf7824 */ /* 0x000fe200078e02cf */
[----:B------:R-:W-:Y:S05]  /*15e0*/  @P4 BRA `(.L_x_2813) ;  /* 0x000000f000004947 */ /* 0x000fea0003800000 */
[----:B-1-34-:R-:W-:Y:S01]  /*15f0*/  SHF.R.S32.HI R10, RZ, 0x1f, R5 ;  /* 0x0000001fff0a7819 */ /* 0x01afe20000011405 */
[----:B------:R-:W-:Y:S01]  /*1600*/  IMAD.SHL.U32 R12, R199, 0x2, RZ ;  /* 0x00000002c70c7824 */ /* 0x000fe200078e00ff */
[----:B------:R-:W-:Y:S02]  /*1610*/  SHF.R.S32.HI R17, RZ, 0x1f, R0 ;  /* 0x0000001fff117819 */ /* 0x000fe40000011400 */
[----:B------:R-:W-:Y:S02]  /*1620*/  LEA.HI R11, R10, R5, RZ, 0x3 ;  /* 0x000000050a0b7211 */ /* 0x000fe400078f18ff */
[----:B------:R-:W-:Y:S02]  /*1630*/  LEA.HI R10, R17, R0, RZ, 0x3 ;  /* 0x00000000110a7211 */ /* 0x000fe400078f18ff */
        /* <DEDUP_REMOVED lines=10> */
.L_x_2813:
[----:B-1-34-:R-:W-:Y:S05]  /*16e0*/  BSYNC B0 ;  /* 0x0000000000007941 */ /* 0x01afea0003800000 */
.L_x_2812:
        /* <DEDUP_REMOVED lines=22> */
.L_x_2815:
[----:B------:R-:W-:Y:S05]  /*1850*/  BSYNC B0 ;  /* 0x0000000000007941 */ /* 0x000fea0003800000 */
.L_x_2814:
        /* <DEDUP_REMOVED lines=22> */
.L_x_2817:
[----:B------:R-:W-:Y:S05]  /*19c0*/  BSYNC B0 ;  /* 0x0000000000007941 */ /* 0x000fea0003800000 */
.L_x_2816:
        /* <DEDUP_REMOVED lines=9> */
[CC--:B------:R-:W-:Y:S01]  /*1a60*/  LEA.HI R81, R83.reuse, R80.reuse, RZ, 0x5 ;  /* 0x0000005053517211 */ /* 0x0c0fe200078f28ff */
[----:B------:R-:W-:Y:S01]  /*1a70*/  UMOV UR9, 0x6 ;  /* 0x0000000600097882 */ /* 0x000fe20000000000 */
[----:B------:R-:W-:Y:S01]  /*1a80*/  LEA.HI R83, R83, R80, RZ, 0x2 ;  /* 0x0000005053537211 */ /* 0x000fe200078f10ff */
[----:B------:R-:W-:-:S02]  /*1a90*/  USHF.L.U32 UR21, UR10, 0x6, URZ ;  /* 0x000000060a157899 */ /* 0x000fc4000800063f */
[----:B------:R-:W-:Y:S01]  /*1aa0*/  USHF.L.U64.HI UR20, UR10, UR9, UR11 ;  /* 0x000000090a147299 */ /* 0x000fe2000801020b */
[----:B------:R-:W-:Y:S01]  /*1ab0*/  LOP3.LUT R83, R83, 0xfffffffc, RZ, 0xc0, !PT ;  /* 0xfffffffc53537812 */ /* 0x000fe200078ec0ff */
[----:B------:R-:W-:Y:S02]  /*1ac0*/  USHF.R.S32.HI UR22, URZ, 0x1f, UR19 ;  /* 0x0000001f3f167899 */ /* 0x000fe40008011413 */
[----:B------:R-:W-:Y:S02]  /*1ad0*/  UIMAD UR4, UR20, UR19, URZ ;  /* 0x00000013140472a4 */ /* 0x000fe4000f8e023f */
[----:B------:R-:W-:Y:S02]  /*1ae0*/  USHF.L.U32 UR12, UR10, 0x5, URZ ;  /* 0x000000050a0c7899 */ /* 0x000fe4000800063f */
[----:B------:R-:W-:Y:S01]  /*1af0*/  UIMAD UR4, UR22, UR21, UR4 ;  /* 0x00000015160472a4 */ /* 0x000fe2000f8e0204 */
[----:B-123--:R-:W-:Y:S01]  /*1b00*/  @!P6 SHF.R.S32.HI R8, RZ, 0x1f, R5 ;  /* 0x0000001fff08e819 */ /* 0x00efe20000011405 */
[----:B------:R-:W-:Y:S01]  /*1b10*/  UISETP.GT.AND UP0, UPT, UR19, UR8, UPT ;  /* 0x000000081300728c */ /* 0x000fe2000bf04270 */
[C---:B-----5:R-:W-:Y:S01]  /*1b20*/  @!P6 LEA R12, P4, R7.reuse, R16, 0x1 ;  /* 0x00000010070ce211 */ /* 0x060fe200078808ff */
[----:B----4-:R-:W-:Y:S01]  /*1b30*/  IMAD.U32 R6, RZ, RZ, UR14 ;  /* 0x0000000eff067e24 */ /* 0x010fe2000f8e00ff */
[----:B------:R-:W-:Y:S01]  /*1b40*/  @!P6 LEA.HI R11, R8, R5, RZ, 0x3 ;  /* 0x00000005080be211 */ /* 0x000fe200078f18ff */
[----:B------:R-:W-:Y:S01]  /*1b50*/  IMAD.U32 R5, RZ, RZ, UR21 ;  /* 0x00000015ff057e24 */ /* 0x000fe2000f8e00ff */
[----:B------:R-:W-:-:S02]  /*1b60*/  @!P6 LEA.HI.X R13, R7, R17, R15, 0x1, P4 ;  /* 0x00000011070de211 */ /* 0x000fc400020f0c0f */
[----:B------:R-:W-:Y:S01]  /*1b70*/  IADD3 R10, -R6, c[0x0][0x1d0], -R9 ;  /* 0x00007400060a7a10 */ /* 0x000fe20007ffe909 */
[----:B------:R-:W-:Y:S01]  /*1b80*/  IMAD.WIDE.U32 R14, R5, UR19, R208 ;  /* 0x00000013050e7c25 */ /* 0x000fe2000f8e00d0 */
[----:B------:R-:W-:Y:S01]  /*1b90*/  @!P6 LOP3.LUT R11, R11, 0xfffffff8, RZ, 0xc0, !PT ;  /* 0xfffffff80b0be812 */ /* 0x000fe200078ec0ff */
[----:B------:R-:W-:Y:S01]  /*1ba0*/  @!PT LDS RZ, [RZ] ;  /* 0x00000000fffff984 */ /* 0x000fe20000000800 */
[----:B------:R1:W-:Y:S01]  /*1bb0*/  @!P6 LDGSTS.E.BYPASS.LTC128B.128 [R199+0xf100], [R12.64], !P5 ;  /* 0x0f1000000cc7efae */ /* 0x0003e2000e901d50 */
[C---:B------:R-:W-:Y:S02]  /*1bc0*/  ISETP.GE.AND P5, PT, R10.reuse, 0x1, PT ;  /* 0x000000010a00780c */ /* 0x040fe40003fa6270 */
[----:B------:R-:W-:Y:S01]  /*1bd0*/  ISETP.GE.AND P4, PT, R10, 0x21, PT ;  /* 0x000000210a00780c */ /* 0x000fe20003f86270 */
[----:B------:R-:W-:Y:S01]  /*1be0*/  @!P6 IMAD.WIDE R18, R11, 0x2, R16 ;  /* 0x000000020b12e825 */ /* 0x000fe200078e0210 */
[----:B------:R-:W-:Y:S01]  /*1bf0*/  IADD3 R8, R15, UR4, RZ ;  /* 0x000000040f087c10 */ /* 0x000fe2000fffe0ff */
[----:B------:R-:W-:Y:S02]  /*1c00*/  UMOV UR4, 0x5 ;  /* 0x0000000500047882 */ /* 0x000fe40000000000 */
[----:B------:R-:W-:Y:S01]  /*1c10*/  USHF.L.U64.HI UR11, UR10, UR4, UR11 ;  /* 0x000000040a0b7299 */ /* 0x000fe2000801020b */
[----:B------:R2:W-:Y:S02]  /*1c20*/  @!P6 LDGSTS.E.BYPASS.LTC128B.128 [R199+0x13100], [R18.64], !P0 ;  /* 0x1310000012c7efae */ /* 0x0005e4000c101d50 */
[----:B------:R-:W-:-:S02]  /*1c30*/  ULDC.64 UR4, c[0x0][0x208] ;  /* 0x0000820000047ab9 */ /* 0x000fc40000000a00 */
[----:B------:R-:W-:Y:S02]  /*1c40*/  UIMAD UR10, UR22, UR4, URZ ;  /* 0x00000004160a72a4 */ /* 0x000fe4000f8e023f */
[----:B------:R-:W-:Y:S02]  /*1c50*/  UIMAD.WIDE.U32 UR22, UR19, UR4, URZ ;  /* 0x00000004131672a5 */ /* 0x000fe4000f8e003f */
[----:B------:R-:W-:Y:S02]  /*1c60*/  UIMAD UR10, UR19, UR5, UR10 ;  /* 0x00000005130a72a4 */ /* 0x000fe4000f8e020a */
[----:B------:R-:W-:Y:S02]  /*1c70*/  USHF.L.U64.HI UR9, UR4, UR9, UR5 ;  /* 0x0000000904097299 */ /* 0x000fe40008010205 */
[----:B------:R-:W-:Y:S02]  /*1c80*/  UIADD3 UR10, UR23, UR10, URZ ;  /* 0x0000000a170a7290 */ /* 0x000fe4000fffe03f */
[----:B------:R-:W-:-:S02]  /*1c90*/  @UP0 UIADD3 UR5, UR13, -0x2, URZ ;  /* 0xfffffffe0d050890 */ /* 0x000fc4000fffe03f */
[----:B------:R-:W-:Y:S01]  /*1ca0*/  UMOV UR19, 0x1 ;  /* 0x0000000100137882 */ /* 0x000fe20000000000 */
[----:B-1----:R-:W-:-:S04]  /*1cb0*/  @P5 LEA R12, P0, R14, c[0x0][0x1c8], 0x1 ;  /* 0x000072000e0c5a11 */ /* 0x002fc800078008ff */
[C---:B------:R-:W-:Y:S02]  /*1cc0*/  @P5 LEA.HI.X R13, R14.reuse, c[0x0][0x1cc], R8, 0x1, P0 ;  /* 0x000073000e0d5a11 */ /* 0x040fe400000f0c08 */
[----:B------:R-:W-:-:S04]  /*1cd0*/  @P4 IADD3 R10, P0, R14, UR12, RZ ;  /* 0x0000000c0e0a4c10 */ /* 0x000fc8000ff1e0ff */
[----:B------:R-:W-:Y:S02]  /*1ce0*/  @P4 IADD3.X R11, R8, UR11, RZ, P0, !PT ;  /* 0x0000000b080b4c10 */ /* 0x000fe400087fe4ff */
[----:B------:R-:W-:Y:S02]  /*1cf0*/  @!P6 IADD3 R8, R7, 0x80, RZ ;  /* 0x000000800708e810 */ /* 0x000fe40007ffe0ff */
[C---:B------:R-:W-:Y:S02]  /*1d00*/  @P4 LEA R14, P0, R10.reuse, c[0x0][0x1c8], 0x1 ;  /* 0x000072000a0e4a11 */ /* 0x040fe400078008ff */
[----:B------:R-:W-:Y:S02]  /*1d10*/  @!P6 SHF.R.S32.HI R7, RZ, 0x1f, R8 ;  /* 0x0000001fff07e819 */ /* 0x000fe40000011408 */
[----:B------:R-:W-:Y:S01]  /*1d20*/  @P4 LEA.HI.X R15, R10, c[0x0][0x1cc], R11, 0x1, P0 ;  /* 0x000073000a0f4a11 */ /* 0x000fe200000f0c0b */
[----:B------:R-:W-:Y:S01]  /*1d30*/  IMAD.U32 R10, RZ, RZ, UR22 ;  /* 0x00000016ff0a7e24 */ /* 0x000fe2000f8e00ff */
[----:B------:R-:W-:-:S02]  /*1d40*/  @!P6 LEA.HI R7, R7, R8, RZ, 0x3 ;  /* 0x000000080707e211 */ /* 0x000fc400078f18ff */
[----:B------:R-:W-:Y:S01]  /*1d50*/  ISETP.GE.AND P0, PT, R0, c[0x0][0x198], PT ;  /* 0x0000660000007a0c */ /* 0x000fe20003f06270 */
[----:B------:R-:W-:Y:S01]  /*1d60*/  IMAD.SHL.U32 R0, R56, 0x40, RZ ;  /* 0x0000004038007824 */ /* 0x000fe200078e00ff */
[----:B------:R-:W-:-:S04]  /*1d70*/  @!P6 LOP3.LUT R7, R7, 0xfffffff8, RZ, 0xc0, !PT ;  /* 0xfffffff80707e812 */ /* 0x000fc800078ec0ff */
[----:B------:R-:W-:Y:S01]  /*1d80*/  LOP3.LUT R8, R0, 0x1c0, RZ, 0xc0, !PT ;  /* 0x000001c000087812 */ /* 0x000fe200078ec0ff */
[----:B------:R-:W-:-:S03]  /*1d90*/  @!P6 IMAD.WIDE R16, R7, 0x2, R16 ;  /* 0x000000020710e825 */ /* 0x000fc600078e0210 */
[----:B------:R-:W-:Y:S01]  /*1da0*/  SHF.R.U32.HI R11, RZ, 0x3, R8 ;  /* 0x00000003ff0b7819 */ /* 0x000fe20000011608 */
[----:B------:R-:W-:Y:S02]  /*1db0*/  IMAD.SHL.U32 R7, R9, 0x8, RZ ;  /* 0x0000000809077824 */ /* 0x000fe400078e00ff */
[----:B------:R2:W-:Y:S03]  /*1dc0*/  @!P6 LDGSTS.E.BYPASS.LTC128B.128 [R199+0x17100], [R16.64], !P0 ;  /* 0x1710000010c7efae */ /* 0x0005e6000c101d50 */
[----:B------:R-:W-:Y:S01]  /*1dd0*/  LOP3.LUT R0, R8, 0x8, R7, 0xf8, !PT ;  /* 0x0000000808007812 */ /* 0x000fe200078ef807 */
[----:B------:R-:W0:Y:S01]  /*1de0*/  LDGDEPBAR ;  /* 0x00000000000079af */ /* 0x000e220000000000 */
[----:B------:R-:W-:Y:S02]  /*1df0*/  SHF.R.S32.HI R7, RZ, 0x5, R81 ;  /* 0x00000005ff077819 */ /* 0x000fe40000011451 */
[----:B------:R-:W-:Y:S01]  /*1e00*/  LOP3.LUT R0, R0, R11, RZ, 0x3c, !PT ;  /* 0x0000000b00007212 */ /* 0x000fe200078e3cff */
[----:B------:R-:W-:Y:S01]  /*1e10*/  BAR.SYNC.DEFER_BLOCKING 0x0 ;  /* 0x0000000000007b1d */ /* 0x000fe20000010000 */
[----:B------:R-:W-:Y:S01]  /*1e20*/  IMAD.U32 R11, RZ, RZ, UR23 ;  /* 0x00000017ff0b7e24 */ /* 0x000fe2000f8e00ff */
[----:B------:R-:W-:Y:S01]  /*1e30*/  LEA R11, P0, R10, R200, 0x6 ;  /* 0x000000c80a0b7211 */ /* 0x000fe200078030ff */
[----:B------:R-:W-:Y:S01]  /*1e40*/  IMAD R198, R7, 0x400, R4 ;  /* 0x0000040007c67824 */ /* 0x000fe200078e0204 */
[----:B------:R-:W-:Y:S01]  /*1e50*/  SEL R8, RZ, 0x1, P3 ;  /* 0x00000001ff087807 */ /* 0x000fe20001800000 */
[----:B------:R-:W-:Y:S01]  /*1e60*/  IMAD R197, R197, 0x200, R0 ;  /* 0x00000200c5c57824 */ /* 0x000fe200078e0200 */
[----:B------:R-:W-:Y:S01]  /*1e70*/  LOP3.LUT R81, R81, 0xffffffe0, RZ, 0xc0, !PT ;  /* 0xffffffe051517812 */ /* 0x000fe200078ec0ff */
[----:B------:R-:W-:-:S02]  /*1e80*/  IMAD.SHL.U32 R198, R198, 0x2, RZ ;  /* 0x00000002c6c67824 */ /* 0x000fc400078e00ff */
[----:B------:R-:W-:Y:S02]  /*1e90*/  IMAD.SHL.U32 R197, R197, 0x2, RZ ;  /* 0x00000002c5c57824 */ /* 0x000fe400078e00ff */
[--C-:B------:R-:W-:Y:S02]  /*1ea0*/  IMAD R194, R2, 0x2, R198.reuse ;  /* 0x0000000202c27824 */ /* 0x100fe400078e02c6 */
[----:B------:R-:W-:Y:S01]  /*1eb0*/  IMAD R193, R3, 0x2, R198 ;  /* 0x0000000203c17824 */ /* 0x000fe200078e02c6 */
[----:B------:R-:W-:Y:S01]  /*1ec0*/  IADD3 R196, R197, 0x6120, RZ ;  /* 0x00006120c5c47810 */ /* 0x000fe20007ffe0ff */
[----:B------:R-:W-:Y:S01]  /*1ed0*/  IMAD R191, R3, 0x2, R194 ;  /* 0x0000000203bf7824 */ /* 0x000fe200078e02c2 */
        /* <DEDUP_REMOVED lines=9> */
[----:B------:R-:W-:-:S03]  /*1f70*/  LOP3.LUT P4, RZ, R56, 0x2, RZ, 0xc0, !PT ;  /* 0x0000000238ff7812 */ /* 0x000fc6000788c0ff */
[----:B------:R-:W0:Y:S01]  /*1f80*/  LDGDEPBAR ;  /* 0x00000000000079af */ /* 0x000e220000000000 */
[----:B-1----:R-:W-:Y:S01]  /*1f90*/  IMAD.U32 R13, RZ, RZ, UR10 ;  /* 0x0000000aff0d7e24 */ /* 0x002fe2000f8e00ff */
[----:B------:R-:W-:Y:S01]  /*1fa0*/  SEL R12, RZ, 0x2, P2 ;  /* 0x00000002ff0c7807 */ /* 0x000fe20001000000 */
[----:B------:R-:W-:Y:S02]  /*1fb0*/  USHF.L.U32 UR10, UR4, 0x6, URZ ;  /* 0x00000006040a7899 */ /* 0x000fe4000800063f */
[----:B------:R-:W-:Y:S01]  /*1fc0*/  @UP0 USHF.R.S32.HI UR4, URZ, 0x1f, UR5 ;  /* 0x0000001f3f040899 */ /* 0x000fe20008011405 */
[----:B------:R-:W-:Y:S02]  /*1fd0*/  LEA.HI.X R0, R10, R207, R13, 0x6, P0 ;  /* 0x000000cf0a007211 */ /* 0x000fe400000f340d */
[----:B------:R-:W-:Y:S02]  /*1fe0*/  LEA R58, P0, R11, c[0x0][0x1f8], 0x1 ;  /* 0x00007e000b3a7a11 */ /* 0x000fe400078008ff */
[----:B------:R-:W-:-:S02]  /*1ff0*/  SEL R13, RZ, 0x4, P1 ;  /* 0x00000004ff0d7807 */ /* 0x000fc40000800000 */
[----:B------:R-:W-:Y:S01]  /*2000*/  IADD3 R10, R197, 0x6100, RZ ;  /* 0x00006100c50a7810 */ /* 0x000fe20007ffe0ff */
[----:B------:R-:W-:-:S04]  /*2010*/  DEPBAR.LE SB0, 0x1 ;  /* 0x000080400000791a */ /* 0x000fc80000000000 */
[----:B------:R-:W-:-:S04]  /*2020*/  DEPBAR.LE SB0, 0x0 ;  /* 0x000080000000791a */ /* 0x000fc80000000000 */
[----:B------:R-:W-:Y:S01]  /*2030*/  BAR.SYNC.DEFER_BLOCKING 0x0 ;  /* 0x0000000000007b1d */ /* 0x000fe20000010000 */
[----:B------:R-:W-:Y:S02]  /*2040*/  LEA.HI.X R59, R11, c[0x0][0x1fc], R0, 0x1, P0 ;  /* 0x00007f000b3b7a11 */ /* 0x000fe400000f0c00 */
[----:B------:R-:W-:Y:S02]  /*2050*/  IADD3 R0, -R9, c[0x0][0x1d0], -R6 ;  /* 0x0000740009007a10 */ /* 0x000fe40007ffe906 */
[----:B------:R-:W-:Y:S02]  /*2060*/  IADD3 R8, R13, R12, R8 ;  /* 0x0000000c0d087210 */ /* 0x000fe40007ffe008 */
[----:B------:R-:W-:Y:S02]  /*2070*/  @P4 IADD3 R196, R10, -0x20, RZ ;  /* 0xffffffe00ac44810 */ /* 0x000fe40007ffe0ff */
[----:B------:R-:W-:Y:S02]  /*2080*/  ISETP.LT.OR P6, PT, R0, 0x1, P3 ;  /* 0x000000010000780c */ /* 0x000fe40001fc1670 */
[----:B------:R-:W-:-:S02]  /*2090*/  LOP3.LUT P5, RZ, R8, 0x2, RZ, 0xc0, !PT ;  /* 0x0000000208ff7812 */ /* 0x000fc400078ac0ff */
[----:B------:R-:W-:Y:S02]  /*20a0*/  LOP3.LUT P4, RZ, R8, 0x4, RZ, 0xc0, !PT ;  /* 0x0000000408ff7812 */ /* 0x000fe4000788c0ff */
[----:B------:R-:W-:Y:S02]  /*20b0*/  IADD3 R68, P0, R58, UR10, RZ ;  /* 0x0000000a3a447c10 */ /* 0x000fe4000ff1e0ff */
[----:B------:R-:W-:Y:S02]  /*20c0*/  IADD3 R187, R196, 0x800, RZ ;  /* 0x00000800c4bb7810 */ /* 0x000fe40007ffe0ff */
[----:B------:R-:W-:Y:S02]  /*20d0*/  IADD3.X R69, R59, UR9, RZ, P0, !PT ;  /* 0x000000093b457c10 */ /* 0x000fe400087fe4ff */
[C---:B------:R-:W-:Y:S02]  /*20e0*/  ISETP.LT.OR P0, PT, R0.reuse, 0x1, !P5 ;  /* 0x000000010000780c */ /* 0x040fe40006f01670 */
[----:B------:R-:W-:Y:S01]  /*20f0*/  ISETP.LT.OR P5, PT, R0, 0x21, !P5 ;  /* 0x000000210000780c */ /* 0x000fe20006fa1670 */
[----:B------:R-:W-:Y:S01]  /*2100*/  LDSM.16.M88.4 R40, [R198+0xc100] ;  /* 0x00c10000c628783b */ /* 0x000fe20000000200 */
[----:B------:R-:W-:-:S02]  /*2110*/  IADD3 R186, R196, 0x1000, RZ ;  /* 0x00001000c4ba7810 */ /* 0x000fc40007ffe0ff */
[C---:B------:R-:W-:Y:S01]  /*2120*/  IADD3 R185, R196.reuse, 0x1800, RZ ;  /* 0x00001800c4b97810 */ /* 0x040fe20007ffe0ff */
[----:B------:R-:W1:Y:S01]  /*2130*/  LDSM.16.M88.4 R28, [R197+0x6100] ;  /* 0x00610000c51c783b */ /* 0x000e620000000200 */
[C---:B------:R-:W-:Y:S02]  /*2140*/  IADD3 R183, R196.reuse, 0x2000, RZ ;  /* 0x00002000c4b77810 */ /* 0x040fe40007ffe0ff */
[C---:B------:R-:W-:Y:S01]  /*2150*/  IADD3 R182, R196.reuse, 0x2800, RZ ;  /* 0x00002800c4b67810 */ /* 0x040fe20007ffe0ff */
[----:B------:R-:W4:Y:S01]  /*2160*/  LDSM.16.M88.4 R20, [R197+0x6900] ;  /* 0x00690000c514783b */ /* 0x000f220000000200 */
[C---:B------:R-:W-:Y:S02]  /*2170*/  IADD3 R181, R196.reuse, 0x3000, RZ ;  /* 0x00003000c4b57810 */ /* 0x040fe40007ffe0ff */
[C---:B------:R-:W-:Y:S01]  /*2180*/  IADD3 R180, R196.reuse, 0x3800, RZ ;  /* 0x00003800c4b47810 */ /* 0x040fe20007ffe0ff */
[----:B------:R-:W2:Y:S01]  /*2190*/  LDSM.16.M88.4 R64, [R197+0x7100] ;  /* 0x00710000c540783b */ /* 0x000ea20000000200 */
[----:B------:R-:W-:-:S02]  /*21a0*/  IADD3 R179, R196, 0x4000, RZ ;  /* 0x00004000c4b37810 */ /* 0x000fc40007ffe0ff */
[C---:B------:R-:W-:Y:S01]  /*21b0*/  IADD3 R178, R196.reuse, 0x4800, RZ ;  /* 0x00004800c4b27810 */ /* 0x040fe20007ffe0ff */
[----:B------:R-:W5:Y:S01]  /*21c0*/  LDSM.16.M88.4 R48, [R197+0x7900] ;  /* 0x00790000c530783b */ /* 0x000f620000000200 */
[C---:B------:R-:W-:Y:S02]  /*21d0*/  IADD3 R177, R196.reuse, 0x5000, RZ ;  /* 0x00005000c4b17810 */ /* 0x040fe40007ffe0ff */
[----:B------:R-:W-:Y:S01]  /*21e0*/  IADD3 R176, R196, 0x5800, RZ ;  /* 0x00005800c4b07810 */ /* 0x000fe20007ffe0ff */
[----:B---3--:R-:W-:Y:S04]  /*21f0*/  LDSM.16.M88.4 R12, [R194+0xc100] ;  /* 0x00c10000c20c783b */ /* 0x008fe80000000200 */
[----:B------:R-:W3:Y:S04]  /*2200*/  LDSM.16.M88.4 R44, [R196] ;  /* 0x00000000c42c783b */ /* 0x000ee80000000200 */
[----:B------:R-:W2:Y:S04]  /*2210*/  LDSM.16.M88.4 R8, [R196+0x800] ;  /* 0x00080000c408783b */ /* 0x000ea80000000200 */
[----:B------:R-:W2:Y:S04]  /*2220*/  LDSM.16.M88.4 R52, [R196+0x1000] ;  /* 0x00100000c434783b */ /* 0x000ea80000000200 */
[----:B------:R-:W2:Y:S04]  /*2230*/  LDSM.16.M88.4 R36, [R196+0x1800] ;  /* 0x00180000c424783b */ /* 0x000ea80000000200 */
[----:B------:R-:W-:Y:S01]  /*2240*/  @!PT LDS RZ, [RZ] ;  /* 0x00000000fffff984 */ /* 0x000fe20000000800 */
[----:B------:R-:W-:Y:S01]  /*2250*/  @!PT LDS RZ, [RZ] ;  /* 0x00000000fffff984 */ /* 0x000fe20000000800 */
[----:B------:R-:W-:Y:S01]  /*2260*/  @!PT LDS RZ, [RZ] ;  /* 0x00000000fffff984 */ /* 0x000fe20000000800 */
[----:B------:R2:W-:Y:S01]  /*2270*/  LDGSTS.E.BYPASS.LTC128B.128 [R199+0x100], [R58.64], !P6 ;  /* 0x001000003ac77fae */ /* 0x0005e2000f101d50 */
[----:B------:R-:W-:-:S02]  /*2280*/  ISETP.LT.OR P6, PT, R0, 0x1, !P4 ;  /* 0x000000010000780c */ /* 0x000fc400067c1670 */
[----:B------:R-:W-:Y:S01]  /*2290*/  ISETP.LT.OR P4, PT, R0, 0x21, !P4 ;  /* 0x000000210000780c */ /* 0x000fe20006781670 */
[----:B-1----:R-:W-:Y:S01]  /*22a0*/  HMMA.16816.F32.BF16 R32, R40, R28, RZ ;  /* 0x0000001c2820723c */ /* 0x002fe200000418ff */
[----:B------:R1:W-:Y:S01]  /*22b0*/  LDGSTS.E.BYPASS.LTC128B.128 [R199+0x2100], [R58.64+0x80], !P0 ;  /* 0x021000803ac77fae */ /* 0x0003e2000c101d50 */
[----:B------:R-:W-:-:S06]  /*22c0*/  LOP3.LUT P0, RZ, R56, 0x4, RZ, 0xc0, !PT ;  /* 0x0000000438ff7812 */ /* 0x000fcc000780c0ff */
[----:B----4-:R-:W-:Y:S02]  /*22d0*/  HMMA.16816.F32.BF16 R24, R40, R20, RZ ;  /* 0x000000142818723c */ /* 0x010fe400000418ff */
[----:B------:R1:W-:Y:S01]  /*22e0*/  LDGSTS.E.BYPASS.LTC128B.128 [R199+0x4100], [R58.64+0x100], !P6 ;  /* 0x041001003ac77fae */ /* 0x0003e2000f101d50 */
[----:B------:R-:W-:Y:S01]  /*22f0*/  ISETP.LT.OR P6, PT, R0, 0x21, P3 ;  /* 0x000000210000780c */ /* 0x000fe20001fc1670 */
[----:B------:R-:W-:-:S04]  /*2300*/  IMAD.MOV.U32 R0, RZ, RZ, 0x40 ;  /* 0x00000040ff007424 */ /* 0x000fc800078e00ff */
[----:B------:R-:W-:Y:S01]  /*2310*/  HMMA.16816.F32.BF16 R28, R40, R30, RZ ;  /* 0x0000001e281c723c */ /* 0x000fe200000418ff */
[----:B------:R-:W-:-:S05]  /*2320*/  SEL R0, R0, 0xffffffc0, !P0 ;  /* 0xffffffc000007807 */ /* 0x000fca0004000000 */
[----:B------:R-:W-:Y:S02]  /*2330*/  IMAD.IADD R192, R197, 0x1, R0 ;  /* 0x00000001c5c07824 */ /* 0x000fe400078e0200 */
[C---:B------:R-:W-:Y:S01]  /*2340*/  HMMA.16816.F32.BF16 R20, R40.reuse, R22, RZ ;  /* 0x000000162814723c */ /* 0x040fe200000418ff */
[----:B------:R4:W-:Y:S01]  /*2350*/  LDGSTS.E.BYPASS.LTC128B.128 [R199+0x1100], [R68.64], !P6 ;  /* 0x0110000044c77fae */ /* 0x0009e2000f101d50 */
[----:B------:R-:W-:Y:S01]  /*2360*/  IMAD.IADD R184, R0, 0x1, R196 ;  /* 0x0000000100b87824 */ /* 0x000fe200078e02c4 */
[----:B------:R-:W-:Y:S02]  /*2370*/  SHF.R.S32.HI R0, RZ, 0x1f, R7 ;  /* 0x0000001fff007819 */ /* 0x000fe40000011407 */
[----:B------:R4:W-:Y:S01]  /*2380*/  LDGSTS.E.BYPASS.LTC128B.128 [R199+0x3100], [R68.64+0x80], !P5 ;  /* 0x0310008044c77fae */ /* 0x0009e2000e901d50 */
[----:B------:R-:W-:Y:S02]  /*2390*/  PLOP3.LUT P5, PT, PT, PT, UP0, 0x80, 0x0 ;  /* 0x000000000000781c */ /* 0x000fe40003faf008 */
[----:B--2---:R-:W-:Y:S01]  /*23a0*/  HMMA.16816.F32.BF16 R16, R40, R64, RZ ;  /* 0x000000402810723c */ /* 0x004fe200000418ff */
[----:B------:R4:W-:Y:S01]  /*23b0*/  LDGSTS.E.BYPASS.LTC128B.128 [R199+0x5100], [R68.64+0x100], !P4 ;  /* 0x0510010044c77fae */ /* 0x0009e2000e101d50 */
[----:B------:R-:W-:-:S02]  /*23c0*/  LEA.HI R0, R0, R7, RZ, 0x3 ;  /* 0x0000000700007211 */ /* 0x000fc400078f18ff */
[----:B------:R-:W-:Y:S01]  /*23d0*/  PLOP3.LUT P4, PT, PT, PT, UP2, 0x80, 0x0 ;  /* 0x000000000000781c */ /* 0x000fe20003f8f028 */
[----:B-1----:R-:W-:Y:S01]  /*23e0*/  LDSM.16.M88.4 R56, [R193+0xc100] ;  /* 0x00c10000c138783b */ /* 0x002fe20000000200 */
[----:B------:R-:W-:Y:S02]  /*23f0*/  LOP3.LUT R0, R0, 0xffffff8, RZ, 0xc0, !PT ;  /* 0x0ffffff800007812 */ /* 0x000fe400078ec0ff */
[C---:B------:R-:W-:Y:S01]  /*2400*/  HMMA.16816.F32.BF16 R64, R40.reuse, R66, RZ ;  /* 0x000000422840723c */ /* 0x040fe200000418ff */
[----:B------:R-:W-:Y:S02]  /*2410*/  LDSM.16.M88.4 R72, [R192+0x7900] ;  /* 0x00790000c048783b */ /* 0x000fe40000000200 */
[----:B------:R-:W-:Y:S02]  /*2420*/  IMAD.IADD R7, R7, 0x1, -R0 ;  /* 0x0000000107077824 */ /* 0x000fe400078e0a00 */
[----:B------:R-:W-:Y:S03]  /*2430*/  LDSM.16.M88.4 R76, [R192+0x9100] ;  /* 0x00910000c04c783b */ /* 0x000fe60000000200 */
[C---:B-----5:R-:W-:Y:S01]  /*2440*/  HMMA.16816.F32.BF16 R60, R40.reuse, R48, RZ ;  /* 0x00000030283c723c */ /* 0x060fe200000418ff */
[----:B------:R-:W0:Y:S07]  /*2450*/  LDGDEPBAR ;  /* 0x00000000000079af */ /* 0x000e2e0000000000 */
[----:B------:R-:W-:Y:S01]  /*2460*/  HMMA.16816.F32.BF16 R40, R40, R50, RZ ;  /* 0x000000322828723c */ /* 0x000fe200000418ff */
[----:B------:R-:W1:Y:S04]  /*2470*/  LDSM.16.M88.4 R48, [R192+0x6100] ;  /* 0x00610000c030783b */ /* 0x000e680000000200 */
[----:B----4-:R-:W-:Y:S03]  /*2480*/  LDSM.16.M88.4 R68, [R184] ;  /* 0x00000000b844783b */ /* 0x010fe60000000200 */
[C---:B---3--:R-:W-:Y:S08]  /*2490*/  HMMA.16816.F32.BF16 R32, R12.reuse, R44, R32 ;  /* 0x0000002c0c20723c */ /* 0x048ff00000041820 */
        /* <DEDUP_REMOVED lines=10> */
[----:B------:R-:W4:Y:S04]  /*2540*/  LDSM.16.M88.4 R36, [R191+0xc100] ;  /* 0x00c10000bf24783b */ /* 0x000f280000000200 */
[----:B------:R-:W5:Y:S03]  /*2550*/  LDSM.16.M88.4 R12, [R184+0x1000] ;  /* 0x00100000b80c783b */ /* 0x000f660000000200 */
        /* <DEDUP_REMOVED lines=15> */
[----:B------:R-:W-:Y:S07]  /*2650*/  LDSM.16.M88.4 R68, [R197+0x9900] ;  /* 0x00990000c544783b */ /* 0x000fee0000000200 */
[C---:B------:R-:W-:Y:S08]  /*2660*/  HMMA.16816.F32.BF16 R24, R36.reuse, R52, R24 ;  /* 0x000000342418723c */ /* 0x040ff00000041818 */
[C---:B------:R-:W-:Y:S01]  /*2670*/  HMMA.16816.F32.BF16 R20, R36.reuse, R54, R20 ;  /* 0x000000362414723c */ /* 0x040fe20000041814 */
[----:B------:R-:W-:Y:S07]  /*2680*/  LDSM.16.M88.4 R52, [R196+0x2000] ;  /* 0x00200000c434783b */ /* 0x000fee0000000200 */
[C---:B-----5:R-:W-:Y:S08]  /*2690*/  HMMA.16816.F32.BF16 R16, R36.reuse, R12, R16 ;  /* 0x0000000c2410723c */ /* 0x060ff00000041810 */
[C---:B------:R-:W-:Y:S01]  /*26a0*/  HMMA.16816.F32.BF16 R64, R36.reuse, R14, R64 ;  /* 0x0000000e2440723c */ /* 0x040fe20000041840 */
[----:B------:R-:W4:Y:S07]  /*26b0*/  LDSM.16.M88.4 R12, [R197+0x9100] ;  /* 0x00910000c50c783b */ /* 0x000f2e0000000200 */
[C---:B-1----:R-:W-:Y:S08]  /*26c0*/  HMMA.16816.F32.BF16 R60, R36.reuse, R48, R60 ;  /* 0x00000030243c723c */ /* 0x042ff0000004183c */
[----:B------:R-:W-:Y:S01]  /*26d0*/  HMMA.16816.F32.BF16 R56, R36, R50, R56 ;  /* 0x000000322438723c */ /* 0x000fe20000041838 */
[----:B------:R-:W1:Y:S04]  /*26e0*/  LDSM.16.M88.4 R36, [R194+0x10100] ;  /* 0x01010000c224783b */ /* 0x000e680000000200 */
[----:B------:R-:W5:Y:S03]  /*26f0*/  LDSM.16.M88.4 R48, [R196+0x2800] ;  /* 0x00280000c430783b */ /* 0x000f660000000200 */
        /* <DEDUP_REMOVED lines=11> */
[----:B------:R-:W3:Y:S04]  /*27b0*/  LDSM.16.M88.4 R8, [R192+0x8900] ;  /* 0x00890000c008783b */ /* 0x000ee80000000200 */
[----:B------:R-:W3:Y:S03]  /*27c0*/  LDSM.16.M88.4 R68, [R192+0x9900] ;  /* 0x00990000c044783b */ /* 0x000ee60000000200 */
[C---:B-1----:R-:W-:Y:S08]  /*27d0*/  HMMA.16816.F32.BF16 R32, R36.reuse, R52, R32 ;  /* 0x000000342420723c */ /* 0x042ff00000041820 */
[C---:B------:R-:W-:Y:S01]  /*27e0*/  HMMA.16816.F32.BF16 R28, R36.reuse, R54, R28 ;  /* 0x00000036241c723c */ /* 0x040fe2000004181c */
[----:B------:R-:W-:Y:S07]  /*27f0*/  LDSM.16.M88.4 R52, [R191+0x10100] ;  /* 0x01010000bf34783b */ /* 0x000fee0000000200 */
[C---:B-----5:R-:W-:Y:S08]  /*2800*/  HMMA.16816.F32.BF16 R24, R36.reuse, R48, R24 ;  /* 0x000000302418723c */ /* 0x060ff00000041818 */
        /* <DEDUP_REMOVED lines=8> */
[----:B------:R-:W5:Y:S03]  /*2890*/  LDSM.16.M88.4 R36, [R184+0x3800] ;  /* 0x00380000b824783b */ /* 0x000f660000000200 */
[C---:B----4-:R-:W-:Y:S08]  /*28a0*/  HMMA.16816.F32.BF16 R32, R72.reuse, R12, R32 ;  /* 0x0000000c4820723c */ /* 0x050ff00000041820 */
[C---:B------:R-:W-:Y:S01]  /*28b0*/  HMMA.16816.F32.BF16 R28, R72.reuse, R14, R28 ;  /* 0x0000000e481c723c */ /* 0x040fe2000004181c */
[----:B------:R-:W-:Y:S07]  /*28c0*/  LDSM.16.M88.4 R12, [R198+0x14100] ;  /* 0x01410000c60c783b */ /* 0x000fee0000000200 */
[C---:B------:R-:W-:Y:S08]  /*28d0*/  HMMA.16816.F32.BF16 R24, R72.reuse, R8, R24 ;  /* 0x000000084818723c */ /* 0x040ff00000041818 */
[C---:B------:R-:W-:Y:S01]  /*28e0*/  HMMA.16816.F32.BF16 R20, R72.reuse, R10, R20 ;  /* 0x0000000a4814723c */ /* 0x040fe20000041814 */
[----:B------:R-:W4:Y:S07]  /*28f0*/  LDSM.16.M88.4 R8, [R197+0xa100] ;  /* 0x00a10000c508783b */ /* 0x000f2e0000000200 */
[C---:B------:R-:W-:Y:S08]  /*2900*/  HMMA.16816.F32.BF16 R16, R72.reuse, R76, R16 ;  /* 0x0000004c4810723c */ /* 0x040ff00000041810 */
[C---:B------:R-:W-:Y:S08]  /*2910*/  HMMA.16816.F32.BF16 R64, R72.reuse, R78, R64 ;  /* 0x0000004e4840723c */ /* 0x040ff00000041840 */
        /* <DEDUP_REMOVED lines=21> */
[C---:B------:R-:W-:Y:S08]  /*2a70*/  HMMA.16816.F32.BF16 R20, R12.reuse, R70, R20 ;  /* 0x000000460c14723c */ /* 0x040ff00000041814 */
[C---:B------:R-:W-:Y:S08]  /*2a80*/  HMMA.16816.F32.BF16 R16, R12.reuse, R56, R16 ;  /* 0x000000380c10723c */ /* 0x040ff00000041810 */
[C---:B------:R-:W-:Y:S01]  /*2a90*/  HMMA.16816.F32.BF16 R64, R12.reuse, R58, R64 ;  /* 0x0000003a0c40723c */ /* 0x040fe20000041840 */
[----:B------:R-:W-:Y:S07]  /*2aa0*/  LDSM.16.M88.4 R56, [R191+0x14100] ;  /* 0x01410000bf38783b */ /* 0x000fee0000000200 */
[C---:B-1----:R-:W-:Y:S08]  /*2ab0*/  HMMA.16816.F32.BF16 R60, R12.reuse, R48, R60 ;  /* 0x000000300c3c723c */ /* 0x042ff0000004183c */
[----:B------:R-:W-:Y:S01]  /*2ac0*/  HMMA.16816.F32.BF16 R72, R12, R50, R72 ;  /* 0x000000320c48723c */ /* 0x000fe20000041848 */
[----:B------:R-:W-:Y:S04]  /*2ad0*/  LDSM.16.M88.4 R12, [R192+0xa100] ;  /* 0x00a10000c00c783b */ /* 0x000fe80000000200 */
[----:B------:R-:W-:Y:S03]  /*2ae0*/  LDSM.16.M88.4 R48, [R192+0xb100] ;  /* 0x00b10000c030783b */ /* 0x000fe60000000200 */
[C---:B--2---:R-:W-:Y:S08]  /*2af0*/  HMMA.16816.F32.BF16 R32, R44.reuse, R40, R32 ;  /* 0x000000282c20723c */ /* 0x044ff00000041820 */
[C---:B------:R-:W-:Y:S01]  /*2b00*/  HMMA.16816.F32.BF16 R28, R44.reuse, R42, R28 ;  /* 0x0000002a2c1c723c */ /* 0x040fe2000004181c */
[----:B------:R-:W1:Y:S07]  /*2b10*/  LDSM.16.M88.4 R40, [R193+0x14100] ;  /* 0x01410000c128783b */ /* 0x000e6e0000000200 */
[C---:B---3--:R-:W-:Y:S08]  /*2b20*/  HMMA.16816.F32.BF16 R24, R44.reuse, R52, R24 ;  /* 0x000000342c18723c */ /* 0x048ff00000041818 */
[C---:B------:R-:W-:Y:S01]  /*2b30*/  HMMA.16816.F32.BF16 R20, R44.reuse, R54, R20 ;  /* 0x000000362c14723c */ /* 0x040fe20000041814 */
[----:B------:R-:W2:Y:S07]  /*2b40*/  LDSM.16.M88.4 R52, [R192+0xa900] ;  /* 0x00a90000c034783b */ /* 0x000eae0000000200 */
[C---:B----4-:R-:W-:Y:S01]  /*2b50*/  HMMA.16816.F32.BF16 R68, R44.reuse, R8, R60 ;  /* 0x000000082c44723c */ /* 0x050fe2000004183c */
[----:B------:R-:W-:Y:S07]  /*2b60*/  LDSM.16.M88.4 R60, [R184+0x4000] ;  /* 0x00400000b83c783b */ /* 0x000fee0000000200 */
[C---:B------:R-:W-:Y:S01]  /*2b70*/  HMMA.16816.F32.BF16 R72, R44.reuse, R10, R72 ;  /* 0x0000000a2c48723c */ /* 0x040fe20000041848 */
[----:B------:R-:W3:Y:S07]  /*2b80*/  LDSM.16.M88.4 R8, [R184+0x4800] ;  /* 0x00480000b808783b */ /* 0x000eee0000000200 */
[C---:B------:R-:W-:Y:S08]  /*2b90*/  HMMA.16816.F32.BF16 R16, R44.reuse, R36, R16 ;  /* 0x000000242c10723c */ /* 0x040ff00000041810 */
[----:B------:R-:W-:Y:S01]  /*2ba0*/  HMMA.16816.F32.BF16 R64, R44, R38, R64 ;  /* 0x000000262c40723c */ /* 0x000fe20000041840 */
[----:B------:R-:W4:Y:S07]  /*2bb0*/  LDSM.16.M88.4 R36, [R192+0xb900] ;  /* 0x00b90000c024783b */ /* 0x000f2e0000000200 */
[C---:B-1----:R-:W-:Y:S08]  /*2bc0*/  HMMA.16816.F32.BF16 R32, R40.reuse, R12, R32 ;  /* 0x0000000c2820723c */ /* 0x042ff00000041820 */
[C---:B------:R-:W-:Y:S01]  /*2bd0*/  HMMA.16816.F32.BF16 R28, R40.reuse, R14, R28 ;  /* 0x0000000e281c723c */ /* 0x040fe2000004181c */
[----:B------:R-:W1:Y:S07]  /*2be0*/  LDSM.16.M88.4 R12, [R184+0x5000] ;  /* 0x00500000b80c783b */ /* 0x000e6e0000000200 */
[C---:B--2---:R-:W-:Y:S08]  /*2bf0*/  HMMA.16816.F32.BF16 R24, R40.reuse, R52, R24 ;  /* 0x000000342818723c */ /* 0x044ff00000041818 */
[C---:B------:R-:W-:Y:S08]  /*2c00*/  HMMA.16816.F32.BF16 R20, R40.reuse, R54, R20 ;  /* 0x000000362814723c */ /* 0x040ff00000041814 */
[----:B------:R-:W-:Y:S08]  /*2c10*/  HMMA.16816.F32.BF16 R16, R40, R48, R16 ;  /* 0x000000302810723c */ /* 0x000ff00000041810 */
[----:B---3--:R-:W-:Y:S07]  /*2c20*/  HMMA.16816.F32.BF16 R24, R56, R8, R24 ;  /* 0x000000083818723c */ /* 0x008fee0000041818 */
[C---:B------:R-:W-:Y:S01]  /*2c30*/  IMAD.IADD R8, R80.reuse, 0x1, -R81 ;  /* 0x0000000150087824 */ /* 0x040fe200078e0a51 */
[----:B------:R-:W-:Y:S01]  /*2c40*/  HMMA.16816.F32.BF16 R64, R40, R50, R64 ;  /* 0x000000322840723c */ /* 0x000fe20000041840 */
[----:B------:R-:W-:-:S03]  /*2c50*/  IMAD.IADD R80, R80, 0x1, -R83 ;  /* 0x0000000150507824 */ /* 0x000fc600078e0a53 */
[----:B------:R-:W-:-:S04]  /*2c60*/  SHF.R.S32.HI R9, RZ, 0x1f, R8 ;  /* 0x0000001fff097819 */ /* 0x000fc80000011408 */
[----:B----4-:R-:W-:Y:S01]  /*2c70*/  HMMA.16816.F32.BF16 R68, R40, R36, R68 ;  /* 0x000000242844723c */ /* 0x010fe20000041844 */
[----:B------:R-:W-:Y:S01]  /*2c80*/  LEA.HI R0, R9, R8, RZ, 0x2 ;  /* 0x0000000809007211 */ /* 0x000fe200078f10ff */
[----:B------:R-:W-:-:S03]  /*2c90*/  IMAD.U32 R9, RZ, RZ, UR12 ;  /* 0x0000000cff097e24 */ /* 0x000fc6000f8e00ff */
[----:B------:R-:W-:-:S03]  /*2ca0*/  LOP3.LUT R205, R0, 0x7ffffffc, RZ, 0xc0, !PT ;  /* 0x7ffffffc00cd7812 */ /* 0x000fc600078ec0ff */
[----:B------:R-:W-:Y:S01]  /*2cb0*/  HMMA.16816.F32.BF16 R72, R40, R38, R72 ;  /* 0x000000262848723c */ /* 0x000fe20000041848 */
[----:B------:R-:W2:Y:S01]  /*2cc0*/  LDSM.16.M88.4 R36, [R184+0x5800] ;  /* 0x00580000b824783b */ /* 0x000ea20000000200 */
[----:B------:R-:W-:-:S04]  /*2cd0*/  DEPBAR.LE SB0, 0x0 ;  /* 0x000080000000791a */ /* 0x000fc80000000000 */
[----:B------:R-:W-:Y:S02]  /*2ce0*/  IMAD.IADD R205, R8, 0x1, -R205 ;  /* 0x0000000108cd7824 */ /* 0x000fe400078e0acd */
[----:B------:R-:W-:Y:S01]  /*2cf0*/  @P5 IMAD.WIDE.U32 R40, R5, UR5, R208 ;  /* 0x0000000505285c25 */ /* 0x000fe2000f8e00d0 */
[----:B------:R-:W-:Y:S01]  /*2d00*/  LEA.HI R5, R80, R80, RZ, 0x1 ;  /* 0x0000005050057211 */ /* 0x000fe200078f08ff */
[----:B------:R-:W-:Y:S01]  /*2d10*/  @UP0 UIMAD UR5, UR20, UR5, URZ ;  /* 0x00000005140502a4 */ /* 0x000fe2000f8e023f */
[----:B------:R-:W-:Y:S01]  /*2d20*/  HMMA.16816.F32.BF16 R20, R56, R10, R20 ;  /* 0x0000000a3814723c */ /* 0x000fe20000041814 */
[----:B------:R-:W-:Y:S01]  /*2d30*/  IMAD.SHL.U32 R205, R205, 0x2, RZ ;  /* 0x00000002cdcd7824 */ /* 0x000fe200078e00ff */
[----:B------:R-:W-:Y:S01]  /*2d40*/  LOP3.LUT R5, R5, 0x1ffffffe, RZ, 0xc0, !PT ;  /* 0x1ffffffe05057812 */ /* 0x000fe200078ec0ff */
[----:B------:R-:W-:-:S04]  /*2d50*/  @UP0 UIMAD UR4, UR4, UR21, UR5 ;  /* 0x00000015040402a4 */ /* 0x000fc8000f8e0205 */
[----:B------:R-:W-:Y:S01]  /*2d60*/  IMAD.IADD R204, R80, 0x1, -R5 ;  /* 0x0000000150cc7824 */ /* 0x000fe200078e0a05 */
[C---:B-1----:R-:W-:Y:S01]  /*2d70*/  HMMA.16816.F32.BF16 R16, R56.reuse, R12, R16 ;  /* 0x0000000c3810723c */ /* 0x042fe20000041810 */
[----:B------:R-:W-:Y:S02]  /*2d80*/  @P5 LEA R10, P0, R40, c[0x0][0x1c8], 0x1 ;  /* 0x00007200280a5a11 */ /* 0x000fe400078008ff */
[----:B------:R-:W-:Y:S01]  /*2d90*/  @P5 IADD3 R5, R41, UR4, RZ ;  /* 0x0000000429055c10 */ /* 0x000fe2000fffe0ff */
[----:B------:R-:W-:Y:S02]  /*2da0*/  ULDC UR4, c[0x0][0x1d0] ;  /* 0x0000740000047ab9 */ /* 0x000fe40000000800 */
[----:B------:R-:W-:Y:S01]  /*2db0*/  UIADD3 UR4, -UR14, UR4, UR19 ;  /* 0x000000040e047290 */ /* 0x000fe2000fffe113 */
[----:B------:R-:W-:Y:S01]  /*2dc0*/  LEA.HI.SX32 R12, R0, UR7, 0x1e ;  /* 0x00000007000c7c11 */ /* 0x000fe2000f8ff2ff */
[C---:B------:R-:W-:Y:S01]  /*2dd0*/  HMMA.16816.F32.BF16 R32, R56.reuse, R60, R32 ;  /* 0x0000003c3820723c */ /* 0x040fe20000041820 */
[----:B------:R-:W-:Y:S01]  /*2de0*/  @P5 LEA.HI.X R11, R40, c[0x0][0x1cc], R5, 0x1, P0 ;  /* 0x00007300280b5a11 */ /* 0x000fe200000f0c05 */
[----:B------:R-:W-:Y:S01]  /*2df0*/  IMAD.U32 R5, RZ, RZ, UR12 ;  /* 0x0000000cff057e24 */ /* 0x000fe2000f8e00ff */
[----:B------:R-:W-:Y:S01]  /*2e00*/  PLOP3.LUT P0, PT, PT, PT, UP2, 0x80, 0x0 ;  /* 0x000000000000781c */ /* 0x000fe20003f0f028 */
[----:B------:R-:W-:Y:S01]  /*2e10*/  IMAD R7, R7, 0x10, R12 ;  /* 0x0000001007077824 */ /* 0x000fe200078e020c */
[----:B------:R-:W-:Y:S01]  /*2e20*/  BAR.SYNC.DEFER_BLOCKING 0x0 ;  /* 0x0000000000007b1d */ /* 0x000fe20000010000 */
[----:B------:R-:W-:Y:S01]  /*2e30*/  IMAD.U32 R8, RZ, RZ, UR4 ;  /* 0x00000004ff087e24 */ /* 0x000fe2000f8e00ff */
[----:B------:R-:W-:Y:S01]  /*2e40*/  @P5 LEA R12, P6, R5, R10, 0x1 ;  /* 0x0000000a050c5211 */ /* 0x000fe200078c08ff */
[----:B------:R-:W-:Y:S01]  /*2e50*/  IMAD R204, R204, 0x8, R7 ;  /* 0x00000008cccc7824 */ /* 0x000fe200078e0207 */
[----:B------:R-:W-:Y:S01]  /*2e60*/  HMMA.16816.F32.BF16 R28, R56, R62, R28 ;  /* 0x0000003e381c723c */ /* 0x000fe2000004181c */
[----:B------:R-:W-:Y:S01]  /*2e70*/  IMAD.U32 R7, RZ, RZ, UR11 ;  /* 0x0000000bff077e24 */ /* 0x000fe2000f8e00ff */
[----:B------:R-:W-:Y:S01]  /*2e80*/  ULDC UR14, c[0x0][0x324] ;  /* 0x0000c900000e7ab9 */ /* 0x000fe20000000800 */
[----:B------:R-:W-:Y:S01]  /*2e90*/  @P4 IMAD.HI.U32 R5, R204, c[0x0][0x2c8], RZ ;  /* 0x0000b200cc054a27 */ /* 0x000fe200078e00ff */
[----:B------:R-:W-:-:S02]  /*2ea0*/  ULOP3.LUT UR14, URZ, UR14, URZ, 0x33, !UPT ;  /* 0x0000000e3f0e7292 */ /* 0x000fc4000f8e333f */
[----:B------:R-:W-:Y:S01]  /*2eb0*/  @P5 LEA.HI.X R13, R9, R11, R7, 0x1, P6 ;  /* 0x0000000b090d5211 */ /* 0x000fe200030f0c07 */
[----:B------:R-:W-:Y:S01]  /*2ec0*/  IMAD.MOV.U32 R0, RZ, RZ, R204 ;  /* 0x000000ffff007224 */ /* 0x000fe200078e00cc */
[----:B------:R-:W-:Y:S01]  /*2ed0*/  @P0 SHF.R.U32.HI R0, RZ, c[0x0][0x2cc], R5 ;  /* 0x0000b300ff000a19 */ /* 0x000fe20000011605 */
[----:B------:R-:W-:Y:S01]  /*2ee0*/  HMMA.16816.F32.BF16 R64, R56, R14, R64 ;  /* 0x0000000e3840723c */ /* 0x000fe20000041840 */
[----:B------:R-:W-:-:S03]  /*2ef0*/  PLOP3.LUT P0, PT, PT, PT, UP1, 0x40, 0x0 ;  /* 0x000000000000781c */ /* 0x000fc60003f0e818 */
[----:B------:R-:W1:Y:S04]  /*2f00*/  SHFL.IDX PT, R5, R0, RZ, 0x1c1f ;  /* 0x001c1fff00057589 */ /* 0x000e6800000e0000 */
[C---:B--2---:R-:W-:Y:S01]  /*2f10*/  HMMA.16816.F32.BF16 R68, R56.reuse, R36, R68 ;  /* 0x000000243844723c */ /* 0x044fe20000041844 */
[----:B------:R-:W-:Y:S01]  /*2f20*/  @!PT LDS RZ, [RZ] ;  /* 0x00000000fffff984 */ /* 0x000fe20000000800 */
[----:B------:R-:W-:Y:S01]  /*2f30*/  @!PT LDS RZ, [RZ] ;  /* 0x00000000fffff984 */ /* 0x000fe20000000800 */
[----:B------:R2:W-:Y:S04]  /*2f40*/  @P5 LDGSTS.E.BYPASS.LTC128B.128 [R199+0x6100], [R10.64], !P3 ;  /* 0x061000000ac75fae */ /* 0x0005e8000d901d50 */
[----:B------:R2:W-:Y:S03]  /*2f50*/  @P5 LDGSTS.E.BYPASS.LTC128B.128 [R199+0x8100], [R10.64+0x80], !P2 ;  /* 0x081000800ac75fae */ /* 0x0005e6000d101d50 */
[----:B------:R-:W-:Y:S01]  /*2f60*/  HMMA.16816.F32.BF16 R72, R56, R38, R72 ;  /* 0x000000263848723c */ /* 0x000fe20000041848 */
[----:B------:R2:W-:Y:S04]  /*2f70*/  @P5 LDGSTS.E.BYPASS.LTC128B.128 [R199+0xa100], [R10.64+0x100], !P1 ;  /* 0x0a1001000ac75fae */ /* 0x0005e8000c901d50 */
[----:B------:R1:W-:Y:S04]  /*2f80*/  @P5 LDGSTS.E.BYPASS.LTC128B.128 [R199+0x7100], [R12.64], !P3 ;  /* 0x071000000cc75fae */ /* 0x0003e8000d901d50 */
[----:B------:R1:W-:Y:S04]  /*2f90*/  @P5 LDGSTS.E.BYPASS.LTC128B.128 [R199+0x9100], [R12.64+0x80], !P2 ;  /* 0x091000800cc75fae */ /* 0x0003e8000d101d50 */
[----:B------:R1:W-:Y:S04]  /*2fa0*/  @P5 LDGSTS.E.BYPASS.LTC128B.128 [R199+0xb100], [R12.64+0x100], !P1 ;  /* 0x0b1001000cc75fae */ /* 0x0003e8000c901d50 */
[----:B------:R-:W0:Y:S01]  /*2fb0*/  LDGDEPBAR ;  /* 0x00000000000079af */ /* 0x000e220000000000 */
[----:B--2---:R-:W-:-:S02]  /*2fc0*/  IADD3 R10, R8, -c[0x0][0x168], -R205 ;  /* 0x80005a00080a7a10 */ /* 0x004fc40007ffe8cd */
[----:B------:R-:W-:Y:S02]  /*2fd0*/  IADD3 R8, -R205, c[0x0][0x1d0], -R6 ;  /* 0x00007400cd087a10 */ /* 0x000fe40007ffe906 */
[C---:B------:R-:W-:Y:S02]  /*2fe0*/  IADD3 R11, R10.reuse, c[0x0][0x328], RZ ;  /* 0x0000ca000a0b7a10 */ /* 0x040fe40007ffe0ff */
[----:B------:R-:W-:-:S03]  /*2ff0*/  IADD3 R10, R10, UR14, RZ ;  /* 0x0000000e0a0a7c10 */ /* 0x000fc6000fffe0ff */
[--C-:B-1----:R-:W-:Y:S02]  /*3000*/  IMAD.IADD R13, R11, 0x1, R5.reuse ;  /* 0x000000010b0d7824 */ /* 0x102fe400078e0205 */
[----:B------:R-:W-:-:S03]  /*3010*/  IMAD.IADD R12, R10, 0x1, R5 ;  /* 0x000000010a0c7824 */ /* 0x000fc600078e0205 */
[----:B------:R-:W-:Y:S01]  /*3020*/  IMNMX R13, R13, R8, PT ;  /* 0x000000080d0d7217 */ /* 0x000fe20003800200 */
[----:B------:R-:W-:Y:S05]  /*3030*/  @P0 BRA `(.L_x_2818) ;  /* 0x0000018000000947 */ /* 0x000fea0003800000 */
[----:B------:R-:W-:Y:S01]  /*3040*/  IADD3 R5, R5, c[0x0][0x1d0], RZ ;  /* 0x0000740005057a10 */ /* 0x000fe20007ffe0ff */
        /* <DEDUP_REMOVED lines=12> */
.L_x_2820:
[----:B------:R-:W-:Y:S02]  /*3110*/  ULDC UR4, c[0x0][0x32c] ;  /* 0x0000cb0000047ab9 */ /* 0x000fe40000000800 */
[----:B------:R-:W-:-:S06]  /*3120*/  UISETP.NE.AND UP0, UPT, UR19, UR4, UPT ;  /* 0x000000041300728c */ /* 0x000fcc000bf05270 */
[----:B------:R-:W-:-:S13]  /*3130*/  PLOP3.LUT P0, PT, PT, PT, UP0, 0x80, 0x0 ;  /* 0x000000000000781c */ /* 0x000fda0003f0f008 */
[----:B------:R-:W-:-:S05]  /*3140*/  @P0 IMAD.HI.U32 R5, R7, c[0x0][0x330], RZ ;  /* 0x0000cc0007050a27 */ /* 0x000fca00078e00ff */
[----:B------:R-:W-:Y:S02]  /*3150*/  @P0 SHF.R.U32.HI R7, RZ, c[0x0][0x334], R5 ;  /* 0x0000cd00ff070a19 */ /* 0x000fe40000011605 */
.L_x_2821:
[----:B------:R-:W-:Y:S05]  /*3160*/  BSYNC B0 ;  /* 0x0000000000007941 */ /* 0x000fea0003800000 */
.L_x_2819:
[----:B------:R-:W-:-:S04]  /*3170*/  IMAD R14, R7, c[0x0][0x32c], -R6 ;  /* 0x0000cb00070e7a24 */ /* 0x000fc800078e0a06 */
[----:B------:R-:W-:-:S05]  /*3180*/  IMAD.IADD R5, R14, 0x1, -R205 ;  /* 0x000000010e057824 */ /* 0x000fca00078e0acd */
[----:B------:R-:W-:Y:S02]  /*3190*/  IADD3 R14, R5, c[0x0][0x32c], RZ ;  /* 0x0000cb00050e7a10 */ /* 0x000fe40007ffe0ff */
[----:B------:R-:W-:Y:S02]  /*31a0*/  IMNMX R12, R12, R5, !PT ;  /* 0x000000050c0c7217 */ /* 0x000fe40007800200 */
[----:B------:R-:W-:Y:S02]  /*31b0*/  IMNMX R13, R13, R14, PT ;  /* 0x0000000e0d0d7217 */ /* 0x000fe40003800200 */
.L_x_2818:
[----:B------:R-:W-:Y:S01]  /*31c0*/  ISETP.LT.AND P0, PT, RZ, UR13, PT ;  /* 0x0000000dff007c0c */ /* 0x000fe2000bf01270 */
[----:B------:R-:W1:Y:S03]  /*31d0*/  SHFL.IDX PT, R0, R0, 0x1, 0x1c1f ;  /* 0x003c1f0000007f89 */ /* 0x000e6600000e0000 */
[C---:B------:R-:W-:Y:S02]  /*31e0*/  ISETP.GT.AND P4, PT, R12.reuse, 0x1, P0 ;  /* 0x000000010c00780c */ /* 0x040fe40000784270 */
[----:B------:R-:W-:-:S02]  /*31f0*/  ISETP.GT.AND P5, PT, R12, RZ, P0 ;  /* 0x000000ff0c00720c */ /* 0x000fc400007a4270 */
[C---:B------:R-:W-:Y:S02]  /*3200*/  ISETP.LT.OR P4, PT, R13.reuse, 0x2, P4 ;  /* 0x000000020d00780c */ /* 0x040fe40002781670 */
[----:B------:R-:W-:Y:S02]  /*3210*/  ISETP.LT.OR P5, PT, R13, 0x1, P5 ;  /* 0x000000010d00780c */ /* 0x000fe40002fa1670 */
[----:B------:R-:W-:Y:S02]  /*3220*/  FSEL R33, R33, -INF , !P4 ;  /* 0xff80000021217808 */ /* 0x000fe40006000000 */
[----:B------:R-:W-:Y:S02]  /*3230*/  ISETP.GT.AND P4, PT, R12, 0x10, P0 ;  /* 0x000000100c00780c */ /* 0x000fe40000784270 */
[----:B------:R-:W-:Y:S02]  /*3240*/  FSEL R32, R32, -INF , !P5 ;  /* 0xff80000020207808 */ /* 0x000fe40006800000 */
[----:B------:R-:W-:-:S02]  /*3250*/  ISETP.LT.OR P4, PT, R13, 0x11, P4 ;  /* 0x000000110d00780c */ /* 0x000fc40002781670 */
[C---:B------:R-:W-:Y:S02]  /*3260*/  ISETP.GT.AND P6, PT, R12.reuse, 0x8, P0 ;  /* 0x000000080c00780c */ /* 0x040fe400007c4270 */
[----:B------:R-:W-:Y:S02]  /*3270*/  ISETP.GT.AND P5, PT, R12, 0x9, P0 ;  /* 0x000000090c00780c */ /* 0x000fe400007a4270 */
[----:B------:R-:W-:Y:S01]  /*3280*/  FSEL R7, R24, -INF , !P4 ;  /* 0xff80000018077808 */ /* 0x000fe20006000000 */
[----:B-1----:R-:W-:Y:S01]  /*3290*/  IMAD.IADD R11, R11, 0x1, R0 ;  /* 0x000000010b0b7824 */ /* 0x002fe200078e0200 */
[----:B------:R-:W-:Y:S02]  /*32a0*/  ISETP.GT.AND P4, PT, R12, 0x19, P0 ;  /* 0x000000190c00780c */ /* 0x000fe40000784270 */
[C---:B------:R-:W-:Y:S02]  /*32b0*/  ISETP.LT.OR P6, PT, R13.reuse, 0x9, P6 ;  /* 0x000000090d00780c */ /* 0x040fe400037c1670 */
[----:B------:R-:W-:-:S02]  /*32c0*/  ISETP.LT.OR P5, PT, R13, 0xa, P5 ;  /* 0x0000000a0d00780c */ /* 0x000fc40002fa1670 */
[----:B------:R-:W-:Y:S02]  /*32d0*/  ISETP.LT.OR P4, PT, R13, 0x1a, P4 ;  /* 0x0000001a0d00780c */ /* 0x000fe40002781670 */
[----:B------:R-:W-:Y:S02]  /*32e0*/  FSEL R9, R28, -INF , !P6 ;  /* 0xff8000001c097808 */ /* 0x000fe40007000000 */
[----:B------:R-:W-:Y:S02]  /*32f0*/  FSEL R29, R29, -INF , !P5 ;  /* 0xff8000001d1d7808 */ /* 0x000fe40006800000 */
[C---:B------:R-:W-:Y:S02]  /*3300*/  ISETP.GT.AND P6, PT, R12.reuse, 0x11, P0 ;  /* 0x000000110c00780c */ /* 0x040fe400007c4270 */
[----:B------:R-:W-:Y:S02]  /*3310*/  ISETP.GT.AND P5, PT, R12, 0x18, P0 ;  /* 0x000000180c00780c */ /* 0x000fe400007a4270 */
[----:B------:R-:W-:-:S02]  /*3320*/  FSEL R21, R21, -INF , !P4 ;  /* 0xff80000015157808 */ /* 0x000fc40006000000 */
[----:B------:R-:W-:Y:S02]  /*3330*/  ISETP.GT.AND P4, PT, R12, 0x28, P0 ;  /* 0x000000280c00780c */ /* 0x000fe40000784270 */
[C---:B------:R-:W-:Y:S02]  /*3340*/  ISETP.LT.OR P6, PT, R13.reuse, 0x12, P6 ;  /* 0x000000120d00780c */ /* 0x040fe400037c1670 */
[C---:B------:R-:W-:Y:S02]  /*3350*/  ISETP.LT.OR P5, PT, R13.reuse, 0x19, P5 ;  /* 0x000000190d00780c */ /* 0x040fe40002fa1670 */
[----:B------:R-:W-:Y:S02]  /*3360*/  ISETP.LT.OR P4, PT, R13, 0x29, P4 ;  /* 0x000000290d00780c */ /* 0x000fe40002781670 */
[----:B------:R-:W-:Y:S02]  /*3370*/  FSEL R25, R25, -INF , !P6 ;  /* 0xff80000019197808 */ /* 0x000fe40007000000 */
[----:B------:R-:W-:-:S02]  /*3380*/  FSEL R5, R20, -INF , !P5 ;  /* 0xff80000014057808 */ /* 0x000fc40006800000 */
[C---:B------:R-:W-:Y:S02]  /*3390*/  ISETP.GT.AND P6, PT, R12.reuse, 0x20, P0 ;  /* 0x000000200c00780c */ /* 0x040fe400007c4270 */
[----:B------:R-:W-:Y:S02]  /*33a0*/  ISETP.GT.AND P5, PT, R12, 0x21, P0 ;  /* 0x000000210c00780c */ /* 0x000fe400007a4270 */
[----:B------:R-:W-:Y:S02]  /*33b0*/  FSEL R161, R64, -INF , !P4 ;  /* 0xff80000040a17808 */ /* 0x000fe40006000000 */
        /* <DEDUP_REMOVED lines=9> */
[----:B------:R-:W-:Y:S02]  /*3450*/  PLOP3.LUT P4, PT, PT, PT, UP1, 0x40, 0x0 ;  /* 0x000000000000781c */ /* 0x000fe40003f8e818 */
[C---:B------:R-:W-:Y:S02]  /*3460*/  ISETP.LT.OR P6, PT, R13.reuse, 0x2a, P6 ;  /* 0x0000002a0d00780c */ /* 0x040fe400037c1670 */
[----:B------:R-:W-:Y:S02]  /*3470*/  ISETP.LT.OR P5, PT, R13, 0x31, P5 ;  /* 0x000000310d00780c */ /* 0x000fe40002fa1670 */
[----:B------:R-:W-:Y:S02]  /*3480*/  FSEL R157, R65, -INF , !P6 ;  /* 0xff800000419d7808 */ /* 0x000fe40007000000 */
[----:B------:R-:W-:Y:S02]  /*3490*/  FSEL R167, R68, -INF , !P5 ;  /* 0xff80000044a77808 */ /* 0x000fe40006800000 */
[----:B------:R-:W-:-:S02]  /*34a0*/  ISETP.GT.AND P6, PT, R12, 0x38, P0 ;  /* 0x000000380c00780c */ /* 0x000fc400007c4270 */
[----:B------:R-:W-:Y:S01]  /*34b0*/  ISETP.GT.AND P5, PT, R12, 0x39, P0 ;  /* 0x000000390c00780c */ /* 0x000fe200007a4270 */
[----:B------:R-:W-:Y:S01]  /*34c0*/  IMAD.IADD R12, R10, 0x1, R0 ;  /* 0x000000010a0c7824 */ /* 0x000fe200078e0200 */
[C---:B------:R-:W-:Y:S02]  /*34d0*/  ISETP.LT.OR P6, PT, R13.reuse, 0x39, P6 ;  /* 0x000000390d00780c */ /* 0x040fe400037c1670 */
[----:B------:R-:W-:Y:S02]  /*34e0*/  ISETP.LT.OR P5, PT, R13, 0x3a, P5 ;  /* 0x0000003a0d00780c */ /* 0x000fe40002fa1670 */
[----:B------:R-:W-:Y:S02]  /*34f0*/  IMNMX R11, R11, R8, PT ;  /* 0x000000080b0b7217 */ /* 0x000fe40003800200 */
[----:B------:R-:W-:Y:S02]  /*3500*/  FSEL R143, R72, -INF , !P6 ;  /* 0xff800000488f7808 */ /* 0x000fe40007000000 */
[----:B------:R-:W-:Y:S01]  /*3510*/  FSEL R141, R73, -INF , !P5 ;  /* 0xff800000498d7808 */ /* 0x000fe20006800000 */
        /* <DEDUP_REMOVED lines=14> */
.L_x_2824:
[----:B------:R-:W-:Y:S02]  /*3600*/  ULDC UR4, c[0x0][0x32c] ;  /* 0x0000cb0000047ab9 */ /* 0x000fe40000000800 */
[----:B------:R-:W-:-:S06]  /*3610*/  UISETP.NE.AND UP0, UPT, UR19, UR4, UPT ;  /* 0x000000041300728c */ /* 0x000fcc000bf05270 */
[----:B------:R-:W-:-:S13]  /*3620*/  PLOP3.LUT P4, PT, PT, PT, UP0, 0x80, 0x0 ;  /* 0x000000000000781c */ /* 0x000fda0003f8f008 */
[----:B------:R-:W-:-:S05]  /*3630*/  @P4 IMAD.HI.U32 R0, R13, c[0x0][0x330], RZ ;  /* 0x0000cc000d004a27 */ /* 0x000fca00078e00ff */
[----:B------:R-:W-:Y:S02]  /*3640*/  @P4 SHF.R.U32.HI R13, RZ, c[0x0][0x334], R0 ;  /* 0x0000cd00ff0d4a19 */ /* 0x000fe40000011600 */
.L_x_2825:
[----:B------:R-:W-:Y:S05]  /*3650*/  BSYNC B0 ;  /* 0x0000000000007941 */ /* 0x000fea0003800000 */
.L_x_2823:
[----:B------:R-:W-:-:S04]  /*3660*/  IMAD R6, R13, c[0x0][0x32c], -R6 ;  /* 0x0000cb000d067a24 */ /* 0x000fc800078e0a06 */
[----:B------:R-:W-:-:S05]  /*3670*/  IMAD.IADD R13, R6, 0x1, -R205 ;  /* 0x00000001060d7824 */ /* 0x000fca00078e0acd */
[----:B------:R-:W-:Y:S02]  /*3680*/  IADD3 R0, R13, c[0x0][0x32c], RZ ;  /* 0x0000cb000d007a10 */ /* 0x000fe40007ffe0ff */
[----:B------:R-:W-:Y:S02]  /*3690*/  IMNMX R12, R12, R13, !PT ;  /* 0x0000000d0c0c7217 */ /* 0x000fe40007800200 */
[----:B------:R-:W-:Y:S02]  /*36a0*/  IMNMX R11, R11, R0, PT ;  /* 0x000000000b0b7217 */ /* 0x000fe40003800200 */
.L_x_2822:
[----:B------:R-:W-:Y:S01]  /*36b0*/  ISETP.GT.AND P5, PT, R12, 0x8, P0 ;  /* 0x000000080c00780c */ /* 0x000fe200007a4270 */
[----:B------:R-:W-:Y:S01]  /*36c0*/  IMAD.SHL.U32 R195, R4, 0x2, RZ ;  /* 0x0000000204c37824 */ /* 0x000fe200078e00ff */
[----:B------:R-:W-:Y:S01]  /*36d0*/  ISETP.GT.AND P6, PT, R12, 0x10, P0 ;  /* 0x000000100c00780c */ /* 0x000fe200007c4270 */
[----:B------:R-:W-:Y:S01]  /*36e0*/  @UP2 USHF.L.U32 UR18, UR18, 0x7, URZ ;  /* 0x0000000712122899 */ /* 0x000fe2000800063f */
[----:B------:R-:W-:Y:S01]  /*36f0*/  ISETP.LT.OR P5, PT, R11, 0x9, P5 ;  /* 0x000000090b00780c */ /* 0x000fe20002fa1670 */
[--C-:B------:R-:W-:Y:S01]  /*3700*/  IMAD R189, R3, 0x2, R195.reuse ;  /* 0x0000000203bd7824 */ /* 0x100fe200078e02c3 */
[----:B------:R-:W-:Y:S01]  /*3710*/  ISETP.LT.OR P6, PT, R11, 0x11, P6 ;  /* 0x000000110b00780c */ /* 0x000fe200037c1670 */
[----:B------:R-:W-:Y:S01]  /*3720*/  LDSM.16.MT88.4 R40, [R195+0x2100] ;  /* 0x00210000c328783b */ /* 0x000fe20000004200 */
[----:B------:R-:W-:Y:S01]  /*3730*/  FSEL R30, R30, -INF , !P5 ;  /* 0xff8000001e1e7808 */ /* 0x000fe20006800000 */
[----:B------:R-:W-:Y:S01]  /*3740*/  IMAD R190, R2, 0x2, R195 ;  /* 0x0000000202be7824 */ /* 0x000fe200078e02c3 */
[----:B------:R-:W-:Y:S01]  /*3750*/  FSEL R26, R26, -INF , !P6 ;  /* 0xff8000001a1a7808 */ /* 0x000fe20007000000 */
[----:B------:R-:W-:Y:S01]  /*3760*/  LDSM.16.MT88.4 R56, [R189+0x2100] ;  /* 0x00210000bd38783b */ /* 0x000fe20000004200 */
[C---:B------:R-:W-:Y:S01]  /*3770*/  ISETP.GT.AND P5, PT, R12.reuse, 0x1, P0 ;  /* 0x000000010c00780c */ /* 0x040fe200007a4270 */
[----:B------:R-:W-:Y:S01]  /*3780*/  IMAD R188, R3, 0x2, R190 ;  /* 0x0000000203bc7824 */ /* 0x000fe200078e02be */
[C---:B------:R-:W-:Y:S01]  /*3790*/  ISETP.GT.AND P6, PT, R12.reuse, RZ, P0 ;  /* 0x000000ff0c00720c */ /* 0x040fe200007c4270 */
[----:B------:R-:W-:Y:S01]  /*37a0*/  LDSM.16.MT88.4 R124, [R195+0x100] ;  /* 0x00010000c37c783b */ /* 0x000fe20000004200 */
[----:B------:R-:W-:Y:S01]  /*37b0*/  ISETP.GT.AND P4, PT, R12, 0x9, P0 ;  /* 0x000000090c00780c */ /* 0x000fe20000784270 */
[----:B------:R-:W-:Y:S01]  /*37c0*/  ULDC.64 UR4, c[0x0][0x2c8] ;  /* 0x0000b20000047ab9 */ /* 0x000fe20000000a00 */
[C---:B------:R-:W-:Y:S01]  /*37d0*/  ISETP.LT.OR P5, PT, R11.reuse, 0x2, P5 ;  /* 0x000000020b00780c */ /* 0x040fe20002fa1670 */
[----:B------:R-:W-:Y:S01]  /*37e0*/  LDSM.16.MT88.4 R104, [R190+0x100] ;  /* 0x00010000be68783b */ /* 0x000fe20000004200 */
[C---:B------:R-:W-:Y:S01]  /*37f0*/  ISETP.LT.OR P6, PT, R11.reuse, 0x1, P6 ;  /* 0x000000010b00780c */ /* 0x040fe200037c1670 */
[----:B------:R-:W-:Y:S01]  /*3800*/  UIMAD.WIDE.U32 UR20, UR18, UR4, URZ ;  /* 0x00000004121472a5 */ /* 0x000fe2000f8e003f */
[----:B------:R-:W-:Y:S01]  /*3810*/  FMNMX.FTZ R0, R32, R33, !PT ;  /* 0x0000002120007209 */ /* 0x000fe20007810000 */
[----:B------:R-:W-:Y:S01]  /*3820*/  LDSM.16.MT88.4 R112, [R189+0x100] ;  /* 0x00010000bd70783b */ /* 0x000fe20000004200 */
[----:B------:R-:W-:Y:S01]  /*3830*/  ISETP.LT.OR P4, PT, R11, 0xa, P4 ;  /* 0x0000000a0b00780c */ /* 0x000fe20002781670 */
[----:B------:R-:W-:Y:S01]  /*3840*/  @UP2 USHF.R.U32.HI UR7, URZ, UR5, UR21 ;  /* 0x000000053f072299 */ /* 0x000fe20008011615 */
[----:B------:R-:W-:Y:S01]  /*3850*/  FSEL R14, R35, -INF , !P5 ;  /* 0xff800000230e7808 */ /* 0x000fe20006800000 */
[----:B------:R-:W-:Y:S01]  /*3860*/  LDSM.16.MT88.4 R120, [R188+0x100] ;  /* 0x00010000bc78783b */ /* 0x000fe20000004200 */
[----:B------:R-:W-:Y:S01]  /*3870*/  FSEL R34, R34, -INF , !P6 ;  /* 0xff80000022227808 */ /* 0x000fe20007000000 */
[----:B------:R-:W-:Y:S01]  /*3880*/  UIADD3 UR4, UR6, UR7, URZ ;  /* 0x0000000706047290 */ /* 0x000fe2000fffe03f */
[----:B------:R-:W-:Y:S01]  /*3890*/  FMNMX.FTZ R0, R9, R0, !PT ;  /* 0x0000000009007209 */ /* 0x000fe20007810000 */
[----:B------:R-:W-:Y:S01]  /*38a0*/  LDSM.16.MT88.4 R48, [R190+0x2100] ;  /* 0x00210000be30783b */ /* 0x000fe20000004200 */
[----:B------:R-:W-:Y:S01]  /*38b0*/  FSEL R6, R31, -INF , !P4 ;  /* 0xff8000001f067808 */ /* 0x000fe20006000000 */
[----:B------:R-:W-:Y:S01]  /*38c0*/  ULDC UR6, c[0x0][0x328] ;  /* 0x0000ca0000067ab9 */ /* 0x000fe20000000800 */
[----:B------:R-:W-:Y:S01]  /*38d0*/  FMNMX.FTZ R13, R34, R14, !PT ;  /* 0x0000000e220d7209 */ /* 0x000fe20007810000 */
[----:B------:R-:W-:Y:S01]  /*38e0*/  LDSM.16.MT88.4 R80, [R190+0x4100] ;  /* 0x00410000be50783b */ /* 0x000fe20000004200 */
[----:B------:R-:W-:Y:S01]  /*38f0*/  ISETP.GT.AND P4, PT, R12, 0x11, P0 ;  /* 0x000000110c00780c */ /* 0x000fe20000784270 */
[----:B------:R-:W-:Y:S01]  /*3900*/  UIADD3 UR13, UR13, -0x2, URZ ;  /* 0xfffffffe0d0d7890 */ /* 0x000fe2000fffe03f */
[----:B------:R-:W-:Y:S01]  /*3910*/  FMNMX.FTZ R0, R29, R0, !PT ;  /* 0x000000001d007209 */ /* 0x000fe20007810000 */
[----:B------:R-:W-:Y:S01]  /*3920*/  LDSM.16.MT88.4 R88, [R189+0x4100] ;  /* 0x00410000bd58783b */ /* 0x000fe20000004200 */
[----:B------:R-:W-:Y:S01]  /*3930*/  FMNMX.FTZ R13, R30, R13, !PT ;  /* 0x0000000d1e0d7209 */ /* 0x000fe20007810000 */
[----:B------:R-:W-:Y:S01]  /*3940*/  UIADD3 UR6, UR4, UR6, URZ ;  /* 0x0000000604067290 */ /* 0x000fe2000fffe03f */
        /* <DEDUP_REMOVED lines=11> */
[----:B------:R-:W-:Y:S02]  /*3a00*/  ISETP.LT.OR P4, PT, R11, 0x1a, P4 ;  /* 0x0000001a0b00780c */ /* 0x000fe40002781670 */
[----:B------:R-:W-:Y:S02]  /*3a10*/  FSEL R22, R22, -INF , !P5 ;  /* 0xff80000016167808 */ /* 0x000fe40006800000 */
[----:B------:R-:W-:Y:S02]  /*3a20*/  FMNMX.FTZ R0, R5, R0, !PT ;  /* 0x0000000005007209 */ /* 0x000fe40007810000 */
[----:B------:R-:W-:Y:S02]  /*3a30*/  ISETP.GT.AND P5, PT, R12, 0x20, P0 ;  /* 0x000000200c00780c */ /* 0x000fe400007a4270 */
[----:B------:R-:W-:-:S02]  /*3a40*/  FMNMX.FTZ R13, R10, R13, !PT ;  /* 0x0000000d0a0d7209 */ /* 0x000fc40007810000 */
[----:B------:R-:W-:Y:S02]  /*3a50*/  FSEL R8, R23, -INF , !P4 ;  /* 0xff80000017087808 */ /* 0x000fe40006000000 */
[----:B------:R-:W-:Y:S02]  /*3a60*/  FMNMX.FTZ R0, R21, R0, !PT ;  /* 0x0000000015007209 */ /* 0x000fe40007810000 */
[----:B------:R-:W-:Y:S02]  /*3a70*/  ISETP.GT.AND P4, PT, R12, 0x21, P0 ;  /* 0x000000210c00780c */ /* 0x000fe40000784270 */
[----:B------:R-:W-:Y:S02]  /*3a80*/  ISETP.LT.OR P5, PT, R11, 0x21, P5 ;  /* 0x000000210b00780c */ /* 0x000fe40002fa1670 */
[----:B------:R-:W-:Y:S02]  /*3a90*/  FMNMX.FTZ R13, R22, R13, !PT ;  /* 0x0000000d160d7209 */ /* 0x000fe40007810000 */
[----:B------:R-:W-:-:S02]  /*3aa0*/  FMNMX.FTZ R0, R155, R0, !PT ;  /* 0x000000009b007209 */ /* 0x000fc40007810000 */
[----:B------:R-:W-:Y:S02]  /*3ab0*/  ISETP.LT.OR P4, PT, R11, 0x22, P4 ;  /* 0x000000220b00780c */ /* 0x000fe40002781670 */
[----:B------:R-:W-:Y:S02]  /*3ac0*/  FSEL R172, R18, -INF , !P5 ;  /* 0xff80000012ac7808 */ /* 0x000fe40006800000 */
[----:B------:R-:W-:Y:S02]  /*3ad0*/  ISETP.GT.AND P5, PT, R12, 0x28, P0 ;  /* 0x000000280c00780c */ /* 0x000fe400007a4270 */
[----:B------:R-:W-:Y:S02]  /*3ae0*/  FMNMX.FTZ R15, R8, R13, !PT ;  /* 0x0000000d080f7209 */ /* 0x000fe40007810000 */
[----:B------:R-:W-:Y:S02]  /*3af0*/  FMNMX.FTZ R0, R163, R0, !PT ;  /* 0x00000000a3007209 */ /* 0x000fe40007810000 */
[----:B------:R-:W-:-:S02]  /*3b00*/  FSEL R162, R19, -INF , !P4 ;  /* 0xff80000013a27808 */ /* 0x000fc40006000000 */
[----:B------:R-:W-:Y:S01]  /*3b10*/  ISETP.GT.AND P4, PT, R12, 0x29, P0 ;  /* 0x000000290c00780c */ /* 0x000fe20000784270 */
[----:B------:R-:W-:Y:S01]  /*3b20*/  LDSM.16.MT88.4 R16, [R188+0x2900] ;  /* 0x00290000bc10783b */ /* 0x000fe20000004200 */
[----:B------:R-:W-:Y:S02]  /*3b30*/  ISETP.LT.OR P5, PT, R11, 0x29, P5 ;  /* 0x000000290b00780c */ /* 0x000fe40002fa1670 */
[----:B------:R-:W-:Y:S02]  /*3b40*/  FMNMX.FTZ R15, R172, R15, !PT ;  /* 0x0000000fac0f7209 */ /* 0x000fe40007810000 */
[----:B------:R-:W-:Y:S02]  /*3b50*/  FMNMX.FTZ R0, R161, R0, !PT ;  /* 0x00000000a1007209 */ /* 0x000fe40007810000 */
[----:B------:R-:W-:Y:S02]  /*3b60*/  ISETP.GT.AND P6, PT, R12, 0x30, P0 ;  /* 0x000000300c00780c */ /* 0x000fe400007c4270 */
[----:B------:R-:W-:-:S02]  /*3b70*/  ISETP.LT.OR P4, PT, R11, 0x2a, P4 ;  /* 0x0000002a0b00780c */ /* 0x000fc40002781670 */
[----:B------:R-:W-:Y:S02]  /*3b80*/  FSEL R170, R66, -INF , !P5 ;  /* 0xff80000042aa7808 */ /* 0x000fe40006800000 */
[----:B------:R-:W-:Y:S02]  /*3b90*/  FMNMX.FTZ R15, R162, R15, !PT ;  /* 0x0000000fa20f7209 */ /* 0x000fe40007810000 */
[----:B------:R-:W-:Y:S02]  /*3ba0*/  FMNMX.FTZ R0, R157, R0, !PT ;  /* 0x000000009d007209 */ /* 0x000fe40007810000 */
[----:B------:R-:W-:Y:S02]  /*3bb0*/  FSEL R164, R67, -INF , !P4 ;  /* 0xff80000043a47808 */ /* 0x000fe40006000000 */
[----:B------:R-:W-:Y:S01]  /*3bc0*/  ISETP.GT.AND P5, PT, R12, 0x31, P0 ;  /* 0x000000310c00780c */ /* 0x000fe200007a4270 */
[----:B------:R-:W-:Y:S01]  /*3bd0*/  LDSM.16.MT88.4 R64, [R188+0x2100] ;  /* 0x00210000bc40783b */ /* 0x000fe20000004200 */
[----:B------:R-:W-:-:S02]  /*3be0*/  ISETP.LT.OR P6, PT, R11, 0x31, P6 ;  /* 0x000000310b00780c */ /* 0x000fc400037c1670 */
        /* <DEDUP_REMOVED lines=8> */
[----:B------:R-:W-:Y:S02]  /*3c70*/  FSEL R142, R71, -INF , !P5 ;  /* 0xff800000478e7808 */ /* 0x000fe40006800000 */
[----:B------:R-:W-:Y:S02]  /*3c80*/  ISETP.LT.OR P4, PT, R11, 0x39, P4 ;  /* 0x000000390b00780c */ /* 0x000fe40002781670 */
[----:B------:R-:W-:Y:S02]  /*3c90*/  FMNMX.FTZ R15, R166, R15, !PT ;  /* 0x0000000fa60f7209 */ /* 0x000fe40007810000 */
[----:B------:R-:W-:-:S02]  /*3ca0*/  FMNMX.FTZ R0, R143, R0, !PT ;  /* 0x000000008f007209 */ /* 0x000fc40007810000 */
[----:B------:R-:W-:Y:S02]  /*3cb0*/  ISETP.LT.OR P0, PT, R11, 0x3a, P0 ;  /* 0x0000003a0b00780c */ /* 0x000fe40000701670 */
[----:B------:R-:W-:Y:S02]  /*3cc0*/  FSEL R140, R74, -INF , !P4 ;  /* 0xff8000004a8c7808 */ /* 0x000fe40006000000 */
[----:B------:R-:W-:Y:S02]  /*3cd0*/  FMNMX.FTZ R15, R142, R15, !PT ;  /* 0x0000000f8e0f7209 */ /* 0x000fe40007810000 */
[----:B------:R-:W-:Y:S02]  /*3ce0*/  FMNMX.FTZ R0, R141, R0, !PT ;  /* 0x000000008d007209 */ /* 0x000fe40007810000 */
[----:B------:R-:W-:Y:S02]  /*3cf0*/  FSEL R160, R75, -INF , !P0 ;  /* 0xff8000004ba07808 */ /* 0x000fe40004000000 */
        /* <DEDUP_REMOVED lines=20> */
[----:B------:R-:W-:Y:S01]  /*3e40*/  PLOP3.LUT P0, PT, PT, PT, UP1, 0x40, 0x0 ;  /* 0x000000000000781c */ /* 0x000fe20003f0e818 */
[----:B------:R-:W-:Y:S01]  /*3e50*/  FFMA.FTZ R147, R29, c[0x0][0x2d0], -R168 ;  /* 0x0000b4001d937a23 */ /* 0x000fe200000108a8 */
[----:B------:R-:W-:Y:S01]  /*3e60*/  MUFU.EX2 R154, R154 ;  /* 0x0000009a009a7308 */ /* 0x000fe20000000800 */
[----:B------:R-:W-:-:S02]  /*3e70*/  FFMA.FTZ R148, R34, c[0x0][0x2d0], -R159 ;  /* 0x0000b40022947a23 */ /* 0x000fc4000001089f */
[--C-:B------:R-:W-:Y:S01]  /*3e80*/  FFMA.FTZ R149, R14, c[0x0][0x2d0], -R159.reuse ;  /* 0x0000b4000e957a23 */ /* 0x100fe2000001089f */
[----:B------:R-:W-:Y:S01]  /*3e90*/  LDSM.16.MT88.4 R32, [R188+0x900] ;  /* 0x00090000bc20783b */ /* 0x000fe20000004200 */
[--C-:B------:R-:W-:Y:S02]  /*3ea0*/  FFMA.FTZ R150, R30, c[0x0][0x2d0], -R159.reuse ;  /* 0x0000b4001e967a23 */ /* 0x100fe4000001089f */
[--C-:B------:R-:W-:Y:S01]  /*3eb0*/  FFMA.FTZ R15, R6, c[0x0][0x2d0], -R159.reuse ;  /* 0x0000b400060f7a23 */ /* 0x100fe2000001089f */
[----:B------:R-:W1:Y:S01]  /*3ec0*/  MUFU.EX2 R153, R153 ;  /* 0x0000009900997308 */ /* 0x000e620000000800 */
[--C-:B------:R-:W-:Y:S01]  /*3ed0*/  FFMA.FTZ R151, R7, c[0x0][0x2d0], -R168.reuse ;  /* 0x0000b40007977a23 */ /* 0x100fe200000108a8 */
[----:B------:R-:W-:Y:S01]  /*3ee0*/  LDSM.16.MT88.4 R28, [R190+0x2900] ;  /* 0x00290000be1c783b */ /* 0x000fe20000004200 */
[--C-:B------:R-:W-:Y:S02]  /*3ef0*/  FFMA.FTZ R145, R5, c[0x0][0x2d0], -R168.reuse ;  /* 0x0000b40005917a23 */ /* 0x100fe400000108a8 */
[----:B------:R-:W-:Y:S01]  /*3f00*/  FFMA.FTZ R14, R21, c[0x0][0x2d0], -R168 ;  /* 0x0000b400150e7a23 */ /* 0x000fe200000108a8 */
[----:B------:R-:W2:Y:S01]  /*3f10*/  LDSM.16.MT88.4 R4, [R188+0x4100] ;  /* 0x00410000bc04783b */ /* 0x000ea20000004200 */
[--C-:B------:R-:W-:Y:S01]  /*3f20*/  FFMA.FTZ R13, R10, c[0x0][0x2d0], -R159.reuse ;  /* 0x0000b4000a0d7a23 */ /* 0x100fe2000001089f */
[----:B------:R-:W-:Y:S01]  /*3f30*/  MUFU.EX2 R152, R152 ;  /* 0x0000009800987308 */ /* 0x000fe20000000800 */
[----:B------:R-:W-:-:S02]  /*3f40*/  FFMA.FTZ R3, R22, c[0x0][0x2d0], -R159 ;  /* 0x0000b40016037a23 */ /* 0x000fc4000001089f */
[--C-:B------:R-:W-:Y:S01]  /*3f50*/  FFMA.FTZ R2, R8, c[0x0][0x2d0], -R159.reuse ;  /* 0x0000b40008027a23 */ /* 0x100fe2000001089f */
[----:B------:R-:W-:Y:S01]  /*3f60*/  LDSM.16.MT88.4 R20, [R189+0x2900] ;  /* 0x00290000bd14783b */ /* 0x000fe20000004200 */
[--C-:B------:R-:W-:Y:S02]  /*3f70*/  FFMA.FTZ R146, R25, c[0x0][0x2d0], -R168.reuse ;  /* 0x0000b40019927a23 */ /* 0x100fe400000108a8 */
[----:B------:R-:W-:Y:S01]  /*3f80*/  FFMA.FTZ R144, R26, c[0x0][0x2d0], -R159 ;  /* 0x0000b4001a907a23 */ /* 0x000fe2000001089f */
[----:B------:R-:W3:Y:S01]  /*3f90*/  MUFU.EX2 R147, R147 ;  /* 0x0000009300937308 */ /* 0x000ee20000000800 */
[----:B------:R-:W4:Y:S01]  /*3fa0*/  LDSM.16.MT88.4 R8, [R195+0x2900] ;  /* 0x00290000c308783b */ /* 0x000f220000004200 */
[----:B-1----:R-:W-:Y:S01]  /*3fb0*/  F2FP.BF16.PACK_AB R96, R153, R154 ;  /* 0x0000009a9960723e */ /* 0x002fe200000010ff */
[--C-:B------:R-:W-:Y:S02]  /*3fc0*/  FFMA.FTZ R158, R163, c[0x0][0x2d0], -R168.reuse ;  /* 0x0000b400a39e7a23 */ /* 0x100fe400000108a8 */
[----:B------:R-:W1:Y:S01]  /*3fd0*/  LDSM.16.MT88.4 R24, [R195+0x900] ;  /* 0x00090000c318783b */ /* 0x000e620000004200 */
[----:B------:R-:W-:-:S02]  /*3fe0*/  FFMA.FTZ R156, R161, c[0x0][0x2d0], -R168 ;  /* 0x0000b400a19c7a23 */ /* 0x000fc400000108a8 */
[----:B------:R-:W-:Y:S01]  /*3ff0*/  MUFU.EX2 R148, R148 ;  /* 0x0000009400947308 */ /* 0x000fe20000000800 */
[--C-:B------:R-:W-:Y:S02]  /*4000*/  FFMA.FTZ R155, R155, c[0x0][0x2d0], -R168.reuse ;  /* 0x0000b4009b9b7a23 */ /* 0x100fe400000108a8 */
[----:B------:R-:W-:Y:S02]  /*4010*/  FFMA.FTZ R157, R157, c[0x0][0x2d0], -R168 ;  /* 0x0000b4009d9d7a23 */ /* 0x000fe400000108a8 */
[--C-:B------:R-:W-:Y:S02]  /*4020*/  FFMA.FTZ R161, R172, c[0x0][0x2d0], -R159.reuse ;  /* 0x0000b400aca17a23 */ /* 0x100fe4000001089f */
[--C-:B------:R-:W-:Y:S01]  /*4030*/  FFMA.FTZ R162, R162, c[0x0][0x2d0], -R159.reuse ;  /* 0x0000b400a2a27a23 */ /* 0x100fe2000001089f */
[----:B------:R-:W5:Y:S01]  /*4040*/  MUFU.EX2 R149, R149 ;  /* 0x0000009500957308 */ /* 0x000f620000000800 */
[----:B---3--:R-:W-:Y:S01]  /*4050*/  F2FP.BF16.PACK_AB R98, R147, R152 ;  /* 0x000000989362723e */ /* 0x008fe200000010ff */
[----:B------:R-:W-:-:S02]  /*4060*/  FFMA.FTZ R163, R170, c[0x0][0x2d0], -R159 ;  /* 0x0000b400aaa37a23 */ /* 0x000fc4000001089f */
[--C-:B------:R-:W-:Y:S02]  /*4070*/  FFMA.FTZ R164, R164, c[0x0][0x2d0], -R159.reuse ;  /* 0x0000b400a4a47a23 */ /* 0x100fe4000001089f */
[--C-:B------:R-:W-:Y:S02]  /*4080*/  FFMA.FTZ R170, R165, c[0x0][0x2d0], -R168.reuse ;  /* 0x0000b400a5aa7a23 */ /* 0x100fe400000108a8 */
[----:B------:R-:W-:Y:S01]  /*4090*/  MUFU.EX2 R150, R150 ;  /* 0x0000009600967308 */ /* 0x000fe20000000800 */
[--C-:B------:R-:W-:Y:S02]  /*40a0*/  FFMA.FTZ R167, R167, c[0x0][0x2d0], -R168.reuse ;  /* 0x0000b400a7a77a23 */ /* 0x100fe400000108a8 */
[--C-:B------:R-:W-:Y:S02]  /*40b0*/  FFMA.FTZ R165, R143, c[0x0][0x2d0], -R168.reuse ;  /* 0x0000b4008fa57a23 */ /* 0x100fe400000108a8 */
[----:B------:R-:W-:Y:S02]  /*40c0*/  FFMA.FTZ R210, R141, c[0x0][0x2d0], -R168 ;  /* 0x0000b4008dd27a23 */ /* 0x000fe400000108a8 */
[--C-:B------:R-:W-:Y:S01]  /*40d0*/  FFMA.FTZ R166, R166, c[0x0][0x2d0], -R159.reuse ;  /* 0x0000b400a6a67a23 */ /* 0x100fe2000001089f */
[----:B------:R-:W3:Y:S01]  /*40e0*/  MUFU.EX2 R15, R15 ;  /* 0x0000000f000f7308 */ /* 0x000ee20000000800 */
[----:B-----5:R-:W-:Y:S01]  /*40f0*/  F2FP.BF16.PACK_AB R97, R149, R148 ;  /* 0x000000949561723e */ /* 0x020fe200000010ff */
[----:B------:R-:W-:-:S02]  /*4100*/  FFMA.FTZ R169, R142, c[0x0][0x2d0], -R159 ;  /* 0x0000b4008ea97a23 */ /* 0x000fc4000001089f */
[--C-:B------:R-:W-:Y:S02]  /*4110*/  FFMA.FTZ R168, R140, c[0x0][0x2d0], -R159.reuse ;  /* 0x0000b4008ca87a23 */ /* 0x100fe4000001089f */
[----:B------:R-:W-:Y:S01]  /*4120*/  FFMA.FTZ R211, R160, c[0x0][0x2d0], -R159 ;  /* 0x0000b400a0d37a23 */ /* 0x000fe2000001089f */
[----:B------:R-:W-:Y:S01]  /*4130*/  LDSM.16.MT88.4 R140, [R190+0x1900] ;  /* 0x00190000be8c783b */ /* 0x000fe20000004200 */
[----:B------:R-:W-:Y:S01]  /*4140*/  MUFU.EX2 R151, R151 ;  /* 0x0000009700977308 */ /* 0x000fe20000000800 */
[----:B------:R-:W-:Y:S02]  /*4150*/  FADD.FTZ R153, R154, R153 ;  /* 0x000000999a997221 */ /* 0x000fe40000010000 */
[----:B------:R-:W-:Y:S02]  /*4160*/  FADD.FTZ R149, R148, R149 ;  /* 0x0000009594957221 */ /* 0x000fe40000010000 */
[----:B------:R-:W-:Y:S01]  /*4170*/  FADD.FTZ R152, R152, R153 ;  /* 0x0000009998987221 */ /* 0x000fe20000010000 */
[----:B---3--:R-:W-:-:S02]  /*4180*/  F2FP.BF16.PACK_AB R99, R15, R150 ;  /* 0x000000960f63723e */ /* 0x008fc400000010ff */
[----:B------:R-:W3:Y:S01]  /*4190*/  MUFU.EX2 R146, R146 ;  /* 0x0000009200927308 */ /* 0x000ee20000000800 */
        /* <DEDUP_REMOVED lines=196> */
.L_x_2827:
[----:B------:R-:W-:Y:S02]  /*4de0*/  ULDC UR4, c[0x0][0x32c] ;  /* 0x0000cb0000047ab9 */ /* 0x000fe40000000800 */
[----:B------:R-:W-:-:S03]  /*4df0*/  UISETP.NE.AND UP0, UPT, UR19, UR4, UPT ;  /* 0x000000041300728c */ /* 0x000fc6000bf05270 */
[----:B------:R-:W-:Y:S02]  /*4e00*/  ULDC.64 UR4, c[0x0][0x330] ;  /* 0x0000cc0000047ab9 */ /* 0x000fe40000000a00 */
[----:B------:R-:W-:-:S06]  /*4e10*/  UIMAD.WIDE.U32 UR18, UR7, UR4, URZ ;  /* 0x00000004071272a5 */ /* 0x000fcc000f8e003f */
[----:B------:R-:W-:Y:S02]  /*4e20*/  @UP0 USHF.R.U32.HI UR7, URZ, UR5, UR19 ;  /* 0x000000053f070299 */ /* 0x000fe40008011613 */
.L_x_2828:
[----:B------:R-:W-:Y:S02]  /*4e30*/  ULDC UR4, c[0x0][0x32c] ;  /* 0x0000cb0000047ab9 */ /* 0x000fe40000000800 */
[----:B------:R-:W-:-:S04]  /*4e40*/  UIMAD UR4, UR7, UR4, UR4 ;  /* 0x00000004070472a4 */ /* 0x000fc8000f8e0204 */
[----:B------:R-:W-:-:S04]  /*4e50*/  UISETP.LT.AND UP0, UPT, UR6, UR4, UPT ;  /* 0x000000040600728c */ /* 0x000fc8000bf01270 */
[----:B------:R-:W-:-:S04]  /*4e60*/  USEL UR6, UR6, UR4, UP0 ;  /* 0x0000000406067287 */ /* 0x000fc80008000000 */
.L_x_2826:
        /* <DEDUP_REMOVED lines=24> */
.L_x_2838:
        /* <DEDUP_REMOVED lines=10> */
[----:B------:R-:W-:Y:S01]  /*5090*/  @!P0 IADD3 R221, P6, R200, UR20, RZ ;  /* 0x00000014c8dd8c10 */ /* 0x000fe2000ffde0ff */
[----:B------:R-:W-:Y:S01]  /*50a0*/  @!UP3 UIADD3 UR19, UR23, UR19, URZ ;  /* 0x000000131713b290 */ /* 0x000fe2000fffe03f */
[----:B------:R-:W-:Y:S01]  /*50b0*/  @!P0 IADD3 R223, P5, R220, UR20, RZ ;  /* 0x00000014dcdf8c10 */ /* 0x000fe2000ffbe0ff */
[----:B------:R-:W1:Y:S01]  /*50c0*/  LDSM.16.M88.4 R136, [R197+0x6100] ;  /* 0x00610000c588783b */ /* 0x000e620000000200 */
[----:B------:R-:W-:Y:S01]  /*50d0*/  @!P0 IADD3 R225, P4, R218, UR20, RZ ;  /* 0x00000014dae18c10 */ /* 0x000fe2000ff9e0ff */
[----:B------:R-:W-:Y:S02]  /*50e0*/  @!UP3 USHF.L.U64.HI UR19, UR22, 0x6, UR19 ;  /* 0x000000061613b899 */ /* 0x000fe40008010213 */
[----:B------:R-:W-:Y:S01]  /*50f0*/  @!UP3 ULEA UR20, UP0, UR6, UR20, 0x5 ;  /* 0x000000140614b291 */ /* 0x000fe2000f80283f */
[----:B------:R-:W2:Y:S03]  /*5100*/  LDSM.16.M88.4 R140, [R197+0x6900] ;  /* 0x00690000c58c783b */ /* 0x000ea60000000200 */
[----:B------:R-:W-:Y:S02]  /*5110*/  @!P0 IADD3.X R0, R207, UR19, RZ, P6, !PT ;  /* 0x00000013cf008c10 */ /* 0x000fe4000b7fe4ff */
[----:B------:R-:W3:Y:S01]  /*5120*/  LDSM.16.M88.4 R144, [R197+0x7100] ;  /* 0x00710000c590783b */ /* 0x000ee20000000200 */
[----:B------:R-:W-:Y:S02]  /*5130*/  @!P0 LEA R230, P6, R221, c[0x0][0x1f8], 0x1 ;  /* 0x00007e00dde68a11 */ /* 0x000fe400078c08ff */
[----:B------:R-:W-:Y:S02]  /*5140*/  @!P0 IADD3.X R222, R219, UR19, RZ, P5, !PT ;  /* 0x00000013dbde8c10 */ /* 0x000fe4000affe4ff */
[----:B------:R-:W4:Y:S01]  /*5150*/  LDSM.16.M88.4 R148, [R197+0x7900] ;  /* 0x00790000c594783b */ /* 0x000f220000000200 */
[----:B------:R-:W-:Y:S02]  /*5160*/  @!P0 LEA.HI.X R231, R221, c[0x0][0x1fc], R0, 0x1, P6 ;  /* 0x00007f00dde78a11 */ /* 0x000fe400030f0c00 */
[----:B------:R-:W-:Y:S02]  /*5170*/  @!P0 LEA R228, P5, R223, c[0x0][0x1f8], 0x1 ;  /* 0x00007e00dfe48a11 */ /* 0x000fe400078a08ff */
[----:B------:R-:W-:Y:S01]  /*5180*/  LDSM.16.M88.4 R152, [R194+0xc100] ;  /* 0x00c10000c298783b */ /* 0x000fe20000000200 */
[----:B------:R-:W-:Y:S01]  /*5190*/  @!P0 IADD3.X R224, R217, UR19, RZ, P4, !PT ;  /* 0x00000013d9e08c10 */ /* 0x000fe2000a7fe4ff */
[----:B------:R-:W-:Y:S01]  /*51a0*/  @!UP3 ULEA.HI.X UR19, UR6, UR19, UR7, 0x5, UP0 ;  /* 0x000000130613b291 */ /* 0x000fe200080f2c07 */
[----:B------:R-:W-:Y:S01]  /*51b0*/  @!P0 LEA.HI.X R229, R223, c[0x0][0x1fc], R222, 0x1, P5 ;  /* 0x00007f00dfe58a11 */ /* 0x000fe200028f0cde */
[----:B------:R-:W-:Y:S01]  /*51c0*/  UISETP.GT.AND UP3, UPT, UR13, UR8, UPT ;  /* 0x000000080d00728c */ /* 0x000fe2000bf64270 */
[----:B------:R-:W5:Y:S01]  /*51d0*/  LDSM.16.M88.4 R156, [R196] ;  /* 0x00000000c49c783b */ /* 0x000f620000000200 */
[C---:B------:R-:W-:Y:S02]  /*51e0*/  @!P0 LEA R226, P4, R225.reuse, c[0x0][0x1f8], 0x1 ;  /* 0x00007e00e1e28a11 */ /* 0x040fe400078808ff */
[----:B------:R-:W-:Y:S02]  /*51f0*/  @!P0 IADD3 R0, P6, R200, UR20, RZ ;  /* 0x00000014c8008c10 */ /* 0x000fe4000ffde0ff */
[----:B------:R-:W3:Y:S01]  /*5200*/  LDSM.16.M88.4 R160, [R187] ;  /* 0x00000000bba0783b */ /* 0x000ee20000000200 */
[----:B------:R-:W-:Y:S02]  /*5210*/  @!P0 LEA.HI.X R227, R225, c[0x0][0x1fc], R224, 0x1, P4 ;  /* 0x00007f00e1e38a11 */ /* 0x000fe400020f0ce0 */
[----:B------:R-:W-:Y:S02]  /*5220*/  @!P0 IADD3.X R225, R207, UR19, RZ, P6, !PT ;  /* 0x00000013cfe18c10 */ /* 0x000fe4000b7fe4ff */
[----:B------:R-:W-:Y:S01]  /*5230*/  LDSM.16.M88.4 R164, [R185] ;  /* 0x00000000b9a4783b */ /* 0x000fe20000000200 */
[----:B------:R-:W-:Y:S02]  /*5240*/  @!P0 LEA R232, P6, R0, c[0x0][0x1f8], 0x1 ;  /* 0x00007e0000e88a11 */ /* 0x000fe400078c08ff */
[----:B------:R-:W-:Y:S01]  /*5250*/  @!P0 IADD3 R221, P5, R220, UR20, RZ ;  /* 0x00000014dcdd8c10 */ /* 0x000fe2000ffbe0ff */
[C---:B-1----:R-:W-:Y:S03]  /*5260*/  HMMA.16816.F32.BF16 R4, R132.reuse, R136, RZ ;  /* 0x000000888404723c */ /* 0x042fe600000418ff */
[----:B------:R-:W-:Y:S02]  /*5270*/  @!P0 LEA.HI.X R233, R0, c[0x0][0x1fc], R225, 0x1, P6 ;  /* 0x00007f0000e98a11 */ /* 0x000fe400030f0ce1 */
[----:B------:R-:W-:Y:S02]  /*5280*/  @!P0 IADD3.X R234, R219, UR19, RZ, P5, !PT ;  /* 0x00000013dbea8c10 */ /* 0x000fe4000affe4ff */
[C---:B------:R-:W-:Y:S01]  /*5290*/  @!P0 LEA R224, P5, R221.reuse, c[0x0][0x1f8], 0x1 ;  /* 0x00007e00dde08a11 */ /* 0x040fe200078a08ff */
[C---:B------:R-:W-:Y:S01]  /*52a0*/  HMMA.16816.F32.BF16 R8, R132.reuse, R138, RZ ;  /* 0x0000008a8408723c */ /* 0x040fe200000418ff */
[----:B------:R-:W1:Y:S03]  /*52b0*/  LDSM.16.M88.4 R136, [R186] ;  /* 0x00000000ba88783b */ /* 0x000e660000000200 */
[----:B------:R-:W-:Y:S02]  /*52c0*/  @!P0 LEA.HI.X R225, R221, c[0x0][0x1fc], R234, 0x1, P5 ;  /* 0x00007f00dde18a11 */ /* 0x000fe400028f0cea */
[----:B------:R-:W-:Y:S01]  /*52d0*/  @!PT LDS RZ, [RZ] ;  /* 0x00000000fffff984 */ /* 0x000fe20000000800 */
[----:B------:R-:W-:Y:S01]  /*52e0*/  @!PT LDS RZ, [RZ] ;  /* 0x00000000fffff984 */ /* 0x000fe20000000800 */
[----:B------:R-:W-:Y:S01]  /*52f0*/  @!PT LDS RZ, [RZ] ;  /* 0x00000000fffff984 */ /* 0x000fe20000000800 */
[----:B------:R1:W-:Y:S01]  /*5300*/  @!P0 LDGSTS.E.BYPASS.LTC128B.128 [R199+0x100], [R230.64], !P3 ;  /* 0x00100000e6c78fae */ /* 0x0003e2000d901d50 */
[----:B------:R-:W-:Y:S01]  /*5310*/  @!P0 IADD3 R223, P4, R218, UR20, RZ ;  /* 0x00000014dadf8c10 */ /* 0x000fe2000ff9e0ff */
[C---:B--2---:R-:W-:Y:S01]  /*5320*/  HMMA.16816.F32.BF16 R12, R132.reuse, R140, RZ ;  /* 0x0000008c840c723c */ /* 0x044fe200000418ff */
[----:B------:R-:W-:Y:S02]  /*5330*/  @UP3 UIADD3 UR20, UR13, -0x1, URZ ;  /* 0xffffffff0d143890 */ /* 0x000fe4000fffe03f */
[----:B------:R2:W-:Y:S01]  /*5340*/  @!P0 LDGSTS.E.BYPASS.LTC128B.128 [R199+0x2100], [R228.64], !P2 ;  /* 0x02100000e4c78fae */ /* 0x0005e2000d101d50 */
[----:B------:R-:W-:Y:S01]  /*5350*/  @!P0 IADD3.X R236, R217, UR19, RZ, P4, !PT ;  /* 0x00000013d9ec8c10 */ /* 0x000fe2000a7fe4ff */
[----:B------:R-:W-:Y:S01]  /*5360*/  @UP3 USHF.R.S32.HI UR19, URZ, 0x1f, UR20 ;  /* 0x0000001f3f133899 */ /* 0x000fe20008011414 */
[C---:B------:R-:W-:Y:S01]  /*5370*/  @!P0 LEA R222, P4, R223.reuse, c[0x0][0x1f8], 0x1 ;  /* 0x00007e00dfde8a11 */ /* 0x040fe200078808ff */
[----:B------:R-:W-:Y:S01]  /*5380*/  @UP3 UIMAD.WIDE.U32 UR22, UR20, UR4, URZ ;  /* 0x00000004141632a5 */ /* 0x000fe2000f8e003f */
[C---:B------:R-:W-:Y:S01]  /*5390*/  HMMA.16816.F32.BF16 R16, R132.reuse, R142, RZ ;  /* 0x0000008e8410723c */ /* 0x040fe200000418ff */
[----:B------:R1:W-:Y:S01]  /*53a0*/  @!P0 LDGSTS.E.BYPASS.LTC128B.128 [R199+0x4100], [R226.64], !P1 ;  /* 0x04100000e2c78fae */ /* 0x0003e2000c901d50 */
[----:B------:R-:W-:Y:S02]  /*53b0*/  @UP3 UIMAD UR19, UR19, UR4, URZ ;  /* 0x00000004131332a4 */ /* 0x000fe4000f8e023f */
[----:B------:R-:W-:Y:S02]  /*53c0*/  @!P0 LEA.HI.X R223, R223, c[0x0][0x1fc], R236, 0x1, P4 ;  /* 0x00007f00dfdf8a11 */ /* 0x000fe400020f0cec */
[----:B------:R1:W-:Y:S01]  /*53d0*/  @!P0 LDGSTS.E.BYPASS.LTC128B.128 [R199+0x1100], [R232.64], !P3 ;  /* 0x01100000e8c78fae */ /* 0x0003e2000d901d50 */
[----:B------:R-:W-:Y:S01]  /*53e0*/  @UP3 UIMAD UR19, UR20, UR5, UR19 ;  /* 0x00000005141332a4 */ /* 0x000fe2000f8e0213 */
[C---:B---3--:R-:W-:Y:S01]  /*53f0*/  HMMA.16816.F32.BF16 R20, R132.reuse, R144, RZ ;  /* 0x000000908414723c */ /* 0x048fe200000418ff */
[----:B------:R-:W-:Y:S02]  /*5400*/  @UP3 USHF.L.U32 UR20, UR22, 0x6, URZ ;  /* 0x0000000616143899 */ /* 0x000fe4000800063f */
[----:B------:R3:W-:Y:S01]  /*5410*/  @!P0 LDGSTS.E.BYPASS.LTC128B.128 [R199+0x3100], [R224.64], !P2 ;  /* 0x03100000e0c78fae */ /* 0x0007e2000d101d50 */
[----:B------:R-:W-:Y:S04]  /*5420*/  @UP3 UIADD3 UR19, UR23, UR19, URZ ;  /* 0x0000001317133290 */ /* 0x000fe8000fffe03f */
[C---:B------:R-:W-:Y:S01]  /*5430*/  HMMA.16816.F32.BF16 R24, R132.reuse, R146, RZ ;  /* 0x000000928418723c */ /* 0x040fe200000418ff */
[----:B------:R1:W-:Y:S01]  /*5440*/  @!P0 LDGSTS.E.BYPASS.LTC128B.128 [R199+0x5100], [R222.64], !P1 ;  /* 0x05100000dec78fae */ /* 0x0003e2000c901d50 */
[----:B------:R-:W-:Y:S01]  /*5450*/  PLOP3.LUT P0, PT, PT, PT, UP3, 0x80, 0x0 ;  /* 0x000000000000781c */ /* 0x000fe20003f0f038 */
[----:B------:R-:W-:Y:S03]  /*5460*/  @UP3 USHF.L.U64.HI UR19, UR22, 0x6, UR19 ;  /* 0x0000000616133899 */ /* 0x000fe60008010213 */
[----:B------:R-:W-:Y:S02]  /*5470*/  LDSM.16.M88.4 R140, [R193+0xc100] ;  /* 0x00c10000c18c783b */ /* 0x000fe40000000200 */
[C---:B----4-:R-:W-:Y:S03]  /*5480*/  HMMA.16816.F32.BF16 R28, R132.reuse, R148, RZ ;  /* 0x00000094841c723c */ /* 0x050fe600000418ff */
[----:B------:R-:W0:Y:S04]  /*5490*/  LDGDEPBAR ;  /* 0x00000000000079af */ /* 0x000e280000000000 */
[----:B------:R-:W-:Y:S01]  /*54a0*/  @P0 IADD3 R0, P5, R202, UR20, RZ ;  /* 0x00000014ca000c10 */ /* 0x000fe2000ffbe0ff */
[----:B------:R-:W-:Y:S01]  /*54b0*/  HMMA.16816.F32.BF16 R32, R132, R150, RZ ;  /* 0x000000968420723c */ /* 0x000fe200000418ff */
[----:B------:R-:W4:Y:S03]  /*54c0*/  LDSM.16.M88.4 R168, [R192+0x6100] ;  /* 0x00610000c0a8783b */ /* 0x000f260000000200 */
[----:B------:R-:W-:Y:S02]  /*54d0*/  @P0 IADD3.X R221, R209, UR19, RZ, P5, !PT ;  /* 0x00000013d1dd0c10 */ /* 0x000fe4000affe4ff */
[----:B------:R-:W4:Y:S01]  /*54e0*/  LDSM.16.M88.4 R172, [R192+0x6900] ;  /* 0x00690000c0ac783b */ /* 0x000f220000000200 */
[----:B--2---:R-:W-:Y:S01]  /*54f0*/  @P0 IADD3 R228, P5, R214, UR20, RZ ;  /* 0x00000014d6e40c10 */ /* 0x004fe2000ffbe0ff */
[C---:B-----5:R-:W-:Y:S03]  /*5500*/  HMMA.16816.F32.BF16 R4, R152.reuse, R156, R4 ;  /* 0x0000009c9804723c */ /* 0x060fe60000041804 */
[----:B------:R-:W2:Y:S02]  /*5510*/  LDSM.16.M88.4 R132, [R192+0x7100] ;  /* 0x00710000c084783b */ /* 0x000ea40000000200 */
[C---:B-1----:R-:W-:Y:S02]  /*5520*/  @P0 LEA R222, P4, R0.reuse, c[0x0][0x1c8], 0x1 ;  /* 0x0000720000de0a11 */ /* 0x042fe400078808ff */
[----:B---3--:R-:W-:Y:S01]  /*5530*/  @P0 IADD3.X R225, R213, UR19, RZ, P5, !PT ;  /* 0x00000013d5e10c10 */ /* 0x008fe2000affe4ff */
[C---:B------:R-:W-:Y:S01]  /*5540*/  HMMA.16816.F32.BF16 R8, R152.reuse, R158, R8 ;  /* 0x0000009e9808723c */ /* 0x040fe20000041808 */
[----:B------:R-:W1:Y:S03]  /*5550*/  LDSM.16.M88.4 R144, [R192+0x7900] ;  /* 0x00790000c090783b */ /* 0x000e660000000200 */
[----:B------:R-:W-:Y:S02]  /*5560*/  @P0 LEA.HI.X R223, R0, c[0x0][0x1cc], R221, 0x1, P4 ;  /* 0x0000730000df0a11 */ /* 0x000fe400020f0cdd */
[----:B------:R-:W-:Y:S01]  /*5570*/  LDSM.16.M88.4 R148, [R184] ;  /* 0x00000000b894783b */ /* 0x000fe20000000200 */
[----:B------:R-:W-:Y:S01]  /*5580*/  @P0 IADD3 R221, P4, R216, UR20, RZ ;  /* 0x00000014d8dd0c10 */ /* 0x000fe2000ff9e0ff */
[C---:B------:R-:W-:Y:S01]  /*5590*/  HMMA.16816.F32.BF16 R12, R152.reuse, R160, R12 ;  /* 0x000000a0980c723c */ /* 0x040fe2000004180c */
[----:B------:R-:W-:Y:S02]  /*55a0*/  @UP3 UIADD3 UR20, UP0, UR12, UR20, URZ ;  /* 0x000000140c143290 */ /* 0x000fe4000ff1e03f */
[----:B------:R-:W-:Y:S01]  /*55b0*/  LDSM.16.M88.4 R156, [R184+0x1000] ;  /* 0x00100000b89c783b */ /* 0x000fe20000000200 */
[----:B------:R-:W-:Y:S02]  /*55c0*/  @P0 LEA R226, P6, R221, c[0x0][0x1c8], 0x1 ;  /* 0x00007200dde20a11 */ /* 0x000fe400078c08ff */
[----:B------:R-:W-:Y:S01]  /*55d0*/  @P0 IADD3.X R0, R215, UR19, RZ, P4, !PT ;  /* 0x00000013d7000c10 */ /* 0x000fe2000a7fe4ff */
[----:B------:R-:W-:Y:S01]  /*55e0*/  @UP3 UIADD3.X UR19, UR11, UR19, URZ, UP0, !UPT ;  /* 0x000000130b133290 */ /* 0x000fe200087fe43f */
[C---:B------:R-:W-:Y:S01]  /*55f0*/  HMMA.16816.F32.BF16 R16, R152.reuse, R162, R16 ;  /* 0x000000a29810723c */ /* 0x040fe20000041810 */
[----:B------:R-:W-:Y:S03]  /*5600*/  LDSM.16.M88.4 R160, [R184+0x1800] ;  /* 0x00180000b8a0783b */ /* 0x000fe60000000200 */
[C---:B------:R-:W-:Y:S02]  /*5610*/  @P0 LEA R224, P4, R228.reuse, c[0x0][0x1c8], 0x1 ;  /* 0x00007200e4e00a11 */ /* 0x040fe400078808ff */
[----:B------:R-:W-:Y:S02]  /*5620*/  @P0 LEA.HI.X R227, R221, c[0x0][0x1cc], R0, 0x1, P6 ;  /* 0x00007300dde30a11 */ /* 0x000fe400030f0c00 */
[C---:B------:R-:W-:Y:S04]  /*5630*/  HMMA.16816.F32.BF16 R20, R152.reuse, R136, R20 ;  /* 0x000000889814723c */ /* 0x040fe80000041814 */
[----:B------:R-:W-:Y:S02]  /*5640*/  @P0 LEA.HI.X R225, R228, c[0x0][0x1cc], R225, 0x1, P4 ;  /* 0x00007300e4e10a11 */ /* 0x000fe400020f0ce1 */
[----:B------:R-:W-:Y:S02]  /*5650*/  @P0 IADD3 R232, P5, R216, UR20, RZ ;  /* 0x00000014d8e80c10 */ /* 0x000fe4000ffbe0ff */
[C---:B------:R-:W-:Y:S01]  /*5660*/  HMMA.16816.F32.BF16 R24, R152.reuse, R138, R24 ;  /* 0x0000008a9818723c */ /* 0x040fe20000041818 */
[----:B------:R-:W3:Y:S03]  /*5670*/  LDSM.16.M88.4 R136, [R191+0xc100] ;  /* 0x00c10000bf88783b */ /* 0x000ee60000000200 */
[----:B------:R-:W-:Y:S02]  /*5680*/  @P0 IADD3 R234, P4, R214, UR20, RZ ;  /* 0x00000014d6ea0c10 */ /* 0x000fe4000ff9e0ff */
[----:B------:R-:W-:Y:S02]  /*5690*/  @P0 IADD3 R0, P6, R202, UR20, RZ ;  /* 0x00000014ca000c10 */ /* 0x000fe4000ffde0ff */
[C---:B------:R-:W-:Y:S04]  /*56a0*/  HMMA.16816.F32.BF16 R28, R152.reuse, R164, R28 ;  /* 0x000000a4981c723c */ /* 0x040fe8000004181c */
[----:B------:R-:W-:Y:S02]  /*56b0*/  @P0 IADD3.X R229, R215, UR19, RZ, P5, !PT ;  /* 0x00000013d7e50c10 */ /* 0x000fe4000affe4ff */
[C---:B------:R-:W-:Y:S02]  /*56c0*/  @P0 LEA R230, P5, R232.reuse, c[0x0][0x1c8], 0x1 ;  /* 0x00007200e8e60a11 */ /* 0x040fe400078a08ff */
[----:B------:R-:W-:Y:S01]  /*56d0*/  HMMA.16816.F32.BF16 R32, R152, R166, R32 ;  /* 0x000000a69820723c */ /* 0x000fe20000041820 */
[----:B------:R-:W5:Y:S03]  /*56e0*/  LDSM.16.M88.4 R152, [R184+0x800] ;  /* 0x00080000b898783b */ /* 0x000f660000000200 */
[----:B------:R-:W-:Y:S02]  /*56f0*/  @P0 LEA.HI.X R231, R232, c[0x0][0x1cc], R229, 0x1, P5 ;  /* 0x00007300e8e70a11 */ /* 0x000fe400028f0ce5 */
[----:B------:R-:W-:Y:S01]  /*5700*/  LDSM.16.M88.4 R164, [R197+0x8100] ;  /* 0x00810000c5a4783b */ /* 0x000fe20000000200 */
[----:B------:R-:W-:Y:S01]  /*5710*/  @P0 IADD3.X R233, R213, UR19, RZ, P4, !PT ;  /* 0x00000013d5e90c10 */ /* 0x000fe2000a7fe4ff */
[C---:B----4-:R-:W-:Y:S05]  /*5720*/  HMMA.16816.F32.BF16 R4, R140.reuse, R168, R4 ;  /* 0x000000a88c04723c */ /* 0x050fea0000041804 */
[----:B------:R-:W-:Y:S02]  /*5730*/  @P0 LEA R228, P4, R234, c[0x0][0x1c8], 0x1 ;  /* 0x00007200eae40a11 */ /* 0x000fe400078808ff */
[----:B------:R-:W-:Y:S01]  /*5740*/  @P0 IADD3.X R221, R209, UR19, RZ, P6, !PT ;  /* 0x00000013d1dd0c10 */ /* 0x000fe2000b7fe4ff */
[C---:B------:R-:W-:Y:S01]  /*5750*/  HMMA.16816.F32.BF16 R8, R140.reuse, R170, R8 ;  /* 0x000000aa8c08723c */ /* 0x040fe20000041808 */
[----:B------:R-:W-:Y:S01]  /*5760*/  LDSM.16.M88.4 R168, [R198+0x14100] ;  /* 0x01410000c6a8783b */ /* 0x000fe20000000200 */
[----:B------:R-:W-:Y:S02]  /*5770*/  USHF.L.U32 UR19, UR13, 0x6, URZ ;  /* 0x000000060d137899 */ /* 0x000fe4000800063f */
[----:B------:R-:W-:Y:S02]  /*5780*/  @P0 LEA R236, P6, R0, c[0x0][0x1c8], 0x1 ;  /* 0x0000720000ec0a11 */ /* 0x000fe400078c08ff */
[----:B------:R-:W-:Y:S02]  /*5790*/  @P0 LEA.HI.X R229, R234, c[0x0][0x1cc], R233, 0x1, P4 ;  /* 0x00007300eae50a11 */ /* 0x000fe400020f0ce9 */
[C---:B------:R-:W-:Y:S01]  /*57a0*/  HMMA.16816.F32.BF16 R12, R140.reuse, R172, R12 ;  /* 0x000000ac8c0c723c */ /* 0x040fe2000004180c */
[----:B------:R-:W-:Y:S03]  /*57b0*/  PLOP3.LUT P4, PT, PT, PT, UP2, 0x80, 0x0 ;  /* 0x000000000000781c */ /* 0x000fe60003f8f028 */
[----:B------:R-:W-:Y:S01]  /*57c0*/  @P0 LEA.HI.X R237, R0, c[0x0][0x1cc], R221, 0x1, P6 ;  /* 0x0000730000ed0a11 */ /* 0x000fe200030f0cdd */
[----:B------:R-:W-:Y:S02]  /*57d0*/  IMAD.MOV.U32 R0, RZ, RZ, R204 ;  /* 0x000000ffff007224 */ /* 0x000fe400078e00cc */
[----:B------:R-:W-:Y:S01]  /*57e0*/  IMAD.U32 R232, RZ, RZ, UR19 ;  /* 0x00000013ffe87e24 */ /* 0x000fe2000f8e00ff */
[C---:B------:R-:W-:Y:S01]  /*57f0*/  HMMA.16816.F32.BF16 R16, R140.reuse, R174, R16 ;  /* 0x000000ae8c10723c */ /* 0x040fe20000041810 */
[----:B------:R-:W-:Y:S05]  /*5800*/  LDSM.16.M88.4 R172, [R197+0xa100] ;  /* 0x00a10000c5ac783b */ /* 0x000fea0000000200 */
[----:B------:R-:W-:Y:S02]  /*5810*/  @P4 IMAD.MOV.U32 R0, RZ, RZ, R212 ;  /* 0x000000ffff004224 */ /* 0x000fe400078e00d4 */
[C---:B--2---:R-:W-:Y:S03]  /*5820*/  HMMA.16816.F32.BF16 R20, R140.reuse, R132, R20 ;  /* 0x000000848c14723c */ /* 0x044fe60000041814 */
[----:B------:R-:W-:Y:S05]  /*5830*/  SHFL.IDX PT, R221, R0, RZ, 0x1c1f ;  /* 0x001c1fff00dd7589 */ /* 0x000fea00000e0000 */
[C---:B------:R-:W-:Y:S01]  /*5840*/  HMMA.16816.F32.BF16 R24, R140.reuse, R134, R24 ;  /* 0x000000868c18723c */ /* 0x040fe20000041818 */
[----:B------:R-:W2:Y:S07]  /*5850*/  LDSM.16.M88.4 R132, [R198+0x10100] ;  /* 0x01010000c684783b */ /* 0x000eae0000000200 */
[C---:B-1----:R-:W-:Y:S08]  /*5860*/  HMMA.16816.F32.BF16 R28, R140.reuse, R144, R28 ;  /* 0x000000908c1c723c */ /* 0x042ff0000004181c */
[----:B------:R-:W-:Y:S01]  /*5870*/  HMMA.16816.F32.BF16 R32, R140, R146, R32 ;  /* 0x000000928c20723c */ /* 0x000fe20000041820 */
[----:B------:R-:W1:Y:S05]  /*5880*/  LDSM.16.M88.4 R140, [R197+0x8900] ;  /* 0x00890000c58c783b */ /* 0x000e6a0000000200 */
[----:B------:R-:W4:Y:S02]  /*5890*/  LDSM.16.M88.4 R144, [R197+0x9100] ;  /* 0x00910000c590783b */ /* 0x000f240000000200 */
[C---:B---3--:R-:W-:Y:S08]  /*58a0*/  HMMA.16816.F32.BF16 R4, R136.reuse, R148, R4 ;  /* 0x000000948804723c */ /* 0x048ff00000041804 */
[C---:B------:R-:W-:Y:S01]  /*58b0*/  HMMA.16816.F32.BF16 R8, R136.reuse, R150, R8 ;  /* 0x000000968808723c */ /* 0x040fe20000041808 */
[----:B------:R-:W3:Y:S07]  /*58c0*/  LDSM.16.M88.4 R148, [R197+0x9900] ;  /* 0x00990000c594783b */ /* 0x000eee0000000200 */
[C---:B-----5:R-:W-:Y:S08]  /*58d0*/  HMMA.16816.F32.BF16 R12, R136.reuse, R152, R12 ;  /* 0x00000098880c723c */ /* 0x060ff0000004180c */
[C---:B------:R-:W-:Y:S01]  /*58e0*/  HMMA.16816.F32.BF16 R16, R136.reuse, R154, R16 ;  /* 0x0000009a8810723c */ /* 0x040fe20000041810 */
[----:B------:R-:W-:Y:S07]  /*58f0*/  LDSM.16.M88.4 R152, [R183] ;  /* 0x00000000b798783b */ /* 0x000fee0000000200 */
[C---:B------:R-:W-:Y:S08]  /*5900*/  HMMA.16816.F32.BF16 R20, R136.reuse, R156, R20 ;  /* 0x0000009c8814723c */ /* 0x040ff00000041814 */
[C---:B------:R-:W-:Y:S01]  /*5910*/  HMMA.16816.F32.BF16 R24, R136.reuse, R158, R24 ;  /* 0x0000009e8818723c */ /* 0x040fe20000041818 */
[----:B------:R-:W-:Y:S07]  /*5920*/  LDSM.16.M88.4 R156, [R182] ;  /* 0x00000000b69c783b */ /* 0x000fee0000000200 */
[C---:B------:R-:W-:Y:S08]  /*5930*/  HMMA.16816.F32.BF16 R28, R136.reuse, R160, R28 ;  /* 0x000000a0881c723c */ /* 0x040ff0000004181c */
[----:B------:R-:W-:Y:S01]  /*5940*/  HMMA.16816.F32.BF16 R32, R136, R162, R32 ;  /* 0x000000a28820723c */ /* 0x000fe20000041820 */
[----:B------:R-:W5:Y:S05]  /*5950*/  LDSM.16.M88.4 R136, [R194+0x10100] ;  /* 0x01010000c288783b */ /* 0x000f6a0000000200 */
[----:B------:R-:W3:Y:S02]  /*5960*/  LDSM.16.M88.4 R160, [R181] ;  /* 0x00000000b5a0783b */ /* 0x000ee40000000200 */
[C---:B--2---:R-:W-:Y:S08]  /*5970*/  HMMA.16816.F32.BF16 R4, R132.reuse, R164, R4 ;  /* 0x000000a48404723c */ /* 0x044ff00000041804 */
[C---:B------:R-:W-:Y:S01]  /*5980*/  HMMA.16816.F32.BF16 R8, R132.reuse, R166, R8 ;  /* 0x000000a68408723c */ /* 0x040fe20000041808 */
[----:B------:R-:W2:Y:S07]  /*5990*/  LDSM.16.M88.4 R164, [R180] ;  /* 0x00000000b4a4783b */ /* 0x000eae0000000200 */
[C---:B-1----:R-:W-:Y:S08]  /*59a0*/  HMMA.16816.F32.BF16 R12, R132.reuse, R140, R12 ;  /* 0x0000008c840c723c */ /* 0x042ff0000004180c */
[C---:B------:R-:W-:Y:S01]  /*59b0*/  HMMA.16816.F32.BF16 R16, R132.reuse, R142, R16 ;  /* 0x0000008e8410723c */ /* 0x040fe20000041810 */
[----:B------:R-:W-:Y:S07]  /*59c0*/  LDSM.16.M88.4 R140, [R193+0x10100] ;  /* 0x01010000c18c783b */ /* 0x000fee0000000200 */
[C---:B----4-:R-:W-:Y:S08]  /*59d0*/  HMMA.16816.F32.BF16 R20, R132.reuse, R144, R20 ;  /* 0x000000908414723c */ /* 0x050ff00000041814 */
[C---:B------:R-:W-:Y:S01]  /*59e0*/  HMMA.16816.F32.BF16 R24, R132.reuse, R146, R24 ;  /* 0x000000928418723c */ /* 0x040fe20000041818 */
[----:B------:R-:W1:Y:S07]  /*59f0*/  LDSM.16.M88.4 R144, [R192+0x8100] ;  /* 0x00810000c090783b */ /* 0x000e6e0000000200 */
[C---:B---3--:R-:W-:Y:S08]  /*5a00*/  HMMA.16816.F32.BF16 R28, R132.reuse, R148, R28 ;  /* 0x00000094841c723c */ /* 0x048ff0000004181c */
[----:B------:R-:W-:Y:S01]  /*5a10*/  HMMA.16816.F32.BF16 R32, R132, R150, R32 ;  /* 0x000000968420723c */ /* 0x000fe20000041820 */
[----:B------:R-:W3:Y:S05]  /*5a20*/  LDSM.16.M88.4 R132, [R192+0x8900] ;  /* 0x00890000c084783b */ /* 0x000eea0000000200 */
[----:B------:R-:W4:Y:S02]  /*5a30*/  LDSM.16.M88.4 R148, [R192+0x9100] ;  /* 0x00910000c094783b */ /* 0x000f240000000200 */
        /* <DEDUP_REMOVED lines=11> */
[----:B------:R-:W2:Y:S05]  /*5af0*/  LDSM.16.M88.4 R136, [R192+0x9900] ;  /* 0x00990000c088783b */ /* 0x000eaa0000000200 */
[----:B------:R-:W-:Y:S02]  /*5b00*/  LDSM.16.M88.4 R164, [R184+0x3800] ;  /* 0x00380000b8a4783b */ /* 0x000fe40000000200 */
[C---:B-1----:R-:W-:Y:S08]  /*5b10*/  HMMA.16816.F32.BF16 R4, R140.reuse, R144, R4 ;  /* 0x000000908c04723c */ /* 0x042ff00000041804 */
[C---:B------:R-:W-:Y:S01]  /*5b20*/  HMMA.16816.F32.BF16 R8, R140.reuse, R146, R8 ;  /* 0x000000928c08723c */ /* 0x040fe20000041808 */
[----:B------:R-:W1:Y:S07]  /*5b30*/  LDSM.16.M88.4 R144, [R184+0x3000] ;  /* 0x00300000b890783b */ /* 0x000e6e0000000200 */
[C---:B---3--:R-:W-:Y:S08]  /*5b40*/  HMMA.16816.F32.BF16 R12, R140.reuse, R132, R12 ;  /* 0x000000848c0c723c */ /* 0x048ff0000004180c */
[C---:B------:R-:W-:Y:S01]  /*5b50*/  HMMA.16816.F32.BF16 R16, R140.reuse, R134, R16 ;  /* 0x000000868c10723c */ /* 0x040fe20000041810 */
[----:B------:R-:W3:Y:S07]  /*5b60*/  LDSM.16.M88.4 R132, [R197+0xa900] ;  /* 0x00a90000c584783b */ /* 0x000eee0000000200 */
[C---:B----4-:R-:W-:Y:S08]  /*5b70*/  HMMA.16816.F32.BF16 R20, R140.reuse, R148, R20 ;  /* 0x000000948c14723c */ /* 0x050ff00000041814 */
[C---:B------:R-:W-:Y:S01]  /*5b80*/  HMMA.16816.F32.BF16 R24, R140.reuse, R150, R24 ;  /* 0x000000968c18723c */ /* 0x040fe20000041818 */
[----:B------:R-:W-:Y:S07]  /*5b90*/  LDSM.16.M88.4 R148, [R194+0x14100] ;  /* 0x01410000c294783b */ /* 0x000fee0000000200 */
[C---:B--2---:R-:W-:Y:S08]  /*5ba0*/  HMMA.16816.F32.BF16 R28, R140.reuse, R136, R28 ;  /* 0x000000888c1c723c */ /* 0x044ff0000004181c */
[----:B------:R-:W-:Y:S01]  /*5bb0*/  HMMA.16816.F32.BF16 R32, R140, R138, R32 ;  /* 0x0000008a8c20723c */ /* 0x000fe20000041820 */
[----:B------:R-:W2:Y:S05]  /*5bc0*/  LDSM.16.M88.4 R136, [R197+0xb100] ;  /* 0x00b10000c588783b */ /* 0x000eaa0000000200 */
[----:B------:R-:W4:Y:S02]  /*5bd0*/  LDSM.16.M88.4 R140, [R197+0xb900] ;  /* 0x00b90000c58c783b */ /* 0x000f240000000200 */
[C---:B------:R-:W-:Y:S08]  /*5be0*/  HMMA.16816.F32.BF16 R4, R152.reuse, R156, R4 ;  /* 0x0000009c9804723c */ /* 0x040ff00000041804 */
[C---:B------:R-:W-:Y:S01]  /*5bf0*/  HMMA.16816.F32.BF16 R8, R152.reuse, R158, R8 ;  /* 0x0000009e9808723c */ /* 0x040fe20000041808 */
[----:B------:R-:W5:Y:S07]  /*5c00*/  LDSM.16.M88.4 R156, [R179] ;  /* 0x00000000b39c783b */ /* 0x000f6e0000000200 */
[C---:B------:R-:W-:Y:S08]  /*5c10*/  HMMA.16816.F32.BF16 R12, R152.reuse, R160, R12 ;  /* 0x000000a0980c723c */ /* 0x040ff0000004180c */
[C---:B------:R-:W-:Y:S01]  /*5c20*/  HMMA.16816.F32.BF16 R16, R152.reuse, R162, R16 ;  /* 0x000000a29810723c */ /* 0x040fe20000041810 */
[----:B------:R-:W-:Y:S07]  /*5c30*/  LDSM.16.M88.4 R160, [R192+0xb100] ;  /* 0x00b10000c0a0783b */ /* 0x000fee0000000200 */
[C---:B-1----:R-:W-:Y:S08]  /*5c40*/  HMMA.16816.F32.BF16 R20, R152.reuse, R144, R20 ;  /* 0x000000909814723c */ /* 0x042ff00000041814 */
[C---:B------:R-:W-:Y:S01]  /*5c50*/  HMMA.16816.F32.BF16 R24, R152.reuse, R146, R24 ;  /* 0x000000929818723c */ /* 0x040fe20000041818 */
[----:B------:R-:W1:Y:S07]  /*5c60*/  LDSM.16.M88.4 R144, [R178] ;  /* 0x00000000b290783b */ /* 0x000e6e0000000200 */
[C---:B------:R-:W-:Y:S08]  /*5c70*/  HMMA.16816.F32.BF16 R28, R152.reuse, R164, R28 ;  /* 0x000000a4981c723c */ /* 0x040ff0000004181c */
[----:B------:R-:W-:Y:S01]  /*5c80*/  HMMA.16816.F32.BF16 R32, R152, R166, R32 ;  /* 0x000000a69820723c */ /* 0x000fe20000041820 */
[----:B------:R-:W1:Y:S05]  /*5c90*/  LDSM.16.M88.4 R152, [R177] ;  /* 0x00000000b198783b */ /* 0x000e6a0000000200 */
[----:B------:R-:W-:Y:S02]  /*5ca0*/  LDSM.16.M88.4 R164, [R184+0x4000] ;  /* 0x00400000b8a4783b */ /* 0x000fe40000000200 */
[C---:B------:R-:W-:Y:S08]  /*5cb0*/  HMMA.16816.F32.BF16 R4, R168.reuse, R172, R4 ;  /* 0x000000aca804723c */ /* 0x040ff00000041804 */
[C---:B------:R-:W-:Y:S08]  /*5cc0*/  HMMA.16816.F32.BF16 R8, R168.reuse, R174, R8 ;  /* 0x000000aea808723c */ /* 0x040ff00000041808 */
[C---:B---3--:R-:W-:Y:S08]  /*5cd0*/  HMMA.16816.F32.BF16 R12, R168.reuse, R132, R12 ;  /* 0x00000084a80c723c */ /* 0x048ff0000004180c */
[C---:B------:R-:W-:Y:S01]  /*5ce0*/  HMMA.16816.F32.BF16 R16, R168.reuse, R134, R16 ;  /* 0x00000086a810723c */ /* 0x040fe20000041810 */
[----:B------:R-:W3:Y:S07]  /*5cf0*/  LDSM.16.M88.4 R132, [R176] ;  /* 0x00000000b084783b */ /* 0x000eee0000000200 */
[C---:B--2---:R-:W-:Y:S08]  /*5d00*/  HMMA.16816.F32.BF16 R20, R168.reuse, R136, R20 ;  /* 0x00000088a814723c */ /* 0x044ff00000041814 */
[C---:B------:R-:W-:Y:S01]  /*5d10*/  HMMA.16816.F32.BF16 R24, R168.reuse, R138, R24 ;  /* 0x0000008aa818723c */ /* 0x040fe20000041818 */
[----:B------:R-:W-:Y:S07]  /*5d20*/  LDSM.16.M88.4 R136, [R193+0x14100] ;  /* 0x01410000c188783b */ /* 0x000fee0000000200 */
[C---:B----4-:R-:W-:Y:S08]  /*5d30*/  HMMA.16816.F32.BF16 R28, R168.reuse, R140, R28 ;  /* 0x0000008ca81c723c */ /* 0x050ff0000004181c */
[----:B------:R-:W-:Y:S01]  /*5d40*/  HMMA.16816.F32.BF16 R32, R168, R142, R32 ;  /* 0x0000008ea820723c */ /* 0x000fe20000041820 */
[----:B------:R-:W2:Y:S07]  /*5d50*/  LDSM.16.M88.4 R140, [R192+0xa100] ;  /* 0x00a10000c08c783b */ /* 0x000eae0000000200 */
[C---:B-----5:R-:W-:Y:S08]  /*5d60*/  HMMA.16816.F32.BF16 R4, R148.reuse, R156, R4 ;  /* 0x0000009c9404723c */ /* 0x060ff00000041804 */
[C---:B------:R-:W-:Y:S01]  /*5d70*/  HMMA.16816.F32.BF16 R8, R148.reuse, R158, R8 ;  /* 0x0000009e9408723c */ /* 0x040fe20000041808 */
[----:B------:R-:W4:Y:S07]  /*5d80*/  LDSM.16.M88.4 R156, [R192+0xa900] ;  /* 0x00a90000c09c783b */ /* 0x000f2e0000000200 */
[C---:B-1----:R-:W-:Y:S08]  /*5d90*/  HMMA.16816.F32.BF16 R12, R148.reuse, R144, R12 ;  /* 0x00000090940c723c */ /* 0x042ff0000004180c */
[C---:B------:R-:W-:Y:S01]  /*5da0*/  HMMA.16816.F32.BF16 R16, R148.reuse, R146, R16 ;  /* 0x000000929410723c */ /* 0x040fe20000041810 */
[----:B------:R-:W1:Y:S07]  /*5db0*/  LDSM.16.M88.4 R144, [R192+0xb900] ;  /* 0x00b90000c090783b */ /* 0x000e6e0000000200 */
[C---:B------:R-:W-:Y:S08]  /*5dc0*/  HMMA.16816.F32.BF16 R20, R148.reuse, R152, R20 ;  /* 0x000000989414723c */ /* 0x040ff00000041814 */
[C---:B------:R-:W-:Y:S01]  /*5dd0*/  HMMA.16816.F32.BF16 R24, R148.reuse, R154, R24 ;  /* 0x0000009a9418723c */ /* 0x040fe20000041818 */
[----:B------:R-:W5:Y:S07]  /*5de0*/  LDSM.16.M88.4 R152, [R191+0x14100] ;  /* 0x01410000bf98783b */ /* 0x000f6e0000000200 */
[C---:B---3--:R-:W-:Y:S08]  /*5df0*/  HMMA.16816.F32.BF16 R28, R148.reuse, R132, R28 ;  /* 0x00000084941c723c */ /* 0x048ff0000004181c */
[----:B------:R-:W-:Y:S01]  /*5e00*/  HMMA.16816.F32.BF16 R32, R148, R134, R32 ;  /* 0x000000869420723c */ /* 0x000fe20000041820 */
[----:B------:R-:W3:Y:S07]  /*5e10*/  LDSM.16.M88.4 R132, [R184+0x4800] ;  /* 0x00480000b884783b */ /* 0x000eee0000000200 */
[C---:B--2---:R-:W-:Y:S08]  /*5e20*/  HMMA.16816.F32.BF16 R4, R136.reuse, R140, R4 ;  /* 0x0000008c8804723c */ /* 0x044ff00000041804 */
[C---:B------:R-:W-:Y:S08]  /*5e30*/  HMMA.16816.F32.BF16 R8, R136.reuse, R142, R8 ;  /* 0x0000008e8808723c */ /* 0x040ff00000041808 */
[C---:B----4-:R-:W-:Y:S08]  /*5e40*/  HMMA.16816.F32.BF16 R12, R136.reuse, R156, R12 ;  /* 0x0000009c880c723c */ /* 0x050ff0000004180c */
[C---:B------:R-:W-:Y:S08]  /*5e50*/  HMMA.16816.F32.BF16 R16, R136.reuse, R158, R16 ;  /* 0x0000009e8810723c */ /* 0x040ff00000041810 */
[C---:B------:R-:W-:Y:S08]  /*5e60*/  HMMA.16816.F32.BF16 R20, R136.reuse, R160, R20 ;  /* 0x000000a08814723c */ /* 0x040ff00000041814 */
[C---:B------:R-:W-:Y:S08]  /*5e70*/  HMMA.16816.F32.BF16 R24, R136.reuse, R162, R24 ;  /* 0x000000a28818723c */ /* 0x040ff00000041818 */
[C---:B-1----:R-:W-:Y:S08]  /*5e80*/  HMMA.16816.F32.BF16 R28, R136.reuse, R144, R28 ;  /* 0x00000090881c723c */ /* 0x042ff0000004181c */
[----:B------:R-:W-:Y:S01]  /*5e90*/  HMMA.16816.F32.BF16 R32, R136, R146, R32 ;  /* 0x000000928820723c */ /* 0x000fe20000041820 */
[----:B------:R-:W1:Y:S07]  /*5ea0*/  LDSM.16.M88.4 R136, [R184+0x5000] ;  /* 0x00500000b888783b */ /* 0x000e6e0000000200 */
[C---:B-----5:R-:W-:Y:S08]  /*5eb0*/  HMMA.16816.F32.BF16 R4, R152.reuse, R164, R4 ;  /* 0x000000a49804723c */ /* 0x060ff00000041804 */
[C---:B------:R-:W-:Y:S08]  /*5ec0*/  HMMA.16816.F32.BF16 R8, R152.reuse, R166, R8 ;  /* 0x000000a69808723c */ /* 0x040ff00000041808 */
[C---:B---3--:R-:W-:Y:S08]  /*5ed0*/  HMMA.16816.F32.BF16 R12, R152.reuse, R132, R12 ;  /* 0x00000084980c723c */ /* 0x048ff0000004180c */
[C---:B------:R-:W-:Y:S01]  /*5ee0*/  HMMA.16816.F32.BF16 R16, R152.reuse, R134, R16 ;  /* 0x000000869810723c */ /* 0x040fe20000041810 */
[----:B------:R-:W2:Y:S01]  /*5ef0*/  LDSM.16.M88.4 R132, [R184+0x5800] ;  /* 0x00580000b884783b */ /* 0x000ea20000000200 */
[----:B------:R-:W-:Y:S04]  /*5f00*/  DEPBAR.LE SB0, 0x0 ;  /* 0x000080000000791a */ /* 0x000fe80000000000 */
[----:B------:R-:W-:Y:S02]  /*5f10*/  BAR.SYNC.DEFER_BLOCKING 0x0 ;  /* 0x0000000000007b1d */ /* 0x000fe40000010000 */
[C---:B-1----:R-:W-:Y:S08]  /*5f20*/  HMMA.16816.F32.BF16 R20, R152.reuse, R136, R20 ;  /* 0x000000889814723c */ /* 0x042ff00000041814 */
[C---:B------:R-:W-:Y:S01]  /*5f30*/  HMMA.16816.F32.BF16 R24, R152.reuse, R138, R24 ;  /* 0x0000008a9818723c */ /* 0x040fe20000041818 */
[----:B------:R-:W-:Y:S01]  /*5f40*/  @!PT LDS RZ, [RZ] ;  /* 0x00000000fffff984 */ /* 0x000fe20000000800 */
[----:B------:R-:W-:Y:S01]  /*5f50*/  @!PT LDS RZ, [RZ] ;  /* 0x00000000fffff984 */ /* 0x000fe20000000800 */
[----:B------:R-:W-:Y:S01]  /*5f60*/  @!PT LDS RZ, [RZ] ;  /* 0x00000000fffff984 */ /* 0x000fe20000000800 */
[----:B------:R1:W-:Y:S05]  /*5f70*/  @P0 LDGSTS.E.BYPASS.LTC128B.128 [R199+0x6100], [R222.64], !P3 ;  /* 0x06100000dec70fae */ /* 0x0003ea000d901d50 */
[----:B------:R3:W-:Y:S05]  /*5f80*/  @P0 LDGSTS.E.BYPASS.LTC128B.128 [R199+0x8100], [R226.64], !P2 ;  /* 0x08100000e2c70fae */ /* 0x0007ea000d101d50 */
[----:B------:R4:W-:Y:S01]  /*5f90*/  @P0 LDGSTS.E.BYPASS.LTC128B.128 [R199+0xa100], [R224.64], !P1 ;  /* 0x0a100000e0c70fae */ /* 0x0009e2000c901d50 */
[C---:B--2---:R-:W-:Y:S04]  /*5fa0*/  HMMA.16816.F32.BF16 R28, R152.reuse, R132, R28 ;  /* 0x00000084981c723c */ /* 0x044fe8000004181c */
[----:B------:R3:W-:Y:S04]  /*5fb0*/  @P0 LDGSTS.E.BYPASS.LTC128B.128 [R199+0x7100], [R236.64], !P3 ;  /* 0x07100000ecc70fae */ /* 0x0007e8000d901d50 */
[----:B------:R-:W-:Y:S01]  /*5fc0*/  HMMA.16816.F32.BF16 R32, R152, R134, R32 ;  /* 0x000000869820723c */ /* 0x000fe20000041820 */
[----:B------:R3:W-:Y:S05]  /*5fd0*/  @P0 LDGSTS.E.BYPASS.LTC128B.128 [R199+0x9100], [R230.64], !P2 ;  /* 0x09100000e6c70fae */ /* 0x0007ea000d101d50 */
[----:B------:R3:W-:Y:S01]  /*5fe0*/  @P0 LDGSTS.E.BYPASS.LTC128B.128 [R199+0xb100], [R228.64], !P1 ;  /* 0x0b100000e4c70fae */ /* 0x0007e2000c901d50 */
[----:B------:R-:W-:Y:S02]  /*5ff0*/  PLOP3.LUT P0, PT, PT, PT, UP1, 0x40, 0x0 ;  /* 0x000000000000781c */ /* 0x000fe40003f0e818 */
[----:B-1----:R-:W-:Y:S02]  /*6000*/  IADD3 R222, -R205, 0x1, -R232 ;  /* 0x00000001cdde7810 */ /* 0x002fe40007ffe9e8 */
[----:B------:R-:W0:Y:S02]  /*6010*/  LDGDEPBAR ;  /* 0x00000000000079af */ /* 0x000e240000000000 */
[----:B------:R-:W-:Y:S04]  /*6020*/  IADD3 R222, R222, c[0x0][0x1d0], RZ ;  /* 0x00007400dede7a10 */ /* 0x000fe80007ffe0ff */
[----:B------:R-:W-:Y:S04]  /*6030*/  IADD3 R222, R222, -c[0x0][0x168], RZ ;  /* 0x80005a00dede7a10 */ /* 0x000fe80007ffe0ff */
[C---:B----4-:R-:W-:Y:S02]  /*6040*/  IADD3 R224, R222.reuse, c[0x0][0x328], RZ ;  /* 0x0000ca00dee07a10 */ /* 0x050fe40007ffe0ff */
[----:B------:R-:W-:Y:S03]  /*6050*/  IADD3 R222, R222, UR14, RZ ;  /* 0x0000000edede7c10 */ /* 0x000fe6000fffe0ff */
[--C-:B------:R-:W-:Y:S02]  /*6060*/  IMAD.IADD R225, R224, 0x1, R221.reuse ;  /* 0x00000001e0e17824 */ /* 0x100fe400078e02dd */
[----:B------:R-:W-:Y:S01]  /*6070*/  IMAD.IADD R223, R222, 0x1, R221 ;  /* 0x00000001dedf7824 */ /* 0x000fe200078e02dd */
        /* <DEDUP_REMOVED lines=15> */
.L_x_2832:
[----:B------:R-:W-:Y:S04]  /*6170*/  MOV R132, c[0x0][0x32c] ;  /* 0x0000cb0000847a02 */ /* 0x000fe80000000f00 */
[----:B------:R-:W-:Y:S11]  /*6180*/  ISETP.NE.AND P0, PT, R132, 0x1, PT ;  /* 0x000000018400780c */ /* 0x000ff60003f05270 */
[----:B------:R-:W-:Y:S02]  /*6190*/  @!UPT UIADD3 URZ, URZ, URZ, URZ ;  /* 0x0000003f3f3ff290 */ /* 0x000fe4000fffe03f */
[----:B------:R-:W-:Y:S05]  /*61a0*/  @P0 IMAD.HI.U32 R132, R133, c[0x0][0x330], RZ ;  /* 0x0000cc0085840a27 */ /* 0x000fea00078e00ff */
[----:B------:R-:W-:Y:S02]  /*61b0*/  @P0 SHF.R.U32.HI R133, RZ, c[0x0][0x334], R132 ;  /* 0x0000cd00ff850a19 */ /* 0x000fe40000011684 */
.L_x_2833:
[----:B------:R-:W-:Y:S05]  /*61c0*/  BSYNC B0 ;  /* 0x0000000000007941 */ /* 0x000fea0003800000 */
.L_x_2831:
[----:B------:R-:W-:Y:S04]  /*61d0*/  IMAD.MOV.U32 R132, RZ, RZ, c[0x0][0x32c] ;  /* 0x0000cb00ff847624 */ /* 0x000fe800078e00ff */
[----:B------:R-:W-:Y:S04]  /*61e0*/  IMAD R132, R133, R132, -UR19 ;  /* 0x8000001385847e24 */ /* 0x000fe8000f8e0284 */
[----:B------:R-:W-:Y:S05]  /*61f0*/  IMAD.IADD R134, R132, 0x1, -R205 ;  /* 0x0000000184867824 */ /* 0x000fea00078e0acd */
[----:B------:R-:W-:Y:S02]  /*6200*/  IADD3 R132, R134, c[0x0][0x32c], RZ ;  /* 0x0000cb0086847a10 */ /* 0x000fe40007ffe0ff */
[----:B------:R-:W-:Y:S02]  /*6210*/  IMNMX R223, R223, R134, !PT ;  /* 0x00000086dfdf7217 */ /* 0x000fe40007800200 */
[----:B------:R-:W-:Y:S02]  /*6220*/  IMNMX R225, R225, R132, PT ;  /* 0x00000084e1e17217 */ /* 0x000fe40003800200 */
.L_x_2830:
[----:B------:R-:W-:Y:S06]  /*6230*/  UISETP.GT.AND UP0, UPT, UR13, -0x1, UPT ;  /* 0xffffffff0d00788c */ /* 0x000fec000bf04270 */
[----:B------:R-:W-:Y:S04]  /*6240*/  PLOP3.LUT P0, PT, PT, PT, UP0, 0x80, 0x0 ;  /* 0x000000000000781c */ /* 0x000fe80003f0f008 */
[C---:B------:R-:W-:Y:S02]  /*6250*/  ISETP.GT.AND P4, PT, R223.reuse, 0x1, P0 ;  /* 0x00000001df00780c */ /* 0x040fe40000784270 */
[----:B------:R-:W-:Y:S02]  /*6260*/  ISETP.GT.AND P5, PT, R223, RZ, P0 ;  /* 0x000000ffdf00720c */ /* 0x000fe400007a4270 */
[C---:B------:R-:W-:Y:S02]  /*6270*/  ISETP.LT.OR P4, PT, R225.reuse, 0x2, P4 ;  /* 0x00000002e100780c */ /* 0x040fe40002781670 */
[----:B------:R-:W-:Y:S02]  /*6280*/  ISETP.LT.OR P5, PT, R225, 0x1, P5 ;  /* 0x00000001e100780c */ /* 0x000fe40002fa1670 */
[----:B------:R-:W-:Y:S02]  /*6290*/  FSEL R136, R5, -INF , !P4 ;  /* 0xff80000005887808 */ /* 0x000fe40006000000 */
[C---:B------:R-:W-:Y:S01]  /*62a0*/  ISETP.GT.AND P4, PT, R223.reuse, 0x10, P0 ;  /* 0x00000010df00780c */ /* 0x040fe20000784270 */
[----:B------:R-:W1:Y:S01]  /*62b0*/  SHFL.IDX PT, R5, R0, 0x1, 0x1c1f ;  /* 0x003c1f0000057f89 */ /* 0x000e6200000e0000 */
[----:B------:R-:W-:Y:S02]  /*62c0*/  ISETP.GT.AND P6, PT, R223, 0x8, P0 ;  /* 0x00000008df00780c */ /* 0x000fe400007c4270 */
[----:B------:R-:W-:Y:S02]  /*62d0*/  ISETP.LT.OR P4, PT, R225, 0x11, P4 ;  /* 0x00000011e100780c */ /* 0x000fe40002781670 */
        /* <DEDUP_REMOVED lines=8> */
[----:B------:R-:W-:Y:S02]  /*6360*/  ISETP.GT.AND P6, PT, R223, 0x11, P0 ;  /* 0x00000011df00780c */ /* 0x000fe400007c4270 */
[----:B------:R-:W-:Y:S01]  /*6370*/  FSEL R8, R9, -INF , !P5 ;  /* 0xff80000009087808 */ /* 0x000fe20006800000 */
[--C-:B-1----:R-:W-:Y:S01]  /*6380*/  IMAD.IADD R224, R224, 0x1, R5.reuse ;  /* 0x00000001e0e07824 */ /* 0x102fe200078e0205 */
[----:B------:R-:W-:Y:S01]  /*6390*/  ISETP.GT.AND P5, PT, R223, 0x18, P0 ;  /* 0x00000018df00780c */ /* 0x000fe200007a4270 */
[----:B------:R-:W-:Y:S01]  /*63a0*/  IMAD.IADD R222, R222, 0x1, R5 ;  /* 0x00000001dede7824 */ /* 0x000fe200078e0205 */
        /* <DEDUP_REMOVED lines=45> */
.L_x_2836:
[----:B------:R-:W-:Y:S04]  /*6680*/  MOV R0, c[0x0][0x32c] ;  /* 0x0000cb0000007a02 */ /* 0x000fe80000000f00 */
[----:B------:R-:W-:Y:S11]  /*6690*/  ISETP.NE.AND P4, PT, R0, 0x1, PT ;  /* 0x000000010000780c */ /* 0x000ff60003f85270 */
[----:B------:R-:W-:Y:S02]  /*66a0*/  @!UPT UIADD3 URZ, URZ, URZ, URZ ;  /* 0x0000003f3f3ff290 */ /* 0x000fe4000fffe03f */
[----:B------:R-:W-:Y:S05]  /*66b0*/  @P4 IMAD.HI.U32 R0, R5, c[0x0][0x330], RZ ;  /* 0x0000cc0005004a27 */ /* 0x000fea00078e00ff */
[----:B------:R-:W-:Y:S02]  /*66c0*/  @P4 SHF.R.U32.HI R5, RZ, c[0x0][0x334], R0 ;  /* 0x0000cd00ff054a19 */ /* 0x000fe40000011600 */
.L_x_2837:
[----:B------:R-:W-:Y:S05]  /*66d0*/  BSYNC B0 ;  /* 0x0000000000007941 */ /* 0x000fea0003800000 */
.L_x_2835:
[----:B------:R-:W-:Y:S04]  /*66e0*/  IMAD.MOV.U32 R0, RZ, RZ, c[0x0][0x32c] ;  /* 0x0000cb00ff007624 */ /* 0x000fe800078e00ff */
[----:B------:R-:W-:Y:S04]  /*66f0*/  IMAD R0, R5, R0, -UR19 ;  /* 0x8000001305007e24 */ /* 0x000fe8000f8e0200 */
[----:B------:R-:W-:Y:S05]  /*6700*/  IMAD.IADD R9, R0, 0x1, -R205 ;  /* 0x0000000100097824 */ /* 0x000fea00078e0acd */
[----:B------:R-:W-:Y:S02]  /*6710*/  IADD3 R5, R9, c[0x0][0x32c], RZ ;  /* 0x0000cb0009057a10 */ /* 0x000fe40007ffe0ff */
[----:B------:R-:W-:Y:S02]  /*6720*/  IMNMX R222, R222, R9, !PT ;  /* 0x00000009dede7217 */ /* 0x000fe40007800200 */
[----:B------:R-:W-:Y:S02]  /*6730*/  IMNMX R224, R224, R5, PT ;  /* 0x00000005e0e07217 */ /* 0x000fe40003800200 */
.L_x_2834:
[----:B------:R-:W-:Y:S01]  /*6740*/  FMNMX.FTZ R5, R138, R3, !PT ;  /* 0x000000038a057209 */ /* 0x000fe20007810000 */
[----:B------:R-:W-:Y:S01]  /*6750*/  UISETP.GT.AND UP0, UPT, UR13, UR18, UPT ;  /* 0x000000120d00728c */ /* 0x000fe2000bf04270 */
[----:B------:R-:W-:Y:S01]  /*6760*/  ISETP.GT.AND P6, PT, R222, RZ, P0 ;  /* 0x000000ffde00720c */ /* 0x000fe200007c4270 */
[----:B------:R-:W-:Y:S01]  /*6770*/  UIADD3 UR13, UR13, -0x1, URZ ;  /* 0xffffffff0d0d7890 */ /* 0x000fe2000fffe03f */
[----:B------:R-:W-:Y:S02]  /*6780*/  FMNMX.FTZ R5, R136, R5, !PT ;  /* 0x0000000588057209 */ /* 0x000fe40007810000 */
[----:B------:R-:W-:Y:S02]  /*6790*/  ISETP.GT.AND P5, PT, R222, 0x1, P0 ;  /* 0x00000001de00780c */ /* 0x000fe400007a4270 */
[----:B------:R-:W-:Y:S02]  /*67a0*/  FMNMX.FTZ R5, R134, R5, !PT ;  /* 0x0000000586057209 */ /* 0x000fe40007810000 */
[----:B------:R-:W-:Y:S02]  /*67b0*/  ISETP.LT.OR P6, PT, R224, 0x1, P6 ;  /* 0x00000001e000780c */ /* 0x000fe400037c1670 */
        /* <DEDUP_REMOVED lines=15> */
[----:B------:R-:W-:Y:S02]  /*68b0*/  FMNMX.FTZ R0, R13, R0, !PT ;  /* 0x000000000d007209 */ /* 0x000fe40007810000 */
[----:B------:R-:W-:Y:S02]  /*68c0*/  ISETP.GT.AND P5, PT, R222, 0x10, P0 ;  /* 0x00000010de00780c */ /* 0x000fe400007a4270 */
[----:B------:R-:W-:Y:S02]  /*68d0*/  ISETP.LT.OR P6, PT, R224, 0xa, P6 ;  /* 0x0000000ae000780c */ /* 0x000fe400037c1670 */
[----:B------:R-:W-:Y:S02]  /*68e0*/  FSEL R9, R10, -INF , !P4 ;  /* 0xff8000000a097808 */ /* 0x000fe40006000000 */
[----:B------:R-:W-:Y:S02]  /*68f0*/  ISETP.GT.AND P4, PT, R222, 0x11, P0 ;  /* 0x00000011de00780c */ /* 0x000fe40000784270 */
[----:B------:R-:W-:Y:S02]  /*6900*/  FMNMX.FTZ R4, R152, R5, !PT ;  /* 0x0000000598047209 */ /* 0x000fe40007810000 */
[----:B------:R-:W-:Y:S02]  /*6910*/  FSEL R11, R11, -INF , !P6 ;  /* 0xff8000000b0b7808 */ /* 0x000fe40007000000 */
[C---:B------:R-:W-:Y:S02]  /*6920*/  ISETP.LT.OR P5, PT, R224.reuse, 0x11, P5 ;  /* 0x00000011e000780c */ /* 0x040fe40002fa1670 */
[----:B------:R-:W-:Y:S02]  /*6930*/  ISETP.LT.OR P4, PT, R224, 0x12, P4 ;  /* 0x00000012e000780c */ /* 0x000fe40002781670 */
[----:B------:R-:W-:Y:S02]  /*6940*/  FMNMX.FTZ R0, R9, R0, !PT ;  /* 0x0000000009007209 */ /* 0x000fe40007810000 */
[----:B------:R-:W-:Y:S02]  /*6950*/  FMNMX.FTZ R5, R151, R4, !PT ;  /* 0x0000000497057209 */ /* 0x000fe40007810000 */
[----:B------:R-:W-:Y:S02]  /*6960*/  FSEL R173, R14, -INF , !P5 ;  /* 0xff8000000ead7808 */ /* 0x000fe40006800000 */
[----:B------:R-:W-:Y:S02]  /*6970*/  FSEL R171, R15, -INF , !P4 ;  /* 0xff8000000fab7808 */ /* 0x000fe40006000000 */
[C---:B------:R-:W-:Y:S02]  /*6980*/  ISETP.GT.AND P5, PT, R222.reuse, 0x18, P0 ;  /* 0x00000018de00780c */ /* 0x040fe400007a4270 */
[----:B------:R-:W-:Y:S02]  /*6990*/  ISETP.GT.AND P4, PT, R222, 0x19, P0 ;  /* 0x00000019de00780c */ /* 0x000fe40000784270 */
[----:B------:R-:W-:Y:S02]  /*69a0*/  FMNMX.FTZ R0, R11, R0, !PT ;  /* 0x000000000b007209 */ /* 0x000fe40007810000 */
[----:B------:R-:W-:Y:S02]  /*69b0*/  FMNMX.FTZ R5, R150, R5, !PT ;  /* 0x0000000596057209 */ /* 0x000fe40007810000 */
[C---:B------:R-:W-:Y:S02]  /*69c0*/  ISETP.LT.OR P5, PT, R224.reuse, 0x19, P5 ;  /* 0x00000019e000780c */ /* 0x040fe40002fa1670 */
[----:B------:R-:W-:Y:S02]  /*69d0*/  ISETP.LT.OR P4, PT, R224, 0x1a, P4 ;  /* 0x0000001ae000780c */ /* 0x000fe40002781670 */
[----:B------:R-:W-:Y:S02]  /*69e0*/  FMNMX.FTZ R0, R173, R0, !PT ;  /* 0x00000000ad007209 */ /* 0x000fe40007810000 */
[----:B------:R-:W-:Y:S02]  /*69f0*/  FMNMX.FTZ R7, R148, R5, !PT ;  /* 0x0000000594077209 */ /* 0x000fe40007810000 */
[----:B------:R-:W-:Y:S02]  /*6a00*/  FSEL R143, R18, -INF , !P5 ;  /* 0xff800000128f7808 */ /* 0x000fe40006800000 */
[----:B------:R-:W-:Y:S02]  /*6a10*/  FSEL R141, R19, -INF , !P4 ;  /* 0xff800000138d7808 */ /* 0x000fe40006000000 */
[----:B------:R-:W-:Y:S02]  /*6a20*/  ISETP.GT.AND P4, PT, R222, 0x20, P0 ;  /* 0x00000020de00780c */ /* 0x000fe40000784270 */
[----:B------:R-:W-:Y:S02]  /*6a30*/  FMNMX.FTZ R4, R171, R0, !PT ;  /* 0x00000000ab047209 */ /* 0x000fe40007810000 */
[----:B------:R-:W-:Y:S02]  /*6a40*/  FMNMX.FTZ R5, R146, R7, !PT ;  /* 0x0000000792057209 */ /* 0x000fe40007810000 */
[----:B------:R-:W-:Y:S02]  /*6a50*/  FMNMX.FTZ R4, R143, R4, !PT ;  /* 0x000000048f047209 */ /* 0x000fe40007810000 */
[----:B------:R-:W-:Y:S01]  /*6a60*/  ISETP.GT.AND P6, PT, R222, 0x21, P0 ;  /* 0x00000021de00780c */ /* 0x000fe200007c4270 */
[----:B------:R-:W1:Y:S01]  /*6a70*/  SHFL.BFLY PT, R0, R5, 0x2, 0x1f ;  /* 0x0c401f0005007f89 */ /* 0x000e6200000e0000 */
[----:B------:R-:W-:Y:S02]  /*6a80*/  ISETP.LT.OR P4, PT, R224, 0x21, P4 ;  /* 0x00000021e000780c */ /* 0x000fe40002781670 */
[----:B------:R-:W-:Y:S02]  /*6a90*/  FMNMX.FTZ R4, R141, R4, !PT ;  /* 0x000000048d047209 */ /* 0x000fe40007810000 */
[----:B------:R-:W-:Y:S02]  /*6aa0*/  FSEL R175, R22, -INF , !P4 ;  /* 0xff80000016af7808 */ /* 0x000fe40006000000 */
[----:B------:R-:W-:Y:S02]  /*6ab0*/  ISETP.GT.AND P5, PT, R222, 0x28, P0 ;  /* 0x00000028de00780c */ /* 0x000fe400007a4270 */
[----:B------:R-:W-:Y:S02]  /*6ac0*/  ISETP.LT.OR P6, PT, R224, 0x22, P6 ;  /* 0x00000022e000780c */ /* 0x000fe400037c1670 */
[----:B------:R-:W-:Y:S02]  /*6ad0*/  ISETP.GT.AND P4, PT, R222, 0x29, P0 ;  /* 0x00000029de00780c */ /* 0x000fe40000784270 */
[----:B------:R-:W-:Y:S02]  /*6ae0*/  FSEL R159, R23, -INF , !P6 ;  /* 0xff800000179f7808 */ /* 0x000fe40007000000 */
[----:B------:R-:W-:Y:S01]  /*6af0*/  ISETP.LT.OR P5, PT, R224, 0x29, P5 ;  /* 0x00000029e000780c */ /* 0x000fe20002fa1670 */
[----:B------:R-:W-:Y:S01]  /*6b00*/  LDSM.16.MT88.4 R20, [R190+0x100] ;  /* 0x00010000be14783b */ /* 0x000fe20000004200 */
[----:B------:R-:W-:Y:S02]  /*6b10*/  FMNMX.FTZ R4, R175, R4, !PT ;  /* 0x00000004af047209 */ /* 0x000fe40007810000 */
[----:B------:R-:W-:Y:S02]  /*6b20*/  FSEL R157, R26, -INF , !P5 ;  /* 0xff8000001a9d7808 */ /* 0x000fe40006800000 */
[----:B------:R-:W-:Y:S02]  /*6b30*/  FMNMX.FTZ R4, R159, R4, !PT ;  /* 0x000000049f047209 */ /* 0x000fe40007810000 */
[----:B------:R-:W-:Y:S02]  /*6b40*/  ISETP.LT.OR P4, PT, R224, 0x2a, P4 ;  /* 0x0000002ae000780c */ /* 0x000fe40002781670 */
[C---:B------:R-:W-:Y:S02]  /*6b50*/  ISETP.GT.AND P6, PT, R222.reuse, 0x30, P0 ;  /* 0x00000030de00780c */ /* 0x040fe400007c4270 */
        /* <DEDUP_REMOVED lines=9> */
[----:B------:R-:W-:Y:S02]  /*6bf0*/  FSEL R147, R31, -INF , !P5 ;  /* 0xff8000001f937808 */ /* 0x000fe40006800000 */
[----:B------:R-:W-:Y:S01]  /*6c00*/  ISETP.GT.AND P0, PT, R222, 0x39, P0 ;  /* 0x00000039de00780c */ /* 0x000fe20000704270 */
[----:B------:R-:W-:Y:S01]  /*6c10*/  LDSM.16.MT88.4 R28, [R189+0x100] ;  /* 0x00010000bd1c783b */ /* 0x000fe20000004200 */
[C---:B------:R-:W-:Y:S02]  /*6c20*/  ISETP.LT.OR P4, PT, R224.reuse, 0x39, P4 ;  /* 0x00000039e000780c */ /* 0x040fe40002781670 */
[----:B------:R-:W-:Y:S02]  /*6c30*/  ISETP.LT.OR P0, PT, R224, 0x3a, P0 ;  /* 0x0000003ae000780c */ /* 0x000fe40000701670 */
[----:B------:R-:W-:Y:S02]  /*6c40*/  FSEL R145, R34, -INF , !P4 ;  /* 0xff80000022917808 */ /* 0x000fe40006000000 */
[----:B------:R-:W-:Y:S02]  /*6c50*/  FSEL R133, R35, -INF , !P0 ;  /* 0xff80000023857808 */ /* 0x000fe40004000000 */
[----:B-1----:R-:W-:Y:S02]  /*6c60*/  FMNMX.FTZ R6, R5, R0, !PT ;  /* 0x0000000005067209 */ /* 0x002fe40007810000 */
[----:B------:R-:W-:Y:S03]  /*6c70*/  FMNMX.FTZ R0, R147, R4, !PT ;  /* 0x0000000493007209 */ /* 0x000fe60007810000 */
[----:B------:R-:W1:Y:S01]  /*6c80*/  SHFL.BFLY PT, R15, R6, 0x1, 0x1f ;  /* 0x0c201f00060f7f89 */ /* 0x000e6200000e0000 */
[----:B------:R-:W-:Y:S04]  /*6c90*/  FMNMX.FTZ R0, R145, R0, !PT ;  /* 0x0000000091007209 */ /* 0x000fe80007810000 */
[----:B------:R-:W-:Y:S05]  /*6ca0*/  FMNMX.FTZ R7, R133, R0, !PT ;  /* 0x0000000085077209 */ /* 0x000fea0007810000 */
[----:B------:R-:W2:Y:S01]  /*6cb0*/  SHFL.BFLY PT, R4, R7, 0x2, 0x1f ;  /* 0x0c401f0007047f89 */ /* 0x000ea200000e0000 */
[----:B-1----:R-:W-:Y:S04]  /*6cc0*/  FMNMX.FTZ R0, R6, R15, !PT ;  /* 0x0000000f06007209 */ /* 0x002fe80007810000 */
[C---:B------:R-:W-:Y:S01]  /*6cd0*/  FSETP.NEU.FTZ.AND P0, PT, R0.reuse, -INF , PT ;  /* 0xff8000000000780b */ /* 0x040fe20003f1d000 */
[C---:B------:R-:W-:Y:S01]  /*6ce0*/  FMUL.FTZ R153, R0.reuse, c[0x0][0x2d0] ;  /* 0x0000b40000997a20 */ /* 0x040fe20000410000 */
[----:B--2---:R-:W-:Y:S04]  /*6cf0*/  FMNMX.FTZ R5, R7, R4, !PT ;  /* 0x0000000407057209 */ /* 0x004fe80007810000 */
[----:B------:R-:W-:Y:S02]  /*6d00*/  FSEL R153, R153, RZ, P0 ;  /* 0x000000ff99997208 */ /* 0x000fe40000000000 */
[----:B------:R-:W-:Y:S01]  /*6d10*/  FSEL R4, R0, RZ, P0 ;  /* 0x000000ff00047208 */ /* 0x000fe20000000000 */
[----:B------:R-:W1:Y:S02]  /*6d20*/  SHFL.BFLY PT, R132, R5, 0x1, 0x1f ;  /* 0x0c201f0005847f89 */ /* 0x000e6400000e0000 */
[----:B------:R-:W-:Y:S02]  /*6d30*/  FFMA.FTZ R160, R138, c[0x0][0x2d0], -R153 ;  /* 0x0000b4008aa07a23 */ /* 0x000fe40000010899 */
[----:B------:R-:W-:Y:S02]  /*6d40*/  FADD.FTZ R3, -R4, R3 ;  /* 0x0000000304037221 */ /* 0x000fe40000010100 */
        /* <DEDUP_REMOVED lines=12> */
[--C-:B---3--:R-:W-:Y:S02]  /*6e10*/  FFMA.FTZ R227, R151, c[0x0][0x2d0], -R153.reuse ;  /* 0x0000b40097e37a23 */ /* 0x108fe40000010899 */
[--C-:B------:R-:W-:Y:S01]  /*6e20*/  FFMA.FTZ R228, R150, c[0x0][0x2d0], -R153.reuse ;  /* 0x0000b40096e47a23 */ /* 0x100fe20000010899 */
[C---:B------:R-:W-:Y:S01]  /*6e30*/  FSETP.NEU.FTZ.AND P0, PT, R132.reuse, -INF , PT ;  /* 0xff8000008400780b */ /* 0x040fe20003f1d000 */
[----:B------:R-:W-:Y:S01]  /*6e40*/  FMUL.FTZ R144, R132, c[0x0][0x2d0] ;  /* 0x0000b40084907a20 */ /* 0x000fe20000410000 */
[----:B------:R-:W-:Y:S01]  /*6e50*/  MUFU.EX2 R134, R134 ;  /* 0x0000008600867308 */ /* 0x000fe20000000800 */
[--C-:B------:R-:W-:Y:S01]  /*6e60*/  FFMA.FTZ R229, R148, c[0x0][0x2d0], -R153.reuse ;  /* 0x0000b40094e57a23 */ /* 0x100fe20000010899 */
[----:B------:R-:W-:Y:S01]  /*6e70*/  FSEL R5, R132, RZ, P0 ;  /* 0x000000ff84057208 */ /* 0x000fe20000000000 */
[--C-:B------:R-:W-:Y:S01]  /*6e80*/  FFMA.FTZ R166, R166, c[0x0][0x2d0], -R153.reuse ;  /* 0x0000b400a6a67a23 */ /* 0x100fe20000010899 */
[----:B------:R-:W-:Y:S01]  /*6e90*/  FSEL R144, R144, RZ, P0 ;  /* 0x000000ff90907208 */ /* 0x000fe20000000000 */
[--C-:B------:R-:W-:Y:S01]  /*6ea0*/  FFMA.FTZ R167, R168, c[0x0][0x2d0], -R153.reuse ;  /* 0x0000b400a8a77a23 */ /* 0x100fe20000010899 */
[----:B------:R-:W-:Y:S01]  /*6eb0*/  PLOP3.LUT P0, PT, PT, PT, UP0, 0x80, 0x0 ;  /* 0x000000000000781c */ /* 0x000fe20003f0f008 */
[----:B------:R-:W-:Y:S02]  /*6ec0*/  FADD.FTZ R5, -R5, R2 ;  /* 0x0000000205057221 */ /* 0x000fe40000010100 */
[--C-:B------:R-:W-:Y:S01]  /*6ed0*/  FFMA.FTZ R164, R13, c[0x0][0x2d0], -R144.reuse ;  /* 0x0000b4000da47a23 */ /* 0x100fe20000010890 */
[----:B------:R-:W1:Y:S01]  /*6ee0*/  MUFU.EX2 R161, R161 ;  /* 0x000000a100a17308 */ /* 0x000e620000000800 */
[----:B------:R-:W3:Y:S01]  /*6ef0*/  LDSM.16.MT88.4 R12, [R195+0x100] ;  /* 0x00010000c30c783b */ /* 0x000ee20000004200 */
[--C-:B------:R-:W-:Y:S01]  /*6f00*/  FFMA.FTZ R165, R17, c[0x0][0x2d0], -R144.reuse ;  /* 0x0000b40011a57a23 */ /* 0x100fe20000010890 */
[----:B--2---:R-:W-:Y:S01]  /*6f10*/  F2FP.BF16.PACK_AB R136, R135, R160 ;  /* 0x000000a08788723e */ /* 0x004fe200000010ff */
[--C-:B------:R-:W-:Y:S02]  /*6f20*/  FFMA.FTZ R163, R9, c[0x0][0x2d0], -R144.reuse ;  /* 0x0000b40009a37a23 */ /* 0x100fe40000010890 */
[--C-:B------:R-:W-:Y:S02]  /*6f30*/  FFMA.FTZ R162, R11, c[0x0][0x2d0], -R144.reuse ;  /* 0x0000b4000ba27a23 */ /* 0x100fe40000010890 */
[----:B------:R-:W-:Y:S02]  /*6f40*/  FMUL.FTZ R2, R5, c[0x0][0x2d0] ;  /* 0x0000b40005027a20 */ /* 0x000fe40000410000 */
[----:B------:R-:W2:Y:S01]  /*6f50*/  MUFU.EX2 R3, R6 ;  /* 0x0000000600037308 */ /* 0x000ea20000000800 */
[--C-:B------:R-:W-:Y:S02]  /*6f60*/  FFMA.FTZ R168, R142, c[0x0][0x2d0], -R153.reuse ;  /* 0x0000b4008ea87a23 */ /* 0x100fe40000010899 */
[--C-:B------:R-:W-:Y:S02]  /*6f70*/  FFMA.FTZ R172, R143, c[0x0][0x2d0], -R144.reuse ;  /* 0x0000b4008fac7a23 */ /* 0x100fe40000010890 */
[--C-:B------:R-:W-:Y:S02]  /*6f80*/  FFMA.FTZ R224, R159, c[0x0][0x2d0], -R144.reuse ;  /* 0x0000b4009fe07a23 */ /* 0x100fe40000010890 */
[--C-:B------:R-:W-:Y:S02]  /*6f90*/  FFMA.FTZ R225, R157, c[0x0][0x2d0], -R144.reuse ;  /* 0x0000b4009de17a23 */ /* 0x100fe40000010890 */
[----:B------:R-:W-:Y:S01]  /*6fa0*/  LDSM.16.MT88.4 R156, [R195+0x5900] ;  /* 0x00590000c39c783b */ /* 0x000fe20000004200 */
[----:B------:R-:W-:Y:S01]  /*6fb0*/  MUFU.EX2 R165, R165 ;  /* 0x000000a500a57308 */ /* 0x000fe20000000800 */
[--C-:B------:R-:W-:Y:S02]  /*6fc0*/  FFMA.FTZ R226, R155, c[0x0][0x2d0], -R144.reuse ;  /* 0x0000b4009be27a23 */ /* 0x100fe40000010890 */
[--C-:B------:R-:W-:Y:S01]  /*6fd0*/  FFMA.FTZ R231, R149, c[0x0][0x2d0], -R144.reuse ;  /* 0x0000b40095e77a23 */ /* 0x100fe20000010890 */
[----:B-1----:R-:W-:Y:S01]  /*6fe0*/  F2FP.BF16.PACK_AB R138, R161, R134 ;  /* 0x00000086a18a723e */ /* 0x002fe200000010ff */
[--C-:B------:R-:W-:Y:S02]  /*6ff0*/  FFMA.FTZ R232, R147, c[0x0][0x2d0], -R144.reuse ;  /* 0x0000b40093e87a23 */ /* 0x100fe40000010890 */
[----:B------:R-:W-:Y:S01]  /*7000*/  LDSM.16.MT88.4 R148, [R189+0x3900] ;  /* 0x00390000bd94783b */ /* 0x000fe20000004200 */
[--C-:B------:R-:W-:Y:S02]  /*7010*/  FFMA.FTZ R233, R145, c[0x0][0x2d0], -R144.reuse ;  /* 0x0000b40091e97a23 */ /* 0x100fe40000010890 */
[----:B------:R-:W1:Y:S01]  /*7020*/  MUFU.EX2 R164, R164 ;  /* 0x000000a400a47308 */ /* 0x000e620000000800 */
[----:B------:R-:W-:Y:S02]  /*7030*/  FFMA.FTZ R153, R146, c[0x0][0x2d0], -R153 ;  /* 0x0000b40092997a23 */ /* 0x000fe40000010899 */
        /* <DEDUP_REMOVED lines=14> */
[--C-:B------:R-:W-:Y:S02]  /*7120*/  FFMA.FTZ R173, R141, c[0x0][0x2d0], -R144.reuse ;  /* 0x0000b4008dad7a23 */ /* 0x100fe40000010890 */
[----:B------:R-:W-:Y:S01]  /*7130*/  LDSM.16.MT88.4 R140, [R189+0x2900] ;  /* 0x00290000bd8c783b */ /* 0x000fe20000004200 */
[C---:B------:R-:W-:Y:S02]  /*7140*/  FMUL.FTZ R36, R3.reuse, R36 ;  /* 0x0000002403247220 */ /* 0x040fe40000410000 */
        /* <DEDUP_REMOVED lines=22> */
[C---:B---3--:R-:W-:Y:S03]  /*72b0*/  HMMA.16816.F32.BF16 R4, R136.reuse, R12, R4 ;  /* 0x0000000c8804723c */ /* 0x048fe60000041804 */
[----:B------:R-:W-:Y:S02]  /*72c0*/  LDSM.16.MT88.4 R124, [R195+0x2900] ;  /* 0x00290000c37c783b */ /* 0x000fe40000004200 */
[C---:B------:R-:W-:Y:S02]  /*72d0*/  FMUL.FTZ R18, R2.reuse, R106 ;  /* 0x0000006a02127220 */ /* 0x040fe40000410000 */
[C---:B------:R-:W-:Y:S01]  /*72e0*/  FMUL.FTZ R12, R3.reuse, R100 ;  /* 0x00000064030c7220 */ /* 0x040fe20000410000 */
[C---:B------:R-:W-:Y:S01]  /*72f0*/  HMMA.16816.F32.BF16 R8, R136.reuse, R14, R8 ;  /* 0x0000000e8808723c */ /* 0x040fe20000041808 */
[----:B------:R-:W-:Y:S02]  /*7300*/  MUFU.EX2 R168, R168 ;  /* 0x000000a800a87308 */ /* 0x000fe40000000800 */
[----:B----4-:R-:W-:Y:S01]  /*7310*/  LDSM.16.MT88.4 R152, [R188+0x3900] ;  /* 0x00390000bc98783b */ /* 0x010fe20000004200 */
[C---:B------:R-:W-:Y:S02]  /*7320*/  FMUL.FTZ R13, R3.reuse, R101 ;  /* 0x00000065030d7220 */ /* 0x040fe40000410000 */
[C---:B------:R-:W-:Y:S02]  /*7330*/  FMUL.FTZ R19, R2.reuse, R107 ;  /* 0x0000006b02137220 */ /* 0x040fe40000410000 */
[C---:B------:R-:W-:Y:S03]  /*7340*/  FMUL.FTZ R14, R2.reuse, R102 ;  /* 0x00000066020e7220 */ /* 0x040fe60000410000 */
[----:B------:R-:W-:Y:S01]  /*7350*/  LDSM.16.MT88.4 R104, [R195+0x2100] ;  /* 0x00210000c368783b */ /* 0x000fe20000004200 */
[C---:B------:R-:W-:Y:S01]  /*7360*/  FMUL.FTZ R15, R2.reuse, R103 ;  /* 0x00000067020f7220 */ /* 0x040fe20000410000 */
[----:B------:R-:W2:Y:S01]  /*7370*/  MUFU.EX2 R169, R169 ;  /* 0x000000a900a97308 */ /* 0x000ea20000000800 */
[C---:B------:R-:W-:Y:S02]  /*7380*/  FMUL.FTZ R26, R2.reuse, R114 ;  /* 0x00000072021a7220 */ /* 0x040fe40000410000 */
[C---:B------:R-:W-:Y:S02]  /*7390*/  FMUL.FTZ R27, R2.reuse, R115 ;  /* 0x00000073021b7220 */ /* 0x040fe40000410000 */
[C---:B------:R-:W-:Y:S01]  /*73a0*/  FMUL.FTZ R34, R2.reuse, R122 ;  /* 0x0000007a02227220 */ /* 0x040fe20000410000 */
[C---:B------:R-:W-:Y:S01]  /*73b0*/  HMMA.16816.F32.BF16 R12, R136.reuse, R20, R12 ;  /* 0x00000014880c723c */ /* 0x040fe2000004180c */
[----:B------:R-:W3:Y:S02]  /*73c0*/  LDSM.16.MT88.4 R100, [R188+0x100] ;  /* 0x00010000bc64783b */ /* 0x000ee40000004200 */
        /* <DEDUP_REMOVED lines=28> */
[----:B------:R-:W-:Y:S01]  /*7590*/  LDSM.16.MT88.4 R116, [R190+0x900] ;  /* 0x00090000be74783b */ /* 0x000fe20000004200 */
[C---:B------:R-:W-:Y:S02]  /*75a0*/  FMUL.FTZ R54, R2.reuse, R54 ;  /* 0x0000003602367220 */ /* 0x040fe40000410000 */
[C---:B------:R-:W-:Y:S02]  /*75b0*/  FMUL.FTZ R55, R2.reuse, R55 ;  /* 0x0000003702377220 */ /* 0x040fe40000410000 */
        /* <DEDUP_REMOVED lines=14> */
[----:B------:R-:W1:Y:S01]  /*76a0*/  LDSM.16.MT88.4 R104, [R188+0x2100] ;  /* 0x00210000bc68783b */ /* 0x000e620000004200 */
[----:B------:R-:W-:Y:S02]  /*76b0*/  MUFU.EX2 R224, R224 ;  /* 0x000000e000e07308 */ /* 0x000fe40000000800 */
[C---:B------:R-:W-:Y:S02]  /*76c0*/  FMUL.FTZ R66, R2.reuse, R66 ;  /* 0x0000004202427220 */ /* 0x040fe40000410000 */
[C---:B------:R-:W-:Y:S02]  /*76d0*/  FMUL.FTZ R67, R2.reuse, R67 ;  /* 0x0000004302437220 */ /* 0x040fe40000410000 */
[C---:B----4-:R-:W-:Y:S04]  /*76e0*/  HMMA.16816.F32.BF16 R44, R136.reuse, R108, R44 ;  /* 0x0000006c882c723c */ /* 0x050fe8000004182c */
[C---:B------:R-:W-:Y:S01]  /*76f0*/  FMUL.FTZ R68, R3.reuse, R68 ;  /* 0x0000004403447220 */ /* 0x040fe20000410000 */
[----:B------:R-:W-:Y:S01]  /*7700*/  MUFU.EX2 R225, R225 ;  /* 0x000000e100e17308 */ /* 0x000fe20000000800 */
[C---:B------:R-:W-:Y:S02]  /*7710*/  FMUL.FTZ R69, R3.reuse, R69 ;  /* 0x0000004503457220 */ /* 0x040fe40000410000 */
[C---:B------:R-:W-:Y:S01]  /*7720*/  HMMA.16816.F32.BF16 R48, R136.reuse, R110, R48 ;  /* 0x0000006e8830723c */ /* 0x040fe20000041830 */
[----:B------:R-:W4:Y:S03]  /*7730*/  LDSM.16.MT88.4 R108, [R195+0x4100] ;  /* 0x00410000c36c783b */ /* 0x000f260000004200 */
[C---:B------:R-:W-:Y:S02]  /*7740*/  FMUL.FTZ R70, R2.reuse, R70 ;  /* 0x0000004602467220 */ /* 0x040fe40000410000 */
[C---:B------:R-:W-:Y:S01]  /*7750*/  FMUL.FTZ R71, R2.reuse, R71 ;  /* 0x0000004702477220 */ /* 0x040fe20000410000 */
[----:B------:R-:W-:Y:S01]  /*7760*/  MUFU.EX2 R226, R226 ;  /* 0x000000e200e27308 */ /* 0x000fe20000000800 */
[C---:B------:R-:W-:Y:S01]  /*7770*/  FMUL.FTZ R72, R3.reuse, R72 ;  /* 0x0000004803487220 */ /* 0x040fe20000410000 */
[C---:B---3--:R-:W-:Y:S03]  /*7780*/  HMMA.16816.F32.BF16 R52, R136.reuse, R100, R52 ;  /* 0x000000648834723c */ /* 0x048fe60000041834 */
[C---:B------:R-:W-:Y:S02]  /*7790*/  FMUL.FTZ R73, R3.reuse, R73 ;  /* 0x0000004903497220 */ /* 0x040fe40000410000 */
[C---:B------:R-:W-:Y:S02]  /*77a0*/  FMUL.FTZ R74, R2.reuse, R74 ;  /* 0x0000004a024a7220 */ /* 0x040fe40000410000 */
[C---:B------:R-:W-:Y:S01]  /*77b0*/  FMUL.FTZ R75, R2.reuse, R75 ;  /* 0x0000004b024b7220 */ /* 0x040fe20000410000 */
[C---:B------:R-:W-:Y:S01]  /*77c0*/  HMMA.16816.F32.BF16 R56, R136.reuse, R102, R56 ;  /* 0x000000668838723c */ /* 0x040fe20000041838 */
[----:B------:R-:W3:Y:S01]  /*77d0*/  LDSM.16.MT88.4 R100, [R190+0x4100] ;  /* 0x00410000be64783b */ /* 0x000ee20000004200 */
        /* <DEDUP_REMOVED lines=8> */
[----:B------:R-:W1:Y:S03]  /*7860*/  LDSM.16.MT88.4 R104, [R189+0x4100] ;  /* 0x00410000bd68783b */ /* 0x000e660000004200 */
[C---:B------:R-:W-:Y:S02]  /*7870*/  FMUL.FTZ R80, R3.reuse, R80 ;  /* 0x0000005003507220 */ /* 0x040fe40000410000 */
[C---:B------:R-:W-:Y:S01]  /*7880*/  FMUL.FTZ R81, R3.reuse, R81 ;  /* 0x0000005103517220 */ /* 0x040fe20000410000 */
[----:B------:R-:W-:Y:S01]  /*7890*/  MUFU.EX2 R229, R229 ;  /* 0x000000e500e57308 */ /* 0x000fe20000000800 */
[C---:B----4-:R-:W-:Y:S04]  /*78a0*/  HMMA.16816.F32.BF16 R68, R136.reuse, R108, R68 ;  /* 0x0000006c8844723c */ /* 0x050fe80000041844 */
[C---:B------:R-:W-:Y:S02]  /*78b0*/  FMUL.FTZ R82, R2.reuse, R82 ;  /* 0x0000005202527220 */ /* 0x040fe40000410000 */
[C---:B------:R-:W-:Y:S02]  /*78c0*/  FMUL.FTZ R83, R2.reuse, R83 ;  /* 0x0000005302537220 */ /* 0x040fe40000410000 */
[C---:B------:R-:W-:Y:S01]  /*78d0*/  HMMA.16816.F32.BF16 R72, R136.reuse, R110, R72 ;  /* 0x0000006e8848723c */ /* 0x040fe20000041848 */
[----:B------:R-:W4:Y:S01]  /*78e0*/  LDSM.16.MT88.4 R108, [R188+0x4100] ;  /* 0x00410000bc6c783b */ /* 0x000f220000004200 */
[----:B------:R-:W-:Y:S02]  /*78f0*/  MUFU.EX2 R231, R231 ;  /* 0x000000e700e77308 */ /* 0x000fe40000000800 */
[C---:B------:R-:W-:Y:S02]  /*7900*/  FMUL.FTZ R84, R3.reuse, R84 ;  /* 0x0000005403547220 */ /* 0x040fe40000410000 */
[----:B------:R-:W-:Y:S02]  /*7910*/  FMUL.FTZ R85, R3, R85 ;  /* 0x0000005503557220 */ /* 0x000fe40000410000 */
[C---:B------:R-:W-:Y:S01]  /*7920*/  FMUL.FTZ R86, R2.reuse, R86 ;  /* 0x0000005602567220 */ /* 0x040fe20000410000 */
[C---:B---3--:R-:W-:Y:S03]  /*7930*/  HMMA.16816.F32.BF16 R76, R136.reuse, R100, R76 ;  /* 0x00000064884c723c */ /* 0x048fe6000004184c */
[C---:B------:R-:W-:Y:S01]  /*7940*/  FMUL.FTZ R87, R2.reuse, R87 ;  /* 0x0000005702577220 */ /* 0x040fe20000410000 */
[----:B------:R-:W-:Y:S01]  /*7950*/  MUFU.EX2 R232, R232 ;  /* 0x000000e800e87308 */ /* 0x000fe20000000800 */
[--C-:B------:R-:W-:Y:S02]  /*7960*/  FFMA.FTZ R171, R171, c[0x0][0x2d0], -R144.reuse ;  /* 0x0000b400abab7a23 */ /* 0x100fe40000010890 */
[C---:B------:R-:W-:Y:S01]  /*7970*/  FMUL.FTZ R88, R3.reuse, R88 ;  /* 0x0000005803587220 */ /* 0x040fe20000410000 */
[C---:B------:R-:W-:Y:S04]  /*7980*/  HMMA.16816.F32.BF16 R80, R136.reuse, R102, R80 ;  /* 0x000000668850723c */ /* 0x040fe80000041850 */
[----:B------:R-:W-:Y:S01]  /*7990*/  FMUL.FTZ R89, R3, R89 ;  /* 0x0000005903597220 */ /* 0x000fe20000410000 */
[----:B------:R-:W-:Y:S01]  /*79a0*/  F2FP.BF16.PACK_AB R100, R167, R166 ;  /* 0x000000a6a764723e */ /* 0x000fe200000010ff */
[C---:B------:R-:W-:Y:S01]  /*79b0*/  FMUL.FTZ R90, R2.reuse, R90 ;  /* 0x0000005a025a7220 */ /* 0x040fe20000410000 */
[----:B--2---:R-:W-:Y:S01]  /*79c0*/  F2FP.BF16.PACK_AB R102, R169, R168 ;  /* 0x000000a8a966723e */ /* 0x004fe200000010ff */
[C---:B-1----:R-:W-:Y:S01]  /*79d0*/  HMMA.16816.F32.BF16 R84, R136.reuse, R104, R84 ;  /* 0x000000688854723c */ /* 0x042fe20000041854 */
[----:B------:R-:W1:Y:S03]  /*79e0*/  MUFU.EX2 R171, R171 ;  /* 0x000000ab00ab7308 */ /* 0x000e660000000800 */
[C---:B------:R-:W-:Y:S01]  /*79f0*/  FMUL.FTZ R91, R2.reuse, R91 ;  /* 0x0000005b025b7220 */ /* 0x040fe20000410000 */
[----:B-----5:R-:W-:Y:S01]  /*7a00*/  F2FP.BF16.PACK_AB R103, R173, R172 ;  /* 0x000000acad67723e */ /* 0x020fe200000010ff */
[C---:B------:R-:W-:Y:S02]  /*7a10*/  FMUL.FTZ R92, R3.reuse, R92 ;  /* 0x0000005c035c7220 */ /* 0x040fe40000410000 */
[C---:B------:R-:W-:Y:S03]  /*7a20*/  FMUL.FTZ R93, R3.reuse, R93 ;  /* 0x0000005d035d7220 */ /* 0x040fe60000410000 */
[C---:B------:R-:W-:Y:S01]  /*7a30*/  HMMA.16816.F32.BF16 R88, R136.reuse, R106, R88 ;  /* 0x0000006a8858723c */ /* 0x040fe20000041858 */
[----:B------:R-:W2:Y:S01]  /*7a40*/  LDSM.16.MT88.4 R104, [R189+0x900] ;  /* 0x00090000bd68783b */ /* 0x000ea20000004200 */
[----:B------:R-:W-:Y:S01]  /*7a50*/  MUFU.EX2 R233, R233 ;  /* 0x000000e900e97308 */ /* 0x000fe20000000800 */
[C---:B------:R-:W-:Y:S02]  /*7a60*/  FMUL.FTZ R94, R2.reuse, R94 ;  /* 0x0000005e025e7220 */ /* 0x040fe40000410000 */
[C---:B------:R-:W-:Y:S02]  /*7a70*/  FMUL.FTZ R95, R2.reuse, R95 ;  /* 0x0000005f025f7220 */ /* 0x040fe40000410000 */
[C---:B------:R-:W-:Y:S02]  /*7a80*/  FMUL.FTZ R96, R3.reuse, R96 ;  /* 0x0000006003607220 */ /* 0x040fe40000410000 */
[----:B------:R-:W-:Y:S03]  /*7a90*/  FMUL.FTZ R97, R3, R97 ;  /* 0x0000006103617220 */ /* 0x000fe60000410000 */
[C---:B----4-:R-:W-:Y:S03]  /*7aa0*/  HMMA.16816.F32.BF16 R92, R136.reuse, R108, R92 ;  /* 0x0000006c885c723c */ /* 0x050fe6000004185c */
[C---:B------:R-:W-:Y:S01]  /*7ab0*/  FMUL.FTZ R98, R2.reuse, R98 ;  /* 0x0000006202627220 */ /* 0x040fe20000410000 */
[----:B-1----:R-:W-:Y:S01]  /*7ac0*/  F2FP.BF16.PACK_AB R101, R171, R170 ;  /* 0x000000aaab65723e */ /* 0x002fe200000010ff */
[C---:B------:R-:W-:Y:S02]  /*7ad0*/  FMUL.FTZ R99, R2.reuse, R99 ;  /* 0x0000006302637220 */ /* 0x040fe40000410000 */
[--C-:B------:R-:W-:Y:S02]  /*7ae0*/  FFMA.FTZ R175, R175, c[0x0][0x2d0], -R144.reuse ;  /* 0x0000b400afaf7a23 */ /* 0x100fe40000010890 */
[----:B------:R-:W-:Y:S03]  /*7af0*/  FFMA.FTZ R144, R133, c[0x0][0x2d0], -R144 ;  /* 0x0000b40085907a23 */ /* 0x000fe60000010890 */
[----:B------:R-:W-:Y:S01]  /*7b00*/  HMMA.16816.F32.BF16 R96, R136, R110, R96 ;  /* 0x0000006e8860723c */ /* 0x000fe20000041860 */
[----:B------:R-:W1:Y:S01]  /*7b10*/  LDSM.16.MT88.4 R108, [R188+0x2900] ;  /* 0x00290000bc6c783b */ /* 0x000e620000004200 */
[----:B------:R3:W-:Y:S01]  /*7b20*/  MUFU.EX2 R234, R144 ;  /* 0x0000009000ea7308 */ /* 0x0007e20000000800 */
[----:B------:R-:W-:Y:S01]  /*7b30*/  FFMA.FTZ R160, R3, R210, R160 ;  /* 0x000000d203a07223 */ /* 0x000fe200000100a0 */
[----:B------:R-:W-:Y:S01]  /*7b40*/  MOV R3, R0 ;  /* 0x0000000000037202 */ /* 0x000fe20000000f00 */
[----:B------:R-:W-:Y:S02]  /*7b50*/  FFMA.FTZ R165, R2, R211, R165 ;  /* 0x000000d302a57223 */ /* 0x000fe400000100a5 */
[----:B------:R-:W-:Y:S01]  /*7b60*/  FADD.FTZ R135, R135, R160 ;  /* 0x000000a087877221 */ /* 0x000fe20000010000 */
[C---:B------:R-:W-:Y:S01]  /*7b70*/  HMMA.16816.F32.BF16 R4, R100.reuse, R112, R4 ;  /* 0x000000706404723c */ /* 0x040fe20000041804 */
[----:B------:R-:W-:Y:S03]  /*7b80*/  LDSM.16.MT88.4 R136, [R189+0x3100] ;  /* 0x00310000bd88783b */ /* 0x000fe60000004200 */
[----:B------:R-:W4:Y:S01]  /*7b90*/  MUFU.EX2 R175, R175 ;  /* 0x000000af00af7308 */ /* 0x000f220000000800 */
[----:B------:R-:W-:Y:S02]  /*7ba0*/  FADD.FTZ R164, R164, R165 ;  /* 0x000000a5a4a47221 */ /* 0x000fe40000010000 */
[----:B------:R-:W-:Y:S01]  /*7bb0*/  FADD.FTZ R134, R134, R135 ;  /* 0x0000008786867221 */ /* 0x000fe20000010000 */
[C---:B------:R-:W-:Y:S01]  /*7bc0*/  HMMA.16816.F32.BF16 R8, R100.reuse, R114, R8 ;  /* 0x000000726408723c */ /* 0x040fe20000041808 */
[----:B------:R-:W-:Y:S03]  /*7bd0*/  LDSM.16.MT88.4 R112, [R190+0x4900] ;  /* 0x00490000be70783b */ /* 0x000fe60000004200 */
[----:B------:R-:W-:Y:S04]  /*7be0*/  FADD.FTZ R161, R161, R134 ;  /* 0x00000086a1a17221 */ /* 0x000fe80000010000 */
[C---:B------:R-:W-:Y:S01]  /*7bf0*/  HMMA.16816.F32.BF16 R12, R100.reuse, R116, R12 ;  /* 0x00000074640c723c */ /* 0x040fe2000004180c */
[----:B---3--:R-:W-:Y:S03]  /*7c00*/  LDSM.16.MT88.4 R144, [R190+0x3900] ;  /* 0x00390000be90783b */ /* 0x008fe60000004200 */
        /* <DEDUP_REMOVED lines=8> */
[----:B------:R-:W-:Y:S04]  /*7c90*/  FADD.FTZ R169, R169, R168 ;  /* 0x000000a8a9a97221 */ /* 0x000fe80000010000 */
        /* <DEDUP_REMOVED lines=22> */
[C---:B------:R-:W-:Y:S01]  /*7e00*/  HMMA.16816.F32.BF16 R88, R100.reuse, R118, R88 ;  /* 0x000000766458723c */ /* 0x040fe20000041858 */
[----:B------:R-:W5:Y:S07]  /*7e10*/  LDSM.16.MT88.4 R116, [R195+0x3100] ;  /* 0x00310000c374783b */ /* 0x000f6e0000004200 */
[C---:B-1----:R-:W-:Y:S08]  /*7e20*/  HMMA.16816.F32.BF16 R92, R100.reuse, R108, R92 ;  /* 0x0000006c645c723c */ /* 0x042ff0000004185c */
[----:B------:R-:W-:Y:S01]  /*7e30*/  HMMA.16816.F32.BF16 R96, R100, R110, R96 ;  /* 0x0000006e6460723c */ /* 0x000fe20000041860 */
[----:B------:R-:W-:Y:S06]  /*7e40*/  LDSM.16.MT88.4 R108, [R195+0x5100] ;  /* 0x00510000c36c783b */ /* 0x000fec0000004200 */
[----:B------:R-:W-:Y:S01]  /*7e50*/  F2FP.BF16.PACK_AB R100, R221, R174 ;  /* 0x000000aedd64723e */ /* 0x000fe200000010ff */
[----:B------:R-:W-:Y:S01]  /*7e60*/  FADD.FTZ R174, R174, R169 ;  /* 0x000000a9aeae7221 */ /* 0x000fe20000010000 */
[----:B------:R-:W-:Y:S03]  /*7e70*/  F2FP.BF16.PACK_AB R102, R223, R222 ;  /* 0x000000dedf66723e */ /* 0x000fe600000010ff */
[----:B----4-:R-:W-:Y:S01]  /*7e80*/  F2FP.BF16.PACK_AB R101, R224, R175 ;  /* 0x000000afe065723e */ /* 0x010fe200000010ff */
[----:B------:R-:W-:Y:S01]  /*7e90*/  FADD.FTZ R221, R221, R174 ;  /* 0x000000aedddd7221 */ /* 0x000fe20000010000 */
[----:B------:R-:W-:Y:S03]  /*7ea0*/  F2FP.BF16.PACK_AB R103, R226, R225 ;  /* 0x000000e1e267723e */ /* 0x000fe600000010ff */
[----:B------:R-:W-:Y:S04]  /*7eb0*/  FADD.FTZ R222, R222, R221 ;  /* 0x000000dddede7221 */ /* 0x000fe80000010000 */
[C---:B--2---:R-:W-:Y:S03]  /*7ec0*/  HMMA.16816.F32.BF16 R4, R100.reuse, R104, R4 ;  /* 0x000000686404723c */ /* 0x044fe60000041804 */
[----:B------:R-:W-:Y:S05]  /*7ed0*/  FADD.FTZ R222, R223, R222 ;  /* 0x000000dedfde7221 */ /* 0x000fea0000010000 */
[C---:B------:R-:W-:Y:S01]  /*7ee0*/  HMMA.16816.F32.BF16 R8, R100.reuse, R106, R8 ;  /* 0x0000006a6408723c */ /* 0x040fe20000041808 */
[----:B------:R-:W1:Y:S07]  /*7ef0*/  LDSM.16.MT88.4 R104, [R188+0x3100] ;  /* 0x00310000bc68783b */ /* 0x000e6e0000004200 */
[C---:B------:R-:W-:Y:S08]  /*7f00*/  HMMA.16816.F32.BF16 R12, R100.reuse, R120, R12 ;  /* 0x00000078640c723c */ /* 0x040ff0000004180c */
[C---:B------:R-:W-:Y:S01]  /*7f10*/  HMMA.16816.F32.BF16 R16, R100.reuse, R122, R16 ;  /* 0x0000007a6410723c */ /* 0x040fe20000041810 */
[----:B------:R-:W-:Y:S07]  /*7f20*/  LDSM.16.MT88.4 R120, [R188+0x1900] ;  /* 0x00190000bc78783b */ /* 0x000fee0000004200 */
[C---:B---3--:R-:W-:Y:S08]  /*7f30*/  HMMA.16816.F32.BF16 R20, R100.reuse, R112, R20 ;  /* 0x000000706414723c */ /* 0x048ff00000041814 */
[C---:B------:R-:W-:Y:S01]  /*7f40*/  HMMA.16816.F32.BF16 R24, R100.reuse, R114, R24 ;  /* 0x000000726418723c */ /* 0x040fe20000041818 */
[----:B------:R-:W2:Y:S07]  /*7f50*/  LDSM.16.MT88.4 R112, [R190+0x5100] ;  /* 0x00510000be70783b */ /* 0x000eae0000004200 */
[C---:B------:R-:W-:Y:S08]  /*7f60*/  HMMA.16816.F32.BF16 R28, R100.reuse, R124, R28 ;  /* 0x0000007c641c723c */ /* 0x040ff0000004181c */
[C---:B------:R-:W-:Y:S01]  /*7f70*/  HMMA.16816.F32.BF16 R32, R100.reuse, R126, R32 ;  /* 0x0000007e6420723c */ /* 0x040fe20000041820 */
[----:B------:R-:W-:Y:S07]  /*7f80*/  LDSM.16.MT88.4 R124, [R195+0x1900] ;  /* 0x00190000c37c783b */ /* 0x000fee0000004200 */
        /* <DEDUP_REMOVED lines=11> */
[C---:B-1----:R-:W-:Y:S04]  /*8040*/  HMMA.16816.F32.BF16 R60, R100.reuse, R104, R60 ;  /* 0x00000068643c723c */ /* 0x042fe8000004183c */
[----:B------:R-:W-:Y:S01]  /*8050*/  F2FP.BF16.PACK_AB R139, R234, R233 ;  /* 0x000000e9ea8b723e */ /* 0x000fe200000010ff */
[----:B------:R-:W-:Y:S03]  /*8060*/  FADD.FTZ R228, R228, R227 ;  /* 0x000000e3e4e47221 */ /* 0x000fe60000010000 */
[C---:B------:R-:W-:Y:S01]  /*8070*/  HMMA.16816.F32.BF16 R64, R100.reuse, R106, R64 ;  /* 0x0000006a6440723c */ /* 0x040fe20000041840 */
[----:B------:R-:W1:Y:S03]  /*8080*/  LDSM.16.MT88.4 R104, [R188+0x5100] ;  /* 0x00510000bc68783b */ /* 0x000e660000004200 */
[----:B------:R-:W-:Y:S04]  /*8090*/  FADD.FTZ R229, R229, R228 ;  /* 0x000000e4e5e57221 */ /* 0x000fe80000010000 */
[C---:B------:R-:W-:Y:S04]  /*80a0*/  HMMA.16816.F32.BF16 R68, R100.reuse, R108, R68 ;  /* 0x0000006c6444723c */ /* 0x040fe80000041844 */
[----:B------:R-:W-:Y:S04]  /*80b0*/  FADD.FTZ R210, R230, R229 ;  /* 0x000000e5e6d27221 */ /* 0x000fe80000010000 */
[C---:B------:R-:W-:Y:S01]  /*80c0*/  HMMA.16816.F32.BF16 R72, R100.reuse, R110, R72 ;  /* 0x0000006e6448723c */ /* 0x040fe20000041848 */
[----:B------:R-:W4:Y:S07]  /*80d0*/  LDSM.16.MT88.4 R108, [R190+0x1900] ;  /* 0x00190000be6c783b */ /* 0x000f2e0000004200 */
[C---:B--2---:R-:W-:Y:S08]  /*80e0*/  HMMA.16816.F32.BF16 R76, R100.reuse, R112, R76 ;  /* 0x00000070644c723c */ /* 0x044ff0000004184c */
[C---:B------:R-:W-:Y:S01]  /*80f0*/  HMMA.16816.F32.BF16 R80, R100.reuse, R114, R80 ;  /* 0x000000726450723c */ /* 0x040fe20000041850 */
[----:B------:R-:W2:Y:S07]  /*8100*/  LDSM.16.MT88.4 R112, [R189+0x1900] ;  /* 0x00190000bd70783b */ /* 0x000eae0000004200 */
[C---:B---3--:R-:W-:Y:S08]  /*8110*/  HMMA.16816.F32.BF16 R84, R100.reuse, R116, R84 ;  /* 0x000000746454723c */ /* 0x048ff00000041854 */
[C---:B------:R-:W-:Y:S08]  /*8120*/  HMMA.16816.F32.BF16 R88, R100.reuse, R118, R88 ;  /* 0x000000766458723c */ /* 0x040ff00000041858 */
[C---:B-1----:R-:W-:Y:S08]  /*8130*/  HMMA.16816.F32.BF16 R92, R100.reuse, R104, R92 ;  /* 0x00000068645c723c */ /* 0x042ff0000004185c */
[----:B------:R-:W-:Y:S08]  /*8140*/  HMMA.16816.F32.BF16 R96, R100, R106, R96 ;  /* 0x0000006a6460723c */ /* 0x000ff00000041860 */
[C---:B------:R-:W-:Y:S01]  /*8150*/  HMMA.16816.F32.BF16 R128, R136.reuse, R124, R4 ;  /* 0x0000007c8880723c */ /* 0x040fe20000041804 */
[----:B------:R-:W1:Y:S07]  /*8160*/  LDSM.16.MT88.4 R4, [R190+0x5900] ;  /* 0x00590000be04783b */ /* 0x000e6e0000004200 */
[C---:B------:R-:W-:Y:S01]  /*8170*/  HMMA.16816.F32.BF16 R124, R136.reuse, R126, R8 ;  /* 0x0000007e887c723c */ /* 0x040fe20000041808 */
[----:B------:R-:W3:Y:S07]  /*8180*/  LDSM.16.MT88.4 R8, [R189+0x5900] ;  /* 0x00590000bd08783b */ /* 0x000eee0000004200 */
[C---:B----4-:R-:W-:Y:S01]  /*8190*/  HMMA.16816.F32.BF16 R100, R136.reuse, R108, R12 ;  /* 0x0000006c8864723c */ /* 0x050fe2000004180c */
[----:B------:R-:W4:Y:S07]  /*81a0*/  LDSM.16.MT88.4 R12, [R188+0x5900] ;  /* 0x00590000bc0c783b */ /* 0x000f2e0000004200 */
        /* <DEDUP_REMOVED lines=24> */
[C---:B----4-:R-:W-:Y:S03]  /*8330*/  HMMA.16816.F32.BF16 R92, R136.reuse, R12, R92 ;  /* 0x0000000c885c723c */ /* 0x050fe6000004185c */
[----:B------:R-:W-:Y:S04]  /*8340*/  FADD.FTZ R2, R173, R2 ;  /* 0x00000002ad027221 */ /* 0x000fe80000010000 */
[----:B------:R-:W-:Y:S01]  /*8350*/  FADD.FTZ R175, R175, R2 ;  /* 0x00000002afaf7221 */ /* 0x000fe20000010000 */
[-C--:B------:R-:W-:Y:S01]  /*8360*/  MOV R12, R132.reuse ;  /* 0x00000084000c7202 */ /* 0x080fe20000000f00 */
[----:B------:R-:W-:Y:S03]  /*8370*/  HMMA.16816.F32.BF16 R96, R136, R14, R96 ;  /* 0x0000000e8860723c */ /* 0x000fe60000041860 */
[----:B------:R-:W-:Y:S01]  /*8380*/  FADD.FTZ R224, R224, R175 ;  /* 0x000000afe0e07221 */ /* 0x000fe20000010000 */
[----:B------:R-:W-:Y:S03]  /*8390*/  MOV R2, R132 ;  /* 0x0000008400027202 */ /* 0x000fe60000000f00 */
[----:B------:R-:W-:Y:S05]  /*83a0*/  FADD.FTZ R225, R225, R224 ;  /* 0x000000e0e1e17221 */ /* 0x000fea0000010000 */
[----:B------:R-:W-:Y:S04]  /*83b0*/  FADD.FTZ R226, R226, R225 ;  /* 0x000000e1e2e27221 */ /* 0x000fe80000010000 */
[----:B------:R-:W-:Y:S04]  /*83c0*/  FADD.FTZ R231, R231, R226 ;  /* 0x000000e2e7e77221 */ /* 0x000fe80000010000 */
[----:B------:R-:W-:Y:S04]  /*83d0*/  FADD.FTZ R232, R232, R231 ;  /* 0x000000e7e8e87221 */ /* 0x000fe80000010000 */
[----:B------:R-:W-:Y:S04]  /*83e0*/  FADD.FTZ R211, R233, R232 ;  /* 0x000000e8e9d37221 */ /* 0x000fe80000010000 */
[----:B------:R-:W-:Y:S01]  /*83f0*/  FADD.FTZ R211, R234, R211 ;  /* 0x000000d3ead37221 */ /* 0x000fe20000010000 */
[----:B------:R-:W-:-:S05]  /*8400*/  @P0 BRA `(.L_x_2838) ;  /* 0xffffcbe000000947 */ /* 0x000fca000383ffff */
.L_x_2829:
        /* <DEDUP_REMOVED lines=25> */
.L_x_2840:
[----:B------:R-:W-:Y:S02]  /*85a0*/  ULDC UR4, c[0x0][0x32c] ;  /* 0x0000cb0000047ab9 */ /* 0x000fe40000000800 */
[----:B------:R-:W-:-:S03]  /*85b0*/  UISETP.NE.AND UP0, UPT, UR4, 0x1, UPT ;  /* 0x000000010400788c */ /* 0x000fc6000bf05270 */
[----:B------:R-:W-:Y:S02]  /*85c0*/  ULDC.64 UR4, c[0x0][0x330] ;  /* 0x0000cc0000047ab9 */ /* 0x000fe40000000a00 */
[----:B------:R-:W-:-:S06]  /*85d0*/  UIMAD.WIDE.U32 UR18, UR7, UR4, URZ ;  /* 0x00000004071272a5 */ /* 0x000fcc000f8e003f */
[----:B------:R-:W-:Y:S02]  /*85e0*/  @UP0 USHF.R.U32.HI UR7, URZ, UR5, UR19 ;  /* 0x000000053f070299 */ /* 0x000fe40008011613 */
.L_x_2841:
[----:B------:R-:W-:Y:S02]  /*85f0*/  ULDC UR4, c[0x0][0x32c] ;  /* 0x0000cb0000047ab9 */ /* 0x000fe40000000800 */
[----:B------:R-:W-:-:S04]  /*8600*/  UIMAD UR4, UR7, UR4, URZ ;  /* 0x00000004070472a4 */ /* 0x000fc8000f8e023f */
[----:B------:R-:W-:-:S04]  /*8610*/  UISETP.LT.AND UP0, UPT, UR6, UR4, UPT ;  /* 0x000000040600728c */ /* 0x000fc8000bf01270 */
[----:B------:R-:W-:-:S04]  /*8620*/  USEL UR6, UR6, UR4, !UP0 ;  /* 0x0000000406067287 */ /* 0x000fc8000c000000 */
.L_x_2839:
        /* <DEDUP_REMOVED lines=22> */
.L_x_2843:
        /* <DEDUP_REMOVED lines=18> */
[C---:B------:R-:W-:Y:S03]  /*88b0*/  @!P0 LEA R164, P4, R29.reuse, c[0x0][0x1f8], 0x1 ;  /* 0x00007e001da48a11 */ /* 0x040fe600078808ff */
[----:B------:R-:W2:Y:S01]  /*88c0*/  LDSM.16.M88.4 R16, [R197+0x6900] ;  /* 0x00690000c510783b */ /* 0x000ea20000000200 */
[----:B------:R-:W-:Y:S02]  /*88d0*/  @!P0 LEA.HI.X R165, R29, c[0x0][0x1fc], R28, 0x1, P4 ;  /* 0x00007f001da58a11 */ /* 0x000fe400020f0c1c */
[C---:B------:R-:W-:Y:S02]  /*88e0*/  @!P0 LEA R168, P4, R0.reuse, c[0x0][0x1f8], 0x1 ;  /* 0x00007e0000a88a11 */ /* 0x040fe400078808ff */
[----:B------:R-:W-:Y:S03]  /*88f0*/  @!P0 IADD3.X R29, R215, UR13, RZ, P5, !PT ;  /* 0x0000000dd71d8c10 */ /* 0x000fe6000affe4ff */
[----:B------:R-:W3:Y:S01]  /*8900*/  LDSM.16.M88.4 R24, [R197+0x7100] ;  /* 0x00710000c518783b */ /* 0x000ee20000000200 */
[----:B------:R-:W-:Y:S02]  /*8910*/  @!P0 LEA.HI.X R169, R0, c[0x0][0x1fc], R29, 0x1, P4 ;  /* 0x00007f0000a98a11 */ /* 0x000fe400020f0c1d */
[----:B------:R-:W-:Y:S05]  /*8920*/  @!P0 IADD3 R0, P5, R218, UR20, RZ ;  /* 0x00000014da008c10 */ /* 0x000fea000ffbe0ff */
[----:B------:R-:W4:Y:S08]  /*8930*/  LDSM.16.M88.4 R136, [R197+0x7900] ;  /* 0x00790000c588783b */ /* 0x000f300000000200 */
[----:B------:R-:W-:Y:S01]  /*8940*/  LDSM.16.M88.4 R140, [R194+0xc100] ;  /* 0x00c10000c28c783b */ /* 0x000fe20000000200 */
[C---:B-1----:R-:W-:Y:S07]  /*8950*/  HMMA.16816.F32.BF16 R4, R32.reuse, R8, RZ ;  /* 0x000000082004723c */ /* 0x042fee00000418ff */
[----:B------:R-:W1:Y:S01]  /*8960*/  LDSM.16.M88.4 R144, [R196] ;  /* 0x00000000c490783b */ /* 0x000e620000000200 */
[C---:B------:R-:W-:Y:S07]  /*8970*/  HMMA.16816.F32.BF16 R8, R32.reuse, R10, RZ ;  /* 0x0000000a2008723c */ /* 0x040fee00000418ff */
[----:B------:R-:W5:Y:S01]  /*8980*/  LDSM.16.M88.4 R148, [R187] ;  /* 0x00000000bb94783b */ /* 0x000f620000000200 */
[C---:B--2---:R-:W-:Y:S07]  /*8990*/  HMMA.16816.F32.BF16 R12, R32.reuse, R16, RZ ;  /* 0x00000010200c723c */ /* 0x044fee00000418ff */
[----:B------:R-:W2:Y:S01]  /*89a0*/  LDSM.16.M88.4 R152, [R186] ;  /* 0x00000000ba98783b */ /* 0x000ea20000000200 */
[C---:B------:R-:W-:Y:S08]  /*89b0*/  HMMA.16816.F32.BF16 R16, R32.reuse, R18, RZ ;  /* 0x000000122010723c */ /* 0x040ff000000418ff */
[C---:B---3--:R-:W-:Y:S07]  /*89c0*/  HMMA.16816.F32.BF16 R20, R32.reuse, R24, RZ ;  /* 0x000000182014723c */ /* 0x048fee00000418ff */
[C---:B------:R-:W-:Y:S01]  /*89d0*/  @!P0 IADD3.X R25, R217.reuse, UR13, RZ, P6, !PT ;  /* 0x0000000dd9198c10 */ /* 0x040fe2000b7fe4ff */
[----:B------:R-:W-:Y:S01]  /*89e0*/  @!UP3 ULEA.HI.X UR13, UR6, UR13, UR7, 0x5, UP0 ;  /* 0x0000000d060db291 */ /* 0x000fe200080f2c07 */
[C---:B------:R-:W-:Y:S01]  /*89f0*/  @!P0 LEA R166, P6, R2.reuse, c[0x0][0x1f8], 0x1 ;  /* 0x00007e0002a68a11 */ /* 0x040fe200078c08ff */
[----:B------:R-:W-:Y:S03]  /*8a00*/  UISETP.GT.AND UP3, UPT, UR19, UR8, UPT ;  /* 0x000000081300728c */ /* 0x000fe6000bf64270 */
[----:B------:R-:W-:Y:S02]  /*8a10*/  @!P0 LEA.HI.X R167, R2, c[0x0][0x1fc], R25, 0x1, P6 ;  /* 0x00007f0002a78a11 */ /* 0x000fe400030f0c19 */
[C---:B------:R-:W-:Y:S01]  /*8a20*/  HMMA.16816.F32.BF16 R24, R32.reuse, R26, RZ ;  /* 0x0000001a2018723c */ /* 0x040fe200000418ff */
[----:B------:R-:W-:Y:S02]  /*8a30*/  @!P0 IADD3 R2, P4, R216, UR20, RZ ;  /* 0x00000014d8028c10 */ /* 0x000fe4000ff9e0ff */
[----:B------:R-:W-:Y:S02]  /*8a40*/  @!P0 IADD3 R132, P6, R200, UR20, RZ ;  /* 0x00000014c8848c10 */ /* 0x000fe4000ffde0ff */
[----:B------:R-:W-:Y:S02]  /*8a50*/  @!P0 IADD3.X R135, R217, UR13, RZ, P5, !PT ;  /* 0x0000000dd9878c10 */ /* 0x000fe4000affe4ff */
[----:B------:R-:W-:Y:S01]  /*8a60*/  @!P0 IADD3.X R157, R207, UR13, RZ, P6, !PT ;  /* 0x0000000dcf9d8c10 */ /* 0x000fe2000b7fe4ff */
[C---:B----4-:R-:W-:Y:S01]  /*8a70*/  HMMA.16816.F32.BF16 R28, R32.reuse, R136, RZ ;  /* 0x00000088201c723c */ /* 0x050fe200000418ff */
[----:B------:R-:W-:Y:S03]  /*8a80*/  @!P0 LEA R174, P6, R132, c[0x0][0x1f8], 0x1 ;  /* 0x00007e0084ae8a11 */ /* 0x000fe600078c08ff */
[----:B------:R-:W-:Y:S02]  /*8a90*/  @!P0 LEA R172, P5, R0, c[0x0][0x1f8], 0x1 ;  /* 0x00007e0000ac8a11 */ /* 0x000fe400078a08ff */
[----:B------:R-:W-:Y:S02]  /*8aa0*/  @!P0 LEA.HI.X R175, R132, c[0x0][0x1fc], R157, 0x1, P6 ;  /* 0x00007f0084af8a11 */ /* 0x000fe400030f0c9d */
[----:B------:R-:W-:Y:S01]  /*8ab0*/  HMMA.16816.F32.BF16 R32, R32, R138, RZ ;  /* 0x0000008a2020723c */ /* 0x000fe200000418ff */
[----:B------:R-:W-:Y:S01]  /*8ac0*/  @!P0 IADD3.X R137, R215, UR13, RZ, P4, !PT ;  /* 0x0000000dd7898c10 */ /* 0x000fe2000a7fe4ff */
[----:B------:R-:W-:Y:S02]  /*8ad0*/  UIADD3 UR13, UR19, -0x1, URZ ;  /* 0xffffffff130d7890 */ /* 0x000fe4000fffe03f */
[----:B------:R-:W-:Y:S02]  /*8ae0*/  @!P0 LEA R170, P4, R2, c[0x0][0x1f8], 0x1 ;  /* 0x00007e0002aa8a11 */ /* 0x000fe400078808ff */
[----:B------:R-:W-:Y:S01]  /*8af0*/  @!P0 LEA.HI.X R173, R0, c[0x0][0x1fc], R135, 0x1, P5 ;  /* 0x00007f0000ad8a11 */ /* 0x000fe200028f0c87 */
[----:B------:R-:W-:Y:S01]  /*8b00*/  @UP3 UIMAD.WIDE.U32 UR22, UR13, UR4, URZ ;  /* 0x000000040d1632a5 */ /* 0x000fe2000f8e003f */
[C---:B-1----:R-:W-:Y:S01]  /*8b10*/  HMMA.16816.F32.BF16 R4, R140.reuse, R144, R4 ;  /* 0x000000908c04723c */ /* 0x042fe20000041804 */
[----:B------:R-:W-:Y:S02]  /*8b20*/  @UP3 USHF.R.S32.HI UR20, URZ, 0x1f, UR13 ;  /* 0x0000001f3f143899 */ /* 0x000fe4000801140d */
[----:B------:R-:W-:Y:S02]  /*8b30*/  @UP3 USHF.L.U32 UR21, UR22, 0x6, URZ ;  /* 0x0000000616153899 */ /* 0x000fe4000800063f */
[----:B------:R-:W-:Y:S01]  /*8b40*/  @!P0 LEA.HI.X R171, R2, c[0x0][0x1fc], R137, 0x1, P4 ;  /* 0x00007f0002ab8a11 */ /* 0x000fe200020f0c89 */
[----:B------:R-:W-:Y:S01]  /*8b50*/  @UP3 UIMAD UR20, UR20, UR4, URZ ;  /* 0x00000004141432a4 */ /* 0x000fe2000f8e023f */
[----:B------:R-:W1:Y:S01]  /*8b60*/  LDSM.16.M88.4 R136, [R185] ;  /* 0x00000000b988783b */ /* 0x000e620000000200 */
[C---:B------:R-:W-:Y:S02]  /*8b70*/  HMMA.16816.F32.BF16 R8, R140.reuse, R146, R8 ;  /* 0x000000928c08723c */ /* 0x040fe40000041808 */
[----:B------:R-:W-:Y:S04]  /*8b80*/  @UP3 UIMAD UR20, UR13, UR5, UR20 ;  /* 0x000000050d1432a4 */ /* 0x000fe8000f8e0214 */
[----:B------:R-:W-:Y:S01]  /*8b90*/  @UP3 UIADD3 UR20, UR23, UR20, URZ ;  /* 0x0000001417143290 */ /* 0x000fe2000fffe03f */
[----:B------:R-:W-:Y:S01]  /*8ba0*/  @!PT LDS RZ, [RZ] ;  /* 0x00000000fffff984 */ /* 0x000fe20000000800 */
[----:B------:R-:W-:Y:S01]  /*8bb0*/  @!PT LDS RZ, [RZ] ;  /* 0x00000000fffff984 */ /* 0x000fe20000000800 */
[----:B------:R-:W-:Y:S01]  /*8bc0*/  @!PT LDS RZ, [RZ] ;  /* 0x00000000fffff984 */ /* 0x000fe20000000800 */
[----:B------:R3:W-:Y:S01]  /*8bd0*/  @!P0 LDGSTS.E.BYPASS.LTC128B.128 [R199+0x100], [R164.64], !P3 ;  /* 0x00100000a4c78fae */ /* 0x0007e2000d901d50 */
[C---:B-----5:R-:W-:Y:S02]  /*8be0*/  HMMA.16816.F32.BF16 R12, R140.reuse, R148, R12 ;  /* 0x000000948c0c723c */ /* 0x060fe4000004180c */
[----:B------:R-:W-:Y:S05]  /*8bf0*/  @UP3 USHF.L.U64.HI UR20, UR22, 0x6, UR20 ;  /* 0x0000000616143899 */ /* 0x000fea0008010214 */
[----:B------:R3:W-:Y:S01]  /*8c00*/  @!P0 LDGSTS.E.BYPASS.LTC128B.128 [R199+0x2100], [R166.64], !P2 ;  /* 0x02100000a6c78fae */ /* 0x0007e2000d101d50 */
[C---:B------:R-:W-:Y:S07]  /*8c10*/  HMMA.16816.F32.BF16 R16, R140.reuse, R150, R16 ;  /* 0x000000968c10723c */ /* 0x040fee0000041810 */
[----:B------:R4:W-:Y:S01]  /*8c20*/  @!P0 LDGSTS.E.BYPASS.LTC128B.128 [R199+0x4100], [R168.64], !P1 ;  /* 0x04100000a8c78fae */ /* 0x0009e2000c901d50 */
[C---:B--2---:R-:W-:Y:S07]  /*8c30*/  HMMA.16816.F32.BF16 R20, R140.reuse, R152, R20 ;  /* 0x000000988c14723c */ /* 0x044fee0000041814 */
[----:B------:R2:W-:Y:S01]  /*8c40*/  @!P0 LDGSTS.E.BYPASS.LTC128B.128 [R199+0x1100], [R174.64], !P3 ;  /* 0x01100000aec78fae */ /* 0x0005e2000d901d50 */
[C---:B------:R-:W-:Y:S07]  /*8c50*/  HMMA.16816.F32.BF16 R24, R140.reuse, R154, R24 ;  /* 0x0000009a8c18723c */ /* 0x040fee0000041818 */
[----:B------:R2:W-:Y:S01]  /*8c60*/  @!P0 LDGSTS.E.BYPASS.LTC128B.128 [R199+0x3100], [R172.64], !P2 ;  /* 0x03100000acc78fae */ /* 0x0005e2000d101d50 */
[C---:B-1----:R-:W-:Y:S07]  /*8c70*/  HMMA.16816.F32.BF16 R28, R140.reuse, R136, R28 ;  /* 0x000000888c1c723c */ /* 0x042fee000004181c */
[----:B------:R4:W-:Y:S01]  /*8c80*/  @!P0 LDGSTS.E.BYPASS.LTC128B.128 [R199+0x5100], [R170.64], !P1 ;  /* 0x05100000aac78fae */ /* 0x0009e2000c901d50 */
[----:B------:R-:W-:Y:S01]  /*8c90*/  HMMA.16816.F32.BF16 R32, R140, R138, R32 ;  /* 0x0000008a8c20723c */ /* 0x000fe20000041820 */
[----:B------:R-:W-:Y:S06]  /*8ca0*/  PLOP3.LUT P0, PT, PT, PT, UP3, 0x80, 0x0 ;  /* 0x000000000000781c */ /* 0x000fec0003f0f038 */
[----:B------:R-:W-:Y:S08]  /*8cb0*/  LDSM.16.M88.4 R156, [R193+0xc100] ;  /* 0x00c10000c19c783b */ /* 0x000ff00000000200 */
[----:B------:R-:W1:Y:S08]  /*8cc0*/  LDSM.16.M88.4 R160, [R192+0x6100] ;  /* 0x00610000c0a0783b */ /* 0x000e700000000200 */
[----:B------:R-:W5:Y:S08]  /*8cd0*/  LDSM.16.M88.4 R144, [R192+0x6900] ;  /* 0x00690000c090783b */ /* 0x000f700000000200 */
[----:B---3--:R-:W3:Y:S08]  /*8ce0*/  LDSM.16.M88.4 R164, [R192+0x7100] ;  /* 0x00710000c0a4783b */ /* 0x008ef00000000200 */
[----:B------:R-:W0:Y:S08]  /*8cf0*/  LDGDEPBAR ;  /* 0x00000000000079af */ /* 0x000e300000000000 */
[----:B------:R-:W2:Y:S01]  /*8d00*/  LDSM.16.M88.4 R148, [R192+0x7900] ;  /* 0x00790000c094783b */ /* 0x000ea20000000200 */
[C---:B-1----:R-:W-:Y:S07]  /*8d10*/  HMMA.16816.F32.BF16 R4, R156.reuse, R160, R4 ;  /* 0x000000a09c04723c */ /* 0x042fee0000041804 */
[----:B------:R-:W-:Y:S01]  /*8d20*/  LDSM.16.M88.4 R152, [R191+0xc100] ;  /* 0x00c10000bf98783b */ /* 0x000fe20000000200 */
[C---:B------:R-:W-:Y:S07]  /*8d30*/  HMMA.16816.F32.BF16 R8, R156.reuse, R162, R8 ;  /* 0x000000a29c08723c */ /* 0x040fee0000041808 */
[----:B----4-:R-:W1:Y:S01]  /*8d40*/  LDSM.16.M88.4 R168, [R184] ;  /* 0x00000000b8a8783b */ /* 0x010e620000000200 */
[C---:B-----5:R-:W-:Y:S07]  /*8d50*/  HMMA.16816.F32.BF16 R12, R156.reuse, R144, R12 ;  /* 0x000000909c0c723c */ /* 0x060fee000004180c */
[----:B------:R-:W4:Y:S01]  /*8d60*/  LDSM.16.M88.4 R136, [R184+0x800] ;  /* 0x00080000b888783b */ /* 0x000f220000000200 */
[C---:B------:R-:W-:Y:S07]  /*8d70*/  HMMA.16816.F32.BF16 R16, R156.reuse, R146, R16 ;  /* 0x000000929c10723c */ /* 0x040fee0000041810 */
[----:B------:R-:W5:Y:S01]  /*8d80*/  LDSM.16.M88.4 R140, [R184+0x1000] ;  /* 0x00100000b88c783b */ /* 0x000f620000000200 */
[C---:B---3--:R-:W-:Y:S07]  /*8d90*/  HMMA.16816.F32.BF16 R20, R156.reuse, R164, R20 ;  /* 0x000000a49c14723c */ /* 0x048fee0000041814 */
[----:B------:R-:W3:Y:S01]  /*8da0*/  LDSM.16.M88.4 R144, [R184+0x1800] ;  /* 0x00180000b890783b */ /* 0x000ee20000000200 */
[C---:B------:R-:W-:Y:S07]  /*8db0*/  HMMA.16816.F32.BF16 R24, R156.reuse, R166, R24 ;  /* 0x000000a69c18723c */ /* 0x040fee0000041818 */
[----:B------:R-:W-:Y:S01]  /*8dc0*/  LDSM.16.M88.4 R160, [R197+0x8900] ;  /* 0x00890000c5a0783b */ /* 0x000fe20000000200 */
[C---:B--2---:R-:W-:Y:S07]  /*8dd0*/  HMMA.16816.F32.BF16 R28, R156.reuse, R148, R28 ;  /* 0x000000949c1c723c */ /* 0x044fee000004181c */
[----:B------:R-:W-:Y:S01]  /*8de0*/  LDSM.16.M88.4 R164, [R194+0x10100] ;  /* 0x01010000c2a4783b */ /* 0x000fe20000000200 */
[----:B------:R-:W-:Y:S07]  /*8df0*/  HMMA.16816.F32.BF16 R32, R156, R150, R32 ;  /* 0x000000969c20723c */ /* 0x000fee0000041820 */
[----:B------:R-:W-:Y:S01]  /*8e00*/  LDSM.16.M88.4 R148, [R198+0x10100] ;  /* 0x01010000c694783b */ /* 0x000fe20000000200 */
[C---:B-1----:R-:W-:Y:S07]  /*8e10*/  HMMA.16816.F32.BF16 R4, R152.reuse, R168, R4 ;  /* 0x000000a89804723c */ /* 0x042fee0000041804 */
[----:B------:R-:W1:Y:S01]  /*8e20*/  LDSM.16.M88.4 R156, [R197+0x8100] ;  /* 0x00810000c59c783b */ /* 0x000e620000000200 */
[C---:B------:R-:W-:Y:S07]  /*8e30*/  HMMA.16816.F32.BF16 R8, R152.reuse, R170, R8 ;  /* 0x000000aa9808723c */ /* 0x040fee0000041808 */
[----:B------:R-:W-:Y:S01]  /*8e40*/  LDSM.16.M88.4 R168, [R183] ;  /* 0x00000000b7a8783b */ /* 0x000fe20000000200 */
[C---:B----4-:R-:W-:Y:S07]  /*8e50*/  HMMA.16816.F32.BF16 R12, R152.reuse, R136, R12 ;  /* 0x00000088980c723c */ /* 0x050fee000004180c */
[----:B------:R-:W-:Y:S01]  /*8e60*/  LDSM.16.M88.4 R172, [R184+0x4000] ;  /* 0x00400000b8ac783b */ /* 0x000fe20000000200 */
[C---:B------:R-:W-:Y:S07]  /*8e70*/  HMMA.16816.F32.BF16 R16, R152.reuse, R138, R16 ;  /* 0x0000008a9810723c */ /* 0x040fee0000041810 */
[----:B------:R-:W2:Y:S01]  /*8e80*/  LDSM.16.M88.4 R136, [R197+0x9100] ;  /* 0x00910000c588783b */ /* 0x000ea20000000200 */
[C---:B-----5:R-:W-:Y:S08]  /*8e90*/  HMMA.16816.F32.BF16 R20, R152.reuse, R140, R20 ;  /* 0x0000008c9814723c */ /* 0x060ff00000041814 */
[C---:B------:R-:W-:Y:S01]  /*8ea0*/  HMMA.16816.F32.BF16 R24, R152.reuse, R142, R24 ;  /* 0x0000008e9818723c */ /* 0x040fe20000041818 */
[----:B------:R-:W4:Y:S07]  /*8eb0*/  LDSM.16.M88.4 R140, [R197+0x9900] ;  /* 0x00990000c58c783b */ /* 0x000f2e0000000200 */
[C---:B---3--:R-:W-:Y:S08]  /*8ec0*/  HMMA.16816.F32.BF16 R28, R152.reuse, R144, R28 ;  /* 0x00000090981c723c */ /* 0x048ff0000004181c */
[----:B------:R-:W-:Y:S01]  /*8ed0*/  HMMA.16816.F32.BF16 R32, R152, R146, R32 ;  /* 0x000000929820723c */ /* 0x000fe20000041820 */
[----:B------:R-:W3:Y:S07]  /*8ee0*/  LDSM.16.M88.4 R144, [R182] ;  /* 0x00000000b690783b */ /* 0x000eee0000000200 */
[C---:B-1----:R-:W-:Y:S01]  /*8ef0*/  HMMA.16816.F32.BF16 R4, R148.reuse, R156, R4 ;  /* 0x0000009c9404723c */ /* 0x042fe20000041804 */
[----:B------:R-:W1:Y:S07]  /*8f00*/  LDSM.16.M88.4 R152, [R181] ;  /* 0x00000000b598783b */ /* 0x000e6e0000000200 */
[C---:B------:R-:W-:Y:S01]  /*8f10*/  HMMA.16816.F32.BF16 R8, R148.reuse, R158, R8 ;  /* 0x0000009e9408723c */ /* 0x040fe20000041808 */
[----:B------:R-:W5:Y:S07]  /*8f20*/  LDSM.16.M88.4 R156, [R180] ;  /* 0x00000000b49c783b */ /* 0x000f6e0000000200 */
        /* <DEDUP_REMOVED lines=9> */
[C---:B------:R-:W-:Y:S01]  /*8fc0*/  HMMA.16816.F32.BF16 R4, R164.reuse, R168, R4 ;  /* 0x000000a8a404723c */ /* 0x040fe20000041804 */
[----:B------:R-:W-:Y:S07]  /*8fd0*/  LDSM.16.M88.4 R148, [R192+0x9900] ;  /* 0x00990000c094783b */ /* 0x000fee0000000200 */
[C---:B------:R-:W-:Y:S01]  /*8fe0*/  HMMA.16816.F32.BF16 R8, R164.reuse, R170, R8 ;  /* 0x000000aaa408723c */ /* 0x040fe20000041808 */
[----:B------:R-:W-:Y:S07]  /*8ff0*/  LDSM.16.M88.4 R168, [R184+0x2000] ;  /* 0x00200000b8a8783b */ /* 0x000fee0000000200 */
[C---:B---3--:R-:W-:Y:S08]  /*9000*/  HMMA.16816.F32.BF16 R12, R164.reuse, R144, R12 ;  /* 0x00000090a40c723c */ /* 0x048ff0000004180c */
[C---:B------:R-:W-:Y:S01]  /*9010*/  HMMA.16816.F32.BF16 R16, R164.reuse, R146, R16 ;  /* 0x00000092a410723c */ /* 0x040fe20000041810 */
[----:B------:R-:W3:Y:S07]  /*9020*/  LDSM.16.M88.4 R144, [R192+0x9100] ;  /* 0x00910000c090783b */ /* 0x000eee0000000200 */
        /* <DEDUP_REMOVED lines=9> */
[----:B------:R-:W-:Y:S07]  /*90c0*/  LDSM.16.M88.4 R160, [R197+0xa900] ;  /* 0x00a90000c5a0783b */ /* 0x000fee0000000200 */
[C---:B----4-:R-:W-:Y:S08]  /*90d0*/  HMMA.16816.F32.BF16 R12, R136.reuse, R140, R12 ;  /* 0x0000008c880c723c */ /* 0x050ff0000004180c */
[C---:B------:R-:W-:Y:S01]  /*90e0*/  HMMA.16816.F32.BF16 R16, R136.reuse, R142, R16 ;  /* 0x0000008e8810723c */ /* 0x040fe20000041810 */
[----:B------:R-:W2:Y:S07]  /*90f0*/  LDSM.16.M88.4 R140, [R184+0x3000] ;  /* 0x00300000b88c783b */ /* 0x000eae0000000200 */
[C---:B---3--:R-:W-:Y:S08]  /*9100*/  HMMA.16816.F32.BF16 R20, R136.reuse, R144, R20 ;  /* 0x000000908814723c */ /* 0x048ff00000041814 */
[C---:B------:R-:W-:Y:S01]  /*9110*/  HMMA.16816.F32.BF16 R24, R136.reuse, R146, R24 ;  /* 0x000000928818723c */ /* 0x040fe20000041818 */
[----:B------:R-:W3:Y:S07]  /*9120*/  LDSM.16.M88.4 R144, [R184+0x3800] ;  /* 0x00380000b890783b */ /* 0x000eee0000000200 */
[C---:B------:R-:W-:Y:S08]  /*9130*/  HMMA.16816.F32.BF16 R28, R136.reuse, R148, R28 ;  /* 0x00000094881c723c */ /* 0x040ff0000004181c */
[----:B------:R-:W-:Y:S01]  /*9140*/  HMMA.16816.F32.BF16 R32, R136, R150, R32 ;  /* 0x000000968820723c */ /* 0x000fe20000041820 */
[----:B------:R-:W-:Y:S07]  /*9150*/  LDSM.16.M88.4 R136, [R198+0x14100] ;  /* 0x01410000c688783b */ /* 0x000fee0000000200 */
[C---:B-1----:R-:W-:Y:S01]  /*9160*/  HMMA.16816.F32.BF16 R4, R152.reuse, R168, R4 ;  /* 0x000000a89804723c */ /* 0x042fe20000041804 */
[----:B------:R-:W1:Y:S07]  /*9170*/  LDSM.16.M88.4 R148, [R197+0xa100] ;  /* 0x00a10000c594783b */ /* 0x000e6e0000000200 */
[C---:B------:R-:W-:Y:S01]  /*9180*/  HMMA.16816.F32.BF16 R8, R152.reuse, R170, R8 ;  /* 0x000000aa9808723c */ /* 0x040fe20000041808 */
[----:B------:R-:W-:Y:S07]  /*9190*/  LDSM.16.M88.4 R168, [R179] ;  /* 0x00000000b3a8783b */ /* 0x000fee0000000200 */
[C---:B-----5:R-:W-:Y:S08]  /*91a0*/  HMMA.16816.F32.BF16 R12, R152.reuse, R156, R12 ;  /* 0x0000009c980c723c */ /* 0x060ff0000004180c */
[C---:B------:R-:W-:Y:S01]  /*91b0*/  HMMA.16816.F32.BF16 R16, R152.reuse, R158, R16 ;  /* 0x0000009e9810723c */ /* 0x040fe20000041810 */
[----:B------:R-:W4:Y:S07]  /*91c0*/  LDSM.16.M88.4 R156, [R197+0xb900] ;  /* 0x00b90000c59c783b */ /* 0x000f2e0000000200 */
[C---:B--2---:R-:W-:Y:S08]  /*91d0*/  HMMA.16816.F32.BF16 R20, R152.reuse, R140, R20 ;  /* 0x0000008c9814723c */ /* 0x044ff00000041814 */
[C---:B------:R-:W-:Y:S01]  /*91e0*/  HMMA.16816.F32.BF16 R24, R152.reuse, R142, R24 ;  /* 0x0000008e9818723c */ /* 0x040fe20000041818 */
[----:B------:R-:W2:Y:S07]  /*91f0*/  LDSM.16.M88.4 R140, [R194+0x14100] ;  /* 0x01410000c28c783b */ /* 0x000eae0000000200 */
[C---:B---3--:R-:W-:Y:S08]  /*9200*/  HMMA.16816.F32.BF16 R28, R152.reuse, R144, R28 ;  /* 0x00000090981c723c */ /* 0x048ff0000004181c */
[----:B------:R-:W-:Y:S01]  /*9210*/  HMMA.16816.F32.BF16 R32, R152, R146, R32 ;  /* 0x000000929820723c */ /* 0x000fe20000041820 */
[----:B------:R-:W3:Y:S07]  /*9220*/  LDSM.16.M88.4 R144, [R178] ;  /* 0x00000000b290783b */ /* 0x000eee0000000200 */
[C---:B-1----:R-:W-:Y:S01]  /*9230*/  HMMA.16816.F32.BF16 R4, R136.reuse, R148, R4 ;  /* 0x000000948804723c */ /* 0x042fe20000041804 */
[----:B------:R-:W-:Y:S07]  /*9240*/  LDSM.16.M88.4 R152, [R176] ;  /* 0x00000000b098783b */ /* 0x000fee0000000200 */
[C---:B------:R-:W-:Y:S01]  /*9250*/  HMMA.16816.F32.BF16 R8, R136.reuse, R150, R8 ;  /* 0x000000968808723c */ /* 0x040fe20000041808 */
[----:B------:R-:W1:Y:S07]  /*9260*/  LDSM.16.M88.4 R148, [R177] ;  /* 0x00000000b194783b */ /* 0x000e6e0000000200 */
[C---:B------:R-:W-:Y:S08]  /*9270*/  HMMA.16816.F32.BF16 R12, R136.reuse, R160, R12 ;  /* 0x000000a0880c723c */ /* 0x040ff0000004180c */
[C---:B------:R-:W-:Y:S01]  /*9280*/  HMMA.16816.F32.BF16 R16, R136.reuse, R162, R16 ;  /* 0x000000a28810723c */ /* 0x040fe20000041810 */
[----:B------:R-:W-:Y:S07]  /*9290*/  LDSM.16.M88.4 R160, [R193+0x14100] ;  /* 0x01410000c1a0783b */ /* 0x000fee0000000200 */
[C---:B------:R-:W-:Y:S08]  /*92a0*/  HMMA.16816.F32.BF16 R20, R136.reuse, R164, R20 ;  /* 0x000000a48814723c */ /* 0x040ff00000041814 */
[C---:B------:R-:W-:Y:S01]  /*92b0*/  HMMA.16816.F32.BF16 R24, R136.reuse, R166, R24 ;  /* 0x000000a68818723c */ /* 0x040fe20000041818 */
[----:B------:R-:W5:Y:S07]  /*92c0*/  LDSM.16.M88.4 R164, [R192+0xa100] ;  /* 0x00a10000c0a4783b */ /* 0x000f6e0000000200 */
[C---:B----4-:R-:W-:Y:S08]  /*92d0*/  HMMA.16816.F32.BF16 R28, R136.reuse, R156, R28 ;  /* 0x0000009c881c723c */ /* 0x050ff0000004181c */
[----:B------:R-:W-:Y:S01]  /*92e0*/  HMMA.16816.F32.BF16 R32, R136, R158, R32 ;  /* 0x0000009e8820723c */ /* 0x000fe20000041820 */
[----:B------:R-:W4:Y:S07]  /*92f0*/  LDSM.16.M88.4 R136, [R192+0xa900] ;  /* 0x00a90000c088783b */ /* 0x000f2e0000000200 */
[C---:B--2---:R-:W-:Y:S01]  /*9300*/  HMMA.16816.F32.BF16 R4, R140.reuse, R168, R4 ;  /* 0x000000a88c04723c */ /* 0x044fe20000041804 */
[----:B------:R-:W2:Y:S07]  /*9310*/  LDSM.16.M88.4 R156, [R192+0xb100] ;  /* 0x00b10000c09c783b */ /* 0x000eae0000000200 */
[C---:B------:R-:W-:Y:S01]  /*9320*/  HMMA.16816.F32.BF16 R8, R140.reuse, R170, R8 ;  /* 0x000000aa8c08723c */ /* 0x040fe20000041808 */
[----:B------:R-:W-:Y:S07]  /*9330*/  LDSM.16.M88.4 R168, [R191+0x14100] ;  /* 0x01410000bfa8783b */ /* 0x000fee0000000200 */
[C---:B---3--:R-:W-:Y:S08]  /*9340*/  HMMA.16816.F32.BF16 R12, R140.reuse, R144, R12 ;  /* 0x000000908c0c723c */ /* 0x048ff0000004180c */
[C---:B------:R-:W-:Y:S01]  /*9350*/  HMMA.16816.F32.BF16 R16, R140.reuse, R146, R16 ;  /* 0x000000928c10723c */ /* 0x040fe20000041810 */
[----:B------:R-:W3:Y:S07]  /*9360*/  LDSM.16.M88.4 R144, [R192+0xb900] ;  /* 0x00b90000c090783b */ /* 0x000eee0000000200 */
[C---:B-1----:R-:W-:Y:S08]  /*9370*/  HMMA.16816.F32.BF16 R20, R140.reuse, R148, R20 ;  /* 0x000000948c14723c */ /* 0x042ff00000041814 */
[C---:B------:R-:W-:Y:S08]  /*9380*/  HMMA.16816.F32.BF16 R24, R140.reuse, R150, R24 ;  /* 0x000000968c18723c */ /* 0x040ff00000041818 */
[C---:B------:R-:W-:Y:S08]  /*9390*/  HMMA.16816.F32.BF16 R28, R140.reuse, R152, R28 ;  /* 0x000000988c1c723c */ /* 0x040ff0000004181c */
[----:B------:R-:W-:Y:S01]  /*93a0*/  HMMA.16816.F32.BF16 R32, R140, R154, R32 ;  /* 0x0000009a8c20723c */ /* 0x000fe20000041820 */
[----:B------:R-:W1:Y:S07]  /*93b0*/  LDSM.16.M88.4 R140, [R184+0x4800] ;  /* 0x00480000b88c783b */ /* 0x000e6e0000000200 */
[C---:B-----5:R-:W-:Y:S08]  /*93c0*/  HMMA.16816.F32.BF16 R4, R160.reuse, R164, R4 ;  /* 0x000000a4a004723c */ /* 0x060ff00000041804 */
[C---:B------:R-:W-:Y:S08]  /*93d0*/  HMMA.16816.F32.BF16 R8, R160.reuse, R166, R8 ;  /* 0x000000a6a008723c */ /* 0x040ff00000041808 */
[C---:B----4-:R-:W-:Y:S08]  /*93e0*/  HMMA.16816.F32.BF16 R12, R160.reuse, R136, R12 ;  /* 0x00000088a00c723c */ /* 0x050ff0000004180c */
[C---:B------:R-:W-:Y:S01]  /*93f0*/  HMMA.16816.F32.BF16 R16, R160.reuse, R138, R16 ;  /* 0x0000008aa010723c */ /* 0x040fe20000041810 */
[----:B------:R-:W4:Y:S07]  /*9400*/  LDSM.16.M88.4 R136, [R184+0x5000] ;  /* 0x00500000b888783b */ /* 0x000f2e0000000200 */
[C---:B--2---:R-:W-:Y:S08]  /*9410*/  HMMA.16816.F32.BF16 R20, R160.reuse, R156, R20 ;  /* 0x0000009ca014723c */ /* 0x044ff00000041814 */
[C---:B------:R-:W-:Y:S08]  /*9420*/  HMMA.16816.F32.BF16 R24, R160.reuse, R158, R24 ;  /* 0x0000009ea018723c */ /* 0x040ff00000041818 */
[C---:B---3--:R-:W-:Y:S08]  /*9430*/  HMMA.16816.F32.BF16 R28, R160.reuse, R144, R28 ;  /* 0x00000090a01c723c */ /* 0x048ff0000004181c */
[----:B------:R-:W-:Y:S01]  /*9440*/  HMMA.16816.F32.BF16 R32, R160, R146, R32 ;  /* 0x00000092a020723c */ /* 0x000fe20000041820 */
[----:B------:R-:W2:Y:S01]  /*9450*/  LDSM.16.M88.4 R144, [R184+0x5800] ;  /* 0x00580000b890783b */ /* 0x000ea20000000200 */
[----:B------:R-:W-:Y:S06]  /*9460*/  DEPBAR.LE SB0, 0x0 ;  /* 0x000080000000791a */ /* 0x000fec0000000000 */
[C---:B------:R-:W-:Y:S01]  /*9470*/  HMMA.16816.F32.BF16 R4, R168.reuse, R172, R4 ;  /* 0x000000aca804723c */ /* 0x040fe20000041804 */
[----:B------:R-:W-:Y:S07]  /*9480*/  BAR.SYNC.DEFER_BLOCKING 0x0 ;  /* 0x0000000000007b1d */ /* 0x000fee0000010000 */
[C---:B------:R-:W-:Y:S08]  /*9490*/  HMMA.16816.F32.BF16 R8, R168.reuse, R174, R8 ;  /* 0x000000aea808723c */ /* 0x040ff00000041808 */
[C---:B-1----:R-:W-:Y:S08]  /*94a0*/  HMMA.16816.F32.BF16 R12, R168.reuse, R140, R12 ;  /* 0x0000008ca80c723c */ /* 0x042ff0000004180c */
[C---:B------:R-:W-:Y:S04]  /*94b0*/  HMMA.16816.F32.BF16 R16, R168.reuse, R142, R16 ;  /* 0x0000008ea810723c */ /* 0x040fe80000041810 */
[----:B------:R-:W-:Y:S02]  /*94c0*/  FMNMX.FTZ R0, R4, R3, !PT ;  /* 0x0000000304007209 */ /* 0x000fe40007810000 */
[----:B------:R-:W-:Y:S02]  /*94d0*/  FMNMX.FTZ R2, R6, R133, !PT ;  /* 0x0000008506027209 */ /* 0x000fe40007810000 */
[C---:B----4-:R-:W-:Y:S04]  /*94e0*/  HMMA.16816.F32.BF16 R20, R168.reuse, R136, R20 ;  /* 0x00000088a814723c */ /* 0x050fe80000041814 */
[----:B------:R-:W-:Y:S03]  /*94f0*/  FMNMX.FTZ R135, R5, R0, !PT ;  /* 0x0000000005877209 */ /* 0x000fe60007810000 */
[----:B------:R-:W-:Y:S01]  /*9500*/  FMNMX.FTZ R137, R7, R2, !PT ;  /* 0x0000000207897209 */ /* 0x000fe20007810000 */
[C---:B------:R-:W-:Y:S04]  /*9510*/  HMMA.16816.F32.BF16 R24, R168.reuse, R138, R24 ;  /* 0x0000008aa818723c */ /* 0x040fe80000041818 */
[----:B------:R-:W-:Y:S02]  /*9520*/  FMNMX.FTZ R0, R8, R135, !PT ;  /* 0x0000008708007209 */ /* 0x000fe40007810000 */
[----:B------:R-:W-:Y:S02]  /*9530*/  FMNMX.FTZ R2, R10, R137, !PT ;  /* 0x000000890a027209 */ /* 0x000fe40007810000 */
[C---:B--2---:R-:W-:Y:S04]  /*9540*/  HMMA.16816.F32.BF16 R28, R168.reuse, R144, R28 ;  /* 0x00000090a81c723c */ /* 0x044fe8000004181c */
        /* <DEDUP_REMOVED lines=33> */
[----:B-1----:R-:W-:Y:S05]  /*9760*/  FMNMX.FTZ R0, R141, R2, !PT ;  /* 0x000000028d007209 */ /* 0x002fea0007810000 */
[C---:B------:R-:W-:Y:S02]  /*9770*/  FMUL.FTZ R167, R0.reuse, c[0x0][0x2d0] ;  /* 0x0000b40000a77a20 */ /* 0x040fe40000410000 */
[----:B------:R-:W-:Y:S01]  /*9780*/  FADD.FTZ R2, -R0, R3 ;  /* 0x0000000300027221 */ /* 0x000fe20000010100 */
[----:B--2---:R-:W-:Y:S01]  /*9790*/  FMNMX.FTZ R132, R135, R132, !PT ;  /* 0x0000008487847209 */ /* 0x004fe20007810000 */
[----:B------:R-:W-:Y:S01]  /*97a0*/  FFMA.FTZ R162, R4, c[0x0][0x2d0], -R167 ;  /* 0x0000b40004a27a23 */ /* 0x000fe200000108a7 */
[----:B------:R-:W-:Y:S01]  /*97b0*/  @P0 IADD3 R4, P4, R202, UR21, RZ ;  /* 0x00000015ca040c10 */ /* 0x000fe2000ff9e0ff */
[----:B------:R-:W-:Y:S01]  /*97c0*/  FMUL.FTZ R3, R2, c[0x0][0x2d0] ;  /* 0x0000b40002037a20 */ /* 0x000fe20000410000 */
[----:B------:R-:W-:Y:S01]  /*97d0*/  @P0 IADD3 R135, P5, R214, UR21, RZ ;  /* 0x00000015d6870c10 */ /* 0x000fe2000ffbe0ff */
[----:B------:R-:W-:Y:S01]  /*97e0*/  FADD.FTZ R133, -R132, R133 ;  /* 0x0000008584857221 */ /* 0x000fe20000010100 */
[----:B------:R-:W-:Y:S01]  /*97f0*/  @P0 LEA R140, P6, R4, c[0x0][0x1c8], 0x1 ;  /* 0x00007200048c0a11 */ /* 0x000fe200078c08ff */
[--C-:B------:R-:W-:Y:S01]  /*9800*/  FFMA.FTZ R160, R9, c[0x0][0x2d0], -R167.reuse ;  /* 0x0000b40009a07a23 */ /* 0x100fe200000108a7 */
[----:B------:R-:W-:Y:S01]  /*9810*/  @P0 IADD3.X R136, R213, UR20, RZ, P5, !PT ;  /* 0x00000014d5880c10 */ /* 0x000fe2000affe4ff */
[----:B------:R-:W-:Y:S01]  /*9820*/  FMUL.FTZ R2, R133, c[0x0][0x2d0] ;  /* 0x0000b40085027a20 */ /* 0x000fe20000410000 */
[----:B------:R-:W1:Y:S01]  /*9830*/  MUFU.EX2 R3, R3 ;  /* 0x0000000300037308 */ /* 0x000e620000000800 */
[--C-:B------:R-:W-:Y:S01]  /*9840*/  FFMA.FTZ R133, R5, c[0x0][0x2d0], -R167.reuse ;  /* 0x0000b40005857a23 */ /* 0x100fe200000108a7 */
[----:B------:R-:W-:Y:S01]  /*9850*/  @P0 IADD3.X R5, R209, UR20, RZ, P4, !PT ;  /* 0x00000014d1050c10 */ /* 0x000fe2000a7fe4ff */
[----:B------:R-:W-:Y:S01]  /*9860*/  FMUL.FTZ R165, R132, c[0x0][0x2d0] ;  /* 0x0000b40084a57a20 */ /* 0x000fe20000410000 */
[C---:B------:R-:W-:Y:S01]  /*9870*/  @P0 LEA R142, P4, R135.reuse, c[0x0][0x1c8], 0x1 ;  /* 0x00007200878e0a11 */ /* 0x040fe200078808ff */
[----:B------:R-:W-:Y:S01]  /*9880*/  FFMA.FTZ R170, R16, c[0x0][0x2d0], -R167 ;  /* 0x0000b40010aa7a23 */ /* 0x000fe200000108a7 */
[----:B------:R-:W-:Y:S01]  /*9890*/  @P0 LEA.HI.X R141, R4, c[0x0][0x1cc], R5, 0x1, P6 ;  /* 0x00007300048d0a11 */ /* 0x000fe200030f0c05 */
[----:B------:R-:W-:Y:S01]  /*98a0*/  FFMA.FTZ R166, R6, c[0x0][0x2d0], -R165 ;  /* 0x0000b40006a67a23 */ /* 0x000fe200000108a5 */
[----:B------:R-:W-:Y:S01]  /*98b0*/  @P0 LEA.HI.X R143, R135, c[0x0][0x1cc], R136, 0x1, P4 ;  /* 0x00007300878f0a11 */ /* 0x000fe200020f0c88 */
[----:B------:R-:W-:Y:S01]  /*98c0*/  FFMA.FTZ R135, R8, c[0x0][0x2d0], -R167 ;  /* 0x0000b40008877a23 */ /* 0x000fe200000108a7 */
[----:B------:R-:W-:Y:S01]  /*98d0*/  @P0 IADD3 R4, P5, R212, UR21, RZ ;  /* 0x00000015d4040c10 */ /* 0x000fe2000ffbe0ff */
[----:B------:R2:W-:Y:S01]  /*98e0*/  @P0 LDGSTS.E.BYPASS.LTC128B.128 [R199+0x6100], [R140.64], !P3 ;  /* 0x061000008cc70fae */ /* 0x0005e2000d901d50 */
[----:B------:R-:W-:Y:S01]  /*98f0*/  @UP3 UIADD3 UR21, UP0, UR12, UR21, URZ ;  /* 0x000000150c153290 */ /* 0x000fe2000ff1e03f */
[--C-:B------:R-:W-:Y:S01]  /*9900*/  FFMA.FTZ R161, R7, c[0x0][0x2d0], -R165.reuse ;  /* 0x0000b40007a17a23 */ /* 0x100fe200000108a5 */
[----:B------:R-:W-:Y:S01]  /*9910*/  @P0 LEA R144, P4, R4, c[0x0][0x1c8], 0x1 ;  /* 0x0000720004900a11 */ /* 0x000fe200078808ff */
[--C-:B------:R-:W-:Y:S01]  /*9920*/  FFMA.FTZ R163, R10, c[0x0][0x2d0], -R165.reuse ;  /* 0x0000b4000aa37a23 */ /* 0x100fe200000108a5 */
[----:B------:R-:W-:Y:S01]  /*9930*/  @P0 IADD3.X R5, R134, UR20, RZ, P5, !PT ;  /* 0x0000001486050c10 */ /* 0x000fe2000affe4ff */
[----:B------:R-:W-:Y:S01]  /*9940*/  @UP3 UIADD3.X UR20, UR11, UR20, URZ, UP0, !UPT ;  /* 0x000000140b143290 */ /* 0x000fe200087fe43f */
[----:B------:R-:W-:Y:S01]  /*9950*/  FFMA.FTZ R164, R11, c[0x0][0x2d0], -R165 ;  /* 0x0000b4000ba47a23 */ /* 0x000fe200000108a5 */
[----:B------:R2:W-:Y:S01]  /*9960*/  @P0 LDGSTS.E.BYPASS.LTC128B.128 [R199+0x8100], [R142.64], !P2 ;  /* 0x081000008ec70fae */ /* 0x0005e2000d101d50 */
[----:B------:R-:W-:Y:S01]  /*9970*/  @P0 LEA.HI.X R145, R4, c[0x0][0x1cc], R5, 0x1, P4 ;  /* 0x0000730004910a11 */ /* 0x000fe200020f0c05 */
[----:B------:R-:W3:Y:S01]  /*9980*/  MUFU.EX2 R2, R2 ;  /* 0x0000000200027308 */ /* 0x000ee20000000800 */
[----:B------:R-:W-:Y:S01]  /*9990*/  @P0 IADD3 R4, P6, R202, UR21, RZ ;  /* 0x00000015ca040c10 */ /* 0x000fe2000ffde0ff */
[----:B------:R-:W-:Y:S01]  /*99a0*/  FFMA.FTZ R171, R17, c[0x0][0x2d0], -R167 ;  /* 0x0000b40011ab7a23 */ /* 0x000fe200000108a7 */
[----:B------:R-:W-:Y:S01]  /*99b0*/  @P0 IADD3 R5, P5, R214, UR21, RZ ;  /* 0x00000015d6050c10 */ /* 0x000fe2000ffbe0ff */
[----:B-1----:R-:W-:Y:S01]  /*99c0*/  FMUL.FTZ R100, R3, R100 ;  /* 0x0000006403647220 */ /* 0x002fe20000410000 */
[----:B------:R-:W-:Y:S01]  /*99d0*/  @P0 IADD3.X R9, R209, UR20, RZ, P6, !PT ;  /* 0x00000014d1090c10 */ /* 0x000fe2000b7fe4ff */
[----:B------:R1:W-:Y:S01]  /*99e0*/  @P0 LDGSTS.E.BYPASS.LTC128B.128 [R199+0xa100], [R144.64], !P1 ;  /* 0x0a10000090c70fae */ /* 0x0003e2000c901d50 */
[C---:B------:R-:W-:Y:S01]  /*99f0*/  @P0 LEA R150, P6, R4.reuse, c[0x0][0x1c8], 0x1 ;  /* 0x0000720004960a11 */ /* 0x040fe200078c08ff */
[----:B------:R-:W-:Y:S01]  /*9a00*/  FMUL.FTZ R101, R3, R101 ;  /* 0x0000006503657220 */ /* 0x000fe20000410000 */
[----:B------:R-:W-:Y:S01]  /*9a10*/  @P0 IADD3.X R136, R213, UR20, RZ, P5, !PT ;  /* 0x00000014d5880c10 */ /* 0x000fe2000affe4ff */
[----:B------:R-:W-:Y:S01]  /*9a20*/  MUFU.EX2 R162, R162 ;  /* 0x000000a200a27308 */ /* 0x000fe20000000800 */
[----:B------:R-:W-:Y:S01]  /*9a30*/  @P0 LEA.HI.X R151, R4, c[0x0][0x1cc], R9, 0x1, P6 ;  /* 0x0000730004970a11 */ /* 0x000fe200030f0c09 */
[----:B------:R-:W-:Y:S01]  /*9a40*/  FMUL.FTZ R4, R3, R128 ;  /* 0x0000008003047220 */ /* 0x000fe20000410000 */
[----:B------:R-:W-:Y:S01]  /*9a50*/  @P0 LEA R148, P5, R5, c[0x0][0x1c8], 0x1 ;  /* 0x0000720005940a11 */ /* 0x000fe200078a08ff */
[----:B------:R-:W-:Y:S01]  /*9a60*/  FMUL.FTZ R9, R3, R125 ;  /* 0x0000007d03097220 */ /* 0x000fe20000410000 */
[----:B------:R-:W-:Y:S01]  /*9a70*/  @P0 IADD3 R8, P4, R212, UR21, RZ ;  /* 0x00000015d4080c10 */ /* 0x000fe2000ff9e0ff */
[----:B------:R4:W-:Y:S01]  /*9a80*/  @P0 LDGSTS.E.BYPASS.LTC128B.128 [R199+0x7100], [R150.64], !P3 ;  /* 0x0710000096c70fae */ /* 0x0009e2000d901d50 */
[----:B------:R-:W-:Y:S01]  /*9a90*/  @P0 LEA.HI.X R149, R5, c[0x0][0x1cc], R136, 0x1, P5 ;  /* 0x0000730005950a11 */ /* 0x000fe200028f0c88 */
[C---:B------:R-:W-:Y:S01]  /*9aa0*/  FMUL.FTZ R5, R3.reuse, R129 ;  /* 0x0000008103057220 */ /* 0x040fe20000410000 */
[----:B------:R-:W-:Y:S01]  /*9ab0*/  @P0 IADD3.X R137, R134, UR20, RZ, P4, !PT ;  /* 0x0000001486890c10 */ /* 0x000fe2000a7fe4ff */
[----:B------:R-:W5:Y:S01]  /*9ac0*/  MUFU.EX2 R133, R133 ;  /* 0x0000008500857308 */ /* 0x000f620000000800 */
[C---:B------:R-:W-:Y:S01]  /*9ad0*/  @P0 LEA R146, P4, R8.reuse, c[0x0][0x1c8], 0x1 ;  /* 0x0000720008920a11 */ /* 0x040fe200078808ff */
[C---:B------:R-:W-:Y:S01]  /*9ae0*/  FMUL.FTZ R104, R3.reuse, R104 ;  /* 0x0000006803687220 */ /* 0x040fe20000410000 */
[----:B------:R-:W-:Y:S01]  /*9af0*/  UISETP.GT.AND UP0, UPT, UR19, UR18, UPT ;  /* 0x000000121300728c */ /* 0x000fe2000bf04270 */
[----:B------:R4:W-:Y:S01]  /*9b00*/  @P0 LDGSTS.E.BYPASS.LTC128B.128 [R199+0x9100], [R148.64], !P2 ;  /* 0x0910000094c70fae */ /* 0x0009e2000d101d50 */
[----:B------:R-:W-:Y:S01]  /*9b10*/  @P0 LEA.HI.X R147, R8, c[0x0][0x1cc], R137, 0x1, P4 ;  /* 0x0000730008930a11 */ /* 0x000fe200020f0c89 */
[C---:B---3--:R-:W-:Y:S01]  /*9b20*/  FMUL.FTZ R6, R2.reuse, R130 ;  /* 0x0000008202067220 */ /* 0x048fe20000410000 */
[----:B------:R-:W-:Y:S01]  /*9b30*/  UMOV UR19, UR13 ;  /* 0x0000000d00137c82 */ /* 0x000fe20008000000 */
[C---:B------:R-:W-:Y:S02]  /*9b40*/  FMUL.FTZ R7, R2.reuse, R131 ;  /* 0x0000008302077220 */ /* 0x040fe40000410000 */
[----:B------:R-:W-:Y:S01]  /*9b50*/  MUFU.EX2 R135, R135 ;  /* 0x0000008700877308 */ /* 0x000fe20000000800 */
[C---:B------:R-:W-:Y:S01]  /*9b60*/  FMUL.FTZ R8, R3.reuse, R124 ;  /* 0x0000007c03087220 */ /* 0x040fe20000410000 */
[----:B------:R1:W-:Y:S01]  /*9b70*/  @P0 LDGSTS.E.BYPASS.LTC128B.128 [R199+0xb100], [R146.64], !P1 ;  /* 0x0b10000092c70fae */ /* 0x0003e2000c901d50 */
[C---:B------:R-:W-:Y:S01]  /*9b80*/  FMUL.FTZ R10, R2.reuse, R126 ;  /* 0x0000007e020a7220 */ /* 0x040fe20000410000 */
[----:B------:R-:W-:Y:S01]  /*9b90*/  PLOP3.LUT P0, PT, PT, PT, UP0, 0x80, 0x0 ;  /* 0x000000000000781c */ /* 0x000fe20003f0f008 */
[C---:B------:R-:W-:Y:S02]  /*9ba0*/  FMUL.FTZ R11, R2.reuse, R127 ;  /* 0x0000007f020b7220 */ /* 0x040fe40000410000 */
[C---:B------:R-:W-:Y:S02]  /*9bb0*/  FMUL.FTZ R102, R2.reuse, R102 ;  /* 0x0000006602667220 */ /* 0x040fe40000410000 */
[C---:B------:R-:W-:Y:S01]  /*9bc0*/  FMUL.FTZ R103, R2.reuse, R103 ;  /* 0x0000006702677220 */ /* 0x040fe20000410000 */
[----:B------:R-:W3:Y:S01]  /*9bd0*/  LDSM.16.MT88.4 R136, [R195+0x100] ;  /* 0x00010000c388783b */ /* 0x000ee20000004200 */
[----:B------:R-:W4:Y:S01]  /*9be0*/  MUFU.EX2 R160, R160 ;  /* 0x000000a000a07308 */ /* 0x000f220000000800 */
[----:B------:R-:W-:Y:S01]  /*9bf0*/  FMUL.FTZ R105, R3, R105 ;  /* 0x0000006903697220 */ /* 0x000fe20000410000 */
[----:B-----5:R-:W-:Y:S01]  /*9c00*/  F2FP.BF16.PACK_AB R128, R133, R162 ;  /* 0x000000a28580723e */ /* 0x020fe200000010ff */
[C---:B------:R-:W-:Y:S02]  /*9c10*/  FMUL.FTZ R106, R2.reuse, R106 ;  /* 0x0000006a026a7220 */ /* 0x040fe40000410000 */
[C---:B------:R-:W-:Y:S02]  /*9c20*/  FMUL.FTZ R107, R2.reuse, R107 ;  /* 0x0000006b026b7220 */ /* 0x040fe40000410000 */
[----:B--2---:R-:W2:Y:S01]  /*9c30*/  LDSM.16.MT88.4 R140, [R190+0x100] ;  /* 0x00010000be8c783b */ /* 0x004ea20000004200 */
[C---:B------:R-:W-:Y:S02]  /*9c40*/  FMUL.FTZ R108, R3.reuse, R108 ;  /* 0x0000006c036c7220 */ /* 0x040fe40000410000 */
[----:B------:R-:W-:Y:S01]  /*9c50*/  MUFU.EX2 R166, R166 ;  /* 0x000000a600a67308 */ /* 0x000fe20000000800 */
[----:B------:R-:W-:Y:S02]  /*9c60*/  FMUL.FTZ R109, R3, R109 ;  /* 0x0000006d036d7220 */ /* 0x000fe40000410000 */
[C---:B------:R-:W-:Y:S02]  /*9c70*/  FMUL.FTZ R110, R2.reuse, R110 ;  /* 0x0000006e026e7220 */ /* 0x040fe40000410000 */
[----:B------:R-:W-:Y:S01]  /*9c80*/  LDSM.16.MT88.4 R124, [R188+0x100] ;  /* 0x00010000bc7c783b */ /* 0x000fe20000004200 */
[----:B------:R-:W-:Y:S02]  /*9c90*/  FMUL.FTZ R111, R2, R111 ;  /* 0x0000006f026f7220 */ /* 0x000fe40000410000 */
[--C-:B------:R-:W-:Y:S02]  /*9ca0*/  FFMA.FTZ R174, R18, c[0x0][0x2d0], -R165.reuse ;  /* 0x0000b40012ae7a23 */ /* 0x100fe400000108a5 */
[----:B------:R-:W5:Y:S01]  /*9cb0*/  MUFU.EX2 R161, R161 ;  /* 0x000000a100a17308 */ /* 0x000f620000000800 */
[----:B------:R-:W-:Y:S02]  /*9cc0*/  FFMA.FTZ R175, R19, c[0x0][0x2d0], -R165 ;  /* 0x0000b40013af7a23 */ /* 0x000fe400000108a5 */
[----:B-1----:R-:W1:Y:S01]  /*9cd0*/  LDSM.16.MT88.4 R144, [R189+0x100] ;  /* 0x00010000bd90783b */ /* 0x002e620000004200 */
[----:B----4-:R-:W-:Y:S01]  /*9ce0*/  F2FP.BF16.PACK_AB R130, R160, R135 ;  /* 0x00000087a082723e */ /* 0x010fe200000010ff */
[--C-:B------:R-:W-:Y:S02]  /*9cf0*/  FFMA.FTZ R219, R28, c[0x0][0x2d0], -R167.reuse ;  /* 0x0000b4001cdb7a23 */ /* 0x100fe400000108a7 */
[--C-:B------:R-:W-:Y:S02]  /*9d00*/  FFMA.FTZ R220, R29, c[0x0][0x2d0], -R167.reuse ;  /* 0x0000b4001ddc7a23 */ /* 0x100fe400000108a7 */
[----:B------:R-:W-:Y:S01]  /*9d10*/  FFMA.FTZ R221, R32, c[0x0][0x2d0], -R167 ;  /* 0x0000b40020dd7a23 */ /* 0x000fe200000108a7 */
[----:B------:R-:W-:Y:S01]  /*9d20*/  MUFU.EX2 R163, R163 ;  /* 0x000000a300a37308 */ /* 0x000fe20000000800 */
[----:B------:R-:W-:Y:S01]  /*9d30*/  LDSM.16.MT88.4 R16, [R190+0x900] ;  /* 0x00090000be10783b */ /* 0x000fe20000004200 */
[--C-:B------:R-:W-:Y:S02]  /*9d40*/  FFMA.FTZ R223, R30, c[0x0][0x2d0], -R165.reuse ;  /* 0x0000b4001edf7a23 */ /* 0x100fe400000108a5 */
[--C-:B------:R-:W-:Y:S02]  /*9d50*/  FFMA.FTZ R224, R31, c[0x0][0x2d0], -R165.reuse ;  /* 0x0000b4001fe07a23 */ /* 0x100fe400000108a5 */
[----:B------:R-:W-:Y:S02]  /*9d60*/  FFMA.FTZ R225, R34, c[0x0][0x2d0], -R165 ;  /* 0x0000b40022e17a23 */ /* 0x000fe400000108a5 */
[C---:B------:R-:W-:Y:S01]  /*9d70*/  FMUL.FTZ R112, R3.reuse, R112 ;  /* 0x0000007003707220 */ /* 0x040fe20000410000 */
[----:B------:R-:W-:Y:S01]  /*9d80*/  LDSM.16.MT88.4 R148, [R195+0x2900] ;  /* 0x00290000c394783b */ /* 0x000fe20000004200 */
[----:B------:R-:W4:Y:S01]  /*9d90*/  MUFU.EX2 R164, R164 ;  /* 0x000000a400a47308 */ /* 0x000f220000000800 */
[----:B------:R-:W-:Y:S02]  /*9da0*/  FMUL.FTZ R113, R3, R113 ;  /* 0x0000007103717220 */ /* 0x000fe40000410000 */
[C---:B------:R-:W-:Y:S01]  /*9db0*/  FMUL.FTZ R114, R2.reuse, R114 ;  /* 0x0000007202727220 */ /* 0x040fe20000410000 */
[----:B-----5:R-:W-:Y:S01]  /*9dc0*/  F2FP.BF16.PACK_AB R129, R161, R166 ;  /* 0x000000a6a181723e */ /* 0x020fe200000010ff */
[C---:B------:R-:W-:Y:S02]  /*9dd0*/  FMUL.FTZ R115, R2.reuse, R115 ;  /* 0x0000007302737220 */ /* 0x040fe40000410000 */
        /* <DEDUP_REMOVED lines=10> */
[----:B------:R-:W5:Y:S01]  /*9e80*/  MUFU.EX2 R171, R171 ;  /* 0x000000ab00ab7308 */ /* 0x000f620000000800 */
[----:B------:R-:W-:Y:S01]  /*9e90*/  FMUL.FTZ R123, R2, R123 ;  /* 0x0000007b027b7220 */ /* 0x000fe20000410000 */
[----:B------:R-:W-:Y:S01]  /*9ea0*/  LDSM.16.MT88.4 R28, [R189+0x1900] ;  /* 0x00190000bd1c783b */ /* 0x000fe20000004200 */
[----:B----4-:R-:W-:Y:S01]  /*9eb0*/  F2FP.BF16.PACK_AB R131, R164, R163 ;  /* 0x000000a3a483723e */ /* 0x010fe200000010ff */
[C---:B------:R-:W-:Y:S02]  /*9ec0*/  FMUL.FTZ R36, R3.reuse, R36 ;  /* 0x0000002403247220 */ /* 0x040fe40000410000 */
[C---:B------:R-:W-:Y:S02]  /*9ed0*/  FMUL.FTZ R37, R3.reuse, R37 ;  /* 0x0000002503257220 */ /* 0x040fe40000410000 */
[C---:B------:R-:W-:Y:S02]  /*9ee0*/  FMUL.FTZ R38, R2.reuse, R38 ;  /* 0x0000002602267220 */ /* 0x040fe40000410000 */
[C---:B---3--:R-:W-:Y:S01]  /*9ef0*/  HMMA.16816.F32.BF16 R4, R128.reuse, R136, R4 ;  /* 0x000000888004723c */ /* 0x048fe20000041804 */
[----:B------:R-:W0:Y:S01]  /*9f00*/  LDGDEPBAR ;  /* 0x00000000000079af */ /* 0x000e220000000000 */
[----:B------:R-:W-:Y:S03]  /*9f10*/  MUFU.EX2 R174, R174 ;  /* 0x000000ae00ae7308 */ /* 0x000fe60000000800 */
[C---:B------:R-:W-:Y:S02]  /*9f20*/  FMUL.FTZ R39, R2.reuse, R39 ;  /* 0x0000002702277220 */ /* 0x040fe40000410000 */
[C---:B------:R-:W-:Y:S01]  /*9f30*/  FMUL.FTZ R40, R3.reuse, R40 ;  /* 0x0000002803287220 */ /* 0x040fe20000410000 */
[C---:B------:R-:W-:Y:S01]  /*9f40*/  HMMA.16816.F32.BF16 R8, R128.reuse, R138, R8 ;  /* 0x0000008a8008723c */ /* 0x040fe20000041808 */
[----:B------:R-:W3:Y:S03]  /*9f50*/  LDSM.16.MT88.4 R136, [R195+0x2100] ;  /* 0x00210000c388783b */ /* 0x000ee60000004200 */
[C---:B------:R-:W-:Y:S01]  /*9f60*/  FMUL.FTZ R41, R3.reuse, R41 ;  /* 0x0000002903297220 */ /* 0x040fe20000410000 */
[----:B------:R-:W4:Y:S01]  /*9f70*/  MUFU.EX2 R175, R175 ;  /* 0x000000af00af7308 */ /* 0x000f220000000800 */
[C---:B------:R-:W-:Y:S02]  /*9f80*/  FMUL.FTZ R42, R2.reuse, R42 ;  /* 0x0000002a022a7220 */ /* 0x040fe40000410000 */
[C---:B--2---:R-:W-:Y:S04]  /*9f90*/  HMMA.16816.F32.BF16 R100, R128.reuse, R140, R100 ;  /* 0x0000008c8064723c */ /* 0x044fe80000041864 */
[C---:B------:R-:W-:Y:S02]  /*9fa0*/  FMUL.FTZ R43, R2.reuse, R43 ;  /* 0x0000002b022b7220 */ /* 0x040fe40000410000 */
[C---:B------:R-:W-:Y:S01]  /*9fb0*/  FMUL.FTZ R44, R3.reuse, R44 ;  /* 0x0000002c032c7220 */ /* 0x040fe20000410000 */
[----:B------:R-:W-:Y:S01]  /*9fc0*/  MUFU.EX2 R219, R219 ;  /* 0x000000db00db7308 */ /* 0x000fe20000000800 */
[C---:B------:R-:W-:Y:S01]  /*9fd0*/  HMMA.16816.F32.BF16 R104, R128.reuse, R142, R104 ;  /* 0x0000008e8068723c */ /* 0x040fe20000041868 */
[----:B------:R-:W2:Y:S03]  /*9fe0*/  LDSM.16.MT88.4 R140, [R190+0x2100] ;  /* 0x00210000be8c783b */ /* 0x000ea60000004200 */
[C---:B------:R-:W-:Y:S02]  /*9ff0*/  FMUL.FTZ R45, R3.reuse, R45 ;  /* 0x0000002d032d7220 */ /* 0x040fe40000410000 */
[C---:B------:R-:W-:Y:S02]  /*a000*/  FMUL.FTZ R46, R2.reuse, R46 ;  /* 0x0000002e022e7220 */ /* 0x040fe40000410000 */
[C---:B-1----:R-:W-:Y:S01]  /*a010*/  HMMA.16816.F32.BF16 R108, R128.reuse, R144, R108 ;  /* 0x00000090806c723c */ /* 0x042fe2000004186c */
[----:B------:R-:W-:Y:S03]  /*a020*/  MUFU.EX2 R220, R220 ;  /* 0x000000dc00dc7308 */ /* 0x000fe60000000800 */
[C---:B------:R-:W-:Y:S02]  /*a030*/  FMUL.FTZ R47, R2.reuse, R47 ;  /* 0x0000002f022f7220 */ /* 0x040fe40000410000 */
[C---:B------:R-:W-:Y:S02]  /*a040*/  FMUL.FTZ R48, R3.reuse, R48 ;  /* 0x0000003003307220 */ /* 0x040fe40000410000 */
[C---:B------:R-:W-:Y:S01]  /*a050*/  HMMA.16816.F32.BF16 R112, R128.reuse, R146, R112 ;  /* 0x000000928070723c */ /* 0x040fe20000041870 */
[----:B------:R-:W-:Y:S02]  /*a060*/  LDSM.16.MT88.4 R144, [R188+0x900] ;  /* 0x00090000bc90783b */ /* 0x000fe40000004200 */
[----:B------:R-:W-:Y:S01]  /*a070*/  MUFU.EX2 R221, R221 ;  /* 0x000000dd00dd7308 */ /* 0x000fe20000000800 */
[C---:B------:R-:W-:Y:S02]  /*a080*/  FMUL.FTZ R49, R3.reuse, R49 ;  /* 0x0000003103317220 */ /* 0x040fe40000410000 */
[C---:B------:R-:W-:Y:S02]  /*a090*/  FMUL.FTZ R50, R2.reuse, R50 ;  /* 0x0000003202327220 */ /* 0x040fe40000410000 */
[C---:B------:R-:W-:Y:S04]  /*a0a0*/  HMMA.16816.F32.BF16 R116, R128.reuse, R124, R116 ;  /* 0x0000007c8074723c */ /* 0x040fe80000041874 */
        /* <DEDUP_REMOVED lines=8> */
[C---:B---3--:R-:W-:Y:S04]  /*a130*/  HMMA.16816.F32.BF16 R36, R128.reuse, R136, R36 ;  /* 0x000000888024723c */ /* 0x048fe80000041824 */
[C---:B------:R-:W-:Y:S02]  /*a140*/  FMUL.FTZ R55, R2.reuse, R55 ;  /* 0x0000003702377220 */ /* 0x040fe40000410000 */
[C---:B------:R-:W-:Y:S02]  /*a150*/  FMUL.FTZ R56, R3.reuse, R56 ;  /* 0x0000003803387220 */ /* 0x040fe40000410000 */
[C---:B------:R-:W-:Y:S01]  /*a160*/  HMMA.16816.F32.BF16 R40, R128.reuse, R138, R40 ;  /* 0x0000008a8028723c */ /* 0x040fe20000041828 */
[----:B------:R-:W3:Y:S01]  /*a170*/  LDSM.16.MT88.4 R136, [R188+0x2100] ;  /* 0x00210000bc88783b */ /* 0x000ee20000004200 */
[----:B------:R-:W-:Y:S02]  /*a180*/  MUFU.EX2 R225, R225 ;  /* 0x000000e100e17308 */ /* 0x000fe40000000800 */
[C---:B------:R-:W-:Y:S02]  /*a190*/  FMUL.FTZ R57, R3.reuse, R57 ;  /* 0x0000003903397220 */ /* 0x040fe40000410000 */
[C---:B------:R-:W-:Y:S02]  /*a1a0*/  FMUL.FTZ R58, R2.reuse, R58 ;  /* 0x0000003a023a7220 */ /* 0x040fe40000410000 */
[C---:B--2---:R-:W-:Y:S04]  /*a1b0*/  HMMA.16816.F32.BF16 R44, R128.reuse, R140, R44 ;  /* 0x0000008c802c723c */ /* 0x044fe8000004182c */
[C---:B------:R-:W-:Y:S02]  /*a1c0*/  FMUL.FTZ R59, R2.reuse, R59 ;  /* 0x0000003b023b7220 */ /* 0x040fe40000410000 */
[C---:B------:R-:W-:Y:S02]  /*a1d0*/  FMUL.FTZ R60, R3.reuse, R60 ;  /* 0x0000003c033c7220 */ /* 0x040fe40000410000 */
[C---:B------:R-:W-:Y:S01]  /*a1e0*/  HMMA.16816.F32.BF16 R48, R128.reuse, R142, R48 ;  /* 0x0000008e8030723c */ /* 0x040fe20000041830 */
[----:B------:R-:W2:Y:S03]  /*a1f0*/  LDSM.16.MT88.4 R140, [R195+0x4100] ;  /* 0x00410000c38c783b */ /* 0x000ea60000004200 */
        /* <DEDUP_REMOVED lines=11> */
[C---:B---3--:R-:W-:Y:S04]  /*a2b0*/  HMMA.16816.F32.BF16 R60, R128.reuse, R136, R60 ;  /* 0x00000088803c723c */ /* 0x048fe8000004183c */
        /* <DEDUP_REMOVED lines=9> */
[C---:B------:R-:W-:Y:S02]  /*a350*/  FMUL.FTZ R75, R2.reuse, R75 ;  /* 0x0000004b024b7220 */ /* 0x040fe40000410000 */
[C---:B------:R-:W-:Y:S02]  /*a360*/  FMUL.FTZ R76, R3.reuse, R76 ;  /* 0x0000004c034c7220 */ /* 0x040fe40000410000 */
[C---:B------:R-:W-:Y:S03]  /*a370*/  FMUL.FTZ R77, R3.reuse, R77 ;  /* 0x0000004d034d7220 */ /* 0x040fe60000410000 */
[C---:B------:R-:W-:Y:S01]  /*a380*/  HMMA.16816.F32.BF16 R72, R128.reuse, R142, R72 ;  /* 0x0000008e8048723c */ /* 0x040fe20000041848 */
[----:B------:R-:W2:Y:S02]  /*a390*/  LDSM.16.MT88.4 R140, [R188+0x4100] ;  /* 0x00410000bc8c783b */ /* 0x000ea40000004200 */
[C---:B------:R-:W-:Y:S02]  /*a3a0*/  FMUL.FTZ R78, R2.reuse, R78 ;  /* 0x0000004e024e7220 */ /* 0x040fe40000410000 */
[C---:B------:R-:W-:Y:S02]  /*a3b0*/  FMUL.FTZ R79, R2.reuse, R79 ;  /* 0x0000004f024f7220 */ /* 0x040fe40000410000 */
[C---:B------:R-:W-:Y:S02]  /*a3c0*/  FMUL.FTZ R80, R3.reuse, R80 ;  /* 0x0000005003507220 */ /* 0x040fe40000410000 */
[C---:B------:R-:W-:Y:S03]  /*a3d0*/  FMUL.FTZ R81, R3.reuse, R81 ;  /* 0x0000005103517220 */ /* 0x040fe60000410000 */
[C---:B-1----:R-:W-:Y:S03]  /*a3e0*/  HMMA.16816.F32.BF16 R76, R128.reuse, R124, R76 ;  /* 0x0000007c804c723c */ /* 0x042fe6000004184c */
[C---:B------:R-:W-:Y:S02]  /*a3f0*/  FMUL.FTZ R82, R2.reuse, R82 ;  /* 0x0000005202527220 */ /* 0x040fe40000410000 */
[C---:B------:R-:W-:Y:S02]  /*a400*/  FMUL.FTZ R83, R2.reuse, R83 ;  /* 0x0000005302537220 */ /* 0x040fe40000410000 */
[C---:B------:R-:W-:Y:S02]  /*a410*/  FMUL.FTZ R84, R3.reuse, R84 ;  /* 0x0000005403547220 */ /* 0x040fe40000410000 */
[----:B------:R-:W-:Y:S03]  /*a420*/  FMUL.FTZ R85, R3, R85 ;  /* 0x0000005503557220 */ /* 0x000fe60000410000 */
[C---:B------:R-:W-:Y:S01]  /*a430*/  HMMA.16816.F32.BF16 R80, R128.reuse, R126, R80 ;  /* 0x0000007e8050723c */ /* 0x040fe20000041850 */
[----:B------:R-:W1:Y:S02]  /*a440*/  LDSM.16.MT88.4 R124, [R195+0x900] ;  /* 0x00090000c37c783b */ /* 0x000e640000004200 */
[C---:B------:R-:W-:Y:S02]  /*a450*/  FMUL.FTZ R86, R2.reuse, R86 ;  /* 0x0000005602567220 */ /* 0x040fe40000410000 */
[----:B------:R-:W-:Y:S02]  /*a460*/  FMUL.FTZ R87, R2, R87 ;  /* 0x0000005702577220 */ /* 0x000fe40000410000 */
[--C-:B------:R-:W-:Y:S02]  /*a470*/  FFMA.FTZ R168, R12, c[0x0][0x2d0], -R167.reuse ;  /* 0x0000b4000ca87a23 */ /* 0x100fe400000108a7 */
[----:B------:R-:W-:Y:S03]  /*a480*/  FFMA.FTZ R169, R13, c[0x0][0x2d0], -R167 ;  /* 0x0000b4000da97a23 */ /* 0x000fe600000108a7 */
[C---:B---3--:R-:W-:Y:S01]  /*a490*/  HMMA.16816.F32.BF16 R84, R128.reuse, R136, R84 ;  /* 0x000000888054723c */ /* 0x048fe20000041854 */
[----:B------:R-:W-:Y:S02]  /*a4a0*/  MUFU.EX2 R168, R168 ;  /* 0x000000a800a87308 */ /* 0x000fe40000000800 */
[--C-:B------:R-:W-:Y:S01]  /*a4b0*/  FFMA.FTZ R172, R14, c[0x0][0x2d0], -R165.reuse ;  /* 0x0000b4000eac7a23 */ /* 0x100fe200000108a5 */
[----:B-----5:R-:W-:Y:S01]  /*a4c0*/  F2FP.BF16.PACK_AB R14, R171, R170 ;  /* 0x000000aaab0e723e */ /* 0x020fe200000010ff */
[----:B------:R-:W-:Y:S01]  /*a4d0*/  FFMA.FTZ R173, R15, c[0x0][0x2d0], -R165 ;  /* 0x0000b4000fad7a23 */ /* 0x000fe200000108a5 */
[----:B----4-:R-:W-:Y:S01]  /*a4e0*/  F2FP.BF16.PACK_AB R15, R175, R174 ;  /* 0x000000aeaf0f723e */ /* 0x010fe200000010ff */
[C---:B------:R-:W-:Y:S02]  /*a4f0*/  FMUL.FTZ R88, R3.reuse, R88 ;  /* 0x0000005803587220 */ /* 0x040fe40000410000 */
[C---:B------:R-:W-:Y:S02]  /*a500*/  FMUL.FTZ R89, R3.reuse, R89 ;  /* 0x0000005903597220 */ /* 0x040fe40000410000 */
[----:B------:R-:W3:Y:S01]  /*a510*/  MUFU.EX2 R169, R169 ;  /* 0x000000a900a97308 */ /* 0x000ee20000000800 */
[C---:B------:R-:W-:Y:S02]  /*a520*/  FMUL.FTZ R90, R2.reuse, R90 ;  /* 0x0000005a025a7220 */ /* 0x040fe40000410000 */
[C---:B------:R-:W-:Y:S02]  /*a530*/  FMUL.FTZ R91, R2.reuse, R91 ;  /* 0x0000005b025b7220 */ /* 0x040fe40000410000 */
[C---:B------:R-:W-:Y:S02]  /*a540*/  FMUL.FTZ R92, R3.reuse, R92 ;  /* 0x0000005c035c7220 */ /* 0x040fe40000410000 */
[C---:B------:R-:W-:Y:S02]  /*a550*/  FMUL.FTZ R93, R3.reuse, R93 ;  /* 0x0000005d035d7220 */ /* 0x040fe40000410000 */
[C---:B------:R-:W-:Y:S01]  /*a560*/  FMUL.FTZ R94, R2.reuse, R94 ;  /* 0x0000005e025e7220 */ /* 0x040fe20000410000 */
[C---:B------:R-:W-:Y:S01]  /*a570*/  HMMA.16816.F32.BF16 R88, R128.reuse, R138, R88 ;  /* 0x0000008a8058723c */ /* 0x040fe20000041858 */
[----:B------:R-:W-:Y:S01]  /*a580*/  MUFU.EX2 R172, R172 ;  /* 0x000000ac00ac7308 */ /* 0x000fe20000000800 */
[----:B------:R-:W4:Y:S01]  /*a590*/  LDSM.16.MT88.4 R136, [R189+0x900] ;  /* 0x00090000bd88783b */ /* 0x000f220000004200 */
[C---:B------:R-:W-:Y:S02]  /*a5a0*/  FMUL.FTZ R95, R2.reuse, R95 ;  /* 0x0000005f025f7220 */ /* 0x040fe40000410000 */
[C---:B------:R-:W-:Y:S02]  /*a5b0*/  FMUL.FTZ R96, R3.reuse, R96 ;  /* 0x0000006003607220 */ /* 0x040fe40000410000 */
[----:B------:R-:W-:Y:S02]  /*a5c0*/  FMUL.FTZ R97, R3, R97 ;  /* 0x0000006103617220 */ /* 0x000fe40000410000 */
[C---:B------:R-:W-:Y:S01]  /*a5d0*/  FMUL.FTZ R98, R2.reuse, R98 ;  /* 0x0000006202627220 */ /* 0x040fe20000410000 */
[C---:B--2---:R-:W-:Y:S01]  /*a5e0*/  HMMA.16816.F32.BF16 R92, R128.reuse, R140, R92 ;  /* 0x0000008c805c723c */ /* 0x044fe2000004185c */
[----:B------:R-:W2:Y:S02]  /*a5f0*/  MUFU.EX2 R173, R173 ;  /* 0x000000ad00ad7308 */ /* 0x000ea40000000800 */
[C---:B------:R-:W-:Y:S01]  /*a600*/  FMUL.FTZ R99, R2.reuse, R99 ;  /* 0x0000006302637220 */ /* 0x040fe20000410000 */
[----:B---3--:R-:W-:Y:S01]  /*a610*/  F2FP.BF16.PACK_AB R12, R169, R168 ;  /* 0x000000a8a90c723e */ /* 0x008fe200000010ff */
[----:B------:R-:W-:Y:S01]  /*a620*/  FFMA.FTZ R162, R3, R210, R162 ;  /* 0x000000d203a27223 */ /* 0x000fe200000100a2 */
[----:B------:R-:W-:Y:S01]  /*a630*/  MOV R3, R0 ;  /* 0x0000000000037202 */ /* 0x000fe20000000f00 */
[----:B------:R-:W-:Y:S02]  /*a640*/  FFMA.FTZ R166, R2, R211, R166 ;  /* 0x000000d302a67223 */ /* 0x000fe400000100a6 */
[----:B------:R-:W-:Y:S01]  /*a650*/  FADD.FTZ R162, R133, R162 ;  /* 0x000000a285a27221 */ /* 0x000fe20000010000 */
[----:B------:R-:W-:Y:S01]  /*a660*/  HMMA.16816.F32.BF16 R96, R128, R142, R96 ;  /* 0x0000008e8060723c */ /* 0x000fe20000041860 */
[----:B------:R-:W-:Y:S02]  /*a670*/  LDSM.16.MT88.4 R128, [R190+0x4900] ;  /* 0x00490000be80783b */ /* 0x000fe40000004200 */
[----:B------:R-:W-:Y:S01]  /*a680*/  FADD.FTZ R166, R161, R166 ;  /* 0x000000a6a1a67221 */ /* 0x000fe20000010000 */
[----:B------:R-:W-:Y:S01]  /*a690*/  MOV R133, R132 ;  /* 0x0000008400857202 */ /* 0x000fe20000000f00 */
[----:B------:R-:W-:Y:S02]  /*a6a0*/  FADD.FTZ R135, R135, R162 ;  /* 0x000000a287877221 */ /* 0x000fe40000010000 */
[----:B------:R-:W-:Y:S02]  /*a6b0*/  FADD.FTZ R163, R163, R166 ;  /* 0x000000a6a3a37221 */ /* 0x000fe40000010000 */
[----:B------:R-:W-:Y:S03]  /*a6c0*/  LDSM.16.MT88.4 R140, [R190+0x3100] ;  /* 0x00310000be8c783b */ /* 0x000fe60000004200 */
[----:B------:R-:W-:Y:S02]  /*a6d0*/  FADD.FTZ R135, R160, R135 ;  /* 0x00000087a0877221 */ /* 0x000fe40000010000 */
[----:B------:R-:W-:Y:S01]  /*a6e0*/  FADD.FTZ R163, R164, R163 ;  /* 0x000000a3a4a37221 */ /* 0x000fe20000010000 */
[----:B--2---:R-:W-:Y:S01]  /*a6f0*/  F2FP.BF16.PACK_AB R13, R173, R172 ;  /* 0x000000acad0d723e */ /* 0x004fe200000010ff */
[----:B------:R-:W-:Y:S02]  /*a700*/  FADD.FTZ R168, R168, R135 ;  /* 0x00000087a8a87221 */ /* 0x000fe40000010000 */
[----:B------:R-:W-:Y:S02]  /*a710*/  FADD.FTZ R172, R172, R163 ;  /* 0x000000a3acac7221 */ /* 0x000fe40000010000 */
[----:B------:R-:W-:Y:S02]  /*a720*/  FADD.FTZ R169, R169, R168 ;  /* 0x000000a8a9a97221 */ /* 0x000fe40000010000 */
[C---:B-1----:R-:W-:Y:S05]  /*a730*/  HMMA.16816.F32.BF16 R4, R12.reuse, R124, R4 ;  /* 0x0000007c0c04723c */ /* 0x042fea0000041804 */
[----:B------:R-:W-:Y:S02]  /*a740*/  FADD.FTZ R173, R173, R172 ;  /* 0x000000acadad7221 */ /* 0x000fe40000010000 */
[----:B------:R-:W-:Y:S01]  /*a750*/  FADD.FTZ R170, R170, R169 ;  /* 0x000000a9aaaa7221 */ /* 0x000fe20000010000 */
[C---:B------:R-:W-:Y:S01]  /*a760*/  HMMA.16816.F32.BF16 R8, R12.reuse, R126, R8 ;  /* 0x0000007e0c08723c */ /* 0x040fe20000041808 */
[----:B------:R-:W1:Y:S03]  /*a770*/  LDSM.16.MT88.4 R124, [R188+0x2900] ;  /* 0x00290000bc7c783b */ /* 0x000e660000004200 */
[----:B------:R-:W-:Y:S02]  /*a780*/  FADD.FTZ R174, R174, R173 ;  /* 0x000000adaeae7221 */ /* 0x000fe40000010000 */
[----:B------:R-:W-:Y:S02]  /*a790*/  FADD.FTZ R171, R171, R170 ;  /* 0x000000aaabab7221 */ /* 0x000fe40000010000 */
[C---:B------:R-:W-:Y:S04]  /*a7a0*/  HMMA.16816.F32.BF16 R100, R12.reuse, R16, R100 ;  /* 0x000000100c64723c */ /* 0x040fe80000041864 */
[----:B------:R-:W-:Y:S04]  /*a7b0*/  FADD.FTZ R175, R175, R174 ;  /* 0x000000aeafaf7221 */ /* 0x000fe80000010000 */
[C---:B------:R-:W-:Y:S01]  /*a7c0*/  HMMA.16816.F32.BF16 R104, R12.reuse, R18, R104 ;  /* 0x000000120c68723c */ /* 0x040fe20000041868 */
[----:B------:R-:W2:Y:S07]  /*a7d0*/  LDSM.16.MT88.4 R16, [R195+0x4900] ;  /* 0x00490000c310783b */ /* 0x000eae0000004200 */
[C---:B----4-:R-:W-:Y:S08]  /*a7e0*/  HMMA.16816.F32.BF16 R108, R12.reuse, R136, R108 ;  /* 0x000000880c6c723c */ /* 0x050ff0000004186c */
        /* <DEDUP_REMOVED lines=11> */
[--C-:B------:R-:W-:Y:S01]  /*a8a0*/  FFMA.FTZ R153, R21, c[0x0][0x2d0], -R167.reuse ;  /* 0x0000b40015997a23 */ /* 0x100fe200000108a7 */
[----:B------:R-:W-:Y:S02]  /*a8b0*/  MUFU.EX2 R152, R152 ;  /* 0x0000009800987308 */ /* 0x000fe40000000800 */
[--C-:B------:R-:W-:Y:S01]  /*a8c0*/  FFMA.FTZ R154, R24, c[0x0][0x2d0], -R167.reuse ;  /* 0x0000b400189a7a23 */ /* 0x100fe200000108a7 */
[C---:B------:R-:W-:Y:S04]  /*a8d0*/  HMMA.16816.F32.BF16 R52, R12.reuse, R156, R52 ;  /* 0x0000009c0c34723c */ /* 0x040fe80000041834 */
[--C-:B------:R-:W-:Y:S02]  /*a8e0*/  FFMA.FTZ R155, R25, c[0x0][0x2d0], -R167.reuse ;  /* 0x0000b400199b7a23 */ /* 0x100fe400000108a7 */
[----:B------:R-:W-:Y:S01]  /*a8f0*/  FFMA.FTZ R167, R33, c[0x0][0x2d0], -R167 ;  /* 0x0000b40021a77a23 */ /* 0x000fe200000108a7 */
[----:B------:R-:W4:Y:S01]  /*a900*/  MUFU.EX2 R153, R153 ;  /* 0x0000009900997308 */ /* 0x000f220000000800 */
[C---:B------:R-:W-:Y:S04]  /*a910*/  HMMA.16816.F32.BF16 R56, R12.reuse, R158, R56 ;  /* 0x0000009e0c38723c */ /* 0x040fe80000041838 */
[--C-:B------:R-:W-:Y:S02]  /*a920*/  FFMA.FTZ R156, R22, c[0x0][0x2d0], -R165.reuse ;  /* 0x0000b400169c7a23 */ /* 0x100fe400000108a5 */
[--C-:B------:R-:W-:Y:S02]  /*a930*/  FFMA.FTZ R157, R23, c[0x0][0x2d0], -R165.reuse ;  /* 0x0000b400179d7a23 */ /* 0x100fe400000108a5 */
[C---:B-1----:R-:W-:Y:S01]  /*a940*/  HMMA.16816.F32.BF16 R60, R12.reuse, R124, R60 ;  /* 0x0000007c0c3c723c */ /* 0x042fe2000004183c */
[----:B------:R-:W-:Y:S01]  /*a950*/  LDSM.16.MT88.4 R20, [R190+0x1100] ;  /* 0x00110000be14783b */ /* 0x000fe20000004200 */
[----:B------:R-:W-:Y:S02]  /*a960*/  MUFU.EX2 R154, R154 ;  /* 0x0000009a009a7308 */ /* 0x000fe40000000800 */
[--C-:B------:R-:W-:Y:S02]  /*a970*/  FFMA.FTZ R158, R26, c[0x0][0x2d0], -R165.reuse ;  /* 0x0000b4001a9e7a23 */ /* 0x100fe400000108a5 */
[--C-:B------:R-:W-:Y:S02]  /*a980*/  FFMA.FTZ R159, R27, c[0x0][0x2d0], -R165.reuse ;  /* 0x0000b4001b9f7a23 */ /* 0x100fe400000108a5 */
[C---:B------:R-:W-:Y:S01]  /*a990*/  HMMA.16816.F32.BF16 R64, R12.reuse, R126, R64 ;  /* 0x0000007e0c40723c */ /* 0x040fe20000041840 */
[----:B------:R-:W1:Y:S03]  /*a9a0*/  LDSM.16.MT88.4 R124, [R188+0x4900] ;  /* 0x00490000bc7c783b */ /* 0x000e660000004200 */
[----:B------:R-:W-:Y:S01]  /*a9b0*/  FFMA.FTZ R165, R35, c[0x0][0x2d0], -R165 ;  /* 0x0000b40023a57a23 */ /* 0x000fe200000108a5 */
[----:B------:R-:W5:Y:S03]  /*a9c0*/  MUFU.EX2 R155, R155 ;  /* 0x0000009b009b7308 */ /* 0x000f660000000800 */
[C---:B--2---:R-:W-:Y:S01]  /*a9d0*/  HMMA.16816.F32.BF16 R68, R12.reuse, R16, R68 ;  /* 0x000000100c44723c */ /* 0x044fe20000041844 */
[----:B------:R-:W-:Y:S06]  /*a9e0*/  LDSM.16.MT88.4 R24, [R189+0x1100] ;  /* 0x00110000bd18783b */ /* 0x000fec0000004200 */
[----:B------:R-:W-:Y:S01]  /*a9f0*/  MUFU.EX2 R156, R156 ;  /* 0x0000009c009c7308 */ /* 0x000fe20000000800 */
[C---:B------:R-:W-:Y:S01]  /*aa00*/  HMMA.16816.F32.BF16 R72, R12.reuse, R18, R72 ;  /* 0x000000120c48723c */ /* 0x040fe20000041848 */
[----:B------:R-:W2:Y:S07]  /*aa10*/  LDSM.16.MT88.4 R16, [R195+0x1100] ;  /* 0x00110000c310783b */ /* 0x000eae0000004200 */
[C---:B------:R-:W-:Y:S01]  /*aa20*/  HMMA.16816.F32.BF16 R76, R12.reuse, R128, R76 ;  /* 0x000000800c4c723c */ /* 0x040fe2000004184c */
[----:B------:R-:W-:Y:S01]  /*aa30*/  LDSM.16.MT88.4 R32, [R188+0x1900] ;  /* 0x00190000bc20783b */ /* 0x000fe20000004200 */
[----:B------:R-:W1:Y:S06]  /*aa40*/  MUFU.EX2 R157, R157 ;  /* 0x0000009d009d7308 */ /* 0x000e6c0000000800 */
[C---:B------:R-:W-:Y:S01]  /*aa50*/  HMMA.16816.F32.BF16 R80, R12.reuse, R130, R80 ;  /* 0x000000820c50723c */ /* 0x040fe20000041850 */
[----:B------:R-:W2:Y:S03]  /*aa60*/  LDSM.16.MT88.4 R128, [R188+0x1100] ;  /* 0x00110000bc80783b */ /* 0x000ea60000004200 */
[----:B------:R-:W-:Y:S04]  /*aa70*/  MUFU.EX2 R158, R158 ;  /* 0x0000009e009e7308 */ /* 0x000fe80000000800 */
[C---:B---3--:R-:W-:Y:S06]  /*aa80*/  HMMA.16816.F32.BF16 R84, R12.reuse, R136, R84 ;  /* 0x000000880c54723c */ /* 0x048fec0000041854 */
[----:B------:R-:W3:Y:S02]  /*aa90*/  MUFU.EX2 R159, R159 ;  /* 0x0000009f009f7308 */ /* 0x000ee40000000800 */
[C---:B------:R-:W-:Y:S01]  /*aaa0*/  HMMA.16816.F32.BF16 R88, R12.reuse, R138, R88 ;  /* 0x0000008a0c58723c */ /* 0x040fe20000041858 */
[----:B------:R-:W2:Y:S07]  /*aab0*/  LDSM.16.MT88.4 R136, [R195+0x3100] ;  /* 0x00310000c388783b */ /* 0x000eae0000004200 */
[C---:B-1----:R-:W-:Y:S01]  /*aac0*/  HMMA.16816.F32.BF16 R92, R12.reuse, R124, R92 ;  /* 0x0000007c0c5c723c */ /* 0x042fe2000004185c */
[----:B------:R-:W1:Y:S07]  /*aad0*/  MUFU.EX2 R222, R167 ;  /* 0x000000a700de7308 */ /* 0x000e6e0000000800 */
[----:B------:R-:W-:Y:S01]  /*aae0*/  HMMA.16816.F32.BF16 R96, R12, R126, R96 ;  /* 0x0000007e0c60723c */ /* 0x000fe20000041860 */
[----:B------:R-:W-:Y:S02]  /*aaf0*/  LDSM.16.MT88.4 R124, [R189+0x5100] ;  /* 0x00510000bd7c783b */ /* 0x000fe40000004200 */
[----:B------:R-:W1:Y:S04]  /*ab00*/  MUFU.EX2 R226, R165 ;  /* 0x000000a500e27308 */ /* 0x000e680000000800 */
[----:B----4-:R-:W-:Y:S01]  /*ab10*/  F2FP.BF16.PACK_AB R12, R153, R152 ;  /* 0x00000098990c723e */ /* 0x010fe200000010ff */
[----:B------:R-:W-:Y:S01]  /*ab20*/  FADD.FTZ R152, R152, R171 ;  /* 0x000000ab98987221 */ /* 0x000fe20000010000 */
[----:B-----5:R-:W-:Y:S03]  /*ab30*/  F2FP.BF16.PACK_AB R14, R155, R154 ;  /* 0x0000009a9b0e723e */ /* 0x020fe600000010ff */
[----:B------:R-:W-:Y:S01]  /*ab40*/  F2FP.BF16.PACK_AB R13, R157, R156 ;  /* 0x0000009c9d0d723e */ /* 0x000fe200000010ff */
[----:B------:R-:W-:Y:S01]  /*ab50*/  FADD.FTZ R156, R156, R175 ;  /* 0x000000af9c9c7221 */ /* 0x000fe20000010000 */
[----:B---3--:R-:W-:Y:S01]  /*ab60*/  F2FP.BF16.PACK_AB R15, R159, R158 ;  /* 0x0000009e9f0f723e */ /* 0x008fe200000010ff */
        /* <DEDUP_REMOVED lines=15> */
[C---:B------:R-:W-:Y:S08]  /*ac60*/  HMMA.16816.F32.BF16 R116, R12.reuse, R128, R116 ;  /* 0x000000800c74723c */ /* 0x040ff00000041874 */
[C---:B------:R-:W-:Y:S08]  /*ac70*/  HMMA.16816.F32.BF16 R120, R12.reuse, R130, R120 ;  /* 0x000000820c78723c */ /* 0x040ff00000041878 */
        /* <DEDUP_REMOVED lines=18> */
[C---:B------:R-:W-:Y:S08]  /*ada0*/  HMMA.16816.F32.BF16 R84, R12.reuse, R124, R84 ;  /* 0x0000007c0c54723c */ /* 0x040ff00000041854 */
[C---:B------:R-:W-:Y:S08]  /*adb0*/  HMMA.16816.F32.BF16 R88, R12.reuse, R126, R88 ;  /* 0x0000007e0c58723c */ /* 0x040ff00000041858 */
[C---:B--2---:R-:W-:Y:S08]  /*adc0*/  HMMA.16816.F32.BF16 R92, R12.reuse, R16, R92 ;  /* 0x000000100c5c723c */ /* 0x044ff0000004185c */
[----:B------:R-:W-:Y:S01]  /*add0*/  HMMA.16816.F32.BF16 R96, R12, R18, R96 ;  /* 0x000000120c60723c */ /* 0x000fe20000041860 */
[----:B------:R-:W2:Y:S06]  /*ade0*/  LDSM.16.MT88.4 R16, [R189+0x3900] ;  /* 0x00390000bd10783b */ /* 0x000eac0000004200 */
[----:B------:R-:W-:Y:S01]  /*adf0*/  F2FP.BF16.PACK_AB R12, R220, R219 ;  /* 0x000000dbdc0c723e */ /* 0x000fe200000010ff */
[----:B------:R-:W-:Y:S01]  /*ae00*/  FADD.FTZ R219, R219, R154 ;  /* 0x0000009adbdb7221 */ /* 0x000fe20000010000 */
[----:B-1----:R-:W-:Y:S03]  /*ae10*/  F2FP.BF16.PACK_AB R14, R222, R221 ;  /* 0x000000ddde0e723e */ /* 0x002fe600000010ff */
[----:B------:R-:W-:Y:S01]  /*ae20*/  F2FP.BF16.PACK_AB R13, R224, R223 ;  /* 0x000000dfe00d723e */ /* 0x000fe200000010ff */
[----:B------:R-:W-:Y:S01]  /*ae30*/  FADD.FTZ R223, R223, R158 ;  /* 0x0000009edfdf7221 */ /* 0x000fe20000010000 */
[----:B------:R-:W-:Y:S01]  /*ae40*/  F2FP.BF16.PACK_AB R15, R226, R225 ;  /* 0x000000e1e20f723e */ /* 0x000fe200000010ff */
[----:B------:R-:W-:Y:S02]  /*ae50*/  FADD.FTZ R220, R220, R219 ;  /* 0x000000dbdcdc7221 */ /* 0x000fe40000010000 */
[----:B------:R-:W-:Y:S02]  /*ae60*/  FADD.FTZ R224, R224, R223 ;  /* 0x000000dfe0e07221 */ /* 0x000fe40000010000 */
[----:B------:R-:W-:Y:S02]  /*ae70*/  FADD.FTZ R221, R221, R220 ;  /* 0x000000dcdddd7221 */ /* 0x000fe40000010000 */
[C---:B---3--:R-:W-:Y:S01]  /*ae80*/  HMMA.16816.F32.BF16 R128, R12.reuse, R20, R4 ;  /* 0x000000140c80723c */ /* 0x048fe20000041804 */
[----:B------:R-:W1:Y:S02]  /*ae90*/  LDSM.16.MT88.4 R4, [R190+0x5900] ;  /* 0x00590000be04783b */ /* 0x000e640000004200 */
[----:B------:R-:W-:Y:S02]  /*aea0*/  FADD.FTZ R211, R225, R224 ;  /* 0x000000e0e1d37221 */ /* 0x000fe40000010000 */
[----:B------:R-:W-:Y:S02]  /*aeb0*/  FADD.FTZ R210, R222, R221 ;  /* 0x000000ddded27221 */ /* 0x000fe40000010000 */
[----:B------:R-:W-:Y:S01]  /*aec0*/  FADD.FTZ R211, R226, R211 ;  /* 0x000000d3e2d37221 */ /* 0x000fe20000010000 */
        /* <DEDUP_REMOVED lines=13> */
[C---:B------:R-:W-:Y:S01]  /*afa0*/  HMMA.16816.F32.BF16 R56, R12.reuse, R18, R56 ;  /* 0x000000120c38723c */ /* 0x040fe20000041838 */
[----:B------:R-:W2:Y:S07]  /*afb0*/  LDSM.16.MT88.4 R16, [R188+0x5900] ;  /* 0x00590000bc10783b */ /* 0x000eae0000004200 */
[C---:B------:R-:W-:Y:S08]  /*afc0*/  HMMA.16816.F32.BF16 R60, R12.reuse, R144, R60 ;  /* 0x000000900c3c723c */ /* 0x040ff0000004183c */
[C---:B------:R-:W-:Y:S08]  /*afd0*/  HMMA.16816.F32.BF16 R64, R12.reuse, R146, R64 ;  /* 0x000000920c40723c */ /* 0x040ff00000041840 */
[C---:B------:R-:W-:Y:S08]  /*afe0*/  HMMA.16816.F32.BF16 R68, R12.reuse, R148, R68 ;  /* 0x000000940c44723c */ /* 0x040ff00000041844 */
[C---:B------:R-:W-:Y:S08]  /*aff0*/  HMMA.16816.F32.BF16 R72, R12.reuse, R150, R72 ;  /* 0x000000960c48723c */ /* 0x040ff00000041848 */
[C---:B-1----:R-:W-:Y:S08]  /*b000*/  HMMA.16816.F32.BF16 R76, R12.reuse, R4, R76 ;  /* 0x000000040c4c723c */ /* 0x042ff0000004184c */
[C---:B------:R-:W-:Y:S08]  /*b010*/  HMMA.16816.F32.BF16 R80, R12.reuse, R6, R80 ;  /* 0x000000060c50723c */ /* 0x040ff00000041850 */
[C---:B---3--:R-:W-:Y:S08]  /*b020*/  HMMA.16816.F32.BF16 R84, R12.reuse, R8, R84 ;  /* 0x000000080c54723c */ /* 0x048ff00000041854 */
[C---:B------:R-:W-:Y:S08]  /*b030*/  HMMA.16816.F32.BF16 R88, R12.reuse, R10, R88 ;  /* 0x0000000a0c58723c */ /* 0x040ff00000041858 */
[C---:B--2---:R-:W-:Y:S08]  /*b040*/  HMMA.16816.F32.BF16 R92, R12.reuse, R16, R92 ;  /* 0x000000100c5c723c */ /* 0x044ff0000004185c */
[----:B------:R-:W-:Y:S07]  /*b050*/  HMMA.16816.F32.BF16 R96, R12, R18, R96 ;  /* 0x000000120c60723c */ /* 0x000fee0000041860 */
[----:B------:R-:W-:Y:S01]  /*b060*/  MOV R12, R132 ;  /* 0x00000084000c7202 */ /* 0x000fe20000000f00 */
[----:B------:R-:W-:-:S05]  /*b070*/  @P0 BRA `(.L_x_2843) ;  /* 0xffffd71000000947 */ /* 0x000fca000383ffff */
.L_x_2842:
        /* <DEDUP_REMOVED lines=18> */
.L_x_2853:
        /* <DEDUP_REMOVED lines=18> */
[----:B------:R-:W-:Y:S04]  /*b2c0*/  IADD3 R0, R21, UR6, RZ ;  /* 0x0000000615007c10 */ /* 0x000fe8000fffe0ff */
[----:B------:R-:W-:Y:S01]  /*b2d0*/  LEA.HI.X R169, R20, c[0x0][0x1fc], R0, 0x1, P4 ;  /* 0x00007f0014a97a11 */ /* 0x000fe200020f0c00 */
[----:B------:R-:W-:Y:S01]  /*b2e0*/  LDSM.16.M88.4 R32, [R198+0xc100] ;  /* 0x00c10000c620783b */ /* 0x000fe20000000200 */
[----:B------:R-:W-:Y:S02]  /*b2f0*/  IADD3 R20, P5, R200, UR20, RZ ;  /* 0x00000014c8147c10 */ /* 0x000fe4000ffbe0ff */
[----:B------:R-:W-:Y:S02]  /*b300*/  LEA R174, P4, R22, c[0x0][0x1f8], 0x1 ;  /* 0x00007e0016ae7a11 */ /* 0x000fe400078808ff */
[----:B------:R-:W1:Y:S01]  /*b310*/  LDSM.16.M88.4 R8, [R197+0x6100] ;  /* 0x00610000c508783b */ /* 0x000e620000000200 */
[----:B------:R-:W-:Y:S02]  /*b320*/  LEA R222, P0, R20, c[0x0][0x1f8], 0x1 ;  /* 0x00007e0014de7a11 */ /* 0x000fe400078008ff */
[----:B------:R-:W-:Y:S02]  /*b330*/  IADD3 R21, R23, UR6, RZ ;  /* 0x0000000617157c10 */ /* 0x000fe4000fffe0ff */
[----:B------:R-:W2:Y:S01]  /*b340*/  LDSM.16.M88.4 R16, [R197+0x6900] ;  /* 0x00690000c510783b */ /* 0x000ea20000000200 */
[----:B------:R-:W-:Y:S02]  /*b350*/  IADD3 R0, P6, R218, UR20, RZ ;  /* 0x00000014da007c10 */ /* 0x000fe4000ffde0ff */
[----:B------:R-:W-:Y:S02]  /*b360*/  LEA.HI.X R175, R22, c[0x0][0x1fc], R21, 0x1, P4 ;  /* 0x00007f0016af7a11 */ /* 0x000fe400020f0c15 */
[----:B------:R-:W3:Y:S01]  /*b370*/  LDSM.16.M88.4 R24, [R197+0x7100] ;  /* 0x00710000c518783b */ /* 0x000ee20000000200 */
[----:B------:R-:W-:Y:S02]  /*b380*/  IADD3 R28, P4, R216, UR20, RZ ;  /* 0x00000014d81c7c10 */ /* 0x000fe4000ff9e0ff */
[----:B------:R-:W-:Y:S02]  /*b390*/  IADD3.X R29, R219, UR7, RZ, P6, !PT ;  /* 0x00000007db1d7c10 */ /* 0x000fe4000b7fe4ff */
[----:B------:R-:W4:Y:S01]  /*b3a0*/  LDSM.16.M88.4 R132, [R197+0x7900] ;  /* 0x00790000c584783b */ /* 0x000f220000000200 */
[----:B------:R-:W-:Y:S02]  /*b3b0*/  IADD3.X R31, R217, UR7, RZ, P4, !PT ;  /* 0x00000007d91f7c10 */ /* 0x000fe4000a7fe4ff */
[----:B------:R-:W-:Y:S02]  /*b3c0*/  PLOP3.LUT P4, PT, PT, PT, UP2, 0x80, 0x0 ;  /* 0x000000000000781c */ /* 0x000fe40003f8f028 */
[----:B------:R-:W-:Y:S05]  /*b3d0*/  LDSM.16.M88.4 R136, [R194+0xc100] ;  /* 0x00c10000c288783b */ /* 0x000fea0000000200 */
[----:B------:R-:W5:Y:S05]  /*b3e0*/  LDSM.16.M88.4 R140, [R196] ;  /* 0x00000000c48c783b */ /* 0x000f6a0000000200 */
[----:B------:R-:W3:Y:S05]  /*b3f0*/  LDSM.16.M88.4 R144, [R187] ;  /* 0x00000000bb90783b */ /* 0x000eea0000000200 */
[----:B------:R-:W3:Y:S01]  /*b400*/  LDSM.16.M88.4 R148, [R186] ;  /* 0x00000000ba94783b */ /* 0x000ee20000000200 */
[C---:B-1----:R-:W-:Y:S04]  /*b410*/  HMMA.16816.F32.BF16 R4, R32.reuse, R8, RZ ;  /* 0x000000082004723c */ /* 0x042fe800000418ff */
[----:B------:R-:W1:Y:S05]  /*b420*/  LDSM.16.M88.4 R152, [R185] ;  /* 0x00000000b998783b */ /* 0x000e6a0000000200 */
[----:B------:R-:W-:Y:S01]  /*b430*/  @!PT LDS RZ, [RZ] ;  /* 0x00000000fffff984 */ /* 0x000fe20000000800 */
[----:B------:R-:W-:Y:S01]  /*b440*/  @!PT LDS RZ, [RZ] ;  /* 0x00000000fffff984 */ /* 0x000fe20000000800 */
[----:B------:R-:W-:Y:S01]  /*b450*/  @!PT LDS RZ, [RZ] ;  /* 0x00000000fffff984 */ /* 0x000fe20000000800 */
[----:B------:R1:W-:Y:S01]  /*b460*/  LDGSTS.E.BYPASS.LTC128B.128 [R199+0x100], [R168.64], !P3 ;  /* 0x00100000a8c77fae */ /* 0x0003e2000d901d50 */
[C---:B------:R-:W-:Y:S04]  /*b470*/  HMMA.16816.F32.BF16 R8, R32.reuse, R10, RZ ;  /* 0x0000000a2008723c */ /* 0x040fe800000418ff */
[----:B------:R1:W-:Y:S04]  /*b480*/  LDGSTS.E.BYPASS.LTC128B.128 [R199+0x2100], [R224.64], !P2 ;  /* 0x02100000e0c77fae */ /* 0x0003e8000d101d50 */
[C---:B--2---:R-:W-:Y:S01]  /*b490*/  HMMA.16816.F32.BF16 R12, R32.reuse, R16, RZ ;  /* 0x00000010200c723c */ /* 0x044fe200000418ff */
[----:B------:R2:W-:Y:S06]  /*b4a0*/  LDGSTS.E.BYPASS.LTC128B.128 [R199+0x4100], [R174.64], !P1 ;  /* 0x04100000aec77fae */ /* 0x0005ec000c901d50 */
[----:B------:R-:W-:Y:S01]  /*b4b0*/  IADD3.X R17, R207, UR7, RZ, P5, !PT ;  /* 0x00000007cf117c10 */ /* 0x000fe2000affe4ff */
[----:B------:R-:W-:Y:S01]  /*b4c0*/  @UP3 UIADD3 UR7, UR13, -0x1, URZ ;  /* 0xffffffff0d073890 */ /* 0x000fe2000fffe03f */
[----:B------:R-:W-:Y:S03]  /*b4d0*/  LEA R220, P5, R0, c[0x0][0x1f8], 0x1 ;  /* 0x00007e0000dc7a11 */ /* 0x000fe600078a08ff */
[----:B------:R-:W-:Y:S01]  /*b4e0*/  LEA.HI.X R223, R20, c[0x0][0x1fc], R17, 0x1, P0 ;  /* 0x00007f0014df7a11 */ /* 0x000fe200000f0c11 */
[----:B------:R-:W-:Y:S01]  /*b4f0*/  @UP3 USHF.R.S32.HI UR6, URZ, 0x1f, UR7 ;  /* 0x0000001f3f063899 */ /* 0x000fe20008011407 */
[C---:B------:R-:W-:Y:S01]  /*b500*/  HMMA.16816.F32.BF16 R16, R32.reuse, R18, RZ ;  /* 0x000000122010723c */ /* 0x040fe200000418ff */
[----:B------:R-:W-:Y:S01]  /*b510*/  LEA R172, P0, R28, c[0x0][0x1f8], 0x1 ;  /* 0x00007e001cac7a11 */ /* 0x000fe200078008ff */
[----:B------:R-:W-:Y:S01]  /*b520*/  @UP3 UIMAD.WIDE.U32 UR20, UR7, UR4, URZ ;  /* 0x00000004071432a5 */ /* 0x000fe2000f8e003f */
[----:B------:R1:W-:Y:S01]  /*b530*/  LDGSTS.E.BYPASS.LTC128B.128 [R199+0x1100], [R222.64], !P3 ;  /* 0x01100000dec77fae */ /* 0x0003e2000d901d50 */
[----:B------:R-:W-:Y:S01]  /*b540*/  LEA.HI.X R221, R0, c[0x0][0x1fc], R29, 0x1, P5 ;  /* 0x00007f0000dd7a11 */ /* 0x000fe200028f0c1d */
[----:B------:R-:W-:Y:S01]  /*b550*/  IMAD.MOV.U32 R0, RZ, RZ, R204 ;  /* 0x000000ffff007224 */ /* 0x000fe200078e00cc */
[----:B------:R-:W-:Y:S01]  /*b560*/  LEA.HI.X R173, R28, c[0x0][0x1fc], R31, 0x1, P0 ;  /* 0x00007f001cad7a11 */ /* 0x000fe200000f0c1f */
[----:B------:R-:W-:Y:S01]  /*b570*/  @UP3 UIMAD UR6, UR6, UR4, URZ ;  /* 0x00000004060632a4 */ /* 0x000fe2000f8e023f */
[C---:B---3--:R-:W-:Y:S01]  /*b580*/  HMMA.16816.F32.BF16 R20, R32.reuse, R24, RZ ;  /* 0x000000182014723c */ /* 0x048fe200000418ff */
[----:B------:R3:W-:Y:S01]  /*b590*/  LDGSTS.E.BYPASS.LTC128B.128 [R199+0x3100], [R220.64], !P2 ;  /* 0x03100000dcc77fae */ /* 0x0007e2000d101d50 */
[----:B------:R-:W-:Y:S01]  /*b5a0*/  PLOP3.LUT P0, PT, PT, PT, UP3, 0x80, 0x0 ;  /* 0x000000000000781c */ /* 0x000fe20003f0f038 */
[----:B------:R-:W-:Y:S01]  /*b5b0*/  @UP3 UIMAD UR6, UR7, UR5, UR6 ;  /* 0x00000005070632a4 */ /* 0x000fe2000f8e0206 */
[----:B------:R-:W-:Y:S01]  /*b5c0*/  PLOP3.LUT P5, PT, PT, PT, UP2, 0x80, 0x0 ;  /* 0x000000000000781c */ /* 0x000fe20003faf028 */
[----:B------:R-:W-:Y:S01]  /*b5d0*/  @UP3 USHF.L.U32 UR7, UR20, 0x6, URZ ;  /* 0x0000000614073899 */ /* 0x000fe2000800063f */
[----:B------:R2:W-:Y:S01]  /*b5e0*/  LDGSTS.E.BYPASS.LTC128B.128 [R199+0x5100], [R172.64], !P1 ;  /* 0x05100000acc77fae */ /* 0x0005e2000c901d50 */
[----:B------:R-:W-:Y:S01]  /*b5f0*/  @UP3 UIADD3 UR6, UR21, UR6, URZ ;  /* 0x0000000615063290 */ /* 0x000fe2000fffe03f */
[C---:B------:R-:W-:Y:S03]  /*b600*/  HMMA.16816.F32.BF16 R24, R32.reuse, R26, RZ ;  /* 0x0000001a2018723c */ /* 0x040fe600000418ff */
[----:B------:R-:W-:Y:S01]  /*b610*/  LDSM.16.M88.4 R156, [R193+0xc100] ;  /* 0x00c10000c19c783b */ /* 0x000fe20000000200 */
[----:B------:R-:W-:Y:S02]  /*b620*/  @UP3 USHF.L.U64.HI UR6, UR20, 0x6, UR6 ;  /* 0x0000000614063899 */ /* 0x000fe40008010206 */
[----:B------:R-:W-:Y:S02]  /*b630*/  @UP3 UIADD3 UR20, UP0, UR12, UR7, URZ ;  /* 0x000000070c143290 */ /* 0x000fe4000ff1e03f */
[C---:B----4-:R-:W-:Y:S01]  /*b640*/  HMMA.16816.F32.BF16 R28, R32.reuse, R132, RZ ;  /* 0x00000084201c723c */ /* 0x050fe200000418ff */
[----:B------:R-:W0:Y:S05]  /*b650*/  LDGDEPBAR ;  /* 0x00000000000079af */ /* 0x000e2a0000000000 */
[----:B------:R-:W4:Y:S02]  /*b660*/  LDSM.16.M88.4 R160, [R192+0x6100] ;  /* 0x00610000c0a0783b */ /* 0x000f240000000200 */
[----:B------:R-:W-:Y:S03]  /*b670*/  HMMA.16816.F32.BF16 R32, R32, R134, RZ ;  /* 0x000000862020723c */ /* 0x000fe600000418ff */
[----:B------:R-:W3:Y:S05]  /*b680*/  LDSM.16.M88.4 R164, [R192+0x6900] ;  /* 0x00690000c0a4783b */ /* 0x000eea0000000200 */
[C---:B-----5:R-:W-:Y:S01]  /*b690*/  HMMA.16816.F32.BF16 R4, R136.reuse, R140, R4 ;  /* 0x0000008c8804723c */ /* 0x060fe20000041804 */
[----:B-1----:R-:W1:Y:S05]  /*b6a0*/  LDSM.16.M88.4 R168, [R192+0x7100] ;  /* 0x00710000c0a8783b */ /* 0x002e6a0000000200 */
[----:B------:R-:W5:Y:S02]  /*b6b0*/  LDSM.16.M88.4 R132, [R192+0x7900] ;  /* 0x00790000c084783b */ /* 0x000f640000000200 */
[C---:B------:R-:W-:Y:S03]  /*b6c0*/  HMMA.16816.F32.BF16 R8, R136.reuse, R142, R8 ;  /* 0x0000008e8808723c */ /* 0x040fe60000041808 */
[----:B------:R-:W-:Y:S05]  /*b6d0*/  LDSM.16.M88.4 R140, [R191+0xc100] ;  /* 0x00c10000bf8c783b */ /* 0x000fea0000000200 */
[C---:B------:R-:W-:Y:S01]  /*b6e0*/  HMMA.16816.F32.BF16 R12, R136.reuse, R144, R12 ;  /* 0x00000090880c723c */ /* 0x040fe2000004180c */
[----:B--2---:R-:W-:Y:S07]  /*b6f0*/  LDSM.16.M88.4 R172, [R184+0x1000] ;  /* 0x00100000b8ac783b */ /* 0x004fee0000000200 */
[C---:B------:R-:W-:Y:S01]  /*b700*/  HMMA.16816.F32.BF16 R16, R136.reuse, R146, R16 ;  /* 0x000000928810723c */ /* 0x040fe20000041810 */
[----:B------:R-:W2:Y:S07]  /*b710*/  LDSM.16.M88.4 R144, [R184] ;  /* 0x00000000b890783b */ /* 0x000eae0000000200 */
[C---:B------:R-:W-:Y:S08]  /*b720*/  HMMA.16816.F32.BF16 R20, R136.reuse, R148, R20 ;  /* 0x000000948814723c */ /* 0x040ff00000041814 */
[C---:B------:R-:W-:Y:S01]  /*b730*/  HMMA.16816.F32.BF16 R24, R136.reuse, R150, R24 ;  /* 0x000000968818723c */ /* 0x040fe20000041818 */
[----:B------:R-:W1:Y:S07]  /*b740*/  LDSM.16.M88.4 R148, [R184+0x800] ;  /* 0x00080000b894783b */ /* 0x000e6e0000000200 */
[C---:B------:R-:W-:Y:S08]  /*b750*/  HMMA.16816.F32.BF16 R28, R136.reuse, R152, R28 ;  /* 0x00000098881c723c */ /* 0x040ff0000004181c */
[----:B------:R-:W-:Y:S01]  /*b760*/  HMMA.16816.F32.BF16 R32, R136, R154, R32 ;  /* 0x0000009a8820723c */ /* 0x000fe20000041820 */
[----:B------:R-:W2:Y:S05]  /*b770*/  LDSM.16.M88.4 R136, [R184+0x1800] ;  /* 0x00180000b888783b */ /* 0x000eaa0000000200 */
[----:B------:R-:W-:Y:S02]  /*b780*/  LDSM.16.M88.4 R152, [R198+0x10100] ;  /* 0x01010000c698783b */ /* 0x000fe40000000200 */
[C---:B----4-:R-:W-:Y:S08]  /*b790*/  HMMA.16816.F32.BF16 R4, R156.reuse, R160, R4 ;  /* 0x000000a09c04723c */ /* 0x050ff00000041804 */
[C---:B------:R-:W-:Y:S01]  /*b7a0*/  HMMA.16816.F32.BF16 R8, R156.reuse, R162, R8 ;  /* 0x000000a29c08723c */ /* 0x040fe20000041808 */
[----:B------:R-:W4:Y:S07]  /*b7b0*/  LDSM.16.M88.4 R160, [R197+0x8100] ;  /* 0x00810000c5a0783b */ /* 0x000f2e0000000200 */
        /* <DEDUP_REMOVED lines=8> */
[----:B------:R-:W5:Y:S05]  /*b840*/  LDSM.16.M88.4 R132, [R197+0x9900] ;  /* 0x00990000c584783b */ /* 0x000f6a0000000200 */
[----:B------:R-:W-:Y:S02]  /*b850*/  LDSM.16.M88.4 R156, [R182] ;  /* 0x00000000b69c783b */ /* 0x000fe40000000200 */
        /* <DEDUP_REMOVED lines=8> */
[----:B------:R-:W1:Y:S07]  /*b8e0*/  LDSM.16.M88.4 R172, [R181] ;  /* 0x00000000b5ac783b */ /* 0x000e6e0000000200 */
[C---:B------:R-:W-:Y:S08]  /*b8f0*/  HMMA.16816.F32.BF16 R28, R140.reuse, R136, R28 ;  /* 0x000000888c1c723c */ /* 0x040ff0000004181c */
[----:B------:R-:W-:Y:S01]  /*b900*/  HMMA.16816.F32.BF16 R32, R140, R138, R32 ;  /* 0x0000008a8c20723c */ /* 0x000fe20000041820 */
[----:B------:R-:W2:Y:S05]  /*b910*/  LDSM.16.M88.4 R136, [R180] ;  /* 0x00000000b488783b */ /* 0x000eaa0000000200 */
        /* <DEDUP_REMOVED lines=13> */
[----:B------:R-:W-:Y:S02]  /*b9f0*/  LDSM.16.M88.4 R152, [R184+0x2000] ;  /* 0x00200000b898783b */ /* 0x000fe40000000200 */
[C---:B--2---:R-:W-:Y:S08]  /*ba00*/  HMMA.16816.F32.BF16 R4, R144.reuse, R148, R4 ;  /* 0x000000949004723c */ /* 0x044ff00000041804 */
[C---:B------:R-:W-:Y:S01]  /*ba10*/  HMMA.16816.F32.BF16 R8, R144.reuse, R150, R8 ;  /* 0x000000969008723c */ /* 0x040fe20000041808 */
[----:B------:R-:W2:Y:S07]  /*ba20*/  LDSM.16.M88.4 R148, [R191+0x10100] ;  /* 0x01010000bf94783b */ /* 0x000eae0000000200 */
        /* <DEDUP_REMOVED lines=25> */
[----:B------:R-:W2:Y:S07]  /*bbc0*/  LDSM.16.M88.4 R152, [R179] ;  /* 0x00000000b398783b */ /* 0x000eae0000000200 */
[C---:B------:R-:W-:Y:S08]  /*bbd0*/  HMMA.16816.F32.BF16 R12, R148.reuse, R156, R12 ;  /* 0x0000009c940c723c */ /* 0x040ff0000004180c */
[C---:B------:R-:W-:Y:S01]  /*bbe0*/  HMMA.16816.F32.BF16 R16, R148.reuse, R158, R16 ;  /* 0x0000009e9410723c */ /* 0x040fe20000041810 */
[----:B------:R-:W1:Y:S07]  /*bbf0*/  LDSM.16.M88.4 R156, [R178] ;  /* 0x00000000b29c783b */ /* 0x000e6e0000000200 */
[C---:B------:R-:W-:Y:S08]  /*bc00*/  HMMA.16816.F32.BF16 R20, R148.reuse, R172, R20 ;  /* 0x000000ac9414723c */ /* 0x040ff00000041814 */
[C---:B------:R-:W-:Y:S08]  /*bc10*/  HMMA.16816.F32.BF16 R24, R148.reuse, R174, R24 ;  /* 0x000000ae9418723c */ /* 0x040ff00000041818 */
[C---:B------:R-:W-:Y:S08]  /*bc20*/  HMMA.16816.F32.BF16 R28, R148.reuse, R136, R28 ;  /* 0x00000088941c723c */ /* 0x040ff0000004181c */
[----:B------:R-:W-:Y:S01]  /*bc30*/  HMMA.16816.F32.BF16 R32, R148, R138, R32 ;  /* 0x0000008a9420723c */ /* 0x000fe20000041820 */
[----:B------:R-:W2:Y:S05]  /*bc40*/  LDSM.16.M88.4 R136, [R177] ;  /* 0x00000000b188783b */ /* 0x000eaa0000000200 */
[----:B------:R-:W2:Y:S02]  /*bc50*/  LDSM.16.M88.4 R148, [R176] ;  /* 0x00000000b094783b */ /* 0x000ea40000000200 */
[C---:B----4-:R-:W-:Y:S08]  /*bc60*/  HMMA.16816.F32.BF16 R4, R144.reuse, R160, R4 ;  /* 0x000000a09004723c */ /* 0x050ff00000041804 */
[C---:B------:R-:W-:Y:S01]  /*bc70*/  HMMA.16816.F32.BF16 R8, R144.reuse, R162, R8 ;  /* 0x000000a29008723c */ /* 0x040fe20000041808 */
[----:B------:R-:W-:Y:S07]  /*bc80*/  LDSM.16.M88.4 R160, [R192+0xb900] ;  /* 0x00b90000c0a0783b */ /* 0x000fee0000000200 */
[C---:B---3--:R-:W-:Y:S08]  /*bc90*/  HMMA.16816.F32.BF16 R12, R144.reuse, R164, R12 ;  /* 0x000000a4900c723c */ /* 0x048ff0000004180c */
[C---:B------:R-:W-:Y:S01]  /*bca0*/  HMMA.16816.F32.BF16 R16, R144.reuse, R166, R16 ;  /* 0x000000a69010723c */ /* 0x040fe20000041810 */
[----:B------:R-:W-:Y:S07]  /*bcb0*/  LDSM.16.M88.4 R164, [R184+0x4000] ;  /* 0x00400000b8a4783b */ /* 0x000fee0000000200 */
[C---:B-1----:R-:W-:Y:S08]  /*bcc0*/  HMMA.16816.F32.BF16 R20, R144.reuse, R168, R20 ;  /* 0x000000a89014723c */ /* 0x042ff00000041814 */
[C---:B------:R-:W-:Y:S08]  /*bcd0*/  HMMA.16816.F32.BF16 R24, R144.reuse, R170, R24 ;  /* 0x000000aa9018723c */ /* 0x040ff00000041818 */
[C---:B-----5:R-:W-:Y:S08]  /*bce0*/  HMMA.16816.F32.BF16 R28, R144.reuse, R132, R28 ;  /* 0x00000084901c723c */ /* 0x060ff0000004181c */
[----:B------:R-:W-:Y:S01]  /*bcf0*/  HMMA.16816.F32.BF16 R32, R144, R134, R32 ;  /* 0x000000869020723c */ /* 0x000fe20000041820 */
[----:B------:R-:W-:Y:S05]  /*bd00*/  LDSM.16.M88.4 R132, [R193+0x14100] ;  /* 0x01410000c184783b */ /* 0x000fea0000000200 */
[----:B------:R-:W1:Y:S02]  /*bd10*/  LDSM.16.M88.4 R144, [R192+0xa100] ;  /* 0x00a10000c090783b */ /* 0x000e640000000200 */
[C---:B--2---:R-:W-:Y:S08]  /*bd20*/  HMMA.16816.F32.BF16 R4, R140.reuse, R152, R4 ;  /* 0x000000988c04723c */ /* 0x044ff00000041804 */
[C---:B------:R-:W-:Y:S01]  /*bd30*/  HMMA.16816.F32.BF16 R8, R140.reuse, R154, R8 ;  /* 0x0000009a8c08723c */ /* 0x040fe20000041808 */
[----:B------:R-:W2:Y:S07]  /*bd40*/  LDSM.16.M88.4 R152, [R192+0xa900] ;  /* 0x00a90000c098783b */ /* 0x000eae0000000200 */
[C---:B------:R-:W-:Y:S08]  /*bd50*/  HMMA.16816.F32.BF16 R12, R140.reuse, R156, R12 ;  /* 0x0000009c8c0c723c */ /* 0x040ff0000004180c */
[C---:B------:R-:W-:Y:S01]  /*bd60*/  HMMA.16816.F32.BF16 R16, R140.reuse, R158, R16 ;  /* 0x0000009e8c10723c */ /* 0x040fe20000041810 */
[----:B------:R-:W3:Y:S07]  /*bd70*/  LDSM.16.M88.4 R156, [R192+0xb100] ;  /* 0x00b10000c09c783b */ /* 0x000eee0000000200 */
[C---:B------:R-:W-:Y:S08]  /*bd80*/  HMMA.16816.F32.BF16 R20, R140.reuse, R136, R20 ;  /* 0x000000888c14723c */ /* 0x040ff00000041814 */
[C---:B------:R-:W-:Y:S01]  /*bd90*/  HMMA.16816.F32.BF16 R24, R140.reuse, R138, R24 ;  /* 0x0000008a8c18723c */ /* 0x040fe20000041818 */
[----:B------:R-:W4:Y:S07]  /*bda0*/  LDSM.16.M88.4 R136, [R191+0x14100] ;  /* 0x01410000bf88783b */ /* 0x000f2e0000000200 */
[C---:B------:R-:W-:Y:S08]  /*bdb0*/  HMMA.16816.F32.BF16 R28, R140.reuse, R148, R28 ;  /* 0x000000948c1c723c */ /* 0x040ff0000004181c */
[----:B------:R-:W-:Y:S01]  /*bdc0*/  HMMA.16816.F32.BF16 R32, R140, R150, R32 ;  /* 0x000000968c20723c */ /* 0x000fe20000041820 */
[----:B------:R-:W5:Y:S07]  /*bdd0*/  LDSM.16.M88.4 R140, [R184+0x4800] ;  /* 0x00480000b88c783b */ /* 0x000f6e0000000200 */
[C---:B-1----:R-:W-:Y:S07]  /*bde0*/  HMMA.16816.F32.BF16 R4, R132.reuse, R144, R4 ;  /* 0x000000908404723c */ /* 0x042fee0000041804 */
[C---:B------:R-:W-:Y:S01]  /*bdf0*/  @P0 IADD3 R145, P6, R202.reuse, UR7, RZ ;  /* 0x00000007ca910c10 */ /* 0x040fe2000ffde0ff */
[C---:B------:R-:W-:Y:S04]  /*be00*/  HMMA.16816.F32.BF16 R8, R132.reuse, R146, R8 ;  /* 0x000000928408723c */ /* 0x040fe80000041808 */
[----:B------:R-:W-:Y:S02]  /*be10*/  @P0 IADD3.X R144, R209, UR6, RZ, P6, !PT ;  /* 0x00000006d1900c10 */ /* 0x000fe4000b7fe4ff */
[C---:B------:R-:W-:Y:S02]  /*be20*/  @P0 LEA R150, P6, R145.reuse, c[0x0][0x1c8], 0x1 ;  /* 0x0000720091960a11 */ /* 0x040fe400078c08ff */
[C---:B--2---:R-:W-:Y:S04]  /*be30*/  HMMA.16816.F32.BF16 R12, R132.reuse, R152, R12 ;  /* 0x00000098840c723c */ /* 0x044fe8000004180c */
[----:B------:R-:W-:Y:S02]  /*be40*/  @P0 LEA.HI.X R151, R145, c[0x0][0x1cc], R144, 0x1, P6 ;  /* 0x0000730091970a11 */ /* 0x000fe400030f0c90 */
[----:B------:R-:W-:Y:S02]  /*be50*/  @P0 IADD3 R144, P6, R202, UR20, RZ ;  /* 0x00000014ca900c10 */ /* 0x000fe4000ffde0ff */
[C---:B------:R-:W-:Y:S08]  /*be60*/  HMMA.16816.F32.BF16 R16, R132.reuse, R154, R16 ;  /* 0x0000009a8410723c */ /* 0x040ff00000041810 */
[C---:B---3--:R-:W-:Y:S08]  /*be70*/  HMMA.16816.F32.BF16 R20, R132.reuse, R156, R20 ;  /* 0x0000009c8414723c */ /* 0x048ff00000041814 */
[C---:B------:R-:W-:Y:S08]  /*be80*/  HMMA.16816.F32.BF16 R24, R132.reuse, R158, R24 ;  /* 0x0000009e8418723c */ /* 0x040ff00000041818 */
[C---:B------:R-:W-:Y:S08]  /*be90*/  HMMA.16816.F32.BF16 R28, R132.reuse, R160, R28 ;  /* 0x000000a0841c723c */ /* 0x040ff0000004181c */
[----:B------:R-:W-:Y:S01]  /*bea0*/  HMMA.16816.F32.BF16 R32, R132, R162, R32 ;  /* 0x000000a28420723c */ /* 0x000fe20000041820 */
[----:B------:R-:W1:Y:S07]  /*beb0*/  LDSM.16.M88.4 R132, [R184+0x5000] ;  /* 0x00500000b884783b */ /* 0x000e6e0000000200 */
[C---:B----4-:R-:W-:Y:S08]  /*bec0*/  HMMA.16816.F32.BF16 R4, R136.reuse, R164, R4 ;  /* 0x000000a48804723c */ /* 0x050ff00000041804 */
[C---:B------:R-:W-:Y:S08]  /*bed0*/  HMMA.16816.F32.BF16 R8, R136.reuse, R166, R8 ;  /* 0x000000a68808723c */ /* 0x040ff00000041808 */
[C---:B-----5:R-:W-:Y:S07]  /*bee0*/  HMMA.16816.F32.BF16 R12, R136.reuse, R140, R12 ;  /* 0x0000008c880c723c */ /* 0x060fee000004180c */
[----:B------:R-:W-:Y:S01]  /*bef0*/  @P5 IMAD.HI.U32 R140, R204, c[0x0][0x2c8], RZ ;  /* 0x0000b200cc8c5a27 */ /* 0x000fe200078e00ff */
[----:B------:R-:W-:Y:S01]  /*bf00*/  @P0 IADD3 R152, P5, R215, UR7, RZ ;  /* 0x00000007d7980c10 */ /* 0x000fe2000ffbe0ff */
[C---:B------:R-:W-:Y:S03]  /*bf10*/  HMMA.16816.F32.BF16 R16, R136.reuse, R142, R16 ;  /* 0x0000008e8810723c */ /* 0x040fe60000041810 */
[----:B------:R-:W-:Y:S02]  /*bf20*/  @P4 SHF.R.U32.HI R0, RZ, c[0x0][0x2cc], R140 ;  /* 0x0000b300ff004a19 */ /* 0x000fe4000001168c */
[----:B------:R-:W2:Y:S01]  /*bf30*/  LDSM.16.M88.4 R140, [R184+0x5800] ;  /* 0x00580000b88c783b */ /* 0x000ea20000000200 */
[----:B------:R-:W-:Y:S02]  /*bf40*/  @P0 IADD3 R154, P4, R213, UR7, RZ ;  /* 0x00000007d59a0c10 */ /* 0x000fe4000ff9e0ff */
[----:B------:R-:W-:Y:S01]  /*bf50*/  @P0 IADD3.X R147, R214, UR6, RZ, P5, !PT ;  /* 0x00000006d6930c10 */ /* 0x000fe2000affe4ff */
[----:B------:R-:W-:Y:S04]  /*bf60*/  DEPBAR.LE SB0, 0x0 ;  /* 0x000080000000791a */ /* 0x000fe80000000000 */
[----:B------:R-:W-:Y:S01]  /*bf70*/  BAR.SYNC.DEFER_BLOCKING 0x0 ;  /* 0x0000000000007b1d */ /* 0x000fe20000010000 */
[----:B------:R-:W-:Y:S01]  /*bf80*/  @P0 LEA R148, P5, R152, c[0x0][0x1c8], 0x1 ;  /* 0x0000720098940a11 */ /* 0x000fe200078a08ff */
[C---:B-1----:R-:W-:Y:S05]  /*bf90*/  HMMA.16816.F32.BF16 R20, R136.reuse, R132, R20 ;  /* 0x000000848814723c */ /* 0x042fea0000041814 */
[----:B------:R-:W-:Y:S01]  /*bfa0*/  @P0 IADD3.X R153, R212, UR6, RZ, P4, !PT ;  /* 0x00000006d4990c10 */ /* 0x000fe2000a7fe4ff */
[----:B------:R-:W-:Y:S01]  /*bfb0*/  @UP3 UIADD3.X UR6, UR11, UR6, URZ, UP0, !UPT ;  /* 0x000000060b063290 */ /* 0x000fe200087fe43f */
[----:B------:R-:W-:Y:S01]  /*bfc0*/  @P0 LEA.HI.X R149, R152, c[0x0][0x1cc], R147, 0x1, P5 ;  /* 0x0000730098950a11 */ /* 0x000fe200028f0c93 */
[C---:B------:R-:W-:Y:S04]  /*bfd0*/  HMMA.16816.F32.BF16 R24, R136.reuse, R134, R24 ;  /* 0x000000868818723c */ /* 0x040fe80000041818 */
[C---:B------:R-:W-:Y:S02]  /*bfe0*/  @P0 LEA R146, P4, R154.reuse, c[0x0][0x1c8], 0x1 ;  /* 0x000072009a920a11 */ /* 0x040fe400078808ff */
[----:B------:R-:W-:Y:S02]  /*bff0*/  @P0 IADD3.X R133, R209, UR6, RZ, P6, !PT ;  /* 0x00000006d1850c10 */ /* 0x000fe4000b7fe4ff */
[----:B------:R-:W-:Y:S04]  /*c000*/  @P0 LEA.HI.X R147, R154, c[0x0][0x1cc], R153, 0x1, P4 ;  /* 0x000073009a930a11 */ /* 0x000fe800020f0c99 */
[C---:B------:R-:W-:Y:S01]  /*c010*/  @P0 LEA R158, P6, R144.reuse, c[0x0][0x1c8], 0x1 ;  /* 0x00007200909e0a11 */ /* 0x040fe200078c08ff */
[----:B------:R-:W-:Y:S01]  /*c020*/  @!PT LDS RZ, [RZ] ;  /* 0x00000000fffff984 */ /* 0x000fe20000000800 */
[----:B------:R-:W-:Y:S01]  /*c030*/  @!PT LDS RZ, [RZ] ;  /* 0x00000000fffff984 */ /* 0x000fe20000000800 */
[----:B------:R-:W-:Y:S01]  /*c040*/  @!PT LDS RZ, [RZ] ;  /* 0x00000000fffff984 */ /* 0x000fe20000000800 */
[----:B------:R1:W-:Y:S01]  /*c050*/  @P0 LDGSTS.E.BYPASS.LTC128B.128 [R199+0x6100], [R150.64], !P3 ;  /* 0x0610000096c70fae */ /* 0x0003e2000d901d50 */
[----:B------:R-:W-:Y:S02]  /*c060*/  @P0 IADD3 R145, P5, R215, UR20, RZ ;  /* 0x00000014d7910c10 */ /* 0x000fe4000ffbe0ff */
[----:B------:R-:W-:Y:S02]  /*c070*/  @P0 LEA.HI.X R159, R144, c[0x0][0x1cc], R133, 0x1, P6 ;  /* 0x00007300909f0a11 */ /* 0x000fe400030f0c85 */
[----:B------:R1:W-:Y:S01]  /*c080*/  @P0 LDGSTS.E.BYPASS.LTC128B.128 [R199+0x8100], [R148.64], !P2 ;  /* 0x0810000094c70fae */ /* 0x0003e2000d101d50 */
[----:B------:R-:W-:Y:S02]  /*c090*/  @P0 IADD3.X R132, R214, UR6, RZ, P5, !PT ;  /* 0x00000006d6840c10 */ /* 0x000fe4000affe4ff */
[----:B------:R-:W-:Y:S01]  /*c0a0*/  @P0 LEA R156, P5, R145, c[0x0][0x1c8], 0x1 ;  /* 0x00007200919c0a11 */ /* 0x000fe200078a08ff */
[C---:B--2---:R-:W-:Y:S01]  /*c0b0*/  HMMA.16816.F32.BF16 R28, R136.reuse, R140, R28 ;  /* 0x0000008c881c723c */ /* 0x044fe2000004181c */
[----:B------:R1:W-:Y:S02]  /*c0c0*/  @P0 LDGSTS.E.BYPASS.LTC128B.128 [R199+0xa100], [R146.64], !P1 ;  /* 0x0a10000092c70fae */ /* 0x0003e4000c901d50 */
[----:B------:R-:W-:Y:S02]  /*c0d0*/  @P0 IADD3 R153, P4, R213, UR20, RZ ;  /* 0x00000014d5990c10 */ /* 0x000fe4000ff9e0ff */
[----:B------:R-:W-:Y:S01]  /*c0e0*/  @P0 LEA.HI.X R157, R145, c[0x0][0x1cc], R132, 0x1, P5 ;  /* 0x00007300919d0a11 */ /* 0x000fe200028f0c84 */
[----:B------:R1:W-:Y:S01]  /*c0f0*/  @P0 LDGSTS.E.BYPASS.LTC128B.128 [R199+0x7100], [R158.64], !P3 ;  /* 0x071000009ec70fae */ /* 0x0003e2000d901d50 */
[----:B------:R-:W-:Y:S01]  /*c100*/  @P0 IADD3.X R152, R212, UR6, RZ, P4, !PT ;  /* 0x00000006d4980c10 */ /* 0x000fe2000a7fe4ff */
[----:B------:R-:W-:Y:S01]  /*c110*/  USHF.L.U32 UR6, UR13, 0x6, URZ ;  /* 0x000000060d067899 */ /* 0x000fe2000800063f */
[C---:B------:R-:W-:Y:S01]  /*c120*/  @P0 LEA R154, P4, R153.reuse, c[0x0][0x1c8], 0x1 ;  /* 0x00007200999a0a11 */ /* 0x040fe200078808ff */
[----:B------:R-:W-:Y:S01]  /*c130*/  HMMA.16816.F32.BF16 R32, R136, R142, R32 ;  /* 0x0000008e8820723c */ /* 0x000fe20000041820 */
[----:B------:R1:W-:Y:S02]  /*c140*/  @P0 LDGSTS.E.BYPASS.LTC128B.128 [R199+0x9100], [R156.64], !P2 ;  /* 0x091000009cc70fae */ /* 0x0003e4000d101d50 */
[----:B------:R-:W-:Y:S01]  /*c150*/  @P0 LEA.HI.X R155, R153, c[0x0][0x1cc], R152, 0x1, P4 ;  /* 0x00007300999b0a11 */ /* 0x000fe200020f0c98 */
[----:B------:R-:W-:Y:S02]  /*c160*/  IMAD.U32 R134, RZ, RZ, UR6 ;  /* 0x00000006ff867e24 */ /* 0x000fe4000f8e00ff */
[----:B------:R-:W2:Y:S03]  /*c170*/  SHFL.IDX PT, R132, R0, RZ, 0x1c1f ;  /* 0x001c1fff00847589 */ /* 0x000ea600000e0000 */
[----:B------:R-:W-:Y:S02]  /*c180*/  IADD3 R133, -R205, 0x1, -R134 ;  /* 0x00000001cd857810 */ /* 0x000fe40007ffe986 */
[----:B------:R1:W-:Y:S01]  /*c190*/  @P0 LDGSTS.E.BYPASS.LTC128B.128 [R199+0xb100], [R154.64], !P1 ;  /* 0x0b1000009ac70fae */ /* 0x0003e2000c901d50 */
[----:B------:R-:W-:Y:S02]  /*c1a0*/  PLOP3.LUT P0, PT, PT, PT, UP1, 0x40, 0x0 ;  /* 0x000000000000781c */ /* 0x000fe40003f0e818 */
[----:B------:R-:W-:Y:S02]  /*c1b0*/  IADD3 R133, R133, c[0x0][0x1d0], RZ ;  /* 0x0000740085857a10 */ /* 0x000fe40007ffe0ff */
[----:B------:R-:W0:Y:S02]  /*c1c0*/  LDGDEPBAR ;  /* 0x00000000000079af */ /* 0x000e240000000000 */
[----:B------:R-:W-:Y:S04]  /*c1d0*/  IADD3 R133, R133, -c[0x0][0x168], RZ ;  /* 0x80005a0085857a10 */ /* 0x000fe80007ffe0ff */
[C---:B------:R-:W-:Y:S02]  /*c1e0*/  IADD3 R135, R133.reuse, c[0x0][0x328], RZ ;  /* 0x0000ca0085877a10 */ /* 0x040fe40007ffe0ff */
[----:B------:R-:W-:Y:S03]  /*c1f0*/  IADD3 R133, R133, UR14, RZ ;  /* 0x0000000e85857c10 */ /* 0x000fe6000fffe0ff */
[--C-:B--2---:R-:W-:Y:S02]  /*c200*/  IMAD.IADD R139, R135, 0x1, R132.reuse ;  /* 0x00000001878b7824 */ /* 0x104fe400078e0284 */
        /* <DEDUP_REMOVED lines=16> */
.L_x_2847:
[----:B------:R-:W-:Y:S04]  /*c310*/  MOV R132, c[0x0][0x32c] ;  /* 0x0000cb0000847a02 */ /* 0x000fe80000000f00 */
[----:B------:R-:W-:Y:S11]  /*c320*/  ISETP.NE.AND P0, PT, R132, 0x1, PT ;  /* 0x000000018400780c */ /* 0x000ff60003f05270 */
[----:B------:R-:W-:Y:S02]  /*c330*/  @!UPT UIADD3 URZ, URZ, URZ, URZ ;  /* 0x0000003f3f3ff290 */ /* 0x000fe4000fffe03f */
[----:B------:R-:W-:Y:S05]  /*c340*/  @P0 IMAD.HI.U32 R132, R141, c[0x0][0x330], RZ ;  /* 0x0000cc008d840a27 */ /* 0x000fea00078e00ff */
[----:B------:R-:W-:Y:S02]  /*c350*/  @P0 SHF.R.U32.HI R141, RZ, c[0x0][0x334], R132 ;  /* 0x0000cd00ff8d0a19 */ /* 0x000fe40000011684 */
.L_x_2848:
[----:B------:R-:W-:Y:S05]  /*c360*/  BSYNC B0 ;  /* 0x0000000000007941 */ /* 0x000fea0003800000 */
.L_x_2846:
[----:B------:R-:W-:Y:S04]  /*c370*/  IMAD.MOV.U32 R132, RZ, RZ, c[0x0][0x32c] ;  /* 0x0000cb00ff847624 */ /* 0x000fe800078e00ff */
[----:B------:R-:W-:Y:S04]  /*c380*/  IMAD R132, R141, R132, -UR6 ;  /* 0x800000068d847e24 */ /* 0x000fe8000f8e0284 */
[----:B------:R-:W-:Y:S05]  /*c390*/  IMAD.IADD R134, R132, 0x1, -R205 ;  /* 0x0000000184867824 */ /* 0x000fea00078e0acd */
[----:B------:R-:W-:Y:S02]  /*c3a0*/  IADD3 R132, R134, c[0x0][0x32c], RZ ;  /* 0x0000cb0086847a10 */ /* 0x000fe40007ffe0ff */
[----:B------:R-:W-:Y:S02]  /*c3b0*/  IMNMX R137, R137, R134, !PT ;  /* 0x0000008689897217 */ /* 0x000fe40007800200 */
[----:B------:R-:W-:Y:S02]  /*c3c0*/  IMNMX R139, R139, R132, PT ;  /* 0x000000848b8b7217 */ /* 0x000fe40003800200 */
.L_x_2845:
[----:B------:R-:W-:Y:S06]  /*c3d0*/  UISETP.GT.AND UP0, UPT, UR13, -0x1, UPT ;  /* 0xffffffff0d00788c */ /* 0x000fec000bf04270 */
[----:B------:R-:W-:Y:S04]  /*c3e0*/  PLOP3.LUT P0, PT, PT, PT, UP0, 0x80, 0x0 ;  /* 0x000000000000781c */ /* 0x000fe80003f0f008 */
[C---:B------:R-:W-:Y:S02]  /*c3f0*/  ISETP.GT.AND P4, PT, R137.reuse, 0x1, P0 ;  /* 0x000000018900780c */ /* 0x040fe40000784270 */
[----:B------:R-:W-:Y:S02]  /*c400*/  ISETP.GT.AND P5, PT, R137, RZ, P0 ;  /* 0x000000ff8900720c */ /* 0x000fe400007a4270 */
[C---:B------:R-:W-:Y:S02]  /*c410*/  ISETP.LT.OR P4, PT, R139.reuse, 0x2, P4 ;  /* 0x000000028b00780c */ /* 0x040fe40002781670 */
[----:B------:R-:W-:Y:S02]  /*c420*/  ISETP.LT.OR P5, PT, R139, 0x1, P5 ;  /* 0x000000018b00780c */ /* 0x000fe40002fa1670 */
[----:B-1----:R-:W-:Y:S02]  /*c430*/  FSEL R150, R5, -INF , !P4 ;  /* 0xff80000005967808 */ /* 0x002fe40006000000 */
[C---:B------:R-:W-:Y:S02]  /*c440*/  ISETP.GT.AND P4, PT, R137.reuse, 0x10, P0 ;  /* 0x000000108900780c */ /* 0x040fe40000784270 */
[----:B------:R-:W-:Y:S02]  /*c450*/  ISETP.GT.AND P6, PT, R137, 0x8, P0 ;  /* 0x000000088900780c */ /* 0x000fe400007c4270 */
[----:B------:R-:W-:Y:S02]  /*c460*/  ISETP.LT.OR P4, PT, R139, 0x11, P4 ;  /* 0x000000118b00780c */ /* 0x000fe40002781670 */
[----:B------:R-:W-:Y:S02]  /*c470*/  FSEL R148, R4, -INF , !P5 ;  /* 0xff80000004947808 */ /* 0x000fe40006800000 */
[C---:B------:R-:W-:Y:S02]  /*c480*/  ISETP.GT.AND P5, PT, R137.reuse, 0x9, P0 ;  /* 0x000000098900780c */ /* 0x040fe400007a4270 */
[----:B------:R-:W-:Y:S02]  /*c490*/  FSEL R138, R12, -INF , !P4 ;  /* 0xff8000000c8a7808 */ /* 0x000fe40006000000 */
[----:B------:R-:W-:Y:S01]  /*c4a0*/  ISETP.GT.AND P4, PT, R137, 0x19, P0 ;  /* 0x000000198900780c */ /* 0x000fe20000784270 */
[----:B------:R-:W1:Y:S01]  /*c4b0*/  SHFL.IDX PT, R12, R0, 0x1, 0x1c1f ;  /* 0x003c1f00000c7f89 */ /* 0x000e6200000e0000 */
        /* <DEDUP_REMOVED lines=11> */
[----:B------:R-:W-:Y:S01]  /*c570*/  ISETP.LT.OR P4, PT, R139, 0x29, P4 ;  /* 0x000000298b00780c */ /* 0x000fe20002781670 */
[--C-:B-1----:R-:W-:Y:S01]  /*c580*/  IMAD.IADD R0, R135, 0x1, R12.reuse ;  /* 0x0000000187007824 */ /* 0x102fe200078e020c */
[----:B------:R-:W-:Y:S01]  /*c590*/  FSEL R136, R13, -INF , !P6 ;  /* 0xff8000000d887808 */ /* 0x000fe20007000000 */
[----:B------:R-:W-:Y:S01]  /*c5a0*/  IMAD.IADD R4, R133, 0x1, R12 ;  /* 0x0000000185047824 */ /* 0x000fe200078e020c */
        /* <DEDUP_REMOVED lines=39> */
.L_x_2851:
[----:B------:R-:W-:Y:S04]  /*c820*/  MOV R5, c[0x0][0x32c] ;  /* 0x0000cb0000057a02 */ /* 0x000fe80000000f00 */
[----:B------:R-:W-:Y:S11]  /*c830*/  ISETP.NE.AND P4, PT, R5, 0x1, PT ;  /* 0x000000010500780c */ /* 0x000ff60003f85270 */
[----:B------:R-:W-:Y:S02]  /*c840*/  @!UPT UIADD3 URZ, URZ, URZ, URZ ;  /* 0x0000003f3f3ff290 */ /* 0x000fe4000fffe03f */
[----:B------:R-:W-:Y:S05]  /*c850*/  @P4 IMAD.HI.U32 R5, R12, c[0x0][0x330], RZ ;  /* 0x0000cc000c054a27 */ /* 0x000fea00078e00ff */
[----:B------:R-:W-:Y:S02]  /*c860*/  @P4 SHF.R.U32.HI R12, RZ, c[0x0][0x334], R5 ;  /* 0x0000cd00ff0c4a19 */ /* 0x000fe40000011605 */
.L_x_2852:
[----:B------:R-:W-:Y:S05]  /*c870*/  BSYNC B0 ;  /* 0x0000000000007941 */ /* 0x000fea0003800000 */
.L_x_2850:
[----:B------:R-:W-:Y:S04]  /*c880*/  IMAD.MOV.U32 R5, RZ, RZ, c[0x0][0x32c] ;  /* 0x0000cb00ff057624 */ /* 0x000fe800078e00ff */
[----:B------:R-:W-:Y:S04]  /*c890*/  IMAD R12, R12, R5, -UR6 ;  /* 0x800000060c0c7e24 */ /* 0x000fe8000f8e0205 */
[----:B------:R-:W-:Y:S05]  /*c8a0*/  IMAD.IADD R9, R12, 0x1, -R205 ;  /* 0x000000010c097824 */ /* 0x000fea00078e0acd */
[----:B------:R-:W-:Y:S02]  /*c8b0*/  IADD3 R5, R9, c[0x0][0x32c], RZ ;  /* 0x0000cb0009057a10 */ /* 0x000fe40007ffe0ff */
[----:B------:R-:W-:Y:S02]  /*c8c0*/  IMNMX R4, R4, R9, !PT ;  /* 0x0000000904047217 */ /* 0x000fe40007800200 */
[----:B------:R-:W-:Y:S02]  /*c8d0*/  IMNMX R0, R0, R5, PT ;  /* 0x0000000500007217 */ /* 0x000fe40003800200 */
.L_x_2849:
        /* <DEDUP_REMOVED lines=9> */
[----:B------:R-:W-:Y:S02]  /*c970*/  FSEL R21, R6, -INF , !P6 ;  /* 0xff80000006157808 */ /* 0x000fe40007000000 */
[----:B------:R-:W-:Y:S02]  /*c980*/  FMNMX.FTZ R5, R138, R5, !PT ;  /* 0x000000058a057209 */ /* 0x000fe40007810000 */
[----:B------:R-:W-:Y:S02]  /*c990*/  ISETP.LT.OR P5, PT, R0, 0x2, P5 ;  /* 0x000000020000780c */ /* 0x000fe40002fa1670 */
[----:B------:R-:W-:Y:S02]  /*c9a0*/  FMNMX.FTZ R5, R136, R5, !PT ;  /* 0x0000000588057209 */ /* 0x000fe40007810000 */
[----:B------:R-:W-:Y:S02]  /*c9b0*/  ISETP.GT.AND P4, PT, R4, 0x8, P0 ;  /* 0x000000080400780c */ /* 0x000fe40000784270 */
        /* <DEDUP_REMOVED lines=8> */
[----:B------:R-:W-:Y:S02]  /*ca40*/  ISETP.LT.OR P6, PT, R0, 0xa, P6 ;  /* 0x0000000a0000780c */ /* 0x000fe400037c1670 */
[----:B------:R-:W-:Y:S02]  /*ca50*/  FSEL R9, R10, -INF , !P4 ;  /* 0xff8000000a097808 */ /* 0x000fe40006000000 */
[----:B------:R-:W-:Y:S02]  /*ca60*/  ISETP.GT.AND P4, PT, R4, 0x11, P0 ;  /* 0x000000110400780c */ /* 0x000fe40000784270 */
[----:B------:R-:W-:Y:S02]  /*ca70*/  FMNMX.FTZ R5, R166, R5, !PT ;  /* 0x00000005a6057209 */ /* 0x000fe40007810000 */
        /* <DEDUP_REMOVED lines=8> */
[----:B------:R-:W-:Y:S02]  /*cb00*/  FMNMX.FTZ R10, R162, R5, !PT ;  /* 0x00000005a20a7209 */ /* 0x000fe40007810000 */
[C---:B------:R-:W-:Y:S02]  /*cb10*/  ISETP.GT.AND P5, PT, R4.reuse, 0x18, P0 ;  /* 0x000000180400780c */ /* 0x040fe400007a4270 */
[----:B------:R-:W-:Y:S02]  /*cb20*/  ISETP.GT.AND P4, PT, R4, 0x19, P0 ;  /* 0x000000190400780c */ /* 0x000fe40000784270 */
[----:B------:R-:W-:Y:S02]  /*cb30*/  FMNMX.FTZ R6, R11, R6, !PT ;  /* 0x000000060b067209 */ /* 0x000fe40007810000 */
[----:B------:R-:W-:Y:S02]  /*cb40*/  FMNMX.FTZ R5, R147, R10, !PT ;  /* 0x0000000a93057209 */ /* 0x000fe40007810000 */
[----:B------:R-:W-:Y:S02]  /*cb50*/  FMNMX.FTZ R10, R137, R6, !PT ;  /* 0x00000006890a7209 */ /* 0x000fe40007810000 */
[C---:B------:R-:W-:Y:S02]  /*cb60*/  ISETP.LT.OR P5, PT, R0.reuse, 0x19, P5 ;  /* 0x000000190000780c */ /* 0x040fe40002fa1670 */
[----:B------:R-:W-:Y:S02]  /*cb70*/  ISETP.LT.OR P4, PT, R0, 0x1a, P4 ;  /* 0x0000001a0000780c */ /* 0x000fe40002781670 */
[----:B------:R-:W-:Y:S02]  /*cb80*/  FSEL R33, R18, -INF , !P5 ;  /* 0xff80000012217808 */ /* 0x000fe40006800000 */
[----:B------:R-:W-:Y:S02]  /*cb90*/  FSEL R133, R19, -INF , !P4 ;  /* 0xff80000013857808 */ /* 0x000fe40006000000 */
[----:B------:R-:W-:Y:S02]  /*cba0*/  FMNMX.FTZ R10, R135, R10, !PT ;  /* 0x0000000a870a7209 */ /* 0x000fe40007810000 */
[C---:B------:R-:W-:Y:S02]  /*cbb0*/  ISETP.GT.AND P4, PT, R4.reuse, 0x20, P0 ;  /* 0x000000200400780c */ /* 0x040fe40000784270 */
[----:B------:R-:W-:Y:S02]  /*cbc0*/  FMNMX.FTZ R10, R33, R10, !PT ;  /* 0x0000000a210a7209 */ /* 0x000fe40007810000 */
[----:B------:R-:W-:Y:S02]  /*cbd0*/  ISETP.GT.AND P6, PT, R4, 0x21, P0 ;  /* 0x000000210400780c */ /* 0x000fe400007c4270 */
[----:B------:R-:W-:Y:S02]  /*cbe0*/  ISETP.LT.OR P4, PT, R0, 0x21, P4 ;  /* 0x000000210000780c */ /* 0x000fe40002781670 */
[----:B------:R-:W-:Y:S02]  /*cbf0*/  FMNMX.FTZ R10, R133, R10, !PT ;  /* 0x0000000a850a7209 */ /* 0x000fe40007810000 */
[----:B------:R-:W-:Y:S02]  /*cc00*/  FSEL R171, R22, -INF , !P4 ;  /* 0xff80000016ab7808 */ /* 0x000fe40006000000 */
[----:B------:R-:W-:Y:S02]  /*cc10*/  ISETP.GT.AND P5, PT, R4, 0x28, P0 ;  /* 0x000000280400780c */ /* 0x000fe400007a4270 */
[----:B------:R-:W-:Y:S02]  /*cc20*/  ISETP.LT.OR P6, PT, R0, 0x22, P6 ;  /* 0x000000220000780c */ /* 0x000fe400037c1670 */
[----:B------:R-:W-:Y:S02]  /*cc30*/  ISETP.GT.AND P4, PT, R4, 0x29, P0 ;  /* 0x000000290400780c */ /* 0x000fe40000784270 */
[----:B------:R-:W-:Y:S02]  /*cc40*/  FSEL R169, R23, -INF , !P6 ;  /* 0xff80000017a97808 */ /* 0x000fe40007000000 */
[----:B------:R-:W-:Y:S02]  /*cc50*/  ISETP.LT.OR P5, PT, R0, 0x29, P5 ;  /* 0x000000290000780c */ /* 0x000fe40002fa1670 */
[----:B------:R-:W-:Y:S02]  /*cc60*/  FMNMX.FTZ R10, R171, R10, !PT ;  /* 0x0000000aab0a7209 */ /* 0x000fe40007810000 */
[----:B------:R-:W-:Y:S02]  /*cc70*/  FSEL R167, R26, -INF , !P5 ;  /* 0xff8000001aa77808 */ /* 0x000fe40006800000 */
[----:B------:R-:W-:Y:S02]  /*cc80*/  ISETP.LT.OR P4, PT, R0, 0x2a, P4 ;  /* 0x0000002a0000780c */ /* 0x000fe40002781670 */
[C---:B------:R-:W-:Y:S02]  /*cc90*/  ISETP.GT.AND P6, PT, R4.reuse, 0x30, P0 ;  /* 0x000000300400780c */ /* 0x040fe400007c4270 */
[----:B------:R-:W-:Y:S02]  /*cca0*/  FMNMX.FTZ R10, R169, R10, !PT ;  /* 0x0000000aa90a7209 */ /* 0x000fe40007810000 */
[----:B------:R-:W-:Y:S02]  /*ccb0*/  FSEL R165, R27, -INF , !P4 ;  /* 0xff8000001ba57808 */ /* 0x000fe40006000000 */
[----:B------:R-:W-:Y:S01]  /*ccc0*/  ISETP.GT.AND P5, PT, R4, 0x31, P0 ;  /* 0x000000310400780c */ /* 0x000fe200007a4270 */
[----:B------:R-:W-:Y:S01]  /*ccd0*/  LDSM.16.MT88.4 R24, [R190+0x100] ;  /* 0x00010000be18783b */ /* 0x000fe20000004200 */
        /* <DEDUP_REMOVED lines=9> */
[----:B------:R-:W-:Y:S01]  /*cd70*/  ISETP.GT.AND P0, PT, R4, 0x39, P0 ;  /* 0x000000390400780c */ /* 0x000fe20000704270 */
[----:B------:R-:W-:Y:S01]  /*cd80*/  LDSM.16.MT88.4 R28, [R189+0x100] ;  /* 0x00010000bd1c783b */ /* 0x000fe20000004200 */
[----:B------:R-:W-:Y:S02]  /*cd90*/  FMNMX.FTZ R4, R145, R10, !PT ;  /* 0x0000000a91047209 */ /* 0x000fe40007810000 */
[----:B------:R-:W-:Y:S02]  /*cda0*/  ISETP.LT.OR P4, PT, R0, 0x39, P4 ;  /* 0x000000390000780c */ /* 0x000fe40002781670 */
[----:B------:R-:W-:Y:S02]  /*cdb0*/  FMNMX.FTZ R6, R142, R5, !PT ;  /* 0x000000058e067209 */ /* 0x000fe40007810000 */
[----:B------:R-:W-:Y:S02]  /*cdc0*/  FSEL R141, R34, -INF , !P4 ;  /* 0xff800000228d7808 */ /* 0x000fe40006000000 */
[----:B------:R-:W-:Y:S01]  /*cdd0*/  ISETP.LT.OR P0, PT, R0, 0x3a, P0 ;  /* 0x0000003a0000780c */ /* 0x000fe20000701670 */
[----:B------:R-:W1:Y:S01]  /*cde0*/  SHFL.BFLY PT, R5, R6, 0x2, 0x1f ;  /* 0x0c401f0006057f89 */ /* 0x000e6200000e0000 */
[----:B------:R-:W-:Y:S02]  /*cdf0*/  FMNMX.FTZ R0, R143, R4, !PT ;  /* 0x000000048f007209 */ /* 0x000fe40007810000 */
[----:B------:R-:W-:Y:S02]  /*ce00*/  FSEL R13, R35, -INF , !P0 ;  /* 0xff800000230d7808 */ /* 0x000fe40004000000 */
[----:B------:R-:W-:Y:S04]  /*ce10*/  FMNMX.FTZ R0, R141, R0, !PT ;  /* 0x000000008d007209 */ /* 0x000fe80007810000 */
[----:B------:R-:W-:Y:S05]  /*ce20*/  FMNMX.FTZ R7, R13, R0, !PT ;  /* 0x000000000d077209 */ /* 0x000fea0007810000 */
[----:B------:R-:W2:Y:S01]  /*ce30*/  SHFL.BFLY PT, R4, R7, 0x2, 0x1f ;  /* 0x0c401f0007047f89 */ /* 0x000ea200000e0000 */
[----:B-1----:R-:W-:Y:S07]  /*ce40*/  FMNMX.FTZ R6, R6, R5, !PT ;  /* 0x0000000506067209 */ /* 0x002fee0007810000 */
[----:B------:R-:W1:Y:S01]  /*ce50*/  SHFL.BFLY PT, R15, R6, 0x1, 0x1f ;  /* 0x0c201f00060f7f89 */ /* 0x000e6200000e0000 */
[----:B--2---:R-:W-:Y:S07]  /*ce60*/  FMNMX.FTZ R5, R7, R4, !PT ;  /* 0x0000000407057209 */ /* 0x004fee0007810000 */
[----:B------:R-:W2:Y:S01]  /*ce70*/  SHFL.BFLY PT, R12, R5, 0x1, 0x1f ;  /* 0x0c201f00050c7f89 */ /* 0x000ea200000e0000 */
[----:B-1----:R-:W-:Y:S04]  /*ce80*/  FMNMX.FTZ R0, R6, R15, !PT ;  /* 0x0000000f06007209 */ /* 0x002fe80007810000 */
[C---:B------:R-:W-:Y:S01]  /*ce90*/  FSETP.NEU.FTZ.AND P0, PT, R0.reuse, -INF , PT ;  /* 0xff8000000000780b */ /* 0x040fe20003f1d000 */
[C---:B------:R-:W-:Y:S03]  /*cea0*/  FMUL.FTZ R155, R0.reuse, c[0x0][0x2d0] ;  /* 0x0000b400009b7a20 */ /* 0x040fe60000410000 */
[----:B------:R-:W-:Y:S02]  /*ceb0*/  FSEL R4, R0, RZ, P0 ;  /* 0x000000ff00047208 */ /* 0x000fe40000000000 */
[----:B------:R-:W-:Y:S03]  /*cec0*/  FSEL R155, R155, RZ, P0 ;  /* 0x000000ff9b9b7208 */ /* 0x000fe60000000000 */
[----:B------:R-:W-:Y:S01]  /*ced0*/  FADD.FTZ R3, -R4, R3 ;  /* 0x0000000304037221 */ /* 0x000fe20000010100 */
[----:B--2---:R-:W-:Y:S01]  /*cee0*/  FMNMX.FTZ R12, R5, R12, !PT ;  /* 0x0000000c050c7209 */ /* 0x004fe20007810000 */
[--C-:B------:R-:W-:Y:S02]  /*cef0*/  FFMA.FTZ R14, R140, c[0x0][0x2d0], -R155.reuse ;  /* 0x0000b4008c0e7a23 */ /* 0x100fe4000001089b */
[--C-:B------:R-:W-:Y:S01]  /*cf00*/  FFMA.FTZ R148, R148, c[0x0][0x2d0], -R155.reuse ;  /* 0x0000b40094947a23 */ /* 0x100fe2000001089b */
[C---:B------:R-:W-:Y:S01]  /*cf10*/  FSETP.NEU.FTZ.AND P0, PT, R12.reuse, -INF , PT ;  /* 0xff8000000c00780b */ /* 0x040fe20003f1d000 */
[----:B------:R-:W-:Y:S02]  /*cf20*/  FMUL.FTZ R140, R12, c[0x0][0x2d0] ;  /* 0x0000b4000c8c7a20 */ /* 0x000fe40000410000 */
[--C-:B------:R-:W-:Y:S01]  /*cf30*/  FFMA.FTZ R15, R150, c[0x0][0x2d0], -R155.reuse ;  /* 0x0000b400960f7a23 */ /* 0x100fe2000001089b */
[----:B------:R-:W-:Y:S01]  /*cf40*/  FSEL R5, R12, RZ, P0 ;  /* 0x000000ff0c057208 */ /* 0x000fe20000000000 */
[--C-:B------:R-:W-:Y:S01]  /*cf50*/  FFMA.FTZ R149, R8, c[0x0][0x2d0], -R155.reuse ;  /* 0x0000b40008957a23 */ /* 0x100fe2000001089b */
[----:B------:R-:W-:Y:S01]  /*cf60*/  FSEL R140, R140, RZ, P0 ;  /* 0x000000ff8c8c7208 */ /* 0x000fe20000000000 */
[----:B------:R-:W-:Y:S01]  /*cf70*/  FMUL.FTZ R6, R3, c[0x0][0x2d0] ;  /* 0x0000b40003067a20 */ /* 0x000fe20000410000 */
[----:B------:R-:W-:Y:S01]  /*cf80*/  MUFU.EX2 R148, R148 ;  /* 0x0000009400947308 */ /* 0x000fe20000000800 */
[----:B------:R-:W-:Y:S01]  /*cf90*/  FADD.FTZ R5, -R5, R2 ;  /* 0x0000000205057221 */ /* 0x000fe20000010100 */
[----:B------:R-:W-:Y:S01]  /*cfa0*/  PLOP3.LUT P0, PT, PT, PT, UP0, 0x80, 0x0 ;  /* 0x000000000000781c */ /* 0x000fe20003f0f008 */
[--C-:B------:R-:W-:Y:S02]  /*cfb0*/  FFMA.FTZ R153, R21, c[0x0][0x2d0], -R140.reuse ;  /* 0x0000b40015997a23 */ /* 0x100fe4000001088c */
[----:B------:R-:W1:Y:S01]  /*cfc0*/  LDSM.16.MT88.4 R20, [R195+0x100] ;  /* 0x00010000c314783b */ /* 0x000e620000004200 */
[--C-:B------:R-:W-:Y:S02]  /*cfd0*/  FFMA.FTZ R152, R17, c[0x0][0x2d0], -R140.reuse ;  /* 0x0000b40011987a23 */ /* 0x100fe4000001088c */
[--C-:B------:R-:W-:Y:S02]  /*cfe0*/  FFMA.FTZ R151, R9, c[0x0][0x2d0], -R140.reuse ;  /* 0x0000b40009977a23 */ /* 0x100fe4000001088c */
[--C-:B------:R-:W-:Y:S01]  /*cff0*/  FFMA.FTZ R150, R11, c[0x0][0x2d0], -R140.reuse ;  /* 0x0000b4000b967a23 */ /* 0x100fe2000001088c */
[----:B------:R-:W2:Y:S01]  /*d000*/  MUFU.EX2 R3, R6 ;  /* 0x0000000600037308 */ /* 0x000ea20000000800 */
[----:B------:R-:W-:Y:S02]  /*d010*/  FMUL.FTZ R2, R5, c[0x0][0x2d0] ;  /* 0x0000b40005027a20 */ /* 0x000fe40000410000 */
[--C-:B------:R-:W-:Y:S02]  /*d020*/  FFMA.FTZ R154, R138, c[0x0][0x2d0], -R155.reuse ;  /* 0x0000b4008a9a7a23 */ /* 0x100fe4000001089b */
[--C-:B------:R-:W-:Y:S02]  /*d030*/  FFMA.FTZ R157, R136, c[0x0][0x2d0], -R155.reuse ;  /* 0x0000b400889d7a23 */ /* 0x100fe4000001089b */
[--C-:B------:R-:W-:Y:S02]  /*d040*/  FFMA.FTZ R156, R134, c[0x0][0x2d0], -R155.reuse ;  /* 0x0000b400869c7a23 */ /* 0x100fe4000001089b */
[--C-:B------:R-:W-:Y:S01]  /*d050*/  FFMA.FTZ R159, R132, c[0x0][0x2d0], -R155.reuse ;  /* 0x0000b400849f7a23 */ /* 0x100fe2000001089b */
[----:B------:R-:W3:Y:S01]  /*d060*/  MUFU.EX2 R2, R2 ;  /* 0x0000000200027308 */ /* 0x000ee20000000800 */
[--C-:B------:R-:W-:Y:S02]  /*d070*/  FFMA.FTZ R158, R137, c[0x0][0x2d0], -R140.reuse ;  /* 0x0000b400899e7a23 */ /* 0x100fe4000001088c */
[----:B------:R-:W-:Y:S01]  /*d080*/  LDSM.16.MT88.4 R136, [R189+0x2900] ;  /* 0x00290000bd88783b */ /* 0x000fe20000004200 */
[--C-:B------:R-:W-:Y:S02]  /*d090*/  FFMA.FTZ R161, R135, c[0x0][0x2d0], -R140.reuse ;  /* 0x0000b40087a17a23 */ /* 0x100fe4000001088c */
[--C-:B------:R-:W-:Y:S02]  /*d0a0*/  FFMA.FTZ R160, R33, c[0x0][0x2d0], -R140.reuse ;  /* 0x0000b40021a07a23 */ /* 0x100fe4000001088c */
[--C-:B------:R-:W-:Y:S02]  /*d0b0*/  FFMA.FTZ R163, R133, c[0x0][0x2d0], -R140.reuse ;  /* 0x0000b40085a37a23 */ /* 0x100fe4000001088c */
[----:B------:R-:W4:Y:S01]  /*d0c0*/  MUFU.EX2 R15, R15 ;  /* 0x0000000f000f7308 */ /* 0x000f220000000800 */
[----:B------:R-:W-:Y:S01]  /*d0d0*/  LDSM.16.MT88.4 R32, [R190+0x900] ;  /* 0x00090000be20783b */ /* 0x000fe20000004200 */
[--C-:B------:R-:W-:Y:S02]  /*d0e0*/  FFMA.FTZ R170, R146, c[0x0][0x2d0], -R155.reuse ;  /* 0x0000b40092aa7a23 */ /* 0x100fe4000001089b */
[C---:B--2---:R-:W-:Y:S02]  /*d0f0*/  FMUL.FTZ R4, R3.reuse, R128 ;  /* 0x0000008003047220 */ /* 0x044fe40000410000 */
[C---:B------:R-:W-:Y:S02]  /*d100*/  FMUL.FTZ R5, R3.reuse, R129 ;  /* 0x0000008103057220 */ /* 0x040fe40000410000 */
[C---:B------:R-:W-:Y:S01]  /*d110*/  FMUL.FTZ R8, R3.reuse, R124 ;  /* 0x0000007c03087220 */ /* 0x040fe20000410000 */
[----:B------:R-:W-:Y:S01]  /*d120*/  LDSM.16.MT88.4 R132, [R190+0x2900] ;  /* 0x00290000be84783b */ /* 0x000fe20000004200 */
[----:B------:R-:W-:Y:S01]  /*d130*/  MUFU.EX2 R14, R14 ;  /* 0x0000000e000e7308 */ /* 0x000fe20000000800 */
[C---:B------:R-:W-:Y:S02]  /*d140*/  FMUL.FTZ R9, R3.reuse, R125 ;  /* 0x0000007d03097220 */ /* 0x040fe40000410000 */
[C---:B------:R-:W-:Y:S02]  /*d150*/  FMUL.FTZ R100, R3.reuse, R100 ;  /* 0x0000006403647220 */ /* 0x040fe40000410000 */
[C---:B---3--:R-:W-:Y:S02]  /*d160*/  FMUL.FTZ R6, R2.reuse, R130 ;  /* 0x0000008202067220 */ /* 0x048fe40000410000 */
[C---:B------:R-:W-:Y:S02]  /*d170*/  FMUL.FTZ R7, R2.reuse, R131 ;  /* 0x0000008302077220 */ /* 0x040fe40000410000 */
[C---:B------:R-:W-:Y:S01]  /*d180*/  FMUL.FTZ R10, R2.reuse, R126 ;  /* 0x0000007e020a7220 */ /* 0x040fe20000410000 */
[----:B------:R-:W2:Y:S01]  /*d190*/  MUFU.EX2 R149, R149 ;  /* 0x0000009500957308 */ /* 0x000ea20000000800 */
[C---:B------:R-:W-:Y:S01]  /*d1a0*/  FMUL.FTZ R11, R2.reuse, R127 ;  /* 0x0000007f020b7220 */ /* 0x040fe20000410000 */
[----:B------:R-:W-:Y:S01]  /*d1b0*/  LDSM.16.MT88.4 R128, [R195+0x2900] ;  /* 0x00290000c380783b */ /* 0x000fe20000004200 */
[----:B------:R-:W-:Y:S01]  /*d1c0*/  FMUL.FTZ R101, R3, R101 ;  /* 0x0000006503657220 */ /* 0x000fe20000410000 */
[----:B----4-:R-:W-:Y:S01]  /*d1d0*/  F2FP.BF16.PACK_AB R16, R15, R148 ;  /* 0x000000940f10723e */ /* 0x010fe200000010ff */
        /* <DEDUP_REMOVED lines=9> */
[----:B------:R-:W-:Y:S01]  /*d270*/  FMUL.FTZ R109, R3, R109 ;  /* 0x0000006d036d7220 */ /* 0x000fe20000410000 */
[----:B------:R-:W3:Y:S01]  /*d280*/  MUFU.EX2 R152, R152 ;  /* 0x0000009800987308 */ /* 0x000ee20000000800 */
[C---:B------:R-:W-:Y:S02]  /*d290*/  FMUL.FTZ R110, R2.reuse, R110 ;  /* 0x0000006e026e7220 */ /* 0x040fe40000410000 */
[C---:B------:R-:W-:Y:S01]  /*d2a0*/  FMUL.FTZ R111, R2.reuse, R111 ;  /* 0x0000006f026f7220 */ /* 0x040fe20000410000 */
[----:B--2---:R-:W-:Y:S01]  /*d2b0*/  F2FP.BF16.PACK_AB R18, R149, R14 ;  /* 0x0000000e9512723e */ /* 0x004fe200000010ff */
[--C-:B------:R-:W-:Y:S02]  /*d2c0*/  FFMA.FTZ R174, R145, c[0x0][0x2d0], -R140.reuse ;  /* 0x0000b40091ae7a23 */ /* 0x100fe4000001088c */
[--C-:B------:R-:W-:Y:S02]  /*d2d0*/  FFMA.FTZ R221, R143, c[0x0][0x2d0], -R140.reuse ;  /* 0x0000b4008fdd7a23 */ /* 0x100fe4000001088c */
[--C-:B------:R-:W-:Y:S01]  /*d2e0*/  FFMA.FTZ R220, R141, c[0x0][0x2d0], -R140.reuse ;  /* 0x0000b4008ddc7a23 */ /* 0x100fe2000001088c */
        /* <DEDUP_REMOVED lines=20> */
[----:B------:R-:W-:Y:S02]  /*d430*/  FMUL.FTZ R39, R2, R39 ;  /* 0x0000002702277220 */ /* 0x000fe40000410000 */
[C---:B------:R-:W-:Y:S01]  /*d440*/  FMUL.FTZ R40, R3.reuse, R40 ;  /* 0x0000002803287220 */ /* 0x040fe20000410000 */
[----:B--2---:R-:W-:Y:S01]  /*d450*/  F2FP.BF16.PACK_AB R19, R150, R151 ;  /* 0x000000979613723e */ /* 0x004fe200000010ff */
[C---:B------:R-:W-:Y:S02]  /*d460*/  FMUL.FTZ R41, R3.reuse, R41 ;  /* 0x0000002903297220 */ /* 0x040fe40000410000 */
[C---:B------:R-:W-:Y:S02]  /*d470*/  FMUL.FTZ R42, R2.reuse, R42 ;  /* 0x0000002a022a7220 */ /* 0x040fe40000410000 */
[C---:B------:R-:W-:Y:S01]  /*d480*/  FMUL.FTZ R43, R2.reuse, R43 ;  /* 0x0000002b022b7220 */ /* 0x040fe20000410000 */
[----:B------:R-:W-:Y:S01]  /*d490*/  MUFU.EX2 R156, R156 ;  /* 0x0000009c009c7308 */ /* 0x000fe20000000800 */
[C---:B-1----:R-:W-:Y:S05]  /*d4a0*/  HMMA.16816.F32.BF16 R4, R16.reuse, R20, R4 ;  /* 0x000000141004723c */ /* 0x042fea0000041804 */
[C---:B------:R-:W-:Y:S02]  /*d4b0*/  FMUL.FTZ R44, R3.reuse, R44 ;  /* 0x0000002c032c7220 */ /* 0x040fe40000410000 */
[C---:B------:R-:W-:Y:S01]  /*d4c0*/  FMUL.FTZ R45, R3.reuse, R45 ;  /* 0x0000002d032d7220 */ /* 0x040fe20000410000 */
[C---:B------:R-:W-:Y:S01]  /*d4d0*/  HMMA.16816.F32.BF16 R8, R16.reuse, R22, R8 ;  /* 0x000000161008723c */ /* 0x040fe20000041808 */
[----:B------:R-:W1:Y:S01]  /*d4e0*/  LDSM.16.MT88.4 R20, [R188+0x100] ;  /* 0x00010000bc14783b */ /* 0x000e620000004200 */
[----:B------:R-:W2:Y:S02]  /*d4f0*/  MUFU.EX2 R159, R159 ;  /* 0x0000009f009f7308 */ /* 0x000ea40000000800 */
[C---:B------:R-:W-:Y:S02]  /*d500*/  FMUL.FTZ R46, R2.reuse, R46 ;  /* 0x0000002e022e7220 */ /* 0x040fe40000410000 */
[C---:B------:R-:W-:Y:S02]  /*d510*/  FMUL.FTZ R47, R2.reuse, R47 ;  /* 0x0000002f022f7220 */ /* 0x040fe40000410000 */
[C---:B------:R-:W-:Y:S04]  /*d520*/  HMMA.16816.F32.BF16 R100, R16.reuse, R24, R100 ;  /* 0x000000181064723c */ /* 0x040fe80000041864 */
[C---:B------:R-:W-:Y:S01]  /*d530*/  FMUL.FTZ R48, R3.reuse, R48 ;  /* 0x0000003003307220 */ /* 0x040fe20000410000 */
[----:B------:R-:W-:Y:S01]  /*d540*/  MUFU.EX2 R158, R158 ;  /* 0x0000009e009e7308 */ /* 0x000fe20000000800 */
[C---:B------:R-:W-:Y:S02]  /*d550*/  FMUL.FTZ R49, R3.reuse, R49 ;  /* 0x0000003103317220 */ /* 0x040fe40000410000 */
[C---:B------:R-:W-:Y:S01]  /*d560*/  HMMA.16816.F32.BF16 R104, R16.reuse, R26, R104 ;  /* 0x0000001a1068723c */ /* 0x040fe20000041868 */
[----:B------:R-:W4:Y:S03]  /*d570*/  LDSM.16.MT88.4 R24, [R195+0x2100] ;  /* 0x00210000c318783b */ /* 0x000f260000004200 */
[C---:B------:R-:W-:Y:S02]  /*d580*/  FMUL.FTZ R50, R2.reuse, R50 ;  /* 0x0000003202327220 */ /* 0x040fe40000410000 */
[C---:B------:R-:W-:Y:S01]  /*d590*/  FMUL.FTZ R51, R2.reuse, R51 ;  /* 0x0000003302337220 */ /* 0x040fe20000410000 */
[----:B------:R-:W5:Y:S01]  /*d5a0*/  MUFU.EX2 R161, R161 ;  /* 0x000000a100a17308 */ /* 0x000f620000000800 */
[C---:B------:R-:W-:Y:S04]  /*d5b0*/  HMMA.16816.F32.BF16 R108, R16.reuse, R28, R108 ;  /* 0x0000001c106c723c */ /* 0x040fe8000004186c */
[C---:B------:R-:W-:Y:S02]  /*d5c0*/  FMUL.FTZ R52, R3.reuse, R52 ;  /* 0x0000003403347220 */ /* 0x040fe40000410000 */
[C---:B------:R-:W-:Y:S02]  /*d5d0*/  FMUL.FTZ R53, R3.reuse, R53 ;  /* 0x0000003503357220 */ /* 0x040fe40000410000 */
[C---:B------:R-:W-:Y:S01]  /*d5e0*/  HMMA.16816.F32.BF16 R112, R16.reuse, R30, R112 ;  /* 0x0000001e1070723c */ /* 0x040fe20000041870 */
[----:B------:R-:W2:Y:S01]  /*d5f0*/  LDSM.16.MT88.4 R28, [R190+0x2100] ;  /* 0x00210000be1c783b */ /* 0x000ea20000004200 */
[----:B------:R-:W-:Y:S02]  /*d600*/  MUFU.EX2 R160, R160 ;  /* 0x000000a000a07308 */ /* 0x000fe40000000800 */
[C---:B------:R-:W-:Y:S02]  /*d610*/  FMUL.FTZ R54, R2.reuse, R54 ;  /* 0x0000003602367220 */ /* 0x040fe40000410000 */
[C---:B------:R-:W-:Y:S02]  /*d620*/  FMUL.FTZ R55, R2.reuse, R55 ;  /* 0x0000003702377220 */ /* 0x040fe40000410000 */
[C---:B------:R-:W-:Y:S01]  /*d630*/  FMUL.FTZ R56, R3.reuse, R56 ;  /* 0x0000003803387220 */ /* 0x040fe20000410000 */
[C---:B-1----:R-:W-:Y:S03]  /*d640*/  HMMA.16816.F32.BF16 R116, R16.reuse, R20, R116 ;  /* 0x000000141074723c */ /* 0x042fe60000041874 */
[C---:B------:R-:W-:Y:S01]  /*d650*/  FMUL.FTZ R57, R3.reuse, R57 ;  /* 0x0000003903397220 */ /* 0x040fe20000410000 */
[----:B------:R-:W1:Y:S01]  /*d660*/  MUFU.EX2 R163, R163 ;  /* 0x000000a300a37308 */ /* 0x000e620000000800 */
[C---:B------:R-:W-:Y:S02]  /*d670*/  FMUL.FTZ R58, R2.reuse, R58 ;  /* 0x0000003a023a7220 */ /* 0x040fe40000410000 */
[C---:B------:R-:W-:Y:S01]  /*d680*/  FMUL.FTZ R59, R2.reuse, R59 ;  /* 0x0000003b023b7220 */ /* 0x040fe20000410000 */
        /* <DEDUP_REMOVED lines=12> */
[C---:B------:R-:W-:Y:S02]  /*d750*/  FMUL.FTZ R65, R3.reuse, R65 ;  /* 0x0000004103417220 */ /* 0x040fe40000410000 */
[C---:B--2---:R-:W-:Y:S04]  /*d760*/  HMMA.16816.F32.BF16 R44, R16.reuse, R28, R44 ;  /* 0x0000001c102c723c */ /* 0x044fe8000004182c */
[C---:B------:R-:W-:Y:S01]  /*d770*/  FMUL.FTZ R66, R2.reuse, R66 ;  /* 0x0000004202427220 */ /* 0x040fe20000410000 */
[----:B------:R-:W-:Y:S01]  /*d780*/  MUFU.EX2 R221, R221 ;  /* 0x000000dd00dd7308 */ /* 0x000fe20000000800 */
[C---:B------:R-:W-:Y:S02]  /*d790*/  FMUL.FTZ R67, R2.reuse, R67 ;  /* 0x0000004302437220 */ /* 0x040fe40000410000 */
[C---:B------:R-:W-:Y:S01]  /*d7a0*/  HMMA.16816.F32.BF16 R48, R16.reuse, R30, R48 ;  /* 0x0000001e1030723c */ /* 0x040fe20000041830 */
[----:B------:R-:W2:Y:S03]  /*d7b0*/  LDSM.16.MT88.4 R28, [R195+0x4100] ;  /* 0x00410000c31c783b */ /* 0x000ea60000004200 */
[C---:B------:R-:W-:Y:S02]  /*d7c0*/  FMUL.FTZ R68, R3.reuse, R68 ;  /* 0x0000004403447220 */ /* 0x040fe40000410000 */
[C---:B------:R-:W-:Y:S01]  /*d7d0*/  FMUL.FTZ R69, R3.reuse, R69 ;  /* 0x0000004503457220 */ /* 0x040fe20000410000 */
[----:B------:R-:W-:Y:S01]  /*d7e0*/  MUFU.EX2 R220, R220 ;  /* 0x000000dc00dc7308 */ /* 0x000fe20000000800 */
        /* <DEDUP_REMOVED lines=35> */
[C---:B------:R-:W-:Y:S04]  /*da20*/  FMUL.FTZ R92, R3.reuse, R92 ;  /* 0x0000005c035c7220 */ /* 0x040fe80000410000 */
[C---:B------:R-:W-:Y:S01]  /*da30*/  FMUL.FTZ R93, R3.reuse, R93 ;  /* 0x0000005d035d7220 */ /* 0x040fe20000410000 */
[C---:B------:R-:W-:Y:S01]  /*da40*/  HMMA.16816.F32.BF16 R88, R16.reuse, R26, R88 ;  /* 0x0000001a1058723c */ /* 0x040fe20000041858 */
[----:B------:R-:W4:Y:S02]  /*da50*/  LDSM.16.MT88.4 R24, [R189+0x900] ;  /* 0x00090000bd18783b */ /* 0x000f240000004200 */
[C---:B------:R-:W-:Y:S02]  /*da60*/  FMUL.FTZ R94, R2.reuse, R94 ;  /* 0x0000005e025e7220 */ /* 0x040fe40000410000 */
[C---:B------:R-:W-:Y:S02]  /*da70*/  FMUL.FTZ R95, R2.reuse, R95 ;  /* 0x0000005f025f7220 */ /* 0x040fe40000410000 */
[C---:B------:R-:W-:Y:S02]  /*da80*/  FMUL.FTZ R96, R3.reuse, R96 ;  /* 0x0000006003607220 */ /* 0x040fe40000410000 */
[----:B------:R-:W-:Y:S03]  /*da90*/  FMUL.FTZ R97, R3, R97 ;  /* 0x0000006103617220 */ /* 0x000fe60000410000 */
[C---:B--2---:R-:W-:Y:S03]  /*daa0*/  HMMA.16816.F32.BF16 R92, R16.reuse, R28, R92 ;  /* 0x0000001c105c723c */ /* 0x044fe6000004185c */
[C---:B------:R-:W-:Y:S02]  /*dab0*/  FMUL.FTZ R98, R2.reuse, R98 ;  /* 0x0000006202627220 */ /* 0x040fe40000410000 */
[----:B------:R-:W-:Y:S02]  /*dac0*/  FMUL.FTZ R99, R2, R99 ;  /* 0x0000006302637220 */ /* 0x000fe40000410000 */
[--C-:B------:R-:W-:Y:S02]  /*dad0*/  FFMA.FTZ R168, R168, c[0x0][0x2d0], -R155.reuse ;  /* 0x0000b400a8a87a23 */ /* 0x100fe4000001089b */
[--C-:B------:R-:W-:Y:S03]  /*dae0*/  FFMA.FTZ R173, R166, c[0x0][0x2d0], -R155.reuse ;  /* 0x0000b400a6ad7a23 */ /* 0x100fe6000001089b */
[----:B------:R-:W-:Y:S01]  /*daf0*/  HMMA.16816.F32.BF16 R96, R16, R30, R96 ;  /* 0x0000001e1060723c */ /* 0x000fe20000041860 */
[----:B------:R-:W-:Y:S01]  /*db00*/  LDSM.16.MT88.4 R28, [R190+0x4900] ;  /* 0x00490000be1c783b */ /* 0x000fe20000004200 */
[----:B------:R-:W-:Y:S01]  /*db10*/  MUFU.EX2 R168, R168 ;  /* 0x000000a800a87308 */ /* 0x000fe20000000800 */
[--C-:B------:R-:W-:Y:S02]  /*db20*/  FFMA.FTZ R164, R164, c[0x0][0x2d0], -R155.reuse ;  /* 0x0000b400a4a47a23 */ /* 0x100fe4000001089b */
[--C-:B------:R-:W-:Y:S02]  /*db30*/  FFMA.FTZ R175, R162, c[0x0][0x2d0], -R155.reuse ;  /* 0x0000b400a2af7a23 */ /* 0x100fe4000001089b */
[----:B---3--:R-:W-:Y:S01]  /*db40*/  F2FP.BF16.PACK_AB R16, R157, R154 ;  /* 0x0000009a9d10723e */ /* 0x008fe200000010ff */
[--C-:B------:R-:W-:Y:S01]  /*db50*/  FFMA.FTZ R162, R171, c[0x0][0x2d0], -R140.reuse ;  /* 0x0000b400aba27a23 */ /* 0x100fe2000001088c */
[----:B------:R-:W-:Y:S03]  /*db60*/  F2FP.BF16.PACK_AB R18, R159, R156 ;  /* 0x0000009c9f12723e */ /* 0x000fe600000010ff */
[----:B-----5:R-:W-:Y:S01]  /*db70*/  F2FP.BF16.PACK_AB R17, R161, R158 ;  /* 0x0000009ea111723e */ /* 0x020fe200000010ff */
[--C-:B------:R-:W-:Y:S01]  /*db80*/  FFMA.FTZ R171, R144, c[0x0][0x2d0], -R155.reuse ;  /* 0x0000b40090ab7a23 */ /* 0x100fe2000001089b */
[----:B------:R-:W-:Y:S01]  /*db90*/  F2FP.BF16.PACK_AB R19, R163, R160 ;  /* 0x000000a0a313723e */ /* 0x000fe200000010ff */
[--C-:B------:R-:W-:Y:S01]  /*dba0*/  FFMA.FTZ R169, R169, c[0x0][0x2d0], -R140.reuse ;  /* 0x0000b400a9a97a23 */ /* 0x100fe2000001088c */
[----:B------:R-:W2:Y:S01]  /*dbb0*/  MUFU.EX2 R173, R173 ;  /* 0x000000ad00ad7308 */ /* 0x000ea20000000800 */
[--C-:B------:R-:W-:Y:S02]  /*dbc0*/  FFMA.FTZ R166, R167, c[0x0][0x2d0], -R140.reuse ;  /* 0x0000b400a7a67a23 */ /* 0x100fe4000001088c */
[--C-:B------:R-:W-:Y:S02]  /*dbd0*/  FFMA.FTZ R167, R147, c[0x0][0x2d0], -R155.reuse ;  /* 0x0000b40093a77a23 */ /* 0x100fe4000001089b */
[C---:B-1----:R-:W-:Y:S01]  /*dbe0*/  HMMA.16816.F32.BF16 R4, R16.reuse, R20, R4 ;  /* 0x000000141004723c */ /* 0x042fe20000041804 */
[----:B------:R-:W-:Y:S02]  /*dbf0*/  LDSM.16.MT88.4 R144, [R195+0x5900] ;  /* 0x00590000c390783b */ /* 0x000fe40000004200 */
[----:B------:R-:W-:Y:S02]  /*dc00*/  FFMA.FTZ R155, R142, c[0x0][0x2d0], -R155 ;  /* 0x0000b4008e9b7a23 */ /* 0x000fe4000001089b */
[--C-:B------:R-:W-:Y:S01]  /*dc10*/  FFMA.FTZ R165, R165, c[0x0][0x2d0], -R140.reuse ;  /* 0x0000b400a5a57a23 */ /* 0x100fe2000001088c */
[----:B------:R-:W-:Y:S01]  /*dc20*/  MUFU.EX2 R164, R164 ;  /* 0x000000a400a47308 */ /* 0x000fe20000000800 */
[----:B------:R-:W-:Y:S01]  /*dc30*/  FFMA.FTZ R140, R13, c[0x0][0x2d0], -R140 ;  /* 0x0000b4000d8c7a23 */ /* 0x000fe2000001088c */
[C---:B------:R-:W-:Y:S01]  /*dc40*/  HMMA.16816.F32.BF16 R8, R16.reuse, R22, R8 ;  /* 0x000000161008723c */ /* 0x040fe20000041808 */
[----:B------:R-:W1:Y:S03]  /*dc50*/  LDSM.16.MT88.4 R20, [R188+0x2900] ;  /* 0x00290000bc14783b */ /* 0x000e660000004200 */
[----:B------:R-:W-:Y:S01]  /*dc60*/  FFMA.FTZ R148, R3, R210, R148 ;  /* 0x000000d203947223 */ /* 0x000fe20000010094 */
[----:B------:R-:W-:Y:S01]  /*dc70*/  MOV R3, R0 ;  /* 0x0000000000037202 */ /* 0x000fe20000000f00 */
[----:B------:R-:W-:Y:S01]  /*dc80*/  FFMA.FTZ R153, R2, R211, R153 ;  /* 0x000000d302997223 */ /* 0x000fe20000010099 */
[----:B------:R-:W-:Y:S01]  /*dc90*/  MOV R2, R12 ;  /* 0x0000000c00027202 */ /* 0x000fe20000000f00 */
[C---:B------:R-:W-:Y:S01]  /*dca0*/  HMMA.16816.F32.BF16 R100, R16.reuse, R32, R100 ;  /* 0x000000201064723c */ /* 0x040fe20000041864 */
[----:B------:R3:W-:Y:S03]  /*dcb0*/  MUFU.EX2 R13, R140 ;  /* 0x0000008c000d7308 */ /* 0x0007e60000000800 */
[----:B------:R-:W-:Y:S02]  /*dcc0*/  FADD.FTZ R15, R15, R148 ;  /* 0x000000940f0f7221 */ /* 0x000fe40000010000 */
[----:B------:R-:W-:Y:S02]  /*dcd0*/  FADD.FTZ R152, R152, R153 ;  /* 0x0000009998987221 */ /* 0x000fe40000010000 */
[C---:B------:R-:W-:Y:S01]  /*dce0*/  HMMA.16816.F32.BF16 R104, R16.reuse, R34, R104 ;  /* 0x000000221068723c */ /* 0x040fe20000041868 */
[----:B------:R-:W-:Y:S02]  /*dcf0*/  LDSM.16.MT88.4 R32, [R189+0x4900] ;  /* 0x00490000bd20783b */ /* 0x000fe40000004200 */
[----:B------:R-:W5:Y:S01]  /*dd00*/  MUFU.EX2 R175, R175 ;  /* 0x000000af00af7308 */ /* 0x000f620000000800 */
[----:B------:R-:W-:Y:S04]  /*dd10*/  FADD.FTZ R14, R14, R15 ;  /* 0x0000000f0e0e7221 */ /* 0x000fe80000010000 */
[C---:B----4-:R-:W-:Y:S04]  /*dd20*/  HMMA.16816.F32.BF16 R108, R16.reuse, R24, R108 ;  /* 0x00000018106c723c */ /* 0x050fe8000004186c */
[----:B------:R-:W-:Y:S01]  /*dd30*/  FADD.FTZ R149, R149, R14 ;  /* 0x0000000e95957221 */ /* 0x000fe20000010000 */
[----:B------:R-:W-:Y:S03]  /*dd40*/  MUFU.EX2 R162, R162 ;  /* 0x000000a200a27308 */ /* 0x000fe60000000800 */
[C---:B------:R-:W-:Y:S01]  /*dd50*/  HMMA.16816.F32.BF16 R112, R16.reuse, R26, R112 ;  /* 0x0000001a1070723c */ /* 0x040fe20000041870 */
[----:B------:R-:W4:Y:S03]  /*dd60*/  LDSM.16.MT88.4 R24, [R195+0x4900] ;  /* 0x00490000c318783b */ /* 0x000f260000004200 */
[----:B------:R-:W-:Y:S03]  /*dd70*/  FADD.FTZ R154, R154, R149 ;  /* 0x000000959a9a7221 */ /* 0x000fe60000010000 */
[----:B------:R-:W1:Y:S01]  /*dd80*/  MUFU.EX2 R169, R169 ;  /* 0x000000a900a97308 */ /* 0x000e620000000800 */
[C---:B------:R-:W-:Y:S01]  /*dd90*/  HMMA.16816.F32.BF16 R116, R16.reuse, R124, R116 ;  /* 0x0000007c1074723c */ /* 0x040fe20000041874 */
[----:B---3--:R-:W-:Y:S03]  /*dda0*/  LDSM.16.MT88.4 R140, [R188+0x3900] ;  /* 0x00390000bc8c783b */ /* 0x008fe60000004200 */
[----:B------:R-:W-:Y:S04]  /*ddb0*/  FADD.FTZ R157, R157, R154 ;  /* 0x0000009a9d9d7221 */ /* 0x000fe80000010000 */
[C---:B------:R-:W-:Y:S01]  /*ddc0*/  HMMA.16816.F32.BF16 R120, R16.reuse, R126, R120 ;  /* 0x0000007e1078723c */ /* 0x040fe20000041878 */
[----:B------:R-:W-:Y:S01]  /*ddd0*/  LDSM.16.MT88.4 R124, [R190+0x1100] ;  /* 0x00110000be7c783b */ /* 0x000fe20000004200 */
[----:B------:R-:W-:Y:S02]  /*dde0*/  MUFU.EX2 R166, R166 ;  /* 0x000000a600a67308 */ /* 0x000fe40000000800 */
[----:B------:R-:W-:Y:S04]  /*ddf0*/  FADD.FTZ R156, R156, R157 ;  /* 0x0000009d9c9c7221 */ /* 0x000fe80000010000 */
[C---:B------:R-:W-:Y:S04]  /*de00*/  HMMA.16816.F32.BF16 R36, R16.reuse, R128, R36 ;  /* 0x000000801024723c */ /* 0x040fe80000041824 */
[----:B------:R-:W3:Y:S01]  /*de10*/  MUFU.EX2 R165, R165 ;  /* 0x000000a500a57308 */ /* 0x000ee20000000800 */
[----:B------:R-:W-:Y:S03]  /*de20*/  FADD.FTZ R159, R159, R156 ;  /* 0x0000009c9f9f7221 */ /* 0x000fe60000010000 */
[C---:B------:R-:W-:Y:S01]  /*de30*/  HMMA.16816.F32.BF16 R40, R16.reuse, R130, R40 ;  /* 0x000000821028723c */ /* 0x040fe20000041828 */
[----:B------:R-:W-:Y:S05]  /*de40*/  LDSM.16.MT88.4 R128, [R188+0x1100] ;  /* 0x00110000bc80783b */ /* 0x000fea0000004200 */
[----:B------:R-:W1:Y:S02]  /*de50*/  MUFU.EX2 R167, R167 ;  /* 0x000000a700a77308 */ /* 0x000e640000000800 */
[C---:B------:R-:W-:Y:S08]  /*de60*/  HMMA.16816.F32.BF16 R44, R16.reuse, R132, R44 ;  /* 0x00000084102c723c */ /* 0x040ff0000004182c */
[C---:B------:R-:W-:Y:S01]  /*de70*/  HMMA.16816.F32.BF16 R48, R16.reuse, R134, R48 ;  /* 0x000000861030723c */ /* 0x040fe20000041830 */
[----:B------:R-:W-:Y:S01]  /*de80*/  LDSM.16.MT88.4 R132, [R190+0x3100] ;  /* 0x00310000be84783b */ /* 0x000fe20000004200 */
[----:B------:R-:W-:Y:S06]  /*de90*/  MUFU.EX2 R171, R171 ;  /* 0x000000ab00ab7308 */ /* 0x000fec0000000800 */
[C---:B------:R-:W-:Y:S04]  /*dea0*/  HMMA.16816.F32.BF16 R52, R16.reuse, R136, R52 ;  /* 0x000000881034723c */ /* 0x040fe80000041834 */
[----:B------:R-:W2:Y:S04]  /*deb0*/  MUFU.EX2 R172, R155 ;  /* 0x0000009b00ac7308 */ /* 0x000ea80000000800 */
        /* <DEDUP_REMOVED lines=8> */
[C---:B------:R-:W-:Y:S08]  /*df40*/  HMMA.16816.F32.BF16 R76, R16.reuse, R28, R76 ;  /* 0x0000001c104c723c */ /* 0x040ff0000004184c */
[C---:B------:R-:W-:Y:S01]  /*df50*/  HMMA.16816.F32.BF16 R80, R16.reuse, R30, R80 ;  /* 0x0000001e1050723c */ /* 0x040fe20000041850 */
[----:B------:R-:W3:Y:S07]  /*df60*/  LDSM.16.MT88.4 R28, [R189+0x1100] ;  /* 0x00110000bd1c783b */ /* 0x000eee0000004200 */
[C---:B------:R-:W-:Y:S08]  /*df70*/  HMMA.16816.F32.BF16 R84, R16.reuse, R32, R84 ;  /* 0x000000201054723c */ /* 0x040ff00000041854 */
[C---:B------:R-:W-:Y:S01]  /*df80*/  HMMA.16816.F32.BF16 R88, R16.reuse, R34, R88 ;  /* 0x000000221058723c */ /* 0x040fe20000041858 */
[----:B------:R-:W4:Y:S07]  /*df90*/  LDSM.16.MT88.4 R32, [R195+0x3100] ;  /* 0x00310000c320783b */ /* 0x000f2e0000004200 */
[C---:B-1----:R-:W-:Y:S08]  /*dfa0*/  HMMA.16816.F32.BF16 R92, R16.reuse, R20, R92 ;  /* 0x00000014105c723c */ /* 0x042ff0000004185c */
[----:B------:R-:W-:Y:S01]  /*dfb0*/  HMMA.16816.F32.BF16 R96, R16, R22, R96 ;  /* 0x000000161060723c */ /* 0x000fe20000041860 */
[----:B------:R-:W1:Y:S06]  /*dfc0*/  LDSM.16.MT88.4 R20, [R188+0x3100] ;  /* 0x00310000bc14783b */ /* 0x000e6c0000004200 */
[----:B--2---:R-:W-:Y:S01]  /*dfd0*/  F2FP.BF16.PACK_AB R16, R173, R168 ;  /* 0x000000a8ad10723e */ /* 0x004fe200000010ff */
[----:B------:R-:W-:Y:S01]  /*dfe0*/  FADD.FTZ R168, R168, R159 ;  /* 0x0000009fa8a87221 */ /* 0x000fe20000010000 */
[----:B-----5:R-:W-:Y:S03]  /*dff0*/  F2FP.BF16.PACK_AB R18, R175, R164 ;  /* 0x000000a4af12723e */ /* 0x020fe600000010ff */
[----:B------:R-:W-:Y:S01]  /*e000*/  F2FP.BF16.PACK_AB R17, R169, R162 ;  /* 0x000000a2a911723e */ /* 0x000fe200000010ff */
[----:B------:R-:W-:Y:S01]  /*e010*/  FADD.FTZ R173, R173, R168 ;  /* 0x000000a8adad7221 */ /* 0x000fe20000010000 */
[----:B---3--:R-:W-:Y:S03]  /*e020*/  F2FP.BF16.PACK_AB R19, R165, R166 ;  /* 0x000000a6a513723e */ /* 0x008fe600000010ff */
[----:B------:R-:W-:Y:S04]  /*e030*/  FADD.FTZ R164, R164, R173 ;  /* 0x000000ada4a47221 */ /* 0x000fe80000010000 */
[C---:B----4-:R-:W-:Y:S03]  /*e040*/  HMMA.16816.F32.BF16 R4, R16.reuse, R24, R4 ;  /* 0x000000181004723c */ /* 0x050fe60000041804 */
[----:B------:R-:W-:Y:S05]  /*e050*/  FADD.FTZ R164, R175, R164 ;  /* 0x000000a4afa47221 */ /* 0x000fea0000010000 */
[C---:B------:R-:W-:Y:S01]  /*e060*/  HMMA.16816.F32.BF16 R8, R16.reuse, R26, R8 ;  /* 0x0000001a1008723c */ /* 0x040fe20000041808 */
[----:B------:R-:W2:Y:S07]  /*e070*/  LDSM.16.MT88.4 R24, [R195+0x5100] ;  /* 0x00510000c318783b */ /* 0x000eae0000004200 */
[C---:B------:R-:W-:Y:S08]  /*e080*/  HMMA.16816.F32.BF16 R100, R16.reuse, R124, R100 ;  /* 0x0000007c1064723c */ /* 0x040ff00000041864 */
[C---:B------:R-:W-:Y:S01]  /*e090*/  HMMA.16816.F32.BF16 R104, R16.reuse, R126, R104 ;  /* 0x0000007e1068723c */ /* 0x040fe20000041868 */
[----:B------:R-:W-:Y:S07]  /*e0a0*/  LDSM.16.MT88.4 R124, [R195+0x1900] ;  /* 0x00190000c37c783b */ /* 0x000fee0000004200 */
[C---:B------:R-:W-:Y:S08]  /*e0b0*/  HMMA.16816.F32.BF16 R108, R16.reuse, R28, R108 ;  /* 0x0000001c106c723c */ /* 0x040ff0000004186c */
[C---:B------:R-:W-:Y:S01]  /*e0c0*/  HMMA.16816.F32.BF16 R112, R16.reuse, R30, R112 ;  /* 0x0000001e1070723c */ /* 0x040fe20000041870 */
[----:B------:R-:W3:Y:S07]  /*e0d0*/  LDSM.16.MT88.4 R28, [R190+0x5100] ;  /* 0x00510000be1c783b */ /* 0x000eee0000004200 */
[C---:B------:R-:W-:Y:S08]  /*e0e0*/  HMMA.16816.F32.BF16 R116, R16.reuse, R128, R116 ;  /* 0x000000801074723c */ /* 0x040ff00000041874 */
[C---:B------:R-:W-:Y:S08]  /*e0f0*/  HMMA.16816.F32.BF16 R120, R16.reuse, R130, R120 ;  /* 0x000000821078723c */ /* 0x040ff00000041878 */
[C---:B------:R-:W-:Y:S08]  /*e100*/  HMMA.16816.F32.BF16 R36, R16.reuse, R32, R36 ;  /* 0x000000201024723c */ /* 0x040ff00000041824 */
        /* <DEDUP_REMOVED lines=28> */
[----:B------:R-:W-:Y:S03]  /*e2d0*/  F2FP.BF16.PACK_AB R19, R13, R220 ;  /* 0x000000dc0d13723e */ /* 0x000fe600000010ff */
[----:B------:R-:W-:Y:S04]  /*e2e0*/  FADD.FTZ R171, R171, R170 ;  /* 0x000000aaabab7221 */ /* 0x000fe80000010000 */
[C---:B------:R-:W-:Y:S01]  /*e2f0*/  HMMA.16816.F32.BF16 R128, R16.reuse, R124, R4 ;  /* 0x0000007c1080723c */ /* 0x040fe20000041804 */
[----:B------:R-:W5:Y:S02]  /*e300*/  LDSM.16.MT88.4 R4, [R190+0x5900] ;  /* 0x00590000be04783b */ /* 0x000f640000004200 */
[----:B------:R-:W-:Y:S05]  /*e310*/  FADD.FTZ R210, R172, R171 ;  /* 0x000000abacd27221 */ /* 0x000fea0000010000 */
        /* <DEDUP_REMOVED lines=15> */
[C---:B------:R-:W-:Y:S08]  /*e410*/  HMMA.16816.F32.BF16 R60, R16.reuse, R140, R60 ;  /* 0x0000008c103c723c */ /* 0x040ff0000004183c */
[C---:B------:R-:W-:Y:S08]  /*e420*/  HMMA.16816.F32.BF16 R64, R16.reuse, R142, R64 ;  /* 0x0000008e1040723c */ /* 0x040ff00000041840 */
[C---:B------:R-:W-:Y:S08]  /*e430*/  HMMA.16816.F32.BF16 R68, R16.reuse, R144, R68 ;  /* 0x000000901044723c */ /* 0x040ff00000041844 */
[C---:B------:R-:W-:Y:S08]  /*e440*/  HMMA.16816.F32.BF16 R72, R16.reuse, R146, R72 ;  /* 0x000000921048723c */ /* 0x040ff00000041848 */
[C---:B-----5:R-:W-:Y:S07]  /*e450*/  HMMA.16816.F32.BF16 R76, R16.reuse, R4, R76 ;  /* 0x00000004104c723c */ /* 0x060fee000004184c */
[----:B------:R-:W-:Y:S01]  /*e460*/  FADD.FTZ R5, R151, R152 ;  /* 0x0000009897057221 */ /* 0x000fe20000010000 */
[C---:B------:R-:W-:Y:S04]  /*e470*/  HMMA.16816.F32.BF16 R80, R16.reuse, R6, R80 ;  /* 0x000000061050723c */ /* 0x040fe80000041850 */
[----:B------:R-:W-:Y:S04]  /*e480*/  FADD.FTZ R5, R150, R5 ;  /* 0x0000000596057221 */ /* 0x000fe80000010000 */
[C---:B------:R-:W-:Y:S04]  /*e490*/  HMMA.16816.F32.BF16 R84, R16.reuse, R8, R84 ;  /* 0x000000081054723c */ /* 0x040fe80000041854 */
[----:B------:R-:W-:Y:S04]  /*e4a0*/  FADD.FTZ R158, R158, R5 ;  /* 0x000000059e9e7221 */ /* 0x000fe80000010000 */
[C---:B------:R-:W-:Y:S04]  /*e4b0*/  HMMA.16816.F32.BF16 R88, R16.reuse, R10, R88 ;  /* 0x0000000a1058723c */ /* 0x040fe80000041858 */
[----:B------:R-:W-:Y:S04]  /*e4c0*/  FADD.FTZ R161, R161, R158 ;  /* 0x0000009ea1a17221 */ /* 0x000fe80000010000 */
[----:B------:R-:W-:Y:S01]  /*e4d0*/  FADD.FTZ R160, R160, R161 ;  /* 0x000000a1a0a07221 */ /* 0x000fe20000010000 */
[C---:B-1----:R-:W-:Y:S03]  /*e4e0*/  HMMA.16816.F32.BF16 R92, R16.reuse, R20, R92 ;  /* 0x00000014105c723c */ /* 0x042fe6000004185c */
        /* <DEDUP_REMOVED lines=11> */
.L_x_2844:
        /* <DEDUP_REMOVED lines=123> */
.L_x_2811:
        /* <DEDUP_REMOVED lines=261> */
.L_x_2856:
[----:B------:R-:W-:Y:S05]  /*fda0*/  BSYNC B0 ;  /* 0x0000000000007941 */ /* 0x000fea0003800000 */
.L_x_2855:
        /* <DEDUP_REMOVED lines=146> */
.L_x_2854:
        /* <DEDUP_REMOVED lines=50> */
.L_x_2857:
        /* <DEDUP_REMOVED lines=9> */
.L_x_5001:


//--------------------- .text._ZN7cutlass13device_kernelIN5flash19enable_sm80_to_sm89INS1_16FlashAttnFwdSm80INS1_25CollectiveMainloopFwdSm80ILi8ELi1ELb0EN4cute5tupleIJNS5_1CILi128EEENS7_ILi64EEENS7_ILi192EEEEEELi192ENS_10bfloat16_tEfNS_4arch4Sm80ELb0ELb1ELb0ELb1ELb0ELb0ELb1ELb1EEENS1_21CollectiveEpilogueFwdINS6_IJS8_SA_S9_EEENS6_IJNS7_ILi1EEESI_SI_EEESC_SE_Li256ELb1ELb1ELb1ELb0EEENS1_36VarlenDynamicPersistentTileSchedulerILi128ELi64ELi256ELi256ELb1ELb1ELb0ELb1ELb0ELb1EEEEEEEEEvNT_6ParamsE --------------------------
	.section	.text._ZN7cutlass13device_kernelIN5flash19enable_sm80_to_sm89INS1_16FlashAttnFwdSm80INS1_25CollectiveMainloopFwdSm80ILi8ELi1ELb0EN4cute5tupleIJNS5_1CILi128EEENS7_ILi64EEENS7_ILi192EEEEEELi192ENS_10bfloat16_tEfNS_4arch4Sm80ELb0ELb1ELb0ELb1ELb0ELb0ELb1ELb1EEENS1_21CollectiveEpilogueFwdINS6_IJS8_SA_S9_EEENS6_IJNS7_ILi1EEESI_SI_EEESC_SE_Li256ELb1ELb1ELb1ELb0EEENS1_36VarlenDynamicPersistentTileSchedulerILi128ELi64ELi256ELi256ELb1ELb1ELb0ELb1ELb0ELb1EEEEEEEEEvNT_6ParamsE,"ax",@progbits
	.sectioninfo	@"SHI_REGISTERS=255"
	.align	128
.text._ZN7cutlass13device_kernelIN5flash19enable_sm80_to_sm89INS1_16FlashAttnFwdSm80INS1_25CollectiveMainloopFwdSm80ILi8ELi1ELb0EN4cute5tupleIJNS5_1CILi128EEENS7_ILi64EEENS7_ILi192EEEEEELi192ENS_10bfloat16_tEfNS_4arch4Sm80ELb0ELb1ELb0ELb1ELb0ELb0ELb1ELb1EEENS1_21CollectiveEpilogueFwdINS6_IJS8_SA_S9_EEENS6_IJNS7_ILi1EEESI_SI_EEESC_SE_Li256ELb1ELb1ELb1ELb0EEENS1_36VarlenDynamicPersistentTileSchedulerILi128ELi64ELi256ELi256ELb1ELb1ELb0ELb1ELb0ELb1EEEEEEEEEvNT_6ParamsE:
        .type           _ZN7cutlass13device_kernelIN5flash19enable_sm80_to_sm89INS1_16FlashAttnFwdSm80INS1_25CollectiveMainloopFwdSm80ILi8ELi1ELb0EN4cute5tupleIJNS5_1CILi128EEENS7_ILi64EEENS7_ILi192EEEEEELi192ENS_10bfloat16_tEfNS_4arch4Sm80ELb0ELb1ELb0ELb1ELb0ELb0ELb1ELb1EEENS1_21CollectiveEpilogueFwdINS6_IJS8_SA_S9_EEENS6_IJNS7_ILi1EEESI_SI_EEESC_SE_Li256ELb1ELb1ELb1ELb0EEENS1_36VarlenDynamicPersistentTileSchedulerILi128ELi64ELi256ELi256ELb1ELb1ELb0ELb1ELb0ELb1EEEEEEEEEvNT_6ParamsE,@function
        .size           _ZN7cutlass13device_kernelIN5flash19enable_sm80_to_sm89INS1_16FlashAttnFwdSm80INS1_25CollectiveMainloopFwdSm80ILi8ELi1ELb0EN4cute5tupleIJNS5_1CILi128EEENS7_ILi64EEENS7_ILi192EEEEEELi192ENS_10bfloat16_tEfNS_4arch4Sm80ELb0ELb1ELb0ELb1ELb0ELb0ELb1ELb1EEENS1_21CollectiveEpilogueFwdINS6_IJS8_SA_S9_EEENS6_IJNS7_ILi1EEESI_SI_EEESC_SE_Li256ELb1ELb1ELb1ELb0EEENS1_36VarlenDynamicPersistentTileSchedulerILi128ELi64ELi256ELi256ELb1ELb1ELb0ELb1ELb0ELb1EEEEEEEEEvNT_6ParamsE,(.L_x_5002 - _ZN7cutlass13device_kernelIN5flash19enable_sm80_to_sm89INS1_16FlashAttnFwdSm80INS1_25CollectiveMainloopFwdSm80ILi8ELi1ELb0EN4cute5tupleIJNS5_1CILi128EEENS7_ILi64EEENS7_ILi192EEEEEELi192ENS_10bfloat16_tEfNS_4arch4Sm80ELb0ELb1ELb0ELb1ELb0ELb0ELb1ELb1EEENS1_21CollectiveEpilogueFwdINS6_IJS8_SA_S9_EEENS6_IJNS7_ILi1EEESI_SI_EEESC_SE_Li256ELb1ELb1ELb1ELb0EEENS1_36VarlenDynamicPersistentTileSchedulerILi128ELi64ELi256ELi256ELb1ELb1ELb0ELb1ELb0ELb1EEEEEEEEEvNT_6ParamsE)
        .other          _ZN7cutlass13device_kernelIN5flash19enable_sm80_to_sm89INS1_16FlashAttnFwdSm80INS1_25CollectiveMainloopFwdSm80ILi8ELi1ELb0EN4cute5tupleIJNS5_1CILi128EEENS7_ILi64EEENS7_ILi192EEEEEELi192ENS_10bfloat16_tEfNS_4arch4Sm80ELb0ELb1ELb0ELb1ELb0ELb0ELb1ELb1EEENS1_21CollectiveEpilogueFwdINS6_IJS8_SA_S9_EEENS6_IJNS7_ILi1EEESI_SI_EEESC_SE_Li256ELb1ELb1ELb1ELb0EEENS1_36VarlenDynamicPersistentTileSchedulerILi128ELi64ELi256ELi256ELb1ELb1ELb0ELb1ELb0ELb1EEEEEEEEEvNT_6ParamsE,@"STO_CUDA_ENTRY STV_DEFAULT"
_ZN7cutlass13device_kernelIN5flash19enable_sm80_to_sm89INS1_16FlashAttnFwdSm80INS1_25CollectiveMainloopFwdSm80ILi8ELi1ELb0EN4cute5tupleIJNS5_1CILi128EEENS7_ILi64EEENS7_ILi192EEEEEELi192ENS_10bfloat16_tEfNS_4arch4Sm80ELb0ELb1ELb0ELb1ELb0ELb0ELb1ELb1EEENS1_21CollectiveEpilogueFwdINS6_IJS8_SA_S9_EEENS6_IJNS7_ILi1EEESI_SI_EEESC_SE_Li256ELb1ELb1ELb1ELb0EEENS1_36VarlenDynamicPersistentTileSchedulerILi128ELi64ELi256ELi256ELb1ELb1ELb0ELb1ELb0ELb1EEEEEEEEEvNT_6ParamsE:
        /* <DEDUP_REMOVED lines=52> */
.L_x_2863:
        /* <DEDUP_REMOVED lines=16> */
.L_x_3002:
        /* <DEDUP_REMOVED lines=16> */
.L_x_3003:
[----:B---3--:R-:W-:-:S05]  /*0540*/  IMAD R0, R0, c[0x0][0x538], RZ ;  /* 0x00014e0000007a24 */ /* 0x008fca00078e02ff */
[----:B------:R-:W-:-:S04]  /*0550*/  IADD3 R7, R0, R7, RZ ;  /* 0x0000000700077210 */ /* 0x000fc80007ffe0ff */
[----:B------:R-:W-:-:S13]  /*0560*/  ISETP.GT.AND P0, PT, R7, UR4, PT ;  /* 0x0000000407007c0c */ /* 0x000fda000bf04270 */
[----:B-12---:R-:W-:Y:S05]  /*0570*/  @!P0 BRA `(.L_x_2863) ;  /* 0xfffffdc000008947 */ /* 0x006fea000383ffff */
.L_x_2859:
[----:B------:R-:W-:-:S05]  /*0580*/  IADD3 R11, -R0, R7, RZ ;  /* 0x00000007000b7210 */ /* 0x000fca0007ffe1ff */
[----:B------:R-:W-:-:S05]  /*0590*/  IMAD R0, R4, c[0x0][0x538], R11 ;  /* 0x00014e0004007a24 */ /* 0x000fca00078e020b */
[----:B------:R-:W-:Y:S01]  /*05a0*/  ISETP.GT.AND P0, PT, R0, UR4, PT ;  /* 0x0000000400007c0c */ /* 0x000fe2000bf04270 */
[----:B------:R-:W-:-:S12]  /*05b0*/  BRA.DIV ~URZ, `(.L_x_2864) ;  /* 0x000140027f007947 */ /* 0x000fd8000b800000 */
[----:B------:R-:W-:-:S04]  /*05c0*/  VOTE.ANY R10, PT, !P0 ;  /* 0x00000000000a7806 */ /* 0x000fc800040e0100 */
.L_x_3004:
[----:B------:R-:W1:Y:S02]  /*05d0*/  POPC R7, R10 ;  /* 0x0000000a00077309 */ /* 0x000e640000000000 */
[----:B-12---:R-:W-:Y:S01]  /*05e0*/  IADD3 R235, R7, R6, RZ ;  /* 0x0000000607eb7210 */ /* 0x006fe20007ffe0ff */
[----:B------:R-:W-:Y:S05]  /*05f0*/  BRA.DIV ~URZ, `(.L_x_2865) ;  /* 0x000140127f007947 */ /* 0x000fea000b800000 */
[----:B------:R1:W2:Y:S01]  /*0600*/  SHFL.IDX PT, R233, R9, R7, 0x1f ;  /* 0x00001f0709e97589 */ /* 0x0002a200000e0000 */
[----:B------:R-:W-:-:S03]  /*0610*/  MOV R6, RZ ;  /* 0x000000ff00067202 */ /* 0x000fc60000000f00 */
[----:B------:R1:W3:Y:S04]  /*0620*/  SHFL.IDX PT, R9, R8, R7, 0x1f ;  /* 0x00001f0708097589 */ /* 0x0002e800000e0000 */
.L_x_3005:
[----:B------:R-:W-:Y:S01]  /*0630*/  ISETP.NE.AND P0, PT, R10, RZ, PT ;  /* 0x000000ff0a00720c */ /* 0x000fe20003f05270 */
[----:B------:R-:W-:-:S12]  /*0640*/  BSSY B0, `(.L_x_2866) ;  /* 0x0000005000007945 */ /* 0x000fd80003800000 */
[----:B------:R-:W-:Y:S05]  /*0650*/  @!P0 BRA `(.L_x_2867) ;  /* 0x0000003000008947 */ /* 0x000fea0003800000 */
[----:B------:R-:W-:Y:S01]  /*0660*/  IADD3 R3, R7, -0x1, RZ ;  /* 0xffffffff07037810 */ /* 0x000fe20007ffe0ff */
[----:B------:R-:W-:Y:S05]  /*0670*/  BRA.DIV ~URZ, `(.L_x_2868) ;  /* 0x000140727f007947 */ /* 0x000fea000b800000 */
[----:B------:R4:W1:Y:S02]  /*0680*/  SHFL.IDX PT, R6, R4, R3, 0x1f ;  /* 0x00001f0304067589 */ /* 0x00086400000e0000 */
.L_x_2867:
[----:B------:R-:W-:Y:S05]  /*0690*/  BSYNC B0 ;  /* 0x0000000000007941 */ /* 0x000fea0003800000 */
.L_x_2866:
        /* <DEDUP_REMOVED lines=67> */
.L_x_2870:
        /* <DEDUP_REMOVED lines=68> */
.L_x_2871:
[----:B------:R-:W-:Y:S05]  /*0f10*/  BSYNC B0 ;  /* 0x0000000000007941 */ /* 0x000fea0003800000 */
.L_x_2869:
[----:B------:R-:W-:-:S04]  /*0f20*/  LOP3.LUT R0, RZ, R0, RZ, 0x33, !PT ;  /* 0x00000000ff007212 */ /* 0x000fc800078e33ff */
[----:B------:R-:W-:Y:S01]  /*0f30*/  IADD3 R233, R0, R233, RZ ;  /* 0x000000e900e97210 */ /* 0x000fe20007ffe0ff */
[----:B------:R-:W-:Y:S05]  /*0f40*/  BRA `(.L_x_2872) ;  /* 0x0000004000007947 */ /* 0x000fea0003800000 */
.L_x_2860:
[----:B--2---:R-:W-:Y:S01]  /*0f50*/  IMAD.MOV.U32 R233, RZ, RZ, RZ ;  /* 0x000000ffffe97224 */ /* 0x004fe200078e00ff */
[----:B------:R-:W-:Y:S01]  /*0f60*/  MOV R234, RZ ;  /* 0x000000ff00ea7202 */ /* 0x000fe20000000f00 */
[----:B------:R-:W-:Y:S01]  /*0f70*/  IMAD.U32 R232, RZ, RZ, UR4 ;  /* 0x00000004ffe87e24 */ /* 0x000fe2000f8e00ff */
[----:B------:R-:W-:Y:S02]  /*0f80*/  MOV R235, c[0x0][0x53c] ;  /* 0x00014f0000eb7a02 */ /* 0x000fe40000000f00 */
.L_x_2872:
[----:B------:R-:W-:Y:S01]  /*0f90*/  ISETP.NE.AND P0, PT, R12, RZ, PT ;  /* 0x000000ff0c00720c */ /* 0x000fe20003f05270 */
[----:B------:R-:W-:-:S12]  /*0fa0*/  WARPSYNC 0xffffffff ;  /* 0xffffffff00007948 */ /* 0x000fd80003800000 */
[----:B------:R1:W-:Y:S04]  /*0fb0*/  @!P0 STS.128 [0x18100], R232 ;  /* 0x018100e8ff008388 */ /* 0x0003e80000000c00 */
[----:B------:R-:W-:Y:S06]  /*0fc0*/  BAR.ARV 0x5, 0x100 ;  /* 0x0144000000007b1d */ /* 0x000fec0000002000 */
.L_x_2858:
        /* <DEDUP_REMOVED lines=112> */
[C---:B------:R-:W-:Y:S01]  /*16d0*/  IADD3 R10, R224.reuse, 0xa8, RZ ;  /* 0x000000a8e00a7810 */ /* 0x040fe20007ffe0ff */
        /* <DEDUP_REMOVED lines=35> */
.L_x_3001:
        /* <DEDUP_REMOVED lines=27> */
.L_x_2873:
[----:B------:R-:W-:-:S04]  /*1ac0*/  ISETP.NE.U32.AND P1, PT, RZ, c[0x0][0x368], PT ;  /* 0x0000da00ff007a0c */ /* 0x000fc80003f25070 */
[----:B------:R-:W-:-:S13]  /*1ad0*/  ISETP.NE.AND.EX P1, PT, RZ, c[0x0][0x36c], PT, P1 ;  /* 0x0000db00ff007a0c */ /* 0x000fda0003f25310 */
[----:B------:R-:W-:Y:S05]  /*1ae0*/  @!P1 BRA `(.L_x_2874) ;  /* 0x0000003000009947 */ /* 0x000fea0003800000 */
[----:B-1----:R-:W-:-:S05]  /*1af0*/  IMAD.WIDE R2, R235, R14, c[0x0][0x368] ;  /* 0x0000da00eb027625 */ /* 0x002fca00078e020e */
[----:B------:R1:W5:Y:S01]  /*1b00*/  LDG.E R0, [R2.64] ;  /* 0x0000000602007981 */ /* 0x000362000c1e1900 */
[----:B------:R-:W-:Y:S05]  /*1b10*/  BRA `(.L_x_2875) ;  /* 0x0000005000007947 */ /* 0x000fea0003800000 */
.L_x_2874:
[----:B------:R-:W-:Y:S01]  /*1b20*/  MOV R0, c[0x0][0x1d0] ;  /* 0x0000740000007a02 */ /* 0x000fe20000000f00 */
[----:B------:R-:W-:Y:S05]  /*1b30*/  @!P0 BRA `(.L_x_2875) ;  /* 0x0000003000008947 */ /* 0x000fea0003800000 */
[----:B-1----:R-:W2:Y:S04]  /*1b40*/  LDG.E R6, [R2.64] ;  /* 0x0000000602067981 */ /* 0x002ea8000c1e1900 */
[----:B------:R-:W2:Y:S02]  /*1b50*/  LDG.E R0, [R2.64+0x4] ;  /* 0x0000040602007981 */ /* 0x000ea4000c1e1900 */
[----:B--2---:R-:W-:Y:S02]  /*1b60*/  IADD3 R0, -R6, R0, RZ ;  /* 0x0000000006007210 */ /* 0x004fe40007ffe1ff */
.L_x_2875:
        /* <DEDUP_REMOVED lines=25> */
.L_x_2878:
[----:B------:R-:W-:-:S13]  /*1d00*/  ISETP.NE.AND P3, PT, R8, 0x1, PT ;  /* 0x000000010800780c */ /* 0x000fda0003f65270 */
[----:B------:R-:W-:-:S05]  /*1d10*/  @P3 IMAD.HI.U32 R0, R2, c[0x0][0x330], RZ ;  /* 0x0000cc0002003a27 */ /* 0x000fca00078e00ff */
[----:B------:R-:W-:Y:S02]  /*1d20*/  @P3 SHF.R.U32.HI R2, RZ, c[0x0][0x334], R0 ;  /* 0x0000cd00ff023a19 */ /* 0x000fe40000011600 */
.L_x_2879:
[----:B------:R-:W-:Y:S05]  /*1d30*/  BSYNC B0 ;  /* 0x0000000000007941 */ /* 0x000fea0003800000 */
.L_x_2877:
[----:B------:R-:W-:-:S05]  /*1d40*/  IMAD R2, R2, R8, c[0x0][0x32c] ;  /* 0x0000cb0002027624 */ /* 0x000fca00078e0208 */
[----:B------:R-:W-:-:S04]  /*1d50*/  IMNMX R3, R3, R2, PT ;  /* 0x0000000203037217 */ /* 0x000fc80003800200 */
.L_x_2876:
        /* <DEDUP_REMOVED lines=26> */
.L_x_2882:
[----:B------:R-:W-:-:S13]  /*1f00*/  ISETP.NE.AND P3, PT, R8, 0x1, PT ;  /* 0x000000010800780c */ /* 0x000fda0003f65270 */
[----:B------:R-:W-:-:S05]  /*1f10*/  @P3 IMAD.HI.U32 R3, R0, c[0x0][0x330], RZ ;  /* 0x0000cc0000033a27 */ /* 0x000fca00078e00ff */
[----:B------:R-:W-:Y:S02]  /*1f20*/  @P3 SHF.R.U32.HI R0, RZ, c[0x0][0x334], R3 ;  /* 0x0000cd00ff003a19 */ /* 0x000fe40000011603 */
.L_x_2883:
[----:B------:R-:W-:Y:S05]  /*1f30*/  BSYNC B0 ;  /* 0x0000000000007941 */ /* 0x000fea0003800000 */
.L_x_2881:
[----:B------:R-:W-:-:S05]  /*1f40*/  IMAD R0, R0, c[0x0][0x32c], RZ ;  /* 0x0000cb0000007a24 */ /* 0x000fca00078e02ff */
[----:B------:R-:W-:-:S04]  /*1f50*/  IMNMX R2, R2, R0, !PT ;  /* 0x0000000002027217 */ /* 0x000fc80007800200 */
.L_x_2880:
        /* <DEDUP_REMOVED lines=47> */
.L_x_2885:
[----:B------:R-:W-:Y:S05]  /*2250*/  BSYNC B0 ;  /* 0x0000000000007941 */ /* 0x000fea0003800000 */
.L_x_2884:
        /* <DEDUP_REMOVED lines=136> */
[C---:B------:R-:W-:Y:S01]  /*2ae0*/  IMAD R6, R0.reuse, c[0x0][0x1f0], RZ ;  /* 0x00007c0000067a24 */ /* 0x040fe200078e02ff */
        /* <DEDUP_REMOVED lines=15> */
.L_x_3006:
[----:B------:R-:W-:Y:S05]  /*2be0*/  BRA.DIV ~URZ, `(.L_x_2888) ;  /* 0x00011bd27f007947 */ /* 0x000fea000b800000 */
[----:B------:R3:W4:Y:S02]  /*2bf0*/  SHFL.IDX PT, R0, R12, RZ, 0x181f ;  /* 0x00181fff0c007589 */ /* 0x00072400000e0000 */
.L_x_3007:
        /* <DEDUP_REMOVED lines=23> */
.L_x_2890:
[----:B------:R-:W-:Y:S05]  /*2d70*/  BSYNC B0 ;  /* 0x0000000000007941 */ /* 0x000fea0003800000 */
.L_x_2889:
[----:B------:R-:W-:Y:S05]  /*2d80*/  BRA.DIV ~URZ, `(.L_x_2891) ;  /* 0x00011a927f007947 */ /* 0x000fea000b800000 */
[----:B--2---:R2:W1:Y:S04]  /*2d90*/  SHFL.IDX PT, R8, R11, 0x1, 0x181f ;  /* 0x00381f000b087f89 */ /* 0x00446800000e0000 */
[----:B----4-:R2:W4:Y:S02]  /*2da0*/  SHFL.IDX PT, R0, R12, 0x1, 0x181f ;  /* 0x00381f000c007f89 */ /* 0x01052400000e0000 */
.L_x_3008:
        /* <DEDUP_REMOVED lines=23> */
.L_x_2893:
[----:B------:R-:W-:Y:S05]  /*2f20*/  BSYNC B0 ;  /* 0x0000000000007941 */ /* 0x000fea0003800000 */
.L_x_2892:
[----:B------:R-:W-:Y:S05]  /*2f30*/  BRA.DIV ~URZ, `(.L_x_2894) ;  /* 0x000119a27f007947 */ /* 0x000fea000b800000 */
[----:B-1----:R1:W2:Y:S02]  /*2f40*/  SHFL.IDX PT, R8, R11, 0x2, 0x181f ;  /* 0x00581f000b087f89 */ /* 0x0022a400000e0000 */
.L_x_3009:
[----:B------:R-:W-:Y:S05]  /*2f50*/  BRA.DIV ~URZ, `(.L_x_2895) ;  /* 0x000119f27f007947 */ /* 0x000fea000b800000 */
[----:B----4-:R4:W1:Y:S02]  /*2f60*/  SHFL.IDX PT, R0, R12, 0x2, 0x181f ;  /* 0x00581f000c007f89 */ /* 0x01086400000e0000 */
.L_x_3010:
        /* <DEDUP_REMOVED lines=23> */
.L_x_2897:
[----:B------:R-:W-:Y:S05]  /*30e0*/  BSYNC B0 ;  /* 0x0000000000007941 */ /* 0x000fea0003800000 */
.L_x_2896:
[----:B------:R-:W-:Y:S05]  /*30f0*/  BRA.DIV ~URZ, `(.L_x_2898) ;  /* 0x000118b27f007947 */ /* 0x000fea000b800000 */
[----:B--2---:R2:W3:Y:S04]  /*3100*/  SHFL.IDX PT, R8, R11, 0x3, 0x181f ;  /* 0x00781f000b087f89 */ /* 0x0044e800000e0000 */
[----:B-1----:R2:W1:Y:S02]  /*3110*/  SHFL.IDX PT, R0, R12, 0x3, 0x181f ;  /* 0x00781f000c007f89 */ /* 0x00246400000e0000 */
.L_x_3011:
        /* <DEDUP_REMOVED lines=70> */
[----:B------:R-:W-:Y:S01]  /*3580*/  LEA.HI.X R3, R4, R212, R3, 0x6, P0 ;  /* 0x000000d404037211 */ /* 0x000fe200000f3403 */
[----:B------:R-:W-:Y:S01]  /*3590*/  IMAD.MOV.U32 R4, RZ, RZ, c[0x0][0x208] ;  /* 0x00008200ff047624 */ /* 0x000fe200078e00ff */
[C---:B------:R-:W-:Y:S02]  /*35a0*/  LEA R2, P0, R0.reuse, c[0x0][0x1f8], 0x1 ;  /* 0x00007e0000027a11 */ /* 0x040fe400078008ff */
[----:B------:R-:W-:Y:S01]  /*35b0*/  ISETP.NE.U32.AND P1, PT, R5, 0x1, PT ;  /* 0x000000010500780c */ /* 0x000fe20003f25070 */
[----:B------:R-:W-:Y:S01]  /*35c0*/  IMAD.MOV.U32 R5, RZ, RZ, c[0x0][0x20c] ;  /* 0x00008300ff057624 */ /* 0x000fe200078e00ff */
[----:B------:R-:W-:Y:S01]  /*35d0*/  LEA.HI.X R3, R0, c[0x0][0x1fc], R3, 0x1, P0 ;  /* 0x00007f0000037a11 */ /* 0x000fe200000f0c03 */
[----:B------:R-:W-:Y:S01]  /*35e0*/  IMAD.IADD R0, R86, 0x1, -R11 ;  /* 0x0000000156007824 */ /* 0x000fe200078e0a0b */
[----:B------:R-:W-:-:S04]  /*35f0*/  LEA R12, P0, R4, R2, 0x6 ;  /* 0x00000002040c7211 */ /* 0x000fc800078030ff */
[----:B------:R-:W-:Y:S02]  /*3600*/  LEA.HI.X R13, R4, R3, R5, 0x6, P0 ;  /* 0x00000003040d7211 */ /* 0x000fe400000f3405 */
[C---:B------:R-:W-:Y:S02]  /*3610*/  ISETP.LT.OR P0, PT, R0.reuse, 0x1, P1 ;  /* 0x000000010000780c */ /* 0x040fe40000f01670 */
[C---:B------:R-:W-:Y:S01]  /*3620*/  ISETP.LT.OR P1, PT, R0.reuse, 0x21, P1 ;  /* 0x000000210000780c */ /* 0x040fe20000f21670 */
[----:B------:R-:W-:Y:S04]  /*3630*/  LDSM.16.M88.4 R4, [R187] ;  /* 0x00000000bb04783b */ /* 0x000fe80000000200 */
[----:B------:R-:W-:Y:S04]  /*3640*/  LDSM.16.M88.4 R28, [R180] ;  /* 0x00000000b41c783b */ /* 0x000fe80000000200 */
[----:B------:R-:W1:Y:S04]  /*3650*/  LDSM.16.M88.4 R24, [R180+0x800] ;  /* 0x00080000b418783b */ /* 0x000e680000000200 */
[----:B------:R-:W2:Y:S04]  /*3660*/  LDSM.16.M88.4 R20, [R180+0x1000] ;  /* 0x00100000b414783b */ /* 0x000ea80000000200 */
[----:B------:R-:W3:Y:S04]  /*3670*/  LDSM.16.M88.4 R16, [R180+0x1800] ;  /* 0x00180000b410783b */ /* 0x000ee80000000200 */
[----:B------:R-:W-:Y:S04]  /*3680*/  LDSM.16.M88.4 R8, [R188] ;  /* 0x00000000bc08783b */ /* 0x000fe80000000200 */
[----:B------:R-:W4:Y:S04]  /*3690*/  LDSM.16.M88.4 R48, [R191] ;  /* 0x00000000bf30783b */ /* 0x000f280000000200 */
[----:B------:R-:W5:Y:S04]  /*36a0*/  LDSM.16.M88.4 R60, [R202] ;  /* 0x00000000ca3c783b */ /* 0x000f680000000200 */
[----:B------:R-:W3:Y:S04]  /*36b0*/  LDSM.16.M88.4 R68, [R201] ;  /* 0x00000000c944783b */ /* 0x000ee80000000200 */
[----:B------:R-:W3:Y:S04]  /*36c0*/  LDSM.16.M88.4 R72, [R200] ;  /* 0x00000000c848783b */ /* 0x000ee80000000200 */
[----:B------:R-:W-:Y:S01]  /*36d0*/  @!PT LDS RZ, [RZ] ;  /* 0x00000000fffff984 */ /* 0x000fe20000000800 */
[----:B------:R-:W-:Y:S01]  /*36e0*/  @!PT LDS RZ, [RZ] ;  /* 0x00000000fffff984 */ /* 0x000fe20000000800 */
[----:B------:R-:W-:Y:S01]  /*36f0*/  @!PT LDS RZ, [RZ] ;  /* 0x00000000fffff984 */ /* 0x000fe20000000800 */
[----:B------:R3:W-:Y:S01]  /*3700*/  LDGSTS.E.BYPASS.LTC128B.128 [R205+0x100], [R2.64], !P0 ;  /* 0x0010000002cd7fae */ /* 0x0007e2000c101d46 */
[----:B------:R-:W-:-:S02]  /*3710*/  ISETP.LT.OR P0, PT, R0, 0x1, !P6 ;  /* 0x000000010000780c */ /* 0x000fc40007701670 */
[----:B------:R-:W-:Y:S01]  /*3720*/  ISETP.LT.OR P6, PT, R0, 0x21, !P6 ;  /* 0x000000210000780c */ /* 0x000fe200077c1670 */
[C---:B-1----:R-:W-:Y:S10]  /*3730*/  HMMA.16816.F32.BF16 R36, R4.reuse, R24, RZ ;  /* 0x000000180424723c */ /* 0x042ff400000418ff */
[----:B------:R1:W-:Y:S01]  /*3740*/  LDGSTS.E.BYPASS.LTC128B.128 [R205+0x2100], [R2.64+0x80], !P0 ;  /* 0x0210008002cd7fae */ /* 0x0003e2000c101d46 */
[----:B------:R-:W-:Y:S01]  /*3750*/  LOP3.LUT P0, RZ, R14, 0x4, RZ, 0xc0, !PT ;  /* 0x000000040eff7812 */ /* 0x000fe2000780c0ff */
[----:B------:R-:W-:Y:S03]  /*3760*/  HMMA.16816.F32.BF16 R40, R4, R26, RZ ;  /* 0x0000001a0428723c */ /* 0x000fe600000418ff */
[----:B------:R-:W-:-:S02]  /*3770*/  ISETP.LT.OR P2, PT, R0, 0x1, !P0 ;  /* 0x000000010000780c */ /* 0x000fc40004741670 */
[----:B------:R-:W-:-:S03]  /*3780*/  ISETP.LT.OR P0, PT, R0, 0x21, !P0 ;  /* 0x000000210000780c */ /* 0x000fc60004701670 */
[C---:B--2---:R-:W-:Y:S08]  /*3790*/  HMMA.16816.F32.BF16 R44, R4.reuse, R20, RZ ;  /* 0x00000014042c723c */ /* 0x044ff000000418ff */
[----:B------:R1:W-:Y:S01]  /*37a0*/  LDGSTS.E.BYPASS.LTC128B.128 [R205+0x4100], [R2.64+0x100], !P2 ;  /* 0x0410010002cd7fae */ /* 0x0003e2000d101d46 */
[----:B------:R-:W-:Y:S01]  /*37b0*/  ISETP.NE.AND P2, PT, R32, RZ, PT ;  /* 0x000000ff2000720c */ /* 0x000fe20003f45270 */
[----:B------:R-:W-:Y:S02]  /*37c0*/  HMMA.16816.F32.BF16 R52, R4, R22, RZ ;  /* 0x000000160434723c */ /* 0x000fe400000418ff */
[----:B------:R2:W-:Y:S01]  /*37d0*/  LDGSTS.E.BYPASS.LTC128B.128 [R205+0x1100], [R12.64], !P1 ;  /* 0x011000000ccd7fae */ /* 0x0005e2000c901d46 */
[----:B------:R-:W-:-:S03]  /*37e0*/  ISETP.NE.AND P1, PT, R15, RZ, PT ;  /* 0x000000ff0f00720c */ /* 0x000fc60003f25270 */
[----:B------:R2:W-:Y:S02]  /*37f0*/  LDGSTS.E.BYPASS.LTC128B.128 [R205+0x3100], [R12.64+0x80], !P6 ;  /* 0x031000800ccd7fae */ /* 0x0005e4000f101d46 */
[----:B------:R-:W-:Y:S02]  /*3800*/  HMMA.16816.F32.BF16 R32, R4, R28, RZ ;  /* 0x0000001c0420723c */ /* 0x000fe400000418ff */
[----:B------:R2:W-:Y:S01]  /*3810*/  LDGSTS.E.BYPASS.LTC128B.128 [R205+0x5100], [R12.64+0x100], !P0 ;  /* 0x051001000ccd7fae */ /* 0x0005e2000c101d46 */
[----:B------:R-:W-:-:S03]  /*3820*/  ISETP.GT.AND P0, PT, R84, R206, PT ;  /* 0x000000ce5400720c */ /* 0x000fc60003f04270 */
[----:B------:R-:W-:Y:S02]  /*3830*/  LDSM.16.M88.4 R64, [R186] ;  /* 0x00000000ba40783b */ /* 0x000fe40000000200 */
[C---:B------:R-:W-:Y:S02]  /*3840*/  HMMA.16816.F32.BF16 R28, R4.reuse, R30, RZ ;  /* 0x0000001e041c723c */ /* 0x040fe400000418ff */
[----:B------:R-:W-:Y:S04]  /*3850*/  LDSM.16.M88.4 R76, [R186+0x800] ;  /* 0x00080000ba4c783b */ /* 0x000fe80000000200 */
[----:B------:R-:W-:Y:S02]  /*3860*/  LDSM.16.M88.4 R80, [R186+0x1000] ;  /* 0x00100000ba50783b */ /* 0x000fe40000000200 */
[C---:B---3--:R-:W-:Y:S02]  /*3870*/  HMMA.16816.F32.BF16 R56, R4.reuse, R16, RZ ;  /* 0x000000100438723c */ /* 0x048fe400000418ff */
[----:B------:R-:W-:Y:S04]  /*3880*/  LDSM.16.M88.4 R92, [R186+0x1800] ;  /* 0x00180000ba5c783b */ /* 0x000fe80000000200 */
[----:B------:R-:W-:Y:S02]  /*3890*/  LDSM.16.M88.4 R88, [R183+0x1800] ;  /* 0x00180000b758783b */ /* 0x000fe40000000200 */
[----:B------:R-:W-:Y:S02]  /*38a0*/  HMMA.16816.F32.BF16 R16, R4, R18, RZ ;  /* 0x000000120410723c */ /* 0x000fe400000418ff */
[----:B------:R-:W3:Y:S04]  /*38b0*/  LDSM.16.M88.4 R4, [R190] ;  /* 0x00000000be04783b */ /* 0x000ee80000000200 */
[----:B------:R-:W0:Y:S02]  /*38c0*/  LDGDEPBAR ;  /* 0x00000000000079af */ /* 0x000e240000000000 */
[C---:B----4-:R-:W-:Y:S08]  /*38d0*/  HMMA.16816.F32.BF16 R20, R8.reuse, R48, R32 ;  /* 0x000000300814723c */ /* 0x050ff00000041820 */
[C---:B------:R-:W-:Y:S01]  /*38e0*/  HMMA.16816.F32.BF16 R24, R8.reuse, R50, R28 ;  /* 0x000000320818723c */ /* 0x040fe2000004181c */
[----:B------:R-:W-:Y:S07]  /*38f0*/  LDSM.16.M88.4 R48, [R183] ;  /* 0x00000000b730783b */ /* 0x000fee0000000200 */
[C---:B-----5:R-:W-:Y:S08]  /*3900*/  HMMA.16816.F32.BF16 R28, R8.reuse, R60, R36 ;  /* 0x0000003c081c723c */ /* 0x060ff00000041824 */
[C---:B------:R-:W-:Y:S01]  /*3910*/  HMMA.16816.F32.BF16 R32, R8.reuse, R62, R40 ;  /* 0x0000003e0820723c */ /* 0x040fe20000041828 */
[----:B------:R-:W-:Y:S07]  /*3920*/  LDSM.16.M88.4 R60, [R180+0x2800] ;  /* 0x00280000b43c783b */ /* 0x000fee0000000200 */
[C---:B------:R-:W-:Y:S08]  /*3930*/  HMMA.16816.F32.BF16 R36, R8.reuse, R68, R44 ;  /* 0x000000440824723c */ /* 0x040ff0000004182c */
[C---:B------:R-:W-:Y:S01]  /*3940*/  HMMA.16816.F32.BF16 R40, R8.reuse, R70, R52 ;  /* 0x000000460828723c */ /* 0x040fe20000041834 */
[----:B------:R-:W-:Y:S04]  /*3950*/  LDSM.16.M88.4 R68, [R183+0x1000] ;  /* 0x00100000b744783b */ /* 0x000fe80000000200 */
[----:B------:R-:W-:Y:S03]  /*3960*/  LDSM.16.M88.4 R52, [R180+0x2000] ;  /* 0x00200000b434783b */ /* 0x000fe60000000200 */
[C---:B------:R-:W-:Y:S01]  /*3970*/  HMMA.16816.F32.BF16 R44, R8.reuse, R72, R56 ;  /* 0x00000048082c723c */ /* 0x040fe20000041838 */
[----:B------:R-:W-:Y:S07]  /*3980*/  LDSM.16.M88.4 R56, [R183+0x800] ;  /* 0x00080000b738783b */ /* 0x000fee0000000200 */
[----:B--2---:R-:W-:Y:S01]  /*3990*/  HMMA.16816.F32.BF16 R12, R8, R74, R16 ;  /* 0x0000004a080c723c */ /* 0x004fe20000041810 */
[----:B------:R-:W2:Y:S04]  /*39a0*/  LDSM.16.M88.4 R8, [R189] ;  /* 0x00000000bd08783b */ /* 0x000ea80000000200 */
[----:B------:R-:W-:Y:S03]  /*39b0*/  LDSM.16.M88.4 R72, [R180+0x3000] ;  /* 0x00300000b448783b */ /* 0x000fe60000000200 */
[C---:B---3--:R-:W-:Y:S08]  /*39c0*/  HMMA.16816.F32.BF16 R16, R4.reuse, R64, R20 ;  /* 0x000000400410723c */ /* 0x048ff00000041814 */
[C---:B------:R-:W-:Y:S01]  /*39d0*/  HMMA.16816.F32.BF16 R24, R4.reuse, R66, R24 ;  /* 0x000000420418723c */ /* 0x040fe20000041818 */
[----:B------:R-:W-:Y:S07]  /*39e0*/  LDSM.16.M88.4 R64, [R197] ;  /* 0x00000000c540783b */ /* 0x000fee0000000200 */
        /* <DEDUP_REMOVED lines=18> */
[C---:B------:R-:W-:Y:S08]  /*3b10*/  HMMA.16816.F32.BF16 R44, R8.reuse, R88, R44 ;  /* 0x00000058082c723c */ /* 0x040ff0000004182c */
[----:B------:R-:W-:Y:S01]  /*3b20*/  HMMA.16816.F32.BF16 R12, R8, R90, R12 ;  /* 0x0000005a080c723c */ /* 0x000fe2000004180c */
[----:B------:R-:W2:Y:S07]  /*3b30*/  LDSM.16.M88.4 R8, [R188+0x4000] ;  /* 0x00400000bc08783b */ /* 0x000eae0000000200 */
        /* <DEDUP_REMOVED lines=11> */
[----:B------:R-:W3:Y:S04]  /*3bf0*/  LDSM.16.M88.4 R4, [R190+0x4000] ;  /* 0x00400000be04783b */ /* 0x000ee80000000200 */
[----:B------:R-:W-:Y:S03]  /*3c00*/  LDSM.16.M88.4 R76, [R183+0x3800] ;  /* 0x00380000b74c783b */ /* 0x000fe60000000200 */
        /* <DEDUP_REMOVED lines=11> */
[----:B------:R-:W2:Y:S04]  /*3cc0*/  LDSM.16.M88.4 R8, [R189+0x4000] ;  /* 0x00400000bd08783b */ /* 0x000ea80000000200 */
[----:B------:R-:W4:Y:S03]  /*3cd0*/  LDSM.16.M88.4 R68, [R183+0x3000] ;  /* 0x00300000b744783b */ /* 0x000f260000000200 */
[C---:B---3--:R-:W-:Y:S08]  /*3ce0*/  HMMA.16816.F32.BF16 R32, R4.reuse, R52, R28 ;  /* 0x000000340420723c */ /* 0x048ff0000004181c */
[C---:B------:R-:W-:Y:S01]  /*3cf0*/  HMMA.16816.F32.BF16 R28, R4.reuse, R54, R24 ;  /* 0x00000036041c723c */ /* 0x040fe20000041818 */
[----:B------:R-:W-:Y:S07]  /*3d00*/  LDSM.16.M88.4 R52, [R180+0x4000] ;  /* 0x00400000b434783b */ /* 0x000fee0000000200 */
[C---:B------:R-:W-:Y:S08]  /*3d10*/  HMMA.16816.F32.BF16 R24, R4.reuse, R60, R20 ;  /* 0x0000003c0418723c */ /* 0x040ff00000041814 */
[C---:B------:R-:W-:Y:S01]  /*3d20*/  HMMA.16816.F32.BF16 R20, R4.reuse, R62, R16 ;  /* 0x0000003e0414723c */ /* 0x040fe20000041810 */
[----:B------:R-:W-:Y:S07]  /*3d30*/  LDSM.16.M88.4 R60, [R194] ;  /* 0x00000000c23c783b */ /* 0x000fee0000000200 */
[C---:B------:R-:W-:Y:S08]  /*3d40*/  HMMA.16816.F32.BF16 R16, R4.reuse, R72, R36 ;  /* 0x000000480410723c */ /* 0x040ff00000041824 */
[C---:B------:R-:W-:Y:S01]  /*3d50*/  HMMA.16816.F32.BF16 R40, R4.reuse, R74, R40 ;  /* 0x0000004a0428723c */ /* 0x040fe20000041828 */
[----:B------:R-:W-:Y:S07]  /*3d60*/  LDSM.16.M88.4 R72, [R180+0x5000] ;  /* 0x00500000b448783b */ /* 0x000fee0000000200 */
[C---:B------:R-:W-:Y:S08]  /*3d70*/  HMMA.16816.F32.BF16 R44, R4.reuse, R80, R44 ;  /* 0x00000050042c723c */ /* 0x040ff0000004182c */
[----:B------:R-:W-:Y:S01]  /*3d80*/  HMMA.16816.F32.BF16 R12, R4, R82, R12 ;  /* 0x00000052040c723c */ /* 0x000fe2000004180c */
[----:B------:R-:W3:Y:S04]  /*3d90*/  LDSM.16.M88.4 R4, [R187+0x8000] ;  /* 0x00800000bb04783b */ /* 0x000ee80000000200 */
[----:B------:R-:W5:Y:S03]  /*3da0*/  LDSM.16.M88.4 R80, [R180+0x5800] ;  /* 0x00580000b450783b */ /* 0x000f660000000200 */
[C---:B--2---:R-:W-:Y:S08]  /*3db0*/  HMMA.16816.F32.BF16 R36, R8.reuse, R48, R32 ;  /* 0x000000300824723c */ /* 0x044ff00000041820 */
[C---:B------:R-:W-:Y:S01]  /*3dc0*/  HMMA.16816.F32.BF16 R32, R8.reuse, R50, R28 ;  /* 0x000000320820723c */ /* 0x040fe2000004181c */
[----:B------:R-:W-:Y:S07]  /*3dd0*/  LDSM.16.M88.4 R48, [R195] ;  /* 0x00000000c330783b */ /* 0x000fee0000000200 */
[C---:B------:R-:W-:Y:S08]  /*3de0*/  HMMA.16816.F32.BF16 R28, R8.reuse, R56, R24 ;  /* 0x00000038081c723c */ /* 0x040ff00000041818 */
[C---:B------:R-:W-:Y:S01]  /*3df0*/  HMMA.16816.F32.BF16 R24, R8.reuse, R58, R20 ;  /* 0x0000003a0818723c */ /* 0x040fe20000041814 */
[----:B------:R-:W-:Y:S07]  /*3e00*/  LDSM.16.M88.4 R56, [R186+0x4000] ;  /* 0x00400000ba38783b */ /* 0x000fee0000000200 */
[C---:B----4-:R-:W-:Y:S08]  /*3e10*/  HMMA.16816.F32.BF16 R20, R8.reuse, R68, R16 ;  /* 0x000000440814723c */ /* 0x050ff00000041810 */
[C---:B------:R-:W-:Y:S01]  /*3e20*/  HMMA.16816.F32.BF16 R16, R8.reuse, R70, R40 ;  /* 0x000000460810723c */ /* 0x040fe20000041828 */
[----:B------:R-:W-:Y:S07]  /*3e30*/  LDSM.16.M88.4 R68, [R193] ;  /* 0x00000000c144783b */ /* 0x000fee0000000200 */
[C---:B------:R-:W-:Y:S08]  /*3e40*/  HMMA.16816.F32.BF16 R44, R8.reuse, R76, R44 ;  /* 0x0000004c082c723c */ /* 0x040ff0000004182c */
[----:B------:R-:W-:Y:S01]  /*3e50*/  HMMA.16816.F32.BF16 R8, R8, R78, R12 ;  /* 0x0000004e0808723c */ /* 0x000fe2000004180c */
[----:B------:R-:W2:Y:S04]  /*3e60*/  LDSM.16.M88.4 R12, [R188+0x8000] ;  /* 0x00800000bc0c783b */ /* 0x000ea80000000200 */
[----:B------:R-:W4:Y:S03]  /*3e70*/  LDSM.16.M88.4 R76, [R192] ;  /* 0x00000000c04c783b */ /* 0x000f260000000200 */
        /* <DEDUP_REMOVED lines=9> */
[C---:B-----5:R-:W-:Y:S01]  /*3f10*/  HMMA.16816.F32.BF16 R16, R4.reuse, R80, R44 ;  /* 0x000000500410723c */ /* 0x060fe2000004182c */
[----:B------:R-:W-:Y:S07]  /*3f20*/  LDSM.16.M88.4 R44, [R183+0x4800] ;  /* 0x00480000b72c783b */ /* 0x000fee0000000200 */
[----:B------:R-:W-:Y:S01]  /*3f30*/  HMMA.16816.F32.BF16 R4, R4, R82, R8 ;  /* 0x000000520404723c */ /* 0x000fe20000041808 */
[----:B------:R-:W3:Y:S04]  /*3f40*/  LDSM.16.M88.4 R8, [R190+0x8000] ;  /* 0x00800000be08783b */ /* 0x000ee80000000200 */
[----:B------:R-:W5:Y:S03]  /*3f50*/  LDSM.16.M88.4 R80, [R186+0x5800] ;  /* 0x00580000ba50783b */ /* 0x000f660000000200 */
[C---:B--2---:R-:W-:Y:S08]  /*3f60*/  HMMA.16816.F32.BF16 R32, R12.reuse, R60, R32 ;  /* 0x0000003c0c20723c */ /* 0x044ff00000041820 */
[C---:B------:R-:W-:Y:S01]  /*3f70*/  HMMA.16816.F32.BF16 R28, R12.reuse, R62, R28 ;  /* 0x0000003e0c1c723c */ /* 0x040fe2000004181c */
[----:B------:R-:W-:Y:S07]  /*3f80*/  LDSM.16.M88.4 R60, [R183+0x5800] ;  /* 0x00580000b73c783b */ /* 0x000fee0000000200 */
[C---:B------:R-:W-:Y:S08]  /*3f90*/  HMMA.16816.F32.BF16 R40, R12.reuse, R48, R40 ;  /* 0x000000300c28723c */ /* 0x040ff00000041828 */
[C---:B------:R-:W-:Y:S01]  /*3fa0*/  HMMA.16816.F32.BF16 R36, R12.reuse, R50, R36 ;  /* 0x000000320c24723c */ /* 0x040fe20000041824 */
[----:B------:R-:W-:Y:S07]  /*3fb0*/  LDSM.16.M88.4 R48, [R183+0x4000] ;  /* 0x00400000b730783b */ /* 0x000fee0000000200 */
[C---:B------:R-:W-:Y:S08]  /*3fc0*/  HMMA.16816.F32.BF16 R24, R12.reuse, R68, R24 ;  /* 0x000000440c18723c */ /* 0x040ff00000041818 */
[C---:B------:R-:W-:Y:S08]  /*3fd0*/  HMMA.16816.F32.BF16 R20, R12.reuse, R70, R20 ;  /* 0x000000460c14723c */ /* 0x040ff00000041814 */
[C---:B----4-:R-:W-:Y:S08]  /*3fe0*/  HMMA.16816.F32.BF16 R16, R12.reuse, R76, R16 ;  /* 0x0000004c0c10723c */ /* 0x050ff00000041810 */
[----:B------:R-:W-:Y:S01]  /*3ff0*/  HMMA.16816.F32.BF16 R12, R12, R78, R4 ;  /* 0x0000004e0c0c723c */ /* 0x000fe20000041804 */
[----:B------:R-:W2:Y:S01]  /*4000*/  LDSM.16.M88.4 R4, [R189+0x8000] ;  /* 0x00800000bd04783b */ /* 0x000ea20000000200 */
[----:B------:R-:W-:-:S06]  /*4010*/  DEPBAR.LE SB0, 0x0 ;  /* 0x000080000000791a */ /* 0x000fcc0000000000 */
[C---:B---3--:R-:W-:Y:S08]  /*4020*/  HMMA.16816.F32.BF16 R32, R8.reuse, R64, R32 ;  /* 0x000000400820723c */ /* 0x048ff00000041820 */
[C---:B------:R-:W-:Y:S08]  /*4030*/  HMMA.16816.F32.BF16 R28, R8.reuse, R66, R28 ;  /* 0x00000042081c723c */ /* 0x040ff0000004181c */
[C---:B------:R-:W-:Y:S08]  /*4040*/  HMMA.16816.F32.BF16 R40, R8.reuse, R56, R40 ;  /* 0x000000380828723c */ /* 0x040ff00000041828 */
[C---:B------:R-:W-:Y:S08]  /*4050*/  HMMA.16816.F32.BF16 R36, R8.reuse, R58, R36 ;  /* 0x0000003a0824723c */ /* 0x040ff00000041824 */
[C---:B------:R-:W-:Y:S08]  /*4060*/  HMMA.16816.F32.BF16 R24, R8.reuse, R72, R24 ;  /* 0x000000480818723c */ /* 0x040ff00000041818 */
[C---:B------:R-:W-:Y:S08]  /*4070*/  HMMA.16816.F32.BF16 R20, R8.reuse, R74, R20 ;  /* 0x0000004a0814723c */ /* 0x040ff00000041814 */
[C---:B-----5:R-:W-:Y:S08]  /*4080*/  HMMA.16816.F32.BF16 R16, R8.reuse, R80, R16 ;  /* 0x000000500810723c */ /* 0x060ff00000041810 */
[----:B------:R-:W-:Y:S08]  /*4090*/  HMMA.16816.F32.BF16 R8, R8, R82, R12 ;  /* 0x000000520808723c */ /* 0x000ff0000004180c */
        /* <DEDUP_REMOVED lines=8> */
[----:B------:R-:W-:Y:S06]  /*4120*/  BAR.SYNC.DEFER_BLOCKING 0x0 ;  /* 0x0000000000007b1d */ /* 0x000fec0000010000 */
[----:B------:R-:W-:Y:S01]  /*4130*/  @!UPT UIADD3 URZ, URZ, URZ, URZ ;  /* 0x0000003f3f3ff290 */ /* 0x000fe2000fffe03f */
[----:B------:R-:W-:Y:S11]  /*4140*/  @!P0 BRA `(.L_x_2900) ;  /* 0x0000017000008947 */ /* 0x000ff60003800000 */
[----:B-1----:R-:W-:Y:S01]  /*4150*/  IADD3 R0, R239, -0x2, RZ ;  /* 0xfffffffeef007810 */ /* 0x002fe20007ffe0ff */
        /* <DEDUP_REMOVED lines=22> */
.L_x_2900:
[----:B-1----:R-:W-:Y:S05]  /*42c0*/  BSYNC B0 ;  /* 0x0000000000007941 */ /* 0x002fea0003800000 */
.L_x_2899:
[----:B------:R-:W-:Y:S01]  /*42d0*/  IMAD.IADD R0, R237, 0x1, R228 ;  /* 0x00000001ed007824 */ /* 0x000fe200078e02e4 */
        /* <DEDUP_REMOVED lines=27> */
.L_x_2903:
[----:B------:R-:W-:-:S04]  /*4490*/  MOV R8, c[0x0][0x32c] ;  /* 0x0000cb0000087a02 */ /* 0x000fc80000000f00 */
[----:B------:R-:W-:-:S13]  /*44a0*/  ISETP.NE.AND P0, PT, R8, 0x1, PT ;  /* 0x000000010800780c */ /* 0x000fda0003f05270 */
[----:B------:R-:W-:-:S05]  /*44b0*/  @P0 IMAD.HI.U32 R8, R3, c[0x0][0x330], RZ ;  /* 0x0000cc0003080a27 */ /* 0x000fca00078e00ff */
[----:B------:R-:W-:Y:S02]  /*44c0*/  @P0 SHF.R.U32.HI R3, RZ, c[0x0][0x334], R8 ;  /* 0x0000cd00ff030a19 */ /* 0x000fe40000011608 */
.L_x_2904:
[----:B------:R-:W-:Y:S05]  /*44d0*/  BSYNC B0 ;  /* 0x0000000000007941 */ /* 0x000fea0003800000 */
.L_x_2902:
[----:B------:R-:W-:-:S04]  /*44e0*/  IMAD R3, R3, c[0x0][0x32c], -R85 ;  /* 0x0000cb0003037a24 */ /* 0x000fc800078e0a55 */
[----:B------:R-:W-:-:S05]  /*44f0*/  IMAD.IADD R3, R3, 0x1, -R224 ;  /* 0x0000000103037824 */ /* 0x000fca00078e0ae0 */
[----:B------:R-:W-:Y:S02]  /*4500*/  IADD3 R8, R3, c[0x0][0x32c], RZ ;  /* 0x0000cb0003087a10 */ /* 0x000fe40007ffe0ff */
[----:B------:R-:W-:Y:S02]  /*4510*/  IMNMX R0, R0, R3, !PT ;  /* 0x0000000300007217 */ /* 0x000fe40007800200 */
[----:B------:R-:W-:Y:S02]  /*4520*/  IMNMX R2, R2, R8, PT ;  /* 0x0000000802027217 */ /* 0x000fe40003800200 */
.L_x_2901:
        /* <DEDUP_REMOVED lines=65> */
.L_x_2907:
[----:B------:R-:W-:-:S04]  /*4940*/  MOV R4, c[0x0][0x32c] ;  /* 0x0000cb0000047a02 */ /* 0x000fc80000000f00 */
[----:B------:R-:W-:-:S13]  /*4950*/  ISETP.NE.AND P0, PT, R4, 0x1, PT ;  /* 0x000000010400780c */ /* 0x000fda0003f05270 */
[----:B------:R-:W-:-:S05]  /*4960*/  @P0 IMAD.HI.U32 R4, R3, c[0x0][0x330], RZ ;  /* 0x0000cc0003040a27 */ /* 0x000fca00078e00ff */
[----:B------:R-:W-:Y:S02]  /*4970*/  @P0 SHF.R.U32.HI R3, RZ, c[0x0][0x334], R4 ;  /* 0x0000cd00ff030a19 */ /* 0x000fe40000011604 */
.L_x_2908:
[----:B------:R-:W-:Y:S05]  /*4980*/  BSYNC B0 ;  /* 0x0000000000007941 */ /* 0x000fea0003800000 */
.L_x_2906:
[----:B------:R-:W-:-:S04]  /*4990*/  IMAD R3, R3, c[0x0][0x32c], -R85 ;  /* 0x0000cb0003037a24 */ /* 0x000fc800078e0a55 */
[----:B------:R-:W-:-:S05]  /*49a0*/  IMAD.IADD R3, R3, 0x1, -R224 ;  /* 0x0000000103037824 */ /* 0x000fca00078e0ae0 */
[----:B------:R-:W-:Y:S02]  /*49b0*/  IADD3 R4, R3, c[0x0][0x32c], RZ ;  /* 0x0000cb0003047a10 */ /* 0x000fe40007ffe0ff */
[----:B------:R-:W-:Y:S02]  /*49c0*/  IMNMX R0, R0, R3, !PT ;  /* 0x0000000300007217 */ /* 0x000fe40007800200 */
[----:B------:R-:W-:Y:S02]  /*49d0*/  IMNMX R2, R2, R4, PT ;  /* 0x0000000402027217 */ /* 0x000fe40003800200 */
.L_x_2905:
        /* <DEDUP_REMOVED lines=16> */
[----:B------:R-:W-:Y:S01]  /*4ae0*/  LDSM.16.MT88.4 R36, [R185+0x2000] ;  /* 0x00200000b924783b */ /* 0x000fe20000004200 */
        /* <DEDUP_REMOVED lines=9> */
[----:B------:R-:W-:Y:S01]  /*4b80*/  ISETP.GT.AND P0, PT, R0, 0x18, P6 ;  /* 0x000000180000780c */ /* 0x000fe20003704270 */
[----:B------:R-:W-:Y:S01]  /*4b90*/  LDSM.16.MT88.4 R32, [R181] ;  /* 0x00000000b520783b */ /* 0x000fe20000004200 */
        /* <DEDUP_REMOVED lines=32> */
[----:B------:R-:W-:Y:S01]  /*4da0*/  FMNMX.FTZ R4, R52, R4, !PT ;  /* 0x0000000434047209 */ /* 0x000fe20007810000 */
[----:B------:R-:W-:Y:S01]  /*4db0*/  LDSM.16.MT88.4 R20, [R184] ;  /* 0x00000000b814783b */ /* 0x000fe20000004200 */
        /* <DEDUP_REMOVED lines=87> */
[C---:B------:R-:W-:Y:S01]  /*5330*/  HMMA.16816.F32.BF16 R68, R4.reuse, R36, RZ ;  /* 0x000000240444723c */ /* 0x040fe200000418ff */
[----:B------:R2:W1:Y:S07]  /*5340*/  MUFU.EX2 R221, R3 ;  /* 0x0000000300dd7308 */ /* 0x00046e0000000800 */
[C---:B------:R-:W-:Y:S01]  /*5350*/  HMMA.16816.F32.BF16 R64, R4.reuse, R38, RZ ;  /* 0x000000260440723c */ /* 0x040fe200000418ff */
[----:B------:R-:W-:Y:S07]  /*5360*/  LDSM.16.MT88.4 R36, [R185+0x800] ;  /* 0x00080000b924783b */ /* 0x000fee0000004200 */
[----:B---3--:R-:W-:Y:S01]  /*5370*/  HMMA.16816.F32.BF16 R56, R4, R32, RZ ;  /* 0x000000200438723c */ /* 0x008fe200000418ff */
[----:B--2---:R-:W-:-:S04]  /*5380*/  FFMA.FTZ R3, R52, c[0x0][0x2d0], -R0 ;  /* 0x0000b40034037a23 */ /* 0x004fc80000010800 */
[----:B------:R2:W-:Y:S03]  /*5390*/  MUFU.EX2 R222, R3 ;  /* 0x0000000300de7308 */ /* 0x0005e60000000800 */
[C---:B------:R-:W-:Y:S01]  /*53a0*/  HMMA.16816.F32.BF16 R60, R4.reuse, R34, RZ ;  /* 0x00000022043c723c */ /* 0x040fe200000418ff */
[----:B------:R-:W3:Y:S07]  /*53b0*/  LDSM.16.MT88.4 R32, [R182+0x800] ;  /* 0x00080000b620783b */ /* 0x000eee0000004200 */
[----:B-----5:R-:W-:Y:S01]  /*53c0*/  HMMA.16816.F32.BF16 R48, R4, R24, RZ ;  /* 0x000000180430723c */ /* 0x020fe200000418ff */
[----:B--2---:R-:W-:-:S07]  /*53d0*/  FFMA.FTZ R3, R53, c[0x0][0x2d0], -R0 ;  /* 0x0000b40035037a23 */ /* 0x004fce0000010800 */
[C---:B------:R-:W-:Y:S01]  /*53e0*/  HMMA.16816.F32.BF16 R44, R4.reuse, R26, RZ ;  /* 0x0000001a042c723c */ /* 0x040fe200000418ff */
[----:B------:R-:W2:Y:S01]  /*53f0*/  LDSM.16.MT88.4 R24, [R184+0x800] ;  /* 0x00080000b818783b */ /* 0x000ea20000004200 */
[----:B------:R5:W1:Y:S06]  /*5400*/  MUFU.EX2 R220, R3 ;  /* 0x0000000300dc7308 */ /* 0x000a6c0000000800 */
[C---:B------:R-:W-:Y:S08]  /*5410*/  HMMA.16816.F32.BF16 R40, R4.reuse, R20, RZ ;  /* 0x000000140428723c */ /* 0x040ff000000418ff */
[----:B------:R-:W-:Y:S01]  /*5420*/  HMMA.16816.F32.BF16 R120, R4, R22, RZ ;  /* 0x000000160478723c */ /* 0x000fe200000418ff */
[----:B------:R-:W2:Y:S01]  /*5430*/  LDSM.16.MT88.4 R20, [R181+0x2800] ;  /* 0x00280000b514783b */ /* 0x000ea20000004200 */
[----:B-----5:R-:W-:-:S04]  /*5440*/  FFMA.FTZ R3, R126, c[0x0][0x2d0], -R2 ;  /* 0x0000b4007e037a23 */ /* 0x020fc80000010802 */
[----:B------:R5:W-:Y:S02]  /*5450*/  MUFU.EX2 R246, R3 ;  /* 0x0000000300f67308 */ /* 0x000be40000000800 */
[C---:B-1----:R-:W-:Y:S08]  /*5460*/  HMMA.16816.F32.BF16 R144, R4.reuse, R12, RZ ;  /* 0x0000000c0490723c */ /* 0x042ff000000418ff */
[----:B------:R-:W-:Y:S01]  /*5470*/  HMMA.16816.F32.BF16 R140, R4, R14, RZ ;  /* 0x0000000e048c723c */ /* 0x000fe200000418ff */
[----:B------:R-:W1:Y:S01]  /*5480*/  LDSM.16.MT88.4 R12, [R185+0x2800] ;  /* 0x00280000b90c783b */ /* 0x000e620000004200 */
[----:B-----5:R-:W-:-:S06]  /*5490*/  FFMA.FTZ R3, R128, c[0x0][0x2d0], -R2 ;  /* 0x0000b40080037a23 */ /* 0x020fcc0000010802 */
[C---:B------:R-:W-:Y:S01]  /*54a0*/  HMMA.16816.F32.BF16 R132, R4.reuse, R16, RZ ;  /* 0x000000100484723c */ /* 0x040fe200000418ff */
[----:B------:R5:W1:Y:S07]  /*54b0*/  MUFU.EX2 R245, R3 ;  /* 0x0000000300f57308 */ /* 0x000a6e0000000800 */
[----:B------:R-:W-:Y:S01]  /*54c0*/  HMMA.16816.F32.BF16 R136, R4, R18, RZ ;  /* 0x000000120488723c */ /* 0x000fe200000418ff */
[----:B------:R-:W1:Y:S06]  /*54d0*/  LDSM.16.MT88.4 R16, [R182+0x2800] ;  /* 0x00280000b610783b */ /* 0x000e6c0000004200 */
[----:B----4-:R-:W-:-:S02]  /*54e0*/  F2FP.BF16.PACK_AB R4, R248, R250 ;  /* 0x000000faf804723e */ /* 0x010fc400000010ff */
[----:B------:R-:W-:Y:S01]  /*54f0*/  F2FP.BF16.PACK_AB R6, R247, R249 ;  /* 0x000000f9f706723e */ /* 0x000fe200000010ff */
[--C-:B-----5:R-:W-:Y:S01]  /*5500*/  FFMA.FTZ R3, R129, c[0x0][0x2d0], -R2.reuse ;  /* 0x0000b40081037a23 */ /* 0x120fe20000010802 */
[----:B------:R-:W-:Y:S02]  /*5510*/  F2FP.BF16.PACK_AB R5, R221, R223 ;  /* 0x000000dfdd05723e */ /* 0x000fe400000010ff */
[----:B------:R-:W-:Y:S01]  /*5520*/  F2FP.BF16.PACK_AB R7, R220, R222 ;  /* 0x000000dedc07723e */ /* 0x000fe200000010ff */
[----:B------:R4:W-:Y:S06]  /*5530*/  MUFU.EX2 R244, R3 ;  /* 0x0000000300f47308 */ /* 0x0009ec0000000800 */
[C---:B------:R-:W-:Y:S08]  /*5540*/  HMMA.16816.F32.BF16 R156, R4.reuse, R28, R88 ;  /* 0x0000001c049c723c */ /* 0x040ff00000041858 */
[----:B------:R-:W-:Y:S01]  /*5550*/  HMMA.16816.F32.BF16 R152, R4, R30, R76 ;  /* 0x0000001e0498723c */ /* 0x000fe2000004184c */
[----:B------:R-:W5:Y:S01]  /*5560*/  LDSM.16.MT88.4 R28, [R184+0x2800] ;  /* 0x00280000b81c783b */ /* 0x000f620000004200 */
[----:B----4-:R-:W-:-:S04]  /*5570*/  FFMA.FTZ R3, R130, c[0x0][0x2d0], -R2 ;  /* 0x0000b40082037a23 */ /* 0x010fc80000010802 */
[----:B------:R4:W1:Y:S02]  /*5580*/  MUFU.EX2 R243, R3 ;  /* 0x0000000300f37308 */ /* 0x0008640000000800 */
[C---:B---3--:R-:W-:Y:S08]  /*5590*/  HMMA.16816.F32.BF16 R164, R4.reuse, R32, R108 ;  /* 0x0000002004a4723c */ /* 0x048ff0000004186c */
[----:B------:R-:W-:Y:S01]  /*55a0*/  HMMA.16816.F32.BF16 R168, R4, R34, R116 ;  /* 0x0000002204a8723c */ /* 0x000fe20000041874 */
[----:B------:R-:W3:Y:S01]  /*55b0*/  LDSM.16.MT88.4 R32, [R181+0x4800] ;  /* 0x00480000b520783b */ /* 0x000ee20000004200 */
[----:B----4-:R-:W-:-:S06]  /*55c0*/  FFMA.FTZ R3, R54, c[0x0][0x2d0], -R0 ;  /* 0x0000b40036037a23 */ /* 0x010fcc0000010800 */
[C---:B------:R-:W-:Y:S01]  /*55d0*/  HMMA.16816.F32.BF16 R160, R4.reuse, R38, R112 ;  /* 0x0000002604a0723c */ /* 0x040fe20000041870 */
[----:B------:R4:W-:Y:S07]  /*55e0*/  MUFU.EX2 R203, R3 ;  /* 0x0000000300cb7308 */ /* 0x0009ee0000000800 */
[C---:B--2---:R-:W-:Y:S08]  /*55f0*/  HMMA.16816.F32.BF16 R148, R4.reuse, R24, R100 ;  /* 0x000000180494723c */ /* 0x044ff00000041864 */
[----:B------:R-:W-:Y:S01]  /*5600*/  HMMA.16816.F32.BF16 R116, R4, R26, R96 ;  /* 0x0000001a0474723c */ /* 0x000fe20000041860 */
[----:B------:R-:W2:Y:S01]  /*5610*/  LDSM.16.MT88.4 R24, [R182+0x4800] ;  /* 0x00480000b618783b */ /* 0x000ea20000004200 */
[----:B----4-:R-:W-:-:S04]  /*5620*/  FFMA.FTZ R3, R127, c[0x0][0x2d0], -R0 ;  /* 0x0000b4007f037a23 */ /* 0x010fc80000010800 */
[----:B------:R4:W2:Y:S02]  /*5630*/  MUFU.EX2 R127, R3 ;  /* 0x00000003007f7308 */ /* 0x0008a40000000800 */
[C---:B------:R-:W-:Y:S08]  /*5640*/  HMMA.16816.F32.BF16 R112, R4.reuse, R20, R84 ;  /* 0x000000140470723c */ /* 0x040ff00000041854 */
[----:B-1----:R-:W-:Y:S01]  /*5650*/  HMMA.16816.F32.BF16 R88, R4, R12, R68 ;  /* 0x0000000c0458723c */ /* 0x002fe20000041844 */
[----:B----4-:R-:W-:-:S07]  /*5660*/  FFMA.FTZ R3, R125, c[0x0][0x2d0], -R0 ;  /* 0x0000b4007d037a23 */ /* 0x010fce0000010800 */
[C---:B------:R-:W-:Y:S01]  /*5670*/  HMMA.16816.F32.BF16 R84, R4.reuse, R14, R64 ;  /* 0x0000000e0454723c */ /* 0x040fe20000041840 */
[----:B------:R-:W1:Y:S01]  /*5680*/  LDSM.16.MT88.4 R12, [R184+0x4800] ;  /* 0x00480000b80c783b */ /* 0x000e620000004200 */
[----:B------:R4:W-:Y:S06]  /*5690*/  MUFU.EX2 R126, R3 ;  /* 0x00000003007e7308 */ /* 0x0009ec0000000800 */
[C---:B------:R-:W-:Y:S01]  /*56a0*/  HMMA.16816.F32.BF16 R176, R4.reuse, R36, R104 ;  /* 0x0000002404b0723c */ /* 0x040fe20000041868 */
[----:B------:R-:W-:Y:S07]  /*56b0*/  LDSM.16.MT88.4 R36, [R182+0x1000] ;  /* 0x00100000b624783b */ /* 0x000fee0000004200 */
[----:B------:R-:W-:Y:S01]  /*56c0*/  HMMA.16816.F32.BF16 R104, R4, R16, R80 ;  /* 0x000000100468723c */ /* 0x000fe20000041850 */
[----:B----4-:R-:W-:-:S04]  /*56d0*/  FFMA.FTZ R3, R55, c[0x0][0x2d0], -R0 ;  /* 0x0000b40037037a23 */ /* 0x010fc80000010800 */
[----:B------:R4:W1:Y:S03]  /*56e0*/  MUFU.EX2 R125, R3 ;  /* 0x00000003007d7308 */ /* 0x0008660000000800 */
[C---:B------:R-:W-:Y:S01]  /*56f0*/  HMMA.16816.F32.BF16 R96, R4.reuse, R18, R72 ;  /* 0x000000120460723c */ /* 0x040fe20000041848 */
[----:B------:R-:W1:Y:S07]  /*5700*/  LDSM.16.MT88.4 R16, [R185+0x4800] ;  /* 0x00480000b910783b */ /* 0x000e6e0000004200 */
[----:B------:R-:W-:Y:S01]  /*5710*/  HMMA.16816.F32.BF16 R108, R4, R22, R92 ;  /* 0x00000016046c723c */ /* 0x000fe2000004185c */
[----:B------:R-:W1:Y:S01]  /*5720*/  LDSM.16.MT88.4 R20, [R181+0x1000] ;  /* 0x00100000b514783b */ /* 0x000e620000004200 */
[----:B----4-:R-:W-:-:S06]  /*5730*/  FFMA.FTZ R3, R216, c[0x0][0x2d0], -R2 ;  /* 0x0000b400d8037a23 */ /* 0x010fcc0000010802 */
[C---:B-----5:R-:W-:Y:S01]  /*5740*/  HMMA.16816.F32.BF16 R76, R4.reuse, R28, R56 ;  /* 0x0000001c044c723c */ /* 0x060fe20000041838 */
[----:B------:R4:W-:Y:S07]  /*5750*/  MUFU.EX2 R241, R3 ;  /* 0x0000000300f17308 */ /* 0x0009ee0000000800 */
[C---:B---3--:R-:W-:Y:S08]  /*5760*/  HMMA.16816.F32.BF16 R68, R4.reuse, R32, R48 ;  /* 0x000000200444723c */ /* 0x048ff00000041830 */
[----:B------:R-:W-:Y:S01]  /*5770*/  HMMA.16816.F32.BF16 R48, R4, R34, R44 ;  /* 0x000000220430723c */ /* 0x000fe2000004182c */
[----:B------:R-:W3:Y:S01]  /*5780*/  LDSM.16.MT88.4 R32, [R185+0x1000] ;  /* 0x00100000b920783b */ /* 0x000ee20000004200 */
[----:B----4-:R-:W-:-:S04]  /*5790*/  FFMA.FTZ R3, R218, c[0x0][0x2d0], -R2 ;  /* 0x0000b400da037a23 */ /* 0x010fc80000010802 */
[----:B------:R4:W5:Y:S02]  /*57a0*/  MUFU.EX2 R218, R3 ;  /* 0x0000000300da7308 */ /* 0x0009640000000800 */
[C---:B--2---:R-:W-:Y:S08]  /*57b0*/  HMMA.16816.F32.BF16 R56, R4.reuse, R24, R40 ;  /* 0x000000180438723c */ /* 0x044ff00000041828 */
[----:B-1----:R-:W-:Y:S01]  /*57c0*/  HMMA.16816.F32.BF16 R52, R4, R12, R144 ;  /* 0x0000000c0434723c */ /* 0x002fe20000041890 */
[----:B----4-:R-:W-:-:S07]  /*57d0*/  FFMA.FTZ R3, R217, c[0x0][0x2d0], -R2 ;  /* 0x0000b400d9037a23 */ /* 0x010fce0000010802 */
[----:B------:R-:W-:Y:S01]  /*57e0*/  HMMA.16816.F32.BF16 R40, R4, R14, R140 ;  /* 0x0000000e0428723c */ /* 0x000fe2000004188c */
[----:B------:R-:W1:Y:S01]  /*57f0*/  LDSM.16.MT88.4 R12, [R184+0x3000] ;  /* 0x00300000b80c783b */ /* 0x000e620000004200 */
[----:B------:R-:W-:Y:S01]  /*5800*/  FFMA.FTZ R2, R219, c[0x0][0x2d0], -R2 ;  /* 0x0000b400db027a23 */ /* 0x000fe20000010802 */
[----:B------:R-:W-:Y:S01]  /*5810*/  MUFU.EX2 R217, R3 ;  /* 0x0000000300d97308 */ /* 0x000fe20000000800 */
[----:B------:R-:W-:-:S04]  /*5820*/  IMAD.MOV.U32 R219, RZ, RZ, R11 ;  /* 0x000000ffffdb7224 */ /* 0x000fc800078e000b */
[C---:B------:R-:W-:Y:S01]  /*5830*/  HMMA.16816.F32.BF16 R72, R4.reuse, R30, R60 ;  /* 0x0000001e0448723c */ /* 0x040fe2000004183c */
[----:B------:R-:W2:Y:S02]  /*5840*/  LDSM.16.MT88.4 R28, [R184+0x1000] ;  /* 0x00100000b81c783b */ /* 0x000ea40000004200 */
[----:B------:R4:W1:Y:S05]  /*5850*/  MUFU.EX2 R216, R2 ;  /* 0x0000000200d87308 */ /* 0x00086a0000000800 */
[C---:B------:R-:W-:Y:S01]  /*5860*/  HMMA.16816.F32.BF16 R44, R4.reuse, R26, R120 ;  /* 0x0000001a042c723c */ /* 0x040fe20000041878 */
[----:B------:R-:W-:Y:S04]  /*5870*/  LDSM.16.MT88.4 R24, [R181+0x3000] ;  /* 0x00300000b518783b */ /* 0x000fe80000004200 */
[----:B------:R-:W-:Y:S03]  /*5880*/  LDSM.16.MT88.4 R120, [R184+0x1800] ;  /* 0x00180000b878783b */ /* 0x000fe60000004200 */
[----:B------:R-:W-:Y:S01]  /*5890*/  HMMA.16816.F32.BF16 R60, R4, R16, R132 ;  /* 0x00000010043c723c */ /* 0x000fe20000041884 */
[----:B------:R-:W-:Y:S01]  /*58a0*/  LDSM.16.MT88.4 R132, [R181+0x1800] ;  /* 0x00180000b584783b */ /* 0x000fe20000004200 */
[----:B----4-:R-:W-:-:S02]  /*58b0*/  FFMA.FTZ R2, R204, c[0x0][0x2d0], -R0 ;  /* 0x0000b400cc027a23 */ /* 0x010fc40000010800 */
[----:B------:R-:W-:Y:S02]  /*58c0*/  IMAD.MOV.U32 R204, RZ, RZ, R10 ;  /* 0x000000ffffcc7224 */ /* 0x000fe400078e000a */
[----:B------:R4:W-:Y:S02]  /*58d0*/  MUFU.EX2 R3, R2 ;  /* 0x0000000200037308 */ /* 0x0009e40000000800 */
[----:B------:R-:W-:Y:S01]  /*58e0*/  HMMA.16816.F32.BF16 R64, R4, R18, R136 ;  /* 0x000000120440723c */ /* 0x000fe20000041888 */
[----:B------:R-:W-:Y:S06]  /*58f0*/  LDSM.16.MT88.4 R16, [R185+0x3000] ;  /* 0x00300000b910783b */ /* 0x000fec0000004200 */
[----:B------:R-:W-:-:S02]  /*5900*/  F2FP.BF16.PACK_AB R4, R245, R246 ;  /* 0x000000f6f504723e */ /* 0x000fc400000010ff */
[----:B------:R-:W-:Y:S02]  /*5910*/  F2FP.BF16.PACK_AB R6, R243, R244 ;  /* 0x000000f4f306723e */ /* 0x000fe400000010ff */
[----:B------:R-:W-:Y:S02]  /*5920*/  F2FP.BF16.PACK_AB R5, R127, R203 ;  /* 0x000000cb7f05723e */ /* 0x000fe400000010ff */
[----:B------:R-:W-:Y:S01]  /*5930*/  F2FP.BF16.PACK_AB R7, R125, R126 ;  /* 0x0000007e7d07723e */ /* 0x000fe200000010ff */
[----:B----4-:R-:W-:-:S04]  /*5940*/  FFMA.FTZ R2, R214, c[0x0][0x2d0], -R0 ;  /* 0x0000b400d6027a23 */ /* 0x010fc80000010800 */
[----:B------:R4:W1:Y:S02]  /*5950*/  MUFU.EX2 R11, R2 ;  /* 0x00000002000b7308 */ /* 0x0008640000000800 */
[C---:B------:R-:W-:Y:S08]  /*5960*/  HMMA.16816.F32.BF16 R128, R4.reuse, R20, R156 ;  /* 0x000000140480723c */ /* 0x040ff0000004189c */
[----:B------:R-:W-:Y:S01]  /*5970*/  HMMA.16816.F32.BF16 R80, R4, R22, R152 ;  /* 0x000000160450723c */ /* 0x000fe20000041898 */
[----:B------:R-:W2:Y:S01]  /*5980*/  LDSM.16.MT88.4 R20, [R182+0x3000] ;  /* 0x00300000b614783b */ /* 0x000ea20000004200 */
[----:B----4-:R-:W-:-:S06]  /*5990*/  FFMA.FTZ R2, R213, c[0x0][0x2d0], -R0 ;  /* 0x0000b400d5027a23 */ /* 0x010fcc0000010800 */
[C---:B------:R-:W-:Y:S01]  /*59a0*/  HMMA.16816.F32.BF16 R100, R4.reuse, R36, R164 ;  /* 0x000000240464723c */ /* 0x040fe200000418a4 */
[----:B------:R-:W-:Y:S01]  /*59b0*/  FFMA.FTZ R0, R215, c[0x0][0x2d0], -R0 ;  /* 0x0000b400d7007a23 */ /* 0x000fe20000010800 */
[----:B------:R4:W-:Y:S06]  /*59c0*/  MUFU.EX2 R10, R2 ;  /* 0x00000002000a7308 */ /* 0x0009ec0000000800 */
[C---:B------:R-:W-:Y:S01]  /*59d0*/  HMMA.16816.F32.BF16 R92, R4.reuse, R38, R168 ;  /* 0x00000026045c723c */ /* 0x040fe200000418a8 */
[----:B------:R-:W5:Y:S01]  /*59e0*/  LDSM.16.MT88.4 R36, [R181+0x5000] ;  /* 0x00500000b524783b */ /* 0x000f620000004200 */
[----:B------:R1:W1:Y:S06]  /*59f0*/  MUFU.EX2 R9, R0 ;  /* 0x0000000000097308 */ /* 0x00026c0000000800 */
[----:B---3--:R-:W-:Y:S01]  /*5a00*/  HMMA.16816.F32.BF16 R176, R4, R32, R176 ;  /* 0x0000002004b0723c */ /* 0x008fe200000418b0 */
[----:B----4-:R-:W-:-:S04]  /*5a10*/  FADD.FTZ R2, R204, R251 ;  /* 0x000000fbcc027221 */ /* 0x010fc80000010000 */
[----:B------:R-:W-:-:S03]  /*5a20*/  FADD.FTZ R2, R219, R2 ;  /* 0x00000002db027221 */ /* 0x000fc60000010000 */
[----:B------:R-:W-:Y:S01]  /*5a30*/  HMMA.16816.F32.BF16 R168, R4, R34, R160 ;  /* 0x0000002204a8723c */ /* 0x000fe200000418a0 */
[----:B-1----:R-:W-:-:S07]  /*5a40*/  FADD.FTZ R0, R233, R227 ;  /* 0x000000e3e9007221 */ /* 0x002fce0000010000 */
[C---:B------:R-:W-:Y:S01]  /*5a50*/  HMMA.16816.F32.BF16 R32, R4.reuse, R14, R72 ;  /* 0x0000000e0420723c */ /* 0x040fe20000041848 */
[----:B------:R-:W1:Y:S07]  /*5a60*/  LDSM.16.MT88.4 R72, [R181+0x5800] ;  /* 0x00580000b548783b */ /* 0x000e6e0000004200 */
[C---:B--2---:R-:W-:Y:S08]  /*5a70*/  HMMA.16816.F32.BF16 R172, R4.reuse, R28, R148 ;  /* 0x0000001c04ac723c */ /* 0x044ff00000041894 */
[C---:B------:R-:W-:Y:S01]  /*5a80*/  HMMA.16816.F32.BF16 R156, R4.reuse, R20, R104 ;  /* 0x00000014049c723c */ /* 0x040fe20000041868 */
[----:B------:R-:W-:Y:S07]  /*5a90*/  LDSM.16.MT88.4 R104, [R182+0x1800] ;  /* 0x00180000b668783b */ /* 0x000fee0000004200 */
[C---:B------:R-:W-:Y:S07]  /*5aa0*/  HMMA.16816.F32.BF16 R148, R4.reuse, R22, R96 ;  /* 0x000000160494723c */ /* 0x040fee0000041860 */
[----:B-----5:R-:W-:Y:S01]  /*5ab0*/  F2FP.BF16.PACK_AB R96, R218, R241 ;  /* 0x000000f1da60723e */ /* 0x020fe200000010ff */
[----:B------:R-:W-:Y:S01]  /*5ac0*/  HMMA.16816.F32.BF16 R68, R4, R36, R68 ;  /* 0x000000240444723c */ /* 0x000fe20000041844 */
[----:B------:R-:W-:-:S02]  /*5ad0*/  F2FP.BF16.PACK_AB R98, R216, R217 ;  /* 0x000000d9d862723e */ /* 0x000fc400000010ff */
[----:B------:R-:W-:Y:S02]  /*5ae0*/  F2FP.BF16.PACK_AB R97, R11, R3 ;  /* 0x000000030b61723e */ /* 0x000fe400000010ff */
[----:B------:R-:W-:-:S03]  /*5af0*/  F2FP.BF16.PACK_AB R99, R9, R10 ;  /* 0x0000000a0963723e */ /* 0x000fc600000010ff */
[C---:B------:R-:W-:Y:S08]  /*5b00*/  HMMA.16816.F32.BF16 R20, R4.reuse, R38, R48 ;  /* 0x000000260414723c */ /* 0x040ff00000041830 */
[C---:B------:R-:W-:Y:S01]  /*5b10*/  HMMA.16816.F32.BF16 R164, R4.reuse, R30, R116 ;  /* 0x0000001e04a4723c */ /* 0x040fe20000041874 */
[----:B------:R-:W2:Y:S07]  /*5b20*/  LDSM.16.MT88.4 R28, [R182+0x5000] ;  /* 0x00500000b61c783b */ /* 0x000eae0000004200 */
[C---:B------:R-:W-:Y:S08]  /*5b30*/  HMMA.16816.F32.BF16 R144, R4.reuse, R16, R88 ;  /* 0x000000100490723c */ /* 0x040ff00000041858 */
[C---:B------:R-:W-:Y:S01]  /*5b40*/  HMMA.16816.F32.BF16 R140, R4.reuse, R18, R84 ;  /* 0x00000012048c723c */ /* 0x040fe20000041854 */
[----:B------:R-:W3:Y:S07]  /*5b50*/  LDSM.16.MT88.4 R16, [R185+0x5000] ;  /* 0x00500000b910783b */ /* 0x000eee0000004200 */
[----:B------:R-:W-:Y:S01]  /*5b60*/  HMMA.16816.F32.BF16 R136, R4, R12, R76 ;  /* 0x0000000c0488723c */ /* 0x000fe2000004184c */
[----:B------:R-:W4:Y:S01]  /*5b70*/  LDSM.16.MT88.4 R12, [R184+0x5000] ;  /* 0x00500000b80c783b */ /* 0x000f220000004200 */
[----:B------:R-:W-:-:S06]  /*5b80*/  FADD.FTZ R0, R238, R0 ;  /* 0x00000000ee007221 */ /* 0x000fcc0000010000 */
[----:B------:R-:W-:Y:S08]  /*5b90*/  HMMA.16816.F32.BF16 R152, R4, R26, R108 ;  /* 0x0000001a0498723c */ /* 0x000ff0000004186c */
[C---:B-1----:R-:W-:Y:S01]  /*5ba0*/  HMMA.16816.F32.BF16 R68, R96.reuse, R72, R68 ;  /* 0x000000486044723c */ /* 0x042fe20000041844 */
[----:B------:R-:W-:Y:S01]  /*5bb0*/  FADD.FTZ R2, R252, R2 ;  /* 0x00000002fc027221 */ /* 0x000fe20000010000 */
[----:B------:R-:W-:Y:S04]  /*5bc0*/  LDSM.16.MT88.4 R48, [R182+0x3800] ;  /* 0x00380000b630783b */ /* 0x000fe80000004200 */
[----:B------:R-:W-:Y:S02]  /*5bd0*/  LDSM.16.MT88.4 R88, [R185+0x5800] ;  /* 0x00580000b958783b */ /* 0x000fe40000004200 */
[----:B------:R-:W-:Y:S02]  /*5be0*/  HMMA.16816.F32.BF16 R72, R96, R74, R20 ;  /* 0x0000004a6048723c */ /* 0x000fe40000041814 */
[----:B------:R-:W5:Y:S06]  /*5bf0*/  LDL.LU R20, [R1+0x8] ;  /* 0x0000080001147983 */ /* 0x000f6c0000300800 */
[C---:B------:R-:W-:Y:S08]  /*5c00*/  HMMA.16816.F32.BF16 R160, R4.reuse, R24, R112 ;  /* 0x0000001804a0723c */ /* 0x040ff00000041870 */
[C---:B--2---:R-:W-:Y:S08]  /*5c10*/  HMMA.16816.F32.BF16 R76, R4.reuse, R28, R56 ;  /* 0x0000001c044c723c */ /* 0x044ff00000041838 */
[----:B---3--:R-:W-:Y:S01]  /*5c20*/  HMMA.16816.F32.BF16 R84, R4, R16, R60 ;  /* 0x000000100454723c */ /* 0x008fe2000004183c */
[----:B------:R-:W-:Y:S01]  /*5c30*/  FADD.FTZ R0, R234, R0 ;  /* 0x00000000ea007221 */ /* 0x000fe20000010000 */
[----:B------:R-:W-:Y:S01]  /*5c40*/  LDSM.16.MT88.4 R112, [R185+0x1800] ;  /* 0x00180000b970783b */ /* 0x000fe20000004200 */
[----:B------:R-:W-:-:S03]  /*5c50*/  FADD.FTZ R2, R250, R2 ;  /* 0x00000002fa027221 */ /* 0x000fc60000010000 */
[----:B------:R-:W-:Y:S02]  /*5c60*/  LDSM.16.MT88.4 R56, [R185+0x3800] ;  /* 0x00380000b938783b */ /* 0x000fe40000004200 */
[C---:B----4-:R-:W-:Y:S08]  /*5c70*/  HMMA.16816.F32.BF16 R24, R4.reuse, R12, R52 ;  /* 0x0000000c0418723c */ /* 0x050ff00000041834 */
[C---:B------:R-:W-:Y:S08]  /*5c80*/  HMMA.16816.F32.BF16 R28, R4.reuse, R30, R44 ;  /* 0x0000001e041c723c */ /* 0x040ff0000004182c */
[C---:B------:R-:W-:Y:S01]  /*5c90*/  HMMA.16816.F32.BF16 R16, R4.reuse, R18, R64 ;  /* 0x000000120410723c */ /* 0x040fe20000041840 */
[----:B------:R-:W-:Y:S01]  /*5ca0*/  FADD.FTZ R0, R223, R0 ;  /* 0x00000000df007221 */ /* 0x000fe20000010000 */
[----:B------:R-:W-:Y:S06]  /*5cb0*/  LDSM.16.MT88.4 R64, [R184+0x3800] ;  /* 0x00380000b840783b */ /* 0x000fec0000004200 */
[----:B------:R-:W-:Y:S01]  /*5cc0*/  HMMA.16816.F32.BF16 R12, R4, R14, R40 ;  /* 0x0000000e040c723c */ /* 0x000fe20000041828 */
[----:B------:R-:W1:Y:S01]  /*5cd0*/  LDSM.16.MT88.4 R4, [R184+0x5800] ;  /* 0x00580000b804783b */ /* 0x000e620000004200 */
[----:B------:R-:W-:-:S03]  /*5ce0*/  FADD.FTZ R2, R248, R2 ;  /* 0x00000002f8027221 */ /* 0x000fc60000010000 */
[----:B------:R-:W2:Y:S03]  /*5cf0*/  LDSM.16.MT88.4 R40, [R181+0x3800] ;  /* 0x00380000b528783b */ /* 0x000ea60000004200 */
[----:B------:R-:W-:Y:S01]  /*5d00*/  HMMA.16816.F32.BF16 R128, R96, R132, R128 ;  /* 0x000000846080723c */ /* 0x000fe20000041880 */
[----:B------:R-:W-:-:S07]  /*5d10*/  FADD.FTZ R0, R221, R0 ;  /* 0x00000000dd007221 */ /* 0x000fce0000010000 */
[C---:B------:R-:W-:Y:S01]  /*5d20*/  HMMA.16816.F32.BF16 R132, R96.reuse, R134, R80 ;  /* 0x000000866084723c */ /* 0x040fe20000041850 */
[----:B------:R-:W3:Y:S01]  /*5d30*/  LDSM.16.MT88.4 R80, [R182+0x5800] ;  /* 0x00580000b650783b */ /* 0x000ee20000004200 */
        /* <DEDUP_REMOVED lines=26> */
[----:B--2---:R-:W-:Y:S01]  /*5ee0*/  HMMA.16816.F32.BF16 R36, R96, R40, R160 ;  /* 0x000000286024723c */ /* 0x004fe200000418a0 */
[----:B------:R-:W-:Y:S01]  /*5ef0*/  FADD.FTZ R222, R216, R4 ;  /* 0x00000004d8de7221 */ /* 0x000fe20000010000 */
[----:B------:R-:W-:Y:S01]  /*5f00*/  IADD3 R203, R239, -0x2, RZ ;  /* 0xfffffffeefcb7810 */ /* 0x000fe20007ffe0ff */
[----:B------:R-:W-:-:S05]  /*5f10*/  FADD.FTZ R223, R9, R3 ;  /* 0x0000000309df7221 */ /* 0x000fca0000010000 */
        /* <DEDUP_REMOVED lines=14> */
[----:B-----5:R-:W-:-:S05]  /*6000*/  IMAD.IADD R2, R20, 0x1, R0 ;  /* 0x0000000114027824 */ /* 0x020fca00078e0200 */
        /* <DEDUP_REMOVED lines=13> */
.L_x_2911:
[----:B------:R-:W-:-:S13]  /*60e0*/  ISETP.NE.AND P0, PT, R4, 0x1, PT ;  /* 0x000000010400780c */ /* 0x000fda0003f05270 */
[----:B------:R-:W-:-:S05]  /*60f0*/  @P0 IMAD.HI.U32 R2, R3, c[0x0][0x330], RZ ;  /* 0x0000cc0003020a27 */ /* 0x000fca00078e00ff */
[----:B------:R-:W-:Y:S02]  /*6100*/  @P0 SHF.R.U32.HI R3, RZ, c[0x0][0x334], R2 ;  /* 0x0000cd00ff030a19 */ /* 0x000fe40000011602 */
.L_x_2912:
[----:B------:R-:W-:Y:S05]  /*6110*/  BSYNC B0 ;  /* 0x0000000000007941 */ /* 0x000fea0003800000 */
.L_x_2910:
[----:B------:R-:W-:-:S05]  /*6120*/  IMAD R3, R3, R4, c[0x0][0x32c] ;  /* 0x0000cb0003037624 */ /* 0x000fca00078e0204 */
[----:B------:R-:W-:-:S04]  /*6130*/  IMNMX R0, R0, R3, PT ;  /* 0x0000000300007217 */ /* 0x000fc80003800200 */
.L_x_2909:
        /* <DEDUP_REMOVED lines=9> */
.L_x_2922:
[----:B------:R-:W-:Y:S01]  /*61d0*/  ISETP.GT.AND P6, PT, R206, R204, PT ;  /* 0x000000ccce00720c */ /* 0x000fe20003fc4270 */
[----:B------:R-:W-:Y:S04]  /*61e0*/  DEPBAR.LE SB0, 0x0 ;  /* 0x000080000000791a */ /* 0x000fe80000000000 */
[----:B------:R-:W-:Y:S01]  /*61f0*/  WARPSYNC 0xffffffff ;  /* 0xffffffff00007948 */ /* 0x000fe20003800000 */
[----:B------:R-:W-:Y:S07]  /*6200*/  BAR.SYNC.DEFER_BLOCKING 0x0 ;  /* 0x0000000000007b1d */ /* 0x000fee0000010000 */
[----:B------:R-:W-:Y:S01]  /*6210*/  @!P6 SHF.R.S32.HI R0, RZ, 0x1f, R204 ;  /* 0x0000001fff00e819 */ /* 0x000fe200000114cc */
[----:B------:R-:W-:Y:S04]  /*6220*/  @!P6 IMAD.WIDE.U32 R4, R204, c[0x0][0x208], RZ ;  /* 0x00008200cc04ea25 */ /* 0x000fe800078e00ff */
[----:B------:R-:W-:Y:S02]  /*6230*/  @!P6 IMAD R0, R0, c[0x0][0x208], RZ ;  /* 0x000082000000ea24 */ /* 0x000fe400078e02ff */
[----:B------:R-:W-:Y:S02]  /*6240*/  @!P6 IMAD.MOV.U32 R3, RZ, RZ, c[0x0][0x208] ;  /* 0x00008200ff03e624 */ /* 0x000fe400078e00ff */
[----:B------:R-:W-:Y:S02]  /*6250*/  @!P6 IMAD R0, R204, c[0x0][0x20c], R0 ;  /* 0x00008300cc00ea24 */ /* 0x000fe400078e0200 */
[C---:B------:R-:W-:Y:S02]  /*6260*/  @!P6 IMAD.SHL.U32 R2, R4.reuse, 0x40, RZ ;  /* 0x000000400402e824 */ /* 0x040fe400078e00ff */
[----:B------:R-:W-:Y:S02]  /*6270*/  @!P6 IMAD.IADD R0, R5, 0x1, R0 ;  /* 0x000000010500e824 */ /* 0x000fe400078e0200 */
[----:B------:R-:W-:Y:S01]  /*6280*/  @!P6 IMAD.MOV.U32 R5, RZ, RZ, c[0x0][0x20c] ;  /* 0x00008300ff05e624 */ /* 0x000fe200078e00ff */
[C---:B------:R-:W-:Y:S01]  /*6290*/  @!P6 LEA R12, P0, R3.reuse, R2, 0x5 ;  /* 0x00000002030ce211 */ /* 0x040fe200078028ff */
[----:B------:R-:W-:Y:S01]  /*62a0*/  LDSM.16.M88.4 R32, [R187] ;  /* 0x00000000bb20783b */ /* 0x000fe20000000200 */
[----:B------:R-:W-:Y:S01]  /*62b0*/  @!P6 SHF.L.U64.HI R0, R4, 0x6, R0 ;  /* 0x000000060400e819 */ /* 0x000fe20000010200 */
[----:B------:R-:W-:Y:S02]  /*62c0*/  ULDC UR4, c[0x0][0x324] ;  /* 0x0000c90000047ab9 */ /* 0x000fe40000000800 */
[----:B------:R-:W-:Y:S01]  /*62d0*/  ULOP3.LUT UR4, URZ, UR4, URZ, 0x33, !UPT ;  /* 0x000000043f047292 */ /* 0x000fe2000f8e333f */
[----:B------:R-:W-:Y:S01]  /*62e0*/  @!P6 LEA.HI.X R3, R3, R0, R5, 0x5, P0 ;  /* 0x000000000303e211 */ /* 0x000fe200000f2c05 */
[----:B------:R-:W1:Y:S01]  /*62f0*/  LDSM.16.M88.4 R8, [R180] ;  /* 0x00000000b408783b */ /* 0x000e620000000200 */
[----:B------:R-:W-:Y:S04]  /*6300*/  @!P6 IADD3 R4, P0, R2, R210, RZ ;  /* 0x000000d20204e210 */ /* 0x000fe80007f1e0ff */
[----:B------:R-:W2:Y:S01]  /*6310*/  LDSM.16.M88.4 R16, [R180+0x800] ;  /* 0x00080000b410783b */ /* 0x000ea20000000200 */
[--C-:B------:R-:W-:Y:S01]  /*6320*/  @!P6 IMAD.X R5, R0, 0x1, R212.reuse, P0 ;  /* 0x000000010005e824 */ /* 0x100fe200000e06d4 */
[C---:B------:R-:W-:Y:S03]  /*6330*/  @!P6 LEA R22, P0, R4.reuse, c[0x0][0x1f8], 0x1 ;  /* 0x00007e000416ea11 */ /* 0x040fe600078008ff */
[----:B------:R-:W3:Y:S01]  /*6340*/  LDSM.16.M88.4 R24, [R180+0x1000] ;  /* 0x00100000b418783b */ /* 0x000ee20000000200 */
[----:B------:R-:W-:Y:S02]  /*6350*/  @!P6 LEA.HI.X R23, R4, c[0x0][0x1fc], R5, 0x1, P0 ;  /* 0x00007f000417ea11 */ /* 0x000fe400000f0c05 */
[----:B------:R-:W-:Y:S02]  /*6360*/  @!P6 IADD3 R6, P0, R210, 0x40, RZ ;  /* 0x00000040d206e810 */ /* 0x000fe40007f1e0ff */
[----:B------:R-:W4:Y:S03]  /*6370*/  LDSM.16.M88.4 R136, [R180+0x1800] ;  /* 0x00180000b488783b */ /* 0x000f260000000200 */
[--C-:B------:R-:W-:Y:S01]  /*6380*/  @!P6 IMAD.X R5, RZ, RZ, R212.reuse, P0 ;  /* 0x000000ffff05e224 */ /* 0x100fe200000e06d4 */
[----:B------:R-:W-:Y:S01]  /*6390*/  @!P6 IADD3 R4, P0, R2, R6, RZ ;  /* 0x000000060204e210 */ /* 0x000fe20007f1e0ff */
[----:B------:R-:W-:Y:S04]  /*63a0*/  LDSM.16.M88.4 R140, [R188] ;  /* 0x00000000bc8c783b */ /* 0x000fe80000000200 */
[----:B------:R-:W-:Y:S01]  /*63b0*/  @!P6 IMAD.X R7, R0, 0x1, R5, P0 ;  /* 0x000000010007e824 */ /* 0x000fe200000e0605 */
[C---:B------:R-:W-:Y:S01]  /*63c0*/  @!P6 LEA R162, P0, R4.reuse, c[0x0][0x1f8], 0x1 ;  /* 0x00007e0004a2ea11 */ /* 0x040fe200078008ff */
[----:B------:R-:W5:Y:S03]  /*63d0*/  LDSM.16.M88.4 R144, [R191] ;  /* 0x00000000bf90783b */ /* 0x000f660000000200 */
[----:B------:R-:W-:Y:S02]  /*63e0*/  @!P6 LEA.HI.X R163, R4, c[0x0][0x1fc], R7, 0x1, P0 ;  /* 0x00007f0004a3ea11 */ /* 0x000fe400000f0c07 */
[----:B------:R-:W-:Y:S01]  /*63f0*/  @!P6 IADD3 R4, P0, R210, 0x80, RZ ;  /* 0x00000080d204e810 */ /* 0x000fe20007f1e0ff */
[----:B------:R-:W2:Y:S04]  /*6400*/  LDSM.16.M88.4 R148, [R202] ;  /* 0x00000000ca94783b */ /* 0x000ea80000000200 */
[----:B------:R-:W-:Y:S01]  /*6410*/  @!P6 IMAD.X R13, RZ, RZ, R212, P0 ;  /* 0x000000ffff0de224 */ /* 0x000fe200000e06d4 */
[----:B------:R-:W-:Y:S01]  /*6420*/  @!P6 IADD3 R2, P0, R2, R4, RZ ;  /* 0x000000040202e210 */ /* 0x000fe20007f1e0ff */
[----:B------:R-:W3:Y:S04]  /*6430*/  LDSM.16.M88.4 R152, [R201] ;  /* 0x00000000c998783b */ /* 0x000ee80000000200 */
[----:B------:R-:W-:Y:S01]  /*6440*/  @!P6 IMAD.X R0, R0, 0x1, R13, P0 ;  /* 0x000000010000e824 */ /* 0x000fe200000e060d */
[C---:B------:R-:W-:Y:S01]  /*6450*/  @!P6 LEA R160, P0, R2.reuse, c[0x0][0x1f8], 0x1 ;  /* 0x00007e0002a0ea11 */ /* 0x040fe200078008ff */
[----:B------:R-:W3:Y:S03]  /*6460*/  LDSM.16.M88.4 R156, [R200] ;  /* 0x00000000c89c783b */ /* 0x000ee60000000200 */
[----:B------:R-:W-:Y:S02]  /*6470*/  @!P6 LEA.HI.X R161, R2, c[0x0][0x1fc], R0, 0x1, P0 ;  /* 0x00007f0002a1ea11 */ /* 0x000fe400000f0c00 */
[C---:B------:R-:W-:Y:S01]  /*6480*/  @!P6 IADD3 R2, P0, R12.reuse, R6, RZ ;  /* 0x000000060c02e210 */ /* 0x040fe20007f1e0ff */
[----:B------:R-:W-:Y:S01]  /*6490*/  @!PT LDS RZ, [RZ] ;  /* 0x00000000fffff984 */ /* 0x000fe20000000800 */
[----:B------:R-:W-:Y:S01]  /*64a0*/  @!PT LDS RZ, [RZ] ;  /* 0x00000000fffff984 */ /* 0x000fe20000000800 */
[----:B------:R-:W-:Y:S01]  /*64b0*/  @!PT LDS RZ, [RZ] ;  /* 0x00000000fffff984 */ /* 0x000fe20000000800 */
[----:B------:R3:W-:Y:S04]  /*64c0*/  @!P6 LDGSTS.E.BYPASS.LTC128B.128 [R205+0x100], [R22.64], !P5 ;  /* 0x0010000016cdefae */ /* 0x0007e8000e901d46 */
[C---:B------:R-:W-:Y:S01]  /*64d0*/  @!P6 IMAD.X R21, R3.reuse, 0x1, R5, P0 ;  /* 0x000000010315e824 */ /* 0x040fe200000e0605 */
[C---:B------:R-:W-:Y:S01]  /*64e0*/  @!P6 IADD3 R20, P0, R12.reuse, R4, RZ ;  /* 0x000000040c14e210 */ /* 0x040fe20007f1e0ff */
[----:B------:R3:W-:Y:S01]  /*64f0*/  @!P6 LDGSTS.E.BYPASS.LTC128B.128 [R205+0x2100], [R162.64], !P4 ;  /* 0x02100000a2cdefae */ /* 0x0007e2000e101d46 */
[C---:B-1----:R-:W-:Y:S03]  /*6500*/  HMMA.16816.F32.BF16 R4, R32.reuse, R8, RZ ;  /* 0x000000082004723c */ /* 0x042fe600000418ff */
[C---:B------:R-:W-:Y:S01]  /*6510*/  @!P6 IMAD.X R124, R3.reuse, 0x1, R13, P0 ;  /* 0x00000001037ce824 */ /* 0x040fe200000e060d */
[----:B------:R-:W-:Y:S01]  /*6520*/  @!P6 IADD3 R0, P0, R12, R210, RZ ;  /* 0x000000d20c00e210 */ /* 0x000fe20007f1e0ff */
[----:B------:R1:W-:Y:S03]  /*6530*/  @!P6 LDGSTS.E.BYPASS.LTC128B.128 [R205+0x4100], [R160.64], !P3 ;  /* 0x04100000a0cdefae */ /* 0x0003e6000d901d46 */
[C---:B------:R-:W-:Y:S01]  /*6540*/  HMMA.16816.F32.BF16 R8, R32.reuse, R10, RZ ;  /* 0x0000000a2008723c */ /* 0x040fe200000418ff */
[----:B------:R-:W-:Y:S03]  /*6550*/  @!P6 IMAD.X R3, R3, 0x1, R212, P0 ;  /* 0x000000010303e824 */ /* 0x000fe600000e06d4 */
[C---:B------:R-:W-:Y:S04]  /*6560*/  @!P6 LEA R28, P0, R0.reuse, c[0x0][0x1f8], 0x1 ;  /* 0x00007e00001cea11 */ /* 0x040fe800078008ff */
[C---:B--2---:R-:W-:Y:S01]  /*6570*/  HMMA.16816.F32.BF16 R12, R32.reuse, R16, RZ ;  /* 0x00000010200c723c */ /* 0x044fe200000418ff */
[----:B------:R-:W-:Y:S03]  /*6580*/  @!P6 LEA.HI.X R29, R0, c[0x0][0x1fc], R3, 0x1, P0 ;  /* 0x00007f00001dea11 */ /* 0x000fe600000f0c03 */
[C---:B------:R-:W-:Y:S02]  /*6590*/  @!P6 LEA R30, P0, R2.reuse, c[0x0][0x1f8], 0x1 ;  /* 0x00007e00021eea11 */ /* 0x040fe400078008ff */
[----:B------:R4:W-:Y:S02]  /*65a0*/  @!P6 LDGSTS.E.BYPASS.LTC128B.128 [R205+0x1100], [R28.64], !P5 ;  /* 0x011000001ccdefae */ /* 0x0009e4000e901d46 */
[C---:B------:R-:W-:Y:S01]  /*65b0*/  HMMA.16816.F32.BF16 R16, R32.reuse, R18, RZ ;  /* 0x000000122010723c */ /* 0x040fe200000418ff */
[----:B------:R-:W-:Y:S03]  /*65c0*/  @!P6 LEA.HI.X R31, R2, c[0x0][0x1fc], R21, 0x1, P0 ;  /* 0x00007f00021fea11 */ /* 0x000fe600000f0c15 */
[C---:B------:R-:W-:Y:S02]  /*65d0*/  @!P6 LEA R2, P0, R20.reuse, c[0x0][0x1f8], 0x1 ;  /* 0x00007e001402ea11 */ /* 0x040fe400078008ff */
[----:B------:R4:W-:Y:S02]  /*65e0*/  @!P6 LDGSTS.E.BYPASS.LTC128B.128 [R205+0x3100], [R30.64], !P4 ;  /* 0x031000001ecdefae */ /* 0x0009e4000e101d46 */
[----:B------:R-:W-:Y:S02]  /*65f0*/  @!P6 LEA.HI.X R3, R20, c[0x0][0x1fc], R124, 0x1, P0 ;  /* 0x00007f001403ea11 */ /* 0x000fe400000f0c7c */
[C---:B---3--:R-:W-:Y:S03]  /*6600*/  HMMA.16816.F32.BF16 R20, R32.reuse, R24, RZ ;  /* 0x000000182014723c */ /* 0x048fe600000418ff */
[----:B------:R2:W-:Y:S01]  /*6610*/  @!P6 LDGSTS.E.BYPASS.LTC128B.128 [R205+0x5100], [R2.64], !P3 ;  /* 0x0510000002cdefae */ /* 0x0005e2000d901d46 */
[C---:B------:R-:W-:Y:S04]  /*6620*/  ISETP.GT.AND P6, PT, R204.reuse, R206, PT ;  /* 0x000000cecc00720c */ /* 0x040fe80003fc4270 */
[C---:B------:R-:W-:Y:S01]  /*6630*/  HMMA.16816.F32.BF16 R24, R32.reuse, R26, RZ ;  /* 0x0000001a2018723c */ /* 0x040fe200000418ff */
[----:B-1----:R-:W-:Y:S05]  /*6640*/  LDSM.16.M88.4 R160, [R190] ;  /* 0x00000000bea0783b */ /* 0x002fea0000000200 */
[----:B------:R-:W0:Y:S03]  /*6650*/  LDGDEPBAR ;  /* 0x00000000000079af */ /* 0x000e260000000000 */
[----:B------:R-:W-:Y:S02]  /*6660*/  @P6 IMAD.MOV.U32 R127, RZ, RZ, c[0x0][0x1e4] ;  /* 0x00007900ff7f6624 */ /* 0x000fe400078e00ff */
[----:B------:R-:W1:Y:S01]  /*6670*/  LDSM.16.M88.4 R164, [R186] ;  /* 0x00000000baa4783b */ /* 0x000e620000000200 */
[----:B------:R-:W-:Y:S01]  /*6680*/  @P6 IMAD.MOV.U32 R124, RZ, RZ, c[0x0][0x1e0] ;  /* 0x00007800ff7c6624 */ /* 0x000fe200078e00ff */
[C---:B----4-:R-:W-:Y:S03]  /*6690*/  HMMA.16816.F32.BF16 R28, R32.reuse, R136, RZ ;  /* 0x00000088201c723c */ /* 0x050fe600000418ff */
[----:B------:R-:W-:Y:S05]  /*66a0*/  LDSM.16.M88.4 R168, [R186+0x1800] ;  /* 0x00180000baa8783b */ /* 0x000fea0000000200 */
[----:B------:R-:W-:Y:S01]  /*66b0*/  LDSM.16.M88.4 R172, [R189] ;  /* 0x00000000bdac783b */ /* 0x000fe20000000200 */
[----:B--2---:R-:W-:Y:S01]  /*66c0*/  @P6 IADD3 R2, R204, -0x1, RZ ;  /* 0xffffffffcc026810 */ /* 0x004fe20007ffe0ff */
[----:B------:R-:W-:Y:S03]  /*66d0*/  HMMA.16816.F32.BF16 R32, R32, R138, RZ ;  /* 0x0000008a2020723c */ /* 0x000fe600000418ff */
[----:B------:R-:W2:Y:S01]  /*66e0*/  LDSM.16.M88.4 R136, [R186+0x800] ;  /* 0x00080000ba88783b */ /* 0x000ea20000000200 */
[----:B------:R-:W-:Y:S04]  /*66f0*/  @P6 SHF.R.S32.HI R0, RZ, 0x1f, R2 ;  /* 0x0000001fff006819 */ /* 0x000fe80000011402 */
[C---:B-----5:R-:W-:Y:S01]  /*6700*/  HMMA.16816.F32.BF16 R4, R140.reuse, R144, R4 ;  /* 0x000000908c04723c */ /* 0x060fe20000041804 */
[----:B------:R-:W-:Y:S04]  /*6710*/  LDSM.16.M88.4 R176, [R183] ;  /* 0x00000000b7b0783b */ /* 0x000fe80000000200 */
[----:B------:R-:W-:Y:S03]  /*6720*/  @P6 IMAD R0, R0, c[0x0][0x1e0], RZ ;  /* 0x0000780000006a24 */ /* 0x000fe600078e02ff */
[C---:B------:R-:W-:Y:S01]  /*6730*/  HMMA.16816.F32.BF16 R8, R140.reuse, R146, R8 ;  /* 0x000000928c08723c */ /* 0x040fe20000041808 */
[----:B------:R-:W3:Y:S03]  /*6740*/  LDSM.16.M88.4 R144, [R186+0x1000] ;  /* 0x00100000ba90783b */ /* 0x000ee60000000200 */
[C---:B------:R-:W-:Y:S02]  /*6750*/  @P6 IMAD R0, R2.reuse, c[0x0][0x1e4], R0 ;  /* 0x0000790002006a24 */ /* 0x040fe400078e0200 */
[----:B------:R-:W-:Y:S02]  /*6760*/  @P6 IMAD.WIDE.U32 R2, R2, c[0x0][0x1e0], RZ ;  /* 0x0000780002026a25 */ /* 0x000fe400078e00ff */
[C---:B------:R-:W-:Y:S04]  /*6770*/  HMMA.16816.F32.BF16 R12, R140.reuse, R148, R12 ;  /* 0x000000948c0c723c */ /* 0x040fe8000004180c */
[----:B------:R-:W-:Y:S02]  /*6780*/  @P6 IMAD.IADD R3, R3, 0x1, R0 ;  /* 0x0000000103036824 */ /* 0x000fe400078e0200 */
[C---:B------:R-:W-:Y:S02]  /*6790*/  @P6 IMAD.SHL.U32 R0, R2.reuse, 0x40, RZ ;  /* 0x0000004002006824 */ /* 0x040fe400078e00ff */
[C---:B------:R-:W-:Y:S01]  /*67a0*/  HMMA.16816.F32.BF16 R16, R140.reuse, R150, R16 ;  /* 0x000000968c10723c */ /* 0x040fe20000041810 */
[----:B------:R-:W-:Y:S03]  /*67b0*/  LDSM.16.M88.4 R148, [R183+0x1000] ;  /* 0x00100000b794783b */ /* 0x000fe60000000200 */
[----:B------:R-:W-:Y:S02]  /*67c0*/  @P6 SHF.L.U64.HI R2, R2, 0x6, R3 ;  /* 0x0000000602026819 */ /* 0x000fe40000010203 */
[C---:B------:R-:W-:Y:S02]  /*67d0*/  @P6 LEA R3, P0, R124.reuse, R0, 0x5 ;  /* 0x000000007c036211 */ /* 0x040fe400078028ff */
[C---:B------:R-:W-:Y:S04]  /*67e0*/  HMMA.16816.F32.BF16 R20, R140.reuse, R152, R20 ;  /* 0x000000988c14723c */ /* 0x040fe80000041814 */
[----:B------:R-:W-:Y:S02]  /*67f0*/  @P6 LEA.HI.X R124, R124, R2, R127, 0x5, P0 ;  /* 0x000000027c7c6211 */ /* 0x000fe400000f2c7f */
[----:B------:R-:W-:Y:S02]  /*6800*/  @P6 IADD3 R127, P0, R0, R208, RZ ;  /* 0x000000d0007f6210 */ /* 0x000fe40007f1e0ff */
[C---:B------:R-:W-:Y:S01]  /*6810*/  HMMA.16816.F32.BF16 R24, R140.reuse, R154, R24 ;  /* 0x0000009a8c18723c */ /* 0x040fe20000041818 */
[----:B------:R-:W-:Y:S07]  /*6820*/  LDSM.16.M88.4 R152, [R180+0x2000] ;  /* 0x00200000b498783b */ /* 0x000fee0000000200 */
[C---:B------:R-:W-:Y:S08]  /*6830*/  HMMA.16816.F32.BF16 R28, R140.reuse, R156, R28 ;  /* 0x0000009c8c1c723c */ /* 0x040ff0000004181c */
[----:B------:R-:W-:Y:S01]  /*6840*/  HMMA.16816.F32.BF16 R32, R140, R158, R32 ;  /* 0x0000009e8c20723c */ /* 0x000fe20000041820 */
[----:B------:R-:W4:Y:S05]  /*6850*/  LDSM.16.M88.4 R140, [R183+0x800] ;  /* 0x00080000b78c783b */ /* 0x000f2a0000000200 */
[----:B------:R-:W-:Y:S02]  /*6860*/  LDSM.16.M88.4 R156, [R180+0x2800] ;  /* 0x00280000b49c783b */ /* 0x000fe40000000200 */
[C---:B-1----:R-:W-:Y:S08]  /*6870*/  HMMA.16816.F32.BF16 R4, R160.reuse, R164, R4 ;  /* 0x000000a4a004723c */ /* 0x042ff00000041804 */
[C---:B------:R-:W-:Y:S01]  /*6880*/  HMMA.16816.F32.BF16 R8, R160.reuse, R166, R8 ;  /* 0x000000a6a008723c */ /* 0x040fe20000041808 */
[----:B------:R-:W-:Y:S07]  /*6890*/  LDSM.16.M88.4 R164, [R199] ;  /* 0x00000000c7a4783b */ /* 0x000fee0000000200 */
[C---:B--2---:R-:W-:Y:S08]  /*68a0*/  HMMA.16816.F32.BF16 R12, R160.reuse, R136, R12 ;  /* 0x00000088a00c723c */ /* 0x044ff0000004180c */
[C---:B------:R-:W-:Y:S01]  /*68b0*/  HMMA.16816.F32.BF16 R16, R160.reuse, R138, R16 ;  /* 0x0000008aa010723c */ /* 0x040fe20000041810 */
[----:B------:R-:W1:Y:S07]  /*68c0*/  LDSM.16.M88.4 R136, [R183+0x1800] ;  /* 0x00180000b788783b */ /* 0x000e6e0000000200 */
[C---:B---3--:R-:W-:Y:S08]  /*68d0*/  HMMA.16816.F32.BF16 R20, R160.reuse, R144, R20 ;  /* 0x00000090a014723c */ /* 0x048ff00000041814 */
[C---:B------:R-:W-:Y:S01]  /*68e0*/  HMMA.16816.F32.BF16 R24, R160.reuse, R146, R24 ;  /* 0x00000092a018723c */ /* 0x040fe20000041818 */
[----:B------:R-:W2:Y:S07]  /*68f0*/  LDSM.16.M88.4 R144, [R187+0x4000] ;  /* 0x00400000bb90783b */ /* 0x000eae0000000200 */
[C---:B------:R-:W-:Y:S08]  /*6900*/  HMMA.16816.F32.BF16 R28, R160.reuse, R168, R28 ;  /* 0x000000a8a01c723c */ /* 0x040ff0000004181c */
[----:B------:R-:W-:Y:S01]  /*6910*/  HMMA.16816.F32.BF16 R32, R160, R170, R32 ;  /* 0x000000aaa020723c */ /* 0x000fe20000041820 */
[----:B------:R-:W3:Y:S05]  /*6920*/  LDSM.16.M88.4 R160, [R180+0x3000] ;  /* 0x00300000b4a0783b */ /* 0x000eea0000000200 */
[----:B------:R-:W-:Y:S02]  /*6930*/  LDSM.16.M88.4 R168, [R180+0x4000] ;  /* 0x00400000b4a8783b */ /* 0x000fe40000000200 */
[C---:B------:R-:W-:Y:S08]  /*6940*/  HMMA.16816.F32.BF16 R4, R172.reuse, R176, R4 ;  /* 0x000000b0ac04723c */ /* 0x040ff00000041804 */
[C---:B------:R-:W-:Y:S08]  /*6950*/  HMMA.16816.F32.BF16 R8, R172.reuse, R178, R8 ;  /* 0x000000b2ac08723c */ /* 0x040ff00000041808 */
[C---:B----4-:R-:W-:Y:S08]  /*6960*/  HMMA.16816.F32.BF16 R12, R172.reuse, R140, R12 ;  /* 0x0000008cac0c723c */ /* 0x050ff0000004180c */
[C---:B------:R-:W-:Y:S01]  /*6970*/  HMMA.16816.F32.BF16 R16, R172.reuse, R142, R16 ;  /* 0x0000008eac10723c */ /* 0x040fe20000041810 */
[----:B------:R-:W4:Y:S07]  /*6980*/  LDSM.16.M88.4 R140, [R180+0x3800] ;  /* 0x00380000b48c783b */ /* 0x000f2e0000000200 */
[C---:B------:R-:W-:Y:S08]  /*6990*/  HMMA.16816.F32.BF16 R20, R172.reuse, R148, R20 ;  /* 0x00000094ac14723c */ /* 0x040ff00000041814 */
[C---:B------:R-:W-:Y:S01]  /*69a0*/  HMMA.16816.F32.BF16 R24, R172.reuse, R150, R24 ;  /* 0x00000096ac18723c */ /* 0x040fe20000041818 */
[----:B------:R-:W5:Y:S07]  /*69b0*/  LDSM.16.M88.4 R148, [R188+0x4000] ;  /* 0x00400000bc94783b */ /* 0x000f6e0000000200 */
[C---:B-1----:R-:W-:Y:S08]  /*69c0*/  HMMA.16816.F32.BF16 R28, R172.reuse, R136, R28 ;  /* 0x00000088ac1c723c */ /* 0x042ff0000004181c */
[----:B------:R-:W-:Y:S01]  /*69d0*/  HMMA.16816.F32.BF16 R32, R172, R138, R32 ;  /* 0x0000008aac20723c */ /* 0x000fe20000041820 */
[----:B------:R-:W1:Y:S07]  /*69e0*/  LDSM.16.M88.4 R136, [R198] ;  /* 0x00000000c688783b */ /* 0x000e6e0000000200 */
[C---:B--2---:R-:W-:Y:S08]  /*69f0*/  HMMA.16816.F32.BF16 R4, R144.reuse, R152, R4 ;  /* 0x000000989004723c */ /* 0x044ff00000041804 */
[C---:B------:R-:W-:Y:S01]  /*6a00*/  HMMA.16816.F32.BF16 R8, R144.reuse, R154, R8 ;  /* 0x0000009a9008723c */ /* 0x040fe20000041808 */
[----:B------:R-:W2:Y:S07]  /*6a10*/  LDSM.16.M88.4 R152, [R197] ;  /* 0x00000000c598783b */ /* 0x000eae0000000200 */
[C---:B------:R-:W-:Y:S08]  /*6a20*/  HMMA.16816.F32.BF16 R12, R144.reuse, R156, R12 ;  /* 0x0000009c900c723c */ /* 0x040ff0000004180c */
[C---:B------:R-:W-:Y:S01]  /*6a30*/  HMMA.16816.F32.BF16 R16, R144.reuse, R158, R16 ;  /* 0x0000009e9010723c */ /* 0x040fe20000041810 */
[----:B------:R-:W-:Y:S07]  /*6a40*/  LDSM.16.M88.4 R156, [R186+0x2000] ;  /* 0x00200000ba9c783b */ /* 0x000fee0000000200 */
[C---:B---3--:R-:W-:Y:S08]  /*6a50*/  HMMA.16816.F32.BF16 R20, R144.reuse, R160, R20 ;  /* 0x000000a09014723c */ /* 0x048ff00000041814 */
[C---:B------:R-:W-:Y:S01]  /*6a60*/  HMMA.16816.F32.BF16 R24, R144.reuse, R162, R24 ;  /* 0x000000a29018723c */ /* 0x040fe20000041818 */
[----:B------:R-:W-:Y:S07]  /*6a70*/  LDSM.16.M88.4 R160, [R186+0x2800] ;  /* 0x00280000baa0783b */ /* 0x000fee0000000200 */
[C---:B----4-:R-:W-:Y:S08]  /*6a80*/  HMMA.16816.F32.BF16 R28, R144.reuse, R140, R28 ;  /* 0x0000008c901c723c */ /* 0x050ff0000004181c */
[----:B------:R-:W-:Y:S01]  /*6a90*/  HMMA.16816.F32.BF16 R32, R144, R142, R32 ;  /* 0x0000008e9020723c */ /* 0x000fe20000041820 */
[----:B------:R-:W3:Y:S05]  /*6aa0*/  LDSM.16.M88.4 R140, [R196] ;  /* 0x00000000c48c783b */ /* 0x000eea0000000200 */
[----:B------:R-:W4:Y:S02]  /*6ab0*/  LDSM.16.M88.4 R144, [R190+0x4000] ;  /* 0x00400000be90783b */ /* 0x000f240000000200 */
[C---:B-----5:R-:W-:Y:S08]  /*6ac0*/  HMMA.16816.F32.BF16 R4, R148.reuse, R164, R4 ;  /* 0x000000a49404723c */ /* 0x060ff00000041804 */
        /* <DEDUP_REMOVED lines=10> */
[----:B------:R-:W-:Y:S05]  /*6b70*/  LDSM.16.M88.4 R140, [R189+0x4000] ;  /* 0x00400000bd8c783b */ /* 0x000fea0000000200 */
[----:B------:R-:W2:Y:S02]  /*6b80*/  LDSM.16.M88.4 R148, [R183+0x2000] ;  /* 0x00200000b794783b */ /* 0x000ea40000000200 */
[C---:B----4-:R-:W-:Y:S08]  /*6b90*/  HMMA.16816.F32.BF16 R4, R144.reuse, R156, R4 ;  /* 0x0000009c9004723c */ /* 0x050ff00000041804 */
[C---:B------:R-:W-:Y:S01]  /*6ba0*/  HMMA.16816.F32.BF16 R8, R144.reuse, R158, R8 ;  /* 0x0000009e9008723c */ /* 0x040fe20000041808 */
[----:B------:R-:W3:Y:S07]  /*6bb0*/  LDSM.16.M88.4 R156, [R183+0x3000] ;  /* 0x00300000b79c783b */ /* 0x000eee0000000200 */
[C---:B------:R-:W-:Y:S08]  /*6bc0*/  HMMA.16816.F32.BF16 R12, R144.reuse, R160, R12 ;  /* 0x000000a0900c723c */ /* 0x040ff0000004180c */
[C---:B------:R-:W-:Y:S01]  /*6bd0*/  HMMA.16816.F32.BF16 R16, R144.reuse, R162, R16 ;  /* 0x000000a29010723c */ /* 0x040fe20000041810 */
[----:B------:R-:W4:Y:S07]  /*6be0*/  LDSM.16.M88.4 R160, [R183+0x3800] ;  /* 0x00380000b7a0783b */ /* 0x000f2e0000000200 */
[C---:B-----5:R-:W-:Y:S08]  /*6bf0*/  HMMA.16816.F32.BF16 R20, R144.reuse, R164, R20 ;  /* 0x000000a49014723c */ /* 0x060ff00000041814 */
[C---:B------:R-:W-:Y:S01]  /*6c00*/  HMMA.16816.F32.BF16 R24, R144.reuse, R166, R24 ;  /* 0x000000a69018723c */ /* 0x040fe20000041818 */
[----:B------:R-:W5:Y:S07]  /*6c10*/  LDSM.16.M88.4 R164, [R187+0x8000] ;  /* 0x00800000bba4783b */ /* 0x000f6e0000000200 */
[C---:B-1----:R-:W-:Y:S08]  /*6c20*/  HMMA.16816.F32.BF16 R28, R144.reuse, R136, R28 ;  /* 0x00000088901c723c */ /* 0x042ff0000004181c */
[----:B------:R-:W-:Y:S01]  /*6c30*/  HMMA.16816.F32.BF16 R32, R144, R138, R32 ;  /* 0x0000008a9020723c */ /* 0x000fe20000041820 */
[----:B------:R-:W1:Y:S05]  /*6c40*/  LDSM.16.M88.4 R136, [R180+0x4800] ;  /* 0x00480000b488783b */ /* 0x000e6a0000000200 */
[----:B------:R-:W1:Y:S02]  /*6c50*/  LDSM.16.M88.4 R144, [R180+0x5000] ;  /* 0x00500000b490783b */ /* 0x000e640000000200 */
[C---:B--2---:R-:W-:Y:S08]  /*6c60*/  HMMA.16816.F32.BF16 R4, R140.reuse, R148, R4 ;  /* 0x000000948c04723c */ /* 0x044ff00000041804 */
[C---:B------:R-:W-:Y:S01]  /*6c70*/  HMMA.16816.F32.BF16 R8, R140.reuse, R150, R8 ;  /* 0x000000968c08723c */ /* 0x040fe20000041808 */
[----:B------:R-:W-:Y:S07]  /*6c80*/  LDSM.16.M88.4 R148, [R188+0x8000] ;  /* 0x00800000bc94783b */ /* 0x000fee0000000200 */
[C---:B------:R-:W-:Y:S08]  /*6c90*/  HMMA.16816.F32.BF16 R12, R140.reuse, R152, R12 ;  /* 0x000000988c0c723c */ /* 0x040ff0000004180c */
[C---:B------:R-:W-:Y:S01]  /*6ca0*/  HMMA.16816.F32.BF16 R16, R140.reuse, R154, R16 ;  /* 0x0000009a8c10723c */ /* 0x040fe20000041810 */
[----:B------:R-:W-:Y:S07]  /*6cb0*/  LDSM.16.M88.4 R152, [R195] ;  /* 0x00000000c398783b */ /* 0x000fee0000000200 */
[C---:B---3--:R-:W-:Y:S08]  /*6cc0*/  HMMA.16816.F32.BF16 R20, R140.reuse, R156, R20 ;  /* 0x0000009c8c14723c */ /* 0x048ff00000041814 */
[C---:B------:R-:W-:Y:S01]  /*6cd0*/  HMMA.16816.F32.BF16 R24, R140.reuse, R158, R24 ;  /* 0x0000009e8c18723c */ /* 0x040fe20000041818 */
[----:B------:R-:W-:Y:S07]  /*6ce0*/  LDSM.16.M88.4 R156, [R194] ;  /* 0x00000000c29c783b */ /* 0x000fee0000000200 */
[C---:B----4-:R-:W-:Y:S08]  /*6cf0*/  HMMA.16816.F32.BF16 R28, R140.reuse, R160, R28 ;  /* 0x000000a08c1c723c */ /* 0x050ff0000004181c */
[----:B------:R-:W-:Y:S01]  /*6d00*/  HMMA.16816.F32.BF16 R32, R140, R162, R32 ;  /* 0x000000a28c20723c */ /* 0x000fe20000041820 */
[----:B------:R-:W2:Y:S05]  /*6d10*/  LDSM.16.M88.4 R140, [R180+0x5800] ;  /* 0x00580000b48c783b */ /* 0x000eaa0000000200 */
[----:B------:R-:W3:Y:S02]  /*6d20*/  LDSM.16.M88.4 R160, [R193] ;  /* 0x00000000c1a0783b */ /* 0x000ee40000000200 */
[C---:B-----5:R-:W-:Y:S08]  /*6d30*/  HMMA.16816.F32.BF16 R4, R164.reuse, R168, R4 ;  /* 0x000000a8a404723c */ /* 0x060ff00000041804 */
[C---:B------:R-:W-:Y:S01]  /*6d40*/  HMMA.16816.F32.BF16 R8, R164.reuse, R170, R8 ;  /* 0x000000aaa408723c */ /* 0x040fe20000041808 */
[----:B------:R-:W-:Y:S07]  /*6d50*/  LDSM.16.M88.4 R168, [R186+0x4000] ;  /* 0x00400000baa8783b */ /* 0x000fee0000000200 */
[C---:B-1----:R-:W-:Y:S08]  /*6d60*/  HMMA.16816.F32.BF16 R12, R164.reuse, R136, R12 ;  /* 0x00000088a40c723c */ /* 0x042ff0000004180c */
[C---:B------:R-:W-:Y:S01]  /*6d70*/  HMMA.16816.F32.BF16 R16, R164.reuse, R138, R16 ;  /* 0x0000008aa410723c */ /* 0x040fe20000041810 */
[----:B------:R-:W1:Y:S07]  /*6d80*/  LDSM.16.M88.4 R136, [R192] ;  /* 0x00000000c088783b */ /* 0x000e6e0000000200 */
[C---:B------:R-:W-:Y:S08]  /*6d90*/  HMMA.16816.F32.BF16 R20, R164.reuse, R144, R20 ;  /* 0x00000090a414723c */ /* 0x040ff00000041814 */
[C---:B------:R-:W-:Y:S01]  /*6da0*/  HMMA.16816.F32.BF16 R24, R164.reuse, R146, R24 ;  /* 0x00000092a418723c */ /* 0x040fe20000041818 */
[----:B------:R-:W4:Y:S07]  /*6db0*/  LDSM.16.M88.4 R144, [R190+0x8000] ;  /* 0x00800000be90783b */ /* 0x000f2e0000000200 */
[C---:B--2---:R-:W-:Y:S08]  /*6dc0*/  HMMA.16816.F32.BF16 R28, R164.reuse, R140, R28 ;  /* 0x0000008ca41c723c */ /* 0x044ff0000004181c */
[----:B------:R-:W-:Y:S01]  /*6dd0*/  HMMA.16816.F32.BF16 R32, R164, R142, R32 ;  /* 0x0000008ea420723c */ /* 0x000fe20000041820 */
[----:B------:R-:W2:Y:S07]  /*6de0*/  LDSM.16.M88.4 R140, [R186+0x4800] ;  /* 0x00480000ba8c783b */ /* 0x000eae0000000200 */
[C---:B------:R-:W-:Y:S08]  /*6df0*/  HMMA.16816.F32.BF16 R4, R148.reuse, R152, R4 ;  /* 0x000000989404723c */ /* 0x040ff00000041804 */
[C---:B------:R-:W-:Y:S01]  /*6e00*/  HMMA.16816.F32.BF16 R8, R148.reuse, R154, R8 ;  /* 0x0000009a9408723c */ /* 0x040fe20000041808 */
[----:B------:R-:W-:Y:S07]  /*6e10*/  LDSM.16.M88.4 R152, [R183+0x4000] ;  /* 0x00400000b798783b */ /* 0x000fee0000000200 */
[C---:B------:R-:W-:Y:S08]  /*6e20*/  HMMA.16816.F32.BF16 R12, R148.reuse, R156, R12 ;  /* 0x0000009c940c723c */ /* 0x040ff0000004180c */
[C---:B------:R-:W-:Y:S08]  /*6e30*/  HMMA.16816.F32.BF16 R16, R148.reuse, R158, R16 ;  /* 0x0000009e9410723c */ /* 0x040ff00000041810 */
[C---:B---3--:R-:W-:Y:S08]  /*6e40*/  HMMA.16816.F32.BF16 R20, R148.reuse, R160, R20 ;  /* 0x000000a09414723c */ /* 0x048ff00000041814 */
[C---:B------:R-:W-:Y:S08]  /*6e50*/  HMMA.16816.F32.BF16 R24, R148.reuse, R162, R24 ;  /* 0x000000a29418723c */ /* 0x040ff00000041818 */
[C---:B-1----:R-:W-:Y:S08]  /*6e60*/  HMMA.16816.F32.BF16 R28, R148.reuse, R136, R28 ;  /* 0x00000088941c723c */ /* 0x042ff0000004181c */
[----:B------:R-:W-:Y:S01]  /*6e70*/  HMMA.16816.F32.BF16 R32, R148, R138, R32 ;  /* 0x0000008a9420723c */ /* 0x000fe20000041820 */
[----:B------:R-:W1:Y:S05]  /*6e80*/  LDSM.16.M88.4 R136, [R186+0x5000] ;  /* 0x00500000ba88783b */ /* 0x000e6a0000000200 */
[----:B------:R-:W3:Y:S02]  /*6e90*/  LDSM.16.M88.4 R148, [R186+0x5800] ;  /* 0x00580000ba94783b */ /* 0x000ee40000000200 */
[C---:B----4-:R-:W-:Y:S08]  /*6ea0*/  HMMA.16816.F32.BF16 R4, R144.reuse, R168, R4 ;  /* 0x000000a89004723c */ /* 0x050ff00000041804 */
[C---:B------:R-:W-:Y:S08]  /*6eb0*/  HMMA.16816.F32.BF16 R8, R144.reuse, R170, R8 ;  /* 0x000000aa9008723c */ /* 0x040ff00000041808 */
[C---:B--2---:R-:W-:Y:S08]  /*6ec0*/  HMMA.16816.F32.BF16 R12, R144.reuse, R140, R12 ;  /* 0x0000008c900c723c */ /* 0x044ff0000004180c */
[C---:B------:R-:W-:Y:S01]  /*6ed0*/  HMMA.16816.F32.BF16 R16, R144.reuse, R142, R16 ;  /* 0x0000008e9010723c */ /* 0x040fe20000041810 */
[----:B------:R-:W2:Y:S07]  /*6ee0*/  LDSM.16.M88.4 R140, [R189+0x8000] ;  /* 0x00800000bd8c783b */ /* 0x000eae0000000200 */
[C---:B-1----:R-:W-:Y:S07]  /*6ef0*/  HMMA.16816.F32.BF16 R20, R144.reuse, R136, R20 ;  /* 0x000000889014723c */ /* 0x042fee0000041814 */
[--C-:B------:R-:W-:Y:S01]  /*6f00*/  @P6 IMAD.X R136, R2, 0x1, R207.reuse, P0 ;  /* 0x0000000102886824 */ /* 0x100fe200000e06cf */
[C---:B------:R-:W-:Y:S04]  /*6f10*/  HMMA.16816.F32.BF16 R24, R144.reuse, R138, R24 ;  /* 0x0000008a9018723c */ /* 0x040fe80000041818 */
[C---:B------:R-:W-:Y:S04]  /*6f20*/  @P6 LEA R164, P0, R127.reuse, c[0x0][0x1c8], 0x1 ;  /* 0x000072007fa46a11 */ /* 0x040fe800078008ff */
[C---:B---3--:R-:W-:Y:S04]  /*6f30*/  HMMA.16816.F32.BF16 R28, R144.reuse, R148, R28 ;  /* 0x00000094901c723c */ /* 0x048fe8000004181c */
[----:B------:R-:W-:Y:S02]  /*6f40*/  @P6 LEA.HI.X R165, R127, c[0x0][0x1cc], R136, 0x1, P0 ;  /* 0x000073007fa56a11 */ /* 0x000fe400000f0c88 */
[----:B------:R-:W1:Y:S01]  /*6f50*/  LDSM.16.M88.4 R136, [R183+0x4800] ;  /* 0x00480000b788783b */ /* 0x000e620000000200 */
[----:B------:R-:W-:Y:S01]  /*6f60*/  @P6 IADD3 R160, P0, R208, 0x40, RZ ;  /* 0x00000040d0a06810 */ /* 0x000fe20007f1e0ff */
[----:B------:R-:W-:Y:S03]  /*6f70*/  HMMA.16816.F32.BF16 R32, R144, R150, R32 ;  /* 0x000000969020723c */ /* 0x000fe60000041820 */
[----:B------:R-:W3:Y:S01]  /*6f80*/  LDSM.16.M88.4 R144, [R183+0x5000] ;  /* 0x00500000b790783b */ /* 0x000ee20000000200 */
[----:B------:R-:W-:Y:S01]  /*6f90*/  @P6 IMAD.X R157, RZ, RZ, R207, P0 ;  /* 0x000000ffff9d6224 */ /* 0x000fe200000e06cf */
[-C--:B------:R-:W-:Y:S03]  /*6fa0*/  @P6 IADD3 R127, P0, R0, R160.reuse, RZ ;  /* 0x000000a0007f6210 */ /* 0x080fe60007f1e0ff */
[C---:B--2---:R-:W-:Y:S05]  /*6fb0*/  HMMA.16816.F32.BF16 R4, R140.reuse, R152, R4 ;  /* 0x000000988c04723c */ /* 0x044fea0000041804 */
[----:B------:R-:W-:Y:S01]  /*6fc0*/  @P6 IMAD.X R148, R2, 0x1, R157, P0 ;  /* 0x0000000102946824 */ /* 0x000fe200000e069d */
[C---:B------:R-:W-:Y:S02]  /*6fd0*/  @P6 LEA R162, P0, R127.reuse, c[0x0][0x1c8], 0x1 ;  /* 0x000072007fa26a11 */ /* 0x040fe400078008ff */
[C---:B------:R-:W-:Y:S04]  /*6fe0*/  HMMA.16816.F32.BF16 R8, R140.reuse, R154, R8 ;  /* 0x0000009a8c08723c */ /* 0x040fe80000041808 */
[----:B------:R-:W-:Y:S02]  /*6ff0*/  @P6 LEA.HI.X R163, R127, c[0x0][0x1cc], R148, 0x1, P0 ;  /* 0x000073007fa36a11 */ /* 0x000fe400000f0c94 */
[----:B------:R-:W2:Y:S01]  /*7000*/  LDSM.16.M88.4 R148, [R183+0x5800] ;  /* 0x00580000b794783b */ /* 0x000ea20000000200 */
[----:B------:R-:W-:Y:S01]  /*7010*/  @P6 IADD3 R127, P0, R208, 0x80, RZ ;  /* 0x00000080d07f6810 */ /* 0x000fe20007f1e0ff */
[----:B------:R-:W-:Y:S04]  /*7020*/  DEPBAR.LE SB0, 0x0 ;  /* 0x000080000000791a */ /* 0x000fe80000000000 */
[----:B------:R-:W-:Y:S01]  /*7030*/  BAR.SYNC.DEFER_BLOCKING 0x0 ;  /* 0x0000000000007b1d */ /* 0x000fe20000010000 */
[----:B------:R-:W-:Y:S01]  /*7040*/  @P6 IMAD.X R156, RZ, RZ, R207, P0 ;  /* 0x000000ffff9c6224 */ /* 0x000fe200000e06cf */
[-C--:B------:R-:W-:Y:S05]  /*7050*/  @P6 IADD3 R0, P0, R0, R127.reuse, RZ ;  /* 0x0000007f00006210 */ /* 0x080fea0007f1e0ff */
[----:B------:R-:W-:Y:S01]  /*7060*/  @P6 IMAD.X R2, R2, 0x1, R156, P0 ;  /* 0x0000000102026824 */ /* 0x000fe200000e069c */
[C---:B------:R-:W-:Y:S01]  /*7070*/  @P6 LEA R158, P0, R0.reuse, c[0x0][0x1c8], 0x1 ;  /* 0x00007200009e6a11 */ /* 0x040fe200078008ff */
[C---:B-1----:R-:W-:Y:S05]  /*7080*/  HMMA.16816.F32.BF16 R12, R140.reuse, R136, R12 ;  /* 0x000000888c0c723c */ /* 0x042fea000004180c */
[----:B------:R-:W-:Y:S02]  /*7090*/  @P6 LEA.HI.X R159, R0, c[0x0][0x1cc], R2, 0x1, P0 ;  /* 0x00007300009f6a11 */ /* 0x000fe400000f0c02 */
[C---:B------:R-:W-:Y:S01]  /*70a0*/  @P6 IADD3 R0, P0, R3.reuse, R160, RZ ;  /* 0x000000a003006210 */ /* 0x040fe20007f1e0ff */
[C---:B------:R-:W-:Y:S04]  /*70b0*/  HMMA.16816.F32.BF16 R16, R140.reuse, R138, R16 ;  /* 0x0000008a8c10723c */ /* 0x040fe80000041810 */
[C---:B------:R-:W-:Y:S01]  /*70c0*/  @P6 IMAD.X R154, R124.reuse, 0x1, R157, P0 ;  /* 0x000000017c9a6824 */ /* 0x040fe200000e069d */
[----:B------:R-:W-:Y:S01]  /*70d0*/  @P6 IADD3 R2, P0, R3, R127, RZ ;  /* 0x0000007f03026210 */ /* 0x000fe20007f1e0ff */
[----:B------:R-:W-:Y:S01]  /*70e0*/  @!PT LDS RZ, [RZ] ;  /* 0x00000000fffff984 */ /* 0x000fe20000000800 */
[----:B------:R-:W-:Y:S01]  /*70f0*/  @!PT LDS RZ, [RZ] ;  /* 0x00000000fffff984 */ /* 0x000fe20000000800 */
[----:B------:R-:W-:Y:S01]  /*7100*/  @!PT LDS RZ, [RZ] ;  /* 0x00000000fffff984 */ /* 0x000fe20000000800 */
[----:B------:R1:W-:Y:S01]  /*7110*/  @P6 LDGSTS.E.BYPASS.LTC128B.128 [R205+0x6100], [R164.64], !P5 ;  /* 0x06100000a4cd6fae */ /* 0x0003e2000e901d46 */
[----:B------:R-:W-:Y:S01]  /*7120*/  IMAD.IADD R127, R237, 0x1, R228 ;  /* 0x00000001ed7f7824 */ /* 0x000fe200078e02e4 */
[C---:B---3--:R-:W-:Y:S03]  /*7130*/  HMMA.16816.F32.BF16 R20, R140.reuse, R144, R20 ;  /* 0x000000908c14723c */ /* 0x048fe60000041814 */
[----:B------:R1:W-:Y:S01]  /*7140*/  @P6 LDGSTS.E.BYPASS.LTC128B.128 [R205+0x8100], [R162.64], !P4 ;  /* 0x08100000a2cd6fae */ /* 0x0003e2000e101d46 */
[C---:B------:R-:W-:Y:S01]  /*7150*/  @P6 IMAD.X R155, R124.reuse, 0x1, R156, P0 ;  /* 0x000000017c9b6824 */ /* 0x040fe200000e069c */
[----:B------:R-:W-:Y:S03]  /*7160*/  @P6 IADD3 R3, P0, R3, R208, RZ ;  /* 0x000000d003036210 */ /* 0x000fe60007f1e0ff */
[----:B------:R1:W-:Y:S01]  /*7170*/  @P6 LDGSTS.E.BYPASS.LTC128B.128 [R205+0xa100], [R158.64], !P3 ;  /* 0x0a1000009ecd6fae */ /* 0x0003e2000d901d46 */
[C---:B------:R-:W-:Y:S03]  /*7180*/  HMMA.16816.F32.BF16 R24, R140.reuse, R146, R24 ;  /* 0x000000928c18723c */ /* 0x040fe60000041818 */
[----:B------:R-:W-:Y:S01]  /*7190*/  @P6 IMAD.X R124, R124, 0x1, R207, P0 ;  /* 0x000000017c7c6824 */ /* 0x000fe200000e06cf */
[C---:B------:R-:W-:Y:S04]  /*71a0*/  @P6 LEA R152, P0, R3.reuse, c[0x0][0x1c8], 0x1 ;  /* 0x0000720003986a11 */ /* 0x040fe800078008ff */
[----:B------:R-:W-:Y:S01]  /*71b0*/  @P6 LEA.HI.X R153, R3, c[0x0][0x1cc], R124, 0x1, P0 ;  /* 0x0000730003996a11 */ /* 0x000fe200000f0c7c */
[C---:B--2---:R-:W-:Y:S03]  /*71c0*/  HMMA.16816.F32.BF16 R28, R140.reuse, R148, R28 ;  /* 0x000000948c1c723c */ /* 0x044fe6000004181c */
[----:B------:R-:W-:Y:S01]  /*71d0*/  @P6 LEA R138, P0, R0, c[0x0][0x1c8], 0x1 ;  /* 0x00007200008a6a11 */ /* 0x000fe200078008ff */
[----:B------:R1:W-:Y:S01]  /*71e0*/  @P6 LDGSTS.E.BYPASS.LTC128B.128 [R205+0x7100], [R152.64], !P5 ;  /* 0x0710000098cd6fae */ /* 0x0003e2000e901d46 */
[----:B------:R-:W-:Y:S02]  /*71f0*/  IMAD.SHL.U32 R124, R204, 0x40, RZ ;  /* 0x00000040cc7c7824 */ /* 0x000fe400078e00ff */
[----:B------:R-:W-:Y:S01]  /*7200*/  @P6 LEA.HI.X R139, R0, c[0x0][0x1cc], R154, 0x1, P0 ;  /* 0x00007300008b6a11 */ /* 0x000fe200000f0c9a */
[----:B------:R-:W-:Y:S01]  /*7210*/  @P2 IMAD.HI.U32 R0, R127, c[0x0][0x2c8], RZ ;  /* 0x0000b2007f002a27 */ /* 0x000fe200078e00ff */
[C---:B------:R-:W-:Y:S01]  /*7220*/  @P6 LEA R136, P0, R2.reuse, c[0x0][0x1c8], 0x1 ;  /* 0x0000720002886a11 */ /* 0x040fe200078008ff */
[----:B------:R-:W-:Y:S02]  /*7230*/  HMMA.16816.F32.BF16 R32, R140, R150, R32 ;  /* 0x000000968c20723c */ /* 0x000fe40000041820 */
[----:B------:R1:W-:Y:S01]  /*7240*/  @P6 LDGSTS.E.BYPASS.LTC128B.128 [R205+0x9100], [R138.64], !P4 ;  /* 0x091000008acd6fae */ /* 0x0003e2000e101d46 */
[----:B------:R-:W-:Y:S02]  /*7250*/  @P6 LEA.HI.X R137, R2, c[0x0][0x1cc], R155, 0x1, P0 ;  /* 0x0000730002896a11 */ /* 0x000fe400000f0c9b */
[----:B------:R-:W-:Y:S02]  /*7260*/  @P2 SHF.R.U32.HI R127, RZ, c[0x0][0x2cc], R0 ;  /* 0x0000b300ff7f2a19 */ /* 0x000fe40000011600 */
[----:B------:R-:W-:Y:S01]  /*7270*/  IADD3 R0, -R224, 0x1, -R124 ;  /* 0x00000001e0007810 */ /* 0x000fe20007ffe97c */
[----:B------:R2:W-:Y:S04]  /*7280*/  @P6 LDGSTS.E.BYPASS.LTC128B.128 [R205+0xb100], [R136.64], !P3 ;  /* 0x0b10000088cd6fae */ /* 0x0005e8000d901d46 */
[----:B------:R-:W-:Y:S01]  /*7290*/  IADD3 R0, -R226, R0, R225 ;  /* 0x00000000e2007210 */ /* 0x000fe20007ffe1e1 */
[----:B------:R-:W3:Y:S05]  /*72a0*/  SHFL.IDX PT, R3, R127, RZ, 0x1c1f ;  /* 0x001c1fff7f037589 */ /* 0x000eea00000e0000 */
[----:B------:R-:W0:Y:S01]  /*72b0*/  LDGDEPBAR ;  /* 0x00000000000079af */ /* 0x000e220000000000 */
[C---:B--2---:R-:W-:Y:S02]  /*72c0*/  IADD3 R137, R0.reuse, c[0x0][0x328], RZ ;  /* 0x0000ca0000897a10 */ /* 0x044fe40007ffe0ff */
[----:B------:R-:W-:Y:S03]  /*72d0*/  IADD3 R136, R0, UR4, RZ ;  /* 0x0000000400887c10 */ /* 0x000fe6000fffe0ff */
[--C-:B---3--:R-:W-:Y:S02]  /*72e0*/  IMAD.IADD R2, R137, 0x1, R3.reuse ;  /* 0x0000000189027824 */ /* 0x108fe400078e0203 */
[----:B------:R-:W-:Y:S01]  /*72f0*/  IMAD.IADD R0, R136, 0x1, R3 ;  /* 0x0000000188007824 */ /* 0x000fe200078e0203 */
[----:B------:R-:W-:-:S05]  /*7300*/  @!P1 BRA `(.L_x_2914) ;  /* 0x0000018000009947 */ /* 0x000fca0003800000 */
[----:B-1----:R-:W-:Y:S01]  /*7310*/  IADD3 R3, -R226, R225, R3 ;  /* 0x000000e1e2037210 */ /* 0x002fe20007ffe103 */
        /* <DEDUP_REMOVED lines=12> */
.L_x_2916:
[----:B------:R-:W-:Y:S04]  /*73e0*/  MOV R138, c[0x0][0x32c] ;  /* 0x0000cb00008a7a02 */ /* 0x000fe80000000f00 */
[----:B------:R-:W-:Y:S11]  /*73f0*/  ISETP.NE.AND P0, PT, R138, 0x1, PT ;  /* 0x000000018a00780c */ /* 0x000ff60003f05270 */
[----:B------:R-:W-:Y:S02]  /*7400*/  @!UPT UIADD3 URZ, URZ, URZ, URZ ;  /* 0x0000003f3f3ff290 */ /* 0x000fe4000fffe03f */
[----:B------:R-:W-:Y:S05]  /*7410*/  @P0 IMAD.HI.U32 R138, R3, c[0x0][0x330], RZ ;  /* 0x0000cc00038a0a27 */ /* 0x000fea00078e00ff */
[----:B------:R-:W-:Y:S02]  /*7420*/  @P0 SHF.R.U32.HI R3, RZ, c[0x0][0x334], R138 ;  /* 0x0000cd00ff030a19 */ /* 0x000fe4000001168a */
.L_x_2917:
[----:B------:R-:W-:Y:S05]  /*7430*/  BSYNC B0 ;  /* 0x0000000000007941 */ /* 0x000fea0003800000 */
.L_x_2915:
[----:B------:R-:W-:Y:S04]  /*7440*/  IMAD R3, R3, c[0x0][0x32c], -R124 ;  /* 0x0000cb0003037a24 */ /* 0x000fe800078e0a7c */
[----:B------:R-:W-:Y:S05]  /*7450*/  IMAD.IADD R3, R3, 0x1, -R224 ;  /* 0x0000000103037824 */ /* 0x000fea00078e0ae0 */
[----:B------:R-:W-:Y:S02]  /*7460*/  IADD3 R138, R3, c[0x0][0x32c], RZ ;  /* 0x0000cb00038a7a10 */ /* 0x000fe40007ffe0ff */
[----:B------:R-:W-:Y:S02]  /*7470*/  IMNMX R0, R0, R3, !PT ;  /* 0x0000000300007217 */ /* 0x000fe40007800200 */
[----:B------:R-:W-:Y:S02]  /*7480*/  IMNMX R2, R2, R138, PT ;  /* 0x0000008a02027217 */ /* 0x000fe40003800200 */
.L_x_2914:
[----:B-1----:R-:W-:Y:S01]  /*7490*/  ISETP.GT.AND P6, PT, R204, -0x1, PT ;  /* 0xffffffffcc00780c */ /* 0x002fe20003fc4270 */
        /* <DEDUP_REMOVED lines=65> */
.L_x_2920:
[----:B------:R-:W-:Y:S04]  /*78b0*/  MOV R4, c[0x0][0x32c] ;  /* 0x0000cb0000047a02 */ /* 0x000fe80000000f00 */
[----:B------:R-:W-:Y:S11]  /*78c0*/  ISETP.NE.AND P0, PT, R4, 0x1, PT ;  /* 0x000000010400780c */ /* 0x000ff60003f05270 */
[----:B------:R-:W-:Y:S02]  /*78d0*/  @!UPT UIADD3 URZ, URZ, URZ, URZ ;  /* 0x0000003f3f3ff290 */ /* 0x000fe4000fffe03f */
[----:B------:R-:W-:Y:S05]  /*78e0*/  @P0 IMAD.HI.U32 R4, R3, c[0x0][0x330], RZ ;  /* 0x0000cc0003040a27 */ /* 0x000fea00078e00ff */
[----:B------:R-:W-:Y:S02]  /*78f0*/  @P0 SHF.R.U32.HI R3, RZ, c[0x0][0x334], R4 ;  /* 0x0000cd00ff030a19 */ /* 0x000fe40000011604 */
.L_x_2921:
[----:B------:R-:W-:Y:S05]  /*7900*/  BSYNC B0 ;  /* 0x0000000000007941 */ /* 0x000fea0003800000 */
.L_x_2919:
[----:B------:R-:W-:Y:S04]  /*7910*/  IMAD R124, R3, c[0x0][0x32c], -R124 ;  /* 0x0000cb00037c7a24 */ /* 0x000fe800078e0a7c */
[----:B------:R-:W-:Y:S05]  /*7920*/  IMAD.IADD R3, R124, 0x1, -R224 ;  /* 0x000000017c037824 */ /* 0x000fea00078e0ae0 */
[----:B------:R-:W-:Y:S02]  /*7930*/  IADD3 R4, R3, c[0x0][0x32c], RZ ;  /* 0x0000cb0003047a10 */ /* 0x000fe40007ffe0ff */
[----:B------:R-:W-:Y:S02]  /*7940*/  IMNMX R0, R0, R3, !PT ;  /* 0x0000000300007217 */ /* 0x000fe40007800200 */
[----:B------:R-:W-:Y:S02]  /*7950*/  IMNMX R2, R2, R4, PT ;  /* 0x0000000402027217 */ /* 0x000fe40003800200 */
.L_x_2918:
[----:B------:R-:W-:Y:S02]  /*7960*/  ISETP.GT.AND P0, PT, R0, RZ, P6 ;  /* 0x000000ff0000720c */ /* 0x000fe40003704270 */
        /* <DEDUP_REMOVED lines=29> */
[----:B------:R-:W-:Y:S01]  /*7b40*/  ISETP.GT.AND P0, PT, R0, 0x18, P6 ;  /* 0x000000180000780c */ /* 0x000fe20003704270 */
[----:B------:R-:W-:Y:S01]  /*7b50*/  LDSM.16.MT88.4 R12, [R181] ;  /* 0x00000000b50c783b */ /* 0x000fe20000004200 */
        /* <DEDUP_REMOVED lines=24> */
[----:B------:R-:W-:Y:S01]  /*7ce0*/  FSEL R150, R26, -INF , !P0 ;  /* 0xff8000001a967808 */ /* 0x000fe20004000000 */
[----:B------:R-:W-:Y:S01]  /*7cf0*/  SHFL.BFLY PT, R11, R3, 0x2, 0x1f ;  /* 0x0c401f00030b7f89 */ /* 0x000fe200000e0000 */
        /* <DEDUP_REMOVED lines=15> */
[C---:B------:R-:W-:Y:S01]  /*7df0*/  ISETP.GT.AND P0, PT, R0.reuse, 0x38, P6 ;  /* 0x000000380000780c */ /* 0x040fe20003704270 */
[----:B------:R-:W-:Y:S01]  /*7e00*/  LDSM.16.MT88.4 R28, [R185] ;  /* 0x00000000b91c783b */ /* 0x000fe20000004200 */
[----:B------:R-:W-:Y:S02]  /*7e10*/  ISETP.GT.AND P6, PT, R0, 0x39, P6 ;  /* 0x000000390000780c */ /* 0x000fe400037c4270 */
[----:B------:R-:W-:Y:S02]  /*7e20*/  FMNMX.FTZ R0, R157, R10, !PT ;  /* 0x0000000a9d007209 */ /* 0x000fe40007810000 */
[----:B------:R-:W-:Y:S02]  /*7e30*/  ISETP.LT.OR P0, PT, R2, 0x39, P0 ;  /* 0x000000390200780c */ /* 0x000fe40000701670 */
[----:B------:R-:W-:Y:S02]  /*7e40*/  FMNMX.FTZ R0, R159, R0, !PT ;  /* 0x000000009f007209 */ /* 0x000fe40007810000 */
[----:B------:R-:W-:Y:S02]  /*7e50*/  FSEL R158, R34, -INF , !P0 ;  /* 0xff800000229e7808 */ /* 0x000fe40004000000 */
[----:B------:R-:W-:Y:S02]  /*7e60*/  ISETP.LT.OR P6, PT, R2, 0x3a, P6 ;  /* 0x0000003a0200780c */ /* 0x000fe400037c1670 */
[----:B------:R-:W-:Y:S02]  /*7e70*/  FMNMX.FTZ R0, R158, R0, !PT ;  /* 0x000000009e007209 */ /* 0x000fe40007810000 */
[----:B------:R-:W-:Y:S04]  /*7e80*/  FSEL R127, R35, -INF , !P6 ;  /* 0xff800000237f7808 */ /* 0x000fe80007000000 */
[----:B------:R-:W-:Y:S05]  /*7e90*/  FMNMX.FTZ R0, R127, R0, !PT ;  /* 0x000000007f007209 */ /* 0x000fea0007810000 */
[----:B------:R-:W1:Y:S02]  /*7ea0*/  SHFL.BFLY PT, R2, R0, 0x2, 0x1f ;  /* 0x0c401f0000027f89 */ /* 0x000e6400000e0000 */
[----:B-1----:R-:W-:Y:S02]  /*7eb0*/  FMNMX.FTZ R2, R0, R2, !PT ;  /* 0x0000000200027209 */ /* 0x002fe40007810000 */
[----:B------:R-:W-:Y:S05]  /*7ec0*/  FMNMX.FTZ R3, R3, R11, !PT ;  /* 0x0000000b03037209 */ /* 0x000fea0007810000 */
[----:B------:R-:W1:Y:S02]  /*7ed0*/  SHFL.BFLY PT, R10, R3, 0x1, 0x1f ;  /* 0x0c201f00030a7f89 */ /* 0x000e6400000e0000 */
[----:B-1----:R-:W-:Y:S04]  /*7ee0*/  FMNMX.FTZ R124, R3, R10, !PT ;  /* 0x0000000a037c7209 */ /* 0x002fe80007810000 */
[C---:B------:R-:W-:Y:S01]  /*7ef0*/  FSETP.NEU.FTZ.AND P0, PT, R124.reuse, -INF , PT ;  /* 0xff8000007c00780b */ /* 0x040fe20003f1d000 */
[----:B------:R-:W-:Y:S05]  /*7f00*/  FMUL.FTZ R3, R124, c[0x0][0x2d0] ;  /* 0x0000b4007c037a20 */ /* 0x000fea0000410000 */
[----:B------:R-:W-:Y:S02]  /*7f10*/  FSEL R144, R3, RZ, P0 ;  /* 0x000000ff03907208 */ /* 0x000fe40000000000 */
[----:B------:R-:W1:Y:S03]  /*7f20*/  SHFL.BFLY PT, R3, R2, 0x1, 0x1f ;  /* 0x0c201f0002037f89 */ /* 0x000e6600000e0000 */
[--C-:B------:R-:W-:Y:S02]  /*7f30*/  FFMA.FTZ R0, R138, c[0x0][0x2d0], -R144.reuse ;  /* 0x0000b4008a007a23 */ /* 0x100fe40000010890 */
[--C-:B------:R-:W-:Y:S02]  /*7f40*/  FFMA.FTZ R9, R9, c[0x0][0x2d0], -R144.reuse ;  /* 0x0000b40009097a23 */ /* 0x100fe40000010890 */
[----:B------:R2:W-:Y:S10]  /*7f50*/  MUFU.EX2 R218, R0 ;  /* 0x0000000000da7308 */ /* 0x0005f40000000800 */
[----:B------:R-:W-:Y:S01]  /*7f60*/  MUFU.EX2 R219, R9 ;  /* 0x0000000900db7308 */ /* 0x000fe20000000800 */
[----:B-1----:R-:W-:Y:S01]  /*7f70*/  FMNMX.FTZ R3, R2, R3, !PT ;  /* 0x0000000302037209 */ /* 0x002fe20007810000 */
[--C-:B--2---:R-:W-:Y:S08]  /*7f80*/  FFMA.FTZ R0, R139, c[0x0][0x2d0], -R144.reuse ;  /* 0x0000b4008b007a23 */ /* 0x104ff00000010890 */
[----:B------:R1:W2:Y:S02]  /*7f90*/  MUFU.EX2 R221, R0 ;  /* 0x0000000000dd7308 */ /* 0x0002a40000000800 */
[----:B-1----:R-:W-:Y:S01]  /*7fa0*/  FFMA.FTZ R0, R8, c[0x0][0x2d0], -R144 ;  /* 0x0000b40008007a23 */ /* 0x002fe20000010890 */
[----:B--2---:R-:W-:Y:S01]  /*7fb0*/  F2FP.BF16.PACK_AB R136, R221, R218 ;  /* 0x000000dadd88723e */ /* 0x004fe200000010ff */
[C---:B------:R-:W-:Y:S06]  /*7fc0*/  FMUL.FTZ R8, R3.reuse, c[0x0][0x2d0] ;  /* 0x0000b40003087a20 */ /* 0x040fec0000410000 */
        /* <DEDUP_REMOVED lines=10> */
[----:B------:R-:W-:Y:S10]  /*8070*/  MUFU.EX2 R175, R6 ;  /* 0x0000000600af7308 */ /* 0x000ff40000000800 */
[----:B------:R3:W-:Y:S01]  /*8080*/  MUFU.EX2 R172, R4 ;  /* 0x0000000400ac7308 */ /* 0x0007e20000000800 */
[--C-:B-1----:R-:W-:Y:S02]  /*8090*/  FFMA.FTZ R0, R7, c[0x0][0x2d0], -R125.reuse ;  /* 0x0000b40007007a23 */ /* 0x102fe4000001087d */
[C---:B--2---:R-:W-:Y:S02]  /*80a0*/  FMUL.FTZ R8, R2.reuse, R132 ;  /* 0x0000008402087220 */ /* 0x044fe40000410000 */
[C---:B------:R-:W-:Y:S05]  /*80b0*/  FMUL.FTZ R9, R2.reuse, R133 ;  /* 0x0000008502097220 */ /* 0x040fea0000410000 */
[----:B------:R-:W1:Y:S01]  /*80c0*/  MUFU.EX2 R174, R0 ;  /* 0x0000000000ae7308 */ /* 0x000e620000000800 */
[C---:B------:R-:W-:Y:S02]  /*80d0*/  FMUL.FTZ R16, R2.reuse, R104 ;  /* 0x0000006802107220 */ /* 0x040fe40000410000 */
[C---:B------:R-:W-:Y:S02]  /*80e0*/  FMUL.FTZ R17, R2.reuse, R105 ;  /* 0x0000006902117220 */ /* 0x040fe40000410000 */
[C---:B------:R-:W-:Y:S02]  /*80f0*/  FMUL.FTZ R24, R2.reuse, R112 ;  /* 0x0000007002187220 */ /* 0x040fe40000410000 */
[C---:B------:R-:W-:Y:S02]  /*8100*/  FMUL.FTZ R25, R2.reuse, R113 ;  /* 0x0000007102197220 */ /* 0x040fe40000410000 */
[C---:B------:R-:W-:Y:S02]  /*8110*/  FMUL.FTZ R32, R2.reuse, R120 ;  /* 0x0000007802207220 */ /* 0x040fe40000410000 */
[C---:B------:R-:W-:Y:S02]  /*8120*/  FMUL.FTZ R33, R2.reuse, R121 ;  /* 0x0000007902217220 */ /* 0x040fe40000410000 */
[C---:B------:R-:W-:Y:S02]  /*8130*/  FMUL.FTZ R36, R2.reuse, R36 ;  /* 0x0000002402247220 */ /* 0x040fe40000410000 */
[C---:B---3--:R-:W-:Y:S02]  /*8140*/  FMUL.FTZ R4, R2.reuse, R128 ;  /* 0x0000008002047220 */ /* 0x048fe40000410000 */
        /* <DEDUP_REMOVED lines=26> */
[----:B------:R-:W-:Y:S02]  /*82f0*/  FMUL.FTZ R73, R2, R73 ;  /* 0x0000004902497220 */ /* 0x000fe40000410000 */
[----:B------:R-:W-:Y:S02]  /*8300*/  FMUL.FTZ R0, R0, c[0x0][0x2d0] ;  /* 0x0000b40000007a20 */ /* 0x000fe40000410000 */
[C---:B------:R-:W-:Y:S02]  /*8310*/  FMUL.FTZ R76, R2.reuse, R76 ;  /* 0x0000004c024c7220 */ /* 0x040fe40000410000 */
[C---:B------:R-:W-:Y:S02]  /*8320*/  FMUL.FTZ R77, R2.reuse, R77 ;  /* 0x0000004d024d7220 */ /* 0x040fe40000410000 */
        /* <DEDUP_REMOVED lines=11> */
[C---:B-1----:R-:W-:Y:S02]  /*83e0*/  FMUL.FTZ R6, R0.reuse, R130 ;  /* 0x0000008200067220 */ /* 0x042fe40000410000 */
[C---:B------:R-:W-:Y:S02]  /*83f0*/  FMUL.FTZ R7, R0.reuse, R131 ;  /* 0x0000008300077220 */ /* 0x040fe40000410000 */
[----:B------:R-:W-:Y:S01]  /*8400*/  LDSM.16.MT88.4 R128, [R181+0x2800] ;  /* 0x00280000b580783b */ /* 0x000fe20000004200 */
[C---:B------:R-:W-:Y:S02]  /*8410*/  FMUL.FTZ R10, R0.reuse, R134 ;  /* 0x00000086000a7220 */ /* 0x040fe40000410000 */
[C---:B------:R-:W-:Y:S02]  /*8420*/  FMUL.FTZ R11, R0.reuse, R135 ;  /* 0x00000087000b7220 */ /* 0x040fe40000410000 */
[C---:B------:R-:W-:Y:S03]  /*8430*/  HMMA.16816.F32.BF16 R4, R136.reuse, R12, R4 ;  /* 0x0000000c8804723c */ /* 0x040fe60000041804 */
[----:B------:R-:W-:Y:S02]  /*8440*/  LDSM.16.MT88.4 R132, [R182+0x2800] ;  /* 0x00280000b684783b */ /* 0x000fe40000004200 */
[----:B------:R-:W-:Y:S02]  /*8450*/  FMUL.FTZ R18, R0, R106 ;  /* 0x0000006a00127220 */ /* 0x000fe40000410000 */
[C---:B------:R-:W-:Y:S01]  /*8460*/  FMUL.FTZ R12, R2.reuse, R100 ;  /* 0x00000064020c7220 */ /* 0x040fe20000410000 */
[C---:B------:R-:W-:Y:S04]  /*8470*/  HMMA.16816.F32.BF16 R8, R136.reuse, R14, R8 ;  /* 0x0000000e8808723c */ /* 0x040fe80000041808 */
[----:B------:R-:W-:Y:S02]  /*8480*/  FMUL.FTZ R13, R2, R101 ;  /* 0x00000065020d7220 */ /* 0x000fe40000410000 */
[C---:B------:R-:W-:Y:S02]  /*8490*/  FMUL.FTZ R19, R0.reuse, R107 ;  /* 0x0000006b00137220 */ /* 0x040fe40000410000 */
[C---:B------:R-:W-:Y:S01]  /*84a0*/  FMUL.FTZ R14, R0.reuse, R102 ;  /* 0x00000066000e7220 */ /* 0x040fe20000410000 */
[----:B------:R-:W-:Y:S03]  /*84b0*/  LDSM.16.MT88.4 R104, [R181+0x2000] ;  /* 0x00200000b568783b */ /* 0x000fe60000004200 */
[C---:B------:R-:W-:Y:S02]  /*84c0*/  FMUL.FTZ R15, R0.reuse, R103 ;  /* 0x00000067000f7220 */ /* 0x040fe40000410000 */
[C---:B------:R-:W-:Y:S02]  /*84d0*/  FMUL.FTZ R26, R0.reuse, R114 ;  /* 0x00000072001a7220 */ /* 0x040fe40000410000 */
[C---:B------:R-:W-:Y:S01]  /*84e0*/  FMUL.FTZ R27, R0.reuse, R115 ;  /* 0x00000073001b7220 */ /* 0x040fe20000410000 */
[----:B------:R-:W1:Y:S01]  /*84f0*/  LDSM.16.MT88.4 R100, [R184] ;  /* 0x00000000b864783b */ /* 0x000e620000004200 */
[C---:B------:R-:W-:Y:S01]  /*8500*/  FMUL.FTZ R34, R0.reuse, R122 ;  /* 0x0000007a00227220 */ /* 0x040fe20000410000 */
[C---:B------:R-:W-:Y:S03]  /*8510*/  HMMA.16816.F32.BF16 R12, R136.reuse, R20, R12 ;  /* 0x00000014880c723c */ /* 0x040fe6000004180c */
[C---:B------:R-:W-:Y:S02]  /*8520*/  FMUL.FTZ R35, R0.reuse, R123 ;  /* 0x0000007b00237220 */ /* 0x040fe40000410000 */
[----:B------:R-:W-:Y:S01]  /*8530*/  FMUL.FTZ R38, R0, R38 ;  /* 0x0000002600267220 */ /* 0x000fe20000410000 */
[----:B------:R-:W-:Y:S01]  /*8540*/  LDSM.16.MT88.4 R112, [R181+0x800] ;  /* 0x00080000b570783b */ /* 0x000fe20000004200 */
[C---:B------:R-:W-:Y:S01]  /*8550*/  FMUL.FTZ R20, R2.reuse, R108 ;  /* 0x0000006c02147220 */ /* 0x040fe20000410000 */
[C---:B------:R-:W-:Y:S04]  /*8560*/  HMMA.16816.F32.BF16 R16, R136.reuse, R22, R16 ;  /* 0x000000168810723c */ /* 0x040fe80000041810 */
[----:B------:R-:W-:Y:S02]  /*8570*/  FMUL.FTZ R21, R2, R109 ;  /* 0x0000006d02157220 */ /* 0x000fe40000410000 */
[C---:B------:R-:W-:Y:S01]  /*8580*/  FMUL.FTZ R39, R0.reuse, R39 ;  /* 0x0000002700277220 */ /* 0x040fe20000410000 */
[----:B------:R-:W-:Y:S01]  /*8590*/  LDSM.16.MT88.4 R120, [R184+0x800] ;  /* 0x00080000b878783b */ /* 0x000fe20000004200 */
[C---:B------:R-:W-:Y:S04]  /*85a0*/  FMUL.FTZ R22, R0.reuse, R110 ;  /* 0x0000006e00167220 */ /* 0x040fe80000410000 */
[C---:B------:R-:W-:Y:S02]  /*85b0*/  FMUL.FTZ R23, R0.reuse, R111 ;  /* 0x0000006f00177220 */ /* 0x040fe40000410000 */
[C---:B------:R-:W-:Y:S01]  /*85c0*/  FMUL.FTZ R42, R0.reuse, R42 ;  /* 0x0000002a002a7220 */ /* 0x040fe20000410000 */
[----:B------:R-:W2:Y:S01]  /*85d0*/  LDSM.16.MT88.4 R108, [R182+0x2000] ;  /* 0x00200000b66c783b */ /* 0x000ea20000004200 */
[C---:B------:R-:W-:Y:S02]  /*85e0*/  FMUL.FTZ R43, R0.reuse, R43 ;  /* 0x0000002b002b7220 */ /* 0x040fe40000410000 */
[C---:B------:R-:W-:Y:S01]  /*85f0*/  FMUL.FTZ R46, R0.reuse, R46 ;  /* 0x0000002e002e7220 */ /* 0x040fe20000410000 */
        /* <DEDUP_REMOVED lines=37> */
[----:B------:R-:W-:Y:S02]  /*8850*/  FMUL.FTZ R87, R0, R87 ;  /* 0x0000005700577220 */ /* 0x000fe40000410000 */
[--C-:B------:R-:W-:Y:S01]  /*8860*/  FFMA.FTZ R100, R140, c[0x0][0x2d0], -R144.reuse ;  /* 0x0000b4008c647a23 */ /* 0x100fe20000010890 */
[C---:B------:R-:W-:Y:S03]  /*8870*/  HMMA.16816.F32.BF16 R56, R136.reuse, R102, R56 ;  /* 0x000000668838723c */ /* 0x040fe60000041838 */
[----:B------:R1:W-:Y:S01]  /*8880*/  MUFU.EX2 R217, R100 ;  /* 0x0000006400d97308 */ /* 0x0003e20000000800 */
[C---:B------:R-:W-:Y:S02]  /*8890*/  FMUL.FTZ R90, R0.reuse, R90 ;  /* 0x0000005a005a7220 */ /* 0x040fe40000410000 */
[C---:B------:R-:W-:Y:S02]  /*88a0*/  FMUL.FTZ R91, R0.reuse, R91 ;  /* 0x0000005b005b7220 */ /* 0x040fe40000410000 */
[C---:B---3--:R-:W-:Y:S04]  /*88b0*/  HMMA.16816.F32.BF16 R60, R136.reuse, R104, R60 ;  /* 0x00000068883c723c */ /* 0x048fe8000004183c */
[C---:B------:R-:W-:Y:S02]  /*88c0*/  FMUL.FTZ R94, R0.reuse, R94 ;  /* 0x0000005e005e7220 */ /* 0x040fe40000410000 */
[C---:B------:R-:W-:Y:S02]  /*88d0*/  FMUL.FTZ R95, R0.reuse, R95 ;  /* 0x0000005f005f7220 */ /* 0x040fe40000410000 */
[C---:B------:R-:W-:Y:S04]  /*88e0*/  HMMA.16816.F32.BF16 R64, R136.reuse, R106, R64 ;  /* 0x0000006a8840723c */ /* 0x040fe80000041840 */
[--C-:B------:R-:W-:Y:S02]  /*88f0*/  FFMA.FTZ R104, R141, c[0x0][0x2d0], -R144.reuse ;  /* 0x0000b4008d687a23 */ /* 0x100fe40000010890 */
[C---:B------:R-:W-:Y:S02]  /*8900*/  FMUL.FTZ R98, R0.reuse, R98 ;  /* 0x0000006200627220 */ /* 0x040fe40000410000 */
[C---:B--2---:R-:W-:Y:S01]  /*8910*/  HMMA.16816.F32.BF16 R68, R136.reuse, R108, R68 ;  /* 0x0000006c8844723c */ /* 0x044fe20000041844 */
[----:B------:R2:W-:Y:S01]  /*8920*/  MUFU.EX2 R216, R104 ;  /* 0x0000006800d87308 */ /* 0x0005e20000000800 */
[----:B-1----:R-:W1:Y:S02]  /*8930*/  LDSM.16.MT88.4 R100, [R182+0x4000] ;  /* 0x00400000b664783b */ /* 0x002e640000004200 */
[----:B------:R-:W-:Y:S03]  /*8940*/  FMUL.FTZ R99, R0, R99 ;  /* 0x0000006300637220 */ /* 0x000fe60000410000 */
[--C-:B------:R-:W-:Y:S01]  /*8950*/  FFMA.FTZ R108, R147, c[0x0][0x2d0], -R144.reuse ;  /* 0x0000b400936c7a23 */ /* 0x100fe20000010890 */
[C---:B------:R-:W-:Y:S03]  /*8960*/  HMMA.16816.F32.BF16 R72, R136.reuse, R110, R72 ;  /* 0x0000006e8848723c */ /* 0x040fe60000041848 */
[----:B------:R3:W-:Y:S01]  /*8970*/  MUFU.EX2 R214, R108 ;  /* 0x0000006c00d67308 */ /* 0x0007e20000000800 */
[--C-:B--2---:R-:W-:Y:S09]  /*8980*/  FFMA.FTZ R104, R143, c[0x0][0x2d0], -R144.reuse ;  /* 0x0000b4008f687a23 */ /* 0x104ff20000010890 */
[----:B------:R2:W4:Y:S01]  /*8990*/  MUFU.EX2 R215, R104 ;  /* 0x0000006800d77308 */ /* 0x0005220000000800 */
[--C-:B---3--:R-:W-:Y:S02]  /*89a0*/  FFMA.FTZ R108, R142, c[0x0][0x2d0], -R125.reuse ;  /* 0x0000b4008e6c7a23 */ /* 0x108fe4000001087d */
[----:B------:R-:W-:Y:S07]  /*89b0*/  LDSM.16.MT88.4 R140, [R185+0x2800] ;  /* 0x00280000b98c783b */ /* 0x000fee0000004200 */
[----:B------:R3:W-:Y:S01]  /*89c0*/  MUFU.EX2 R169, R108 ;  /* 0x0000006c00a97308 */ /* 0x0007e20000000800 */
[C---:B-1----:R-:W-:Y:S07]  /*89d0*/  HMMA.16816.F32.BF16 R76, R136.reuse, R100, R76 ;  /* 0x00000064884c723c */ /* 0x042fee000004184c */
[--C-:B------:R-:W-:Y:S01]  /*89e0*/  FFMA.FTZ R100, R145, c[0x0][0x2d0], -R125.reuse ;  /* 0x0000b40091647a23 */ /* 0x100fe2000001087d */
[C---:B------:R-:W-:Y:S01]  /*89f0*/  HMMA.16816.F32.BF16 R80, R136.reuse, R102, R80 ;  /* 0x000000668850723c */ /* 0x040fe20000041850 */
[----:B--2---:R-:W1:Y:S02]  /*8a00*/  LDSM.16.MT88.4 R104, [R185+0x4000] ;  /* 0x00400000b968783b */ /* 0x004e640000004200 */
[----:B------:R2:W5:Y:S04]  /*8a10*/  MUFU.EX2 R168, R100 ;  /* 0x0000006400a87308 */ /* 0x0005680000000800 */
[----:B----4-:R-:W-:Y:S02]  /*8a20*/  F2FP.BF16.PACK_AB R102, R214, R215 ;  /* 0x000000d7d666723e */ /* 0x010fe400000010ff */
[----:B---3--:R-:W3:Y:S03]  /*8a30*/  LDSM.16.MT88.4 R108, [R184+0x4000] ;  /* 0x00400000b86c783b */ /* 0x008ee60000004200 */
        /* <DEDUP_REMOVED lines=8> */
[----:B------:R2:W3:Y:S07]  /*8ac0*/  MUFU.EX2 R166, R100 ;  /* 0x0000006400a67308 */ /* 0x0004ee0000000800 */
[----:B------:R-:W-:Y:S01]  /*8ad0*/  HMMA.16816.F32.BF16 R96, R136, R110, R96 ;  /* 0x0000006e8860723c */ /* 0x000fe20000041860 */
[----:B------:R-:W4:Y:S08]  /*8ae0*/  LDSM.16.MT88.4 R108, [R184+0x2800] ;  /* 0x00280000b86c783b */ /* 0x000f300000004200 */
[----:B------:R-:W-:Y:S03]  /*8af0*/  LDSM.16.MT88.4 R136, [R185+0x3000] ;  /* 0x00300000b988783b */ /* 0x000fe60000004200 */
[----:B--2---:R-:W-:Y:S02]  /*8b00*/  F2FP.BF16.PACK_AB R100, R216, R217 ;  /* 0x000000d9d864723e */ /* 0x004fe400000010ff */
[----:B---3--:R-:W-:Y:S07]  /*8b10*/  F2FP.BF16.PACK_AB R103, R166, R167 ;  /* 0x000000a7a667723e */ /* 0x008fee00000010ff */
[C---:B------:R-:W-:Y:S07]  /*8b20*/  HMMA.16816.F32.BF16 R4, R100.reuse, R112, R4 ;  /* 0x000000706404723c */ /* 0x040fee0000041804 */
[--C-:B------:R-:W-:Y:S01]  /*8b30*/  FFMA.FTZ R112, R152, c[0x0][0x2d0], -R144.reuse ;  /* 0x0000b40098707a23 */ /* 0x100fe20000010890 */
[C---:B------:R-:W-:Y:S03]  /*8b40*/  HMMA.16816.F32.BF16 R8, R100.reuse, R114, R8 ;  /* 0x000000726408723c */ /* 0x040fe60000041808 */
[----:B------:R2:W-:Y:S05]  /*8b50*/  MUFU.EX2 R213, R112 ;  /* 0x0000007000d57308 */ /* 0x0005ea0000000800 */
[C---:B------:R-:W-:Y:S07]  /*8b60*/  HMMA.16816.F32.BF16 R12, R100.reuse, R116, R12 ;  /* 0x00000074640c723c */ /* 0x040fee000004180c */
[--C-:B------:R-:W-:Y:S01]  /*8b70*/  FFMA.FTZ R116, R153, c[0x0][0x2d0], -R144.reuse ;  /* 0x0000b40099747a23 */ /* 0x100fe20000010890 */
[C---:B------:R-:W-:Y:S03]  /*8b80*/  HMMA.16816.F32.BF16 R16, R100.reuse, R118, R16 ;  /* 0x000000766410723c */ /* 0x040fe60000041810 */
[----:B------:R3:W5:Y:S05]  /*8b90*/  MUFU.EX2 R203, R116 ;  /* 0x0000007400cb7308 */ /* 0x00076a0000000800 */
[C---:B-1----:R-:W-:Y:S01]  /*8ba0*/  HMMA.16816.F32.BF16 R20, R100.reuse, R104, R20 ;  /* 0x000000686414723c */ /* 0x042fe20000041814 */
[----:B--2---:R-:W-:Y:S07]  /*8bb0*/  LDSM.16.MT88.4 R112, [R182+0x4800] ;  /* 0x00480000b670783b */ /* 0x004fee0000004200 */
[C---:B------:R-:W-:Y:S01]  /*8bc0*/  HMMA.16816.F32.BF16 R24, R100.reuse, R106, R24 ;  /* 0x0000006a6418723c */ /* 0x040fe20000041818 */
[----:B------:R-:W1:Y:S07]  /*8bd0*/  LDSM.16.MT88.4 R104, [R181+0x4800] ;  /* 0x00480000b568783b */ /* 0x000e6e0000004200 */
[C---:B------:R-:W-:Y:S04]  /*8be0*/  HMMA.16816.F32.BF16 R28, R100.reuse, R120, R28 ;  /* 0x00000078641c723c */ /* 0x040fe8000004181c */
[--C-:B---3--:R-:W-:Y:S03]  /*8bf0*/  FFMA.FTZ R116, R155, c[0x0][0x2d0], -R144.reuse ;  /* 0x0000b4009b747a23 */ /* 0x108fe60000010890 */
[--C-:B------:R-:W-:Y:S01]  /*8c00*/  FFMA.FTZ R120, R149, c[0x0][0x2d0], -R125.reuse ;  /* 0x0000b40095787a23 */ /* 0x100fe2000001087d */
[C---:B------:R-:W-:Y:S01]  /*8c10*/  HMMA.16816.F32.BF16 R32, R100.reuse, R122, R32 ;  /* 0x0000007a6420723c */ /* 0x040fe20000041820 */
[----:B------:R2:W-:Y:S07]  /*8c20*/  MUFU.EX2 R179, R116 ;  /* 0x0000007400b37308 */ /* 0x0005ee0000000800 */
[C---:B------:R-:W-:Y:S03]  /*8c30*/  HMMA.16816.F32.BF16 R36, R100.reuse, R128, R36 ;  /* 0x000000806424723c */ /* 0x040fe60000041824 */
[----:B------:R3:W-:Y:S05]  /*8c40*/  MUFU.EX2 R165, R120 ;  /* 0x0000007800a57308 */ /* 0x0007ea0000000800 */
[C---:B------:R-:W-:Y:S01]  /*8c50*/  HMMA.16816.F32.BF16 R40, R100.reuse, R130, R40 ;  /* 0x000000826428723c */ /* 0x040fe20000041828 */
[----:B------:R-:W-:Y:S07]  /*8c60*/  LDSM.16.MT88.4 R128, [R184+0x1000] ;  /* 0x00100000b880783b */ /* 0x000fee0000004200 */
[C---:B------:R-:W-:Y:S01]  /*8c70*/  HMMA.16816.F32.BF16 R44, R100.reuse, R132, R44 ;  /* 0x00000084642c723c */ /* 0x040fe2000004182c */
[----:B--2---:R-:W2:Y:S07]  /*8c80*/  LDSM.16.MT88.4 R116, [R185+0x4800] ;  /* 0x00480000b974783b */ /* 0x004eae0000004200 */
[C---:B------:R-:W-:Y:S01]  /*8c90*/  HMMA.16816.F32.BF16 R48, R100.reuse, R134, R48 ;  /* 0x000000866430723c */ /* 0x040fe20000041830 */
[----:B------:R-:W-:Y:S07]  /*8ca0*/  LDSM.16.MT88.4 R132, [R182+0x3000] ;  /* 0x00300000b684783b */ /* 0x000fee0000004200 */
[C---:B------:R-:W-:Y:S01]  /*8cb0*/  HMMA.16816.F32.BF16 R52, R100.reuse, R140, R52 ;  /* 0x0000008c6434723c */ /* 0x040fe20000041834 */
[----:B---3--:R-:W-:Y:S07]  /*8cc0*/  LDSM.16.MT88.4 R120, [R182+0x1000] ;  /* 0x00100000b678783b */ /* 0x008fee0000004200 */
[C---:B------:R-:W-:Y:S01]  /*8cd0*/  HMMA.16816.F32.BF16 R56, R100.reuse, R142, R56 ;  /* 0x0000008e6438723c */ /* 0x040fe20000041838 */
[----:B------:R-:W-:Y:S07]  /*8ce0*/  LDSM.16.MT88.4 R140, [R181+0x3800] ;  /* 0x00380000b58c783b */ /* 0x000fee0000004200 */
[C---:B----4-:R-:W-:Y:S07]  /*8cf0*/  HMMA.16816.F32.BF16 R60, R100.reuse, R108, R60 ;  /* 0x0000006c643c723c */ /* 0x050fee000004183c */
[--C-:B------:R-:W-:Y:S01]  /*8d00*/  FFMA.FTZ R108, R156, c[0x0][0x2d0], -R144.reuse ;  /* 0x0000b4009c6c7a23 */ /* 0x100fe20000010890 */
[C---:B------:R-:W-:Y:S03]  /*8d10*/  HMMA.16816.F32.BF16 R64, R100.reuse, R110, R64 ;  /* 0x0000006e6440723c */ /* 0x040fe60000041840 */
[----:B------:R3:W4:Y:S05]  /*8d20*/  MUFU.EX2 R178, R108 ;  /* 0x0000006c00b27308 */ /* 0x00072a0000000800 */
[C---:B-1----:R-:W-:Y:S07]  /*8d30*/  HMMA.16816.F32.BF16 R68, R100.reuse, R104, R68 ;  /* 0x000000686444723c */ /* 0x042fee0000041844 */
[--C-:B------:R-:W-:Y:S01]  /*8d40*/  FFMA.FTZ R104, R151, c[0x0][0x2d0], -R125.reuse ;  /* 0x0000b40097687a23 */ /* 0x100fe2000001087d */
[C---:B------:R-:W-:Y:S03]  /*8d50*/  HMMA.16816.F32.BF16 R72, R100.reuse, R106, R72 ;  /* 0x0000006a6448723c */ /* 0x040fe60000041848 */
[----:B------:R1:W1:Y:S05]  /*8d60*/  MUFU.EX2 R164, R104 ;  /* 0x0000006800a47308 */ /* 0x00026a0000000800 */
[C---:B------:R-:W-:Y:S01]  /*8d70*/  HMMA.16816.F32.BF16 R76, R100.reuse, R112, R76 ;  /* 0x00000070644c723c */ /* 0x040fe2000004184c */
[----:B---3--:R-:W3:Y:S06]  /*8d80*/  LDSM.16.MT88.4 R108, [R184+0x4800] ;  /* 0x00480000b86c783b */ /* 0x008eec0000004200 */
[--C-:B------:R-:W-:Y:S01]  /*8d90*/  FFMA.FTZ R112, R154, c[0x0][0x2d0], -R125.reuse ;  /* 0x0000b4009a707a23 */ /* 0x100fe2000001087d */
[C---:B------:R-:W-:Y:S01]  /*8da0*/  HMMA.16816.F32.BF16 R80, R100.reuse, R114, R80 ;  /* 0x000000726450723c */ /* 0x040fe20000041850 */
[----:B------:R-:W-:Y:S02]  /*8db0*/  LDSM.16.MT88.4 R152, [R184+0x3800] ;  /* 0x00380000b898783b */ /* 0x000fe40000004200 */
[----:B------:R4:W-:Y:S05]  /*8dc0*/  MUFU.EX2 R162, R112 ;  /* 0x0000007000a27308 */ /* 0x0009ea0000000800 */
[C---:B--2---:R-:W-:Y:S04]  /*8dd0*/  HMMA.16816.F32.BF16 R84, R100.reuse, R116, R84 ;  /* 0x000000746454723c */ /* 0x044fe80000041854 */
[--C-:B-1----:R-:W-:Y:S02]  /*8de0*/  FFMA.FTZ R104, R150, c[0x0][0x2d0], -R125.reuse ;  /* 0x0000b40096687a23 */ /* 0x102fe4000001087d */
[----:B------:R-:W-:Y:S02]  /*8df0*/  LDSM.16.MT88.4 R148, [R185+0x3800] ;  /* 0x00380000b994783b */ /* 0x000fe40000004200 */
[C---:B------:R-:W-:Y:S01]  /*8e00*/  HMMA.16816.F32.BF16 R88, R100.reuse, R118, R88 ;  /* 0x000000766458723c */ /* 0x040fe20000041858 */
[----:B------:R1:W2:Y:S05]  /*8e10*/  MUFU.EX2 R163, R104 ;  /* 0x0000006800a37308 */ /* 0x0002aa0000000800 */
[----:B------:R-:W-:Y:S08]  /*8e20*/  LDSM.16.MT88.4 R116, [R181+0x3000] ;  /* 0x00300000b574783b */ /* 0x000ff00000004200 */
[----:B----4-:R-:W-:Y:S01]  /*8e30*/  LDSM.16.MT88.4 R112, [R185+0x1000] ;  /* 0x00100000b970783b */ /* 0x010fe20000004200 */
[C---:B---3--:R-:W-:Y:S07]  /*8e40*/  HMMA.16816.F32.BF16 R92, R100.reuse, R108, R92 ;  /* 0x0000006c645c723c */ /* 0x048fee000004185c */
[----:B-1----:R-:W1:Y:S01]  /*8e50*/  LDSM.16.MT88.4 R104, [R181+0x1000] ;  /* 0x00100000b568783b */ /* 0x002e620000004200 */
[----:B------:R-:W-:Y:S07]  /*8e60*/  HMMA.16816.F32.BF16 R96, R100, R110, R96 ;  /* 0x0000006e6460723c */ /* 0x000fee0000041860 */
[----:B------:R-:W-:Y:S01]  /*8e70*/  LDSM.16.MT88.4 R108, [R181+0x5000] ;  /* 0x00500000b56c783b */ /* 0x000fe20000004200 */
[----:B-----5:R-:W-:Y:S04]  /*8e80*/  F2FP.BF16.PACK_AB R100, R203, R213 ;  /* 0x000000d5cb64723e */ /* 0x020fe800000010ff */
[----:B------:R-:W-:Y:S02]  /*8e90*/  F2FP.BF16.PACK_AB R102, R178, R179 ;  /* 0x000000b3b266723e */ /* 0x000fe400000010ff */
[----:B------:R-:W-:Y:S02]  /*8ea0*/  F2FP.BF16.PACK_AB R101, R164, R165 ;  /* 0x000000a5a465723e */ /* 0x000fe400000010ff */
[----:B--2---:R-:W-:Y:S07]  /*8eb0*/  F2FP.BF16.PACK_AB R103, R162, R163 ;  /* 0x000000a3a267723e */ /* 0x004fee00000010ff */
[C---:B-1----:R-:W-:Y:S08]  /*8ec0*/  HMMA.16816.F32.BF16 R4, R100.reuse, R104, R4 ;  /* 0x000000686404723c */ /* 0x042ff00000041804 */
[C---:B------:R-:W-:Y:S01]  /*8ed0*/  HMMA.16816.F32.BF16 R8, R100.reuse, R106, R8 ;  /* 0x0000006a6408723c */ /* 0x040fe20000041808 */
[----:B------:R-:W1:Y:S07]  /*8ee0*/  LDSM.16.MT88.4 R104, [R184+0x3000] ;  /* 0x00300000b868783b */ /* 0x000e6e0000004200 */
[C---:B------:R-:W-:Y:S07]  /*8ef0*/  HMMA.16816.F32.BF16 R12, R100.reuse, R120, R12 ;  /* 0x00000078640c723c */ /* 0x040fee000004180c */
[--C-:B------:R-:W-:Y:S01]  /*8f00*/  FFMA.FTZ R120, R160, c[0x0][0x2d0], -R144.reuse ;  /* 0x0000b400a0787a23 */ /* 0x100fe20000010890 */
[C---:B------:R-:W-:Y:S03]  /*8f10*/  HMMA.16816.F32.BF16 R16, R100.reuse, R122, R16 ;  /* 0x0000007a6410723c */ /* 0x040fe60000041810 */
[----:B------:R2:W-:Y:S05]  /*8f20*/  MUFU.EX2 R177, R120 ;  /* 0x0000007800b17308 */ /* 0x0005ea0000000800 */
[C---:B------:R-:W-:Y:S08]  /*8f30*/  HMMA.16816.F32.BF16 R20, R100.reuse, R112, R20 ;  /* 0x000000706414723c */ /* 0x040ff00000041814 */
[C---:B------:R-:W-:Y:S01]  /*8f40*/  HMMA.16816.F32.BF16 R24, R100.reuse, R114, R24 ;  /* 0x000000726418723c */ /* 0x040fe20000041818 */
[----:B------:R-:W3:Y:S07]  /*8f50*/  LDSM.16.MT88.4 R112, [R182+0x5000] ;  /* 0x00500000b670783b */ /* 0x000eee0000004200 */
[C---:B------:R-:W-:Y:S01]  /*8f60*/  HMMA.16816.F32.BF16 R28, R100.reuse, R128, R28 ;  /* 0x00000080641c723c */ /* 0x040fe2000004181c */
[----:B--2---:R-:W-:Y:S07]  /*8f70*/  LDSM.16.MT88.4 R120, [R184+0x1800] ;  /* 0x00180000b878783b */ /* 0x004fee0000004200 */
[C---:B------:R-:W-:Y:S08]  /*8f80*/  HMMA.16816.F32.BF16 R32, R100.reuse, R130, R32 ;  /* 0x000000826420723c */ /* 0x040ff00000041820 */
[C---:B------:R-:W-:Y:S08]  /*8f90*/  HMMA.16816.F32.BF16 R36, R100.reuse, R116, R36 ;  /* 0x000000746424723c */ /* 0x040ff00000041824 */
[C---:B------:R-:W-:Y:S01]  /*8fa0*/  HMMA.16816.F32.BF16 R40, R100.reuse, R118, R40 ;  /* 0x000000766428723c */ /* 0x040fe20000041828 */
[----:B------:R-:W2:Y:S07]  /*8fb0*/  LDSM.16.MT88.4 R116, [R185+0x5000] ;  /* 0x00500000b974783b */ /* 0x000eae0000004200 */
[C---:B------:R-:W-:Y:S08]  /*8fc0*/  HMMA.16816.F32.BF16 R44, R100.reuse, R132, R44 ;  /* 0x00000084642c723c */ /* 0x040ff0000004182c */
[C---:B------:R-:W-:Y:S01]  /*8fd0*/  HMMA.16816.F32.BF16 R48, R100.reuse, R134, R48 ;  /* 0x000000866430723c */ /* 0x040fe20000041830 */
[----:B------:R-:W-:Y:S07]  /*8fe0*/  LDSM.16.MT88.4 R132, [R181+0x1800] ;  /* 0x00180000b584783b */ /* 0x000fee0000004200 */
[C---:B------:R-:W-:Y:S08]  /*8ff0*/  HMMA.16816.F32.BF16 R52, R100.reuse, R136, R52 ;  /* 0x000000886434723c */ /* 0x040ff00000041834 */
[C---:B------:R-:W-:Y:S08]  /*9000*/  HMMA.16816.F32.BF16 R56, R100.reuse, R138, R56 ;  /* 0x0000008a6438723c */ /* 0x040ff00000041838 */
[C---:B-1----:R-:W-:Y:S07]  /*9010*/  HMMA.16816.F32.BF16 R60, R100.reuse, R104, R60 ;  /* 0x00000068643c723c */ /* 0x042fee000004183c */
[--C-:B------:R-:W-:Y:S01]  /*9020*/  FFMA.FTZ R104, R161, c[0x0][0x2d0], -R144.reuse ;  /* 0x0000b400a1687a23 */ /* 0x100fe20000010890 */
[C---:B------:R-:W-:Y:S03]  /*9030*/  HMMA.16816.F32.BF16 R64, R100.reuse, R106, R64 ;  /* 0x0000006a6440723c */ /* 0x040fe60000041840 */
[----:B------:R1:W4:Y:S05]  /*9040*/  MUFU.EX2 R176, R104 ;  /* 0x0000006800b07308 */ /* 0x00032a0000000800 */
[C---:B------:R-:W-:Y:S07]  /*9050*/  HMMA.16816.F32.BF16 R68, R100.reuse, R108, R68 ;  /* 0x0000006c6444723c */ /* 0x040fee0000041844 */
[--C-:B------:R-:W-:Y:S01]  /*9060*/  FFMA.FTZ R108, R157, c[0x0][0x2d0], -R125.reuse ;  /* 0x0000b4009d6c7a23 */ /* 0x100fe2000001087d */
[C---:B------:R-:W-:Y:S03]  /*9070*/  HMMA.16816.F32.BF16 R72, R100.reuse, R110, R72 ;  /* 0x0000006e6448723c */ /* 0x040fe60000041848 */
[----:B------:R5:W-:Y:S05]  /*9080*/  MUFU.EX2 R161, R108 ;  /* 0x0000006c00a17308 */ /* 0x000bea0000000800 */
[C---:B---3--:R-:W-:Y:S04]  /*9090*/  HMMA.16816.F32.BF16 R76, R100.reuse, R112, R76 ;  /* 0x00000070644c723c */ /* 0x048fe8000004184c */
[--C-:B-1----:R-:W-:Y:S01]  /*90a0*/  FFMA.FTZ R104, R171, c[0x0][0x2d0], -R144.reuse ;  /* 0x0000b400ab687a23 */ /* 0x102fe20000010890 */
[----:B----4-:R-:W-:Y:S01]  /*90b0*/  F2FP.BF16.PACK_AB R136, R176, R177 ;  /* 0x000000b1b088723e */ /* 0x010fe200000010ff */
[----:B------:R-:W-:Y:S02]  /*90c0*/  FFMA.FTZ R144, R170, c[0x0][0x2d0], -R144 ;  /* 0x0000b400aa907a23 */ /* 0x000fe40000010890 */
[C---:B------:R-:W-:Y:S01]  /*90d0*/  HMMA.16816.F32.BF16 R80, R100.reuse, R114, R80 ;  /* 0x000000726450723c */ /* 0x040fe20000041850 */
[----:B------:R1:W-:Y:S01]  /*90e0*/  MUFU.EX2 R171, R104 ;  /* 0x0000006800ab7308 */ /* 0x0003e20000000800 */
[----:B------:R-:W-:Y:S06]  /*90f0*/  LDSM.16.MT88.4 R112, [R185+0x1800] ;  /* 0x00180000b970783b */ /* 0x000fec0000004200 */
[C---:B--2---:R-:W-:Y:S03]  /*9100*/  HMMA.16816.F32.BF16 R84, R100.reuse, R116, R84 ;  /* 0x000000746454723c */ /* 0x044fe60000041854 */
[----:B------:R2:W3:Y:S01]  /*9110*/  MUFU.EX2 R170, R144 ;  /* 0x0000009000aa7308 */ /* 0x0004e20000000800 */
[--C-:B-----5:R-:W-:Y:S04]  /*9120*/  FFMA.FTZ R108, R159, c[0x0][0x2d0], -R125.reuse ;  /* 0x0000b4009f6c7a23 */ /* 0x120fe8000001087d */
[C---:B------:R-:W-:Y:S05]  /*9130*/  HMMA.16816.F32.BF16 R88, R100.reuse, R118, R88 ;  /* 0x000000766458723c */ /* 0x040fea0000041858 */
[----:B------:R4:W5:Y:S01]  /*9140*/  MUFU.EX2 R160, R108 ;  /* 0x0000006c00a07308 */ /* 0x0009620000000800 */
[----:B-1----:R-:W1:Y:S08]  /*9150*/  LDSM.16.MT88.4 R104, [R184+0x5000] ;  /* 0x00500000b868783b */ /* 0x002e700000004200 */
[----:B--2---:R-:W-:Y:S01]  /*9160*/  LDSM.16.MT88.4 R144, [R182+0x3800] ;  /* 0x00380000b690783b */ /* 0x004fe20000004200 */
[----:B---3--:R-:W-:Y:S01]  /*9170*/  F2FP.BF16.PACK_AB R138, R170, R171 ;  /* 0x000000abaa8a723e */ /* 0x008fe200000010ff */
[--C-:B----4-:R-:W-:Y:S01]  /*9180*/  FFMA.FTZ R108, R158, c[0x0][0x2d0], -R125.reuse ;  /* 0x0000b4009e6c7a23 */ /* 0x110fe2000001087d */
[----:B-----5:R-:W-:Y:S01]  /*9190*/  F2FP.BF16.PACK_AB R137, R160, R161 ;  /* 0x000000a1a089723e */ /* 0x020fe200000010ff */
[----:B------:R-:W-:Y:S04]  /*91a0*/  FFMA.FTZ R125, R127, c[0x0][0x2d0], -R125 ;  /* 0x0000b4007f7d7a23 */ /* 0x000fe8000001087d */
[----:B------:R-:W-:Y:S01]  /*91b0*/  LDSM.16.MT88.4 R156, [R181+0x5800] ;  /* 0x00580000b59c783b */ /* 0x000fe20000004200 */
[----:B------:R2:W-:Y:S10]  /*91c0*/  MUFU.EX2 R126, R108 ;  /* 0x0000006c007e7308 */ /* 0x0005f40000000800 */
[----:B------:R-:W3:Y:S01]  /*91d0*/  MUFU.EX2 R125, R125 ;  /* 0x0000007d007d7308 */ /* 0x000ee20000000800 */
[C---:B-1----:R-:W-:Y:S08]  /*91e0*/  HMMA.16816.F32.BF16 R92, R100.reuse, R104, R92 ;  /* 0x00000068645c723c */ /* 0x042ff0000004185c */
[----:B------:R-:W-:Y:S01]  /*91f0*/  HMMA.16816.F32.BF16 R96, R100, R106, R96 ;  /* 0x0000006a6460723c */ /* 0x000fe20000041860 */
[----:B--2---:R-:W1:Y:S03]  /*9200*/  LDSM.16.MT88.4 R108, [R182+0x1800] ;  /* 0x00180000b66c783b */ /* 0x004e660000004200 */
[----:B---3--:R-:W-:Y:S07]  /*9210*/  F2FP.BF16.PACK_AB R139, R125, R126 ;  /* 0x0000007e7d8b723e */ /* 0x008fee00000010ff */
[C---:B------:R-:W-:Y:S01]  /*9220*/  HMMA.16816.F32.BF16 R128, R136.reuse, R132, R4 ;  /* 0x000000848880723c */ /* 0x040fe20000041804 */
[----:B------:R-:W2:Y:S07]  /*9230*/  LDSM.16.MT88.4 R4, [R182+0x5800] ;  /* 0x00580000b604783b */ /* 0x000eae0000004200 */
[C---:B------:R-:W-:Y:S01]  /*9240*/  HMMA.16816.F32.BF16 R132, R136.reuse, R134, R8 ;  /* 0x000000868884723c */ /* 0x040fe20000041808 */
[----:B------:R-:W3:Y:S07]  /*9250*/  LDSM.16.MT88.4 R8, [R185+0x5800] ;  /* 0x00580000b908783b */ /* 0x000eee0000004200 */
[C---:B-1----:R-:W-:Y:S01]  /*9260*/  HMMA.16816.F32.BF16 R100, R136.reuse, R108, R12 ;  /* 0x0000006c8864723c */ /* 0x042fe2000004180c */
[----:B------:R-:W1:Y:S07]  /*9270*/  LDSM.16.MT88.4 R12, [R184+0x5800] ;  /* 0x00580000b80c783b */ /* 0x000e6e0000004200 */
        /* <DEDUP_REMOVED lines=37> */
[C---:B------:R-:W-:Y:S08]  /*94d0*/  HMMA.16816.F32.BF16 R64, R136.reuse, R154, R64 ;  /* 0x0000009a8840723c */ /* 0x040ff00000041840 */
[C---:B------:R-:W-:Y:S08]  /*94e0*/  HMMA.16816.F32.BF16 R68, R136.reuse, R156, R68 ;  /* 0x0000009c8844723c */ /* 0x040ff00000041844 */
[C---:B------:R-:W-:Y:S08]  /*94f0*/  HMMA.16816.F32.BF16 R72, R136.reuse, R158, R72 ;  /* 0x0000009e8848723c */ /* 0x040ff00000041848 */
[C---:B--2---:R-:W-:Y:S07]  /*9500*/  HMMA.16816.F32.BF16 R76, R136.reuse, R4, R76 ;  /* 0x00000004884c723c */ /* 0x044fee000004184c */
        /* <DEDUP_REMOVED lines=16> */
[----:B------:R-:W-:Y:S01]  /*9610*/  HMMA.16816.F32.BF16 R96, R136, R14, R96 ;  /* 0x0000000e8860723c */ /* 0x000fe20000041860 */
[----:B------:R-:W-:-:S07]  /*9620*/  @P0 BRA `(.L_x_2922) ;  /* 0xffffcba000000947 */ /* 0x000fce000383ffff */
.L_x_2913:
        /* <DEDUP_REMOVED lines=17> */
.L_x_2925:
[----:B------:R-:W-:-:S04]  /*9740*/  MOV R3, c[0x0][0x32c] ;  /* 0x0000cb0000037a02 */ /* 0x000fc80000000f00 */
[----:B------:R-:W-:-:S13]  /*9750*/  ISETP.NE.AND P0, PT, R3, 0x1, PT ;  /* 0x000000010300780c */ /* 0x000fda0003f05270 */
[----:B------:R-:W-:-:S05]  /*9760*/  @P0 IMAD.HI.U32 R3, R0, c[0x0][0x330], RZ ;  /* 0x0000cc0000030a27 */ /* 0x000fca00078e00ff */
[----:B------:R-:W-:Y:S02]  /*9770*/  @P0 SHF.R.U32.HI R0, RZ, c[0x0][0x334], R3 ;  /* 0x0000cd00ff000a19 */ /* 0x000fe40000011603 */
.L_x_2926:
[----:B------:R-:W-:Y:S05]  /*9780*/  BSYNC B0 ;  /* 0x0000000000007941 */ /* 0x000fea0003800000 */
.L_x_2924:
[----:B------:R-:W-:-:S05]  /*9790*/  IMAD R0, R0, c[0x0][0x32c], RZ ;  /* 0x0000cb0000007a24 */ /* 0x000fca00078e02ff */
[----:B------:R-:W-:-:S04]  /*97a0*/  IMNMX R2, R2, R0, !PT ;  /* 0x0000000002027217 */ /* 0x000fc80007800200 */
.L_x_2923:
        /* <DEDUP_REMOVED lines=10> */
.L_x_2928:
        /* <DEDUP_REMOVED lines=15> */
[----:B------:R-:W-:Y:S02]  /*9940*/  @!P6 MOV R3, c[0x0][0x20c] ;  /* 0x000083000003ea02 */ /* 0x000fe40000000f00 */
[C---:B------:R-:W-:Y:S03]  /*9950*/  @!P6 LEA R28, P0, R4.reuse, R0, 0x5 ;  /* 0x00000000041ce211 */ /* 0x040fe600078028ff */
[----:B------:R-:W2:Y:S01]  /*9960*/  LDSM.16.M88.4 R16, [R180+0x800] ;  /* 0x00080000b410783b */ /* 0x000ea20000000200 */
[----:B------:R-:W-:Y:S02]  /*9970*/  @!P6 LEA.HI.X R3, R4, R2, R3, 0x5, P0 ;  /* 0x000000020403e211 */ /* 0x000fe400000f2c03 */
[----:B------:R-:W-:Y:S04]  /*9980*/  @!P6 IADD3 R4, P0, R0, R210, RZ ;  /* 0x000000d20004e210 */ /* 0x000fe80007f1e0ff */
[-C--:B------:R-:W-:Y:S01]  /*9990*/  @!P6 IADD3.X R5, R2, R212.reuse, RZ, P0, !PT ;  /* 0x000000d40205e210 */ /* 0x080fe200007fe4ff */
[----:B------:R-:W3:Y:S01]  /*99a0*/  LDSM.16.M88.4 R24, [R180+0x1000] ;  /* 0x00100000b418783b */ /* 0x000ee20000000200 */
[C---:B------:R-:W-:Y:S04]  /*99b0*/  @!P6 LEA R164, P0, R4.reuse, c[0x0][0x1f8], 0x1 ;  /* 0x00007e0004a4ea11 */ /* 0x040fe800078008ff */
[----:B------:R-:W-:Y:S02]  /*99c0*/  @!P6 LEA.HI.X R165, R4, c[0x0][0x1fc], R5, 0x1, P0 ;  /* 0x00007f0004a5ea11 */ /* 0x000fe400000f0c05 */
[----:B------:R-:W-:Y:S01]  /*99d0*/  @!P6 IADD3 R20, P0, R210, 0x40, RZ ;  /* 0x00000040d214e810 */ /* 0x000fe20007f1e0ff */
[----:B------:R-:W4:Y:S03]  /*99e0*/  LDSM.16.M88.4 R136, [R180+0x1800] ;  /* 0x00180000b488783b */ /* 0x000f260000000200 */
[----:B------:R-:W-:Y:S02]  /*99f0*/  @!P6 IADD3.X R22, RZ, R212, RZ, P0, !PT ;  /* 0x000000d4ff16e210 */ /* 0x000fe400007fe4ff */
[----:B------:R-:W-:Y:S03]  /*9a00*/  @!P6 IADD3 R4, P0, R0, R20, RZ ;  /* 0x000000140004e210 */ /* 0x000fe60007f1e0ff */
[----:B------:R-:W-:Y:S01]  /*9a10*/  LDSM.16.M88.4 R140, [R188] ;  /* 0x00000000bc8c783b */ /* 0x000fe20000000200 */
[----:B------:R-:W-:Y:S02]  /*9a20*/  @!P6 IADD3.X R5, R2, R22, RZ, P0, !PT ;  /* 0x000000160205e210 */ /* 0x000fe400007fe4ff */
[C---:B------:R-:W-:Y:S04]  /*9a30*/  @!P6 LEA R162, P0, R4.reuse, c[0x0][0x1f8], 0x1 ;  /* 0x00007e0004a2ea11 */ /* 0x040fe800078008ff */
[----:B------:R-:W-:Y:S01]  /*9a40*/  @!P6 LEA.HI.X R163, R4, c[0x0][0x1fc], R5, 0x1, P0 ;  /* 0x00007f0004a3ea11 */ /* 0x000fe200000f0c05 */
[----:B------:R-:W5:Y:S01]  /*9a50*/  LDSM.16.M88.4 R144, [R191] ;  /* 0x00000000bf90783b */ /* 0x000f620000000200 */
[C---:B-1----:R-:W-:Y:S03]  /*9a60*/  HMMA.16816.F32.BF16 R4, R32.reuse, R8, RZ ;  /* 0x000000082004723c */ /* 0x042fe600000418ff */
[----:B------:R-:W-:Y:S04]  /*9a70*/  @!P6 IADD3 R21, P0, R210, 0x80, RZ ;  /* 0x00000080d215e810 */ /* 0x000fe80007f1e0ff */
[----:B------:R-:W1:Y:S01]  /*9a80*/  LDSM.16.M88.4 R148, [R202] ;  /* 0x00000000ca94783b */ /* 0x000e620000000200 */
[C---:B------:R-:W-:Y:S01]  /*9a90*/  HMMA.16816.F32.BF16 R8, R32.reuse, R10, RZ ;  /* 0x0000000a2008723c */ /* 0x040fe200000418ff */
[----:B------:R-:W-:Y:S03]  /*9aa0*/  @!P6 IADD3.X R29, RZ, R212, RZ, P0, !PT ;  /* 0x000000d4ff1de210 */ /* 0x000fe600007fe4ff */
[----:B------:R-:W-:Y:S03]  /*9ab0*/  @!P6 IADD3 R0, P0, R0, R21, RZ ;  /* 0x000000150000e210 */ /* 0x000fe60007f1e0ff */
[----:B------:R-:W1:Y:S01]  /*9ac0*/  LDSM.16.M88.4 R152, [R201] ;  /* 0x00000000c998783b */ /* 0x000e620000000200 */
[C---:B--2---:R-:W-:Y:S01]  /*9ad0*/  HMMA.16816.F32.BF16 R12, R32.reuse, R16, RZ ;  /* 0x00000010200c723c */ /* 0x044fe200000418ff */
[----:B------:R-:W-:Y:S03]  /*9ae0*/  @!P6 IADD3.X R2, R2, R29, RZ, P0, !PT ;  /* 0x0000001d0202e210 */ /* 0x000fe600007fe4ff */
[C---:B------:R-:W-:Y:S04]  /*9af0*/  @!P6 LEA R160, P0, R0.reuse, c[0x0][0x1f8], 0x1 ;  /* 0x00007e0000a0ea11 */ /* 0x040fe800078008ff */
[C---:B------:R-:W-:Y:S01]  /*9b00*/  HMMA.16816.F32.BF16 R16, R32.reuse, R18, RZ ;  /* 0x000000122010723c */ /* 0x040fe200000418ff */
[----:B------:R-:W-:Y:S03]  /*9b10*/  @!P6 LEA.HI.X R161, R0, c[0x0][0x1fc], R2, 0x1, P0 ;  /* 0x00007f0000a1ea11 */ /* 0x000fe600000f0c02 */
[C---:B------:R-:W-:Y:S04]  /*9b20*/  @!P6 IADD3 R2, P0, R28.reuse, R20, RZ ;  /* 0x000000141c02e210 */ /* 0x040fe80007f1e0ff */
[C---:B------:R-:W-:Y:S04]  /*9b30*/  @!P6 IADD3.X R127, R3.reuse, R22, RZ, P0, !PT ;  /* 0x00000016037fe210 */ /* 0x040fe800007fe4ff */
[C---:B------:R-:W-:Y:S02]  /*9b40*/  @!P6 IADD3 R124, P0, R28.reuse, R21, RZ ;  /* 0x000000151c7ce210 */ /* 0x040fe40007f1e0ff */
[C---:B---3--:R-:W-:Y:S02]  /*9b50*/  HMMA.16816.F32.BF16 R20, R32.reuse, R24, RZ ;  /* 0x000000182014723c */ /* 0x048fe400000418ff */
[C---:B------:R-:W-:Y:S02]  /*9b60*/  @!P6 IADD3.X R166, R3.reuse, R29, RZ, P0, !PT ;  /* 0x0000001d03a6e210 */ /* 0x040fe400007fe4ff */
[----:B------:R-:W-:Y:S04]  /*9b70*/  @!P6 IADD3 R0, P0, R28, R210, RZ ;  /* 0x000000d21c00e210 */ /* 0x000fe80007f1e0ff */
[C---:B------:R-:W-:Y:S01]  /*9b80*/  HMMA.16816.F32.BF16 R24, R32.reuse, R26, RZ ;  /* 0x0000001a2018723c */ /* 0x040fe200000418ff */
[----:B------:R-:W-:Y:S03]  /*9b90*/  @!P6 IADD3.X R3, R3, R212, RZ, P0, !PT ;  /* 0x000000d40303e210 */ /* 0x000fe600007fe4ff */
[C---:B------:R-:W-:Y:S04]  /*9ba0*/  @!P6 LEA R158, P0, R0.reuse, c[0x0][0x1f8], 0x1 ;  /* 0x00007e00009eea11 */ /* 0x040fe800078008ff */
[C---:B----4-:R-:W-:Y:S01]  /*9bb0*/  HMMA.16816.F32.BF16 R28, R32.reuse, R136, RZ ;  /* 0x00000088201c723c */ /* 0x050fe200000418ff */
[----:B------:R-:W-:Y:S03]  /*9bc0*/  @!P6 LEA.HI.X R159, R0, c[0x0][0x1fc], R3, 0x1, P0 ;  /* 0x00007f00009fea11 */ /* 0x000fe600000f0c03 */
[C---:B------:R-:W-:Y:S04]  /*9bd0*/  @!P6 LEA R156, P0, R2.reuse, c[0x0][0x1f8], 0x1 ;  /* 0x00007e00029cea11 */ /* 0x040fe800078008ff */
[----:B------:R-:W-:Y:S01]  /*9be0*/  HMMA.16816.F32.BF16 R32, R32, R138, RZ ;  /* 0x0000008a2020723c */ /* 0x000fe200000418ff */
[----:B------:R-:W2:Y:S03]  /*9bf0*/  LDSM.16.M88.4 R136, [R200] ;  /* 0x00000000c888783b */ /* 0x000ea60000000200 */
[----:B------:R-:W-:Y:S02]  /*9c00*/  @!P6 LEA.HI.X R157, R2, c[0x0][0x1fc], R127, 0x1, P0 ;  /* 0x00007f00029dea11 */ /* 0x000fe400000f0c7f */
[C---:B------:R-:W-:Y:S02]  /*9c10*/  @!P6 LEA R2, P0, R124.reuse, c[0x0][0x1f8], 0x1 ;  /* 0x00007e007c02ea11 */ /* 0x040fe400078008ff */
[C---:B-----5:R-:W-:Y:S01]  /*9c20*/  HMMA.16816.F32.BF16 R4, R140.reuse, R144, R4 ;  /* 0x000000908c04723c */ /* 0x060fe20000041804 */
[----:B------:R-:W-:Y:S01]  /*9c30*/  @!PT LDS RZ, [RZ] ;  /* 0x00000000fffff984 */ /* 0x000fe20000000800 */
[----:B------:R-:W-:Y:S01]  /*9c40*/  @!PT LDS RZ, [RZ] ;  /* 0x00000000fffff984 */ /* 0x000fe20000000800 */
[----:B------:R-:W-:Y:S01]  /*9c50*/  @!PT LDS RZ, [RZ] ;  /* 0x00000000fffff984 */ /* 0x000fe20000000800 */
[----:B------:R3:W-:Y:S04]  /*9c60*/  @!P6 LDGSTS.E.BYPASS.LTC128B.128 [R205+0x100], [R164.64], !P5 ;  /* 0x00100000a4cdefae */ /* 0x0007e8000e901d46 */
[----:B------:R-:W-:Y:S03]  /*9c70*/  @!P6 LEA.HI.X R3, R124, c[0x0][0x1fc], R166, 0x1, P0 ;  /* 0x00007f007c03ea11 */ /* 0x000fe600000f0ca6 */
[C---:B------:R-:W-:Y:S01]  /*9c80*/  HMMA.16816.F32.BF16 R8, R140.reuse, R146, R8 ;  /* 0x000000928c08723c */ /* 0x040fe20000041808 */
[----:B------:R4:W-:Y:S07]  /*9c90*/  @!P6 LDGSTS.E.BYPASS.LTC128B.128 [R205+0x2100], [R162.64], !P4 ;  /* 0x02100000a2cdefae */ /* 0x0009ee000e101d46 */
[C---:B-1----:R-:W-:Y:S01]  /*9ca0*/  HMMA.16816.F32.BF16 R12, R140.reuse, R148, R12 ;  /* 0x000000948c0c723c */ /* 0x042fe2000004180c */
[----:B------:R4:W-:Y:S07]  /*9cb0*/  @!P6 LDGSTS.E.BYPASS.LTC128B.128 [R205+0x4100], [R160.64], !P3 ;  /* 0x04100000a0cdefae */ /* 0x0009ee000d901d46 */
[C---:B------:R-:W-:Y:S01]  /*9cc0*/  HMMA.16816.F32.BF16 R16, R140.reuse, R150, R16 ;  /* 0x000000968c10723c */ /* 0x040fe20000041810 */
[----:B------:R1:W-:Y:S07]  /*9cd0*/  @!P6 LDGSTS.E.BYPASS.LTC128B.128 [R205+0x1100], [R158.64], !P5 ;  /* 0x011000009ecdefae */ /* 0x0003ee000e901d46 */
[C---:B------:R-:W-:Y:S01]  /*9ce0*/  HMMA.16816.F32.BF16 R20, R140.reuse, R152, R20 ;  /* 0x000000988c14723c */ /* 0x040fe20000041814 */
[----:B------:R1:W-:Y:S07]  /*9cf0*/  @!P6 LDGSTS.E.BYPASS.LTC128B.128 [R205+0x3100], [R156.64], !P4 ;  /* 0x031000009ccdefae */ /* 0x0003ee000e101d46 */
[C---:B------:R-:W-:Y:S01]  /*9d00*/  HMMA.16816.F32.BF16 R24, R140.reuse, R154, R24 ;  /* 0x0000009a8c18723c */ /* 0x040fe20000041818 */
[----:B------:R5:W-:Y:S02]  /*9d10*/  @!P6 LDGSTS.E.BYPASS.LTC128B.128 [R205+0x5100], [R2.64], !P3 ;  /* 0x0510000002cdefae */ /* 0x000be4000d901d46 */
[----:B------:R-:W-:Y:S05]  /*9d20*/  ISETP.GT.AND P6, PT, R176, R206, PT ;  /* 0x000000ceb000720c */ /* 0x000fea0003fc4270 */
[C---:B--2---:R-:W-:Y:S01]  /*9d30*/  HMMA.16816.F32.BF16 R28, R140.reuse, R136, R28 ;  /* 0x000000888c1c723c */ /* 0x044fe2000004181c */
[----:B----4-:R-:W-:Y:S07]  /*9d40*/  LDSM.16.M88.4 R160, [R186] ;  /* 0x00000000baa0783b */ /* 0x010fee0000000200 */
[----:B------:R-:W-:Y:S01]  /*9d50*/  HMMA.16816.F32.BF16 R32, R140, R138, R32 ;  /* 0x0000008a8c20723c */ /* 0x000fe20000041820 */
[----:B------:R-:W-:Y:S03]  /*9d60*/  LDSM.16.M88.4 R144, [R186+0x800] ;  /* 0x00080000ba90783b */ /* 0x000fe60000000200 */
[----:B------:R-:W-:Y:S05]  /*9d70*/  @P6 SHF.R.S32.HI R127, RZ, 0x1f, R203 ;  /* 0x0000001fff7f6819 */ /* 0x000fea00000114cb */
[----:B-1----:R-:W1:Y:S03]  /*9d80*/  LDSM.16.M88.4 R156, [R190] ;  /* 0x00000000be9c783b */ /* 0x002e660000000200 */
[----:B------:R-:W-:Y:S05]  /*9d90*/  @P6 IMAD R127, R127, c[0x0][0x1e0], RZ ;  /* 0x000078007f7f6a24 */ /* 0x000fea00078e02ff */
[----:B---3--:R-:W2:Y:S08]  /*9da0*/  LDSM.16.M88.4 R164, [R186+0x1000] ;  /* 0x00100000baa4783b */ /* 0x008eb00000000200 */
[----:B------:R-:W0:Y:S08]  /*9db0*/  LDGDEPBAR ;  /* 0x00000000000079af */ /* 0x000e300000000000 */
[----:B------:R-:W3:Y:S08]  /*9dc0*/  LDSM.16.M88.4 R148, [R186+0x1800] ;  /* 0x00180000ba94783b */ /* 0x000ef00000000200 */
[----:B------:R-:W-:Y:S01]  /*9dd0*/  LDSM.16.M88.4 R152, [R189] ;  /* 0x00000000bd98783b */ /* 0x000fe20000000200 */
[C---:B-1----:R-:W-:Y:S07]  /*9de0*/  HMMA.16816.F32.BF16 R4, R156.reuse, R160, R4 ;  /* 0x000000a09c04723c */ /* 0x042fee0000041804 */
[----:B------:R-:W1:Y:S01]  /*9df0*/  LDSM.16.M88.4 R168, [R183] ;  /* 0x00000000b7a8783b */ /* 0x000e620000000200 */
[C---:B------:R-:W-:Y:S07]  /*9e00*/  HMMA.16816.F32.BF16 R8, R156.reuse, R162, R8 ;  /* 0x000000a29c08723c */ /* 0x040fee0000041808 */
[----:B------:R-:W4:Y:S01]  /*9e10*/  LDSM.16.M88.4 R136, [R183+0x800] ;  /* 0x00080000b788783b */ /* 0x000f220000000200 */
[C---:B------:R-:W-:Y:S07]  /*9e20*/  HMMA.16816.F32.BF16 R12, R156.reuse, R144, R12 ;  /* 0x000000909c0c723c */ /* 0x040fee000004180c */
[----:B------:R-:W1:Y:S01]  /*9e30*/  LDSM.16.M88.4 R140, [R183+0x1000] ;  /* 0x00100000b78c783b */ /* 0x000e620000000200 */
[C---:B------:R-:W-:Y:S07]  /*9e40*/  HMMA.16816.F32.BF16 R16, R156.reuse, R146, R16 ;  /* 0x000000929c10723c */ /* 0x040fee0000041810 */
[----:B------:R-:W4:Y:S01]  /*9e50*/  LDSM.16.M88.4 R144, [R183+0x1800] ;  /* 0x00180000b790783b */ /* 0x000f220000000200 */
[C---:B--2---:R-:W-:Y:S07]  /*9e60*/  HMMA.16816.F32.BF16 R20, R156.reuse, R164, R20 ;  /* 0x000000a49c14723c */ /* 0x044fee0000041814 */
[----:B------:R-:W-:Y:S01]  /*9e70*/  LDSM.16.M88.4 R160, [R180+0x2800] ;  /* 0x00280000b4a0783b */ /* 0x000fe20000000200 */
[C---:B------:R-:W-:Y:S07]  /*9e80*/  HMMA.16816.F32.BF16 R24, R156.reuse, R166, R24 ;  /* 0x000000a69c18723c */ /* 0x040fee0000041818 */
[----:B------:R-:W-:Y:S01]  /*9e90*/  LDSM.16.M88.4 R164, [R188+0x4000] ;  /* 0x00400000bca4783b */ /* 0x000fe20000000200 */
[C---:B---3--:R-:W-:Y:S07]  /*9ea0*/  HMMA.16816.F32.BF16 R28, R156.reuse, R148, R28 ;  /* 0x000000949c1c723c */ /* 0x048fee000004181c */
[----:B------:R-:W-:Y:S01]  /*9eb0*/  LDSM.16.M88.4 R172, [R183+0x4000] ;  /* 0x00400000b7ac783b */ /* 0x000fe20000000200 */
[----:B------:R-:W-:Y:S07]  /*9ec0*/  HMMA.16816.F32.BF16 R32, R156, R150, R32 ;  /* 0x000000969c20723c */ /* 0x000fee0000041820 */
[----:B------:R-:W-:Y:S01]  /*9ed0*/  LDSM.16.M88.4 R148, [R187+0x4000] ;  /* 0x00400000bb94783b */ /* 0x000fe20000000200 */
[C---:B-1----:R-:W-:Y:S07]  /*9ee0*/  HMMA.16816.F32.BF16 R4, R152.reuse, R168, R4 ;  /* 0x000000a89804723c */ /* 0x042fee0000041804 */
[----:B------:R-:W1:Y:S01]  /*9ef0*/  LDSM.16.M88.4 R156, [R180+0x2000] ;  /* 0x00200000b49c783b */ /* 0x000e620000000200 */
[C---:B------:R-:W-:Y:S07]  /*9f00*/  HMMA.16816.F32.BF16 R8, R152.reuse, R170, R8 ;  /* 0x000000aa9808723c */ /* 0x040fee0000041808 */
[----:B------:R-:W-:Y:S01]  /*9f10*/  LDSM.16.M88.4 R168, [R199] ;  /* 0x00000000c7a8783b */ /* 0x000fe20000000200 */
[C---:B----4-:R-:W-:Y:S08]  /*9f20*/  HMMA.16816.F32.BF16 R12, R152.reuse, R136, R12 ;  /* 0x00000088980c723c */ /* 0x050ff0000004180c */
[C---:B------:R-:W-:Y:S01]  /*9f30*/  HMMA.16816.F32.BF16 R16, R152.reuse, R138, R16 ;  /* 0x0000008a9810723c */ /* 0x040fe20000041810 */
[----:B------:R-:W2:Y:S07]  /*9f40*/  LDSM.16.M88.4 R136, [R180+0x3000] ;  /* 0x00300000b488783b */ /* 0x000eae0000000200 */
[C---:B------:R-:W-:Y:S08]  /*9f50*/  HMMA.16816.F32.BF16 R20, R152.reuse, R140, R20 ;  /* 0x0000008c9814723c */ /* 0x040ff00000041814 */
[C---:B------:R-:W-:Y:S01]  /*9f60*/  HMMA.16816.F32.BF16 R24, R152.reuse, R142, R24 ;  /* 0x0000008e9818723c */ /* 0x040fe20000041818 */
[----:B------:R-:W3:Y:S07]  /*9f70*/  LDSM.16.M88.4 R140, [R180+0x3800] ;  /* 0x00380000b48c783b */ /* 0x000eee0000000200 */
[C---:B------:R-:W-:Y:S08]  /*9f80*/  HMMA.16816.F32.BF16 R28, R152.reuse, R144, R28 ;  /* 0x00000090981c723c */ /* 0x040ff0000004181c */
[----:B------:R-:W-:Y:S01]  /*9f90*/  HMMA.16816.F32.BF16 R32, R152, R146, R32 ;  /* 0x000000929820723c */ /* 0x000fe20000041820 */
[----:B------:R-:W4:Y:S07]  /*9fa0*/  LDSM.16.M88.4 R144, [R198] ;  /* 0x00000000c690783b */ /* 0x000f2e0000000200 */
[C---:B-1----:R-:W-:Y:S01]  /*9fb0*/  HMMA.16816.F32.BF16 R4, R148.reuse, R156, R4 ;  /* 0x0000009c9404723c */ /* 0x042fe20000041804 */
[----:B------:R-:W1:Y:S07]  /*9fc0*/  LDSM.16.M88.4 R152, [R197] ;  /* 0x00000000c598783b */ /* 0x000e6e0000000200 */
[C---:B------:R-:W-:Y:S01]  /*9fd0*/  HMMA.16816.F32.BF16 R8, R148.reuse, R158, R8 ;  /* 0x0000009e9408723c */ /* 0x040fe20000041808 */
[----:B------:R-:W1:Y:S07]  /*9fe0*/  LDSM.16.M88.4 R156, [R196] ;  /* 0x00000000c49c783b */ /* 0x000e6e0000000200 */
        /* <DEDUP_REMOVED lines=22> */
[C---:B--2---:R-:W-:Y:S01]  /*a150*/  HMMA.16816.F32.BF16 R4, R136.reuse, R160, R4 ;  /* 0x000000a08804723c */ /* 0x044fe20000041804 */
[----:B------:R-:W-:Y:S07]  /*a160*/  LDSM.16.M88.4 R164, [R180+0x5000] ;  /* 0x00500000b4a4783b */ /* 0x000fee0000000200 */
[C---:B------:R-:W-:Y:S01]  /*a170*/  HMMA.16816.F32.BF16 R8, R136.reuse, R162, R8 ;  /* 0x000000a28808723c */ /* 0x040fe20000041808 */
[----:B------:R-:W-:Y:S07]  /*a180*/  LDSM.16.M88.4 R160, [R180+0x4800] ;  /* 0x00480000b4a0783b */ /* 0x000fee0000000200 */
[C---:B---3--:R-:W-:Y:S08]  /*a190*/  HMMA.16816.F32.BF16 R12, R136.reuse, R140, R12 ;  /* 0x0000008c880c723c */ /* 0x048ff0000004180c */
[C---:B------:R-:W-:Y:S01]  /*a1a0*/  HMMA.16816.F32.BF16 R16, R136.reuse, R142, R16 ;  /* 0x0000008e8810723c */ /* 0x040fe20000041810 */
[----:B------:R-:W2:Y:S07]  /*a1b0*/  LDSM.16.M88.4 R140, [R183+0x3000] ;  /* 0x00300000b78c783b */ /* 0x000eae0000000200 */
[C---:B----4-:R-:W-:Y:S08]  /*a1c0*/  HMMA.16816.F32.BF16 R20, R136.reuse, R144, R20 ;  /* 0x000000908814723c */ /* 0x050ff00000041814 */
        /* <DEDUP_REMOVED lines=9> */
[C---:B------:R-:W-:Y:S08]  /*a260*/  HMMA.16816.F32.BF16 R12, R152.reuse, R156, R12 ;  /* 0x0000009c980c723c */ /* 0x040ff0000004180c */
        /* <DEDUP_REMOVED lines=17> */
[----:B------:R-:W1:Y:S07]  /*a380*/  LDSM.16.M88.4 R164, [R186+0x4000] ;  /* 0x00400000baa4783b */ /* 0x000e6e0000000200 */
        /* <DEDUP_REMOVED lines=15> */
[C---:B------:R-:W-:Y:S08]  /*a480*/  HMMA.16816.F32.BF16 R4, R160.reuse, R164, R4 ;  /* 0x000000a4a004723c */ /* 0x040ff00000041804 */
        /* <DEDUP_REMOVED lines=16> */
[----:B-----5:R-:W-:Y:S02]  /*a590*/  FMNMX.FTZ R2, R6, R126, !PT ;  /* 0x0000007e06027209 */ /* 0x020fe40007810000 */
[C---:B----4-:R-:W-:Y:S04]  /*a5a0*/  HMMA.16816.F32.BF16 R20, R168.reuse, R136, R20 ;  /* 0x00000088a814723c */ /* 0x050fe80000041814 */
[----:B------:R-:W-:Y:S02]  /*a5b0*/  FMNMX.FTZ R0, R5, R0, !PT ;  /* 0x0000000005007209 */ /* 0x000fe40007810000 */
[----:B------:R-:W-:Y:S02]  /*a5c0*/  FMNMX.FTZ R2, R7, R2, !PT ;  /* 0x0000000207027209 */ /* 0x000fe40007810000 */
[C---:B------:R-:W-:Y:S01]  /*a5d0*/  HMMA.16816.F32.BF16 R24, R168.reuse, R138, R24 ;  /* 0x0000008aa818723c */ /* 0x040fe20000041818 */
[----:B------:R-:W-:Y:S03]  /*a5e0*/  @P6 MOV R137, c[0x0][0x1e0] ;  /* 0x0000780000896a02 */ /* 0x000fe60000000f00 */
[----:B------:R-:W-:Y:S02]  /*a5f0*/  FMNMX.FTZ R0, R8, R0, !PT ;  /* 0x0000000008007209 */ /* 0x000fe40007810000 */
[----:B------:R-:W-:Y:S01]  /*a600*/  FMNMX.FTZ R2, R10, R2, !PT ;  /* 0x000000020a027209 */ /* 0x000fe20007810000 */
[----:B------:R-:W-:Y:S01]  /*a610*/  @P6 IMAD.WIDE.U32 R138, R203, c[0x0][0x1e0], RZ ;  /* 0x00007800cb8a6a25 */ /* 0x000fe200078e00ff */
        /* <DEDUP_REMOVED lines=30> */
[----:B------:R-:W2:Y:S01]  /*a800*/  SHFL.BFLY PT, R2, R0, 0x2, 0x1f ;  /* 0x0c401f0000027f89 */ /* 0x000ea200000e0000 */
[----:B-1----:R-:W-:Y:S01]  /*a810*/  FMNMX.FTZ R124, R3, R124, !PT ;  /* 0x0000007c037c7209 */ /* 0x002fe20007810000 */
[----:B------:R-:W-:Y:S06]  /*a820*/  @P6 IMAD R3, R203, c[0x0][0x1e4], R127 ;  /* 0x00007900cb036a24 */ /* 0x000fec00078e027f */
[----:B------:R-:W1:Y:S01]  /*a830*/  SHFL.BFLY PT, R140, R124, 0x1, 0x1f ;  /* 0x0c201f007c8c7f89 */ /* 0x000e6200000e0000 */
[----:B--2---:R-:W-:Y:S02]  /*a840*/  FMNMX.FTZ R0, R0, R2, !PT ;  /* 0x0000000200007209 */ /* 0x004fe40007810000 */
[----:B------:R-:W-:Y:S05]  /*a850*/  @P6 IADD3 R2, R139, R3, RZ ;  /* 0x000000038b026210 */ /* 0x000fea0007ffe0ff */
[----:B------:R-:W2:Y:S01]  /*a860*/  SHFL.BFLY PT, R3, R0, 0x1, 0x1f ;  /* 0x0c201f0000037f89 */ /* 0x000ea200000e0000 */
[----:B------:R-:W-:Y:S02]  /*a870*/  @P6 SHF.L.U64.HI R127, R138, 0x6, R2 ;  /* 0x000000068a7f6819 */ /* 0x000fe40000010202 */
[C---:B------:R-:W-:Y:S02]  /*a880*/  @P6 LEA R138, P0, R137.reuse, R136, 0x5 ;  /* 0x00000088898a6211 */ /* 0x040fe400078028ff */
[----:B------:R-:W-:Y:S04]  /*a890*/  @P6 MOV R2, c[0x0][0x1e4] ;  /* 0x0000790000026a02 */ /* 0x000fe80000000f00 */
[----:B------:R-:W-:Y:S02]  /*a8a0*/  @P6 LEA.HI.X R137, R137, R127, R2, 0x5, P0 ;  /* 0x0000007f89896211 */ /* 0x000fe400000f2c02 */
[----:B------:R-:W-:Y:S04]  /*a8b0*/  @P6 IADD3 R2, P0, R136, R208, RZ ;  /* 0x000000d088026210 */ /* 0x000fe80007f1e0ff */
[----:B------:R-:W-:Y:S02]  /*a8c0*/  @P6 IADD3.X R139, R127, R207, RZ, P0, !PT ;  /* 0x000000cf7f8b6210 */ /* 0x000fe400007fe4ff */
[----:B-1----:R-:W-:Y:S02]  /*a8d0*/  FMNMX.FTZ R124, R124, R140, !PT ;  /* 0x0000008c7c7c7209 */ /* 0x002fe40007810000 */
[----:B------:R-:W-:Y:S03]  /*a8e0*/  @P6 LEA R146, P0, R2, c[0x0][0x1c8], 0x1 ;  /* 0x0000720002926a11 */ /* 0x000fe600078008ff */
[----:B------:R-:W-:Y:S01]  /*a8f0*/  FMUL.FTZ R164, R124, c[0x0][0x2d0] ;  /* 0x0000b4007ca47a20 */ /* 0x000fe20000410000 */
[----:B------:R-:W-:Y:S01]  /*a900*/  @P6 LEA.HI.X R147, R2, c[0x0][0x1cc], R139, 0x1, P0 ;  /* 0x0000730002936a11 */ /* 0x000fe200000f0c8b */
[----:B------:R-:W-:Y:S01]  /*a910*/  FADD.FTZ R2, -R124, R125 ;  /* 0x0000007d7c027221 */ /* 0x000fe20000010100 */
[----:B--2---:R-:W-:Y:S01]  /*a920*/  FMNMX.FTZ R3, R0, R3, !PT ;  /* 0x0000000300037209 */ /* 0x004fe20007810000 */
[--C-:B------:R-:W-:Y:S01]  /*a930*/  FFMA.FTZ R5, R5, c[0x0][0x2d0], -R164.reuse ;  /* 0x0000b40005057a23 */ /* 0x100fe200000108a4 */
[----:B------:R-:W-:Y:S01]  /*a940*/  @P6 IADD3 R143, P0, R208, 0x40, RZ ;  /* 0x00000040d08f6810 */ /* 0x000fe20007f1e0ff */
[----:B------:R-:W-:Y:S01]  /*a950*/  FMUL.FTZ R0, R2, c[0x0][0x2d0] ;  /* 0x0000b40002007a20 */ /* 0x000fe20000410000 */
[----:B------:R1:W-:Y:S01]  /*a960*/  @P6 LDGSTS.E.BYPASS.LTC128B.128 [R205+0x6100], [R146.64], !P5 ;  /* 0x0610000092cd6fae */ /* 0x0003e2000e901d46 */
[--C-:B------:R-:W-:Y:S01]  /*a970*/  FFMA.FTZ R4, R4, c[0x0][0x2d0], -R164.reuse ;  /* 0x0000b40004047a23 */ /* 0x100fe200000108a4 */
[----:B------:R-:W-:Y:S01]  /*a980*/  @P6 IADD3.X R142, RZ, R207, RZ, P0, !PT ;  /* 0x000000cfff8e6210 */ /* 0x000fe200007fe4ff */
[----:B------:R2:W3:Y:S01]  /*a990*/  MUFU.EX2 R2, R0 ;  /* 0x0000000000027308 */ /* 0x0004e20000000800 */
[----:B------:R-:W-:Y:S01]  /*a9a0*/  @P6 IADD3 R125, P0, R136, R143, RZ ;  /* 0x0000008f887d6210 */ /* 0x000fe20007f1e0ff */
[--C-:B------:R-:W-:Y:S02]  /*a9b0*/  FFMA.FTZ R8, R8, c[0x0][0x2d0], -R164.reuse ;  /* 0x0000b40008087a23 */ /* 0x100fe400000108a4 */
[--C-:B------:R-:W-:Y:S01]  /*a9c0*/  FFMA.FTZ R9, R9, c[0x0][0x2d0], -R164.reuse ;  /* 0x0000b40009097a23 */ /* 0x100fe200000108a4 */
[----:B------:R-:W-:Y:S01]  /*a9d0*/  @P6 IADD3.X R139, R127, R142, RZ, P0, !PT ;  /* 0x0000008e7f8b6210 */ /* 0x000fe200007fe4ff */
[--C-:B------:R-:W-:Y:S01]  /*a9e0*/  FFMA.FTZ R12, R12, c[0x0][0x2d0], -R164.reuse ;  /* 0x0000b4000c0c7a23 */ /* 0x100fe200000108a4 */
[----:B------:R-:W-:Y:S01]  /*a9f0*/  @P6 LEA R144, P0, R125, c[0x0][0x1c8], 0x1 ;  /* 0x000072007d906a11 */ /* 0x000fe200078008ff */
[--C-:B------:R-:W-:Y:S02]  /*aa00*/  FFMA.FTZ R21, R21, c[0x0][0x2d0], -R164.reuse ;  /* 0x0000b40015157a23 */ /* 0x100fe400000108a4 */
[----:B------:R4:W-:Y:S01]  /*aa10*/  MUFU.EX2 R178, R5 ;  /* 0x0000000500b27308 */ /* 0x0009e20000000800 */
[----:B------:R-:W-:Y:S01]  /*aa20*/  @P6 LEA.HI.X R145, R125, c[0x0][0x1cc], R139, 0x1, P0 ;  /* 0x000073007d916a11 */ /* 0x000fe200000f0c8b */
[--C-:B------:R-:W-:Y:S01]  /*aa30*/  FFMA.FTZ R28, R28, c[0x0][0x2d0], -R164.reuse ;  /* 0x0000b4001c1c7a23 */ /* 0x100fe200000108a4 */
[----:B------:R-:W-:Y:S01]  /*aa40*/  @P6 IADD3 R139, P0, R208, 0x80, RZ ;  /* 0x00000080d08b6810 */ /* 0x000fe20007f1e0ff */
[--C-:B------:R-:W-:Y:S02]  /*aa50*/  FFMA.FTZ R20, R20, c[0x0][0x2d0], -R164.reuse ;  /* 0x0000b40014147a23 */ /* 0x100fe400000108a4 */
[----:B------:R1:W-:Y:S01]  /*aa60*/  @P6 LDGSTS.E.BYPASS.LTC128B.128 [R205+0x8100], [R144.64], !P4 ;  /* 0x0810000090cd6fae */ /* 0x0003e2000e101d46 */
[----:B------:R-:W-:Y:S03]  /*aa70*/  FFMA.FTZ R13, R13, c[0x0][0x2d0], -R164 ;  /* 0x0000b4000d0d7a23 */ /* 0x000fe600000108a4 */
[----:B------:R5:W-:Y:S01]  /*aa80*/  MUFU.EX2 R179, R4 ;  /* 0x0000000400b37308 */ /* 0x000be20000000800 */
[----:B--2---:R-:W-:Y:S01]  /*aa90*/  FADD.FTZ R0, -R3, R126 ;  /* 0x0000007e03007221 */ /* 0x004fe20000010100 */
[----:B------:R-:W-:Y:S01]  /*aaa0*/  @P6 IADD3.X R126, RZ, R207, RZ, P0, !PT ;  /* 0x000000cfff7e6210 */ /* 0x000fe200007fe4ff */
[----:B---3--:R-:W-:Y:S01]  /*aab0*/  FMUL.FTZ R100, R2, R100 ;  /* 0x0000006402647220 */ /* 0x008fe20000410000 */
[----:B------:R-:W-:Y:S01]  /*aac0*/  @P6 IADD3 R125, P0, R136, R139, RZ ;  /* 0x0000008b887d6210 */ /* 0x000fe20007f1e0ff */
[----:B------:R-:W-:Y:S05]  /*aad0*/  FMUL.FTZ R0, R0, c[0x0][0x2d0] ;  /* 0x0000b40000007a20 */ /* 0x000fea0000410000 */
[----:B------:R2:W-:Y:S01]  /*aae0*/  MUFU.EX2 R177, R8 ;  /* 0x0000000800b17308 */ /* 0x0005e20000000800 */
[----:B------:R-:W-:Y:S01]  /*aaf0*/  @P6 IADD3.X R127, R127, R126, RZ, P0, !PT ;  /* 0x0000007e7f7f6210 */ /* 0x000fe200007fe4ff */
[C---:B------:R-:W-:Y:S01]  /*ab00*/  FMUL.FTZ R101, R2.reuse, R101 ;  /* 0x0000006502657220 */ /* 0x040fe20000410000 */
[C---:B------:R-:W-:Y:S01]  /*ab10*/  @P6 LEA R140, P0, R125.reuse, c[0x0][0x1c8], 0x1 ;  /* 0x000072007d8c6a11 */ /* 0x040fe200078008ff */
[C---:B------:R-:W-:Y:S02]  /*ab20*/  FMUL.FTZ R104, R2.reuse, R104 ;  /* 0x0000006802687220 */ /* 0x040fe40000410000 */
[----:B------:R-:W-:Y:S01]  /*ab30*/  FMUL.FTZ R105, R2, R105 ;  /* 0x0000006902697220 */ /* 0x000fe20000410000 */
[----:B------:R-:W-:Y:S01]  /*ab40*/  @P6 LEA.HI.X R141, R125, c[0x0][0x1cc], R127, 0x1, P0 ;  /* 0x000073007d8d6a11 */ /* 0x000fe200000f0c7f */
[----:B------:R-:W-:Y:S01]  /*ab50*/  FMUL.FTZ R125, R3, c[0x0][0x2d0] ;  /* 0x0000b400037d7a20 */ /* 0x000fe20000410000 */
[----:B------:R-:W-:Y:S01]  /*ab60*/  @P6 IADD3 R136, P0, R138, R143, RZ ;  /* 0x0000008f8a886210 */ /* 0x000fe20007f1e0ff */
[----:B------:R3:W-:Y:S01]  /*ab70*/  MUFU.EX2 R175, R9 ;  /* 0x0000000900af7308 */ /* 0x0007e20000000800 */
[----:B------:R-:W-:Y:S01]  /*ab80*/  FMUL.FTZ R108, R2, R108 ;  /* 0x0000006c026c7220 */ /* 0x000fe20000410000 */
[----:B------:R1:W-:Y:S01]  /*ab90*/  @P6 LDGSTS.E.BYPASS.LTC128B.128 [R205+0xa100], [R140.64], !P3 ;  /* 0x0a1000008ccd6fae */ /* 0x0003e2000d901d46 */
[----:B------:R-:W-:Y:S01]  /*aba0*/  @P6 IADD3.X R142, R137, R142, RZ, P0, !PT ;  /* 0x0000008e898e6210 */ /* 0x000fe200007fe4ff */
[--C-:B------:R-:W-:Y:S01]  /*abb0*/  FFMA.FTZ R6, R6, c[0x0][0x2d0], -R125.reuse ;  /* 0x0000b40006067a23 */ /* 0x100fe2000001087d */
[----:B----4-:R-:W-:Y:S01]  /*abc0*/  @P6 IADD3 R5, P0, R138, R139, RZ ;  /* 0x0000008b8a056210 */ /* 0x010fe20007f1e0ff */
[----:B------:R-:W-:Y:S02]  /*abd0*/  FFMA.FTZ R7, R7, c[0x0][0x2d0], -R125 ;  /* 0x0000b40007077a23 */ /* 0x000fe4000001087d */
[----:B------:R-:W-:Y:S01]  /*abe0*/  FMUL.FTZ R109, R2, R109 ;  /* 0x0000006d026d7220 */ /* 0x000fe20000410000 */
[C---:B------:R-:W-:Y:S01]  /*abf0*/  @P6 IADD3.X R139, R137.reuse, R126, RZ, P0, !PT ;  /* 0x0000007e898b6210 */ /* 0x040fe200007fe4ff */
[----:B------:R4:W-:Y:S01]  /*ac00*/  MUFU.EX2 R167, R6 ;  /* 0x0000000600a77308 */ /* 0x0009e20000000800 */
[----:B-----5:R-:W-:Y:S01]  /*ac10*/  @P6 IADD3 R4, P0, R138, R208, RZ ;  /* 0x000000d08a046210 */ /* 0x020fe20007f1e0ff */
[C---:B------:R-:W-:Y:S02]  /*ac20*/  FMUL.FTZ R112, R2.reuse, R112 ;  /* 0x0000007002707220 */ /* 0x040fe40000410000 */
[C---:B------:R-:W-:Y:S01]  /*ac30*/  FMUL.FTZ R113, R2.reuse, R113 ;  /* 0x0000007102717220 */ /* 0x040fe20000410000 */
[----:B--2---:R-:W-:Y:S01]  /*ac40*/  @P6 IADD3.X R8, R137, R207, RZ, P0, !PT ;  /* 0x000000cf89086210 */ /* 0x004fe200007fe4ff */
[----:B------:R-:W-:Y:S01]  /*ac50*/  FMUL.FTZ R116, R2, R116 ;  /* 0x0000007402747220 */ /* 0x000fe20000410000 */
[----:B------:R-:W-:Y:S01]  /*ac60*/  @P6 LEA R126, P0, R4, c[0x0][0x1c8], 0x1 ;  /* 0x00007200047e6a11 */ /* 0x000fe200078008ff */
[----:B------:R-:W-:Y:S02]  /*ac70*/  FMUL.FTZ R117, R2, R117 ;  /* 0x0000007502757220 */ /* 0x000fe40000410000 */
[----:B------:R-:W2:Y:S01]  /*ac80*/  MUFU.EX2 R0, R0 ;  /* 0x0000000000007308 */ /* 0x000ea20000000800 */
[----:B------:R-:W-:Y:S01]  /*ac90*/  @P6 LEA.HI.X R127, R4, c[0x0][0x1cc], R8, 0x1, P0 ;  /* 0x00007300047f6a11 */ /* 0x000fe200000f0c08 */
[----:B------:R-:W-:Y:S01]  /*aca0*/  FMUL.FTZ R120, R2, R120 ;  /* 0x0000007802787220 */ /* 0x000fe20000410000 */
[----:B------:R-:W-:Y:S01]  /*acb0*/  @P6 LEA R8, P0, R136, c[0x0][0x1c8], 0x1 ;  /* 0x0000720088086a11 */ /* 0x000fe200078008ff */
[----:B------:R-:W-:Y:S02]  /*acc0*/  FMUL.FTZ R121, R2, R121 ;  /* 0x0000007902797220 */ /* 0x000fe40000410000 */
[----:B------:R5:W-:Y:S01]  /*acd0*/  @P6 LDGSTS.E.BYPASS.LTC128B.128 [R205+0x7100], [R126.64], !P5 ;  /* 0x071000007ecd6fae */ /* 0x000be2000e901d46 */
[----:B---3--:R-:W-:Y:S01]  /*ace0*/  @P6 LEA.HI.X R9, R136, c[0x0][0x1cc], R142, 0x1, P0 ;  /* 0x0000730088096a11 */ /* 0x008fe200000f0c8e */
[C---:B------:R-:W-:Y:S01]  /*acf0*/  FMUL.FTZ R36, R2.reuse, R36 ;  /* 0x0000002402247220 */ /* 0x040fe20000410000 */
[C---:B------:R-:W-:Y:S01]  /*ad00*/  @P6 LEA R4, P0, R5.reuse, c[0x0][0x1c8], 0x1 ;  /* 0x0000720005046a11 */ /* 0x040fe200078008ff */
[----:B------:R3:W1:Y:S01]  /*ad10*/  MUFU.EX2 R168, R7 ;  /* 0x0000000700a87308 */ /* 0x0006620000000800 */
[----:B------:R-:W-:Y:S02]  /*ad20*/  FMUL.FTZ R37, R2, R37 ;  /* 0x0000002502257220 */ /* 0x000fe40000410000 */
[----:B------:R-:W-:Y:S01]  /*ad30*/  @P6 LEA.HI.X R5, R5, c[0x0][0x1cc], R139, 0x1, P0 ;  /* 0x0000730005056a11 */ /* 0x000fe200000f0c8b */
[----:B------:R5:W-:Y:S01]  /*ad40*/  @P6 LDGSTS.E.BYPASS.LTC128B.128 [R205+0x9100], [R8.64], !P4 ;  /* 0x0910000008cd6fae */ /* 0x000be2000e101d46 */
[--C-:B----4-:R-:W-:Y:S01]  /*ad50*/  FFMA.FTZ R6, R10, c[0x0][0x2d0], -R125.reuse ;  /* 0x0000b4000a067a23 */ /* 0x110fe2000001087d */
[----:B------:R-:W-:Y:S01]  /*ad60*/  ISETP.GT.AND P0, PT, R176, R204, PT ;  /* 0x000000ccb000720c */ /* 0x000fe20003f04270 */
[C---:B------:R-:W-:Y:S01]  /*ad70*/  FMUL.FTZ R40, R2.reuse, R40 ;  /* 0x0000002802287220 */ /* 0x040fe20000410000 */
[----:B------:R-:W-:Y:S01]  /*ad80*/  MOV R176, R203 ;  /* 0x000000cb00b07202 */ /* 0x000fe20000000f00 */
[C---:B------:R-:W-:Y:S01]  /*ad90*/  FMUL.FTZ R41, R2.reuse, R41 ;  /* 0x0000002902297220 */ /* 0x040fe20000410000 */
[----:B------:R4:W-:Y:S01]  /*ada0*/  MUFU.EX2 R166, R6 ;  /* 0x0000000600a67308 */ /* 0x0009e20000000800 */
[C---:B------:R-:W-:Y:S01]  /*adb0*/  FMUL.FTZ R44, R2.reuse, R44 ;  /* 0x0000002c022c7220 */ /* 0x040fe20000410000 */
[----:B------:R4:W-:Y:S01]  /*adc0*/  @P6 LDGSTS.E.BYPASS.LTC128B.128 [R205+0xb100], [R4.64], !P3 ;  /* 0x0b10000004cd6fae */ /* 0x0009e2000d901d46 */
[----:B------:R-:W-:Y:S02]  /*add0*/  FMUL.FTZ R45, R2, R45 ;  /* 0x0000002d022d7220 */ /* 0x000fe40000410000 */
[C---:B--2---:R-:W-:Y:S02]  /*ade0*/  FMUL.FTZ R10, R0.reuse, R134 ;  /* 0x00000086000a7220 */ /* 0x044fe40000410000 */
[C---:B------:R-:W-:Y:S02]  /*adf0*/  FMUL.FTZ R102, R0.reuse, R102 ;  /* 0x0000006600667220 */ /* 0x040fe40000410000 */
[C---:B------:R-:W-:Y:S01]  /*ae00*/  FMUL.FTZ R103, R0.reuse, R103 ;  /* 0x0000006700677220 */ /* 0x040fe20000410000 */
[----:B------:R-:W2:Y:S01]  /*ae10*/  LDSM.16.MT88.4 R136, [R181] ;  /* 0x00000000b588783b */ /* 0x000ea20000004200 */
[C---:B------:R-:W-:Y:S01]  /*ae20*/  FMUL.FTZ R106, R0.reuse, R106 ;  /* 0x0000006a006a7220 */ /* 0x040fe20000410000 */
[----:B------:R2:W-:Y:S01]  /*ae30*/  MUFU.EX2 R174, R12 ;  /* 0x0000000c00ae7308 */ /* 0x0005e20000000800 */
[C---:B------:R-:W-:Y:S02]  /*ae40*/  FMUL.FTZ R107, R0.reuse, R107 ;  /* 0x0000006b006b7220 */ /* 0x040fe40000410000 */
[C---:B---3--:R-:W-:Y:S02]  /*ae50*/  FMUL.FTZ R7, R0.reuse, R131 ;  /* 0x0000008300077220 */ /* 0x048fe40000410000 */
[C---:B------:R-:W-:Y:S01]  /*ae60*/  FMUL.FTZ R110, R0.reuse, R110 ;  /* 0x0000006e006e7220 */ /* 0x040fe20000410000 */
[----:B-1----:R-:W1:Y:S01]  /*ae70*/  LDSM.16.MT88.4 R140, [R182] ;  /* 0x00000000b68c783b */ /* 0x002e620000004200 */
[----:B------:R-:W-:Y:S02]  /*ae80*/  FMUL.FTZ R111, R0, R111 ;  /* 0x0000006f006f7220 */ /* 0x000fe40000410000 */
[C---:B-----5:R-:W-:Y:S01]  /*ae90*/  FMUL.FTZ R8, R2.reuse, R132 ;  /* 0x0000008402087220 */ /* 0x060fe20000410000 */
[----:B------:R-:W-:Y:S01]  /*aea0*/  MUFU.EX2 R169, R21 ;  /* 0x0000001500a97308 */ /* 0x000fe20000000800 */
[----:B------:R-:W-:Y:S02]  /*aeb0*/  FMUL.FTZ R9, R2, R133 ;  /* 0x0000008502097220 */ /* 0x000fe40000410000 */
[C---:B----4-:R-:W-:Y:S01]  /*aec0*/  FMUL.FTZ R6, R0.reuse, R130 ;  /* 0x0000008200067220 */ /* 0x050fe20000410000 */
[----:B------:R-:W3:Y:S01]  /*aed0*/  LDSM.16.MT88.4 R144, [R185] ;  /* 0x00000000b990783b */ /* 0x000ee20000004200 */
[----:B------:R-:W-:Y:S01]  /*aee0*/  F2FP.BF16.PACK_AB R130, R175, R177 ;  /* 0x000000b1af82723e */ /* 0x000fe200000010ff */
[----:B------:R-:W-:Y:S02]  /*aef0*/  FMUL.FTZ R114, R0, R114 ;  /* 0x0000007200727220 */ /* 0x000fe40000410000 */
[--C-:B------:R-:W-:Y:S02]  /*af00*/  FFMA.FTZ R4, R11, c[0x0][0x2d0], -R125.reuse ;  /* 0x0000b4000b047a23 */ /* 0x100fe4000001087d */
[----:B------:R-:W-:Y:S01]  /*af10*/  FMUL.FTZ R5, R2, R129 ;  /* 0x0000008102057220 */ /* 0x000fe20000410000 */
[----:B------:R-:W-:Y:S01]  /*af20*/  F2FP.BF16.PACK_AB R129, R168, R167 ;  /* 0x000000a7a881723e */ /* 0x000fe200000010ff */
[----:B------:R-:W4:Y:S01]  /*af30*/  MUFU.EX2 R165, R4 ;  /* 0x0000000400a57308 */ /* 0x000f220000000800 */
[C---:B------:R-:W-:Y:S01]  /*af40*/  FMUL.FTZ R11, R0.reuse, R135 ;  /* 0x00000087000b7220 */ /* 0x040fe20000410000 */
[----:B------:R-:W-:Y:S01]  /*af50*/  LDSM.16.MT88.4 R148, [R181+0x2800] ;  /* 0x00280000b594783b */ /* 0x000fe20000004200 */
[C---:B------:R-:W-:Y:S02]  /*af60*/  FMUL.FTZ R115, R0.reuse, R115 ;  /* 0x0000007300737220 */ /* 0x040fe40000410000 */
[C---:B------:R-:W-:Y:S02]  /*af70*/  FMUL.FTZ R118, R0.reuse, R118 ;  /* 0x0000007600767220 */ /* 0x040fe40000410000 */
[C---:B------:R-:W-:Y:S02]  /*af80*/  FMUL.FTZ R119, R0.reuse, R119 ;  /* 0x0000007700777220 */ /* 0x040fe40000410000 */
[C---:B------:R-:W-:Y:S01]  /*af90*/  FMUL.FTZ R122, R0.reuse, R122 ;  /* 0x0000007a007a7220 */ /* 0x040fe20000410000 */
[----:B------:R-:W5:Y:S01]  /*afa0*/  LDSM.16.MT88.4 R132, [R184] ;  /* 0x00000000b884783b */ /* 0x000f620000004200 */
[C---:B------:R-:W-:Y:S01]  /*afb0*/  FMUL.FTZ R123, R0.reuse, R123 ;  /* 0x0000007b007b7220 */ /* 0x040fe20000410000 */
[----:B------:R1:W-:Y:S01]  /*afc0*/  MUFU.EX2 R170, R20 ;  /* 0x0000001400aa7308 */ /* 0x0003e20000000800 */
[C---:B------:R-:W-:Y:S02]  /*afd0*/  FMUL.FTZ R38, R0.reuse, R38 ;  /* 0x0000002600267220 */ /* 0x040fe40000410000 */
[C---:B------:R-:W-:Y:S02]  /*afe0*/  FMUL.FTZ R39, R0.reuse, R39 ;  /* 0x0000002700277220 */ /* 0x040fe40000410000 */
[C---:B------:R-:W-:Y:S01]  /*aff0*/  FMUL.FTZ R42, R0.reuse, R42 ;  /* 0x0000002a002a7220 */ /* 0x040fe20000410000 */
[----:B------:R-:W-:Y:S01]  /*b000*/  LDSM.16.MT88.4 R152, [R182+0x2800] ;  /* 0x00280000b698783b */ /* 0x000fe20000004200 */
[----:B------:R-:W-:Y:S02]  /*b010*/  FMUL.FTZ R43, R0, R43 ;  /* 0x0000002b002b7220 */ /* 0x000fe40000410000 */
[--C-:B--2---:R-:W-:Y:S01]  /*b020*/  FFMA.FTZ R12, R16, c[0x0][0x2d0], -R164.reuse ;  /* 0x0000b400100c7a23 */ /* 0x104fe200000108a4 */
[----:B------:R-:W2:Y:S01]  /*b030*/  MUFU.EX2 R173, R13 ;  /* 0x0000000d00ad7308 */ /* 0x000ea20000000800 */
[----:B------:R-:W-:Y:S01]  /*b040*/  FMUL.FTZ R46, R0, R46 ;  /* 0x0000002e002e7220 */ /* 0x000fe20000410000 */
[----:B----4-:R-:W-:Y:S01]  /*b050*/  F2FP.BF16.PACK_AB R131, R165, R166 ;  /* 0x000000a6a583723e */ /* 0x010fe200000010ff */
[----:B------:R-:W-:Y:S01]  /*b060*/  FMUL.FTZ R4, R2, R128 ;  /* 0x0000008002047220 */ /* 0x000fe20000410000 */
[----:B------:R-:W-:Y:S01]  /*b070*/  F2FP.BF16.PACK_AB R128, R178, R179 ;  /* 0x000000b3b280723e */ /* 0x000fe200000010ff */
[----:B------:R-:W-:Y:S01]  /*b080*/  LDSM.16.MT88.4 R156, [R185+0x2800] ;  /* 0x00280000b99c783b */ /* 0x000fe20000004200 */
[--C-:B------:R-:W-:Y:S02]  /*b090*/  FFMA.FTZ R22, R22, c[0x0][0x2d0], -R125.reuse ;  /* 0x0000b40016167a23 */ /* 0x100fe4000001087d */
[--C-:B------:R-:W-:Y:S02]  /*b0a0*/  FFMA.FTZ R27, R27, c[0x0][0x2d0], -R125.reuse ;  /* 0x0000b4001b1b7a23 */ /* 0x100fe4000001087d */
[----:B------:R-:W-:Y:S01]  /*b0b0*/  FMUL.FTZ R47, R0, R47 ;  /* 0x0000002f002f7220 */ /* 0x000fe20000410000 */
[C---:B------:R-:W-:Y:S01]  /*b0c0*/  HMMA.16816.F32.BF16 R4, R128.reuse, R136, R4 ;  /* 0x000000888004723c */ /* 0x040fe20000041804 */
[----:B------:R4:W-:Y:S01]  /*b0d0*/  MUFU.EX2 R172, R12 ;  /* 0x0000000c00ac7308 */ /* 0x0009e20000000800 */
[----:B------:R-:W0:Y:S03]  /*b0e0*/  LDGDEPBAR ;  /* 0x00000000000079af */ /* 0x000e260000000000 */
[--C-:B-1----:R-:W-:Y:S02]  /*b0f0*/  FFMA.FTZ R20, R24, c[0x0][0x2d0], -R164.reuse ;  /* 0x0000b40018147a23 */ /* 0x102fe400000108a4 */
[C---:B------:R-:W-:Y:S01]  /*b100*/  FMUL.FTZ R48, R2.reuse, R48 ;  /* 0x0000003002307220 */ /* 0x040fe20000410000 */
[C---:B------:R-:W-:Y:S02]  /*b110*/  HMMA.16816.F32.BF16 R8, R128.reuse, R138, R8 ;  /* 0x0000008a8008723c */ /* 0x040fe40000041808 */
[----:B------:R-:W1:Y:S02]  /*b120*/  LDSM.16.MT88.4 R136, [R181+0x2000] ;  /* 0x00200000b588783b */ /* 0x000e640000004200 */
[----:B------:R-:W-:Y:S02]  /*b130*/  FMUL.FTZ R49, R2, R49 ;  /* 0x0000003102317220 */ /* 0x000fe40000410000 */
[C---:B------:R-:W-:Y:S02]  /*b140*/  FMUL.FTZ R50, R0.reuse, R50 ;  /* 0x0000003200327220 */ /* 0x040fe40000410000 */
[C---:B------:R-:W-:Y:S04]  /*b150*/  HMMA.16816.F32.BF16 R100, R128.reuse, R140, R100 ;  /* 0x0000008c8064723c */ /* 0x040fe80000041864 */
[----:B------:R-:W-:Y:S02]  /*b160*/  FMUL.FTZ R51, R0, R51 ;  /* 0x0000003300337220 */ /* 0x000fe40000410000 */
[C---:B------:R-:W-:Y:S02]  /*b170*/  FMUL.FTZ R52, R2.reuse, R52 ;  /* 0x0000003402347220 */ /* 0x040fe40000410000 */
[C---:B------:R-:W-:Y:S01]  /*b180*/  HMMA.16816.F32.BF16 R104, R128.reuse, R142, R104 ;  /* 0x0000008e8068723c */ /* 0x040fe20000041868 */
[----:B------:R-:W2:Y:S03]  /*b190*/  LDSM.16.MT88.4 R140, [R182+0x2000] ;  /* 0x00200000b68c783b */ /* 0x000ea60000004200 */
[----:B----4-:R-:W-:Y:S02]  /*b1a0*/  FFMA.FTZ R12, R17, c[0x0][0x2d0], -R164 ;  /* 0x0000b400110c7a23 */ /* 0x010fe400000108a4 */
[----:B------:R-:W-:Y:S02]  /*b1b0*/  FMUL.FTZ R53, R2, R53 ;  /* 0x0000003502357220 */ /* 0x000fe40000410000 */
[C---:B---3--:R-:W-:Y:S01]  /*b1c0*/  HMMA.16816.F32.BF16 R108, R128.reuse, R144, R108 ;  /* 0x00000090806c723c */ /* 0x048fe2000004186c */
[----:B------:R3:W4:Y:S03]  /*b1d0*/  MUFU.EX2 R171, R12 ;  /* 0x0000000c00ab7308 */ /* 0x0007260000000800 */
[C---:B------:R-:W-:Y:S02]  /*b1e0*/  FMUL.FTZ R54, R0.reuse, R54 ;  /* 0x0000003600367220 */ /* 0x040fe40000410000 */
[----:B------:R-:W-:Y:S02]  /*b1f0*/  FMUL.FTZ R55, R0, R55 ;  /* 0x0000003700377220 */ /* 0x000fe40000410000 */
[C---:B------:R-:W-:Y:S01]  /*b200*/  HMMA.16816.F32.BF16 R112, R128.reuse, R146, R112 ;  /* 0x000000928070723c */ /* 0x040fe20000041870 */
[----:B------:R-:W-:Y:S03]  /*b210*/  LDSM.16.MT88.4 R144, [R184+0x800] ;  /* 0x00080000b890783b */ /* 0x000fe60000004200 */
[C---:B------:R-:W-:Y:S02]  /*b220*/  FMUL.FTZ R56, R2.reuse, R56 ;  /* 0x0000003802387220 */ /* 0x040fe40000410000 */
[----:B------:R-:W-:Y:S02]  /*b230*/  FMUL.FTZ R57, R2, R57 ;  /* 0x0000003902397220 */ /* 0x000fe40000410000 */
[C---:B-----5:R-:W-:Y:S04]  /*b240*/  HMMA.16816.F32.BF16 R116, R128.reuse, R132, R116 ;  /* 0x000000848074723c */ /* 0x060fe80000041874 */
[C---:B------:R-:W-:Y:S02]  /*b250*/  FMUL.FTZ R58, R0.reuse, R58 ;  /* 0x0000003a003a7220 */ /* 0x040fe40000410000 */
[----:B------:R-:W-:Y:S02]  /*b260*/  FMUL.FTZ R59, R0, R59 ;  /* 0x0000003b003b7220 */ /* 0x000fe40000410000 */
[C---:B------:R-:W-:Y:S01]  /*b270*/  HMMA.16816.F32.BF16 R120, R128.reuse, R134, R120 ;  /* 0x000000868078723c */ /* 0x040fe20000041878 */
[----:B------:R-:W5:Y:S03]  /*b280*/  LDSM.16.MT88.4 R132, [R185+0x2000] ;  /* 0x00200000b984783b */ /* 0x000f660000004200 */
[--C-:B---3--:R-:W-:Y:S02]  /*b290*/  FFMA.FTZ R12, R18, c[0x0][0x2d0], -R125.reuse ;  /* 0x0000b400120c7a23 */ /* 0x108fe4000001087d */
[C---:B------:R-:W-:Y:S02]  /*b2a0*/  FMUL.FTZ R60, R2.reuse, R60 ;  /* 0x0000003c023c7220 */ /* 0x040fe40000410000 */
[C---:B-1----:R-:W-:Y:S01]  /*b2b0*/  HMMA.16816.F32.BF16 R36, R128.reuse, R136, R36 ;  /* 0x000000888024723c */ /* 0x042fe20000041824 */
[----:B------:R1:W-:Y:S03]  /*b2c0*/  MUFU.EX2 R161, R12 ;  /* 0x0000000c00a17308 */ /* 0x0003e60000000800 */
[----:B------:R-:W-:Y:S02]  /*b2d0*/  FMUL.FTZ R61, R2, R61 ;  /* 0x0000003d023d7220 */ /* 0x000fe40000410000 */
[C---:B------:R-:W-:Y:S02]  /*b2e0*/  FMUL.FTZ R62, R0.reuse, R62 ;  /* 0x0000003e003e7220 */ /* 0x040fe40000410000 */
[C---:B------:R-:W-:Y:S01]  /*b2f0*/  HMMA.16816.F32.BF16 R40, R128.reuse, R138, R40 ;  /* 0x0000008a8028723c */ /* 0x040fe20000041828 */
[----:B------:R-:W3:Y:S03]  /*b300*/  LDSM.16.MT88.4 R136, [R184+0x2000] ;  /* 0x00200000b888783b */ /* 0x000ee60000004200 */
[----:B------:R-:W-:Y:S02]  /*b310*/  FMUL.FTZ R63, R0, R63 ;  /* 0x0000003f003f7220 */ /* 0x000fe40000410000 */
[C---:B------:R-:W-:Y:S02]  /*b320*/  FMUL.FTZ R64, R2.reuse, R64 ;  /* 0x0000004002407220 */ /* 0x040fe40000410000 */
[C---:B--2---:R-:W-:Y:S04]  /*b330*/  HMMA.16816.F32.BF16 R44, R128.reuse, R140, R44 ;  /* 0x0000008c802c723c */ /* 0x044fe8000004182c */
[----:B------:R-:W-:Y:S02]  /*b340*/  FMUL.FTZ R65, R2, R65 ;  /* 0x0000004102417220 */ /* 0x000fe40000410000 */
[C---:B------:R-:W-:Y:S02]  /*b350*/  FMUL.FTZ R66, R0.reuse, R66 ;  /* 0x0000004200427220 */ /* 0x040fe40000410000 */
[C---:B------:R-:W-:Y:S01]  /*b360*/  HMMA.16816.F32.BF16 R48, R128.reuse, R142, R48 ;  /* 0x0000008e8030723c */ /* 0x040fe20000041830 */
[----:B------:R-:W2:Y:S03]  /*b370*/  LDSM.16.MT88.4 R140, [R181+0x4000] ;  /* 0x00400000b58c783b */ /* 0x000ea60000004200 */
[--C-:B-1----:R-:W-:Y:S02]  /*b380*/  FFMA.FTZ R12, R19, c[0x0][0x2d0], -R125.reuse ;  /* 0x0000b400130c7a23 */ /* 0x102fe4000001087d */
[----:B------:R-:W-:Y:S02]  /*b390*/  FMUL.FTZ R67, R0, R67 ;  /* 0x0000004300437220 */ /* 0x000fe40000410000 */
[C---:B------:R-:W-:Y:S01]  /*b3a0*/  FMUL.FTZ R68, R2.reuse, R68 ;  /* 0x0000004402447220 */ /* 0x040fe20000410000 */
[C---:B-----5:R-:W-:Y:S01]  /*b3b0*/  HMMA.16816.F32.BF16 R52, R128.reuse, R132, R52 ;  /* 0x000000848034723c */ /* 0x060fe20000041834 */
[----:B------:R-:W-:Y:S01]  /*b3c0*/  LDSM.16.MT88.4 R16, [R182+0x800] ;  /* 0x00080000b610783b */ /* 0x000fe20000004200 */
[----:B------:R1:W-:Y:S01]  /*b3d0*/  MUFU.EX2 R160, R12 ;  /* 0x0000000c00a07308 */ /* 0x0003e20000000800 */
[----:B------:R-:W-:Y:S02]  /*b3e0*/  FMUL.FTZ R69, R2, R69 ;  /* 0x0000004502457220 */ /* 0x000fe40000410000 */
[C---:B------:R-:W-:Y:S02]  /*b3f0*/  FMUL.FTZ R70, R0.reuse, R70 ;  /* 0x0000004600467220 */ /* 0x040fe40000410000 */
[----:B------:R-:W-:Y:S01]  /*b400*/  FMUL.FTZ R71, R0, R71 ;  /* 0x0000004700477220 */ /* 0x000fe20000410000 */
[C---:B------:R-:W-:Y:S01]  /*b410*/  HMMA.16816.F32.BF16 R56, R128.reuse, R134, R56 ;  /* 0x000000868038723c */ /* 0x040fe20000041838 */
[----:B------:R-:W5:Y:S03]  /*b420*/  LDSM.16.MT88.4 R132, [R182+0x4000] ;  /* 0x00400000b684783b */ /* 0x000f660000004200 */
[C---:B------:R-:W-:Y:S02]  /*b430*/  FMUL.FTZ R72, R2.reuse, R72 ;  /* 0x0000004802487220 */ /* 0x040fe40000410000 */
[----:B------:R-:W-:Y:S02]  /*b440*/  FMUL.FTZ R73, R2, R73 ;  /* 0x0000004902497220 */ /* 0x000fe40000410000 */
[C---:B---3--:R-:W-:Y:S04]  /*b450*/  HMMA.16816.F32.BF16 R60, R128.reuse, R136, R60 ;  /* 0x00000088803c723c */ /* 0x048fe8000004183c */
[C---:B------:R-:W-:Y:S02]  /*b460*/  FMUL.FTZ R74, R0.reuse, R74 ;  /* 0x0000004a004a7220 */ /* 0x040fe40000410000 */
[----:B------:R-:W-:Y:S02]  /*b470*/  FMUL.FTZ R75, R0, R75 ;  /* 0x0000004b004b7220 */ /* 0x000fe40000410000 */
[C---:B------:R-:W-:Y:S01]  /*b480*/  HMMA.16816.F32.BF16 R64, R128.reuse, R138, R64 ;  /* 0x0000008a8040723c */ /* 0x040fe20000041840 */
[----:B------:R-:W3:Y:S03]  /*b490*/  LDSM.16.MT88.4 R136, [R185+0x4000] ;  /* 0x00400000b988783b */ /* 0x000ee60000004200 */
[C---:B------:R-:W-:Y:S01]  /*b4a0*/  FMUL.FTZ R76, R2.reuse, R76 ;  /* 0x0000004c024c7220 */ /* 0x040fe20000410000 */
[----:B-1----:R-:W-:Y:S01]  /*b4b0*/  F2FP.BF16.PACK_AB R12, R173, R174 ;  /* 0x000000aead0c723e */ /* 0x002fe200000010ff */
[----:B------:R-:W-:Y:S02]  /*b4c0*/  FMUL.FTZ R77, R2, R77 ;  /* 0x0000004d024d7220 */ /* 0x000fe40000410000 */
[C---:B--2---:R-:W-:Y:S04]  /*b4d0*/  HMMA.16816.F32.BF16 R68, R128.reuse, R140, R68 ;  /* 0x0000008c8044723c */ /* 0x044fe80000041844 */
[C---:B------:R-:W-:Y:S02]  /*b4e0*/  FMUL.FTZ R78, R0.reuse, R78 ;  /* 0x0000004e004e7220 */ /* 0x040fe40000410000 */
[----:B------:R-:W-:Y:S02]  /*b4f0*/  FMUL.FTZ R79, R0, R79 ;  /* 0x0000004f004f7220 */ /* 0x000fe40000410000 */
[C---:B------:R-:W-:Y:S01]  /*b500*/  HMMA.16816.F32.BF16 R72, R128.reuse, R142, R72 ;  /* 0x0000008e8048723c */ /* 0x040fe20000041848 */
[----:B------:R-:W1:Y:S03]  /*b510*/  LDSM.16.MT88.4 R140, [R184+0x4000] ;  /* 0x00400000b88c783b */ /* 0x000e660000004200 */
[C---:B------:R-:W-:Y:S02]  /*b520*/  FMUL.FTZ R80, R2.reuse, R80 ;  /* 0x0000005002507220 */ /* 0x040fe40000410000 */
[----:B------:R-:W-:Y:S02]  /*b530*/  FMUL.FTZ R81, R2, R81 ;  /* 0x0000005102517220 */ /* 0x000fe40000410000 */
[C---:B------:R-:W-:Y:S01]  /*b540*/  FMUL.FTZ R82, R0.reuse, R82 ;  /* 0x0000005200527220 */ /* 0x040fe20000410000 */
[C---:B-----5:R-:W-:Y:S03]  /*b550*/  HMMA.16816.F32.BF16 R76, R128.reuse, R132, R76 ;  /* 0x00000084804c723c */ /* 0x060fe6000004184c */
[----:B------:R-:W-:Y:S02]  /*b560*/  FMUL.FTZ R83, R0, R83 ;  /* 0x0000005300537220 */ /* 0x000fe40000410000 */
[C---:B------:R-:W-:Y:S02]  /*b570*/  FMUL.FTZ R84, R2.reuse, R84 ;  /* 0x0000005402547220 */ /* 0x040fe40000410000 */
[----:B------:R-:W-:Y:S02]  /*b580*/  FMUL.FTZ R85, R2, R85 ;  /* 0x0000005502557220 */ /* 0x000fe40000410000 */
[C---:B------:R-:W-:Y:S01]  /*b590*/  FMUL.FTZ R86, R0.reuse, R86 ;  /* 0x0000005600567220 */ /* 0x040fe20000410000 */
[C---:B------:R-:W-:Y:S01]  /*b5a0*/  HMMA.16816.F32.BF16 R80, R128.reuse, R134, R80 ;  /* 0x000000868050723c */ /* 0x040fe20000041850 */
[----:B------:R-:W2:Y:S02]  /*b5b0*/  LDSM.16.MT88.4 R132, [R181+0x800] ;  /* 0x00080000b584783b */ /* 0x000ea40000004200 */
[----:B------:R-:W-:Y:S02]  /*b5c0*/  FMUL.FTZ R87, R0, R87 ;  /* 0x0000005700577220 */ /* 0x000fe40000410000 */
[--C-:B------:R-:W-:Y:S02]  /*b5d0*/  FFMA.FTZ R14, R14, c[0x0][0x2d0], -R125.reuse ;  /* 0x0000b4000e0e7a23 */ /* 0x100fe4000001087d */
[----:B------:R-:W-:Y:S02]  /*b5e0*/  FFMA.FTZ R15, R15, c[0x0][0x2d0], -R125 ;  /* 0x0000b4000f0f7a23 */ /* 0x000fe4000001087d */
[C---:B------:R-:W-:Y:S01]  /*b5f0*/  FMUL.FTZ R88, R2.reuse, R88 ;  /* 0x0000005802587220 */ /* 0x040fe20000410000 */
[C---:B---3--:R-:W-:Y:S01]  /*b600*/  HMMA.16816.F32.BF16 R84, R128.reuse, R136, R84 ;  /* 0x000000888054723c */ /* 0x048fe20000041854 */
[----:B------:R4:W-:Y:S02]  /*b610*/  MUFU.EX2 R163, R14 ;  /* 0x0000000e00a37308 */ /* 0x0009e40000000800 */
[----:B------:R-:W-:Y:S02]  /*b620*/  FMUL.FTZ R89, R2, R89 ;  /* 0x0000005902597220 */ /* 0x000fe40000410000 */
[C---:B------:R-:W-:Y:S02]  /*b630*/  FMUL.FTZ R90, R0.reuse, R90 ;  /* 0x0000005a005a7220 */ /* 0x040fe40000410000 */
[----:B------:R-:W-:Y:S02]  /*b640*/  FMUL.FTZ R91, R0, R91 ;  /* 0x0000005b005b7220 */ /* 0x000fe40000410000 */
[C---:B------:R-:W-:Y:S02]  /*b650*/  FMUL.FTZ R92, R2.reuse, R92 ;  /* 0x0000005c025c7220 */ /* 0x040fe40000410000 */
[----:B------:R-:W3:Y:S01]  /*b660*/  MUFU.EX2 R162, R15 ;  /* 0x0000000f00a27308 */ /* 0x000ee20000000800 */
[----:B------:R-:W-:Y:S02]  /*b670*/  FMUL.FTZ R93, R2, R93 ;  /* 0x0000005d025d7220 */ /* 0x000fe40000410000 */
[C---:B------:R-:W-:Y:S01]  /*b680*/  HMMA.16816.F32.BF16 R88, R128.reuse, R138, R88 ;  /* 0x0000008a8058723c */ /* 0x040fe20000041858 */
[----:B------:R-:W5:Y:S02]  /*b690*/  LDSM.16.MT88.4 R136, [R185+0x800] ;  /* 0x00080000b988783b */ /* 0x000f640000004200 */
[C---:B------:R-:W-:Y:S02]  /*b6a0*/  FMUL.FTZ R94, R0.reuse, R94 ;  /* 0x0000005e005e7220 */ /* 0x040fe40000410000 */
[----:B------:R-:W-:Y:S02]  /*b6b0*/  FMUL.FTZ R95, R0, R95 ;  /* 0x0000005f005f7220 */ /* 0x000fe40000410000 */
[C---:B------:R-:W-:Y:S02]  /*b6c0*/  FMUL.FTZ R96, R2.reuse, R96 ;  /* 0x0000006002607220 */ /* 0x040fe40000410000 */
[----:B------:R-:W-:Y:S03]  /*b6d0*/  FMUL.FTZ R97, R2, R97 ;  /* 0x0000006102617220 */ /* 0x000fe60000410000 */
[C---:B-1----:R-:W-:Y:S03]  /*b6e0*/  HMMA.16816.F32.BF16 R92, R128.reuse, R140, R92 ;  /* 0x0000008c805c723c */ /* 0x042fe6000004185c */
[C---:B------:R-:W-:Y:S01]  /*b6f0*/  FMUL.FTZ R98, R0.reuse, R98 ;  /* 0x0000006200627220 */ /* 0x040fe20000410000 */
[----:B----4-:R-:W-:Y:S01]  /*b700*/  F2FP.BF16.PACK_AB R14, R171, R172 ;  /* 0x000000acab0e723e */ /* 0x010fe200000010ff */
[----:B------:R-:W-:Y:S02]  /*b710*/  FMUL.FTZ R99, R0, R99 ;  /* 0x0000006300637220 */ /* 0x000fe40000410000 */
[----:B------:R-:W-:Y:S01]  /*b720*/  FFMA.FTZ R2, R2, R222, R179 ;  /* 0x000000de02027223 */ /* 0x000fe200000100b3 */
[----:B---3--:R-:W-:Y:S04]  /*b730*/  F2FP.BF16.PACK_AB R13, R162, R163 ;  /* 0x000000a3a20d723e */ /* 0x008fe800000010ff */
[----:B------:R-:W-:Y:S01]  /*b740*/  HMMA.16816.F32.BF16 R96, R128, R142, R96 ;  /* 0x0000008e8060723c */ /* 0x000fe20000041860 */
[----:B------:R-:W1:Y:S02]  /*b750*/  LDSM.16.MT88.4 R128, [R184+0x2800] ;  /* 0x00280000b880783b */ /* 0x000e640000004200 */
[----:B------:R-:W-:Y:S01]  /*b760*/  F2FP.BF16.PACK_AB R15, R160, R161 ;  /* 0x000000a1a00f723e */ /* 0x000fe200000010ff */
[----:B------:R-:W-:Y:S02]  /*b770*/  FFMA.FTZ R0, R0, R223, R167 ;  /* 0x000000df00007223 */ /* 0x000fe400000100a7 */
[----:B------:R-:W-:Y:S02]  /*b780*/  FADD.FTZ R2, R178, R2 ;  /* 0x00000002b2027221 */ /* 0x000fe40000010000 */
[----:B------:R-:W-:Y:S01]  /*b790*/  FADD.FTZ R0, R168, R0 ;  /* 0x00000000a8007221 */ /* 0x000fe20000010000 */
[----:B------:R-:W-:Y:S01]  /*b7a0*/  LDSM.16.MT88.4 R140, [R182+0x3000] ;  /* 0x00300000b68c783b */ /* 0x000fe20000004200 */
[C---:B--2---:R-:W-:Y:S05]  /*b7b0*/  HMMA.16816.F32.BF16 R4, R12.reuse, R132, R4 ;  /* 0x000000840c04723c */ /* 0x044fea0000041804 */
[----:B------:R-:W-:Y:S02]  /*b7c0*/  FADD.FTZ R2, R177, R2 ;  /* 0x00000002b1027221 */ /* 0x000fe40000010000 */
[----:B------:R-:W-:Y:S01]  /*b7d0*/  FADD.FTZ R0, R166, R0 ;  /* 0x00000000a6007221 */ /* 0x000fe20000010000 */
        /* <DEDUP_REMOVED lines=8> */
[----:B------:R-:W2:Y:S03]  /*b860*/  LDSM.16.MT88.4 R16, [R181+0x4800] ;  /* 0x00480000b510783b */ /* 0x000ea60000004200 */
[----:B------:R-:W-:Y:S02]  /*b870*/  FADD.FTZ R2, R173, R2 ;  /* 0x00000002ad027221 */ /* 0x000fe40000010000 */
[----:B------:R-:W-:Y:S02]  /*b880*/  FADD.FTZ R0, R162, R0 ;  /* 0x00000000a2007221 */ /* 0x000fe40000010000 */
[C---:B-----5:R-:W-:Y:S04]  /*b890*/  HMMA.16816.F32.BF16 R108, R12.reuse, R136, R108 ;  /* 0x000000880c6c723c */ /* 0x060fe8000004186c */
[----:B------:R-:W-:Y:S02]  /*b8a0*/  FADD.FTZ R2, R172, R2 ;  /* 0x00000002ac027221 */ /* 0x000fe40000010000 */
[----:B------:R-:W-:Y:S02]  /*b8b0*/  FADD.FTZ R0, R161, R0 ;  /* 0x00000000a1007221 */ /* 0x000fe40000010000 */
[C---:B------:R-:W-:Y:S01]  /*b8c0*/  HMMA.16816.F32.BF16 R112, R12.reuse, R138, R112 ;  /* 0x0000008a0c70723c */ /* 0x040fe20000041870 */
[----:B------:R-:W3:Y:S03]  /*b8d0*/  LDSM.16.MT88.4 R136, [R185+0x4800] ;  /* 0x00480000b988783b */ /* 0x000ee60000004200 */
[----:B------:R-:W-:Y:S02]  /*b8e0*/  FADD.FTZ R2, R171, R2 ;  /* 0x00000002ab027221 */ /* 0x000fe40000010000 */
[----:B------:R-:W-:Y:S02]  /*b8f0*/  FADD.FTZ R0, R160, R0 ;  /* 0x00000000a0007221 */ /* 0x000fe40000010000 */
[C---:B------:R-:W-:Y:S04]  /*b900*/  HMMA.16816.F32.BF16 R116, R12.reuse, R144, R116 ;  /* 0x000000900c74723c */ /* 0x040fe80000041874 */
[----:B------:R-:W-:Y:S04]  /*b910*/  FADD.FTZ R2, R170, R2 ;  /* 0x00000002aa027221 */ /* 0x000fe80000010000 */
[C---:B------:R-:W-:Y:S01]  /*b920*/  HMMA.16816.F32.BF16 R120, R12.reuse, R146, R120 ;  /* 0x000000920c78723c */ /* 0x040fe20000041878 */
[----:B------:R-:W-:Y:S03]  /*b930*/  LDSM.16.MT88.4 R144, [R185+0x3000] ;  /* 0x00300000b990783b */ /* 0x000fe60000004200 */
[----:B------:R-:W-:Y:S04]  /*b940*/  FADD.FTZ R2, R169, R2 ;  /* 0x00000002a9027221 */ /* 0x000fe80000010000 */
[C---:B------:R-:W-:Y:S01]  /*b950*/  HMMA.16816.F32.BF16 R36, R12.reuse, R148, R36 ;  /* 0x000000940c24723c */ /* 0x040fe20000041824 */
[----:B------:R-:W-:Y:S07]  /*b960*/  MUFU.EX2 R149, R27 ;  /* 0x0000001b00957308 */ /* 0x000fee0000000800 */
[C---:B------:R-:W-:Y:S08]  /*b970*/  HMMA.16816.F32.BF16 R40, R12.reuse, R150, R40 ;  /* 0x000000960c28723c */ /* 0x040ff00000041828 */
[C---:B------:R-:W-:Y:S01]  /*b980*/  HMMA.16816.F32.BF16 R44, R12.reuse, R152, R44 ;  /* 0x000000980c2c723c */ /* 0x040fe2000004182c */
[----:B------:R-:W4:Y:S07]  /*b990*/  MUFU.EX2 R152, R22 ;  /* 0x0000001600987308 */ /* 0x000f2e0000000800 */
[C---:B------:R-:W-:Y:S08]  /*b9a0*/  HMMA.16816.F32.BF16 R48, R12.reuse, R154, R48 ;  /* 0x0000009a0c30723c */ /* 0x040ff00000041830 */
[C---:B------:R-:W-:Y:S01]  /*b9b0*/  HMMA.16816.F32.BF16 R52, R12.reuse, R156, R52 ;  /* 0x0000009c0c34723c */ /* 0x040fe20000041834 */
[----:B------:R-:W-:Y:S07]  /*b9c0*/  MUFU.EX2 R156, R28 ;  /* 0x0000001c009c7308 */ /* 0x000fee0000000800 */
[C---:B------:R-:W-:Y:S03]  /*b9d0*/  HMMA.16816.F32.BF16 R56, R12.reuse, R158, R56 ;  /* 0x0000009e0c38723c */ /* 0x040fe60000041838 */
[----:B------:R5:W3:Y:S01]  /*b9e0*/  MUFU.EX2 R158, R20 ;  /* 0x00000014009e7308 */ /* 0x000ae20000000800 */
[----:B----4-:R-:W-:Y:S04]  /*b9f0*/  FADD.FTZ R0, R152, R0 ;  /* 0x0000000098007221 */ /* 0x010fe80000010000 */
[C---:B-1----:R-:W-:Y:S08]  /*ba00*/  HMMA.16816.F32.BF16 R60, R12.reuse, R128, R60 ;  /* 0x000000800c3c723c */ /* 0x042ff0000004183c */
[C---:B------:R-:W-:Y:S01]  /*ba10*/  HMMA.16816.F32.BF16 R64, R12.reuse, R130, R64 ;  /* 0x000000820c40723c */ /* 0x040fe20000041840 */
[----:B------:R-:W1:Y:S07]  /*ba20*/  LDSM.16.MT88.4 R128, [R184+0x4800] ;  /* 0x00480000b880783b */ /* 0x000e6e0000004200 */
[C---:B--2---:R-:W-:Y:S04]  /*ba30*/  HMMA.16816.F32.BF16 R68, R12.reuse, R16, R68 ;  /* 0x000000100c44723c */ /* 0x044fe80000041844 */
[----:B-----5:R-:W-:Y:S02]  /*ba40*/  FFMA.FTZ R20, R25, c[0x0][0x2d0], -R164 ;  /* 0x0000b40019147a23 */ /* 0x020fe400000108a4 */
[----:B---3--:R-:W-:Y:S02]  /*ba50*/  FADD.FTZ R2, R158, R2 ;  /* 0x000000029e027221 */ /* 0x008fe40000010000 */
[C---:B------:R-:W-:Y:S01]  /*ba60*/  HMMA.16816.F32.BF16 R72, R12.reuse, R18, R72 ;  /* 0x000000120c48723c */ /* 0x040fe20000041848 */
[----:B------:R2:W3:Y:S03]  /*ba70*/  MUFU.EX2 R157, R20 ;  /* 0x00000014009d7308 */ /* 0x0004e60000000800 */
[--C-:B------:R-:W-:Y:S04]  /*ba80*/  FFMA.FTZ R16, R23, c[0x0][0x2d0], -R125.reuse ;  /* 0x0000b40017107a23 */ /* 0x100fe8000001087d */
[C---:B------:R-:W-:Y:S03]  /*ba90*/  HMMA.16816.F32.BF16 R76, R12.reuse, R132, R76 ;  /* 0x000000840c4c723c */ /* 0x040fe6000004184c */
[----:B------:R4:W5:Y:S05]  /*baa0*/  MUFU.EX2 R151, R16 ;  /* 0x0000001000977308 */ /* 0x00096a0000000800 */
[C---:B------:R-:W-:Y:S01]  /*bab0*/  HMMA.16816.F32.BF16 R80, R12.reuse, R134, R80 ;  /* 0x000000860c50723c */ /* 0x040fe20000041850 */
[----:B------:R-:W-:Y:S07]  /*bac0*/  LDSM.16.MT88.4 R132, [R184+0x1000] ;  /* 0x00100000b884783b */ /* 0x000fee0000004200 */
[C---:B------:R-:W-:Y:S01]  /*bad0*/  HMMA.16816.F32.BF16 R84, R12.reuse, R136, R84 ;  /* 0x000000880c54723c */ /* 0x040fe20000041854 */
[----:B--2---:R-:W-:Y:S03]  /*bae0*/  LDSM.16.MT88.4 R20, [R182+0x1000] ;  /* 0x00100000b614783b */ /* 0x004fe60000004200 */
[----:B---3--:R-:W-:Y:S04]  /*baf0*/  FADD.FTZ R2, R157, R2 ;  /* 0x000000029d027221 */ /* 0x008fe80000010000 */
[C---:B------:R-:W-:Y:S01]  /*bb00*/  HMMA.16816.F32.BF16 R88, R12.reuse, R138, R88 ;  /* 0x0000008a0c58723c */ /* 0x040fe20000041858 */
[----:B------:R-:W-:Y:S03]  /*bb10*/  LDSM.16.MT88.4 R136, [R181+0x3000] ;  /* 0x00300000b588783b */ /* 0x000fe60000004200 */
[--C-:B----4-:R-:W-:Y:S02]  /*bb20*/  FFMA.FTZ R16, R26, c[0x0][0x2d0], -R125.reuse ;  /* 0x0000b4001a107a23 */ /* 0x110fe4000001087d */
[----:B-----5:R-:W-:Y:S02]  /*bb30*/  FADD.FTZ R0, R151, R0 ;  /* 0x0000000097007221 */ /* 0x020fe40000010000 */
[C---:B-1----:R-:W-:Y:S01]  /*bb40*/  HMMA.16816.F32.BF16 R92, R12.reuse, R128, R92 ;  /* 0x000000800c5c723c */ /* 0x042fe2000004185c */
[----:B------:R1:W2:Y:S01]  /*bb50*/  MUFU.EX2 R150, R16 ;  /* 0x0000001000967308 */ /* 0x0002a20000000800 */
[----:B------:R-:W-:Y:S06]  /*bb60*/  LDSM.16.MT88.4 R24, [R185+0x1000] ;  /* 0x00100000b918783b */ /* 0x000fec0000004200 */
[----:B------:R-:W-:Y:S02]  /*bb70*/  HMMA.16816.F32.BF16 R96, R12, R130, R96 ;  /* 0x000000820c60723c */ /* 0x000fe40000041860 */
[----:B------:R-:W-:Y:S05]  /*bb80*/  LDSM.16.MT88.4 R128, [R185+0x5000] ;  /* 0x00500000b980783b */ /* 0x000fea0000004200 */
[----:B------:R-:W-:Y:S02]  /*bb90*/  F2FP.BF16.PACK_AB R12, R169, R170 ;  /* 0x000000aaa90c723e */ /* 0x000fe400000010ff */
[----:B------:R-:W-:Y:S03]  /*bba0*/  F2FP.BF16.PACK_AB R14, R157, R158 ;  /* 0x0000009e9d0e723e */ /* 0x000fe600000010ff */
[----:B------:R-:W-:Y:S01]  /*bbb0*/  F2FP.BF16.PACK_AB R13, R151, R152 ;  /* 0x00000098970d723e */ /* 0x000fe200000010ff */
[----:B-1----:R-:W1:Y:S01]  /*bbc0*/  LDSM.16.MT88.4 R16, [R181+0x1000] ;  /* 0x00100000b510783b */ /* 0x002e620000004200 */
[C---:B--2---:R-:W-:Y:S01]  /*bbd0*/  F2FP.BF16.PACK_AB R15, R149.reuse, R150 ;  /* 0x00000096950f723e */ /* 0x044fe200000010ff */
[----:B------:R-:W-:Y:S04]  /*bbe0*/  FADD.FTZ R0, R150, R0 ;  /* 0x0000000096007221 */ /* 0x000fe80000010000 */
[----:B------:R-:W-:Y:S02]  /*bbf0*/  FADD.FTZ R0, R149, R0 ;  /* 0x0000000095007221 */ /* 0x000fe40000010000 */
        /* <DEDUP_REMOVED lines=21> */
[C---:B-1----:R-:W-:Y:S07]  /*bd50*/  HMMA.16816.F32.BF16 R60, R12.reuse, R16, R60 ;  /* 0x000000100c3c723c */ /* 0x042fee000004183c */
[--C-:B------:R-:W-:Y:S01]  /*bd60*/  FFMA.FTZ R16, R29, c[0x0][0x2d0], -R164.reuse ;  /* 0x0000b4001d107a23 */ /* 0x100fe200000108a4 */
[C---:B------:R-:W-:Y:S03]  /*bd70*/  HMMA.16816.F32.BF16 R64, R12.reuse, R18, R64 ;  /* 0x000000120c40723c */ /* 0x040fe60000041840 */
[----:B------:R1:W4:Y:S05]  /*bd80*/  MUFU.EX2 R155, R16 ;  /* 0x00000010009b7308 */ /* 0x00032a0000000800 */
[C---:B--2---:R-:W-:Y:S07]  /*bd90*/  HMMA.16816.F32.BF16 R68, R12.reuse, R20, R68 ;  /* 0x000000140c44723c */ /* 0x044fee0000041844 */
[--C-:B------:R-:W-:Y:S01]  /*bda0*/  FFMA.FTZ R20, R33, c[0x0][0x2d0], -R164.reuse ;  /* 0x0000b40021147a23 */ /* 0x100fe200000108a4 */
[C---:B------:R-:W-:Y:S03]  /*bdb0*/  HMMA.16816.F32.BF16 R72, R12.reuse, R22, R72 ;  /* 0x000000160c48723c */ /* 0x040fe60000041848 */
[----:B------:R2:W-:Y:S05]  /*bdc0*/  MUFU.EX2 R153, R20 ;  /* 0x0000001400997308 */ /* 0x0005ea0000000800 */
[C---:B---3--:R-:W-:Y:S04]  /*bdd0*/  HMMA.16816.F32.BF16 R76, R12.reuse, R24, R76 ;  /* 0x000000180c4c723c */ /* 0x048fe8000004184c */
[----:B-1----:R-:W-:Y:S04]  /*bde0*/  FFMA.FTZ R16, R32, c[0x0][0x2d0], -R164 ;  /* 0x0000b40020107a23 */ /* 0x002fe800000108a4 */
[C---:B------:R-:W-:Y:S01]  /*bdf0*/  HMMA.16816.F32.BF16 R80, R12.reuse, R26, R80 ;  /* 0x0000001a0c50723c */ /* 0x040fe20000041850 */
[----:B------:R1:W3:Y:S01]  /*be00*/  MUFU.EX2 R154, R16 ;  /* 0x00000010009a7308 */ /* 0x0002e20000000800 */
[----:B------:R-:W-:Y:S06]  /*be10*/  LDSM.16.MT88.4 R24, [R185+0x1800] ;  /* 0x00180000b918783b */ /* 0x000fec0000004200 */
[C---:B------:R-:W-:Y:S04]  /*be20*/  HMMA.16816.F32.BF16 R84, R12.reuse, R128, R84 ;  /* 0x000000800c54723c */ /* 0x040fe80000041854 */
[--C-:B--2---:R-:W-:Y:S04]  /*be30*/  FFMA.FTZ R20, R30, c[0x0][0x2d0], -R125.reuse ;  /* 0x0000b4001e147a23 */ /* 0x104fe8000001087d */
[C---:B------:R-:W-:Y:S01]  /*be40*/  HMMA.16816.F32.BF16 R88, R12.reuse, R130, R88 ;  /* 0x000000820c58723c */ /* 0x040fe20000041858 */
[----:B------:R2:W-:Y:S01]  /*be50*/  MUFU.EX2 R148, R20 ;  /* 0x0000001400947308 */ /* 0x0005e20000000800 */
[----:B-1----:R-:W1:Y:S02]  /*be60*/  LDSM.16.MT88.4 R16, [R184+0x5000] ;  /* 0x00500000b810783b */ /* 0x002e640000004200 */
[--C-:B--2---:R-:W-:Y:S06]  /*be70*/  FFMA.FTZ R20, R31, c[0x0][0x2d0], -R125.reuse ;  /* 0x0000b4001f147a23 */ /* 0x104fec000001087d */
[----:B------:R-:W-:Y:S01]  /*be80*/  LDSM.16.MT88.4 R28, [R184+0x1800] ;  /* 0x00180000b81c783b */ /* 0x000fe20000004200 */
[----:B------:R2:W5:Y:S01]  /*be90*/  MUFU.EX2 R127, R20 ;  /* 0x00000014007f7308 */ /* 0x0005620000000800 */
[C---:B-1----:R-:W-:Y:S03]  /*bea0*/  HMMA.16816.F32.BF16 R92, R12.reuse, R16, R92 ;  /* 0x000000100c5c723c */ /* 0x042fe6000004185c */
[--C-:B--2---:R-:W-:Y:S02]  /*beb0*/  FFMA.FTZ R20, R34, c[0x0][0x2d0], -R125.reuse ;  /* 0x0000b40022147a23 */ /* 0x104fe4000001087d */
[----:B------:R-:W-:Y:S03]  /*bec0*/  FFMA.FTZ R125, R35, c[0x0][0x2d0], -R125 ;  /* 0x0000b400237d7a23 */ /* 0x000fe6000001087d */
[----:B------:R-:W-:Y:S01]  /*bed0*/  HMMA.16816.F32.BF16 R96, R12, R18, R96 ;  /* 0x000000120c60723c */ /* 0x000fe20000041860 */
[----:B------:R1:W-:Y:S01]  /*bee0*/  MUFU.EX2 R126, R20 ;  /* 0x00000014007e7308 */ /* 0x0003e20000000800 */
[----:B------:R-:W-:Y:S05]  /*bef0*/  LDSM.16.MT88.4 R32, [R181+0x3800] ;  /* 0x00380000b520783b */ /* 0x000fea0000004200 */
[----:B----4-:R-:W-:Y:S02]  /*bf00*/  F2FP.BF16.PACK_AB R12, R155, R156 ;  /* 0x0000009c9b0c723e */ /* 0x010fe400000010ff */
[----:B---3--:R-:W-:Y:S01]  /*bf10*/  F2FP.BF16.PACK_AB R14, R153, R154 ;  /* 0x0000009a990e723e */ /* 0x008fe200000010ff */
[----:B------:R-:W-:Y:S01]  /*bf20*/  LDSM.16.MT88.4 R16, [R185+0x3800] ;  /* 0x00380000b910783b */ /* 0x000fe20000004200 */
[----:B------:R-:W2:Y:S01]  /*bf30*/  MUFU.EX2 R125, R125 ;  /* 0x0000007d007d7308 */ /* 0x000ea20000000800 */
[----:B-----5:R-:W-:Y:S06]  /*bf40*/  F2FP.BF16.PACK_AB R13, R127, R148 ;  /* 0x000000947f0d723e */ /* 0x020fec00000010ff */
[----:B-1----:R-:W1:Y:S01]  /*bf50*/  LDSM.16.MT88.4 R20, [R182+0x1800] ;  /* 0x00180000b614783b */ /* 0x002e620000004200 */
[----:B--2---:R-:W-:Y:S07]  /*bf60*/  F2FP.BF16.PACK_AB R15, R125, R126 ;  /* 0x0000007e7d0f723e */ /* 0x004fee00000010ff */
[C---:B------:R-:W-:Y:S01]  /*bf70*/  HMMA.16816.F32.BF16 R128, R12.reuse, R132, R4 ;  /* 0x000000840c80723c */ /* 0x040fe20000041804 */
[----:B------:R-:W2:Y:S07]  /*bf80*/  LDSM.16.MT88.4 R4, [R182+0x5800] ;  /* 0x00580000b604783b */ /* 0x000eae0000004200 */
[C---:B------:R-:W-:Y:S01]  /*bf90*/  HMMA.16816.F32.BF16 R132, R12.reuse, R134, R8 ;  /* 0x000000860c84723c */ /* 0x040fe20000041808 */
[----:B------:R-:W3:Y:S07]  /*bfa0*/  LDSM.16.MT88.4 R8, [R185+0x5800] ;  /* 0x00580000b908783b */ /* 0x000eee0000004200 */
        /* <DEDUP_REMOVED lines=11> */
[C---:B------:R-:W-:Y:S01]  /*c060*/  HMMA.16816.F32.BF16 R56, R12.reuse, R18, R56 ;  /* 0x000000120c38723c */ /* 0x040fe20000041838 */
[----:B------:R-:W1:Y:S07]  /*c070*/  LDSM.16.MT88.4 R16, [R184+0x5800] ;  /* 0x00580000b810783b */ /* 0x000e6e0000004200 */
[C---:B------:R-:W-:Y:S08]  /*c080*/  HMMA.16816.F32.BF16 R60, R12.reuse, R140, R60 ;  /* 0x0000008c0c3c723c */ /* 0x040ff0000004183c */
        /* <DEDUP_REMOVED lines=13> */
[----:B------:R-:W-:Y:S01]  /*c160*/  FADD.FTZ R0, R126, R4 ;  /* 0x000000047e007221 */ /* 0x000fe20000010000 */
[----:B------:R-:W-:Y:S01]  /*c170*/  MOV R126, R3 ;  /* 0x00000003007e7202 */ /* 0x000fe20000000f00 */
[----:B------:R-:W-:Y:S02]  /*c180*/  FADD.FTZ R222, R153, R2 ;  /* 0x0000000299de7221 */ /* 0x000fe40000010000 */
[C---:B-1----:R-:W-:Y:S04]  /*c190*/  HMMA.16816.F32.BF16 R92, R12.reuse, R16, R92 ;  /* 0x000000100c5c723c */ /* 0x042fe8000004185c */
[----:B------:R-:W-:Y:S01]  /*c1a0*/  FADD.FTZ R223, R125, R0 ;  /* 0x000000007ddf7221 */ /* 0x000fe20000010000 */
[----:B------:R-:W-:Y:S03]  /*c1b0*/  MOV R125, R124 ;  /* 0x0000007c007d7202 */ /* 0x000fe60000000f00 */
[----:B------:R-:W-:Y:S01]  /*c1c0*/  HMMA.16816.F32.BF16 R96, R12, R18, R96 ;  /* 0x000000120c60723c */ /* 0x000fe20000041860 */
[----:B------:R-:W-:-:S07]  /*c1d0*/  @P0 BRA `(.L_x_2928) ;  /* 0xffffd67000000947 */ /* 0x000fce000383ffff */
.L_x_2927:
[----:B------:R-:W-:-:S13]  /*c1e0*/  ISETP.GE.AND P0, PT, R203, R206, PT ;  /* 0x000000cecb00720c */ /* 0x000fda0003f06270 */
[----:B------:R-:W-:Y:S05]  /*c1f0*/  @!P0 BRA `(.L_x_2929) ;  /* 0x0000347000008947 */ /* 0x000fea0003800000 */
[----:B------:R-:W-:Y:S02]  /*c200*/  MOV R126, R8 ;  /* 0x00000008007e7202 */ /* 0x000fe40000000f00 */
[----:B------:R-:W-:Y:S02]  /*c210*/  MOV R125, R124 ;  /* 0x0000007c007d7202 */ /* 0x000fe40000000f00 */
.L_x_2938:
[----:B------:R-:W-:Y:S04]  /*c220*/  DEPBAR.LE SB0, 0x0 ;  /* 0x000080000000791a */ /* 0x000fe80000000000 */
[----:B------:R-:W-:Y:S01]  /*c230*/  WARPSYNC 0xffffffff ;  /* 0xffffffff00007948 */ /* 0x000fe20003800000 */
[----:B------:R-:W-:Y:S01]  /*c240*/  BAR.SYNC.DEFER_BLOCKING 0x0 ;  /* 0x0000000000007b1d */ /* 0x000fe20000010000 */
[----:B------:R-:W-:Y:S01]  /*c250*/  SHF.R.S32.HI R0, RZ, 0x1f, R203 ;  /* 0x0000001fff007819 */ /* 0x000fe200000114cb */
[C---:B------:R-:W-:Y:S04]  /*c260*/  IMAD.WIDE.U32 R2, R203.reuse, c[0x0][0x208], RZ ;  /* 0x00008200cb027a25 */ /* 0x040fe800078e00ff */
[----:B------:R-:W-:Y:S02]  /*c270*/  IMAD R0, R0, c[0x0][0x208], RZ ;  /* 0x0000820000007a24 */ /* 0x000fe400078e02ff */
[----:B------:R-:W-:Y:S02]  /*c280*/  IMAD.MOV.U32 R6, RZ, RZ, c[0x0][0x208] ;  /* 0x00008200ff067624 */ /* 0x000fe400078e00ff */
[----:B------:R-:W-:Y:S02]  /*c290*/  IMAD R0, R203, c[0x0][0x20c], R0 ;  /* 0x00008300cb007a24 */ /* 0x000fe400078e0200 */
[----:B------:R-:W-:Y:S02]  /*c2a0*/  IMAD.SHL.U32 R4, R2, 0x40, RZ ;  /* 0x0000004002047824 */ /* 0x000fe400078e00ff */
[----:B------:R-:W-:Y:S02]  /*c2b0*/  IMAD.IADD R0, R3, 0x1, R0 ;  /* 0x0000000103007824 */ /* 0x000fe400078e0200 */
[----:B------:R-:W-:Y:S01]  /*c2c0*/  IMAD.MOV.U32 R3, RZ, RZ, c[0x0][0x20c] ;  /* 0x00008300ff037624 */ /* 0x000fe200078e00ff */
[----:B------:R-:W-:Y:S02]  /*c2d0*/  IADD3 R5, P6, R4, R210, RZ ;  /* 0x000000d204057210 */ /* 0x000fe40007fde0ff */
[----:B------:R-:W-:Y:S02]  /*c2e0*/  SHF.L.U64.HI R0, R2, 0x6, R0 ;  /* 0x0000000602007819 */ /* 0x000fe40000010200 */
[C---:B------:R-:W-:Y:S01]  /*c2f0*/  LEA R2, P0, R6.reuse, R4, 0x5 ;  /* 0x0000000406027211 */ /* 0x040fe200078028ff */
[----:B------:R-:W-:Y:S03]  /*c300*/  LDSM.16.M88.4 R32, [R187] ;  /* 0x00000000bb20783b */ /* 0x000fe60000000200 */
[----:B------:R-:W-:Y:S01]  /*c310*/  LEA.HI.X R3, R6, R0, R3, 0x5, P0 ;  /* 0x0000000006037211 */ /* 0x000fe200000f2c03 */
[--C-:B------:R-:W-:Y:S01]  /*c320*/  IMAD.X R6, R0, 0x1, R212.reuse, P6 ;  /* 0x0000000100067824 */ /* 0x100fe200030e06d4 */
[----:B------:R-:W-:Y:S01]  /*c330*/  IADD3 R14, P0, R210, 0x40, RZ ;  /* 0x00000040d20e7810 */ /* 0x000fe20007f1e0ff */
[----:B------:R-:W-:Y:S01]  /*c340*/  ULDC UR4, c[0x0][0x324] ;  /* 0x0000c90000047ab9 */ /* 0x000fe20000000800 */
[----:B------:R-:W1:Y:S01]  /*c350*/  LDSM.16.M88.4 R8, [R180] ;  /* 0x00000000b408783b */ /* 0x000e620000000200 */
[C---:B------:R-:W-:Y:S01]  /*c360*/  LEA R162, P6, R5.reuse, c[0x0][0x1f8], 0x1 ;  /* 0x00007e0005a27a11 */ /* 0x040fe200078c08ff */
[----:B------:R-:W-:Y:S01]  /*c370*/  ULOP3.LUT UR4, URZ, UR4, URZ, 0x33, !UPT ;  /* 0x000000043f047292 */ /* 0x000fe2000f8e333f */
[----:B------:R-:W-:Y:S01]  /*c380*/  IMAD.X R13, RZ, RZ, R212, P0 ;  /* 0x000000ffff0d7224 */ /* 0x000fe200000e06d4 */
[----:B------:R-:W-:Y:S01]  /*c390*/  IADD3 R15, P0, R4, R14, RZ ;  /* 0x0000000e040f7210 */ /* 0x000fe20007f1e0ff */
[----:B------:R-:W2:Y:S01]  /*c3a0*/  LDSM.16.M88.4 R16, [R180+0x800] ;  /* 0x00080000b410783b */ /* 0x000ea20000000200 */
[----:B------:R-:W-:Y:S02]  /*c3b0*/  LEA.HI.X R163, R5, c[0x0][0x1fc], R6, 0x1, P6 ;  /* 0x00007f0005a37a11 */ /* 0x000fe400030f0c06 */
[----:B------:R-:W-:Y:S01]  /*c3c0*/  IADD3 R12, P6, R210, 0x80, RZ ;  /* 0x00000080d20c7810 */ /* 0x000fe20007fde0ff */
[--C-:B------:R-:W-:Y:S01]  /*c3d0*/  IMAD.X R22, R0, 0x1, R13.reuse, P0 ;  /* 0x0000000100167824 */ /* 0x100fe200000e060d */
[----:B------:R-:W3:Y:S01]  /*c3e0*/  LDSM.16.M88.4 R24, [R180+0x1000] ;  /* 0x00100000b418783b */ /* 0x000ee20000000200 */
[C---:B------:R-:W-:Y:S02]  /*c3f0*/  LEA R164, P0, R15.reuse, c[0x0][0x1f8], 0x1 ;  /* 0x00007e000fa47a11 */ /* 0x040fe400078008ff */
[----:B------:R-:W-:Y:S01]  /*c400*/  IMAD.X R20, RZ, RZ, R212, P6 ;  /* 0x000000ffff147224 */ /* 0x000fe200030e06d4 */
[----:B------:R-:W-:Y:S01]  /*c410*/  IADD3 R21, P6, R4, R12, RZ ;  /* 0x0000000c04157210 */ /* 0x000fe20007fde0ff */
[----:B------:R-:W4:Y:S01]  /*c420*/  LDSM.16.M88.4 R136, [R180+0x1800] ;  /* 0x00180000b488783b */ /* 0x000f220000000200 */
[----:B------:R-:W-:Y:S02]  /*c430*/  LEA.HI.X R165, R15, c[0x0][0x1fc], R22, 0x1, P0 ;  /* 0x00007f000fa57a11 */ /* 0x000fe400000f0c16 */
[----:B------:R-:W-:Y:S01]  /*c440*/  IADD3 R22, P0, R2, R14, RZ ;  /* 0x0000000e02167210 */ /* 0x000fe20007f1e0ff */
[--C-:B------:R-:W-:Y:S01]  /*c450*/  IMAD.X R14, R0, 0x1, R20.reuse, P6 ;  /* 0x00000001000e7824 */ /* 0x100fe200030e0614 */
[----:B------:R-:W-:Y:S01]  /*c460*/  LDSM.16.M88.4 R140, [R188] ;  /* 0x00000000bc8c783b */ /* 0x000fe20000000200 */
[C---:B------:R-:W-:Y:S02]  /*c470*/  IADD3 R0, P6, R2.reuse, R12, RZ ;  /* 0x0000000c02007210 */ /* 0x040fe40007fde0ff */
[C---:B------:R-:W-:Y:S01]  /*c480*/  IMAD.X R23, R3.reuse, 0x1, R13, P0 ;  /* 0x0000000103177824 */ /* 0x040fe200000e060d */
[----:B------:R-:W-:Y:S01]  /*c490*/  IADD3 R2, P0, R2, R210, RZ ;  /* 0x000000d202027210 */ /* 0x000fe20007f1e0ff */
[----:B------:R-:W5:Y:S01]  /*c4a0*/  LDSM.16.M88.4 R144, [R191] ;  /* 0x00000000bf90783b */ /* 0x000f620000000200 */
[----:B------:R-:W-:Y:S01]  /*c4b0*/  IMAD.X R20, R3, 0x1, R20, P6 ;  /* 0x0000000103147824 */ /* 0x000fe200030e0614 */
[----:B------:R-:W-:Y:S02]  /*c4c0*/  LEA R160, P6, R21, c[0x0][0x1f8], 0x1 ;  /* 0x00007e0015a07a11 */ /* 0x000fe400078c08ff */
[----:B------:R-:W-:Y:S01]  /*c4d0*/  IMAD.X R3, R3, 0x1, R212, P0 ;  /* 0x0000000103037824 */ /* 0x000fe200000e06d4 */
[----:B------:R-:W3:Y:S01]  /*c4e0*/  LDSM.16.M88.4 R148, [R202] ;  /* 0x00000000ca94783b */ /* 0x000ee20000000200 */
[----:B------:R-:W-:Y:S02]  /*c4f0*/  LEA.HI.X R161, R21, c[0x0][0x1fc], R14, 0x1, P6 ;  /* 0x00007f0015a17a11 */ /* 0x000fe400030f0c0e */
[----:B------:R-:W-:Y:S02]  /*c500*/  LEA R30, P0, R2, c[0x0][0x1f8], 0x1 ;  /* 0x00007e00021e7a11 */ /* 0x000fe400078008ff */
[----:B------:R-:W4:Y:S01]  /*c510*/  LDSM.16.M88.4 R152, [R201] ;  /* 0x00000000c998783b */ /* 0x000f220000000200 */
[----:B------:R-:W-:Y:S02]  /*c520*/  LEA R28, P6, R22, c[0x0][0x1f8], 0x1 ;  /* 0x00007e00161c7a11 */ /* 0x000fe400078c08ff */
[----:B------:R-:W-:Y:S01]  /*c530*/  LEA.HI.X R31, R2, c[0x0][0x1fc], R3, 0x1, P0 ;  /* 0x00007f00021f7a11 */ /* 0x000fe200000f0c03 */
[C---:B-1----:R-:W-:Y:S01]  /*c540*/  HMMA.16816.F32.BF16 R4, R32.reuse, R8, RZ ;  /* 0x000000082004723c */ /* 0x042fe200000418ff */
[----:B------:R-:W1:Y:S02]  /*c550*/  LDSM.16.M88.4 R156, [R200] ;  /* 0x00000000c89c783b */ /* 0x000e640000000200 */
[----:B------:R-:W-:Y:S02]  /*c560*/  LEA.HI.X R29, R22, c[0x0][0x1fc], R23, 0x1, P6 ;  /* 0x00007f00161d7a11 */ /* 0x000fe400030f0c17 */
[C---:B------:R-:W-:Y:S01]  /*c570*/  LEA R2, P0, R0.reuse, c[0x0][0x1f8], 0x1 ;  /* 0x00007e0000027a11 */ /* 0x040fe200078008ff */
[----:B------:R-:W-:Y:S01]  /*c580*/  @!PT LDS RZ, [RZ] ;  /* 0x00000000fffff984 */ /* 0x000fe20000000800 */
[----:B------:R-:W-:Y:S01]  /*c590*/  @!PT LDS RZ, [RZ] ;  /* 0x00000000fffff984 */ /* 0x000fe20000000800 */
[----:B------:R-:W-:Y:S01]  /*c5a0*/  @!PT LDS RZ, [RZ] ;  /* 0x00000000fffff984 */ /* 0x000fe20000000800 */
[----:B------:R1:W-:Y:S01]  /*c5b0*/  LDGSTS.E.BYPASS.LTC128B.128 [R205+0x100], [R162.64], !P5 ;  /* 0x00100000a2cd7fae */ /* 0x0003e2000e901d46 */
[C---:B------:R-:W-:Y:S01]  /*c5c0*/  ISETP.GT.AND P6, PT, R203.reuse, R206, PT ;  /* 0x000000cecb00720c */ /* 0x040fe20003fc4270 */
[C---:B------:R-:W-:Y:S01]  /*c5d0*/  HMMA.16816.F32.BF16 R8, R32.reuse, R10, RZ ;  /* 0x0000000a2008723c */ /* 0x040fe200000418ff */
[----:B------:R-:W-:Y:S02]  /*c5e0*/  LEA.HI.X R3, R0, c[0x0][0x1fc], R20, 0x1, P0 ;  /* 0x00007f0000037a11 */ /* 0x000fe400000f0c14 */
[----:B------:R4:W-:Y:S05]  /*c5f0*/  LDGSTS.E.BYPASS.LTC128B.128 [R205+0x2100], [R164.64], !P4 ;  /* 0x02100000a4cd7fae */ /* 0x0009ea000e101d46 */
[C---:B--2---:R-:W-:Y:S01]  /*c600*/  HMMA.16816.F32.BF16 R12, R32.reuse, R16, RZ ;  /* 0x00000010200c723c */ /* 0x044fe200000418ff */
[----:B------:R1:W-:Y:S03]  /*c610*/  LDGSTS.E.BYPASS.LTC128B.128 [R205+0x4100], [R160.64], !P3 ;  /* 0x04100000a0cd7fae */ /* 0x0003e6000d901d46 */
[----:B------:R-:W-:Y:S02]  /*c620*/  @P6 IMAD.MOV.U32 R127, RZ, RZ, c[0x0][0x1e4] ;  /* 0x00007900ff7f6624 */ /* 0x000fe400078e00ff */
[----:B------:R2:W-:Y:S01]  /*c630*/  LDGSTS.E.BYPASS.LTC128B.128 [R205+0x1100], [R30.64], !P5 ;  /* 0x011000001ecd7fae */ /* 0x0005e2000e901d46 */
[----:B------:R-:W-:Y:S01]  /*c640*/  @P6 IMAD.MOV.U32 R124, RZ, RZ, c[0x0][0x1e0] ;  /* 0x00007800ff7c6624 */ /* 0x000fe200078e00ff */
[C---:B------:R-:W-:Y:S03]  /*c650*/  HMMA.16816.F32.BF16 R16, R32.reuse, R18, RZ ;  /* 0x000000122010723c */ /* 0x040fe600000418ff */
[----:B------:R2:W-:Y:S05]  /*c660*/  LDGSTS.E.BYPASS.LTC128B.128 [R205+0x3100], [R28.64], !P4 ;  /* 0x031000001ccd7fae */ /* 0x0005ea000e101d46 */
[C---:B---3--:R-:W-:Y:S01]  /*c670*/  HMMA.16816.F32.BF16 R20, R32.reuse, R24, RZ ;  /* 0x000000182014723c */ /* 0x048fe200000418ff */
[----:B------:R3:W-:Y:S05]  /*c680*/  LDGSTS.E.BYPASS.LTC128B.128 [R205+0x5100], [R2.64], !P3 ;  /* 0x0510000002cd7fae */ /* 0x0007ea000d901d46 */
[----:B----4-:R-:W-:Y:S02]  /*c690*/  LDSM.16.M88.4 R164, [R186] ;  /* 0x00000000baa4783b */ /* 0x010fe40000000200 */
[C---:B------:R-:W-:Y:S03]  /*c6a0*/  HMMA.16816.F32.BF16 R24, R32.reuse, R26, RZ ;  /* 0x0000001a2018723c */ /* 0x040fe600000418ff */
[----:B------:R-:W0:Y:S05]  /*c6b0*/  LDGDEPBAR ;  /* 0x00000000000079af */ /* 0x000e2a0000000000 */
[----:B-1----:R-:W1:Y:S05]  /*c6c0*/  LDSM.16.M88.4 R160, [R190] ;  /* 0x00000000bea0783b */ /* 0x002e6a0000000200 */
[----:B------:R-:W-:Y:S01]  /*c6d0*/  LDSM.16.M88.4 R168, [R186+0x1800] ;  /* 0x00180000baa8783b */ /* 0x000fe20000000200 */
[C---:B--2---:R-:W-:Y:S04]  /*c6e0*/  HMMA.16816.F32.BF16 R28, R32.reuse, R136, RZ ;  /* 0x00000088201c723c */ /* 0x044fe800000418ff */
[----:B------:R-:W-:Y:S01]  /*c6f0*/  LDSM.16.M88.4 R172, [R189] ;  /* 0x00000000bdac783b */ /* 0x000fe20000000200 */
[----:B---3--:R-:W-:Y:S03]  /*c700*/  @P6 IADD3 R2, R203, -0x1, RZ ;  /* 0xffffffffcb026810 */ /* 0x008fe60007ffe0ff */
[----:B------:R-:W-:Y:S01]  /*c710*/  HMMA.16816.F32.BF16 R32, R32, R138, RZ ;  /* 0x0000008a2020723c */ /* 0x000fe200000418ff */
[----:B------:R-:W2:Y:S03]  /*c720*/  LDSM.16.M88.4 R136, [R186+0x800] ;  /* 0x00080000ba88783b */ /* 0x000ea60000000200 */
[----:B------:R-:W-:Y:S02]  /*c730*/  @P6 SHF.R.S32.HI R0, RZ, 0x1f, R2 ;  /* 0x0000001fff006819 */ /* 0x000fe40000011402 */
[----:B------:R-:W-:Y:S02]  /*c740*/  LDSM.16.M88.4 R176, [R183] ;  /* 0x00000000b7b0783b */ /* 0x000fe40000000200 */
[C---:B-----5:R-:W-:Y:S05]  /*c750*/  HMMA.16816.F32.BF16 R4, R140.reuse, R144, R4 ;  /* 0x000000908c04723c */ /* 0x060fea0000041804 */
        /* <DEDUP_REMOVED lines=171> */
[C---:B------:R-:W-:Y:S01]  /*d210*/  @P6 LEA R138, P0, R0.reuse, c[0x0][0x1c8], 0x1 ;  /* 0x00007200008a6a11 */ /* 0x040fe200078008ff */
        /* <DEDUP_REMOVED lines=16> */
[----:B---3--:R-:W-:Y:S02]  /*d320*/  IMAD.IADD R2, R137, 0x1, R3 ;  /* 0x0000000189027824 */ /* 0x008fe400078e0203 */
        /* <DEDUP_REMOVED lines=15> */
.L_x_2932:
[----:B------:R-:W-:Y:S04]  /*d420*/  MOV R138, c[0x0][0x32c] ;  /* 0x0000cb00008a7a02 */ /* 0x000fe80000000f00 */
[----:B------:R-:W-:Y:S11]  /*d430*/  ISETP.NE.AND P0, PT, R138, 0x1, PT ;  /* 0x000000018a00780c */ /* 0x000ff60003f05270 */
[----:B------:R-:W-:Y:S02]  /*d440*/  @!UPT UIADD3 URZ, URZ, URZ, URZ ;  /* 0x0000003f3f3ff290 */ /* 0x000fe4000fffe03f */
[----:B------:R-:W-:Y:S05]  /*d450*/  @P0 IMAD.HI.U32 R138, R3, c[0x0][0x330], RZ ;  /* 0x0000cc00038a0a27 */ /* 0x000fea00078e00ff */
[----:B------:R-:W-:Y:S02]  /*d460*/  @P0 SHF.R.U32.HI R3, RZ, c[0x0][0x334], R138 ;  /* 0x0000cd00ff030a19 */ /* 0x000fe4000001168a */
.L_x_2933:
[----:B------:R-:W-:Y:S05]  /*d470*/  BSYNC B0 ;  /* 0x0000000000007941 */ /* 0x000fea0003800000 */
.L_x_2931:
[----:B------:R-:W-:Y:S04]  /*d480*/  IMAD R3, R3, c[0x0][0x32c], -R124 ;  /* 0x0000cb0003037a24 */ /* 0x000fe800078e0a7c */
[----:B------:R-:W-:Y:S05]  /*d490*/  IMAD.IADD R3, R3, 0x1, -R224 ;  /* 0x0000000103037824 */ /* 0x000fea00078e0ae0 */
[----:B------:R-:W-:Y:S02]  /*d4a0*/  IADD3 R138, R3, c[0x0][0x32c], RZ ;  /* 0x0000cb00038a7a10 */ /* 0x000fe40007ffe0ff */
[----:B------:R-:W-:Y:S02]  /*d4b0*/  IMNMX R0, R0, R3, !PT ;  /* 0x0000000300007217 */ /* 0x000fe40007800200 */
[----:B------:R-:W-:Y:S02]  /*d4c0*/  IMNMX R2, R2, R138, PT ;  /* 0x0000008a02027217 */ /* 0x000fe40003800200 */
.L_x_2930:
        /* <DEDUP_REMOVED lines=66> */
.L_x_2936:
[----:B------:R-:W-:Y:S04]  /*d8f0*/  MOV R4, c[0x0][0x32c] ;  /* 0x0000cb0000047a02 */ /* 0x000fe80000000f00 */
[----:B------:R-:W-:Y:S11]  /*d900*/  ISETP.NE.AND P0, PT, R4, 0x1, PT ;  /* 0x000000010400780c */ /* 0x000ff60003f05270 */
[----:B------:R-:W-:Y:S02]  /*d910*/  @!UPT UIADD3 URZ, URZ, URZ, URZ ;  /* 0x0000003f3f3ff290 */ /* 0x000fe4000fffe03f */
[----:B------:R-:W-:Y:S05]  /*d920*/  @P0 IMAD.HI.U32 R4, R3, c[0x0][0x330], RZ ;  /* 0x0000cc0003040a27 */ /* 0x000fea00078e00ff */
[----:B------:R-:W-:Y:S02]  /*d930*/  @P0 SHF.R.U32.HI R3, RZ, c[0x0][0x334], R4 ;  /* 0x0000cd00ff030a19 */ /* 0x000fe40000011604 */
.L_x_2937:
[----:B------:R-:W-:Y:S05]  /*d940*/  BSYNC B0 ;  /* 0x0000000000007941 */ /* 0x000fea0003800000 */
.L_x_2935:
[----:B------:R-:W-:Y:S04]  /*d950*/  IMAD R124, R3, c[0x0][0x32c], -R124 ;  /* 0x0000cb00037c7a24 */ /* 0x000fe800078e0a7c */
[----:B------:R-:W-:Y:S05]  /*d960*/  IMAD.IADD R3, R124, 0x1, -R224 ;  /* 0x000000017c037824 */ /* 0x000fea00078e0ae0 */
[----:B------:R-:W-:Y:S02]  /*d970*/  IADD3 R4, R3, c[0x0][0x32c], RZ ;  /* 0x0000cb0003047a10 */ /* 0x000fe40007ffe0ff */
[----:B------:R-:W-:Y:S02]  /*d980*/  IMNMX R0, R0, R3, !PT ;  /* 0x0000000300007217 */ /* 0x000fe40007800200 */
[----:B------:R-:W-:Y:S02]  /*d990*/  IMNMX R2, R2, R4, PT ;  /* 0x0000000402027217 */ /* 0x000fe40003800200 */
.L_x_2934:
        /* <DEDUP_REMOVED lines=76> */
[----:B------:R-:W-:Y:S02]  /*de60*/  ISETP.LT.OR P0, PT, R2, 0x39, P0 ;  /* 0x000000390200780c */ /* 0x000fe40000701670 */
[----:B------:R-:W-:Y:S02]  /*de70*/  FMNMX.FTZ R0, R157, R10, !PT ;  /* 0x0000000a9d007209 */ /* 0x000fe40007810000 */
[----:B------:R-:W-:Y:S02]  /*de80*/  FSEL R158, R34, -INF , !P0 ;  /* 0xff800000229e7808 */ /* 0x000fe40004000000 */
[----:B------:R-:W-:Y:S02]  /*de90*/  ISETP.LT.OR P6, PT, R2, 0x3a, P6 ;  /* 0x0000003a0200780c */ /* 0x000fe400037c1670 */
[----:B------:R-:W-:Y:S02]  /*dea0*/  FMNMX.FTZ R0, R159, R0, !PT ;  /* 0x000000009f007209 */ /* 0x000fe40007810000 */
[----:B------:R-:W-:Y:S02]  /*deb0*/  FSEL R12, R35, -INF , !P6 ;  /* 0xff800000230c7808 */ /* 0x000fe40007000000 */
[----:B------:R-:W-:Y:S04]  /*dec0*/  FMNMX.FTZ R0, R158, R0, !PT ;  /* 0x000000009e007209 */ /* 0x000fe80007810000 */
        /* <DEDUP_REMOVED lines=12> */
[----:B------:R2:W-:Y:S01]  /*df90*/  MUFU.EX2 R178, R0 ;  /* 0x0000000000b27308 */ /* 0x0005e20000000800 */
[--C-:B------:R-:W-:Y:S09]  /*dfa0*/  FFMA.FTZ R9, R9, c[0x0][0x2d0], -R13.reuse ;  /* 0x0000b40009097a23 */ /* 0x100ff2000001080d */
[----:B------:R3:W-:Y:S01]  /*dfb0*/  MUFU.EX2 R177, R15 ;  /* 0x0000000f00b17308 */ /* 0x0007e20000000800 */
[----:B-1----:R-:W-:Y:S09]  /*dfc0*/  FMNMX.FTZ R3, R2, R3, !PT ;  /* 0x0000000302037209 */ /* 0x002ff20007810000 */
[----:B------:R-:W-:Y:S01]  /*dfd0*/  MUFU.EX2 R179, R9 ;  /* 0x0000000900b37308 */ /* 0x000fe20000000800 */
[--C-:B--2---:R-:W-:Y:S09]  /*dfe0*/  FFMA.FTZ R0, R139, c[0x0][0x2d0], -R13.reuse ;  /* 0x0000b4008b007a23 */ /* 0x104ff2000001080d */
[----:B------:R1:W2:Y:S01]  /*dff0*/  MUFU.EX2 R213, R0 ;  /* 0x0000000000d57308 */ /* 0x0002a20000000800 */
[--C-:B---3--:R-:W-:Y:S09]  /*e000*/  FFMA.FTZ R15, R141, c[0x0][0x2d0], -R13.reuse ;  /* 0x0000b4008d0f7a23 */ /* 0x108ff2000001080d */
[----:B------:R3:W-:Y:S01]  /*e010*/  MUFU.EX2 R176, R15 ;  /* 0x0000000f00b07308 */ /* 0x0007e20000000800 */
[--C-:B-1----:R-:W-:Y:S01]  /*e020*/  FFMA.FTZ R0, R8, c[0x0][0x2d0], -R13.reuse ;  /* 0x0000b40008007a23 */ /* 0x102fe2000001080d */
[----:B--2---:R-:W-:Y:S01]  /*e030*/  F2FP.BF16.PACK_AB R16, R213, R178 ;  /* 0x000000b2d510723e */ /* 0x004fe200000010ff */
[C---:B------:R-:W-:Y:S07]  /*e040*/  FMUL.FTZ R8, R3.reuse, c[0x0][0x2d0] ;  /* 0x0000b40003087a20 */ /* 0x040fee0000410000 */
[----:B------:R1:W2:Y:S01]  /*e050*/  MUFU.EX2 R204, R0 ;  /* 0x0000000000cc7308 */ /* 0x0002a20000000800 */
[----:B---3--:R-:W-:Y:S09]  /*e060*/  FFMA.FTZ R15, R142, c[0x0][0x2d0], -R13 ;  /* 0x0000b4008e0f7a23 */ /* 0x008ff2000001080d */
[----:B------:R3:W-:Y:S01]  /*e070*/  MUFU.EX2 R175, R15 ;  /* 0x0000000f00af7308 */ /* 0x0007e20000000800 */
        /* <DEDUP_REMOVED lines=8> */
[--C-:B------:R-:W-:Y:S02]  /*e100*/  FFMA.FTZ R4, R4, c[0x0][0x2d0], -R14.reuse ;  /* 0x0000b40004047a23 */ /* 0x100fe4000001080e */
[--C-:B---3--:R-:W-:Y:S02]  /*e110*/  FFMA.FTZ R15, R143, c[0x0][0x2d0], -R13.reuse ;  /* 0x0000b4008f0f7a23 */ /* 0x108fe4000001080d */
[----:B------:R-:W-:Y:S05]  /*e120*/  LDSM.16.MT88.4 R140, [R185+0x2800] ;  /* 0x00280000b98c783b */ /* 0x000fea0000004200 */
        /* <DEDUP_REMOVED lines=22> */
[----:B------:R1:W3:Y:S01]  /*e290*/  MUFU.EX2 R165, R0 ;  /* 0x0000000000a57308 */ /* 0x0002e20000000800 */
[C---:B------:R-:W-:Y:S02]  /*e2a0*/  FMUL.FTZ R121, R2.reuse, R121 ;  /* 0x0000007902797220 */ /* 0x040fe40000410000 */
[----:B------:R-:W-:Y:S02]  /*e2b0*/  FMUL.FTZ R36, R2, R36 ;  /* 0x0000002402247220 */ /* 0x000fe40000410000 */
[----:B--2---:R-:W-:Y:S02]  /*e2c0*/  FFMA.FTZ R15, R32, c[0x0][0x2d0], -R14 ;  /* 0x0000b400200f7a23 */ /* 0x004fe4000001080e */
        /* <DEDUP_REMOVED lines=12> */
[----:B---3--:R-:W-:Y:S01]  /*e390*/  F2FP.BF16.PACK_AB R19, R164, R165 ;  /* 0x000000a5a413723e */ /* 0x008fe200000010ff */
[----:B------:R-:W-:Y:S01]  /*e3a0*/  FMUL.FTZ R57, R2, R57 ;  /* 0x0000003902397220 */ /* 0x000fe20000410000 */
[----:B------:R-:W-:Y:S01]  /*e3b0*/  ISETP.GT.AND P0, PT, R203, R206, PT ;  /* 0x000000cecb00720c */ /* 0x000fe20003f04270 */
[----:B------:R-:W-:Y:S02]  /*e3c0*/  FADD.FTZ R0, -R0, R126 ;  /* 0x0000007e00007221 */ /* 0x000fe40000010100 */
[----:B------:R-:W-:Y:S02]  /*e3d0*/  FMUL.FTZ R60, R2, R60 ;  /* 0x0000003c023c7220 */ /* 0x000fe40000410000 */
[----:B------:R-:W-:Y:S02]  /*e3e0*/  FMUL.FTZ R0, R0, c[0x0][0x2d0] ;  /* 0x0000b40000007a20 */ /* 0x000fe40000410000 */
[--C-:B--2---:R-:W-:Y:S02]  /*e3f0*/  FFMA.FTZ R15, R33, c[0x0][0x2d0], -R14.reuse ;  /* 0x0000b400210f7a23 */ /* 0x104fe4000001080e */
[----:B------:R-:W-:Y:S01]  /*e400*/  LDSM.16.MT88.4 R32, [R182+0x800] ;  /* 0x00080000b620783b */ /* 0x000fe20000004200 */
[C---:B------:R-:W-:Y:S01]  /*e410*/  FMUL.FTZ R61, R2.reuse, R61 ;  /* 0x0000003d023d7220 */ /* 0x040fe20000410000 */
[----:B------:R-:W1:Y:S01]  /*e420*/  MUFU.EX2 R0, R0 ;  /* 0x0000000000007308 */ /* 0x000e620000000800 */
[C---:B------:R-:W-:Y:S02]  /*e430*/  FMUL.FTZ R64, R2.reuse, R64 ;  /* 0x0000004002407220 */ /* 0x040fe40000410000 */
[C---:B------:R-:W-:Y:S02]  /*e440*/  FMUL.FTZ R65, R2.reuse, R65 ;  /* 0x0000004102417220 */ /* 0x040fe40000410000 */
[C---:B------:R-:W-:Y:S02]  /*e450*/  FMUL.FTZ R68, R2.reuse, R68 ;  /* 0x0000004402447220 */ /* 0x040fe40000410000 */
[C---:B------:R-:W-:Y:S02]  /*e460*/  FMUL.FTZ R69, R2.reuse, R69 ;  /* 0x0000004502457220 */ /* 0x040fe40000410000 */
[C---:B------:R-:W-:Y:S01]  /*e470*/  FMUL.FTZ R72, R2.reuse, R72 ;  /* 0x0000004802487220 */ /* 0x040fe20000410000 */
[----:B------:R2:W3:Y:S01]  /*e480*/  MUFU.EX2 R155, R15 ;  /* 0x0000000f009b7308 */ /* 0x0004e20000000800 */
        /* <DEDUP_REMOVED lines=14> */
[C---:B------:R-:W-:Y:S02]  /*e570*/  FMUL.FTZ R102, R0.reuse, R102 ;  /* 0x0000006600667220 */ /* 0x040fe40000410000 */
[C---:B------:R-:W-:Y:S01]  /*e580*/  FMUL.FTZ R103, R0.reuse, R103 ;  /* 0x0000006700677220 */ /* 0x040fe20000410000 */
[C---:B------:R-:W-:Y:S03]  /*e590*/  HMMA.16816.F32.BF16 R8, R16.reuse, R22, R8 ;  /* 0x000000161008723c */ /* 0x040fe60000041808 */
[----:B------:R-:W1:Y:S01]  /*e5a0*/  LDSM.16.MT88.4 R20, [R184] ;  /* 0x00000000b814783b */ /* 0x000e620000004200 */
        /* <DEDUP_REMOVED lines=13> */
[----:B------:R-:W5:Y:S03]  /*e680*/  LDSM.16.MT88.4 R28, [R182+0x2000] ;  /* 0x00200000b61c783b */ /* 0x000f660000004200 */
        /* <DEDUP_REMOVED lines=18> */
[C---:B-----5:R-:W-:Y:S04]  /*e7b0*/  HMMA.16816.F32.BF16 R44, R16.reuse, R28, R44 ;  /* 0x0000001c102c723c */ /* 0x060fe8000004182c */
[C---:B------:R-:W-:Y:S02]  /*e7c0*/  FMUL.FTZ R58, R0.reuse, R58 ;  /* 0x0000003a003a7220 */ /* 0x040fe40000410000 */
[C---:B------:R-:W-:Y:S02]  /*e7d0*/  FMUL.FTZ R59, R0.reuse, R59 ;  /* 0x0000003b003b7220 */ /* 0x040fe40000410000 */
[C---:B------:R-:W-:Y:S01]  /*e7e0*/  HMMA.16816.F32.BF16 R48, R16.reuse, R30, R48 ;  /* 0x0000001e1030723c */ /* 0x040fe20000041830 */
[----:B------:R-:W5:Y:S03]  /*e7f0*/  LDSM.16.MT88.4 R28, [R181+0x4000] ;  /* 0x00400000b51c783b */ /* 0x000f660000004200 */
[C---:B------:R-:W-:Y:S02]  /*e800*/  FMUL.FTZ R62, R0.reuse, R62 ;  /* 0x0000003e003e7220 */ /* 0x040fe40000410000 */
[C---:B------:R-:W-:Y:S02]  /*e810*/  FMUL.FTZ R63, R0.reuse, R63 ;  /* 0x0000003f003f7220 */ /* 0x040fe40000410000 */
[--C-:B--2---:R-:W-:Y:S01]  /*e820*/  FFMA.FTZ R15, R127, c[0x0][0x2d0], -R14.reuse ;  /* 0x0000b4007f0f7a23 */ /* 0x104fe2000001080e */
[C---:B-1----:R-:W-:Y:S03]  /*e830*/  HMMA.16816.F32.BF16 R52, R16.reuse, R20, R52 ;  /* 0x000000141034723c */ /* 0x042fe60000041834 */
[C---:B------:R-:W-:Y:S01]  /*e840*/  FMUL.FTZ R66, R0.reuse, R66 ;  /* 0x0000004200427220 */ /* 0x040fe20000410000 */
[----:B------:R1:W-:Y:S01]  /*e850*/  MUFU.EX2 R154, R15 ;  /* 0x0000000f009a7308 */ /* 0x0003e20000000800 */
[C---:B------:R-:W-:Y:S02]  /*e860*/  FMUL.FTZ R67, R0.reuse, R67 ;  /* 0x0000004300437220 */ /* 0x040fe40000410000 */
[C---:B------:R-:W-:Y:S01]  /*e870*/  FMUL.FTZ R70, R0.reuse, R70 ;  /* 0x0000004600467220 */ /* 0x040fe20000410000 */
[C---:B------:R-:W-:Y:S01]  /*e880*/  HMMA.16816.F32.BF16 R56, R16.reuse, R22, R56 ;  /* 0x000000161038723c */ /* 0x040fe20000041838 */
[----:B------:R-:W2:Y:S03]  /*e890*/  LDSM.16.MT88.4 R20, [R182+0x4000] ;  /* 0x00400000b614783b */ /* 0x000ea60000004200 */
        /* <DEDUP_REMOVED lines=10> */
[----:B------:R-:W-:Y:S01]  /*e940*/  LDSM.16.MT88.4 R136, [R182+0x2800] ;  /* 0x00280000b688783b */ /* 0x000fe20000004200 */
[----:B------:R1:W5:Y:S02]  /*e950*/  MUFU.EX2 R153, R15 ;  /* 0x0000000f00997308 */ /* 0x0003640000000800 */
[C---:B------:R-:W-:Y:S02]  /*e960*/  FMUL.FTZ R82, R0.reuse, R82 ;  /* 0x0000005200527220 */ /* 0x040fe40000410000 */
[C---:B------:R-:W-:Y:S02]  /*e970*/  FMUL.FTZ R83, R0.reuse, R83 ;  /* 0x0000005300537220 */ /* 0x040fe40000410000 */
        /* <DEDUP_REMOVED lines=8> */
[----:B------:R-:W-:Y:S01]  /*ea00*/  FMUL.FTZ R91, R0, R91 ;  /* 0x0000005b005b7220 */ /* 0x000fe20000410000 */
[C---:B------:R-:W-:Y:S01]  /*ea10*/  HMMA.16816.F32.BF16 R80, R16.reuse, R22, R80 ;  /* 0x000000161050723c */ /* 0x040fe20000041850 */
[----:B------:R-:W2:Y:S03]  /*ea20*/  LDSM.16.MT88.4 R20, [R181+0x800] ;  /* 0x00080000b514783b */ /* 0x000ea60000004200 */
[--C-:B-1----:R-:W-:Y:S02]  /*ea30*/  FFMA.FTZ R15, R147, c[0x0][0x2d0], -R13.reuse ;  /* 0x0000b400930f7a23 */ /* 0x102fe4000001080d */
        /* <DEDUP_REMOVED lines=9> */
[----:B------:R-:W-:Y:S03]  /*ead0*/  FMUL.FTZ R97, R2, R97 ;  /* 0x0000006102617220 */ /* 0x000fe60000410000 */
[C---:B---3--:R-:W-:Y:S03]  /*eae0*/  HMMA.16816.F32.BF16 R92, R16.reuse, R28, R92 ;  /* 0x0000001c105c723c */ /* 0x048fe6000004185c */
[C---:B------:R-:W-:Y:S02]  /*eaf0*/  FMUL.FTZ R98, R0.reuse, R98 ;  /* 0x0000006200627220 */ /* 0x040fe40000410000 */
[----:B------:R-:W-:Y:S02]  /*eb00*/  FMUL.FTZ R99, R0, R99 ;  /* 0x0000006300637220 */ /* 0x000fe40000410000 */
[--C-:B-1----:R-:W-:Y:S04]  /*eb10*/  FFMA.FTZ R15, R148, c[0x0][0x2d0], -R13.reuse ;  /* 0x0000b400940f7a23 */ /* 0x102fe8000001080d */
[----:B------:R1:W3:Y:S01]  /*eb20*/  MUFU.EX2 R172, R15 ;  /* 0x0000000f00ac7308 */ /* 0x0002e20000000800 */
[----:B------:R-:W-:Y:S01]  /*eb30*/  HMMA.16816.F32.BF16 R96, R16, R30, R96 ;  /* 0x0000001e1060723c */ /* 0x000fe20000041860 */
[----:B------:R-:W-:Y:S06]  /*eb40*/  LDSM.16.MT88.4 R28, [R182+0x4800] ;  /* 0x00480000b61c783b */ /* 0x000fec0000004200 */
[----:B------:R-:W-:Y:S02]  /*eb50*/  F2FP.BF16.PACK_AB R16, R176, R177 ;  /* 0x000000b1b010723e */ /* 0x000fe400000010ff */
[----:B------:R-:W-:Y:S03]  /*eb60*/  F2FP.BF16.PACK_AB R18, R174, R175 ;  /* 0x000000afae12723e */ /* 0x000fe600000010ff */
[----:B------:R-:W-:Y:S02]  /*eb70*/  F2FP.BF16.PACK_AB R17, R155, R156 ;  /* 0x0000009c9b11723e */ /* 0x000fe400000010ff */
[----:B-----5:R-:W-:Y:S07]  /*eb80*/  F2FP.BF16.PACK_AB R19, R153, R154 ;  /* 0x0000009a9913723e */ /* 0x020fee00000010ff */
[C---:B--2---:R-:W-:Y:S03]  /*eb90*/  HMMA.16816.F32.BF16 R4, R16.reuse, R20, R4 ;  /* 0x000000141004723c */ /* 0x044fe60000041804 */
[--C-:B-1----:R-:W-:Y:S04]  /*eba0*/  FFMA.FTZ R15, R150, c[0x0][0x2d0], -R13.reuse ;  /* 0x0000b400960f7a23 */ /* 0x102fe8000001080d */
[----:B------:R1:W-:Y:S01]  /*ebb0*/  MUFU.EX2 R171, R15 ;  /* 0x0000000f00ab7308 */ /* 0x0003e20000000800 */
[C---:B------:R-:W-:Y:S01]  /*ebc0*/  HMMA.16816.F32.BF16 R8, R16.reuse, R22, R8 ;  /* 0x000000161008723c */ /* 0x040fe20000041808 */
[----:B------:R-:W2:Y:S07]  /*ebd0*/  LDSM.16.MT88.4 R20, [R184+0x2800] ;  /* 0x00280000b814783b */ /* 0x000eae0000004200 */
[C---:B------:R-:W-:Y:S08]  /*ebe0*/  HMMA.16816.F32.BF16 R100, R16.reuse, R32, R100 ;  /* 0x000000201064723c */ /* 0x040ff00000041864 */
[C---:B------:R-:W-:Y:S01]  /*ebf0*/  HMMA.16816.F32.BF16 R104, R16.reuse, R34, R104 ;  /* 0x000000221068723c */ /* 0x040fe20000041868 */
[----:B------:R-:W-:Y:S03]  /*ec00*/  LDSM.16.MT88.4 R32, [R185+0x4800] ;  /* 0x00480000b920783b */ /* 0x000fe60000004200 */
[--C-:B-1----:R-:W-:Y:S04]  /*ec10*/  FFMA.FTZ R15, R151, c[0x0][0x2d0], -R13.reuse ;  /* 0x0000b400970f7a23 */ /* 0x102fe8000001080d */
[C---:B----4-:R-:W-:Y:S01]  /*ec20*/  HMMA.16816.F32.BF16 R108, R16.reuse, R24, R108 ;  /* 0x00000018106c723c */ /* 0x050fe2000004186c */
[----:B------:R1:W4:Y:S07]  /*ec30*/  MUFU.EX2 R170, R15 ;  /* 0x0000000f00aa7308 */ /* 0x00032e0000000800 */
[C---:B------:R-:W-:Y:S01]  /*ec40*/  HMMA.16816.F32.BF16 R112, R16.reuse, R26, R112 ;  /* 0x0000001a1070723c */ /* 0x040fe20000041870 */
[----:B------:R-:W5:Y:S07]  /*ec50*/  LDSM.16.MT88.4 R24, [R181+0x4800] ;  /* 0x00480000b518783b */ /* 0x000f6e0000004200 */
        /* <DEDUP_REMOVED lines=8> */
[C---:B------:R-:W-:Y:S08]  /*ece0*/  HMMA.16816.F32.BF16 R44, R16.reuse, R136, R44 ;  /* 0x00000088102c723c */ /* 0x040ff0000004182c */
[C---:B------:R-:W-:Y:S01]  /*ecf0*/  HMMA.16816.F32.BF16 R48, R16.reuse, R138, R48 ;  /* 0x0000008a1030723c */ /* 0x040fe20000041830 */
[----:B------:R-:W-:Y:S03]  /*ed00*/  LDSM.16.MT88.4 R136, [R182+0x3000] ;  /* 0x00300000b688783b */ /* 0x000fe60000004200 */
[--C-:B-1----:R-:W-:Y:S04]  /*ed10*/  FFMA.FTZ R15, R146, c[0x0][0x2d0], -R14.reuse ;  /* 0x0000b400920f7a23 */ /* 0x102fe8000001080e */
[C---:B------:R-:W-:Y:S01]  /*ed20*/  HMMA.16816.F32.BF16 R52, R16.reuse, R140, R52 ;  /* 0x0000008c1034723c */ /* 0x040fe20000041834 */
[----:B------:R1:W1:Y:S07]  /*ed30*/  MUFU.EX2 R151, R15 ;  /* 0x0000000f00977308 */ /* 0x00026e0000000800 */
[C---:B------:R-:W-:Y:S01]  /*ed40*/  HMMA.16816.F32.BF16 R56, R16.reuse, R142, R56 ;  /* 0x0000008e1038723c */ /* 0x040fe20000041838 */
[----:B------:R-:W-:Y:S07]  /*ed50*/  LDSM.16.MT88.4 R140, [R185+0x3000] ;  /* 0x00300000b98c783b */ /* 0x000fee0000004200 */
[C---:B--2---:R-:W-:Y:S08]  /*ed60*/  HMMA.16816.F32.BF16 R60, R16.reuse, R20, R60 ;  /* 0x00000014103c723c */ /* 0x044ff0000004183c */
[C---:B------:R-:W-:Y:S01]  /*ed70*/  HMMA.16816.F32.BF16 R64, R16.reuse, R22, R64 ;  /* 0x000000161040723c */ /* 0x040fe20000041840 */
[----:B------:R-:W2:Y:S03]  /*ed80*/  LDSM.16.MT88.4 R20, [R184+0x4800] ;  /* 0x00480000b814783b */ /* 0x000ea60000004200 */
[--C-:B-1----:R-:W-:Y:S04]  /*ed90*/  FFMA.FTZ R15, R145, c[0x0][0x2d0], -R14.reuse ;  /* 0x0000b400910f7a23 */ /* 0x102fe8000001080e */
[C---:B-----5:R-:W-:Y:S01]  /*eda0*/  HMMA.16816.F32.BF16 R68, R16.reuse, R24, R68 ;  /* 0x000000181044723c */ /* 0x060fe20000041844 */
[----:B------:R-:W-:Y:S01]  /*edb0*/  LDSM.16.MT88.4 R144, [R181+0x5800] ;  /* 0x00580000b590783b */ /* 0x000fe20000004200 */
[----:B------:R1:W-:Y:S06]  /*edc0*/  MUFU.EX2 R150, R15 ;  /* 0x0000000f00967308 */ /* 0x0003ec0000000800 */
[C---:B------:R-:W-:Y:S01]  /*edd0*/  HMMA.16816.F32.BF16 R72, R16.reuse, R26, R72 ;  /* 0x0000001a1048723c */ /* 0x040fe20000041848 */
[----:B------:R-:W5:Y:S07]  /*ede0*/  LDSM.16.MT88.4 R24, [R181+0x1000] ;  /* 0x00100000b518783b */ /* 0x000f6e0000004200 */
[C---:B------:R-:W-:Y:S08]  /*edf0*/  HMMA.16816.F32.BF16 R76, R16.reuse, R28, R76 ;  /* 0x0000001c104c723c */ /* 0x040ff0000004184c */
[C---:B------:R-:W-:Y:S01]  /*ee00*/  HMMA.16816.F32.BF16 R80, R16.reuse, R30, R80 ;  /* 0x0000001e1050723c */ /* 0x040fe20000041850 */
[----:B------:R-:W4:Y:S03]  /*ee10*/  LDSM.16.MT88.4 R28, [R185+0x1000] ;  /* 0x00100000b91c783b */ /* 0x000f260000004200 */
[--C-:B-1----:R-:W-:Y:S04]  /*ee20*/  FFMA.FTZ R15, R149, c[0x0][0x2d0], -R14.reuse ;  /* 0x0000b400950f7a23 */ /* 0x102fe8000001080e */
[C---:B------:R-:W-:Y:S01]  /*ee30*/  HMMA.16816.F32.BF16 R84, R16.reuse, R32, R84 ;  /* 0x000000201054723c */ /* 0x040fe20000041854 */
[----:B------:R1:W1:Y:S07]  /*ee40*/  MUFU.EX2 R149, R15 ;  /* 0x0000000f00957308 */ /* 0x00026e0000000800 */
[C---:B------:R-:W-:Y:S01]  /*ee50*/  HMMA.16816.F32.BF16 R88, R16.reuse, R34, R88 ;  /* 0x000000221058723c */ /* 0x040fe20000041858 */
[----:B------:R-:W5:Y:S07]  /*ee60*/  LDSM.16.MT88.4 R32, [R181+0x3000] ;  /* 0x00300000b520783b */ /* 0x000f6e0000004200 */
[C---:B--2---:R-:W-:Y:S08]  /*ee70*/  HMMA.16816.F32.BF16 R92, R16.reuse, R20, R92 ;  /* 0x00000014105c723c */ /* 0x044ff0000004185c */
[----:B------:R-:W-:Y:S01]  /*ee80*/  HMMA.16816.F32.BF16 R96, R16, R22, R96 ;  /* 0x000000161060723c */ /* 0x000fe20000041860 */
[----:B------:R-:W2:Y:S03]  /*ee90*/  LDSM.16.MT88.4 R20, [R184+0x3000] ;  /* 0x00300000b814783b */ /* 0x000ea60000004200 */
[--C-:B-1----:R-:W-:Y:S03]  /*eea0*/  FFMA.FTZ R15, R160, c[0x0][0x2d0], -R13.reuse ;  /* 0x0000b400a00f7a23 */ /* 0x102fe6000001080d */
[----:B---3--:R-:W-:Y:S01]  /*eeb0*/  F2FP.BF16.PACK_AB R16, R172, R173 ;  /* 0x000000adac10723e */ /* 0x008fe200000010ff */
[----:B------:R1:W-:Y:S01]  /*eec0*/  MUFU.EX2 R169, R15 ;  /* 0x0000000f00a97308 */ /* 0x0003e20000000800 */
[----:B----4-:R-:W-:Y:S03]  /*eed0*/  F2FP.BF16.PACK_AB R18, R170, R171 ;  /* 0x000000abaa12723e */ /* 0x010fe600000010ff */
[----:B------:R-:W-:Y:S02]  /*eee0*/  F2FP.BF16.PACK_AB R17, R151, R152 ;  /* 0x000000989711723e */ /* 0x000fe400000010ff */
[----:B------:R-:W-:Y:S07]  /*eef0*/  F2FP.BF16.PACK_AB R19, R149, R150 ;  /* 0x000000969513723e */ /* 0x000fee00000010ff */
[C---:B-----5:R-:W-:Y:S08]  /*ef00*/  HMMA.16816.F32.BF16 R4, R16.reuse, R24, R4 ;  /* 0x000000181004723c */ /* 0x060ff00000041804 */
[C---:B------:R-:W-:Y:S01]  /*ef10*/  HMMA.16816.F32.BF16 R8, R16.reuse, R26, R8 ;  /* 0x0000001a1008723c */ /* 0x040fe20000041808 */
[----:B------:R-:W3:Y:S03]  /*ef20*/  LDSM.16.MT88.4 R24, [R181+0x5000] ;  /* 0x00500000b518783b */ /* 0x000ee60000004200 */
[--C-:B-1----:R-:W-:Y:S04]  /*ef30*/  FFMA.FTZ R15, R161, c[0x0][0x2d0], -R13.reuse ;  /* 0x0000b400a10f7a23 */ /* 0x102fe8000001080d */
[C---:B------:R-:W-:Y:S01]  /*ef40*/  HMMA.16816.F32.BF16 R100, R16.reuse, R128, R100 ;  /* 0x000000801064723c */ /* 0x040fe20000041864 */
[----:B------:R1:W4:Y:S07]  /*ef50*/  MUFU.EX2 R168, R15 ;  /* 0x0000000f00a87308 */ /* 0x00032e0000000800 */
[C---:B------:R-:W-:Y:S08]  /*ef60*/  HMMA.16816.F32.BF16 R104, R16.reuse, R130, R104 ;  /* 0x000000821068723c */ /* 0x040ff00000041868 */
[C---:B------:R-:W-:Y:S08]  /*ef70*/  HMMA.16816.F32.BF16 R108, R16.reuse, R28, R108 ;  /* 0x0000001c106c723c */ /* 0x040ff0000004186c */
[C---:B------:R-:W-:Y:S01]  /*ef80*/  HMMA.16816.F32.BF16 R112, R16.reuse, R30, R112 ;  /* 0x0000001e1070723c */ /* 0x040fe20000041870 */
[----:B------:R-:W5:Y:S03]  /*ef90*/  LDSM.16.MT88.4 R28, [R182+0x5000] ;  /* 0x00500000b61c783b */ /* 0x000f660000004200 */
[--C-:B-1----:R-:W-:Y:S02]  /*efa0*/  FFMA.FTZ R15, R163, c[0x0][0x2d0], -R13.reuse ;  /* 0x0000b400a30f7a23 */ /* 0x102fe4000001080d */
[----:B------:R-:W-:Y:S02]  /*efb0*/  FFMA.FTZ R13, R162, c[0x0][0x2d0], -R13 ;  /* 0x0000b400a20d7a23 */ /* 0x000fe4000001080d */
[C---:B------:R-:W-:Y:S01]  /*efc0*/  HMMA.16816.F32.BF16 R116, R16.reuse, R132, R116 ;  /* 0x000000841074723c */ /* 0x040fe20000041874 */
[----:B------:R-:W-:Y:S07]  /*efd0*/  MUFU.EX2 R161, R15 ;  /* 0x0000000f00a17308 */ /* 0x000fee0000000800 */
[C---:B------:R-:W-:Y:S01]  /*efe0*/  HMMA.16816.F32.BF16 R120, R16.reuse, R134, R120 ;  /* 0x000000861078723c */ /* 0x040fe20000041878 */
[----:B------:R-:W-:Y:S02]  /*eff0*/  LDSM.16.MT88.4 R132, [R181+0x1800] ;  /* 0x00180000b584783b */ /* 0x000fe40000004200 */
[----:B------:R1:W-:Y:S05]  /*f000*/  MUFU.EX2 R160, R13 ;  /* 0x0000000d00a07308 */ /* 0x0003ea0000000800 */
[C---:B------:R-:W-:Y:S08]  /*f010*/  HMMA.16816.F32.BF16 R36, R16.reuse, R32, R36 ;  /* 0x000000201024723c */ /* 0x040ff00000041824 */
[C---:B------:R-:W-:Y:S01]  /*f020*/  HMMA.16816.F32.BF16 R40, R16.reuse, R34, R40 ;  /* 0x000000221028723c */ /* 0x040fe20000041828 */
[----:B------:R-:W3:Y:S07]  /*f030*/  LDSM.16.MT88.4 R32, [R185+0x5000] ;  /* 0x00500000b920783b */ /* 0x000eee0000004200 */
[C---:B------:R-:W-:Y:S04]  /*f040*/  HMMA.16816.F32.BF16 R44, R16.reuse, R136, R44 ;  /* 0x00000088102c723c */ /* 0x040fe8000004182c */
[--C-:B-1----:R-:W-:Y:S04]  /*f050*/  FFMA.FTZ R13, R157, c[0x0][0x2d0], -R14.reuse ;  /* 0x0000b4009d0d7a23 */ /* 0x102fe8000001080e */
[C---:B------:R-:W-:Y:S01]  /*f060*/  HMMA.16816.F32.BF16 R48, R16.reuse, R138, R48 ;  /* 0x0000008a1030723c */ /* 0x040fe20000041830 */
[----:B------:R-:W-:Y:S01]  /*f070*/  LDSM.16.MT88.4 R136, [R181+0x3800] ;  /* 0x00380000b588783b */ /* 0x000fe20000004200 */
[----:B------:R1:W-:Y:S06]  /*f080*/  MUFU.EX2 R148, R13 ;  /* 0x0000000d00947308 */ /* 0x0003ec0000000800 */
[C---:B------:R-:W-:Y:S08]  /*f090*/  HMMA.16816.F32.BF16 R52, R16.reuse, R140, R52 ;  /* 0x0000008c1034723c */ /* 0x040ff00000041834 */
[C---:B------:R-:W-:Y:S01]  /*f0a0*/  HMMA.16816.F32.BF16 R56, R16.reuse, R142, R56 ;  /* 0x0000008e1038723c */ /* 0x040fe20000041838 */
[----:B------:R-:W-:Y:S07]  /*f0b0*/  LDSM.16.MT88.4 R140, [R182+0x3800] ;  /* 0x00380000b68c783b */ /* 0x000fee0000004200 */
[C---:B--2---:R-:W-:Y:S04]  /*f0c0*/  HMMA.16816.F32.BF16 R60, R16.reuse, R20, R60 ;  /* 0x00000014103c723c */ /* 0x044fe8000004183c */
[--C-:B-1----:R-:W-:Y:S04]  /*f0d0*/  FFMA.FTZ R13, R159, c[0x0][0x2d0], -R14.reuse ;  /* 0x0000b4009f0d7a23 */ /* 0x102fe8000001080e */
[C---:B------:R-:W-:Y:S01]  /*f0e0*/  HMMA.16816.F32.BF16 R64, R16.reuse, R22, R64 ;  /* 0x000000161040723c */ /* 0x040fe20000041840 */
[----:B------:R-:W1:Y:S01]  /*f0f0*/  LDSM.16.MT88.4 R20, [R184+0x5000] ;  /* 0x00500000b814783b */ /* 0x000e620000004200 */
[----:B------:R2:W1:Y:S06]  /*f100*/  MUFU.EX2 R127, R13 ;  /* 0x0000000d007f7308 */ /* 0x00046c0000000800 */
[C---:B---3--:R-:W-:Y:S08]  /*f110*/  HMMA.16816.F32.BF16 R68, R16.reuse, R24, R68 ;  /* 0x000000181044723c */ /* 0x048ff00000041844 */
[C---:B------:R-:W-:Y:S01]  /*f120*/  HMMA.16816.F32.BF16 R72, R16.reuse, R26, R72 ;  /* 0x0000001a1048723c */ /* 0x040fe20000041848 */
[----:B------:R-:W3:Y:S07]  /*f130*/  LDSM.16.MT88.4 R24, [R182+0x1800] ;  /* 0x00180000b618783b */ /* 0x000eee0000004200 */
[C---:B-----5:R-:W-:Y:S04]  /*f140*/  HMMA.16816.F32.BF16 R76, R16.reuse, R28, R76 ;  /* 0x0000001c104c723c */ /* 0x060fe8000004184c */
[--C-:B--2---:R-:W-:Y:S02]  /*f150*/  FFMA.FTZ R13, R158, c[0x0][0x2d0], -R14.reuse ;  /* 0x0000b4009e0d7a23 */ /* 0x104fe4000001080e */
[----:B------:R-:W-:Y:S01]  /*f160*/  FFMA.FTZ R14, R12, c[0x0][0x2d0], -R14 ;  /* 0x0000b4000c0e7a23 */ /* 0x000fe2000001080e */
[----:B----4-:R-:W-:Y:S01]  /*f170*/  F2FP.BF16.PACK_AB R12, R168, R169 ;  /* 0x000000a9a80c723e */ /* 0x010fe200000010ff */
[C---:B------:R-:W-:Y:S01]  /*f180*/  HMMA.16816.F32.BF16 R80, R16.reuse, R30, R80 ;  /* 0x0000001e1050723c */ /* 0x040fe20000041850 */
[----:B------:R-:W2:Y:S01]  /*f190*/  LDSM.16.MT88.4 R28, [R185+0x1800] ;  /* 0x00180000b91c783b */ /* 0x000ea20000004200 */
[----:B------:R4:W-:Y:S06]  /*f1a0*/  MUFU.EX2 R126, R13 ;  /* 0x0000000d007e7308 */ /* 0x0009ec0000000800 */
[C---:B------:R-:W-:Y:S04]  /*f1b0*/  HMMA.16816.F32.BF16 R84, R16.reuse, R32, R84 ;  /* 0x000000201054723c */ /* 0x040fe80000041854 */
[----:B------:R5:W3:Y:S04]  /*f1c0*/  MUFU.EX2 R125, R14 ;  /* 0x0000000e007d7308 */ /* 0x000ae80000000800 */
[C---:B------:R-:W-:Y:S01]  /*f1d0*/  HMMA.16816.F32.BF16 R88, R16.reuse, R34, R88 ;  /* 0x000000221058723c */ /* 0x040fe20000041858 */
[----:B------:R-:W2:Y:S07]  /*f1e0*/  LDSM.16.MT88.4 R32, [R184+0x1800] ;  /* 0x00180000b820783b */ /* 0x000eae0000004200 */
[C---:B-1----:R-:W-:Y:S04]  /*f1f0*/  HMMA.16816.F32.BF16 R92, R16.reuse, R20, R92 ;  /* 0x00000014105c723c */ /* 0x042fe8000004185c */
[----:B----4-:R-:W-:Y:S04]  /*f200*/  F2FP.BF16.PACK_AB R13, R127, R148 ;  /* 0x000000947f0d723e */ /* 0x010fe800000010ff */
[----:B------:R-:W-:Y:S01]  /*f210*/  HMMA.16816.F32.BF16 R96, R16, R22, R96 ;  /* 0x000000161060723c */ /* 0x000fe20000041860 */
[----:B------:R-:W1:Y:S03]  /*f220*/  LDSM.16.MT88.4 R16, [R185+0x3800] ;  /* 0x00380000b910783b */ /* 0x000e660000004200 */
[----:B-----5:R-:W-:Y:S02]  /*f230*/  F2FP.BF16.PACK_AB R14, R160, R161 ;  /* 0x000000a1a00e723e */ /* 0x020fe400000010ff */
[----:B---3--:R-:W-:Y:S03]  /*f240*/  F2FP.BF16.PACK_AB R15, R125, R126 ;  /* 0x0000007e7d0f723e */ /* 0x008fe600000010ff */
[----:B------:R-:W3:Y:S04]  /*f250*/  LDSM.16.MT88.4 R20, [R184+0x3800] ;  /* 0x00380000b814783b */ /* 0x000ee80000004200 */
[C---:B------:R-:W-:Y:S04]  /*f260*/  HMMA.16816.F32.BF16 R128, R12.reuse, R132, R4 ;  /* 0x000000840c80723c */ /* 0x040fe80000041804 */
[----:B------:R-:W4:Y:S04]  /*f270*/  LDSM.16.MT88.4 R4, [R182+0x5800] ;  /* 0x00580000b604783b */ /* 0x000f280000004200 */
[C---:B------:R-:W-:Y:S04]  /*f280*/  HMMA.16816.F32.BF16 R132, R12.reuse, R134, R8 ;  /* 0x000000860c84723c */ /* 0x040fe80000041808 */
[----:B------:R-:W5:Y:S04]  /*f290*/  LDSM.16.MT88.4 R8, [R185+0x5800] ;  /* 0x00580000b908783b */ /* 0x000f680000004200 */
        /* <DEDUP_REMOVED lines=24> */
[----:B------:R-:W-:Y:S01]  /*f420*/  FADD.FTZ R2, R164, R2 ;  /* 0x00000002a4027221 */ /* 0x000fe20000010000 */
[C---:B----4-:R-:W-:Y:S03]  /*f430*/  HMMA.16816.F32.BF16 R76, R12.reuse, R4, R76 ;  /* 0x000000040c4c723c */ /* 0x050fe6000004184c */
[----:B------:R-:W-:Y:S02]  /*f440*/  FADD.FTZ R0, R177, R0 ;  /* 0x00000000b1007221 */ /* 0x000fe40000010000 */
[----:B------:R-:W-:Y:S02]  /*f450*/  FADD.FTZ R2, R156, R2 ;  /* 0x000000029c027221 */ /* 0x000fe40000010000 */
[----:B------:R-:W-:Y:S01]  /*f460*/  FADD.FTZ R0, R176, R0 ;  /* 0x00000000b0007221 */ /* 0x000fe20000010000 */
[C---:B------:R-:W-:Y:S04]  /*f470*/  HMMA.16816.F32.BF16 R80, R12.reuse, R6, R80 ;  /* 0x000000060c50723c */ /* 0x040fe80000041850 */
[----:B------:R-:W-:Y:S02]  /*f480*/  FADD.FTZ R2, R155, R2 ;  /* 0x000000029b027221 */ /* 0x000fe40000010000 */
[----:B------:R-:W-:Y:S02]  /*f490*/  FADD.FTZ R0, R175, R0 ;  /* 0x00000000af007221 */ /* 0x000fe40000010000 */
[----:B------:R-:W-:Y:S01]  /*f4a0*/  FADD.FTZ R2, R154, R2 ;  /* 0x000000029a027221 */ /* 0x000fe20000010000 */
[C---:B-----5:R-:W-:Y:S03]  /*f4b0*/  HMMA.16816.F32.BF16 R84, R12.reuse, R8, R84 ;  /* 0x000000080c54723c */ /* 0x060fe60000041854 */
[----:B------:R-:W-:Y:S02]  /*f4c0*/  FADD.FTZ R0, R174, R0 ;  /* 0x00000000ae007221 */ /* 0x000fe40000010000 */
[----:B------:R-:W-:Y:S02]  /*f4d0*/  FADD.FTZ R2, R153, R2 ;  /* 0x0000000299027221 */ /* 0x000fe40000010000 */
[----:B------:R-:W-:Y:S01]  /*f4e0*/  FADD.FTZ R0, R173, R0 ;  /* 0x00000000ad007221 */ /* 0x000fe20000010000 */
[C---:B------:R-:W-:Y:S04]  /*f4f0*/  HMMA.16816.F32.BF16 R88, R12.reuse, R10, R88 ;  /* 0x0000000a0c58723c */ /* 0x040fe80000041858 */
[----:B------:R-:W-:Y:S01]  /*f500*/  FADD.FTZ R2, R152, R2 ;  /* 0x0000000298027221 */ /* 0x000fe20000010000 */
[-C--:B------:R-:W-:Y:S01]  /*f510*/  MOV R8, R3.reuse ;  /* 0x0000000300087202 */ /* 0x080fe20000000f00 */
[----:B------:R-:W-:Y:S02]  /*f520*/  FADD.FTZ R0, R172, R0 ;  /* 0x00000000ac007221 */ /* 0x000fe40000010000 */
[----:B------:R-:W-:Y:S01]  /*f530*/  FADD.FTZ R2, R151, R2 ;  /* 0x0000000297027221 */ /* 0x000fe20000010000 */
[C---:B-1----:R-:W-:Y:S03]  /*f540*/  HMMA.16816.F32.BF16 R92, R12.reuse, R16, R92 ;  /* 0x000000100c5c723c */ /* 0x042fe6000004185c */
[----:B------:R-:W-:Y:S02]  /*f550*/  FADD.FTZ R0, R171, R0 ;  /* 0x00000000ab007221 */ /* 0x000fe40000010000 */
[----:B------:R-:W-:Y:S02]  /*f560*/  FADD.FTZ R2, R150, R2 ;  /* 0x0000000296027221 */ /* 0x000fe40000010000 */
        /* <DEDUP_REMOVED lines=8> */
[----:B------:R-:W-:Y:S01]  /*f5f0*/  FADD.FTZ R2, R126, R0 ;  /* 0x000000007e027221 */ /* 0x000fe20000010000 */
[----:B------:R-:W-:Y:S01]  /*f600*/  IADD3 R0, R203, -0x1, RZ ;  /* 0xffffffffcb007810 */ /* 0x000fe20007ffe0ff */
[----:B------:R-:W-:Y:S01]  /*f610*/  FADD.FTZ R222, R160, R4 ;  /* 0x00000004a0de7221 */ /* 0x000fe20000010000 */
[----:B------:R-:W-:Y:S01]  /*f620*/  MOV R126, R3 ;  /* 0x00000003007e7202 */ /* 0x000fe20000000f00 */
[----:B------:R-:W-:Y:S01]  /*f630*/  FADD.FTZ R223, R125, R2 ;  /* 0x000000027ddf7221 */ /* 0x000fe20000010000 */
[----:B------:R-:W-:Y:S02]  /*f640*/  MOV R203, R0 ;  /* 0x0000000000cb7202 */ /* 0x000fe40000000f00 */
[----:B------:R-:W-:Y:S01]  /*f650*/  MOV R125, R124 ;  /* 0x0000007c007d7202 */ /* 0x000fe20000000f00 */
[----:B------:R-:W-:-:S05]  /*f660*/  @P0 BRA `(.L_x_2938) ;  /* 0xffffcbb000000947 */ /* 0x000fca000383ffff */
.L_x_2929:
[----:B------:R-:W-:Y:S02]  /*f670*/  MOV R7, 0x1f ;  /* 0x0000001f00077802 */ /* 0x000fe40000000f00 */
[----:B------:R-:W-:Y:S01]  /*f680*/  MOV R6, 0xffffffff ;  /* 0xffffffff00067802 */ /* 0x000fe20000000f00 */
[----:B------:R-:W-:Y:S05]  /*f690*/  BRA.DIV ~URZ, `(.L_x_2939) ;  /* 0x000053d27f007947 */ /* 0x000fea000b800000 */
[----:B------:R1:W2:Y:S02]  /*f6a0*/  SHFL.BFLY PT, R0, R222, 0x2, 0x1f ;  /* 0x0c401f00de007f89 */ /* 0x0002a400000e0000 */
.L_x_3012:
[----:B--2---:R-:W-:Y:S01]  /*f6b0*/  FADD.FTZ R0, R0, R222 ;  /* 0x000000de00007221 */ /* 0x004fe20000010000 */
[----:B------:R-:W-:Y:S05]  /*f6c0*/  BRA.DIV ~URZ, `(.L_x_2940) ;  /* 0x000054027f007947 */ /* 0x000fea000b800000 */
[----:B------:R-:W2:Y:S04]  /*f6d0*/  SHFL.BFLY PT, R2, R223, 0x2, 0x1f ;  /* 0x0c401f00df027f89 */ /* 0x000ea800000e0000 */
[----:B------:R-:W3:Y:S01]  /*f6e0*/  SHFL.BFLY PT, R5, R0, 0x1, 0x1f ;  /* 0x0c201f0000057f89 */ /* 0x000ee200000e0000 */
[----:B--2---:R-:W-:-:S02]  /*f6f0*/  FADD.FTZ R4, R2, R223 ;  /* 0x000000df02047221 */ /* 0x004fc40000010000 */
[----:B---3--:R-:W-:-:S03]  /*f700*/  FADD.FTZ R0, R0, R5 ;  /* 0x0000000500007221 */ /* 0x008fc60000010000 */
[----:B------:R2:W3:Y:S04]  /*f710*/  SHFL.BFLY PT, R3, R4, 0x1, 0x1f ;  /* 0x0c201f0004037f89 */ /* 0x0004e800000e0000 */
.L_x_3013:
        /* <DEDUP_REMOVED lines=117> */
.L_x_2886:
        /* <DEDUP_REMOVED lines=17> */
.L_x_2942:
[----:B------:R-:W-:Y:S05]  /*ff80*/  BSYNC B0 ;  /* 0x0000000000007941 */ /* 0x000fea0003800000 */
.L_x_2941:
        /* <DEDUP_REMOVED lines=131> */
.L_x_2945:
        /* <DEDUP_REMOVED lines=120> */
.L_x_3014:
[----:B------:R-:W-:Y:S05]  /*10f40*/  BRA.DIV ~URZ, `(.L_x_2948) ;  /* 0x00003cf27f007947 */ /* 0x000fea000b800000 */
[----:B------:R3:W4:Y:S02]  /*10f50*/  SHFL.IDX PT, R0, R13, RZ, 0x181f ;  /* 0x00181fff0d007589 */ /* 0x00072400000e0000 */
.L_x_3015:
        /* <DEDUP_REMOVED lines=17> */
.L_x_2950:
[----:B------:R-:W-:Y:S05]  /*11070*/  BSYNC B0 ;  /* 0x0000000000007941 */ /* 0x000fea0003800000 */
.L_x_2949:
[----:B------:R-:W-:Y:S05]  /*11080*/  BRA.DIV ~URZ, `(.L_x_2951) ;  /* 0x00003c127f007947 */ /* 0x000fea000b800000 */
[----:B--2---:R2:W1:Y:S04]  /*11090*/  SHFL.IDX PT, R10, R12, 0x1, 0x181f ;  /* 0x00381f000c0a7f89 */ /* 0x00446800000e0000 */
[----:B----4-:R2:W4:Y:S02]  /*110a0*/  SHFL.IDX PT, R0, R13, 0x1, 0x181f ;  /* 0x00381f000d007f89 */ /* 0x01052400000e0000 */
.L_x_3016:
        /* <DEDUP_REMOVED lines=18> */
.L_x_2953:
[----:B------:R-:W-:Y:S05]  /*111d0*/  BSYNC B0 ;  /* 0x0000000000007941 */ /* 0x000fea0003800000 */
.L_x_2952:
[----:B------:R-:W-:Y:S05]  /*111e0*/  BRA.DIV ~URZ, `(.L_x_2954) ;  /* 0x00003b727f007947 */ /* 0x000fea000b800000 */
[----:B-1----:R1:W2:Y:S02]  /*111f0*/  SHFL.IDX PT, R10, R12, 0x2, 0x181f ;  /* 0x00581f000c0a7f89 */ /* 0x0022a400000e0000 */
.L_x_3017:
[----:B------:R-:W-:Y:S05]  /*11200*/  BRA.DIV ~URZ, `(.L_x_2955) ;  /* 0x00003bc27f007947 */ /* 0x000fea000b800000 */
[----:B----4-:R4:W1:Y:S02]  /*11210*/  SHFL.IDX PT, R0, R13, 0x2, 0x181f ;  /* 0x00581f000d007f89 */ /* 0x01086400000e0000 */
.L_x_3018:
        /* <DEDUP_REMOVED lines=18> */
.L_x_2957:
[----:B------:R-:W-:Y:S05]  /*11340*/  BSYNC B0 ;  /* 0x0000000000007941 */ /* 0x000fea0003800000 */
.L_x_2956:
[----:B------:R-:W-:Y:S05]  /*11350*/  BRA.DIV ~URZ, `(.L_x_2958) ;  /* 0x00003ad27f007947 */ /* 0x000fea000b800000 */
[----:B-1----:R1:W3:Y:S04]  /*11360*/  SHFL.IDX PT, R6, R12, 0x3, 0x181f ;  /* 0x00781f000c067f89 */ /* 0x0022e800000e0000 */
[----:B------:R1:W4:Y:S02]  /*11370*/  SHFL.IDX PT, R0, R13, 0x3, 0x181f ;  /* 0x00781f000d007f89 */ /* 0x00032400000e0000 */
.L_x_3019:
[----:B------:R-:W-:-:S04]  /*11380*/  IADD3 R2, R11, 0x60, RZ ;  /* 0x000000600b027810 */ /* 0x000fc80007ffe0ff */
[----:B------:R-:W-:-:S13]  /*11390*/  ISETP.GE.AND P0, PT, R2, R4, PT ;  /* 0x000000040200720c */ /* 0x000fda0003f06270 */
[----:B------:R-:W-:Y:S05]  /*113a0*/  @P0 BRA `(.L_x_2959) ;  /* 0x00001fe000000947 */ /* 0x000fea0003800000 */
[----:B------:R-:W5:Y:S01]  /*113b0*/  LDL R7, [R1+0x4] ;  /* 0x0000040001077983 */ /* 0x000f620000100800 */
[----:B------:R-:W-:Y:S02]  /*113c0*/  ISETP.GE.AND P1, PT, R230, c[0x0][0x3c8], PT ;  /* 0x0000f200e6007a0c */ /* 0x000fe40003f26270 */
[----:B------:R-:W-:-:S11]  /*113d0*/  ISETP.GE.AND P0, PT, R229, c[0x0][0x3c8], PT ;  /* 0x0000f200e5007a0c */ /* 0x000fd60003f06270 */
[CC--:B----4-:R-:W-:Y:S02]  /*113e0*/  @!P1 LEA R4, P3, R230.reuse, R0.reuse, 0x1 ;  /* 0x00000000e6049211 */ /* 0x0d0fe400078608ff */
        /* <DEDUP_REMOVED lines=12> */
.L_x_2946:
        /* <DEDUP_REMOVED lines=33> */
.L_x_3020:
[----:B------:R-:W-:Y:S05]  /*116c0*/  BRA.DIV ~URZ, `(.L_x_2961) ;  /* 0x000038927f007947 */ /* 0x000fea000b800000 */
[----:B------:R4:W1:Y:S02]  /*116d0*/  SHFL.IDX PT, R0, R14, RZ, 0x1c1f ;  /* 0x001c1fff0e007589 */ /* 0x00086400000e0000 */
.L_x_3021:
        /* <DEDUP_REMOVED lines=52> */
[CC--:B------:R-:W-:Y:S02]  /*11a20*/  @!P6 LEA R2, P4, R224.reuse, R0.reuse, 0x2 ;  /* 0x00000000e002e211 */ /* 0x0c0fe400078810ff */
[C---:B------:R-:W-:Y:S02]  /*11a30*/  @!P2 LEA R6, P3, R13.reuse, R0, 0x2 ;  /* 0x000000000d06a211 */ /* 0x040fe400078610ff */
[CC--:B---3--:R-:W-:Y:S02]  /*11a40*/  @!P6 LEA.HI.X R3, R224.reuse, R4.reuse, R15, 0x2, P4 ;  /* 0x00000004e003e211 */ /* 0x0c8fe400020f140f */
        /* <DEDUP_REMOVED lines=92> */
.L_x_2963:
[----:B------:R-:W-:Y:S05]  /*12010*/  BSYNC B0 ;  /* 0x0000000000007941 */ /* 0x000fea0003800000 */
.L_x_2962:
[----:B------:R-:W-:Y:S05]  /*12020*/  BRA.DIV ~URZ, `(.L_x_2964) ;  /* 0x00002f927f007947 */ /* 0x000fea000b800000 */
[----:B---3--:R1:W3:Y:S04]  /*12030*/  SHFL.IDX PT, R4, R12, 0x1, 0x1c1f ;  /* 0x003c1f000c047f89 */ /* 0x0082e800000e0000 */
[----:B------:R1:W2:Y:S02]  /*12040*/  SHFL.IDX PT, R0, R14, 0x1, 0x1c1f ;  /* 0x003c1f000e007f89 */ /* 0x0002a400000e0000 */
.L_x_3022:
        /* <DEDUP_REMOVED lines=8> */
[CC--:B-12-4-:R-:W-:Y:S02]  /*120d0*/  @!P4 LEA R14, P6, R224.reuse, R0.reuse, 0x2 ;  /* 0x00000000e00ec211 */ /* 0x0d6fe400078c10ff */
        /* <DEDUP_REMOVED lines=97> */
.L_x_2944:
        /* <DEDUP_REMOVED lines=19> */
.L_x_2965:
        /* <DEDUP_REMOVED lines=56> */
.L_x_2967:
[----:B------:R-:W-:Y:S05]  /*12ba0*/  BSYNC B0 ;  /* 0x0000000000007941 */ /* 0x000fea0003800000 */
.L_x_2966:
        /* <DEDUP_REMOVED lines=40> */
.L_x_3023:
[----:B------:R-:W-:Y:S05]  /*12e30*/  BRA.DIV ~URZ, `(.L_x_2969) ;  /* 0x000022b27f007947 */ /* 0x000fea000b800000 */
[----:B------:R3:W4:Y:S02]  /*12e40*/  SHFL.IDX PT, R0, R12, RZ, 0x181f ;  /* 0x00181fff0c007589 */ /* 0x00072400000e0000 */
.L_x_3024:
        /* <DEDUP_REMOVED lines=18> */
.L_x_2971:
[----:B------:R-:W-:Y:S05]  /*12f70*/  BSYNC B0 ;  /* 0x0000000000007941 */ /* 0x000fea0003800000 */
.L_x_2970:
[----:B------:R-:W-:Y:S05]  /*12f80*/  BRA.DIV ~URZ, `(.L_x_2972) ;  /* 0x000021c27f007947 */ /* 0x000fea000b800000 */
[----:B--2---:R2:W1:Y:S04]  /*12f90*/  SHFL.IDX PT, R8, R9, 0x1, 0x181f ;  /* 0x00381f0009087f89 */ /* 0x00446800000e0000 */
[----:B----4-:R2:W4:Y:S02]  /*12fa0*/  SHFL.IDX PT, R0, R12, 0x1, 0x181f ;  /* 0x00381f000c007f89 */ /* 0x01052400000e0000 */
.L_x_3025:
        /* <DEDUP_REMOVED lines=18> */
.L_x_2974:
[----:B------:R-:W-:Y:S05]  /*130d0*/  BSYNC B0 ;  /* 0x0000000000007941 */ /* 0x000fea0003800000 */
.L_x_2973:
[----:B------:R-:W-:Y:S05]  /*130e0*/  BRA.DIV ~URZ, `(.L_x_2975) ;  /* 0x000021227f007947 */ /* 0x000fea000b800000 */
[----:B-1----:R1:W2:Y:S02]  /*130f0*/  SHFL.IDX PT, R8, R9, 0x2, 0x181f ;  /* 0x00581f0009087f89 */ /* 0x0022a400000e0000 */
.L_x_3026:
[----:B------:R-:W-:Y:S05]  /*13100*/  BRA.DIV ~URZ, `(.L_x_2976) ;  /* 0x000021727f007947 */ /* 0x000fea000b800000 */
[----:B----4-:R4:W1:Y:S02]  /*13110*/  SHFL.IDX PT, R0, R12, 0x2, 0x181f ;  /* 0x00581f000c007f89 */ /* 0x01086400000e0000 */
.L_x_3027:
        /* <DEDUP_REMOVED lines=18> */
.L_x_2978:
[----:B------:R-:W-:Y:S05]  /*13240*/  BSYNC B0 ;  /* 0x0000000000007941 */ /* 0x000fea0003800000 */
.L_x_2977:
[----:B------:R-:W-:Y:S05]  /*13250*/  BRA.DIV ~URZ, `(.L_x_2979) ;  /* 0x000020827f007947 */ /* 0x000fea000b800000 */
[----:B--2---:R2:W3:Y:S04]  /*13260*/  SHFL.IDX PT, R8, R9, 0x3, 0x181f ;  /* 0x00781f0009087f89 */ /* 0x0044e800000e0000 */
[----:B-1----:R2:W1:Y:S02]  /*13270*/  SHFL.IDX PT, R0, R12, 0x3, 0x181f ;  /* 0x00781f000c007f89 */ /* 0x00246400000e0000 */
.L_x_3028:
        /* <DEDUP_REMOVED lines=17> */
.L_x_2959:
[----:B------:R-:W-:Y:S05]  /*13390*/  BSYNC B1 ;  /* 0x0000000000017941 */ /* 0x000fea0003800000 */
.L_x_2943:
        /* <DEDUP_REMOVED lines=13> */
.L_x_3029:
[----:B------:R-:W-:Y:S05]  /*13470*/  BRA.DIV ~URZ, `(.L_x_2982) ;  /* 0x00001f927f007947 */ /* 0x000fea000b800000 */
[----:B---3--:R3:W2:Y:S02]  /*13480*/  SHFL.IDX PT, R8, R86, 0x1, 0x1f ;  /* 0x00201f0056087f89 */ /* 0x0086a400000e0000 */
.L_x_3030:
        /* <DEDUP_REMOVED lines=18> */
.L_x_3031:
        /* <DEDUP_REMOVED lines=16> */
.L_x_3032:
[----:B---3--:R-:W-:Y:S01]  /*136b0*/  IMAD R0, R0, c[0x0][0x538], RZ ;  /* 0x00014e0000007a24 */ /* 0x008fe200078e02ff */
[----:B------:R-:W-:Y:S04]  /*136c0*/  BSSY B1, `(.L_x_2985) ;  /* 0x00000c5000017945 */ /* 0x000fe80003800000 */
[----:B--2---:R-:W-:-:S04]  /*136d0*/  IADD3 R8, R0, R8, RZ ;  /* 0x0000000800087210 */ /* 0x004fc80007ffe0ff */
[----:B----4-:R-:W-:-:S13]  /*136e0*/  ISETP.GT.AND P6, PT, R8, R9, PT ;  /* 0x000000090800720c */ /* 0x010fda0003fc4270 */
[----:B------:R-:W-:Y:S05]  /*136f0*/  @P6 BRA `(.L_x_2986) ;  /* 0x0000024000006947 */ /* 0x000fea0003800000 */
.L_x_2990:
        /* <DEDUP_REMOVED lines=16> */
.L_x_3033:
        /* <DEDUP_REMOVED lines=16> */
.L_x_3034:
[----:B--2---:R-:W-:-:S05]  /*13900*/  IMAD R0, R0, c[0x0][0x538], RZ ;  /* 0x00014e0000007a24 */ /* 0x004fca00078e02ff */
[----:B------:R-:W-:-:S04]  /*13910*/  IADD3 R8, R0, R8, RZ ;  /* 0x0000000800087210 */ /* 0x000fc80007ffe0ff */
[----:B------:R-:W-:-:S13]  /*13920*/  ISETP.GT.AND P6, PT, R8, R9, PT ;  /* 0x000000090800720c */ /* 0x000fda0003fc4270 */
[----:B-1----:R-:W-:Y:S05]  /*13930*/  @!P6 BRA `(.L_x_2990) ;  /* 0xfffffdc00000e947 */ /* 0x002fea000383ffff */
.L_x_2986:
[----:B------:R-:W-:-:S05]  /*13940*/  IADD3 R11, -R0, R8, RZ ;  /* 0x00000008000b7210 */ /* 0x000fca0007ffe1ff */
[----:B------:R-:W-:-:S05]  /*13950*/  IMAD R0, R4, c[0x0][0x538], R11 ;  /* 0x00014e0004007a24 */ /* 0x000fca00078e020b */
[----:B------:R-:W-:Y:S01]  /*13960*/  ISETP.GT.AND P0, PT, R0, R9, PT ;  /* 0x000000090000720c */ /* 0x000fe20003f04270 */
[----:B------:R-:W-:-:S12]  /*13970*/  BRA.DIV ~URZ, `(.L_x_2991) ;  /* 0x00001ed27f007947 */ /* 0x000fd8000b800000 */
[----:B------:R-:W-:-:S04]  /*13980*/  VOTE.ANY R12, PT, !P0 ;  /* 0x00000000000c7806 */ /* 0x000fc800040e0100 */
.L_x_3035:
[----:B------:R-:W2:Y:S02]  /*13990*/  POPC R8, R12 ;  /* 0x0000000c00087309 */ /* 0x000ea40000000000 */
[----:B--2---:R-:W-:Y:S01]  /*139a0*/  IADD3 R235, R8, R235, RZ ;  /* 0x000000eb08eb7210 */ /* 0x004fe20007ffe0ff */
[----:B------:R-:W-:Y:S05]  /*139b0*/  BRA.DIV ~URZ, `(.L_x_2992) ;  /* 0x00001ee27f007947 */ /* 0x000fea000b800000 */
[----:B------:R2:W3:Y:S04]  /*139c0*/  SHFL.IDX PT, R10, R6, R8, 0x1f ;  /* 0x00001f08060a7589 */ /* 0x0004e800000e0000 */
[----:B------:R2:W4:Y:S02]  /*139d0*/  SHFL.IDX PT, R7, R7, R8, 0x1f ;  /* 0x00001f0807077589 */ /* 0x00052400000e0000 */
.L_x_3036:
[----:B------:R-:W-:Y:S01]  /*139e0*/  ISETP.NE.AND P0, PT, R12, RZ, PT ;  /* 0x000000ff0c00720c */ /* 0x000fe20003f05270 */
[----:B------:R-:W-:-:S12]  /*139f0*/  BSSY B0, `(.L_x_2993) ;  /* 0x0000005000007945 */ /* 0x000fd80003800000 */
[----:B------:R-:W-:Y:S05]  /*13a00*/  @!P0 BRA `(.L_x_2994) ;  /* 0x0000003000008947 */ /* 0x000fea0003800000 */
[----:B------:R-:W-:Y:S01]  /*13a10*/  IADD3 R3, R8, -0x1, RZ ;  /* 0xffffffff08037810 */ /* 0x000fe20007ffe0ff */
[----:B------:R-:W-:Y:S05]  /*13a20*/  BRA.DIV ~URZ, `(.L_x_2995) ;  /* 0x00001f427f007947 */ /* 0x000fea000b800000 */
[----:B------:R1:W2:Y:S02]  /*13a30*/  SHFL.IDX PT, R13, R4, R3, 0x1f ;  /* 0x00001f03040d7589 */ /* 0x0002a400000e0000 */
.L_x_2994:
[----:B------:R-:W-:Y:S05]  /*13a40*/  BSYNC B0 ;  /* 0x0000000000007941 */ /* 0x000fea0003800000 */
.L_x_2993:
        /* <DEDUP_REMOVED lines=66> */
.L_x_2997:
        /* <DEDUP_REMOVED lines=66> */
.L_x_2998:
[----:B------:R-:W-:Y:S05]  /*14290*/  BSYNC B0 ;  /* 0x0000000000007941 */ /* 0x000fea0003800000 */
.L_x_2996:
[----:B------:R-:W-:-:S04]  /*142a0*/  LOP3.LUT R2, RZ, R2, RZ, 0x33, !PT ;  /* 0x00000002ff027212 */ /* 0x000fc800078e33ff */
[----:B------:R-:W-:Y:S01]  /*142b0*/  IADD3 R233, R2, R10, RZ ;  /* 0x0000000a02e97210 */ /* 0x000fe20007ffe0ff */
[----:B------:R-:W-:Y:S05]  /*142c0*/  BRA `(.L_x_2999) ;  /* 0x0000004000007947 */ /* 0x000fea0003800000 */
.L_x_2987:
[----:B------:R-:W-:Y:S01]  /*142d0*/  IMAD.MOV.U32 R232, RZ, RZ, R9 ;  /* 0x000000ffffe87224 */ /* 0x000fe200078e0009 */
[----:B------:R-:W-:Y:S01]  /*142e0*/  MOV R234, RZ ;  /* 0x000000ff00ea7202 */ /* 0x000fe20000000f00 */
[----:B------:R-:W-:Y:S01]  /*142f0*/  IMAD.MOV.U32 R233, RZ, RZ, RZ ;  /* 0x000000ffffe97224 */ /* 0x000fe200078e00ff */
[----:B------:R-:W-:Y:S02]  /*14300*/  MOV R235, c[0x0][0x53c] ;  /* 0x00014f0000eb7a02 */ /* 0x000fe40000000f00 */
.L_x_2999:
[----:B------:R-:W-:Y:S05]  /*14310*/  BSYNC B1 ;  /* 0x0000000000017941 */ /* 0x000fea0003800000 */
.L_x_2985:
[----:B------:R-:W-:Y:S01]  /*14320*/  WARPSYNC 0xffffffff ;  /* 0xffffffff00007948 */ /* 0x000fe20003800000 */
[----:B------:R-:W-:Y:S01]  /*14330*/  BAR.SYNC.DEFER_BLOCKING 0x4, 0x100 ;  /* 0x0104000000007b1d */ /* 0x000fe20000010000 */
[----:B------:R-:W-:-:S13]  /*14340*/  ISETP.NE.AND P0, PT, R14, RZ, PT ;  /* 0x000000ff0e00720c */ /* 0x000fda0003f05270 */
[----:B------:R2:W-:Y:S04]  /*14350*/  @!P0 STS.128 [0x18100], R232 ;  /* 0x018100e8ff008388 */ /* 0x0005e80000000c00 */
[----:B------:R-:W-:Y:S06]  /*14360*/  BAR.ARV 0x5, 0x100 ;  /* 0x0144000000007b1d */ /* 0x000fec0000002000 */
.L_x_2980:
[----:B-1----:R-:W-:-:S13]  /*14370*/  ISETP.GE.AND P0, PT, R235, c[0x0][0x53c], PT ;  /* 0x00014f00eb007a0c */ /* 0x002fda0003f06270 */
[----:B--23--:R-:W-:Y:S01]  /*14380*/  @P0 CALL.REL.NOINC `(.L_x_3000) ;  /* 0x0000001000000944 */ /* 0x00cfe20003c00000 */
[----:B------:R-:W-:Y:S05]  /*14390*/  BRA `(.L_x_3001) ;  /* 0xfffed57000007947 */ /* 0x000fea000383ffff */
.L_x_3000:
[----:B------:R-:W-:Y:S05]  /*143a0*/  EXIT ;  /* 0x000000000000794d */ /* 0x000fea0003800000 */
.L_x_2861:
[----:B------:R-:W-:Y:S01]  /*143b0*/  IMAD.MOV.U32 R0, RZ, RZ, R5 ;  /* 0x000000ffff007224 */ /* 0x000fe200078e0005 */
[----:B------:R-:W-:Y:S02]  /*143c0*/  MOV R2, 0x1 ;  /* 0x0000000100027802 */ /* 0x000fe40000000f00 */
[----:B------:R-:W-:Y:S02]  /*143d0*/  MOV R3, 0x143f0 ;  /* 0x000143f000037802 */ /* 0x000fe40000000f00 */
[----:B--2---:R-:W-:Y:S05]  /*143e0*/  CALL.REL.NOINC `($__internal_62_$__cuda_sm70_shflsync_up_p) ;  /* 0x0000168000007944 */ /* 0x004fea0003c00000 */
[----:B------:R-:W-:Y:S01]  /*143f0*/  MOV R0, R4 ;  /* 0x0000000400007202 */ /* 0x000fe20000000f00 */
[----:B------:R-:W-:Y:S05]  /*14400*/  BRA `(.L_x_3002) ;  /* 0xfffec03000007947 */ /* 0x000fea000383ffff */
.L_x_2862:
[----:B------:R-:W-:Y:S01]  /*14410*/  IMAD.MOV.U32 R0, RZ, RZ, R5 ;  /* 0x000000ffff007224 */ /* 0x000fe200078e0005 */
[----:B------:R-:W-:Y:S02]  /*14420*/  MOV R2, 0x2 ;  /* 0x0000000200027802 */ /* 0x000fe40000000f00 */
[----:B------:R-:W-:Y:S02]  /*14430*/  MOV R3, 0x14450 ;  /* 0x0001445000037802 */ /* 0x000fe40000000f00 */
[----:B--2---:R-:W-:Y:S05]  /*14440*/  CALL.REL.NOINC `($__internal_62_$__cuda_sm70_shflsync_up_p) ;  /* 0x0000162000007944 */ /* 0x004fea0003c00000 */
[----:B------:R-:W-:Y:S01]  /*14450*/  SEL R0, R4, RZ, P4 ;  /* 0x000000ff04007207 */ /* 0x000fe20002000000 */
[----:B------:R-:W-:Y:S01]  /*14460*/  IMAD.MOV.U32 R2, RZ, RZ, 0x4 ;  /* 0x00000004ff027424 */ /* 0x000fe200078e00ff */
[----:B------:R-:W-:-:S03]  /*14470*/  MOV R3, 0x144a0 ;  /* 0x000144a000037802 */ /* 0x000fc60000000f00 */
[----:B------:R-:W-:Y:S02]  /*14480*/  IMAD.IADD R0, R5, 0x1, R0 ;  /* 0x0000000105007824 */ /* 0x000fe400078e0200 */
[----:B------:R-:W-:Y:S05]  /*14490*/  CALL.REL.NOINC `($__internal_62_$__cuda_sm70_shflsync_up_p) ;  /* 0x000015d000007944 */ /* 0x000fea0003c00000 */
        /* <DEDUP_REMOVED lines=13> */
[----:B------:R-:W-:Y:S01]  /*14570*/  IMAD.IADD R4, R0, 0x1, R4 ;  /* 0x0000000100047824 */ /* 0x000fe200078e0204 */
[----:B------:R-:W-:-:S03]  /*14580*/  MOV R0, 0x1f ;  /* 0x0000001f00007802 */ /* 0x000fc60000000f00 */
[----:B------:R-:W-:Y:S02]  /*14590*/  IMAD.MOV.U32 R5, RZ, RZ, R4 ;  /* 0x000000ffff057224 */ /* 0x000fe400078e0004 */
[----:B------:R-:W-:Y:S05]  /*145a0*/  CALL.REL.NOINC `($__internal_61_$__cuda_sm70_shflsync_idx_p) ;  /* 0x0000147000007944 */ /* 0x000fea0003c00000 */
[----:B------:R-:W-:Y:S05]  /*145b0*/  BRA `(.L_x_3003) ;  /* 0xfffebf8000007947 */ /* 0x000fea000383ffff */
.L_x_2864:
[----:B------:R-:W-:Y:S02]  /*145c0*/  SEL R0, RZ, 0x1, P0 ;  /* 0x00000001ff007807 */ /* 0x000fe40000000000 */
[----:B------:R-:W-:Y:S02]  /*145d0*/  MOV R2, 0x145f0 ;  /* 0x000145f000027802 */ /* 0x000fe40000000f00 */
[----:B--2---:R-:W-:Y:S05]  /*145e0*/  CALL.REL.NOINC `($__internal_63_$__cuda_sm70_votesync_ballot) ;  /* 0x000014f000007944 */ /* 0x004fea0003c00000 */
[----:B------:R-:W-:Y:S01]  /*145f0*/  MOV R10, R0 ;  /* 0x00000000000a7202 */ /* 0x000fe20000000f00 */
[----:B------:R-:W-:Y:S05]  /*14600*/  BRA `(.L_x_3004) ;  /* 0xfffebfc000007947 */ /* 0x000fea000383ffff */
.L_x_2865:
[----:B------:R-:W-:Y:S01]  /*14610*/  IMAD.MOV.U32 R5, RZ, RZ, R9 ;  /* 0x000000ffff057224 */ /* 0x000fe200078e0009 */
[----:B------:R-:W-:Y:S01]  /*14620*/  MOV R3, R7 ;  /* 0x0000000700037202 */ /* 0x000fe20000000f00 */
[----:B------:R-:W-:Y:S01]  /*14630*/  IMAD.MOV.U32 R0, RZ, RZ, 0x1f ;  /* 0x0000001fff007424 */ /* 0x000fe200078e00ff */
[----:B------:R-:W-:Y:S02]  /*14640*/  MOV R2, 0x14660 ;  /* 0x0001466000027802 */ /* 0x000fe40000000f00 */
[----:B------:R-:W-:Y:S05]  /*14650*/  CALL.REL.NOINC `($__internal_61_$__cuda_sm70_shflsync_idx_p) ;  /* 0x000013c000007944 */ /* 0x000fea0003c00000 */
[----:B------:R-:W-:Y:S01]  /*14660*/  IMAD.MOV.U32 R233, RZ, RZ, R0 ;  /* 0x000000ffffe97224 */ /* 0x000fe200078e0000 */
[----:B------:R-:W-:Y:S01]  /*14670*/  MOV R5, R8 ;  /* 0x0000000800057202 */ /* 0x000fe20000000f00 */
[----:B------:R-:W-:Y:S01]  /*14680*/  IMAD.MOV.U32 R6, RZ, RZ, RZ ;  /* 0x000000ffff067224 */ /* 0x000fe200078e00ff */
[----:B------:R-:W-:Y:S01]  /*14690*/  MOV R3, R7 ;  /* 0x0000000700037202 */ /* 0x000fe20000000f00 */
[----:B------:R-:W-:Y:S01]  /*146a0*/  IMAD.MOV.U32 R0, RZ, RZ, 0x1f ;  /* 0x0000001fff007424 */ /* 0x000fe200078e00ff */
[----:B------:R-:W-:-:S02]  /*146b0*/  MOV R2, 0x146d0 ;  /* 0x000146d000027802 */ /* 0x000fc40000000f00 */
[----:B------:R-:W-:Y:S05]  /*146c0*/  CALL.REL.NOINC `($__internal_61_$__cuda_sm70_shflsync_idx_p) ;  /* 0x0000135000007944 */ /* 0x000fea0003c00000 */
[----:B------:R-:W-:Y:S01]  /*146d0*/  MOV R9, R0 ;  /* 0x0000000000097202 */ /* 0x000fe20000000f00 */
[----:B------:R-:W-:Y:S05]  /*146e0*/  BRA `(.L_x_3005) ;  /* 0xfffebf4000007947 */ /* 0x000fea000383ffff */
.L_x_2868:
[----:B------:R-:W-:Y:S01]  /*146f0*/  IMAD.MOV.U32 R5, RZ, RZ, R4 ;  /* 0x000000ffff057224 */ /* 0x000fe200078e0004 */
[----:B------:R-:W-:-:S02]  /*14700*/  MOV R0, 0x1f ;  /* 0x0000001f00007802 */ /* 0x000fc40000000f00 */
[----:B------:R-:W-:Y:S02]  /*14710*/  MOV R2, 0x14730 ;  /* 0x0001473000027802 */ /* 0x000fe40000000f00 */
[----:B-123--:R-:W-:Y:S05]  /*14720*/  CALL.REL.NOINC `($__internal_61_$__cuda_sm70_shflsync_idx_p) ;  /* 0x000012f000007944 */ /* 0x00efea0003c00000 */
[----:B------:R-:W-:Y:S01]  /*14730*/  MOV R6, R0 ;  /* 0x0000000000067202 */ /* 0x000fe20000000f00 */
[----:B------:R-:W-:Y:S05]  /*14740*/  BRA `(.L_x_2867) ;  /* 0xfffebf4000007947 */ /* 0x000fea000383ffff */
.L_x_2887:
[----:B------:R-:W-:Y:S01]  /*14750*/  IMAD.MOV.U32 R5, RZ, RZ, R11 ;  /* 0x000000ffff057224 */ /* 0x000fe200078e000b */
[----:B------:R-:W-:Y:S01]  /*14760*/  MOV R3, RZ ;  /* 0x000000ff00037202 */ /* 0x000fe20000000f00 */
[----:B------:R-:W-:Y:S01]  /*14770*/  IMAD.MOV.U32 R0, RZ, RZ, 0x181f ;  /* 0x0000181fff007424 */ /* 0x000fe200078e00ff */
[----:B------:R-:W-:Y:S02]  /*14780*/  MOV R2, 0x147a0 ;  /* 0x000147a000027802 */ /* 0x000fe40000000f00 */
[----:B------:R-:W-:Y:S05]  /*14790*/  CALL.REL.NOINC `($__internal_61_$__cuda_sm70_shflsync_idx_p) ;  /* 0x0000128000007944 */ /* 0x000fea0003c00000 */
[----:B------:R-:W-:Y:S01]  /*147a0*/  MOV R8, R0 ;  /* 0x0000000000087202 */ /* 0x000fe20000000f00 */
[----:B------:R-:W-:Y:S05]  /*147b0*/  BRA `(.L_x_3006) ;  /* 0xfffee42000007947 */ /* 0x000fea000383ffff */
.L_x_2888:
[----:B------:R-:W-:Y:S01]  /*147c0*/  IMAD.MOV.U32 R5, RZ, RZ, R12 ;  /* 0x000000ffff057224 */ /* 0x000fe200078e000c */
[----:B------:R-:W-:Y:S01]  /*147d0*/  MOV R3, RZ ;  /* 0x000000ff00037202 */ /* 0x000fe20000000f00 */
[----:B------:R-:W-:Y:S01]  /*147e0*/  IMAD.MOV.U32 R0, RZ, RZ, 0x181f ;  /* 0x0000181fff007424 */ /* 0x000fe200078e00ff */
[----:B------:R-:W-:Y:S02]  /*147f0*/  MOV R2, 0x14810 ;  /* 0x0001481000027802 */ /* 0x000fe40000000f00 */
[----:B-12---:R-:W-:Y:S05]  /*14800*/  CALL.REL.NOINC `($__internal_61_$__cuda_sm70_shflsync_idx_p) ;  /* 0x0000121000007944 */ /* 0x006fea0003c00000 */
[----:B------:R-:W-:Y:S05]  /*14810*/  BRA `(.L_x_3007) ;  /* 0xfffee3e000007947 */ /* 0x000fea000383ffff */
.L_x_2891:
[----:B--2---:R-:W-:Y:S01]  /*14820*/  IMAD.MOV.U32 R5, RZ, RZ, R11 ;  /* 0x000000ffff057224 */ /* 0x004fe200078e000b */
[----:B------:R-:W-:Y:S01]  /*14830*/  MOV R3, 0x1 ;  /* 0x0000000100037802 */ /* 0x000fe20000000f00 */
[----:B----4-:R-:W-:Y:S01]  /*14840*/  IMAD.MOV.U32 R0, RZ, RZ, 0x181f ;  /* 0x0000181fff007424 */ /* 0x010fe200078e00ff */
[----:B------:R-:W-:-:S02]  /*14850*/  MOV R2, 0x14870 ;  /* 0x0001487000027802 */ /* 0x000fc40000000f00 */
[----:B-1-3--:R-:W-:Y:S05]  /*14860*/  CALL.REL.NOINC `($__internal_61_$__cuda_sm70_shflsync_idx_p) ;  /* 0x000011b000007944 */ /* 0x00afea0003c00000 */
[----:B------:R-:W-:Y:S01]  /*14870*/  IMAD.MOV.U32 R8, RZ, RZ, R0 ;  /* 0x000000ffff087224 */ /* 0x000fe200078e0000 */
[----:B------:R-:W-:Y:S01]  /*14880*/  MOV R3, 0x1 ;  /* 0x0000000100037802 */ /* 0x000fe20000000f00 */
[----:B------:R-:W-:Y:S01]  /*14890*/  IMAD.MOV.U32 R5, RZ, RZ, R12 ;  /* 0x000000ffff057224 */ /* 0x000fe200078e000c */
[----:B------:R-:W-:-:S02]  /*148a0*/  MOV R0, 0x181f ;  /* 0x0000181f00007802 */ /* 0x000fc40000000f00 */
[----:B------:R-:W-:Y:S02]  /*148b0*/  MOV R2, 0x148d0 ;  /* 0x000148d000027802 */ /* 0x000fe40000000f00 */
[----:B------:R-:W-:Y:S05]  /*148c0*/  CALL.REL.NOINC `($__internal_61_$__cuda_sm70_shflsync_idx_p) ;  /* 0x0000115000007944 */ /* 0x000fea0003c00000 */
[----:B------:R-:W-:Y:S05]  /*148d0*/  BRA `(.L_x_3008) ;  /* 0xfffee4d000007947 */ /* 0x000fea000383ffff */
.L_x_2894:
[----:B-1----:R-:W-:Y:S01]  /*148e0*/  IMAD.MOV.U32 R5, RZ, RZ, R11 ;  /* 0x000000ffff057224 */ /* 0x002fe200078e000b */
[----:B------:R-:W-:Y:S01]  /*148f0*/  MOV R3, 0x2 ;  /* 0x0000000200037802 */ /* 0x000fe20000000f00 */
[----:B----4-:R-:W-:Y:S01]  /*14900*/  IMAD.MOV.U32 R0, RZ, RZ, 0x181f ;  /* 0x0000181fff007424 */ /* 0x010fe200078e00ff */
[----:B------:R-:W-:Y:S02]  /*14910*/  MOV R2, 0x14930 ;  /* 0x0001493000027802 */ /* 0x000fe40000000f00 */
[----:B--23--:R-:W-:Y:S05]  /*14920*/  CALL.REL.NOINC `($__internal_61_$__cuda_sm70_shflsync_idx_p) ;  /* 0x000010f000007944 */ /* 0x00cfea0003c00000 */
[----:B------:R-:W-:Y:S01]  /*14930*/  MOV R8, R0 ;  /* 0x0000000000087202 */ /* 0x000fe20000000f00 */
[----:B------:R-:W-:Y:S05]  /*14940*/  BRA `(.L_x_3009) ;  /* 0xfffee60000007947 */ /* 0x000fea000383ffff */
.L_x_2895:
[----:B------:R-:W-:Y:S01]  /*14950*/  IMAD.MOV.U32 R5, RZ, RZ, R12 ;  /* 0x000000ffff057224 */ /* 0x000fe200078e000c */
[----:B------:R-:W-:Y:S01]  /*14960*/  MOV R3, 0x2 ;  /* 0x0000000200037802 */ /* 0x000fe20000000f00 */
[----:B----4-:R-:W-:Y:S01]  /*14970*/  IMAD.MOV.U32 R0, RZ, RZ, 0x181f ;  /* 0x0000181fff007424 */ /* 0x010fe200078e00ff */
[----:B------:R-:W-:Y:S02]  /*14980*/  MOV R2, 0x149a0 ;  /* 0x000149a000027802 */ /* 0x000fe40000000f00 */
[----:B-123--:R-:W-:Y:S05]  /*14990*/  CALL.REL.NOINC `($__internal_61_$__cuda_sm70_shflsync_idx_p) ;  /* 0x0000108000007944 */ /* 0x00efea0003c00000 */
[----:B------:R-:W-:Y:S05]  /*149a0*/  BRA `(.L_x_3010) ;  /* 0xfffee5c000007947 */ /* 0x000fea000383ffff */
.L_x_2898:
[----:B-1----:R-:W-:Y:S01]  /*149b0*/  IMAD.MOV.U32 R5, RZ, RZ, R11 ;  /* 0x000000ffff057224 */ /* 0x002fe200078e000b */
[----:B------:R-:W-:Y:S01]  /*149c0*/  MOV R3, 0x3 ;  /* 0x0000000300037802 */ /* 0x000fe20000000f00 */
[----:B------:R-:W-:Y:S01]  /*149d0*/  IMAD.MOV.U32 R0, RZ, RZ, 0x181f ;  /* 0x0000181fff007424 */ /* 0x000fe200078e00ff */
[----:B------:R-:W-:-:S02]  /*149e0*/  MOV R2, 0x14a00 ;  /* 0x00014a0000027802 */ /* 0x000fc40000000f00 */
[----:B--234-:R-:W-:Y:S05]  /*149f0*/  CALL.REL.NOINC `($__internal_61_$__cuda_sm70_shflsync_idx_p) ;  /* 0x0000102000007944 */ /* 0x01cfea0003c00000 */
[----:B------:R-:W-:Y:S01]  /*14a00*/  IMAD.MOV.U32 R8, RZ, RZ, R0 ;  /* 0x000000ffff087224 */ /* 0x000fe200078e0000 */
[----:B------:R-:W-:Y:S01]  /*14a10*/  MOV R3, 0x3 ;  /* 0x0000000300037802 */ /* 0x000fe20000000f00 */
[----:B------:R-:W-:Y:S01]  /*14a20*/  IMAD.MOV.U32 R5, RZ, RZ, R12 ;  /* 0x000000ffff057224 */ /* 0x000fe200078e000c */
[----:B------:R-:W-:-:S02]  /*14a30*/  MOV R0, 0x181f ;  /* 0x0000181f00007802 */ /* 0x000fc40000000f00 */
[----:B------:R-:W-:Y:S02]  /*14a40*/  MOV R2, 0x14a60 ;  /* 0x00014a6000027802 */ /* 0x000fe40000000f00 */
[----:B------:R-:W-:Y:S05]  /*14a50*/  CALL.REL.NOINC `($__internal_61_$__cuda_sm70_shflsync_idx_p) ;  /* 0x00000fc000007944 */ /* 0x000fea0003c00000 */
[----:B------:R-:W-:Y:S05]  /*14a60*/  BRA `(.L_x_3011) ;  /* 0xfffee6b000007947 */ /* 0x000fea000383ffff */
.L_x_2939:
[----:B------:R-:W-:Y:S01]  /*14a70*/  IMAD.MOV.U32 R2, RZ, RZ, R222 ;  /* 0x000000ffff027224 */ /* 0x000fe200078e00de */
[----:B------:R-:W-:Y:S02]  /*14a80*/  MOV R5, 0x2 ;  /* 0x0000000200057802 */ /* 0x000fe40000000f00 */
[----:B------:R-:W-:Y:S02]  /*14a90*/  MOV R3, 0x14ab0 ;  /* 0x00014ab000037802 */ /* 0x000fe40000000f00 */
[----:B------:R-:W-:Y:S05]  /*14aa0*/  CALL.REL.NOINC `($__internal_60_$__cuda_sm70_shflsync_bfly_p) ;  /* 0x00000f2000007944 */ /* 0x000fea0003c00000 */
[----:B------:R-:W-:Y:S01]  /*14ab0*/  MOV R0, R5 ;  /* 0x0000000500007202 */ /* 0x000fe20000000f00 */
[----:B------:R-:W-:Y:S05]  /*14ac0*/  BRA `(.L_x_3012) ;  /* 0xffffabe000007947 */ /* 0x000fea000383ffff */
.L_x_2940:
[----:B------:R-:W-:Y:S01]  /*14ad0*/  IMAD.MOV.U32 R2, RZ, RZ, R0 ;  /* 0x000000ffff027224 */ /* 0x000fe200078e0000 */
[----:B------:R-:W-:Y:S02]  /*14ae0*/  MOV R5, 0x1 ;  /* 0x0000000100057802 */ /* 0x000fe40000000f00 */
[----:B------:R-:W-:Y:S02]  /*14af0*/  MOV R3, 0x14b10 ;  /* 0x00014b1000037802 */ /* 0x000fe40000000f00 */
[----:B-1----:R-:W-:Y:S05]  /*14b00*/  CALL.REL.NOINC `($__internal_60_$__cuda_sm70_shflsync_bfly_p) ;  /* 0x00000ec000007944 */ /* 0x002fea0003c00000 */
[----:B------:R-:W-:Y:S01]  /*14b10*/  FADD.FTZ R0, R0, R5 ;  /* 0x0000000500007221 */ /* 0x000fe20000010000 */
[----:B------:R-:W-:Y:S02]  /*14b20*/  MOV R2, R223 ;  /* 0x000000df00027202 */ /* 0x000fe40000000f00 */
[----:B------:R-:W-:-:S02]  /*14b30*/  MOV R5, 0x2 ;  /* 0x0000000200057802 */ /* 0x000fc40000000f00 */
[----:B------:R-:W-:Y:S02]  /*14b40*/  MOV R3, 0x14b60 ;  /* 0x00014b6000037802 */ /* 0x000fe40000000f00 */
[----:B------:R-:W-:Y:S05]  /*14b50*/  CALL.REL.NOINC `($__internal_60_$__cuda_sm70_shflsync_bfly_p) ;  /* 0x00000e7000007944 */ /* 0x000fea0003c00000 */
[----:B------:R-:W-:Y:S01]  /*14b60*/  FADD.FTZ R4, R223, R5 ;  /* 0x00000005df047221 */ /* 0x000fe20000010000 */
[----:B------:R-:W-:Y:S02]  /*14b70*/  MOV R5, 0x1 ;  /* 0x0000000100057802 */ /* 0x000fe40000000f00 */
[----:B------:R-:W-:Y:S02]  /*14b80*/  MOV R3, 0x14bb0 ;  /* 0x00014bb000037802 */ /* 0x000fe40000000f00 */
[----:B------:R-:W-:Y:S02]  /*14b90*/  MOV R2, R4 ;  /* 0x0000000400027202 */ /* 0x000fe40000000f00 */
[----:B------:R-:W-:Y:S05]  /*14ba0*/  CALL.REL.NOINC `($__internal_60_$__cuda_sm70_shflsync_bfly_p) ;  /* 0x00000e2000007944 */ /* 0x000fea0003c00000 */
[----:B------:R-:W-:Y:S01]  /*14bb0*/  MOV R3, R5 ;  /* 0x0000000500037202 */ /* 0x000fe20000000f00 */
[----:B------:R-:W-:Y:S05]  /*14bc0*/  BRA `(.L_x_3013) ;  /* 0xffffab5000007947 */ /* 0x000fea000383ffff */
.L_x_2947:
[----:B-1-34-:R-:W-:Y:S01]  /*14bd0*/  IMAD.MOV.U32 R5, RZ, RZ, R12 ;  /* 0x000000ffff057224 */ /* 0x01afe200078e000c */
[----:B------:R-:W-:Y:S01]  /*14be0*/  MOV R3, RZ ;  /* 0x000000ff00037202 */ /* 0x000fe20000000f00 */
[----:B------:R-:W-:Y:S01]  /*14bf0*/  IMAD.MOV.U32 R0, RZ, RZ, 0x181f ;  /* 0x0000181fff007424 */ /* 0x000fe200078e00ff */
[----:B------:R-:W-:Y:S02]  /*14c00*/  MOV R2, 0x14c20 ;  /* 0x00014c2000027802 */ /* 0x000fe40000000f00 */
[----:B------:R-:W-:Y:S05]  /*14c10*/  CALL.REL.NOINC `($__internal_61_$__cuda_sm70_shflsync_idx_p) ;  /* 0x00000e0000007944 */ /* 0x000fea0003c00000 */
[----:B------:R-:W-:Y:S01]  /*14c20*/  MOV R10, R0 ;  /* 0x00000000000a7202 */ /* 0x000fe20000000f00 */
[----:B------:R-:W-:Y:S05]  /*14c30*/  BRA `(.L_x_3014) ;  /* 0xffffc30000007947 */ /* 0x000fea000383ffff */
.L_x_2948:
[----:B------:R-:W-:Y:S01]  /*14c40*/  IMAD.MOV.U32 R5, RZ, RZ, R13 ;  /* 0x000000ffff057224 */ /* 0x000fe200078e000d */
[----:B------:R-:W-:Y:S01]  /*14c50*/  MOV R3, RZ ;  /* 0x000000ff00037202 */ /* 0x000fe20000000f00 */
[----:B------:R-:W-:Y:S01]  /*14c60*/  IMAD.MOV.U32 R0, RZ, RZ, 0x181f ;  /* 0x0000181fff007424 */ /* 0x000fe200078e00ff */
[----:B------:R-:W-:-:S02]  /*14c70*/  MOV R2, 0x14c90 ;  /* 0x00014c9000027802 */ /* 0x000fc40000000f00 */
[----:B-12---:R-:W-:Y:S05]  /*14c80*/  CALL.REL.NOINC `($__internal_61_$__cuda_sm70_shflsync_idx_p) ;  /* 0x00000d9000007944 */ /* 0x006fea0003c00000 */
[----:B------:R-:W-:Y:S05]  /*14c90*/  BRA `(.L_x_3015) ;  /* 0xffffc2c000007947 */ /* 0x000fea000383ffff */
.L_x_2951:
[----:B------:R-:W-:Y:S01]  /*14ca0*/  IMAD.MOV.U32 R5, RZ, RZ, R12 ;  /* 0x000000ffff057224 */ /* 0x000fe200078e000c */
[----:B--2---:R-:W-:Y:S01]  /*14cb0*/  MOV R3, 0x1 ;  /* 0x0000000100037802 */ /* 0x004fe20000000f00 */
        /* <DEDUP_REMOVED lines=10> */
.L_x_2954:
[----:B------:R-:W-:Y:S01]  /*14d60*/  IMAD.MOV.U32 R5, RZ, RZ, R12 ;  /* 0x000000ffff057224 */ /* 0x000fe200078e000c */
[----:B-1----:R-:W-:Y:S01]  /*14d70*/  MOV R3, 0x2 ;  /* 0x0000000200037802 */ /* 0x002fe20000000f00 */
[----:B----4-:R-:W-:Y:S01]  /*14d80*/  IMAD.MOV.U32 R0, RZ, RZ, 0x181f ;  /* 0x0000181fff007424 */ /* 0x010fe200078e00ff */
[----:B------:R-:W-:Y:S02]  /*14d90*/  MOV R2, 0x14db0 ;  /* 0x00014db000027802 */ /* 0x000fe40000000f00 */
[----:B--23--:R-:W-:Y:S05]  /*14da0*/  CALL.REL.NOINC `($__internal_61_$__cuda_sm70_shflsync_idx_p) ;  /* 0x00000c7000007944 */ /* 0x00cfea0003c00000 */
[----:B------:R-:W-:Y:S01]  /*14db0*/  MOV R10, R0 ;  /* 0x00000000000a7202 */ /* 0x000fe20000000f00 */
[----:B------:R-:W-:Y:S05]  /*14dc0*/  BRA `(.L_x_3017) ;  /* 0xffffc43000007947 */ /* 0x000fea000383ffff */
.L_x_2955:
[----:B------:R-:W-:Y:S01]  /*14dd0*/  IMAD.MOV.U32 R5, RZ, RZ, R13 ;  /* 0x000000ffff057224 */ /* 0x000fe200078e000d */
[----:B------:R-:W-:Y:S01]  /*14de0*/  MOV R3, 0x2 ;  /* 0x0000000200037802 */ /* 0x000fe20000000f00 */
[----:B----4-:R-:W-:Y:S01]  /*14df0*/  IMAD.MOV.U32 R0, RZ, RZ, 0x181f ;  /* 0x0000181fff007424 */ /* 0x010fe200078e00ff */
[----:B------:R-:W-:Y:S02]  /*14e00*/  MOV R2, 0x14e20 ;  /* 0x00014e2000027802 */ /* 0x000fe40000000f00 */
[----:B-123--:R-:W-:Y:S05]  /*14e10*/  CALL.REL.NOINC `($__internal_61_$__cuda_sm70_shflsync_idx_p) ;  /* 0x00000c0000007944 */ /* 0x00efea0003c00000 */
[----:B------:R-:W-:Y:S05]  /*14e20*/  BRA `(.L_x_3018) ;  /* 0xffffc3f000007947 */ /* 0x000fea000383ffff */
.L_x_2958:
[----:B------:R-:W-:Y:S01]  /*14e30*/  IMAD.MOV.U32 R5, RZ, RZ, R12 ;  /* 0x000000ffff057224 */ /* 0x000fe200078e000c */
[----:B-1----:R-:W-:Y:S01]  /*14e40*/  MOV R3, 0x3 ;  /* 0x0000000300037802 */ /* 0x002fe20000000f00 */
        /* <DEDUP_REMOVED lines=10> */
.L_x_2960:
[----:B------:R-:W-:Y:S01]  /*14ef0*/  IMAD.MOV.U32 R5, RZ, RZ, R12 ;  /* 0x000000ffff057224 */ /* 0x000fe200078e000c */
[----:B------:R-:W-:Y:S01]  /*14f00*/  MOV R3, RZ ;  /* 0x000000ff00037202 */ /* 0x000fe20000000f00 */
[----:B------:R-:W-:Y:S01]  /*14f10*/  IMAD.MOV.U32 R0, RZ, RZ, 0x1c1f ;  /* 0x00001c1fff007424 */ /* 0x000fe200078e00ff */
[----:B------:R-:W-:Y:S02]  /*14f20*/  MOV R2, 0x14f40 ;  /* 0x00014f4000027802 */ /* 0x000fe40000000f00 */
[----:B-1----:R-:W-:Y:S05]  /*14f30*/  CALL.REL.NOINC `($__internal_61_$__cuda_sm70_shflsync_idx_p) ;  /* 0x00000ae000007944 */ /* 0x002fea0003c00000 */
[----:B------:R-:W-:Y:S01]  /*14f40*/  MOV R4, R0 ;  /* 0x0000000000047202 */ /* 0x000fe20000000f00 */
[----:B------:R-:W-:Y:S05]  /*14f50*/  BRA `(.L_x_3020) ;  /* 0xffffc76000007947 */ /* 0x000fea000383ffff */
.L_x_2961:
[----:B------:R-:W-:Y:S01]  /*14f60*/  IMAD.MOV.U32 R5, RZ, RZ, R14 ;  /* 0x000000ffff057224 */ /* 0x000fe200078e000e */
[----:B------:R-:W-:Y:S01]  /*14f70*/  MOV R3, RZ ;  /* 0x000000ff00037202 */ /* 0x000fe20000000f00 */
[----:B------:R-:W-:Y:S01]  /*14f80*/  IMAD.MOV.U32 R0, RZ, RZ, 0x1c1f ;  /* 0x00001c1fff007424 */ /* 0x000fe200078e00ff */
[----:B------:R-:W-:Y:S02]  /*14f90*/  MOV R2, 0x14fb0 ;  /* 0x00014fb000027802 */ /* 0x000fe40000000f00 */
[----:B-123--:R-:W-:Y:S05]  /*14fa0*/  CALL.REL.NOINC `($__internal_61_$__cuda_sm70_shflsync_idx_p) ;  /* 0x00000a7000007944 */ /* 0x00efea0003c00000 */
[----:B------:R-:W-:Y:S05]  /*14fb0*/  BRA `(.L_x_3021) ;  /* 0xffffc72000007947 */ /* 0x000fea000383ffff */
.L_x_2964:
[----:B------:R-:W-:Y:S01]  /*14fc0*/  IMAD.MOV.U32 R5, RZ, RZ, R12 ;  /* 0x000000ffff057224 */ /* 0x000fe200078e000c */
[----:B---3--:R-:W-:Y:S01]  /*14fd0*/  MOV R3, 0x1 ;  /* 0x0000000100037802 */ /* 0x008fe20000000f00 */
[----:B------:R-:W-:Y:S01]  /*14fe0*/  IMAD.MOV.U32 R0, RZ, RZ, 0x1c1f ;  /* 0x00001c1fff007424 */ /* 0x000fe200078e00ff */
[----:B------:R-:W-:-:S02]  /*14ff0*/  MOV R2, 0x15010 ;  /* 0x0001501000027802 */ /* 0x000fc40000000f00 */
[----:B--2-4-:R-:W-:Y:S05]  /*15000*/  CALL.REL.NOINC `($__internal_61_$__cuda_sm70_shflsync_idx_p) ;  /* 0x00000a1000007944 */ /* 0x014fea0003c00000 */
[----:B------:R-:W-:Y:S01]  /*15010*/  IMAD.MOV.U32 R4, RZ, RZ, R0 ;  /* 0x000000ffff047224 */ /* 0x000fe200078e0000 */
[----:B------:R-:W-:Y:S01]  /*15020*/  MOV R3, 0x1 ;  /* 0x0000000100037802 */ /* 0x000fe20000000f00 */
[----:B------:R-:W-:Y:S01]  /*15030*/  IMAD.MOV.U32 R5, RZ, RZ, R14 ;  /* 0x000000ffff057224 */ /* 0x000fe200078e000e */
[----:B------:R-:W-:-:S02]  /*15040*/  MOV R0, 0x1c1f ;  /* 0x00001c1f00007802 */ /* 0x000fc40000000f00 */
[----:B------:R-:W-:Y:S02]  /*15050*/  MOV R2, 0x15070 ;  /* 0x0001507000027802 */ /* 0x000fe40000000f00 */
[----:B------:R-:W-:Y:S05]  /*15060*/  CALL.REL.NOINC `($__internal_61_$__cuda_sm70_shflsync_idx_p) ;  /* 0x000009b000007944 */ /* 0x000fea0003c00000 */
[----:B------:R-:W-:Y:S05]  /*15070*/  BRA `(.L_x_3022) ;  /* 0xffffcfd000007947 */ /* 0x000fea000383ffff */
.L_x_2968:
[----:B------:R-:W-:Y:S01]  /*15080*/  IMAD.MOV.U32 R5, RZ, RZ, R9 ;  /* 0x000000ffff057224 */ /* 0x000fe200078e0009 */
[----:B------:R-:W-:Y:S01]  /*15090*/  MOV R3, RZ ;  /* 0x000000ff00037202 */ /* 0x000fe20000000f00 */
[----:B------:R-:W-:Y:S01]  /*150a0*/  IMAD.MOV.U32 R0, RZ, RZ, 0x181f ;  /* 0x0000181fff007424 */ /* 0x000fe200078e00ff */
[----:B------:R-:W-:Y:S02]  /*150b0*/  MOV R2, 0x150d0 ;  /* 0x000150d000027802 */ /* 0x000fe40000000f00 */
[----:B------:R-:W-:Y:S05]  /*150c0*/  CALL.REL.NOINC `($__internal_61_$__cuda_sm70_shflsync_idx_p) ;  /* 0x0000095000007944 */ /* 0x000fea0003c00000 */
[----:B------:R-:W-:Y:S01]  /*150d0*/  MOV R8, R0 ;  /* 0x0000000000087202 */ /* 0x000fe20000000f00 */
[----:B------:R-:W-:Y:S05]  /*150e0*/  BRA `(.L_x_3023) ;  /* 0xffffdd4000007947 */ /* 0x000fea000383ffff */
.L_x_2969:
[----:B------:R-:W-:Y:S01]  /*150f0*/  IMAD.MOV.U32 R5, RZ, RZ, R12 ;  /* 0x000000ffff057224 */ /* 0x000fe200078e000c */
[----:B------:R-:W-:Y:S01]  /*15100*/  MOV R3, RZ ;  /* 0x000000ff00037202 */ /* 0x000fe20000000f00 */
[----:B------:R-:W-:Y:S01]  /*15110*/  IMAD.MOV.U32 R0, RZ, RZ, 0x181f ;  /* 0x0000181fff007424 */ /* 0x000fe200078e00ff */
[----:B------:R-:W-:Y:S02]  /*15120*/  MOV R2, 0x15140 ;  /* 0x0001514000027802 */ /* 0x000fe40000000f00 */
[----:B-12---:R-:W-:Y:S05]  /*15130*/  CALL.REL.NOINC `($__internal_61_$__cuda_sm70_shflsync_idx_p) ;  /* 0x000008e000007944 */ /* 0x006fea0003c00000 */
[----:B------:R-:W-:Y:S05]  /*15140*/  BRA `(.L_x_3024) ;  /* 0xffffdd0000007947 */ /* 0x000fea000383ffff */
.L_x_2972:
        /* <DEDUP_REMOVED lines=12> */
.L_x_2975:
[----:B-1----:R-:W-:Y:S01]  /*15210*/  IMAD.MOV.U32 R5, RZ, RZ, R9 ;  /* 0x000000ffff057224 */ /* 0x002fe200078e0009 */
[----:B------:R-:W-:Y:S01]  /*15220*/  MOV R3, 0x2 ;  /* 0x0000000200037802 */ /* 0x000fe20000000f00 */
[----:B----4-:R-:W-:Y:S01]  /*15230*/  IMAD.MOV.U32 R0, RZ, RZ, 0x181f ;  /* 0x0000181fff007424 */ /* 0x010fe200078e00ff */
[----:B------:R-:W-:Y:S02]  /*15240*/  MOV R2, 0x15260 ;  /* 0x0001526000027802 */ /* 0x000fe40000000f00 */
[----:B--23--:R-:W-:Y:S05]  /*15250*/  CALL.REL.NOINC `($__internal_61_$__cuda_sm70_shflsync_idx_p) ;  /* 0x000007c000007944 */ /* 0x00cfea0003c00000 */
[----:B------:R-:W-:Y:S01]  /*15260*/  MOV R8, R0 ;  /* 0x0000000000087202 */ /* 0x000fe20000000f00 */
[----:B------:R-:W-:Y:S05]  /*15270*/  BRA `(.L_x_3026) ;  /* 0xffffde8000007947 */ /* 0x000fea000383ffff */
.L_x_2976:
[----:B------:R-:W-:Y:S01]  /*15280*/  IMAD.MOV.U32 R5, RZ, RZ, R12 ;  /* 0x000000ffff057224 */ /* 0x000fe200078e000c */
[----:B------:R-:W-:Y:S01]  /*15290*/  MOV R3, 0x2 ;  /* 0x0000000200037802 */ /* 0x000fe20000000f00 */
[----:B----4-:R-:W-:Y:S01]  /*152a0*/  IMAD.MOV.U32 R0, RZ, RZ, 0x181f ;  /* 0x0000181fff007424 */ /* 0x010fe200078e00ff */
[----:B------:R-:W-:Y:S02]  /*152b0*/  MOV R2, 0x152d0 ;  /* 0x000152d000027802 */ /* 0x000fe40000000f00 */
[----:B-123--:R-:W-:Y:S05]  /*152c0*/  CALL.REL.NOINC `($__internal_61_$__cuda_sm70_shflsync_idx_p) ;  /* 0x0000075000007944 */ /* 0x00efea0003c00000 */
[----:B------:R-:W-:Y:S05]  /*152d0*/  BRA `(.L_x_3027) ;  /* 0xffffde4000007947 */ /* 0x000fea000383ffff */
.L_x_2979:
        /* <DEDUP_REMOVED lines=12> */
.L_x_2981:
[----:B---3--:R-:W-:Y:S01]  /*153a0*/  IMAD.MOV.U32 R5, RZ, RZ, R86 ;  /* 0x000000ffff057224 */ /* 0x008fe200078e0056 */
[----:B------:R-:W-:Y:S01]  /*153b0*/  MOV R3, RZ ;  /* 0x000000ff00037202 */ /* 0x000fe20000000f00 */
[----:B------:R-:W-:Y:S01]  /*153c0*/  IMAD.MOV.U32 R0, RZ, RZ, 0x1f ;  /* 0x0000001fff007424 */ /* 0x000fe200078e00ff */
[----:B------:R-:W-:Y:S02]  /*153d0*/  MOV R2, 0x153f0 ;  /* 0x000153f000027802 */ /* 0x000fe40000000f00 */
[----:B-1----:R-:W-:Y:S05]  /*153e0*/  CALL.REL.NOINC `($__internal_61_$__cuda_sm70_shflsync_idx_p) ;  /* 0x0000063000007944 */ /* 0x002fea0003c00000 */
[----:B------:R-:W-:Y:S01]  /*153f0*/  MOV R9, R0 ;  /* 0x0000000000097202 */ /* 0x000fe20000000f00 */
[----:B------:R-:W-:Y:S05]  /*15400*/  BRA `(.L_x_3029) ;  /* 0xffffe06000007947 */ /* 0x000fea000383ffff */
.L_x_2982:
[----:B---3--:R-:W-:Y:S01]  /*15410*/  IMAD.MOV.U32 R5, RZ, RZ, R86 ;  /* 0x000000ffff057224 */ /* 0x008fe200078e0056 */
[----:B------:R-:W-:Y:S01]  /*15420*/  MOV R3, 0x1 ;  /* 0x0000000100037802 */ /* 0x000fe20000000f00 */
[----:B------:R-:W-:Y:S01]  /*15430*/  IMAD.MOV.U32 R0, RZ, RZ, 0x1f ;  /* 0x0000001fff007424 */ /* 0x000fe200078e00ff */
[----:B------:R-:W-:Y:S02]  /*15440*/  MOV R2, 0x15460 ;  /* 0x0001546000027802 */ /* 0x000fe40000000f00 */
[----:B-12-4-:R-:W-:Y:S05]  /*15450*/  CALL.REL.NOINC `($__internal_61_$__cuda_sm70_shflsync_idx_p) ;  /* 0x000005c000007944 */ /* 0x016fea0003c00000 */
[----:B------:R-:W-:Y:S01]  /*15460*/  MOV R8, R0 ;  /* 0x0000000000087202 */ /* 0x000fe20000000f00 */
[----:B------:R-:W-:Y:S05]  /*15470*/  BRA `(.L_x_3030) ;  /* 0xffffe01000007947 */ /* 0x000fea000383ffff */
.L_x_2983:
[----:B------:R-:W-:Y:S02]  /*15480*/  MOV R2, 0x1 ;  /* 0x0000000100027802 */ /* 0x000fe40000000f00 */
[----:B------:R-:W-:-:S02]  /*15490*/  MOV R3, 0x154b0 ;  /* 0x000154b000037802 */ /* 0x000fc40000000f00 */
[----:B--234-:R-:W-:Y:S05]  /*154a0*/  CALL.REL.NOINC `($__internal_62_$__cuda_sm70_shflsync_up_p) ;  /* 0x000005c000007944 */ /* 0x01cfea0003c00000 */
[----:B------:R-:W-:Y:S05]  /*154b0*/  BRA `(.L_x_3031) ;  /* 0xffffe0f000007947 */ /* 0x000fea000383ffff */
.L_x_2984:
[----:B------:R-:W-:Y:S02]  /*154c0*/  MOV R2, 0x2 ;  /* 0x0000000200027802 */ /* 0x000fe40000000f00 */
[----:B------:R-:W-:-:S02]  /*154d0*/  MOV R3, 0x154f0 ;  /* 0x000154f000037802 */ /* 0x000fc40000000f00 */
[----:B--2-4-:R-:W-:Y:S05]  /*154e0*/  CALL.REL.NOINC `($__internal_62_$__cuda_sm70_shflsync_up_p) ;  /* 0x0000058000007944 */ /* 0x014fea0003c00000 */
[----:B------:R-:W-:Y:S01]  /*154f0*/  SEL R3, R4, RZ, P1 ;  /* 0x000000ff04037207 */ /* 0x000fe20000800000 */
[----:B------:R-:W-:-:S04]  /*15500*/  IMAD.MOV.U32 R2, RZ, RZ, 0x4 ;  /* 0x00000004ff027424 */ /* 0x000fc800078e00ff */
[----:B------:R-:W-:Y:S01]  /*15510*/  IMAD.IADD R0, R0, 0x1, R3 ;  /* 0x0000000100007824 */ /* 0x000fe200078e0203 */
[----:B------:R-:W-:Y:S02]  /*15520*/  MOV R3, 0x15540 ;  /* 0x0001554000037802 */ /* 0x000fe40000000f00 */
        /* <DEDUP_REMOVED lines=19> */
.L_x_2988:
[----:B------:R-:W-:Y:S02]  /*15660*/  MOV R2, 0x1 ;  /* 0x0000000100027802 */ /* 0x000fe40000000f00 */
[----:B------:R-:W-:Y:S02]  /*15670*/  MOV R3, 0x15690 ;  /* 0x0001569000037802 */ /* 0x000fe40000000f00 */
[----:B------:R-:W-:Y:S05]  /*15680*/  CALL.REL.NOINC `($__internal_62_$__cuda_sm70_shflsync_up_p) ;  /* 0x000003e000007944 */ /* 0x000fea0003c00000 */
[----:B------:R-:W-:Y:S01]  /*15690*/  MOV R2, R4 ;  /* 0x0000000400027202 */ /* 0x000fe20000000f00 */
[----:B------:R-:W-:Y:S05]  /*156a0*/  BRA `(.L_x_3033) ;  /* 0xffffe15000007947 */ /* 0x000fea000383ffff */
.L_x_2989:
[----:B------:R-:W-:Y:S02]  /*156b0*/  MOV R2, 0x2 ;  /* 0x0000000200027802 */ /* 0x000fe40000000f00 */
        /* <DEDUP_REMOVED lines=25> */
.L_x_2991:
[----:B------:R-:W-:Y:S02]  /*15850*/  SEL R0, RZ, 0x1, P0 ;  /* 0x00000001ff007807 */ /* 0x000fe40000000000 */
[----:B------:R-:W-:Y:S02]  /*15860*/  MOV R2, 0x15880 ;  /* 0x0001588000027802 */ /* 0x000fe40000000f00 */
[----:B-1----:R-:W-:Y:S05]  /*15870*/  CALL.REL.NOINC `($__internal_63_$__cuda_sm70_votesync_ballot) ;  /* 0x0000026000007944 */ /* 0x002fea0003c00000 */
[----:B------:R-:W-:Y:S01]  /*15880*/  MOV R12, R0 ;  /* 0x00000000000c7202 */ /* 0x000fe20000000f00 */
[----:B------:R-:W-:Y:S05]  /*15890*/  BRA `(.L_x_3035) ;  /* 0xffffe0f000007947 */ /* 0x000fea000383ffff */
.L_x_2992:
[----:B------:R-:W-:Y:S01]  /*158a0*/  IMAD.MOV.U32 R5, RZ, RZ, R6 ;  /* 0x000000ffff057224 */ /* 0x000fe200078e0006 */
[----:B------:R-:W-:Y:S01]  /*158b0*/  MOV R3, R8 ;  /* 0x0000000800037202 */ /* 0x000fe20000000f00 */
[----:B------:R-:W-:Y:S01]  /*158c0*/  IMAD.MOV.U32 R0, RZ, RZ, 0x1f ;  /* 0x0000001fff007424 */ /* 0x000fe200078e00ff */
[----:B------:R-:W-:Y:S02]  /*158d0*/  MOV R2, 0x158f0 ;  /* 0x000158f000027802 */ /* 0x000fe40000000f00 */
[----:B-1----:R-:W-:Y:S05]  /*158e0*/  CALL.REL.NOINC `($__internal_61_$__cuda_sm70_shflsync_idx_p) ;  /* 0x0000013000007944 */ /* 0x002fea0003c00000 */
[----:B------:R-:W-:Y:S01]  /*158f0*/  IMAD.MOV.U32 R10, RZ, RZ, R0 ;  /* 0x000000ffff0a7224 */ /* 0x000fe200078e0000 */
[----:B------:R-:W-:Y:S01]  /*15900*/  MOV R3, R8 ;  /* 0x0000000800037202 */ /* 0x000fe20000000f00 */
[----:B------:R-:W-:Y:S01]  /*15910*/  IMAD.MOV.U32 R5, RZ, RZ, R7 ;  /* 0x000000ffff057224 */ /* 0x000fe200078e0007 */
[----:B------:R-:W-:Y:S02]  /*15920*/  MOV R0, 0x1f ;  /* 0x0000001f00007802 */ /* 0x000fe40000000f00 */
[----:B------:R-:W-:-:S02]  /*15930*/  MOV R2, 0x15950 ;  /* 0x0001595000027802 */ /* 0x000fc40000000f00 */
[----:B------:R-:W-:Y:S05]  /*15940*/  CALL.REL.NOINC `($__internal_61_$__cuda_sm70_shflsync_idx_p) ;  /* 0x000000d000007944 */ /* 0x000fea0003c00000 */
[----:B------:R-:W-:Y:S01]  /*15950*/  MOV R7, R0 ;  /* 0x0000000000077202 */ /* 0x000fe20000000f00 */
[----:B------:R-:W-:Y:S05]  /*15960*/  BRA `(.L_x_3036) ;  /* 0xffffe07000007947 */ /* 0x000fea000383ffff */
.L_x_2995:
[----:B------:R-:W-:Y:S01]  /*15970*/  IMAD.MOV.U32 R5, RZ, RZ, R4 ;  /* 0x000000ffff057224 */ /* 0x000fe200078e0004 */
[----:B------:R-:W-:-:S02]  /*15980*/  MOV R0, 0x1f ;  /* 0x0000001f00007802 */ /* 0x000fc40000000f00 */
[----:B------:R-:W-:Y:S02]  /*15990*/  MOV R2, 0x159b0 ;  /* 0x000159b000027802 */ /* 0x000fe40000000f00 */
[----:B-1234-:R-:W-:Y:S05]  /*159a0*/  CALL.REL.NOINC `($__internal_61_$__cuda_sm70_shflsync_idx_p) ;  /* 0x0000007000007944 */ /* 0x01efea0003c00000 */
[----:B------:R-:W-:Y:S01]  /*159b0*/  MOV R13, R0 ;  /* 0x00000000000d7202 */ /* 0x000fe20000000f00 */
[----:B------:R-:W-:Y:S05]  /*159c0*/  BRA `(.L_x_2994) ;  /* 0xffffe07000007947 */ /* 0x000fea000383ffff */
        .weak           $__internal_60_$__cuda_sm70_shflsync_bfly_p
        .type           $__internal_60_$__cuda_sm70_shflsync_bfly_p,@function
        .size           $__internal_60_$__cuda_sm70_shflsync_bfly_p,($__internal_61_$__cuda_sm70_shflsync_idx_p - $__internal_60_$__cuda_sm70_shflsync_bfly_p)
$__internal_60_$__cuda_sm70_shflsync_bfly_p:
[----:B------:R-:W-:Y:S04]  /*159d0*/  WARPSYNC R6 ;  /* 0x0000000600007348 */ /* 0x000fe80003800000 */
[----:B------:R1:W2:Y:S02]  /*159e0*/  SHFL.BFLY PT, R5, R2, R5, R7 ;  /* 0x0c00000502057389 */ /* 0x0002a400000e0007 */
[----:B-1----:R-:W-:Y:S02]  /*159f0*/  MOV R2, R3 ;  /* 0x0000000300027202 */ /* 0x002fe40000000f00 */
[----:B------:R-:W-:-:S04]  /*15a00*/  MOV R3, 0x0 ;  /* 0x0000000000037802 */ /* 0x000fc80000000f00 */
[----:B--2---:R-:W-:Y:S05]  /*15a10*/  RET.REL.NODEC R2 `(_ZN7cutlass13device_kernelIN5flash19enable_sm80_to_sm89INS1_16FlashAttnFwdSm80INS1_25CollectiveMainloopFwdSm80ILi8ELi1ELb0EN4cute5tupleIJNS5_1CILi128EEENS7_ILi64EEENS7_ILi192EEEEEELi192ENS_10bfloat16_tEfNS_4arch4Sm80ELb0ELb1ELb0ELb1ELb0ELb0ELb1ELb1EEENS1_21CollectiveEpilogueFwdINS6_IJS8_SA_S9_EEENS6_IJNS7_ILi1EEESI_SI_EEESC_SE_Li256ELb1ELb1ELb1ELb0EEENS1_36VarlenDynamicPersistentTileSchedulerILi128ELi64ELi256ELi256ELb1ELb1ELb0ELb1ELb0ELb1EEEEEEEEEvNT_6ParamsE) ;  /* 0xfffea5e002007950 */ /* 0x004fea0003c3ffff */
        .weak           $__internal_61_$__cuda_sm70_shflsync_idx_p
        .type           $__internal_61_$__cuda_sm70_shflsync_idx_p,@function
        .size           $__internal_61_$__cuda_sm70_shflsync_idx_p,($__internal_62_$__cuda_sm70_shflsync_up_p - $__internal_61_$__cuda_sm70_shflsync_idx_p)
$__internal_61_$__cuda_sm70_shflsync_idx_p:
[----:B------:R-:W-:-:S04]  /*15a20*/  MOV R87, 0xffffffff ;  /* 0xffffffff00577802 */ /* 0x000fc80000000f00 */
[----:B------:R-:W-:Y:S04]  /*15a30*/  WARPSYNC R87 ;  /* 0x0000005700007348 */ /* 0x000fe80003800000 */
[----:B------:R1:W2:Y:S02]  /*15a40*/  SHFL.IDX PT, R0, R5, R3, R0 ;  /* 0x0000000305007389 */ /* 0x0002a400000e0000 */
[----:B-1----:R-:W-:-:S04]  /*15a50*/  MOV R3, 0x0 ;  /* 0x0000000000037802 */ /* 0x002fc80000000f00 */
[----:B--2---:R-:W-:Y:S05]  /*15a60*/  RET.REL.NODEC R2 `(_ZN7cutlass13device_kernelIN5flash19enable_sm80_to_sm89INS1_16FlashAttnFwdSm80INS1_25CollectiveMainloopFwdSm80ILi8ELi1ELb0EN4cute5tupleIJNS5_1CILi128EEENS7_ILi64EEENS7_ILi192EEEEEELi192ENS_10bfloat16_tEfNS_4arch4Sm80ELb0ELb1ELb0ELb1ELb0ELb0ELb1ELb1EEENS1_21CollectiveEpilogueFwdINS6_IJS8_SA_S9_EEENS6_IJNS7_ILi1EEESI_SI_EEESC_SE_Li256ELb1ELb1ELb1ELb0EEENS1_36VarlenDynamicPersistentTileSchedulerILi128ELi64ELi256ELi256ELb1ELb1ELb0ELb1ELb0ELb1EEEEEEEEEvNT_6ParamsE) ;  /* 0xfffea59002007950 */ /* 0x004fea0003c3ffff */
        .weak           $__internal_62_$__cuda_sm70_shflsync_up_p
        .type           $__internal_62_$__cuda_sm70_shflsync_up_p,@function
        .size           $__internal_62_$__cuda_sm70_shflsync_up_p,($__internal_63_$__cuda_sm70_votesync_ballot - $__internal_62_$__cuda_sm70_shflsync_up_p)
$__internal_62_$__cuda_sm70_shflsync_up_p:
[----:B------:R-:W-:Y:S02]  /*15a70*/  IMAD.MOV.U32 R4, RZ, RZ, RZ ;  /* 0x000000ffff047224 */ /* 0x000fe400078e00ff */
[----:B------:R-:W-:-:S04]  /*15a80*/  IMAD.MOV.U32 R10, RZ, RZ, -0x1 ;  /* 0xffffffffff0a7424 */ /* 0x000fc800078e00ff */
[----:B------:R-:W-:Y:S04]  /*15a90*/  WARPSYNC R10 ;  /* 0x0000000a00007348 */ /* 0x000fe80003800000 */
[----:B------:R1:W2:Y:S02]  /*15aa0*/  SHFL.UP PT, R4, R0, R2, R4 ;  /* 0x0400000200047389 */ /* 0x0002a400000e0004 */
[----:B-1----:R-:W-:Y:S02]  /*15ab0*/  MOV R2, R3 ;  /* 0x0000000300027202 */ /* 0x002fe40000000f00 */
[----:B------:R-:W-:-:S04]  /*15ac0*/  MOV R3, 0x0 ;  /* 0x0000000000037802 */ /* 0x000fc80000000f00 */
[----:B--2---:R-:W-:Y:S05]  /*15ad0*/  RET.REL.NODEC R2 `(_ZN7cutlass13device_kernelIN5flash19enable_sm80_to_sm89INS1_16FlashAttnFwdSm80INS1_25CollectiveMainloopFwdSm80ILi8ELi1ELb0EN4cute5tupleIJNS5_1CILi128EEENS7_ILi64EEENS7_ILi192EEEEEELi192ENS_10bfloat16_tEfNS_4arch4Sm80ELb0ELb1ELb0ELb1ELb0ELb0ELb1ELb1EEENS1_21CollectiveEpilogueFwdINS6_IJS8_SA_S9_EEENS6_IJNS7_ILi1EEESI_SI_EEESC_SE_Li256ELb1ELb1ELb1ELb0EEENS1_36VarlenDynamicPersistentTileSchedulerILi128ELi64ELi256ELi256ELb1ELb1ELb0ELb1ELb0ELb1EEEEEEEEEvNT_6ParamsE) ;  /* 0xfffea52002007950 */ /* 0x004fea0003c3ffff */
        .weak           $__internal_63_$__cuda_sm70_votesync_ballot
        .type           $__internal_63_$__cuda_sm70_votesync_ballot,@function
        .size           $__internal_63_$__cuda_sm70_votesync_ballot,(.L_x_5002 - $__internal_63_$__cuda_sm70_votesync_ballot)
$__internal_63_$__cuda_sm70_votesync_ballot:
[----:B------:R-:W-:Y:S01]  /*15ae0*/  ISETP.NE.U32.AND P0, PT, R0, 0x1, PT ;  /* 0x000000010000780c */ /* 0x000fe20003f05070 */
[----:B------:R-:W-:-:S04]  /*15af0*/  IMAD.MOV.U32 R3, RZ, RZ, -0x1 ;  /* 0xffffffffff037424 */ /* 0x000fc800078e00ff */
[----:B------:R-:W-:Y:S08]  /*15b00*/  WARPSYNC R3 ;  /* 0x0000000300007348 */ /* 0x000ff00003800000 */
[----:B------:R-:W-:-:S04]  /*15b10*/  VOTE.ANY R0, PT, !P0 ;  /* 0x0000000000007806 */ /* 0x000fc800040e0100 */
[----:B------:R-:W-:Y:S01]  /*15b20*/  LOP3.LUT R0, R0, R3, RZ, 0xc0, !PT ;  /* 0x0000000300007212 */ /* 0x000fe200078ec0ff */
[----:B------:R-:W-:-:S04]  /*15b30*/  IMAD.MOV.U32 R3, RZ, RZ, 0x0 ;  /* 0x00000000ff037424 */ /* 0x000fc800078e00ff */
[----:B------:R-:W-:Y:S05]  /*15b40*/  RET.REL.NODEC R2 `(_ZN7cutlass13device_kernelIN5flash19enable_sm80_to_sm89INS1_16FlashAttnFwdSm80INS1_25CollectiveMainloopFwdSm80ILi8ELi1ELb0EN4cute5tupleIJNS5_1CILi128EEENS7_ILi64EEENS7_ILi192EEEEEELi192ENS_10bfloat16_tEfNS_4arch4Sm80ELb0ELb1ELb0ELb1ELb0ELb0ELb1ELb1EEENS1_21CollectiveEpilogueFwdINS6_IJS8_SA_S9_EEENS6_IJNS7_ILi1EEESI_SI_EEESC_SE_Li256ELb1ELb1ELb1ELb0EEENS1_36VarlenDynamicPersistentTileSchedulerILi128ELi64ELi256ELi256ELb1ELb1ELb0ELb1ELb0ELb1EEEEEEEEEvNT_6ParamsE) ;  /* 0xfffea4b002007950 */ /* 0x000fea0003c3ffff */
.L_x_3037:
        /* <DEDUP_REMOVED lines=11> */
.L_x_5002:


//--------------------- .text._ZN7cutlass13device_kernelIN5flash19enable_sm80_to_sm89INS1_16FlashAttnFwdSm80INS1_25CollectiveMainloopFwdSm80ILi8ELi1ELb0EN4cute5tupleIJNS5_1CILi128EEENS7_ILi64EEENS7_ILi192EEEEEELi192ENS_10bfloat16_tEfNS_4arch4Sm80ELb0ELb1ELb0ELb1ELb0ELb1ELb1ELb1EEENS1_21CollectiveEpilogueFwdINS6_IJS8_SA_S9_EEENS6_IJNS7_ILi1EEESI_SI_EEESC_SE_Li256ELb1ELb1ELb1ELb0EEENS1_36VarlenDynamicPersistentTileSchedulerILi128ELi64ELi256ELi256ELb1ELb1ELb0ELb1ELb0ELb1EEEEEEEEEvNT_6ParamsE --------------------------
	.section	.text._ZN7cutlass13device_kernelIN5flash19enable_sm80_to_sm89INS1_16FlashAttnFwdSm80INS1_25CollectiveMainloopFwdSm80ILi8ELi1ELb0EN4cute5tupleIJNS5_1CILi128EEENS7_ILi64EEENS7_ILi192EEEEEELi192ENS_10bfloat16_tEfNS_4arch4Sm80ELb0ELb1ELb0ELb1ELb0ELb1ELb1ELb1EEENS1_21CollectiveEpilogueFwdINS6_IJS8_SA_S9_EEENS6_IJNS7_ILi1EEESI_SI_EEESC_SE_Li256ELb1ELb1ELb1ELb0EEENS1_36VarlenDynamicPersistentTileSchedulerILi128ELi64ELi256ELi256ELb1ELb1ELb0ELb1ELb0ELb1EEEEEEEEEvNT_6ParamsE,"ax",@progbits
	.sectioninfo	@"SHI_REGISTERS=255"
	.align	128
.text._ZN7cutlass13device_kernelIN5flash19enable_sm80_to_sm89INS1_16FlashAttnFwdSm80INS1_25CollectiveMainloopFwdSm80ILi8ELi1ELb0EN4cute5tupleIJNS5_1CILi128EEENS7_ILi64EEENS7_ILi192EEEEEELi192ENS_10bfloat16_tEfNS_4arch4Sm80ELb0ELb1ELb0ELb1ELb0ELb1ELb1ELb1EEENS1_21CollectiveEpilogueFwdINS6_IJS8_SA_S9_EEENS6_IJNS7_ILi1EEESI_SI_EEESC_SE_Li256ELb1ELb1ELb1ELb0EEENS1_36VarlenDynamicPersistentTileSchedulerILi128ELi64ELi256ELi256ELb1ELb1ELb0ELb1ELb0ELb1EEEEEEEEEvNT_6ParamsE:
        .type           _ZN7cutlass13device_kernelIN5flash19enable_sm80_to_sm89INS1_16FlashAttnFwdSm80INS1_25CollectiveMainloopFwdSm80ILi8ELi1ELb0EN4cute5tupleIJNS5_1CILi128EEENS7_ILi64EEENS7_ILi192EEEEEELi192ENS_10bfloat16_tEfNS_4arch4Sm80ELb0ELb1ELb0ELb1ELb0ELb1ELb1ELb1EEENS1_21CollectiveEpilogueFwdINS6_IJS8_SA_S9_EEENS6_IJNS7_ILi1EEESI_SI_EEESC_SE_Li256ELb1ELb1ELb1ELb0EEENS1_36VarlenDynamicPersistentTileSchedulerILi128ELi64ELi256ELi256ELb1ELb1ELb0ELb1ELb0ELb1EEEEEEEEEvNT_6ParamsE,@function
        .size           _ZN7cutlass13device_kernelIN5flash19enable_sm80_to_sm89INS1_16FlashAttnFwdSm80INS1_25CollectiveMainloopFwdSm80ILi8ELi1ELb0EN4cute5tupleIJNS5_1CILi128EEENS7_ILi64EEENS7_ILi192EEEEEELi192ENS_10bfloat16_tEfNS_4arch4Sm80ELb0ELb1ELb0ELb1ELb0ELb1ELb1ELb1EEENS1_21CollectiveEpilogueFwdINS6_IJS8_SA_S9_EEENS6_IJNS7_ILi1EEESI_SI_EEESC_SE_Li256ELb1ELb1ELb1ELb0EEENS1_36VarlenDynamicPersistentTileSchedulerILi128ELi64ELi256ELi256ELb1ELb1ELb0ELb1ELb0ELb1EEEEEEEEEvNT_6ParamsE,(.L_x_5007 - _ZN7cutlass13device_kernelIN5flash19enable_sm80_to_sm89INS1_16FlashAttnFwdSm80INS1_25CollectiveMainloopFwdSm80ILi8ELi1ELb0EN4cute5tupleIJNS5_1CILi128EEENS7_ILi64EEENS7_ILi192EEEEEELi192ENS_10bfloat16_tEfNS_4arch4Sm80ELb0ELb1ELb0ELb1ELb0ELb1ELb1ELb1EEENS1_21CollectiveEpilogueFwdINS6_IJS8_SA_S9_EEENS6_IJNS7_ILi1EEESI_SI_EEESC_SE_Li256ELb1ELb1ELb1ELb0EEENS1_36VarlenDynamicPersistentTileSchedulerILi128ELi64ELi256ELi256ELb1ELb1ELb0ELb1ELb0ELb1EEEEEEEEEvNT_6ParamsE)
        .other          _ZN7cutlass13device_kernelIN5flash19enable_sm80_to_sm89INS1_16FlashAttnFwdSm80INS1_25CollectiveMainloopFwdSm80ILi8ELi1ELb0EN4cute5tupleIJNS5_1CILi128EEENS7_ILi64EEENS7_ILi192EEEEEELi192ENS_10bfloat16_tEfNS_4arch4Sm80ELb0ELb1ELb0ELb1ELb0ELb1ELb1ELb1EEENS1_21CollectiveEpilogueFwdINS6_IJS8_SA_S9_EEENS6_IJNS7_ILi1EEESI_SI_EEESC_SE_Li256ELb1ELb1ELb1ELb0EEENS1_36VarlenDynamicPersistentTileSchedulerILi128ELi64ELi256ELi256ELb1ELb1ELb0ELb1ELb0ELb1EEEEEEEEEvNT_6ParamsE,@"STO_CUDA_ENTRY STV_DEFAULT"
_ZN7cutlass13device_kernelIN5flash19enable_sm80_to_sm89INS1_16FlashAttnFwdSm80INS1_25CollectiveMainloopFwdSm80ILi8ELi1ELb0EN4cute5tupleIJNS5_1CILi128EEENS7_ILi64EEENS7_ILi192EEEEEELi192ENS_10bfloat16_tEfNS_4arch4Sm80ELb0ELb1ELb0ELb1ELb0ELb1ELb1ELb1EEENS1_21CollectiveEpilogueFwdINS6_IJS8_SA_S9_EEENS6_IJNS7_ILi1EEESI_SI_EEESC_SE_Li256ELb1ELb1ELb1ELb0EEENS1_36VarlenDynamicPersistentTileSchedulerILi128ELi64ELi256ELi256ELb1ELb1ELb0ELb1ELb0ELb1EEEEEEEEEvNT_6ParamsE:
        /* <DEDUP_REMOVED lines=53> */
.L_x_3043:
        /* <DEDUP_REMOVED lines=17> */
.L_x_3262:
        /* <DEDUP_REMOVED lines=16> */
.L_x_3263:
[----:B---3--:R-:W-:-:S05]  /*0560*/  IMAD R0, R0, c[0x0][0x538], RZ ;  /* 0x00014e0000007a24 */ /* 0x008fca00078e02ff */
[----:B------:R-:W-:-:S04]  /*0570*/  IADD3 R7, R0, R7, RZ ;  /* 0x0000000700077210 */ /* 0x000fc80007ffe0ff */
[----:B------:R-:W-:-:S13]  /*0580*/  ISETP.GT.AND P0, PT, R7, UR4, PT ;  /* 0x0000000407007c0c */ /* 0x000fda000bf04270 */
[----:B-12---:R-:W-:Y:S05]  /*0590*/  @!P0 BRA `(.L_x_3043) ;  /* 0xfffffdb000008947 */ /* 0x006fea000383ffff */
.L_x_3039:
[----:B------:R-:W-:-:S05]  /*05a0*/  IADD3 R11, -R0, R7, RZ ;  /* 0x00000007000b7210 */ /* 0x000fca0007ffe1ff */
[----:B------:R-:W-:-:S05]  /*05b0*/  IMAD R0, R4, c[0x0][0x538], R11 ;  /* 0x00014e0004007a24 */ /* 0x000fca00078e020b */
[----:B------:R-:W-:Y:S01]  /*05c0*/  ISETP.GT.AND P0, PT, R0, UR4, PT ;  /* 0x0000000400007c0c */ /* 0x000fe2000bf04270 */
[----:B------:R-:W-:-:S12]  /*05d0*/  BRA.DIV ~URZ, `(.L_x_3044) ;  /* 0x00020ab27f007947 */ /* 0x000fd8000b800000 */
[----:B------:R-:W-:-:S04]  /*05e0*/  VOTE.ANY R7, PT, !P0 ;  /* 0x0000000000077806 */ /* 0x000fc800040e0100 */
.L_x_3264:
[----:B------:R-:W1:Y:S02]  /*05f0*/  POPC R0, R7 ;  /* 0x0000000700007309 */ /* 0x000e640000000000 */
[----:B-12---:R-:W-:Y:S01]  /*0600*/  IADD3 R247, R0, R6, RZ ;  /* 0x0000000600f77210 */ /* 0x006fe20007ffe0ff */
[----:B------:R-:W-:Y:S05]  /*0610*/  BRA.DIV ~URZ, `(.L_x_3045) ;  /* 0x00020ac27f007947 */ /* 0x000fea000b800000 */
[----:B------:R1:W2:Y:S01]  /*0620*/  SHFL.IDX PT, R245, R10, R0, 0x1f ;  /* 0x00001f000af57589 */ /* 0x0002a200000e0000 */
[----:B------:R-:W-:-:S03]  /*0630*/  MOV R6, RZ ;  /* 0x000000ff00067202 */ /* 0x000fc60000000f00 */
[----:B------:R1:W3:Y:S04]  /*0640*/  SHFL.IDX PT, R10, R8, R0, 0x1f ;  /* 0x00001f00080a7589 */ /* 0x0002e800000e0000 */
.L_x_3265:
[----:B------:R-:W-:Y:S01]  /*0650*/  ISETP.NE.AND P0, PT, R7, RZ, PT ;  /* 0x000000ff0700720c */ /* 0x000fe20003f05270 */
[----:B------:R-:W-:-:S12]  /*0660*/  BSSY B0, `(.L_x_3046) ;  /* 0x0000005000007945 */ /* 0x000fd80003800000 */
[----:B------:R-:W-:Y:S05]  /*0670*/  @!P0 BRA `(.L_x_3047) ;  /* 0x0000003000008947 */ /* 0x000fea0003800000 */
[----:B------:R-:W-:Y:S01]  /*0680*/  IADD3 R5, R0, -0x1, RZ ;  /* 0xffffffff00057810 */ /* 0x000fe20007ffe0ff */
[----:B------:R-:W-:Y:S05]  /*0690*/  BRA.DIV ~URZ, `(.L_x_3048) ;  /* 0x00020b227f007947 */ /* 0x000fea000b800000 */
[----:B------:R4:W1:Y:S02]  /*06a0*/  SHFL.IDX PT, R6, R4, R5, 0x1f ;  /* 0x00001f0504067589 */ /* 0x00086400000e0000 */
.L_x_3047:
[----:B------:R-:W-:Y:S05]  /*06b0*/  BSYNC B0 ;  /* 0x0000000000007941 */ /* 0x000fea0003800000 */
.L_x_3046:
        /* <DEDUP_REMOVED lines=67> */
.L_x_3050:
        /* <DEDUP_REMOVED lines=68> */
.L_x_3051:
[----:B------:R-:W-:Y:S05]  /*0f30*/  BSYNC B0 ;  /* 0x0000000000007941 */ /* 0x000fea0003800000 */
.L_x_3049:
[----:B------:R-:W-:-:S04]  /*0f40*/  LOP3.LUT R0, RZ, R0, RZ, 0x33, !PT ;  /* 0x00000000ff007212 */ /* 0x000fc800078e33ff */
[----:B------:R-:W-:Y:S01]  /*0f50*/  IADD3 R245, R0, R245, RZ ;  /* 0x000000f500f57210 */ /* 0x000fe20007ffe0ff */
[----:B------:R-:W-:Y:S05]  /*0f60*/  BRA `(.L_x_3052) ;  /* 0x0000004000007947 */ /* 0x000fea0003800000 */
.L_x_3040:
[----:B--2---:R-:W-:Y:S01]  /*0f70*/  IMAD.MOV.U32 R245, RZ, RZ, RZ ;  /* 0x000000fffff57224 */ /* 0x004fe200078e00ff */
[----:B------:R-:W-:Y:S01]  /*0f80*/  MOV R246, RZ ;  /* 0x000000ff00f67202 */ /* 0x000fe20000000f00 */
[----:B------:R-:W-:Y:S01]  /*0f90*/  IMAD.U32 R244, RZ, RZ, UR4 ;  /* 0x00000004fff47e24 */ /* 0x000fe2000f8e00ff */
[----:B------:R-:W-:Y:S02]  /*0fa0*/  MOV R247, c[0x0][0x53c] ;  /* 0x00014f0000f77a02 */ /* 0x000fe40000000f00 */
.L_x_3052:
[----:B------:R-:W-:Y:S01]  /*0fb0*/  ISETP.NE.AND P0, PT, R12, RZ, PT ;  /* 0x000000ff0c00720c */ /* 0x000fe20003f05270 */
[----:B------:R-:W-:-:S12]  /*0fc0*/  WARPSYNC 0xffffffff ;  /* 0xffffffff00007948 */ /* 0x000fd80003800000 */
[----:B------:R1:W-:Y:S04]  /*0fd0*/  @!P0 STS.128 [0x18100], R244 ;  /* 0x018100f4ff008388 */ /* 0x0003e80000000c00 */
[----:B------:R-:W-:Y:S06]  /*0fe0*/  BAR.ARV 0x5, 0x100 ;  /* 0x0144000000007b1d */ /* 0x000fec0000002000 */
.L_x_3038:
[----:B-12---:R-:W-:-:S13]  /*0ff0*/  ISETP.GE.AND P0, PT, R247, c[0x0][0x53c], PT ;  /* 0x00014f00f7007a0c */ /* 0x006fda0003f06270 */
[----:B------:R-:W-:Y:S05]  /*1000*/  @P0 EXIT ;  /* 0x000000000000094d */ /* 0x000fea0003800000 */
[----:B------:R-:W1:Y:S02]  /*1010*/  S2R R18, SR_TID.X ;  /* 0x0000000000127919 */ /* 0x000e640000002100 */
[----:B-1----:R-:W-:-:S04]  /*1020*/  SHF.R.S32.HI R13, RZ, 0x1f, R18 ;  /* 0x0000001fff0d7819 */ /* 0x002fc80000011412 */
[CC--:B------:R-:W-:Y:S02]  /*1030*/  LEA.HI R14, R13.reuse, R18.reuse, RZ, 0x3 ;  /* 0x000000120d0e7211 */ /* 0x0c0fe400078f18ff */
[-C--:B------:R-:W-:Y:S02]  /*1040*/  LEA.HI R3, R13, R18.reuse, RZ, 0x4 ;  /* 0x000000120d037211 */ /* 0x080fe400078f20ff */
[----:B------:R-:W-:Y:S02]  /*1050*/  SHF.R.S32.HI R19, RZ, 0x3, R14 ;  /* 0x00000003ff137819 */ /* 0x000fe4000001140e */
[----:B------:R-:W-:Y:S02]  /*1060*/  LOP3.LUT R2, R14, 0xfffffff8, RZ, 0xc0, !PT ;  /* 0xfffffff80e027812 */ /* 0x000fe400078ec0ff */
[----:B------:R-:W-:Y:S01]  /*1070*/  LOP3.LUT R0, R3, 0xfffffff0, RZ, 0xc0, !PT ;  /* 0xfffffff003007812 */ /* 0x000fe200078ec0ff */
[----:B------:R-:W-:Y:S01]  /*1080*/  IMAD.SHL.U32 R5, R19, 0x40, RZ ;  /* 0x0000004013057824 */ /* 0x000fe200078e00ff */
        /* <DEDUP_REMOVED lines=8> */
[----:B------:R-:W-:Y:S02]  /*1110*/  SHF.R.U32.HI R5, RZ, 0x3, R2 ;  /* 0x00000003ff057819 */ /* 0x000fe40000011602 */
[----:B------:R-:W-:Y:S02]  /*1120*/  LOP3.LUT R3, R3, 0xfffffffe, RZ, 0xc0, !PT ;  /* 0xfffffffe03037812 */ /* 0x000fe400078ec0ff */
[----:B------:R-:W-:Y:S02]  /*1130*/  LOP3.LUT R2, R2, 0x38, R248, 0xf8, !PT ;  /* 0x0000003802027812 */ /* 0x000fe400078ef8f8 */
[----:B------:R-:W-:Y:S01]  /*1140*/  LEA.HI R10, R6, R0, RZ, 0x3 ;  /* 0x00000000060a7211 */ /* 0x000fe200078f18ff */
[----:B------:R-:W-:Y:S01]  /*1150*/  IMAD.IADD R12, R4, 0x1, -R3 ;  /* 0x00000001040c7824 */ /* 0x000fe200078e0a03 */
[----:B------:R-:W-:Y:S01]  /*1160*/  LOP3.LUT R9, R2, R5, RZ, 0x3c, !PT ;  /* 0x0000000502097212 */ /* 0x000fe200078e3cff */
[----:B------:R-:W-:Y:S01]  /*1170*/  IMAD.SHL.U32 R3, R8, 0x40, RZ ;  /* 0x0000004008037824 */ /* 0x000fe200078e00ff */
[----:B------:R-:W-:-:S02]  /*1180*/  LOP3.LUT R2, R10, 0xfffffff8, RZ, 0xc0, !PT ;  /* 0xfffffff80a027812 */ /* 0x000fc400078ec0ff */
[----:B------:R-:W-:Y:S02]  /*1190*/  LEA.HI R15, R13, R18, RZ, 0x2 ;  /* 0x000000120d0f7211 */ /* 0x000fe400078f10ff */
[----:B------:R-:W-:Y:S01]  /*11a0*/  SHF.R.S32.HI R6, RZ, 0x5, R11 ;  /* 0x00000005ff067819 */ /* 0x000fe2000001140b */
[----:B------:R-:W-:Y:S01]  /*11b0*/  IMAD.IADD R7, R0, 0x1, -R2 ;  /* 0x0000000100077824 */ /* 0x000fe200078e0a02 */
[----:B------:R-:W-:Y:S02]  /*11c0*/  LOP3.LUT R0, R3, 0x1c0, RZ, 0xc0, !PT ;  /* 0x000001c003007812 */ /* 0x000fe400078ec0ff */
[----:B------:R-:W-:Y:S02]  /*11d0*/  LOP3.LUT R3, R11, 0xffffffe0, RZ, 0xc0, !PT ;  /* 0xffffffe00b037812 */ /* 0x000fe400078ec0ff */
[--C-:B------:R-:W-:Y:S02]  /*11e0*/  SHF.R.S32.HI R241, RZ, 0x2, R15.reuse ;  /* 0x00000002fff17819 */ /* 0x100fe4000001140f */
[----:B------:R-:W-:Y:S01]  /*11f0*/  SHF.R.S32.HI R4, RZ, 0x1f, R15 ;  /* 0x0000001fff047819 */ /* 0x000fe2000001140f */
[----:B------:R-:W-:Y:S01]  /*1200*/  IMAD.IADD R17, R18, 0x1, -R3 ;  /* 0x0000000112117824 */ /* 0x000fe200078e0a03 */
[----:B------:R-:W-:-:S02]  /*1210*/  LOP3.LUT R5, R0, 0x8, R14, 0xf8, !PT ;  /* 0x0000000800057812 */ /* 0x000fc400078ef80e */
[----:B------:R-:W-:Y:S02]  /*1220*/  SHF.R.U32.HI R2, RZ, 0x3, R0 ;  /* 0x00000003ff027819 */ /* 0x000fe40000011600 */
[----:B------:R-:W-:Y:S02]  /*1230*/  SHF.R.S32.HI R0, RZ, 0x1f, R11 ;  /* 0x0000001fff007819 */ /* 0x000fe4000001140b */
[----:B------:R-:W-:Y:S02]  /*1240*/  LEA.HI R4, R4, R241, RZ, 0x3 ;  /* 0x000000f104047211 */ /* 0x000fe400078f18ff */
[----:B------:R-:W-:Y:S02]  /*1250*/  LOP3.LUT R14, R5, R2, RZ, 0x3c, !PT ;  /* 0x00000002050e7212 */ /* 0x000fe400078e3cff */
[----:B------:R-:W-:Y:S02]  /*1260*/  LEA.HI R0, R0, R6, RZ, 0x3 ;  /* 0x0000000600007211 */ /* 0x000fe400078f18ff */
[----:B------:R-:W-:-:S02]  /*1270*/  LEA.HI R5, R13, R18, RZ, 0x6 ;  /* 0x000000120d057211 */ /* 0x000fc400078f30ff */
[----:B------:R-:W-:Y:S02]  /*1280*/  LOP3.LUT R3, R4, 0xfffffff8, RZ, 0xc0, !PT ;  /* 0xfffffff804037812 */ /* 0x000fe400078ec0ff */
[----:B------:R-:W-:Y:S01]  /*1290*/  SHF.R.S32.HI R11, RZ, 0x1f, R17 ;  /* 0x0000001fff0b7819 */ /* 0x000fe20000011411 */
[----:B------:R-:W-:Y:S01]  /*12a0*/  IMAD.SHL.U32 R5, R5, 0x8, RZ ;  /* 0x0000000805057824 */ /* 0x000fe200078e00ff */
[----:B------:R-:W-:Y:S01]  /*12b0*/  LOP3.LUT R2, R0, 0xffffff8, RZ, 0xc0, !PT ;  /* 0x0ffffff800027812 */ /* 0x000fe200078ec0ff */
[----:B------:R-:W-:Y:S01]  /*12c0*/  IMAD.IADD R0, R241, 0x1, -R3 ;  /* 0x00000001f1007824 */ /* 0x000fe200078e0a03 */
[----:B------:R-:W-:Y:S02]  /*12d0*/  LEA.HI R11, R11, R17, RZ, 0x2 ;  /* 0x000000110b0b7211 */ /* 0x000fe400078f10ff */
        /* <DEDUP_REMOVED lines=33> */
[C---:B------:R-:W-:Y:S01]  /*14f0*/  IMAD R6, R8.reuse, 0x20, R19 ;  /* 0x0000002008067824 */ /* 0x040fe200078e0213 */
[----:B------:R-:W-:Y:S01]  /*1500*/  LOP3.LUT R3, R3, 0xfffffe00, RZ, 0xc0, !PT ;  /* 0xfffffe0003037812 */ /* 0x000fe200078ec0ff */
[----:B------:R-:W-:Y:S01]  /*1510*/  STL [R1+0x14], R13 ;  /* 0x0000140d01007387 */ /* 0x000fe20000100800 */
[----:B------:R-:W-:Y:S01]  /*1520*/  LOP3.LUT P4, RZ, R8, 0x2, RZ, 0xc0, !PT ;  /* 0x0000000208ff7812 */ /* 0x000fe2000788c0ff */
[----:B------:R-:W-:Y:S01]  /*1530*/  IMAD.IADD R9, R9, 0x1, R4 ;  /* 0x0000000109097824 */ /* 0x000fe200078e0204 */
[CC--:B------:R-:W-:Y:S01]  /*1540*/  IADD3 R4, R5.reuse, R3.reuse, R0 ;  /* 0x0000000305047210 */ /* 0x0c0fe20007ffe000 */
[----:B------:R2:W-:Y:S01]  /*1550*/  STL [R1+0x34], R6 ;  /* 0x0000340601007387 */ /* 0x0005e20000100800 */
[C---:B------:R-:W-:Y:S01]  /*1560*/  LEA.HI R0, R18.reuse, R18, RZ, 0x1 ;  /* 0x0000001212007211 */ /* 0x040fe200078f08ff */
[----:B------:R-:W-:Y:S01]  /*1570*/  IMAD.SHL.U32 R140, R18, 0x4, RZ ;  /* 0x00000004128c7824 */ /* 0x000fe200078e00ff */
[----:B------:R-:W-:-:S02]  /*1580*/  LOP3.LUT R5, R5, R3, RZ, 0xfc, !PT ;  /* 0x0000000305057212 */ /* 0x000fc400078efcff */
[----:B------:R-:W-:Y:S02]  /*1590*/  LOP3.LUT R3, R0, 0x1ffffffe, RZ, 0xc0, !PT ;  /* 0x1ffffffe00037812 */ /* 0x000fe400078ec0ff */
[----:B------:R-:W-:Y:S02]  /*15a0*/  LOP3.LUT P3, RZ, R8, 0x4, RZ, 0xc0, !PT ;  /* 0x0000000408ff7812 */ /* 0x000fe4000786c0ff */
[----:B------:R-:W-:Y:S01]  /*15b0*/  LEA R9, R9, 0x80, 0x1 ;  /* 0x0000008009097811 */ /* 0x000fe200078e08ff */
[----:B------:R-:W-:Y:S01]  /*15c0*/  IMAD.IADD R3, R18, 0x1, -R3 ;  /* 0x0000000112037824 */ /* 0x000fe200078e0a03 */
[----:B------:R-:W-:Y:S02]  /*15d0*/  SEL R0, R10, 0xffffffc0, !P3 ;  /* 0xffffffc00a007807 */ /* 0x000fe40005800000 */
[----:B------:R-:W-:Y:S01]  /*15e0*/  LEA R198, R4, 0xc100, 0x1 ;  /* 0x0000c10004c67811 */ /* 0x000fe200078e08ff */
[----:B-1----:R-:W-:Y:S01]  /*15f0*/  IMAD R2, R12, 0x200, R14 ;  /* 0x000002000c027824 */ /* 0x002fe200078e020e */
[----:B------:R-:W-:Y:S01]  /*1600*/  LEA R192, R5, 0x100, 0x1 ;  /* 0x0000010005c07811 */ /* 0x000fe200078e08ff */
[----:B------:R-:W-:Y:S01]  /*1610*/  IMAD.MOV.U32 R12, RZ, RZ, 0x20 ;  /* 0x00000020ff0c7424 */ /* 0x000fe200078e00ff */
[----:B------:R-:W-:-:S02]  /*1620*/  SEL R7, R10, 0xffffffc0, !P2 ;  /* 0xffffffc00a077807 */ /* 0x000fc40005000000 */
[----:B------:R-:W-:Y:S01]  /*1630*/  LEA R147, R2, 0x6100, 0x1 ;  /* 0x0000610002937811 */ /* 0x000fe200078e08ff */
[----:B------:R-:W-:Y:S01]  /*1640*/  IMAD R2, R3, 0x8, R16 ;  /* 0x0000000803027824 */ /* 0x000fe200078e0210 */
[C---:B------:R-:W-:Y:S02]  /*1650*/  SEL R8, R12.reuse, 0xffffffe0, !P0 ;  /* 0xffffffe00c087807 */ /* 0x040fe40004000000 */
[C---:B------:R-:W-:Y:S01]  /*1660*/  IADD3 R202, R147.reuse, 0x20, RZ ;  /* 0x0000002093ca7810 */ /* 0x040fe20007ffe0ff */
[----:B------:R-:W-:Y:S01]  /*1670*/  IMAD.IADD R197, R147, 0x1, R0 ;  /* 0x0000000193c57824 */ /* 0x000fe200078e0200 */
[----:B--2---:R-:W-:Y:S01]  /*1680*/  LOP3.LUT R6, R11, 0x7ffffffc, RZ, 0xc0, !PT ;  /* 0x7ffffffc0b067812 */ /* 0x004fe200078ec0ff */
[----:B------:R1:W-:Y:S01]  /*1690*/  STL [R1], R2 ;  /* 0x0000000201007387 */ /* 0x0003e20000100800 */
[----:B------:R-:W-:Y:S02]  /*16a0*/  @P4 IADD3 R202, R147, -0x20, RZ ;  /* 0xffffffe093ca4810 */ /* 0x000fe40007ffe0ff */
[----:B------:R-:W-:Y:S01]  /*16b0*/  SEL R3, R12, 0xffffffe0, !P6 ;  /* 0xffffffe00c037807 */ /* 0x000fe20007000000 */
[----:B------:R-:W-:Y:S01]  /*16c0*/  IMAD.IADD R6, R17, 0x1, -R6 ;  /* 0x0000000111067824 */ /* 0x000fe200078e0a06 */
[----:B------:R-:W-:Y:S01]  /*16d0*/  STL [R1+0x18], R9 ;  /* 0x0000180901007387 */ /* 0x000fe20000100800 */
[----:B------:R-:W-:Y:S01]  /*16e0*/  IMAD.IADD R194, R0, 0x1, R202 ;  /* 0x0000000100c27824 */ /* 0x000fe200078e02ca */
[----:B------:R-:W-:Y:S01]  /*16f0*/  IADD3 R143, R140, 0x20, RZ ;  /* 0x000000208c8f7810 */ /* 0x000fe20007ffe0ff */
[----:B------:R-:W-:Y:S01]  /*1700*/  IMAD.SHL.U32 R237, R6, 0x2, RZ ;  /* 0x0000000206ed7824 */ /* 0x000fe200078e00ff */
[C---:B------:R-:W-:Y:S01]  /*1710*/  IADD3 R6, R9.reuse, -0x10, RZ ;  /* 0xfffffff009067810 */ /* 0x040fe20007ffe0ff */
[----:B------:R-:W-:Y:S01]  /*1720*/  IMAD.IADD R199, R198, 0x1, R3 ;  /* 0x00000001c6c77824 */ /* 0x000fe200078e0203 */
[----:B------:R-:W-:Y:S01]  /*1730*/  @P1 IADD3 R6, R9, 0x10, RZ ;  /* 0x0000001009061810 */ /* 0x000fe20007ffe0ff */
[----:B------:R-:W-:Y:S01]  /*1740*/  IMAD.IADD R193, R3, 0x1, R192 ;  /* 0x0000000103c17824 */ /* 0x000fe200078e02c0 */
[C---:B------:R-:W-:Y:S01]  /*1750*/  IADD3 R142, R140.reuse, 0x40, RZ ;  /* 0x000000408c8e7810 */ /* 0x040fe20007ffe0ff */
[----:B------:R-:W-:Y:S01]  /*1760*/  IMAD.IADD R131, R140, 0x1, R143 ;  /* 0x000000018c837824 */ /* 0x000fe200078e028f */
[----:B------:R-:W-:Y:S01]  /*1770*/  LEA R235, R235, 0x100, 0x1 ;  /* 0x00000100ebeb7811 */ /* 0x000fe200078e08ff */
[--C-:B------:R-:W-:Y:S01]  /*1780*/  IMAD.IADD R0, R8, 0x1, R6.reuse ;  /* 0x0000000108007824 */ /* 0x100fe200078e0206 */
[----:B------:R-:W-:Y:S01]  /*1790*/  STL [R1+0x24], R6 ;  /* 0x0000240601007387 */ /* 0x000fe20000100800 */
[----:B------:R-:W-:Y:S01]  /*17a0*/  IMAD.IADD R3, R7, 0x1, R6 ;  /* 0x0000000107037824 */ /* 0x000fe200078e0206 */
[C---:B------:R-:W-:Y:S01]  /*17b0*/  IADD3 R146, R140.reuse, 0x10, RZ ;  /* 0x000000108c927810 */ /* 0x040fe20007ffe0ff */
[C---:B------:R-:W-:Y:S01]  /*17c0*/  IMAD.IADD R130, R140.reuse, 0x1, R142 ;  /* 0x000000018c827824 */ /* 0x040fe200078e028e */
[----:B------:R2:W-:Y:S01]  /*17d0*/  STL [R1+0x28], R0 ;  /* 0x0000280001007387 */ /* 0x0005e20000100800 */
[C---:B------:R-:W-:Y:S01]  /*17e0*/  IADD3 R145, R140.reuse, 0x30, RZ ;  /* 0x000000308c917810 */ /* 0x040fe20007ffe0ff */
[----:B------:R-:W-:Y:S01]  /*17f0*/  IMAD.IADD R236, R235, 0x1, R7 ;  /* 0x00000001ebec7824 */ /* 0x000fe200078e0207 */
[----:B------:R-:W-:Y:S01]  /*1800*/  IADD3 R144, R140, 0x50, RZ ;  /* 0x000000508c907810 */ /* 0x000fe20007ffe0ff */
[----:B------:R3:W-:Y:S01]  /*1810*/  STL [R1+0x30], R3 ;  /* 0x0000300301007387 */ /* 0x0007e20000100800 */
[----:B-1----:R-:W-:-:S02]  /*1820*/  SEL R2, R10, 0xffffffc0, !P5 ;  /* 0xffffffc00a027807 */ /* 0x002fc40006800000 */
[C---:B------:R-:W-:Y:S02]  /*1830*/  IADD3 R213, R202.reuse, 0x800, RZ ;  /* 0x00000800cad57810 */ /* 0x040fe40007ffe0ff */
[----:B------:R-:W-:Y:S01]  /*1840*/  IADD3 R212, R202, 0x1000, RZ ;  /* 0x00001000cad47810 */ /* 0x000fe20007ffe0ff */
[----:B------:R-:W-:Y:S01]  /*1850*/  IMAD.IADD R201, R198, 0x1, R2 ;  /* 0x00000001c6c97824 */ /* 0x000fe200078e0202 */
[----:B------:R-:W-:Y:S01]  /*1860*/  IADD3 R211, R202, 0x1800, RZ ;  /* 0x00001800cad37810 */ /* 0x000fe20007ffe0ff */
[----:B------:R-:W-:Y:S01]  /*1870*/  IMAD.IADD R196, R2, 0x1, R192 ;  /* 0x0000000102c47824 */ /* 0x000fe200078e02c0 */
[C---:B------:R-:W-:Y:S01]  /*1880*/  IADD3 R210, R202.reuse, 0x2000, RZ ;  /* 0x00002000cad27810 */ /* 0x040fe20007ffe0ff */
[----:B------:R-:W-:Y:S01]  /*1890*/  IMAD.IADD R200, R199, 0x1, R2 ;  /* 0x00000001c7c87824 */ /* 0x000fe200078e0202 */
[----:B------:R-:W-:Y:S01]  /*18a0*/  IADD3 R209, R202, 0x2800, RZ ;  /* 0x00002800cad17810 */ /* 0x000fe20007ffe0ff */
[----:B------:R-:W-:Y:S01]  /*18b0*/  IMAD.IADD R195, R2, 0x1, R193 ;  /* 0x0000000102c37824 */ /* 0x000fe200078e02c1 */
[----:B------:R-:W-:-:S02]  /*18c0*/  IADD3 R208, R202, 0x3000, RZ ;  /* 0x00003000cad07810 */ /* 0x000fc40007ffe0ff */
[C---:B------:R-:W-:Y:S02]  /*18d0*/  IADD3 R207, R202.reuse, 0x3800, RZ ;  /* 0x00003800cacf7810 */ /* 0x040fe40007ffe0ff */
[C---:B------:R-:W-:Y:S02]  /*18e0*/  IADD3 R206, R202.reuse, 0x4000, RZ ;  /* 0x00004000cace7810 */ /* 0x040fe40007ffe0ff */
[C---:B------:R-:W-:Y:S01]  /*18f0*/  IADD3 R205, R202.reuse, 0x4800, RZ ;  /* 0x00004800cacd7810 */ /* 0x040fe20007ffe0ff */
[----:B--2---:R-:W-:Y:S01]  /*1900*/  IMAD.IADD R0, R7, 0x1, R0 ;  /* 0x0000000107007824 */ /* 0x004fe200078e0200 */
[C---:B------:R-:W-:Y:S02]  /*1910*/  IADD3 R204, R202.reuse, 0x5000, RZ ;  /* 0x00005000cacc7810 */ /* 0x040fe40007ffe0ff */
[----:B------:R-:W-:Y:S02]  /*1920*/  IADD3 R203, R202, 0x5800, RZ ;  /* 0x00005800cacb7810 */ /* 0x000fe40007ffe0ff */
[----:B------:R3:W-:Y:S04]  /*1930*/  STL [R1+0x2c], R0 ;  /* 0x00002c0001007387 */ /* 0x0007e80000100800 */
.L_x_3261:
[----:B------:R-:W-:Y:S01]  /*1940*/  ISETP.NE.U32.AND P0, PT, RZ, c[0x0][0x370], PT ;  /* 0x0000dc00ff007a0c */ /* 0x000fe20003f05070 */
[----:B------:R-:W-:Y:S01]  /*1950*/  IMAD.MOV.U32 R14, RZ, RZ, 0x4 ;  /* 0x00000004ff0e7424 */ /* 0x000fe200078e00ff */
[----:B------:R-:W-:Y:S01]  /*1960*/  ISETP.NE.U32.AND P1, PT, RZ, c[0x0][0x360], PT ;  /* 0x0000d800ff007a0c */ /* 0x000fe20003f25070 */
[----:B------:R-:W-:Y:S01]  /*1970*/  IMAD.MOV.U32 R132, RZ, RZ, RZ ;  /* 0x000000ffff847224 */ /* 0x000fe200078e00ff */
[----:B------:R-:W-:Y:S01]  /*1980*/  ISETP.NE.AND.EX P2, PT, RZ, c[0x0][0x374], PT, P0 ;  /* 0x0000dd00ff007a0c */ /* 0x000fe20003f45300 */
[----:B------:R-:W-:Y:S01]  /*1990*/  IMAD.MOV.U32 R180, RZ, RZ, RZ ;  /* 0x000000ffffb47224 */ /* 0x000fe200078e00ff */
[----:B------:R-:W-:Y:S01]  /*19a0*/  ISETP.NE.AND.EX P0, PT, RZ, c[0x0][0x364], PT, P1 ;  /* 0x0000d900ff007a0c */ /* 0x000fe20003f05310 */
[----:B------:R-:W-:Y:S01]  /*19b0*/  IMAD.MOV.U32 R127, RZ, RZ, RZ ;  /* 0x000000ffff7f7224 */ /* 0x000fe200078e00ff */
[----:B------:R-:W-:Y:S01]  /*19c0*/  ISETP.NE.U32.AND P1, PT, RZ, c[0x0][0x348], PT ;  /* 0x0000d200ff007a0c */ /* 0x000fe20003f25070 */
[----:B------:R-:W-:Y:S01]  /*19d0*/  IMAD.MOV.U32 R13, RZ, RZ, RZ ;  /* 0x000000ffff0d7224 */ /* 0x000fe200078e00ff */
[----:B------:R-:W-:Y:S01]  /*19e0*/  ISETP.NE.U32.AND P6, PT, RZ, c[0x0][0x350], PT ;  /* 0x0000d400ff007a0c */ /* 0x000fe20003fc5070 */
[----:B------:R-:W-:Y:S01]  /*19f0*/  IMAD.WIDE R6, R247, R14, c[0x0][0x348] ;  /* 0x0000d200f7067625 */ /* 0x000fe200078e020e */
[----:B------:R-:W-:-:S02]  /*1a00*/  ISETP.NE.U32.AND P3, PT, RZ, c[0x0][0x358], PT ;  /* 0x0000d600ff007a0c */ /* 0x000fc40003f65070 */
[----:B------:R-:W-:Y:S01]  /*1a10*/  ISETP.NE.AND.EX P1, PT, RZ, c[0x0][0x34c], PT, P1 ;  /* 0x0000d300ff007a0c */ /* 0x000fe20003f25310 */
[CC--:B------:R-:W-:Y:S01]  /*1a20*/  IMAD.WIDE R4, R247.reuse, R14.reuse, c[0x0][0x350] ;  /* 0x0000d400f7047625 */ /* 0x0c0fe200078e020e */
[----:B------:R-:W-:Y:S02]  /*1a30*/  ISETP.NE.AND.EX P6, PT, RZ, c[0x0][0x354], PT, P6 ;  /* 0x0000d500ff007a0c */ /* 0x000fe40003fc5360 */
[----:B------:R-:W-:Y:S01]  /*1a40*/  ISETP.NE.AND.EX P3, PT, RZ, c[0x0][0x35c], PT, P3 ;  /* 0x0000d700ff007a0c */ /* 0x000fe20003f65330 */
[----:B------:R-:W-:-:S04]  /*1a50*/  @P2 IMAD.WIDE R10, R247, R14, c[0x0][0x370] ;  /* 0x0000dc00f70a2625 */ /* 0x000fc800078e020e */
[CC--:B------:R-:W-:Y:S01]  /*1a60*/  @P0 IMAD.WIDE R8, R247.reuse, R14.reuse, c[0x0][0x360] ;  /* 0x0000d800f7080625 */ /* 0x0c0fe200078e020e */
[----:B------:R1:W5:Y:S03]  /*1a70*/  @P2 LDG.E R132, [R10.64] ;  /* 0x000000060a842981 */ /* 0x000366000c1e1900 */
[----:B---3--:R-:W-:Y:S01]  /*1a80*/  IMAD.WIDE R2, R247, R14, c[0x0][0x358] ;  /* 0x0000d600f7027625 */ /* 0x008fe200078e020e */
[----:B------:R1:W5:Y:S04]  /*1a90*/  @P0 LDG.E R239, [R8.64] ;  /* 0x0000000608ef0981 */ /* 0x000368000c1e1900 */
[----:B------:R1:W5:Y:S04]  /*1aa0*/  @P1 LDG.E R180, [R6.64] ;  /* 0x0000000606b41981 */ /* 0x000368000c1e1900 */
[----:B------:R1:W5:Y:S04]  /*1ab0*/  @P6 LDG.E R127, [R4.64] ;  /* 0x00000006047f6981 */ /* 0x000368000c1e1900 */
[----:B------:R1:W5:Y:S01]  /*1ac0*/  @P3 LDG.E R13, [R2.64] ;  /* 0x00000006020d3981 */ /* 0x000362000c1e1900 */
[----:B------:R-:W-:-:S05]  /*1ad0*/  LOP3.LUT R20, R246, 0xffff, RZ, 0xc0, !PT ;  /* 0x0000fffff6147812 */ /* 0x000fca00078ec0ff */
        /* <DEDUP_REMOVED lines=8> */
.L_x_3053:
[----:B------:R-:W-:-:S04]  /*1b60*/  ISETP.NE.U32.AND P0, PT, RZ, c[0x0][0x368], PT ;  /* 0x0000da00ff007a0c */ /* 0x000fc80003f05070 */
[----:B------:R-:W-:-:S13]  /*1b70*/  ISETP.NE.AND.EX P0, PT, RZ, c[0x0][0x36c], PT, P0 ;  /* 0x0000db00ff007a0c */ /* 0x000fda0003f05300 */
[----:B------:R-:W-:Y:S05]  /*1b80*/  @!P0 BRA `(.L_x_3054) ;  /* 0x0000003000008947 */ /* 0x000fea0003800000 */
[----:B-1----:R-:W-:-:S05]  /*1b90*/  IMAD.WIDE R4, R247, R14, c[0x0][0x368] ;  /* 0x0000da00f7047625 */ /* 0x002fca00078e020e */
[----:B------:R1:W5:Y:S01]  /*1ba0*/  LDG.E R11, [R4.64] ;  /* 0x00000006040b7981 */ /* 0x000362000c1e1900 */
[----:B------:R-:W-:Y:S05]  /*1bb0*/  BRA `(.L_x_3055) ;  /* 0x0000005000007947 */ /* 0x000fea0003800000 */
.L_x_3054:
[----:B-1----:R-:W-:Y:S01]  /*1bc0*/  MOV R11, c[0x0][0x1d0] ;  /* 0x00007400000b7a02 */ /* 0x002fe20000000f00 */
[----:B------:R-:W-:Y:S05]  /*1bd0*/  @!P6 BRA `(.L_x_3055) ;  /* 0x000000300000e947 */ /* 0x000fea0003800000 */
[----:B------:R-:W2:Y:S04]  /*1be0*/  LDG.E R6, [R4.64] ;  /* 0x0000000604067981 */ /* 0x000ea8000c1e1900 */
[----:B------:R-:W2:Y:S02]  /*1bf0*/  LDG.E R0, [R4.64+0x4] ;  /* 0x0000040604007981 */ /* 0x000ea4000c1e1900 */
[----:B--2---:R-:W-:Y:S02]  /*1c00*/  IADD3 R11, -R6, R0, RZ ;  /* 0x00000000060b7210 */ /* 0x004fe40007ffe1ff */
.L_x_3055:
[----:B------:R-:W2:Y:S04]  /*1c10*/  LDL.LU R7, [R1+0xc] ;  /* 0x00000c0001077983 */ /* 0x000ea80000300800 */
[----:B-1----:R1:W3:Y:S04]  /*1c20*/  @P3 LDG.E R5, [R2.64] ;  /* 0x0000000602053981 */ /* 0x0022e8000c1e1900 */
[----:B------:R1:W3:Y:S01]  /*1c30*/  @P3 LDG.E R4, [R2.64+0x4] ;  /* 0x0000040602043981 */ /* 0x0002e2000c1e1900 */
[----:B------:R-:W-:Y:S01]  /*1c40*/  IMAD.MOV.U32 R0, RZ, RZ, c[0x0][0x2c4] ;  /* 0x0000b100ff007624 */ /* 0x000fe200078e00ff */
[----:B------:R-:W-:Y:S01]  /*1c50*/  ISETP.NE.U32.AND P0, PT, RZ, c[0x0][0x378], PT ;  /* 0x0000de00ff007a0c */ /* 0x000fe20003f05070 */
[----:B------:R-:W-:-:S02]  /*1c60*/  IMAD.MOV.U32 R6, RZ, RZ, c[0x0][0x32c] ;  /* 0x0000cb00ff067624 */ /* 0x000fc400078e00ff */
[----:B-----5:R-:W-:Y:S01]  /*1c70*/  IMAD.MOV.U32 R134, RZ, RZ, R11 ;  /* 0x000000ffff867224 */ /* 0x020fe200078e000b */
[----:B------:R-:W-:Y:S02]  /*1c80*/  ISETP.NE.AND P2, PT, R0, 0x1, PT ;  /* 0x000000010000780c */ /* 0x000fe40003f45270 */
[----:B------:R-:W-:Y:S02]  /*1c90*/  ISETP.GE.AND P1, PT, R6, 0x1, PT ;  /* 0x000000010600780c */ /* 0x000fe40003f26270 */
[----:B------:R-:W-:Y:S01]  /*1ca0*/  ISETP.NE.AND.EX P0, PT, RZ, c[0x0][0x37c], PT, P0 ;  /* 0x0000df00ff007a0c */ /* 0x000fe20003f05300 */
[----:B------:R-:W-:Y:S02]  /*1cb0*/  IMAD.SHL.U32 R242, R245, 0x80, RZ ;  /* 0x00000080f5f27824 */ /* 0x000fe400078e00ff */
[----:B------:R-:W-:Y:S02]  /*1cc0*/  IMAD.MOV.U32 R76, RZ, RZ, c[0x0][0x228] ;  /* 0x00008a00ff4c7624 */ /* 0x000fe400078e00ff */
[----:B------:R-:W-:Y:S01]  /*1cd0*/  IMAD.IADD R10, R11, 0x1, -R132 ;  /* 0x000000010b0a7824 */ /* 0x000fe200078e0a84 */
[----:B------:R-:W-:-:S07]  /*1ce0*/  IADD3 R0, R242, 0x7f, RZ ;  /* 0x0000007ff2007810 */ /* 0x000fce0007ffe0ff */
[----:B-1----:R-:W-:-:S05]  /*1cf0*/  @P0 IMAD.WIDE R2, R247, R14, c[0x0][0x378] ;  /* 0x0000de00f7020625 */ /* 0x002fca00078e020e */
[----:B------:R1:W5:Y:S02]  /*1d00*/  @P0 LDG.E R134, [R2.64] ;  /* 0x0000000602860981 */ /* 0x000364000c1e1900 */
[----:B-1----:R-:W-:-:S05]  /*1d10*/  @P2 IMAD.HI.U32 R3, R0, c[0x0][0x2c8], RZ ;  /* 0x0000b20000032a27 */ /* 0x002fca00078e00ff */
[----:B------:R-:W-:Y:S02]  /*1d20*/  @P2 SHF.R.U32.HI R0, RZ, c[0x0][0x2cc], R3 ;  /* 0x0000b300ff002a19 */ /* 0x000fe40000011603 */
[----:B--2---:R-:W-:-:S04]  /*1d30*/  LOP3.LUT R7, R7, 0xfffffffd, RZ, 0xc0, !PT ;  /* 0xfffffffd07077812 */ /* 0x004fc800078ec0ff */
[----:B------:R-:W-:-:S04]  /*1d40*/  @P2 LOP3.LUT R7, R7, 0x2, RZ, 0xfc, !PT ;  /* 0x0000000207072812 */ /* 0x000fc800078efcff */
[----:B------:R-:W-:Y:S01]  /*1d50*/  LOP3.LUT R7, R7, 0xfffffffb, RZ, 0xc0, !PT ;  /* 0xfffffffb07077812 */ /* 0x000fe200078ec0ff */
[----:B---3--:R-:W-:-:S03]  /*1d60*/  @P3 IMAD.IADD R76, R4, 0x1, -R5 ;  /* 0x00000001044c3824 */ /* 0x008fc600078e0a05 */
[----:B------:R-:W-:Y:S01]  /*1d70*/  @P1 LOP3.LUT R7, R7, 0x4, RZ, 0xfc, !PT ;  /* 0x0000000407071812 */ /* 0x000fe200078efcff */
[----:B------:R-:W-:-:S04]  /*1d80*/  IMAD.IADD R238, R10, 0x1, R76 ;  /* 0x000000010aee7824 */ /* 0x000fc800078e024c */
[----:B------:R1:W-:Y:S01]  /*1d90*/  STL [R1+0xc], R7 ;  /* 0x00000c0701007387 */ /* 0x0003e20000100800 */
[C---:B------:R-:W-:Y:S02]  /*1da0*/  IADD3 R2, R238.reuse, 0x3f, RZ ;  /* 0x0000003fee027810 */ /* 0x040fe40007ffe0ff */
[----:B------:R-:W-:Y:S02]  /*1db0*/  IADD3 R148, R238, 0x1, -R239 ;  /* 0x00000001ee947810 */ /* 0x000fe40007ffe8ef */
        /* <DEDUP_REMOVED lines=16> */
.L_x_3058:
[----:B------:R-:W-:-:S13]  /*1ec0*/  ISETP.NE.AND P0, PT, R6, 0x1, PT ;  /* 0x000000010600780c */ /* 0x000fda0003f05270 */
[----:B------:R-:W-:-:S05]  /*1ed0*/  @P0 IMAD.HI.U32 R0, R2, c[0x0][0x330], RZ ;  /* 0x0000cc0002000a27 */ /* 0x000fca00078e00ff */
[----:B------:R-:W-:Y:S02]  /*1ee0*/  @P0 SHF.R.U32.HI R2, RZ, c[0x0][0x334], R0 ;  /* 0x0000cd00ff020a19 */ /* 0x000fe40000011600 */
.L_x_3059:
[----:B------:R-:W-:Y:S05]  /*1ef0*/  BSYNC B0 ;  /* 0x0000000000007941 */ /* 0x000fea0003800000 */
.L_x_3057:
[----:B------:R-:W-:-:S05]  /*1f00*/  IMAD R2, R2, R6, c[0x0][0x32c] ;  /* 0x0000cb0002027624 */ /* 0x000fca00078e0206 */
[----:B------:R-:W-:-:S04]  /*1f10*/  IMNMX R3, R3, R2, PT ;  /* 0x0000000203037217 */ /* 0x000fc80003800200 */
.L_x_3056:
        /* <DEDUP_REMOVED lines=21> */
.L_x_3062:
[----:B------:R-:W-:-:S13]  /*2070*/  ISETP.NE.AND P0, PT, R6, 0x1, PT ;  /* 0x000000010600780c */ /* 0x000fda0003f05270 */
[----:B------:R-:W-:-:S05]  /*2080*/  @P0 IMAD.HI.U32 R3, R0, c[0x0][0x330], RZ ;  /* 0x0000cc0000030a27 */ /* 0x000fca00078e00ff */
[----:B------:R-:W-:Y:S02]  /*2090*/  @P0 SHF.R.U32.HI R0, RZ, c[0x0][0x334], R3 ;  /* 0x0000cd00ff000a19 */ /* 0x000fe40000011603 */
.L_x_3063:
[----:B------:R-:W-:Y:S05]  /*20a0*/  BSYNC B0 ;  /* 0x0000000000007941 */ /* 0x000fea0003800000 */
.L_x_3061:
[----:B------:R-:W-:-:S05]  /*20b0*/  IMAD R0, R0, c[0x0][0x32c], RZ ;  /* 0x0000cb0000007a24 */ /* 0x000fca00078e02ff */
[----:B------:R-:W-:-:S04]  /*20c0*/  IMNMX R2, R2, R0, !PT ;  /* 0x0000000002027217 */ /* 0x000fc80007800200 */
.L_x_3060:
        /* <DEDUP_REMOVED lines=47> */
.L_x_3065:
[----:B------:R-:W-:Y:S05]  /*23c0*/  BSYNC B0 ;  /* 0x0000000000007941 */ /* 0x000fea0003800000 */
.L_x_3064:
[----:B------:R-:W-:Y:S01]  /*23d0*/  IMAD R2, R15, R0, R6 ;  /* 0x000000000f027224 */ /* 0x000fe200078e0206 */
[----:B------:R-:W2:Y:S01]  /*23e0*/  S2R R4, SR_TID.X ;  /* 0x0000000000047919 */ /* 0x000ea20000002100 */
[----:B------:R-:W-:Y:S02]  /*23f0*/  IADD3 R135, R248, 0x40, RZ ;  /* 0x00000040f8877810 */ /* 0x000fe40007ffe0ff */
        /* <DEDUP_REMOVED lines=13> */
[----:B--2---:R-:W-:Y:S02]  /*24d0*/  SHF.R.S32.HI R3, RZ, 0x1f, R4 ;  /* 0x0000001fff037819 */ /* 0x004fe40000011404 */
[----:B------:R-:W-:Y:S02]  /*24e0*/  @P0 SHF.R.S32.HI R0, RZ, 0x6, R2 ;  /* 0x00000006ff000819 */ /* 0x000fe40000011402 */
[----:B------:R-:W-:Y:S02]  /*24f0*/  LEA.HI R2, R3, R4, RZ, 0x5 ;  /* 0x0000000403027211 */ /* 0x000fe400078f28ff */
[----:B------:R-:W-:Y:S02]  /*2500*/  ISETP.GT.AND P0, PT, R0, R119, PT ;  /* 0x000000770000720c */ /* 0x000fe40003f04270 */
[----:B------:R-:W-:-:S05]  /*2510*/  SHF.R.S32.HI R2, RZ, 0x5, R2 ;  /* 0x00000005ff027819 */ /* 0x000fca0000011402 */
[----:B------:R-:W-:-:S06]  /*2520*/  IMAD.SHL.U32 R139, R2, 0x200, RZ ;  /* 0x00000200028b7824 */ /* 0x000fcc00078e00ff */
[----:B------:R-:W-:Y:S05]  /*2530*/  @!P0 BRA `(.L_x_3066) ;  /* 0x00004f1000008947 */ /* 0x000fea0003800000 */
[----:B------:R-:W-:Y:S02]  /*2540*/  ISETP.NE.U32.AND P0, PT, RZ, c[0x0][0x340], PT ;  /* 0x0000d000ff007a0c */ /* 0x000fe40003f05070 */
[----:B-1----:R-:W-:Y:S02]  /*2550*/  SHF.R.S32.HI R5, RZ, 0x1f, R4 ;  /* 0x0000001fff057819 */ /* 0x002fe40000011404 */
[----:B------:R-:W-:Y:S02]  /*2560*/  ISETP.NE.AND.EX P2, PT, RZ, c[0x0][0x344], PT, P0 ;  /* 0x0000d100ff007a0c */ /* 0x000fe40003f45300 */
[----:B------:R-:W-:-:S04]  /*2570*/  LEA.HI R5, R5, R4, RZ, 0x3 ;  /* 0x0000000405057211 */ /* 0x000fc800078f18ff */
[----:B------:R-:W-:-:S07]  /*2580*/  SHF.R.S32.HI R5, RZ, 0x3, R5 ;  /* 0x00000003ff057819 */ /* 0x000fce0000011405 */
[----:B------:R-:W-:-:S05]  /*2590*/  @P2 IMAD.WIDE R2, R247, R14, c[0x0][0x340] ;  /* 0x0000d000f7022625 */ /* 0x000fca00078e020e */
[----:B------:R1:W2:Y:S01]  /*25a0*/  @P2 LDG.E R7, [R2.64] ;  /* 0x0000000602072981 */ /* 0x0002a2000c1e1900 */
[----:B------:R-:W-:Y:S01]  /*25b0*/  IADD3 R118, P0, R5, R13, RZ ;  /* 0x0000000d05767210 */ /* 0x000fe20007f1e0ff */
        /* <DEDUP_REMOVED lines=8> */
[----:B------:R-:W-:Y:S01]  /*2640*/  IMAD.WIDE.U32 R158, R241, c[0x0][0x1e0], RZ ;  /* 0x00007800f19e7a25 */ /* 0x000fe200078e00ff */
[----:B------:R-:W-:-:S02]  /*2650*/  IADD3 R100, -R5, R76, RZ ;  /* 0x0000004c05647210 */ /* 0x000fc40007ffe1ff */
[----:B------:R-:W-:Y:S01]  /*2660*/  SEL R12, R247, RZ, !P3 ;  /* 0x000000fff70c7207 */ /* 0x000fe20005800000 */
[----:B------:R-:W-:Y:S01]  /*2670*/  IMAD.MOV.U32 R160, RZ, RZ, c[0x0][0x27c] ;  /* 0x00009f00ffa07624 */ /* 0x000fe200078e00ff */
[----:B------:R-:W-:Y:S01]  /*2680*/  SHF.L.U64.HI R152, R8, R137, c[0x0][0x23c] ;  /* 0x00008f0008987619 */ /* 0x000fe20000010289 */
[----:B------:R-:W-:Y:S01]  /*2690*/  IMAD R0, R58, -0x40, R100 ;  /* 0xffffffc03a007824 */ /* 0x000fe200078e0264 */
[----:B------:R-:W-:Y:S02]  /*26a0*/  MOV R151, 0x5 ;  /* 0x0000000500977802 */ /* 0x000fe40000000f00 */
[----:B------:R-:W-:Y:S02]  /*26b0*/  ISETP.GE.AND P5, PT, R248, c[0x0][0x1d4], PT ;  /* 0x00007500f8007a0c */ /* 0x000fe40003fa6270 */
[----:B------:R-:W-:Y:S02]  /*26c0*/  ISETP.GE.AND P1, PT, R0, 0x1, PT ;  /* 0x000000010000780c */ /* 0x000fe40003f26270 */
[----:B------:R-:W-:-:S02]  /*26d0*/  SHF.L.U64.HI R151, R8, R151, c[0x0][0x23c] ;  /* 0x00008f0008977619 */ /* 0x000fc40000010297 */
[----:B-1----:R-:W-:Y:S02]  /*26e0*/  SHF.R.S32.HI R2, RZ, 0x1f, R5 ;  /* 0x0000001fff027819 */ /* 0x002fe40000011405 */
[----:B------:R-:W-:Y:S02]  /*26f0*/  ISETP.GE.AND P4, PT, R135, c[0x0][0x1d4], PT ;  /* 0x0000750087007a0c */ /* 0x000fe40003f86270 */
[----:B------:R-:W-:Y:S01]  /*2700*/  LEA.HI.X.SX32 R121, R13, R2, 0x1, P0 ;  /* 0x000000020d797211 */ /* 0x000fe200000f0eff */
[----:B------:R-:W-:Y:S01]  /*2710*/  IMAD.WIDE.U32 R2, R118, c[0x0][0x238], R248 ;  /* 0x00008e0076027a25 */ /* 0x000fe200078e00f8 */
[----:B------:R-:W-:Y:S02]  /*2720*/  ISETP.GT.AND P0, PT, R0, 0x20, PT ;  /* 0x000000200000780c */ /* 0x000fe40003f04270 */
[----:B------:R-:W-:Y:S01]  /*2730*/  SHF.R.S32.HI R129, RZ, 0x1f, R128 ;  /* 0x0000001fff817819 */ /* 0x000fe20000011480 */
[----:B------:R-:W-:Y:S01]  /*2740*/  IMAD R4, R121, c[0x0][0x238], RZ ;  /* 0x00008e0079047a24 */ /* 0x000fe200078e02ff */
[----:B------:R-:W-:-:S02]  /*2750*/  SHF.R.S32.HI R141, RZ, 0x1f, R140 ;  /* 0x0000001fff8d7819 */ /* 0x000fc4000001148c */
        /* <DEDUP_REMOVED lines=19> */
[C---:B------:R-:W-:Y:S02]  /*2890*/  @P1 LEA R6, P3, R4.reuse, c[0x0][0x220], 0x1 ;  /* 0x0000880004061a11 */ /* 0x040fe400078608ff */
        /* <DEDUP_REMOVED lines=37> */
[----:B------:R-:W2:Y:S01]  /*2af0*/  LDL R29, [R1+0x10] ;  /* 0x00001000011d7983 */ /* 0x000ea20000100800 */
        /* <DEDUP_REMOVED lines=21> */
[C-C-:B------:R-:W-:Y:S01]  /*2c50*/  IMAD.WIDE.U32 R6, R241.reuse, c[0x0][0x290], R140.reuse ;  /* 0x0000a400f1067a25 */ /* 0x140fe200078e008c */
        /* <DEDUP_REMOVED lines=46> */
[----:B------:R-:W-:Y:S01]  /*2f40*/  IMAD.WIDE.U32 R92, R134, c[0x0][0x280], R8 ;  /* 0x0000a000865c7a25 */ /* 0x000fe200078e0008 */
        /* <DEDUP_REMOVED lines=75> */
.L_x_3091:
        /* <DEDUP_REMOVED lines=85> */
.L_x_3071:
[----:B------:R-:W-:Y:S05]  /*3950*/  BSYNC B0 ;  /* 0x0000000000007941 */ /* 0x000fea0003800000 */
.L_x_3070:
        /* <DEDUP_REMOVED lines=89> */
.L_x_3074:
[----:B------:R-:W-:Y:S05]  /*3ef0*/  BSYNC B0 ;  /* 0x0000000000007941 */ /* 0x000fea0003800000 */
.L_x_3073:
        /* <DEDUP_REMOVED lines=56> */
.L_x_3076:
[----:B------:R-:W-:Y:S05]  /*4280*/  BSYNC B0 ;  /* 0x0000000000007941 */ /* 0x000fea0003800000 */
.L_x_3075:
        /* <DEDUP_REMOVED lines=56> */
.L_x_3078:
[----:B------:R-:W-:Y:S05]  /*4610*/  BSYNC B0 ;  /* 0x0000000000007941 */ /* 0x000fea0003800000 */
.L_x_3077:
        /* <DEDUP_REMOVED lines=57> */
.L_x_3080:
[----:B------:R-:W-:Y:S05]  /*49b0*/  BSYNC B0 ;  /* 0x0000000000007941 */ /* 0x000fea0003800000 */
.L_x_3079:
        /* <DEDUP_REMOVED lines=57> */
.L_x_3082:
[----:B------:R-:W-:Y:S05]  /*4d50*/  BSYNC B0 ;  /* 0x0000000000007941 */ /* 0x000fea0003800000 */
.L_x_3081:
        /* <DEDUP_REMOVED lines=57> */
.L_x_3069:
        /* <DEDUP_REMOVED lines=47> */
.L_x_3084:
[----:B------:R-:W-:Y:S05]  /*53e0*/  BSYNC B0 ;  /* 0x0000000000007941 */ /* 0x000fea0003800000 */
.L_x_3083:
        /* <DEDUP_REMOVED lines=149> */
.L_x_3086:
[----:B------:R-:W-:Y:S05]  /*5d40*/  BSYNC B0 ;  /* 0x0000000000007941 */ /* 0x000fea0003800000 */
.L_x_3085:
        /* <DEDUP_REMOVED lines=115> */
.L_x_3088:
[----:B------:R-:W-:Y:S05]  /*6480*/  BSYNC B0 ;  /* 0x0000000000007941 */ /* 0x000fea0003800000 */
.L_x_3087:
        /* <DEDUP_REMOVED lines=117> */
.L_x_3068:
        /* <DEDUP_REMOVED lines=29> */
.L_x_3072:
[----:B------:R-:W-:Y:S05]  /*6db0*/  BSYNC B1 ;  /* 0x0000000000017941 */ /* 0x000fea0003800000 */
.L_x_3067:
        /* <DEDUP_REMOVED lines=78> */
.L_x_3090:
[----:B-1----:R-:W-:Y:S05]  /*72a0*/  BSYNC B0 ;  /* 0x0000000000007941 */ /* 0x002fea0003800000 */
.L_x_3089:
        /* <DEDUP_REMOVED lines=26> */
.L_x_3066:
[----:B------:R-:W-:Y:S02]  /*7450*/  IMAD.MOV.U32 R0, RZ, RZ, c[0x0][0x2c4] ;  /* 0x0000b100ff007624 */ /* 0x000fe400078e00ff */
        /* <DEDUP_REMOVED lines=21> */
.L_x_3094:
[----:B------:R-:W-:-:S13]  /*75b0*/  ISETP.NE.AND P0, PT, R4, 0x1, PT ;  /* 0x000000010400780c */ /* 0x000fda0003f05270 */
[----:B------:R-:W-:-:S05]  /*75c0*/  @P0 IMAD.HI.U32 R0, R2, c[0x0][0x330], RZ ;  /* 0x0000cc0002000a27 */ /* 0x000fca00078e00ff */
[----:B------:R-:W-:Y:S02]  /*75d0*/  @P0 SHF.R.U32.HI R2, RZ, c[0x0][0x334], R0 ;  /* 0x0000cd00ff020a19 */ /* 0x000fe40000011600 */
.L_x_3095:
[----:B------:R-:W-:Y:S05]  /*75e0*/  BSYNC B0 ;  /* 0x0000000000007941 */ /* 0x000fea0003800000 */
.L_x_3093:
[----:B------:R-:W-:-:S05]  /*75f0*/  IMAD R2, R2, R4, c[0x0][0x32c] ;  /* 0x0000cb0002027624 */ /* 0x000fca00078e0204 */
[----:B------:R-:W-:-:S04]  /*7600*/  IMNMX R3, R3, R2, PT ;  /* 0x0000000203037217 */ /* 0x000fc80003800200 */
.L_x_3092:
        /* <DEDUP_REMOVED lines=21> */
.L_x_3098:
[----:B------:R-:W-:-:S04]  /*7760*/  MOV R3, c[0x0][0x32c] ;  /* 0x0000cb0000037a02 */ /* 0x000fc80000000f00 */
[----:B------:R-:W-:-:S13]  /*7770*/  ISETP.NE.AND P0, PT, R3, 0x1, PT ;  /* 0x000000010300780c */ /* 0x000fda0003f05270 */
[----:B------:R-:W-:-:S05]  /*7780*/  @P0 IMAD.HI.U32 R3, R0, c[0x0][0x330], RZ ;  /* 0x0000cc0000030a27 */ /* 0x000fca00078e00ff */
[----:B------:R-:W-:Y:S02]  /*7790*/  @P0 SHF.R.U32.HI R0, RZ, c[0x0][0x334], R3 ;  /* 0x0000cd00ff000a19 */ /* 0x000fe40000011603 */
.L_x_3099:
[----:B------:R-:W-:Y:S05]  /*77a0*/  BSYNC B0 ;  /* 0x0000000000007941 */ /* 0x000fea0003800000 */
.L_x_3097:
[----:B------:R-:W-:-:S05]  /*77b0*/  IMAD R0, R0, c[0x0][0x32c], RZ ;  /* 0x0000cb0000007a24 */ /* 0x000fca00078e02ff */
[----:B------:R-:W-:-:S04]  /*77c0*/  IMNMX R2, R2, R0, !PT ;  /* 0x0000000002027217 */ /* 0x000fc80007800200 */
.L_x_3096:
        /* <DEDUP_REMOVED lines=37> */
.L_x_3101:
[----:B------:R-:W-:Y:S05]  /*7a20*/  BSYNC B0 ;  /* 0x0000000000007941 */ /* 0x000fea0003800000 */
.L_x_3100:
        /* <DEDUP_REMOVED lines=58> */
[----:B------:R-:W3:Y:S01]  /*7dd0*/  LDL R25, [R1+0x4] ;  /* 0x0000040001197983 */ /* 0x000ee20000100800 */
[----:B------:R-:W-:-:S03]  /*7de0*/  ISETP.NE.U32.AND P0, PT, RZ, c[0x0][0x340], PT ;  /* 0x0000d000ff007a0c */ /* 0x000fc60003f05070 */
[----:B------:R-:W4:Y:S01]  /*7df0*/  LDL.LU R21, [R1+0xc] ;  /* 0x00000c0001157983 */ /* 0x000f220000300800 */
[----:B------:R-:W-:-:S03]  /*7e00*/  ISETP.NE.AND.EX P1, PT, RZ, c[0x0][0x344], PT, P0 ;  /* 0x0000d100ff007a0c */ /* 0x000fc60003f25300 */
[----:B------:R-:W1:Y:S10]  /*7e10*/  S2R R4, SR_TID.X ;  /* 0x0000000000047919 */ /* 0x000e740000002100 */
[----:B------:R-:W-:-:S04]  /*7e20*/  @P1 IMAD.MOV.U32 R2, RZ, RZ, 0x4 ;  /* 0x00000004ff021424 */ /* 0x000fc800078e00ff */
[----:B------:R-:W-:-:S05]  /*7e30*/  @P1 IMAD.WIDE R2, R247, R2, c[0x0][0x340] ;  /* 0x0000d000f7021625 */ /* 0x000fca00078e0202 */
[----:B------:R1:W4:Y:S01]  /*7e40*/  @P1 LDG.E R18, [R2.64] ;  /* 0x0000000602121981 */ /* 0x000322000c1e1900 */
[----:B------:R-:W-:Y:S02]  /*7e50*/  SHF.R.S32.HI R0, RZ, 0x1f, R180 ;  /* 0x0000001fff007819 */ /* 0x000fe400000114b4 */
[----:B------:R-:W-:Y:S02]  /*7e60*/  ISETP.NE.U32.AND P2, PT, RZ, c[0x0][0x348], PT ;  /* 0x0000d200ff007a0c */ /* 0x000fe40003f45070 */
[----:B-1----:R-:W-:Y:S01]  /*7e70*/  SHF.R.S32.HI R20, RZ, 0x1f, R4 ;  /* 0x0000001fff147819 */ /* 0x002fe20000011404 */
[----:B------:R-:W-:Y:S01]  /*7e80*/  IMAD R0, R0, c[0x0][0x178], RZ ;  /* 0x00005e0000007a24 */ /* 0x000fe200078e02ff */
[----:B------:R-:W-:Y:S02]  /*7e90*/  SHF.R.S32.HI R17, RZ, 0x1f, R247 ;  /* 0x0000001fff117819 */ /* 0x000fe400000114f7 */
[----:B------:R-:W-:Y:S01]  /*7ea0*/  LEA.HI R20, R20, R4, RZ, 0x3 ;  /* 0x0000000414147211 */ /* 0x000fe200078f18ff */
[----:B------:R-:W-:-:S03]  /*7eb0*/  IMAD.WIDE.U32 R4, R180, c[0x0][0x178], RZ ;  /* 0x00005e00b4047a25 */ /* 0x000fc600078e00ff */
[----:B------:R-:W-:Y:S01]  /*7ec0*/  SHF.R.S32.HI R20, RZ, 0x3, R20 ;  /* 0x00000003ff147819 */ /* 0x000fe20000011414 */
[----:B------:R-:W-:-:S04]  /*7ed0*/  IMAD R0, R180, c[0x0][0x17c], R0 ;  /* 0x00005f00b4007a24 */ /* 0x000fc800078e0200 */
[----:B------:R-:W-:Y:S01]  /*7ee0*/  IMAD.IADD R5, R5, 0x1, R0 ;  /* 0x0000000105057824 */ /* 0x000fe200078e0200 */
[----:B------:R-:W-:Y:S02]  /*7ef0*/  SHF.R.S32.HI R3, RZ, 0x1f, R20 ;  /* 0x0000001fff037819 */ /* 0x000fe40000011414 */
[----:B------:R-:W-:-:S04]  /*7f00*/  IADD3 R2, P0, R20, R11, RZ ;  /* 0x0000000b14027210 */ /* 0x000fc80007f1e0ff */
[----:B------:R-:W-:Y:S02]  /*7f10*/  LEA.HI.X.SX32 R9, R11, R3, 0x1, P0 ;  /* 0x000000030b097211 */ /* 0x000fe400000f0eff */
[----:B------:R-:W-:-:S04]  /*7f20*/  ISETP.NE.AND.EX P0, PT, RZ, c[0x0][0x34c], PT, P2 ;  /* 0x0000d300ff007a0c */ /* 0x000fc80003f05320 */
[----:B------:R-:W-:Y:S02]  /*7f30*/  SEL R6, R17, RZ, !P0 ;  /* 0x000000ff11067207 */ /* 0x000fe40004000000 */
[----:B------:R-:W-:-:S03]  /*7f40*/  SEL R3, R247, RZ, !P0 ;  /* 0x000000fff7037207 */ /* 0x000fc60004000000 */
[----:B------:R-:W-:Y:S01]  /*7f50*/  IMAD R6, R6, c[0x0][0x1c0], RZ ;  /* 0x0000700006067a24 */ /* 0x000fe200078e02ff */
[----:B------:R-:W-:-:S03]  /*7f60*/  SHF.R.S32.HI R7, RZ, 0x1f, R248 ;  /* 0x0000001fff077819 */ /* 0x000fc600000114f8 */
[----:B------:R-:W-:Y:S02]  /*7f70*/  IMAD R16, R3, c[0x0][0x1c4], R6 ;  /* 0x0000710003107a24 */ /* 0x000fe400078e0206 */
[----:B------:R-:W-:Y:S02]  /*7f80*/  IMAD.MOV.U32 R6, RZ, RZ, R248 ;  /* 0x000000ffff067224 */ /* 0x000fe400078e00f8 */
[----:B------:R-:W-:Y:S01]  /*7f90*/  IMAD R12, R9, c[0x0][0x208], RZ ;  /* 0x00008200090c7a24 */ /* 0x000fe200078e02ff */
[----:B------:R-:W-:Y:S01]  /*7fa0*/  ISETP.GE.AND P4, PT, R135, c[0x0][0x1d4], PT ;  /* 0x0000750087007a0c */ /* 0x000fe20003f86270 */
[----:B------:R-:W-:Y:S01]  /*7fb0*/  IMAD.WIDE.U32 R14, R2, c[0x0][0x208], R6 ;  /* 0x00008200020e7a25 */ /* 0x000fe200078e0006 */
[----:B------:R-:W-:Y:S02]  /*7fc0*/  ISETP.GE.AND P5, PT, R248, c[0x0][0x1d4], PT ;  /* 0x00007500f8007a0c */ /* 0x000fe40003fa6270 */
[----:B------:R-:W-:-:S04]  /*7fd0*/  ISETP.NE.U32.AND P0, PT, RZ, c[0x0][0x350], PT ;  /* 0x0000d400ff007a0c */ /* 0x000fc80003f05070 */
[----:B------:R-:W-:Y:S02]  /*7fe0*/  ISETP.NE.AND.EX P0, PT, RZ, c[0x0][0x354], PT, P0 ;  /* 0x0000d500ff007a0c */ /* 0x000fe40003f05300 */
[----:B------:R-:W-:Y:S02]  /*7ff0*/  ISETP.GE.AND P6, PT, R135, c[0x0][0x198], PT ;  /* 0x0000660087007a0c */ /* 0x000fe40003fc6270 */
[----:B------:R-:W-:Y:S02]  /*8000*/  IADD3 R94, R24, -0x1, RZ ;  /* 0xffffffff185e7810 */ /* 0x000fe40007ffe0ff */
[----:B------:R-:W-:Y:S02]  /*8010*/  ISETP.GE.AND P2, PT, R138, c[0x0][0x198], PT ;  /* 0x000066008a007a0c */ /* 0x000fe40003f46270 */
[----:B--2---:R-:W-:Y:S01]  /*8020*/  IADD3 R8, R8, R242, RZ ;  /* 0x000000f208087210 */ /* 0x004fe20007ffe0ff */
[----:B---3--:R-:W-:-:S04]  /*8030*/  IMAD.WIDE.U32 R4, R25, c[0x0][0x1b8], R4 ;  /* 0x00006e0019047a25 */ /* 0x008fc800078e0004 */
[----:B------:R-:W-:-:S04]  /*8040*/  @P3 IMAD.HI.U32 R10, R8, c[0x0][0x2c8], RZ ;  /* 0x0000b200080a3a27 */ /* 0x000fc800078e00ff */
[----:B------:R-:W-:Y:S02]  /*8050*/  IMAD R5, R25, c[0x0][0x1bc], R5 ;  /* 0x00006f0019057a24 */ /* 0x000fe400078e0205 */
[----:B------:R-:W-:Y:S01]  /*8060*/  IMAD.MOV.U32 R0, RZ, RZ, R8 ;  /* 0x000000ffff007224 */ /* 0x000fe200078e0008 */
[----:B------:R-:W-:Y:S01]  /*8070*/  @P3 SHF.R.U32.HI R0, RZ, c[0x0][0x2cc], R10 ;  /* 0x0000b300ff003a19 */ /* 0x000fe2000001160a */
[----:B------:R-:W-:-:S04]  /*8080*/  IMAD.WIDE.U32 R4, R3, c[0x0][0x1c0], R4 ;  /* 0x0000700003047a25 */ /* 0x000fc800078e0004 */
[----:B------:R-:W-:Y:S01]  /*8090*/  IMAD R3, R9, c[0x0][0x1e0], RZ ;  /* 0x0000780009037a24 */ /* 0x000fe200078e02ff */
[----:B------:R-:W-:Y:S02]  /*80a0*/  SHF.R.S32.HI R13, RZ, 0x1f, R0 ;  /* 0x0000001fff0d7819 */ /* 0x000fe40000011400 */
[----:B------:R-:W-:Y:S01]  /*80b0*/  IADD3 R9, -R0, RZ, RZ ;  /* 0x000000ff00097210 */ /* 0x000fe20007ffe1ff */
[C---:B------:R-:W-:Y:S02]  /*80c0*/  IMAD R19, R2.reuse, c[0x0][0x1e4], R3 ;  /* 0x0000790002137a24 */ /* 0x040fe400078e0203 */
[----:B------:R-:W-:Y:S02]  /*80d0*/  IMAD.IADD R3, R5, 0x1, R16 ;  /* 0x0000000105037824 */ /* 0x000fe400078e0210 */
        /* <DEDUP_REMOVED lines=17> */
[----:B----4-:R-:W-:Y:S01]  /*81f0*/  @P1 SHF.R.S32.HI R3, RZ, 0x1f, R18 ;  /* 0x0000001fff031819 */ /* 0x010fe20000011412 */
[----:B------:R-:W-:-:S02]  /*8200*/  IMAD.IADD R11, R11, 0x1, R19 ;  /* 0x000000010b0b7824 */ /* 0x000fc400078e0213 */
[----:B------:R-:W-:Y:S02]  /*8210*/  @!P1 IMAD.MOV.U32 R3, RZ, RZ, R17 ;  /* 0x000000ffff039224 */ /* 0x000fe400078e0011 */
[C---:B------:R-:W-:Y:S02]  /*8220*/  IMAD R14, R12.reuse, c[0x0][0x1ac], R0 ;  /* 0x00006b000c0e7a24 */ /* 0x040fe400078e0200 */
[----:B------:R-:W-:Y:S01]  /*8230*/  @P1 IMAD.MOV.U32 R2, RZ, RZ, R18 ;  /* 0x000000ffff021224 */ /* 0x000fe200078e0012 */
[----:B------:R-:W-:Y:S01]  /*8240*/  @!P1 MOV R2, R247 ;  /* 0x000000f700029202 */ /* 0x000fe20000000f00 */
[----:B------:R-:W-:-:S04]  /*8250*/  IMAD.WIDE.U32 R12, R12, c[0x0][0x1a8], R4 ;  /* 0x00006a000c0c7a25 */ /* 0x000fc800078e0004 */
[----:B------:R-:W-:Y:S01]  /*8260*/  IMAD.WIDE.U32 R8, R25, c[0x0][0x210], R8 ;  /* 0x0000840019087a25 */ /* 0x000fe200078e0008 */
[----:B------:R-:W-:-:S03]  /*8270*/  SEL R0, R2, RZ, !P0 ;  /* 0x000000ff02007207 */ /* 0x000fc60004000000 */
[----:B------:R-:W-:Y:S01]  /*8280*/  IMAD.WIDE.U32 R4, R25, c[0x0][0x1e8], R10 ;  /* 0x00007a0019047a25 */ /* 0x000fe200078e000a */
[----:B------:R-:W-:Y:S02]  /*8290*/  SEL R10, R3, RZ, !P0 ;  /* 0x000000ff030a7207 */ /* 0x000fe40004000000 */
[----:B------:R-:W-:Y:S01]  /*82a0*/  LEA R15, P0, R12, c[0x0][0x160], 0x1 ;  /* 0x000058000c0f7a11 */ /* 0x000fe200078008ff */
[----:B------:R-:W-:Y:S01]  /*82b0*/  IMAD R3, R25, c[0x0][0x214], R9 ;  /* 0x0000850019037a24 */ /* 0x000fe200078e0209 */
[----:B------:R-:W-:-:S04]  /*82c0*/  IADD3 R9, R13, R14, RZ ;  /* 0x0000000e0d097210 */ /* 0x000fc80007ffe0ff */
[----:B------:R-:W-:Y:S02]  /*82d0*/  LEA.HI.X R12, R12, c[0x0][0x164], R9, 0x1, P0 ;  /* 0x000059000c0c7a11 */ /* 0x000fe400000f0c09 */
[----:B------:R-:W-:Y:S02]  /*82e0*/  ISETP.GE.AND P0, PT, R248, c[0x0][0x198], PT ;  /* 0x00006600f8007a0c */ /* 0x000fe40003f06270 */
[----:B------:R-:W-:Y:S02]  /*82f0*/  LOP3.LUT R21, R21, 0xfffffffe, RZ, 0xc0, !PT ;  /* 0xfffffffe15157812 */ /* 0x000fe400078ec0ff */
[----:B------:R-:W-:-:S09]  /*8300*/  ISETP.GE.AND P3, PT, R138, c[0x0][0x1d4], PT ;  /* 0x000075008a007a0c */ /* 0x000fd20003f66270 */
[----:B------:R-:W-:-:S05]  /*8310*/  @P0 LOP3.LUT R21, R21, 0x1, RZ, 0xfc, !PT ;  /* 0x0000000115150812 */ /* 0x000fca00078efcff */
[----:B------:R1:W-:Y:S01]  /*8320*/  STL [R1+0xc], R21 ;  /* 0x00000c1501007387 */ /* 0x0003e20000100800 */
[----:B------:R-:W-:Y:S01]  /*8330*/  SEL R2, RZ, 0x4, P3 ;  /* 0x00000004ff027807 */ /* 0x000fe20001800000 */
[----:B------:R-:W-:-:S03]  /*8340*/  IMAD R5, R25, c[0x0][0x1ec], R5 ;  /* 0x00007b0019057a24 */ /* 0x000fc600078e0205 */
[----:B------:R-:W-:Y:S01]  /*8350*/  LOP3.LUT R104, R16, R2, RZ, 0xfc, !PT ;  /* 0x0000000210687212 */ /* 0x000fe200078efcff */
[----:B------:R-:W-:Y:S02]  /*8360*/  IMAD.MOV.U32 R2, RZ, RZ, R8 ;  /* 0x000000ffff027224 */ /* 0x000fe400078e0008 */
        /* <DEDUP_REMOVED lines=10> */
[----:B-1----:R1:W2:Y:S02]  /*8410*/  SHFL.IDX PT, R10, R12, RZ, 0x181f ;  /* 0x00181fff0c0a7589 */ /* 0x0022a400000e0000 */
.L_x_3266:
[----:B------:R-:W-:Y:S05]  /*8420*/  BRA.DIV ~URZ, `(.L_x_3104) ;  /* 0x00018e627f007947 */ /* 0x000fea000b800000 */
[----:B------:R3:W4:Y:S02]  /*8430*/  SHFL.IDX PT, R0, R15, RZ, 0x181f ;  /* 0x00181fff0f007589 */ /* 0x00072400000e0000 */
.L_x_3267:
[----:B------:R-:W-:Y:S01]  /*8440*/  IMAD R30, R239, c[0x0][0x2c4], RZ ;  /* 0x0000b100ef1e7a24 */ /* 0x000fe200078e02ff */
[----:B------:R-:W-:Y:S01]  /*8450*/  BSSY B0, `(.L_x_3105) ;  /* 0x0000013000007945 */ /* 0x000fe20003800000 */
[----:B------:R-:W-:Y:S02]  /*8460*/  SHF.R.S32.HI R13, RZ, 0x1f, R135 ;  /* 0x0000001fff0d7819 */ /* 0x000fe40000011487 */
[----:B------:R-:W-:Y:S02]  /*8470*/  SHF.R.S32.HI R14, RZ, 0x1f, R138 ;  /* 0x0000001fff0e7819 */ /* 0x000fe4000001148a */
[----:B------:R-:W-:-:S13]  /*8480*/  ISETP.GE.AND P0, PT, R11, R30, PT ;  /* 0x0000001e0b00720c */ /* 0x000fda0003f06270 */
[----:B------:R-:W-:Y:S05]  /*8490*/  @P0 BRA `(.L_x_3106) ;  /* 0x000000e000000947 */ /* 0x000fea0003800000 */
[----:B---3--:R-:W3:Y:S01]  /*84a0*/  LDL R2, [R1+0xc] ;  /* 0x00000c0001027983 */ /* 0x008ee20000100800 */
[----:B----4-:R-:W-:-:S04]  /*84b0*/  LEA R8, P0, R248, R0, 0x1 ;  /* 0x00000000f8087211 */ /* 0x010fc800078008ff */
[----:B--2---:R-:W-:Y:S02]  /*84c0*/  LEA.HI.X R9, R248, R10, R7, 0x1, P0 ;  /* 0x0000000af8097211 */ /* 0x004fe400000f0c07 */
[----:B------:R-:W-:-:S04]  /*84d0*/  LEA R4, P0, R135, R0, 0x1 ;  /* 0x0000000087047211 */ /* 0x000fc800078008ff */
[----:B------:R-:W-:Y:S02]  /*84e0*/  LEA.HI.X R5, R135, R10, R13, 0x1, P0 ;  /* 0x0000000a87057211 */ /* 0x000fe400000f0c0d */
[----:B---3--:R-:W-:Y:S02]  /*84f0*/  LOP3.LUT P1, RZ, R2, 0x1, RZ, 0xc0, !PT ;  /* 0x0000000102ff7812 */ /* 0x008fe4000782c0ff */
[----:B------:R-:W-:-:S04]  /*8500*/  LEA R2, P0, R138, R0, 0x1 ;  /* 0x000000008a027211 */ /* 0x000fc800078008ff */
[----:B------:R-:W-:-:S07]  /*8510*/  LEA.HI.X R3, R138, R10, R14, 0x1, P0 ;  /* 0x0000000a8a037211 */ /* 0x000fce00000f0c0e */
[----:B------:R-:W-:Y:S01]  /*8520*/  @!PT LDS RZ, [RZ] ;  /* 0x00000000fffff984 */ /* 0x000fe20000000800 */
[----:B------:R-:W-:Y:S01]  /*8530*/  @!PT LDS RZ, [RZ] ;  /* 0x00000000fffff984 */ /* 0x000fe20000000800 */
[----:B------:R-:W-:Y:S01]  /*8540*/  @!PT LDS RZ, [RZ] ;  /* 0x00000000fffff984 */ /* 0x000fe20000000800 */
[----:B------:R2:W-:Y:S04]  /*8550*/  LDGSTS.E.BYPASS.LTC128B.128 [R215+0xc100], [R8.64], !P1 ;  /* 0x0c10000008d77fae */ /* 0x0005e8000c901d46 */
[----:B------:R2:W-:Y:S04]  /*8560*/  LDGSTS.E.BYPASS.LTC128B.128 [R215+0x10100], [R4.64], !P6 ;  /* 0x1010000004d77fae */ /* 0x0005e8000f101d46 */
[----:B------:R2:W-:Y:S02]  /*8570*/  LDGSTS.E.BYPASS.LTC128B.128 [R215+0x14100], [R2.64], !P2 ;  /* 0x1410000002d77fae */ /* 0x0005e4000d101d46 */
.L_x_3106:
[----:B------:R-:W-:Y:S05]  /*8580*/  BSYNC B0 ;  /* 0x0000000000007941 */ /* 0x000fea0003800000 */
.L_x_3105:
[----:B------:R-:W-:Y:S05]  /*8590*/  BRA.DIV ~URZ, `(.L_x_3107) ;  /* 0x00018d627f007947 */ /* 0x000fea000b800000 */
[----:B--2---:R2:W1:Y:S04]  /*85a0*/  SHFL.IDX PT, R10, R12, 0x1, 0x181f ;  /* 0x00381f000c0a7f89 */ /* 0x00446800000e0000 */
[----:B----4-:R2:W4:Y:S02]  /*85b0*/  SHFL.IDX PT, R0, R15, 0x1, 0x181f ;  /* 0x00381f000f007f89 */ /* 0x01052400000e0000 */
.L_x_3268:
[----:B------:R-:W-:Y:S01]  /*85c0*/  IADD3 R2, R11, 0x20, RZ ;  /* 0x000000200b027810 */ /* 0x000fe20007ffe0ff */
[----:B------:R-:W-:Y:S03]  /*85d0*/  BSSY B0, `(.L_x_3108) ;  /* 0x0000011000007945 */ /* 0x000fe60003800000 */
[----:B------:R-:W-:-:S13]  /*85e0*/  ISETP.GE.AND P0, PT, R2, R30, PT ;  /* 0x0000001e0200720c */ /* 0x000fda0003f06270 */
[----:B------:R-:W-:Y:S05]  /*85f0*/  @P0 BRA `(.L_x_3109) ;  /* 0x000000e000000947 */ /* 0x000fea0003800000 */
[----:B--2---:R-:W2:Y:S01]  /*8600*/  LDL R3, [R1+0xc] ;  /* 0x00000c0001037983 */ /* 0x004ea20000100800 */
[----:B----4-:R-:W-:-:S04]  /*8610*/  LEA R8, P0, R248, R0, 0x1 ;  /* 0x00000000f8087211 */ /* 0x010fc800078008ff */
[----:B-1----:R-:W-:Y:S02]  /*8620*/  LEA.HI.X R9, R248, R10, R7, 0x1, P0 ;  /* 0x0000000af8097211 */ /* 0x002fe400000f0c07 */
[----:B------:R-:W-:-:S04]  /*8630*/  LEA R4, P0, R135, R0, 0x1 ;  /* 0x0000000087047211 */ /* 0x000fc800078008ff */
[----:B------:R-:W-:Y:S02]  /*8640*/  LEA.HI.X R5, R135, R10, R13, 0x1, P0 ;  /* 0x0000000a87057211 */ /* 0x000fe400000f0c0d */
[C---:B------:R-:W-:Y:S02]  /*8650*/  LEA R2, P0, R138.reuse, R0, 0x1 ;  /* 0x000000008a027211 */ /* 0x040fe400078008ff */
[----:B--2---:R-:W-:Y:S02]  /*8660*/  LOP3.LUT P1, RZ, R3, 0x1, RZ, 0xc0, !PT ;  /* 0x0000000103ff7812 */ /* 0x004fe4000782c0ff */
[----:B------:R-:W-:-:S11]  /*8670*/  LEA.HI.X R3, R138, R10, R14, 0x1, P0 ;  /* 0x0000000a8a037211 */ /* 0x000fd600000f0c0e */
[----:B------:R-:W-:Y:S01]  /*8680*/  @!PT LDS RZ, [RZ] ;  /* 0x00000000fffff984 */ /* 0x000fe20000000800 */
[----:B------:R-:W-:Y:S01]  /*8690*/  @!PT LDS RZ, [RZ] ;  /* 0x00000000fffff984 */ /* 0x000fe20000000800 */
[----:B------:R-:W-:Y:S01]  /*86a0*/  @!PT LDS RZ, [RZ] ;  /* 0x00000000fffff984 */ /* 0x000fe20000000800 */
[----:B------:R1:W-:Y:S04]  /*86b0*/  LDGSTS.E.BYPASS.LTC128B.128 [R215+0xd100], [R8.64], !P1 ;  /* 0x0d10000008d77fae */ /* 0x0003e8000c901d46 */
[----:B------:R1:W-:Y:S04]  /*86c0*/  LDGSTS.E.BYPASS.LTC128B.128 [R215+0x11100], [R4.64], !P6 ;  /* 0x1110000004d77fae */ /* 0x0003e8000f101d46 */
[----:B------:R1:W-:Y:S02]  /*86d0*/  LDGSTS.E.BYPASS.LTC128B.128 [R215+0x15100], [R2.64], !P2 ;  /* 0x1510000002d77fae */ /* 0x0003e4000d101d46 */
.L_x_3109:
[----:B------:R-:W-:Y:S05]  /*86e0*/  BSYNC B0 ;  /* 0x0000000000007941 */ /* 0x000fea0003800000 */
.L_x_3108:
[----:B------:R-:W-:Y:S05]  /*86f0*/  BRA.DIV ~URZ, `(.L_x_3110) ;  /* 0x00018cd27f007947 */ /* 0x000fea000b800000 */
[----:B-1----:R1:W2:Y:S02]  /*8700*/  SHFL.IDX PT, R10, R12, 0x2, 0x181f ;  /* 0x00581f000c0a7f89 */ /* 0x0022a400000e0000 */
.L_x_3269:
[----:B------:R-:W-:Y:S05]  /*8710*/  BRA.DIV ~URZ, `(.L_x_3111) ;  /* 0x00018d227f007947 */ /* 0x000fea000b800000 */
[----:B----4-:R4:W1:Y:S02]  /*8720*/  SHFL.IDX PT, R0, R15, 0x2, 0x181f ;  /* 0x00581f000f007f89 */ /* 0x01086400000e0000 */
.L_x_3270:
[----:B------:R-:W-:Y:S01]  /*8730*/  IADD3 R2, R11, 0x40, RZ ;  /* 0x000000400b027810 */ /* 0x000fe20007ffe0ff */
[----:B------:R-:W-:Y:S03]  /*8740*/  BSSY B0, `(.L_x_3112) ;  /* 0x0000011000007945 */ /* 0x000fe60003800000 */
[----:B------:R-:W-:-:S13]  /*8750*/  ISETP.GE.AND P0, PT, R2, R30, PT ;  /* 0x0000001e0200720c */ /* 0x000fda0003f06270 */
[----:B------:R-:W-:Y:S05]  /*8760*/  @P0 BRA `(.L_x_3113) ;  /* 0x000000e000000947 */ /* 0x000fea0003800000 */
[----:B---3--:R-:W3:Y:S01]  /*8770*/  LDL R3, [R1+0xc] ;  /* 0x00000c0001037983 */ /* 0x008ee20000100800 */
[----:B-1----:R-:W-:-:S04]  /*8780*/  LEA R8, P0, R248, R0, 0x1 ;  /* 0x00000000f8087211 */ /* 0x002fc800078008ff */
[----:B--2---:R-:W-:Y:S02]  /*8790*/  LEA.HI.X R9, R248, R10, R7, 0x1, P0 ;  /* 0x0000000af8097211 */ /* 0x004fe400000f0c07 */
[----:B------:R-:W-:-:S04]  /*87a0*/  LEA R4, P0, R135, R0, 0x1 ;  /* 0x0000000087047211 */ /* 0x000fc800078008ff */
[----:B------:R-:W-:Y:S02]  /*87b0*/  LEA.HI.X R5, R135, R10, R13, 0x1, P0 ;  /* 0x0000000a87057211 */ /* 0x000fe400000f0c0d */
[C---:B------:R-:W-:Y:S02]  /*87c0*/  LEA R2, P0, R138.reuse, R0, 0x1 ;  /* 0x000000008a027211 */ /* 0x040fe400078008ff */
[----:B---3--:R-:W-:Y:S02]  /*87d0*/  LOP3.LUT P1, RZ, R3, 0x1, RZ, 0xc0, !PT ;  /* 0x0000000103ff7812 */ /* 0x008fe4000782c0ff */
[----:B------:R-:W-:-:S11]  /*87e0*/  LEA.HI.X R3, R138, R10, R14, 0x1, P0 ;  /* 0x0000000a8a037211 */ /* 0x000fd600000f0c0e */
[----:B------:R-:W-:Y:S01]  /*87f0*/  @!PT LDS RZ, [RZ] ;  /* 0x00000000fffff984 */ /* 0x000fe20000000800 */
[----:B------:R-:W-:Y:S01]  /*8800*/  @!PT LDS RZ, [RZ] ;  /* 0x00000000fffff984 */ /* 0x000fe20000000800 */
[----:B------:R-:W-:Y:S01]  /*8810*/  @!PT LDS RZ, [RZ] ;  /* 0x00000000fffff984 */ /* 0x000fe20000000800 */
[----:B------:R1:W-:Y:S04]  /*8820*/  LDGSTS.E.BYPASS.LTC128B.128 [R215+0xe100], [R8.64], !P1 ;  /* 0x0e10000008d77fae */ /* 0x0003e8000c901d46 */
[----:B------:R1:W-:Y:S04]  /*8830*/  LDGSTS.E.BYPASS.LTC128B.128 [R215+0x12100], [R4.64], !P6 ;  /* 0x1210000004d77fae */ /* 0x0003e8000f101d46 */
[----:B------:R1:W-:Y:S02]  /*8840*/  LDGSTS.E.BYPASS.LTC128B.128 [R215+0x16100], [R2.64], !P2 ;  /* 0x1610000002d77fae */ /* 0x0003e4000d101d46 */
.L_x_3113:
[----:B------:R-:W-:Y:S05]  /*8850*/  BSYNC B0 ;  /* 0x0000000000007941 */ /* 0x000fea0003800000 */
.L_x_3112:
[----:B------:R-:W-:Y:S05]  /*8860*/  BRA.DIV ~URZ, `(.L_x_3114) ;  /* 0x00018c427f007947 */ /* 0x000fea000b800000 */
[----:B--2---:R2:W3:Y:S04]  /*8870*/  SHFL.IDX PT, R10, R12, 0x3, 0x181f ;  /* 0x00781f000c0a7f89 */ /* 0x0044e800000e0000 */
[----:B-1----:R2:W1:Y:S02]  /*8880*/  SHFL.IDX PT, R0, R15, 0x3, 0x181f ;  /* 0x00781f000f007f89 */ /* 0x00246400000e0000 */
.L_x_3271:
[----:B--234-:R-:W2:Y:S01]  /*8890*/  LDL R15, [R1+0xc] ;  /* 0x00000c00010f7983 */ /* 0x01cea20000100800 */
[----:B------:R-:W-:Y:S01]  /*88a0*/  IADD3 R2, R11, 0x60, RZ ;  /* 0x000000600b027810 */ /* 0x000fe20007ffe0ff */
[----:B------:R-:W-:Y:S01]  /*88b0*/  IMAD.SHL.U32 R103, R94, 0x40, RZ ;  /* 0x000000405e677824 */ /* 0x000fe200078e00ff */
[----:B------:R-:W-:Y:S01]  /*88c0*/  SHF.R.S32.HI R105, RZ, 0x1f, R94 ;  /* 0x0000001fff697819 */ /* 0x000fe2000001145e */
[----:B------:R-:W3:Y:S01]  /*88d0*/  S2R R12, SR_TID.X ;  /* 0x00000000000c7919 */ /* 0x000ee20000002100 */
[----:B------:R-:W-:Y:S01]  /*88e0*/  ISETP.GE.AND P0, PT, R2, R30, PT ;  /* 0x0000001e0200720c */ /* 0x000fe20003f06270 */
[----:B------:R-:W-:-:S12]  /*88f0*/  IMAD.MOV.U32 R107, RZ, RZ, c[0x0][0x2c4] ;  /* 0x0000b100ff6b7624 */ /* 0x000fd800078e00ff */
[----:B-1----:R-:W-:-:S04]  /*8900*/  @!P0 LEA R8, P1, R135, R0, 0x1 ;  /* 0x0000000087088211 */ /* 0x002fc800078208ff */
[----:B------:R-:W-:Y:S02]  /*8910*/  @!P0 LEA.HI.X R9, R135, R10, R13, 0x1, P1 ;  /* 0x0000000a87098211 */ /* 0x000fe400008f0c0d */
[----:B------:R-:W-:-:S04]  /*8920*/  @!P0 LEA R4, P1, R248, R0, 0x1 ;  /* 0x00000000f8048211 */ /* 0x000fc800078208ff */
[----:B------:R-:W-:Y:S02]  /*8930*/  @!P0 LEA.HI.X R5, R248, R10, R7, 0x1, P1 ;  /* 0x0000000af8058211 */ /* 0x000fe400008f0c07 */
[C---:B------:R-:W-:Y:S01]  /*8940*/  @!P0 LEA R2, P1, R138.reuse, R0, 0x1 ;  /* 0x000000008a028211 */ /* 0x040fe200078208ff */
[----:B------:R-:W-:Y:S01]  /*8950*/  IMAD R0, R105, c[0x0][0x1e0], RZ ;  /* 0x0000780069007a24 */ /* 0x000fe200078e02ff */
[----:B---3--:R-:W-:Y:S02]  /*8960*/  SHF.R.S32.HI R108, RZ, 0x1f, R12 ;  /* 0x0000001fff6c7819 */ /* 0x008fe4000001140c */
[----:B------:R-:W-:Y:S02]  /*8970*/  @!P0 LEA.HI.X R3, R138, R10, R14, 0x1, P1 ;  /* 0x0000000a8a038211 */ /* 0x000fe400008f0c0e */
[----:B------:R-:W-:-:S04]  /*8980*/  LEA.HI R108, R108, R12, RZ, 0x3 ;  /* 0x0000000c6c6c7211 */ /* 0x000fc800078f18ff */
[----:B------:R-:W-:Y:S02]  /*8990*/  SHF.R.S32.HI R108, RZ, 0x3, R108 ;  /* 0x00000003ff6c7819 */ /* 0x000fe4000001146c */
[----:B--2---:R-:W-:-:S13]  /*89a0*/  LOP3.LUT P1, RZ, R15, 0x1, RZ, 0xc0, !PT ;  /* 0x000000010fff7812 */ /* 0x004fda000782c0ff */
        /* <DEDUP_REMOVED lines=40> */
.L_x_3115:
        /* <DEDUP_REMOVED lines=12> */
[C---:B------:R-:W-:Y:S01]  /*8cf0*/  IMAD R7, R134.reuse, c[0x0][0x284], R2 ;  /* 0x0000a10086077a24 */ /* 0x040fe200078e0202 */
        /* <DEDUP_REMOVED lines=93> */
[----:B------:R-:W-:Y:S01]  /*92d0*/  @!P1 IMAD.WIDE R16, R140, 0x2, R4 ;  /* 0x000000028c109825 */ /* 0x000fe200078e0204 */
        /* <DEDUP_REMOVED lines=19> */
.L_x_3119:
[----:B------:R-:W-:Y:S05]  /*9410*/  BSYNC B0 ;  /* 0x0000000000007941 */ /* 0x000fea0003800000 */
.L_x_3118:
        /* <DEDUP_REMOVED lines=117> */
.L_x_3121:
[----:B---3--:R-:W-:Y:S05]  /*9b70*/  BSYNC B0 ;  /* 0x0000000000007941 */ /* 0x008fea0003800000 */
.L_x_3120:
        /* <DEDUP_REMOVED lines=96> */
.L_x_3125:
[----:B------:R-:W-:Y:S05]  /*a180*/  BSYNC B0 ;  /* 0x0000000000007941 */ /* 0x000fea0003800000 */
.L_x_3124:
        /* <DEDUP_REMOVED lines=49> */
.L_x_3127:
[----:B------:R-:W-:Y:S05]  /*a4a0*/  BSYNC B0 ;  /* 0x0000000000007941 */ /* 0x000fea0003800000 */
.L_x_3126:
        /* <DEDUP_REMOVED lines=49> */
.L_x_3129:
[----:B------:R-:W-:Y:S05]  /*a7c0*/  BSYNC B0 ;  /* 0x0000000000007941 */ /* 0x000fea0003800000 */
.L_x_3128:
        /* <DEDUP_REMOVED lines=49> */
.L_x_3131:
[----:B------:R-:W-:Y:S05]  /*aae0*/  BSYNC B0 ;  /* 0x0000000000007941 */ /* 0x000fea0003800000 */
.L_x_3130:
        /* <DEDUP_REMOVED lines=49> */
.L_x_3133:
[----:B------:R-:W-:Y:S05]  /*ae00*/  BSYNC B0 ;  /* 0x0000000000007941 */ /* 0x000fea0003800000 */
.L_x_3132:
        /* <DEDUP_REMOVED lines=48> */
.L_x_3123:
[----:B------:R-:W-:Y:S05]  /*b110*/  BSYNC B1 ;  /* 0x0000000000017941 */ /* 0x000fea0003800000 */
.L_x_3122:
        /* <DEDUP_REMOVED lines=51> */
.L_x_3136:
[----:B------:R-:W-:Y:S05]  /*b450*/  BSYNC B0 ;  /* 0x0000000000007941 */ /* 0x000fea0003800000 */
.L_x_3135:
        /* <DEDUP_REMOVED lines=49> */
.L_x_3138:
[----:B------:R-:W-:Y:S05]  /*b770*/  BSYNC B0 ;  /* 0x0000000000007941 */ /* 0x000fea0003800000 */
.L_x_3137:
        /* <DEDUP_REMOVED lines=49> */
.L_x_3140:
[----:B------:R-:W-:Y:S05]  /*ba90*/  BSYNC B0 ;  /* 0x0000000000007941 */ /* 0x000fea0003800000 */
.L_x_3139:
        /* <DEDUP_REMOVED lines=49> */
.L_x_3142:
[----:B------:R-:W-:Y:S05]  /*bdb0*/  BSYNC B0 ;  /* 0x0000000000007941 */ /* 0x000fea0003800000 */
.L_x_3141:
        /* <DEDUP_REMOVED lines=49> */
.L_x_3144:
[----:B------:R-:W-:Y:S05]  /*c0d0*/  BSYNC B0 ;  /* 0x0000000000007941 */ /* 0x000fea0003800000 */
.L_x_3143:
        /* <DEDUP_REMOVED lines=49> */
.L_x_3117:
        /* <DEDUP_REMOVED lines=79> */
.L_x_3146:
[----:B------:R-:W-:Y:S05]  /*c8e0*/  BSYNC B0 ;  /* 0x0000000000007941 */ /* 0x000fea0003800000 */
.L_x_3145:
        /* <DEDUP_REMOVED lines=91> */
.L_x_3148:
[----:B--2-4-:R-:W-:Y:S05]  /*cea0*/  BSYNC B0 ;  /* 0x0000000000007941 */ /* 0x014fea0003800000 */
.L_x_3147:
        /* <DEDUP_REMOVED lines=158> */
.L_x_3152:
[----:B------:R-:W-:Y:S05]  /*d890*/  BSYNC B0 ;  /* 0x0000000000007941 */ /* 0x000fea0003800000 */
.L_x_3151:
        /* <DEDUP_REMOVED lines=113> */
.L_x_3154:
[----:B------:R-:W-:Y:S05]  /*dfb0*/  BSYNC B0 ;  /* 0x0000000000007941 */ /* 0x000fea0003800000 */
.L_x_3153:
        /* <DEDUP_REMOVED lines=112> */
.L_x_3150:
[----:B------:R-:W-:Y:S05]  /*e6c0*/  BSYNC B1 ;  /* 0x0000000000017941 */ /* 0x000fea0003800000 */
.L_x_3149:
        /* <DEDUP_REMOVED lines=118> */
.L_x_3156:
[----:B------:R-:W-:Y:S05]  /*ee30*/  BSYNC B0 ;  /* 0x0000000000007941 */ /* 0x000fea0003800000 */
.L_x_3155:
        /* <DEDUP_REMOVED lines=31> */
[----:B------:R-:W-:Y:S01]  /*f030*/  PRMT R25, R98, 0x5432, R12 ;  /* 0x0000543262197816 */ /* 0x000fe2000000000c */
        /* <DEDUP_REMOVED lines=81> */
.L_x_3158:
[----:B------:R-:W-:Y:S05]  /*f550*/  BSYNC B0 ;  /* 0x0000000000007941 */ /* 0x000fea0003800000 */
.L_x_3157:
        /* <DEDUP_REMOVED lines=112> */
.L_x_3134:
[----:B------:R-:W-:Y:S05]  /*fc60*/  BSYNC B2 ;  /* 0x0000000000027941 */ /* 0x000fea0003800000 */
.L_x_3116:
[----:B------:R-:W-:Y:S01]  /*fc70*/  IMAD R0, R105, c[0x0][0x208], RZ ;  /* 0x0000820069007a24 */ /* 0x000fe200078e02ff */
[----:B------:R-:W-:-:S04]  /*fc80*/  DEPBAR.LE SB0, 0x0 ;  /* 0x000080000000791a */ /* 0x000fc80000000000 */
[C---:B-12---:R-:W-:Y:S01]  /*fc90*/  IMAD.WIDE.U32 R4, R94.reuse, c[0x0][0x208], RZ ;  /* 0x000082005e047a25 */ /* 0x046fe200078e00ff */
[----:B------:R-:W-:Y:S03]  /*fca0*/  BAR.SYNC.DEFER_BLOCKING 0x0 ;  /* 0x0000000000007b1d */ /* 0x000fe60000010000 */
[----:B------:R-:W-:Y:S01]  /*fcb0*/  IMAD R2, R94, c[0x0][0x20c], R0 ;  /* 0x000083005e027a24 */ /* 0x000fe200078e0200 */
[----:B------:R-:W-:Y:S01]  /*fcc0*/  LEA R0, P1, R4, R222, 0x6 ;  /* 0x000000de04007211 */ /* 0x000fe200078230ff */
[----:B------:R-:W-:Y:S01]  /*fcd0*/  IMAD.IADD R88, R238, 0x1, -R103 ;  /* 0x00000001ee587824 */ /* 0x000fe200078e0a67 */
[----:B------:R1:W5:Y:S01]  /*fce0*/  LDL R127, [R1+0x8] ;  /* 0x00000800017f7983 */ /* 0x0003620000100800 */
[----:B------:R-:W-:Y:S01]  /*fcf0*/  IMAD.IADD R3, R5, 0x1, R2 ;  /* 0x0000000105037824 */ /* 0x000fe200078e0202 */
[----:B------:R-:W-:Y:S01]  /*fd00*/  LEA R2, P0, R0, c[0x0][0x1f8], 0x1 ;  /* 0x00007e0000027a11 */ /* 0x000fe200078008ff */
[----:B------:R-:W-:-:S03]  /*fd10*/  IMAD.MOV.U32 R5, RZ, RZ, c[0x0][0x20c] ;  /* 0x00008300ff057624 */ /* 0x000fc600078e00ff */
[----:B------:R-:W-:Y:S01]  /*fd20*/  LEA.HI.X R3, R4, R224, R3, 0x6, P1 ;  /* 0x000000e004037211 */ /* 0x000fe200008f3403 */
[----:B------:R-:W-:-:S03]  /*fd30*/  IMAD.MOV.U32 R4, RZ, RZ, c[0x0][0x208] ;  /* 0x00008200ff047624 */ /* 0x000fc600078e00ff */
[----:B------:R-:W-:Y:S02]  /*fd40*/  LEA.HI.X R3, R0, c[0x0][0x1fc], R3, 0x1, P0 ;  /* 0x00007f0000037a11 */ /* 0x000fe400000f0c03 */
[----:B------:R-:W-:Y:S02]  /*fd50*/  LOP3.LUT R0, R104, 0x1, RZ, 0xc0, !PT ;  /* 0x0000000168007812 */ /* 0x000fe400078ec0ff */
[----:B------:R-:W-:Y:S02]  /*fd60*/  LEA R12, P0, R4, R2, 0x6 ;  /* 0x00000002040c7211 */ /* 0x000fe400078030ff */
[----:B------:R-:W-:Y:S01]  /*fd70*/  ISETP.NE.U32.AND P2, PT, R0, 0x1, PT ;  /* 0x000000010000780c */ /* 0x000fe20003f45070 */
[----:B------:R-:W-:Y:S01]  /*fd80*/  IMAD.IADD R0, R88, 0x1, -R108 ;  /* 0x0000000158007824 */ /* 0x000fe200078e0a6c */
[----:B------:R-:W-:Y:S01]  /*fd90*/  LEA.HI.X R13, R4, R3, R5, 0x6, P0 ;  /* 0x00000003040d7211 */ /* 0x000fe200000f3405 */
[----:B------:R-:W-:Y:S03]  /*fda0*/  LDSM.16.M88.4 R28, [R147] ;  /* 0x00000000931c783b */ /* 0x000fe60000000200 */
[----:B------:R-:W-:Y:S01]  /*fdb0*/  ISETP.LT.OR P0, PT, R0, 0x1, P2 ;  /* 0x000000010000780c */ /* 0x000fe20001701670 */
[----:B------:R-:W2:Y:S04]  /*fdc0*/  LDSM.16.M88.4 R4, [R198] ;  /* 0x00000000c604783b */ /* 0x000ea80000000200 */
        /* <DEDUP_REMOVED lines=21> */
[C---:B------:R-:W-:Y:S02]  /*ff20*/  HMMA.16816.F32.BF16 R28, R4.reuse, R30, RZ ;  /* 0x0000001e041c723c */ /* 0x040fe400000418ff */
[----:B------:R2:W-:Y:S04]  /*ff30*/  LDGSTS.E.BYPASS.LTC128B.128 [R215+0x4100], [R2.64+0x100], !P6 ;  /* 0x0410010002d77fae */ /* 0x0005e8000f101d46 */
[----:B------:R1:W-:Y:S02]  /*ff40*/  LDGSTS.E.BYPASS.LTC128B.128 [R215+0x1100], [R12.64], !P2 ;  /* 0x011000000cd77fae */ /* 0x0003e4000d101d46 */
[C---:B---3--:R-:W-:Y:S02]  /*ff50*/  HMMA.16816.F32.BF16 R36, R4.reuse, R24, RZ ;  /* 0x000000180424723c */ /* 0x048fe400000418ff */
[----:B------:R3:W-:Y:S04]  /*ff60*/  LDGSTS.E.BYPASS.LTC128B.128 [R215+0x3100], [R12.64+0x80], !P1 ;  /* 0x031000800cd77fae */ /* 0x0007e8000c901d46 */
[----:B------:R3:W-:Y:S02]  /*ff70*/  LDGSTS.E.BYPASS.LTC128B.128 [R215+0x5100], [R12.64+0x100], !P0 ;  /* 0x051001000cd77fae */ /* 0x0007e4000c101d46 */
[C---:B------:R-:W-:Y:S02]  /*ff80*/  HMMA.16816.F32.BF16 R40, R4.reuse, R26, RZ ;  /* 0x0000001a0428723c */ /* 0x040fe400000418ff */
[----:B------:R-:W-:Y:S04]  /*ff90*/  LDSM.16.M88.4 R68, [R197] ;  /* 0x00000000c544783b */ /* 0x000fe80000000200 */
[----:B------:R-:W-:Y:S02]  /*ffa0*/  LDSM.16.M88.4 R76, [R197+0x800] ;  /* 0x00080000c54c783b */ /* 0x000fe40000000200 */
[C---:B----4-:R-:W-:Y:S02]  /*ffb0*/  HMMA.16816.F32.BF16 R48, R4.reuse, R20, RZ ;  /* 0x000000140430723c */ /* 0x050fe400000418ff */
[----:B------:R-:W-:Y:S04]  /*ffc0*/  LDSM.16.M88.4 R80, [R197+0x1000] ;  /* 0x00100000c550783b */ /* 0x000fe80000000200 */
[----:B------:R-:W-:Y:S02]  /*ffd0*/  LDSM.16.M88.4 R84, [R197+0x1800] ;  /* 0x00180000c554783b */ /* 0x000fe40000000200 */
[C---:B------:R-:W-:Y:S02]  /*ffe0*/  HMMA.16816.F32.BF16 R52, R4.reuse, R22, RZ ;  /* 0x000000160434723c */ /* 0x040fe400000418ff */
[----:B------:R-:W0:Y:S06]  /*fff0*/  LDGDEPBAR ;  /* 0x00000000000079af */ /* 0x000e2c0000000000 */
[C---:B-1----:R-:W-:Y:S08]  /*10000*/  HMMA.16816.F32.BF16 R56, R4.reuse, R16, RZ ;  /* 0x000000100438723c */ /* 0x042ff000000418ff */
[----:B------:R-:W-:Y:S01]  /*10010*/  HMMA.16816.F32.BF16 R16, R4, R18, RZ ;  /* 0x000000120410723c */ /* 0x000fe200000418ff */
[----:B------:R-:W1:Y:S07]  /*10020*/  LDSM.16.M88.4 R4, [R201] ;  /* 0x00000000c904783b */ /* 0x000e6e0000000200 */
[C---:B------:R-:W-:Y:S08]  /*10030*/  HMMA.16816.F32.BF16 R20, R8.reuse, R44, R32 ;  /* 0x0000002c0814723c */ /* 0x040ff00000041820 */
[C---:B------:R-:W-:Y:S08]  /*10040*/  HMMA.16816.F32.BF16 R24, R8.reuse, R46, R28 ;  /* 0x0000002e0818723c */ /* 0x040ff0000004181c */
[C---:B------:R-:W-:Y:S08]  /*10050*/  HMMA.16816.F32.BF16 R28, R8.reuse, R60, R36 ;  /* 0x0000003c081c723c */ /* 0x040ff00000041824 */
[C---:B------:R-:W-:Y:S01]  /*10060*/  HMMA.16816.F32.BF16 R32, R8.reuse, R62, R40 ;  /* 0x0000003e0820723c */ /* 0x040fe20000041828 */
[----:B------:R-:W-:Y:S07]  /*10070*/  LDSM.16.M88.4 R60, [R147+0x2800] ;  /* 0x00280000933c783b */ /* 0x000fee0000000200 */
[C---:B------:R-:W-:Y:S01]  /*10080*/  HMMA.16816.F32.BF16 R36, R8.reuse, R64, R48 ;  /* 0x000000400824723c */ /* 0x040fe20000041830 */
[----:B------:R-:W-:Y:S07]  /*10090*/  LDSM.16.M88.4 R48, [R194] ;  /* 0x00000000c230783b */ /* 0x000fee0000000200 */
[C---:B------:R-:W-:Y:S01]  /*100a0*/  HMMA.16816.F32.BF16 R40, R8.reuse, R66, R52 ;  /* 0x000000420828723c */ /* 0x040fe20000041834 */
[----:B------:R-:W-:Y:S04]  /*100b0*/  LDSM.16.M88.4 R64, [R194+0x1000] ;  /* 0x00100000c240783b */ /* 0x000fe80000000200 */
[----:B------:R-:W-:Y:S03]  /*100c0*/  LDSM.16.M88.4 R52, [R147+0x2000] ;  /* 0x002000009334783b */ /* 0x000fe60000000200 */
[C---:B------:R-:W-:Y:S01]  /*100d0*/  HMMA.16816.F32.BF16 R44, R8.reuse, R72, R56 ;  /* 0x00000048082c723c */ /* 0x040fe20000041838 */
[----:B------:R-:W-:Y:S07]  /*100e0*/  LDSM.16.M88.4 R56, [R194+0x800] ;  /* 0x00080000c238783b */ /* 0x000fee0000000200 */
[----:B---3--:R-:W-:Y:S01]  /*100f0*/  HMMA.16816.F32.BF16 R12, R8, R74, R16 ;  /* 0x0000004a080c723c */ /* 0x008fe20000041810 */
[----:B------:R-:W3:Y:S04]  /*10100*/  LDSM.16.M88.4 R8, [R200] ;  /* 0x00000000c808783b */ /* 0x000ee80000000200 */
[----:B------:R-:W4:Y:S03]  /*10110*/  LDSM.16.M88.4 R72, [R194+0x1800] ;  /* 0x00180000c248783b */ /* 0x000f260000000200 */
[C---:B-1----:R-:W-:Y:S08]  /*10120*/  HMMA.16816.F32.BF16 R16, R4.reuse, R68, R20 ;  /* 0x000000440410723c */ /* 0x042ff00000041814 */
        /* <DEDUP_REMOVED lines=10> */
[----:B------:R-:W1:Y:S07]  /*101d0*/  LDSM.16.M88.4 R4, [R198+0x4000] ;  /* 0x00400000c604783b */ /* 0x000e6e0000000200 */
        /* <DEDUP_REMOVED lines=12> */
[----:B------:R-:W-:Y:S03]  /*102a0*/  LDSM.16.M88.4 R72, [R197+0x3000] ;  /* 0x00300000c548783b */ /* 0x000fe60000000200 */
        /* <DEDUP_REMOVED lines=25> */
[----:B------:R-:W2:Y:S03]  /*10440*/  LDSM.16.M88.4 R76, [R194+0x3800] ;  /* 0x00380000c24c783b */ /* 0x000ea60000000200 */
        /* <DEDUP_REMOVED lines=9> */
[C---:B----4-:R-:W-:Y:S08]  /*104e0*/  HMMA.16816.F32.BF16 R44, R4.reuse, R80, R44 ;  /* 0x00000050042c723c */ /* 0x050ff0000004182c */
[----:B------:R-:W-:Y:S01]  /*104f0*/  HMMA.16816.F32.BF16 R12, R4, R82, R12 ;  /* 0x00000052040c723c */ /* 0x000fe2000004180c */
[----:B------:R-:W1:Y:S04]  /*10500*/  LDSM.16.M88.4 R4, [R198+0x8000] ;  /* 0x00800000c604783b */ /* 0x000e680000000200 */
[----:B------:R-:W4:Y:S03]  /*10510*/  LDSM.16.M88.4 R80, [R147+0x5800] ;  /* 0x005800009350783b */ /* 0x000f260000000200 */
        /* <DEDUP_REMOVED lines=8> */
[----:B------:R-:W-:Y:S07]  /*105a0*/  LDSM.16.M88.4 R68, [R204] ;  /* 0x00000000cc44783b */ /* 0x000fee0000000200 */
[C---:B--2---:R-:W-:Y:S08]  /*105b0*/  HMMA.16816.F32.BF16 R44, R8.reuse, R76, R44 ;  /* 0x0000004c082c723c */ /* 0x044ff0000004182c */
        /* <DEDUP_REMOVED lines=12> */
[C---:B----4-:R-:W-:Y:S01]  /*10680*/  HMMA.16816.F32.BF16 R16, R4.reuse, R80, R44 ;  /* 0x000000500410723c */ /* 0x050fe2000004182c */
[----:B------:R-:W-:Y:S07]  /*10690*/  LDSM.16.M88.4 R44, [R194+0x5000] ;  /* 0x00500000c22c783b */ /* 0x000fee0000000200 */
[----:B------:R-:W-:Y:S01]  /*106a0*/  HMMA.16816.F32.BF16 R4, R4, R82, R8 ;  /* 0x000000520404723c */ /* 0x000fe20000041808 */
[----:B------:R-:W1:Y:S04]  /*106b0*/  LDSM.16.M88.4 R8, [R201+0x8000] ;  /* 0x00800000c908783b */ /* 0x000e680000000200 */
[----:B------:R-:W4:Y:S03]  /*106c0*/  LDSM.16.M88.4 R80, [R197+0x5800] ;  /* 0x00580000c550783b */ /* 0x000f260000000200 */
[C---:B--2---:R-:W-:Y:S08]  /*106d0*/  HMMA.16816.F32.BF16 R32, R12.reuse, R60, R32 ;  /* 0x0000003c0c20723c */ /* 0x044ff00000041820 */
[C---:B------:R-:W-:Y:S01]  /*106e0*/  HMMA.16816.F32.BF16 R28, R12.reuse, R62, R28 ;  /* 0x0000003e0c1c723c */ /* 0x040fe2000004181c */
[----:B------:R-:W-:Y:S07]  /*106f0*/  LDSM.16.M88.4 R60, [R194+0x5800] ;  /* 0x00580000c23c783b */ /* 0x000fee0000000200 */
[C---:B------:R-:W-:Y:S08]  /*10700*/  HMMA.16816.F32.BF16 R24, R12.reuse, R68, R24 ;  /* 0x000000440c18723c */ /* 0x040ff00000041818 */
[C---:B------:R-:W-:Y:S08]  /*10710*/  HMMA.16816.F32.BF16 R40, R12.reuse, R48, R40 ;  /* 0x000000300c28723c */ /* 0x040ff00000041828 */
[C---:B------:R-:W-:Y:S01]  /*10720*/  HMMA.16816.F32.BF16 R36, R12.reuse, R50, R36 ;  /* 0x000000320c24723c */ /* 0x040fe20000041824 */
[----:B------:R-:W-:Y:S07]  /*10730*/  LDSM.16.M88.4 R48, [R194+0x4800] ;  /* 0x00480000c230783b */ /* 0x000fee0000000200 */
[C---:B------:R-:W-:Y:S08]  /*10740*/  HMMA.16816.F32.BF16 R20, R12.reuse, R70, R20 ;  /* 0x000000460c14723c */ /* 0x040ff00000041814 */
[C---:B---3--:R-:W-:Y:S08]  /*10750*/  HMMA.16816.F32.BF16 R16, R12.reuse, R76, R16 ;  /* 0x0000004c0c10723c */ /* 0x048ff00000041810 */
[----:B------:R-:W-:Y:S01]  /*10760*/  HMMA.16816.F32.BF16 R12, R12, R78, R4 ;  /* 0x0000004e0c0c723c */ /* 0x000fe20000041804 */
[----:B------:R-:W2:Y:S01]  /*10770*/  LDSM.16.M88.4 R4, [R200+0x8000] ;  /* 0x00800000c804783b */ /* 0x000ea20000000200 */
[----:B------:R-:W-:Y:S01]  /*10780*/  ISETP.GT.AND P0, PT, R94, R217, PT ;  /* 0x000000d95e00720c */ /* 0x000fe20003f04270 */
[----:B------:R-:W-:-:S05]  /*10790*/  DEPBAR.LE SB0, 0x0 ;  /* 0x000080000000791a */ /* 0x000fca0000000000 */
[C---:B-1----:R-:W-:Y:S08]  /*107a0*/  HMMA.16816.F32.BF16 R32, R8.reuse, R64, R32 ;  /* 0x000000400820723c */ /* 0x042ff00000041820 */
[C---:B------:R-:W-:Y:S08]  /*107b0*/  HMMA.16816.F32.BF16 R28, R8.reuse, R66, R28 ;  /* 0x00000042081c723c */ /* 0x040ff0000004181c */
[C---:B------:R-:W-:Y:S08]  /*107c0*/  HMMA.16816.F32.BF16 R24, R8.reuse, R72, R24 ;  /* 0x000000480818723c */ /* 0x040ff00000041818 */
[C---:B------:R-:W-:Y:S08]  /*107d0*/  HMMA.16816.F32.BF16 R40, R8.reuse, R56, R40 ;  /* 0x000000380828723c */ /* 0x040ff00000041828 */
[C---:B------:R-:W-:Y:S08]  /*107e0*/  HMMA.16816.F32.BF16 R36, R8.reuse, R58, R36 ;  /* 0x0000003a0824723c */ /* 0x040ff00000041824 */
[C---:B------:R-:W-:Y:S08]  /*107f0*/  HMMA.16816.F32.BF16 R20, R8.reuse, R74, R20 ;  /* 0x0000004a0814723c */ /* 0x040ff00000041814 */
[C---:B----4-:R-:W-:Y:S08]  /*10800*/  HMMA.16816.F32.BF16 R16, R8.reuse, R80, R16 ;  /* 0x000000500810723c */ /* 0x050ff00000041810 */
[----:B------:R-:W-:Y:S01]  /*10810*/  HMMA.16816.F32.BF16 R8, R8, R82, R12 ;  /* 0x000000520808723c */ /* 0x000fe2000004180c */
[----:B------:R-:W-:Y:S07]  /*10820*/  BSSY B0, `(.L_x_3159) ;  /* 0x0000023000007945 */ /* 0x000fee0003800000 */
        /* <DEDUP_REMOVED lines=11> */
[----:B-----5:R-:W-:Y:S01]  /*108e0*/  IADD3 R0, R127, -0x2, RZ ;  /* 0xfffffffe7f007810 */ /* 0x020fe20007ffe0ff */
        /* <DEDUP_REMOVED lines=22> */
.L_x_3160:
[----:B------:R-:W-:Y:S05]  /*10a50*/  BSYNC B0 ;  /* 0x0000000000007941 */ /* 0x000fea0003800000 */
.L_x_3159:
[----:B------:R-:W2:Y:S01]  /*10a60*/  LDL R0, [R1] ;  /* 0x0000000001007983 */ /* 0x000ea20000100800 */
[----:B------:R-:W-:Y:S01]  /*10a70*/  ISETP.NE.AND P0, PT, R107, 0x1, PT ;  /* 0x000000016b00780c */ /* 0x000fe20003f05270 */
[----:B------:R-:W-:Y:S01]  /*10a80*/  IMAD.MOV.U32 R8, RZ, RZ, c[0x0][0x32c] ;  /* 0x0000cb00ff087624 */ /* 0x000fe200078e00ff */
[----:B------:R-:W-:Y:S01]  /*10a90*/  ULDC UR4, c[0x0][0x324] ;  /* 0x0000c90000047ab9 */ /* 0x000fe20000000800 */
[----:B------:R-:W-:Y:S01]  /*10aa0*/  IMAD.IADD R7, R88, 0x1, -R237 ;  /* 0x0000000158077824 */ /* 0x000fe200078e0aed */
[----:B------:R-:W-:Y:S01]  /*10ab0*/  ULOP3.LUT UR4, URZ, UR4, URZ, 0x33, !UPT ;  /* 0x000000043f047292 */ /* 0x000fe2000f8e333f */
[----:B------:R-:W0:Y:S01]  /*10ac0*/  LDGDEPBAR ;  /* 0x00000000000079af */ /* 0x000e220000000000 */
[----:B------:R-:W-:Y:S01]  /*10ad0*/  ISETP.GE.AND P6, PT, R8, 0x1, PT ;  /* 0x000000010800780c */ /* 0x000fe20003fc6270 */
[----:B--2---:R-:W-:-:S06]  /*10ae0*/  IMAD.IADD R0, R0, 0x1, R242 ;  /* 0x0000000100007824 */ /* 0x004fcc00078e02f2 */
[----:B-1----:R-:W-:-:S04]  /*10af0*/  @P0 IMAD.HI.U32 R2, R0, c[0x0][0x2c8], RZ ;  /* 0x0000b20000020a27 */ /* 0x002fc800078e00ff */
[----:B------:R-:W-:Y:S01]  /*10b00*/  IMAD.MOV.U32 R4, RZ, RZ, R0 ;  /* 0x000000ffff047224 */ /* 0x000fe200078e0000 */
[----:B------:R-:W-:Y:S02]  /*10b10*/  @P0 SHF.R.U32.HI R4, RZ, c[0x0][0x2cc], R2 ;  /* 0x0000b300ff040a19 */ /* 0x000fe40000011602 */
        /* <DEDUP_REMOVED lines=20> */
.L_x_3163:
[----:B------:R-:W-:-:S04]  /*10c60*/  MOV R8, c[0x0][0x32c] ;  /* 0x0000cb0000087a02 */ /* 0x000fc80000000f00 */
[----:B------:R-:W-:-:S13]  /*10c70*/  ISETP.NE.AND P0, PT, R8, 0x1, PT ;  /* 0x000000010800780c */ /* 0x000fda0003f05270 */
[----:B------:R-:W-:-:S05]  /*10c80*/  @P0 IMAD.HI.U32 R8, R3, c[0x0][0x330], RZ ;  /* 0x0000cc0003080a27 */ /* 0x000fca00078e00ff */
[----:B------:R-:W-:Y:S02]  /*10c90*/  @P0 SHF.R.U32.HI R3, RZ, c[0x0][0x334], R8 ;  /* 0x0000cd00ff030a19 */ /* 0x000fe40000011608 */
.L_x_3164:
[----:B------:R-:W-:Y:S05]  /*10ca0*/  BSYNC B0 ;  /* 0x0000000000007941 */ /* 0x000fea0003800000 */
.L_x_3162:
[----:B------:R-:W-:-:S04]  /*10cb0*/  IMAD R3, R3, c[0x0][0x32c], -R103 ;  /* 0x0000cb0003037a24 */ /* 0x000fc800078e0a67 */
[----:B------:R-:W-:-:S05]  /*10cc0*/  IMAD.IADD R3, R3, 0x1, -R237 ;  /* 0x0000000103037824 */ /* 0x000fca00078e0aed */
[----:B------:R-:W-:Y:S02]  /*10cd0*/  IADD3 R8, R3, c[0x0][0x32c], RZ ;  /* 0x0000cb0003087a10 */ /* 0x000fe40007ffe0ff */
[----:B------:R-:W-:Y:S02]  /*10ce0*/  IMNMX R0, R0, R3, !PT ;  /* 0x0000000300007217 */ /* 0x000fe40007800200 */
[----:B------:R-:W-:Y:S02]  /*10cf0*/  IMNMX R2, R2, R8, PT ;  /* 0x0000000802027217 */ /* 0x000fe40003800200 */
.L_x_3161:
        /* <DEDUP_REMOVED lines=65> */
.L_x_3167:
[----:B------:R-:W-:-:S04]  /*11110*/  MOV R4, c[0x0][0x32c] ;  /* 0x0000cb0000047a02 */ /* 0x000fc80000000f00 */
[----:B------:R-:W-:-:S13]  /*11120*/  ISETP.NE.AND P0, PT, R4, 0x1, PT ;  /* 0x000000010400780c */ /* 0x000fda0003f05270 */
[----:B------:R-:W-:-:S05]  /*11130*/  @P0 IMAD.HI.U32 R4, R3, c[0x0][0x330], RZ ;  /* 0x0000cc0003040a27 */ /* 0x000fca00078e00ff */
[----:B------:R-:W-:Y:S02]  /*11140*/  @P0 SHF.R.U32.HI R3, RZ, c[0x0][0x334], R4 ;  /* 0x0000cd00ff030a19 */ /* 0x000fe40000011604 */
.L_x_3168:
[----:B------:R-:W-:Y:S05]  /*11150*/  BSYNC B0 ;  /* 0x0000000000007941 */ /* 0x000fea0003800000 */
.L_x_3166:
[----:B------:R-:W-:-:S04]  /*11160*/  IMAD R3, R3, c[0x0][0x32c], -R103 ;  /* 0x0000cb0003037a24 */ /* 0x000fc800078e0a67 */
[----:B------:R-:W-:-:S05]  /*11170*/  IMAD.IADD R3, R3, 0x1, -R237 ;  /* 0x0000000103037824 */ /* 0x000fca00078e0aed */
[----:B------:R-:W-:Y:S02]  /*11180*/  IADD3 R4, R3, c[0x0][0x32c], RZ ;  /* 0x0000cb0003047a10 */ /* 0x000fe40007ffe0ff */
[----:B------:R-:W-:Y:S02]  /*11190*/  IMNMX R0, R0, R3, !PT ;  /* 0x0000000300007217 */ /* 0x000fe40007800200 */
[----:B------:R-:W-:Y:S02]  /*111a0*/  IMNMX R2, R2, R4, PT ;  /* 0x0000000402027217 */ /* 0x000fe40003800200 */
.L_x_3165:
[----:B------:R-:W-:Y:S02]  /*111b0*/  ISETP.GT.AND P0, PT, R0, RZ, P1 ;  /* 0x000000ff0000720c */ /* 0x000fe40000f04270 */
        /* <DEDUP_REMOVED lines=63> */
[----:B------:R-:W-:Y:S01]  /*115b0*/  ISETP.GT.AND P0, PT, R0, 0x30, P1 ;  /* 0x000000300000780c */ /* 0x000fe20000f04270 */
[----:B------:R-:W-:Y:S01]  /*115c0*/  LDSM.16.MT88.4 R20, [R195] ;  /* 0x00000000c314783b */ /* 0x000fe20000004200 */
        /* <DEDUP_REMOVED lines=10> */
[----:B------:R-:W-:Y:S02]  /*11670*/  ISETP.LT.OR P1, PT, R2, 0x39, P2 ;  /* 0x000000390200780c */ /* 0x000fe40001721670 */
        /* <DEDUP_REMOVED lines=22> */
[----:B------:R1:W-:Y:S02]  /*117e0*/  MUFU.EX2 R16, R0 ;  /* 0x0000000000107308 */ /* 0x0003e40000000800 */
[----:B-1----:R-:W-:-:S06]  /*117f0*/  FFMA.FTZ R0, R11, c[0x0][0x2d0], -R2 ;  /* 0x0000b4000b007a23 */ /* 0x002fcc0000010802 */
[----:B------:R-:W-:Y:S08]  /*11800*/  MUFU.EX2 R11, R3 ;  /* 0x00000003000b7308 */ /* 0x000ff00000000800 */
        /* <DEDUP_REMOVED lines=9> */
[----:B--2---:R-:W-:Y:S01]  /*118a0*/  F2FP.BF16.PACK_AB R5, R250, R251 ;  /* 0x000000fbfa05723e */ /* 0x004fe200000010ff */
[----:B------:R-:W-:-:S04]  /*118b0*/  IMAD.MOV.U32 R9, RZ, RZ, R16 ;  /* 0x000000ffff097224 */ /* 0x000fc800078e0010 */
[----:B------:R1:W-:Y:S01]  /*118c0*/  MUFU.EX2 R10, R3 ;  /* 0x00000003000a7308 */ /* 0x0003e20000000800 */
[----:B------:R-:W2:Y:S01]  /*118d0*/  LDSM.16.MT88.4 R16, [R192+0x2000] ;  /* 0x00200000c010783b */ /* 0x000ea20000004200 */
[----:B------:R-:W-:Y:S01]  /*118e0*/  F2FP.BF16.PACK_AB R4, R9, R125 ;  /* 0x0000007d0904723e */ /* 0x000fe200000010ff */
[----:B-1----:R-:W-:Y:S02]  /*118f0*/  FFMA.FTZ R3, R13, c[0x0][0x2d0], -R0 ;  /* 0x0000b4000d037a23 */ /* 0x002fe40000010800 */
[----:B------:R-:W1:Y:S03]  /*11900*/  LDSM.16.MT88.4 R12, [R193+0x2000] ;  /* 0x00200000c10c783b */ /* 0x000e660000004200 */
        /* <DEDUP_REMOVED lines=9> */
[----:B------:R3:W5:Y:S07]  /*119a0*/  MUFU.EX2 R164, R3 ;  /* 0x0000000300a47308 */ /* 0x00076e0000000800 */
[C---:B------:R-:W-:Y:S01]  /*119b0*/  HMMA.16816.F32.BF16 R92, R4.reuse, R22, RZ ;  /* 0x00000016045c723c */ /* 0x040fe200000418ff */
[----:B------:R-:W4:Y:S07]  /*119c0*/  LDSM.16.MT88.4 R20, [R193+0x4000] ;  /* 0x00400000c114783b */ /* 0x000f2e0000004200 */
[----:B------:R-:W-:Y:S01]  /*119d0*/  HMMA.16816.F32.BF16 R108, R4, R24, RZ ;  /* 0x00000018046c723c */ /* 0x000fe200000418ff */
        /* <DEDUP_REMOVED lines=14> */
[C---:B------:R-:W-:Y:S08]  /*11ac0*/  HMMA.16816.F32.BF16 R84, R4.reuse, R28, RZ ;  /* 0x0000001c0454723c */ /* 0x040ff000000418ff */
[----:B------:R-:W-:Y:S01]  /*11ad0*/  HMMA.16816.F32.BF16 R100, R4, R30, RZ ;  /* 0x0000001e0464723c */ /* 0x000fe200000418ff */
[----:B------:R-:W-:Y:S01]  /*11ae0*/  LDSM.16.MT88.4 R28, [R196+0x800] ;  /* 0x00080000c41c783b */ /* 0x000fe20000004200 */
        /* <DEDUP_REMOVED lines=10> */
[----:B------:R-:W-:Y:S01]  /*11b90*/  HMMA.16816.F32.BF16 R132, R4, R20, RZ ;  /* 0x000000140484723c */ /* 0x000fe200000418ff */
[----:B---3--:R-:W-:-:S07]  /*11ba0*/  FFMA.FTZ R3, R46, c[0x0][0x2d0], -R0 ;  /* 0x0000b4002e037a23 */ /* 0x008fce0000010800 */
[C---:B------:R-:W-:Y:S01]  /*11bb0*/  HMMA.16816.F32.BF16 R136, R4.reuse, R22, RZ ;  /* 0x000000160488723c */ /* 0x040fe200000418ff */
[----:B------:R-:W3:Y:S01]  /*11bc0*/  LDSM.16.MT88.4 R20, [R192+0x2800] ;  /* 0x00280000c014783b */ /* 0x000ee20000004200 */
[----:B------:R1:W1:Y:S06]  /*11bd0*/  MUFU.EX2 R240, R3 ;  /* 0x0000000300f07308 */ /* 0x00026c0000000800 */
[C---:B------:R-:W-:Y:S08]  /*11be0*/  HMMA.16816.F32.BF16 R112, R4.reuse, R24, RZ ;  /* 0x000000180470723c */ /* 0x040ff000000418ff */
[----:B------:R-:W-:Y:S01]  /*11bf0*/  HMMA.16816.F32.BF16 R40, R4, R26, RZ ;  /* 0x0000001a0428723c */ /* 0x000fe200000418ff */
[----:B------:R-:W3:Y:S01]  /*11c00*/  LDSM.16.MT88.4 R24, [R195+0x800] ;  /* 0x00080000c318783b */ /* 0x000ee20000004200 */
[----:B-1----:R-:W-:-:S06]  /*11c10*/  FFMA.FTZ R3, R119, c[0x0][0x2d0], -R2 ;  /* 0x0000b40077037a23 */ /* 0x002fcc0000010802 */
[C---:B--2---:R-:W-:Y:S08]  /*11c20*/  HMMA.16816.F32.BF16 R148, R4.reuse, R16, RZ ;  /* 0x000000100494723c */ /* 0x044ff000000418ff */
[C---:B------:R-:W-:Y:S01]  /*11c30*/  HMMA.16816.F32.BF16 R156, R4.reuse, R18, RZ ;  /* 0x00000012049c723c */ /* 0x040fe200000418ff */
[----:B------:R-:W1:Y:S07]  /*11c40*/  LDSM.16.MT88.4 R16, [R193+0x2800] ;  /* 0x00280000c110783b */ /* 0x000e6e0000004200 */
[C---:B------:R-:W-:Y:S08]  /*11c50*/  HMMA.16816.F32.BF16 R160, R4.reuse, R12, RZ ;  /* 0x0000000c04a0723c */ /* 0x040ff000000418ff */
[----:B------:R-:W-:Y:S01]  /*11c60*/  HMMA.16816.F32.BF16 R152, R4, R14, RZ ;  /* 0x0000000e0498723c */ /* 0x000fe200000418ff */
[----:B------:R-:W2:Y:S06]  /*11c70*/  LDSM.16.MT88.4 R12, [R196+0x2800] ;  /* 0x00280000c40c783b */ /* 0x000eac0000004200 */
[----:B-----5:R-:W-:-:S02]  /*11c80*/  F2FP.BF16.PACK_AB R4, R164, R165 ;  /* 0x000000a5a404723e */ /* 0x020fc400000010ff */
[----:B------:R-:W-:Y:S02]  /*11c90*/  F2FP.BF16.PACK_AB R6, R214, R166 ;  /* 0x000000a6d606723e */ /* 0x000fe400000010ff */
[----:B------:R-:W-:Y:S02]  /*11ca0*/  F2FP.BF16.PACK_AB R5, R243, R246 ;  /* 0x000000f6f305723e */ /* 0x000fe400000010ff */
[----:B------:R-:W-:-:S07]  /*11cb0*/  F2FP.BF16.PACK_AB R7, R240, R245 ;  /* 0x000000f5f007723e */ /* 0x000fce00000010ff */
[C---:B------:R-:W-:Y:S08]  /*11cc0*/  HMMA.16816.F32.BF16 R180, R4.reuse, R38, R104 ;  /* 0x0000002604b4723c */ /* 0x040ff00000041868 */
[C---:B------:R-:W-:Y:S08]  /*11cd0*/  HMMA.16816.F32.BF16 R184, R4.reuse, R28, R108 ;  /* 0x0000001c04b8723c */ /* 0x040ff0000004186c */
[C---:B----4-:R-:W-:Y:S08]  /*11ce0*/  HMMA.16816.F32.BF16 R188, R4.reuse, R32, R84 ;  /* 0x0000002004bc723c */ /* 0x050ff00000041854 */
[C---:B------:R-:W-:Y:S01]  /*11cf0*/  HMMA.16816.F32.BF16 R228, R4.reuse, R34, R100 ;  /* 0x0000002204e4723c */ /* 0x040fe20000041864 */
[----:B------:R-:W4:Y:S07]  /*11d00*/  LDSM.16.MT88.4 R32, [R195+0x2800] ;  /* 0x00280000c320783b */ /* 0x000f2e0000004200 */
[C---:B---3--:R-:W-:Y:S08]  /*11d10*/  HMMA.16816.F32.BF16 R108, R4.reuse, R20, R76 ;  /* 0x00000014046c723c */ /* 0x048ff0000004184c */
[C---:B------:R-:W-:Y:S01]  /*11d20*/  HMMA.16816.F32.BF16 R104, R4.reuse, R22, R72 ;  /* 0x000000160468723c */ /* 0x040fe20000041848 */
[----:B------:R-:W3:Y:S07]  /*11d30*/  LDSM.16.MT88.4 R20, [R193+0x4800] ;  /* 0x00480000c114783b */ /* 0x000eee0000004200 */
[C---:B------:R-:W-:Y:S01]  /*11d40*/  HMMA.16816.F32.BF16 R176, R4.reuse, R30, R96 ;  /* 0x0000001e04b0723c */ /* 0x040fe20000041860 */
[----:B------:R-:W5:Y:S07]  /*11d50*/  LDSM.16.MT88.4 R28, [R192+0x4800] ;  /* 0x00480000c01c783b */ /* 0x000f6e0000004200 */
[C---:B------:R-:W-:Y:S07]  /*11d60*/  HMMA.16816.F32.BF16 R168, R4.reuse, R36, R88 ;  /* 0x0000002404a8723c */ /* 0x040fee0000041858 */
[----:B------:R-:W-:Y:S01]  /*11d70*/  IMAD.MOV.U32 R88, RZ, RZ, R127 ;  /* 0x000000ffff587224 */ /* 0x000fe200078e007f */
[----:B------:R-:W-:Y:S01]  /*11d80*/  HMMA.16816.F32.BF16 R172, R4, R24, R80 ;  /* 0x0000001804ac723c */ /* 0x000fe20000041850 */
[----:B------:R2:W-:Y:S01]  /*11d90*/  MUFU.EX2 R127, R3 ;  /* 0x00000003007f7308 */ /* 0x0005e20000000800 */
[----:B------:R-:W-:-:S02]  /*11da0*/  IMAD.MOV.U32 R89, RZ, RZ, R166 ;  /* 0x000000ffff597224 */ /* 0x000fc400078e00a6 */
[----:B------:R-:W-:Y:S02]  /*11db0*/  IMAD.MOV.U32 R36, RZ, RZ, R165 ;  /* 0x000000ffff247224 */ /* 0x000fe400078e00a5 */
[----:B------:R-:W-:Y:S02]  /*11dc0*/  IMAD.MOV.U32 R37, RZ, RZ, R164 ;  /* 0x000000ffff257224 */ /* 0x000fe400078e00a4 */
[C---:B------:R-:W-:Y:S08]  /*11dd0*/  HMMA.16816.F32.BF16 R164, R4.reuse, R26, R92 ;  /* 0x0000001a04a4723c */ /* 0x040ff0000004185c */
[----:B-1----:R-:W-:Y:S01]  /*11de0*/  HMMA.16816.F32.BF16 R96, R4, R16, R68 ;  /* 0x000000100460723c */ /* 0x002fe20000041844 */
[----:B--2---:R-:W-:-:S02]  /*11df0*/  FFMA.FTZ R3, R121, c[0x0][0x2d0], -R2 ;  /* 0x0000b40079037a23 */ /* 0x004fc40000010802 */
[----:B------:R-:W-:Y:S02]  /*11e00*/  IMAD.MOV.U32 R121, RZ, RZ, R125 ;  /* 0x000000ffff797224 */ /* 0x000fe400078e007d */
[----:B------:R1:W-:Y:S03]  /*11e10*/  MUFU.EX2 R91, R3 ;  /* 0x00000003005b7308 */ /* 0x0003e60000000800 */
[C---:B------:R-:W-:Y:S01]  /*11e20*/  HMMA.16816.F32.BF16 R92, R4.reuse, R18, R60 ;  /* 0x00000012045c723c */ /* 0x040fe2000004183c */
[----:B------:R-:W2:Y:S07]  /*11e30*/  LDSM.16.MT88.4 R16, [R196+0x4800] ;  /* 0x00480000c410783b */ /* 0x000eae0000004200 */
[----:B------:R-:W-:Y:S01]  /*11e40*/  HMMA.16816.F32.BF16 R84, R4, R12, R64 ;  /* 0x0000000c0454723c */ /* 0x000fe20000041840 */
[----:B-1----:R-:W-:-:S02]  /*11e50*/  FFMA.FTZ R3, R122, c[0x0][0x2d0], -R2 ;  /* 0x0000b4007a037a23 */ /* 0x002fc40000010802 */
[----:B------:R-:W-:-:S05]  /*11e60*/  IMAD.MOV.U32 R122, RZ, RZ, R126 ;  /* 0x000000ffff7a7224 */ /* 0x000fca00078e007e */
[C---:B------:R-:W-:Y:S01]  /*11e70*/  HMMA.16816.F32.BF16 R80, R4.reuse, R14, R56 ;  /* 0x0000000e0450723c */ /* 0x040fe20000041838 */
[----:B------:R1:W1:Y:S01]  /*11e80*/  MUFU.EX2 R90, R3 ;  /* 0x00000003005a7308 */ /* 0x0002620000000800 */
[----:B------:R-:W2:Y:S06]  /*11e90*/  LDSM.16.MT88.4 R12, [R195+0x4800] ;  /* 0x00480000c30c783b */ /* 0x000eac0000004200 */
[C---:B----4-:R-:W-:Y:S08]  /*11ea0*/  HMMA.16816.F32.BF16 R60, R4.reuse, R32, R48 ;  /* 0x00000020043c723c */ /* 0x050ff00000041830 */
[----:B---3--:R-:W-:Y:S01]  /*11eb0*/  HMMA.16816.F32.BF16 R76, R4, R22, R136 ;  /* 0x00000016044c723c */ /* 0x008fe20000041888 */
[----:B-1----:R-:W-:-:S02]  /*11ec0*/  FFMA.FTZ R3, R123, c[0x0][0x2d0], -R2 ;  /* 0x0000b4007b037a23 */ /* 0x002fc40000010802 */
[----:B------:R-:W-:Y:S02]  /*11ed0*/  IMAD.MOV.U32 R123, RZ, RZ, R214 ;  /* 0x000000ffff7b7224 */ /* 0x000fe400078e00d6 */
[----:B------:R1:W3:Y:S02]  /*11ee0*/  MUFU.EX2 R24, R3 ;  /* 0x0000000300187308 */ /* 0x0002e40000000800 */
[----:B------:R-:W-:Y:S01]  /*11ef0*/  IMAD.MOV.U32 R138, RZ, RZ, R90 ;  /* 0x000000ffff8a7224 */ /* 0x000fe200078e005a */
[----:B-----5:R-:W-:Y:S01]  /*11f00*/  HMMA.16816.F32.BF16 R56, R4, R28, R112 ;  /* 0x0000001c0438723c */ /* 0x020fe20000041870 */
[----:B------:R-:W-:-:S06]  /*11f10*/  IMAD.MOV.U32 R139, RZ, RZ, R91 ;  /* 0x000000ffff8b7224 */ /* 0x000fcc00078e005b */
[----:B------:R-:W-:Y:S01]  /*11f20*/  IMAD.MOV.U32 R115, RZ, RZ, R36 ;  /* 0x000000ffff737224 */ /* 0x000fe200078e0024 */
[C---:B------:R-:W-:Y:S01]  /*11f30*/  HMMA.16816.F32.BF16 R48, R4.reuse, R30, R40 ;  /* 0x0000001e0430723c */ /* 0x040fe20000041828 */
[----:B------:R-:W4:Y:S01]  /*11f40*/  LDSM.16.MT88.4 R28, [R192+0x1000] ;  /* 0x00100000c01c783b */ /* 0x000f220000004200 */
[----:B------:R-:W-:Y:S02]  /*11f50*/  IMAD.MOV.U32 R114, RZ, RZ, R37 ;  /* 0x000000ffff727224 */ /* 0x000fe400078e0025 */
[----:B------:R-:W-:Y:S01]  /*11f60*/  IMAD.MOV.U32 R113, RZ, RZ, R88 ;  /* 0x000000ffff717224 */ /* 0x000fe200078e0058 */
[----:B------:R-:W-:Y:S01]  /*11f70*/  LDSM.16.MT88.4 R36, [R193+0x1000] ;  /* 0x00100000c124783b */ /* 0x000fe20000004200 */
[----:B-1----:R-:W-:Y:S02]  /*11f80*/  FFMA.FTZ R3, R116, c[0x0][0x2d0], -R0 ;  /* 0x0000b40074037a23 */ /* 0x002fe40000010800 */
[----:B---3--:R-:W-:Y:S01]  /*11f90*/  IMAD.MOV.U32 R137, RZ, RZ, R24 ;  /* 0x000000ffff897224 */ /* 0x008fe200078e0018 */
[----:B------:R-:W-:Y:S01]  /*11fa0*/  HMMA.16816.F32.BF16 R72, R4, R20, R132 ;  /* 0x000000140448723c */ /* 0x000fe20000041884 */
[----:B------:R-:W1:Y:S01]  /*11fb0*/  LDSM.16.MT88.4 R24, [R196+0x1000] ;  /* 0x00100000c418783b */ /* 0x000e620000004200 */
[----:B------:R3:W-:Y:S01]  /*11fc0*/  MUFU.EX2 R214, R3 ;  /* 0x0000000300d67308 */ /* 0x0007e20000000800 */
[----:B------:R-:W-:-:S02]  /*11fd0*/  IMAD.MOV.U32 R112, RZ, RZ, R89 ;  /* 0x000000ffff707224 */ /* 0x000fc400078e0059 */
[----:B------:R-:W5:Y:S03]  /*11fe0*/  LDSM.16.MT88.4 R20, [R195+0x1000] ;  /* 0x00100000c314783b */ /* 0x000f660000004200 */
[C---:B------:R-:W-:Y:S01]  /*11ff0*/  HMMA.16816.F32.BF16 R44, R4.reuse, R34, R52 ;  /* 0x00000022042c723c */ /* 0x040fe20000041834 */
[----:B------:R-:W-:Y:S07]  /*12000*/  LDSM.16.MT88.4 R32, [R195+0x3000] ;  /* 0x00300000c320783b */ /* 0x000fee0000004200 */
[----:B--2---:R-:W-:Y:S01]  /*12010*/  HMMA.16816.F32.BF16 R88, R4, R16, R148 ;  /* 0x000000100458723c */ /* 0x004fe20000041894 */
[----:B---3--:R-:W-:-:S02]  /*12020*/  FFMA.FTZ R3, R120, c[0x0][0x2d0], -R0 ;  /* 0x0000b40078037a23 */ /* 0x008fc40000010800 */
[----:B------:R-:W-:Y:S02]  /*12030*/  IMAD.MOV.U32 R120, RZ, RZ, R127 ;  /* 0x000000ffff787224 */ /* 0x000fe400078e007f */
[----:B------:R2:W3:Y:S03]  /*12040*/  MUFU.EX2 R127, R3 ;  /* 0x00000003007f7308 */ /* 0x0004e60000000800 */
[C---:B------:R-:W-:Y:S01]  /*12050*/  HMMA.16816.F32.BF16 R68, R4.reuse, R18, R156 ;  /* 0x000000120444723c */ /* 0x040fe2000004189c */
[----:B------:R-:W1:Y:S07]  /*12060*/  LDSM.16.MT88.4 R16, [R192+0x3000] ;  /* 0x00300000c010783b */ /* 0x000e6e0000004200 */
[----:B------:R-:W-:Y:S01]  /*12070*/  HMMA.16816.F32.BF16 R52, R4, R12, R160 ;  /* 0x0000000c0434723c */ /* 0x000fe200000418a0 */
[----:B--2---:R-:W-:-:S07]  /*12080*/  FFMA.FTZ R3, R118, c[0x0][0x2d0], -R0 ;  /* 0x0000b40076037a23 */ /* 0x004fce0000010800 */
[----:B------:R-:W-:Y:S01]  /*12090*/  HMMA.16816.F32.BF16 R40, R4, R14, R152 ;  /* 0x0000000e0428723c */ /* 0x000fe20000041898 */
[----:B------:R-:W2:Y:S01]  /*120a0*/  LDSM.16.MT88.4 R12, [R193+0x3000] ;  /* 0x00300000c10c783b */ /* 0x000ea20000004200 */
[----:B------:R4:W-:Y:S05]  /*120b0*/  MUFU.EX2 R126, R3 ;  /* 0x00000003007e7308 */ /* 0x0009ea0000000800 */
[----:B------:R-:W-:Y:S02]  /*120c0*/  F2FP.BF16.PACK_AB R4, R139, R120 ;  /* 0x000000788b04723e */ /* 0x000fe400000010ff */
[----:B------:R-:W-:Y:S02]  /*120d0*/  F2FP.BF16.PACK_AB R6, R137, R138 ;  /* 0x0000008a8906723e */ /* 0x000fe400000010ff */
[----:B---3--:R-:W-:Y:S01]  /*120e0*/  F2FP.BF16.PACK_AB R5, R127, R214 ;  /* 0x000000d67f05723e */ /* 0x008fe200000010ff */
[----:B----4-:R-:W-:-:S04]  /*120f0*/  FFMA.FTZ R3, R117, c[0x0][0x2d0], -R0 ;  /* 0x0000b40075037a23 */ /* 0x010fc80000010800 */
[----:B------:R-:W3:Y:S02]  /*12100*/  MUFU.EX2 R125, R3 ;  /* 0x00000003007d7308 */ /* 0x000ee40000000800 */
[----:B---3--:R-:W-:Y:S01]  /*12110*/  F2FP.BF16.PACK_AB R7, R125, R126 ;  /* 0x0000007e7d07723e */ /* 0x008fe200000010ff */
[----:B------:R-:W-:-:S06]  /*12120*/  FFMA.FTZ R3, R227, c[0x0][0x2d0], -R2 ;  /* 0x0000b400e3037a23 */ /* 0x000fcc0000010802 */
[C---:B------:R-:W-:Y:S08]  /*12130*/  HMMA.16816.F32.BF16 R132, R4.reuse, R28, R168 ;  /* 0x0000001c0484723c */ /* 0x040ff000000418a8 */
[C---:B------:R-:W-:Y:S01]  /*12140*/  HMMA.16816.F32.BF16 R64, R4.reuse, R30, R180 ;  /* 0x0000001e0440723c */ /* 0x040fe200000418b4 */
[----:B------:R-:W3:Y:S07]  /*12150*/  LDSM.16.MT88.4 R28, [R196+0x3000] ;  /* 0x00300000c41c783b */ /* 0x000eee0000004200 */
[C---:B-1----:R-:W-:Y:S08]  /*12160*/  HMMA.16816.F32.BF16 R116, R4.reuse, R24, R184 ;  /* 0x000000180474723c */ /* 0x042ff000000418b8 */
[C---:B------:R-:W-:Y:S01]  /*12170*/  HMMA.16816.F32.BF16 R184, R4.reuse, R26, R176 ;  /* 0x0000001a04b8723c */ /* 0x040fe200000418b0 */
[----:B------:R-:W1:Y:S07]  /*12180*/  LDSM.16.MT88.4 R24, [R192+0x5000] ;  /* 0x00500000c018783b */ /* 0x000e6e0000004200 */
[C---:B------:R-:W-:Y:S08]  /*12190*/  HMMA.16816.F32.BF16 R100, R4.reuse, R36, R188 ;  /* 0x000000240464723c */ /* 0x040ff000000418bc */
[C---:B-----5:R-:W-:Y:S08]  /*121a0*/  HMMA.16816.F32.BF16 R188, R4.reuse, R20, R172 ;  /* 0x0000001404bc723c */ /* 0x060ff000000418ac */
[C---:B------:R-:W-:Y:S01]  /*121b0*/  HMMA.16816.F32.BF16 R180, R4.reuse, R22, R164 ;  /* 0x0000001604b4723c */ /* 0x040fe200000418a4 */
[----:B------:R-:W4:Y:S07]  /*121c0*/  LDSM.16.MT88.4 R20, [R193+0x5000] ;  /* 0x00500000c114783b */ /* 0x000f2e0000004200 */
[C---:B------:R-:W-:Y:S01]  /*121d0*/  HMMA.16816.F32.BF16 R36, R4.reuse, R38, R228 ;  /* 0x000000260424723c */ /* 0x040fe200000418e4 */
[----:B------:R5:W-:Y:S06]  /*121e0*/  MUFU.EX2 R229, R3 ;  /* 0x0000000300e57308 */ /* 0x000bec0000000800 */
[----:B------:R-:W-:Y:S01]  /*121f0*/  IMAD.MOV.U32 R230, RZ, RZ, R138 ;  /* 0x000000ffffe67224 */ /* 0x000fe200078e008a */
[----:B------:R-:W-:Y:S01]  /*12200*/  HMMA.16816.F32.BF16 R176, R4, R16, R108 ;  /* 0x0000001004b0723c */ /* 0x000fe2000004186c */
[----:B------:R-:W-:-:S07]  /*12210*/  IMAD.MOV.U32 R231, RZ, RZ, R113 ;  /* 0x000000ffffe77224 */ /* 0x000fce00078e0071 */
[C---:B------:R-:W-:Y:S01]  /*12220*/  HMMA.16816.F32.BF16 R168, R4.reuse, R18, R104 ;  /* 0x0000001204a8723c */ /* 0x040fe20000041868 */
[--C-:B-----5:R-:W-:Y:S01]  /*12230*/  FFMA.FTZ R3, R232, c[0x0][0x2d0], -R2.reuse ;  /* 0x0000b400e8037a23 */ /* 0x120fe20000010802 */
[----:B------:R-:W5:Y:S01]  /*12240*/  LDSM.16.MT88.4 R16, [R196+0x5000] ;  /* 0x00500000c410783b */ /* 0x000f620000004200 */
[----:B------:R-:W-:Y:S02]  /*12250*/  IMAD.MOV.U32 R232, RZ, RZ, R137 ;  /* 0x000000ffffe87224 */ /* 0x000fe400078e0089 */
[----:B------:R1:W1:Y:S01]  /*12260*/  MUFU.EX2 R228, R3 ;  /* 0x0000000300e47308 */ /* 0x0002620000000800 */
[----:B------:R-:W-:Y:S02]  /*12270*/  LDSM.16.MT88.4 R104, [R193+0x1800] ;  /* 0x00180000c168783b */ /* 0x000fe40000004200 */
[C---:B--2---:R-:W-:Y:S08]  /*12280*/  HMMA.16816.F32.BF16 R172, R4.reuse, R12, R96 ;  /* 0x0000000c04ac723c */ /* 0x044ff00000041860 */
[----:B------:R-:W-:Y:S01]  /*12290*/  HMMA.16816.F32.BF16 R164, R4, R14, R92 ;  /* 0x0000000e04a4723c */ /* 0x000fe2000004185c */
[----:B------:R-:W2:Y:S01]  /*122a0*/  LDSM.16.MT88.4 R12, [R195+0x5000] ;  /* 0x00500000c30c783b */ /* 0x000ea20000004200 */
[--C-:B-1----:R-:W-:Y:S01]  /*122b0*/  FFMA.FTZ R3, R233, c[0x0][0x2d0], -R2.reuse ;  /* 0x0000b400e9037a23 */ /* 0x102fe20000010802 */
[----:B------:R-:W-:Y:S01]  /*122c0*/  F2FP.BF16.PACK_AB R96, R228, R229 ;  /* 0x000000e5e460723e */ /* 0x000fe200000010ff */
[----:B------:R-:W-:-:S04]  /*122d0*/  FFMA.FTZ R2, R234, c[0x0][0x2d0], -R2 ;  /* 0x0000b400ea027a23 */ /* 0x000fc80000010802 */
[----:B---3--:R-:W-:Y:S01]  /*122e0*/  HMMA.16816.F32.BF16 R160, R4, R28, R84 ;  /* 0x0000001c04a0723c */ /* 0x008fe20000041854 */
[----:B------:R1:W-:Y:S01]  /*122f0*/  MUFU.EX2 R227, R3 ;  /* 0x0000000300e37308 */ /* 0x0003e20000000800 */
[----:B------:R-:W-:-:S06]  /*12300*/  IMAD.MOV.U32 R234, RZ, RZ, R120 ;  /* 0x000000ffffea7224 */ /* 0x000fcc00078e0078 */
[C---:B------:R-:W-:Y:S01]  /*12310*/  HMMA.16816.F32.BF16 R84, R4.reuse, R24, R56 ;  /* 0x000000180454723c */ /* 0x040fe20000041838 */
[----:B------:R3:W3:Y:S01]  /*12320*/  MUFU.EX2 R233, R2 ;  /* 0x0000000200e97308 */ /* 0x0006e20000000800 */
[----:B------:R-:W-:Y:S05]  /*12330*/  LDSM.16.MT88.4 R56, [R196+0x3800] ;  /* 0x00380000c438783b */ /* 0x000fea0000004200 */
[----:B------:R-:W-:Y:S01]  /*12340*/  IMAD.MOV.U32 R25, RZ, RZ, R123 ;  /* 0x000000ffff197224 */ /* 0x000fe200078e007b */
[C---:B------:R-:W-:Y:S01]  /*12350*/  HMMA.16816.F32.BF16 R60, R4.reuse, R32, R60 ;  /* 0x00000020043c723c */ /* 0x040fe2000004183c */
[----:B-1----:R-:W-:Y:S02]  /*12360*/  IMAD.MOV.U32 R3, RZ, RZ, R139 ;  /* 0x000000ffff037224 */ /* 0x002fe400078e008b */
[----:B------:R-:W1:Y:S05]  /*12370*/  LDSM.16.MT88.4 R136, [R192+0x1800] ;  /* 0x00180000c088783b */ /* 0x000e6a0000004200 */
[----:B------:R-:W-:Y:S01]  /*12380*/  HMMA.16816.F32.BF16 R148, R4, R34, R44 ;  /* 0x000000220494723c */ /* 0x000fe2000004182c */
[----:B---3--:R-:W-:Y:S01]  /*12390*/  FFMA.FTZ R2, R216, c[0x0][0x2d0], -R0 ;  /* 0x0000b400d8027a23 */ /* 0x008fe20000010800 */
[----:B------:R-:W-:Y:S01]  /*123a0*/  F2FP.BF16.PACK_AB R98, R233, R227 ;  /* 0x000000e3e962723e */ /* 0x000fe200000010ff */
[----:B------:R-:W-:-:S02]  /*123b0*/  IMAD.MOV.U32 R216, RZ, RZ, R112 ;  /* 0x000000ffffd87224 */ /* 0x000fc400078e0070 */
[----:B------:R3:W-:Y:S03]  /*123c0*/  MUFU.EX2 R24, R2 ;  /* 0x0000000200187308 */ /* 0x0007e60000000800 */
[C---:B----4-:R-:W-:Y:S01]  /*123d0*/  HMMA.16816.F32.BF16 R32, R4.reuse, R20, R72 ;  /* 0x000000140420723c */ /* 0x050fe20000041848 */
[----:B------:R-:W4:Y:S07]  /*123e0*/  LDSM.16.MT88.4 R72, [R192+0x5800] ;  /* 0x00580000c048783b */ /* 0x000f2e0000004200 */
[----:B------:R-:W-:Y:S01]  /*123f0*/  HMMA.16816.F32.BF16 R20, R4, R22, R76 ;  /* 0x000000160414723c */ /* 0x000fe2000004184c */
[----:B---3--:R-:W-:-:S02]  /*12400*/  FFMA.FTZ R2, R225, c[0x0][0x2d0], -R0 ;  /* 0x0000b400e1027a23 */ /* 0x008fc40000010800 */
[----:B------:R-:W-:-:S05]  /*12410*/  IMAD.MOV.U32 R225, RZ, RZ, R11 ;  /* 0x000000ffffe17224 */ /* 0x000fca00078e000b */
[C---:B------:R-:W-:Y:S01]  /*12420*/  HMMA.16816.F32.BF16 R156, R4.reuse, R30, R80 ;  /* 0x0000001e049c723c */ /* 0x040fe20000041850 */
[----:B------:R3:W1:Y:S01]  /*12430*/  MUFU.EX2 R11, R2 ;  /* 0x00000002000b7308 */ /* 0x0006620000000800 */
[----:B------:R-:W-:Y:S01]  /*12440*/  IMAD.MOV.U32 R79, RZ, RZ, R9 ;  /* 0x000000ffff4f7224 */ /* 0x000fe200078e0009 */
[----:B------:R-:W-:Y:S05]  /*12450*/  LDSM.16.MT88.4 R80, [R193+0x5800] ;  /* 0x00580000c150783b */ /* 0x000fea0000004200 */
[C---:B------:R-:W-:Y:S01]  /*12460*/  HMMA.16816.F32.BF16 R28, R4.reuse, R26, R48 ;  /* 0x0000001a041c723c */ /* 0x040fe20000041830 */
[----:B------:R-:W-:Y:S06]  /*12470*/  LDSM.16.MT88.4 R48, [R193+0x3800] ;  /* 0x00380000c130783b */ /* 0x000fec0000004200 */
[----:B------:R-:W-:Y:S01]  /*12480*/  IMAD.MOV.U32 R26, RZ, RZ, R115 ;  /* 0x000000ffff1a7224 */ /* 0x000fe200078e0073 */
[----:B-----5:R-:W-:Y:S01]  /*12490*/  HMMA.16816.F32.BF16 R92, R4, R16, R88 ;  /* 0x00000010045c723c */ /* 0x020fe20000041858 */
[----:B---3--:R-:W-:Y:S01]  /*124a0*/  FFMA.FTZ R2, R218, c[0x0][0x2d0], -R0 ;  /* 0x0000b400da027a23 */ /* 0x008fe20000010800 */
[----:B------:R-:W3:Y:S01]  /*124b0*/  LDSM.16.MT88.4 R88, [R196+0x5800] ;  /* 0x00580000c458783b */ /* 0x000ee20000004200 */
[----:B------:R-:W-:Y:S01]  /*124c0*/  IMAD.MOV.U32 R218, RZ, RZ, R10 ;  /* 0x000000ffffda7224 */ /* 0x000fe200078e000a */
[----:B-1----:R-:W-:Y:S01]  /*124d0*/  F2FP.BF16.PACK_AB R97, R11, R24 ;  /* 0x000000180b61723e */ /* 0x002fe200000010ff */
[----:B------:R1:W-:Y:S01]  /*124e0*/  MUFU.EX2 R10, R2 ;  /* 0x00000002000a7308 */ /* 0x0003e20000000800 */
[----:B------:R-:W-:-:S02]  /*124f0*/  FFMA.FTZ R0, R226, c[0x0][0x2d0], -R0 ;  /* 0x0000b400e2007a23 */ /* 0x000fc40000010800 */
[----:B------:R-:W-:Y:S01]  /*12500*/  IMAD.MOV.U32 R226, RZ, RZ, R122 ;  /* 0x000000ffffe27224 */ /* 0x000fe200078e007a */
[C---:B--2---:R-:W-:Y:S01]  /*12510*/  HMMA.16816.F32.BF16 R152, R4.reuse, R12, R52 ;  /* 0x0000000c0498723c */ /* 0x044fe20000041834 */
[----:B------:R-:W-:Y:S02]  /*12520*/  IMAD.MOV.U32 R27, RZ, RZ, R114 ;  /* 0x000000ffff1b7224 */ /* 0x000fe400078e0072 */
[----:B------:R-:W-:Y:S01]  /*12530*/  LDSM.16.MT88.4 R112, [R196+0x1800] ;  /* 0x00180000c470783b */ /* 0x000fe20000004200 */
[----:B------:R-:W2:Y:S04]  /*12540*/  MUFU.EX2 R9, R0 ;  /* 0x0000000000097308 */ /* 0x000ea80000000800 */
[----:B------:R-:W-:Y:S01]  /*12550*/  HMMA.16816.F32.BF16 R16, R4, R18, R68 ;  /* 0x000000120410723c */ /* 0x000fe20000041844 */
[----:B-1----:R-:W-:-:S02]  /*12560*/  IMAD.MOV.U32 R2, RZ, RZ, R121 ;  /* 0x000000ffff027224 */ /* 0x002fc400078e0079 */
[----:B------:R-:W-:Y:S02]  /*12570*/  LDSM.16.MT88.4 R120, [R195+0x1800] ;  /* 0x00180000c378783b */ /* 0x000fe40000004200 */
[----:B------:R-:W-:-:S03]  /*12580*/  FADD.FTZ R2, R2, R79 ;  /* 0x0000004f02027221 */ /* 0x000fc60000010000 */
[----:B------:R-:W-:Y:S01]  /*12590*/  HMMA.16816.F32.BF16 R12, R4, R14, R40 ;  /* 0x0000000e040c723c */ /* 0x000fe20000041828 */
[----:B------:R-:W1:Y:S01]  /*125a0*/  LDSM.16.MT88.4 R4, [R195+0x5800] ;  /* 0x00580000c304783b */ /* 0x000e620000004200 */
[----:B------:R-:W-:Y:S01]  /*125b0*/  FADD.FTZ R2, R226, R2 ;  /* 0x00000002e2027221 */ /* 0x000fe20000010000 */
[----:B--2---:R-:W-:Y:S01]  /*125c0*/  F2FP.BF16.PACK_AB R99, R9, R10 ;  /* 0x0000000a0963723e */ /* 0x004fe200000010ff */
[----:B------:R-:W-:Y:S01]  /*125d0*/  FADD.FTZ R0, R251, R250 ;  /* 0x000000fafb007221 */ /* 0x000fe20000010000 */
[----:B------:R-:W2:Y:S01]  /*125e0*/  LDSM.16.MT88.4 R40, [R192+0x3800] ;  /* 0x00380000c028783b */ /* 0x000ea20000004200 */
        /* <DEDUP_REMOVED lines=9> */
[----:B------:R-:W5:Y:S01]  /*12680*/  LDSM.16.MT88.4 R64, [R195+0x3800] ;  /* 0x00380000c340783b */ /* 0x000f620000004200 */
[----:B------:R-:W-:Y:S02]  /*12690*/  FADD.FTZ R0, R243, R0 ;  /* 0x00000000f3007221 */ /* 0x000fe40000010000 */
[----:B------:R-:W-:Y:S02]  /*126a0*/  FADD.FTZ R2, R25, R2 ;  /* 0x0000000219027221 */ /* 0x000fe40000010000 */
[----:B------:R-:W-:-:S02]  /*126b0*/  FADD.FTZ R0, R245, R0 ;  /* 0x00000000f5007221 */ /* 0x000fc40000010000 */
[----:B------:R-:W-:Y:S01]  /*126c0*/  FADD.FTZ R2, R234, R2 ;  /* 0x00000002ea027221 */ /* 0x000fe20000010000 */
[C---:B----4-:R-:W-:Y:S01]  /*126d0*/  HMMA.16816.F32.BF16 R68, R96.reuse, R72, R84 ;  /* 0x000000486044723c */ /* 0x050fe20000041854 */
[----:B------:R-:W-:Y:S02]  /*126e0*/  FADD.FTZ R0, R240, R0 ;  /* 0x00000000f0007221 */ /* 0x000fe40000010000 */
[----:B------:R-:W-:Y:S02]  /*126f0*/  FADD.FTZ R2, R3, R2 ;  /* 0x0000000203027221 */ /* 0x000fe40000010000 */
[----:B------:R-:W-:Y:S01]  /*12700*/  FADD.FTZ R0, R214, R0 ;  /* 0x00000000d6007221 */ /* 0x000fe20000010000 */
[----:B------:R-:W-:Y:S01]  /*12710*/  IADD3 R214, R231, -0x2, RZ ;  /* 0xfffffffee7d67810 */ /* 0x000fe20007ffe0ff */
[----:B------:R-:W-:Y:S01]  /*12720*/  FADD.FTZ R2, R230, R2 ;  /* 0x00000002e6027221 */ /* 0x000fe20000010000 */
[----:B---3--:R-:W-:Y:S01]  /*12730*/  HMMA.16816.F32.BF16 R84, R96, R88, R92 ;  /* 0x000000586054723c */ /* 0x008fe2000004185c */
[----:B------:R-:W-:-:S02]  /*12740*/  IMAD.MOV.U32 R230, RZ, RZ, c[0x0][0x2c4] ;  /* 0x0000b100ffe67624 */ /* 0x000fc400078e00ff */
[----:B------:R-:W-:Y:S02]  /*12750*/  FADD.FTZ R0, R127, R0 ;  /* 0x000000007f007221 */ /* 0x000fe40000010000 */
[----:B------:R-:W-:Y:S01]  /*12760*/  FADD.FTZ R2, R232, R2 ;  /* 0x00000002e8027221 */ /* 0x000fe20000010000 */
[----:B------:R-:W-:Y:S01]  /*12770*/  ISETP.NE.AND P2, PT, R230, 0x1, PT ;  /* 0x00000001e600780c */ /* 0x000fe20003f45270 */
[----:B------:R-:W-:Y:S01]  /*12780*/  FADD.FTZ R0, R126, R0 ;  /* 0x000000007e007221 */ /* 0x000fe20000010000 */
[----:B-1----:R-:W-:Y:S01]  /*12790*/  HMMA.16816.F32.BF16 R92, R96, R4, R152 ;  /* 0x00000004605c723c */ /* 0x002fe20000041898 */
[----:B------:R-:W-:Y:S02]  /*127a0*/  FADD.FTZ R3, R229, R2 ;  /* 0x00000002e5037221 */ /* 0x000fe40000010000 */
[----:B------:R-:W-:-:S04]  /*127b0*/  FADD.FTZ R0, R125, R0 ;  /* 0x000000007d007221 */ /* 0x000fc80000010000 */
[----:B------:R-:W-:Y:S01]  /*127c0*/  FADD.FTZ R2, R24, R0 ;  /* 0x0000000018027221 */ /* 0x000fe20000010000 */
[----:B------:R-:W-:Y:S01]  /*127d0*/  HMMA.16816.F32.BF16 R100, R96, R104, R100 ;  /* 0x000000686064723c */ /* 0x000fe20000041864 */
[----:B------:R-:W-:Y:S02]  /*127e0*/  IMAD.MOV.U32 R0, RZ, RZ, R242 ;  /* 0x000000ffff007224 */ /* 0x000fe400078e00f2 */
[----:B------:R-:W-:-:S04]  /*127f0*/  @P2 IMAD.HI.U32 R4, R242, c[0x0][0x2c8], RZ ;  /* 0x0000b200f2042a27 */ /* 0x000fc800078e00ff */
[----:B------:R-:W-:Y:S01]  /*12800*/  FADD.FTZ R5, R228, R3 ;  /* 0x00000003e4057221 */ /* 0x000fe20000010000 */
[----:B------:R-:W-:Y:S01]  /*12810*/  @P2 SHF.R.U32.HI R0, RZ, c[0x0][0x2cc], R4 ;  /* 0x0000b300ff002a19 */ /* 0x000fe20000011604 */
[----:B------:R-:W-:Y:S01]  /*12820*/  FADD.FTZ R3, R11, R2 ;  /* 0x000000020b037221 */ /* 0x000fe20000010000 */
[C---:B------:R-:W-:Y:S01]  /*12830*/  HMMA.16816.F32.BF16 R104, R96.reuse, R106, R36 ;  /* 0x0000006a6068723c */ /* 0x040fe20000041824 */
[----:B------:R-:W-:Y:S02]  /*12840*/  IMAD.IADD R2, R238, 0x1, -R239 ;  /* 0x00000001ee027824 */ /* 0x000fe400078e0aef */
[----:B------:R-:W-:Y:S02]  /*12850*/  FADD.FTZ R4, R227, R5 ;  /* 0x00000005e3047221 */ /* 0x000fe40000010000 */
[----:B------:R-:W-:Y:S02]  /*12860*/  IMAD.IADD R2, R2, 0x1, R0 ;  /* 0x0000000102027824 */ /* 0x000fe400078e0200 */
[----:B------:R-:W-:Y:S01]  /*12870*/  FADD.FTZ R3, R10, R3 ;  /* 0x000000030a037221 */ /* 0x000fe20000010000 */
[----:B------:R-:W-:Y:S01]  /*12880*/  HMMA.16816.F32.BF16 R108, R96, R112, R116 ;  /* 0x00000070606c723c */ /* 0x000fe20000041874 */
[----:B------:R-:W-:Y:S01]  /*12890*/  FADD.FTZ R233, R233, R4 ;  /* 0x00000004e9e97221 */ /* 0x000fe20000010000 */
[----:B------:R-:W-:Y:S01]  /*128a0*/  IADD3 R0, R2, c[0x0][0x328], RZ ;  /* 0x0000ca0002007a10 */ /* 0x000fe20007ffe0ff */
[----:B------:R-:W-:-:S05]  /*128b0*/  FADD.FTZ R234, R9, R3 ;  /* 0x0000000309ea7221 */ /* 0x000fca0000010000 */
[C---:B------:R-:W-:Y:S08]  /*128c0*/  HMMA.16816.F32.BF16 R116, R96.reuse, R120, R188 ;  /* 0x000000786074723c */ /* 0x040ff000000418bc */
[C---:B--2---:R-:W-:Y:S08]  /*128d0*/  HMMA.16816.F32.BF16 R36, R96.reuse, R40, R176 ;  /* 0x000000286024723c */ /* 0x044ff000000418b0 */
        /* <DEDUP_REMOVED lines=26> */
.L_x_3171:
[----:B------:R-:W-:-:S13]  /*12a80*/  ISETP.NE.AND P0, PT, R4, 0x1, PT ;  /* 0x000000010400780c */ /* 0x000fda0003f05270 */
[----:B------:R-:W-:-:S05]  /*12a90*/  @P0 IMAD.HI.U32 R2, R3, c[0x0][0x330], RZ ;  /* 0x0000cc0003020a27 */ /* 0x000fca00078e00ff */
[----:B------:R-:W-:Y:S02]  /*12aa0*/  @P0 SHF.R.U32.HI R3, RZ, c[0x0][0x334], R2 ;  /* 0x0000cd00ff030a19 */ /* 0x000fe40000011602 */
.L_x_3172:
[----:B------:R-:W-:Y:S05]  /*12ab0*/  BSYNC B0 ;  /* 0x0000000000007941 */ /* 0x000fea0003800000 */
.L_x_3170:
[----:B------:R-:W-:-:S05]  /*12ac0*/  IMAD R3, R3, R4, c[0x0][0x32c] ;  /* 0x0000cb0003037624 */ /* 0x000fca00078e0204 */
[----:B------:R-:W-:-:S04]  /*12ad0*/  IMNMX R0, R0, R3, PT ;  /* 0x0000000300007217 */ /* 0x000fc80003800200 */
.L_x_3169:
        /* <DEDUP_REMOVED lines=9> */
.L_x_3182:
[----:B------:R-:W-:Y:S01]  /*12b70*/  ISETP.GT.AND P0, PT, R217, R216, PT ;  /* 0x000000d8d900720c */ /* 0x000fe20003f04270 */
[----:B------:R-:W-:Y:S04]  /*12b80*/  DEPBAR.LE SB0, 0x0 ;  /* 0x000080000000791a */ /* 0x000fe80000000000 */
[----:B------:R-:W-:Y:S01]  /*12b90*/  WARPSYNC 0xffffffff ;  /* 0xffffffff00007948 */ /* 0x000fe20003800000 */
[----:B------:R-:W-:Y:S01]  /*12ba0*/  BAR.SYNC.DEFER_BLOCKING 0x0 ;  /* 0x0000000000007b1d */ /* 0x000fe20000010000 */
[----:B------:R-:W-:Y:S05]  /*12bb0*/  IMAD.MOV.U32 R218, RZ, RZ, c[0x0][0x2c4] ;  /* 0x0000b100ffda7624 */ /* 0x000fea00078e00ff */
[----:B------:R-:W-:Y:S01]  /*12bc0*/  ISETP.NE.AND P2, PT, R218, 0x1, PT ;  /* 0x00000001da00780c */ /* 0x000fe20003f45270 */
[----:B------:R-:W-:Y:S01]  /*12bd0*/  @!P0 IMAD.WIDE.U32 R4, R216, c[0x0][0x208], RZ ;  /* 0x00008200d8048a25 */ /* 0x000fe200078e00ff */
[----:B------:R-:W-:Y:S03]  /*12be0*/  @!P0 SHF.R.S32.HI R0, RZ, 0x1f, R216 ;  /* 0x0000001fff008819 */ /* 0x000fe600000114d8 */
[----:B------:R-:W-:Y:S02]  /*12bf0*/  @!P0 IMAD.MOV.U32 R6, RZ, RZ, c[0x0][0x208] ;  /* 0x00008200ff068624 */ /* 0x000fe400078e00ff */
[----:B------:R-:W-:Y:S02]  /*12c00*/  @!P0 IMAD R0, R0, c[0x0][0x208], RZ ;  /* 0x0000820000008a24 */ /* 0x000fe400078e02ff */
[----:B------:R-:W-:Y:S02]  /*12c10*/  @!P0 IMAD.SHL.U32 R2, R4, 0x40, RZ ;  /* 0x0000004004028824 */ /* 0x000fe400078e00ff */
[----:B------:R-:W-:Y:S03]  /*12c20*/  @!P0 IMAD R0, R216, c[0x0][0x20c], R0 ;  /* 0x00008300d8008a24 */ /* 0x000fe600078e0200 */
[----:B------:R-:W-:Y:S01]  /*12c30*/  @!P0 LEA R3, P1, R6, R2, 0x5 ;  /* 0x0000000206038211 */ /* 0x000fe200078228ff */
[----:B------:R-:W-:Y:S02]  /*12c40*/  @!P0 IMAD.IADD R0, R5, 0x1, R0 ;  /* 0x0000000105008824 */ /* 0x000fe400078e0200 */
[----:B------:R-:W-:Y:S01]  /*12c50*/  @!P0 IMAD.MOV.U32 R5, RZ, RZ, c[0x0][0x20c] ;  /* 0x00008300ff058624 */ /* 0x000fe200078e00ff */
[----:B------:R-:W-:Y:S01]  /*12c60*/  LDSM.16.M88.4 R32, [R198] ;  /* 0x00000000c620783b */ /* 0x000fe20000000200 */
[----:B------:R-:W-:Y:S01]  /*12c70*/  ULDC UR4, c[0x0][0x324] ;  /* 0x0000c90000047ab9 */ /* 0x000fe20000000800 */
[----:B------:R-:W-:Y:S01]  /*12c80*/  @!P0 SHF.L.U64.HI R0, R4, 0x6, R0 ;  /* 0x0000000604008819 */ /* 0x000fe20000010200 */
[----:B------:R-:W-:Y:S02]  /*12c90*/  ULOP3.LUT UR4, URZ, UR4, URZ, 0x33, !UPT ;  /* 0x000000043f047292 */ /* 0x000fe4000f8e333f */
[----:B------:R-:W1:Y:S01]  /*12ca0*/  LDSM.16.M88.4 R8, [R147] ;  /* 0x000000009308783b */ /* 0x000e620000000200 */
[----:B------:R-:W-:Y:S02]  /*12cb0*/  @!P0 LEA.HI.X R12, R6, R0, R5, 0x5, P1 ;  /* 0x00000000060c8211 */ /* 0x000fe400008f2c05 */
[----:B------:R-:W-:Y:S02]  /*12cc0*/  @!P0 IADD3 R4, P1, R2, R222, RZ ;  /* 0x000000de02048210 */ /* 0x000fe40007f3e0ff */
[----:B------:R-:W2:Y:S03]  /*12cd0*/  LDSM.16.M88.4 R16, [R147+0x800] ;  /* 0x000800009310783b */ /* 0x000ea60000000200 */
[--C-:B------:R-:W-:Y:S01]  /*12ce0*/  @!P0 IMAD.X R5, R0, 0x1, R224.reuse, P1 ;  /* 0x0000000100058824 */ /* 0x100fe200008e06e0 */
[C---:B------:R-:W-:Y:S01]  /*12cf0*/  @!P0 LEA R20, P1, R4.reuse, c[0x0][0x1f8], 0x1 ;  /* 0x00007e0004148a11 */ /* 0x040fe200078208ff */
[----:B------:R-:W3:Y:S03]  /*12d00*/  LDSM.16.M88.4 R24, [R147+0x1000] ;  /* 0x001000009318783b */ /* 0x000ee60000000200 */
[----:B------:R-:W-:Y:S02]  /*12d10*/  @!P0 LEA.HI.X R21, R4, c[0x0][0x1fc], R5, 0x1, P1 ;  /* 0x00007f0004158a11 */ /* 0x000fe400008f0c05 */
[----:B------:R-:W-:Y:S01]  /*12d20*/  @!P0 IADD3 R6, P1, R222, 0x40, RZ ;  /* 0x00000040de068810 */ /* 0x000fe20007f3e0ff */
[----:B------:R-:W4:Y:S04]  /*12d30*/  LDSM.16.M88.4 R148, [R147+0x1800] ;  /* 0x001800009394783b */ /* 0x000f280000000200 */
[--C-:B------:R-:W-:Y:S01]  /*12d40*/  @!P0 IMAD.X R5, RZ, RZ, R224.reuse, P1 ;  /* 0x000000ffff058224 */ /* 0x100fe200008e06e0 */
[----:B------:R-:W-:Y:S01]  /*12d50*/  @!P0 IADD3 R4, P1, R2, R6, RZ ;  /* 0x0000000602048210 */ /* 0x000fe20007f3e0ff */
[----:B------:R-:W-:Y:S04]  /*12d60*/  LDSM.16.M88.4 R152, [R199] ;  /* 0x00000000c798783b */ /* 0x000fe80000000200 */
[----:B------:R-:W-:Y:S01]  /*12d70*/  @!P0 IMAD.X R7, R0, 0x1, R5, P1 ;  /* 0x0000000100078824 */ /* 0x000fe200008e0605 */
[C---:B------:R-:W-:Y:S01]  /*12d80*/  @!P0 LEA R176, P1, R4.reuse, c[0x0][0x1f8], 0x1 ;  /* 0x00007e0004b08a11 */ /* 0x040fe200078208ff */
[----:B------:R-:W2:Y:S03]  /*12d90*/  LDSM.16.M88.4 R156, [R202] ;  /* 0x00000000ca9c783b */ /* 0x000ea60000000200 */
        /* <DEDUP_REMOVED lines=17> */
[----:B------:R-:W5:Y:S01]  /*12eb0*/  LDL R214, [R1] ;  /* 0x0000000001d67983 */ /* 0x000f620000100800 */
[C---:B-1----:R-:W-:Y:S03]  /*12ec0*/  HMMA.16816.F32.BF16 R4, R32.reuse, R8, RZ ;  /* 0x000000082004723c */ /* 0x042fe600000418ff */
[C---:B------:R-:W-:Y:S01]  /*12ed0*/  @!P0 IMAD.X R23, R12.reuse, 0x1, R13, P1 ;  /* 0x000000010c178824 */ /* 0x040fe200008e060d */
[----:B------:R-:W-:Y:S01]  /*12ee0*/  @!P0 IADD3 R3, P1, R3, R222, RZ ;  /* 0x000000de03038210 */ /* 0x000fe20007f3e0ff */
[----:B------:R1:W-:Y:S03]  /*12ef0*/  @!P0 LDGSTS.E.BYPASS.LTC128B.128 [R215+0x2100], [R176.64], !P4 ;  /* 0x02100000b0d78fae */ /* 0x0003e6000e101d46 */
[C---:B------:R-:W-:Y:S01]  /*12f00*/  HMMA.16816.F32.BF16 R8, R32.reuse, R10, RZ ;  /* 0x0000000a2008723c */ /* 0x040fe200000418ff */
[----:B------:R-:W-:Y:S01]  /*12f10*/  @!P0 IMAD.X R12, R12, 0x1, R224, P1 ;  /* 0x000000010c0c8824 */ /* 0x000fe200008e06e0 */
[----:B------:R1:W-:Y:S02]  /*12f20*/  @!P0 LDGSTS.E.BYPASS.LTC128B.128 [R215+0x4100], [R174.64], !P3 ;  /* 0x04100000aed78fae */ /* 0x0003e4000d901d46 */
[C---:B------:R-:W-:Y:S04]  /*12f30*/  @!P0 LEA R30, P1, R3.reuse, c[0x0][0x1f8], 0x1 ;  /* 0x00007e00031e8a11 */ /* 0x040fe800078208ff */
[----:B------:R-:W-:Y:S02]  /*12f40*/  @!P0 LEA.HI.X R31, R3, c[0x0][0x1fc], R12, 0x1, P1 ;  /* 0x00007f00031f8a11 */ /* 0x000fe400008f0c0c */
[C---:B--2---:R-:W-:Y:S02]  /*12f50*/  HMMA.16816.F32.BF16 R12, R32.reuse, R16, RZ ;  /* 0x00000010200c723c */ /* 0x044fe400000418ff */
[C---:B------:R-:W-:Y:S01]  /*12f60*/  @!P0 LEA R172, P1, R0.reuse, c[0x0][0x1f8], 0x1 ;  /* 0x00007e0000ac8a11 */ /* 0x040fe200078208ff */
[----:B------:R4:W-:Y:S03]  /*12f70*/  @!P0 LDGSTS.E.BYPASS.LTC128B.128 [R215+0x1100], [R30.64], !P5 ;  /* 0x011000001ed78fae */ /* 0x0009e6000e901d46 */
[----:B------:R-:W-:Y:S02]  /*12f80*/  @!P0 LEA.HI.X R173, R0, c[0x0][0x1fc], R22, 0x1, P1 ;  /* 0x00007f0000ad8a11 */ /* 0x000fe400008f0c16 */
[C---:B------:R-:W-:Y:S01]  /*12f90*/  HMMA.16816.F32.BF16 R16, R32.reuse, R18, RZ ;  /* 0x000000122010723c */ /* 0x040fe200000418ff */
[C---:B------:R-:W-:Y:S02]  /*12fa0*/  @!P0 LEA R28, P1, R2.reuse, c[0x0][0x1f8], 0x1 ;  /* 0x00007e00021c8a11 */ /* 0x040fe400078208ff */
[----:B------:R2:W-:Y:S02]  /*12fb0*/  @!P0 LDGSTS.E.BYPASS.LTC128B.128 [R215+0x3100], [R172.64], !P4 ;  /* 0x03100000acd78fae */ /* 0x0005e4000e101d46 */
[----:B------:R-:W-:Y:S03]  /*12fc0*/  @!P0 LEA.HI.X R29, R2, c[0x0][0x1fc], R23, 0x1, P1 ;  /* 0x00007f00021d8a11 */ /* 0x000fe600008f0c17 */
[C---:B---3--:R-:W-:Y:S02]  /*12fd0*/  HMMA.16816.F32.BF16 R20, R32.reuse, R24, RZ ;  /* 0x000000182014723c */ /* 0x048fe400000418ff */
[----:B------:R4:W-:Y:S01]  /*12fe0*/  @!P0 LDGSTS.E.BYPASS.LTC128B.128 [R215+0x5100], [R28.64], !P3 ;  /* 0x051000001cd78fae */ /* 0x0009e2000d901d46 */
[C---:B------:R-:W-:Y:S04]  /*12ff0*/  ISETP.GT.AND P0, PT, R216.reuse, R217, PT ;  /* 0x000000d9d800720c */ /* 0x040fe80003f04270 */
[----:B-1----:R-:W-:Y:S01]  /*13000*/  LDSM.16.M88.4 R176, [R197] ;  /* 0x00000000c5b0783b */ /* 0x002fe20000000200 */
[C---:B------:R-:W-:Y:S04]  /*13010*/  HMMA.16816.F32.BF16 R24, R32.reuse, R26, RZ ;  /* 0x0000001a2018723c */ /* 0x040fe800000418ff */
[----:B------:R-:W0:Y:S04]  /*13020*/  LDGDEPBAR ;  /* 0x00000000000079af */ /* 0x000e280000000000 */
[----:B------:R-:W-:Y:S01]  /*13030*/  @P0 IMAD.MOV.U32 R127, RZ, RZ, c[0x0][0x1e4] ;  /* 0x00007900ff7f0624 */ /* 0x000fe200078e00ff */
[----:B------:R-:W-:Y:S03]  /*13040*/  LDSM.16.M88.4 R180, [R197+0x1800] ;  /* 0x00180000c5b4783b */ /* 0x000fe60000000200 */
[----:B------:R-:W-:Y:S01]  /*13050*/  @P0 IADD3 R2, R216, -0x1, RZ ;  /* 0xffffffffd8020810 */ /* 0x000fe20007ffe0ff */
[----:B------:R-:W-:Y:S01]  /*13060*/  @P0 IMAD.MOV.U32 R124, RZ, RZ, c[0x0][0x1e0] ;  /* 0x00007800ff7c0624 */ /* 0x000fe200078e00ff */
[----:B--2---:R-:W1:Y:S02]  /*13070*/  LDSM.16.M88.4 R172, [R201] ;  /* 0x00000000c9ac783b */ /* 0x004e640000000200 */
[----:B------:R-:W-:Y:S03]  /*13080*/  @P0 SHF.R.S32.HI R0, RZ, 0x1f, R2 ;  /* 0x0000001fff000819 */ /* 0x000fe60000011402 */
[----:B------:R-:W-:Y:S01]  /*13090*/  LDSM.16.M88.4 R184, [R200] ;  /* 0x00000000c8b8783b */ /* 0x000fe20000000200 */
[C---:B----4-:R-:W-:Y:S01]  /*130a0*/  HMMA.16816.F32.BF16 R28, R32.reuse, R148, RZ ;  /* 0x00000094201c723c */ /* 0x050fe200000418ff */
[----:B------:R-:W-:Y:S03]  /*130b0*/  @P0 IMAD R0, R0, c[0x0][0x1e0], RZ ;  /* 0x0000780000000a24 */ /* 0x000fe600078e02ff */
[----:B------:R-:W-:Y:S01]  /*130c0*/  LDSM.16.M88.4 R188, [R194] ;  /* 0x00000000c2bc783b */ /* 0x000fe20000000200 */
[C---:B------:R-:W-:Y:S02]  /*130d0*/  @P0 IMAD R0, R2.reuse, c[0x0][0x1e4], R0 ;  /* 0x0000790002000a24 */ /* 0x040fe400078e0200 */
[----:B------:R-:W-:Y:S01]  /*130e0*/  @P0 IMAD.WIDE.U32 R2, R2, c[0x0][0x1e0], RZ ;  /* 0x0000780002020a25 */ /* 0x000fe200078e00ff */
[----:B------:R-:W-:Y:S01]  /*130f0*/  HMMA.16816.F32.BF16 R32, R32, R150, RZ ;  /* 0x000000962020723c */ /* 0x000fe200000418ff */
[----:B------:R-:W2:Y:S03]  /*13100*/  LDSM.16.M88.4 R148, [R197+0x800] ;  /* 0x00080000c594783b */ /* 0x000ea60000000200 */
[----:B------:R-:W-:Y:S02]  /*13110*/  @P0 IMAD.IADD R3, R3, 0x1, R0 ;  /* 0x0000000103030824 */ /* 0x000fe400078e0200 */
[C---:B------:R-:W-:Y:S02]  /*13120*/  @P0 IMAD.SHL.U32 R0, R2.reuse, 0x40, RZ ;  /* 0x0000004002000824 */ /* 0x040fe400078e00ff */
[C---:B------:R-:W-:Y:S05]  /*13130*/  HMMA.16816.F32.BF16 R4, R152.reuse, R156, R4 ;  /* 0x0000009c9804723c */ /* 0x040fea0000041804 */
[----:B------:R-:W-:Y:S02]  /*13140*/  @P0 SHF.L.U64.HI R2, R2, 0x6, R3 ;  /* 0x0000000602020819 */ /* 0x000fe40000010203 */
[C---:B------:R-:W-:Y:S01]  /*13150*/  @P0 LEA R3, P1, R124.reuse, R0, 0x5 ;  /* 0x000000007c030211 */ /* 0x040fe200078228ff */
[C---:B------:R-:W-:Y:S01]  /*13160*/  HMMA.16816.F32.BF16 R8, R152.reuse, R158, R8 ;  /* 0x0000009e9808723c */ /* 0x040fe20000041808 */
[----:B------:R-:W3:Y:S03]  /*13170*/  LDSM.16.M88.4 R156, [R197+0x1000] ;  /* 0x00100000c59c783b */ /* 0x000ee60000000200 */
[----:B------:R-:W-:Y:S02]  /*13180*/  @P0 LEA.HI.X R124, R124, R2, R127, 0x5, P1 ;  /* 0x000000027c7c0211 */ /* 0x000fe400008f2c7f */
[----:B------:R-:W-:Y:S02]  /*13190*/  @P0 IADD3 R127, P1, R0, R220, RZ ;  /* 0x000000dc007f0210 */ /* 0x000fe40007f3e0ff */
        /* <DEDUP_REMOVED lines=30> */
[----:B------:R-:W3:Y:S07]  /*13380*/  LDSM.16.M88.4 R160, [R199+0x4000] ;  /* 0x00400000c7a0783b */ /* 0x000eee0000000200 */
        /* <DEDUP_REMOVED lines=16> */
[C---:B------:R-:W-:Y:S08]  /*13490*/  HMMA.16816.F32.BF16 R4, R160.reuse, R176, R4 ;  /* 0x000000b0a004723c */ /* 0x040ff00000041804 */
[C---:B------:R-:W-:Y:S01]  /*134a0*/  HMMA.16816.F32.BF16 R8, R160.reuse, R178, R8 ;  /* 0x000000b2a008723c */ /* 0x040fe20000041808 */
[----:B------:R-:W4:Y:S07]  /*134b0*/  LDSM.16.M88.4 R176, [R197+0x3000] ;  /* 0x00300000c5b0783b */ /* 0x000f2e0000000200 */
        /* <DEDUP_REMOVED lines=16> */
[C---:B------:R-:W-:Y:S08]  /*135c0*/  HMMA.16816.F32.BF16 R20, R156.reuse, R176, R20 ;  /* 0x000000b09c14723c */ /* 0x040ff00000041814 */
[C---:B------:R-:W-:Y:S01]  /*135d0*/  HMMA.16816.F32.BF16 R24, R156.reuse, R178, R24 ;  /* 0x000000b29c18723c */ /* 0x040fe20000041818 */
[----:B------:R-:W3:Y:S07]  /*135e0*/  LDSM.16.M88.4 R176, [R198+0x8000] ;  /* 0x00800000c6b0783b */ /* 0x000eee0000000200 */
        /* <DEDUP_REMOVED lines=17> */
[C---:B------:R-:W-:Y:S08]  /*13700*/  HMMA.16816.F32.BF16 R4, R176.reuse, R180, R4 ;  /* 0x000000b4b004723c */ /* 0x040ff00000041804 */
        /* <DEDUP_REMOVED lines=56> */
[----:B------:R-:W-:Y:S01]  /*13a90*/  @P0 IMAD.X R166, R124, 0x1, R169, P1 ;  /* 0x000000017ca60824 */ /* 0x000fe200008e06a9 */
[C---:B------:R-:W-:Y:S01]  /*13aa0*/  @P0 IADD3 R2, P1, R3.reuse, R127, RZ ;  /* 0x0000007f03020210 */ /* 0x040fe20007f3e0ff */
[----:B------:R-:W-:Y:S01]  /*13ab0*/  @!PT LDS RZ, [RZ] ;  /* 0x00000000fffff984 */ /* 0x000fe20000000800 */
[----:B------:R-:W-:Y:S01]  /*13ac0*/  @!PT LDS RZ, [RZ] ;  /* 0x00000000fffff984 */ /* 0x000fe20000000800 */
[----:B------:R-:W-:Y:S01]  /*13ad0*/  @!PT LDS RZ, [RZ] ;  /* 0x00000000fffff984 */ /* 0x000fe20000000800 */
[----:B------:R1:W-:Y:S01]  /*13ae0*/  @P0 LDGSTS.E.BYPASS.LTC128B.128 [R215+0x6100], [R176.64], !P5 ;  /* 0x06100000b0d70fae */ /* 0x0003e2000e901d46 */
[----:B-----5:R-:W-:Y:S01]  /*13af0*/  IMAD.IADD R127, R214, 0x1, R242 ;  /* 0x00000001d67f7824 */ /* 0x020fe200078e02f2 */
[C---:B---3--:R-:W-:Y:S01]  /*13b00*/  HMMA.16816.F32.BF16 R20, R152.reuse, R156, R20 ;  /* 0x0000009c9814723c */ /* 0x048fe20000041814 */
[----:B------:R-:W-:Y:S02]  /*13b10*/  IMAD.MOV.U32 R214, RZ, RZ, c[0x0][0x32c] ;  /* 0x0000cb00ffd67624 */ /* 0x000fe400078e00ff */
[----:B------:R1:W-:Y:S01]  /*13b20*/  @P0 LDGSTS.E.BYPASS.LTC128B.128 [R215+0x8100], [R174.64], !P4 ;  /* 0x08100000aed70fae */ /* 0x0003e2000e101d46 */
[----:B------:R-:W-:Y:S01]  /*13b30*/  @P0 IMAD.X R167, R124, 0x1, R168, P1 ;  /* 0x000000017ca70824 */ /* 0x000fe200008e06a8 */
[----:B------:R-:W-:Y:S02]  /*13b40*/  @P0 IADD3 R3, P1, R3, R220, RZ ;  /* 0x000000dc03030210 */ /* 0x000fe40007f3e0ff */
[----:B------:R-:W-:Y:S01]  /*13b50*/  ISETP.GE.AND P6, PT, R214, 0x1, PT ;  /* 0x00000001d600780c */ /* 0x000fe20003fc6270 */
        /* <DEDUP_REMOVED lines=39> */
.L_x_3176:
[----:B------:R-:W-:Y:S04]  /*13dd0*/  MOV R150, c[0x0][0x32c] ;  /* 0x0000cb0000967a02 */ /* 0x000fe80000000f00 */
[----:B------:R-:W-:Y:S11]  /*13de0*/  ISETP.NE.AND P0, PT, R150, 0x1, PT ;  /* 0x000000019600780c */ /* 0x000ff60003f05270 */
[----:B------:R-:W-:Y:S02]  /*13df0*/  @!UPT UIADD3 URZ, URZ, URZ, URZ ;  /* 0x0000003f3f3ff290 */ /* 0x000fe4000fffe03f */
[----:B------:R-:W-:Y:S05]  /*13e00*/  @P0 IMAD.HI.U32 R150, R3, c[0x0][0x330], RZ ;  /* 0x0000cc0003960a27 */ /* 0x000fea00078e00ff */
[----:B------:R-:W-:Y:S02]  /*13e10*/  @P0 SHF.R.U32.HI R3, RZ, c[0x0][0x334], R150 ;  /* 0x0000cd00ff030a19 */ /* 0x000fe40000011696 */
.L_x_3177:
[----:B------:R-:W-:Y:S05]  /*13e20*/  BSYNC B0 ;  /* 0x0000000000007941 */ /* 0x000fea0003800000 */
.L_x_3175:
[----:B------:R-:W-:Y:S04]  /*13e30*/  IMAD R3, R3, c[0x0][0x32c], -R124 ;  /* 0x0000cb0003037a24 */ /* 0x000fe800078e0a7c */
[----:B------:R-:W-:Y:S05]  /*13e40*/  IMAD.IADD R3, R3, 0x1, -R237 ;  /* 0x0000000103037824 */ /* 0x000fea00078e0aed */
[----:B------:R-:W-:Y:S02]  /*13e50*/  IADD3 R150, R3, c[0x0][0x32c], RZ ;  /* 0x0000cb0003967a10 */ /* 0x000fe40007ffe0ff */
[----:B------:R-:W-:Y:S02]  /*13e60*/  IMNMX R0, R0, R3, !PT ;  /* 0x0000000300007217 */ /* 0x000fe40007800200 */
[----:B------:R-:W-:Y:S02]  /*13e70*/  IMNMX R2, R2, R150, PT ;  /* 0x0000009602027217 */ /* 0x000fe40003800200 */
.L_x_3174:
        /* <DEDUP_REMOVED lines=66> */
.L_x_3180:
[----:B------:R-:W-:Y:S04]  /*142a0*/  MOV R4, c[0x0][0x32c] ;  /* 0x0000cb0000047a02 */ /* 0x000fe80000000f00 */
[----:B------:R-:W-:Y:S11]  /*142b0*/  ISETP.NE.AND P0, PT, R4, 0x1, PT ;  /* 0x000000010400780c */ /* 0x000ff60003f05270 */
[----:B------:R-:W-:Y:S02]  /*142c0*/  @!UPT UIADD3 URZ, URZ, URZ, URZ ;  /* 0x0000003f3f3ff290 */ /* 0x000fe4000fffe03f */
[----:B------:R-:W-:Y:S05]  /*142d0*/  @P0 IMAD.HI.U32 R4, R3, c[0x0][0x330], RZ ;  /* 0x0000cc0003040a27 */ /* 0x000fea00078e00ff */
[----:B------:R-:W-:Y:S02]  /*142e0*/  @P0 SHF.R.U32.HI R3, RZ, c[0x0][0x334], R4 ;  /* 0x0000cd00ff030a19 */ /* 0x000fe40000011604 */
.L_x_3181:
[----:B------:R-:W-:Y:S05]  /*142f0*/  BSYNC B0 ;  /* 0x0000000000007941 */ /* 0x000fea0003800000 */
.L_x_3179:
[----:B------:R-:W-:Y:S04]  /*14300*/  IMAD R124, R3, c[0x0][0x32c], -R124 ;  /* 0x0000cb00037c7a24 */ /* 0x000fe800078e0a7c */
[----:B------:R-:W-:Y:S05]  /*14310*/  IMAD.IADD R3, R124, 0x1, -R237 ;  /* 0x000000017c037824 */ /* 0x000fea00078e0aed */
[----:B------:R-:W-:Y:S02]  /*14320*/  IADD3 R4, R3, c[0x0][0x32c], RZ ;  /* 0x0000cb0003047a10 */ /* 0x000fe40007ffe0ff */
[----:B------:R-:W-:Y:S02]  /*14330*/  IMNMX R0, R0, R3, !PT ;  /* 0x0000000300007217 */ /* 0x000fe40007800200 */
[----:B------:R-:W-:Y:S02]  /*14340*/  IMNMX R2, R2, R4, PT ;  /* 0x0000000402027217 */ /* 0x000fe40003800200 */
.L_x_3178:
        /* <DEDUP_REMOVED lines=72> */
[C---:B------:R-:W-:Y:S02]  /*147d0*/  ISETP.GT.AND P1, PT, R0.reuse, 0x38, P2 ;  /* 0x000000380000780c */ /* 0x040fe40001724270 */
[----:B------:R-:W-:Y:S02]  /*147e0*/  FSEL R171, R31, -INF , !P0 ;  /* 0xff8000001fab7808 */ /* 0x000fe40004000000 */
[----:B-1----:R-:W-:Y:S01]  /*147f0*/  FMNMX.FTZ R3, R3, R11, !PT ;  /* 0x0000000b03037209 */ /* 0x002fe20007810000 */
[----:B------:R-:W-:Y:S01]  /*14800*/  LDSM.16.MT88.4 R28, [R196] ;  /* 0x00000000c41c783b */ /* 0x000fe20000004200 */
[----:B------:R-:W-:Y:S02]  /*14810*/  ISETP.GT.AND P0, PT, R0, 0x39, P2 ;  /* 0x000000390000780c */ /* 0x000fe40001704270 */
[----:B------:R-:W-:Y:S02]  /*14820*/  FMNMX.FTZ R0, R169, R10, !PT ;  /* 0x0000000aa9007209 */ /* 0x000fe40007810000 */
[----:B------:R-:W-:Y:S02]  /*14830*/  ISETP.LT.OR P1, PT, R2, 0x39, P1 ;  /* 0x000000390200780c */ /* 0x000fe40000f21670 */
[----:B------:R-:W-:Y:S01]  /*14840*/  FMNMX.FTZ R0, R171, R0, !PT ;  /* 0x00000000ab007209 */ /* 0x000fe20007810000 */
[----:B------:R-:W1:Y:S01]  /*14850*/  SHFL.BFLY PT, R10, R3, 0x1, 0x1f ;  /* 0x0c201f00030a7f89 */ /* 0x000e6200000e0000 */
[----:B------:R-:W-:Y:S02]  /*14860*/  FSEL R170, R34, -INF , !P1 ;  /* 0xff80000022aa7808 */ /* 0x000fe40004800000 */
        /* <DEDUP_REMOVED lines=379> */
.L_x_3173:
        /* <DEDUP_REMOVED lines=21> */
.L_x_3185:
[----:B------:R-:W-:-:S04]  /*16170*/  MOV R3, c[0x0][0x32c] ;  /* 0x0000cb0000037a02 */ /* 0x000fc80000000f00 */
[----:B------:R-:W-:-:S13]  /*16180*/  ISETP.NE.AND P0, PT, R3, 0x1, PT ;  /* 0x000000010300780c */ /* 0x000fda0003f05270 */
[----:B------:R-:W-:-:S05]  /*16190*/  @P0 IMAD.HI.U32 R3, R0, c[0x0][0x330], RZ ;  /* 0x0000cc0000030a27 */ /* 0x000fca00078e00ff */
[----:B------:R-:W-:Y:S02]  /*161a0*/  @P0 SHF.R.U32.HI R0, RZ, c[0x0][0x334], R3 ;  /* 0x0000cd00ff000a19 */ /* 0x000fe40000011603 */
.L_x_3186:
[----:B------:R-:W-:Y:S05]  /*161b0*/  BSYNC B0 ;  /* 0x0000000000007941 */ /* 0x000fea0003800000 */
.L_x_3184:
[----:B------:R-:W-:-:S05]  /*161c0*/  IMAD R0, R0, c[0x0][0x32c], RZ ;  /* 0x0000cb0000007a24 */ /* 0x000fca00078e02ff */
[----:B------:R-:W-:-:S04]  /*161d0*/  IMNMX R2, R2, R0, !PT ;  /* 0x0000000002027217 */ /* 0x000fc80007800200 */
.L_x_3183:
        /* <DEDUP_REMOVED lines=10> */
.L_x_3188:
        /* <DEDUP_REMOVED lines=316> */
[----:B-1----:R-:W-:Y:S01]  /*17640*/  @P0 IADD3 R4, P1, R150, R220, RZ ;  /* 0x000000dc96040210 */ /* 0x002fe20007f3e0ff */
[C---:B------:R-:W-:Y:S02]  /*17650*/  FMUL.FTZ R112, R2.reuse, R112 ;  /* 0x0000007002707220 */ /* 0x040fe40000410000 */
[C---:B------:R-:W-:Y:S01]  /*17660*/  FMUL.FTZ R113, R2.reuse, R113 ;  /* 0x0000007102717220 */ /* 0x040fe20000410000 */
[----:B--2---:R-:W-:Y:S01]  /*17670*/  @P0 IADD3.X R8, R149, R219, RZ, P1, !PT ;  /* 0x000000db95080210 */ /* 0x004fe20000ffe4ff */
[----:B------:R-:W-:Y:S01]  /*17680*/  FMUL.FTZ R116, R2, R116 ;  /* 0x0000007402747220 */ /* 0x000fe20000410000 */
[----:B------:R-:W-:Y:S01]  /*17690*/  @P0 LEA R126, P1, R4, c[0x0][0x1c8], 0x1 ;  /* 0x00007200047e0a11 */ /* 0x000fe200078208ff */
[----:B------:R-:W-:Y:S02]  /*176a0*/  FMUL.FTZ R117, R2, R117 ;  /* 0x0000007502757220 */ /* 0x000fe40000410000 */
[----:B------:R-:W1:Y:S01]  /*176b0*/  MUFU.EX2 R0, R0 ;  /* 0x0000000000007308 */ /* 0x000e620000000800 */
        /* <DEDUP_REMOVED lines=8> */
[----:B------:R3:W2:Y:S01]  /*17740*/  MUFU.EX2 R180, R7 ;  /* 0x0000000700b47308 */ /* 0x0006a20000000800 */
[----:B------:R-:W-:Y:S02]  /*17750*/  FMUL.FTZ R37, R2, R37 ;  /* 0x0000002502257220 */ /* 0x000fe40000410000 */
[----:B------:R-:W-:Y:S01]  /*17760*/  @P0 LEA.HI.X R5, R5, c[0x0][0x1cc], R151, 0x1, P1 ;  /* 0x0000730005050a11 */ /* 0x000fe200008f0c97 */
[----:B------:R2:W-:Y:S01]  /*17770*/  @P0 LDGSTS.E.BYPASS.LTC128B.128 [R215+0x9100], [R8.64], !P4 ;  /* 0x0910000008d70fae */ /* 0x0005e2000e101d46 */
[--C-:B----4-:R-:W-:Y:S02]  /*17780*/  FFMA.FTZ R6, R10, c[0x0][0x2d0], -R125.reuse ;  /* 0x0000b4000a067a23 */ /* 0x110fe4000001087d */
[C---:B------:R-:W-:Y:S02]  /*17790*/  FMUL.FTZ R40, R2.reuse, R40 ;  /* 0x0000002802287220 */ /* 0x040fe40000410000 */
[C---:B------:R-:W-:Y:S01]  /*177a0*/  FMUL.FTZ R41, R2.reuse, R41 ;  /* 0x0000002902297220 */ /* 0x040fe20000410000 */
[----:B------:R4:W-:Y:S01]  /*177b0*/  MUFU.EX2 R178, R6 ;  /* 0x0000000600b27308 */ /* 0x0009e20000000800 */
[C---:B------:R-:W-:Y:S01]  /*177c0*/  FMUL.FTZ R44, R2.reuse, R44 ;  /* 0x0000002c022c7220 */ /* 0x040fe20000410000 */
[----:B------:R4:W-:Y:S01]  /*177d0*/  @P0 LDGSTS.E.BYPASS.LTC128B.128 [R215+0xb100], [R4.64], !P3 ;  /* 0x0b10000004d70fae */ /* 0x0009e2000d901d46 */
[----:B------:R-:W-:Y:S01]  /*177e0*/  FMUL.FTZ R45, R2, R45 ;  /* 0x0000002d022d7220 */ /* 0x000fe20000410000 */
[----:B------:R-:W-:Y:S01]  /*177f0*/  ISETP.GT.AND P0, PT, R188, R216, PT ;  /* 0x000000d8bc00720c */ /* 0x000fe20003f04270 */
[C---:B-1----:R-:W-:Y:S01]  /*17800*/  FMUL.FTZ R10, R0.reuse, R138 ;  /* 0x0000008a000a7220 */ /* 0x042fe20000410000 */
[----:B------:R-:W-:Y:S01]  /*17810*/  MOV R188, R214 ;  /* 0x000000d600bc7202 */ /* 0x000fe20000000f00 */
[C---:B------:R-:W-:Y:S02]  /*17820*/  FMUL.FTZ R102, R0.reuse, R102 ;  /* 0x0000006600667220 */ /* 0x040fe40000410000 */
[C---:B------:R-:W-:Y:S01]  /*17830*/  FMUL.FTZ R103, R0.reuse, R103 ;  /* 0x0000006700677220 */ /* 0x040fe20000410000 */
[----:B------:R-:W1:Y:S01]  /*17840*/  LDSM.16.MT88.4 R148, [R192] ;  /* 0x00000000c094783b */ /* 0x000e620000004200 */
[C---:B------:R-:W-:Y:S01]  /*17850*/  FMUL.FTZ R106, R0.reuse, R106 ;  /* 0x0000006a006a7220 */ /* 0x040fe20000410000 */
[----:B------:R1:W-:Y:S01]  /*17860*/  MUFU.EX2 R186, R12 ;  /* 0x0000000c00ba7308 */ /* 0x0003e20000000800 */
[C---:B------:R-:W-:Y:S02]  /*17870*/  FMUL.FTZ R107, R0.reuse, R107 ;  /* 0x0000006b006b7220 */ /* 0x040fe40000410000 */
[C---:B---3--:R-:W-:Y:S02]  /*17880*/  FMUL.FTZ R7, R0.reuse, R135 ;  /* 0x0000008700077220 */ /* 0x048fe40000410000 */
[C---:B------:R-:W-:Y:S01]  /*17890*/  FMUL.FTZ R110, R0.reuse, R110 ;  /* 0x0000006e006e7220 */ /* 0x040fe20000410000 */
[----:B-----5:R-:W3:Y:S01]  /*178a0*/  LDSM.16.MT88.4 R152, [R193] ;  /* 0x00000000c198783b */ /* 0x020ee20000004200 */
[----:B------:R-:W-:Y:S02]  /*178b0*/  FMUL.FTZ R111, R0, R111 ;  /* 0x0000006f006f7220 */ /* 0x000fe40000410000 */
[C---:B--2---:R-:W-:Y:S01]  /*178c0*/  FMUL.FTZ R8, R2.reuse, R136 ;  /* 0x0000008802087220 */ /* 0x044fe20000410000 */
[----:B------:R-:W-:Y:S01]  /*178d0*/  MUFU.EX2 R181, R21 ;  /* 0x0000001500b57308 */ /* 0x000fe20000000800 */
[----:B------:R-:W-:Y:S02]  /*178e0*/  FMUL.FTZ R9, R2, R137 ;  /* 0x0000008902097220 */ /* 0x000fe40000410000 */
[C---:B----4-:R-:W-:Y:S01]  /*178f0*/  FMUL.FTZ R6, R0.reuse, R134 ;  /* 0x0000008600067220 */ /* 0x050fe20000410000 */
[----:B------:R-:W2:Y:S01]  /*17900*/  LDSM.16.MT88.4 R156, [R196] ;  /* 0x00000000c49c783b */ /* 0x000ea20000004200 */
        /* <DEDUP_REMOVED lines=20> */
[--C-:B-1----:R-:W-:Y:S01]  /*17a50*/  FFMA.FTZ R12, R16, c[0x0][0x2d0], -R176.reuse ;  /* 0x0000b400100c7a23 */ /* 0x102fe200000108b0 */
[----:B------:R-:W1:Y:S01]  /*17a60*/  MUFU.EX2 R185, R13 ;  /* 0x0000000d00b97308 */ /* 0x000e620000000800 */
        /* <DEDUP_REMOVED lines=11> */
[--C-:B--2---:R-:W-:Y:S02]  /*17b20*/  FFMA.FTZ R20, R24, c[0x0][0x2d0], -R176.reuse ;  /* 0x0000b40018147a23 */ /* 0x104fe400000108b0 */
[C---:B------:R-:W-:Y:S01]  /*17b30*/  FMUL.FTZ R48, R2.reuse, R48 ;  /* 0x0000003002307220 */ /* 0x040fe20000410000 */
[C---:B------:R-:W-:Y:S02]  /*17b40*/  HMMA.16816.F32.BF16 R8, R132.reuse, R150, R8 ;  /* 0x000000968408723c */ /* 0x040fe40000041808 */
[----:B------:R-:W2:Y:S02]  /*17b50*/  LDSM.16.MT88.4 R148, [R192+0x2000] ;  /* 0x00200000c094783b */ /* 0x000ea40000004200 */
[----:B------:R-:W-:Y:S02]  /*17b60*/  FMUL.FTZ R49, R2, R49 ;  /* 0x0000003102317220 */ /* 0x000fe40000410000 */
[C---:B------:R-:W-:Y:S02]  /*17b70*/  FMUL.FTZ R50, R0.reuse, R50 ;  /* 0x0000003200327220 */ /* 0x040fe40000410000 */
[C---:B---3--:R-:W-:Y:S04]  /*17b80*/  HMMA.16816.F32.BF16 R100, R132.reuse, R152, R100 ;  /* 0x000000988464723c */ /* 0x048fe80000041864 */
[----:B------:R-:W-:Y:S02]  /*17b90*/  FMUL.FTZ R51, R0, R51 ;  /* 0x0000003300337220 */ /* 0x000fe40000410000 */
[C---:B------:R-:W-:Y:S02]  /*17ba0*/  FMUL.FTZ R52, R2.reuse, R52 ;  /* 0x0000003402347220 */ /* 0x040fe40000410000 */
[C---:B------:R-:W-:Y:S01]  /*17bb0*/  HMMA.16816.F32.BF16 R104, R132.reuse, R154, R104 ;  /* 0x0000009a8468723c */ /* 0x040fe20000041868 */
[----:B------:R-:W3:Y:S03]  /*17bc0*/  LDSM.16.MT88.4 R152, [R193+0x2000] ;  /* 0x00200000c198783b */ /* 0x000ee60000004200 */
[----:B----4-:R-:W-:Y:S02]  /*17bd0*/  FFMA.FTZ R12, R17, c[0x0][0x2d0], -R176 ;  /* 0x0000b400110c7a23 */ /* 0x010fe400000108b0 */
[----:B------:R-:W-:Y:S02]  /*17be0*/  FMUL.FTZ R53, R2, R53 ;  /* 0x0000003502357220 */ /* 0x000fe40000410000 */
[C---:B------:R-:W-:Y:S01]  /*17bf0*/  HMMA.16816.F32.BF16 R108, R132.reuse, R156, R108 ;  /* 0x0000009c846c723c */ /* 0x040fe2000004186c */
[----:B------:R4:W1:Y:S03]  /*17c00*/  MUFU.EX2 R183, R12 ;  /* 0x0000000c00b77308 */ /* 0x0008660000000800 */
        /* <DEDUP_REMOVED lines=11> */
[--C-:B----4-:R-:W-:Y:S02]  /*17cc0*/  FFMA.FTZ R12, R18, c[0x0][0x2d0], -R125.reuse ;  /* 0x0000b400120c7a23 */ /* 0x110fe4000001087d */
[C---:B------:R-:W-:Y:S02]  /*17cd0*/  FMUL.FTZ R60, R2.reuse, R60 ;  /* 0x0000003c023c7220 */ /* 0x040fe40000410000 */
[C---:B--2---:R-:W-:Y:S01]  /*17ce0*/  HMMA.16816.F32.BF16 R36, R132.reuse, R148, R36 ;  /* 0x000000948424723c */ /* 0x044fe20000041824 */
        /* <DEDUP_REMOVED lines=9> */
[C---:B------:R-:W-:Y:S02]  /*17d80*/  FMUL.FTZ R66, R0.reuse, R66 ;  /* 0x0000004200427220 */ /* 0x040fe40000410000 */
[C---:B------:R-:W-:Y:S01]  /*17d90*/  HMMA.16816.F32.BF16 R48, R132.reuse, R154, R48 ;  /* 0x0000009a8430723c */ /* 0x040fe20000041830 */
[----:B------:R-:W3:Y:S03]  /*17da0*/  LDSM.16.MT88.4 R152, [R192+0x4000] ;  /* 0x00400000c098783b */ /* 0x000ee60000004200 */
[--C-:B--2---:R-:W-:Y:S02]  /*17db0*/  FFMA.FTZ R12, R19, c[0x0][0x2d0], -R125.reuse ;  /* 0x0000b400130c7a23 */ /* 0x104fe4000001087d */
        /* <DEDUP_REMOVED lines=9> */
[----:B------:R-:W2:Y:S03]  /*17e50*/  LDSM.16.MT88.4 R136, [R193+0x4000] ;  /* 0x00400000c188783b */ /* 0x000ea60000004200 */
[C---:B------:R-:W-:Y:S02]  /*17e60*/  FMUL.FTZ R72, R2.reuse, R72 ;  /* 0x0000004802487220 */ /* 0x040fe40000410000 */
[----:B------:R-:W-:Y:S02]  /*17e70*/  FMUL.FTZ R73, R2, R73 ;  /* 0x0000004902497220 */ /* 0x000fe40000410000 */
[C---:B----4-:R-:W-:Y:S04]  /*17e80*/  HMMA.16816.F32.BF16 R60, R132.reuse, R148, R60 ;  /* 0x00000094843c723c */ /* 0x050fe8000004183c */
[C---:B------:R-:W-:Y:S02]  /*17e90*/  FMUL.FTZ R74, R0.reuse, R74 ;  /* 0x0000004a004a7220 */ /* 0x040fe40000410000 */
[----:B------:R-:W-:Y:S02]  /*17ea0*/  FMUL.FTZ R75, R0, R75 ;  /* 0x0000004b004b7220 */ /* 0x000fe40000410000 */
[C---:B------:R-:W-:Y:S01]  /*17eb0*/  HMMA.16816.F32.BF16 R64, R132.reuse, R150, R64 ;  /* 0x000000968440723c */ /* 0x040fe20000041840 */
[----:B------:R-:W4:Y:S03]  /*17ec0*/  LDSM.16.MT88.4 R148, [R196+0x4000] ;  /* 0x00400000c494783b */ /* 0x000f260000004200 */
[C---:B------:R-:W-:Y:S01]  /*17ed0*/  FMUL.FTZ R76, R2.reuse, R76 ;  /* 0x0000004c024c7220 */ /* 0x040fe20000410000 */
[----:B-1----:R-:W-:Y:S01]  /*17ee0*/  F2FP.BF16.PACK_AB R12, R185, R186 ;  /* 0x000000bab90c723e */ /* 0x002fe200000010ff */
[----:B------:R-:W-:Y:S02]  /*17ef0*/  FMUL.FTZ R77, R2, R77 ;  /* 0x0000004d024d7220 */ /* 0x000fe40000410000 */
[C---:B---3--:R-:W-:Y:S04]  /*17f00*/  HMMA.16816.F32.BF16 R68, R132.reuse, R152, R68 ;  /* 0x000000988444723c */ /* 0x048fe80000041844 */
[C---:B------:R-:W-:Y:S02]  /*17f10*/  FMUL.FTZ R78, R0.reuse, R78 ;  /* 0x0000004e004e7220 */ /* 0x040fe40000410000 */
[----:B------:R-:W-:Y:S02]  /*17f20*/  FMUL.FTZ R79, R0, R79 ;  /* 0x0000004f004f7220 */ /* 0x000fe40000410000 */
[C---:B------:R-:W-:Y:S01]  /*17f30*/  HMMA.16816.F32.BF16 R72, R132.reuse, R154, R72 ;  /* 0x0000009a8448723c */ /* 0x040fe20000041848 */
[----:B------:R-:W1:Y:S03]  /*17f40*/  LDSM.16.MT88.4 R152, [R195+0x4000] ;  /* 0x00400000c398783b */ /* 0x000e660000004200 */
[C---:B------:R-:W-:Y:S02]  /*17f50*/  FMUL.FTZ R80, R2.reuse, R80 ;  /* 0x0000005002507220 */ /* 0x040fe40000410000 */
[----:B------:R-:W-:Y:S02]  /*17f60*/  FMUL.FTZ R81, R2, R81 ;  /* 0x0000005102517220 */ /* 0x000fe40000410000 */
[C---:B------:R-:W-:Y:S01]  /*17f70*/  FMUL.FTZ R82, R0.reuse, R82 ;  /* 0x0000005200527220 */ /* 0x040fe20000410000 */
[C---:B--2---:R-:W-:Y:S03]  /*17f80*/  HMMA.16816.F32.BF16 R76, R132.reuse, R136, R76 ;  /* 0x00000088844c723c */ /* 0x044fe6000004184c */
        /* <DEDUP_REMOVED lines=10> */
[C---:B----4-:R-:W-:Y:S01]  /*18030*/  HMMA.16816.F32.BF16 R84, R132.reuse, R148, R84 ;  /* 0x000000948454723c */ /* 0x050fe20000041854 */
[----:B------:R3:W-:Y:S02]  /*18040*/  MUFU.EX2 R175, R14 ;  /* 0x0000000e00af7308 */ /* 0x0007e40000000800 */
[----:B------:R-:W-:Y:S02]  /*18050*/  FMUL.FTZ R89, R2, R89 ;  /* 0x0000005902597220 */ /* 0x000fe40000410000 */
[C---:B------:R-:W-:Y:S02]  /*18060*/  FMUL.FTZ R90, R0.reuse, R90 ;  /* 0x0000005a005a7220 */ /* 0x040fe40000410000 */
[----:B------:R-:W-:Y:S02]  /*18070*/  FMUL.FTZ R91, R0, R91 ;  /* 0x0000005b005b7220 */ /* 0x000fe40000410000 */
[C---:B------:R-:W-:Y:S02]  /*18080*/  FMUL.FTZ R92, R2.reuse, R92 ;  /* 0x0000005c025c7220 */ /* 0x040fe40000410000 */
[----:B------:R-:W4:Y:S01]  /*18090*/  MUFU.EX2 R174, R15 ;  /* 0x0000000f00ae7308 */ /* 0x000f220000000800 */
        /* <DEDUP_REMOVED lines=9> */
[----:B---3--:R-:W-:Y:S01]  /*18130*/  F2FP.BF16.PACK_AB R14, R183, R184 ;  /* 0x000000b8b70e723e */ /* 0x008fe200000010ff */
[----:B------:R-:W-:Y:S02]  /*18140*/  FMUL.FTZ R99, R0, R99 ;  /* 0x0000006300637220 */ /* 0x000fe40000410000 */
[----:B------:R-:W-:Y:S01]  /*18150*/  FFMA.FTZ R2, R2, R233, R191 ;  /* 0x000000e902027223 */ /* 0x000fe200000100bf */
[----:B----4-:R-:W-:Y:S04]  /*18160*/  F2FP.BF16.PACK_AB R13, R174, R175 ;  /* 0x000000afae0d723e */ /* 0x010fe800000010ff */
        /* <DEDUP_REMOVED lines=170> */
.L_x_3187:
[----:B------:R-:W-:-:S13]  /*18c10*/  ISETP.GE.AND P0, PT, R214, R217, PT ;  /* 0x000000d9d600720c */ /* 0x000fda0003f06270 */
[----:B------:R-:W-:Y:S05]  /*18c20*/  @!P0 BRA `(.L_x_3189) ;  /* 0x000034c000008947 */ /* 0x000fea0003800000 */
[----:B------:R-:W-:Y:S02]  /*18c30*/  MOV R126, R8 ;  /* 0x00000008007e7202 */ /* 0x000fe40000000f00 */
[----:B------:R-:W-:Y:S02]  /*18c40*/  MOV R125, R124 ;  /* 0x0000007c007d7202 */ /* 0x000fe40000000f00 */
.L_x_3198:
[----:B------:R-:W-:Y:S04]  /*18c50*/  DEPBAR.LE SB0, 0x0 ;  /* 0x000080000000791a */ /* 0x000fe80000000000 */
[----:B------:R-:W-:Y:S01]  /*18c60*/  WARPSYNC 0xffffffff ;  /* 0xffffffff00007948 */ /* 0x000fe20003800000 */
[----:B------:R-:W-:Y:S01]  /*18c70*/  BAR.SYNC.DEFER_BLOCKING 0x0 ;  /* 0x0000000000007b1d */ /* 0x000fe20000010000 */
[----:B------:R-:W-:Y:S01]  /*18c80*/  SHF.R.S32.HI R0, RZ, 0x1f, R214 ;  /* 0x0000001fff007819 */ /* 0x000fe200000114d6 */
[----:B------:R-:W-:Y:S04]  /*18c90*/  IMAD.WIDE.U32 R2, R214, c[0x0][0x208], RZ ;  /* 0x00008200d6027a25 */ /* 0x000fe800078e00ff */
[----:B------:R-:W-:Y:S02]  /*18ca0*/  IMAD R0, R0, c[0x0][0x208], RZ ;  /* 0x0000820000007a24 */ /* 0x000fe400078e02ff */
[----:B------:R-:W-:Y:S02]  /*18cb0*/  IMAD.MOV.U32 R6, RZ, RZ, c[0x0][0x208] ;  /* 0x00008200ff067624 */ /* 0x000fe400078e00ff */
[----:B------:R-:W-:Y:S02]  /*18cc0*/  IMAD R0, R214, c[0x0][0x20c], R0 ;  /* 0x00008300d6007a24 */ /* 0x000fe400078e0200 */
[----:B------:R-:W-:Y:S02]  /*18cd0*/  IMAD.SHL.U32 R4, R2, 0x40, RZ ;  /* 0x0000004002047824 */ /* 0x000fe400078e00ff */
[----:B------:R-:W-:Y:S02]  /*18ce0*/  IMAD.IADD R0, R3, 0x1, R0 ;  /* 0x0000000103007824 */ /* 0x000fe400078e0200 */
[----:B------:R-:W-:Y:S01]  /*18cf0*/  IMAD.MOV.U32 R3, RZ, RZ, c[0x0][0x20c] ;  /* 0x00008300ff037624 */ /* 0x000fe200078e00ff */
[----:B------:R-:W-:Y:S01]  /*18d00*/  IADD3 R5, P1, R4, R222, RZ ;  /* 0x000000de04057210 */ /* 0x000fe20007f3e0ff */
[----:B------:R-:W-:Y:S01]  /*18d10*/  IMAD.MOV.U32 R218, RZ, RZ, c[0x0][0x2c4] ;  /* 0x0000b100ffda7624 */ /* 0x000fe200078e00ff */
[----:B------:R-:W-:Y:S02]  /*18d20*/  SHF.L.U64.HI R0, R2, 0x6, R0 ;  /* 0x0000000602007819 */ /* 0x000fe40000010200 */
[C---:B------:R-:W-:Y:S02]  /*18d30*/  LEA R2, P0, R6.reuse, R4, 0x5 ;  /* 0x0000000406027211 */ /* 0x040fe400078028ff */
[----:B------:R-:W-:Y:S01]  /*18d40*/  LEA R174, P2, R5, c[0x0][0x1f8], 0x1 ;  /* 0x00007e0005ae7a11 */ /* 0x000fe200078408ff */
[----:B------:R-:W-:Y:S01]  /*18d50*/  LDSM.16.M88.4 R32, [R198] ;  /* 0x00000000c620783b */ /* 0x000fe20000000200 */
[----:B------:R-:W-:Y:S01]  /*18d60*/  LEA.HI.X R3, R6, R0, R3, 0x5, P0 ;  /* 0x0000000006037211 */ /* 0x000fe200000f2c03 */
[--C-:B------:R-:W-:Y:S01]  /*18d70*/  IMAD.X R6, R0, 0x1, R224.reuse, P1 ;  /* 0x0000000100067824 */ /* 0x100fe200008e06e0 */
[----:B------:R-:W-:Y:S01]  /*18d80*/  IADD3 R14, P0, R222, 0x40, RZ ;  /* 0x00000040de0e7810 */ /* 0x000fe20007f1e0ff */
[----:B------:R-:W-:Y:S01]  /*18d90*/  ULDC UR4, c[0x0][0x324] ;  /* 0x0000c90000047ab9 */ /* 0x000fe20000000800 */
[----:B------:R-:W1:Y:S01]  /*18da0*/  LDSM.16.M88.4 R8, [R147] ;  /* 0x000000009308783b */ /* 0x000e620000000200 */
[----:B------:R-:W-:Y:S01]  /*18db0*/  ISETP.NE.AND P6, PT, R218, 0x1, PT ;  /* 0x00000001da00780c */ /* 0x000fe20003fc5270 */
[----:B------:R-:W-:Y:S01]  /*18dc0*/  ULOP3.LUT UR4, URZ, UR4, URZ, 0x33, !UPT ;  /* 0x000000043f047292 */ /* 0x000fe2000f8e333f */
[----:B------:R-:W-:Y:S01]  /*18dd0*/  IADD3 R15, P1, R4, R14, RZ ;  /* 0x0000000e040f7210 */ /* 0x000fe20007f3e0ff */
[----:B------:R-:W-:Y:S01]  /*18de0*/  IMAD.X R13, RZ, RZ, R224, P0 ;  /* 0x000000ffff0d7224 */ /* 0x000fe200000e06e0 */
[----:B------:R-:W2:Y:S01]  /*18df0*/  LDSM.16.M88.4 R16, [R147+0x800] ;  /* 0x000800009310783b */ /* 0x000ea20000000200 */
[----:B------:R-:W-:Y:S02]  /*18e00*/  IADD3 R12, P0, R222, 0x80, RZ ;  /* 0x00000080de0c7810 */ /* 0x000fe40007f1e0ff */
[--C-:B------:R-:W-:Y:S01]  /*18e10*/  IMAD.X R22, R0, 0x1, R13.reuse, P1 ;  /* 0x0000000100167824 */ /* 0x100fe200008e060d */
[----:B------:R-:W-:Y:S01]  /*18e20*/  LEA R176, P1, R15, c[0x0][0x1f8], 0x1 ;  /* 0x00007e000fb07a11 */ /* 0x000fe200078208ff */
[----:B------:R-:W3:Y:S01]  /*18e30*/  LDSM.16.M88.4 R24, [R147+0x1000] ;  /* 0x001000009318783b */ /* 0x000ee20000000200 */
[----:B------:R-:W-:Y:S01]  /*18e40*/  LEA.HI.X R175, R5, c[0x0][0x1fc], R6, 0x1, P2 ;  /* 0x00007f0005af7a11 */ /* 0x000fe200010f0c06 */
[----:B------:R-:W-:Y:S01]  /*18e50*/  IMAD.X R20, RZ, RZ, R224, P0 ;  /* 0x000000ffff147224 */ /* 0x000fe200000e06e0 */
[----:B------:R-:W-:Y:S02]  /*18e60*/  LEA.HI.X R177, R15, c[0x0][0x1fc], R22, 0x1, P1 ;  /* 0x00007f000fb17a11 */ /* 0x000fe400008f0c16 */
[----:B------:R-:W4:Y:S01]  /*18e70*/  LDSM.16.M88.4 R148, [R147+0x1800] ;  /* 0x001800009394783b */ /* 0x000f220000000200 */
[----:B------:R-:W-:Y:S02]  /*18e80*/  IADD3 R21, P0, R4, R12, RZ ;  /* 0x0000000c04157210 */ /* 0x000fe40007f1e0ff */
[----:B------:R-:W-:Y:S02]  /*18e90*/  IADD3 R22, P1, R2, R14, RZ ;  /* 0x0000000e02167210 */ /* 0x000fe40007f3e0ff */
[----:B------:R-:W-:Y:S01]  /*18ea0*/  LDSM.16.M88.4 R152, [R199] ;  /* 0x00000000c798783b */ /* 0x000fe20000000200 */
[----:B------:R-:W-:Y:S01]  /*18eb0*/  LEA R172, P2, R21, c[0x0][0x1f8], 0x1 ;  /* 0x00007e0015ac7a11 */ /* 0x000fe200078408ff */
[----:B------:R-:W-:Y:S01]  /*18ec0*/  IMAD.X R14, R0, 0x1, R20, P0 ;  /* 0x00000001000e7824 */ /* 0x000fe200000e0614 */
[C---:B------:R-:W-:Y:S01]  /*18ed0*/  IADD3 R0, P0, R2.reuse, R12, RZ ;  /* 0x0000000c02007210 */ /* 0x040fe20007f1e0ff */
[----:B------:R-:W-:Y:S01]  /*18ee0*/  IMAD.X R23, R3, 0x1, R13, P1 ;  /* 0x0000000103177824 */ /* 0x000fe200008e060d */
[----:B------:R-:W5:Y:S01]  /*18ef0*/  LDSM.16.M88.4 R156, [R202] ;  /* 0x00000000ca9c783b */ /* 0x000f620000000200 */
[----:B------:R-:W-:Y:S02]  /*18f00*/  IADD3 R2, P1, R2, R222, RZ ;  /* 0x000000de02027210 */ /* 0x000fe40007f3e0ff */
[----:B------:R-:W-:Y:S01]  /*18f10*/  LEA.HI.X R173, R21, c[0x0][0x1fc], R14, 0x1, P2 ;  /* 0x00007f0015ad7a11 */ /* 0x000fe200010f0c0e */
[C---:B------:R-:W-:Y:S01]  /*18f20*/  IMAD.X R20, R3.reuse, 0x1, R20, P0 ;  /* 0x0000000103147824 */ /* 0x040fe200000e0614 */
[----:B------:R-:W3:Y:S01]  /*18f30*/  LDSM.16.M88.4 R160, [R213] ;  /* 0x00000000d5a0783b */ /* 0x000ee20000000200 */
[----:B------:R-:W-:Y:S01]  /*18f40*/  LEA R30, P0, R2, c[0x0][0x1f8], 0x1 ;  /* 0x00007e00021e7a11 */ /* 0x000fe200078008ff */
[----:B------:R-:W-:Y:S01]  /*18f50*/  IMAD.X R3, R3, 0x1, R224, P1 ;  /* 0x0000000103037824 */ /* 0x000fe200008e06e0 */
[----:B------:R-:W-:Y:S02]  /*18f60*/  LEA R28, P1, R22, c[0x0][0x1f8], 0x1 ;  /* 0x00007e00161c7a11 */ /* 0x000fe400078208ff */
[----:B------:R-:W4:Y:S02]  /*18f70*/  LDSM.16.M88.4 R164, [R212] ;  /* 0x00000000d4a4783b */ /* 0x000f240000000200 */
[----:B------:R-:W-:Y:S02]  /*18f80*/  LEA.HI.X R31, R2, c[0x0][0x1fc], R3, 0x1, P0 ;  /* 0x00007f00021f7a11 */ /* 0x000fe400000f0c03 */
[----:B------:R-:W-:Y:S01]  /*18f90*/  LEA.HI.X R29, R22, c[0x0][0x1fc], R23, 0x1, P1 ;  /* 0x00007f00161d7a11 */ /* 0x000fe200008f0c17 */
[C---:B-1----:R-:W-:Y:S01]  /*18fa0*/  HMMA.16816.F32.BF16 R4, R32.reuse, R8, RZ ;  /* 0x000000082004723c */ /* 0x042fe200000418ff */
[----:B------:R-:W1:Y:S02]  /*18fb0*/  LDSM.16.M88.4 R168, [R211] ;  /* 0x00000000d3a8783b */ /* 0x000e640000000200 */
[C---:B------:R-:W-:Y:S03]  /*18fc0*/  LEA R2, P0, R0.reuse, c[0x0][0x1f8], 0x1 ;  /* 0x00007e0000027a11 */ /* 0x040fe600078008ff */
[----:B------:R-:W-:Y:S01]  /*18fd0*/  @!PT LDS RZ, [RZ] ;  /* 0x00000000fffff984 */ /* 0x000fe20000000800 */
[----:B------:R-:W-:Y:S01]  /*18fe0*/  @!PT LDS RZ, [RZ] ;  /* 0x00000000fffff984 */ /* 0x000fe20000000800 */
[----:B------:R-:W-:Y:S01]  /*18ff0*/  @!PT LDS RZ, [RZ] ;  /* 0x00000000fffff984 */ /* 0x000fe20000000800 */
[----:B------:R1:W-:Y:S01]  /*19000*/  LDGSTS.E.BYPASS.LTC128B.128 [R215+0x100], [R174.64], !P5 ;  /* 0x00100000aed77fae */ /* 0x0003e2000e901d46 */
[----:B------:R-:W-:Y:S01]  /*19010*/  LEA.HI.X R3, R0, c[0x0][0x1fc], R20, 0x1, P0 ;  /* 0x00007f0000037a11 */ /* 0x000fe200000f0c14 */
[C---:B------:R-:W-:Y:S01]  /*19020*/  HMMA.16816.F32.BF16 R8, R32.reuse, R10, RZ ;  /* 0x0000000a2008723c */ /* 0x040fe200000418ff */
[C---:B------:R-:W-:Y:S02]  /*19030*/  ISETP.GT.AND P0, PT, R214.reuse, R217, PT ;  /* 0x000000d9d600720c */ /* 0x040fe40003f04270 */
[----:B------:R1:W-:Y:S05]  /*19040*/  LDGSTS.E.BYPASS.LTC128B.128 [R215+0x2100], [R176.64], !P4 ;  /* 0x02100000b0d77fae */ /* 0x0003ea000e101d46 */
[C---:B--2---:R-:W-:Y:S01]  /*19050*/  HMMA.16816.F32.BF16 R12, R32.reuse, R16, RZ ;  /* 0x00000010200c723c */ /* 0x044fe200000418ff */
[----:B------:R2:W-:Y:S05]  /*19060*/  LDGSTS.E.BYPASS.LTC128B.128 [R215+0x4100], [R172.64], !P3 ;  /* 0x04100000acd77fae */ /* 0x0005ea000d901d46 */
[----:B------:R4:W-:Y:S01]  /*19070*/  LDGSTS.E.BYPASS.LTC128B.128 [R215+0x1100], [R30.64], !P5 ;  /* 0x011000001ed77fae */ /* 0x0009e2000e901d46 */
[----:B------:R-:W-:Y:S01]  /*19080*/  @P0 IMAD.MOV.U32 R127, RZ, RZ, c[0x0][0x1e4] ;  /* 0x00007900ff7f0624 */ /* 0x000fe200078e00ff */
[C---:B------:R-:W-:Y:S01]  /*19090*/  HMMA.16816.F32.BF16 R16, R32.reuse, R18, RZ ;  /* 0x000000122010723c */ /* 0x040fe200000418ff */
[----:B------:R-:W-:Y:S02]  /*190a0*/  @P0 IMAD.MOV.U32 R124, RZ, RZ, c[0x0][0x1e0] ;  /* 0x00007800ff7c0624 */ /* 0x000fe400078e00ff */
[----:B------:R4:W-:Y:S05]  /*190b0*/  LDGSTS.E.BYPASS.LTC128B.128 [R215+0x3100], [R28.64], !P4 ;  /* 0x031000001cd77fae */ /* 0x0009ea000e101d46 */
[C---:B---3--:R-:W-:Y:S01]  /*190c0*/  HMMA.16816.F32.BF16 R20, R32.reuse, R24, RZ ;  /* 0x000000182014723c */ /* 0x048fe200000418ff */
[----:B------:R-:W3:Y:S05]  /*190d0*/  LDL R216, [R1] ;  /* 0x0000000001d87983 */ /* 0x000eea0000100800 */
[----:B------:R5:W-:Y:S02]  /*190e0*/  LDGSTS.E.BYPASS.LTC128B.128 [R215+0x5100], [R2.64], !P3 ;  /* 0x0510000002d77fae */ /* 0x000be4000d901d46 */
[C---:B------:R-:W-:Y:S03]  /*190f0*/  HMMA.16816.F32.BF16 R24, R32.reuse, R26, RZ ;  /* 0x0000001a2018723c */ /* 0x040fe600000418ff */
[----:B-1----:R-:W-:Y:S05]  /*19100*/  LDSM.16.M88.4 R176, [R197] ;  /* 0x00000000c5b0783b */ /* 0x002fea0000000200 */
[----:B------:R-:W0:Y:S05]  /*19110*/  LDGDEPBAR ;  /* 0x00000000000079af */ /* 0x000e2a0000000000 */
[----:B--2---:R-:W1:Y:S01]  /*19120*/  LDSM.16.M88.4 R172, [R201] ;  /* 0x00000000c9ac783b */ /* 0x004e620000000200 */
[C---:B----4-:R-:W-:Y:S04]  /*19130*/  HMMA.16816.F32.BF16 R28, R32.reuse, R148, RZ ;  /* 0x00000094201c723c */ /* 0x050fe800000418ff */
[----:B------:R-:W-:Y:S04]  /*19140*/  LDSM.16.M88.4 R180, [R197+0x1800] ;  /* 0x00180000c5b4783b */ /* 0x000fe80000000200 */
[----:B------:R-:W-:Y:S01]  /*19150*/  HMMA.16816.F32.BF16 R32, R32, R150, RZ ;  /* 0x000000962020723c */ /* 0x000fe200000418ff */
[----:B------:R-:W2:Y:S03]  /*19160*/  LDSM.16.M88.4 R148, [R197+0x800] ;  /* 0x00080000c594783b */ /* 0x000ea60000000200 */
[----:B-----5:R-:W-:Y:S02]  /*19170*/  @P0 IADD3 R2, R214, -0x1, RZ ;  /* 0xffffffffd6020810 */ /* 0x020fe40007ffe0ff */
[----:B------:R-:W-:Y:S02]  /*19180*/  LDSM.16.M88.4 R184, [R200] ;  /* 0x00000000c8b8783b */ /* 0x000fe40000000200 */
[C---:B------:R-:W-:Y:S03]  /*19190*/  HMMA.16816.F32.BF16 R4, R152.reuse, R156, R4 ;  /* 0x0000009c9804723c */ /* 0x040fe60000041804 */
[----:B------:R-:W-:Y:S02]  /*191a0*/  LDSM.16.M88.4 R188, [R194] ;  /* 0x00000000c2bc783b */ /* 0x000fe40000000200 */
[----:B------:R-:W-:Y:S03]  /*191b0*/  @P0 SHF.R.S32.HI R0, RZ, 0x1f, R2 ;  /* 0x0000001fff000819 */ /* 0x000fe60000011402 */
[C---:B------:R-:W-:Y:S01]  /*191c0*/  HMMA.16816.F32.BF16 R8, R152.reuse, R158, R8 ;  /* 0x0000009e9808723c */ /* 0x040fe20000041808 */
[----:B------:R-:W4:Y:S03]  /*191d0*/  LDSM.16.M88.4 R156, [R197+0x1000] ;  /* 0x00100000c59c783b */ /* 0x000f260000000200 */
[----:B------:R-:W-:Y:S04]  /*191e0*/  @P0 IMAD R0, R0, c[0x0][0x1e0], RZ ;  /* 0x0000780000000a24 */ /* 0x000fe800078e02ff */
[C---:B------:R-:W-:Y:S04]  /*191f0*/  HMMA.16816.F32.BF16 R12, R152.reuse, R160, R12 ;  /* 0x000000a0980c723c */ /* 0x040fe8000004180c */
[C---:B------:R-:W-:Y:S02]  /*19200*/  @P0 IMAD R0, R2.reuse, c[0x0][0x1e4], R0 ;  /* 0x0000790002000a24 */ /* 0x040fe400078e0200 */
[----:B------:R-:W-:Y:S02]  /*19210*/  @P0 IMAD.WIDE.U32 R2, R2, c[0x0][0x1e0], RZ ;  /* 0x0000780002020a25 */ /* 0x000fe400078e00ff */
[C---:B------:R-:W-:Y:S01]  /*19220*/  HMMA.16816.F32.BF16 R16, R152.reuse, R162, R16 ;  /* 0x000000a29810723c */ /* 0x040fe20000041810 */
[----:B------:R-:W-:Y:S03]  /*19230*/  LDSM.16.M88.4 R160, [R194+0x1000] ;  /* 0x00100000c2a0783b */ /* 0x000fe60000000200 */
[----:B------:R-:W-:Y:S02]  /*19240*/  @P0 IMAD.IADD R3, R3, 0x1, R0 ;  /* 0x0000000103030824 */ /* 0x000fe400078e0200 */
[C---:B------:R-:W-:Y:S02]  /*19250*/  @P0 IMAD.SHL.U32 R0, R2.reuse, 0x40, RZ ;  /* 0x0000004002000824 */ /* 0x040fe400078e00ff */
[C---:B------:R-:W-:Y:S04]  /*19260*/  HMMA.16816.F32.BF16 R20, R152.reuse, R164, R20 ;  /* 0x000000a49814723c */ /* 0x040fe80000041814 */
[----:B------:R-:W-:Y:S02]  /*19270*/  @P0 SHF.L.U64.HI R2, R2, 0x6, R3 ;  /* 0x0000000602020819 */ /* 0x000fe40000010203 */
[C---:B------:R-:W-:Y:S02]  /*19280*/  @P0 LEA R3, P1, R124.reuse, R0, 0x5 ;  /* 0x000000007c030211 */ /* 0x040fe400078228ff */
[C---:B------:R-:W-:Y:S01]  /*19290*/  HMMA.16816.F32.BF16 R24, R152.reuse, R166, R24 ;  /* 0x000000a69818723c */ /* 0x040fe20000041818 */
[----:B------:R-:W-:Y:S03]  /*192a0*/  LDSM.16.M88.4 R164, [R147+0x2000] ;  /* 0x0020000093a4783b */ /* 0x000fe60000000200 */
[----:B------:R-:W-:Y:S02]  /*192b0*/  @P0 LEA.HI.X R124, R124, R2, R127, 0x5, P1 ;  /* 0x000000027c7c0211 */ /* 0x000fe400008f2c7f */
[----:B------:R-:W-:Y:S02]  /*192c0*/  @P0 IADD3 R127, P1, R0, R220, RZ ;  /* 0x000000dc007f0210 */ /* 0x000fe40007f3e0ff */
[C---:B------:R-:W-:Y:S08]  /*192d0*/  HMMA.16816.F32.BF16 R28, R152.reuse, R168, R28 ;  /* 0x000000a8981c723c */ /* 0x040ff0000004181c */
[----:B------:R-:W-:Y:S01]  /*192e0*/  HMMA.16816.F32.BF16 R32, R152, R170, R32 ;  /* 0x000000aa9820723c */ /* 0x000fe20000041820 */
[----:B------:R-:W5:Y:S05]  /*192f0*/  LDSM.16.M88.4 R152, [R194+0x800] ;  /* 0x00080000c298783b */ /* 0x000f6a0000000200 */
[----:B------:R-:W-:Y:S02]  /*19300*/  LDSM.16.M88.4 R168, [R147+0x2800] ;  /* 0x0028000093a8783b */ /* 0x000fe40000000200 */
[C---:B-1----:R-:W-:Y:S08]  /*19310*/  HMMA.16816.F32.BF16 R4, R172.reuse, R176, R4 ;  /* 0x000000b0ac04723c */ /* 0x042ff00000041804 */
[C---:B------:R-:W-:Y:S01]  /*19320*/  HMMA.16816.F32.BF16 R8, R172.reuse, R178, R8 ;  /* 0x000000b2ac08723c */ /* 0x040fe20000041808 */
[----:B------:R-:W-:Y:S07]  /*19330*/  LDSM.16.M88.4 R176, [R210] ;  /* 0x00000000d2b0783b */ /* 0x000fee0000000200 */
[C---:B--2---:R-:W-:Y:S08]  /*19340*/  HMMA.16816.F32.BF16 R12, R172.reuse, R148, R12 ;  /* 0x00000094ac0c723c */ /* 0x044ff0000004180c */
[C---:B------:R-:W-:Y:S01]  /*19350*/  HMMA.16816.F32.BF16 R16, R172.reuse, R150, R16 ;  /* 0x00000096ac10723c */ /* 0x040fe20000041810 */
[----:B------:R-:W1:Y:S07]  /*19360*/  LDSM.16.M88.4 R148, [R194+0x1800] ;  /* 0x00180000c294783b */ /* 0x000e6e0000000200 */
[C---:B----4-:R-:W-:Y:S08]  /*19370*/  HMMA.16816.F32.BF16 R20, R172.reuse, R156, R20 ;  /* 0x0000009cac14723c */ /* 0x050ff00000041814 */
[C---:B------:R-:W-:Y:S01]  /*19380*/  HMMA.16816.F32.BF16 R24, R172.reuse, R158, R24 ;  /* 0x0000009eac18723c */ /* 0x040fe20000041818 */
[----:B------:R-:W2:Y:S07]  /*19390*/  LDSM.16.M88.4 R156, [R198+0x4000] ;  /* 0x00400000c69c783b */ /* 0x000eae0000000200 */
[C---:B------:R-:W-:Y:S08]  /*193a0*/  HMMA.16816.F32.BF16 R28, R172.reuse, R180, R28 ;  /* 0x000000b4ac1c723c */ /* 0x040ff0000004181c */
[----:B------:R-:W-:Y:S01]  /*193b0*/  HMMA.16816.F32.BF16 R32, R172, R182, R32 ;  /* 0x000000b6ac20723c */ /* 0x000fe20000041820 */
[----:B------:R-:W4:Y:S05]  /*193c0*/  LDSM.16.M88.4 R172, [R147+0x3000] ;  /* 0x0030000093ac783b */ /* 0x000f2a0000000200 */
[----:B------:R-:W-:Y:S02]  /*193d0*/  LDSM.16.M88.4 R180, [R147+0x4000] ;  /* 0x0040000093b4783b */ /* 0x000fe40000000200 */
[C---:B------:R-:W-:Y:S08]  /*193e0*/  HMMA.16816.F32.BF16 R4, R184.reuse, R188, R4 ;  /* 0x000000bcb804723c */ /* 0x040ff00000041804 */
[C---:B------:R-:W-:Y:S08]  /*193f0*/  HMMA.16816.F32.BF16 R8, R184.reuse, R190, R8 ;  /* 0x000000beb808723c */ /* 0x040ff00000041808 */
[C---:B-----5:R-:W-:Y:S08]  /*19400*/  HMMA.16816.F32.BF16 R12, R184.reuse, R152, R12 ;  /* 0x00000098b80c723c */ /* 0x060ff0000004180c */
[C---:B------:R-:W-:Y:S01]  /*19410*/  HMMA.16816.F32.BF16 R16, R184.reuse, R154, R16 ;  /* 0x0000009ab810723c */ /* 0x040fe20000041810 */
[----:B------:R-:W5:Y:S07]  /*19420*/  LDSM.16.M88.4 R152, [R147+0x3800] ;  /* 0x003800009398783b */ /* 0x000f6e0000000200 */
[C---:B------:R-:W-:Y:S08]  /*19430*/  HMMA.16816.F32.BF16 R20, R184.reuse, R160, R20 ;  /* 0x000000a0b814723c */ /* 0x040ff00000041814 */
[C---:B------:R-:W-:Y:S01]  /*19440*/  HMMA.16816.F32.BF16 R24, R184.reuse, R162, R24 ;  /* 0x000000a2b818723c */ /* 0x040fe20000041818 */
[----:B------:R-:W4:Y:S07]  /*19450*/  LDSM.16.M88.4 R160, [R199+0x4000] ;  /* 0x00400000c7a0783b */ /* 0x000f2e0000000200 */
        /* <DEDUP_REMOVED lines=9> */
[C---:B----4-:R-:W-:Y:S08]  /*194f0*/  HMMA.16816.F32.BF16 R20, R156.reuse, R172, R20 ;  /* 0x000000ac9c14723c */ /* 0x050ff00000041814 */
[C---:B------:R-:W-:Y:S01]  /*19500*/  HMMA.16816.F32.BF16 R24, R156.reuse, R174, R24 ;  /* 0x000000ae9c18723c */ /* 0x040fe20000041818 */
[----:B------:R-:W-:Y:S07]  /*19510*/  LDSM.16.M88.4 R172, [R197+0x2800] ;  /* 0x00280000c5ac783b */ /* 0x000fee0000000200 */
[C---:B-----5:R-:W-:Y:S08]  /*19520*/  HMMA.16816.F32.BF16 R28, R156.reuse, R152, R28 ;  /* 0x000000989c1c723c */ /* 0x060ff0000004181c */
[----:B------:R-:W-:Y:S01]  /*19530*/  HMMA.16816.F32.BF16 R32, R156, R154, R32 ;  /* 0x0000009a9c20723c */ /* 0x000fe20000041820 */
[----:B------:R-:W4:Y:S05]  /*19540*/  LDSM.16.M88.4 R152, [R207] ;  /* 0x00000000cf98783b */ /* 0x000f2a0000000200 */
[----:B------:R-:W5:Y:S02]  /*19550*/  LDSM.16.M88.4 R156, [R201+0x4000] ;  /* 0x00400000c99c783b */ /* 0x000f640000000200 */
[C---:B------:R-:W-:Y:S08]  /*19560*/  HMMA.16816.F32.BF16 R4, R160.reuse, R176, R4 ;  /* 0x000000b0a004723c */ /* 0x040ff00000041804 */
        /* <DEDUP_REMOVED lines=10> */
[----:B------:R-:W-:Y:S05]  /*19610*/  LDSM.16.M88.4 R152, [R200+0x4000] ;  /* 0x00400000c898783b */ /* 0x000fea0000000200 */
[----:B------:R-:W2:Y:S02]  /*19620*/  LDSM.16.M88.4 R160, [R194+0x2000] ;  /* 0x00200000c2a0783b */ /* 0x000ea40000000200 */
[C---:B-----5:R-:W-:Y:S08]  /*19630*/  HMMA.16816.F32.BF16 R4, R156.reuse, R168, R4 ;  /* 0x000000a89c04723c */ /* 0x060ff00000041804 */
[C---:B------:R-:W-:Y:S01]  /*19640*/  HMMA.16816.F32.BF16 R8, R156.reuse, R170, R8 ;  /* 0x000000aa9c08723c */ /* 0x040fe20000041808 */
[----:B------:R-:W4:Y:S07]  /*19650*/  LDSM.16.M88.4 R168, [R194+0x3000] ;  /* 0x00300000c2a8783b */ /* 0x000f2e0000000200 */
[C---:B------:R-:W-:Y:S08]  /*19660*/  HMMA.16816.F32.BF16 R12, R156.reuse, R172, R12 ;  /* 0x000000ac9c0c723c */ /* 0x040ff0000004180c */
[C---:B------:R-:W-:Y:S01]  /*19670*/  HMMA.16816.F32.BF16 R16, R156.reuse, R174, R16 ;  /* 0x000000ae9c10723c */ /* 0x040fe20000041810 */
[----:B------:R-:W5:Y:S07]  /*19680*/  LDSM.16.M88.4 R172, [R194+0x3800] ;  /* 0x00380000c2ac783b */ /* 0x000f6e0000000200 */
[C---:B---3--:R-:W-:Y:S08]  /*19690*/  HMMA.16816.F32.BF16 R20, R156.reuse, R176, R20 ;  /* 0x000000b09c14723c */ /* 0x048ff00000041814 */
        /* <DEDUP_REMOVED lines=12> */
[C---:B----4-:R-:W-:Y:S08]  /*19760*/  HMMA.16816.F32.BF16 R20, R152.reuse, R168, R20 ;  /* 0x000000a89814723c */ /* 0x050ff00000041814 */
[C---:B------:R-:W-:Y:S01]  /*19770*/  HMMA.16816.F32.BF16 R24, R152.reuse, R170, R24 ;  /* 0x000000aa9818723c */ /* 0x040fe20000041818 */
[----:B------:R-:W-:Y:S07]  /*19780*/  LDSM.16.M88.4 R168, [R205] ;  /* 0x00000000cda8783b */ /* 0x000fee0000000200 */
[C---:B-----5:R-:W-:Y:S08]  /*19790*/  HMMA.16816.F32.BF16 R28, R152.reuse, R172, R28 ;  /* 0x000000ac981c723c */ /* 0x060ff0000004181c */
[----:B------:R-:W-:Y:S01]  /*197a0*/  HMMA.16816.F32.BF16 R32, R152, R174, R32 ;  /* 0x000000ae9820723c */ /* 0x000fe20000041820 */
[----:B------:R-:W2:Y:S05]  /*197b0*/  LDSM.16.M88.4 R152, [R147+0x5800] ;  /* 0x005800009398783b */ /* 0x000eaa0000000200 */
[----:B------:R-:W4:Y:S02]  /*197c0*/  LDSM.16.M88.4 R172, [R204] ;  /* 0x00000000ccac783b */ /* 0x000f240000000200 */
[C---:B---3--:R-:W-:Y:S08]  /*197d0*/  HMMA.16816.F32.BF16 R4, R176.reuse, R180, R4 ;  /* 0x000000b4b004723c */ /* 0x048ff00000041804 */
[C---:B------:R-:W-:Y:S01]  /*197e0*/  HMMA.16816.F32.BF16 R8, R176.reuse, R182, R8 ;  /* 0x000000b6b008723c */ /* 0x040fe20000041808 */
[----:B------:R-:W-:Y:S07]  /*197f0*/  LDSM.16.M88.4 R180, [R197+0x4000] ;  /* 0x00400000c5b4783b */ /* 0x000fee0000000200 */
[C---:B-1----:R-:W-:Y:S08]  /*19800*/  HMMA.16816.F32.BF16 R12, R176.reuse, R148, R12 ;  /* 0x00000094b00c723c */ /* 0x042ff0000004180c */
[C---:B------:R-:W-:Y:S01]  /*19810*/  HMMA.16816.F32.BF16 R16, R176.reuse, R150, R16 ;  /* 0x00000096b010723c */ /* 0x040fe20000041810 */
[----:B------:R-:W1:Y:S07]  /*19820*/  LDSM.16.M88.4 R148, [R203] ;  /* 0x00000000cb94783b */ /* 0x000e6e0000000200 */
[C---:B------:R-:W-:Y:S08]  /*19830*/  HMMA.16816.F32.BF16 R20, R176.reuse, R156, R20 ;  /* 0x0000009cb014723c */ /* 0x040ff00000041814 */
[C---:B------:R-:W-:Y:S01]  /*19840*/  HMMA.16816.F32.BF16 R24, R176.reuse, R158, R24 ;  /* 0x0000009eb018723c */ /* 0x040fe20000041818 */
[----:B------:R-:W3:Y:S07]  /*19850*/  LDSM.16.M88.4 R156, [R201+0x8000] ;  /* 0x00800000c99c783b */ /* 0x000eee0000000200 */
        /* <DEDUP_REMOVED lines=8> */
[C---:B----4-:R-:W-:Y:S08]  /*198e0*/  HMMA.16816.F32.BF16 R20, R160.reuse, R172, R20 ;  /* 0x000000aca014723c */ /* 0x050ff00000041814 */
[C---:B------:R-:W-:Y:S08]  /*198f0*/  HMMA.16816.F32.BF16 R24, R160.reuse, R174, R24 ;  /* 0x000000aea018723c */ /* 0x040ff00000041818 */
[C---:B-1----:R-:W-:Y:S08]  /*19900*/  HMMA.16816.F32.BF16 R28, R160.reuse, R148, R28 ;  /* 0x00000094a01c723c */ /* 0x042ff0000004181c */
[----:B------:R-:W-:Y:S01]  /*19910*/  HMMA.16816.F32.BF16 R32, R160, R150, R32 ;  /* 0x00000096a020723c */ /* 0x000fe20000041820 */
[----:B------:R-:W1:Y:S05]  /*19920*/  LDSM.16.M88.4 R148, [R197+0x5000] ;  /* 0x00500000c594783b */ /* 0x000e6a0000000200 */
[----:B------:R-:W4:Y:S02]  /*19930*/  LDSM.16.M88.4 R160, [R197+0x5800] ;  /* 0x00580000c5a0783b */ /* 0x000f240000000200 */
[C---:B---3--:R-:W-:Y:S08]  /*19940*/  HMMA.16816.F32.BF16 R4, R156.reuse, R180, R4 ;  /* 0x000000b49c04723c */ /* 0x048ff00000041804 */
        /* <DEDUP_REMOVED lines=8> */
[C---:B----4-:R-:W-:Y:S04]  /*199d0*/  HMMA.16816.F32.BF16 R28, R156.reuse, R160, R28 ;  /* 0x000000a09c1c723c */ /* 0x050fe8000004181c */
        /* <DEDUP_REMOVED lines=30> */
[----:B------:R-:W-:Y:S01]  /*19bc0*/  IMAD.IADD R127, R216, 0x1, R242 ;  /* 0x00000001d87f7824 */ /* 0x000fe200078e02f2 */
[C---:B---3--:R-:W-:Y:S01]  /*19bd0*/  HMMA.16816.F32.BF16 R20, R152.reuse, R156, R20 ;  /* 0x0000009c9814723c */ /* 0x048fe20000041814 */
[----:B------:R-:W-:Y:S02]  /*19be0*/  IMAD.MOV.U32 R216, RZ, RZ, c[0x0][0x32c] ;  /* 0x0000cb00ffd87624 */ /* 0x000fe400078e00ff */
        /* <DEDUP_REMOVED lines=19> */
[----:B------:R-:W-:Y:S01]  /*19d20*/  ISETP.GE.AND P6, PT, R216, 0x1, PT ;  /* 0x00000001d800780c */ /* 0x000fe20003fc6270 */
[----:B------:R2:W-:Y:S01]  /*19d30*/  @P0 LDGSTS.E.BYPASS.LTC128B.128 [R215+0xb100], [R148.64], !P3 ;  /* 0x0b10000094d70fae */ /* 0x0005e2000d901d46 */
[----:B------:R-:W-:Y:S04]  /*19d40*/  IADD3 R0, -R237, 0x1, -R124 ;  /* 0x00000001ed007810 */ /* 0x000fe80007ffe97c */
[----:B------:R-:W3:Y:S01]  /*19d50*/  SHFL.IDX PT, R3, R127, RZ, 0x1c1f ;  /* 0x001c1fff7f037589 */ /* 0x000ee200000e0000 */
[----:B------:R-:W-:Y:S04]  /*19d60*/  IADD3 R0, -R239, R0, R238 ;  /* 0x00000000ef007210 */ /* 0x000fe80007ffe1ee */
        /* <DEDUP_REMOVED lines=19> */
.L_x_3192:
[----:B------:R-:W-:Y:S04]  /*19ea0*/  MOV R150, c[0x0][0x32c] ;  /* 0x0000cb0000967a02 */ /* 0x000fe80000000f00 */
[----:B------:R-:W-:Y:S11]  /*19eb0*/  ISETP.NE.AND P0, PT, R150, 0x1, PT ;  /* 0x000000019600780c */ /* 0x000ff60003f05270 */
[----:B------:R-:W-:Y:S02]  /*19ec0*/  @!UPT UIADD3 URZ, URZ, URZ, URZ ;  /* 0x0000003f3f3ff290 */ /* 0x000fe4000fffe03f */
[----:B------:R-:W-:Y:S05]  /*19ed0*/  @P0 IMAD.HI.U32 R150, R3, c[0x0][0x330], RZ ;  /* 0x0000cc0003960a27 */ /* 0x000fea00078e00ff */
[----:B------:R-:W-:Y:S02]  /*19ee0*/  @P0 SHF.R.U32.HI R3, RZ, c[0x0][0x334], R150 ;  /* 0x0000cd00ff030a19 */ /* 0x000fe40000011696 */
.L_x_3193:
[----:B------:R-:W-:Y:S05]  /*19ef0*/  BSYNC B0 ;  /* 0x0000000000007941 */ /* 0x000fea0003800000 */
.L_x_3191:
[----:B------:R-:W-:Y:S04]  /*19f00*/  IMAD R3, R3, c[0x0][0x32c], -R124 ;  /* 0x0000cb0003037a24 */ /* 0x000fe800078e0a7c */
[----:B------:R-:W-:Y:S05]  /*19f10*/  IMAD.IADD R3, R3, 0x1, -R237 ;  /* 0x0000000103037824 */ /* 0x000fea00078e0aed */
[----:B------:R-:W-:Y:S02]  /*19f20*/  IADD3 R150, R3, c[0x0][0x32c], RZ ;  /* 0x0000cb0003967a10 */ /* 0x000fe40007ffe0ff */
[----:B------:R-:W-:Y:S02]  /*19f30*/  IMNMX R0, R0, R3, !PT ;  /* 0x0000000300007217 */ /* 0x000fe40007800200 */
[----:B------:R-:W-:Y:S02]  /*19f40*/  IMNMX R2, R2, R150, PT ;  /* 0x0000009602027217 */ /* 0x000fe40003800200 */
.L_x_3190:
        /* <DEDUP_REMOVED lines=66> */
.L_x_3196:
[----:B------:R-:W-:Y:S04]  /*1a370*/  MOV R4, c[0x0][0x32c] ;  /* 0x0000cb0000047a02 */ /* 0x000fe80000000f00 */
[----:B------:R-:W-:Y:S11]  /*1a380*/  ISETP.NE.AND P0, PT, R4, 0x1, PT ;  /* 0x000000010400780c */ /* 0x000ff60003f05270 */
[----:B------:R-:W-:Y:S02]  /*1a390*/  @!UPT UIADD3 URZ, URZ, URZ, URZ ;  /* 0x0000003f3f3ff290 */ /* 0x000fe4000fffe03f */
[----:B------:R-:W-:Y:S05]  /*1a3a0*/  @P0 IMAD.HI.U32 R4, R3, c[0x0][0x330], RZ ;  /* 0x0000cc0003040a27 */ /* 0x000fea00078e00ff */
[----:B------:R-:W-:Y:S02]  /*1a3b0*/  @P0 SHF.R.U32.HI R3, RZ, c[0x0][0x334], R4 ;  /* 0x0000cd00ff030a19 */ /* 0x000fe40000011604 */
.L_x_3197:
[----:B------:R-:W-:Y:S05]  /*1a3c0*/  BSYNC B0 ;  /* 0x0000000000007941 */ /* 0x000fea0003800000 */
.L_x_3195:
[----:B------:R-:W-:Y:S04]  /*1a3d0*/  IMAD R124, R3, c[0x0][0x32c], -R124 ;  /* 0x0000cb00037c7a24 */ /* 0x000fe800078e0a7c */
[----:B------:R-:W-:Y:S05]  /*1a3e0*/  IMAD.IADD R3, R124, 0x1, -R237 ;  /* 0x000000017c037824 */ /* 0x000fea00078e0aed */
[----:B------:R-:W-:Y:S02]  /*1a3f0*/  IADD3 R4, R3, c[0x0][0x32c], RZ ;  /* 0x0000cb0003047a10 */ /* 0x000fe40007ffe0ff */
[----:B------:R-:W-:Y:S02]  /*1a400*/  IMNMX R0, R0, R3, !PT ;  /* 0x0000000300007217 */ /* 0x000fe40007800200 */
[----:B------:R-:W-:Y:S02]  /*1a410*/  IMNMX R2, R2, R4, PT ;  /* 0x0000000402027217 */ /* 0x000fe40003800200 */
.L_x_3194:
        /* <DEDUP_REMOVED lines=56> */
[----:B------:R-:W-:Y:S01]  /*1a7a0*/  SHFL.BFLY PT, R11, R3, 0x2, 0x1f ;  /* 0x0c401f00030b7f89 */ /* 0x000fe200000e0000 */
        /* <DEDUP_REMOVED lines=12> */
[C---:B------:R-:W-:Y:S02]  /*1a870*/  ISETP.GT.AND P0, PT, R0.reuse, 0x31, P2 ;  /* 0x000000310000780c */ /* 0x040fe40001704270 */
[----:B------:R-:W-:Y:S02]  /*1a880*/  ISETP.GT.AND P1, PT, R0, 0x38, P2 ;  /* 0x000000380000780c */ /* 0x000fe40001724270 */
[C---:B------:R-:W-:Y:S02]  /*1a890*/  ISETP.LT.OR P0, PT, R2.reuse, 0x32, P0 ;  /* 0x000000320200780c */ /* 0x040fe40000701670 */
[----:B------:R-:W-:Y:S02]  /*1a8a0*/  FMNMX.FTZ R10, R161, R10, !PT ;  /* 0x0000000aa10a7209 */ /* 0x000fe40007810000 */
[----:B------:R-:W-:Y:S02]  /*1a8b0*/  FSEL R171, R31, -INF , !P0 ;  /* 0xff8000001fab7808 */ /* 0x000fe40004000000 */
[----:B------:R-:W-:Y:S01]  /*1a8c0*/  ISETP.LT.OR P1, PT, R2, 0x39, P1 ;  /* 0x000000390200780c */ /* 0x000fe20000f21670 */
[----:B------:R-:W-:Y:S01]  /*1a8d0*/  LDSM.16.MT88.4 R28, [R196] ;  /* 0x00000000c41c783b */ /* 0x000fe20000004200 */
[----:B------:R-:W-:Y:S02]  /*1a8e0*/  ISETP.GT.AND P0, PT, R0, 0x39, P2 ;  /* 0x000000390000780c */ /* 0x000fe40001704270 */
        /* <DEDUP_REMOVED lines=384> */
.L_x_3189:
[----:B------:R-:W-:Y:S02]  /*1c0f0*/  MOV R7, 0x1f ;  /* 0x0000001f00077802 */ /* 0x000fe40000000f00 */
[----:B------:R-:W-:Y:S01]  /*1c100*/  MOV R6, 0xffffffff ;  /* 0xffffffff00067802 */ /* 0x000fe20000000f00 */
[----:B------:R-:W-:Y:S05]  /*1c110*/  BRA.DIV ~URZ, `(.L_x_3199) ;  /* 0x000054627f007947 */ /* 0x000fea000b800000 */
[----:B------:R1:W2:Y:S02]  /*1c120*/  SHFL.BFLY PT, R0, R233, 0x2, 0x1f ;  /* 0x0c401f00e9007f89 */ /* 0x0002a400000e0000 */
.L_x_3272:
[----:B--2---:R-:W-:Y:S01]  /*1c130*/  FADD.FTZ R0, R0, R233 ;  /* 0x000000e900007221 */ /* 0x004fe20000010000 */
[----:B------:R-:W-:Y:S05]  /*1c140*/  BRA.DIV ~URZ, `(.L_x_3200) ;  /* 0x000054927f007947 */ /* 0x000fea000b800000 */
[----:B------:R-:W2:Y:S04]  /*1c150*/  SHFL.BFLY PT, R2, R234, 0x2, 0x1f ;  /* 0x0c401f00ea027f89 */ /* 0x000ea800000e0000 */
[----:B------:R-:W3:Y:S01]  /*1c160*/  SHFL.BFLY PT, R5, R0, 0x1, 0x1f ;  /* 0x0c201f0000057f89 */ /* 0x000ee200000e0000 */
[----:B--2---:R-:W-:-:S02]  /*1c170*/  FADD.FTZ R4, R2, R234 ;  /* 0x000000ea02047221 */ /* 0x004fc40000010000 */
[----:B---3--:R-:W-:-:S03]  /*1c180*/  FADD.FTZ R0, R0, R5 ;  /* 0x0000000500007221 */ /* 0x008fc60000010000 */
[----:B------:R2:W3:Y:S04]  /*1c190*/  SHFL.BFLY PT, R3, R4, 0x1, 0x1f ;  /* 0x0c201f0004037f89 */ /* 0x0004e800000e0000 */
.L_x_3273:
        /* <DEDUP_REMOVED lines=13> */
[----:B------:R-:W-:Y:S01]  /*1c270*/  FMUL.FTZ R101, R2, R105 ;  /* 0x0000006902657220 */ /* 0x000fe20000410000 */
[----:B--2---:R-:W-:Y:S01]  /*1c280*/  MOV R0, RZ ;  /* 0x000000ff00007202 */ /* 0x004fe20000000f00 */
[----:B----4-:R-:W-:-:S02]  /*1c290*/  @P1 FMUL.FTZ R5, R5, 0.69314718246459960938 ;  /* 0x3f31721805051820 */ /* 0x010fc40000410000 */
[C---:B------:R-:W-:Y:S02]  /*1c2a0*/  FMUL.FTZ R104, R2.reuse, R108 ;  /* 0x0000006c02687220 */ /* 0x040fe40000410000 */
[C---:B------:R-:W-:Y:S01]  /*1c2b0*/  FMUL.FTZ R105, R2.reuse, R109 ;  /* 0x0000006d02697220 */ /* 0x040fe20000410000 */
[----:B------:R-:W2:Y:S01]  /*1c2c0*/  @P0 MUFU.RCP R0, R3 ;  /* 0x0000000300000308 */ /* 0x000ea20000001000 */
[C---:B------:R-:W-:Y:S02]  /*1c2d0*/  FMUL.FTZ R108, R2.reuse, R112 ;  /* 0x00000070026c7220 */ /* 0x040fe40000410000 */
[C---:B------:R-:W-:Y:S02]  /*1c2e0*/  FMUL.FTZ R109, R2.reuse, R113 ;  /* 0x00000071026d7220 */ /* 0x040fe40000410000 */
[C---:B------:R-:W-:Y:S02]  /*1c2f0*/  FMUL.FTZ R112, R2.reuse, R116 ;  /* 0x0000007402707220 */ /* 0x040fe40000410000 */
[----:B------:R-:W-:-:S02]  /*1c300*/  FMUL.FTZ R113, R2, R117 ;  /* 0x0000007502717220 */ /* 0x000fc40000410000 */
[----:B------:R-:W-:Y:S02]  /*1c310*/  FMUL.FTZ R158, R2, R132 ;  /* 0x00000084029e7220 */ /* 0x000fe40000410000 */
[----:B------:R-:W-:Y:S01]  /*1c320*/  @P1 FFMA.FTZ R23, R4, R124, R5 ;  /* 0x0000007c04171223 */ /* 0x000fe20000010005 */
[----:B------:R-:W-:Y:S01]  /*1c330*/  MOV R4, 0x1 ;  /* 0x0000000100047802 */ /* 0x000fe20000000f00 */
        /* <DEDUP_REMOVED lines=37> */
[----:B------:R3:W4:Y:S01]  /*1c590*/  @P0 MUFU.LG2 R2, R3 ;  /* 0x0000000300020308 */ /* 0x0007220000000c00 */
[C---:B--2---:R-:W-:Y:S02]  /*1c5a0*/  FMUL.FTZ R176, R0.reuse, R114 ;  /* 0x0000007200b07220 */ /* 0x044fe40000410000 */
[C---:B------:R-:W-:Y:S02]  /*1c5b0*/  FMUL.FTZ R177, R0.reuse, R115 ;  /* 0x0000007300b17220 */ /* 0x040fe40000410000 */
[----:B------:R-:W-:-:S02]  /*1c5c0*/  FMUL.FTZ R72, R0, R110 ;  /* 0x0000006e00487220 */ /* 0x000fc40000410000 */
[C---:B------:R-:W-:Y:S02]  /*1c5d0*/  FMUL.FTZ R73, R0.reuse, R111 ;  /* 0x0000006f00497220 */ /* 0x040fe40000410000 */
[C---:B------:R-:W-:Y:S02]  /*1c5e0*/  FMUL.FTZ R114, R0.reuse, R122 ;  /* 0x0000007a00727220 */ /* 0x040fe40000410000 */
[C---:B------:R-:W-:Y:S02]  /*1c5f0*/  FMUL.FTZ R115, R0.reuse, R123 ;  /* 0x0000007b00737220 */ /* 0x040fe40000410000 */
[C---:B------:R-:W-:Y:S02]  /*1c600*/  FMUL.FTZ R96, R0.reuse, R66 ;  /* 0x0000004200607220 */ /* 0x040fe40000410000 */
[----:B------:R-:W-:Y:S01]  /*1c610*/  FMUL.FTZ R97, R0, R67 ;  /* 0x0000004300617220 */ /* 0x000fe20000410000 */
[----:B---3--:R-:W-:Y:S01]  /*1c620*/  @P0 MOV R3, 0x3f317218 ;  /* 0x3f31721800030802 */ /* 0x008fe20000000f00 */
[----:B----4-:R-:W-:-:S02]  /*1c630*/  @P0 FMUL.FTZ R2, R2, 0.69314718246459960938 ;  /* 0x3f31721802020820 */ /* 0x010fc40000410000 */
[C---:B------:R-:W-:Y:S02]  /*1c640*/  FMUL.FTZ R88, R0.reuse, R106 ;  /* 0x0000006a00587220 */ /* 0x040fe40000410000 */
        /* <DEDUP_REMOVED lines=42> */
.L_x_3102:
        /* <DEDUP_REMOVED lines=17> */
.L_x_3202:
[----:B------:R-:W-:Y:S05]  /*1ca00*/  BSYNC B0 ;  /* 0x0000000000007941 */ /* 0x000fea0003800000 */
.L_x_3201:
        /* <DEDUP_REMOVED lines=28> */
[----:B------:R-:W-:Y:S02]  /*1cbd0*/  F2FP.BF16.PACK_AB R8, R101, R100 ;  /* 0x000000646508723e */ /* 0x000fe400000010ff */
[----:B------:R-:W-:-:S04]  /*1cbe0*/  ISETP.NE.U32.AND P2, PT, RZ, c[0x0][0x500], PT ;  /* 0x00014000ff007a0c */ /* 0x000fc80003f45070 */
[----:B------:R-:W-:Y:S01]  /*1cbf0*/  ISETP.NE.AND.EX P2, PT, RZ, c[0x0][0x504], PT, P2 ;  /* 0x00014100ff007a0c */ /* 0x000fe20003f45320 */
        /* <DEDUP_REMOVED lines=71> */
[----:B------:R-:W-:Y:S04]  /*1d070*/  STS [R10+0x8000], R9 ;  /* 0x008000090a007388 */ /* 0x000fe80000000800 */
[----:B------:R2:W-:Y:S04]  /*1d080*/  STS [R10+0x8400], R8 ;  /* 0x008400080a007388 */ /* 0x0005e80000000800 */
[----:B------:R3:W-:Y:S01]  /*1d090*/  STS [R2+0x8000], R7 ;  /* 0x0080000702007388 */ /* 0x0007e20000000800 */
[----:B-1----:R-:W-:-:S05]  /*1d0a0*/  F2FP.BF16.PACK_AB R6, R123, R122 ;  /* 0x0000007a7b06723e */ /* 0x002fca00000010ff */
[----:B------:R1:W-:Y:S01]  /*1d0b0*/  STS [R2+0x8400], R6 ;  /* 0x0084000602007388 */ /* 0x0003e20000000800 */
[----:B--2---:R-:W-:-:S03]  /*1d0c0*/  F2FP.BF16.PACK_AB R8, R81, R80 ;  /* 0x000000505108723e */ /* 0x004fc600000010ff */
[----:B------:R-:W2:Y:S01]  /*1d0d0*/  LDL.LU R10, [R1+0x1c] ;  /* 0x00001c00010a7983 */ /* 0x000ea20000300800 */
[----:B---3--:R-:W-:-:S03]  /*1d0e0*/  F2FP.BF16.PACK_AB R7, R79, R78 ;  /* 0x0000004e4f07723e */ /* 0x008fc600000010ff */
[----:B------:R-:W-:Y:S04]  /*1d0f0*/  STS [R13+0x8000], R8 ;  /* 0x008000080d007388 */ /* 0x000fe80000000800 */
[----:B------:R3:W-:Y:S01]  /*1d100*/  STS [R13+0x8400], R7 ;  /* 0x008400070d007388 */ /* 0x0007e20000000800 */
[----:B-1----:R-:W-:Y:S02]  /*1d110*/  F2FP.BF16.PACK_AB R6, R165, R164 ;  /* 0x000000a4a506723e */ /* 0x002fe400000010ff */
[----:B------:R-:W-:-:S03]  /*1d120*/  F2FP.BF16.PACK_AB R2, R75, R74 ;  /* 0x0000004a4b02723e */ /* 0x000fc600000010ff */
[----:B------:R1:W-:Y:S04]  /*1d130*/  STS [R5+0x8000], R6 ;  /* 0x0080000605007388 */ /* 0x0003e80000000800 */
[----:B------:R4:W-:Y:S01]  /*1d140*/  STS [R5+0x8400], R2 ;  /* 0x0084000205007388 */ /* 0x0009e20000000800 */
[----:B---3--:R-:W-:-:S05]  /*1d150*/  F2FP.BF16.PACK_AB R7, R163, R162 ;  /* 0x000000a2a307723e */ /* 0x008fca00000010ff */
[----:B------:R-:W-:Y:S01]  /*1d160*/  STS [R12+0x8000], R7 ;  /* 0x008000070c007388 */ /* 0x000fe20000000800 */
[----:B-1----:R-:W-:Y:S02]  /*1d170*/  F2FP.BF16.PACK_AB R6, R71, R70 ;  /* 0x000000464706723e */ /* 0x002fe400000010ff */
[----:B----4-:R-:W-:Y:S02]  /*1d180*/  F2FP.BF16.PACK_AB R5, R85, R84 ;  /* 0x000000545505723e */ /* 0x010fe400000010ff */
[----:B------:R-:W-:Y:S01]  /*1d190*/  F2FP.BF16.PACK_AB R2, R69, R68 ;  /* 0x000000444502723e */ /* 0x000fe200000010ff */
[----:B------:R-:W-:Y:S04]  /*1d1a0*/  STS [R12+0x8400], R6 ;  /* 0x008400060c007388 */ /* 0x000fe80000000800 */
[----:B------:R1:W-:Y:S04]  /*1d1b0*/  STS [R3+0x8000], R5 ;  /* 0x0080000503007388 */ /* 0x0003e80000000800 */
[----:B------:R3:W-:Y:S01]  /*1d1c0*/  STS [R3+0x8400], R2 ;  /* 0x0084000203007388 */ /* 0x0007e20000000800 */
[----:B------:R-:W-:-:S04]  /*1d1d0*/  ISETP.NE.U32.AND P0, PT, RZ, c[0x0][0x508], PT ;  /* 0x00014200ff007a0c */ /* 0x000fc80003f05070 */
[----:B------:R-:W-:Y:S02]  /*1d1e0*/  ISETP.NE.AND.EX P1, PT, RZ, c[0x0][0x50c], PT, P0 ;  /* 0x00014300ff007a0c */ /* 0x000fe40003f25300 */
[----:B-1----:R-:W-:Y:S02]  /*1d1f0*/  F2FP.BF16.PACK_AB R5, R65, R64 ;  /* 0x000000404105723e */ /* 0x002fe400000010ff */
[----:B---3--:R-:W-:-:S03]  /*1d200*/  F2FP.BF16.PACK_AB R2, R63, R62 ;  /* 0x0000003e3f02723e */ /* 0x008fc600000010ff */
[----:B------:R-:W-:Y:S04]  /*1d210*/  STS [R11+0x8000], R5 ;  /* 0x008000050b007388 */ /* 0x000fe80000000800 */
[----:B------:R1:W-:Y:S01]  /*1d220*/  STS [R11+0x8400], R2 ;  /* 0x008400020b007388 */ /* 0x0003e20000000800 */
[----:B------:R-:W-:Y:S02]  /*1d230*/  IMAD.MOV.U32 R6, RZ, RZ, 0x4 ;  /* 0x00000004ff067424 */ /* 0x000fe400078e00ff */
[----:B------:R-:W-:Y:S02]  /*1d240*/  IMAD.MOV.U32 R14, RZ, RZ, c[0x0][0x388] ;  /* 0x0000e200ff0e7624 */ /* 0x000fe400078e00ff */
[----:B------:R-:W-:Y:S02]  /*1d250*/  IMAD.MOV.U32 R3, RZ, RZ, RZ ;  /* 0x000000ffff037224 */ /* 0x000fe400078e00ff */
[CC--:B------:R-:W-:Y:S01]  /*1d260*/  @P1 IMAD.WIDE R8, R247.reuse, R6.reuse, c[0x0][0x508] ;  /* 0x00014200f7081625 */ /* 0x0c0fe200078e0206 */
[----:B------:R-:W-:Y:S03]  /*1d270*/  BAR.SYNC.DEFER_BLOCKING 0x1, 0x100 ;  /* 0x0044000000007b1d */ /* 0x000fe60000010000 */
[----:B------:R-:W-:-:S03]  /*1d280*/  IMAD.WIDE R6, R247, R6, c[0x0][0x500] ;  /* 0x00014000f7067625 */ /* 0x000fc600078e0206 */
[----:B------:R3:W5:Y:S04]  /*1d290*/  @P1 LDG.E R14, [R8.64] ;  /* 0x00000006080e1981 */ /* 0x000768000c1e1900 */
[----:B------:R3:W5:Y:S01]  /*1d2a0*/  @P2 LDG.E R3, [R6.64] ;  /* 0x0000000606032981 */ /* 0x000762000c1e1900 */
[----:B--2---:R-:W-:-:S04]  /*1d2b0*/  ISETP.NE.AND P0, PT, R10, RZ, PT ;  /* 0x000000ff0a00720c */ /* 0x004fc80003f05270 */
[----:B-1----:R-:W-:Y:S01]  /*1d2c0*/  SEL R2, R10, c[0x0][0x3d4], P0 ;  /* 0x0000f5000a027a07 */ /* 0x002fe20000000000 */
[----:B------:R-:W-:Y:S05]  /*1d2d0*/  @P1 BRA `(.L_x_3205) ;  /* 0x0000004000001947 */ /* 0x000fea0003800000 */
[----:B---3--:R-:W-:Y:S05]  /*1d2e0*/  @!P2 BRA `(.L_x_3205) ;  /* 0x000000300000a947 */ /* 0x008fea0003800000 */
[----:B-----5:R1:W2:Y:S04]  /*1d2f0*/  LDG.E R14, [R6.64] ;  /* 0x00000006060e7981 */ /* 0x0202a8000c1e1900 */
[----:B-1----:R-:W2:Y:S02]  /*1d300*/  LDG.E R6, [R6.64+0x4] ;  /* 0x0000040606067981 */ /* 0x002ea4000c1e1900 */
[----:B--2---:R-:W-:Y:S02]  /*1d310*/  IADD3 R14, -R14, R6, RZ ;  /* 0x000000060e0e7210 */ /* 0x004fe40007ffe1ff */
.L_x_3205:
[----:B---3--:R-:W2:Y:S04]  /*1d320*/  LDL R5, [R1] ;  /* 0x0000000001057983 */ /* 0x008ea80000100800 */
        /* <DEDUP_REMOVED lines=121> */
.L_x_3274:
[----:B------:R-:W-:Y:S05]  /*1dac0*/  BRA.DIV ~URZ, `(.L_x_3208) ;  /* 0x00003c827f007947 */ /* 0x000fea000b800000 */
[----:B------:R3:W4:Y:S02]  /*1dad0*/  SHFL.IDX PT, R2, R14, RZ, 0x181f ;  /* 0x00181fff0e027589 */ /* 0x00072400000e0000 */
.L_x_3275:
        /* <DEDUP_REMOVED lines=18> */
.L_x_3210:
[----:B------:R-:W-:Y:S05]  /*1dc00*/  BSYNC B0 ;  /* 0x0000000000007941 */ /* 0x000fea0003800000 */
.L_x_3209:
[----:B------:R-:W-:Y:S05]  /*1dc10*/  BRA.DIV ~URZ, `(.L_x_3211) ;  /* 0x00003ba27f007947 */ /* 0x000fea000b800000 */
[----:B--2---:R2:W1:Y:S04]  /*1dc20*/  SHFL.IDX PT, R7, R13, 0x1, 0x181f ;  /* 0x00381f000d077f89 */ /* 0x00446800000e0000 */
[----:B----4-:R2:W4:Y:S02]  /*1dc30*/  SHFL.IDX PT, R2, R14, 0x1, 0x181f ;  /* 0x00381f000e027f89 */ /* 0x01052400000e0000 */
.L_x_3276:
        /* <DEDUP_REMOVED lines=16> */
.L_x_3213:
[----:B------:R-:W-:Y:S05]  /*1dd40*/  BSYNC B0 ;  /* 0x0000000000007941 */ /* 0x000fea0003800000 */
.L_x_3212:
[----:B------:R-:W-:Y:S05]  /*1dd50*/  BRA.DIV ~URZ, `(.L_x_3214) ;  /* 0x00003b327f007947 */ /* 0x000fea000b800000 */
[----:B-1----:R1:W2:Y:S02]  /*1dd60*/  SHFL.IDX PT, R7, R13, 0x2, 0x181f ;  /* 0x00581f000d077f89 */ /* 0x0022a400000e0000 */
.L_x_3277:
[----:B------:R-:W-:Y:S05]  /*1dd70*/  BRA.DIV ~URZ, `(.L_x_3215) ;  /* 0x00003b827f007947 */ /* 0x000fea000b800000 */
[----:B----4-:R4:W1:Y:S02]  /*1dd80*/  SHFL.IDX PT, R2, R14, 0x2, 0x181f ;  /* 0x00581f000e027f89 */ /* 0x01086400000e0000 */
.L_x_3278:
        /* <DEDUP_REMOVED lines=16> */
.L_x_3217:
[----:B------:R-:W-:Y:S05]  /*1de90*/  BSYNC B0 ;  /* 0x0000000000007941 */ /* 0x000fea0003800000 */
.L_x_3216:
[----:B------:R-:W-:Y:S05]  /*1dea0*/  BRA.DIV ~URZ, `(.L_x_3218) ;  /* 0x00003ac27f007947 */ /* 0x000fea000b800000 */
[----:B-1----:R1:W3:Y:S04]  /*1deb0*/  SHFL.IDX PT, R10, R13, 0x3, 0x181f ;  /* 0x00781f000d0a7f89 */ /* 0x0022e800000e0000 */
[----:B------:R1:W4:Y:S02]  /*1dec0*/  SHFL.IDX PT, R2, R14, 0x3, 0x181f ;  /* 0x00781f000e027f89 */ /* 0x00032400000e0000 */
.L_x_3279:
        /* <DEDUP_REMOVED lines=17> */
.L_x_3206:
        /* <DEDUP_REMOVED lines=34> */
.L_x_3280:
[----:B------:R-:W-:Y:S05]  /*1e200*/  BRA.DIV ~URZ, `(.L_x_3221) ;  /* 0x000038a27f007947 */ /* 0x000fea000b800000 */
[----:B------:R4:W1:Y:S02]  /*1e210*/  SHFL.IDX PT, R0, R38, RZ, 0x1c1f ;  /* 0x001c1fff26007589 */ /* 0x00086400000e0000 */
.L_x_3281:
        /* <DEDUP_REMOVED lines=54> */
[CC--:B------:R-:W-:Y:S02]  /*1e580*/  @!P1 LEA R2, P5, R237.reuse, R0.reuse, 0x2 ;  /* 0x00000000ed029211 */ /* 0x0c0fe400078a10ff */
[C---:B------:R-:W-:Y:S02]  /*1e590*/  @!P0 LEA R30, P2, R24.reuse, R0, 0x2 ;  /* 0x00000000181e8211 */ /* 0x040fe400078410ff */
        /* <DEDUP_REMOVED lines=89> */
.L_x_3223:
[----:B------:R-:W-:Y:S05]  /*1eb30*/  BSYNC B0 ;  /* 0x0000000000007941 */ /* 0x000fea0003800000 */
.L_x_3222:
[----:B------:R-:W-:Y:S05]  /*1eb40*/  BRA.DIV ~URZ, `(.L_x_3224) ;  /* 0x00002fd27f007947 */ /* 0x000fea000b800000 */
[----:B---3--:R1:W3:Y:S04]  /*1eb50*/  SHFL.IDX PT, R4, R36, 0x1, 0x1c1f ;  /* 0x003c1f0024047f89 */ /* 0x0082e800000e0000 */
[----:B------:R1:W2:Y:S02]  /*1eb60*/  SHFL.IDX PT, R0, R38, 0x1, 0x1c1f ;  /* 0x003c1f0026007f89 */ /* 0x0002a400000e0000 */
.L_x_3282:
[----:B------:R-:W-:-:S13]  /*1eb70*/  ISETP.NE.AND P0, PT, R82, RZ, PT ;  /* 0x000000ff5200720c */ /* 0x000fda0003f05270 */
[----:B------:R-:W-:Y:S05]  /*1eb80*/  @P0 BRA `(.L_x_3219) ;  /* 0x000012a000000947 */ /* 0x000fea0003800000 */
[----:B------:R-:W-:Y:S02]  /*1eb90*/  ISETP.GE.AND P3, PT, R24, c[0x0][0x3c8], PT ;  /* 0x0000f20018007a0c */ /* 0x000fe40003f66270 */
[----:B------:R-:W-:Y:S02]  /*1eba0*/  ISETP.GE.AND P4, PT, R237, c[0x0][0x3c8], PT ;  /* 0x0000f200ed007a0c */ /* 0x000fe40003f86270 */
[----:B------:R-:W-:Y:S02]  /*1ebb0*/  ISETP.GE.AND P2, PT, R23, c[0x0][0x3c8], PT ;  /* 0x0000f20017007a0c */ /* 0x000fe40003f46270 */
[----:B------:R-:W-:Y:S02]  /*1ebc0*/  ISETP.GE.AND P1, PT, R22, c[0x0][0x3c8], PT ;  /* 0x0000f20016007a0c */ /* 0x000fe40003f26270 */
[----:B------:R-:W-:-:S05]  /*1ebd0*/  ISETP.GE.AND P0, PT, R21, c[0x0][0x3c8], PT ;  /* 0x0000f20015007a0c */ /* 0x000fca0003f06270 */
[CC--:B-12---:R-:W-:Y:S02]  /*1ebe0*/  @!P3 LEA R36, P5, R24.reuse, R0.reuse, 0x2 ;  /* 0x000000001824b211 */ /* 0x0c6fe400078a10ff */
[----:B------:R-:W-:Y:S02]  /*1ebf0*/  @!P4 LEA R34, P6, R237, R0, 0x2 ;  /* 0x00000000ed22c211 */ /* 0x000fe400078c10ff */
[----:B---3--:R-:W-:Y:S02]  /*1ec00*/  @!P3 LEA.HI.X R37, R24, R4, R37, 0x2, P5 ;  /* 0x000000041825b211 */ /* 0x008fe400028f1425 */
[----:B------:R-:W-:Y:S02]  /*1ec10*/  @!P2 LEA R32, P5, R23, R0, 0x2 ;  /* 0x000000001720a211 */ /* 0x000fe400078a10ff */
[----:B------:R-:W-:Y:S02]  /*1ec20*/  @!P4 LEA.HI.X R35, R237, R4, R40, 0x2, P6 ;  /* 0x00000004ed23c211 */ /* 0x000fe400030f1428 */
[----:B------:R-:W-:-:S02]  /*1ec30*/  @!P1 LEA R30, P6, R22, R0, 0x2 ;  /* 0x00000000161e9211 */ /* 0x000fc400078c10ff */
[----:B------:R-:W-:Y:S01]  /*1ec40*/  @!P2 LEA.HI.X R33, R23, R4, R39, 0x2, P5 ;  /* 0x000000041721a211 */ /* 0x000fe200028f1427 */
[----:B------:R1:W-:Y:S01]  /*1ec50*/  @!P4 ST.E.64 [R34.64], R168 ;  /* 0x000000a82200c985 */ /* 0x0003e2000c101b06 */
[C---:B------:R-:W-:Y:S02]  /*1ec60*/  @!P0 LEA R2, P5, R21.reuse, R0, 0x2 ;  /* 0x0000000015028211 */ /* 0x040fe400078a10ff */
[-C--:B------:R-:W-:Y:S01]  /*1ec70*/  @!P1 LEA.HI.X R31, R22, R4.reuse, R42, 0x2, P6 ;  /* 0x00000004161f9211 */ /* 0x080fe200030f142a */
[----:B------:R-:W-:Y:S01]  /*1ec80*/  @!P3 ST.E.64 [R36.64], R166 ;  /* 0x000000a62400b985 */ /* 0x000fe2000c101b06 */
[----:B------:R-:W-:Y:S02]  /*1ec90*/  ISETP.GE.AND P6, PT, R20, c[0x0][0x3c8], PT ;  /* 0x0000f20014007a0c */ /* 0x000fe40003fc6270 */
[----:B------:R-:W-:Y:S01]  /*1eca0*/  @!P0 LEA.HI.X R3, R21, R4, R41, 0x2, P5 ;  /* 0x0000000415038211 */ /* 0x000fe200028f1429 */
[----:B------:R2:W-:Y:S01]  /*1ecb0*/  @!P2 ST.E.64 [R32.64], R102 ;  /* 0x000000662000a985 */ /* 0x0005e2000c101b06 */
[----:B------:R-:W-:-:S02]  /*1ecc0*/  ISETP.GE.AND P5, PT, R18, c[0x0][0x3c8], PT ;  /* 0x0000f20012007a0c */ /* 0x000fc40003fa6270 */
[----:B------:R-:W-:Y:S01]  /*1ecd0*/  ISETP.GE.AND P4, PT, R16, c[0x0][0x3c8], PT ;  /* 0x0000f20010007a0c */ /* 0x000fe20003f86270 */
[----:B------:R3:W-:Y:S01]  /*1ece0*/  @!P1 ST.E.64 [R30.64], R88 ;  /* 0x000000581e009985 */ /* 0x0007e2000c101b06 */
[----:B------:R-:W-:Y:S02]  /*1ecf0*/  ISETP.GE.AND P3, PT, R15, c[0x0][0x3c8], PT ;  /* 0x0000f2000f007a0c */ /* 0x000fe40003f66270 */
[----:B------:R-:W-:Y:S01]  /*1ed00*/  ISETP.GE.AND P2, PT, R14, c[0x0][0x3c8], PT ;  /* 0x0000f2000e007a0c */ /* 0x000fe20003f46270 */
[----:B------:R5:W-:Y:S02]  /*1ed10*/  @!P0 ST.E.64 [R2.64], R72 ;  /* 0x0000004802008985 */ /* 0x000be4000c101b06 */
[----:B-1----:R-:W-:-:S04]  /*1ed20*/  @!P6 LEA R34, P0, R20, R0, 0x2 ;  /* 0x000000001422e211 */ /* 0x002fc800078010ff */
[----:B------:R-:W-:Y:S02]  /*1ed30*/  @!P6 LEA.HI.X R35, R20, R4, R43, 0x2, P0 ;  /* 0x000000041423e211 */ /* 0x000fe400000f142b */
[----:B--2---:R-:W-:-:S03]  /*1ed40*/  @!P5 LEA R32, P1, R18, R0, 0x2 ;  /* 0x000000001220d211 */ /* 0x004fc600078210ff */
[----:B------:R-:W-:Y:S01]  /*1ed50*/  @!P6 ST.E.64 [R34.64], R176 ;  /* 0x000000b02200e985 */ /* 0x000fe2000c101b06 */
[----:B------:R-:W-:Y:S02]  /*1ed60*/  ISETP.GE.AND P6, PT, R11, c[0x0][0x3c8], PT ;  /* 0x0000f2000b007a0c */ /* 0x000fe40003fc6270 */
[----:B---3--:R-:W-:Y:S02]  /*1ed70*/  @!P4 LEA R30, P0, R16, R0, 0x2 ;  /* 0x00000000101ec211 */ /* 0x008fe400078010ff */
        /* <DEDUP_REMOVED lines=8> */
[----:B------:R-:W-:Y:S02]  /*1ee00*/  @!P2 LEA R20, P0, R14, R0, 0x2 ;  /* 0x000000000e14a211 */ /* 0x000fe400078010ff */
[----:B------:R-:W-:Y:S01]  /*1ee10*/  ISETP.GE.AND P4, PT, R8, c[0x0][0x3c8], PT ;  /* 0x0000f20008007a0c */ /* 0x000fe20003f86270 */
[----:B------:R1:W-:Y:S01]  /*1ee20*/  @!P3 ST.E.64 [R22.64], R106 ;  /* 0x0000006a1600b985 */ /* 0x0003e2000c101b06 */
[----:B------:R-:W-:Y:S02]  /*1ee30*/  @!P2 LEA.HI.X R21, R14, R4, R47, 0x2, P0 ;  /* 0x000000040e15a211 */ /* 0x000fe400000f142f */
[----:B-----5:R-:W-:-:S02]  /*1ee40*/  @!P1 LEA R2, P0, R12, R0, 0x2 ;  /* 0x000000000c029211 */ /* 0x020fc400078010ff */
[----:B------:R-:W-:Y:S01]  /*1ee50*/  ISETP.GE.AND P3, PT, R7, c[0x0][0x3c8], PT ;  /* 0x0000f20007007a0c */ /* 0x000fe20003f66270 */
[----:B------:R2:W-:Y:S01]  /*1ee60*/  @!P2 ST.E.64 [R20.64], R92 ;  /* 0x0000005c1400a985 */ /* 0x0005e2000c101b06 */
[----:B------:R-:W-:Y:S02]  /*1ee70*/  @!P1 LEA.HI.X R3, R12, R4, R48, 0x2, P0 ;  /* 0x000000040c039211 */ /* 0x000fe400000f1430 */
[----:B------:R-:W-:-:S03]  /*1ee80*/  ISETP.GE.AND P2, PT, R6, c[0x0][0x3c8], PT ;  /* 0x0000f20006007a0c */ /* 0x000fc60003f46270 */
[----:B------:R3:W-:Y:S01]  /*1ee90*/  @!P1 ST.E.64 [R2.64], R76 ;  /* 0x0000004c02009985 */ /* 0x0007e2000c101b06 */
[----:B-1----:R-:W-:-:S04]  /*1eea0*/  @!P6 LEA R22, P0, R11, R0, 0x2 ;  /* 0x000000000b16e211 */ /* 0x002fc800078010ff */
[----:B------:R-:W-:Y:S02]  /*1eeb0*/  @!P6 LEA.HI.X R23, R11, R4, R49, 0x2, P0 ;  /* 0x000000040b17e211 */ /* 0x000fe400000f1431 */
[-C--:B--2---:R-:W-:Y:S02]  /*1eec0*/  @!P5 LEA R20, P1, R10, R0.reuse, 0x2 ;  /* 0x000000000a14d211 */ /* 0x084fe400078210ff */
        /* <DEDUP_REMOVED lines=21> */
[----:B------:R-:W-:-:S04]  /*1f020*/  @!P5 LEA R12, P1, R17, R0, 0x2 ;  /* 0x00000000110cd211 */ /* 0x000fc800078210ff */
[----:B------:R-:W-:Y:S02]  /*1f030*/  @!P5 LEA.HI.X R13, R17, R4, R56, 0x2, P1 ;  /* 0x00000004110dd211 */ /* 0x000fe400008f1438 */
[----:B------:R-:W-:Y:S02]  /*1f040*/  ISETP.GE.AND P1, PT, R26, c[0x0][0x3c8], PT ;  /* 0x0000f2001a007a0c */ /* 0x000fe40003f26270 */
[----:B-1----:R-:W-:-:S04]  /*1f050*/  @!P6 LEA R14, P0, R19, R0, 0x2 ;  /* 0x00000000130ee211 */ /* 0x002fc800078010ff */
[----:B------:R-:W-:Y:S02]  /*1f060*/  @!P6 LEA.HI.X R15, R19, R4, R55, 0x2, P0 ;  /* 0x00000004130fe211 */ /* 0x000fe400000f1437 */
[----:B--2---:R-:W-:-:S03]  /*1f070*/  @!P4 LEA R10, P0, R29, R0, 0x2 ;  /* 0x000000001d0ac211 */ /* 0x004fc600078010ff */
[----:B------:R1:W-:Y:S01]  /*1f080*/  @!P6 ST.E.64 [R14.64], R174 ;  /* 0x000000ae0e00e985 */ /* 0x0003e2000c101b06 */
[----:B------:R-:W-:Y:S02]  /*1f090*/  @!P4 LEA.HI.X R11, R29, R4, R57, 0x2, P0 ;  /* 0x000000041d0bc211 */ /* 0x000fe400000f1439 */
[C---:B---3--:R-:W-:Y:S01]  /*1f0a0*/  @!P3 LEA R8, P0, R28.reuse, R0, 0x2 ;  /* 0x000000001c08b211 */ /* 0x048fe200078010ff */
[----:B------:R1:W-:Y:S03]  /*1f0b0*/  @!P5 ST.E.64 [R12.64], R122 ;  /* 0x0000007a0c00d985 */ /* 0x0003e6000c101b06 */
[----:B------:R-:W-:Y:S01]  /*1f0c0*/  @!P3 LEA.HI.X R9, R28, R4, R58, 0x2, P0 ;  /* 0x000000041c09b211 */ /* 0x000fe200000f143a */
[----:B------:R1:W-:Y:S01]  /*1f0d0*/  @!P4 ST.E.64 [R10.64], R78 ;  /* 0x0000004e0a00c985 */ /* 0x0003e2000c101b06 */
[----:B------:R-:W-:-:S03]  /*1f0e0*/  @!P2 LEA R6, P0, R27, R0, 0x2 ;  /* 0x000000001b06a211 */ /* 0x000fc600078010ff */
        /* <DEDUP_REMOVED lines=12> */
.L_x_3204:
        /* <DEDUP_REMOVED lines=9> */
[----:B------:R-:W-:Y:S02]  /*1f240*/  @P0 IMAD.WIDE R8, R247, R8, c[0x0][0x508] ;  /* 0x00014200f7080625 */ /* 0x000fe400078e0208 */
[----:B------:R3:W5:Y:S04]  /*1f250*/  @P2 LDG.E R2, [R6.64] ;  /* 0x0000000606022981 */ /* 0x000768000c1e1900 */
[----:B------:R3:W5:Y:S01]  /*1f260*/  @P0 LDG.E R15, [R8.64] ;  /* 0x00000006080f0981 */ /* 0x000762000c1e1900 */
[----:B--2---:R-:W-:-:S04]  /*1f270*/  ISETP.NE.AND P1, PT, R3, RZ, PT ;  /* 0x000000ff0300720c */ /* 0x004fc80003f25270 */
[----:B------:R-:W-:Y:S01]  /*1f280*/  SEL R19, R3, c[0x0][0x3d4], P1 ;  /* 0x0000f50003137a07 */ /* 0x000fe20000800000 */
[----:B------:R-:W-:Y:S05]  /*1f290*/  @P0 BRA `(.L_x_3225) ;  /* 0x0000004000000947 */ /* 0x000fea0003800000 */
[----:B---3--:R-:W-:Y:S05]  /*1f2a0*/  @!P2 BRA `(.L_x_3225) ;  /* 0x000000300000a947 */ /* 0x008fea0003800000 */
[----:B-----5:R2:W3:Y:S04]  /*1f2b0*/  LDG.E R15, [R6.64] ;  /* 0x00000006060f7981 */ /* 0x0204e8000c1e1900 */
[----:B--2---:R-:W3:Y:S02]  /*1f2c0*/  LDG.E R6, [R6.64+0x4] ;  /* 0x0000040606067981 */ /* 0x004ee4000c1e1900 */
[----:B---3--:R-:W-:Y:S02]  /*1f2d0*/  IADD3 R15, -R15, R6, RZ ;  /* 0x000000060f0f7210 */ /* 0x008fe40007ffe1ff */
.L_x_3225:
        /* <DEDUP_REMOVED lines=57> */
.L_x_3227:
[----:B------:R-:W-:Y:S05]  /*1f670*/  BSYNC B0 ;  /* 0x0000000000007941 */ /* 0x000fea0003800000 */
.L_x_3226:
        /* <DEDUP_REMOVED lines=42> */
.L_x_3283:
[----:B------:R-:W-:Y:S05]  /*1f920*/  BRA.DIV ~URZ, `(.L_x_3229) ;  /* 0x000023327f007947 */ /* 0x000fea000b800000 */
[----:B------:R3:W4:Y:S02]  /*1f930*/  SHFL.IDX PT, R2, R14, RZ, 0x181f ;  /* 0x00181fff0e027589 */ /* 0x00072400000e0000 */
.L_x_3284:
        /* <DEDUP_REMOVED lines=19> */
.L_x_3231:
[----:B------:R-:W-:Y:S05]  /*1fa70*/  BSYNC B0 ;  /* 0x0000000000007941 */ /* 0x000fea0003800000 */
.L_x_3230:
[----:B------:R-:W-:Y:S05]  /*1fa80*/  BRA.DIV ~URZ, `(.L_x_3232) ;  /* 0x000022427f007947 */ /* 0x000fea000b800000 */
[----:B--2---:R2:W1:Y:S04]  /*1fa90*/  SHFL.IDX PT, R10, R11, 0x1, 0x181f ;  /* 0x00381f000b0a7f89 */ /* 0x00446800000e0000 */
[----:B----4-:R2:W4:Y:S02]  /*1faa0*/  SHFL.IDX PT, R2, R14, 0x1, 0x181f ;  /* 0x00381f000e027f89 */ /* 0x01052400000e0000 */
.L_x_3285:
        /* <DEDUP_REMOVED lines=16> */
.L_x_3234:
[----:B------:R-:W-:Y:S05]  /*1fbb0*/  BSYNC B0 ;  /* 0x0000000000007941 */ /* 0x000fea0003800000 */
.L_x_3233:
[----:B------:R-:W-:Y:S05]  /*1fbc0*/  BRA.DIV ~URZ, `(.L_x_3235) ;  /* 0x000021d27f007947 */ /* 0x000fea000b800000 */
[----:B-1----:R1:W2:Y:S02]  /*1fbd0*/  SHFL.IDX PT, R10, R11, 0x2, 0x181f ;  /* 0x00581f000b0a7f89 */ /* 0x0022a400000e0000 */
.L_x_3286:
[----:B------:R-:W-:Y:S05]  /*1fbe0*/  BRA.DIV ~URZ, `(.L_x_3236) ;  /* 0x000022227f007947 */ /* 0x000fea000b800000 */
[----:B----4-:R4:W1:Y:S02]  /*1fbf0*/  SHFL.IDX PT, R2, R14, 0x2, 0x181f ;  /* 0x00581f000e027f89 */ /* 0x01086400000e0000 */
.L_x_3287:
        /* <DEDUP_REMOVED lines=16> */
.L_x_3238:
[----:B------:R-:W-:Y:S05]  /*1fd00*/  BSYNC B0 ;  /* 0x0000000000007941 */ /* 0x000fea0003800000 */
.L_x_3237:
[----:B------:R-:W-:Y:S05]  /*1fd10*/  BRA.DIV ~URZ, `(.L_x_3239) ;  /* 0x000021627f007947 */ /* 0x000fea000b800000 */
[----:B--2---:R2:W3:Y:S04]  /*1fd20*/  SHFL.IDX PT, R10, R11, 0x3, 0x181f ;  /* 0x00781f000b0a7f89 */ /* 0x0044e800000e0000 */
[----:B-1----:R2:W1:Y:S02]  /*1fd30*/  SHFL.IDX PT, R2, R14, 0x3, 0x181f ;  /* 0x00781f000e027f89 */ /* 0x00246400000e0000 */
.L_x_3288:
        /* <DEDUP_REMOVED lines=15> */
.L_x_3219:
[----:B------:R-:W-:Y:S05]  /*1fe30*/  BSYNC B1 ;  /* 0x0000000000017941 */ /* 0x000fea0003800000 */
.L_x_3203:
        /* <DEDUP_REMOVED lines=13> */
.L_x_3289:
[----:B------:R-:W-:Y:S05]  /*1ff10*/  BRA.DIV ~URZ, `(.L_x_3242) ;  /* 0x000020a27f007947 */ /* 0x000fea000b800000 */
[----:B------:R1:W4:Y:S02]  /*1ff20*/  SHFL.IDX PT, R8, R83, 0x1, 0x1f ;  /* 0x00201f0053087f89 */ /* 0x00032400000e0000 */
.L_x_3290:
        /* <DEDUP_REMOVED lines=18> */
.L_x_3291:
        /* <DEDUP_REMOVED lines=16> */
.L_x_3292:
[----:B----4-:R-:W-:Y:S01]  /*20150*/  IMAD R0, R0, c[0x0][0x538], RZ ;  /* 0x00014e0000007a24 */ /* 0x010fe200078e02ff */
[----:B------:R-:W-:Y:S04]  /*20160*/  BSSY B1, `(.L_x_3245) ;  /* 0x00000c4000017945 */ /* 0x000fe80003800000 */
[----:B------:R-:W-:-:S04]  /*20170*/  IADD3 R8, R0, R8, RZ ;  /* 0x0000000800087210 */ /* 0x000fc80007ffe0ff */
[----:B---3--:R-:W-:-:S13]  /*20180*/  ISETP.GT.AND P0, PT, R8, R10, PT ;  /* 0x0000000a0800720c */ /* 0x008fda0003f04270 */
[----:B------:R-:W-:Y:S05]  /*20190*/  @P0 BRA `(.L_x_3246) ;  /* 0x0000024000000947 */ /* 0x000fea0003800000 */
.L_x_3250:
        /* <DEDUP_REMOVED lines=16> */
.L_x_3293:
        /* <DEDUP_REMOVED lines=16> */
.L_x_3294:
[----:B---3--:R-:W-:-:S05]  /*203a0*/  IMAD R0, R0, c[0x0][0x538], RZ ;  /* 0x00014e0000007a24 */ /* 0x008fca00078e02ff */
[----:B------:R-:W-:-:S04]  /*203b0*/  IADD3 R8, R0, R8, RZ ;  /* 0x0000000800087210 */ /* 0x000fc80007ffe0ff */
[----:B------:R-:W-:-:S13]  /*203c0*/  ISETP.GT.AND P0, PT, R8, R10, PT ;  /* 0x0000000a0800720c */ /* 0x000fda0003f04270 */
[----:B-12---:R-:W-:Y:S05]  /*203d0*/  @!P0 BRA `(.L_x_3250) ;  /* 0xfffffdc000008947 */ /* 0x006fea000383ffff */
.L_x_3246:
[----:B------:R-:W-:-:S05]  /*203e0*/  IADD3 R8, -R0, R8, RZ ;  /* 0x0000000800087210 */ /* 0x000fca0007ffe1ff */
[----:B------:R-:W-:-:S05]  /*203f0*/  IMAD R0, R4, c[0x0][0x538], R8 ;  /* 0x00014e0004007a24 */ /* 0x000fca00078e0208 */
[----:B------:R-:W-:Y:S01]  /*20400*/  ISETP.GT.AND P0, PT, R0, R10, PT ;  /* 0x0000000a0000720c */ /* 0x000fe20003f04270 */
[----:B------:R-:W-:-:S12]  /*20410*/  BRA.DIV ~URZ, `(.L_x_3251) ;  /* 0x000020727f007947 */ /* 0x000fd8000b800000 */
[----:B------:R-:W-:-:S04]  /*20420*/  VOTE.ANY R11, PT, !P0 ;  /* 0x00000000000b7806 */ /* 0x000fc800040e0100 */
.L_x_3295:
[----:B------:R-:W3:Y:S02]  /*20430*/  POPC R0, R11 ;  /* 0x0000000b00007309 */ /* 0x000ee40000000000 */
[----:B---3--:R-:W-:Y:S01]  /*20440*/  IADD3 R247, R0, R247, RZ ;  /* 0x000000f700f77210 */ /* 0x008fe20007ffe0ff */
[----:B------:R-:W-:Y:S05]  /*20450*/  BRA.DIV ~URZ, `(.L_x_3252) ;  /* 0x000020827f007947 */ /* 0x000fea000b800000 */
[----:B------:R3:W4:Y:S04]  /*20460*/  SHFL.IDX PT, R6, R6, R0, 0x1f ;  /* 0x00001f0006067589 */ /* 0x00072800000e0000 */
[----:B------:R3:W1:Y:S02]  /*20470*/  SHFL.IDX PT, R7, R7, R0, 0x1f ;  /* 0x00001f0007077589 */ /* 0x00066400000e0000 */
.L_x_3296:
[----:B------:R-:W-:Y:S01]  /*20480*/  ISETP.NE.AND P0, PT, R11, RZ, PT ;  /* 0x000000ff0b00720c */ /* 0x000fe20003f05270 */
[----:B------:R-:W-:-:S12]  /*20490*/  BSSY B0, `(.L_x_3253) ;  /* 0x0000005000007945 */ /* 0x000fd80003800000 */
[----:B------:R-:W-:Y:S05]  /*204a0*/  @!P0 BRA `(.L_x_3254) ;  /* 0x0000003000008947 */ /* 0x000fea0003800000 */
[----:B---3--:R-:W-:Y:S01]  /*204b0*/  IADD3 R0, R0, -0x1, RZ ;  /* 0xffffffff00007810 */ /* 0x008fe20007ffe0ff */
[----:B------:R-:W-:Y:S05]  /*204c0*/  BRA.DIV ~URZ, `(.L_x_3255) ;  /* 0x000020e27f007947 */ /* 0x000fea000b800000 */
[----:B------:R3:W2:Y:S02]  /*204d0*/  SHFL.IDX PT, R12, R4, R0, 0x1f ;  /* 0x00001f00040c7589 */ /* 0x0006a400000e0000 */
.L_x_3254:
[----:B------:R-:W-:Y:S05]  /*204e0*/  BSYNC B0 ;  /* 0x0000000000007941 */ /* 0x000fea0003800000 */
.L_x_3253:
        /* <DEDUP_REMOVED lines=67> */
.L_x_3257:
        /* <DEDUP_REMOVED lines=64> */
.L_x_3258:
[----:B------:R-:W-:Y:S05]  /*20d20*/  BSYNC B0 ;  /* 0x0000000000007941 */ /* 0x000fea0003800000 */
.L_x_3256:
[----:B------:R-:W-:-:S04]  /*20d30*/  LOP3.LUT R2, RZ, R2, RZ, 0x33, !PT ;  /* 0x00000002ff027212 */ /* 0x000fc800078e33ff */
[----:B------:R-:W-:Y:S01]  /*20d40*/  IADD3 R245, R2, R6, RZ ;  /* 0x0000000602f57210 */ /* 0x000fe20007ffe0ff */
[----:B------:R-:W-:Y:S05]  /*20d50*/  BRA `(.L_x_3259) ;  /* 0x0000004000007947 */ /* 0x000fea0003800000 */
.L_x_3247:
[----:B------:R-:W-:Y:S01]  /*20d60*/  IMAD.MOV.U32 R244, RZ, RZ, R10 ;  /* 0x000000fffff47224 */ /* 0x000fe200078e000a */
[----:B------:R-:W-:Y:S01]  /*20d70*/  MOV R246, RZ ;  /* 0x000000ff00f67202 */ /* 0x000fe20000000f00 */
[----:B------:R-:W-:Y:S01]  /*20d80*/  IMAD.MOV.U32 R245, RZ, RZ, RZ ;  /* 0x000000fffff57224 */ /* 0x000fe200078e00ff */
[----:B------:R-:W-:Y:S02]  /*20d90*/  MOV R247, c[0x0][0x53c] ;  /* 0x00014f0000f77a02 */ /* 0x000fe40000000f00 */
.L_x_3259:
[----:B------:R-:W-:Y:S05]  /*20da0*/  BSYNC B1 ;  /* 0x0000000000017941 */ /* 0x000fea0003800000 */
.L_x_3245:
[----:B------:R-:W-:Y:S01]  /*20db0*/  WARPSYNC 0xffffffff ;  /* 0xffffffff00007948 */ /* 0x000fe20003800000 */
[----:B------:R-:W-:Y:S01]  /*20dc0*/  BAR.SYNC.DEFER_BLOCKING 0x4, 0x100 ;  /* 0x0104000000007b1d */ /* 0x000fe20000010000 */
[----:B------:R-:W-:-:S13]  /*20dd0*/  ISETP.NE.AND P0, PT, R13, RZ, PT ;  /* 0x000000ff0d00720c */ /* 0x000fda0003f05270 */
[----:B------:R3:W-:Y:S04]  /*20de0*/  @!P0 STS.128 [0x18100], R244 ;  /* 0x018100f4ff008388 */ /* 0x0007e80000000c00 */
[----:B------:R-:W-:Y:S06]  /*20df0*/  BAR.ARV 0x5, 0x100 ;  /* 0x0144000000007b1d */ /* 0x000fec0000002000 */
.L_x_3240:
[----:B--2---:R-:W-:-:S13]  /*20e00*/  ISETP.GE.AND P0, PT, R247, c[0x0][0x53c], PT ;  /* 0x00014f00f7007a0c */ /* 0x004fda0003f06270 */
[----:B-1-34-:R-:W-:Y:S01]  /*20e10*/  @P0 CALL.REL.NOINC `(.L_x_3260) ;  /* 0x0000001000000944 */ /* 0x01afe20003c00000 */
[----:B------:R-:W-:Y:S05]  /*20e20*/  BRA `(.L_x_3261) ;  /* 0xfffe0b1000007947 */ /* 0x000fea000383ffff */
.L_x_3260:
[----:B------:R-:W-:Y:S05]  /*20e30*/  EXIT ;  /* 0x000000000000794d */ /* 0x000fea0003800000 */
.L_x_3041:
[----:B------:R-:W-:Y:S01]  /*20e40*/  IMAD.MOV.U32 R0, RZ, RZ, R4 ;  /* 0x000000ffff007224 */ /* 0x000fe200078e0004 */
[----:B------:R-:W-:Y:S02]  /*20e50*/  MOV R2, 0x1 ;  /* 0x0000000100027802 */ /* 0x000fe40000000f00 */
[----:B------:R-:W-:Y:S02]  /*20e60*/  MOV R3, 0x20e80 ;  /* 0x00020e8000037802 */ /* 0x000fe40000000f00 */
[----:B--2---:R-:W-:Y:S05]  /*20e70*/  CALL.REL.NOINC `($__internal_66_$__cuda_sm70_shflsync_up_p) ;  /* 0x0000184000007944 */ /* 0x004fea0003c00000 */
[----:B------:R-:W-:Y:S01]  /*20e80*/  MOV R0, R5 ;  /* 0x0000000500007202 */ /* 0x000fe20000000f00 */
[----:B------:R-:W-:Y:S05]  /*20e90*/  BRA `(.L_x_3262) ;  /* 0xfffdf5c000007947 */ /* 0x000fea000383ffff */
.L_x_3042:
[----:B------:R-:W-:Y:S01]  /*20ea0*/  IMAD.MOV.U32 R0, RZ, RZ, R4 ;  /* 0x000000ffff007224 */ /* 0x000fe200078e0004 */
[----:B------:R-:W-:Y:S02]  /*20eb0*/  MOV R2, 0x2 ;  /* 0x0000000200027802 */ /* 0x000fe40000000f00 */
[----:B------:R-:W-:Y:S02]  /*20ec0*/  MOV R3, 0x20ee0 ;  /* 0x00020ee000037802 */ /* 0x000fe40000000f00 */
[----:B--2---:R-:W-:Y:S05]  /*20ed0*/  CALL.REL.NOINC `($__internal_66_$__cuda_sm70_shflsync_up_p) ;  /* 0x000017e000007944 */ /* 0x004fea0003c00000 */
[----:B------:R-:W-:Y:S02]  /*20ee0*/  SEL R5, R5, RZ, P4 ;  /* 0x000000ff05057207 */ /* 0x000fe40002000000 */
[----:B------:R-:W-:Y:S02]  /*20ef0*/  MOV R2, 0x4 ;  /* 0x0000000400027802 */ /* 0x000fe40000000f00 */
[----:B------:R-:W-:Y:S01]  /*20f00*/  MOV R3, 0x20f40 ;  /* 0x00020f4000037802 */ /* 0x000fe20000000f00 */
[----:B------:R-:W-:-:S04]  /*20f10*/  IMAD.IADD R4, R4, 0x1, R5 ;  /* 0x0000000104047824 */ /* 0x000fc800078e0205 */
[----:B------:R-:W-:Y:S02]  /*20f20*/  IMAD.MOV.U32 R0, RZ, RZ, R4 ;  /* 0x000000ffff007224 */ /* 0x000fe400078e0004 */
[----:B------:R-:W-:Y:S05]  /*20f30*/  CALL.REL.NOINC `($__internal_66_$__cuda_sm70_shflsync_up_p) ;  /* 0x0000178000007944 */ /* 0x000fea0003c00000 */
        /* <DEDUP_REMOVED lines=15> */
[----:B------:R-:W-:Y:S02]  /*21030*/  IMAD.IADD R4, R4, 0x1, R5 ;  /* 0x0000000104047824 */ /* 0x000fe400078e0205 */
[----:B------:R-:W-:Y:S02]  /*21040*/  IMAD.MOV.U32 R5, RZ, RZ, 0x1f ;  /* 0x0000001fff057424 */ /* 0x000fe400078e00ff */
[----:B------:R-:W-:Y:S02]  /*21050*/  IMAD.MOV.U32 R9, RZ, RZ, R4 ;  /* 0x000000ffff097224 */ /* 0x000fe400078e0004 */
[----:B------:R-:W-:Y:S05]  /*21060*/  CALL.REL.NOINC `($__internal_65_$__cuda_sm70_shflsync_idx_p) ;  /* 0x0000160000007944 */ /* 0x000fea0003c00000 */
[----:B------:R-:W-:Y:S01]  /*21070*/  MOV R0, R5 ;  /* 0x0000000500007202 */ /* 0x000fe20000000f00 */
[----:B------:R-:W-:Y:S05]  /*21080*/  BRA `(.L_x_3263) ;  /* 0xfffdf4d000007947 */ /* 0x000fea000383ffff */
.L_x_3044:
[----:B------:R-:W-:Y:S02]  /*21090*/  SEL R0, RZ, 0x1, P0 ;  /* 0x00000001ff007807 */ /* 0x000fe40000000000 */
[----:B------:R-:W-:-:S02]  /*210a0*/  MOV R2, 0x210c0 ;  /* 0x000210c000027802 */ /* 0x000fc40000000f00 */
[----:B--2---:R-:W-:Y:S05]  /*210b0*/  CALL.REL.NOINC `($__internal_67_$__cuda_sm70_votesync_ballot) ;  /* 0x0000167000007944 */ /* 0x004fea0003c00000 */
[----:B------:R-:W-:Y:S01]  /*210c0*/  MOV R7, R0 ;  /* 0x0000000000077202 */ /* 0x000fe20000000f00 */
[----:B------:R-:W-:Y:S05]  /*210d0*/  BRA `(.L_x_3264) ;  /* 0xfffdf51000007947 */ /* 0x000fea000383ffff */
.L_x_3045:
[----:B------:R-:W-:Y:S01]  /*210e0*/  IMAD.MOV.U32 R9, RZ, RZ, R10 ;  /* 0x000000ffff097224 */ /* 0x000fe200078e000a */
[----:B------:R-:W-:Y:S01]  /*210f0*/  MOV R5, R0 ;  /* 0x0000000000057202 */ /* 0x000fe20000000f00 */
[----:B------:R-:W-:Y:S01]  /*21100*/  IMAD.MOV.U32 R3, RZ, RZ, 0x1f ;  /* 0x0000001fff037424 */ /* 0x000fe200078e00ff */
[----:B------:R-:W-:-:S02]  /*21110*/  MOV R2, 0x21130 ;  /* 0x0002113000027802 */ /* 0x000fc40000000f00 */
[----:B------:R-:W-:Y:S05]  /*21120*/  CALL.REL.NOINC `($__internal_65_$__cuda_sm70_shflsync_idx_p) ;  /* 0x0000154000007944 */ /* 0x000fea0003c00000 */
[----:B------:R-:W-:Y:S01]  /*21130*/  IMAD.MOV.U32 R245, RZ, RZ, R5 ;  /* 0x000000fffff57224 */ /* 0x000fe200078e0005 */
[----:B------:R-:W-:Y:S01]  /*21140*/  MOV R9, R8 ;  /* 0x0000000800097202 */ /* 0x000fe20000000f00 */
[----:B------:R-:W-:Y:S01]  /*21150*/  IMAD.MOV.U32 R6, RZ, RZ, RZ ;  /* 0x000000ffff067224 */ /* 0x000fe200078e00ff */
[----:B------:R-:W-:Y:S01]  /*21160*/  MOV R5, R0 ;  /* 0x0000000000057202 */ /* 0x000fe20000000f00 */
[----:B------:R-:W-:Y:S01]  /*21170*/  IMAD.MOV.U32 R3, RZ, RZ, 0x1f ;  /* 0x0000001fff037424 */ /* 0x000fe200078e00ff */
[----:B------:R-:W-:-:S02]  /*21180*/  MOV R2, 0x211a0 ;  /* 0x000211a000027802 */ /* 0x000fc40000000f00 */
[----:B------:R-:W-:Y:S05]  /*21190*/  CALL.REL.NOINC `($__internal_65_$__cuda_sm70_shflsync_idx_p) ;  /* 0x000014d000007944 */ /* 0x000fea0003c00000 */
[----:B------:R-:W-:Y:S01]  /*211a0*/  MOV R10, R5 ;  /* 0x00000005000a7202 */ /* 0x000fe20000000f00 */
[----:B------:R-:W-:Y:S05]  /*211b0*/  BRA `(.L_x_3265) ;  /* 0xfffdf49000007947 */ /* 0x000fea000383ffff */
.L_x_3048:
[----:B------:R-:W-:Y:S01]  /*211c0*/  IMAD.MOV.U32 R9, RZ, RZ, R4 ;  /* 0x000000ffff097224 */ /* 0x000fe200078e0004 */
[----:B------:R-:W-:-:S02]  /*211d0*/  MOV R3, 0x1f ;  /* 0x0000001f00037802 */ /* 0x000fc40000000f00 */
[----:B------:R-:W-:Y:S02]  /*211e0*/  MOV R2, 0x21200 ;  /* 0x0002120000027802 */ /* 0x000fe40000000f00 */
[----:B-123--:R-:W-:Y:S05]  /*211f0*/  CALL.REL.NOINC `($__internal_65_$__cuda_sm70_shflsync_idx_p) ;  /* 0x0000147000007944 */ /* 0x00efea0003c00000 */
[----:B------:R-:W-:Y:S01]  /*21200*/  MOV R6, R5 ;  /* 0x0000000500067202 */ /* 0x000fe20000000f00 */
[----:B------:R-:W-:Y:S05]  /*21210*/  BRA `(.L_x_3047) ;  /* 0xfffdf49000007947 */ /* 0x000fea000383ffff */
.L_x_3103:
[----:B-1----:R-:W-:Y:S01]  /*21220*/  IMAD.MOV.U32 R9, RZ, RZ, R12 ;  /* 0x000000ffff097224 */ /* 0x002fe200078e000c */
[----:B------:R-:W-:Y:S01]  /*21230*/  MOV R5, RZ ;  /* 0x000000ff00057202 */ /* 0x000fe20000000f00 */
[----:B------:R-:W-:Y:S01]  /*21240*/  IMAD.MOV.U32 R3, RZ, RZ, 0x181f ;  /* 0x0000181fff037424 */ /* 0x000fe200078e00ff */
[----:B------:R-:W-:Y:S02]  /*21250*/  MOV R2, 0x21270 ;  /* 0x0002127000027802 */ /* 0x000fe40000000f00 */
[----:B-----5:R-:W-:Y:S05]  /*21260*/  CALL.REL.NOINC `($__internal_65_$__cuda_sm70_shflsync_idx_p) ;  /* 0x0000140000007944 */ /* 0x020fea0003c00000 */
[----:B------:R-:W-:Y:S01]  /*21270*/  MOV R10, R5 ;  /* 0x00000005000a7202 */ /* 0x000fe20000000f00 */
[----:B------:R-:W-:Y:S05]  /*21280*/  BRA `(.L_x_3266) ;  /* 0xfffe719000007947 */ /* 0x000fea000383ffff */
.L_x_3104:
[----:B------:R-:W-:Y:S01]  /*21290*/  IMAD.MOV.U32 R9, RZ, RZ, R15 ;  /* 0x000000ffff097224 */ /* 0x000fe200078e000f */
[----:B------:R-:W-:Y:S01]  /*212a0*/  MOV R5, RZ ;  /* 0x000000ff00057202 */ /* 0x000fe20000000f00 */
[----:B------:R-:W-:Y:S01]  /*212b0*/  IMAD.MOV.U32 R3, RZ, RZ, 0x181f ;  /* 0x0000181fff037424 */ /* 0x000fe200078e00ff */
[----:B------:R-:W-:Y:S02]  /*212c0*/  MOV R2, 0x212e0 ;  /* 0x000212e000027802 */ /* 0x000fe40000000f00 */
[----:B-12--5:R-:W-:Y:S05]  /*212d0*/  CALL.REL.NOINC `($__internal_65_$__cuda_sm70_shflsync_idx_p) ;  /* 0x0000139000007944 */ /* 0x026fea0003c00000 */
[----:B------:R-:W-:Y:S01]  /*212e0*/  MOV R0, R5 ;  /* 0x0000000500007202 */ /* 0x000fe20000000f00 */
[----:B------:R-:W-:Y:S05]  /*212f0*/  BRA `(.L_x_3267) ;  /* 0xfffe714000007947 */ /* 0x000fea000383ffff */
.L_x_3107:
[----:B--2---:R-:W-:Y:S01]  /*21300*/  IMAD.MOV.U32 R9, RZ, RZ, R12 ;  /* 0x000000ffff097224 */ /* 0x004fe200078e000c */
[----:B------:R-:W-:Y:S01]  /*21310*/  MOV R5, 0x1 ;  /* 0x0000000100057802 */ /* 0x000fe20000000f00 */
[----:B------:R-:W-:Y:S01]  /*21320*/  IMAD.MOV.U32 R3, RZ, RZ, 0x181f ;  /* 0x0000181fff037424 */ /* 0x000fe200078e00ff */
[----:B------:R-:W-:-:S02]  /*21330*/  MOV R2, 0x21350 ;  /* 0x0002135000027802 */ /* 0x000fc40000000f00 */
[----:B-1-345:R-:W-:Y:S05]  /*21340*/  CALL.REL.NOINC `($__internal_65_$__cuda_sm70_shflsync_idx_p) ;  /* 0x0000132000007944 */ /* 0x03afea0003c00000 */
[----:B------:R-:W-:Y:S01]  /*21350*/  IMAD.MOV.U32 R10, RZ, RZ, R5 ;  /* 0x000000ffff0a7224 */ /* 0x000fe200078e0005 */
[----:B------:R-:W-:Y:S01]  /*21360*/  MOV R5, 0x1 ;  /* 0x0000000100057802 */ /* 0x000fe20000000f00 */
[----:B------:R-:W-:Y:S01]  /*21370*/  IMAD.MOV.U32 R9, RZ, RZ, R15 ;  /* 0x000000ffff097224 */ /* 0x000fe200078e000f */
[----:B------:R-:W-:-:S02]  /*21380*/  MOV R3, 0x181f ;  /* 0x0000181f00037802 */ /* 0x000fc40000000f00 */
[----:B------:R-:W-:Y:S02]  /*21390*/  MOV R2, 0x213b0 ;  /* 0x000213b000027802 */ /* 0x000fe40000000f00 */
[----:B------:R-:W-:Y:S05]  /*213a0*/  CALL.REL.NOINC `($__internal_65_$__cuda_sm70_shflsync_idx_p) ;  /* 0x000012c000007944 */ /* 0x000fea0003c00000 */
[----:B------:R-:W-:Y:S01]  /*213b0*/  MOV R0, R5 ;  /* 0x0000000500007202 */ /* 0x000fe20000000f00 */
[----:B------:R-:W-:Y:S05]  /*213c0*/  BRA `(.L_x_3268) ;  /* 0xfffe71f000007947 */ /* 0x000fea000383ffff */
.L_x_3110:
[----:B-1----:R-:W-:Y:S01]  /*213d0*/  IMAD.MOV.U32 R9, RZ, RZ, R12 ;  /* 0x000000ffff097224 */ /* 0x002fe200078e000c */
[----:B------:R-:W-:Y:S01]  /*213e0*/  MOV R5, 0x2 ;  /* 0x0000000200057802 */ /* 0x000fe20000000f00 */
[----:B------:R-:W-:Y:S01]  /*213f0*/  IMAD.MOV.U32 R3, RZ, RZ, 0x181f ;  /* 0x0000181fff037424 */ /* 0x000fe200078e00ff */
[----:B------:R-:W-:Y:S02]  /*21400*/  MOV R2, 0x21420 ;  /* 0x0002142000027802 */ /* 0x000fe40000000f00 */
[----:B--2345:R-:W-:Y:S05]  /*21410*/  CALL.REL.NOINC `($__internal_65_$__cuda_sm70_shflsync_idx_p) ;  /* 0x0000125000007944 */ /* 0x03cfea0003c00000 */
[----:B------:R-:W-:Y:S01]  /*21420*/  MOV R10, R5 ;  /* 0x00000005000a7202 */ /* 0x000fe20000000f00 */
[----:B------:R-:W-:Y:S05]  /*21430*/  BRA `(.L_x_3269) ;  /* 0xfffe72d000007947 */ /* 0x000fea000383ffff */
.L_x_3111:
[----:B------:R-:W-:Y:S01]  /*21440*/  IMAD.MOV.U32 R9, RZ, RZ, R15 ;  /* 0x000000ffff097224 */ /* 0x000fe200078e000f */
[----:B------:R-:W-:Y:S01]  /*21450*/  MOV R5, 0x2 ;  /* 0x0000000200057802 */ /* 0x000fe20000000f00 */
[----:B------:R-:W-:Y:S01]  /*21460*/  IMAD.MOV.U32 R3, RZ, RZ, 0x181f ;  /* 0x0000181fff037424 */ /* 0x000fe200078e00ff */
[----:B------:R-:W-:Y:S02]  /*21470*/  MOV R2, 0x21490 ;  /* 0x0002149000027802 */ /* 0x000fe40000000f00 */
[----:B-12345:R-:W-:Y:S05]  /*21480*/  CALL.REL.NOINC `($__internal_65_$__cuda_sm70_shflsync_idx_p) ;  /* 0x000011e000007944 */ /* 0x03efea0003c00000 */
[----:B------:R-:W-:Y:S01]  /*21490*/  MOV R0, R5 ;  /* 0x0000000500007202 */ /* 0x000fe20000000f00 */
[----:B------:R-:W-:Y:S05]  /*214a0*/  BRA `(.L_x_3270) ;  /* 0xfffe728000007947 */ /* 0x000fea000383ffff */
.L_x_3114:
[----:B-1----:R-:W-:Y:S01]  /*214b0*/  IMAD.MOV.U32 R9, RZ, RZ, R12 ;  /* 0x000000ffff097224 */ /* 0x002fe200078e000c */
[----:B------:R-:W-:Y:S01]  /*214c0*/  MOV R5, 0x3 ;  /* 0x0000000300057802 */ /* 0x000fe20000000f00 */
[----:B------:R-:W-:Y:S01]  /*214d0*/  IMAD.MOV.U32 R3, RZ, RZ, 0x181f ;  /* 0x0000181fff037424 */ /* 0x000fe200078e00ff */
[----:B------:R-:W-:-:S02]  /*214e0*/  MOV R2, 0x21500 ;  /* 0x0002150000027802 */ /* 0x000fc40000000f00 */
[----:B--2345:R-:W-:Y:S05]  /*214f0*/  CALL.REL.NOINC `($__internal_65_$__cuda_sm70_shflsync_idx_p) ;  /* 0x0000117000007944 */ /* 0x03cfea0003c00000 */
        /* <DEDUP_REMOVED lines=8> */
.L_x_3199:
[----:B------:R-:W-:Y:S01]  /*21580*/  IMAD.MOV.U32 R2, RZ, RZ, R233 ;  /* 0x000000ffff027224 */ /* 0x000fe200078e00e9 */
[----:B------:R-:W-:Y:S02]  /*21590*/  MOV R5, 0x2 ;  /* 0x0000000200057802 */ /* 0x000fe40000000f00 */
[----:B------:R-:W-:Y:S02]  /*215a0*/  MOV R3, 0x215c0 ;  /* 0x000215c000037802 */ /* 0x000fe40000000f00 */
[----:B------:R-:W-:Y:S05]  /*215b0*/  CALL.REL.NOINC `($__internal_64_$__cuda_sm70_shflsync_bfly_p) ;  /* 0x0000106000007944 */ /* 0x000fea0003c00000 */
[----:B------:R-:W-:Y:S01]  /*215c0*/  MOV R0, R5 ;  /* 0x0000000500007202 */ /* 0x000fe20000000f00 */
[----:B------:R-:W-:Y:S05]  /*215d0*/  BRA `(.L_x_3272) ;  /* 0xffffab5000007947 */ /* 0x000fea000383ffff */
.L_x_3200:
[----:B------:R-:W-:Y:S01]  /*215e0*/  IMAD.MOV.U32 R2, RZ, RZ, R0 ;  /* 0x000000ffff027224 */ /* 0x000fe200078e0000 */
[----:B------:R-:W-:Y:S02]  /*215f0*/  MOV R5, 0x1 ;  /* 0x0000000100057802 */ /* 0x000fe40000000f00 */
[----:B------:R-:W-:Y:S02]  /*21600*/  MOV R3, 0x21620 ;  /* 0x0002162000037802 */ /* 0x000fe40000000f00 */
[----:B-1----:R-:W-:Y:S05]  /*21610*/  CALL.REL.NOINC `($__internal_64_$__cuda_sm70_shflsync_bfly_p) ;  /* 0x0000100000007944 */ /* 0x002fea0003c00000 */
[----:B------:R-:W-:Y:S01]  /*21620*/  FADD.FTZ R0, R0, R5 ;  /* 0x0000000500007221 */ /* 0x000fe20000010000 */
[----:B------:R-:W-:Y:S02]  /*21630*/  MOV R2, R234 ;  /* 0x000000ea00027202 */ /* 0x000fe40000000f00 */
[----:B------:R-:W-:-:S02]  /*21640*/  MOV R5, 0x2 ;  /* 0x0000000200057802 */ /* 0x000fc40000000f00 */
[----:B------:R-:W-:Y:S02]  /*21650*/  MOV R3, 0x21670 ;  /* 0x0002167000037802 */ /* 0x000fe40000000f00 */
[----:B------:R-:W-:Y:S05]  /*21660*/  CALL.REL.NOINC `($__internal_64_$__cuda_sm70_shflsync_bfly_p) ;  /* 0x00000fb000007944 */ /* 0x000fea0003c00000 */
[----:B------:R-:W-:Y:S01]  /*21670*/  FADD.FTZ R4, R234, R5 ;  /* 0x00000005ea047221 */ /* 0x000fe20000010000 */
[----:B------:R-:W-:Y:S02]  /*21680*/  MOV R5, 0x1 ;  /* 0x0000000100057802 */ /* 0x000fe40000000f00 */
[----:B------:R-:W-:Y:S02]  /*21690*/  MOV R3, 0x216c0 ;  /* 0x000216c000037802 */ /* 0x000fe40000000f00 */
[----:B------:R-:W-:Y:S02]  /*216a0*/  MOV R2, R4 ;  /* 0x0000000400027202 */ /* 0x000fe40000000f00 */
[----:B------:R-:W-:Y:S05]  /*216b0*/  CALL.REL.NOINC `($__internal_64_$__cuda_sm70_shflsync_bfly_p) ;  /* 0x00000f6000007944 */ /* 0x000fea0003c00000 */
[----:B------:R-:W-:Y:S01]  /*216c0*/  MOV R3, R5 ;  /* 0x0000000500037202 */ /* 0x000fe20000000f00 */
[----:B------:R-:W-:Y:S05]  /*216d0*/  BRA `(.L_x_3273) ;  /* 0xffffaac000007947 */ /* 0x000fea000383ffff */
.L_x_3207:
[----:B-1-34-:R-:W-:Y:S01]  /*216e0*/  IMAD.MOV.U32 R9, RZ, RZ, R13 ;  /* 0x000000ffff097224 */ /* 0x01afe200078e000d */
[----:B------:R-:W-:Y:S01]  /*216f0*/  MOV R5, RZ ;  /* 0x000000ff00057202 */ /* 0x000fe20000000f00 */
[----:B------:R-:W-:Y:S01]  /*21700*/  IMAD.MOV.U32 R3, RZ, RZ, 0x181f ;  /* 0x0000181fff037424 */ /* 0x000fe200078e00ff */
[----:B------:R-:W-:Y:S02]  /*21710*/  MOV R2, 0x21730 ;  /* 0x0002173000027802 */ /* 0x000fe40000000f00 */
[----:B------:R-:W-:Y:S05]  /*21720*/  CALL.REL.NOINC `($__internal_65_$__cuda_sm70_shflsync_idx_p) ;  /* 0x00000f4000007944 */ /* 0x000fea0003c00000 */
[----:B------:R-:W-:Y:S01]  /*21730*/  MOV R7, R5 ;  /* 0x0000000500077202 */ /* 0x000fe20000000f00 */
[----:B------:R-:W-:Y:S05]  /*21740*/  BRA `(.L_x_3274) ;  /* 0xffffc37000007947 */ /* 0x000fea000383ffff */
.L_x_3208:
[----:B------:R-:W-:Y:S01]  /*21750*/  IMAD.MOV.U32 R9, RZ, RZ, R14 ;  /* 0x000000ffff097224 */ /* 0x000fe200078e000e */
[----:B------:R-:W-:Y:S01]  /*21760*/  MOV R5, RZ ;  /* 0x000000ff00057202 */ /* 0x000fe20000000f00 */
[----:B------:R-:W-:Y:S01]  /*21770*/  IMAD.MOV.U32 R3, RZ, RZ, 0x181f ;  /* 0x0000181fff037424 */ /* 0x000fe200078e00ff */
[----:B------:R-:W-:-:S02]  /*21780*/  MOV R2, 0x217a0 ;  /* 0x000217a000027802 */ /* 0x000fc40000000f00 */
[----:B-12---:R-:W-:Y:S05]  /*21790*/  CALL.REL.NOINC `($__internal_65_$__cuda_sm70_shflsync_idx_p) ;  /* 0x00000ed000007944 */ /* 0x006fea0003c00000 */
[----:B------:R-:W-:Y:S01]  /*217a0*/  MOV R2, R5 ;  /* 0x0000000500027202 */ /* 0x000fe20000000f00 */
[----:B------:R-:W-:Y:S05]  /*217b0*/  BRA `(.L_x_3275) ;  /* 0xffffc32000007947 */ /* 0x000fea000383ffff */
.L_x_3211:
[----:B--2---:R-:W-:Y:S01]  /*217c0*/  IMAD.MOV.U32 R9, RZ, RZ, R13 ;  /* 0x000000ffff097224 */ /* 0x004fe200078e000d */
[----:B------:R-:W-:Y:S01]  /*217d0*/  MOV R5, 0x1 ;  /* 0x0000000100057802 */ /* 0x000fe20000000f00 */
[----:B------:R-:W-:Y:S01]  /*217e0*/  IMAD.MOV.U32 R3, RZ, RZ, 0x181f ;  /* 0x0000181fff037424 */ /* 0x000fe200078e00ff */
[----:B----4-:R-:W-:-:S02]  /*217f0*/  MOV R2, 0x21810 ;  /* 0x0002181000027802 */ /* 0x010fc40000000f00 */
[----:B-1-3--:R-:W-:Y:S05]  /*21800*/  CALL.REL.NOINC `($__internal_65_$__cuda_sm70_shflsync_idx_p) ;  /* 0x00000e6000007944 */ /* 0x00afea0003c00000 */
        /* <DEDUP_REMOVED lines=8> */
.L_x_3214:
[----:B-1----:R-:W-:Y:S01]  /*21890*/  IMAD.MOV.U32 R9, RZ, RZ, R13 ;  /* 0x000000ffff097224 */ /* 0x002fe200078e000d */
[----:B------:R-:W-:Y:S01]  /*218a0*/  MOV R5, 0x2 ;  /* 0x0000000200057802 */ /* 0x000fe20000000f00 */
[----:B------:R-:W-:Y:S01]  /*218b0*/  IMAD.MOV.U32 R3, RZ, RZ, 0x181f ;  /* 0x0000181fff037424 */ /* 0x000fe200078e00ff */
[----:B----4-:R-:W-:Y:S02]  /*218c0*/  MOV R2, 0x218e0 ;  /* 0x000218e000027802 */ /* 0x010fe40000000f00 */
[----:B--23--:R-:W-:Y:S05]  /*218d0*/  CALL.REL.NOINC `($__internal_65_$__cuda_sm70_shflsync_idx_p) ;  /* 0x00000d9000007944 */ /* 0x00cfea0003c00000 */
[----:B------:R-:W-:Y:S01]  /*218e0*/  MOV R7, R5 ;  /* 0x0000000500077202 */ /* 0x000fe20000000f00 */
[----:B------:R-:W-:Y:S05]  /*218f0*/  BRA `(.L_x_3277) ;  /* 0xffffc47000007947 */ /* 0x000fea000383ffff */
.L_x_3215:
[----:B------:R-:W-:Y:S01]  /*21900*/  IMAD.MOV.U32 R9, RZ, RZ, R14 ;  /* 0x000000ffff097224 */ /* 0x000fe200078e000e */
[----:B------:R-:W-:Y:S01]  /*21910*/  MOV R5, 0x2 ;  /* 0x0000000200057802 */ /* 0x000fe20000000f00 */
[----:B------:R-:W-:Y:S01]  /*21920*/  IMAD.MOV.U32 R3, RZ, RZ, 0x181f ;  /* 0x0000181fff037424 */ /* 0x000fe200078e00ff */
[----:B----4-:R-:W-:Y:S02]  /*21930*/  MOV R2, 0x21950 ;  /* 0x0002195000027802 */ /* 0x010fe40000000f00 */
[----:B-123--:R-:W-:Y:S05]  /*21940*/  CALL.REL.NOINC `($__internal_65_$__cuda_sm70_shflsync_idx_p) ;  /* 0x00000d2000007944 */ /* 0x00efea0003c00000 */
[----:B------:R-:W-:Y:S01]  /*21950*/  MOV R2, R5 ;  /* 0x0000000500027202 */ /* 0x000fe20000000f00 */
[----:B------:R-:W-:Y:S05]  /*21960*/  BRA `(.L_x_3278) ;  /* 0xffffc42000007947 */ /* 0x000fea000383ffff */
.L_x_3218:
[----:B-1----:R-:W-:Y:S01]  /*21970*/  IMAD.MOV.U32 R9, RZ, RZ, R13 ;  /* 0x000000ffff097224 */ /* 0x002fe200078e000d */
[----:B------:R-:W-:Y:S01]  /*21980*/  MOV R5, 0x3 ;  /* 0x0000000300057802 */ /* 0x000fe20000000f00 */
[----:B------:R-:W-:Y:S01]  /*21990*/  IMAD.MOV.U32 R3, RZ, RZ, 0x181f ;  /* 0x0000181fff037424 */ /* 0x000fe200078e00ff */
[----:B------:R-:W-:-:S02]  /*219a0*/  MOV R2, 0x219c0 ;  /* 0x000219c000027802 */ /* 0x000fc40000000f00 */
[----:B--234-:R-:W-:Y:S05]  /*219b0*/  CALL.REL.NOINC `($__internal_65_$__cuda_sm70_shflsync_idx_p) ;  /* 0x00000cb000007944 */ /* 0x01cfea0003c00000 */
        /* <DEDUP_REMOVED lines=8> */
.L_x_3220:
[----:B------:R-:W-:Y:S01]  /*21a40*/  IMAD.MOV.U32 R9, RZ, RZ, R36 ;  /* 0x000000ffff097224 */ /* 0x000fe200078e0024 */
[----:B------:R-:W-:Y:S01]  /*21a50*/  MOV R5, RZ ;  /* 0x000000ff00057202 */ /* 0x000fe20000000f00 */
[----:B------:R-:W-:Y:S01]  /*21a60*/  IMAD.MOV.U32 R3, RZ, RZ, 0x1c1f ;  /* 0x00001c1fff037424 */ /* 0x000fe200078e00ff */
[----:B------:R-:W-:Y:S02]  /*21a70*/  MOV R2, 0x21a90 ;  /* 0x00021a9000027802 */ /* 0x000fe40000000f00 */
[----:B-1----:R-:W-:Y:S05]  /*21a80*/  CALL.REL.NOINC `($__internal_65_$__cuda_sm70_shflsync_idx_p) ;  /* 0x00000be000007944 */ /* 0x002fea0003c00000 */
[----:B------:R-:W-:Y:S01]  /*21a90*/  MOV R4, R5 ;  /* 0x0000000500047202 */ /* 0x000fe20000000f00 */
[----:B------:R-:W-:Y:S05]  /*21aa0*/  BRA `(.L_x_3280) ;  /* 0xffffc75000007947 */ /* 0x000fea000383ffff */
.L_x_3221:
[----:B------:R-:W-:Y:S01]  /*21ab0*/  IMAD.MOV.U32 R9, RZ, RZ, R38 ;  /* 0x000000ffff097224 */ /* 0x000fe200078e0026 */
[----:B------:R-:W-:Y:S01]  /*21ac0*/  MOV R5, RZ ;  /* 0x000000ff00057202 */ /* 0x000fe20000000f00 */
[----:B------:R-:W-:Y:S01]  /*21ad0*/  IMAD.MOV.U32 R3, RZ, RZ, 0x1c1f ;  /* 0x00001c1fff037424 */ /* 0x000fe200078e00ff */
[----:B------:R-:W-:Y:S02]  /*21ae0*/  MOV R2, 0x21b00 ;  /* 0x00021b0000027802 */ /* 0x000fe40000000f00 */
[----:B-123--:R-:W-:Y:S05]  /*21af0*/  CALL.REL.NOINC `($__internal_65_$__cuda_sm70_shflsync_idx_p) ;  /* 0x00000b7000007944 */ /* 0x00efea0003c00000 */
[----:B------:R-:W-:Y:S01]  /*21b00*/  MOV R0, R5 ;  /* 0x0000000500007202 */ /* 0x000fe20000000f00 */
[----:B------:R-:W-:Y:S05]  /*21b10*/  BRA `(.L_x_3281) ;  /* 0xffffc70000007947 */ /* 0x000fea000383ffff */
.L_x_3224:
[----:B------:R-:W-:Y:S01]  /*21b20*/  IMAD.MOV.U32 R9, RZ, RZ, R36 ;  /* 0x000000ffff097224 */ /* 0x000fe200078e0024 */
[----:B------:R-:W-:Y:S01]  /*21b30*/  MOV R5, 0x1 ;  /* 0x0000000100057802 */ /* 0x000fe20000000f00 */
[----:B---3--:R-:W-:Y:S01]  /*21b40*/  IMAD.MOV.U32 R3, RZ, RZ, 0x1c1f ;  /* 0x00001c1fff037424 */ /* 0x008fe200078e00ff */
[----:B------:R-:W-:-:S02]  /*21b50*/  MOV R2, 0x21b70 ;  /* 0x00021b7000027802 */ /* 0x000fc40000000f00 */
[----:B--2-4-:R-:W-:Y:S05]  /*21b60*/  CALL.REL.NOINC `($__internal_65_$__cuda_sm70_shflsync_idx_p) ;  /* 0x00000b0000007944 */ /* 0x014fea0003c00000 */
        /* <DEDUP_REMOVED lines=8> */
.L_x_3228:
[----:B------:R-:W-:Y:S01]  /*21bf0*/  IMAD.MOV.U32 R9, RZ, RZ, R11 ;  /* 0x000000ffff097224 */ /* 0x000fe200078e000b */
[----:B------:R-:W-:Y:S01]  /*21c00*/  MOV R5, RZ ;  /* 0x000000ff00057202 */ /* 0x000fe20000000f00 */
[----:B------:R-:W-:Y:S01]  /*21c10*/  IMAD.MOV.U32 R3, RZ, RZ, 0x181f ;  /* 0x0000181fff037424 */ /* 0x000fe200078e00ff */
[----:B------:R-:W-:Y:S02]  /*21c20*/  MOV R2, 0x21c40 ;  /* 0x00021c4000027802 */ /* 0x000fe40000000f00 */
[----:B------:R-:W-:Y:S05]  /*21c30*/  CALL.REL.NOINC `($__internal_65_$__cuda_sm70_shflsync_idx_p) ;  /* 0x00000a3000007944 */ /* 0x000fea0003c00000 */
[----:B------:R-:W-:Y:S01]  /*21c40*/  MOV R10, R5 ;  /* 0x00000005000a7202 */ /* 0x000fe20000000f00 */
[----:B------:R-:W-:Y:S05]  /*21c50*/  BRA `(.L_x_3283) ;  /* 0xffffdcc000007947 */ /* 0x000fea000383ffff */
.L_x_3229:
[----:B------:R-:W-:Y:S01]  /*21c60*/  IMAD.MOV.U32 R9, RZ, RZ, R14 ;  /* 0x000000ffff097224 */ /* 0x000fe200078e000e */
[----:B------:R-:W-:Y:S01]  /*21c70*/  MOV R5, RZ ;  /* 0x000000ff00057202 */ /* 0x000fe20000000f00 */
[----:B------:R-:W-:Y:S01]  /*21c80*/  IMAD.MOV.U32 R3, RZ, RZ, 0x181f ;  /* 0x0000181fff037424 */ /* 0x000fe200078e00ff */
[----:B------:R-:W-:Y:S02]  /*21c90*/  MOV R2, 0x21cb0 ;  /* 0x00021cb000027802 */ /* 0x000fe40000000f00 */
[----:B-12---:R-:W-:Y:S05]  /*21ca0*/  CALL.REL.NOINC `($__internal_65_$__cuda_sm70_shflsync_idx_p) ;  /* 0x000009c000007944 */ /* 0x006fea0003c00000 */
[----:B------:R-:W-:Y:S01]  /*21cb0*/  MOV R2, R5 ;  /* 0x0000000500027202 */ /* 0x000fe20000000f00 */
[----:B------:R-:W-:Y:S05]  /*21cc0*/  BRA `(.L_x_3284) ;  /* 0xffffdc7000007947 */ /* 0x000fea000383ffff */
.L_x_3232:
        /* <DEDUP_REMOVED lines=13> */
.L_x_3235:
[----:B-1----:R-:W-:Y:S01]  /*21da0*/  IMAD.MOV.U32 R9, RZ, RZ, R11 ;  /* 0x000000ffff097224 */ /* 0x002fe200078e000b */
[----:B------:R-:W-:Y:S01]  /*21db0*/  MOV R5, 0x2 ;  /* 0x0000000200057802 */ /* 0x000fe20000000f00 */
[----:B------:R-:W-:Y:S01]  /*21dc0*/  IMAD.MOV.U32 R3, RZ, RZ, 0x181f ;  /* 0x0000181fff037424 */ /* 0x000fe200078e00ff */
[----:B----4-:R-:W-:Y:S02]  /*21dd0*/  MOV R2, 0x21df0 ;  /* 0x00021df000027802 */ /* 0x010fe40000000f00 */
[----:B--23--:R-:W-:Y:S05]  /*21de0*/  CALL.REL.NOINC `($__internal_65_$__cuda_sm70_shflsync_idx_p) ;  /* 0x0000088000007944 */ /* 0x00cfea0003c00000 */
[----:B------:R-:W-:Y:S01]  /*21df0*/  MOV R10, R5 ;  /* 0x00000005000a7202 */ /* 0x000fe20000000f00 */
[----:B------:R-:W-:Y:S05]  /*21e00*/  BRA `(.L_x_3286) ;  /* 0xffffddd000007947 */ /* 0x000fea000383ffff */
.L_x_3236:
[----:B------:R-:W-:Y:S01]  /*21e10*/  IMAD.MOV.U32 R9, RZ, RZ, R14 ;  /* 0x000000ffff097224 */ /* 0x000fe200078e000e */
[----:B------:R-:W-:Y:S01]  /*21e20*/  MOV R5, 0x2 ;  /* 0x0000000200057802 */ /* 0x000fe20000000f00 */
[----:B------:R-:W-:Y:S01]  /*21e30*/  IMAD.MOV.U32 R3, RZ, RZ, 0x181f ;  /* 0x0000181fff037424 */ /* 0x000fe200078e00ff */
[----:B----4-:R-:W-:Y:S02]  /*21e40*/  MOV R2, 0x21e60 ;  /* 0x00021e6000027802 */ /* 0x010fe40000000f00 */
[----:B-123--:R-:W-:Y:S05]  /*21e50*/  CALL.REL.NOINC `($__internal_65_$__cuda_sm70_shflsync_idx_p) ;  /* 0x0000081000007944 */ /* 0x00efea0003c00000 */
[----:B------:R-:W-:Y:S01]  /*21e60*/  MOV R2, R5 ;  /* 0x0000000500027202 */ /* 0x000fe20000000f00 */
[----:B------:R-:W-:Y:S05]  /*21e70*/  BRA `(.L_x_3287) ;  /* 0xffffdd8000007947 */ /* 0x000fea000383ffff */
.L_x_3239:
        /* <DEDUP_REMOVED lines=13> */
.L_x_3241:
[----:B------:R-:W-:Y:S01]  /*21f50*/  IMAD.MOV.U32 R9, RZ, RZ, R83 ;  /* 0x000000ffff097224 */ /* 0x000fe200078e0053 */
[----:B------:R-:W-:Y:S01]  /*21f60*/  MOV R5, RZ ;  /* 0x000000ff00057202 */ /* 0x000fe20000000f00 */
[----:B---3--:R-:W-:Y:S01]  /*21f70*/  IMAD.MOV.U32 R3, RZ, RZ, 0x1f ;  /* 0x0000001fff037424 */ /* 0x008fe200078e00ff */
[----:B----4-:R-:W-:Y:S02]  /*21f80*/  MOV R2, 0x21fa0 ;  /* 0x00021fa000027802 */ /* 0x010fe40000000f00 */
[----:B--2---:R-:W-:Y:S05]  /*21f90*/  CALL.REL.NOINC `($__internal_65_$__cuda_sm70_shflsync_idx_p) ;  /* 0x000006d000007944 */ /* 0x004fea0003c00000 */
[----:B------:R-:W-:Y:S01]  /*21fa0*/  MOV R10, R5 ;  /* 0x00000005000a7202 */ /* 0x000fe20000000f00 */
[----:B------:R-:W-:Y:S05]  /*21fb0*/  BRA `(.L_x_3289) ;  /* 0xffffdf5000007947 */ /* 0x000fea000383ffff */
.L_x_3242:
[----:B------:R-:W-:Y:S01]  /*21fc0*/  IMAD.MOV.U32 R9, RZ, RZ, R83 ;  /* 0x000000ffff097224 */ /* 0x000fe200078e0053 */
[----:B------:R-:W-:Y:S01]  /*21fd0*/  MOV R5, 0x1 ;  /* 0x0000000100057802 */ /* 0x000fe20000000f00 */
[----:B------:R-:W-:Y:S01]  /*21fe0*/  IMAD.MOV.U32 R3, RZ, RZ, 0x1f ;  /* 0x0000001fff037424 */ /* 0x000fe200078e00ff */
[----:B----4-:R-:W-:Y:S02]  /*21ff0*/  MOV R2, 0x22010 ;  /* 0x0002201000027802 */ /* 0x010fe40000000f00 */
[----:B-123--:R-:W-:Y:S05]  /*22000*/  CALL.REL.NOINC `($__internal_65_$__cuda_sm70_shflsync_idx_p) ;  /* 0x0000066000007944 */ /* 0x00efea0003c00000 */
[----:B------:R-:W-:Y:S01]  /*22010*/  MOV R8, R5 ;  /* 0x0000000500087202 */ /* 0x000fe20000000f00 */
[----:B------:R-:W-:Y:S05]  /*22020*/  BRA `(.L_x_3290) ;  /* 0xffffdf0000007947 */ /* 0x000fea000383ffff */
.L_x_3243:
[----:B------:R-:W-:Y:S01]  /*22030*/  IMAD.MOV.U32 R0, RZ, RZ, R4 ;  /* 0x000000ffff007224 */ /* 0x000fe200078e0004 */
[----:B------:R-:W-:-:S02]  /*22040*/  MOV R2, 0x1 ;  /* 0x0000000100027802 */ /* 0x000fc40000000f00 */
[----:B------:R-:W-:Y:S02]  /*22050*/  MOV R3, 0x22070 ;  /* 0x0002207000037802 */ /* 0x000fe40000000f00 */
[----:B-1-3--:R-:W-:Y:S05]  /*22060*/  CALL.REL.NOINC `($__internal_66_$__cuda_sm70_shflsync_up_p) ;  /* 0x0000065000007944 */ /* 0x00afea0003c00000 */
[----:B------:R-:W-:Y:S05]  /*22070*/  BRA `(.L_x_3291) ;  /* 0xffffdfd000007947 */ /* 0x000fea000383ffff */
.L_x_3244:
[----:B------:R-:W-:Y:S01]  /*22080*/  IMAD.MOV.U32 R0, RZ, RZ, R4 ;  /* 0x000000ffff007224 */ /* 0x000fe200078e0004 */
[----:B------:R-:W-:Y:S02]  /*22090*/  MOV R2, 0x2 ;  /* 0x0000000200027802 */ /* 0x000fe40000000f00 */
[----:B------:R-:W-:Y:S02]  /*220a0*/  MOV R3, 0x220c0 ;  /* 0x000220c000037802 */ /* 0x000fe40000000f00 */
[----:B-1-3--:R-:W-:Y:S05]  /*220b0*/  CALL.REL.NOINC `($__internal_66_$__cuda_sm70_shflsync_up_p) ;  /* 0x0000060000007944 */ /* 0x00afea0003c00000 */
        /* <DEDUP_REMOVED lines=27> */
.L_x_3248:
[----:B------:R-:W-:Y:S02]  /*22270*/  MOV R2, 0x1 ;  /* 0x0000000100027802 */ /* 0x000fe40000000f00 */
[----:B------:R-:W-:-:S02]  /*22280*/  MOV R3, 0x222a0 ;  /* 0x000222a000037802 */ /* 0x000fc40000000f00 */
[----:B-1----:R-:W-:Y:S05]  /*22290*/  CALL.REL.NOINC `($__internal_66_$__cuda_sm70_shflsync_up_p) ;  /* 0x0000042000007944 */ /* 0x002fea0003c00000 */
[----:B------:R-:W-:Y:S01]  /*222a0*/  MOV R2, R5 ;  /* 0x0000000500027202 */ /* 0x000fe20000000f00 */
[----:B------:R-:W-:Y:S05]  /*222b0*/  BRA `(.L_x_3293) ;  /* 0xffffdfe000007947 */ /* 0x000fea000383ffff */
.L_x_3249:
[----:B------:R-:W-:Y:S02]  /*222c0*/  MOV R2, 0x2 ;  /* 0x0000000200027802 */ /* 0x000fe40000000f00 */
[----:B------:R-:W-:-:S02]  /*222d0*/  MOV R3, 0x222f0 ;  /* 0x000222f000037802 */ /* 0x000fc40000000f00 */
[----:B-1----:R-:W-:Y:S05]  /*222e0*/  CALL.REL.NOINC `($__internal_66_$__cuda_sm70_shflsync_up_p) ;  /* 0x000003d000007944 */ /* 0x002fea0003c00000 */
[----:B------:R-:W-:Y:S01]  /*222f0*/  SEL R5, R5, RZ, P1 ;  /* 0x000000ff05057207 */ /* 0x000fe20000800000 */
[----:B------:R-:W-:Y:S01]  /*22300*/  IMAD.MOV.U32 R2, RZ, RZ, 0x4 ;  /* 0x00000004ff027424 */ /* 0x000fe200078e00ff */
[----:B------:R-:W-:-:S03]  /*22310*/  MOV R3, 0x22340 ;  /* 0x0002234000037802 */ /* 0x000fc60000000f00 */
[----:B------:R-:W-:Y:S02]  /*22320*/  IMAD.IADD R0, R0, 0x1, R5 ;  /* 0x0000000100007824 */ /* 0x000fe400078e0205 */
        /* <DEDUP_REMOVED lines=22> */
.L_x_3251:
[----:B------:R-:W-:Y:S02]  /*22490*/  SEL R0, RZ, 0x1, P0 ;  /* 0x00000001ff007807 */ /* 0x000fe40000000000 */
[----:B------:R-:W-:-:S02]  /*224a0*/  MOV R2, 0x224c0 ;  /* 0x000224c000027802 */ /* 0x000fc40000000f00 */
[----:B-12---:R-:W-:Y:S05]  /*224b0*/  CALL.REL.NOINC `($__internal_67_$__cuda_sm70_votesync_ballot) ;  /* 0x0000027000007944 */ /* 0x006fea0003c00000 */
[----:B------:R-:W-:Y:S01]  /*224c0*/  MOV R11, R0 ;  /* 0x00000000000b7202 */ /* 0x000fe20000000f00 */
[----:B------:R-:W-:Y:S05]  /*224d0*/  BRA `(.L_x_3295) ;  /* 0xffffdf5000007947 */ /* 0x000fea000383ffff */
.L_x_3252:
[----:B------:R-:W-:Y:S01]  /*224e0*/  IMAD.MOV.U32 R9, RZ, RZ, R6 ;  /* 0x000000ffff097224 */ /* 0x000fe200078e0006 */
[----:B------:R-:W-:Y:S01]  /*224f0*/  MOV R5, R0 ;  /* 0x0000000000057202 */ /* 0x000fe20000000f00 */
[----:B------:R-:W-:Y:S01]  /*22500*/  IMAD.MOV.U32 R3, RZ, RZ, 0x1f ;  /* 0x0000001fff037424 */ /* 0x000fe200078e00ff */
[----:B------:R-:W-:-:S02]  /*22510*/  MOV R2, 0x22530 ;  /* 0x0002253000027802 */ /* 0x000fc40000000f00 */
[----:B-12---:R-:W-:Y:S05]  /*22520*/  CALL.REL.NOINC `($__internal_65_$__cuda_sm70_shflsync_idx_p) ;  /* 0x0000014000007944 */ /* 0x006fea0003c00000 */
[----:B------:R-:W-:Y:S01]  /*22530*/  IMAD.MOV.U32 R6, RZ, RZ, R5 ;  /* 0x000000ffff067224 */ /* 0x000fe200078e0005 */
[----:B------:R-:W-:Y:S01]  /*22540*/  MOV R5, R0 ;  /* 0x0000000000057202 */ /* 0x000fe20000000f00 */
[----:B------:R-:W-:Y:S01]  /*22550*/  IMAD.MOV.U32 R9, RZ, RZ, R7 ;  /* 0x000000ffff097224 */ /* 0x000fe200078e0007 */
[----:B------:R-:W-:-:S02]  /*22560*/  MOV R3, 0x1f ;  /* 0x0000001f00037802 */ /* 0x000fc40000000f00 */
[----:B------:R-:W-:Y:S02]  /*22570*/  MOV R2, 0x22590 ;  /* 0x0002259000027802 */ /* 0x000fe40000000f00 */
[----:B------:R-:W-:Y:S05]  /*22580*/  CALL.REL.NOINC `($__internal_65_$__cuda_sm70_shflsync_idx_p) ;  /* 0x000000e000007944 */ /* 0x000fea0003c00000 */
[----:B------:R-:W-:Y:S01]  /*22590*/  MOV R7, R5 ;  /* 0x0000000500077202 */ /* 0x000fe20000000f00 */
[----:B------:R-:W-:Y:S05]  /*225a0*/  BRA `(.L_x_3296) ;  /* 0xffffded000007947 */ /* 0x000fea000383ffff */
.L_x_3255:
[----:B------:R-:W-:Y:S01]  /*225b0*/  IMAD.MOV.U32 R9, RZ, RZ, R4 ;  /* 0x000000ffff097224 */ /* 0x000fe200078e0004 */
[----:B------:R-:W-:Y:S01]  /*225c0*/  MOV R5, R0 ;  /* 0x0000000000057202 */ /* 0x000fe20000000f00 */
[----:B------:R-:W-:Y:S01]  /*225d0*/  IMAD.MOV.U32 R3, RZ, RZ, 0x1f ;  /* 0x0000001fff037424 */ /* 0x000fe200078e00ff */
[----:B------:R-:W-:Y:S02]  /*225e0*/  MOV R2, 0x22600 ;  /* 0x0002260000027802 */ /* 0x000fe40000000f00 */
[----:B-12-4-:R-:W-:Y:S05]  /*225f0*/  CALL.REL.NOINC `($__internal_65_$__cuda_sm70_shflsync_idx_p) ;  /* 0x0000007000007944 */ /* 0x016fea0003c00000 */
[----:B------:R-:W-:Y:S01]  /*22600*/  MOV R12, R5 ;  /* 0x00000005000c7202 */ /* 0x000fe20000000f00 */
[----:B------:R-:W-:Y:S05]  /*22610*/  BRA `(.L_x_3254) ;  /* 0xffffdec000007947 */ /* 0x000fea000383ffff */
        .weak           $__internal_64_$__cuda_sm70_shflsync_bfly_p
        .type           $__internal_64_$__cuda_sm70_shflsync_bfly_p,@function
        .size           $__internal_64_$__cuda_sm70_shflsync_bfly_p,($__internal_65_$__cuda_sm70_shflsync_idx_p - $__internal_64_$__cuda_sm70_shflsync_bfly_p)
$__internal_64_$__cuda_sm70_shflsync_bfly_p:
[----:B------:R-:W-:Y:S04]  /*22620*/  WARPSYNC R6 ;  /* 0x0000000600007348 */ /* 0x000fe80003800000 */
[----:B------:R1:W2:Y:S02]  /*22630*/  SHFL.BFLY PT, R5, R2, R5, R7 ;  /* 0x0c00000502057389 */ /* 0x0002a400000e0007 */
[----:B-1----:R-:W-:-:S02]  /*22640*/  MOV R2, R3 ;  /* 0x0000000300027202 */ /* 0x002fc40000000f00 */
[----:B------:R-:W-:-:S04]  /*22650*/  MOV R3, 0x0 ;  /* 0x0000000000037802 */ /* 0x000fc80000000f00 */
[----:B--2---:R-:W-:Y:S05]  /*22660*/  RET.REL.NODEC R2 `(_ZN7cutlass13device_kernelIN5flash19enable_sm80_to_sm89INS1_16FlashAttnFwdSm80INS1_25CollectiveMainloopFwdSm80ILi8ELi1ELb0EN4cute5tupleIJNS5_1CILi128EEENS7_ILi64EEENS7_ILi192EEEEEELi192ENS_10bfloat16_tEfNS_4arch4Sm80ELb0ELb1ELb0ELb1ELb0ELb1ELb1ELb1EEENS1_21CollectiveEpilogueFwdINS6_IJS8_SA_S9_EEENS6_IJNS7_ILi1EEESI_SI_EEESC_SE_Li256ELb1ELb1ELb1ELb0EEENS1_36VarlenDynamicPersistentTileSchedulerILi128ELi64ELi256ELi256ELb1ELb1ELb0ELb1ELb0ELb1EEEEEEEEEvNT_6ParamsE) ;  /* 0xfffdd99002007950 */ /* 0x004fea0003c3ffff */
        .weak           $__internal_65_$__cuda_sm70_shflsync_idx_p
        .type           $__internal_65_$__cuda_sm70_shflsync_idx_p,@function
        .size           $__internal_65_$__cuda_sm70_shflsync_idx_p,($__internal_66_$__cuda_sm70_shflsync_up_p - $__internal_65_$__cuda_sm70_shflsync_idx_p)
$__internal_65_$__cuda_sm70_shflsync_idx_p:
[----:B------:R-:W-:-:S04]  /*22670*/  MOV R86, 0xffffffff ;  /* 0xffffffff00567802 */ /* 0x000fc80000000f00 */
[----:B------:R-:W-:Y:S04]  /*22680*/  WARPSYNC R86 ;  /* 0x0000005600007348 */ /* 0x000fe80003800000 */
[----:B------:R1:W2:Y:S02]  /*22690*/  SHFL.IDX PT, R5, R9, R5, R3 ;  /* 0x0000000509057389 */ /* 0x0002a400000e0003 */
[----:B-1----:R-:W-:-:S04]  /*226a0*/  MOV R3, 0x0 ;  /* 0x0000000000037802 */ /* 0x002fc80000000f00 */
[----:B--2---:R-:W-:Y:S05]  /*226b0*/  RET.REL.NODEC R2 `(_ZN7cutlass13device_kernelIN5flash19enable_sm80_to_sm89INS1_16FlashAttnFwdSm80INS1_25CollectiveMainloopFwdSm80ILi8ELi1ELb0EN4cute5tupleIJNS5_1CILi128EEENS7_ILi64EEENS7_ILi192EEEEEELi192ENS_10bfloat16_tEfNS_4arch4Sm80ELb0ELb1ELb0ELb1ELb0ELb1ELb1ELb1EEENS1_21CollectiveEpilogueFwdINS6_IJS8_SA_S9_EEENS6_IJNS7_ILi1EEESI_SI_EEESC_SE_Li256ELb1ELb1ELb1ELb0EEENS1_36VarlenDynamicPersistentTileSchedulerILi128ELi64ELi256ELi256ELb1ELb1ELb0ELb1ELb0ELb1EEEEEEEEEvNT_6ParamsE) ;  /* 0xfffdd94002007950 */ /* 0x004fea0003c3ffff */
        .weak           $__internal_66_$__cuda_sm70_shflsync_up_p
        .type           $__internal_66_$__cuda_sm70_shflsync_up_p,@function
        .size           $__internal_66_$__cuda_sm70_shflsync_up_p,($__internal_67_$__cuda_sm70_votesync_ballot - $__internal_66_$__cuda_sm70_shflsync_up_p)
$__internal_66_$__cuda_sm70_shflsync_up_p:
[----:B------:R-:W-:Y:S02]  /*226c0*/  IMAD.MOV.U32 R5, RZ, RZ, RZ ;  /* 0x000000ffff057224 */ /* 0x000fe400078e00ff */
[----:B------:R-:W-:-:S04]  /*226d0*/  IMAD.MOV.U32 R9, RZ, RZ, -0x1 ;  /* 0xffffffffff097424 */ /* 0x000fc800078e00ff */
[----:B------:R-:W-:Y:S04]  /*226e0*/  WARPSYNC R9 ;  /* 0x0000000900007348 */ /* 0x000fe80003800000 */
[----:B------:R1:W2:Y:S02]  /*226f0*/  SHFL.UP PT, R5, R0, R2, R5 ;  /* 0x0400000200057389 */ /* 0x0002a400000e0005 */
[----:B-1----:R-:W-:Y:S02]  /*22700*/  MOV R2, R3 ;  /* 0x0000000300027202 */ /* 0x002fe40000000f00 */
[----:B------:R-:W-:-:S04]  /*22710*/  MOV R3, 0x0 ;  /* 0x0000000000037802 */ /* 0x000fc80000000f00 */
[----:B--2---:R-:W-:Y:S05]  /*22720*/  RET.REL.NODEC R2 `(_ZN7cutlass13device_kernelIN5flash19enable_sm80_to_sm89INS1_16FlashAttnFwdSm80INS1_25CollectiveMainloopFwdSm80ILi8ELi1ELb0EN4cute5tupleIJNS5_1CILi128EEENS7_ILi64EEENS7_ILi192EEEEEELi192ENS_10bfloat16_tEfNS_4arch4Sm80ELb0ELb1ELb0ELb1ELb0ELb1ELb1ELb1EEENS1_21CollectiveEpilogueFwdINS6_IJS8_SA_S9_EEENS6_IJNS7_ILi1EEESI_SI_EEESC_SE_Li256ELb1ELb1ELb1ELb0EEENS1_36VarlenDynamicPersistentTileSchedulerILi128ELi64ELi256ELi256ELb1ELb1ELb0ELb1ELb0ELb1EEEEEEEEEvNT_6ParamsE) ;  /* 0xfffdd8d002007950 */ /* 0x004fea0003c3ffff */
        .weak           $__internal_67_$__cuda_sm70_votesync_ballot
        .type           $__internal_67_$__cuda_sm70_votesync_ballot,@function
        .size           $__internal_67_$__cuda_sm70_votesync_ballot,(.L_x_5007 - $__internal_67_$__cuda_sm70_votesync_ballot)
$__internal_67_$__cuda_sm70_votesync_ballot:
[----:B------:R-:W-:Y:S01]  /*22730*/  ISETP.NE.U32.AND P0, PT, R0, 0x1, PT ;  /* 0x000000010000780c */ /* 0x000fe20003f05070 */
[----:B------:R-:W-:-:S04]  /*22740*/  IMAD.MOV.U32 R3, RZ, RZ, -0x1 ;  /* 0xffffffffff037424 */ /* 0x000fc800078e00ff */
[----:B------:R-:W-:Y:S08]  /*22750*/  WARPSYNC R3 ;  /* 0x0000000300007348 */ /* 0x000ff00003800000 */
[----:B------:R-:W-:-:S04]  /*22760*/  VOTE.ANY R0, PT, !P0 ;  /* 0x0000000000007806 */ /* 0x000fc800040e0100 */
[----:B------:R-:W-:Y:S01]  /*22770*/  LOP3.LUT R0, R0, R3, RZ, 0xc0, !PT ;  /* 0x0000000300007212 */ /* 0x000fe200078ec0ff */
[----:B------:R-:W-:-:S04]  /*22780*/  IMAD.MOV.U32 R3, RZ, RZ, 0x0 ;  /* 0x00000000ff037424 */ /* 0x000fc800078e00ff */
[----:B------:R-:W-:Y:S05]  /*22790*/  RET.REL.NODEC R2 `(_ZN7cutlass13device_kernelIN5flash19enable_sm80_to_sm89INS1_16FlashAttnFwdSm80INS1_25CollectiveMainloopFwdSm80ILi8ELi1ELb0EN4cute5tupleIJNS5_1CILi128EEENS7_ILi64EEENS7_ILi192EEEEEELi192ENS_10bfloat16_tEfNS_4arch4Sm80ELb0ELb1ELb0ELb1ELb0ELb1ELb1ELb1EEENS1_21CollectiveEpilogueFwdINS6_IJS8_SA_S9_EEENS6_IJNS7_ILi1EEESI_SI_EEESC_SE_Li256ELb1ELb1ELb1ELb0EEENS1_36VarlenDynamicPersistentTileSchedulerILi128ELi64ELi256ELi256ELb1ELb1ELb0ELb1ELb0ELb1EEEEEEEEEvNT_6ParamsE) ;  /* 0xfffdd86002007950 */ /* 0x000fea0003c3ffff */
.L_x_3297:
        /* <DEDUP_REMOVED lines=14> */
.L_x_5007:


//--------------------- .text._ZN7cutlass13device_kernelIN5flash19enable_sm80_to_sm89INS1_16FlashAttnFwdSm80INS1_25CollectiveMainloopFwdSm80ILi8ELi1ELb1EN4cute5tupleIJNS5_1CILi128EEENS7_ILi96EEENS7_ILi192EEEEEELi192ENS_10bfloat16_tEfNS_4arch4Sm80ELb1ELb0ELb0ELb0ELb0ELb0ELb1ELb1EEENS1_21CollectiveEpilogueFwdINS6_IJS8_SA_S9_EEENS6_IJNS7_ILi1EEESI_SI_EEESC_SE_Li256ELb0ELb1ELb1ELb0EEENS1_30DynamicPersistentTileSchedulerILi256ELi256ELb1ELb1ELb0EEEEEEEEEvNT_6ParamsE --------------------------
	.section	.text._ZN7cutlass13device_kernelIN5flash19enable_sm80_to_sm89INS1_16FlashAttnFwdSm80INS1_25CollectiveMainloopFwdSm80ILi8ELi1ELb1EN4cute5tupleIJNS5_1CILi128EEENS7_ILi96EEENS7_ILi192EEEEEELi192ENS_10bfloat16_tEfNS_4arch4Sm80ELb1ELb0ELb0ELb0ELb0ELb0ELb1ELb1EEENS1_21CollectiveEpilogueFwdINS6_IJS8_SA_S9_EEENS6_IJNS7_ILi1EEESI_SI_EEESC_SE_Li256ELb0ELb1ELb1ELb0EEENS1_30DynamicPersistentTileSchedulerILi256ELi256ELb1ELb1ELb0EEEEEEEEEvNT_6ParamsE,"ax",@progbits
	.sectioninfo	@"SHI_REGISTERS=255"
	.align	128
.text._ZN7cutlass13device_kernelIN5flash19enable_sm80_to_sm89INS1_16FlashAttnFwdSm80INS1_25CollectiveMainloopFwdSm80ILi8ELi1ELb1EN4cute5tupleIJNS5_1CILi128EEENS7_ILi96EEENS7_ILi192EEEEEELi192ENS_10bfloat16_tEfNS_4arch4Sm80ELb1ELb0ELb0ELb0ELb0ELb0ELb1ELb1EEENS1_21CollectiveEpilogueFwdINS6_IJS8_SA_S9_EEENS6_IJNS7_ILi1EEESI_SI_EEESC_SE_Li256ELb0ELb1ELb1ELb0EEENS1_30DynamicPersistentTileSchedulerILi256ELi256ELb1ELb1ELb0EEEEEEEEEvNT_6ParamsE:
        .type           _ZN7cutlass13device_kernelIN5flash19enable_sm80_to_sm89INS1_16FlashAttnFwdSm80INS1_25CollectiveMainloopFwdSm80ILi8ELi1ELb1EN4cute5tupleIJNS5_1CILi128EEENS7_ILi96EEENS7_ILi192EEEEEELi192ENS_10bfloat16_tEfNS_4arch4Sm80ELb1ELb0ELb0ELb0ELb0ELb0ELb1ELb1EEENS1_21CollectiveEpilogueFwdINS6_IJS8_SA_S9_EEENS6_IJNS7_ILi1EEESI_SI_EEESC_SE_Li256ELb0ELb1ELb1ELb0EEENS1_30DynamicPersistentTileSchedulerILi256ELi256ELb1ELb1ELb0EEEEEEEEEvNT_6ParamsE,@function
        .size           _ZN7cutlass13device_kernelIN5flash19enable_sm80_to_sm89INS1_16FlashAttnFwdSm80INS1_25CollectiveMainloopFwdSm80ILi8ELi1ELb1EN4cute5tupleIJNS5_1CILi128EEENS7_ILi96EEENS7_ILi192EEEEEELi192ENS_10bfloat16_tEfNS_4arch4Sm80ELb1ELb0ELb0ELb0ELb0ELb0ELb1ELb1EEENS1_21CollectiveEpilogueFwdINS6_IJS8_SA_S9_EEENS6_IJNS7_ILi1EEESI_SI_EEESC_SE_Li256ELb0ELb1ELb1ELb0EEENS1_30DynamicPersistentTileSchedulerILi256ELi256ELb1ELb1ELb0EEEEEEEEEvNT_6ParamsE,(.L_x_5012 - _ZN7cutlass13device_kernelIN5flash19enable_sm80_to_sm89INS1_16FlashAttnFwdSm80INS1_25CollectiveMainloopFwdSm80ILi8ELi1ELb1EN4cute5tupleIJNS5_1CILi128EEENS7_ILi96EEENS7_ILi192EEEEEELi192ENS_10bfloat16_tEfNS_4arch4Sm80ELb1ELb0ELb0ELb0ELb0ELb0ELb1ELb1EEENS1_21CollectiveEpilogueFwdINS6_IJS8_SA_S9_EEENS6_IJNS7_ILi1EEESI_SI_EEESC_SE_Li256ELb0ELb1ELb1ELb0EEENS1_30DynamicPersistentTileSchedulerILi256ELi256ELb1ELb1ELb0EEEEEEEEEvNT_6ParamsE)
        .other          _ZN7cutlass13device_kernelIN5flash19enable_sm80_to_sm89INS1_16FlashAttnFwdSm80INS1_25CollectiveMainloopFwdSm80ILi8ELi1ELb1EN4cute5tupleIJNS5_1CILi128EEENS7_ILi96EEENS7_ILi192EEEEEELi192ENS_10bfloat16_tEfNS_4arch4Sm80ELb1ELb0ELb0ELb0ELb0ELb0ELb1ELb1EEENS1_21CollectiveEpilogueFwdINS6_IJS8_SA_S9_EEENS6_IJNS7_ILi1EEESI_SI_EEESC_SE_Li256ELb0ELb1ELb1ELb0EEENS1_30DynamicPersistentTileSchedulerILi256ELi256ELb1ELb1ELb0EEEEEEEEEvNT_6ParamsE,@"STO_CUDA_ENTRY STV_DEFAULT"
_ZN7cutlass13device_kernelIN5flash19enable_sm80_to_sm89INS1_16FlashAttnFwdSm80INS1_25CollectiveMainloopFwdSm80ILi8ELi1ELb1EN4cute5tupleIJNS5_1CILi128EEENS7_ILi96EEENS7_ILi192EEEEEELi192ENS_10bfloat16_tEfNS_4arch4Sm80ELb1ELb0ELb0ELb0ELb0ELb0ELb1ELb1EEENS1_21CollectiveEpilogueFwdINS6_IJS8_SA_S9_EEENS6_IJNS7_ILi1EEESI_SI_EEESC_SE_Li256ELb0ELb1ELb1ELb0EEENS1_30DynamicPersistentTileSchedulerILi256ELi256ELb1ELb1ELb0EEEEEEEEEvNT_6ParamsE:
        /* <DEDUP_REMOVED lines=69> */
[----:B------:R-:W-:Y:S01]  /*0450*/  LOP3.LUT R224, R4, 0x7ffffe00, R224, 0xf8, !PT ;  /* 0x7ffffe0004e07812 */ /* 0x000fe200078ef8e0 */
[----:B------:R-:W-:Y:S01]  /*0460*/  IMAD.MOV.U32 R4, RZ, RZ, 0x40 ;  /* 0x00000040ff047424 */ /* 0x000fe200078e00ff */
[----:B------:R-:W-:Y:S02]  /*0470*/  SHF.R.S32.HI R0, RZ, 0x2, R3 ;  /* 0x00000002ff007819 */ /* 0x000fe40000011403 */
[----:B------:R-:W-:Y:S02]  /*0480*/  LOP3.LUT R3, R3, 0x7ffffffc, RZ, 0xc0, !PT ;  /* 0x7ffffffc03037812 */ /* 0x000fe400078ec0ff */
[----:B------:R-:W-:Y:S01]  /*0490*/  R2P PR, R5, 0x6 ;  /* 0x0000000605007804 */ /* 0x000fe20000000000 */
[----:B------:R-:W-:Y:S01]  /*04a0*/  IMAD R8, R2, 0x10, R0 ;  /* 0x0000001002087824 */ /* 0x000fe200078e0200 */
[----:B------:R-:W-:Y:S01]  /*04b0*/  IADD3 R2, R16, 0x40, RZ ;  /* 0x0000004010027810 */ /* 0x000fe20007ffe0ff */
[----:B------:R-:W-:Y:S01]  /*04c0*/  IMAD R0, R6, 0x20, R15 ;  /* 0x0000002006007824 */ /* 0x000fe200078e020f */
[----:B------:R-:W-:Y:S01]  /*04d0*/  LEA R224, R224, 0x100, 0x1 ;  /* 0x00000100e0e07811 */ /* 0x000fe200078e08ff */
[----:B------:R-:W-:Y:S01]  /*04e0*/  IMAD.IADD R3, R14, 0x1, -R3 ;  /* 0x000000010e037824 */ /* 0x000fe200078e0a03 */
[----:B------:R-:W-:Y:S01]  /*04f0*/  STL [R1+0x80], R8 ;  /* 0x0000800801007387 */ /* 0x000fe20000100800 */
[----:B------:R-:W-:-:S02]  /*0500*/  SHF.R.S32.HI R2, RZ, 0x1f, R2 ;  /* 0x0000001fff027819 */ /* 0x000fc40000011402 */
[----:B------:R-:W-:Y:S01]  /*0510*/  IMAD.SHL.U32 R3, R3, 0x2, RZ ;  /* 0x0000000203037824 */ /* 0x000fe200078e00ff */
[----:B------:R-:W-:Y:S01]  /*0520*/  STL [R1+0x60], R13 ;  /* 0x0000600d01007387 */ /* 0x000fe20000100800 */
[----:B------:R-:W-:Y:S01]  /*0530*/  IMAD R250, R250, 0x800, R224 ;  /* 0x00000800fafa7824 */ /* 0x000fe200078e02e0 */
[----:B------:R-:W-:Y:S02]  /*0540*/  LOP3.LUT P3, RZ, R6, 0x2, RZ, 0xc0, !PT ;  /* 0x0000000206ff7812 */ /* 0x000fe4000786c0ff */
[----:B------:R1:W-:Y:S01]  /*0550*/  STL [R1+0x84], R0 ;  /* 0x0000840001007387 */ /* 0x0003e20000100800 */
[----:B------:R-:W-:Y:S02]  /*0560*/  SEL R5, R230, 0xffffffe0, !P2 ;  /* 0xffffffe0e6057807 */ /* 0x000fe40005000000 */
[----:B------:R-:W-:Y:S01]  /*0570*/  LOP3.LUT P0, RZ, R6, 0x4, RZ, 0xc0, !PT ;  /* 0x0000000406ff7812 */ /* 0x000fe2000780c0ff */
[----:B------:R2:W-:Y:S01]  /*0580*/  STL [R1+0x70], R2 ;  /* 0x0000700201007387 */ /* 0x0005e20000100800 */
[----:B------:R-:W-:-:S02]  /*0590*/  LEA R225, R225, 0xc100, 0x1 ;  /* 0x0000c100e1e17811 */ /* 0x000fc400078e08ff */
[----:B------:R-:W-:Y:S02]  /*05a0*/  SEL R249, R249, 0xfffffff0, !P1 ;  /* 0xfffffff0f9f97807 */ /* 0x000fe40004800000 */
[----:B------:R-:W-:Y:S02]  /*05b0*/  SEL R230, R230, 0xffffffe0, !P1 ;  /* 0xffffffe0e6e67807 */ /* 0x000fe40004800000 */
[----:B------:R-:W-:Y:S01]  /*05c0*/  SEL R226, R4, 0xffffffc0, !P0 ;  /* 0xffffffc004e27807 */ /* 0x000fe20004000000 */
[----:B------:R-:W-:Y:S01]  /*05d0*/  IMAD.IADD R249, R249, 0x1, R5 ;  /* 0x00000001f9f97824 */ /* 0x000fe200078e0205 */
[C---:B------:R-:W-:Y:S01]  /*05e0*/  IADD3 R231, R225.reuse, 0x20, RZ ;  /* 0x00000020e1e77810 */ /* 0x040fe20007ffe0ff */
[----:B------:R-:W-:Y:S01]  /*05f0*/  IMAD.IADD R251, R230, 0x1, R250 ;  /* 0x00000001e6fb7824 */ /* 0x000fe200078e02fa */
[C---:B------:R-:W-:Y:S01]  /*0600*/  @P3 IADD3 R231, R225.reuse, -0x20, RZ ;  /* 0xffffffe0e1e73810 */ /* 0x040fe20007ffe0ff */
[----:B------:R-:W-:Y:S02]  /*0610*/  IMAD.IADD R229, R225, 0x1, R226 ;  /* 0x00000001e1e57824 */ /* 0x000fe400078e02e2 */
[----:B------:R-:W-:Y:S01]  /*0620*/  IMAD.IADD R228, R224, 0x1, R230 ;  /* 0x00000001e0e47824 */ /* 0x000fe200078e02e6 */
[C---:B------:R-:W-:Y:S01]  /*0630*/  IADD3 R248, R231.reuse, 0x800, RZ ;  /* 0x00000800e7f87810 */ /* 0x040fe20007ffe0ff */
[----:B------:R-:W-:Y:S01]  /*0640*/  IMAD.IADD R226, R226, 0x1, R231 ;  /* 0x00000001e2e27824 */ /* 0x000fe200078e02e7 */
[----:B------:R-:W-:Y:S01]  /*0650*/  IADD3 R247, R231, 0x1000, RZ ;  /* 0x00001000e7f77810 */ /* 0x000fe20007ffe0ff */
[----:B------:R-:W-:Y:S01]  /*0660*/  IMAD R249, R249, 0x2, R224 ;  /* 0x00000002f9f97824 */ /* 0x000fe200078e02e0 */
[----:B------:R-:W-:-:S02]  /*0670*/  IADD3 R246, R231, 0x1800, RZ ;  /* 0x00001800e7f67810 */ /* 0x000fc40007ffe0ff */
[----:B-1----:R-:W-:Y:S02]  /*0680*/  IADD3 R0, R16, 0x80, RZ ;  /* 0x0000008010007810 */ /* 0x002fe40007ffe0ff */
[C---:B------:R-:W-:Y:S02]  /*0690*/  IADD3 R245, R231.reuse, 0x2000, RZ ;  /* 0x00002000e7f57810 */ /* 0x040fe40007ffe0ff */
[----:B------:R-:W-:Y:S01]  /*06a0*/  SHF.R.S32.HI R0, RZ, 0x1f, R0 ;  /* 0x0000001fff007819 */ /* 0x000fe20000011400 */
[----:B--2---:R-:W-:Y:S01]  /*06b0*/  IMAD.SHL.U32 R2, R10, 0x2, RZ ;  /* 0x000000020a027824 */ /* 0x004fe200078e00ff */
[C---:B------:R-:W-:Y:S02]  /*06c0*/  IADD3 R244, R231.reuse, 0x2800, RZ ;  /* 0x00002800e7f47810 */ /* 0x040fe40007ffe0ff */
[C---:B------:R-:W-:Y:S01]  /*06d0*/  IADD3 R243, R231.reuse, 0x3000, RZ ;  /* 0x00003000e7f37810 */ /* 0x040fe20007ffe0ff */
[----:B------:R1:W-:Y:S01]  /*06e0*/  STL [R1+0x6c], R0 ;  /* 0x00006c0001007387 */ /* 0x0003e20000100800 */
[----:B------:R-:W-:-:S02]  /*06f0*/  IADD3 R242, R231, 0x3800, RZ ;  /* 0x00003800e7f27810 */ /* 0x000fc40007ffe0ff */
[C---:B------:R-:W-:Y:S01]  /*0700*/  IADD3 R241, R231.reuse, 0x4000, RZ ;  /* 0x00004000e7f17810 */ /* 0x040fe20007ffe0ff */
[----:B------:R2:W-:Y:S01]  /*0710*/  STL [R1+0x4], R2 ;  /* 0x0000040201007387 */ /* 0x0005e20000100800 */
        /* <DEDUP_REMOVED lines=8> */
[----:B------:R-:W-:Y:S01]  /*07a0*/  IADD3 R232, R231, 0x8800, RZ ;  /* 0x00008800e7e87810 */ /* 0x000fe20007ffe0ff */
[----:B-1----:R-:W-:Y:S01]  /*07b0*/  IMAD R0, R12, 0x8, R8 ;  /* 0x000000080c007824 */ /* 0x002fe200078e0208 */
[----:B--2---:R-:W-:-:S04]  /*07c0*/  IADD3 R2, R3, 0xb8, RZ ;  /* 0x000000b803027810 */ /* 0x004fc80007ffe0ff */
[----:B------:R1:W-:Y:S04]  /*07d0*/  STL [R1+0x78], R0 ;  /* 0x0000780001007387 */ /* 0x0003e80000100800 */
[----:B------:R2:W-:Y:S04]  /*07e0*/  STL [R1+0x20], R3 ;  /* 0x0000200301007387 */ /* 0x0005e80000100800 */
[----:B------:R3:W-:Y:S01]  /*07f0*/  STL [R1+0x68], R2 ;  /* 0x0000680201007387 */ /* 0x0007e20000100800 */
[----:B-1----:R-:W-:Y:S02]  /*0800*/  SEL R0, R4, 0xffffffc0, !P2 ;  /* 0xffffffc004007807 */ /* 0x002fe40005000000 */
[----:B--2---:R-:W-:-:S03]  /*0810*/  IADD3 R3, R3, 0xb0, RZ ;  /* 0x000000b003037810 */ /* 0x004fc60007ffe0ff */
[----:B------:R-:W-:Y:S01]  /*0820*/  IMAD.IADD R227, R224, 0x1, R0 ;  /* 0x00000001e0e37824 */ /* 0x000fe200078e0200 */
[C---:B------:R-:W-:Y:S01]  /*0830*/  IADD3 R230, R0.reuse, R224, R230 ;  /* 0x000000e000e67210 */ /* 0x040fe20007ffe0e6 */
[C---:B------:R-:W-:Y:S01]  /*0840*/  IMAD.IADD R252, R0.reuse, 0x1, R251 ;  /* 0x0000000100fc7824 */ /* 0x040fe200078e02fb */
[----:B---3--:R-:W-:Y:S01]  /*0850*/  SHF.R.S32.HI R2, RZ, 0x1f, R2 ;  /* 0x0000001fff027819 */ /* 0x008fe20000011402 */
[----:B------:R-:W-:Y:S04]  /*0860*/  STL [R1+0x64], R3 ;  /* 0x0000640301007387 */ /* 0x000fe80000100800 */
[----:B------:R1:W-:Y:S02]  /*0870*/  STL [R1+0x74], R2 ;  /* 0x0000740201007387 */ /* 0x0003e40000100800 */
[----:B-1----:R-:W-:-:S05]  /*0880*/  IMAD.IADD R2, R0, 0x1, R250 ;  /* 0x0000000100027824 */ /* 0x002fca00078e02fa */
[----:B------:R1:W-:Y:S02]  /*0890*/  STL [R1], R2 ;  /* 0x0000000201007387 */ /* 0x0003e40000100800 */
.L_x_3323:
        /* <DEDUP_REMOVED lines=19> */
.L_x_3299:
[----:B------:R-:W-:-:S04]  /*09d0*/  MOV R0, c[0x0][0x554] ;  /* 0x0001550000007a02 */ /* 0x000fc80000000f00 */
[----:B------:R-:W-:Y:S02]  /*09e0*/  ISETP.NE.AND P0, PT, R0, 0x1, PT ;  /* 0x000000010000780c */ /* 0x000fe40003f05270 */
[----:B------:R-:W-:-:S11]  /*09f0*/  MOV R0, R2 ;  /* 0x0000000200007202 */ /* 0x000fd60000000f00 */
[----:B------:R-:W-:-:S05]  /*0a00*/  @P0 IMAD.HI.U32 R4, R2, c[0x0][0x558], RZ ;  /* 0x0001560002040a27 */ /* 0x000fca00078e00ff */
[----:B------:R-:W-:-:S05]  /*0a10*/  @P0 SHF.R.U32.HI R0, RZ, c[0x0][0x55c], R4 ;  /* 0x00015700ff000a19 */ /* 0x000fca0000011604 */
[----:B------:R-:W-:Y:S02]  /*0a20*/  IMAD R4, R0, c[0x0][0x554], RZ ;  /* 0x0001550000047a24 */ /* 0x000fe400078e02ff */
.L_x_3300:
[----:B------:R-:W-:Y:S05]  /*0a30*/  BSYNC B0 ;  /* 0x0000000000007941 */ /* 0x000fea0003800000 */
.L_x_3298:
        /* <DEDUP_REMOVED lines=74> */
.L_x_3302:
[----:B------:R-:W-:Y:S05]  /*0ee0*/  BSYNC B0 ;  /* 0x0000000000007941 */ /* 0x000fea0003800000 */
.L_x_3301:
        /* <DEDUP_REMOVED lines=82> */
[C-C-:B------:R-:W-:Y:S01]  /*1410*/  IMAD.WIDE.U32 R4, R32.reuse, c[0x0][0x1e0], R34.reuse ;  /* 0x0000780020047a25 */ /* 0x140fe200078e0022 */
        /* <DEDUP_REMOVED lines=10> */
[----:B------:R-:W-:Y:S01]  /*14c0*/  IMAD.WIDE.U32 R4, R14, c[0x0][0x1e8], R4 ;  /* 0x00007a000e047a25 */ /* 0x000fe200078e0004 */
[----:B------:R-:W-:Y:S02]  /*14d0*/  SHF.L.U32 R0, R0, 0x1, RZ ;  /* 0x0000000100007819 */ /* 0x000fe400000006ff */
[----:B------:R-:W-:Y:S01]  /*14e0*/  SEL R10, RZ, 0x4, P2 ;  /* 0x00000004ff0a7807 */ /* 0x000fe20001000000 */
[----:B------:R-:W-:Y:S01]  /*14f0*/  IMAD R6, R14, c[0x0][0x1ec], R6 ;  /* 0x00007b000e067a24 */ /* 0x000fe200078e0206 */
        /* <DEDUP_REMOVED lines=32> */
[----:B------:R-:W-:-:S03]  /*1700*/  P2R R18, PR, RZ, 0x10 ;  /* 0x00000010ff127803 */ /* 0x000fc60000000000 */
[----:B----4-:R-:W4:Y:S01]  /*1710*/  LDL R118, [R1+0x4] ;  /* 0x0000040001767983 */ /* 0x010f220000100800 */
[----:B------:R-:W-:Y:S02]  /*1720*/  IMAD R8, R8, c[0x0][0x1c0], RZ ;  /* 0x0000700008087a24 */ /* 0x000fe400078e02ff */
[----:B------:R-:W-:Y:S02]  /*1730*/  IMAD.IADD R3, R3, 0x1, R5 ;  /* 0x0000000103037824 */ /* 0x000fe400078e0205 */
[C---:B------:R-:W-:Y:S02]  /*1740*/  IMAD R8, R13.reuse, c[0x0][0x1c4], R8 ;  /* 0x000071000d087a24 */ /* 0x040fe400078e0208 */
[----:B------:R-:W-:-:S04]  /*1750*/  IMAD.WIDE.U32 R2, R13, c[0x0][0x1c0], R2 ;  /* 0x000070000d027a25 */ /* 0x000fc800078e0002 */
[----:B------:R-:W-:Y:S02]  /*1760*/  IMAD.IADD R3, R3, 0x1, R8 ;  /* 0x0000000103037824 */ /* 0x000fe400078e0208 */
[----:B------:R-:W-:Y:S02]  /*1770*/  IMAD R24, R24, c[0x0][0x168], RZ ;  /* 0x00005a0018187a24 */ /* 0x000fe400078e02ff */
[----:B------:R-:W-:Y:S01]  /*1780*/  IMAD.IADD R9, R32, 0x1, R208 ;  /* 0x0000000120097824 */ /* 0x000fe200078e02d0 */
[----:B------:R-:W-:Y:S02]  /*1790*/  ISETP.GE.AND P3, PT, R34, c[0x0][0x198], PT ;  /* 0x0000660022007a0c */ /* 0x000fe40003f66270 */
        /* <DEDUP_REMOVED lines=14> */
[----:B------:R-:W-:-:S03]  /*1880*/  SHF.R.S32.HI R5, RZ, 0x1f, R4 ;  /* 0x0000001fff057819 */ /* 0x000fc60000011404 */
[----:B------:R-:W-:Y:S02]  /*1890*/  IMAD.IADD R3, R3, 0x1, R6 ;  /* 0x0000000103037824 */ /* 0x000fe400078e0206 */
[----:B------:R-:W-:Y:S02]  /*18a0*/  IMAD R0, R5, c[0x0][0x1a8], RZ ;  /* 0x00006a0005007a24 */ /* 0x000fe400078e02ff */
[----:B------:R-:W-:-:S04]  /*18b0*/  IMAD.WIDE.U32 R2, R4, c[0x0][0x1a8], R2 ;  /* 0x00006a0004027a25 */ /* 0x000fc800078e0002 */
[----:B------:R-:W-:-:S04]  /*18c0*/  IMAD R0, R4, c[0x0][0x1ac], R0 ;  /* 0x00006b0004007a24 */ /* 0x000fc800078e0200 */
        /* <DEDUP_REMOVED lines=47> */
[----:B------:R-:W-:Y:S01]  /*1bc0*/  ISETP.GE.AND P6, PT, R34, c[0x0][0x198], PT ;  /* 0x0000660022007a0c */ /* 0x000fe20003fc6270 */
[----:B------:R-:W-:Y:S01]  /*1bd0*/  IMAD.MOV.U32 R112, RZ, RZ, -0x60 ;  /* 0xffffffa0ff707424 */ /* 0x000fe200078e00ff */
[----:B------:R-:W-:-:S03]  /*1be0*/  IADD3 R113, R165, -0x1, RZ ;  /* 0xffffffffa5717810 */ /* 0x000fc60007ffe0ff */
[----:B------:R-:W-:Y:S01]  /*1bf0*/  IMAD R112, R165, R112, 0x60 ;  /* 0x00000060a5707424 */ /* 0x000fe200078e0270 */
[----:B------:R-:W-:Y:S01]  /*1c00*/  SHF.R.S32.HI R12, RZ, 0x1f, R113 ;  /* 0x0000001fff0c7819 */ /* 0x000fe20000011471 */
[----:B-1----:R-:W-:-:S03]  /*1c10*/  @!P5 IMAD.WIDE R4, R34, 0x2, R2 ;  /* 0x000000022204d825 */ /* 0x002fc600078e0202 */
[----:B----4-:R-:W-:-:S03]  /*1c20*/  IADD3 R8, R112, c[0x0][0x1d0], -R32 ;  /* 0x0000740070087a10 */ /* 0x010fc60007ffe820 */
[----:B------:R1:W-:Y:S01]  /*1c30*/  @!P5 LDGSTS.E.BYPASS.LTC128B.128 [R118+0x3100], [R4.64], !P6 ;  /* 0x031000000476dfae */ /* 0x0003e2000f101d46 */
[----:B------:R-:W-:-:S03]  /*1c40*/  IMAD R0, R12, c[0x0][0x1e0], RZ ;  /* 0x000078000c007a24 */ /* 0x000fc600078e02ff */
[----:B------:R4:W-:Y:S01]  /*1c50*/  @!P5 LDGSTS.E.BYPASS.LTC128B.128 [R118+0x7100], [R10.64], !P0 ;  /* 0x071000000a76dfae */ /* 0x0009e2000c101d46 */
[----:B------:R-:W-:Y:S01]  /*1c60*/  ISETP.GE.AND P6, PT, R23, c[0x0][0x198], PT ;  /* 0x0000660017007a0c */ /* 0x000fe20003fc6270 */
[----:B------:R-:W-:Y:S02]  /*1c70*/  IMAD R0, R113, c[0x0][0x1e4], R0 ;  /* 0x0000790071007a24 */ /* 0x000fe400078e0200 */
[----:B------:R-:W-:Y:S02]  /*1c80*/  IMAD.MOV.U32 R114, RZ, RZ, R28 ;  /* 0x000000ffff727224 */ /* 0x000fe400078e001c */
[----:B------:R-:W-:Y:S01]  /*1c90*/  IMAD.MOV.U32 R115, RZ, RZ, R30 ;  /* 0x000000ffff737224 */ /* 0x000fe200078e001e */
[----:B------:R-:W-:Y:S02]  /*1ca0*/  ISETP.NE.AND P4, PT, R18, RZ, PT ;  /* 0x000000ff1200720c */ /* 0x000fe40003f85270 */
[----:B-1----:R-:W-:-:S04]  /*1cb0*/  @!P5 LEA R4, P0, R23, R2, 0x1 ;  /* 0x000000021704d211 */ /* 0x002fc800078008ff */
[----:B------:R-:W-:Y:S01]  /*1cc0*/  @!P5 LEA.HI.X R5, R23, R3, R31, 0x1, P0 ;  /* 0x000000031705d211 */ /* 0x000fe200000f0c1f */
[----:B------:R-:W-:Y:S01]  /*1cd0*/  IMAD.WIDE.U32 R2, R113, c[0x0][0x1e0], RZ ;  /* 0x0000780071027a25 */ /* 0x000fe200078e00ff */
[----:B------:R-:W-:-:S03]  /*1ce0*/  ISETP.GE.AND P0, PT, R8, 0x1, PT ;  /* 0x000000010800780c */ /* 0x000fc60003f06270 */
[----:B------:R-:W-:Y:S01]  /*1cf0*/  IMAD.IADD R0, R3, 0x1, R0 ;  /* 0x0000000103007824 */ /* 0x000fe200078e0200 */
[----:B------:R-:W-:Y:S01]  /*1d00*/  ISETP.NE.AND P3, PT, R22, RZ, PT ;  /* 0x000000ff1600720c */ /* 0x000fe20003f65270 */
[----:B------:R-:W-:Y:S01]  /*1d10*/  IMAD.WIDE.U32 R2, R2, 0x60, R114 ;  /* 0x0000006002027825 */ /* 0x000fe200078e0072 */
[----:B------:R-:W-:Y:S01]  /*1d20*/  ISETP.NE.AND P2, PT, R21, RZ, PT ;  /* 0x000000ff1500720c */ /* 0x000fe20003f45270 */
[----:B------:R1:W-:Y:S02]  /*1d30*/  @!P5 LDGSTS.E.BYPASS.LTC128B.128 [R118+0xb100], [R4.64], !P6 ;  /* 0x0b1000000476dfae */ /* 0x0003e4000f101d46 */
[----:B------:R-:W-:Y:S01]  /*1d40*/  IMAD R0, R0, 0x60, RZ ;  /* 0x0000006000007824 */ /* 0x000fe200078e02ff */
[----:B------:R-:W-:Y:S01]  /*1d50*/  ISETP.GE.AND P6, PT, R8, 0x21, PT ;  /* 0x000000210800780c */ /* 0x000fe20003fc6270 */
[----:B------:R-:W-:Y:S01]  /*1d60*/  IMAD.MOV.U32 R116, RZ, RZ, c[0x0][0x1e0] ;  /* 0x00007800ff747624 */ /* 0x000fe200078e00ff */
[----:B------:R-:W0:Y:S01]  /*1d70*/  LDGDEPBAR ;  /* 0x00000000000079af */ /* 0x000e220000000000 */
[----:B------:R-:W-:-:S02]  /*1d80*/  IMAD.IADD R0, R3, 0x1, R0 ;  /* 0x0000000103007824 */ /* 0x000fc400078e0200 */
[----:B------:R-:W-:Y:S02]  /*1d90*/  IMAD.MOV.U32 R117, RZ, RZ, c[0x0][0x1e4] ;  /* 0x00007900ff757624 */ /* 0x000fe400078e00ff */
[----:B---3--:R-:W-:Y:S01]  /*1da0*/  IMAD.WIDE.U32 R6, R116, 0x40, RZ ;  /* 0x0000004074067825 */ /* 0x008fe200078e00ff */
[----:B-1----:R-:W-:-:S04]  /*1db0*/  @P0 LEA R4, P5, R2, c[0x0][0x1c8], 0x1 ;  /* 0x0000720002040a11 */ /* 0x002fc800078a08ff */
[----:B------:R-:W-:Y:S02]  /*1dc0*/  @P0 LEA.HI.X R5, R2, c[0x0][0x1cc], R0, 0x1, P5 ;  /* 0x0000730002050a11 */ /* 0x000fe400028f0c00 */
[----:B------:R-:W-:-:S03]  /*1dd0*/  ISETP.GE.AND P5, PT, R8, 0x41, PT ;  /* 0x000000410800780c */ /* 0x000fc60003fa6270 */
[----:B------:R1:W-:Y:S04]  /*1de0*/  @P0 LDGSTS.E.BYPASS.LTC128B.128 [R118+0xc100], [R4.64], !P4 ;  /* 0x0c10000004760fae */ /* 0x0003e8000e101d46 */
[----:B------:R1:W-:Y:S04]  /*1df0*/  @P0 LDGSTS.E.BYPASS.LTC128B.128 [R118+0xf100], [R4.64+0x80], !P3 ;  /* 0x0f10008004760fae */ /* 0x0003e8000d901d46 */
[----:B------:R1:W-:Y:S01]  /*1e00*/  @P0 LDGSTS.E.BYPASS.LTC128B.128 [R118+0x12100], [R4.64+0x100], !P2 ;  /* 0x1210010004760fae */ /* 0x0003e2000d101d46 */
[----:B------:R-:W-:Y:S01]  /*1e10*/  @P6 LEA R3, P0, R116, R2, 0x5 ;  /* 0x0000000274036211 */ /* 0x000fe200078028ff */
[----:B------:R-:W-:-:S03]  /*1e20*/  IMAD.SHL.U32 R9, R117, 0x40, RZ ;  /* 0x0000004075097824 */ /* 0x000fc600078e00ff */
        /* <DEDUP_REMOVED lines=17> */
[----:B----4-:R-:W-:-:S04]  /*1f40*/  IMAD.WIDE.U32 R10, R113, c[0x0][0x208], RZ ;  /* 0x00008200710a7a25 */ /* 0x010fc800078e00ff */
[----:B------:R-:W-:Y:S02]  /*1f50*/  IMAD R12, R113, c[0x0][0x20c], R12 ;  /* 0x00008300710c7a24 */ /* 0x000fe400078e020c */
[----:B------:R-:W-:Y:S02]  /*1f60*/  IMAD.MOV.U32 R6, RZ, RZ, R26 ;  /* 0x000000ffff067224 */ /* 0x000fe400078e001a */
[----:B------:R-:W-:Y:S02]  /*1f70*/  IMAD.MOV.U32 R7, RZ, RZ, R25 ;  /* 0x000000ffff077224 */ /* 0x000fe400078e0019 */
[----:B------:R-:W-:Y:S01]  /*1f80*/  IMAD.IADD R0, R11, 0x1, R12 ;  /* 0x000000010b007824 */ /* 0x000fe200078e020c */
[----:B------:R-:W-:Y:S04]  /*1f90*/  LDSM.16.M88.4 R156, [R250] ;  /* 0x00000000fa9c783b */ /* 0x000fe80000000200 */
[----:B------:R-:W-:Y:S04]  /*1fa0*/  LDSM.16.M88.4 R160, [R251] ;  /* 0x00000000fba0783b */ /* 0x000fe80000000200 */
[----:B--2---:R-:W-:Y:S04]  /*1fb0*/  LDSM.16.M88.4 R168, [R13] ;  /* 0x000000000da8783b */ /* 0x004fe80000000200 */
        /* <DEDUP_REMOVED lines=10> */
[----:B------:R-:W-:-:S04]  /*2060*/  IMAD.WIDE.U32 R6, R10, 0x60, R6 ;  /* 0x000000600a067825 */ /* 0x000fc800078e0006 */
[----:B------:R-:W-:Y:S02]  /*2070*/  IMAD R0, R0, 0x60, RZ ;  /* 0x0000006000007824 */ /* 0x000fe400078e02ff */
[----:B-1----:R-:W-:Y:S02]  /*2080*/  IMAD.MOV.U32 R5, RZ, RZ, c[0x0][0x208] ;  /* 0x00008200ff057624 */ /* 0x002fe400078e00ff */
[----:B---3--:R-:W-:Y:S01]  /*2090*/  IMAD.MOV.U32 R3, RZ, RZ, 0x6 ;  /* 0x00000006ff037424 */ /* 0x008fe200078e00ff */
[C---:B------:R-:W-:Y:S01]  /*20a0*/  LEA R2, P0, R6.reuse, c[0x0][0x1f8], 0x1 ;  /* 0x00007e0006027a11 */ /* 0x040fe200078008ff */
[----:B------:R-:W-:Y:S02]  /*20b0*/  IMAD.IADD R0, R7, 0x1, R0 ;  /* 0x0000000107007824 */ /* 0x000fe400078e0200 */
[C---:B------:R-:W-:Y:S01]  /*20c0*/  IMAD.SHL.U32 R4, R5.reuse, 0x40, RZ ;  /* 0x0000004005047824 */ /* 0x040fe200078e00ff */
[----:B------:R-:W-:Y:S02]  /*20d0*/  SHF.L.U64.HI R5, R5, R3, c[0x0][0x20c] ;  /* 0x0000830005057619 */ /* 0x000fe40000010203 */
[----:B------:R-:W-:-:S02]  /*20e0*/  LEA.HI.X R3, R6, c[0x0][0x1fc], R0, 0x1, P0 ;  /* 0x00007f0006037a11 */ /* 0x000fc400000f0c00 */
[----:B------:R-:W-:Y:S01]  /*20f0*/  IADD3 R10, P5, P0, R4, 0x80, R2 ;  /* 0x00000080040a7810 */ /* 0x000fe200078be002 */
[----:B------:R-:W-:-:S04]  /*2100*/  DEPBAR.LE SB0, 0x0 ;  /* 0x000080000000791a */ /* 0x000fc80000000000 */
[----:B------:R-:W-:Y:S01]  /*2110*/  BAR.SYNC.DEFER_BLOCKING 0x0 ;  /* 0x0000000000007b1d */ /* 0x000fe20000010000 */
[C-C-:B------:R-:W-:Y:S02]  /*2120*/  IADD3.X R11, R5.reuse, RZ, R3.reuse, P5, P0 ;  /* 0x000000ff050b7210 */ /* 0x140fe40002fe0403 */
[----:B------:R-:W-:Y:S02]  /*2130*/  IADD3 R6, P5, P0, R4, 0x100, R2 ;  /* 0x0000010004067810 */ /* 0x000fe400078be002 */
[----:B------:R-:W-:Y:S02]  /*2140*/  LOP3.LUT R0, R20, 0x1, RZ, 0xc0, !PT ;  /* 0x0000000114007812 */ /* 0x000fe400078ec0ff */
[----:B------:R-:W-:Y:S02]  /*2150*/  IADD3.X R7, R5, RZ, R3, P5, P0 ;  /* 0x000000ff05077210 */ /* 0x000fe40002fe0403 */
[----:B------:R-:W-:-:S04]  /*2160*/  ISETP.NE.U32.AND P0, PT, R0, 0x1, PT ;  /* 0x000000010000780c */ /* 0x000fc80003f05070 */
[----:B------:R-:W-:Y:S02]  /*2170*/  ISETP.LT.OR P0, PT, R8, 0x1, P0 ;  /* 0x000000010800780c */ /* 0x000fe40000701670 */
[----:B------:R-:W-:Y:S01]  /*2180*/  LOP3.LUT P6, RZ, R20, 0x2, RZ, 0xc0, !PT ;  /* 0x0000000214ff7812 */ /* 0x000fe200078cc0ff */
[----:B-----5:R-:W1:Y:S04]  /*2190*/  LDSM.16.M88.4 R16, [R225] ;  /* 0x00000000e110783b */ /* 0x020e680000000200 */
[----:B------:R-:W-:Y:S04]  /*21a0*/  LDSM.16.M88.4 R12, [R225+0x800] ;  /* 0x00080000e10c783b */ /* 0x000fe80000000200 */
[----:B------:R-:W2:Y:S04]  /*21b0*/  LDSM.16.M88.4 R40, [R225+0x1000] ;  /* 0x00100000e128783b */ /* 0x000ea80000000200 */
[----:B------:R-:W3:Y:S04]  /*21c0*/  LDSM.16.M88.4 R44, [R225+0x1800] ;  /* 0x00180000e12c783b */ /* 0x000ee80000000200 */
[----:B------:R-:W-:Y:S04]  /*21d0*/  LDSM.16.M88.4 R60, [R225+0x2000] ;  /* 0x00200000e13c783b */ /* 0x000fe80000000200 */
[----:B------:R-:W-:Y:S04]  /*21e0*/  LDSM.16.M88.4 R68, [R225+0x2800] ;  /* 0x00280000e144783b */ /* 0x000fe80000000200 */
[----:B------:R-:W-:Y:S04]  /*21f0*/  LDSM.16.M88.4 R56, [R231] ;  /* 0x00000000e738783b */ /* 0x000fe80000000200 */
[----:B------:R-:W-:Y:S04]  /*2200*/  LDSM.16.M88.4 R52, [R248] ;  /* 0x00000000f834783b */ /* 0x000fe80000000200 */
[----:B------:R-:W4:Y:S04]  /*2210*/  LDSM.16.M88.4 R48, [R247] ;  /* 0x00000000f730783b */ /* 0x000f280000000200 */
[----:B------:R-:W5:Y:S04]  /*2220*/  LDSM.16.M88.4 R64, [R246] ;  /* 0x00000000f640783b */ /* 0x000f680000000200 */
[----:B------:R-:W1:Y:S04]  /*2230*/  LDSM.16.M88.4 R92, [R245] ;  /* 0x00000000f55c783b */ /* 0x000e680000000200 */
[----:B------:R-:W1:Y:S04]  /*2240*/  LDSM.16.M88.4 R104, [R244] ;  /* 0x00000000f468783b */ /* 0x000e680000000200 */
        /* <DEDUP_REMOVED lines=11> */
[----:B------:R-:W-:-:S05]  /*2300*/  IADD3 R4, P0, R2, R4, RZ ;  /* 0x0000000402047210 */ /* 0x000fca0007f1e0ff */
[----:B------:R-:W-:Y:S01]  /*2310*/  IMAD.X R5, R3, 0x1, R5, P0 ;  /* 0x0000000103057824 */ /* 0x000fe200000e0605 */
[----:B------:R-:W-:-:S04]  /*2320*/  ISETP.NE.U32.AND P0, PT, R0, 0x1, PT ;  /* 0x000000010000780c */ /* 0x000fc80003f05070 */
[----:B------:R-:W-:-:S13]  /*2330*/  ISETP.LT.OR P0, PT, R8, 0x21, P0 ;  /* 0x000000210800780c */ /* 0x000fda0000701670 */
[----:B------:R1:W-:Y:S01]  /*2340*/  LDGSTS.E.BYPASS.LTC128B.128 [R118+0x1100], [R2.64], !P0 ;  /* 0x0110000002767fae */ /* 0x0003e2000c101d46 */
[C---:B------:R-:W-:Y:S01]  /*2350*/  ISETP.LT.OR P0, PT, R8.reuse, 0x21, !P6 ;  /* 0x000000210800780c */ /* 0x040fe20007701670 */
[C---:B------:R-:W-:Y:S11]  /*2360*/  HMMA.16816.F32.BF16 R36, R156.reuse, R16, RZ ;  /* 0x000000109c24723c */ /* 0x040ff600000418ff */
[----:B------:R-:W-:Y:S01]  /*2370*/  @!UPT UIADD3 URZ, URZ, URZ, URZ ;  /* 0x0000003f3f3ff290 */ /* 0x000fe2000fffe03f */
[----:B------:R1:W-:Y:S01]  /*2380*/  LDGSTS.E.BYPASS.LTC128B.128 [R118+0x4100], [R10.64], !P0 ;  /* 0x041000000a767fae */ /* 0x0003e2000c101d46 */
[----:B------:R-:W-:Y:S01]  /*2390*/  ISETP.LT.OR P0, PT, R8, 0x21, !P5 ;  /* 0x000000210800780c */ /* 0x000fe20006f01670 */
[C---:B------:R-:W-:Y:S08]  /*23a0*/  HMMA.16816.F32.BF16 R32, R156.reuse, R18, RZ ;  /* 0x000000129c20723c */ /* 0x040ff000000418ff */
[----:B--2---:R-:W-:Y:S04]  /*23b0*/  HMMA.16816.F32.BF16 R16, R156, R42, RZ ;  /* 0x0000002a9c10723c */ /* 0x004fe800000418ff */
[----:B------:R2:W-:Y:S01]  /*23c0*/  LDGSTS.E.BYPASS.LTC128B.128 [R118+0x7100], [R6.64], !P0 ;  /* 0x0710000006767fae */ /* 0x0005e2000c101d46 */
[----:B------:R-:W-:-:S02]  /*23d0*/  ISETP.NE.U32.AND P0, PT, R0, 0x1, PT ;  /* 0x000000010000780c */ /* 0x000fc40003f05070 */
[C---:B------:R-:W-:Y:S02]  /*23e0*/  ISETP.LT.OR P6, PT, R8.reuse, 0x41, !P6 ;  /* 0x000000410800780c */ /* 0x040fe400077c1670 */
[C---:B------:R-:W-:Y:S02]  /*23f0*/  ISETP.LT.OR P0, PT, R8.reuse, 0x41, P0 ;  /* 0x000000410800780c */ /* 0x040fe40000701670 */
[----:B------:R-:W-:Y:S01]  /*2400*/  ISETP.LT.OR P5, PT, R8, 0x41, !P5 ;  /* 0x000000410800780c */ /* 0x000fe20006fa1670 */
[C---:B------:R-:W-:Y:S08]  /*2410*/  HMMA.16816.F32.BF16 R28, R156.reuse, R12, RZ ;  /* 0x0000000c9c1c723c */ /* 0x040ff000000418ff */
[C---:B------:R-:W-:Y:S02]  /*2420*/  HMMA.16816.F32.BF16 R24, R156.reuse, R14, RZ ;  /* 0x0000000e9c18723c */ /* 0x040fe400000418ff */
[----:B------:R2:W-:Y:S04]  /*2430*/  LDGSTS.E.BYPASS.LTC128B.128 [R118+0x2100], [R4.64], !P0 ;  /* 0x0210000004767fae */ /* 0x0005e8000c101d46 */
[----:B------:R2:W-:Y:S02]  /*2440*/  LDGSTS.E.BYPASS.LTC128B.128 [R118+0x5100], [R4.64+0x80], !P6 ;  /* 0x0510008004767fae */ /* 0x0005e4000f101d46 */
[C---:B------:R-:W-:Y:S02]  /*2450*/  HMMA.16816.F32.BF16 R20, R156.reuse, R40, RZ ;  /* 0x000000289c14723c */ /* 0x040fe400000418ff */
[----:B------:R2:W-:Y:S04]  /*2460*/  LDGSTS.E.BYPASS.LTC128B.128 [R118+0x8100], [R4.64+0x100], !P5 ;  /* 0x0810010004767fae */ /* 0x0005e8000e901d46 */
[----:B------:R-:W-:Y:S02]  /*2470*/  LDSM.16.M88.4 R108, [R226+0x5000] ;  /* 0x00500000e26c783b */ /* 0x000fe40000000200 */
[----:B---3--:R-:W-:Y:S02]  /*2480*/  HMMA.16816.F32.BF16 R12, R156, R44, RZ ;  /* 0x0000002c9c0c723c */ /* 0x008fe400000418ff */
[----:B------:R-:W0:Y:S06]  /*2490*/  LDGDEPBAR ;  /* 0x00000000000079af */ /* 0x000e2c0000000000 */
[C---:B----4-:R-:W-:Y:S08]  /*24a0*/  HMMA.16816.F32.BF16 R80, R160.reuse, R50, R16 ;  /* 0x00000032a050723c */ /* 0x050ff00000041810 */
[----:B------:R-:W-:Y:S01]  /*24b0*/  HMMA.16816.F32.BF16 R100, R160, R58, R32 ;  /* 0x0000003aa064723c */ /* 0x000fe20000041820 */
[----:B------:R-:W3:Y:S07]  /*24c0*/  LDSM.16.M88.4 R32, [R229] ;  /* 0x00000000e520783b */ /* 0x000eee0000000200 */
[----:B------:R-:W-:Y:S08]  /*24d0*/  HMMA.16816.F32.BF16 R16, R156, R62, RZ ;  /* 0x0000003e9c10723c */ /* 0x000ff000000418ff */
[C---:B------:R-:W-:Y:S01]  /*24e0*/  HMMA.16816.F32.BF16 R76, R160.reuse, R56, R36 ;  /* 0x00000038a04c723c */ /* 0x040fe20000041824 */
[----:B------:R-:W4:Y:S07]  /*24f0*/  LDSM.16.M88.4 R36, [R229+0x800] ;  /* 0x00080000e524783b */ /* 0x000f2e0000000200 */
[C---:B------:R-:W-:Y:S01]  /*2500*/  HMMA.16816.F32.BF16 R84, R160.reuse, R48, R20 ;  /* 0x00000030a054723c */ /* 0x040fe20000041814 */
[----:B------:R-:W3:Y:S07]  /*2510*/  LDSM.16.M88.4 R48, [R229+0x1000] ;  /* 0x00100000e530783b */ /* 0x000eee0000000200 */
[----:B-----5:R-:W-:Y:S08]  /*2520*/  HMMA.16816.F32.BF16 R56, R160, R64, R12 ;  /* 0x00000040a038723c */ /* 0x020ff0000004180c */
[C---:B-1----:R-:W-:Y:S01]  /*2530*/  HMMA.16816.F32.BF16 R8, R156.reuse, R46, RZ ;  /* 0x0000002e9c08723c */ /* 0x042fe200000418ff */
[----:B------:R-:W1:Y:S07]  /*2540*/  LDSM.16.M88.4 R44, [R229+0x2000] ;  /* 0x00200000e52c783b */ /* 0x000e6e0000000200 */
[C---:B------:R-:W-:Y:S01]  /*2550*/  HMMA.16816.F32.BF16 R20, R156.reuse, R60, RZ ;  /* 0x0000003c9c14723c */ /* 0x040fe200000418ff */
[----:B------:R-:W-:Y:S07]  /*2560*/  LDSM.16.M88.4 R60, [R229+0x1800] ;  /* 0x00180000e53c783b */ /* 0x000fee0000000200 */
[C---:B------:R-:W-:Y:S08]  /*2570*/  HMMA.16816.F32.BF16 R12, R156.reuse, R68, RZ ;  /* 0x000000449c0c723c */ /* 0x040ff000000418ff */
[----:B--2---:R-:W-:Y:S01]  /*2580*/  HMMA.16816.F32.BF16 R4, R156, R70, RZ ;  /* 0x000000469c04723c */ /* 0x004fe200000418ff */
[----:B------:R-:W-:Y:S07]  /*2590*/  LDSM.16.M88.4 R68, [R226+0x1000] ;  /* 0x00100000e244783b */ /* 0x000fee0000000200 */
[C---:B------:R-:W-:Y:S01]  /*25a0*/  HMMA.16816.F32.BF16 R96, R160.reuse, R52, R28 ;  /* 0x00000034a060723c */ /* 0x040fe2000004181c */
[----:B------:R-:W-:Y:S07]  /*25b0*/  LDSM.16.M88.4 R28, [R226+0x800] ;  /* 0x00080000e21c783b */ /* 0x000fee0000000200 */
[C---:B------:R-:W-:Y:S01]  /*25c0*/  HMMA.16816.F32.BF16 R88, R160.reuse, R54, R24 ;  /* 0x00000036a058723c */ /* 0x040fe20000041818 */
[----:B------:R-:W2:Y:S07]  /*25d0*/  LDSM.16.M88.4 R24, [R229+0x2800] ;  /* 0x00280000e518783b */ /* 0x000eae0000000200 */
[C---:B------:R-:W-:Y:S01]  /*25e0*/  HMMA.16816.F32.BF16 R52, R160.reuse, R94, R16 ;  /* 0x0000005ea034723c */ /* 0x040fe20000041810 */
[----:B------:R-:W5:Y:S07]  /*25f0*/  LDSM.16.M88.4 R16, [R226] ;  /* 0x00000000e210783b */ /* 0x000f6e0000000200 */
[C---:B------:R-:W-:Y:S08]  /*2600*/  HMMA.16816.F32.BF16 R72, R160.reuse, R66, R8 ;  /* 0x00000042a048723c */ /* 0x040ff00000041808 */
[C---:B------:R-:W-:Y:S01]  /*2610*/  HMMA.16816.F32.BF16 R64, R160.reuse, R92, R20 ;  /* 0x0000005ca040723c */ /* 0x040fe20000041814 */
[----:B------:R-:W-:Y:S07]  /*2620*/  LDSM.16.M88.4 R92, [R226+0x2800] ;  /* 0x00280000e25c783b */ /* 0x000fee0000000200 */
[C---:B------:R-:W-:Y:S08]  /*2630*/  HMMA.16816.F32.BF16 R40, R160.reuse, R104, R12 ;  /* 0x00000068a028723c */ /* 0x040ff0000004180c */
[----:B------:R-:W-:Y:S01]  /*2640*/  HMMA.16816.F32.BF16 R20, R160, R106, R4 ;  /* 0x0000006aa014723c */ /* 0x000fe20000041804 */
[----:B------:R-:W-:Y:S07]  /*2650*/  LDSM.16.M88.4 R104, [R225+0x7800] ;  /* 0x00780000e168783b */ /* 0x000fee0000000200 */
[C---:B---3--:R-:W-:Y:S08]  /*2660*/  HMMA.16816.F32.BF16 R12, R168.reuse, R32, R76 ;  /* 0x00000020a80c723c */ /* 0x048ff0000004184c */
[C---:B------:R-:W-:Y:S01]  /*2670*/  HMMA.16816.F32.BF16 R8, R168.reuse, R34, R100 ;  /* 0x00000022a808723c */ /* 0x040fe20000041864 */
[----:B------:R-:W3:Y:S07]  /*2680*/  LDSM.16.M88.4 R100, [R226+0x1800] ;  /* 0x00180000e264783b */ /* 0x000eee0000000200 */
[C---:B----4-:R-:W-:Y:S01]  /*2690*/  HMMA.16816.F32.BF16 R4, R168.reuse, R36, R96 ;  /* 0x00000024a804723c */ /* 0x050fe20000041860 */
[----:B------:R-:W-:Y:S07]  /*26a0*/  LDSM.16.M88.4 R96, [R242] ;  /* 0x00000000f260783b */ /* 0x000fee0000000200 */
[C---:B------:R-:W-:Y:S01]  /*26b0*/  HMMA.16816.F32.BF16 R32, R168.reuse, R38, R88 ;  /* 0x00000026a820723c */ /* 0x040fe20000041858 */
[----:B------:R-:W4:Y:S07]  /*26c0*/  LDSM.16.M88.4 R88, [R226+0x2000] ;  /* 0x00200000e258783b */ /* 0x000f2e0000000200 */
[C---:B------:R-:W-:Y:S08]  /*26d0*/  HMMA.16816.F32.BF16 R36, R168.reuse, R48, R84 ;  /* 0x00000030a824723c */ /* 0x040ff00000041854 */
[C---:B-1----:R-:W-:Y:S08]  /*26e0*/  HMMA.16816.F32.BF16 R84, R168.reuse, R46, R52 ;  /* 0x0000002ea854723c */ /* 0x042ff00000041834 */
[----:B--2---:R-:W-:Y:S08]  /*26f0*/  HMMA.16816.F32.BF16 R76, R168, R24, R40 ;  /* 0x00000018a84c723c */ /* 0x004ff00000041828 */
[C---:B-----5:R-:W-:Y:S08]  /*2700*/  HMMA.16816.F32.BF16 R52, R172.reuse, R16, R12 ;  /* 0x00000010ac34723c */ /* 0x060ff0000004180c */
[C---:B------:R-:W-:Y:S08]  /*2710*/  HMMA.16816.F32.BF16 R40, R172.reuse, R18, R8 ;  /* 0x00000012ac28723c */ /* 0x040ff00000041808 */
[C---:B------:R-:W-:Y:S08]  /*2720*/  HMMA.16816.F32.BF16 R16, R172.reuse, R28, R4 ;  /* 0x0000001cac10723c */ /* 0x040ff00000041804 */
[----:B------:R-:W-:Y:S01]  /*2730*/  HMMA.16816.F32.BF16 R12, R172, R30, R32 ;  /* 0x0000001eac0c723c */ /* 0x000fe20000041820 */
[----:B------:R-:W1:Y:S07]  /*2740*/  LDSM.16.M88.4 R28, [R225+0x3000] ;  /* 0x00300000e11c783b */ /* 0x000e6e0000000200 */
[C---:B------:R-:W-:Y:S08]  /*2750*/  HMMA.16816.F32.BF16 R48, R168.reuse, R50, R80 ;  /* 0x00000032a830723c */ /* 0x040ff00000041850 */
[C---:B------:R-:W-:Y:S01]  /*2760*/  HMMA.16816.F32.BF16 R80, R168.reuse, R26, R20 ;  /* 0x0000001aa850723c */ /* 0x040fe20000041814 */
[----:B------:R-:W2:Y:S04]  /*2770*/  LDSM.16.M88.4 R24, [R225+0x3800] ;  /* 0x00380000e118783b */ /* 0x000ea80000000200 */
[----:B------:R-:W5:Y:S03]  /*2780*/  LDSM.16.M88.4 R20, [R225+0x4000] ;  /* 0x00400000e114783b */ /* 0x000f660000000200 */
[C---:B------:R-:W-:Y:S08]  /*2790*/  HMMA.16816.F32.BF16 R56, R168.reuse, R60, R56 ;  /* 0x0000003ca838723c */ /* 0x040ff00000041838 */
[C---:B------:R-:W-:Y:S01]  /*27a0*/  HMMA.16816.F32.BF16 R72, R168.reuse, R62, R72 ;  /* 0x0000003ea848723c */ /* 0x040fe20000041848 */
[----:B------:R-:W-:Y:S07]  /*27b0*/  LDSM.16.M88.4 R60, [R225+0x5000] ;  /* 0x00500000e13c783b */ /* 0x000fee0000000200 */
[----:B------:R-:W-:Y:S08]  /*27c0*/  HMMA.16816.F32.BF16 R64, R168, R44, R64 ;  /* 0x0000002ca840723c */ /* 0x000ff00000041840 */
[C---:B------:R-:W-:Y:S01]  /*27d0*/  HMMA.16816.F32.BF16 R8, R172.reuse, R68, R36 ;  /* 0x00000044ac08723c */ /* 0x040fe20000041824 */
[----:B------:R-:W1:Y:S07]  /*27e0*/  LDSM.16.M88.4 R36, [R225+0x4800] ;  /* 0x00480000e124783b */ /* 0x000e6e0000000200 */
[C---:B---3--:R-:W-:Y:S08]  /*27f0*/  HMMA.16816.F32.BF16 R32, R172.reuse, R100, R56 ;  /* 0x00000064ac20723c */ /* 0x048ff00000041838 */
[C---:B------:R-:W-:Y:S08]  /*2800*/  HMMA.16816.F32.BF16 R4, R172.reuse, R70, R48 ;  /* 0x00000046ac04723c */ /* 0x040ff00000041830 */
[C---:B------:R-:W-:Y:S01]  /*2810*/  HMMA.16816.F32.BF16 R44, R172.reuse, R102, R72 ;  /* 0x00000066ac2c723c */ /* 0x040fe20000041848 */
[----:B------:R-:W-:Y:S07]  /*2820*/  LDSM.16.M88.4 R100, [R241] ;  /* 0x00000000f164783b */ /* 0x000fee0000000200 */
[C---:B----4-:R-:W-:Y:S08]  /*2830*/  HMMA.16816.F32.BF16 R56, R172.reuse, R88, R64 ;  /* 0x00000058ac38723c */ /* 0x050ff00000041840 */
[C---:B------:R-:W-:Y:S01]  /*2840*/  HMMA.16816.F32.BF16 R64, R172.reuse, R90, R84 ;  /* 0x0000005aac40723c */ /* 0x040fe20000041854 */
[----:B------:R-:W-:Y:S04]  /*2850*/  LDSM.16.M88.4 R84, [R243] ;  /* 0x00000000f354783b */ /* 0x000fe80000000200 */
[----:B------:R-:W-:Y:S03]  /*2860*/  LDSM.16.M88.4 R88, [R238] ;  /* 0x00000000ee58783b */ /* 0x000fe60000000200 */
[----:B------:R-:W-:Y:S01]  /*2870*/  HMMA.16816.F32.BF16 R72, R172, R92, R76 ;  /* 0x0000005cac48723c */ /* 0x000fe2000004184c */
[----:B------:R-:W3:Y:S07]  /*2880*/  LDSM.16.M88.4 R76, [R225+0x5800] ;  /* 0x00580000e14c783b */ /* 0x000eee0000000200 */
[----:B-1----:R-:W-:Y:S08]  /*2890*/  HMMA.16816.F32.BF16 R68, R176, R28, R52 ;  /* 0x0000001cb044723c */ /* 0x002ff00000041834 */
[----:B------:R-:W-:Y:S01]  /*28a0*/  HMMA.16816.F32.BF16 R80, R172, R94, R80 ;  /* 0x0000005eac50723c */ /* 0x000fe20000041850 */
[----:B------:R-:W1:Y:S07]  /*28b0*/  LDSM.16.M88.4 R92, [R240] ;  /* 0x00000000f05c783b */ /* 0x000e6e0000000200 */
[C---:B------:R-:W-:Y:S08]  /*28c0*/  HMMA.16816.F32.BF16 R52, R176.reuse, R30, R40 ;  /* 0x0000001eb034723c */ /* 0x040ff00000041828 */
[C---:B--2---:R-:W-:Y:S08]  /*28d0*/  HMMA.16816.F32.BF16 R48, R176.reuse, R24, R16 ;  /* 0x00000018b030723c */ /* 0x044ff00000041810 */
[C---:B------:R-:W-:Y:S01]  /*28e0*/  HMMA.16816.F32.BF16 R40, R176.reuse, R26, R12 ;  /* 0x0000001ab028723c */ /* 0x040fe2000004180c */
[----:B------:R-:W2:Y:S07]  /*28f0*/  LDSM.16.M88.4 R24, [R239] ;  /* 0x00000000ef18783b */ /* 0x000eae0000000200 */
[C---:B-----5:R-:W-:Y:S08]  /*2900*/  HMMA.16816.F32.BF16 R28, R176.reuse, R20, R8 ;  /* 0x00000014b01c723c */ /* 0x060ff00000041808 */
[C---:B------:R-:W-:Y:S08]  /*2910*/  HMMA.16816.F32.BF16 R20, R176.reuse, R22, R4 ;  /* 0x00000016b014723c */ /* 0x040ff00000041804 */
[C---:B------:R-:W-:Y:S08]  /*2920*/  HMMA.16816.F32.BF16 R12, R176.reuse, R38, R44 ;  /* 0x00000026b00c723c */ /* 0x040ff0000004182c */
[C---:B------:R-:W-:Y:S08]  /*2930*/  HMMA.16816.F32.BF16 R8, R176.reuse, R60, R56 ;  /* 0x0000003cb008723c */ /* 0x040ff00000041838 */
[C---:B------:R-:W-:Y:S08]  /*2940*/  HMMA.16816.F32.BF16 R4, R176.reuse, R62, R64 ;  /* 0x0000003eb004723c */ /* 0x040ff00000041840 */
[C---:B------:R-:W-:Y:S08]  /*2950*/  HMMA.16816.F32.BF16 R16, R176.reuse, R36, R32 ;  /* 0x00000024b010723c */ /* 0x040ff00000041820 */
[C---:B---3--:R-:W-:Y:S08]  /*2960*/  HMMA.16816.F32.BF16 R64, R176.reuse, R76, R72 ;  /* 0x0000004cb040723c */ /* 0x048ff00000041848 */
[----:B------:R-:W-:Y:S08]  /*2970*/  HMMA.16816.F32.BF16 R80, R176, R78, R80 ;  /* 0x0000004eb050723c */ /* 0x000ff00000041850 */
[C---:B------:R-:W-:Y:S08]  /*2980*/  HMMA.16816.F32.BF16 R76, R180.reuse, R84, R68 ;  /* 0x00000054b44c723c */ /* 0x040ff00000041844 */
[C---:B------:R-:W-:Y:S01]  /*2990*/  HMMA.16816.F32.BF16 R68, R180.reuse, R96, R48 ;  /* 0x00000060b444723c */ /* 0x040fe20000041830 */
[----:B------:R-:W3:Y:S07]  /*29a0*/  LDSM.16.M88.4 R48, [R229+0x3000] ;  /* 0x00300000e530783b */ /* 0x000eee0000000200 */
[C---:B------:R-:W-:Y:S01]  /*29b0*/  HMMA.16816.F32.BF16 R60, R180.reuse, R98, R40 ;  /* 0x00000062b43c723c */ /* 0x040fe20000041828 */
[----:B------:R-:W4:Y:S04]  /*29c0*/  LDSM.16.M88.4 R40, [R229+0x3800] ;  /* 0x00380000e528783b */ /* 0x000f280000000200 */
[----:B------:R-:W-:Y:S03]  /*29d0*/  LDSM.16.M88.4 R96, [R226+0x4000] ;  /* 0x00400000e260783b */ /* 0x000fe60000000200 */
[C---:B------:R-:W-:Y:S01]  /*29e0*/  HMMA.16816.F32.BF16 R56, R180.reuse, R100, R28 ;  /* 0x00000064b438723c */ /* 0x040fe2000004181c */
[----:B------:R-:W5:Y:S07]  /*29f0*/  LDSM.16.M88.4 R28, [R229+0x4000] ;  /* 0x00400000e51c783b */ /* 0x000f6e0000000200 */
[C---:B-1----:R-:W-:Y:S08]  /*2a00*/  HMMA.16816.F32.BF16 R36, R180.reuse, R94, R12 ;  /* 0x0000005eb424723c */ /* 0x042ff0000004180c */
[C---:B--2---:R-:W-:Y:S08]  /*2a10*/  HMMA.16816.F32.BF16 R32, R180.reuse, R24, R8 ;  /* 0x00000018b420723c */ /* 0x044ff00000041808 */
[C---:B------:R-:W-:Y:S01]  /*2a20*/  HMMA.16816.F32.BF16 R12, R180.reuse, R26, R4 ;  /* 0x0000001ab40c723c */ /* 0x040fe20000041804 */
[----:B------:R-:W1:Y:S07]  /*2a30*/  LDSM.16.M88.4 R24, [R229+0x4800] ;  /* 0x00480000e518783b */ /* 0x000e6e0000000200 */
[C---:B------:R-:W-:Y:S01]  /*2a40*/  HMMA.16816.F32.BF16 R72, R180.reuse, R86, R52 ;  /* 0x00000056b448723c */ /* 0x040fe20000041834 */
[----:B------:R-:W-:Y:S07]  /*2a50*/  LDSM.16.M88.4 R84, [R226+0x3800] ;  /* 0x00380000e254783b */ /* 0x000fee0000000200 */
[C---:B------:R-:W-:Y:S01]  /*2a60*/  HMMA.16816.F32.BF16 R52, R180.reuse, R102, R20 ;  /* 0x00000066b434723c */ /* 0x040fe20000041814 */
[----:B------:R-:W2:Y:S04]  /*2a70*/  LDSM.16.M88.4 R20, [R229+0x5000] ;  /* 0x00500000e514783b */ /* 0x000ea80000000200 */
[----:B------:R-:W-:Y:S03]  /*2a80*/  LDSM.16.M88.4 R100, [R226+0x4800] ;  /* 0x00480000e264783b */ /* 0x000fe60000000200 */
[C---:B------:R-:W-:Y:S01]  /*2a90*/  HMMA.16816.F32.BF16 R44, R180.reuse, R92, R16 ;  /* 0x0000005cb42c723c */ /* 0x040fe20000041810 */
[----:B------:R-:W1:Y:S04]  /*2aa0*/  LDSM.16.M88.4 R16, [R229+0x5800] ;  /* 0x00580000e510783b */ /* 0x000e680000000200 */
[----:B------:R-:W-:Y:S03]  /*2ab0*/  LDSM.16.M88.4 R92, [R225+0x7000] ;  /* 0x00700000e15c783b */ /* 0x000fe60000000200 */
[C---:B------:R-:W-:Y:S08]  /*2ac0*/  HMMA.16816.F32.BF16 R8, R180.reuse, R88, R64 ;  /* 0x00000058b408723c */ /* 0x040ff00000041840 */
[----:B------:R-:W-:Y:S01]  /*2ad0*/  HMMA.16816.F32.BF16 R4, R180, R90, R80 ;  /* 0x0000005ab404723c */ /* 0x000fe20000041850 */
[----:B------:R-:W1:Y:S07]  /*2ae0*/  LDSM.16.M88.4 R88, [R226+0x3000] ;  /* 0x00300000e258783b */ /* 0x000e6e0000000200 */
[C---:B---3--:R-:W-:Y:S08]  /*2af0*/  HMMA.16816.F32.BF16 R80, R184.reuse, R48, R76 ;  /* 0x00000030b850723c */ /* 0x048ff0000004184c */
[C---:B------:R-:W-:Y:S08]  /*2b00*/  HMMA.16816.F32.BF16 R76, R184.reuse, R50, R72 ;  /* 0x00000032b84c723c */ /* 0x040ff00000041848 */
[C---:B----4-:R-:W-:Y:S08]  /*2b10*/  HMMA.16816.F32.BF16 R72, R184.reuse, R40, R68 ;  /* 0x00000028b848723c */ /* 0x050ff00000041844 */
[C---:B------:R-:W-:Y:S08]  /*2b20*/  HMMA.16816.F32.BF16 R68, R184.reuse, R42, R60 ;  /* 0x0000002ab844723c */ /* 0x040ff0000004183c */
[C---:B-----5:R-:W-:Y:S08]  /*2b30*/  HMMA.16816.F32.BF16 R40, R184.reuse, R28, R56 ;  /* 0x0000001cb828723c */ /* 0x060ff00000041838 */
[C---:B-1----:R-:W-:Y:S08]  /*2b40*/  HMMA.16816.F32.BF16 R60, R184.reuse, R24, R44 ;  /* 0x00000018b83c723c */ /* 0x042ff0000004182c */
[C---:B------:R-:W-:Y:S01]  /*2b50*/  HMMA.16816.F32.BF16 R64, R184.reuse, R30, R52 ;  /* 0x0000001eb840723c */ /* 0x040fe20000041834 */
[----:B------:R-:W-:Y:S07]  /*2b60*/  LDSM.16.M88.4 R28, [R225+0x6800] ;  /* 0x00680000e11c783b */ /* 0x000fee0000000200 */
[C---:B------:R-:W-:Y:S01]  /*2b70*/  HMMA.16816.F32.BF16 R56, R184.reuse, R26, R36 ;  /* 0x0000001ab838723c */ /* 0x040fe20000041824 */
[----:B------:R-:W1:Y:S07]  /*2b80*/  LDSM.16.M88.4 R24, [R226+0x5800] ;  /* 0x00580000e218783b */ /* 0x000e6e0000000200 */
[C---:B--2---:R-:W-:Y:S08]  /*2b90*/  HMMA.16816.F32.BF16 R52, R184.reuse, R20, R32 ;  /* 0x00000014b834723c */ /* 0x044ff00000041820 */
[C---:B------:R-:W-:Y:S08]  /*2ba0*/  HMMA.16816.F32.BF16 R48, R184.reuse, R22, R12 ;  /* 0x00000016b830723c */ /* 0x040ff0000004180c */
[C---:B------:R-:W-:Y:S08]  /*2bb0*/  HMMA.16816.F32.BF16 R36, R184.reuse, R16, R8 ;  /* 0x00000010b824723c */ /* 0x040ff00000041808 */
[----:B------:R-:W-:Y:S01]  /*2bc0*/  HMMA.16816.F32.BF16 R20, R184, R18, R4 ;  /* 0x00000012b814723c */ /* 0x000fe20000041804 */
[----:B------:R-:W2:Y:S07]  /*2bd0*/  LDSM.16.M88.4 R16, [R225+0x6000] ;  /* 0x00600000e110783b */ /* 0x000eae0000000200 */
[C---:B------:R-:W-:Y:S01]  /*2be0*/  HMMA.16816.F32.BF16 R12, R188.reuse, R88, R80 ;  /* 0x00000058bc0c723c */ /* 0x040fe20000041850 */
[----:B------:R-:W3:Y:S07]  /*2bf0*/  LDSM.16.M88.4 R80, [R225+0x8000] ;  /* 0x00800000e150783b */ /* 0x000eee0000000200 */
[C---:B------:R-:W-:Y:S01]  /*2c00*/  HMMA.16816.F32.BF16 R8, R188.reuse, R90, R76 ;  /* 0x0000005abc08723c */ /* 0x040fe2000004184c */
[----:B------:R-:W-:Y:S07]  /*2c10*/  LDSM.16.M88.4 R88, [R237] ;  /* 0x00000000ed58783b */ /* 0x000fee0000000200 */
[C---:B------:R-:W-:Y:S08]  /*2c20*/  HMMA.16816.F32.BF16 R4, R188.reuse, R84, R72 ;  /* 0x00000054bc04723c */ /* 0x040ff00000041848 */
[C---:B------:R-:W-:Y:S01]  /*2c30*/  HMMA.16816.F32.BF16 R32, R188.reuse, R86, R68 ;  /* 0x00000056bc20723c */ /* 0x040fe20000041844 */
[----:B------:R-:W4:Y:S07]  /*2c40*/  LDSM.16.M88.4 R84, [R225+0x8800] ;  /* 0x00880000e154783b */ /* 0x000f2e0000000200 */
[C---:B------:R-:W-:Y:S08]  /*2c50*/  HMMA.16816.F32.BF16 R40, R188.reuse, R96, R40 ;  /* 0x00000060bc28723c */ /* 0x040ff00000041828 */
[C---:B------:R-:W-:Y:S08]  /*2c60*/  HMMA.16816.F32.BF16 R60, R188.reuse, R100, R60 ;  /* 0x00000064bc3c723c */ /* 0x040ff0000004183c */
[C---:B------:R-:W-:Y:S01]  /*2c70*/  HMMA.16816.F32.BF16 R44, R188.reuse, R98, R64 ;  /* 0x00000062bc2c723c */ /* 0x040fe20000041840 */
[----:B------:R-:W-:Y:S07]  /*2c80*/  LDSM.16.M88.4 R96, [R236] ;  /* 0x00000000ec60783b */ /* 0x000fee0000000200 */
[C---:B------:R-:W-:Y:S01]  /*2c90*/  HMMA.16816.F32.BF16 R76, R188.reuse, R102, R56 ;  /* 0x00000066bc4c723c */ /* 0x040fe20000041838 */
[----:B------:R-:W5:Y:S07]  /*2ca0*/  LDSM.16.M88.4 R100, [R235] ;  /* 0x00000000eb64783b */ /* 0x000f6e0000000200 */
[C---:B------:R-:W-:Y:S08]  /*2cb0*/  HMMA.16816.F32.BF16 R72, R188.reuse, R108, R52 ;  /* 0x0000006cbc48723c */ /* 0x040ff00000041834 */
[C---:B------:R-:W-:Y:S01]  /*2cc0*/  HMMA.16816.F32.BF16 R68, R188.reuse, R110, R48 ;  /* 0x0000006ebc44723c */ /* 0x040fe20000041830 */
[----:B------:R-:W-:Y:S07]  /*2cd0*/  LDSM.16.M88.4 R108, [R229+0x6000] ;  /* 0x00600000e56c783b */ /* 0x000fee0000000200 */
[C---:B-1----:R-:W-:Y:S08]  /*2ce0*/  HMMA.16816.F32.BF16 R64, R188.reuse, R24, R36 ;  /* 0x00000018bc40723c */ /* 0x042ff00000041824 */
[----:B------:R-:W-:Y:S08]  /*2cf0*/  HMMA.16816.F32.BF16 R52, R188, R26, R20 ;  /* 0x0000001abc34723c */ /* 0x000ff00000041814 */
[C---:B--2---:R-:W-:Y:S08]  /*2d00*/  HMMA.16816.F32.BF16 R56, R192.reuse, R16, R12 ;  /* 0x00000010c038723c */ /* 0x044ff0000004180c */
[C---:B------:R-:W-:Y:S08]  /*2d10*/  HMMA.16816.F32.BF16 R48, R192.reuse, R18, R8 ;  /* 0x00000012c030723c */ /* 0x040ff00000041808 */
[C---:B------:R-:W-:Y:S08]  /*2d20*/  HMMA.16816.F32.BF16 R24, R192.reuse, R28, R4 ;  /* 0x0000001cc018723c */ /* 0x040ff00000041804 */
[C---:B------:R-:W-:Y:S01]  /*2d30*/  HMMA.16816.F32.BF16 R20, R192.reuse, R30, R32 ;  /* 0x0000001ec014723c */ /* 0x040fe20000041820 */
[----:B------:R-:W1:Y:S07]  /*2d40*/  LDSM.16.M88.4 R28, [R234] ;  /* 0x00000000ea1c783b */ /* 0x000e6e0000000200 */
[C---:B------:R-:W-:Y:S08]  /*2d50*/  HMMA.16816.F32.BF16 R16, R192.reuse, R92, R40 ;  /* 0x0000005cc010723c */ /* 0x040ff00000041828 */
[C---:B------:R-:W-:Y:S01]  /*2d60*/  HMMA.16816.F32.BF16 R8, R192.reuse, R104, R60 ;  /* 0x00000068c008723c */ /* 0x040fe2000004183c */
[----:B------:R-:W2:Y:S07]  /*2d70*/  LDSM.16.M88.4 R60, [R233] ;  /* 0x00000000e93c783b */ /* 0x000eae0000000200 */
[C---:B------:R-:W-:Y:S01]  /*2d80*/  HMMA.16816.F32.BF16 R12, R192.reuse, R94, R44 ;  /* 0x0000005ec00c723c */ /* 0x040fe2000004182c */
[----:B------:R-:W1:Y:S07]  /*2d90*/  LDSM.16.M88.4 R92, [R232] ;  /* 0x00000000e85c783b */ /* 0x000e6e0000000200 */
[C---:B------:R-:W-:Y:S01]  /*2da0*/  HMMA.16816.F32.BF16 R4, R192.reuse, R106, R76 ;  /* 0x0000006ac004723c */ /* 0x040fe2000004184c */
[----:B------:R-:W-:Y:S07]  /*2db0*/  LDSM.16.M88.4 R104, [R229+0x8800] ;  /* 0x00880000e568783b */ /* 0x000fee0000000200 */
[C---:B---3--:R-:W-:Y:S08]  /*2dc0*/  HMMA.16816.F32.BF16 R32, R192.reuse, R80, R72 ;  /* 0x00000050c020723c */ /* 0x048ff00000041848 */
[C---:B------:R-:W-:Y:S01]  /*2dd0*/  HMMA.16816.F32.BF16 R36, R192.reuse, R82, R68 ;  /* 0x00000052c024723c */ /* 0x040fe20000041844 */
[----:B------:R-:W-:Y:S07]  /*2de0*/  LDSM.16.M88.4 R80, [R229+0x7000] ;  /* 0x00700000e550783b */ /* 0x000fee0000000200 */
[C---:B----4-:R-:W-:Y:S01]  /*2df0*/  HMMA.16816.F32.BF16 R40, R192.reuse, R84, R64 ;  /* 0x00000054c028723c */ /* 0x050fe20000041840 */
[----:B------:R-:W-:Y:S07]  /*2e00*/  LDSM.16.M88.4 R64, [R226+0x6000] ;  /* 0x00600000e240783b */ /* 0x000fee0000000200 */
[----:B------:R-:W-:Y:S01]  /*2e10*/  HMMA.16816.F32.BF16 R44, R192, R86, R52 ;  /* 0x00000056c02c723c */ /* 0x000fe20000041834 */
[----:B------:R-:W-:Y:S07]  /*2e20*/  LDSM.16.M88.4 R84, [R226+0x7000] ;  /* 0x00700000e254783b */ /* 0x000fee0000000200 */
[C---:B------:R-:W-:Y:S08]  /*2e30*/  HMMA.16816.F32.BF16 R56, R196.reuse, R88, R56 ;  /* 0x00000058c438723c */ /* 0x040ff00000041838 */
[C---:B------:R-:W-:Y:S01]  /*2e40*/  HMMA.16816.F32.BF16 R52, R196.reuse, R90, R48 ;  /* 0x0000005ac434723c */ /* 0x040fe20000041830 */
[----:B------:R-:W3:Y:S07]  /*2e50*/  LDSM.16.M88.4 R88, [R229+0x7800] ;  /* 0x00780000e558783b */ /* 0x000eee0000000200 */
[C---:B-----5:R-:W-:Y:S01]  /*2e60*/  HMMA.16816.F32.BF16 R72, R196.reuse, R100, R16 ;  /* 0x00000064c448723c */ /* 0x060fe20000041810 */
[----:B------:R-:W4:Y:S07]  /*2e70*/  LDSM.16.M88.4 R16, [R229+0x6800] ;  /* 0x00680000e510783b */ /* 0x000f2e0000000200 */
[C---:B------:R-:W-:Y:S08]  /*2e80*/  HMMA.16816.F32.BF16 R48, R196.reuse, R96, R24 ;  /* 0x00000060c430723c */ /* 0x040ff00000041818 */
[C---:B------:R-:W-:Y:S01]  /*2e90*/  HMMA.16816.F32.BF16 R76, R196.reuse, R98, R20 ;  /* 0x00000062c44c723c */ /* 0x040fe20000041814 */
[----:B------:R-:W5:Y:S07]  /*2ea0*/  LDSM.16.M88.4 R96, [R229+0x8000] ;  /* 0x00800000e560783b */ /* 0x000f6e0000000200 */
[C---:B------:R-:W-:Y:S01]  /*2eb0*/  HMMA.16816.F32.BF16 R68, R196.reuse, R102, R12 ;  /* 0x00000066c444723c */ /* 0x040fe2000004180c */
[----:B------:R-:W-:Y:S07]  /*2ec0*/  LDSM.16.M88.4 R100, [R226+0x8000] ;  /* 0x00800000e264783b */ /* 0x000fee0000000200 */
[C---:B-1----:R-:W-:Y:S08]  /*2ed0*/  HMMA.16816.F32.BF16 R24, R196.reuse, R28, R8 ;  /* 0x0000001cc418723c */ /* 0x042ff00000041808 */
[C---:B------:R-:W-:Y:S08]  /*2ee0*/  HMMA.16816.F32.BF16 R12, R196.reuse, R30, R4 ;  /* 0x0000001ec40c723c */ /* 0x040ff00000041804 */
[C---:B--2---:R-:W-:Y:S08]  /*2ef0*/  HMMA.16816.F32.BF16 R8, R196.reuse, R60, R32 ;  /* 0x0000003cc408723c */ /* 0x044ff00000041820 */
[C---:B------:R-:W-:Y:S01]  /*2f00*/  HMMA.16816.F32.BF16 R4, R196.reuse, R62, R36 ;  /* 0x0000003ec404723c */ /* 0x040fe20000041824 */
[----:B------:R-:W1:Y:S07]  /*2f10*/  LDSM.16.M88.4 R60, [R226+0x6800] ;  /* 0x00680000e23c783b */ /* 0x000e6e0000000200 */
[C---:B------:R-:W-:Y:S08]  /*2f20*/  HMMA.16816.F32.BF16 R20, R196.reuse, R92, R40 ;  /* 0x0000005cc414723c */ /* 0x040ff00000041828 */
[----:B------:R-:W-:Y:S01]  /*2f30*/  HMMA.16816.F32.BF16 R44, R196, R94, R44 ;  /* 0x0000005ec42c723c */ /* 0x000fe2000004182c */
[----:B------:R-:W2:Y:S07]  /*2f40*/  LDSM.16.M88.4 R92, [R226+0x7800] ;  /* 0x00780000e25c783b */ /* 0x000eae0000000200 */
[C---:B------:R-:W-:Y:S08]  /*2f50*/  HMMA.16816.F32.BF16 R56, R200.reuse, R108, R56 ;  /* 0x0000006cc838723c */ /* 0x040ff00000041838 */
[----:B------:R-:W-:Y:S01]  /*2f60*/  HMMA.16816.F32.BF16 R52, R200, R110, R52 ;  /* 0x0000006ec834723c */ /* 0x000fe20000041834 */
[----:B------:R-:W1:Y:S01]  /*2f70*/  LDSM.16.M88.4 R108, [R226+0x8800] ;  /* 0x00880000e26c783b */ /* 0x000e620000000200 */
[----:B------:R-:W-:Y:S01]  /*2f80*/  ISETP.GT.AND P0, PT, R113, R164, PT ;  /* 0x000000a47100720c */ /* 0x000fe20003f04270 */
[----:B------:R-:W-:-:S05]  /*2f90*/  DEPBAR.LE SB0, 0x0 ;  /* 0x000080000000791a */ /* 0x000fca0000000000 */
[C---:B---3--:R-:W-:Y:S08]  /*2fa0*/  HMMA.16816.F32.BF16 R28, R200.reuse, R88, R24 ;  /* 0x00000058c81c723c */ /* 0x048ff00000041818 */
[C---:B----4-:R-:W-:Y:S08]  /*2fb0*/  HMMA.16816.F32.BF16 R48, R200.reuse, R16, R48 ;  /* 0x00000010c830723c */ /* 0x050ff00000041830 */
[C---:B------:R-:W-:Y:S08]  /*2fc0*/  HMMA.16816.F32.BF16 R40, R200.reuse, R18, R76 ;  /* 0x00000012c828723c */ /* 0x040ff0000004184c */
[C---:B------:R-:W-:Y:S08]  /*2fd0*/  HMMA.16816.F32.BF16 R24, R200.reuse, R90, R12 ;  /* 0x0000005ac818723c */ /* 0x040ff0000004180c */
[C---:B-----5:R-:W-:Y:S08]  /*2fe0*/  HMMA.16816.F32.BF16 R16, R200.reuse, R96, R8 ;  /* 0x00000060c810723c */ /* 0x060ff00000041808 */
[C---:B------:R-:W-:Y:S08]  /*2ff0*/  HMMA.16816.F32.BF16 R12, R200.reuse, R98, R4 ;  /* 0x00000062c80c723c */ /* 0x040ff00000041804 */
[C---:B------:R-:W-:Y:S08]  /*3000*/  HMMA.16816.F32.BF16 R36, R200.reuse, R80, R72 ;  /* 0x00000050c824723c */ /* 0x040ff00000041848 */
[C---:B------:R-:W-:Y:S08]  /*3010*/  HMMA.16816.F32.BF16 R32, R200.reuse, R82, R68 ;  /* 0x00000052c820723c */ /* 0x040ff00000041844 */
[C---:B------:R-:W-:Y:S08]  /*3020*/  HMMA.16816.F32.BF16 R8, R200.reuse, R104, R20 ;  /* 0x00000068c808723c */ /* 0x040ff00000041814 */
[----:B------:R-:W-:Y:S01]  /*3030*/  HMMA.16816.F32.BF16 R4, R200, R106, R44 ;  /* 0x0000006ac804723c */ /* 0x000fe2000004182c */
[----:B------:R-:W-:Y:S07]  /*3040*/  BSSY B0, `(.L_x_3304) ;  /* 0x0000031000007945 */ /* 0x000fee0003800000 */
[C---:B------:R-:W-:Y:S08]  /*3050*/  HMMA.16816.F32.BF16 R20, R204.reuse, R64, R56 ;  /* 0x00000040cc14723c */ /* 0x040ff00000041838 */
[C---:B-1----:R-:W-:Y:S08]  /*3060*/  HMMA.16816.F32.BF16 R48, R204.reuse, R60, R48 ;  /* 0x0000003ccc30723c */ /* 0x042ff00000041830 */
        /* <DEDUP_REMOVED lines=9> */
[----:B------:R-:W-:Y:S01]  /*3100*/  HMMA.16816.F32.BF16 R60, R204, R110, R4 ;  /* 0x0000006ecc3c723c */ /* 0x000fe20000041804 */
[----:B------:R-:W-:Y:S06]  /*3110*/  BAR.SYNC.DEFER_BLOCKING 0x0 ;  /* 0x0000000000007b1d */ /* 0x000fec0000010000 */
[----:B------:R-:W-:Y:S01]  /*3120*/  @!UPT UIADD3 URZ, URZ, URZ, URZ ;  /* 0x0000003f3f3ff290 */ /* 0x000fe2000fffe03f */
[----:B------:R-:W-:Y:S11]  /*3130*/  @!P0 BRA `(.L_x_3305) ;  /* 0x0000021000008947 */ /* 0x000ff60003800000 */
[----:B------:R-:W-:Y:S01]  /*3140*/  IADD3 R0, R165, -0x2, RZ ;  /* 0xfffffffea5007810 */ /* 0x000fe20007ffe0ff */
[C---:B------:R-:W-:Y:S01]  /*3150*/  IMAD.SHL.U32 R6, R116.reuse, 0x40, RZ ;  /* 0x0000004074067824 */ /* 0x040fe200078e00ff */
[----:B------:R-:W-:-:S02]  /*3160*/  SHF.L.U64.HI R7, R116, 0x6, R117 ;  /* 0x0000000674077819 */ /* 0x000fc40000010275 */
[----:B------:R-:W-:-:S05]  /*3170*/  SHF.R.S32.HI R2, RZ, 0x1f, R0 ;  /* 0x0000001fff027819 */ /* 0x000fca0000011400 */
[----:B------:R-:W-:Y:S02]  /*3180*/  IMAD R4, R2, c[0x0][0x1e0], RZ ;  /* 0x0000780002047a24 */ /* 0x000fe400078e02ff */
[----:B------:R-:W-:-:S04]  /*3190*/  IMAD.WIDE.U32 R2, R0, c[0x0][0x1e0], RZ ;  /* 0x0000780000027a25 */ /* 0x000fc800078e00ff */
[----:B------:R-:W-:Y:S02]  /*31a0*/  IMAD R0, R0, c[0x0][0x1e4], R4 ;  /* 0x0000790000007a24 */ /* 0x000fe400078e0204 */
[----:B------:R-:W-:-:S04]  /*31b0*/  IMAD.WIDE.U32 R4, R2, 0x60, R114 ;  /* 0x0000006002047825 */ /* 0x000fc800078e0072 */
[----:B------:R-:W-:Y:S01]  /*31c0*/  IMAD.IADD R0, R3, 0x1, R0 ;  /* 0x0000000103007824 */ /* 0x000fe200078e0200 */
[----:B------:R-:W-:-:S03]  /*31d0*/  LEA R2, P0, R4, c[0x0][0x1c8], 0x1 ;  /* 0x0000720004027a11 */ /* 0x000fc600078008ff */
[----:B------:R-:W-:Y:S01]  /*31e0*/  IMAD R0, R0, 0x60, RZ ;  /* 0x0000006000007824 */ /* 0x000fe200078e02ff */
[----:B------:R-:W-:-:S03]  /*31f0*/  IADD3 R10, P6, P5, R6, 0x80, R2 ;  /* 0x00000080060a7810 */ /* 0x000fc60007dde002 */
[----:B------:R-:W-:-:S05]  /*3200*/  IMAD.IADD R0, R5, 0x1, R0 ;  /* 0x0000000105007824 */ /* 0x000fca00078e0200 */
        /* <DEDUP_REMOVED lines=20> */
.L_x_3305:
[----:B------:R-:W-:Y:S05]  /*3350*/  BSYNC B0 ;  /* 0x0000000000007941 */ /* 0x000fea0003800000 */
.L_x_3304:
[----:B------:R-:W2:Y:S04]  /*3360*/  LDL R0, [R1+0x78] ;  /* 0x0000780001007983 */ /* 0x000ea80000100800 */
[----:B-1----:R-:W3:Y:S04]  /*3370*/  LDL R5, [R1+0x20] ;  /* 0x0000200001057983 */ /* 0x002ee80000100800 */
[----:B------:R-:W0:Y:S01]  /*3380*/  LDGDEPBAR ;  /* 0x00000000000079af */ /* 0x000e220000000000 */
[----:B--2---:R-:W-:-:S04]  /*3390*/  IMAD.IADD R0, R0, 0x1, R208 ;  /* 0x0000000100007824 */ /* 0x004fc800078e02d0 */
[----:B------:R-:W-:Y:S01]  /*33a0*/  @P1 IMAD.HI.U32 R2, R0, c[0x0][0x2c8], RZ ;  /* 0x0000b20000021a27 */ /* 0x000fe200078e00ff */
[----:B------:R1:W-:Y:S04]  /*33b0*/  STL [R1+0x24], R0 ;  /* 0x0000240001007387 */ /* 0x0003e80000100800 */
[----:B-1----:R-:W-:-:S05]  /*33c0*/  @P1 SHF.R.U32.HI R0, RZ, c[0x0][0x2cc], R2 ;  /* 0x0000b300ff001a19 */ /* 0x002fca0000011602 */
[----:B------:R-:W-:Y:S04]  /*33d0*/  SHFL.IDX PT, R4, R0, RZ, 0x1c1f ;  /* 0x001c1fff00047589 */ /* 0x000fe800000e0000 */
[----:B------:R1:W2:Y:S02]  /*33e0*/  SHFL.IDX PT, R3, R0, 0x1, 0x1c1f ;  /* 0x003c1f0000037f89 */ /* 0x0002a400000e0000 */
[----:B-1----:R-:W-:-:S04]  /*33f0*/  IADD3 R0, R112, c[0x0][0x1d0], RZ ;  /* 0x0000740070007a10 */ /* 0x002fc80007ffe0ff */
[----:B---3--:R-:W-:Y:S01]  /*3400*/  IADD3 R2, -R5, 0x1, R0 ;  /* 0x0000000105027810 */ /* 0x008fe20007ffe100 */
[----:B------:R-:W-:-:S03]  /*3410*/  IMAD.IADD R0, R0, 0x1, -R5 ;  /* 0x0000000100007824 */ /* 0x000fc600078e0a05 */
[----:B------:R-:W-:-:S04]  /*3420*/  IADD3 R2, R2, -c[0x0][0x168], RZ ;  /* 0x80005a0002027a10 */ /* 0x000fc80007ffe0ff */
[C---:B--2---:R-:W-:Y:S01]  /*3430*/  IADD3 R3, R2.reuse, R3, RZ ;  /* 0x0000000302037210 */ /* 0x044fe20007ffe0ff */
[----:B------:R-:W-:-:S05]  /*3440*/  IMAD.IADD R4, R2, 0x1, R4 ;  /* 0x0000000102047824 */ /* 0x000fca00078e0204 */
[C---:B------:R-:W-:Y:S02]  /*3450*/  IMNMX R2, R0.reuse, R4, PT ;  /* 0x0000000400027217 */ /* 0x040fe40003800200 */
[----:B------:R-:W-:Y:S02]  /*3460*/  IMNMX R0, R0, R3, PT ;  /* 0x0000000300007217 */ /* 0x000fe40003800200 */
[C---:B------:R-:W-:Y:S02]  /*3470*/  ISETP.GT.AND P0, PT, R2.reuse, RZ, PT ;  /* 0x000000ff0200720c */ /* 0x040fe40003f04270 */
[----:B------:R-:W-:Y:S02]  /*3480*/  ISETP.GT.AND P6, PT, R2, 0x1, PT ;  /* 0x000000010200780c */ /* 0x000fe40003fc4270 */
[----:B------:R-:W-:Y:S02]  /*3490*/  FSEL R5, R20, -INF , P0 ;  /* 0xff80000014057808 */ /* 0x000fe40000000000 */
[----:B------:R-:W-:-:S02]  /*34a0*/  ISETP.GT.AND P0, PT, R0, 0x1, PT ;  /* 0x000000010000780c */ /* 0x000fc40003f04270 */
[----:B------:R-:W-:Y:S02]  /*34b0*/  ISETP.GT.AND P5, PT, R0, RZ, PT ;  /* 0x000000ff0000720c */ /* 0x000fe40003fa4270 */
[----:B------:R-:W-:Y:S02]  /*34c0*/  FSEL R6, R21, -INF , P6 ;  /* 0xff80000015067808 */ /* 0x000fe40003000000 */
[----:B------:R-:W-:Y:S02]  /*34d0*/  FSEL R11, R23, -INF , P0 ;  /* 0xff800000170b7808 */ /* 0x000fe40000000000 */
[----:B------:R-:W-:Y:S02]  /*34e0*/  ISETP.GT.AND P6, PT, R2, 0x8, PT ;  /* 0x000000080200780c */ /* 0x000fe40003fc4270 */
[----:B------:R-:W-:Y:S02]  /*34f0*/  ISETP.GT.AND P0, PT, R0, 0x8, PT ;  /* 0x000000080000780c */ /* 0x000fe40003f04270 */
[----:B------:R-:W-:-:S02]  /*3500*/  FSEL R10, R22, -INF , P5 ;  /* 0xff800000160a7808 */ /* 0x000fc40002800000 */
[----:B------:R-:W-:Y:S02]  /*3510*/  ISETP.GT.AND P5, PT, R2, 0x9, PT ;  /* 0x000000090200780c */ /* 0x000fe40003fa4270 */
[----:B------:R-:W-:Y:S02]  /*3520*/  FSEL R7, R52, -INF , P6 ;  /* 0xff80000034077808 */ /* 0x000fe40003000000 */
[----:B------:R-:W-:Y:S02]  /*3530*/  FSEL R16, R54, -INF , P0 ;  /* 0xff80000036107808 */ /* 0x000fe40000000000 */
[----:B------:R-:W-:Y:S02]  /*3540*/  FMNMX.FTZ R3, R5, R6, !PT ;  /* 0x0000000605037209 */ /* 0x000fe40007810000 */
[----:B------:R-:W-:Y:S02]  /*3550*/  ISETP.GT.AND P0, PT, R2, 0x11, PT ;  /* 0x000000110200780c */ /* 0x000fe40003f04270 */
[----:B------:R-:W-:-:S02]  /*3560*/  FSEL R8, R53, -INF , P5 ;  /* 0xff80000035087808 */ /* 0x000fc40002800000 */
[----:B------:R-:W-:Y:S02]  /*3570*/  ISETP.GT.AND P6, PT, R2, 0x10, PT ;  /* 0x000000100200780c */ /* 0x000fe40003fc4270 */
[----:B------:R-:W-:Y:S02]  /*3580*/  FMNMX.FTZ R3, R7, R3, !PT ;  /* 0x0000000307037209 */ /* 0x000fe40007810000 */
[----:B------:R-:W-:Y:S02]  /*3590*/  FSEL R18, R49, -INF , P0 ;  /* 0xff80000031127808 */ /* 0x000fe40000000000 */
[C---:B------:R-:W-:Y:S02]  /*35a0*/  ISETP.GT.AND P5, PT, R0.reuse, 0x9, PT ;  /* 0x000000090000780c */ /* 0x040fe40003fa4270 */
[----:B------:R-:W-:Y:S02]  /*35b0*/  ISETP.GT.AND P0, PT, R0, 0x11, PT ;  /* 0x000000110000780c */ /* 0x000fe40003f04270 */
[----:B------:R-:W-:-:S02]  /*35c0*/  FSEL R9, R48, -INF , P6 ;  /* 0xff80000030097808 */ /* 0x000fc40003000000 */
[----:B------:R-:W-:Y:S02]  /*35d0*/  FMNMX.FTZ R3, R8, R3, !PT ;  /* 0x0000000308037209 */ /* 0x000fe40007810000 */
[----:B------:R-:W-:Y:S02]  /*35e0*/  FSEL R17, R55, -INF , P5 ;  /* 0xff80000037117808 */ /* 0x000fe40002800000 */
[----:B------:R-:W-:Y:S01]  /*35f0*/  ISETP.GT.AND P6, PT, R2, 0x18, PT ;  /* 0x000000180200780c */ /* 0x000fe20003fc4270 */
[----:B------:R-:W-:Y:S01]  /*3600*/  LDSM.16.MT88.4 R52, [R228+0x3800] ;  /* 0x00380000e434783b */ /* 0x000fe20000004200 */
[----:B------:R-:W-:Y:S02]  /*3610*/  FSEL R22, R51, -INF , P0 ;  /* 0xff80000033167808 */ /* 0x000fe40000000000 */
[C---:B------:R-:W-:Y:S02]  /*3620*/  ISETP.GT.AND P5, PT, R0.reuse, 0x10, PT ;  /* 0x000000100000780c */ /* 0x040fe40003fa4270 */
[----:B------:R-:W-:-:S02]  /*3630*/  ISETP.GT.AND P0, PT, R0, 0x18, PT ;  /* 0x000000180000780c */ /* 0x000fc40003f04270 */
[----:B------:R-:W-:Y:S02]  /*3640*/  FMNMX.FTZ R3, R9, R3, !PT ;  /* 0x0000000309037209 */ /* 0x000fe40007810000 */
[----:B------:R-:W-:Y:S02]  /*3650*/  FSEL R19, R40, -INF , P6 ;  /* 0xff80000028137808 */ /* 0x000fe40003000000 */
[----:B------:R-:W-:Y:S02]  /*3660*/  FSEL R21, R50, -INF , P5 ;  /* 0xff80000032157808 */ /* 0x000fe40002800000 */
[----:B------:R-:W-:Y:S01]  /*3670*/  FSEL R40, R42, -INF , P0 ;  /* 0xff8000002a287808 */ /* 0x000fe20000000000 */
[----:B------:R-:W-:Y:S01]  /*3680*/  LDSM.16.MT88.4 R48, [R227] ;  /* 0x00000000e330783b */ /* 0x000fe20000004200 */
[C---:B------:R-:W-:Y:S02]  /*3690*/  ISETP.GT.AND P5, PT, R2.reuse, 0x19, PT ;  /* 0x000000190200780c */ /* 0x040fe40003fa4270 */
[----:B------:R-:W-:-:S02]  /*36a0*/  ISETP.GT.AND P0, PT, R2, 0x21, PT ;  /* 0x000000210200780c */ /* 0x000fc40003f04270 */
[----:B------:R-:W-:Y:S02]  /*36b0*/  FMNMX.FTZ R3, R18, R3, !PT ;  /* 0x0000000312037209 */ /* 0x000fe40007810000 */
[----:B------:R-:W-:Y:S02]  /*36c0*/  FSEL R20, R41, -INF , P5 ;  /* 0xff80000029147808 */ /* 0x000fe40002800000 */
[----:B------:R-:W-:Y:S02]  /*36d0*/  ISETP.GT.AND P6, PT, R2, 0x20, PT ;  /* 0x000000200200780c */ /* 0x000fe40003fc4270 */
[----:B------:R-:W-:Y:S02]  /*36e0*/  FSEL R76, R37, -INF , P0 ;  /* 0xff800000254c7808 */ /* 0x000fe40000000000 */
[----:B------:R-:W-:Y:S02]  /*36f0*/  FMNMX.FTZ R3, R19, R3, !PT ;  /* 0x0000000313037209 */ /* 0x000fe40007810000 */
[----:B------:R-:W-:-:S02]  /*3700*/  ISETP.GT.AND P0, PT, R0, 0x21, PT ;  /* 0x000000210000780c */ /* 0x000fc40003f04270 */
[----:B------:R-:W-:Y:S02]  /*3710*/  ISETP.GT.AND P5, PT, R0, 0x19, PT ;  /* 0x000000190000780c */ /* 0x000fe40003fa4270 */
[----:B------:R-:W-:Y:S02]  /*3720*/  FSEL R75, R36, -INF , P6 ;  /* 0xff800000244b7808 */ /* 0x000fe40003000000 */
[----:B------:R-:W-:Y:S02]  /*3730*/  FMNMX.FTZ R3, R20, R3, !PT ;  /* 0x0000000314037209 */ /* 0x000fe40007810000 */
[----:B------:R-:W-:Y:S02]  /*3740*/  FSEL R81, R39, -INF , P0 ;  /* 0xff80000027517808 */ /* 0x000fe40000000000 */
[----:B------:R-:W-:Y:S02]  /*3750*/  FMNMX.FTZ R4, R10, R11, !PT ;  /* 0x0000000b0a047209 */ /* 0x000fe40007810000 */
[----:B------:R-:W-:-:S02]  /*3760*/  FSEL R41, R43, -INF , P5 ;  /* 0xff8000002b297808 */ /* 0x000fc40002800000 */
[----:B------:R-:W-:Y:S02]  /*3770*/  ISETP.GT.AND P0, PT, R2, 0x29, PT ;  /* 0x000000290200780c */ /* 0x000fe40003f04270 */
[----:B------:R-:W-:Y:S02]  /*3780*/  ISETP.GT.AND P5, PT, R0, 0x20, PT ;  /* 0x000000200000780c */ /* 0x000fe40003fa4270 */
[----:B------:R-:W-:Y:S02]  /*3790*/  ISETP.GT.AND P6, PT, R2, 0x28, PT ;  /* 0x000000280200780c */ /* 0x000fe40003fc4270 */
[----:B------:R-:W-:Y:S02]  /*37a0*/  FMNMX.FTZ R3, R75, R3, !PT ;  /* 0x000000034b037209 */ /* 0x000fe40007810000 */
[----:B------:R-:W-:Y:S02]  /*37b0*/  FMNMX.FTZ R4, R16, R4, !PT ;  /* 0x0000000410047209 */ /* 0x000fe40007810000 */
[----:B------:R-:W-:-:S02]  /*37c0*/  FSEL R73, R33, -INF , P0 ;  /* 0xff80000021497808 */ /* 0x000fc40000000000 */
[----:B------:R-:W-:Y:S02]  /*37d0*/  FSEL R80, R38, -INF , P5 ;  /* 0xff80000026507808 */ /* 0x000fe40002800000 */
[----:B------:R-:W-:Y:S02]  /*37e0*/  ISETP.GT.AND P0, PT, R0, 0x29, PT ;  /* 0x000000290000780c */ /* 0x000fe40003f04270 */
[----:B------:R-:W-:Y:S02]  /*37f0*/  FSEL R74, R32, -INF , P6 ;  /* 0xff800000204a7808 */ /* 0x000fe40003000000 */
[----:B------:R-:W-:Y:S02]  /*3800*/  ISETP.GT.AND P5, PT, R0, 0x28, PT ;  /* 0x000000280000780c */ /* 0x000fe40003fa4270 */
[----:B------:R-:W-:Y:S02]  /*3810*/  FMNMX.FTZ R3, R76, R3, !PT ;  /* 0x000000034c037209 */ /* 0x000fe40007810000 */
[----:B------:R-:W-:-:S02]  /*3820*/  FMNMX.FTZ R4, R17, R4, !PT ;  /* 0x0000000411047209 */ /* 0x000fc40007810000 */
[----:B------:R-:W-:Y:S02]  /*3830*/  FSEL R79, R35, -INF , P0 ;  /* 0xff800000234f7808 */ /* 0x000fe40000000000 */
[----:B------:R-:W-:Y:S02]  /*3840*/  ISETP.GT.AND P6, PT, R2, 0x30, PT ;  /* 0x000000300200780c */ /* 0x000fe40003fc4270 */
[----:B------:R-:W-:Y:S02]  /*3850*/  FSEL R77, R34, -INF , P5 ;  /* 0xff800000224d7808 */ /* 0x000fe40002800000 */
[----:B------:R-:W-:Y:S02]  /*3860*/  ISETP.GT.AND P0, PT, R2, 0x31, PT ;  /* 0x000000310200780c */ /* 0x000fe40003f04270 */
[----:B------:R-:W-:Y:S02]  /*3870*/  FMNMX.FTZ R3, R74, R3, !PT ;  /* 0x000000034a037209 */ /* 0x000fe40007810000 */
[----:B------:R-:W-:-:S02]  /*3880*/  ISETP.GT.AND P5, PT, R0, 0x30, PT ;  /* 0x000000300000780c */ /* 0x000fc40003fa4270 */
[----:B------:R-:W-:Y:S02]  /*3890*/  FMNMX.FTZ R4, R21, R4, !PT ;  /* 0x0000000415047209 */ /* 0x000fe40007810000 */
[----:B------:R-:W-:Y:S02]  /*38a0*/  FSEL R102, R28, -INF , P6 ;  /* 0xff8000001c667808 */ /* 0x000fe40003000000 */
[----:B------:R-:W-:Y:S02]  /*38b0*/  FSEL R92, R29, -INF , P0 ;  /* 0xff8000001d5c7808 */ /* 0x000fe40000000000 */
[----:B------:R-:W-:Y:S02]  /*38c0*/  FMNMX.FTZ R3, R73, R3, !PT ;  /* 0x0000000349037209 */ /* 0x000fe40007810000 */
[----:B------:R-:W-:Y:S02]  /*38d0*/  ISETP.GT.AND P0, PT, R0, 0x31, PT ;  /* 0x000000310000780c */ /* 0x000fe40003f04270 */
[----:B------:R-:W-:-:S02]  /*38e0*/  FSEL R109, R30, -INF , P5 ;  /* 0xff8000001e6d7808 */ /* 0x000fc40002800000 */
[----:B------:R-:W-:Y:S02]  /*38f0*/  FMNMX.FTZ R4, R22, R4, !PT ;  /* 0x0000000416047209 */ /* 0x000fe40007810000 */
[----:B------:R-:W-:Y:S02]  /*3900*/  ISETP.GT.AND P5, PT, R2, 0x38, PT ;  /* 0x000000380200780c */ /* 0x000fe40003fa4270 */
[----:B------:R-:W-:Y:S02]  /*3910*/  FMNMX.FTZ R3, R102, R3, !PT ;  /* 0x0000000366037209 */ /* 0x000fe40007810000 */
[----:B------:R-:W-:Y:S02]  /*3920*/  FSEL R101, R31, -INF , P0 ;  /* 0xff8000001f657808 */ /* 0x000fe40000000000 */
[----:B------:R-:W-:Y:S01]  /*3930*/  FMNMX.FTZ R4, R40, R4, !PT ;  /* 0x0000000428047209 */ /* 0x000fe20007810000 */
[----:B------:R-:W-:Y:S01]  /*3940*/  LDSM.16.MT88.4 R28, [R224+0x800] ;  /* 0x00080000e01c783b */ /* 0x000fe20000004200 */
[----:B------:R-:W-:-:S02]  /*3950*/  ISETP.GT.AND P0, PT, R2, 0x39, PT ;  /* 0x000000390200780c */ /* 0x000fc40003f04270 */
[----:B------:R-:W-:Y:S02]  /*3960*/  FSEL R110, R24, -INF , P5 ;  /* 0xff800000186e7808 */ /* 0x000fe40002800000 */
[----:B------:R-:W-:Y:S02]  /*3970*/  ISETP.GT.AND P5, PT, R0, 0x38, PT ;  /* 0x000000380000780c */ /* 0x000fe40003fa4270 */
[----:B------:R-:W-:Y:S02]  /*3980*/  FMNMX.FTZ R3, R92, R3, !PT ;  /* 0x000000035c037209 */ /* 0x000fe40007810000 */
[----:B------:R-:W-:Y:S02]  /*3990*/  FMNMX.FTZ R4, R41, R4, !PT ;  /* 0x0000000429047209 */ /* 0x000fe40007810000 */
[----:B------:R-:W-:Y:S02]  /*39a0*/  FSEL R111, R25, -INF , P0 ;  /* 0xff800000196f7808 */ /* 0x000fe40000000000 */
[----:B------:R-:W-:-:S02]  /*39b0*/  ISETP.GT.AND P0, PT, R0, 0x39, PT ;  /* 0x000000390000780c */ /* 0x000fc40003f04270 */
        /* <DEDUP_REMOVED lines=17> */
[----:B------:R-:W-:Y:S02]  /*3ad0*/  ISETP.GT.AND P5, PT, R2, 0x50, PT ;  /* 0x000000500200780c */ /* 0x000fe40003fa4270 */
[----:B------:R-:W-:Y:S02]  /*3ae0*/  FMNMX.FTZ R4, R79, R4, !PT ;  /* 0x000000044f047209 */ /* 0x000fe40007810000 */
[----:B------:R-:W-:-:S02]  /*3af0*/  FSEL R105, R57, -INF , P0 ;  /* 0xff80000039697808 */ /* 0x000fc40000000000 */
[----:B------:R-:W-:Y:S02]  /*3b00*/  FMNMX.FTZ R3, R104, R3, !PT ;  /* 0x0000000368037209 */ /* 0x000fe40007810000 */
[----:B------:R-:W-:Y:S02]  /*3b10*/  FSEL R106, R12, -INF , P5 ;  /* 0xff8000000c6a7808 */ /* 0x000fe40002800000 */
[----:B------:R-:W-:Y:S02]  /*3b20*/  FMNMX.FTZ R4, R109, R4, !PT ;  /* 0x000000046d047209 */ /* 0x000fe40007810000 */
[----:B------:R-:W-:Y:S02]  /*3b30*/  ISETP.GT.AND P5, PT, R0, 0x40, PT ;  /* 0x000000400000780c */ /* 0x000fe40003fa4270 */
[----:B------:R-:W-:Y:S02]  /*3b40*/  ISETP.GT.AND P0, PT, R2, 0x51, PT ;  /* 0x000000510200780c */ /* 0x000fe40003f04270 */
[----:B------:R-:W-:-:S02]  /*3b50*/  FMNMX.FTZ R3, R105, R3, !PT ;  /* 0x0000000369037209 */ /* 0x000fc40007810000 */
[----:B------:R-:W-:Y:S02]  /*3b60*/  FMNMX.FTZ R4, R101, R4, !PT ;  /* 0x0000000465047209 */ /* 0x000fe40007810000 */
[----:B------:R-:W-:Y:S02]  /*3b70*/  FSEL R98, R46, -INF , P5 ;  /* 0xff8000002e627808 */ /* 0x000fe40002800000 */
[C---:B------:R-:W-:Y:S02]  /*3b80*/  ISETP.GT.AND P6, PT, R2.reuse, 0x58, PT ;  /* 0x000000580200780c */ /* 0x040fe40003fc4270 */
        /* <DEDUP_REMOVED lines=8> */
[----:B------:R-:W-:-:S02]  /*3c10*/  FSEL R99, R47, -INF , P0 ;  /* 0xff8000002f637808 */ /* 0x000fc40000000000 */
[----:B------:R-:W-:Y:S01]  /*3c20*/  FSEL R211, R61, -INF , P5 ;  /* 0xff8000003dd37808 */ /* 0x000fe20002800000 */
[----:B------:R-:W-:Y:S01]  /*3c30*/  LDSM.16.MT88.4 R44, [R249] ;  /* 0x00000000f92c783b */ /* 0x000fe20000004200 */
[----:B------:R-:W-:Y:S02]  /*3c40*/  FMNMX.FTZ R141, R108, R141, !PT ;  /* 0x0000008d6c8d7209 */ /* 0x000fe40007810000 */
[----:B------:R-:W-:Y:S02]  /*3c50*/  ISETP.GT.AND P0, PT, R0, 0x48, PT ;  /* 0x000000480000780c */ /* 0x000fe40003f04270 */
[----:B------:R-:W-:Y:S02]  /*3c60*/  FMNMX.FTZ R2, R98, R3, !PT ;  /* 0x0000000362027209 */ /* 0x000fe40007810000 */
[----:B------:R-:W-:Y:S02]  /*3c70*/  ISETP.GT.AND P5, PT, R0, 0x49, PT ;  /* 0x000000490000780c */ /* 0x000fe40003fa4270 */
[----:B------:R-:W-:-:S02]  /*3c80*/  FMNMX.FTZ R141, R211, R141, !PT ;  /* 0x0000008dd38d7209 */ /* 0x000fc40007810000 */
[----:B------:R-:W-:Y:S02]  /*3c90*/  FSEL R100, R58, -INF , P0 ;  /* 0xff8000003a647808 */ /* 0x000fe40000000000 */
[----:B------:R-:W-:Y:S01]  /*3ca0*/  FMNMX.FTZ R2, R99, R2, !PT ;  /* 0x0000000263027209 */ /* 0x000fe20007810000 */
[----:B------:R-:W1:Y:S01]  /*3cb0*/  SHFL.BFLY PT, R3, R141, 0x2, 0x1f ;  /* 0x0c401f008d037f89 */ /* 0x000e6200000e0000 */
[----:B------:R-:W-:Y:S02]  /*3cc0*/  FSEL R93, R59, -INF , P5 ;  /* 0xff8000003b5d7808 */ /* 0x000fe40002800000 */
[----:B------:R-:W-:Y:S01]  /*3cd0*/  ISETP.GT.AND P5, PT, R0, 0x50, PT ;  /* 0x000000500000780c */ /* 0x000fe20003fa4270 */
[----:B------:R-:W-:Y:S01]  /*3ce0*/  LDSM.16.MT88.4 R56, [R224+0x3000] ;  /* 0x00300000e038783b */ /* 0x000fe20000004200 */
[----:B------:R-:W-:Y:S02]  /*3cf0*/  FMNMX.FTZ R2, R100, R2, !PT ;  /* 0x0000000264027209 */ /* 0x000fe40007810000 */
[----:B------:R-:W-:-:S02]  /*3d00*/  ISETP.GT.AND P0, PT, R0, 0x51, PT ;  /* 0x000000510000780c */ /* 0x000fc40003f04270 */
[----:B------:R-:W-:Y:S02]  /*3d10*/  FSEL R94, R14, -INF , P5 ;  /* 0xff8000000e5e7808 */ /* 0x000fe40002800000 */
[----:B------:R-:W-:Y:S02]  /*3d20*/  FMNMX.FTZ R2, R93, R2, !PT ;  /* 0x000000025d027209 */ /* 0x000fe40007810000 */
[----:B------:R-:W-:Y:S02]  /*3d30*/  FSEL R95, R15, -INF , P0 ;  /* 0xff8000000f5f7808 */ /* 0x000fe40000000000 */
[----:B------:R-:W-:Y:S01]  /*3d40*/  ISETP.GT.AND P5, PT, R0, 0x58, PT ;  /* 0x000000580000780c */ /* 0x000fe20003fa4270 */
[----:B------:R-:W-:Y:S01]  /*3d50*/  LDSM.16.MT88.4 R12, [R224] ;  /* 0x00000000e00c783b */ /* 0x000fe20000004200 */
[----:B------:R-:W-:Y:S02]  /*3d60*/  FMNMX.FTZ R2, R94, R2, !PT ;  /* 0x000000025e027209 */ /* 0x000fe40007810000 */
[----:B------:R-:W-:-:S02]  /*3d70*/  ISETP.GT.AND P0, PT, R0, 0x59, PT ;  /* 0x000000590000780c */ /* 0x000fc40003f04270 */
[----:B------:R-:W-:Y:S02]  /*3d80*/  FSEL R96, R62, -INF , P5 ;  /* 0xff8000003e607808 */ /* 0x000fe40002800000 */
[----:B------:R-:W-:Y:S02]  /*3d90*/  FMNMX.FTZ R0, R95, R2, !PT ;  /* 0x000000025f007209 */ /* 0x000fe40007810000 */
[----:B------:R-:W-:Y:S02]  /*3da0*/  FSEL R97, R63, -INF , P0 ;  /* 0xff8000003f617808 */ /* 0x000fe40000000000 */
[----:B------:R-:W-:Y:S01]  /*3db0*/  FMNMX.FTZ R0, R96, R0, !PT ;  /* 0x0000000060007209 */ /* 0x000fe20007810000 */
[----:B------:R-:W-:Y:S01]  /*3dc0*/  LDSM.16.MT88.4 R60, [R227+0x800] ;  /* 0x00080000e33c783b */ /* 0x000fe20000004200 */
        /* <DEDUP_REMOVED lines=21> */
[----:B---3--:R-:W-:Y:S01]  /*3f20*/  F2FP.BF16.PACK_AB R8, R68, R71 ;  /* 0x000000474408723e */ /* 0x008fe200000010ff */
[----:B------:R-:W1:Y:S05]  /*3f30*/  LDSM.16.MT88.4 R4, [R228] ;  /* 0x00000000e404783b */ /* 0x000e6a0000004200 */
[----:B------:R2:W3:Y:S02]  /*3f40*/  MUFU.EX2 R70, R2 ;  /* 0x0000000200467308 */ /* 0x0004e40000000800 */
[----:B--2---:R-:W-:-:S05]  /*3f50*/  FMUL.FTZ R2, R140, c[0x0][0x2d0] ;  /* 0x0000b4008c027a20 */ /* 0x004fca0000410000 */
[----:B------:R-:W-:-:S05]  /*3f60*/  FSEL R2, R2, RZ, P0 ;  /* 0x000000ff02027208 */ /* 0x000fca0000000000 */
[----:B------:R-:W-:Y:S01]  /*3f70*/  FFMA.FTZ R3, R10, c[0x0][0x2d0], -R2 ;  /* 0x0000b4000a037a23 */ /* 0x000fe20000010802 */
[----:B---3--:R-:W-:-:S03]  /*3f80*/  F2FP.BF16.PACK_AB R10, R69, R70 ;  /* 0x00000046450a723e */ /* 0x008fc600000010ff */
        /* <DEDUP_REMOVED lines=14> */
[----:B------:R2:W-:Y:S03]  /*4070*/  MUFU.EX2 R155, R3 ;  /* 0x00000003009b7308 */ /* 0x0005e60000000800 */
[C---:B-1----:R-:W-:Y:S08]  /*4080*/  HMMA.16816.F32.BF16 R16, R8.reuse, R6, RZ ;  /* 0x000000060810723c */ /* 0x042ff000000418ff */
[----:B------:R-:W-:Y:S01]  /*4090*/  HMMA.16816.F32.BF16 R12, R8, R48, RZ ;  /* 0x00000030080c723c */ /* 0x000fe200000418ff */
[----:B--2---:R-:W-:-:S04]  /*40a0*/  FFMA.FTZ R3, R20, c[0x0][0x2d0], -R0 ;  /* 0x0000b40014037a23 */ /* 0x004fc80000010800 */
[----:B------:R1:W2:Y:S02]  /*40b0*/  MUFU.EX2 R210, R3 ;  /* 0x0000000300d27308 */ /* 0x0002a40000000800 */
[----:B-1----:R-:W-:Y:S01]  /*40c0*/  FFMA.FTZ R3, R21, c[0x0][0x2d0], -R2 ;  /* 0x0000b40015037a23 */ /* 0x002fe20000010802 */
[----:B--2---:R-:W-:-:S05]  /*40d0*/  F2FP.BF16.PACK_AB R6, R210, R155 ;  /* 0x0000009bd206723e */ /* 0x004fca00000010ff */
[----:B------:R1:W-:Y:S02]  /*40e0*/  MUFU.EX2 R143, R3 ;  /* 0x00000003008f7308 */ /* 0x0003e40000000800 */
[--C-:B-1----:R-:W-:Y:S02]  /*40f0*/  FFMA.FTZ R3, R22, c[0x0][0x2d0], -R2.reuse ;  /* 0x0000b40016037a23 */ /* 0x102fe40000010802 */
[----:B------:R-:W-:Y:S04]  /*4100*/  HMMA.16816.F32.BF16 R20, R8, R4, RZ ;  /* 0x000000040814723c */ /* 0x000fe800000418ff */
[----:B------:R1:W2:Y:S03]  /*4110*/  MUFU.EX2 R142, R3 ;  /* 0x00000003008e7308 */ /* 0x0002a60000000800 */
[----:B------:R-:W-:Y:S01]  /*4120*/  F2FP.BF16.PACK_AB R4, R154, R72 ;  /* 0x000000489a04723e */ /* 0x000fe200000010ff */
[----:B-1----:R-:W-:Y:S01]  /*4130*/  FFMA.FTZ R3, R40, c[0x0][0x2d0], -R2 ;  /* 0x0000b40028037a23 */ /* 0x002fe20000010802 */
[----:B--2---:R-:W-:-:S03]  /*4140*/  F2FP.BF16.PACK_AB R5, R142, R143 ;  /* 0x0000008f8e05723e */ /* 0x004fc600000010ff */
[----:B------:R1:W-:Y:S02]  /*4150*/  MUFU.EX2 R152, R3 ;  /* 0x0000000300987308 */ /* 0x0003e40000000800 */
[----:B-1----:R-:W-:Y:S02]  /*4160*/  FFMA.FTZ R3, R41, c[0x0][0x2d0], -R2 ;  /* 0x0000b40029037a23 */ /* 0x002fe40000010802 */
[----:B------:R-:W-:Y:S04]  /*4170*/  LDSM.16.MT88.4 R40, [R228+0x3000] ;  /* 0x00300000e428783b */ /* 0x000fe80000004200 */
[----:B------:R-:W1:Y:S02]  /*4180*/  MUFU.EX2 R153, R3 ;  /* 0x0000000300997308 */ /* 0x000e640000000800 */
[----:B-1----:R-:W-:Y:S01]  /*4190*/  F2FP.BF16.PACK_AB R7, R153, R152 ;  /* 0x000000989907723e */ /* 0x002fe200000010ff */
[----:B------:R-:W-:-:S04]  /*41a0*/  FADD.FTZ R3, R71, R68 ;  /* 0x0000004447037221 */ /* 0x000fc80000010000 */
[----:B------:R-:W-:Y:S02]  /*41b0*/  FADD.FTZ R3, R70, R3 ;  /* 0x0000000346037221 */ /* 0x000fe40000010000 */
[----:B------:R-:W-:Y:S01]  /*41c0*/  HMMA.16816.F32.BF16 R88, R4, R28, R36 ;  /* 0x0000001c0458723c */ /* 0x000fe20000041824 */
[----:B------:R-:W-:Y:S01]  /*41d0*/  LDSM.16.MT88.4 R36, [R224+0x3800] ;  /* 0x00380000e024783b */ /* 0x000fe20000004200 */
[----:B------:R-:W-:-:S06]  /*41e0*/  FADD.FTZ R3, R69, R3 ;  /* 0x0000000345037221 */ /* 0x000fcc0000010000 */
[C---:B------:R-:W-:Y:S08]  /*41f0*/  HMMA.16816.F32.BF16 R20, R4.reuse, R24, R20 ;  /* 0x000000180414723c */ /* 0x040ff00000041814 */
[----:B------:R-:W-:Y:S08]  /*4200*/  HMMA.16816.F32.BF16 R212, R4, R26, R16 ;  /* 0x0000001a04d4723c */ /* 0x000ff00000041810 */
[----:B------:R-:W-:Y:S01]  /*4210*/  IMAD.MOV.U32 R86, RZ, RZ, R88 ;  /* 0x000000ffff567224 */ /* 0x000fe200078e0058 */
[----:B------:R-:W-:Y:S01]  /*4220*/  MOV R78, R91 ;  /* 0x0000005b004e7202 */ /* 0x000fe20000000f00 */
[----:B------:R-:W-:Y:S01]  /*4230*/  IMAD.MOV.U32 R85, RZ, RZ, R89 ;  /* 0x000000ffff557224 */ /* 0x000fe200078e0059 */
[----:B------:R-:W-:Y:S01]  /*4240*/  HMMA.16816.F32.BF16 R16, R8, R50, RZ ;  /* 0x000000320810723c */ /* 0x000fe200000418ff */
[----:B------:R-:W-:Y:S01]  /*4250*/  IMAD.MOV.U32 R84, RZ, RZ, R90 ;  /* 0x000000ffff547224 */ /* 0x000fe200078e005a */
[----:B------:R-:W-:Y:S01]  /*4260*/  LDSM.16.MT88.4 R48, [R227+0x3000] ;  /* 0x00300000e330783b */ /* 0x000fe20000004200 */
[----:B------:R-:W-:Y:S01]  /*4270*/  IMAD.MOV.U32 R68, RZ, RZ, R86 ;  /* 0x000000ffff447224 */ /* 0x000fe200078e0056 */
[----:B------:R-:W-:Y:S01]  /*4280*/  MOV R71, R78 ;  /* 0x0000004e00477202 */ /* 0x000fe20000000f00 */
[----:B------:R-:W-:Y:S01]  /*4290*/  IMAD.MOV.U32 R91, RZ, RZ, R20 ;  /* 0x000000ffff5b7224 */ /* 0x000fe200078e0014 */
[----:B------:R-:W-:Y:S01]  /*42a0*/  MOV R88, R23 ;  /* 0x0000001700587202 */ /* 0x000fe20000000f00 */
[----:B------:R-:W-:Y:S01]  /*42b0*/  IMAD.MOV.U32 R90, RZ, RZ, R21 ;  /* 0x000000ffff5a7224 */ /* 0x000fe200078e0015 */
[----:B------:R-:W-:Y:S01]  /*42c0*/  HMMA.16816.F32.BF16 R216, R4, R30, R32 ;  /* 0x0000001e04d8723c */ /* 0x000fe20000041820 */
[----:B------:R-:W-:-:S02]  /*42d0*/  IMAD.MOV.U32 R89, RZ, RZ, R22 ;  /* 0x000000ffff597224 */ /* 0x000fc400078e0016 */
[----:B------:R-:W1:Y:S01]  /*42e0*/  LDSM.16.MT88.4 R20, [R230+0x800] ;  /* 0x00080000e614783b */ /* 0x000e620000004200 */
[----:B------:R-:W-:Y:S02]  /*42f0*/  IMAD.MOV.U32 R69, RZ, RZ, R85 ;  /* 0x000000ffff457224 */ /* 0x000fe400078e0055 */
[----:B------:R-:W-:Y:S02]  /*4300*/  IMAD.MOV.U32 R70, RZ, RZ, R84 ;  /* 0x000000ffff467224 */ /* 0x000fe400078e0054 */
[----:B------:R-:W-:Y:S07]  /*4310*/  HMMA.16816.F32.BF16 R220, R4, R60, R12 ;  /* 0x0000003c04dc723c */ /* 0x000fee000004180c */
[----:B------:R-:W-:Y:S01]  /*4320*/  IMAD.MOV.U32 R61, RZ, RZ, R111 ;  /* 0x000000ffff3d7224 */ /* 0x000fe200078e006f */
[----:B------:R-:W-:Y:S01]  /*4330*/  HMMA.16816.F32.BF16 R12, R8, R44, RZ ;  /* 0x0000002c080c723c */ /* 0x000fe200000418ff */
[----:B------:R-:W-:-:S07]  /*4340*/  IMAD.MOV.U32 R60, RZ, RZ, R110 ;  /* 0x000000ffff3c7224 */ /* 0x000fce00078e006e */
[C---:B------:R-:W-:Y:S01]  /*4350*/  HMMA.16816.F32.BF16 R32, R8.reuse, R46, RZ ;  /* 0x0000002e0820723c */ /* 0x040fe200000418ff */
[----:B------:R-:W-:Y:S07]  /*4360*/  LDSM.16.MT88.4 R44, [R227+0x3800] ;  /* 0x00380000e32c783b */ /* 0x000fee0000004200 */
[C---:B------:R-:W-:Y:S08]  /*4370*/  HMMA.16816.F32.BF16 R28, R8.reuse, R56, RZ ;  /* 0x00000038081c723c */ /* 0x040ff000000418ff */
[----:B------:R-:W-:Y:S01]  /*4380*/  HMMA.16816.F32.BF16 R24, R8, R58, RZ ;  /* 0x0000003a0818723c */ /* 0x000fe200000418ff */
[----:B------:R-:W2:Y:S07]  /*4390*/  LDSM.16.MT88.4 R56, [R230+0x3000] ;  /* 0x00300000e638783b */ /* 0x000eae0000004200 */
[C---:B------:R-:W-:Y:S07]  /*43a0*/  HMMA.16816.F32.BF16 R144, R4.reuse, R62, R16 ;  /* 0x0000003e0490723c */ /* 0x040fee0000041810 */
[----:B------:R-:W-:Y:S01]  /*43b0*/  IMAD.MOV.U32 R63, RZ, RZ, R165 ;  /* 0x000000ffff3f7224 */ /* 0x000fe200078e00a5 */
[----:B------:R-:W-:Y:S01]  /*43c0*/  MOV R62, R164 ;  /* 0x000000a4003e7202 */ /* 0x000fe20000000f00 */
[C---:B-1----:R-:W-:Y:S01]  /*43d0*/  HMMA.16816.F32.BF16 R128, R4.reuse, R22, R32 ;  /* 0x000000160480723c */ /* 0x042fe20000041820 */
[----:B------:R-:W1:Y:S07]  /*43e0*/  LDSM.16.MT88.4 R32, [R230+0x3800] ;  /* 0x00380000e620783b */ /* 0x000e6e0000004200 */
[C---:B------:R-:W-:Y:S08]  /*43f0*/  HMMA.16816.F32.BF16 R164, R4.reuse, R20, R12 ;  /* 0x0000001404a4723c */ /* 0x040ff0000004180c */
[C---:B------:R-:W-:Y:S08]  /*4400*/  HMMA.16816.F32.BF16 R136, R4.reuse, R36, R28 ;  /* 0x000000240488723c */ /* 0x040ff0000004181c */
[----:B------:R-:W-:Y:S01]  /*4410*/  HMMA.16816.F32.BF16 R124, R4, R38, R24 ;  /* 0x00000026047c723c */ /* 0x000fe20000041818 */
[----:B------:R-:W3:Y:S07]  /*4420*/  LDSM.16.MT88.4 R36, [R224+0x6000] ;  /* 0x00600000e024783b */ /* 0x000eee0000004200 */
[C---:B------:R-:W-:Y:S07]  /*4430*/  HMMA.16816.F32.BF16 R20, R8.reuse, R50, RZ ;  /* 0x000000320814723c */ /* 0x040fee00000418ff */
[----:B------:R-:W-:Y:S01]  /*4440*/  IMAD.MOV.U32 R51, RZ, RZ, R105 ;  /* 0x000000ffff337224 */ /* 0x000fe200078e0069 */
[C---:B------:R-:W-:Y:S07]  /*4450*/  HMMA.16816.F32.BF16 R12, R8.reuse, R40, RZ ;  /* 0x00000028080c723c */ /* 0x040fee00000418ff */
[----:B------:R-:W-:Y:S01]  /*4460*/  MOV R41, R87 ;  /* 0x0000005700297202 */ /* 0x000fe20000000f00 */
[C---:B--2---:R-:W-:Y:S07]  /*4470*/  HMMA.16816.F32.BF16 R16, R8.reuse, R56, RZ ;  /* 0x000000380810723c */ /* 0x044fee00000418ff */
[----:B------:R-:W-:Y:S01]  /*4480*/  IMAD.MOV.U32 R56, RZ, RZ, R103 ;  /* 0x000000ffff387224 */ /* 0x000fe200078e0067 */
[----:B------:R-:W-:Y:S01]  /*4490*/  HMMA.16816.F32.BF16 R24, R8, R48, RZ ;  /* 0x000000300818723c */ /* 0x000fe200000418ff */
[----:B------:R-:W-:-:S06]  /*44a0*/  IMAD.MOV.U32 R57, RZ, RZ, R104 ;  /* 0x000000ffff397224 */ /* 0x000fcc00078e0068 */
[----:B------:R-:W-:Y:S01]  /*44b0*/  IMAD.MOV.U32 R49, RZ, RZ, R107 ;  /* 0x000000ffff317224 */ /* 0x000fe200078e006b */
[----:B------:R-:W-:Y:S01]  /*44c0*/  HMMA.16816.F32.BF16 R112, R4, R46, R20 ;  /* 0x0000002e0470723c */ /* 0x000fe20000041814 */
[----:B------:R-:W2:Y:S01]  /*44d0*/  LDSM.16.MT88.4 R20, [R224+0x6800] ;  /* 0x00680000e014783b */ /* 0x000ea20000004200 */
[----:B------:R-:W-:-:S06]  /*44e0*/  MOV R48, R106 ;  /* 0x0000006a00307202 */ /* 0x000fcc0000000f00 */
[----:B------:R-:W-:Y:S08]  /*44f0*/  HMMA.16816.F32.BF16 R28, R8, R42, RZ ;  /* 0x0000002a081c723c */ /* 0x000ff000000418ff */
[----:B------:R-:W-:Y:S07]  /*4500*/  HMMA.16816.F32.BF16 R132, R4, R52, R12 ;  /* 0x000000340484723c */ /* 0x000fee000004180c */
[----:B------:R-:W-:Y:S01]  /*4510*/  IMAD.MOV.U32 R53, RZ, RZ, R109 ;  /* 0x000000ffff357224 */ /* 0x000fe200078e006d */
[----:B------:R-:W-:Y:S01]  /*4520*/  HMMA.16816.F32.BF16 R12, R8, R58, RZ ;  /* 0x0000003a080c723c */ /* 0x000fe200000418ff */
[----:B------:R-:W-:-:S06]  /*4530*/  IMAD.MOV.U32 R52, RZ, RZ, R108 ;  /* 0x000000ffff347224 */ /* 0x000fcc00078e006c */
[----:B------:R-:W-:Y:S01]  /*4540*/  MOV R59, R102 ;  /* 0x00000066003b7202 */ /* 0x000fe20000000f00 */
[----:B-1----:R-:W-:Y:S01]  /*4550*/  HMMA.16816.F32.BF16 R148, R4, R32, R16 ;  /* 0x000000200494723c */ /* 0x002fe20000041810 */
[----:B------:R-:W-:-:S06]  /*4560*/  IMAD.MOV.U32 R58, RZ, RZ, R101 ;  /* 0x000000ffff3a7224 */ /* 0x000fcc00078e0065 */
[----:B------:R-:W-:Y:S01]  /*4570*/  IMAD.MOV.U32 R33, RZ, RZ, R96 ;  /* 0x000000ffff217224 */ /* 0x000fe200078e0060 */
[----:B------:R-:W-:Y:S01]  /*4580*/  HMMA.16816.F32.BF16 R120, R4, R44, R24 ;  /* 0x0000002c0478723c */ /* 0x000fe20000041818 */
[----:B------:R-:W1:Y:S01]  /*4590*/  LDSM.16.MT88.4 R24, [R228+0x6000] ;  /* 0x00600000e418783b */ /* 0x000e620000004200 */
[----:B------:R-:W-:-:S06]  /*45a0*/  MOV R32, R95 ;  /* 0x0000005f00207202 */ /* 0x000fcc0000000f00 */
[----:B---3--:R-:W-:Y:S07]  /*45b0*/  HMMA.16816.F32.BF16 R16, R8, R36, RZ ;  /* 0x000000240810723c */ /* 0x008fee00000418ff */
[----:B------:R-:W-:Y:S01]  /*45c0*/  IMAD.MOV.U32 R37, RZ, RZ, R92 ;  /* 0x000000ffff257224 */ /* 0x000fe200078e005c */
[C---:B------:R-:W-:Y:S07]  /*45d0*/  HMMA.16816.F32.BF16 R116, R4.reuse, R54, R28 ;  /* 0x000000360474723c */ /* 0x040fee000004181c */
[----:B------:R-:W-:Y:S01]  /*45e0*/  IMAD.MOV.U32 R29, RZ, RZ, R100 ;  /* 0x000000ffff1d7224 */ /* 0x000fe200078e0064 */
[----:B------:R-:W-:Y:S01]  /*45f0*/  MOV R28, R99 ;  /* 0x00000063001c7202 */ /* 0x000fe20000000f00 */
[----:B------:R-:W-:Y:S01]  /*4600*/  HMMA.16816.F32.BF16 R100, R4, R34, R12 ;  /* 0x000000220464723c */ /* 0x000fe2000004180c */
[----:B------:R-:W-:-:S02]  /*4610*/  IMAD.MOV.U32 R55, RZ, RZ, R98 ;  /* 0x000000ffff377224 */ /* 0x000fc400078e0062 */
[----:B------:R-:W-:Y:S02]  /*4620*/  IMAD.MOV.U32 R54, RZ, RZ, R97 ;  /* 0x000000ffff367224 */ /* 0x000fe400078e0061 */
[----:B------:R-:W-:Y:S02]  /*4630*/  IMAD.MOV.U32 R30, RZ, RZ, R208 ;  /* 0x000000ffff1e7224 */ /* 0x000fe400078e00d0 */
[----:B------:R-:W-:Y:S01]  /*4640*/  IMAD.MOV.U32 R35, RZ, RZ, R94 ;  /* 0x000000ffff237224 */ /* 0x000fe200078e005e */
[----:B------:R-:W-:Y:S01]  /*4650*/  HMMA.16816.F32.BF16 R12, R8, R38, RZ ;  /* 0x00000026080c723c */ /* 0x000fe200000418ff */
[----:B------:R-:W-:Y:S02]  /*4660*/  IMAD.MOV.U32 R34, RZ, RZ, R93 ;  /* 0x000000ffff227224 */ /* 0x000fe400078e005d */
[----:B------:R-:W-:Y:S02]  /*4670*/  FADD.FTZ R208, R72, R3 ;  /* 0x0000000348d07221 */ /* 0x000fe40000010000 */
[----:B------:R-:W-:Y:S01]  /*4680*/  FFMA.FTZ R3, R75, c[0x0][0x2d0], -R0 ;  /* 0x0000b4004b037a23 */ /* 0x000fe20000010800 */
[----:B------:R-:W-:Y:S01]  /*4690*/  MOV R75, R55 ;  /* 0x00000037004b7202 */ /* 0x000fe20000000f00 */
[----:B------:R-:W-:Y:S01]  /*46a0*/  IMAD.MOV.U32 R31, RZ, RZ, R41 ;  /* 0x000000ffff1f7224 */ /* 0x000fe200078e0029 */
[----:B--2---:R-:W-:Y:S01]  /*46b0*/  HMMA.16816.F32.BF16 R108, R4, R20, R16 ;  /* 0x00000014046c723c */ /* 0x004fe20000041810 */
[----:B------:R-:W2:Y:S01]  /*46c0*/  LDSM.16.MT88.4 R16, [R228+0x6800] ;  /* 0x00680000e410783b */ /* 0x000ea20000004200 */
[----:B------:R-:W-:-:S02]  /*46d0*/  IMAD.MOV.U32 R55, RZ, RZ, R52 ;  /* 0x000000ffff377224 */ /* 0x000fc400078e0034 */
[----:B------:R-:W-:Y:S02]  /*46e0*/  IMAD.MOV.U32 R52, RZ, RZ, R62 ;  /* 0x000000ffff347224 */ /* 0x000fe400078e003e */
[----:B------:R-:W-:-:S10]  /*46f0*/  IMAD.MOV.U32 R72, RZ, RZ, R59 ;  /* 0x000000ffff487224 */ /* 0x000fd400078e003b */
[----:B------:R-:W-:Y:S01]  /*4700*/  HMMA.16816.F32.BF16 R104, R4, R22, R12 ;  /* 0x000000160468723c */ /* 0x000fe2000004180c */
[----:B------:R-:W3:Y:S07]  /*4710*/  LDSM.16.MT88.4 R20, [R227+0x6000] ;  /* 0x00600000e314783b */ /* 0x000eee0000004200 */
[----:B-1----:R-:W-:Y:S07]  /*4720*/  HMMA.16816.F32.BF16 R12, R8, R24, RZ ;  /* 0x00000018080c723c */ /* 0x002fee00000418ff */
[----:B------:R-:W-:Y:S01]  /*4730*/  MOV R24, R91 ;  /* 0x0000005b00187202 */ /* 0x000fe20000000f00 */
[----:B------:R-:W-:Y:S11]  /*4740*/  IMAD.MOV.U32 R25, RZ, RZ, R90 ;  /* 0x000000ffff197224 */ /* 0x000ff600078e005a */
[----:B------:R-:W-:Y:S05]  /*4750*/  @!UPT UIADD3 URZ, URZ, URZ, URZ ;  /* 0x0000003f3f3ff290 */ /* 0x000fea000fffe03f */
[----:B--2---:R-:W-:Y:S07]  /*4760*/  HMMA.16816.F32.BF16 R96, R4, R16, R12 ;  /* 0x000000100460723c */ /* 0x004fee000004180c */
[----:B------:R-:W-:-:S04]  /*4770*/  FADD.FTZ R12, R66, R65 ;  /* 0x00000041420c7221 */ /* 0x000fc80000010000 */
[----:B------:R-:W-:Y:S02]  /*4780*/  FADD.FTZ R16, R64, R12 ;  /* 0x0000000c40107221 */ /* 0x000fe40000010000 */
[----:B------:R-:W-:Y:S02]  /*4790*/  HMMA.16816.F32.BF16 R12, R8, R26, RZ ;  /* 0x0000001a080c723c */ /* 0x000fe400000418ff */
[----:B------:R-:W-:-:S05]  /*47a0*/  FADD.FTZ R209, R67, R16 ;  /* 0x0000001043d17221 */ /* 0x000fca0000010000 */
[----:B------:R-:W-:Y:S02]  /*47b0*/  IMAD.MOV.U32 R26, RZ, RZ, R89 ;  /* 0x000000ffff1a7224 */ /* 0x000fe400078e0059 */
[----:B------:R-:W-:Y:S11]  /*47c0*/  IMAD.MOV.U32 R27, RZ, RZ, R88 ;  /* 0x000000ffff1b7224 */ /* 0x000ff600078e0058 */
[----:B------:R-:W-:Y:S04]  /*47d0*/  @!UPT UIADD3 URZ, URZ, URZ, URZ ;  /* 0x0000003f3f3ff290 */ /* 0x000fe8000fffe03f */
[----:B------:R-:W-:Y:S01]  /*47e0*/  HMMA.16816.F32.BF16 R92, R4, R18, R12 ;  /* 0x00000012045c723c */ /* 0x000fe2000004180c */
[----:B------:R-:W1:Y:S07]  /*47f0*/  LDSM.16.MT88.4 R16, [R227+0x6800] ;  /* 0x00680000e310783b */ /* 0x000e6e0000004200 */
[----:B---3--:R-:W-:Y:S07]  /*4800*/  HMMA.16816.F32.BF16 R12, R8, R20, RZ ;  /* 0x00000014080c723c */ /* 0x008fee00000418ff */
[----:B------:R-:W-:Y:S01]  /*4810*/  MOV R21, R58 ;  /* 0x0000003a00157202 */ /* 0x000fe20000000f00 */
[----:B------:R-:W-:Y:S11]  /*4820*/  IMAD.MOV.U32 R20, RZ, RZ, R30 ;  /* 0x000000ffff147224 */ /* 0x000ff600078e001e */
[----:B------:R-:W-:Y:S05]  /*4830*/  @!UPT UIADD3 URZ, URZ, URZ, URZ ;  /* 0x0000003f3f3ff290 */ /* 0x000fea000fffe03f */
[----:B-1----:R-:W-:Y:S08]  /*4840*/  HMMA.16816.F32.BF16 R88, R4, R16, R12 ;  /* 0x000000100458723c */ /* 0x002ff0000004180c */
[----:B------:R-:W-:Y:S07]  /*4850*/  HMMA.16816.F32.BF16 R12, R8, R22, RZ ;  /* 0x00000016080c723c */ /* 0x000fee00000418ff */
[----:B------:R-:W-:-:S02]  /*4860*/  IMAD.MOV.U32 R22, RZ, RZ, R28 ;  /* 0x000000ffff167224 */ /* 0x000fc400078e001c */
[----:B------:R-:W-:Y:S11]  /*4870*/  IMAD.MOV.U32 R23, RZ, RZ, R29 ;  /* 0x000000ffff177224 */ /* 0x000ff600078e001d */
[----:B------:R-:W-:Y:S04]  /*4880*/  @!UPT UIADD3 URZ, URZ, URZ, URZ ;  /* 0x0000003f3f3ff290 */ /* 0x000fe8000fffe03f */
[----:B------:R-:W-:Y:S01]  /*4890*/  HMMA.16816.F32.BF16 R84, R4, R18, R12 ;  /* 0x000000120454723c */ /* 0x000fe2000004180c */
[----:B------:R-:W1:Y:S07]  /*48a0*/  LDSM.16.MT88.4 R12, [R230+0x6000] ;  /* 0x00600000e60c783b */ /* 0x000e6e0000004200 */
[C---:B-1----:R-:W-:Y:S08]  /*48b0*/  HMMA.16816.F32.BF16 R16, R8.reuse, R12, RZ ;  /* 0x0000000c0810723c */ /* 0x042ff000000418ff */
[----:B------:R-:W-:Y:S01]  /*48c0*/  HMMA.16816.F32.BF16 R8, R8, R14, RZ ;  /* 0x0000000e0808723c */ /* 0x000fe200000418ff */
[----:B------:R-:W1:Y:S11]  /*48d0*/  LDSM.16.MT88.4 R12, [R230+0x6800] ;  /* 0x00680000e60c783b */ /* 0x000e760000004200 */
[----:B------:R-:W-:Y:S04]  /*48e0*/  @!UPT UIADD3 URZ, URZ, URZ, URZ ;  /* 0x0000003f3f3ff290 */ /* 0x000fe8000fffe03f */
[C---:B-1----:R-:W-:Y:S08]  /*48f0*/  HMMA.16816.F32.BF16 R44, R4.reuse, R12, R16 ;  /* 0x0000000c042c723c */ /* 0x042ff00000041810 */
[----:B------:R-:W-:Y:S01]  /*4900*/  HMMA.16816.F32.BF16 R16, R4, R14, R8 ;  /* 0x0000000e0410723c */ /* 0x000fe20000041808 */
[----:B------:R1:W-:Y:S01]  /*4910*/  MUFU.EX2 R14, R3 ;  /* 0x00000003000e7308 */ /* 0x0003e20000000800 */
[----:B------:R-:W2:Y:S01]  /*4920*/  LDSM.16.MT88.4 R8, [R224+0x1000] ;  /* 0x00100000e008783b */ /* 0x000ea20000004200 */
[----:B-1----:R-:W-:-:S06]  /*4930*/  FFMA.FTZ R3, R76, c[0x0][0x2d0], -R0 ;  /* 0x0000b4004c037a23 */ /* 0x002fcc0000010800 */
[----:B------:R1:W3:Y:S02]  /*4940*/  MUFU.EX2 R15, R3 ;  /* 0x00000003000f7308 */ /* 0x0002e40000000800 */
[----:B-1----:R-:W-:Y:S01]  /*4950*/  FFMA.FTZ R3, R74, c[0x0][0x2d0], -R0 ;  /* 0x0000b4004a037a23 */ /* 0x002fe20000010800 */
[----:B---3--:R-:W-:Y:S01]  /*4960*/  F2FP.BF16.PACK_AB R4, R15, R14 ;  /* 0x0000000e0f04723e */ /* 0x008fe200000010ff */
[----:B------:R-:W-:-:S04]  /*4970*/  IMAD.MOV.U32 R74, RZ, RZ, R54 ;  /* 0x000000ffff4a7224 */ /* 0x000fc800078e0036 */
[----:B------:R1:W-:Y:S01]  /*4980*/  MUFU.EX2 R76, R3 ;  /* 0x00000003004c7308 */ /* 0x0003e20000000800 */
[----:B------:R-:W-:Y:S01]  /*4990*/  IMAD.MOV.U32 R54, RZ, RZ, R49 ;  /* 0x000000ffff367224 */ /* 0x000fe200078e0031 */
[----:B------:R-:W-:Y:S01]  /*49a0*/  MOV R49, R53 ;  /* 0x0000003500317202 */ /* 0x000fe20000000f00 */
[----:B------:R-:W-:Y:S02]  /*49b0*/  IMAD.MOV.U32 R53, RZ, RZ, R63 ;  /* 0x000000ffff357224 */ /* 0x000fe400078e003f */
[----:B-1----:R-:W-:Y:S02]  /*49c0*/  FFMA.FTZ R3, R73, c[0x0][0x2d0], -R0 ;  /* 0x0000b40049037a23 */ /* 0x002fe40000010800 */
[----:B------:R-:W-:Y:S02]  /*49d0*/  IMAD.MOV.U32 R73, RZ, RZ, R33 ;  /* 0x000000ffff497224 */ /* 0x000fe400078e0021 */
[----:B------:R1:W3:Y:S02]  /*49e0*/  MUFU.EX2 R78, R3 ;  /* 0x00000003004e7308 */ /* 0x0002e40000000800 */
[----:B-1----:R-:W-:Y:S01]  /*49f0*/  FFMA.FTZ R3, R80, c[0x0][0x2d0], -R2 ;  /* 0x0000b40050037a23 */ /* 0x002fe20000010802 */
[----:B---3--:R-:W-:Y:S01]  /*4a00*/  F2FP.BF16.PACK_AB R6, R78, R76 ;  /* 0x0000004c4e06723e */ /* 0x008fe200000010ff */
[----:B------:R-:W-:-:S04]  /*4a10*/  IMAD.MOV.U32 R80, RZ, RZ, R32 ;  /* 0x000000ffff507224 */ /* 0x000fc800078e0020 */
[----:B------:R1:W-:Y:S02]  /*4a20*/  MUFU.EX2 R12, R3 ;  /* 0x00000003000c7308 */ /* 0x0003e40000000800 */
[----:B-1----:R-:W-:Y:S01]  /*4a30*/  FFMA.FTZ R3, R81, c[0x0][0x2d0], -R2 ;  /* 0x0000b40051037a23 */ /* 0x002fe20000010802 */
[----:B------:R-:W-:-:S05]  /*4a40*/  MOV R81, R35 ;  /* 0x0000002300517202 */ /* 0x000fca0000000f00 */
[----:B------:R1:W3:Y:S02]  /*4a50*/  MUFU.EX2 R13, R3 ;  /* 0x00000003000d7308 */ /* 0x0002e40000000800 */
[----:B-1----:R-:W-:Y:S01]  /*4a60*/  FFMA.FTZ R3, R77, c[0x0][0x2d0], -R2 ;  /* 0x0000b4004d037a23 */ /* 0x002fe20000010802 */
[----:B---3--:R-:W-:-:S05]  /*4a70*/  F2FP.BF16.PACK_AB R5, R13, R12 ;  /* 0x0000000c0d05723e */ /* 0x008fca00000010ff */
[----:B------:R1:W-:Y:S02]  /*4a80*/  MUFU.EX2 R77, R3 ;  /* 0x00000003004d7308 */ /* 0x0003e40000000800 */
[----:B-1----:R-:W-:Y:S02]  /*4a90*/  FFMA.FTZ R3, R79, c[0x0][0x2d0], -R2 ;  /* 0x0000b4004f037a23 */ /* 0x002fe40000010802 */
[----:B------:R-:W-:-:S04]  /*4aa0*/  IMAD.MOV.U32 R79, RZ, RZ, R34 ;  /* 0x000000ffff4f7224 */ /* 0x000fc800078e0022 */
[----:B------:R-:W1:Y:S02]  /*4ab0*/  MUFU.EX2 R50, R3 ;  /* 0x0000000300327308 */ /* 0x000e640000000800 */
[----:B-1----:R-:W-:Y:S01]  /*4ac0*/  F2FP.BF16.PACK_AB R7, R50, R77 ;  /* 0x0000004d3207723e */ /* 0x002fe200000010ff */
[----:B------:R-:W-:-:S06]  /*4ad0*/  IMAD.MOV.U32 R3, RZ, RZ, R37 ;  /* 0x000000ffff037224 */ /* 0x000fcc00078e0025 */
[C---:B--2---:R-:W-:Y:S08]  /*4ae0*/  HMMA.16816.F32.BF16 R68, R4.reuse, R8, R68 ;  /* 0x000000080444723c */ /* 0x044ff00000041844 */
[C---:B------:R-:W-:Y:S01]  /*4af0*/  HMMA.16816.F32.BF16 R40, R4.reuse, R10, R216 ;  /* 0x0000000a0428723c */ /* 0x040fe200000418d8 */
[----:B------:R-:W1:Y:S06]  /*4b00*/  LDSM.16.MT88.4 R8, [R228+0x1000] ;  /* 0x00100000e408783b */ /* 0x000e6c0000004200 */
[----:B------:R-:W-:Y:S01]  /*4b10*/  MOV R219, R79 ;  /* 0x0000004f00db7202 */ /* 0x000fe20000000f00 */
[----:B------:R-:W-:Y:S01]  /*4b20*/  IMAD.MOV.U32 R218, RZ, RZ, R81 ;  /* 0x000000ffffda7224 */ /* 0x000fe200078e0051 */
[----:B------:R-:W-:Y:S01]  /*4b30*/  MOV R79, R21 ;  /* 0x00000015004f7202 */ /* 0x000fe20000000f00 */
[----:B------:R-:W-:Y:S01]  /*4b40*/  IMAD.MOV.U32 R217, RZ, RZ, R80 ;  /* 0x000000ffffd97224 */ /* 0x000fe200078e0050 */
[----:B------:R-:W-:Y:S01]  /*4b50*/  MOV R216, R73 ;  /* 0x0000004900d87202 */ /* 0x000fe20000000f00 */
[C---:B-1----:R-:W-:Y:S07]  /*4b60*/  HMMA.16816.F32.BF16 R64, R4.reuse, R8, R24 ;  /* 0x000000080440723c */ /* 0x042fee0000041818 */
[----:B------:R-:W-:Y:S01]  /*4b70*/  MOV R24, R51 ;  /* 0x0000003300187202 */ /* 0x000fe20000000f00 */
[----:B------:R-:W-:Y:S01]  /*4b80*/  HMMA.16816.F32.BF16 R36, R4, R10, R212 ;  /* 0x0000000a0424723c */ /* 0x000fe200000418d4 */
[----:B------:R-:W1:Y:S01]  /*4b90*/  LDSM.16.MT88.4 R8, [R227+0x1000] ;  /* 0x00100000e308783b */ /* 0x000e620000004200 */
[----:B------:R-:W-:Y:S01]  /*4ba0*/  IMAD.MOV.U32 R25, RZ, RZ, R48 ;  /* 0x000000ffff197224 */ /* 0x000fe200078e0030 */
[----:B------:R-:W-:Y:S01]  /*4bb0*/  MOV R51, R61 ;  /* 0x0000003d00337202 */ /* 0x000fe20000000f00 */
[----:B------:R-:W-:-:S02]  /*4bc0*/  IMAD.MOV.U32 R48, RZ, RZ, R60 ;  /* 0x000000ffff307224 */ /* 0x000fc400078e003c */
[----:B------:R-:W-:Y:S01]  /*4bd0*/  IMAD.MOV.U32 R26, RZ, RZ, R56 ;  /* 0x000000ffff1a7224 */ /* 0x000fe200078e0038 */
[----:B------:R-:W-:Y:S01]  /*4be0*/  MOV R214, R52 ;  /* 0x0000003400d67202 */ /* 0x000fe20000000f00 */
[----:B------:R-:W-:Y:S02]  /*4bf0*/  IMAD.MOV.U32 R27, RZ, RZ, R57 ;  /* 0x000000ffff1b7224 */ /* 0x000fe400078e0039 */
[----:B------:R-:W-:Y:S02]  /*4c00*/  IMAD.MOV.U32 R213, RZ, RZ, R53 ;  /* 0x000000ffffd57224 */ /* 0x000fe400078e0035 */
[----:B------:R-:W-:Y:S02]  /*4c10*/  IMAD.MOV.U32 R212, RZ, RZ, R20 ;  /* 0x000000ffffd47224 */ /* 0x000fe400078e0014 */
        /* <DEDUP_REMOVED lines=8> */
[C---:B-1----:R-:W-:Y:S07]  /*4ca0*/  HMMA.16816.F32.BF16 R56, R4.reuse, R8, R164 ;  /* 0x000000080438723c */ /* 0x042fee00000418a4 */
[----:B------:R-:W-:Y:S01]  /*4cb0*/  IMAD.MOV.U32 R166, RZ, RZ, R31 ;  /* 0x000000ffffa67224 */ /* 0x000fe200078e001f */
[----:B------:R-:W-:Y:S01]  /*4cc0*/  MOV R165, R54 ;  /* 0x0000003600a57202 */ /* 0x000fe20000000f00 */
[----:B------:R-:W-:Y:S01]  /*4cd0*/  HMMA.16816.F32.BF16 R28, R4, R10, R128 ;  /* 0x0000000a041c723c */ /* 0x000fe20000041880 */
[----:B------:R-:W1:Y:S01]  /*4ce0*/  LDSM.16.MT88.4 R8, [R224+0x4000] ;  /* 0x00400000e008783b */ /* 0x000e620000004200 */
[----:B------:R-:W-:-:S02]  /*4cf0*/  IMAD.MOV.U32 R164, RZ, RZ, R25 ;  /* 0x000000ffffa47224 */ /* 0x000fc400078e0019 */
[----:B------:R-:W-:-:S03]  /*4d00*/  IMAD.MOV.U32 R167, RZ, RZ, R55 ;  /* 0x000000ffffa77224 */ /* 0x000fc600078e0037 */
[----:B------:R-:W-:Y:S01]  /*4d10*/  IMAD.MOV.U32 R128, RZ, RZ, R26 ;  /* 0x000000ffff807224 */ /* 0x000fe200078e001a */
[----:B------:R-:W-:Y:S01]  /*4d20*/  MOV R129, R27 ;  /* 0x0000001b00817202 */ /* 0x000fe20000000f00 */
[----:B------:R-:W-:Y:S02]  /*4d30*/  IMAD.MOV.U32 R130, RZ, RZ, R24 ;  /* 0x000000ffff827224 */ /* 0x000fe400078e0018 */
[----:B------:R-:W-:Y:S02]  /*4d40*/  IMAD.MOV.U32 R131, RZ, RZ, R3 ;  /* 0x000000ffff837224 */ /* 0x000fe400078e0003 */
[----:B------:R-:W-:-:S04]  /*4d50*/  IMAD.MOV.U32 R3, RZ, RZ, R72 ;  /* 0x000000ffff037224 */ /* 0x000fc800078e0048 */
[----:B------:R-:W-:Y:S01]  /*4d60*/  FFMA.FTZ R3, R3, c[0x0][0x2d0], -R0 ;  /* 0x0000b40003037a23 */ /* 0x000fe20000010800 */
[C---:B-1----:R-:W-:Y:S07]  /*4d70*/  HMMA.16816.F32.BF16 R52, R4.reuse, R8, R136 ;  /* 0x000000080434723c */ /* 0x042fee0000041888 */
[----:B------:R-:W-:Y:S01]  /*4d80*/  IMAD.MOV.U32 R136, RZ, RZ, R51 ;  /* 0x000000ffff887224 */ /* 0x000fe200078e0033 */
[----:B------:R-:W-:Y:S01]  /*4d90*/  HMMA.16816.F32.BF16 R24, R4, R10, R124 ;  /* 0x0000000a0418723c */ /* 0x000fe2000004187c */
[----:B------:R-:W1:Y:S01]  /*4da0*/  LDSM.16.MT88.4 R8, [R228+0x4000] ;  /* 0x00400000e408783b */ /* 0x000e620000004200 */
[----:B------:R-:W-:Y:S01]  /*4db0*/  MOV R137, R48 ;  /* 0x0000003000897202 */ /* 0x000fe20000000f00 */
[----:B------:R-:W-:-:S02]  /*4dc0*/  IMAD.MOV.U32 R138, RZ, RZ, R49 ;  /* 0x000000ffff8a7224 */ /* 0x000fc400078e0031 */
[----:B------:R-:W-:-:S03]  /*4dd0*/  IMAD.MOV.U32 R139, RZ, RZ, R83 ;  /* 0x000000ffff8b7224 */ /* 0x000fc600078e0053 */
[C---:B-1----:R-:W-:Y:S07]  /*4de0*/  HMMA.16816.F32.BF16 R48, R4.reuse, R8, R132 ;  /* 0x000000080430723c */ /* 0x042fee0000041884 */
[----:B------:R-:W-:Y:S01]  /*4df0*/  MOV R135, R82 ;  /* 0x0000005200877202 */ /* 0x000fe20000000f00 */
[C---:B------:R-:W-:Y:S01]  /*4e00*/  HMMA.16816.F32.BF16 R20, R4.reuse, R10, R116 ;  /* 0x0000000a0414723c */ /* 0x040fe20000041874 */
[----:B------:R-:W1:Y:S07]  /*4e10*/  LDSM.16.MT88.4 R8, [R227+0x4000] ;  /* 0x00400000e308783b */ /* 0x000e6e0000004200 */
[C---:B-1----:R-:W-:Y:S08]  /*4e20*/  HMMA.16816.F32.BF16 R80, R4.reuse, R8, R120 ;  /* 0x000000080450723c */ /* 0x042ff00000041878 */
[----:B------:R-:W-:Y:S01]  /*4e30*/  HMMA.16816.F32.BF16 R72, R4, R10, R112 ;  /* 0x0000000a0448723c */ /* 0x000fe20000041870 */
[----:B------:R-:W1:Y:S06]  /*4e40*/  LDSM.16.MT88.4 R8, [R230+0x4000] ;  /* 0x00400000e608783b */ /* 0x000e6c0000004200 */
[----:B------:R-:W-:Y:S01]  /*4e50*/  IMAD.MOV.U32 R112, RZ, RZ, R139 ;  /* 0x000000ffff707224 */ /* 0x000fe200078e008b */
[----:B------:R-:W-:Y:S01]  /*4e60*/  MOV R113, R128 ;  /* 0x0000008000717202 */ /* 0x000fe20000000f00 */
[----:B------:R-:W-:-:S02]  /*4e70*/  IMAD.MOV.U32 R114, RZ, RZ, R129 ;  /* 0x000000ffff727224 */ /* 0x000fc400078e0081 */
[----:B------:R-:W-:Y:S01]  /*4e80*/  IMAD.MOV.U32 R115, RZ, RZ, R130 ;  /* 0x000000ffff737224 */ /* 0x000fe200078e0082 */
[C---:B-1----:R-:W-:Y:S08]  /*4e90*/  HMMA.16816.F32.BF16 R148, R4.reuse, R8, R148 ;  /* 0x000000080494723c */ /* 0x042ff00000041894 */
        /* <DEDUP_REMOVED lines=11> */
[C---:B------:R-:W-:Y:S01]  /*4f50*/  HMMA.16816.F32.BF16 R120, R4.reuse, R10, R92 ;  /* 0x0000000a0478723c */ /* 0x040fe2000004185c */
[----:B------:R-:W1:Y:S07]  /*4f60*/  LDSM.16.MT88.4 R8, [R227+0x7000] ;  /* 0x00700000e308783b */ /* 0x000e6e0000004200 */
[C---:B-1----:R-:W-:Y:S07]  /*4f70*/  HMMA.16816.F32.BF16 R132, R4.reuse, R8, R88 ;  /* 0x000000080484723c */ /* 0x042fee0000041858 */
[--C-:B------:R-:W-:Y:S01]  /*4f80*/  FFMA.FTZ R90, R115, c[0x0][0x2d0], -R0.reuse ;  /* 0x0000b400735a7a23 */ /* 0x100fe20000010800 */
[----:B------:R-:W-:Y:S01]  /*4f90*/  HMMA.16816.F32.BF16 R116, R4, R10, R84 ;  /* 0x0000000a0474723c */ /* 0x000fe20000041854 */
[----:B------:R-:W1:Y:S01]  /*4fa0*/  LDSM.16.MT88.4 R8, [R230+0x7000] ;  /* 0x00700000e608783b */ /* 0x000e620000004200 */
[----:B------:R2:W-:Y:S01]  /*4fb0*/  MUFU.EX2 R86, R3 ;  /* 0x0000000300567308 */ /* 0x0005e20000000800 */
[----:B------:R-:W-:Y:S01]  /*4fc0*/  MOV R115, R222 ;  /* 0x000000de00737202 */ /* 0x000fe20000000f00 */
[----:B--2---:R-:W-:-:S06]  /*4fd0*/  FFMA.FTZ R3, R99, c[0x0][0x2d0], -R0 ;  /* 0x0000b40063037a23 */ /* 0x004fcc0000010800 */
[----:B------:R2:W3:Y:S02]  /*4fe0*/  MUFU.EX2 R87, R3 ;  /* 0x0000000300577308 */ /* 0x0004e40000000800 */
[--C-:B--2---:R-:W-:Y:S01]  /*4ff0*/  FFMA.FTZ R3, R104, c[0x0][0x2d0], -R0.reuse ;  /* 0x0000b40068037a23 */ /* 0x104fe20000010800 */
[C---:B-1----:R-:W-:Y:S05]  /*5000*/  HMMA.16816.F32.BF16 R128, R4.reuse, R8, R44 ;  /* 0x000000080480723c */ /* 0x042fea000004182c */
[----:B------:R1:W-:Y:S02]  /*5010*/  MUFU.EX2 R89, R3 ;  /* 0x0000000300597308 */ /* 0x0003e40000000800 */
[--C-:B------:R-:W-:Y:S01]  /*5020*/  FFMA.FTZ R44, R167, c[0x0][0x2d0], -R0.reuse ;  /* 0x0000b400a72c7a23 */ /* 0x100fe20000010800 */
[----:B------:R-:W-:Y:S01]  /*5030*/  HMMA.16816.F32.BF16 R108, R4, R10, R16 ;  /* 0x0000000a046c723c */ /* 0x000fe20000041810 */
[----:B------:R-:W2:Y:S01]  /*5040*/  LDSM.16.MT88.4 R8, [R224+0x1800] ;  /* 0x00180000e008783b */ /* 0x000ea20000004200 */
[----:B------:R-:W-:-:S02]  /*5050*/  FFMA.FTZ R46, R164, c[0x0][0x2d0], -R0 ;  /* 0x0000b400a42e7a23 */ /* 0x000fc40000010800 */
[--C-:B------:R-:W-:Y:S02]  /*5060*/  FFMA.FTZ R45, R165, c[0x0][0x2d0], -R0.reuse ;  /* 0x0000b400a52d7a23 */ /* 0x100fe40000010800 */
[----:B------:R-:W-:Y:S02]  /*5070*/  FFMA.FTZ R167, R211, c[0x0][0x2d0], -R0 ;  /* 0x0000b400d3a77a23 */ /* 0x000fe40000010800 */
[----:B------:R-:W-:Y:S02]  /*5080*/  FFMA.FTZ R4, R106, c[0x0][0x2d0], -R2 ;  /* 0x0000b4006a047a23 */ /* 0x000fe40000010802 */
[----:B-1----:R-:W-:Y:S02]  /*5090*/  FFMA.FTZ R3, R105, c[0x0][0x2d0], -R0 ;  /* 0x0000b40069037a23 */ /* 0x002fe40000010800 */
[----:B------:R1:W-:Y:S01]  /*50a0*/  MUFU.EX2 R85, R4 ;  /* 0x0000000400557308 */ /* 0x0003e20000000800 */
[----:B------:R-:W-:Y:S02]  /*50b0*/  FADD.FTZ R5, R154, R208 ;  /* 0x000000d09a057221 */ /* 0x000fe40000010000 */
[----:B------:R-:W-:Y:S01]  /*50c0*/  FFMA.FTZ R16, R112, c[0x0][0x2d0], -R0 ;  /* 0x0000b40070107a23 */ /* 0x000fe20000010800 */
[----:B------:R-:W-:Y:S01]  /*50d0*/  MOV R112, R217 ;  /* 0x000000d900707202 */ /* 0x000fe20000000f00 */
[----:B------:R-:W-:-:S02]  /*50e0*/  FADD.FTZ R5, R155, R5 ;  /* 0x000000059b057221 */ /* 0x000fc40000010000 */
[--C-:B------:R-:W-:Y:S01]  /*50f0*/  FFMA.FTZ R17, R113, c[0x0][0x2d0], -R0.reuse ;  /* 0x0000b40071117a23 */ /* 0x100fe20000010800 */
[----:B------:R4:W-:Y:S01]  /*5100*/  MUFU.EX2 R88, R3 ;  /* 0x0000000300587308 */ /* 0x0009e20000000800 */
[----:B------:R-:W-:Y:S02]  /*5110*/  FADD.FTZ R19, R210, R5 ;  /* 0x00000005d2137221 */ /* 0x000fe40000010000 */
[----:B------:R-:W-:Y:S02]  /*5120*/  FFMA.FTZ R18, R114, c[0x0][0x2d0], -R0 ;  /* 0x0000b40072127a23 */ /* 0x000fe40000010800 */
[----:B------:R-:W-:Y:S02]  /*5130*/  IMAD.MOV.U32 R165, RZ, RZ, R220 ;  /* 0x000000ffffa57224 */ /* 0x000fe400078e00dc */
[----:B------:R-:W-:Y:S02]  /*5140*/  IMAD.MOV.U32 R164, RZ, RZ, R221 ;  /* 0x000000ffffa47224 */ /* 0x000fe400078e00dd */
[----:B-1----:R-:W-:-:S02]  /*5150*/  FFMA.FTZ R4, R166, c[0x0][0x2d0], -R2 ;  /* 0x0000b400a6047a23 */ /* 0x002fc40000010802 */
[----:B------:R-:W-:Y:S02]  /*5160*/  IMAD.MOV.U32 R106, RZ, RZ, R223 ;  /* 0x000000ffff6a7224 */ /* 0x000fe400078e00df */
[----:B------:R3:W-:Y:S01]  /*5170*/  MUFU.EX2 R166, R4 ;  /* 0x0000000400a67308 */ /* 0x0007e20000000800 */
[----:B------:R-:W-:Y:S02]  /*5180*/  IMAD.MOV.U32 R113, RZ, RZ, R218 ;  /* 0x000000ffff717224 */ /* 0x000fe400078e00da */
[----:B----4-:R-:W-:Y:S02]  /*5190*/  FADD.FTZ R3, R143, R209 ;  /* 0x000000d18f037221 */ /* 0x010fe40000010000 */
[----:B------:R-:W-:Y:S02]  /*51a0*/  IMAD.MOV.U32 R114, RZ, RZ, R219 ;  /* 0x000000ffff727224 */ /* 0x000fe400078e00db */
[----:B------:R-:W-:Y:S02]  /*51b0*/  FADD.FTZ R6, R142, R3 ;  /* 0x000000038e067221 */ /* 0x000fe40000010000 */
[----:B------:R-:W-:-:S02]  /*51c0*/  FFMA.FTZ R3, R79, c[0x0][0x2d0], -R2 ;  /* 0x0000b4004f037a23 */ /* 0x000fc40000010802 */
[----:B------:R-:W-:Y:S02]  /*51d0*/  IMAD.MOV.U32 R142, RZ, RZ, R214 ;  /* 0x000000ffff8e7224 */ /* 0x000fe400078e00d6 */
[----:B------:R1:W4:Y:S01]  /*51e0*/  MUFU.EX2 R79, R3 ;  /* 0x00000003004f7308 */ /* 0x0003220000000800 */
[----:B---3--:R-:W-:Y:S01]  /*51f0*/  F2FP.BF16.PACK_AB R4, R87, R86 ;  /* 0x000000565704723e */ /* 0x008fe200000010ff */
[----:B-1----:R-:W-:Y:S01]  /*5200*/  FFMA.FTZ R3, R107, c[0x0][0x2d0], -R2 ;  /* 0x0000b4006b037a23 */ /* 0x002fe20000010802 */
[----:B----4-:R-:W-:Y:S01]  /*5210*/  F2FP.BF16.PACK_AB R5, R79, R85 ;  /* 0x000000554f05723e */ /* 0x010fe200000010ff */
[----:B------:R-:W-:-:S04]  /*5220*/  IMAD.MOV.U32 R107, RZ, RZ, R216 ;  /* 0x000000ffff6b7224 */ /* 0x000fc800078e00d8 */
[----:B------:R1:W3:Y:S02]  /*5230*/  MUFU.EX2 R84, R3 ;  /* 0x0000000300547308 */ /* 0x0002e40000000800 */
[----:B-1----:R-:W-:Y:S01]  /*5240*/  FADD.FTZ R3, R152, R6 ;  /* 0x0000000698037221 */ /* 0x002fe20000010000 */
[----:B------:R-:W-:Y:S02]  /*5250*/  F2FP.BF16.PACK_AB R6, R88, R89 ;  /* 0x000000595806723e */ /* 0x000fe400000010ff */
[----:B---3--:R-:W-:Y:S01]  /*5260*/  F2FP.BF16.PACK_AB R7, R166, R84 ;  /* 0x00000054a607723e */ /* 0x008fe200000010ff */
[----:B------:R-:W-:-:S06]  /*5270*/  FADD.FTZ R91, R153, R3 ;  /* 0x00000003995b7221 */ /* 0x000fcc0000010000 */
[C---:B--2---:R-:W-:Y:S08]  /*5280*/  HMMA.16816.F32.BF16 R92, R4.reuse, R8, R68 ;  /* 0x00000008045c723c */ /* 0x044ff00000041844 */
[----:B------:R-:W-:Y:S11]  /*5290*/  HMMA.16816.F32.BF16 R8, R4, R10, R40 ;  /* 0x0000000a0408723c */ /* 0x000ff60000041828 */
[----:B------:R-:W-:Y:S05]  /*52a0*/  @!UPT UIADD3 URZ, URZ, URZ, URZ ;  /* 0x0000003f3f3ff290 */ /* 0x000fea000fffe03f */
[----:B------:R-:W-:Y:S01]  /*52b0*/  MOV R3, R94 ;  /* 0x0000005e00037202 */ /* 0x000fe20000000f00 */
[----:B------:R-:W-:Y:S01]  /*52c0*/  IMAD.MOV.U32 R0, RZ, RZ, R92 ;  /* 0x000000ffff007224 */ /* 0x000fe200078e005c */
[----:B------:R-:W-:Y:S01]  /*52d0*/  MOV R68, R93 ;  /* 0x0000005d00447202 */ /* 0x000fe20000000f00 */
[----:B------:R-:W-:-:S05]  /*52e0*/  IMAD.MOV.U32 R69, RZ, RZ, R95 ;  /* 0x000000ffff457224 */ /* 0x000fca00078e005f */
[----:B------:R-:W-:Y:S01]  /*52f0*/  IMAD.MOV.U32 R70, RZ, RZ, R9 ;  /* 0x000000ffff467224 */ /* 0x000fe200078e0009 */
[----:B------:R-:W-:Y:S01]  /*5300*/  MOV R43, R8 ;  /* 0x00000008002b7202 */ /* 0x000fe20000000f00 */
[----:B------:R-:W-:Y:S02]  /*5310*/  IMAD.MOV.U32 R47, RZ, RZ, R10 ;  /* 0x000000ffff2f7224 */ /* 0x000fe400078e000a */
[----:B------:R-:W-:Y:S02]  /*5320*/  IMAD.MOV.U32 R143, RZ, RZ, R11 ;  /* 0x000000ffff8f7224 */ /* 0x000fe400078e000b */
[----:B------:R-:W1:Y:S02]  /*5330*/  LDSM.16.MT88.4 R8, [R228+0x1800] ;  /* 0x00180000e408783b */ /* 0x000e640000004200 */
[C---:B-1----:R-:W-:Y:S07]  /*5340*/  HMMA.16816.F32.BF16 R92, R4.reuse, R8, R64 ;  /* 0x00000008045c723c */ /* 0x042fee0000041840 */
[----:B------:R-:W-:Y:S01]  /*5350*/  IMAD.MOV.U32 R65, RZ, RZ, R112 ;  /* 0x000000ffff417224 */ /* 0x000fe200078e0070 */
[----:B------:R-:W-:Y:S01]  /*5360*/  HMMA.16816.F32.BF16 R220, R4, R10, R36 ;  /* 0x0000000a04dc723c */ /* 0x000fe20000041824 */
[----:B------:R-:W1:Y:S01]  /*5370*/  LDSM.16.MT88.4 R8, [R227+0x1800] ;  /* 0x00180000e308783b */ /* 0x000e620000004200 */
[----:B------:R-:W-:Y:S01]  /*5380*/  IMAD.MOV.U32 R66, RZ, RZ, R113 ;  /* 0x000000ffff427224 */ /* 0x000fe200078e0071 */
[----:B------:R-:W-:-:S04]  /*5390*/  MOV R67, R114 ;  /* 0x0000007200437202 */ /* 0x000fc80000000f00 */
[----:B------:R-:W-:Y:S01]  /*53a0*/  MOV R36, R3 ;  /* 0x0000000300247202 */ /* 0x000fe20000000f00 */
[----:B------:R-:W-:Y:S01]  /*53b0*/  IMAD.MOV.U32 R3, RZ, RZ, R164 ;  /* 0x000000ffff037224 */ /* 0x000fe200078e00a4 */
[----:B------:R-:W-:Y:S01]  /*53c0*/  MOV R164, R212 ;  /* 0x000000d400a47202 */ /* 0x000fe20000000f00 */
[----:B------:R-:W-:Y:S01]  /*53d0*/  IMAD.MOV.U32 R37, RZ, RZ, R0 ;  /* 0x000000ffff257224 */ /* 0x000fe200078e0000 */
[----:B------:R-:W-:Y:S01]  /*53e0*/  MOV R39, R107 ;  /* 0x0000006b00277202 */ /* 0x000fe20000000f00 */
[----:B------:R-:W-:Y:S02]  /*53f0*/  IMAD.MOV.U32 R38, RZ, RZ, R106 ;  /* 0x000000ffff267224 */ /* 0x000fe400078e006a */
[----:B------:R-:W-:Y:S02]  /*5400*/  IMAD.MOV.U32 R0, RZ, RZ, R115 ;  /* 0x000000ffff007224 */ /* 0x000fe400078e0073 */
[----:B------:R-:W-:Y:S01]  /*5410*/  IMAD.MOV.U32 R64, RZ, RZ, R93 ;  /* 0x000000ffff407224 */ /* 0x000fe200078e005d */
[----:B------:R-:W-:Y:S01]  /*5420*/  MOV R42, R94 ;  /* 0x0000005e002a7202 */ /* 0x000fe20000000f00 */
[----:B------:R-:W-:-:S02]  /*5430*/  IMAD.MOV.U32 R41, RZ, RZ, R95 ;  /* 0x000000ffff297224 */ /* 0x000fc400078e005f */
[----:B------:R-:W-:Y:S02]  /*5440*/  IMAD.MOV.U32 R40, RZ, RZ, R92 ;  /* 0x000000ffff287224 */ /* 0x000fe400078e005c */
[--C-:B------:R-:W-:Y:S02]  /*5450*/  FFMA.FTZ R0, R0, c[0x0][0x2d0], -R2.reuse ;  /* 0x0000b40000007a23 */ /* 0x100fe40000010802 */
[----:B------:R-:W-:Y:S01]  /*5460*/  FFMA.FTZ R3, R3, c[0x0][0x2d0], -R2 ;  /* 0x0000b40003037a23 */ /* 0x000fe20000010802 */
[C---:B-1----:R-:W-:Y:S07]  /*5470*/  HMMA.16816.F32.BF16 R216, R4.reuse, R8, R60 ;  /* 0x0000000804d8723c */ /* 0x042fee000004183c */
[----:B------:R-:W-:Y:S01]  /*5480*/  IMAD.MOV.U32 R63, RZ, RZ, R47 ;  /* 0x000000ffff3f7224 */ /* 0x000fe200078e002f */
[----:B------:R-:W-:Y:S01]  /*5490*/  HMMA.16816.F32.BF16 R208, R4, R10, R32 ;  /* 0x0000000a04d0723c */ /* 0x000fe20000041820 */
[----:B------:R-:W1:Y:S01]  /*54a0*/  LDSM.16.MT88.4 R8, [R230+0x1800] ;  /* 0x00180000e608783b */ /* 0x000e620000004200 */
[----:B------:R-:W-:Y:S01]  /*54b0*/  IMAD.MOV.U32 R61, RZ, RZ, R43 ;  /* 0x000000ffff3d7224 */ /* 0x000fe200078e002b */
[----:B------:R-:W-:Y:S01]  /*54c0*/  MOV R43, R215 ;  /* 0x000000d7002b7202 */ /* 0x000fe20000000f00 */
[----:B------:R-:W-:Y:S01]  /*54d0*/  IMAD.MOV.U32 R47, RZ, RZ, R213 ;  /* 0x000000ffff2f7224 */ /* 0x000fe200078e00d5 */
[----:B------:R-:W-:Y:S01]  /*54e0*/  MOV R62, R70 ;  /* 0x00000046003e7202 */ /* 0x000fe20000000f00 */
[----:B------:R-:W-:-:S02]  /*54f0*/  IMAD.MOV.U32 R60, RZ, RZ, R69 ;  /* 0x000000ffff3c7224 */ /* 0x000fc400078e0045 */
[C---:B-1----:R-:W-:Y:S08]  /*5500*/  HMMA.16816.F32.BF16 R212, R4.reuse, R8, R56 ;  /* 0x0000000804d4723c */ /* 0x042ff00000041838 */
[C---:B------:R-:W-:Y:S01]  /*5510*/  HMMA.16816.F32.BF16 R152, R4.reuse, R10, R28 ;  /* 0x0000000a0498723c */ /* 0x040fe2000004181c */
[----:B------:R-:W1:Y:S06]  /*5520*/  LDSM.16.MT88.4 R8, [R224+0x4800] ;  /* 0x00480000e008783b */ /* 0x000e6c0000004200 */
        /* <DEDUP_REMOVED lines=9> */
[----:B------:R-:W-:Y:S01]  /*55c0*/  IMAD.MOV.U32 R22, RZ, RZ, R39 ;  /* 0x000000ffff167224 */ /* 0x000fe200078e0027 */
[----:B------:R-:W-:Y:S01]  /*55d0*/  MOV R23, R38 ;  /* 0x0000002600177202 */ /* 0x000fe20000000f00 */
[----:B------:R-:W-:-:S02]  /*55e0*/  FFMA.FTZ R20, R20, c[0x0][0x2d0], -R2 ;  /* 0x0000b40014147a23 */ /* 0x000fc40000010802 */
[--C-:B------:R-:W-:Y:S02]  /*55f0*/  FFMA.FTZ R21, R21, c[0x0][0x2d0], -R2.reuse ;  /* 0x0000b40015157a23 */ /* 0x100fe40000010802 */
[----:B------:R-:W-:Y:S01]  /*5600*/  FFMA.FTZ R23, R23, c[0x0][0x2d0], -R2 ;  /* 0x0000b40017177a23 */ /* 0x000fe20000010802 */
[C---:B-1----:R-:W-:Y:S08]  /*5610*/  HMMA.16816.F32.BF16 R92, R4.reuse, R8, R80 ;  /* 0x00000008045c723c */ /* 0x042ff00000041850 */
[----:B------:R-:W-:Y:S01]  /*5620*/  HMMA.16816.F32.BF16 R68, R4, R10, R72 ;  /* 0x0000000a0444723c */ /* 0x000fe20000041848 */
[----:B------:R-:W1:Y:S06]  /*5630*/  LDSM.16.MT88.4 R8, [R230+0x4800] ;  /* 0x00480000e608783b */ /* 0x000e6c0000004200 */
[----:B------:R-:W-:Y:S01]  /*5640*/  MOV R74, R42 ;  /* 0x0000002a004a7202 */ /* 0x000fe20000000f00 */
[----:B------:R-:W-:-:S02]  /*5650*/  IMAD.MOV.U32 R75, RZ, RZ, R41 ;  /* 0x000000ffff4b7224 */ /* 0x000fc400078e0029 */
        /* <DEDUP_REMOVED lines=11> */
[----:B------:R-:W-:Y:S01]  /*5710*/  MOV R103, R164 ;  /* 0x000000a400677202 */ /* 0x000fe20000000f00 */
[----:B------:R-:W-:Y:S01]  /*5720*/  IMAD.MOV.U32 R101, RZ, RZ, R142 ;  /* 0x000000ffff657224 */ /* 0x000fe200078e008e */
[----:B------:R-:W-:Y:S08]  /*5730*/  MUFU.EX2 R164, R18 ;  /* 0x0000001200a47308 */ /* 0x000ff00000000800 */
[----:B------:R-:W-:Y:S01]  /*5740*/  MUFU.EX2 R142, R16 ;  /* 0x00000010008e7308 */ /* 0x000fe20000000800 */
[C---:B-1----:R-:W-:Y:S07]  /*5750*/  HMMA.16816.F32.BF16 R40, R4.reuse, R8, R144 ;  /* 0x000000080428723c */ /* 0x042fee0000041890 */
[----:B------:R-:W-:Y:S01]  /*5760*/  MUFU.EX2 R147, R17 ;  /* 0x0000001100937308 */ /* 0x000fe20000000800 */
[----:B------:R-:W-:Y:S01]  /*5770*/  IMAD.MOV.U32 R144, RZ, RZ, R46 ;  /* 0x000000ffff907224 */ /* 0x000fe200078e002e */
[----:B------:R-:W-:Y:S01]  /*5780*/  HMMA.16816.F32.BF16 R28, R4, R10, R124 ;  /* 0x0000000a041c723c */ /* 0x000fe2000004187c */
[----:B------:R-:W1:Y:S01]  /*5790*/  LDSM.16.MT88.4 R8, [R228+0x7800] ;  /* 0x00780000e408783b */ /* 0x000e620000004200 */
[----:B------:R-:W-:Y:S01]  /*57a0*/  IMAD.MOV.U32 R145, RZ, RZ, R45 ;  /* 0x000000ffff917224 */ /* 0x000fe200078e002d */
[----:B------:R-:W-:-:S04]  /*57b0*/  MOV R146, R44 ;  /* 0x0000002c00927202 */ /* 0x000fc80000000f00 */
[----:B------:R-:W-:Y:S02]  /*57c0*/  IMAD.MOV.U32 R127, RZ, RZ, R165 ;  /* 0x000000ffff7f7224 */ /* 0x000fe400078e00a5 */
[----:B------:R-:W-:Y:S01]  /*57d0*/  IMAD.MOV.U32 R126, RZ, RZ, R145 ;  /* 0x000000ffff7e7224 */ /* 0x000fe200078e0091 */
[----:B------:R-:W-:Y:S01]  /*57e0*/  MUFU.EX2 R165, R90 ;  /* 0x0000005a00a57308 */ /* 0x000fe20000000800 */
[----:B------:R-:W-:Y:S01]  /*57f0*/  IMAD.MOV.U32 R125, RZ, RZ, R127 ;  /* 0x000000ffff7d7224 */ /* 0x000fe200078e007f */
[----:B------:R-:W-:Y:S01]  /*5800*/  MOV R127, R144 ;  /* 0x00000090007f7202 */ /* 0x000fe20000000f00 */
[----:B------:R-:W-:Y:S01]  /*5810*/  IMAD.MOV.U32 R144, RZ, RZ, R146 ;  /* 0x000000ffff907224 */ /* 0x000fe200078e0092 */
[----:B------:R-:W-:Y:S01]  /*5820*/  MOV R146, R100 ;  /* 0x0000006400927202 */ /* 0x000fe20000000f00 */
[----:B------:R-:W-:Y:S02]  /*5830*/  IMAD.MOV.U32 R100, RZ, RZ, R101 ;  /* 0x000000ffff647224 */ /* 0x000fe400078e0065 */
[----:B------:R-:W-:Y:S01]  /*5840*/  IMAD.MOV.U32 R101, RZ, RZ, R102 ;  /* 0x000000ffff657224 */ /* 0x000fe200078e0066 */
[----:B------:R-:W-:Y:S01]  /*5850*/  MOV R102, R103 ;  /* 0x0000006700667202 */ /* 0x000fe20000000f00 */
[----:B------:R-:W-:Y:S01]  /*5860*/  IMAD.MOV.U32 R103, RZ, RZ, R148 ;  /* 0x000000ffff677224 */ /* 0x000fe200078e0094 */
[----:B------:R2:W-:Y:S01]  /*5870*/  MUFU.EX2 R145, R0 ;  /* 0x0000000000917308 */ /* 0x0005e20000000800 */
        /* <DEDUP_REMOVED lines=9> */
[----:B------:R3:W4:Y:S01]  /*5910*/  MUFU.EX2 R143, R3 ;  /* 0x00000003008f7308 */ /* 0x0007220000000800 */
[----:B--2---:R-:W-:Y:S02]  /*5920*/  FADD.FTZ R0, R14, R19 ;  /* 0x000000130e007221 */ /* 0x004fe40000010000 */
[----:B------:R-:W-:Y:S01]  /*5930*/  LDSM.16.MT88.4 R16, [R224+0x2000] ;  /* 0x00200000e010783b */ /* 0x000fe20000004200 */
[----:B-1----:R-:W-:Y:S01]  /*5940*/  HMMA.16816.F32.BF16 R80, R4, R8, R136 ;  /* 0x000000080450723c */ /* 0x002fe20000041888 */
[----:B---3--:R-:W-:-:S07]  /*5950*/  FADD.FTZ R3, R15, R0 ;  /* 0x000000000f037221 */ /* 0x008fce0000010000 */
[----:B------:R-:W-:Y:S01]  /*5960*/  HMMA.16816.F32.BF16 R64, R4, R10, R120 ;  /* 0x0000000a0440723c */ /* 0x000fe20000041878 */
[----:B------:R-:W1:Y:S01]  /*5970*/  LDSM.16.MT88.4 R8, [R227+0x7800] ;  /* 0x00780000e308783b */ /* 0x000e620000004200 */
[----:B------:R-:W-:Y:S01]  /*5980*/  FFMA.FTZ R0, R125, c[0x0][0x2d0], -R2 ;  /* 0x0000b4007d007a23 */ /* 0x000fe20000010802 */
[----:B------:R-:W-:Y:S01]  /*5990*/  MOV R139, R100 ;  /* 0x00000064008b7202 */ /* 0x000fe20000000f00 */
[----:B------:R-:W-:Y:S02]  /*59a0*/  IMAD.MOV.U32 R125, RZ, RZ, R144 ;  /* 0x000000ffff7d7224 */ /* 0x000fe400078e0090 */
[----:B------:R2:W-:Y:S01]  /*59b0*/  MUFU.EX2 R144, R0 ;  /* 0x0000000000907308 */ /* 0x0005e20000000800 */
[----:B------:R-:W-:Y:S02]  /*59c0*/  IMAD.MOV.U32 R138, RZ, RZ, R101 ;  /* 0x000000ffff8a7224 */ /* 0x000fe400078e0065 */
[----:B------:R-:W-:Y:S02]  /*59d0*/  IMAD.MOV.U32 R137, RZ, RZ, R102 ;  /* 0x000000ffff897224 */ /* 0x000fe400078e0066 */
[----:B------:R-:W-:-:S02]  /*59e0*/  IMAD.MOV.U32 R136, RZ, RZ, R124 ;  /* 0x000000ffff887224 */ /* 0x000fc400078e007c */
[----:B------:R-:W-:Y:S02]  /*59f0*/  IMAD.MOV.U32 R90, RZ, RZ, R138 ;  /* 0x000000ffff5a7224 */ /* 0x000fe400078e008a */
[----:B--2---:R-:W-:-:S04]  /*5a00*/  FFMA.FTZ R0, R103, c[0x0][0x2d0], -R2 ;  /* 0x0000b40067007a23 */ /* 0x004fc80000010802 */
[----:B------:R2:W3:Y:S01]  /*5a10*/  MUFU.EX2 R146, R0 ;  /* 0x0000000000927308 */ /* 0x0004e20000000800 */
[----:B-1----:R-:W-:Y:S01]  /*5a20*/  HMMA.16816.F32.BF16 R52, R4, R8, R132 ;  /* 0x000000080434723c */ /* 0x002fe20000041884 */
[----:B--2---:R-:W-:Y:S02]  /*5a30*/  FADD.FTZ R0, R76, R3 ;  /* 0x000000034c007221 */ /* 0x004fe40000010000 */
[----:B------:R-:W-:Y:S02]  /*5a40*/  FFMA.FTZ R3, R22, c[0x0][0x2d0], -R2 ;  /* 0x0000b40016037a23 */ /* 0x000fe40000010802 */
[----:B------:R-:W-:-:S03]  /*5a50*/  FADD.FTZ R2, R78, R0 ;  /* 0x000000004e027221 */ /* 0x000fc60000010000 */
[C---:B------:R-:W-:Y:S01]  /*5a60*/  HMMA.16816.F32.BF16 R44, R4.reuse, R10, R116 ;  /* 0x0000000a042c723c */ /* 0x040fe20000041874 */
[----:B------:R-:W1:Y:S07]  /*5a70*/  LDSM.16.MT88.4 R8, [R230+0x7800] ;  /* 0x00780000e608783b */ /* 0x000e6e0000004200 */
[C---:B-1----:R-:W-:Y:S07]  /*5a80*/  HMMA.16816.F32.BF16 R36, R4.reuse, R8, R128 ;  /* 0x000000080424723c */ /* 0x042fee0000041880 */
[----:B------:R-:W-:Y:S01]  /*5a90*/  IMAD.MOV.U32 R131, RZ, RZ, R125 ;  /* 0x000000ffff837224 */ /* 0x000fe200078e007d */
[----:B------:R-:W-:Y:S01]  /*5aa0*/  HMMA.16816.F32.BF16 R24, R4, R10, R108 ;  /* 0x0000000a0418723c */ /* 0x000fe2000004186c */
[----:B------:R-:W1:Y:S01]  /*5ab0*/  LDSM.16.MT88.4 R8, [R227+0x2000] ;  /* 0x00200000e308783b */ /* 0x000e620000004200 */
[----:B------:R-:W-:Y:S01]  /*5ac0*/  MOV R130, R126 ;  /* 0x0000007e00827202 */ /* 0x000fe20000000f00 */
[----:B------:R-:W-:-:S04]  /*5ad0*/  IMAD.MOV.U32 R129, RZ, RZ, R127 ;  /* 0x000000ffff817224 */ /* 0x000fc800078e007f */
[----:B------:R-:W-:Y:S01]  /*5ae0*/  FADD.FTZ R4, R12, R91 ;  /* 0x0000005b0c047221 */ /* 0x000fe20000010000 */
[----:B----4-:R-:W-:Y:S02]  /*5af0*/  F2FP.BF16.PACK_AB R5, R143, R145 ;  /* 0x000000918f05723e */ /* 0x010fe400000010ff */
[----:B------:R-:W-:Y:S01]  /*5b00*/  F2FP.BF16.PACK_AB R6, R165, R164 ;  /* 0x000000a4a506723e */ /* 0x000fe200000010ff */
[----:B------:R-:W-:Y:S01]  /*5b10*/  FADD.FTZ R4, R13, R4 ;  /* 0x000000040d047221 */ /* 0x000fe20000010000 */
[----:B---3--:R-:W-:Y:S01]  /*5b20*/  F2FP.BF16.PACK_AB R7, R146, R144 ;  /* 0x000000909207723e */ /* 0x008fe200000010ff */
[----:B------:R-:W2:Y:S01]  /*5b30*/  LDSM.16.MT88.4 R12, [R228+0x2000] ;  /* 0x00200000e40c783b */ /* 0x000ea20000004200 */
[----:B------:R-:W-:Y:S01]  /*5b40*/  MOV R91, R139 ;  /* 0x0000008b005b7202 */ /* 0x000fe20000000f00 */
[----:B------:R-:W-:Y:S01]  /*5b50*/  FADD.FTZ R22, R77, R4 ;  /* 0x000000044d167221 */ /* 0x000fe20000010000 */
[----:B------:R-:W-:-:S03]  /*5b60*/  F2FP.BF16.PACK_AB R4, R147, R142 ;  /* 0x0000008e9304723e */ /* 0x000fc600000010ff */
[----:B------:R-:W-:-:S04]  /*5b70*/  FADD.FTZ R0, R136, R22 ;  /* 0x0000001688007221 */ /* 0x000fc80000010000 */
[----:B------:R-:W-:Y:S01]  /*5b80*/  HMMA.16816.F32.BF16 R148, R4, R16, R148 ;  /* 0x000000100494723c */ /* 0x000fe20000041894 */
[----:B------:R-:W-:-:S07]  /*5b90*/  FADD.FTZ R0, R85, R0 ;  /* 0x0000000055007221 */ /* 0x000fce0000010000 */
[C---:B------:R-:W-:Y:S08]  /*5ba0*/  HMMA.16816.F32.BF16 R60, R4.reuse, R18, R60 ;  /* 0x00000012043c723c */ /* 0x040ff0000004183c */
[C---:B-1----:R-:W-:Y:S08]  /*5bb0*/  HMMA.16816.F32.BF16 R16, R4.reuse, R10, R208 ;  /* 0x0000000a0410723c */ /* 0x042ff000000418d0 */
[C---:B------:R-:W-:Y:S01]  /*5bc0*/  HMMA.16816.F32.BF16 R108, R4.reuse, R8, R216 ;  /* 0x00000008046c723c */ /* 0x040fe200000418d8 */
[----:B------:R-:W1:Y:S07]  /*5bd0*/  LDSM.16.MT88.4 R8, [R228+0x5000] ;  /* 0x00500000e408783b */ /* 0x000e6e0000004200 */
[C---:B--2---:R-:W-:Y:S08]  /*5be0*/  HMMA.16816.F32.BF16 R100, R4.reuse, R12, R72 ;  /* 0x0000000c0464723c */ /* 0x044ff00000041848 */
[----:B------:R-:W-:Y:S01]  /*5bf0*/  HMMA.16816.F32.BF16 R72, R4, R14, R220 ;  /* 0x0000000e0448723c */ /* 0x000fe200000418dc */
[----:B------:R-:W2:Y:S01]  /*5c00*/  LDSM.16.MT88.4 R12, [R224+0x5000] ;  /* 0x00500000e00c783b */ /* 0x000ea20000004200 */
[----:B------:R-:W-:Y:S01]  /*5c10*/  MOV R123, R16 ;  /* 0x00000010007b7202 */ /* 0x000fe20000000f00 */
[----:B------:R-:W-:Y:S01]  /*5c20*/  IMAD.MOV.U32 R122, RZ, RZ, R17 ;  /* 0x000000ffff7a7224 */ /* 0x000fe200078e0011 */
[----:B------:R-:W-:Y:S01]  /*5c30*/  MOV R120, R19 ;  /* 0x0000001300787202 */ /* 0x000fe20000000f00 */
[----:B------:R-:W-:-:S02]  /*5c40*/  IMAD.MOV.U32 R121, RZ, RZ, R18 ;  /* 0x000000ffff797224 */ /* 0x000fc400078e0012 */
[----:B------:R-:W3:Y:S01]  /*5c50*/  LDSM.16.MT88.4 R16, [R230+0x2000] ;  /* 0x00200000e610783b */ /* 0x000ee20000004200 */
[C---:B-1----:R-:W-:Y:S08]  /*5c60*/  HMMA.16816.F32.BF16 R132, R4.reuse, R8, R96 ;  /* 0x000000080484723c */ /* 0x042ff00000041860 */
[C---:B------:R-:W-:Y:S01]  /*5c70*/  HMMA.16816.F32.BF16 R32, R4.reuse, R10, R32 ;  /* 0x0000000a0420723c */ /* 0x040fe20000041820 */
[----:B------:R-:W1:Y:S07]  /*5c80*/  LDSM.16.MT88.4 R8, [R224+0x8000] ;  /* 0x00800000e008783b */ /* 0x000e6e0000004200 */
[C---:B--2---:R-:W-:Y:S01]  /*5c90*/  HMMA.16816.F32.BF16 R124, R4.reuse, R12, R112 ;  /* 0x0000000c047c723c */ /* 0x044fe20000041870 */
[----:B------:R-:W-:Y:S07]  /*5ca0*/  LDSM.16.MT88.4 R112, [R227+0x2800] ;  /* 0x00280000e370783b */ /* 0x000fee0000004200 */
[C---:B------:R-:W-:Y:S01]  /*5cb0*/  HMMA.16816.F32.BF16 R208, R4.reuse, R14, R104 ;  /* 0x0000000e04d0723c */ /* 0x040fe20000041868 */
[----:B------:R-:W2:Y:S04]  /*5cc0*/  LDSM.16.MT88.4 R12, [R230+0x5000] ;  /* 0x00500000e60c783b */ /* 0x000ea80000004200 */
[----:B------:R-:W-:Y:S03]  /*5cd0*/  LDSM.16.MT88.4 R104, [R228+0x2800] ;  /* 0x00280000e468783b */ /* 0x000fe60000004200 */
[C---:B---3--:R-:W-:Y:S08]  /*5ce0*/  HMMA.16816.F32.BF16 R116, R4.reuse, R16, R212 ;  /* 0x000000100474723c */ /* 0x048ff000000418d4 */
[C---:B------:R-:W-:Y:S01]  /*5cf0*/  HMMA.16816.F32.BF16 R216, R4.reuse, R18, R152 ;  /* 0x0000001204d8723c */ /* 0x040fe20000041898 */
[----:B------:R-:W3:Y:S04]  /*5d00*/  LDSM.16.MT88.4 R16, [R227+0x5000] ;  /* 0x00500000e310783b */ /* 0x000ee80000004200 */
[----:B------:R-:W-:Y:S03]  /*5d10*/  LDSM.16.MT88.4 R152, [R224+0x2800] ;  /* 0x00280000e098783b */ /* 0x000fe60000004200 */
[C---:B-1----:R-:W-:Y:S08]  /*5d20*/  HMMA.16816.F32.BF16 R212, R4.reuse, R10, R28 ;  /* 0x0000000a04d4723c */ /* 0x042ff0000004181c */
[C---:B--2---:R-:W-:Y:S08]  /*5d30*/  HMMA.16816.F32.BF16 R220, R4.reuse, R12, R56 ;  /* 0x0000000c04dc723c */ /* 0x044ff00000041838 */
[C---:B------:R-:W-:Y:S08]  /*5d40*/  HMMA.16816.F32.BF16 R12, R4.reuse, R14, R48 ;  /* 0x0000000e040c723c */ /* 0x040ff00000041830 */
[C---:B---3--:R-:W-:Y:S08]  /*5d50*/  HMMA.16816.F32.BF16 R92, R4.reuse, R16, R92 ;  /* 0x00000010045c723c */ /* 0x048ff0000004185c */
[----:B------:R-:W-:Y:S01]  /*5d60*/  IMAD.MOV.U32 R59, RZ, RZ, R220 ;  /* 0x000000ffff3b7224 */ /* 0x000fe200078e00dc */
[----:B------:R-:W-:Y:S01]  /*5d70*/  MOV R58, R221 ;  /* 0x000000dd003a7202 */ /* 0x000fe20000000f00 */
[----:B------:R-:W-:Y:S01]  /*5d80*/  IMAD.MOV.U32 R57, RZ, RZ, R222 ;  /* 0x000000ffff397224 */ /* 0x000fe200078e00de */
[C---:B------:R-:W-:Y:S01]  /*5d90*/  HMMA.16816.F32.BF16 R68, R4.reuse, R18, R68 ;  /* 0x000000120444723c */ /* 0x040fe20000041844 */
[----:B------:R-:W-:Y:S01]  /*5da0*/  IMAD.MOV.U32 R56, RZ, RZ, R223 ;  /* 0x000000ffff387224 */ /* 0x000fe200078e00df */
[----:B------:R-:W1:Y:S03]  /*5db0*/  LDSM.16.MT88.4 R16, [R228+0x8000] ;  /* 0x00800000e410783b */ /* 0x000e660000004200 */
[----:B------:R-:W-:Y:S01]  /*5dc0*/  MOV R96, R12 ;  /* 0x0000000c00607202 */ /* 0x000fe20000000f00 */
[----:B------:R-:W-:Y:S01]  /*5dd0*/  IMAD.MOV.U32 R78, RZ, RZ, R13 ;  /* 0x000000ffff4e7224 */ /* 0x000fe200078e000d */
[----:B------:R-:W-:Y:S01]  /*5de0*/  MOV R76, R15 ;  /* 0x0000000f004c7202 */ /* 0x000fe20000000f00 */
[----:B------:R-:W-:Y:S01]  /*5df0*/  IMAD.MOV.U32 R77, RZ, RZ, R14 ;  /* 0x000000ffff4d7224 */ /* 0x000fe200078e000e */
[----:B------:R-:W-:Y:S01]  /*5e00*/  HMMA.16816.F32.BF16 R220, R4, R8, R40 ;  /* 0x0000000804dc723c */ /* 0x000fe20000041828 */
[----:B------:R-:W2:Y:S02]  /*5e10*/  LDSM.16.MT88.4 R12, [R227+0x8000] ;  /* 0x00800000e30c783b */ /* 0x000ea40000004200 */
[----:B------:R-:W-:-:S02]  /*5e20*/  IMAD.MOV.U32 R22, RZ, RZ, R77 ;  /* 0x000000ffff167224 */ /* 0x000fc400078e004d */
[----:B------:R-:W3:Y:S01]  /*5e30*/  LDSM.16.MT88.4 R8, [R230+0x8000] ;  /* 0x00800000e608783b */ /* 0x000ee20000004200 */
[----:B------:R-:W-:Y:S02]  /*5e40*/  IMAD.MOV.U32 R77, RZ, RZ, R58 ;  /* 0x000000ffff4d7224 */ /* 0x000fe400078e003a */
[C---:B-1----:R-:W-:Y:S07]  /*5e50*/  HMMA.16816.F32.BF16 R48, R4.reuse, R16, R80 ;  /* 0x000000100430723c */ /* 0x042fee0000041850 */
[----:B------:R-:W-:Y:S01]  /*5e60*/  IMAD.MOV.U32 R80, RZ, RZ, R123 ;  /* 0x000000ffff507224 */ /* 0x000fe200078e007b */
[C---:B------:R-:W-:Y:S01]  /*5e70*/  HMMA.16816.F32.BF16 R40, R4.reuse, R18, R64 ;  /* 0x000000120428723c */ /* 0x040fe20000041840 */
[----:B------:R-:W-:Y:S01]  /*5e80*/  IMAD.MOV.U32 R81, RZ, RZ, R122 ;  /* 0x000000ffff517224 */ /* 0x000fe200078e007a */
[----:B------:R-:W-:Y:S01]  /*5e90*/  MOV R82, R121 ;  /* 0x0000007900527202 */ /* 0x000fe20000000f00 */
[----:B------:R-:W-:Y:S01]  /*5ea0*/  IMAD.MOV.U32 R83, RZ, RZ, R120 ;  /* 0x000000ffff537224 */ /* 0x000fe200078e0078 */
[----:B------:R-:W-:Y:S04]  /*5eb0*/  LDSM.16.MT88.4 R64, [R230+0x5800] ;  /* 0x00580000e640783b */ /* 0x000fe80000004200 */
[C---:B--2---:R-:W-:Y:S01]  /*5ec0*/  HMMA.16816.F32.BF16 R28, R4.reuse, R12, R52 ;  /* 0x0000000c041c723c */ /* 0x044fe20000041834 */
[----:B------:R-:W-:Y:S04]  /*5ed0*/  LDSM.16.MT88.4 R120, [R230+0x2800] ;  /* 0x00280000e678783b */ /* 0x000fe80000004200 */
[----:B------:R-:W-:Y:S02]  /*5ee0*/  LDSM.16.MT88.4 R16, [R230+0x8800] ;  /* 0x00880000e610783b */ /* 0x000fe40000004200 */
[----:B------:R-:W-:Y:S01]  /*5ef0*/  IMAD.MOV.U32 R13, RZ, RZ, R137 ;  /* 0x000000ffff0d7224 */ /* 0x000fe200078e0089 */
[C---:B------:R-:W-:Y:S01]  /*5f00*/  HMMA.16816.F32.BF16 R44, R4.reuse, R14, R44 ;  /* 0x0000000e042c723c */ /* 0x040fe2000004182c */
[----:B------:R-:W-:Y:S06]  /*5f10*/  LDSM.16.MT88.4 R136, [R228+0x5800] ;  /* 0x00580000e488783b */ /* 0x000fec0000004200 */
[----:B------:R-:W-:Y:S01]  /*5f20*/  IMAD.MOV.U32 R15, RZ, RZ, R91 ;  /* 0x000000ffff0f7224 */ /* 0x000fe200078e005b */
[----:B---3--:R-:W-:Y:S01]  /*5f30*/  HMMA.16816.F32.BF16 R36, R4, R8, R36 ;  /* 0x000000080424723c */ /* 0x008fe20000041824 */
[----:B------:R-:W-:Y:S01]  /*5f40*/  MUFU.EX2 R8, R129 ;  /* 0x0000008100087308 */ /* 0x000fe20000000800 */
[----:B------:R-:W-:-:S05]  /*5f50*/  IMAD.MOV.U32 R14, RZ, RZ, R90 ;  /* 0x000000ffff0e7224 */ /* 0x000fca00078e005a */
[----:B------:R-:W-:Y:S01]  /*5f60*/  IADD3 R14, R14, -0x2, RZ ;  /* 0xfffffffe0e0e7810 */ /* 0x000fe20007ffe0ff */
[----:B------:R-:W-:Y:S01]  /*5f70*/  HMMA.16816.F32.BF16 R24, R4, R10, R24 ;  /* 0x0000000a0418723c */ /* 0x000fe20000041818 */
[----:B------:R1:W-:Y:S03]  /*5f80*/  MUFU.EX2 R4, R3 ;  /* 0x0000000300047308 */ /* 0x0003e60000000800 */
[----:B------:R-:W-:Y:S05]  /*5f90*/  STL [R1+0x8], R14 ;  /* 0x0000080e01007387 */ /* 0x000fea0000100800 */
[----:B------:R-:W-:Y:S01]  /*5fa0*/  MUFU.EX2 R11, R130 ;  /* 0x00000082000b7308 */ /* 0x000fe20000000800 */
[----:B-1----:R-:W-:-:S07]  /*5fb0*/  FADD.FTZ R3, R86, R2 ;  /* 0x0000000256037221 */ /* 0x002fce0000010000 */
[----:B------:R1:W-:Y:S01]  /*5fc0*/  MUFU.EX2 R10, R131 ;  /* 0x00000083000a7308 */ /* 0x0003e20000000800 */
[----:B------:R-:W-:Y:S01]  /*5fd0*/  FADD.FTZ R2, R79, R0 ;  /* 0x000000004f027221 */ /* 0x000fe20000010000 */
[----:B------:R-:W-:Y:S01]  /*5fe0*/  MOV R79, R56 ;  /* 0x00000038004f7202 */ /* 0x000fe20000000f00 */
[----:B------:R-:W-:Y:S02]  /*5ff0*/  FADD.FTZ R3, R87, R3 ;  /* 0x0000000357037221 */ /* 0x000fe40000010000 */
[----:B------:R-:W-:Y:S02]  /*6000*/  FADD.FTZ R12, R84, R2 ;  /* 0x00000002540c7221 */ /* 0x000fe40000010000 */
[----:B------:R-:W-:Y:S01]  /*6010*/  FADD.FTZ R0, R89, R3 ;  /* 0x0000000359007221 */ /* 0x000fe20000010000 */
[----:B------:R-:W2:Y:S01]  /*6020*/  MUFU.EX2 R9, R167 ;  /* 0x000000a700097308 */ /* 0x000ea20000000800 */
[----:B------:R-:W-:-:S04]  /*6030*/  @P1 IMAD.HI.U32 R2, R13, c[0x0][0x2c8], RZ ;  /* 0x0000b2000d021a27 */ /* 0x000fc800078e00ff */
[----:B------:R-:W-:Y:S01]  /*6040*/  FADD.FTZ R3, R88, R0 ;  /* 0x0000000058037221 */ /* 0x000fe20000010000 */
[----:B------:R-:W-:Y:S01]  /*6050*/  MOV R0, R13 ;  /* 0x0000000d00007202 */ /* 0x000fe20000000f00 */
[----:B------:R-:W-:Y:S01]  /*6060*/  IMAD.MOV.U32 R13, RZ, RZ, c[0x0][0x168] ;  /* 0x00005a00ff0d7624 */ /* 0x000fe200078e00ff */
[----:B------:R3:W-:Y:S01]  /*6070*/  MUFU.EX2 R7, R21 ;  /* 0x0000001500077308 */ /* 0x0007e20000000800 */
[----:B------:R-:W-:Y:S01]  /*6080*/  @P1 SHF.R.U32.HI R0, RZ, c[0x0][0x2cc], R2 ;  /* 0x0000b300ff001a19 */ /* 0x000fe20000011602 */
[----:B------:R-:W-:Y:S01]  /*6090*/  FADD.FTZ R2, R166, R12 ;  /* 0x0000000ca6027221 */ /* 0x000fe20000010000 */
[----:B-1----:R-:W-:Y:S01]  /*60a0*/  LDSM.16.MT88.4 R128, [R224+0x5800] ;  /* 0x00580000e080783b */ /* 0x002fe20000004200 */
[----:B------:R-:W-:Y:S01]  /*60b0*/  FADD.FTZ R12, R142, R3 ;  /* 0x000000038e0c7221 */ /* 0x000fe20000010000 */
[----:B------:R-:W-:Y:S01]  /*60c0*/  IADD3 R3, R0, c[0x0][0x1d0], -R13 ;  /* 0x0000740000037a10 */ /* 0x000fe20007ffe80d */
[----:B------:R-:W-:Y:S01]  /*60d0*/  FADD.FTZ R2, R145, R2 ;  /* 0x0000000291027221 */ /* 0x000fe20000010000 */
[----:B------:R-:W-:Y:S01]  /*60e0*/  LDSM.16.MT88.4 R88, [R227+0x8800] ;  /* 0x00880000e358783b */ /* 0x000fe20000004200 */
[----:B------:R-:W1:Y:S01]  /*60f0*/  MUFU.EX2 R6, R20 ;  /* 0x0000001400067308 */ /* 0x000e620000000800 */
[----:B--2---:R-:W-:Y:S01]  /*6100*/  F2FP.BF16.PACK_AB R98, R9, R10 ;  /* 0x0000000a0962723e */ /* 0x004fe200000010ff */
[----:B------:R-:W-:-:S02]  /*6110*/  FADD.FTZ R0, R147, R12 ;  /* 0x0000000c93007221 */ /* 0x000fc40000010000 */
[----:B------:R-:W-:Y:S02]  /*6120*/  FADD.FTZ R12, R143, R2 ;  /* 0x000000028f0c7221 */ /* 0x000fe40000010000 */
[----:B------:R-:W-:Y:S02]  /*6130*/  FADD.FTZ R2, R164, R0 ;  /* 0x00000000a4027221 */ /* 0x000fe40000010000 */
[----:B------:R-:W2:Y:S01]  /*6140*/  MUFU.EX2 R5, R23 ;  /* 0x0000001700057308 */ /* 0x000ea20000000800 */
[----:B---3--:R-:W-:Y:S01]  /*6150*/  MOV R21, R78 ;  /* 0x0000004e00157202 */ /* 0x008fe20000000f00 */
[----:B------:R-:W-:Y:S02]  /*6160*/  IMAD.MOV.U32 R78, RZ, RZ, R57 ;  /* 0x000000ffff4e7224 */ /* 0x000fe400078e0039 */
[----:B------:R-:W-:Y:S02]  /*6170*/  FADD.FTZ R0, R144, R12 ;  /* 0x0000000c90007221 */ /* 0x000fe40000010000 */
[----:B------:R-:W-:Y:S01]  /*6180*/  IMAD.HI R13, R3, 0x2aaaaaab, RZ ;  /* 0x2aaaaaab030d7827 */ /* 0x000fe200078e02ff */
[----:B-1----:R-:W-:-:S03]  /*6190*/  F2FP.BF16.PACK_AB R97, R6, R7 ;  /* 0x000000070661723e */ /* 0x002fc600000010ff */
[----:B------:R-:W-:Y:S01]  /*61a0*/  IMAD.MOV.U32 R20, RZ, RZ, R96 ;  /* 0x000000ffff147224 */ /* 0x000fe200078e0060 */
[----:B------:R-:W-:Y:S01]  /*61b0*/  F2FP.BF16.PACK_AB R96, R11, R8 ;  /* 0x000000080b60723e */ /* 0x000fe200000010ff */
[----:B------:R-:W-:Y:S01]  /*61c0*/  FADD.FTZ R0, R146, R0 ;  /* 0x0000000092007221 */ /* 0x000fe20000010000 */
[----:B------:R-:W-:Y:S01]  /*61d0*/  SHF.R.U32.HI R3, RZ, 0x1f, R13 ;  /* 0x0000001fff037819 */ /* 0x000fe2000001160d */
[----:B------:R-:W-:Y:S01]  /*61e0*/  FADD.FTZ R2, R165, R2 ;  /* 0x00000002a5027221 */ /* 0x000fe20000010000 */
[----:B--2---:R-:W-:Y:S01]  /*61f0*/  F2FP.BF16.PACK_AB R99, R5, R4 ;  /* 0x000000040563723e */ /* 0x004fe200000010ff */
[----:B------:R-:W-:Y:S01]  /*6200*/  IMAD.MOV.U32 R23, RZ, RZ, R76 ;  /* 0x000000ffff177224 */ /* 0x000fe200078e004c */
[----:B------:R-:W-:Y:S01]  /*6210*/  MOV R76, R59 ;  /* 0x0000003b004c7202 */ /* 0x000fe20000000f00 */
[----:B------:R-:W-:Y:S01]  /*6220*/  FADD.FTZ R7, R7, R0 ;  /* 0x0000000007077221 */ /* 0x000fe20000010000 */
[----:B------:R-:W1:Y:S01]  /*6230*/  LDSM.16.MT88.4 R56, [R227+0x5800] ;  /* 0x00580000e338783b */ /* 0x000e620000004200 */
[----:B------:R-:W-:Y:S01]  /*6240*/  FADD.FTZ R8, R8, R2 ;  /* 0x0000000208087221 */ /* 0x000fe20000010000 */
[----:B------:R-:W-:Y:S01]  /*6250*/  LEA.HI.SX32 R3, R13, R3, 0x1c ;  /* 0x000000030d037211 */ /* 0x000fe200078fe2ff */
[----:B------:R-:W-:Y:S01]  /*6260*/  HMMA.16816.F32.BF16 R100, R96, R104, R100 ;  /* 0x000000686064723c */ /* 0x000fe20000041864 */
[----:B------:R-:W-:-:S02]  /*6270*/  FADD.FTZ R6, R6, R7 ;  /* 0x0000000706067221 */ /* 0x000fc40000010000 */
[----:B------:R-:W-:Y:S01]  /*6280*/  FADD.FTZ R11, R11, R8 ;  /* 0x000000080b0b7221 */ /* 0x000fe20000010000 */
[----:B------:R-:W-:Y:S01]  /*6290*/  IMNMX R0, R15, R3, !PT ;  /* 0x000000030f007217 */ /* 0x000fe20007800200 */
[----:B------:R-:W-:Y:S02]  /*62a0*/  FADD.FTZ R4, R4, R6 ;  /* 0x0000000604047221 */ /* 0x000fe40000010000 */
[----:B------:R-:W-:Y:S01]  /*62b0*/  FADD.FTZ R10, R10, R11 ;  /* 0x0000000b0a0a7221 */ /* 0x000fe20000010000 */
[----:B------:R-:W-:Y:S01]  /*62c0*/  HMMA.16816.F32.BF16 R108, R96, R112, R108 ;  /* 0x00000070606c723c */ /* 0x000fe2000004186c */
[----:B------:R2:W-:Y:S01]  /*62d0*/  STL [R1+0x18], R0 ;  /* 0x0000180001007387 */ /* 0x0005e20000100800 */
[----:B------:R-:W-:Y:S01]  /*62e0*/  ISETP.GE.AND P0, PT, R14, R0, PT ;  /* 0x000000000e00720c */ /* 0x000fe20003f06270 */
[----:B------:R-:W-:-:S05]  /*62f0*/  FADD.FTZ R2, R9, R10 ;  /* 0x0000000a09027221 */ /* 0x000fca0000010000 */
[C---:B------:R-:W-:Y:S01]  /*6300*/  HMMA.16816.F32.BF16 R104, R96.reuse, R106, R72 ;  /* 0x0000006a6068723c */ /* 0x040fe20000041848 */
[----:B------:R-:W3:Y:S07]  /*6310*/  LDSM.16.MT88.4 R72, [R224+0x8800] ;  /* 0x00880000e048783b */ /* 0x000eee0000004200 */
[C---:B------:R-:W-:Y:S01]  /*6320*/  HMMA.16816.F32.BF16 R112, R96.reuse, R114, R80 ;  /* 0x000000726070723c */ /* 0x040fe20000041850 */
[----:B------:R-:W4:Y:S07]  /*6330*/  LDSM.16.MT88.4 R80, [R228+0x8800] ;  /* 0x00880000e450783b */ /* 0x000f2e0000004200 */
[----:B------:R-:W-:Y:S01]  /*6340*/  HMMA.16816.F32.BF16 R148, R96, R152, R148 ;  /* 0x000000986094723c */ /* 0x000fe20000041894 */
[----:B--2---:R-:W-:-:S05]  /*6350*/  FADD.FTZ R0, R5, R4 ;  /* 0x0000000405007221 */ /* 0x004fca0000010000 */
[----:B------:R2:W-:Y:S02]  /*6360*/  STL [R1+0x10], R0 ;  /* 0x0000100001007387 */ /* 0x0005e40000100800 */
[C---:B------:R-:W-:Y:S02]  /*6370*/  HMMA.16816.F32.BF16 R152, R96.reuse, R154, R60 ;  /* 0x0000009a6098723c */ /* 0x040fe4000004183c */
[----:B------:R2:W-:Y:S06]  /*6380*/  STL [R1+0xc], R2 ;  /* 0x00000c0201007387 */ /* 0x0005ec0000100800 */
[C---:B-1----:R-:W-:Y:S08]  /*6390*/  HMMA.16816.F32.BF16 R52, R96.reuse, R56, R92 ;  /* 0x000000386034723c */ /* 0x042ff0000004185c */
[C---:B------:R-:W-:Y:S08]  /*63a0*/  HMMA.16816.F32.BF16 R56, R96.reuse, R58, R68 ;  /* 0x0000003a6038723c */ /* 0x040ff00000041844 */
[C---:B------:R-:W-:Y:S08]  /*63b0*/  HMMA.16816.F32.BF16 R60, R96.reuse, R64, R76 ;  /* 0x00000040603c723c */ /* 0x040ff0000004184c */
[C---:B------:R-:W-:Y:S08]  /*63c0*/  HMMA.16816.F32.BF16 R116, R96.reuse, R120, R116 ;  /* 0x000000786074723c */ /* 0x040ff00000041874 */
[C---:B------:R-:W-:Y:S08]  /*63d0*/  HMMA.16816.F32.BF16 R124, R96.reuse, R128, R124 ;  /* 0x00000080607c723c */ /* 0x040ff0000004187c */
[C---:B------:R-:W-:Y:S08]  /*63e0*/  HMMA.16816.F32.BF16 R132, R96.reuse, R136, R132 ;  /* 0x000000886084723c */ /* 0x040ff00000041884 */
[C---:B---3--:R-:W-:Y:S08]  /*63f0*/  HMMA.16816.F32.BF16 R68, R96.reuse, R72, R220 ;  /* 0x000000486044723c */ /* 0x048ff000000418dc */
        /* <DEDUP_REMOVED lines=19> */
.L_x_3307:
[----:B------:R-:W-:Y:S04]  /*6530*/  DEPBAR.LE SB0, 0x0 ;  /* 0x000080000000791a */ /* 0x000fe80000000000 */
[----:B------:R-:W-:Y:S01]  /*6540*/  WARPSYNC 0xffffffff ;  /* 0xffffffff00007948 */ /* 0x000fe20003800000 */
[----:B------:R-:W-:Y:S08]  /*6550*/  BAR.SYNC.DEFER_BLOCKING 0x0 ;  /* 0x0000000000007b1d */ /* 0x000ff00000010000 */
[----:B------:R-:W2:Y:S08]  /*6560*/  LDSM.16.M88.4 R8, [R225] ;  /* 0x00000000e108783b */ /* 0x000eb00000000200 */
[----:B------:R-:W3:Y:S04]  /*6570*/  LDL R145, [R1+0x14] ;  /* 0x0000140001917983 */ /* 0x000ee80000100800 */
[----:B------:R-:W4:Y:S08]  /*6580*/  LDSM.16.M88.4 R16, [R225+0x800] ;  /* 0x00080000e110783b */ /* 0x000f300000000200 */
[----:B------:R-:W5:Y:S04]  /*6590*/  LDL R146, [R1+0x40] ;  /* 0x0000400001927983 */ /* 0x000f680000100800 */
[----:B------:R-:W5:Y:S06]  /*65a0*/  LDL.64 R2, [R1+0x38] ;  /* 0x0000380001027983 */ /* 0x000f6c0000100a00 */
[----:B------:R-:W1:Y:S08]  /*65b0*/  LDSM.16.M88.4 R24, [R225+0x1000] ;  /* 0x00100000e118783b */ /* 0x000e700000000200 */
[----:B------:R-:W5:Y:S01]  /*65c0*/  LDL R142, [R1+0x4] ;  /* 0x00000400018e7983 */ /* 0x000f620000100800 */
[C---:B--2---:R-:W-:Y:S03]  /*65d0*/  HMMA.16816.F32.BF16 R4, R156.reuse, R8, RZ ;  /* 0x000000089c04723c */ /* 0x044fe600000418ff */
        /* <DEDUP_REMOVED lines=8> */
[----:B------:R-:W5:Y:S04]  /*6660*/  LDL R209, [R1+0x1c] ;  /* 0x00001c0001d17983 */ /* 0x000f680000100800 */
[----:B------:R-:W5:Y:S01]  /*6670*/  LDL R208, [R1+0x20] ;  /* 0x0000200001d07983 */ /* 0x000f620000100800 */
        /* <DEDUP_REMOVED lines=24> */
[----:B-----5:R-:W-:Y:S02]  /*6800*/  @!P6 IMAD.MOV.U32 R3, RZ, RZ, R146 ;  /* 0x000000ffff03e224 */ /* 0x020fe400078e0092 */
[----:B------:R-:W-:Y:S01]  /*6810*/  @!P6 IMAD R0, R218, c[0x0][0x20c], R0 ;  /* 0x00008300da00ea24 */ /* 0x000fe200078e0200 */
[C---:B-1----:R-:W-:Y:S03]  /*6820*/  HMMA.16816.F32.BF16 R36, R160.reuse, R164, R36 ;  /* 0x000000a4a024723c */ /* 0x042fe60000041824 */
[----:B------:R-:W-:Y:S02]  /*6830*/  @!P6 IMAD.IADD R0, R141, 0x1, R0 ;  /* 0x000000018d00e824 */ /* 0x000fe400078e0200 */
        /* <DEDUP_REMOVED lines=27> */
[----:B--2---:R-:W-:Y:S05]  /*69f0*/  @!P6 IADD3 R2, P0, R2, R140, RZ ;  /* 0x0000008c0202e210 */ /* 0x004fea0007f1e0ff */
[----:B------:R-:W-:Y:S01]  /*6a00*/  @!P6 IMAD.X R3, R3, 0x1, R0, P0 ;  /* 0x000000010303e824 */ /* 0x000fe200000e0600 */
[----:B------:R-:W-:Y:S04]  /*6a10*/  @!P6 IADD3 R140, P0, R140, R2, RZ ;  /* 0x000000028c8ce210 */ /* 0x000fe80007f1e0ff */
[----:B------:R2:W-:Y:S01]  /*6a20*/  @!P6 LDGSTS.E.BYPASS.LTC128B.128 [R142+0x1100], [R2.64], !P4 ;  /* 0x01100000028eefae */ /* 0x0005e2000e101d46 */
[----:B------:R-:W-:Y:S07]  /*6a30*/  @!P6 IADD3.X R141, R0, R3, RZ, P0, !PT ;  /* 0x00000003008de210 */ /* 0x000fee00007fe4ff */
        /* <DEDUP_REMOVED lines=11> */
[----:B------:R4:W5:Y:S04]  /*6af0*/  LDL R2, [R1+0x24] ;  /* 0x0000240001027983 */ /* 0x0009680000100800 */
[----:B------:R-:W3:Y:S01]  /*6b00*/  LDL.LU R208, [R1+0xc] ;  /* 0x00000c0001d07983 */ /* 0x000ee20000300800 */
        /* <DEDUP_REMOVED lines=18> */
[----:B-----5:R-:W-:Y:S05]  /*6c30*/  @P1 IMAD.MOV.U32 R2, RZ, RZ, R209 ;  /* 0x000000ffff021224 */ /* 0x020fea00078e00d1 */
[----:B------:R-:W5:Y:S01]  /*6c40*/  SHFL.IDX PT, R0, R2, RZ, 0x1c1f ;  /* 0x001c1fff02007589 */ /* 0x000f6200000e0000 */
[C---:B--2---:R-:W-:Y:S08]  /*6c50*/  HMMA.16816.F32.BF16 R4, R172.reuse, R164, R4 ;  /* 0x000000a4ac04723c */ /* 0x044ff00000041804 */
[C---:B------:R-:W-:Y:S01]  /*6c60*/  HMMA.16816.F32.BF16 R8, R172.reuse, R166, R8 ;  /* 0x000000a6ac08723c */ /* 0x040fe20000041808 */
[----:B------:R-:W2:Y:S03]  /*6c70*/  LDSM.16.M88.4 R164, [R226+0x800] ;  /* 0x00080000e2a4783b */ /* 0x000ea60000000200 */
[----:B-----5:R-:W-:Y:S04]  /*6c80*/  IADD3 R0, R3, R0, RZ ;  /* 0x0000000003007210 */ /* 0x020fe80007ffe0ff */
[C---:B------:R-:W-:Y:S02]  /*6c90*/  ISETP.GT.AND P5, PT, R0.reuse, 0x1, PT ;  /* 0x000000010000780c */ /* 0x040fe40003fa4270 */
[C---:B------:R-:W-:Y:S02]  /*6ca0*/  ISETP.GT.AND P0, PT, R0.reuse, 0x8, PT ;  /* 0x000000080000780c */ /* 0x040fe40003f04270 */
[----:B------:R-:W-:Y:S01]  /*6cb0*/  ISETP.GT.AND P6, PT, R0, RZ, PT ;  /* 0x000000ff0000720c */ /* 0x000fe20003fc4270 */
        /* <DEDUP_REMOVED lines=32> */
[----:B------:R-:W2:Y:S07]  /*6ec0*/  LDSM.16.M88.4 R164, [R243] ;  /* 0x00000000f3a4783b */ /* 0x000eae0000000200 */
[C---:B--2---:R-:W-:Y:S08]  /*6ed0*/  HMMA.16816.F32.BF16 R4, R180.reuse, R164, R4 ;  /* 0x000000a4b404723c */ /* 0x044ff00000041804 */
[C---:B------:R-:W-:Y:S01]  /*6ee0*/  HMMA.16816.F32.BF16 R8, R180.reuse, R166, R8 ;  /* 0x000000a6b408723c */ /* 0x040fe20000041808 */
        /* <DEDUP_REMOVED lines=108> */
[----:B------:R-:W2:Y:S11]  /*75b0*/  LDSM.16.M88.4 R164, [R226+0x6800] ;  /* 0x00680000e2a4783b */ /* 0x000eb60000000200 */
[----:B------:R-:W-:Y:S04]  /*75c0*/  @!UPT UIADD3 URZ, URZ, URZ, URZ ;  /* 0x0000003f3f3ff290 */ /* 0x000fe8000fffe03f */
[----:B------:R-:W-:Y:S02]  /*75d0*/  FSEL R4, R4, -INF , P6 ;  /* 0xff80000004047808 */ /* 0x000fe40003000000 */
[C---:B------:R-:W-:Y:S01]  /*75e0*/  ISETP.GT.AND P6, PT, R0.reuse, 0x9, PT ;  /* 0x000000090000780c */ /* 0x040fe20003fc4270 */
        /* <DEDUP_REMOVED lines=11> */
[----:B------:R-:W2:Y:S01]  /*76a0*/  LDSM.16.M88.4 R164, [R226+0x8800] ;  /* 0x00880000e2a4783b */ /* 0x000ea20000000200 */
[----:B------:R-:W-:Y:S07]  /*76b0*/  DEPBAR.LE SB0, 0x0 ;  /* 0x000080000000791a */ /* 0x000fee0000000000 */
[----:B------:R-:W-:Y:S01]  /*76c0*/  BAR.SYNC.DEFER_BLOCKING 0x0 ;  /* 0x0000000000007b1d */ /* 0x000fe20000010000 */
[C---:B--2---:R-:W-:Y:S07]  /*76d0*/  HMMA.16816.F32.BF16 R44, R204.reuse, R164, R44 ;  /* 0x000000a4cc2c723c */ /* 0x044fee000004182c */
[----:B------:R-:W-:Y:S01]  /*76e0*/  FSEL R165, R5, -INF , P5 ;  /* 0xff80000005a57808 */ /* 0x000fe20002800000 */
[----:B------:R-:W-:Y:S01]  /*76f0*/  HMMA.16816.F32.BF16 R48, R204, R166, R48 ;  /* 0x000000a6cc30723c */ /* 0x000fe20000041830 */
[----:B------:R2:W5:Y:S02]  /*7700*/  SHFL.IDX PT, R5, R2, 0x1, 0x1c1f ;  /* 0x003c1f0002057f89 */ /* 0x00056400000e0000 */
[----:B------:R-:W-:Y:S04]  /*7710*/  ISETP.GT.AND P5, PT, R0, 0x10, PT ;  /* 0x000000100000780c */ /* 0x000fe80003fa4270 */
[----:B------:R-:W-:Y:S02]  /*7720*/  FSEL R166, R8, -INF , P0 ;  /* 0xff80000008a67808 */ /* 0x000fe40000000000 */
[C---:B------:R-:W-:Y:S03]  /*7730*/  ISETP.GT.AND P0, PT, R0.reuse, 0x11, PT ;  /* 0x000000110000780c */ /* 0x040fe60003f04270 */
[----:B------:R-:W-:Y:S02]  /*7740*/  FSEL R167, R9, -INF , P6 ;  /* 0xff80000009a77808 */ /* 0x000fe40003000000 */
[----:B------:R-:W-:Y:S02]  /*7750*/  ISETP.GT.AND P6, PT, R0, 0x18, PT ;  /* 0x000000180000780c */ /* 0x000fe40003fc4270 */
[----:B------:R-:W-:Y:S01]  /*7760*/  FSEL R213, R12, -INF , P5 ;  /* 0xff8000000cd57808 */ /* 0x000fe20002800000 */
[----:B------:R-:W-:Y:S01]  /*7770*/  IMAD.MOV.U32 R12, RZ, RZ, R145 ;  /* 0x000000ffff0c7224 */ /* 0x000fe200078e0091 */
[C---:B------:R-:W-:Y:S02]  /*7780*/  ISETP.GT.AND P5, PT, R0.reuse, 0x19, PT ;  /* 0x000000190000780c */ /* 0x040fe40003fa4270 */
[----:B------:R-:W-:Y:S02]  /*7790*/  FSEL R214, R13, -INF , P0 ;  /* 0xff8000000dd67808 */ /* 0x000fe40000000000 */
[----:B------:R-:W-:Y:S02]  /*77a0*/  ISETP.GT.AND P0, PT, R0, 0x20, PT ;  /* 0x000000200000780c */ /* 0x000fe40003f04270 */
[----:B------:R-:W-:Y:S02]  /*77b0*/  FSEL R215, R16, -INF , P6 ;  /* 0xff80000010d77808 */ /* 0x000fe40003000000 */
[----:B------:R-:W-:Y:S02]  /*77c0*/  FSEL R216, R17, -INF , P5 ;  /* 0xff80000011d87808 */ /* 0x000fe40002800000 */
[----:B------:R-:W-:Y:S02]  /*77d0*/  ISETP.GT.AND P6, PT, R0, 0x21, PT ;  /* 0x000000210000780c */ /* 0x000fe40003fc4270 */
[----:B------:R-:W-:Y:S02]  /*77e0*/  FSEL R222, R20, -INF , P0 ;  /* 0xff80000014de7808 */ /* 0x000fe40000000000 */
[C---:B------:R-:W-:Y:S02]  /*77f0*/  ISETP.GT.AND P0, PT, R0.reuse, 0x29, PT ;  /* 0x000000290000780c */ /* 0x040fe40003f04270 */
[----:B------:R-:W-:Y:S02]  /*7800*/  ISETP.GT.AND P5, PT, R0, 0x28, PT ;  /* 0x000000280000780c */ /* 0x000fe40003fa4270 */
[----:B------:R-:W-:Y:S02]  /*7810*/  FSEL R223, R21, -INF , P6 ;  /* 0xff80000015df7808 */ /* 0x000fe40003000000 */
[----:B------:R-:W-:Y:S02]  /*7820*/  FSEL R8, R25, -INF , P0 ;  /* 0xff80000019087808 */ /* 0x000fe40000000000 */
[----:B------:R-:W-:Y:S02]  /*7830*/  FSEL R9, R24, -INF , P5 ;  /* 0xff80000018097808 */ /* 0x000fe40002800000 */
[C---:B------:R-:W-:Y:S02]  /*7840*/  ISETP.GT.AND P6, PT, R0.reuse, 0x30, PT ;  /* 0x000000300000780c */ /* 0x040fe40003fc4270 */
        /* <DEDUP_REMOVED lines=20> */
[----:B------:R-:W-:Y:S02]  /*7990*/  FMNMX.FTZ R0, R4, R143, !PT ;  /* 0x0000008f04007209 */ /* 0x000fe40007810000 */
[----:B------:R-:W-:Y:S02]  /*79a0*/  FSEL R45, R45, -INF , P6 ;  /* 0xff8000002d2d7808 */ /* 0x000fe40003000000 */
[----:B------:R-:W-:Y:S02]  /*79b0*/  FMNMX.FTZ R0, R165, R0, !PT ;  /* 0x00000000a5007209 */ /* 0x000fe40007810000 */
[----:B------:R-:W-:Y:S02]  /*79c0*/  FSEL R48, R48, -INF , P5 ;  /* 0xff80000030307808 */ /* 0x000fe40002800000 */
[----:B------:R-:W-:Y:S02]  /*79d0*/  FMNMX.FTZ R0, R166, R0, !PT ;  /* 0x00000000a6007209 */ /* 0x000fe40007810000 */
[----:B------:R-:W-:Y:S02]  /*79e0*/  FSEL R49, R49, -INF , P0 ;  /* 0xff80000031317808 */ /* 0x000fe40000000000 */
[----:B------:R-:W-:Y:S02]  /*79f0*/  FMNMX.FTZ R0, R167, R0, !PT ;  /* 0x00000000a7007209 */ /* 0x000fe40007810000 */
[----:B------:R-:W-:Y:S02]  /*7a00*/  MOV R17, R142 ;  /* 0x0000008e00117202 */ /* 0x000fe40000000f00 */
        /* <DEDUP_REMOVED lines=14> */
[----:B--2---:R-:W-:Y:S01]  /*7af0*/  FMNMX.FTZ R2, R40, R0, !PT ;  /* 0x0000000028027209 */ /* 0x004fe20007810000 */
[----:B-----5:R-:W-:Y:S03]  /*7b00*/  IMAD.IADD R0, R3, 0x1, R5 ;  /* 0x0000000103007824 */ /* 0x020fe600078e0205 */
[----:B------:R-:W-:Y:S02]  /*7b10*/  FMNMX.FTZ R2, R41, R2, !PT ;  /* 0x0000000229027209 */ /* 0x000fe40007810000 */
[----:B------:R-:W-:Y:S02]  /*7b20*/  ISETP.GT.AND P5, PT, R0, RZ, PT ;  /* 0x000000ff0000720c */ /* 0x000fe40003fa4270 */
[----:B------:R-:W-:Y:S02]  /*7b30*/  FMNMX.FTZ R2, R44, R2, !PT ;  /* 0x000000022c027209 */ /* 0x000fe40007810000 */
[----:B------:R-:W-:Y:S02]  /*7b40*/  ISETP.GT.AND P0, PT, R0, 0x1, PT ;  /* 0x000000010000780c */ /* 0x000fe40003f04270 */
[----:B------:R-:W-:Y:S02]  /*7b50*/  FMNMX.FTZ R2, R45, R2, !PT ;  /* 0x000000022d027209 */ /* 0x000fe40007810000 */
[----:B------:R-:W-:Y:S02]  /*7b60*/  FSEL R6, R6, -INF , P5 ;  /* 0xff80000006067808 */ /* 0x000fe40002800000 */
[----:B------:R-:W-:Y:S02]  /*7b70*/  FMNMX.FTZ R2, R48, R2, !PT ;  /* 0x0000000230027209 */ /* 0x000fe40007810000 */
[----:B-1----:R-:W-:Y:S02]  /*7b80*/  FSEL R146, R7, -INF , P0 ;  /* 0xff80000007927808 */ /* 0x002fe40000000000 */
[----:B------:R-:W-:Y:S02]  /*7b90*/  FMNMX.FTZ R2, R49, R2, !PT ;  /* 0x0000000231027209 */ /* 0x000fe40007810000 */
[C---:B------:R-:W-:Y:S02]  /*7ba0*/  ISETP.GT.AND P5, PT, R0.reuse, 0x8, PT ;  /* 0x000000080000780c */ /* 0x040fe40003fa4270 */
[----:B------:R-:W-:Y:S01]  /*7bb0*/  ISETP.GT.AND P0, PT, R0, 0x9, PT ;  /* 0x000000090000780c */ /* 0x000fe20003f04270 */
[----:B------:R-:W1:Y:S01]  /*7bc0*/  SHFL.BFLY PT, R3, R2, 0x2, 0x1f ;  /* 0x0c401f0002037f89 */ /* 0x000e6200000e0000 */
[----:B------:R-:W-:Y:S02]  /*7bd0*/  FSEL R147, R10, -INF , P5 ;  /* 0xff8000000a937808 */ /* 0x000fe40002800000 */
[----:B------:R-:W-:Y:S01]  /*7be0*/  FSEL R164, R11, -INF , P0 ;  /* 0xff8000000ba47808 */ /* 0x000fe20000000000 */
[----:B------:R-:W-:Y:S01]  /*7bf0*/  IMAD.MOV.U32 R11, RZ, RZ, R49 ;  /* 0x000000ffff0b7224 */ /* 0x000fe200078e0031 */
[C---:B------:R-:W-:Y:S02]  /*7c00*/  ISETP.GT.AND P5, PT, R0.reuse, 0x10, PT ;  /* 0x000000100000780c */ /* 0x040fe40003fa4270 */
[----:B------:R-:W-:Y:S02]  /*7c10*/  ISETP.GT.AND P0, PT, R0, 0x11, PT ;  /* 0x000000110000780c */ /* 0x000fe40003f04270 */
[----:B------:R-:W-:Y:S01]  /*7c20*/  FSEL R210, R14, -INF , P5 ;  /* 0xff8000000ed27808 */ /* 0x000fe20002800000 */
[----:B------:R-:W-:Y:S01]  /*7c30*/  IMAD.MOV.U32 R14, RZ, RZ, R9 ;  /* 0x000000ffff0e7224 */ /* 0x000fe200078e0009 */
[----:B------:R-:W-:Y:S02]  /*7c40*/  FSEL R209, R15, -INF , P0 ;  /* 0xff8000000fd17808 */ /* 0x000fe40000000000 */
[C---:B------:R-:W-:Y:S02]  /*7c50*/  ISETP.GT.AND P5, PT, R0.reuse, 0x18, PT ;  /* 0x000000180000780c */ /* 0x040fe40003fa4270 */
[----:B------:R-:W-:Y:S02]  /*7c60*/  ISETP.GT.AND P0, PT, R0, 0x19, PT ;  /* 0x000000190000780c */ /* 0x000fe40003f04270 */
[----:B------:R-:W-:Y:S02]  /*7c70*/  FSEL R211, R18, -INF , P5 ;  /* 0xff80000012d37808 */ /* 0x000fe40002800000 */
[----:B------:R-:W-:Y:S01]  /*7c80*/  FSEL R212, R19, -INF , P0 ;  /* 0xff80000013d47808 */ /* 0x000fe20000000000 */
[----:B------:R-:W-:Y:S01]  /*7c90*/  IMAD.MOV.U32 R19, RZ, RZ, R32 ;  /* 0x000000ffff137224 */ /* 0x000fe200078e0020 */
[C---:B------:R-:W-:Y:S02]  /*7ca0*/  ISETP.GT.AND P5, PT, R0.reuse, 0x20, PT ;  /* 0x000000200000780c */ /* 0x040fe40003fa4270 */
[----:B------:R-:W-:Y:S02]  /*7cb0*/  ISETP.GT.AND P0, PT, R0, 0x21, PT ;  /* 0x000000210000780c */ /* 0x000fe40003f04270 */
[----:B-1----:R-:W-:Y:S02]  /*7cc0*/  FMNMX.FTZ R2, R2, R3, !PT ;  /* 0x0000000302027209 */ /* 0x002fe40007810000 */
[----:B------:R-:W-:Y:S02]  /*7cd0*/  FMNMX.FTZ R3, R6, R144, !PT ;  /* 0x0000009006037209 */ /* 0x000fe40007810000 */
[----:B------:R-:W-:Y:S01]  /*7ce0*/  FSEL R219, R22, -INF , P5 ;  /* 0xff80000016db7808 */ /* 0x000fe20002800000 */
[----:B---3--:R-:W1:Y:S01]  /*7cf0*/  SHFL.BFLY PT, R141, R2, 0x1, 0x1f ;  /* 0x0c201f00028d7f89 */ /* 0x008e6200000e0000 */
[----:B------:R-:W-:Y:S02]  /*7d00*/  FMNMX.FTZ R3, R146, R3, !PT ;  /* 0x0000000392037209 */ /* 0x000fe40007810000 */
[----:B------:R-:W-:Y:S02]  /*7d10*/  FSEL R217, R23, -INF , P0 ;  /* 0xff80000017d97808 */ /* 0x000fe40000000000 */
[----:B------:R-:W-:Y:S02]  /*7d20*/  FMNMX.FTZ R3, R147, R3, !PT ;  /* 0x0000000393037209 */ /* 0x000fe40007810000 */
[----:B------:R-:W-:Y:S02]  /*7d30*/  ISETP.GT.AND P5, PT, R0, 0x28, PT ;  /* 0x000000280000780c */ /* 0x000fe40003fa4270 */
[----:B------:R-:W-:Y:S02]  /*7d40*/  FMNMX.FTZ R3, R164, R3, !PT ;  /* 0x00000003a4037209 */ /* 0x000fe40007810000 */
[----:B------:R-:W-:Y:S01]  /*7d50*/  FSEL R220, R26, -INF , P5 ;  /* 0xff8000001adc7808 */ /* 0x000fe20002800000 */
[----:B------:R-:W-:Y:S01]  /*7d60*/  IMAD.MOV.U32 R26, RZ, RZ, R45 ;  /* 0x000000ffff1a7224 */ /* 0x000fe200078e002d */
[----:B------:R-:W-:Y:S02]  /*7d70*/  FMNMX.FTZ R3, R210, R3, !PT ;  /* 0x00000003d2037209 */ /* 0x000fe40007810000 */
[C---:B------:R-:W-:Y:S02]  /*7d80*/  ISETP.GT.AND P0, PT, R0.reuse, 0x29, PT ;  /* 0x000000290000780c */ /* 0x040fe40003f04270 */
[----:B------:R-:W-:Y:S02]  /*7d90*/  FMNMX.FTZ R3, R209, R3, !PT ;  /* 0x00000003d1037209 */ /* 0x000fe40007810000 */
[----:B------:R-:W-:Y:S02]  /*7da0*/  FSEL R221, R27, -INF , P0 ;  /* 0xff8000001bdd7808 */ /* 0x000fe40000000000 */
[----:B------:R-:W-:Y:S02]  /*7db0*/  FMNMX.FTZ R3, R211, R3, !PT ;  /* 0x00000003d3037209 */ /* 0x000fe40007810000 */
[----:B------:R-:W-:Y:S02]  /*7dc0*/  ISETP.GT.AND P5, PT, R0, 0x30, PT ;  /* 0x000000300000780c */ /* 0x000fe40003fa4270 */
[----:B------:R-:W-:Y:S02]  /*7dd0*/  FMNMX.FTZ R3, R212, R3, !PT ;  /* 0x00000003d4037209 */ /* 0x000fe40007810000 */
[----:B------:R-:W-:Y:S02]  /*7de0*/  ISETP.GT.AND P0, PT, R0, 0x31, PT ;  /* 0x000000310000780c */ /* 0x000fe40003f04270 */
[----:B------:R-:W-:Y:S02]  /*7df0*/  FMNMX.FTZ R3, R219, R3, !PT ;  /* 0x00000003db037209 */ /* 0x000fe40007810000 */
[----:B------:R-:W-:Y:S01]  /*7e00*/  FSEL R10, R30, -INF , P5 ;  /* 0xff8000001e0a7808 */ /* 0x000fe20002800000 */
[----:B------:R-:W-:Y:S01]  /*7e10*/  IMAD.MOV.U32 R30, RZ, RZ, R41 ;  /* 0x000000ffff1e7224 */ /* 0x000fe200078e0029 */
[----:B------:R-:W-:Y:S02]  /*7e20*/  FMNMX.FTZ R3, R217, R3, !PT ;  /* 0x00000003d9037209 */ /* 0x000fe40007810000 */
[----:B------:R-:W-:Y:S02]  /*7e30*/  FSEL R13, R31, -INF , P0 ;  /* 0xff8000001f0d7808 */ /* 0x000fe40000000000 */
[----:B------:R-:W-:Y:S02]  /*7e40*/  FMNMX.FTZ R3, R220, R3, !PT ;  /* 0x00000003dc037209 */ /* 0x000fe40007810000 */
[----:B------:R-:W-:Y:S02]  /*7e50*/  ISETP.GT.AND P5, PT, R0, 0x38, PT ;  /* 0x000000380000780c */ /* 0x000fe40003fa4270 */
        /* <DEDUP_REMOVED lines=9> */
[----:B------:R-:W-:Y:S02]  /*7ef0*/  ISETP.GT.AND P6, PT, R0, 0x41, PT ;  /* 0x000000410000780c */ /* 0x000fe40003fc4270 */
[----:B------:R-:W-:Y:S02]  /*7f00*/  FSEL R16, R38, -INF , P0 ;  /* 0xff80000026107808 */ /* 0x000fe40000000000 */
[----:B------:R-:W-:Y:S02]  /*7f10*/  FMNMX.FTZ R3, R7, R3, !PT ;  /* 0x0000000307037209 */ /* 0x000fe40007810000 */
[----:B------:R-:W-:Y:S02]  /*7f20*/  FSEL R39, R39, -INF , P6 ;  /* 0xff80000027277808 */ /* 0x000fe40003000000 */
[----:B------:R-:W-:Y:S02]  /*7f30*/  ISETP.GT.AND P0, PT, R0, 0x49, PT ;  /* 0x000000490000780c */ /* 0x000fe40003f04270 */
[----:B------:R-:W-:Y:S02]  /*7f40*/  FMNMX.FTZ R3, R16, R3, !PT ;  /* 0x0000000310037209 */ /* 0x000fe40007810000 */
[----:B------:R-:W-:Y:S02]  /*7f50*/  ISETP.GT.AND P5, PT, R0, 0x48, PT ;  /* 0x000000480000780c */ /* 0x000fe40003fa4270 */
[----:B------:R-:W-:Y:S02]  /*7f60*/  FSEL R43, R43, -INF , P0 ;  /* 0xff8000002b2b7808 */ /* 0x000fe40000000000 */
[----:B------:R-:W-:Y:S02]  /*7f70*/  FSEL R42, R42, -INF , P5 ;  /* 0xff8000002a2a7808 */ /* 0x000fe40002800000 */
[C---:B------:R-:W-:Y:S02]  /*7f80*/  ISETP.GT.AND P0, PT, R0.reuse, 0x50, PT ;  /* 0x000000500000780c */ /* 0x040fe40003f04270 */
[----:B------:R-:W-:Y:S02]  /*7f90*/  FMNMX.FTZ R3, R39, R3, !PT ;  /* 0x0000000327037209 */ /* 0x000fe40007810000 */
[----:B------:R-:W-:Y:S02]  /*7fa0*/  ISETP.GT.AND P6, PT, R0, 0x51, PT ;  /* 0x000000510000780c */ /* 0x000fe40003fc4270 */
[----:B------:R-:W-:Y:S02]  /*7fb0*/  FSEL R46, R46, -INF , P0 ;  /* 0xff8000002e2e7808 */ /* 0x000fe40000000000 */
[C---:B------:R-:W-:Y:S02]  /*7fc0*/  ISETP.GT.AND P5, PT, R0.reuse, 0x58, PT ;  /* 0x000000580000780c */ /* 0x040fe40003fa4270 */
[----:B------:R-:W-:Y:S02]  /*7fd0*/  ISETP.GT.AND P0, PT, R0, 0x59, PT ;  /* 0x000000590000780c */ /* 0x000fe40003f04270 */
[----:B------:R-:W-:Y:S02]  /*7fe0*/  FMNMX.FTZ R0, R42, R3, !PT ;  /* 0x000000032a007209 */ /* 0x000fe40007810000 */
[----:B------:R-:W-:Y:S02]  /*7ff0*/  FSEL R47, R47, -INF , P6 ;  /* 0xff8000002f2f7808 */ /* 0x000fe40003000000 */
[----:B------:R-:W-:Y:S02]  /*8000*/  FMNMX.FTZ R0, R43, R0, !PT ;  /* 0x000000002b007209 */ /* 0x000fe40007810000 */
[----:B------:R-:W-:Y:S02]  /*8010*/  FSEL R50, R50, -INF , P5 ;  /* 0xff80000032327808 */ /* 0x000fe40002800000 */
[----:B------:R-:W-:Y:S02]  /*8020*/  FMNMX.FTZ R0, R46, R0, !PT ;  /* 0x000000002e007209 */ /* 0x000fe40007810000 */
[----:B------:R-:W-:Y:S01]  /*8030*/  FSEL R142, R51, -INF , P0 ;  /* 0xff800000338e7808 */ /* 0x000fe20000000000 */
[----:B------:R-:W-:Y:S01]  /*8040*/  IMAD.MOV.U32 R51, RZ, RZ, R16 ;  /* 0x000000ffff337224 */ /* 0x000fe200078e0010 */
[----:B------:R-:W-:Y:S02]  /*8050*/  FMNMX.FTZ R0, R47, R0, !PT ;  /* 0x000000002f007209 */ /* 0x000fe40007810000 */
[----:B-1----:R-:W-:Y:S02]  /*8060*/  FMNMX.FTZ R141, R2, R141, !PT ;  /* 0x0000008d028d7209 */ /* 0x002fe40007810000 */
[----:B------:R-:W-:Y:S02]  /*8070*/  FMNMX.FTZ R0, R50, R0, !PT ;  /* 0x0000000032007209 */ /* 0x000fe40007810000 */
[C---:B------:R-:W-:Y:S02]  /*8080*/  FSETP.NEU.FTZ.AND P0, PT, R141.reuse, -INF , PT ;  /* 0xff8000008d00780b */ /* 0x040fe40003f1d000 */
[----:B------:R-:W-:Y:S02]  /*8090*/  FMNMX.FTZ R0, R142, R0, !PT ;  /* 0x000000008e007209 */ /* 0x000fe40007810000 */
[----:B------:R-:W-:Y:S02]  /*80a0*/  FSEL R3, R141, RZ, P0 ;  /* 0x000000ff8d037208 */ /* 0x000fe40000000000 */
[----:B------:R-:W-:Y:S01]  /*80b0*/  MOV R15, R8 ;  /* 0x00000008000f7202 */ /* 0x000fe20000000f00 */
[----:B------:R-:W1:Y:S01]  /*80c0*/  SHFL.BFLY PT, R2, R0, 0x2, 0x1f ;  /* 0x0c401f0000027f89 */ /* 0x000e6200000e0000 */
[----:B------:R-:W-:Y:S02]  /*80d0*/  MOV R18, R33 ;  /* 0x0000002100127202 */ /* 0x000fe40000000f00 */
[----:B------:R-:W-:Y:S02]  /*80e0*/  MOV R22, R17 ;  /* 0x0000001100167202 */ /* 0x000fe40000000f00 */
[----:B------:R-:W-:Y:S02]  /*80f0*/  MOV R23, R48 ;  /* 0x0000003000177202 */ /* 0x000fe40000000f00 */
[----:B------:R-:W-:Y:S02]  /*8100*/  MOV R27, R44 ;  /* 0x0000002c001b7202 */ /* 0x000fe40000000f00 */
[----:B------:R-:W-:Y:S02]  /*8110*/  MOV R31, R40 ;  /* 0x00000028001f7202 */ /* 0x000fe40000000f00 */
[----:B------:R-:W-:Y:S02]  /*8120*/  MOV R38, R36 ;  /* 0x0000002400267202 */ /* 0x000fe40000000f00 */
[----:B-1----:R-:W-:Y:S01]  /*8130*/  FMNMX.FTZ R0, R0, R2, !PT ;  /* 0x0000000200007209 */ /* 0x002fe20007810000 */
[----:B------:R-:W-:Y:S02]  /*8140*/  FADD.FTZ R2, -R3, R143 ;  /* 0x0000008f03027221 */ /* 0x000fe40000010100 */
[----:B------:R-:W-:Y:S02]  /*8150*/  FMUL.FTZ R143, R141, c[0x0][0x2d0] ;  /* 0x0000b4008d8f7a20 */ /* 0x000fe40000410000 */
[----:B------:R-:W1:Y:S03]  /*8160*/  SHFL.BFLY PT, R3, R0, 0x1, 0x1f ;  /* 0x0c201f0000037f89 */ /* 0x000e6600000e0000 */
[----:B------:R-:W-:Y:S05]  /*8170*/  FSEL R143, R143, RZ, P0 ;  /* 0x000000ff8f8f7208 */ /* 0x000fea0000000000 */
[----:B------:R-:W-:Y:S04]  /*8180*/  FFMA.FTZ R4, R4, c[0x0][0x2d0], -R143 ;  /* 0x0000b40004047a23 */ /* 0x000fe8000001088f */
[----:B------:R-:W-:Y:S01]  /*8190*/  MUFU.EX2 R145, R4 ;  /* 0x0000000400917308 */ /* 0x000fe20000000800 */
[----:B-1----:R-:W-:Y:S01]  /*81a0*/  FMNMX.FTZ R140, R0, R3, !PT ;  /* 0x00000003008c7209 */ /* 0x002fe20007810000 */
[----:B------:R-:W-:Y:S03]  /*81b0*/  FMUL.FTZ R0, R2, c[0x0][0x2d0] ;  /* 0x0000b40002007a20 */ /* 0x000fe60000410000 */
[C---:B------:R-:W-:Y:S05]  /*81c0*/  FSETP.NEU.FTZ.AND P0, PT, R140.reuse, -INF , PT ;  /* 0xff8000008c00780b */ /* 0x040fea0003f1d000 */
[----:B------:R1:W2:Y:S01]  /*81d0*/  MUFU.EX2 R2, R0 ;  /* 0x0000000000027308 */ /* 0x0002a20000000800 */
[----:B------:R-:W-:Y:S05]  /*81e0*/  FSEL R3, R140, RZ, P0 ;  /* 0x000000ff8c037208 */ /* 0x000fea0000000000 */
[----:B-1----:R-:W-:Y:S02]  /*81f0*/  FADD.FTZ R0, -R3, R144 ;  /* 0x0000009003007221 */ /* 0x002fe40000010100 */
[----:B--2---:R-:W-:Y:S02]  /*8200*/  FMUL.FTZ R8, R2, R152 ;  /* 0x0000009802087220 */ /* 0x004fe40000410000 */
[----:B------:R-:W-:Y:S01]  /*8210*/  FMUL.FTZ R0, R0, c[0x0][0x2d0] ;  /* 0x0000b40000007a20 */ /* 0x000fe20000410000 */
[----:B------:R-:W2:Y:S01]  /*8220*/  LDL.LU R152, [R1+0x10] ;  /* 0x0000100001987983 */ /* 0x000ea20000300800 */
[C---:B------:R-:W-:Y:S01]  /*8230*/  FMUL.FTZ R4, R2.reuse, R148 ;  /* 0x0000009402047220 */ /* 0x040fe20000410000 */
[----:B------:R-:W-:Y:S01]  /*8240*/  MOV R148, R13 ;  /* 0x0000000d00947202 */ /* 0x000fe20000000f00 */
[C---:B------:R-:W-:Y:S02]  /*8250*/  FMUL.FTZ R13, R2.reuse, R101 ;  /* 0x00000065020d7220 */ /* 0x040fe40000410000 */
[----:B------:R-:W1:Y:S01]  /*8260*/  MUFU.EX2 R0, R0 ;  /* 0x0000000000007308 */ /* 0x000e620000000800 */
[C---:B------:R-:W-:Y:S02]  /*8270*/  FMUL.FTZ R9, R2.reuse, R153 ;  /* 0x0000009902097220 */ /* 0x040fe40000410000 */
[----:B------:R-:W-:Y:S02]  /*8280*/  IMAD.MOV.U32 R153, RZ, RZ, R12 ;  /* 0x000000ffff997224 */ /* 0x000fe400078e000c */
[C---:B------:R-:W-:Y:S02]  /*8290*/  FMUL.FTZ R12, R2.reuse, R100 ;  /* 0x00000064020c7220 */ /* 0x040fe40000410000 */
[----:B------:R-:W-:Y:S01]  /*82a0*/  FMUL.FTZ R25, R2, R113 ;  /* 0x0000007102197220 */ /* 0x000fe20000410000 */
[----:B------:R-:W-:Y:S01]  /*82b0*/  MOV R113, R18 ;  /* 0x0000001200717202 */ /* 0x000fe20000000f00 */
[----:B------:R-:W3:Y:S01]  /*82c0*/  LDL.64 R100, [R1+0x30] ;  /* 0x0000300001647983 */ /* 0x000ee20000100a00 */
[----:B------:R-:W-:Y:S01]  /*82d0*/  FMUL.FTZ R3, R140, c[0x0][0x2d0] ;  /* 0x0000b4008c037a20 */ /* 0x000fe20000410000 */
[----:B------:R-:W-:Y:S01]  /*82e0*/  ISETP.GT.AND P6, PT, R218, R153, PT ;  /* 0x00000099da00720c */ /* 0x000fe20003fc4270 */
[C---:B------:R-:W-:Y:S01]  /*82f0*/  FMUL.FTZ R5, R2.reuse, R149 ;  /* 0x0000009502057220 */ /* 0x040fe20000410000 */
[----:B------:R-:W-:Y:S01]  /*8300*/  MOV R149, R28 ;  /* 0x0000001c00957202 */ /* 0x000fe20000000f00 */
[----:B------:R-:W-:Y:S01]  /*8310*/  FMUL.FTZ R28, R2, R116 ;  /* 0x00000074021c7220 */ /* 0x000fe20000410000 */
[----:B------:R-:W-:Y:S01]  /*8320*/  FSEL R3, R3, RZ, P0 ;  /* 0x000000ff03037208 */ /* 0x000fe20000000000 */
[----:B------:R-:W-:Y:S02]  /*8330*/  IMAD.MOV.U32 R116, RZ, RZ, R19 ;  /* 0x000000ffff747224 */ /* 0x000fe400078e0013 */
[----:B------:R-:W-:Y:S02]  /*8340*/  IMAD.MOV.U32 R153, RZ, RZ, R43 ;  /* 0x000000ffff997224 */ /* 0x000fe400078e002b */
[----:B------:R-:W-:Y:S02]  /*8350*/  FFMA.FTZ R6, R6, c[0x0][0x2d0], -R3 ;  /* 0x0000b40006067a23 */ /* 0x000fe40000010803 */
[----:B------:R-:W-:Y:S02]  /*8360*/  FMUL.FTZ R16, R2, R104 ;  /* 0x0000006802107220 */ /* 0x000fe40000410000 */
[C---:B-1----:R-:W-:Y:S01]  /*8370*/  FMUL.FTZ R18, R0.reuse, R106 ;  /* 0x0000006a00127220 */ /* 0x042fe20000410000 */
[----:B------:R1:W2:Y:S01]  /*8380*/  MUFU.EX2 R144, R6 ;  /* 0x0000000600907308 */ /* 0x0002a20000000800 */
[----:B------:R-:W3:Y:S01]  /*8390*/  LDL R106, [R1+0x28] ;  /* 0x00002800016a7983 */ /* 0x000ee20000100800 */
[----:B------:R-:W-:Y:S01]  /*83a0*/  FMUL.FTZ R19, R0, R107 ;  /* 0x0000006b00137220 */ /* 0x000fe20000410000 */
[----:B------:R-:W-:Y:S01]  /*83b0*/  IADD3 R107, R218, -0x1, RZ ;  /* 0xffffffffda6b7810 */ /* 0x000fe20007ffe0ff */
[C---:B------:R-:W-:Y:S02]  /*83c0*/  FMUL.FTZ R17, R2.reuse, R105 ;  /* 0x0000006902117220 */ /* 0x040fe40000410000 */
[----:B------:R-:W-:Y:S02]  /*83d0*/  IMAD.MOV.U32 R105, RZ, RZ, R14 ;  /* 0x000000ffff697224 */ /* 0x000fe400078e000e */
[C---:B------:R-:W-:Y:S01]  /*83e0*/  FMUL.FTZ R20, R2.reuse, R108 ;  /* 0x0000006c02147220 */ /* 0x040fe20000410000 */
[----:B------:R-:W-:Y:S01]  /*83f0*/  MOV R108, R149 ;  /* 0x00000095006c7202 */ /* 0x000fe20000000f00 */
[C---:B------:R-:W-:Y:S01]  /*8400*/  FMUL.FTZ R21, R2.reuse, R109 ;  /* 0x0000006d02157220 */ /* 0x040fe20000410000 */
[----:B------:R-:W-:Y:S01]  /*8410*/  MOV R109, R15 ;  /* 0x0000000f006d7202 */ /* 0x000fe20000000f00 */
[C---:B------:R-:W-:Y:S02]  /*8420*/  FMUL.FTZ R24, R2.reuse, R112 ;  /* 0x0000007002187220 */ /* 0x040fe40000410000 */
[C---:B------:R-:W-:Y:S01]  /*8430*/  FMUL.FTZ R32, R2.reuse, R120 ;  /* 0x0000007802207220 */ /* 0x040fe20000410000 */
[----:B------:R-:W-:Y:S01]  /*8440*/  MOV R120, R42 ;  /* 0x0000002a00787202 */ /* 0x000fe20000000f00 */
[C---:B------:R-:W-:Y:S02]  /*8450*/  FMUL.FTZ R33, R2.reuse, R121 ;  /* 0x0000007902217220 */ /* 0x040fe40000410000 */
[C---:B------:R-:W-:Y:S01]  /*8460*/  FMUL.FTZ R36, R2.reuse, R124 ;  /* 0x0000007c02247220 */ /* 0x040fe20000410000 */
[----:B------:R-:W-:Y:S01]  /*8470*/  MOV R124, R23 ;  /* 0x00000017007c7202 */ /* 0x000fe20000000f00 */
[C---:B------:R-:W-:Y:S02]  /*8480*/  FMUL.FTZ R37, R2.reuse, R125 ;  /* 0x0000007d02257220 */ /* 0x040fe40000410000 */
[C---:B------:R-:W-:Y:S02]  /*8490*/  FMUL.FTZ R40, R2.reuse, R128 ;  /* 0x0000008002287220 */ /* 0x040fe40000410000 */
[----:B-1----:R-:W-:Y:S02]  /*84a0*/  IMAD.MOV.U32 R6, RZ, RZ, R29 ;  /* 0x000000ffff067224 */ /* 0x002fe400078e001d */
[C---:B------:R-:W-:Y:S02]  /*84b0*/  FMUL.FTZ R29, R2.reuse, R117 ;  /* 0x00000075021d7220 */ /* 0x040fe40000410000 */
[C---:B------:R-:W-:Y:S01]  /*84c0*/  FMUL.FTZ R41, R2.reuse, R129 ;  /* 0x0000008102297220 */ /* 0x040fe20000410000 */
[----:B------:R-:W-:Y:S01]  /*84d0*/  MOV R129, R27 ;  /* 0x0000001b00817202 */ /* 0x000fe20000000f00 */
[C---:B------:R-:W-:Y:S02]  /*84e0*/  FMUL.FTZ R44, R2.reuse, R132 ;  /* 0x00000084022c7220 */ /* 0x040fe40000410000 */
[C---:B------:R-:W-:Y:S01]  /*84f0*/  FMUL.FTZ R45, R2.reuse, R133 ;  /* 0x00000085022d7220 */ /* 0x040fe20000410000 */
[----:B------:R-:W-:Y:S01]  /*8500*/  MOV R133, R10 ;  /* 0x0000000a00857202 */ /* 0x000fe20000000f00 */
        /* <DEDUP_REMOVED lines=27> */
[C---:B------:R-:W-:Y:S01]  /*86c0*/  FMUL.FTZ R10, R0.reuse, R154 ;  /* 0x0000009a000a7220 */ /* 0x040fe20000410000 */
[----:B------:R-:W-:Y:S01]  /*86d0*/  MOV R154, R148 ;  /* 0x00000094009a7202 */ /* 0x000fe20000000f00 */
[----:B------:R-:W-:Y:S01]  /*86e0*/  IMAD.MOV.U32 R121, RZ, RZ, R11 ;  /* 0x000000ffff797224 */ /* 0x000fe200078e000b */
[----:B------:R-:W-:Y:S01]  /*86f0*/  MOV R148, R50 ;  /* 0x0000003200947202 */ /* 0x000fe20000000f00 */
[----:B------:R-:W-:Y:S02]  /*8700*/  IMAD.MOV.U32 R149, RZ, RZ, R47 ;  /* 0x000000ffff957224 */ /* 0x000fe400078e002f */
[----:B------:R-:W-:Y:S02]  /*8710*/  IMAD.MOV.U32 R117, RZ, RZ, R39 ;  /* 0x000000ffff757224 */ /* 0x000fe400078e0027 */
        /* <DEDUP_REMOVED lines=38> */
[----:B------:R-:W-:Y:S02]  /*8980*/  FFMA.FTZ R208, R2, R208, R145 ;  /* 0x000000d002d07223 */ /* 0x000fe40000010091 */
[----:B------:R-:W-:Y:S02]  /*8990*/  IMAD.MOV.U32 R2, RZ, RZ, R7 ;  /* 0x000000ffff027224 */ /* 0x000fe400078e0007 */
[C---:B------:R-:W-:Y:S01]  /*89a0*/  FMUL.FTZ R7, R0.reuse, R151 ;  /* 0x0000009700077220 */ /* 0x040fe20000410000 */
[----:B------:R-:W-:Y:S01]  /*89b0*/  MOV R151, R38 ;  /* 0x0000002600977202 */ /* 0x000fe20000000f00 */
[C---:B------:R-:W-:Y:S02]  /*89c0*/  FMUL.FTZ R38, R0.reuse, R126 ;  /* 0x0000007e00267220 */ /* 0x040fe40000410000 */
[----:B------:R-:W-:Y:S02]  /*89d0*/  IMAD.MOV.U32 R128, RZ, RZ, R6 ;  /* 0x000000ffff807224 */ /* 0x000fe400078e0006 */
[C---:B------:R-:W-:Y:S02]  /*89e0*/  FMUL.FTZ R6, R0.reuse, R150 ;  /* 0x0000009600067220 */ /* 0x040fe40000410000 */
[----:B------:R-:W-:Y:S02]  /*89f0*/  IMAD.MOV.U32 R150, RZ, RZ, R51 ;  /* 0x000000ffff967224 */ /* 0x000fe400078e0033 */
[C---:B------:R-:W-:Y:S02]  /*8a00*/  FMUL.FTZ R51, R0.reuse, R139 ;  /* 0x0000008b00337220 */ /* 0x040fe40000410000 */
[----:B------:R-:W-:Y:S02]  /*8a10*/  IMAD.MOV.U32 R137, RZ, RZ, R35 ;  /* 0x000000ffff897224 */ /* 0x000fe400078e0023 */
[C---:B------:R-:W-:Y:S02]  /*8a20*/  FMUL.FTZ R35, R0.reuse, R123 ;  /* 0x0000007b00237220 */ /* 0x040fe40000410000 */
[----:B------:R-:W-:Y:S01]  /*8a30*/  IMAD.MOV.U32 R132, RZ, RZ, R30 ;  /* 0x000000ffff847224 */ /* 0x000fe200078e001e */
[----:B------:R-:W-:Y:S01]  /*8a40*/  MOV R138, R137 ;  /* 0x00000089008a7202 */ /* 0x000fe20000000f00 */
[C---:B------:R-:W-:Y:S01]  /*8a50*/  FMUL.FTZ R30, R0.reuse, R118 ;  /* 0x00000076001e7220 */ /* 0x040fe20000410000 */
[----:B------:R-:W-:Y:S01]  /*8a60*/  MOV R137, R121 ;  /* 0x0000007900897202 */ /* 0x000fe20000000f00 */
[----:B------:R-:W-:Y:S02]  /*8a70*/  IMAD.MOV.U32 R125, RZ, RZ, R26 ;  /* 0x000000ffff7d7224 */ /* 0x000fe400078e001a */
[C---:B------:R-:W-:Y:S02]  /*8a80*/  FMUL.FTZ R26, R0.reuse, R114 ;  /* 0x00000072001a7220 */ /* 0x040fe40000410000 */
[----:B------:R-:W-:Y:S01]  /*8a90*/  IMAD.MOV.U32 R112, RZ, RZ, R34 ;  /* 0x000000ffff707224 */ /* 0x000fe200078e0022 */
[----:B------:R-:W-:Y:S01]  /*8aa0*/  MOV R154, R125 ;  /* 0x0000007d009a7202 */ /* 0x000fe20000000f00 */
[C---:B------:R-:W-:Y:S02]  /*8ab0*/  FMUL.FTZ R34, R0.reuse, R122 ;  /* 0x0000007a00227220 */ /* 0x040fe40000410000 */
[C---:B------:R-:W-:Y:S04]  /*8ac0*/  @P6 IMAD.WIDE.U32 R102, R107.reuse, c[0x0][0x1e0], RZ ;  /* 0x000078006b666a25 */ /* 0x040fe800078e00ff */
[----:B------:R-:W-:Y:S02]  /*8ad0*/  IMAD.MOV.U32 R139, RZ, RZ, R116 ;  /* 0x000000ffff8b7224 */ /* 0x000fe400078e0074 */
[----:B------:R-:W-:Y:S02]  /*8ae0*/  IMAD.MOV.U32 R131, RZ, RZ, R151 ;  /* 0x000000ffff837224 */ /* 0x000fe400078e0097 */
[----:B------:R-:W-:Y:S02]  /*8af0*/  IMAD.MOV.U32 R151, RZ, RZ, R124 ;  /* 0x000000ffff977224 */ /* 0x000fe400078e007c */
[----:B------:R-:W-:Y:S02]  /*8b00*/  IMAD.MOV.U32 R135, RZ, RZ, R136 ;  /* 0x000000ffff877224 */ /* 0x000fe400078e0088 */
[----:B------:R-:W-:Y:S02]  /*8b10*/  IMAD.MOV.U32 R136, RZ, RZ, R120 ;  /* 0x000000ffff887224 */ /* 0x000fe400078e0078 */
[C---:B--2---:R-:W-:Y:S01]  /*8b20*/  FFMA.FTZ R104, R0.reuse, R152, R144 ;  /* 0x0000009800687223 */ /* 0x044fe20000010090 */
[----:B------:R-:W-:Y:S01]  /*8b30*/  MOV R152, R46 ;  /* 0x0000002e00987202 */ /* 0x000fe20000000f00 */
[----:B------:R-:W-:Y:S01]  /*8b40*/  FMUL.FTZ R46, R0, R134 ;  /* 0x00000086002e7220 */ /* 0x000fe20000410000 */
[----:B------:R-:W-:Y:S02]  /*8b50*/  @P6 SHF.R.S32.HI R0, RZ, 0x1f, R107 ;  /* 0x0000001fff006819 */ /* 0x000fe4000001146b */
[----:B------:R-:W-:Y:S02]  /*8b60*/  MOV R134, R132 ;  /* 0x0000008400867202 */ /* 0x000fe40000000f00 */
[----:B------:R-:W-:Y:S01]  /*8b70*/  MOV R132, R117 ;  /* 0x0000007500847202 */ /* 0x000fe20000000f00 */
[----:B------:R-:W-:Y:S04]  /*8b80*/  @P6 IMAD R0, R0, c[0x0][0x1e0], RZ ;  /* 0x0000780000006a24 */ /* 0x000fe800078e02ff */
[----:B------:R-:W-:Y:S01]  /*8b90*/  @P6 IMAD R0, R107, c[0x0][0x1e4], R0 ;  /* 0x000079006b006a24 */ /* 0x000fe200078e0200 */
[----:B------:R-:W-:Y:S01]  /*8ba0*/  MOV R107, R155 ;  /* 0x0000009b006b7202 */ /* 0x000fe20000000f00 */
[----:B------:R-:W-:Y:S03]  /*8bb0*/  IMAD.MOV.U32 R155, RZ, RZ, R2 ;  /* 0x000000ffff9b7224 */ /* 0x000fe600078e0002 */
[----:B------:R-:W-:Y:S01]  /*8bc0*/  @P6 IADD3 R0, R103, R0, RZ ;  /* 0x0000000067006210 */ /* 0x000fe20007ffe0ff */
[----:B------:R-:W-:Y:S02]  /*8bd0*/  IMAD.MOV.U32 R126, RZ, RZ, R155 ;  /* 0x000000ffff7e7224 */ /* 0x000fe400078e009b */
[----:B------:R-:W-:Y:S02]  /*8be0*/  IMAD.MOV.U32 R155, RZ, RZ, R129 ;  /* 0x000000ffff9b7224 */ /* 0x000fe400078e0081 */
[----:B------:R-:W-:Y:S02]  /*8bf0*/  @P6 IMAD R0, R0, 0x60, RZ ;  /* 0x0000006000006824 */ /* 0x000fe400078e02ff */
[----:B------:R-:W-:Y:S02]  /*8c00*/  IMAD.MOV.U32 R129, RZ, RZ, R105 ;  /* 0x000000ffff817224 */ /* 0x000fe400078e0069 */
[----:B---3--:R-:W-:Y:S01]  /*8c10*/  @P6 IMAD.MOV.U32 R101, RZ, RZ, R106 ;  /* 0x000000ffff656224 */ /* 0x008fe200078e006a */
[----:B------:R-:W-:Y:S01]  /*8c20*/  MOV R106, R133 ;  /* 0x00000085006a7202 */ /* 0x000fe20000000f00 */
[----:B------:R-:W-:Y:S01]  /*8c30*/  IMAD.MOV.U32 R133, RZ, RZ, R128 ;  /* 0x000000ffff857224 */ /* 0x000fe200078e0080 */
[----:B------:R-:W-:Y:S01]  /*8c40*/  MOV R128, R108 ;  /* 0x0000006c00807202 */ /* 0x000fe20000000f00 */
[----:B------:R-:W-:Y:S01]  /*8c50*/  @P6 IMAD.WIDE.U32 R100, R102, 0x60, R100 ;  /* 0x0000006066646825 */ /* 0x000fe200078e0064 */
[----:B------:R-:W-:Y:S03]  /*8c60*/  MOV R127, R106 ;  /* 0x0000006a007f7202 */ /* 0x000fe60000000f00 */
[----:B------:R-:W-:Y:S02]  /*8c70*/  @P6 IMAD.IADD R0, R101, 0x1, R0 ;  /* 0x0000000165006824 */ /* 0x000fe400078e0200 */
[--C-:B------:R-:W-:Y:S01]  /*8c80*/  FFMA.FTZ R108, R166, c[0x0][0x2d0], -R143.reuse ;  /* 0x0000b400a66c7a23 */ /* 0x100fe2000001088f */
[----:B------:R-:W-:Y:S02]  /*8c90*/  MOV R166, R109 ;  /* 0x0000006d00a67202 */ /* 0x000fe40000000f00 */
[C---:B------:R-:W-:Y:S02]  /*8ca0*/  @P6 SHF.L.U64.HI R2, R100.reuse, 0x1, R0 ;  /* 0x0000000164026819 */ /* 0x040fe40000010200 */
[----:B------:R-:W-:Y:S01]  /*8cb0*/  @P6 SHF.L.U32 R0, R100, 0x1, RZ ;  /* 0x0000000164006819 */ /* 0x000fe200000006ff */
[----:B------:R-:W-:Y:S03]  /*8cc0*/  MUFU.EX2 R108, R108 ;  /* 0x0000006c006c7308 */ /* 0x000fe60000000800 */
        /* <DEDUP_REMOVED lines=9> */
[----:B------:R-:W-:Y:S01]  /*8d60*/  FFMA.FTZ R0, R165, c[0x0][0x2d0], -R143 ;  /* 0x0000b400a5007a23 */ /* 0x000fe2000001088f */
[----:B------:R-:W-:Y:S02]  /*8d70*/  MOV R165, R113 ;  /* 0x0000007100a57202 */ /* 0x000fe40000000f00 */
[----:B------:R-:W-:Y:S01]  /*8d80*/  @P6 IADD3.X R103, RZ, c[0x0][0x1cc], R2, P0, P5 ;  /* 0x00007300ff676a10 */ /* 0x000fe200007ea402 */
[----:B------:R-:W-:Y:S02]  /*8d90*/  FFMA.FTZ R2, R146, c[0x0][0x2d0], -R3 ;  /* 0x0000b40092027a23 */ /* 0x000fe40000010803 */
[----:B------:R-:W-:Y:S01]  /*8da0*/  MUFU.EX2 R0, R0 ;  /* 0x0000000000007308 */ /* 0x000fe20000000800 */
[----:B------:R-:W-:Y:S01]  /*8db0*/  IMAD.MOV.U32 R146, RZ, RZ, R112 ;  /* 0x000000ffff927224 */ /* 0x000fe200078e0070 */
[----:B------:R2:W-:Y:S08]  /*8dc0*/  @P6 LDGSTS.E.BYPASS.LTC128B.128 [R107+0x12100], [R102.64], !P2 ;  /* 0x12100000666b6fae */ /* 0x0005f0000d101d46 */
[----:B------:R-:W3:Y:S01]  /*8dd0*/  MUFU.EX2 R2, R2 ;  /* 0x0000000200027308 */ /* 0x000ee20000000800 */
[----:B--2---:R-:W-:Y:S01]  /*8de0*/  @P6 IMAD.MOV.U32 R102, RZ, RZ, c[0x0][0x1e0] ;  /* 0x00007800ff666624 */ /* 0x004fe200078e00ff */
[----:B------:R-:W-:Y:S04]  /*8df0*/  @P6 MOV R103, 0x6 ;  /* 0x0000000600676802 */ /* 0x000fe80000000f00 */
[C---:B------:R-:W-:Y:S01]  /*8e00*/  @P6 SHF.L.U64.HI R103, R102.reuse, R103, c[0x0][0x1e4] ;  /* 0x0000790066676619 */ /* 0x040fe20000010267 */
[----:B------:R-:W-:Y:S02]  /*8e10*/  @P6 IMAD.SHL.U32 R102, R102, 0x40, RZ ;  /* 0x0000004066666824 */ /* 0x000fe400078e00ff */
[----:B---3--:R-:W-:Y:S03]  /*8e20*/  FADD.FTZ R118, R2, R104 ;  /* 0x0000006802767221 */ /* 0x008fe60000010000 */
[----:B-1----:R-:W-:Y:S04]  /*8e30*/  @P6 IADD3 R100, P0, R100, R102, RZ ;  /* 0x0000006664646210 */ /* 0x002fe80007f1e0ff */
[C---:B------:R-:W-:Y:S02]  /*8e40*/  @P6 IADD3.X R101, R103.reuse, R101, RZ, P0, !PT ;  /* 0x0000006567656210 */ /* 0x040fe400007fe4ff */
[----:B------:R-:W-:Y:S03]  /*8e50*/  @P6 IADD3 R102, P0, R102, R100, RZ ;  /* 0x0000006466666210 */ /* 0x000fe60007f1e0ff */
[----:B------:R1:W-:Y:S02]  /*8e60*/  @P6 LDGSTS.E.BYPASS.LTC128B.128 [R107+0xd100], [R100.64], !P4 ;  /* 0x0d100000646b6fae */ /* 0x0003e4000e101d46 */
[----:B------:R-:W-:Y:S06]  /*8e70*/  @P6 IMAD.X R103, R103, 0x1, R101, P0 ;  /* 0x0000000167676824 */ /* 0x000fec00000e0665 */
[----:B------:R1:W-:Y:S08]  /*8e80*/  @P6 LDGSTS.E.BYPASS.LTC128B.128 [R107+0x10100], [R100.64+0x80], !P3 ;  /* 0x10100080646b6fae */ /* 0x0003f0000d901d46 */
[----:B------:R1:W-:Y:S08]  /*8e90*/  @P6 LDGSTS.E.BYPASS.LTC128B.128 [R107+0x13100], [R100.64+0x100], !P2 ;  /* 0x13100100646b6fae */ /* 0x0003f0000d101d46 */
[----:B------:R2:W-:Y:S08]  /*8ea0*/  @P6 LDGSTS.E.BYPASS.LTC128B.128 [R107+0xe100], [R102.64], !P4 ;  /* 0x0e100000666b6fae */ /* 0x0005f0000e101d46 */
[----:B------:R2:W-:Y:S08]  /*8eb0*/  @P6 LDGSTS.E.BYPASS.LTC128B.128 [R107+0x11100], [R102.64+0x80], !P3 ;  /* 0x11100080666b6fae */ /* 0x0005f0000d901d46 */
[----:B------:R2:W-:Y:S01]  /*8ec0*/  @P6 LDGSTS.E.BYPASS.LTC128B.128 [R107+0x14100], [R102.64+0x100], !P2 ;  /* 0x14100100666b6fae */ /* 0x0005e2000d101d46 */
[--C-:B-1----:R-:W-:Y:S01]  /*8ed0*/  FFMA.FTZ R100, R167, c[0x0][0x2d0], -R143.reuse ;  /* 0x0000b400a7647a23 */ /* 0x102fe2000001088f */
[----:B------:R-:W-:Y:S01]  /*8ee0*/  F2FP.BF16.PACK_AB R101, R2, R144 ;  /* 0x000000900265723e */ /* 0x000fe200000010ff */
[----:B------:R-:W-:Y:S02]  /*8ef0*/  FFMA.FTZ R2, R214, c[0x0][0x2d0], -R143 ;  /* 0x0000b400d6027a23 */ /* 0x000fe4000001088f */
[----:B------:R1:W3:Y:S03]  /*8f00*/  MUFU.EX2 R111, R100 ;  /* 0x00000064006f7308 */ /* 0x0002e60000000800 */
[----:B------:R-:W0:Y:S01]  /*8f10*/  LDGDEPBAR ;  /* 0x00000000000079af */ /* 0x000e220000000000 */
[----:B------:R-:W-:Y:S01]  /*8f20*/  IMAD.MOV.U32 R167, RZ, RZ, R165 ;  /* 0x000000ffffa77224 */ /* 0x000fe200078e00a5 */
[----:B------:R-:W-:Y:S05]  /*8f30*/  MOV R165, R130 ;  /* 0x0000008200a57202 */ /* 0x000fea0000000f00 */
[----:B------:R5:W-:Y:S01]  /*8f40*/  MUFU.EX2 R116, R2 ;  /* 0x0000000200747308 */ /* 0x000be20000000800 */
[----:B--2---:R-:W2:Y:S01]  /*8f50*/  LDSM.16.MT88.4 R104, [R224] ;  /* 0x00000000e068783b */ /* 0x004ea20000004200 */
[--C-:B------:R-:W-:Y:S01]  /*8f60*/  FFMA.FTZ R102, R147, c[0x0][0x2d0], -R3.reuse ;  /* 0x0000b40093667a23 */ /* 0x100fe20000010803 */
[----:B------:R-:W-:Y:S01]  /*8f70*/  MOV R147, R139 ;  /* 0x0000008b00937202 */ /* 0x000fe20000000f00 */
[C---:B------:R-:W-:Y:S01]  /*8f80*/  FADD.FTZ R103, R0.reuse, R208 ;  /* 0x000000d000677221 */ /* 0x040fe20000010000 */
[----:B-1----:R-:W-:Y:S01]  /*8f90*/  F2FP.BF16.PACK_AB R100, R0, R145 ;  /* 0x000000910064723e */ /* 0x002fe200000010ff */
[----:B------:R-:W-:Y:S04]  /*8fa0*/  FFMA.FTZ R0, R164, c[0x0][0x2d0], -R3 ;  /* 0x0000b400a4007a23 */ /* 0x000fe80000010803 */
[----:B------:R3:W-:Y:S01]  /*8fb0*/  MUFU.EX2 R109, R102 ;  /* 0x00000066006d7308 */ /* 0x0007e20000000800 */
[----:B------:R-:W-:Y:S02]  /*8fc0*/  FADD.FTZ R112, R108, R103 ;  /* 0x000000676c707221 */ /* 0x000fe40000010000 */
[----:B------:R-:W-:Y:S02]  /*8fd0*/  IMAD.MOV.U32 R139, RZ, RZ, R131 ;  /* 0x000000ffff8b7224 */ /* 0x000fe400078e0083 */
[--C-:B-----5:R-:W-:Y:S05]  /*8fe0*/  FFMA.FTZ R2, R210, c[0x0][0x2d0], -R3.reuse ;  /* 0x0000b400d2027a23 */ /* 0x120fea0000010803 */
[----:B------:R-:W1:Y:S10]  /*8ff0*/  MUFU.EX2 R110, R0 ;  /* 0x00000000006e7308 */ /* 0x000e740000000800 */
[----:B------:R5:W-:Y:S01]  /*9000*/  MUFU.EX2 R113, R2 ;  /* 0x0000000200717308 */ /* 0x000be20000000800 */
[----:B---3--:R-:W-:Y:S01]  /*9010*/  F2FP.BF16.PACK_AB R102, R111, R108 ;  /* 0x0000006c6f66723e */ /* 0x008fe200000010ff */
[----:B------:R-:W-:Y:S08]  /*9020*/  FFMA.FTZ R108, R211, c[0x0][0x2d0], -R3 ;  /* 0x0000b400d36c7a23 */ /* 0x000ff00000010803 */
[----:B------:R-:W-:Y:S01]  /*9030*/  MUFU.EX2 R117, R108 ;  /* 0x0000006c00757308 */ /* 0x000fe20000000800 */
[----:B-1----:R-:W-:Y:S01]  /*9040*/  F2FP.BF16.PACK_AB R103, R110, R109 ;  /* 0x0000006d6e67723e */ /* 0x002fe200000010ff */
[----:B------:R-:W-:Y:S06]  /*9050*/  FFMA.FTZ R0, R213, c[0x0][0x2d0], -R143 ;  /* 0x0000b400d5007a23 */ /* 0x000fec000001088f */
[C---:B--2---:R-:W-:Y:S02]  /*9060*/  HMMA.16816.F32.BF16 R4, R100.reuse, R104, R4 ;  /* 0x000000686404723c */ /* 0x044fe40000041804 */
[----:B------:R-:W-:Y:S03]  /*9070*/  MUFU.EX2 R0, R0 ;  /* 0x0000000000007308 */ /* 0x000fe60000000800 */
[----:B-----5:R-:W-:Y:S03]  /*9080*/  FFMA.FTZ R2, R209, c[0x0][0x2d0], -R3 ;  /* 0x0000b400d1027a23 */ /* 0x020fe60000010803 */
[C---:B------:R-:W-:Y:S01]  /*9090*/  HMMA.16816.F32.BF16 R8, R100.reuse, R106, R8 ;  /* 0x0000006a6408723c */ /* 0x040fe20000041808 */
[----:B------:R-:W1:Y:S03]  /*90a0*/  LDSM.16.MT88.4 R104, [R228] ;  /* 0x00000000e468783b */ /* 0x000e660000004200 */
[----:B------:R2:W3:Y:S02]  /*90b0*/  MUFU.EX2 R115, R2 ;  /* 0x0000000200737308 */ /* 0x0004e40000000800 */
[--C-:B--2---:R-:W-:Y:S08]  /*90c0*/  FFMA.FTZ R2, R215, c[0x0][0x2d0], -R143.reuse ;  /* 0x0000b400d7027a23 */ /* 0x104ff0000001088f */
[----:B------:R2:W-:Y:S01]  /*90d0*/  MUFU.EX2 R114, R2 ;  /* 0x0000000200727308 */ /* 0x0005e20000000800 */
[C---:B-1----:R-:W-:Y:S08]  /*90e0*/  HMMA.16816.F32.BF16 R12, R100.reuse, R104, R12 ;  /* 0x00000068640c723c */ /* 0x042ff0000004180c */
[C---:B------:R-:W-:Y:S01]  /*90f0*/  HMMA.16816.F32.BF16 R16, R100.reuse, R106, R16 ;  /* 0x0000006a6410723c */ /* 0x040fe20000041810 */
[----:B------:R-:W1:Y:S03]  /*9100*/  LDSM.16.MT88.4 R104, [R227] ;  /* 0x00000000e368783b */ /* 0x000e660000004200 */
[----:B--2---:R-:W-:Y:S04]  /*9110*/  FFMA.FTZ R2, R216, c[0x0][0x2d0], -R143 ;  /* 0x0000b400d8027a23 */ /* 0x004fe8000001088f */
[----:B------:R2:W5:Y:S04]  /*9120*/  MUFU.EX2 R124, R2 ;  /* 0x00000002007c7308 */ /* 0x0005680000000800 */
[--C-:B--2---:R-:W-:Y:S06]  /*9130*/  FFMA.FTZ R2, R212, c[0x0][0x2d0], -R3.reuse ;  /* 0x0000b400d4027a23 */ /* 0x104fec0000010803 */
[----:B------:R2:W2:Y:S01]  /*9140*/  MUFU.EX2 R120, R2 ;  /* 0x0000000200787308 */ /* 0x0004a20000000800 */
[C---:B-1----:R-:W-:Y:S08]  /*9150*/  HMMA.16816.F32.BF16 R20, R100.reuse, R104, R20 ;  /* 0x000000686414723c */ /* 0x042ff00000041814 */
[C---:B------:R-:W-:Y:S01]  /*9160*/  HMMA.16816.F32.BF16 R24, R100.reuse, R106, R24 ;  /* 0x0000006a6418723c */ /* 0x040fe20000041818 */
[----:B------:R-:W1:Y:S03]  /*9170*/  LDSM.16.MT88.4 R104, [R249] ;  /* 0x00000000f968783b */ /* 0x000e660000004200 */
[----:B--2---:R-:W-:Y:S02]  /*9180*/  FADD.FTZ R2, R111, R112 ;  /* 0x000000706f027221 */ /* 0x004fe40000010000 */
[----:B------:R-:W-:Y:S02]  /*9190*/  FFMA.FTZ R112, R220, c[0x0][0x2d0], -R3 ;  /* 0x0000b400dc707a23 */ /* 0x000fe40000010803 */
        /* <DEDUP_REMOVED lines=27> */
[----:B------:R-:W-:Y:S01]  /*9350*/  FADD.FTZ R100, R109, R118 ;  /* 0x000000766d647221 */ /* 0x000fe20000010000 */
[----:B---3--:R-:W-:Y:S01]  /*9360*/  F2FP.BF16.PACK_AB R101, R115, R113 ;  /* 0x000000717365723e */ /* 0x008fe200000010ff */
[----:B------:R-:W-:Y:S03]  /*9370*/  FADD.FTZ R118, R0, R2 ;  /* 0x0000000200767221 */ /* 0x000fe60000010000 */
[----:B------:R-:W-:Y:S01]  /*9380*/  FADD.FTZ R119, R110, R100 ;  /* 0x000000646e777221 */ /* 0x000fe20000010000 */
[----:B-----5:R-:W-:Y:S01]  /*9390*/  F2FP.BF16.PACK_AB R102, R124, R114 ;  /* 0x000000727c66723e */ /* 0x020fe200000010ff */
[----:B------:R-:W-:Y:S01]  /*93a0*/  LDSM.16.MT88.4 R108, [R228+0x1000] ;  /* 0x00100000e46c783b */ /* 0x000fe20000004200 */
[----:B------:R-:W-:Y:S01]  /*93b0*/  F2FP.BF16.PACK_AB R100, R116, R0 ;  /* 0x000000007464723e */ /* 0x000fe200000010ff */
[----:B------:R-:W-:Y:S01]  /*93c0*/  FFMA.FTZ R0, R222, c[0x0][0x2d0], -R143 ;  /* 0x0000b400de007a23 */ /* 0x000fe2000001088f */
[C---:B------:R-:W-:Y:S01]  /*93d0*/  F2FP.BF16.PACK_AB R103, R120.reuse, R117 ;  /* 0x000000757867723e */ /* 0x040fe200000010ff */
[----:B------:R-:W-:Y:S02]  /*93e0*/  FADD.FTZ R2, R113, R119 ;  /* 0x0000007771027221 */ /* 0x000fe40000010000 */
[----:B------:R2:W3:Y:S02]  /*93f0*/  MUFU.EX2 R121, R0 ;  /* 0x0000000000797308 */ /* 0x0004e40000000800 */
[----:B------:R-:W-:Y:S04]  /*9400*/  FADD.FTZ R2, R115, R2 ;  /* 0x0000000273027221 */ /* 0x000fe80000010000 */
[----:B------:R-:W-:Y:S04]  /*9410*/  FADD.FTZ R2, R117, R2 ;  /* 0x0000000275027221 */ /* 0x000fe80000010000 */
[----:B------:R-:W-:Y:S01]  /*9420*/  FADD.FTZ R120, R120, R2 ;  /* 0x0000000278787221 */ /* 0x000fe20000010000 */
[C---:B-1----:R-:W-:Y:S03]  /*9430*/  HMMA.16816.F32.BF16 R4, R100.reuse, R104, R4 ;  /* 0x000000686404723c */ /* 0x042fe60000041804 */
[----:B--2---:R-:W-:Y:S01]  /*9440*/  FFMA.FTZ R0, R223, c[0x0][0x2d0], -R143 ;  /* 0x0000b400df007a23 */ /* 0x004fe2000001088f */
[----:B------:R-:W-:Y:S03]  /*9450*/  IADD3 R223, R218, -0x1, RZ ;  /* 0xffffffffdadf7810 */ /* 0x000fe60007ffe0ff */
[----:B------:R1:W2:Y:S01]  /*9460*/  MUFU.EX2 R125, R0 ;  /* 0x00000000007d7308 */ /* 0x0002a20000000800 */
[C---:B------:R-:W-:Y:S01]  /*9470*/  HMMA.16816.F32.BF16 R8, R100.reuse, R106, R8 ;  /* 0x0000006a6408723c */ /* 0x040fe20000041808 */
[----:B------:R-:W5:Y:S03]  /*9480*/  LDSM.16.MT88.4 R104, [R228+0x800] ;  /* 0x00080000e468783b */ /* 0x000f660000004200 */
[--C-:B-1----:R-:W-:Y:S05]  /*9490*/  FFMA.FTZ R0, R219, c[0x0][0x2d0], -R3.reuse ;  /* 0x0000b400db007a23 */ /* 0x102fea0000010803 */
[----:B------:R1:W-:Y:S01]  /*94a0*/  MUFU.EX2 R122, R0 ;  /* 0x00000000007a7308 */ /* 0x0003e20000000800 */
[C---:B-----5:R-:W-:Y:S08]  /*94b0*/  HMMA.16816.F32.BF16 R12, R100.reuse, R104, R12 ;  /* 0x00000068640c723c */ /* 0x060ff0000004180c */
[C---:B------:R-:W-:Y:S01]  /*94c0*/  HMMA.16816.F32.BF16 R16, R100.reuse, R106, R16 ;  /* 0x0000006a6410723c */ /* 0x040fe20000041810 */
[----:B------:R-:W5:Y:S03]  /*94d0*/  LDSM.16.MT88.4 R104, [R227+0x800] ;  /* 0x00080000e368783b */ /* 0x000f660000004200 */
[----:B-1----:R-:W-:Y:S04]  /*94e0*/  FFMA.FTZ R0, R217, c[0x0][0x2d0], -R3 ;  /* 0x0000b400d9007a23 */ /* 0x002fe80000010803 */
[----:B------:R1:W-:Y:S04]  /*94f0*/  MUFU.EX2 R123, R0 ;  /* 0x00000000007b7308 */ /* 0x0003e80000000800 */
[--C-:B-1----:R-:W-:Y:S06]  /*9500*/  FFMA.FTZ R0, R129, c[0x0][0x2d0], -R143.reuse ;  /* 0x0000b40081007a23 */ /* 0x102fec000001088f */
[----:B------:R1:W1:Y:S01]  /*9510*/  MUFU.EX2 R129, R0 ;  /* 0x0000000000817308 */ /* 0x0002620000000800 */
[C---:B-----5:R-:W-:Y:S08]  /*9520*/  HMMA.16816.F32.BF16 R20, R100.reuse, R104, R20 ;  /* 0x000000686414723c */ /* 0x060ff00000041814 */
[C---:B------:R-:W-:Y:S01]  /*9530*/  HMMA.16816.F32.BF16 R24, R100.reuse, R106, R24 ;  /* 0x0000006a6418723c */ /* 0x040fe20000041818 */
[----:B------:R-:W5:Y:S03]  /*9540*/  LDSM.16.MT88.4 R104, [R230+0x800] ;  /* 0x00080000e668783b */ /* 0x000f660000004200 */
[----:B-1----:R-:W-:Y:S01]  /*9550*/  FFMA.FTZ R0, R166, c[0x0][0x2d0], -R143 ;  /* 0x0000b400a6007a23 */ /* 0x002fe2000001088f */
[----:B------:R-:W-:Y:S01]  /*9560*/  MOV R166, R146 ;  /* 0x0000009200a67202 */ /* 0x000fe20000000f00 */
[----:B------:R-:W-:Y:S01]  /*9570*/  IMAD.MOV.U32 R146, RZ, RZ, R127 ;  /* 0x000000ffff927224 */ /* 0x000fe200078e007f */
[----:B------:R-:W-:Y:S01]  /*9580*/  MOV R127, R128 ;  /* 0x00000080007f7202 */ /* 0x000fe20000000f00 */
[----:B------:R1:W1:Y:S10]  /*9590*/  MUFU.EX2 R131, R0 ;  /* 0x0000000000837308 */ /* 0x0002740000000800 */
[----:B------:R-:W-:Y:S01]  /*95a0*/  MUFU.EX2 R128, R112 ;  /* 0x0000007000807308 */ /* 0x000fe20000000800 */
[----:B-1----:R-:W-:Y:S01]  /*95b0*/  FFMA.FTZ R0, R221, c[0x0][0x2d0], -R3 ;  /* 0x0000b400dd007a23 */ /* 0x002fe20000010803 */
[C---:B-----5:R-:W-:Y:S08]  /*95c0*/  HMMA.16816.F32.BF16 R28, R100.reuse, R104, R28 ;  /* 0x00000068641c723c */ /* 0x060ff0000004181c */
[----:B------:R1:W-:Y:S01]  /*95d0*/  MUFU.EX2 R130, R0 ;  /* 0x0000000000827308 */ /* 0x0003e20000000800 */
[C---:B------:R-:W-:Y:S01]  /*95e0*/  HMMA.16816.F32.BF16 R32, R100.reuse, R106, R32 ;  /* 0x0000006a6420723c */ /* 0x040fe20000041820 */
[----:B------:R-:W5:Y:S02]  /*95f0*/  LDSM.16.MT88.4 R104, [R224+0x3800] ;  /* 0x00380000e068783b */ /* 0x000f640000004200 */
[----:B-1----:R-:W-:Y:S04]  /*9600*/  FADD.FTZ R0, R116, R118 ;  /* 0x0000007674007221 */ /* 0x002fe80000010000 */
[----:B------:R-:W-:Y:S02]  /*9610*/  FADD.FTZ R119, R114, R0 ;  /* 0x0000000072777221 */ /* 0x000fe40000010000 */
[----:B------:R-:W-:Y:S03]  /*9620*/  LDSM.16.MT88.4 R112, [R228+0x1800] ;  /* 0x00180000e470783b */ /* 0x000fe60000004200 */
[----:B------:R-:W-:Y:S02]  /*9630*/  FFMA.FTZ R0, R127, c[0x0][0x2d0], -R143 ;  /* 0x0000b4007f007a23 */ /* 0x000fe4000001088f */
[----:B------:R-:W-:Y:S02]  /*9640*/  FADD.FTZ R119, R124, R119 ;  /* 0x000000777c777221 */ /* 0x000fe40000010000 */
[----:B------:R-:W-:Y:S01]  /*9650*/  FFMA.FTZ R124, R148, c[0x0][0x2d0], -R3 ;  /* 0x0000b400947c7a23 */ /* 0x000fe20000010803 */
[----:B------:R1:W1:Y:S01]  /*9660*/  MUFU.EX2 R127, R0 ;  /* 0x00000000007f7308 */ /* 0x0002620000000800 */
[----:B---3--:R-:W-:Y:S04]  /*9670*/  FADD.FTZ R2, R121, R119 ;  /* 0x0000007779027221 */ /* 0x008fe80000010000 */
[----:B--2---:R-:W-:Y:S04]  /*9680*/  FADD.FTZ R2, R125, R2 ;  /* 0x000000027d027221 */ /* 0x004fe80000010000 */
[----:B------:R-:W-:Y:S01]  /*9690*/  FADD.FTZ R2, R129, R2 ;  /* 0x0000000281027221 */ /* 0x000fe20000010000 */
[C---:B-----5:R-:W-:Y:S03]  /*96a0*/  HMMA.16816.F32.BF16 R36, R100.reuse, R104, R36 ;  /* 0x000000686424723c */ /* 0x060fe60000041824 */
[----:B------:R-:W-:Y:S05]  /*96b0*/  FADD.FTZ R2, R131, R2 ;  /* 0x0000000283027221 */ /* 0x000fea0000010000 */
[C---:B------:R-:W-:Y:S01]  /*96c0*/  HMMA.16816.F32.BF16 R40, R100.reuse, R106, R40 ;  /* 0x0000006a6428723c */ /* 0x040fe20000041828 */
[----:B------:R-:W2:Y:S03]  /*96d0*/  LDSM.16.MT88.4 R104, [R228+0x3800] ;  /* 0x00380000e468783b */ /* 0x000ea60000004200 */
[----:B-1----:R-:W-:Y:S02]  /*96e0*/  FFMA.FTZ R0, R133, c[0x0][0x2d0], -R143 ;  /* 0x0000b40085007a23 */ /* 0x002fe4000001088f */
[----:B------:R-:W-:Y:S02]  /*96f0*/  FADD.FTZ R2, R127, R2 ;  /* 0x000000027f027221 */ /* 0x000fe40000010000 */
[----:B------:R1:W3:Y:S04]  /*9700*/  MUFU.EX2 R133, R0 ;  /* 0x0000000000857308 */ /* 0x0002e80000000800 */
[--C-:B-1----:R-:W-:Y:S02]  /*9710*/  FFMA.FTZ R0, R146, c[0x0][0x2d0], -R3.reuse ;  /* 0x0000b40092007a23 */ /* 0x102fe40000010803 */
[----:B------:R-:W-:Y:S04]  /*9720*/  IMAD.MOV.U32 R146, RZ, RZ, R126 ;  /* 0x000000ffff927224 */ /* 0x000fe800078e007e */
[----:B------:R1:W-:Y:S01]  /*9730*/  MUFU.EX2 R126, R0 ;  /* 0x00000000007e7308 */ /* 0x0003e20000000800 */
[----:B---3--:R-:W-:Y:S01]  /*9740*/  FADD.FTZ R2, R133, R2 ;  /* 0x0000000285027221 */ /* 0x008fe20000010000 */
[C---:B--2---:R-:W-:Y:S08]  /*9750*/  HMMA.16816.F32.BF16 R44, R100.reuse, R104, R44 ;  /* 0x00000068642c723c */ /* 0x044ff0000004182c */
[C---:B------:R-:W-:Y:S01]  /*9760*/  HMMA.16816.F32.BF16 R48, R100.reuse, R106, R48 ;  /* 0x0000006a6430723c */ /* 0x040fe20000041830 */
[----:B------:R-:W2:Y:S03]  /*9770*/  LDSM.16.MT88.4 R104, [R227+0x3800] ;  /* 0x00380000e368783b */ /* 0x000ea60000004200 */
[----:B-1----:R-:W-:Y:S01]  /*9780*/  FFMA.FTZ R0, R165, c[0x0][0x2d0], -R3 ;  /* 0x0000b400a5007a23 */ /* 0x002fe20000010803 */
[----:B------:R-:W-:Y:S01]  /*9790*/  MOV R165, R139 ;  /* 0x0000008b00a57202 */ /* 0x000fe20000000f00 */
[----:B------:R-:W-:Y:S01]  /*97a0*/  IMAD.MOV.U32 R139, RZ, RZ, R138 ;  /* 0x000000ffff8b7224 */ /* 0x000fe200078e008a */
[----:B------:R-:W-:Y:S01]  /*97b0*/  MOV R138, R135 ;  /* 0x00000087008a7202 */ /* 0x000fe20000000f00 */
[----:B------:R-:W-:Y:S01]  /*97c0*/  IMAD.MOV.U32 R135, RZ, RZ, R134 ;  /* 0x000000ffff877224 */ /* 0x000fe200078e0086 */
[----:B------:R-:W-:Y:S03]  /*97d0*/  MOV R134, R155 ;  /* 0x0000009b00867202 */ /* 0x000fe60000000f00 */
[----:B------:R-:W-:Y:S01]  /*97e0*/  IMAD.MOV.U32 R155, RZ, RZ, R154 ;  /* 0x000000ffff9b7224 */ /* 0x000fe200078e009a */
[----:B------:R-:W-:Y:S01]  /*97f0*/  MOV R154, R151 ;  /* 0x00000097009a7202 */ /* 0x000fe20000000f00 */
[--C-:B------:R-:W-:Y:S02]  /*9800*/  FFMA.FTZ R116, R139, c[0x0][0x2d0], -R143.reuse ;  /* 0x0000b4008b747a23 */ /* 0x100fe4000001088f */
[--C-:B------:R-:W-:Y:S02]  /*9810*/  FFMA.FTZ R117, R138, c[0x0][0x2d0], -R143.reuse ;  /* 0x0000b4008a757a23 */ /* 0x100fe4000001088f */
[--C-:B------:R-:W-:Y:S01]  /*9820*/  FFMA.FTZ R118, R135, c[0x0][0x2d0], -R143.reuse ;  /* 0x0000b40087767a23 */ /* 0x100fe2000001088f */
[----:B------:R-:W-:Y:S01]  /*9830*/  MUFU.EX2 R216, R116 ;  /* 0x0000007400d87308 */ /* 0x000fe20000000800 */
[----:B------:R-:W-:Y:S02]  /*9840*/  FFMA.FTZ R209, R155, c[0x0][0x2d0], -R143 ;  /* 0x0000b4009bd17a23 */ /* 0x000fe4000001088f */
[----:B------:R-:W-:Y:S01]  /*9850*/  IMAD.MOV.U32 R151, RZ, RZ, R137 ;  /* 0x000000ffff977224 */ /* 0x000fe200078e0089 */
[----:B------:R-:W-:Y:S01]  /*9860*/  MOV R137, R132 ;  /* 0x0000008400897202 */ /* 0x000fe20000000f00 */
[--C-:B------:R-:W-:Y:S05]  /*9870*/  FFMA.FTZ R208, R134, c[0x0][0x2d0], -R143.reuse ;  /* 0x0000b40086d07a23 */ /* 0x100fea000001088f */
[----:B------:R-:W-:Y:S01]  /*9880*/  MUFU.EX2 R215, R117 ;  /* 0x0000007500d77308 */ /* 0x000fe20000000800 */
[C---:B--2---:R-:W-:Y:S09]  /*9890*/  HMMA.16816.F32.BF16 R52, R100.reuse, R104, R52 ;  /* 0x000000686434723c */ /* 0x044ff20000041834 */
[----:B------:R1:W-:Y:S01]  /*98a0*/  MUFU.EX2 R212, R118 ;  /* 0x0000007600d47308 */ /* 0x0003e20000000800 */
[C---:B------:R-:W-:Y:S01]  /*98b0*/  HMMA.16816.F32.BF16 R56, R100.reuse, R106, R56 ;  /* 0x0000006a6438723c */ /* 0x040fe20000041838 */
[----:B------:R-:W2:Y:S08]  /*98c0*/  LDSM.16.MT88.4 R104, [R230+0x3800] ;  /* 0x00380000e668783b */ /* 0x000eb00000004200 */
[----:B------:R3:W-:Y:S10]  /*98d0*/  MUFU.EX2 R132, R0 ;  /* 0x0000000000847308 */ /* 0x0007f40000000800 */
[----:B------:R-:W-:Y:S01]  /*98e0*/  MUFU.EX2 R208, R208 ;  /* 0x000000d000d07308 */ /* 0x000fe20000000800 */
[----:B-1----:R-:W-:Y:S09]  /*98f0*/  LDSM.16.MT88.4 R116, [R227+0x2000] ;  /* 0x00200000e374783b */ /* 0x002ff20000004200 */
[----:B------:R-:W1:Y:S01]  /*9900*/  MUFU.EX2 R209, R209 ;  /* 0x000000d100d17308 */ /* 0x000e620000000800 */
[--C-:B---3--:R-:W-:Y:S09]  /*9910*/  FFMA.FTZ R0, R147, c[0x0][0x2d0], -R143.reuse ;  /* 0x0000b40093007a23 */ /* 0x108ff2000001088f */
[----:B------:R3:W5:Y:S01]  /*9920*/  MUFU.EX2 R222, R0 ;  /* 0x0000000000de7308 */ /* 0x0007620000000800 */
[C---:B--2---:R-:W-:Y:S08]  /*9930*/  HMMA.16816.F32.BF16 R60, R100.reuse, R104, R60 ;  /* 0x00000068643c723c */ /* 0x044ff0000004183c */
[C---:B------:R-:W-:Y:S01]  /*9940*/  HMMA.16816.F32.BF16 R64, R100.reuse, R106, R64 ;  /* 0x0000006a6440723c */ /* 0x040fe20000041840 */
[----:B------:R-:W2:Y:S03]  /*9950*/  LDSM.16.MT88.4 R104, [R224+0x6800] ;  /* 0x00680000e068783b */ /* 0x000ea60000004200 */
[----:B-1----:R-:W-:Y:S01]  /*9960*/  F2FP.BF16.PACK_AB R144, R209, R208 ;  /* 0x000000d0d190723e */ /* 0x002fe200000010ff */
[----:B---3--:R-:W-:Y:S02]  /*9970*/  FFMA.FTZ R0, R167, c[0x0][0x2d0], -R143 ;  /* 0x0000b400a7007a23 */ /* 0x008fe4000001088f */
[--C-:B------:R-:W-:Y:S02]  /*9980*/  FFMA.FTZ R167, R149, c[0x0][0x2d0], -R3.reuse ;  /* 0x0000b40095a77a23 */ /* 0x100fe40000010803 */
[----:B------:R1:W3:Y:S03]  /*9990*/  MUFU.EX2 R221, R0 ;  /* 0x0000000000dd7308 */ /* 0x0002e60000000800 */
[----:B-----5:R-:W-:Y:S07]  /*99a0*/  FADD.FTZ R2, R222, R2 ;  /* 0x00000002de027221 */ /* 0x020fee0000010000 */
[----:B------:R-:W-:Y:S01]  /*99b0*/  MUFU.EX2 R167, R167 ;  /* 0x000000a700a77308 */ /* 0x000fe20000000800 */
[----:B-1----:R-:W-:Y:S01]  /*99c0*/  FFMA.FTZ R0, R166, c[0x0][0x2d0], -R3 ;  /* 0x0000b400a6007a23 */ /* 0x002fe20000010803 */
[C---:B--2---:R-:W-:Y:S03]  /*99d0*/  HMMA.16816.F32.BF16 R68, R100.reuse, R104, R68 ;  /* 0x000000686444723c */ /* 0x044fe60000041844 */
[----:B------:R-:W-:Y:S05]  /*99e0*/  FFMA.FTZ R166, R154, c[0x0][0x2d0], -R143 ;  /* 0x0000b4009aa67a23 */ /* 0x000fea000001088f */
[----:B------:R1:W-:Y:S01]  /*99f0*/  MUFU.EX2 R220, R0 ;  /* 0x0000000000dc7308 */ /* 0x0003e20000000800 */
[----:B---3--:R-:W-:Y:S01]  /*9a00*/  FADD.FTZ R2, R221, R2 ;  /* 0x00000002dd027221 */ /* 0x008fe20000010000 */
[C---:B------:R-:W-:Y:S01]  /*9a10*/  HMMA.16816.F32.BF16 R72, R100.reuse, R106, R72 ;  /* 0x0000006a6448723c */ /* 0x040fe20000041848 */
[----:B------:R-:W2:Y:S07]  /*9a20*/  LDSM.16.MT88.4 R104, [R228+0x6800] ;  /* 0x00680000e468783b */ /* 0x000eae0000004200 */
[----:B------:R-:W-:Y:S01]  /*9a30*/  MUFU.EX2 R166, R166 ;  /* 0x000000a600a67308 */ /* 0x000fe20000000800 */
[----:B-1----:R-:W-:Y:S09]  /*9a40*/  FFMA.FTZ R0, R146, c[0x0][0x2d0], -R3 ;  /* 0x0000b40092007a23 */ /* 0x002ff20000010803 */
[----:B------:R1:W-:Y:S01]  /*9a50*/  MUFU.EX2 R219, R0 ;  /* 0x0000000000db7308 */ /* 0x0003e20000000800 */
[C---:B--2---:R-:W-:Y:S03]  /*9a60*/  HMMA.16816.F32.BF16 R76, R100.reuse, R104, R76 ;  /* 0x00000068644c723c */ /* 0x044fe6000004184c */
[----:B-1----:R-:W-:Y:S05]  /*9a70*/  FFMA.FTZ R0, R165, c[0x0][0x2d0], -R143 ;  /* 0x0000b400a5007a23 */ /* 0x002fea000001088f */
[C---:B------:R-:W-:Y:S01]  /*9a80*/  HMMA.16816.F32.BF16 R80, R100.reuse, R106, R80 ;  /* 0x0000006a6450723c */ /* 0x040fe20000041850 */
[----:B------:R-:W1:Y:S01]  /*9a90*/  LDSM.16.MT88.4 R104, [R227+0x6800] ;  /* 0x00680000e368783b */ /* 0x000e620000004200 */
[----:B------:R2:W3:Y:S02]  /*9aa0*/  MUFU.EX2 R217, R0 ;  /* 0x0000000000d97308 */ /* 0x0004e40000000800 */
[----:B------:R-:W-:Y:S02]  /*9ab0*/  FFMA.FTZ R165, R152, c[0x0][0x2d0], -R3 ;  /* 0x0000b40098a57a23 */ /* 0x000fe40000010803 */
[----:B------:R-:W-:Y:S06]  /*9ac0*/  FFMA.FTZ R143, R151, c[0x0][0x2d0], -R143 ;  /* 0x0000b400978f7a23 */ /* 0x000fec000001088f */
[----:B------:R-:W5:Y:S10]  /*9ad0*/  MUFU.EX2 R164, R143 ;  /* 0x0000008f00a47308 */ /* 0x000f740000000800 */
[----:B------:R-:W4:Y:S01]  /*9ae0*/  MUFU.EX2 R165, R165 ;  /* 0x000000a500a57308 */ /* 0x000f220000000800 */
[--C-:B--2---:R-:W-:Y:S02]  /*9af0*/  FFMA.FTZ R0, R150, c[0x0][0x2d0], -R3.reuse ;  /* 0x0000b40096007a23 */ /* 0x104fe40000010803 */
[----:B---3--:R-:W-:Y:S07]  /*9b00*/  FADD.FTZ R2, R217, R2 ;  /* 0x00000002d9027221 */ /* 0x008fee0000010000 */
[----:B------:R2:W-:Y:S01]  /*9b10*/  MUFU.EX2 R213, R0 ;  /* 0x0000000000d57308 */ /* 0x0005e20000000800 */
[----:B------:R-:W-:Y:S01]  /*9b20*/  FADD.FTZ R2, R216, R2 ;  /* 0x00000002d8027221 */ /* 0x000fe20000010000 */
[----:B-----5:R-:W-:Y:S03]  /*9b30*/  F2FP.BF16.PACK_AB R146, R164, R166 ;  /* 0x000000a6a492723e */ /* 0x020fe600000010ff */
[----:B------:R-:W-:Y:S01]  /*9b40*/  FADD.FTZ R2, R215, R2 ;  /* 0x00000002d7027221 */ /* 0x000fe20000010000 */
[C---:B-1----:R-:W-:Y:S04]  /*9b50*/  HMMA.16816.F32.BF16 R84, R100.reuse, R104, R84 ;  /* 0x000000686454723c */ /* 0x042fe80000041854 */
[----:B------:R-:W-:Y:S01]  /*9b60*/  MUFU.EX2 R143, R124 ;  /* 0x0000007c008f7308 */ /* 0x000fe20000000800 */
[----:B------:R-:W-:Y:S01]  /*9b70*/  FADD.FTZ R2, R212, R2 ;  /* 0x00000002d4027221 */ /* 0x000fe20000010000 */
[----:B----4-:R-:W-:Y:S03]  /*9b80*/  F2FP.BF16.PACK_AB R145, R167, R165 ;  /* 0x000000a5a791723e */ /* 0x010fe600000010ff */
[----:B------:R-:W-:Y:S01]  /*9b90*/  FADD.FTZ R2, R208, R2 ;  /* 0x00000002d0027221 */ /* 0x000fe20000010000 */
[C---:B------:R-:W-:Y:S01]  /*9ba0*/  HMMA.16816.F32.BF16 R88, R100.reuse, R106, R88 ;  /* 0x0000006a6458723c */ /* 0x040fe20000041858 */
[----:B------:R-:W1:Y:S02]  /*9bb0*/  LDSM.16.MT88.4 R104, [R230+0x6800] ;  /* 0x00680000e668783b */ /* 0x000e640000004200 */
[--C-:B--2---:R-:W-:Y:S04]  /*9bc0*/  FFMA.FTZ R0, R137, c[0x0][0x2d0], -R3.reuse ;  /* 0x0000b40089007a23 */ /* 0x104fe80000010803 */
[----:B------:R2:W-:Y:S02]  /*9bd0*/  MUFU.EX2 R214, R0 ;  /* 0x0000000000d67308 */ /* 0x0005e40000000800 */
[--C-:B--2---:R-:W-:Y:S02]  /*9be0*/  FFMA.FTZ R0, R136, c[0x0][0x2d0], -R3.reuse ;  /* 0x0000b40088007a23 */ /* 0x104fe40000010803 */
[----:B------:R-:W-:Y:S06]  /*9bf0*/  LDSM.16.MT88.4 R136, [R228+0x5800] ;  /* 0x00580000e488783b */ /* 0x000fec0000004200 */
[----:B------:R2:W-:Y:S01]  /*9c00*/  MUFU.EX2 R211, R0 ;  /* 0x0000000000d37308 */ /* 0x0005e20000000800 */
[C---:B-1----:R-:W-:Y:S08]  /*9c10*/  HMMA.16816.F32.BF16 R92, R100.reuse, R104, R92 ;  /* 0x00000068645c723c */ /* 0x042ff0000004185c */
[----:B------:R-:W-:Y:S01]  /*9c20*/  HMMA.16816.F32.BF16 R96, R100, R106, R96 ;  /* 0x0000006a6460723c */ /* 0x000fe20000041860 */
[----:B------:R-:W1:Y:S06]  /*9c30*/  LDSM.16.MT88.4 R104, [R224+0x1000] ;  /* 0x00100000e068783b */ /* 0x000e6c0000004200 */
[----:B------:R-:W-:Y:S02]  /*9c40*/  F2FP.BF16.PACK_AB R100, R125, R121 ;  /* 0x000000797d64723e */ /* 0x000fe400000010ff */
[----:B------:R-:W-:Y:S03]  /*9c50*/  F2FP.BF16.PACK_AB R101, R123, R122 ;  /* 0x0000007a7b65723e */ /* 0x000fe600000010ff */
[----:B------:R-:W-:Y:S02]  /*9c60*/  F2FP.BF16.PACK_AB R102, R131, R129 ;  /* 0x000000818366723e */ /* 0x000fe400000010ff */
[----:B------:R-:W-:Y:S01]  /*9c70*/  F2FP.BF16.PACK_AB R103, R130, R128 ;  /* 0x000000808267723e */ /* 0x000fe200000010ff */
[--C-:B--2---:R-:W-:Y:S02]  /*9c80*/  FFMA.FTZ R0, R153, c[0x0][0x2d0], -R3.reuse ;  /* 0x0000b40099007a23 */ /* 0x104fe40000010803 */
[----:B------:R-:W-:Y:S01]  /*9c90*/  LDSM.16.MT88.4 R152, [R224+0x2800] ;  /* 0x00280000e098783b */ /* 0x000fe20000004200 */
[----:B------:R-:W-:Y:S01]  /*9ca0*/  FFMA.FTZ R3, R142, c[0x0][0x2d0], -R3 ;  /* 0x0000b4008e037a23 */ /* 0x000fe20000010803 */
[----:B------:R2:W-:Y:S10]  /*9cb0*/  MUFU.EX2 R210, R0 ;  /* 0x0000000000d27308 */ /* 0x0005f40000000800 */
[----:B------:R-:W3:Y:S01]  /*9cc0*/  MUFU.EX2 R142, R3 ;  /* 0x00000003008e7308 */ /* 0x000ee20000000800 */
[C---:B-1----:R-:W-:Y:S03]  /*9cd0*/  HMMA.16816.F32.BF16 R4, R100.reuse, R104, R4 ;  /* 0x000000686404723c */ /* 0x042fe60000041804 */
[----:B--2---:R-:W-:Y:S04]  /*9ce0*/  FADD.FTZ R0, R122, R120 ;  /* 0x000000787a007221 */ /* 0x004fe80000010000 */
[----:B------:R-:W-:Y:S01]  /*9cf0*/  FADD.FTZ R0, R123, R0 ;  /* 0x000000007b007221 */ /* 0x000fe20000010000 */
[C---:B------:R-:W-:Y:S01]  /*9d00*/  HMMA.16816.F32.BF16 R8, R100.reuse, R106, R8 ;  /* 0x0000006a6408723c */ /* 0x040fe20000041808 */
[----:B------:R-:W1:Y:S03]  /*9d10*/  LDSM.16.MT88.4 R104, [R227+0x1000] ;  /* 0x00100000e368783b */ /* 0x000e660000004200 */
[----:B------:R-:W-:Y:S01]  /*9d20*/  FADD.FTZ R0, R128, R0 ;  /* 0x0000000080007221 */ /* 0x000fe20000010000 */
[----:B---3--:R-:W-:Y:S03]  /*9d30*/  F2FP.BF16.PACK_AB R147, R142, R143 ;  /* 0x0000008f8e93723e */ /* 0x008fe600000010ff */
[C---:B------:R-:W-:Y:S01]  /*9d40*/  HMMA.16816.F32.BF16 R12, R100.reuse, R108, R12 ;  /* 0x0000006c640c723c */ /* 0x040fe2000004180c */
[----:B------:R-:W-:Y:S03]  /*9d50*/  LDSM.16.MT88.4 R120, [R228+0x5000] ;  /* 0x00500000e478783b */ /* 0x000fe60000004200 */
[----:B------:R-:W-:Y:S04]  /*9d60*/  FADD.FTZ R0, R130, R0 ;  /* 0x0000000082007221 */ /* 0x000fe80000010000 */
[C---:B------:R-:W-:Y:S01]  /*9d70*/  HMMA.16816.F32.BF16 R16, R100.reuse, R110, R16 ;  /* 0x0000006e6410723c */ /* 0x040fe20000041810 */
[----:B------:R-:W2:Y:S03]  /*9d80*/  LDSM.16.MT88.4 R108, [R230+0x1000] ;  /* 0x00100000e66c783b */ /* 0x000ea60000004200 */
[----:B------:R-:W-:Y:S04]  /*9d90*/  FADD.FTZ R0, R126, R0 ;  /* 0x000000007e007221 */ /* 0x000fe80000010000 */
[----:B------:R-:W-:Y:S01]  /*9da0*/  FADD.FTZ R0, R132, R0 ;  /* 0x0000000084007221 */ /* 0x000fe20000010000 */
[----:B------:R-:W-:Y:S03]  /*9db0*/  LDSM.16.MT88.4 R128, [R224+0x5800] ;  /* 0x00580000e080783b */ /* 0x000fe60000004200 */
[----:B------:R-:W-:Y:S04]  /*9dc0*/  FADD.FTZ R0, R220, R0 ;  /* 0x00000000dc007221 */ /* 0x000fe80000010000 */
[----:B------:R-:W-:Y:S04]  /*9dd0*/  FADD.FTZ R0, R219, R0 ;  /* 0x00000000db007221 */ /* 0x000fe80000010000 */
[----:B------:R-:W-:Y:S04]  /*9de0*/  FADD.FTZ R0, R213, R0 ;  /* 0x00000000d5007221 */ /* 0x000fe80000010000 */
[----:B------:R-:W-:Y:S01]  /*9df0*/  FADD.FTZ R0, R214, R0 ;  /* 0x00000000d6007221 */ /* 0x000fe20000010000 */
[C---:B-1----:R-:W-:Y:S03]  /*9e00*/  HMMA.16816.F32.BF16 R20, R100.reuse, R104, R20 ;  /* 0x000000686414723c */ /* 0x042fe60000041814 */
[----:B------:R-:W-:Y:S04]  /*9e10*/  FADD.FTZ R0, R211, R0 ;  /* 0x00000000d3007221 */ /* 0x000fe80000010000 */
[----:B------:R-:W-:Y:S01]  /*9e20*/  FADD.FTZ R0, R210, R0 ;  /* 0x00000000d2007221 */ /* 0x000fe20000010000 */
[C---:B------:R-:W-:Y:S01]  /*9e30*/  HMMA.16816.F32.BF16 R24, R100.reuse, R106, R24 ;  /* 0x0000006a6418723c */ /* 0x040fe20000041818 */
[----:B------:R-:W1:Y:S03]  /*9e40*/  LDSM.16.MT88.4 R104, [R224+0x4000] ;  /* 0x00400000e068783b */ /* 0x000e660000004200 */
        /* <DEDUP_REMOVED lines=9> */
[----:B------:R-:W-:Y:S04]  /*9ee0*/  IMAD.MOV.U32 R143, RZ, RZ, R141 ;  /* 0x000000ffff8f7224 */ /* 0x000fe800078e008d */
[----:B------:R-:W-:Y:S01]  /*9ef0*/  FADD.FTZ R0, R142, R0 ;  /* 0x000000008e007221 */ /* 0x000fe20000010000 */
        /* <DEDUP_REMOVED lines=101> */
[----:B------:R-:W-:Y:S08]  /*a550*/  HMMA.16816.F32.BF16 R96, R100, R114, R96 ;  /* 0x000000726460723c */ /* 0x000ff00000041860 */
[C---:B------:R-:W-:Y:S01]  /*a560*/  HMMA.16816.F32.BF16 R148, R144.reuse, R152, R4 ;  /* 0x000000989094723c */ /* 0x040fe20000041804 */
[----:B------:R-:W3:Y:S07]  /*a570*/  LDSM.16.MT88.4 R4, [R227+0x5800] ;  /* 0x00580000e304783b */ /* 0x000eee0000004200 */
[C---:B------:R-:W-:Y:S01]  /*a580*/  HMMA.16816.F32.BF16 R152, R144.reuse, R154, R8 ;  /* 0x0000009a9098723c */ /* 0x040fe20000041808 */
[----:B------:R-:W4:Y:S07]  /*a590*/  LDSM.16.MT88.4 R8, [R230+0x5800] ;  /* 0x00580000e608783b */ /* 0x000f2e0000004200 */
[C---:B-1----:R-:W-:Y:S01]  /*a5a0*/  HMMA.16816.F32.BF16 R100, R144.reuse, R104, R12 ;  /* 0x000000689064723c */ /* 0x042fe2000004180c */
[----:B------:R-:W1:Y:S07]  /*a5b0*/  LDSM.16.MT88.4 R12, [R224+0x8800] ;  /* 0x00880000e00c783b */ /* 0x000e6e0000004200 */
[C---:B------:R-:W-:Y:S01]  /*a5c0*/  HMMA.16816.F32.BF16 R104, R144.reuse, R106, R16 ;  /* 0x0000006a9068723c */ /* 0x040fe20000041810 */
[----:B------:R-:W5:Y:S07]  /*a5d0*/  LDSM.16.MT88.4 R16, [R228+0x8800] ;  /* 0x00880000e410783b */ /* 0x000f6e0000004200 */
[C---:B------:R-:W-:Y:S01]  /*a5e0*/  HMMA.16816.F32.BF16 R108, R144.reuse, R116, R20 ;  /* 0x00000074906c723c */ /* 0x040fe20000041814 */
[----:B------:R-:W1:Y:S07]  /*a5f0*/  LDSM.16.MT88.4 R20, [R227+0x8800] ;  /* 0x00880000e314783b */ /* 0x000e6e0000004200 */
[C---:B------:R-:W-:Y:S01]  /*a600*/  HMMA.16816.F32.BF16 R112, R144.reuse, R118, R24 ;  /* 0x000000769070723c */ /* 0x040fe20000041818 */
[----:B------:R-:W1:Y:S07]  /*a610*/  LDSM.16.MT88.4 R24, [R230+0x8800] ;  /* 0x00880000e618783b */ /* 0x000e6e0000004200 */
[C---:B--2---:R-:W-:Y:S01]  /*a620*/  HMMA.16816.F32.BF16 R116, R144.reuse, R120, R28 ;  /* 0x000000789074723c */ /* 0x044fe2000004181c */
[----:B------:R-:W2:Y:S04]  /*a630*/  LDL R31, [R1+0x18] ;  /* 0x00001800011f7983 */ /* 0x000ea80000100800 */
[----:B------:R1:W-:Y:S03]  /*a640*/  STL [R1+0xc], R2 ;  /* 0x00000c0201007387 */ /* 0x0003e60000100800 */
[C---:B------:R-:W-:Y:S01]  /*a650*/  HMMA.16816.F32.BF16 R120, R144.reuse, R122, R32 ;  /* 0x0000007a9078723c */ /* 0x040fe20000041820 */
[----:B------:R1:W-:Y:S04]  /*a660*/  STL [R1+0x8], R223 ;  /* 0x000008df01007387 */ /* 0x0003e80000100800 */
[----:B------:R1:W-:Y:S03]  /*a670*/  STL [R1+0x10], R0 ;  /* 0x0000100001007387 */ /* 0x0003e60000100800 */
[C---:B------:R-:W-:Y:S08]  /*a680*/  HMMA.16816.F32.BF16 R124, R144.reuse, R128, R36 ;  /* 0x00000080907c723c */ /* 0x040ff00000041824 */
[C---:B------:R-:W-:Y:S08]  /*a690*/  HMMA.16816.F32.BF16 R128, R144.reuse, R130, R40 ;  /* 0x000000829080723c */ /* 0x040ff00000041828 */
[C---:B------:R-:W-:Y:S08]  /*a6a0*/  HMMA.16816.F32.BF16 R132, R144.reuse, R136, R44 ;  /* 0x000000889084723c */ /* 0x040ff0000004182c */
[C---:B------:R-:W-:Y:S08]  /*a6b0*/  HMMA.16816.F32.BF16 R136, R144.reuse, R138, R48 ;  /* 0x0000008a9088723c */ /* 0x040ff00000041830 */
[C---:B---3--:R-:W-:Y:S08]  /*a6c0*/  HMMA.16816.F32.BF16 R52, R144.reuse, R4, R52 ;  /* 0x000000049034723c */ /* 0x048ff00000041834 */
[C---:B------:R-:W-:Y:S08]  /*a6d0*/  HMMA.16816.F32.BF16 R56, R144.reuse, R6, R56 ;  /* 0x000000069038723c */ /* 0x040ff00000041838 */
[C---:B----4-:R-:W-:Y:S08]  /*a6e0*/  HMMA.16816.F32.BF16 R60, R144.reuse, R8, R60 ;  /* 0x00000008903c723c */ /* 0x050ff0000004183c */
[C---:B------:R-:W-:Y:S08]  /*a6f0*/  HMMA.16816.F32.BF16 R64, R144.reuse, R10, R64 ;  /* 0x0000000a9040723c */ /* 0x040ff00000041840 */
[C---:B-1----:R-:W-:Y:S08]  /*a700*/  HMMA.16816.F32.BF16 R68, R144.reuse, R12, R68 ;  /* 0x0000000c9044723c */ /* 0x042ff00000041844 */
[C---:B------:R-:W-:Y:S08]  /*a710*/  HMMA.16816.F32.BF16 R72, R144.reuse, R14, R72 ;  /* 0x0000000e9048723c */ /* 0x040ff00000041848 */
[C---:B-----5:R-:W-:Y:S08]  /*a720*/  HMMA.16816.F32.BF16 R76, R144.reuse, R16, R76 ;  /* 0x00000010904c723c */ /* 0x060ff0000004184c */
[C---:B------:R-:W-:Y:S08]  /*a730*/  HMMA.16816.F32.BF16 R80, R144.reuse, R18, R80 ;  /* 0x000000129050723c */ /* 0x040ff00000041850 */
[C---:B------:R-:W-:Y:S08]  /*a740*/  HMMA.16816.F32.BF16 R84, R144.reuse, R20, R84 ;  /* 0x000000149054723c */ /* 0x040ff00000041854 */
[C---:B------:R-:W-:Y:S08]  /*a750*/  HMMA.16816.F32.BF16 R88, R144.reuse, R22, R88 ;  /* 0x000000169058723c */ /* 0x040ff00000041858 */
[C---:B------:R-:W-:Y:S08]  /*a760*/  HMMA.16816.F32.BF16 R92, R144.reuse, R24, R92 ;  /* 0x00000018905c723c */ /* 0x040ff0000004185c */
[----:B------:R-:W-:Y:S07]  /*a770*/  HMMA.16816.F32.BF16 R96, R144, R26, R96 ;  /* 0x0000001a9060723c */ /* 0x000fee0000041860 */
[----:B------:R-:W-:Y:S02]  /*a780*/  MOV R144, R140 ;  /* 0x0000008c00907202 */ /* 0x000fe40000000f00 */
[----:B--2---:R-:W-:Y:S03]  /*a790*/  ISETP.GT.AND P0, PT, R218, R31, PT ;  /* 0x0000001fda00720c */ /* 0x004fe60003f04270 */
[----:B------:R-:W-:Y:S10]  /*a7a0*/  IMAD.MOV.U32 R218, RZ, RZ, R223 ;  /* 0x000000ffffda7224 */ /* 0x000ff400078e00df */
[----:B------:R-:W-:-:S05]  /*a7b0*/  @P0 BRA `(.L_x_3307) ;  /* 0xffffbd7000000947 */ /* 0x000fca000383ffff */
.L_x_3306:
[----:B--2---:R-:W2:Y:S04]  /*a7c0*/  LDL R2, [R1+0x14] ;  /* 0x0000140001027983 */ /* 0x004ea80000100800 */
[----:B------:R-:W2:Y:S02]  /*a7d0*/  LDL R0, [R1+0x8] ;  /* 0x0000080001007983 */ /* 0x000ea40000100800 */
[----:B--2---:R-:W-:-:S13]  /*a7e0*/  ISETP.GE.AND P0, PT, R0, R2, PT ;  /* 0x000000020000720c */ /* 0x004fda0003f06270 */
[----:B------:R-:W-:Y:S05]  /*a7f0*/  @!P0 BRA `(.L_x_3308) ;  /* 0x000037d000008947 */ /* 0x000fea0003800000 */
[----:B------:R-:W-:Y:S02]  /*a800*/  MOV R143, R140 ;  /* 0x0000008c008f7202 */ /* 0x000fe40000000f00 */
[----:B------:R-:W-:Y:S02]  /*a810*/  MOV R142, R141 ;  /* 0x0000008d008e7202 */ /* 0x000fe40000000f00 */
.L_x_3309:
[----:B-1----:R-:W2:Y:S01]  /*a820*/  LDL.64 R2, [R1+0x38] ;  /* 0x0000380001027983 */ /* 0x002ea20000100a00 */
[----:B------:R-:W-:Y:S04]  /*a830*/  DEPBAR.LE SB0, 0x0 ;  /* 0x000080000000791a */ /* 0x000fe80000000000 */
[----:B------:R-:W-:Y:S01]  /*a840*/  WARPSYNC 0xffffffff ;  /* 0xffffffff00007948 */ /* 0x000fe20003800000 */
[----:B------:R-:W2:Y:S01]  /*a850*/  LDL R22, [R1+0x40] ;  /* 0x0000400001167983 */ /* 0x000ea20000100800 */
[----:B------:R-:W-:Y:S03]  /*a860*/  MOV R141, 0x6 ;  /* 0x00000006008d7802 */ /* 0x000fe60000000f00 */
[----:B-----5:R1:W-:Y:S04]  /*a870*/  STL [R1+0x8c], R251 ;  /* 0x00008cfb01007387 */ /* 0x0203e80000100800 */
[----:B------:R-:W-:Y:S08]  /*a880*/  BAR.SYNC.DEFER_BLOCKING 0x0 ;  /* 0x0000000000007b1d */ /* 0x000ff00000010000 */
[----:B------:R-:W3:Y:S08]  /*a890*/  LDSM.16.M88.4 R8, [R225] ;  /* 0x00000000e108783b */ /* 0x000ef00000000200 */
[----:B-1----:R-:W4:Y:S04]  /*a8a0*/  LDL.LU R251, [R1+0x8] ;  /* 0x0000080001fb7983 */ /* 0x002f280000300800 */
[----:B------:R1:W-:Y:S04]  /*a8b0*/  STL [R1+0x88], R250 ;  /* 0x000088fa01007387 */ /* 0x0003e80000100800 */
[----:B------:R-:W1:Y:S08]  /*a8c0*/  LDSM.16.M88.4 R16, [R225+0x800] ;  /* 0x00080000e110783b */ /* 0x000e700000000200 */
[----:B------:R-:W2:Y:S08]  /*a8d0*/  LDSM.16.M88.4 R24, [R225+0x1000] ;  /* 0x00100000e118783b */ /* 0x000eb00000000200 */
[----:B------:R-:W2:Y:S01]  /*a8e0*/  LDSM.16.M88.4 R32, [R225+0x1800] ;  /* 0x00180000e120783b */ /* 0x000ea20000000200 */
[C---:B---3--:R-:W-:Y:S07]  /*a8f0*/  HMMA.16816.F32.BF16 R4, R156.reuse, R8, RZ ;  /* 0x000000089c04723c */ /* 0x048fee00000418ff */
[----:B-1----:R-:W3:Y:S04]  /*a900*/  LDL R250, [R1+0x4] ;  /* 0x0000040001fa7983 */ /* 0x002ee80000100800 */
[----:B------:R-:W1:Y:S01]  /*a910*/  LDSM.16.M88.4 R40, [R225+0x2000] ;  /* 0x00200000e128783b */ /* 0x000e620000000200 */
[C---:B------:R-:W-:Y:S07]  /*a920*/  HMMA.16816.F32.BF16 R8, R156.reuse, R10, RZ ;  /* 0x0000000a9c08723c */ /* 0x040fee00000418ff */
        /* <DEDUP_REMOVED lines=8> */
[----:B------:R-:W1:Y:S01]  /*a9b0*/  LDSM.16.M88.4 R220, [R244] ;  /* 0x00000000f4dc783b */ /* 0x000e620000000200 */
[----:B--2---:R-:W-:Y:S02]  /*a9c0*/  MOV R3, R22 ;  /* 0x0000001600037202 */ /* 0x004fe40000000f00 */
[----:B----4-:R-:W-:Y:S01]  /*a9d0*/  SHF.R.S32.HI R0, RZ, 0x1f, R251 ;  /* 0x0000001fff007819 */ /* 0x010fe200000114fb */
[C---:B------:R-:W-:Y:S04]  /*a9e0*/  IMAD.WIDE.U32 R20, R251.reuse, c[0x0][0x208], RZ ;  /* 0x00008200fb147a25 */ /* 0x040fe800078e00ff */
        /* <DEDUP_REMOVED lines=10> */
[C---:B------:R-:W-:Y:S01]  /*aa90*/  HMMA.16816.F32.BF16 R28, R156.reuse, R32, RZ ;  /* 0x000000209c1c723c */ /* 0x040fe200000418ff */
        /* <DEDUP_REMOVED lines=18> */
[----:B--2---:R-:W-:Y:S04]  /*abc0*/  IADD3 R2, P1, R2, R140, RZ ;  /* 0x0000008c02027210 */ /* 0x004fe80007f3e0ff */
[----:B------:R-:W-:Y:S02]  /*abd0*/  IADD3.X R3, R3, R0, RZ, P1, !PT ;  /* 0x0000000003037210 */ /* 0x000fe40000ffe4ff */
[----:B------:R-:W-:Y:S01]  /*abe0*/  IADD3 R140, P0, R140, R2, RZ ;  /* 0x000000028c8c7210 */ /* 0x000fe20007f1e0ff */
[C---:B-1----:R-:W-:Y:S02]  /*abf0*/  HMMA.16816.F32.BF16 R36, R156.reuse, R40, RZ ;  /* 0x000000289c24723c */ /* 0x042fe400000418ff */
        /* <DEDUP_REMOVED lines=28> */
[----:B------:R-:W-:Y:S07]  /*adc0*/  LDSM.16.M88.4 R220, [R241] ;  /* 0x00000000f1dc783b */ /* 0x000fee0000000200 */
        /* <DEDUP_REMOVED lines=35> */
[----:B------:R-:W4:Y:S07]  /*b000*/  LDSM.16.M88.4 R164, [R225+0x5000] ;  /* 0x00500000e1a4783b */ /* 0x000f2e0000000200 */
[C---:B-1----:R-:W-:Y:S08]  /*b010*/  HMMA.16816.F32.BF16 R4, R176.reuse, R208, R4 ;  /* 0x000000d0b004723c */ /* 0x042ff00000041804 */
[C---:B------:R-:W-:Y:S01]  /*b020*/  HMMA.16816.F32.BF16 R8, R176.reuse, R210, R8 ;  /* 0x000000d2b008723c */ /* 0x040fe20000041808 */
[----:B------:R-:W1:Y:S07]  /*b030*/  LDSM.16.M88.4 R208, [R225+0x5800] ;  /* 0x00580000e1d0783b */ /* 0x000e6e0000000200 */
[C---:B------:R-:W-:Y:S08]  /*b040*/  HMMA.16816.F32.BF16 R12, R176.reuse, R212, R12 ;  /* 0x000000d4b00c723c */ /* 0x040ff0000004180c */
[C---:B------:R-:W-:Y:S01]  /*b050*/  HMMA.16816.F32.BF16 R16, R176.reuse, R214, R16 ;  /* 0x000000d6b010723c */ /* 0x040fe20000041810 */
[----:B------:R-:W1:Y:S07]  /*b060*/  LDSM.16.M88.4 R212, [R243] ;  /* 0x00000000f3d4783b */ /* 0x000e6e0000000200 */
[C---:B--2---:R-:W-:Y:S08]  /*b070*/  HMMA.16816.F32.BF16 R20, R176.reuse, R216, R20 ;  /* 0x000000d8b014723c */ /* 0x044ff00000041814 */
[C---:B------:R-:W-:Y:S01]  /*b080*/  HMMA.16816.F32.BF16 R24, R176.reuse, R218, R24 ;  /* 0x000000dab018723c */ /* 0x040fe20000041818 */
[----:B------:R-:W2:Y:S07]  /*b090*/  LDSM.16.M88.4 R216, [R242] ;  /* 0x00000000f2d8783b */ /* 0x000eae0000000200 */
[C---:B---3--:R-:W-:Y:S08]  /*b0a0*/  HMMA.16816.F32.BF16 R28, R176.reuse, R144, R28 ;  /* 0x00000090b01c723c */ /* 0x048ff0000004181c */
[C---:B------:R-:W-:Y:S01]  /*b0b0*/  HMMA.16816.F32.BF16 R32, R176.reuse, R146, R32 ;  /* 0x00000092b020723c */ /* 0x040fe20000041820 */
[----:B------:R-:W3:Y:S07]  /*b0c0*/  LDSM.16.M88.4 R144, [R240] ;  /* 0x00000000f090783b */ /* 0x000eee0000000200 */
[C---:B----4-:R-:W-:Y:S08]  /*b0d0*/  HMMA.16816.F32.BF16 R36, R176.reuse, R164, R36 ;  /* 0x000000a4b024723c */ /* 0x050ff00000041824 */
[C---:B------:R-:W-:Y:S01]  /*b0e0*/  HMMA.16816.F32.BF16 R40, R176.reuse, R166, R40 ;  /* 0x000000a6b028723c */ /* 0x040fe20000041828 */
[----:B------:R-:W4:Y:S07]  /*b0f0*/  LDSM.16.M88.4 R164, [R239] ;  /* 0x00000000efa4783b */ /* 0x000f2e0000000200 */
[C---:B-1----:R-:W-:Y:S08]  /*b100*/  HMMA.16816.F32.BF16 R44, R176.reuse, R208, R44 ;  /* 0x000000d0b02c723c */ /* 0x042ff0000004182c */
[----:B------:R-:W-:Y:S01]  /*b110*/  HMMA.16816.F32.BF16 R48, R176, R210, R48 ;  /* 0x000000d2b030723c */ /* 0x000fe20000041830 */
[----:B------:R-:W1:Y:S07]  /*b120*/  LDSM.16.M88.4 R208, [R238] ;  /* 0x00000000eed0783b */ /* 0x000e6e0000000200 */
[C---:B------:R-:W-:Y:S08]  /*b130*/  HMMA.16816.F32.BF16 R4, R180.reuse, R212, R4 ;  /* 0x000000d4b404723c */ /* 0x040ff00000041804 */
        /* <DEDUP_REMOVED lines=14> */
[C---:B-1----:R-:W-:Y:S08]  /*b220*/  HMMA.16816.F32.BF16 R44, R180.reuse, R208, R44 ;  /* 0x000000d0b42c723c */ /* 0x042ff0000004182c */
[----:B------:R-:W-:Y:S01]  /*b230*/  HMMA.16816.F32.BF16 R48, R180, R210, R48 ;  /* 0x000000d2b430723c */ /* 0x000fe20000041830 */
        /* <DEDUP_REMOVED lines=37> */
[C---:B------:R-:W-:Y:S08]  /*b490*/  HMMA.16816.F32.BF16 R4, R192.reuse, R220, R4 ;  /* 0x000000dcc004723c */ /* 0x040ff00000041804 */
[C---:B------:R-:W-:Y:S01]  /*b4a0*/  HMMA.16816.F32.BF16 R8, R192.reuse, R222, R8 ;  /* 0x000000dec008723c */ /* 0x040fe20000041808 */
[----:B------:R-:W-:Y:S07]  /*b4b0*/  LDSM.16.M88.4 R220, [R235] ;  /* 0x00000000ebdc783b */ /* 0x000fee0000000200 */
        /* <DEDUP_REMOVED lines=18> */
[C---:B---3--:R-:W-:Y:S08]  /*b5e0*/  HMMA.16816.F32.BF16 R12, R196.reuse, R144, R12 ;  /* 0x00000090c40c723c */ /* 0x048ff0000004180c */
        /* <DEDUP_REMOVED lines=11> */
[C---:B------:R-:W-:Y:S08]  /*b6a0*/  HMMA.16816.F32.BF16 R44, R196.reuse, R212, R44 ;  /* 0x000000d4c42c723c */ /* 0x040ff0000004182c */
[----:B------:R-:W-:Y:S01]  /*b6b0*/  HMMA.16816.F32.BF16 R48, R196, R214, R48 ;  /* 0x000000d6c430723c */ /* 0x000fe20000041830 */
[----:B------:R-:W4:Y:S07]  /*b6c0*/  LDSM.16.M88.4 R212, [R229+0x8000] ;  /* 0x00800000e5d4783b */ /* 0x000f2e0000000200 */
[C---:B--2---:R-:W-:Y:S08]  /*b6d0*/  HMMA.16816.F32.BF16 R4, R200.reuse, R144, R4 ;  /* 0x00000090c804723c */ /* 0x044ff00000041804 */
        /* <DEDUP_REMOVED lines=8> */
[C---:B-1----:R-:W-:Y:S08]  /*b760*/  HMMA.16816.F32.BF16 R28, R200.reuse, R208, R28 ;  /* 0x000000d0c81c723c */ /* 0x042ff0000004181c */
[C---:B------:R-:W-:Y:S01]  /*b770*/  HMMA.16816.F32.BF16 R32, R200.reuse, R210, R32 ;  /* 0x000000d2c820723c */ /* 0x040fe20000041820 */
[----:B------:R-:W-:Y:S07]  /*b780*/  LDSM.16.M88.4 R208, [R226+0x8000] ;  /* 0x00800000e2d0783b */ /* 0x000fee0000000200 */
[C---:B----4-:R-:W-:Y:S01]  /*b790*/  HMMA.16816.F32.BF16 R36, R200.reuse, R212, R36 ;  /* 0x000000d4c824723c */ /* 0x050fe20000041824 */
[----:B------:R-:W4:Y:S04]  /*b7a0*/  LDL R212, [R1+0x14] ;  /* 0x0000140001d47983 */ /* 0x000f280000100800 */
[----:B------:R-:W4:Y:S03]  /*b7b0*/  LDL R213, [R1+0x28] ;  /* 0x0000280001d57983 */ /* 0x000f260000100800 */
[C---:B------:R-:W-:Y:S08]  /*b7c0*/  HMMA.16816.F32.BF16 R40, R200.reuse, R214, R40 ;  /* 0x000000d6c828723c */ /* 0x040ff00000041828 */
[C---:B--2---:R-:W-:Y:S08]  /*b7d0*/  HMMA.16816.F32.BF16 R44, R200.reuse, R144, R44 ;  /* 0x00000090c82c723c */ /* 0x044ff0000004182c */
[----:B------:R-:W-:Y:S01]  /*b7e0*/  HMMA.16816.F32.BF16 R48, R200, R146, R48 ;  /* 0x00000092c830723c */ /* 0x000fe20000041830 */
[----:B------:R-:W1:Y:S07]  /*b7f0*/  LDSM.16.M88.4 R144, [R226+0x7800] ;  /* 0x00780000e290783b */ /* 0x000e6e0000000200 */
[C---:B------:R-:W-:Y:S01]  /*b800*/  HMMA.16816.F32.BF16 R4, R204.reuse, R220, R4 ;  /* 0x000000dccc04723c */ /* 0x040fe20000041804 */
[----:B------:R-:W2:Y:S07]  /*b810*/  LDL.64 R220, [R1+0x30] ;  /* 0x0000300001dc7983 */ /* 0x000eae0000100a00 */
[C---:B------:R-:W-:Y:S08]  /*b820*/  HMMA.16816.F32.BF16 R8, R204.reuse, R222, R8 ;  /* 0x000000decc08723c */ /* 0x040ff00000041808 */
[C---:B------:R-:W-:Y:S08]  /*b830*/  HMMA.16816.F32.BF16 R12, R204.reuse, R216, R12 ;  /* 0x000000d8cc0c723c */ /* 0x040ff0000004180c */
[C---:B------:R-:W-:Y:S04]  /*b840*/  HMMA.16816.F32.BF16 R16, R204.reuse, R218, R16 ;  /* 0x000000dacc10723c */ /* 0x040fe80000041810 */
[----:B------:R-:W-:Y:S02]  /*b850*/  FMNMX.FTZ R0, R4, R142, !PT ;  /* 0x0000008e04007209 */ /* 0x000fe40007810000 */
[----:B------:R-:W-:Y:S02]  /*b860*/  FMNMX.FTZ R2, R6, R143, !PT ;  /* 0x0000008f06027209 */ /* 0x000fe40007810000 */
[C---:B---3--:R-:W-:Y:S04]  /*b870*/  HMMA.16816.F32.BF16 R20, R204.reuse, R164, R20 ;  /* 0x000000a4cc14723c */ /* 0x048fe80000041814 */
[----:B------:R-:W-:Y:S02]  /*b880*/  FMNMX.FTZ R0, R5, R0, !PT ;  /* 0x0000000005007209 */ /* 0x000fe40007810000 */
[----:B------:R-:W-:Y:S02]  /*b890*/  FMNMX.FTZ R2, R7, R2, !PT ;  /* 0x0000000207027209 */ /* 0x000fe40007810000 */
[C---:B------:R-:W-:Y:S01]  /*b8a0*/  HMMA.16816.F32.BF16 R24, R204.reuse, R166, R24 ;  /* 0x000000a6cc18723c */ /* 0x040fe20000041818 */
[----:B------:R-:W3:Y:S01]  /*b8b0*/  LDSM.16.M88.4 R164, [R226+0x8800] ;  /* 0x00880000e2a4783b */ /* 0x000ee20000000200 */
[----:B------:R-:W-:Y:S04]  /*b8c0*/  DEPBAR.LE SB0, 0x0 ;  /* 0x000080000000791a */ /* 0x000fe80000000000 */
[----:B------:R-:W-:Y:S02]  /*b8d0*/  FMNMX.FTZ R0, R8, R0, !PT ;  /* 0x0000000008007209 */ /* 0x000fe40007810000 */
[C---:B-1----:R-:W-:Y:S01]  /*b8e0*/  HMMA.16816.F32.BF16 R28, R204.reuse, R144, R28 ;  /* 0x00000090cc1c723c */ /* 0x042fe2000004181c */
        /* <DEDUP_REMOVED lines=13> */
[C---:B---3--:R-:W-:Y:S03]  /*b9c0*/  HMMA.16816.F32.BF16 R44, R204.reuse, R164, R44 ;  /* 0x000000a4cc2c723c */ /* 0x048fe6000004182c */
        /* <DEDUP_REMOVED lines=36> */
[----:B------:R-:W3:Y:S01]  /*bc10*/  SHFL.BFLY PT, R2, R0, 0x2, 0x1f ;  /* 0x0c401f0000027f89 */ /* 0x000ee200000e0000 */
[----:B-1----:R-:W-:Y:S07]  /*bc20*/  FMNMX.FTZ R141, R141, R3, !PT ;  /* 0x000000038d8d7209 */ /* 0x002fee0007810000 */
[----:B------:R-:W1:Y:S01]  /*bc30*/  SHFL.BFLY PT, R140, R141, 0x1, 0x1f ;  /* 0x0c201f008d8c7f89 */ /* 0x000e6200000e0000 */
[----:B---3--:R-:W-:Y:S07]  /*bc40*/  FMNMX.FTZ R0, R0, R2, !PT ;  /* 0x0000000200007209 */ /* 0x008fee0007810000 */
[----:B------:R-:W3:Y:S01]  /*bc50*/  SHFL.BFLY PT, R3, R0, 0x1, 0x1f ;  /* 0x0c201f0000037f89 */ /* 0x000ee200000e0000 */
[----:B-1----:R-:W-:Y:S05]  /*bc60*/  FMNMX.FTZ R141, R141, R140, !PT ;  /* 0x0000008c8d8d7209 */ /* 0x002fea0007810000 */
[----:B------:R-:W-:Y:S01]  /*bc70*/  FADD.FTZ R2, -R141, R142 ;  /* 0x0000008e8d027221 */ /* 0x000fe20000010100 */
[----:B---3--:R-:W-:Y:S03]  /*bc80*/  FMNMX.FTZ R140, R0, R3, !PT ;  /* 0x00000003008c7209 */ /* 0x008fe60007810000 */
[----:B------:R-:W-:Y:S04]  /*bc90*/  FMUL.FTZ R0, R2, c[0x0][0x2d0] ;  /* 0x0000b40002007a20 */ /* 0x000fe80000410000 */
[----:B------:R1:W3:Y:S02]  /*bca0*/  MUFU.EX2 R2, R0 ;  /* 0x0000000000027308 */ /* 0x0002e40000000800 */
[----:B-1----:R-:W-:Y:S02]  /*bcb0*/  FADD.FTZ R0, -R140, R143 ;  /* 0x0000008f8c007221 */ /* 0x002fe40000010100 */
[----:B---3--:R-:W-:Y:S02]  /*bcc0*/  FMUL.FTZ R100, R2, R100 ;  /* 0x0000006402647220 */ /* 0x008fe40000410000 */
[----:B------:R-:W-:Y:S02]  /*bcd0*/  FMUL.FTZ R0, R0, c[0x0][0x2d0] ;  /* 0x0000b40000007a20 */ /* 0x000fe40000410000 */
[C---:B------:R-:W-:Y:S02]  /*bce0*/  FMUL.FTZ R101, R2.reuse, R101 ;  /* 0x0000006502657220 */ /* 0x040fe40000410000 */
[C---:B------:R-:W-:Y:S02]  /*bcf0*/  FMUL.FTZ R104, R2.reuse, R104 ;  /* 0x0000006802687220 */ /* 0x040fe40000410000 */
[----:B------:R-:W1:Y:S01]  /*bd00*/  MUFU.EX2 R0, R0 ;  /* 0x0000000000007308 */ /* 0x000e620000000800 */
[C---:B------:R-:W-:Y:S02]  /*bd10*/  FMUL.FTZ R105, R2.reuse, R105 ;  /* 0x0000006902697220 */ /* 0x040fe40000410000 */
[C---:B------:R-:W-:Y:S02]  /*bd20*/  FMUL.FTZ R108, R2.reuse, R108 ;  /* 0x0000006c026c7220 */ /* 0x040fe40000410000 */
[C---:B------:R-:W-:Y:S02]  /*bd30*/  FMUL.FTZ R109, R2.reuse, R109 ;  /* 0x0000006d026d7220 */ /* 0x040fe40000410000 */
[C---:B------:R-:W-:Y:S01]  /*bd40*/  FMUL.FTZ R112, R2.reuse, R112 ;  /* 0x0000007002707220 */ /* 0x040fe20000410000 */
[----:B----4-:R-:W-:Y:S01]  /*bd50*/  ISETP.GT.AND P0, PT, R251, R212, PT ;  /* 0x000000d4fb00720c */ /* 0x010fe20003f04270 */
[----:B------:R-:W-:Y:S01]  /*bd60*/  FMUL.FTZ R212, R141, c[0x0][0x2d0] ;  /* 0x0000b4008dd47a20 */ /* 0x000fe20000410000 */
[----:B------:R-:W-:Y:S01]  /*bd70*/  IADD3 R251, R251, -0x1, RZ ;  /* 0xfffffffffbfb7810 */ /* 0x000fe20007ffe0ff */
[----:B------:R-:W-:Y:S02]  /*bd80*/  FMUL.FTZ R113, R2, R113 ;  /* 0x0000007102717220 */ /* 0x000fe40000410000 */
[--C-:B------:R-:W-:Y:S02]  /*bd90*/  FFMA.FTZ R5, R5, c[0x0][0x2d0], -R212.reuse ;  /* 0x0000b40005057a23 */ /* 0x100fe400000108d4 */
[--C-:B------:R-:W-:Y:S01]  /*bda0*/  FFMA.FTZ R4, R4, c[0x0][0x2d0], -R212.reuse ;  /* 0x0000b40004047a23 */ /* 0x100fe200000108d4 */
[----:B------:R3:W-:Y:S01]  /*bdb0*/  STL [R1+0x8], R251 ;  /* 0x000008fb01007387 */ /* 0x0007e20000100800 */
[----:B------:R4:W-:Y:S01]  /*bdc0*/  MUFU.EX2 R219, R5 ;  /* 0x0000000500db7308 */ /* 0x0009e20000000800 */
[--C-:B------:R-:W-:Y:S02]  /*bdd0*/  FFMA.FTZ R9, R9, c[0x0][0x2d0], -R212.reuse ;  /* 0x0000b40009097a23 */ /* 0x100fe400000108d4 */
[----:B------:R-:W-:Y:S01]  /*bde0*/  FMUL.FTZ R116, R2, R116 ;  /* 0x0000007402747220 */ /* 0x000fe20000410000 */
[----:B------:R-:W-:Y:S01]  /*bdf0*/  @P0 SHF.R.S32.HI R3, RZ, 0x1f, R251 ;  /* 0x0000001fff030819 */ /* 0x000fe200000114fb */
[----:B------:R-:W-:Y:S01]  /*be00*/  @P0 IMAD.WIDE.U32 R144, R251, c[0x0][0x1e0], RZ ;  /* 0x00007800fb900a25 */ /* 0x000fe200078e00ff */
[----:B------:R-:W-:Y:S02]  /*be10*/  @P0 MOV R143, R213 ;  /* 0x000000d5008f0202 */ /* 0x000fe40000000f00 */
[----:B------:R-:W-:Y:S01]  /*be20*/  MOV R213, 0x6 ;  /* 0x0000000600d57802 */ /* 0x000fe20000000f00 */
[----:B------:R-:W-:Y:S01]  /*be30*/  @P0 IMAD R3, R3, c[0x0][0x1e0], RZ ;  /* 0x0000780003030a24 */ /* 0x000fe200078e02ff */
[----:B------:R3:W3:Y:S01]  /*be40*/  MUFU.EX2 R214, R4 ;  /* 0x0000000400d67308 */ /* 0x0006e20000000800 */
[C---:B-1----:R-:W-:Y:S02]  /*be50*/  FMUL.FTZ R102, R0.reuse, R102 ;  /* 0x0000006600667220 */ /* 0x042fe40000410000 */
[----:B------:R-:W-:Y:S02]  /*be60*/  @P0 IMAD R3, R251, c[0x0][0x1e4], R3 ;  /* 0x00007900fb030a24 */ /* 0x000fe400078e0203 */
[C---:B------:R-:W-:Y:S02]  /*be70*/  FMUL.FTZ R103, R0.reuse, R103 ;  /* 0x0000006700677220 */ /* 0x040fe40000410000 */
[C---:B------:R-:W-:Y:S01]  /*be80*/  FMUL.FTZ R106, R0.reuse, R106 ;  /* 0x0000006a006a7220 */ /* 0x040fe20000410000 */
[----:B------:R-:W-:Y:S01]  /*be90*/  @P0 IADD3 R3, R145, R3, RZ ;  /* 0x0000000391030210 */ /* 0x000fe20007ffe0ff */
[C---:B------:R-:W-:Y:S01]  /*bea0*/  FMUL.FTZ R107, R0.reuse, R107 ;  /* 0x0000006b006b7220 */ /* 0x040fe20000410000 */
[----:B------:R-:W-:Y:S01]  /*beb0*/  MUFU.EX2 R222, R9 ;  /* 0x0000000900de7308 */ /* 0x000fe20000000800 */
[----:B------:R-:W-:Y:S01]  /*bec0*/  FMUL.FTZ R110, R0, R110 ;  /* 0x0000006e006e7220 */ /* 0x000fe20000410000 */
[----:B--2---:R-:W-:Y:S01]  /*bed0*/  @P0 MOV R142, R220 ;  /* 0x000000dc008e0202 */ /* 0x004fe20000000f00 */
[----:B----4-:R-:W-:Y:S01]  /*bee0*/  FFMA.FTZ R5, R8, c[0x0][0x2d0], -R212 ;  /* 0x0000b40008057a23 */ /* 0x010fe200000108d4 */
[----:B------:R-:W-:Y:S01]  /*bef0*/  @P0 MOV R8, c[0x0][0x1e0] ;  /* 0x0000780000080a02 */ /* 0x000fe20000000f00 */
[----:B------:R-:W-:Y:S01]  /*bf00*/  @P0 IMAD R3, R3, 0x60, RZ ;  /* 0x0000006003030824 */ /* 0x000fe200078e02ff */
[----:B---3--:R1:W5:Y:S01]  /*bf10*/  LDL.LU R251, [R1+0x8c] ;  /* 0x00008c0001fb7983 */ /* 0x0083620000300800 */
[----:B------:R-:W-:Y:S01]  /*bf20*/  @P0 IMAD.WIDE.U32 R142, R144, 0x60, R142 ;  /* 0x00000060908e0825 */ /* 0x000fe200078e008e */
[----:B------:R-:W-:Y:S02]  /*bf30*/  @P0 SHF.L.U64.HI R146, R8, R213, c[0x0][0x1e4] ;  /* 0x0000790008920619 */ /* 0x000fe400000102d5 */
[----:B------:R2:W3:Y:S01]  /*bf40*/  MUFU.EX2 R223, R5 ;  /* 0x0000000500df7308 */ /* 0x0004e20000000800 */
[C---:B------:R-:W-:Y:S01]  /*bf50*/  FMUL.FTZ R111, R0.reuse, R111 ;  /* 0x0000006f006f7220 */ /* 0x040fe20000410000 */
[----:B------:R-:W-:Y:S01]  /*bf60*/  @P0 IADD3 R4, R143, R3, RZ ;  /* 0x000000038f040210 */ /* 0x000fe20007ffe0ff */
[----:B------:R-:W-:Y:S01]  /*bf70*/  FMUL.FTZ R114, R0, R114 ;  /* 0x0000007200727220 */ /* 0x000fe20000410000 */
[----:B------:R-:W-:Y:S01]  /*bf80*/  @P0 SHF.L.U32 R3, R142, 0x1, RZ ;  /* 0x000000018e030819 */ /* 0x000fe200000006ff */
[----:B------:R-:W-:Y:S01]  /*bf90*/  FMUL.FTZ R115, R0, R115 ;  /* 0x0000007300737220 */ /* 0x000fe20000410000 */
[----:B------:R-:W-:Y:S01]  /*bfa0*/  @P0 SHF.L.U64.HI R142, R142, 0x1, R4 ;  /* 0x000000018e8e0819 */ /* 0x000fe20000010204 */
[----:B------:R-:W-:Y:S01]  /*bfb0*/  FMUL.FTZ R117, R2, R117 ;  /* 0x0000007502757220 */ /* 0x000fe20000410000 */
[C---:B------:R-:W-:Y:S01]  /*bfc0*/  @P0 IADD3 R4, P6, R3.reuse, c[0x0][0x1c8], RZ ;  /* 0x0000720003040a10 */ /* 0x040fe20007fde0ff */
[C---:B------:R-:W-:Y:S01]  /*bfd0*/  FMUL.FTZ R118, R0.reuse, R118 ;  /* 0x0000007600767220 */ /* 0x040fe20000410000 */
[C---:B------:R-:W-:Y:S01]  /*bfe0*/  @P0 IADD3 R144, P5, R3.reuse, 0x80, RZ ;  /* 0x0000008003900810 */ /* 0x040fe20007fbe0ff */
[----:B------:R-:W-:Y:S01]  /*bff0*/  FMUL.FTZ R119, R0, R119 ;  /* 0x0000007700777220 */ /* 0x000fe20000410000 */
[----:B------:R-:W-:Y:S01]  /*c000*/  @P0 SHF.L.U32 R143, R8, 0x6, RZ ;  /* 0x00000006088f0819 */ /* 0x000fe200000006ff */
[----:B------:R-:W-:Y:S01]  /*c010*/  FMUL.FTZ R120, R2, R120 ;  /* 0x0000007802787220 */ /* 0x000fe20000410000 */
[----:B------:R-:W-:Y:S01]  /*c020*/  @P0 IADD3 R144, P1, R144, c[0x0][0x1c8], RZ ;  /* 0x0000720090900a10 */ /* 0x000fe20007f3e0ff */
[----:B------:R-:W-:Y:S02]  /*c030*/  FMUL.FTZ R121, R2, R121 ;  /* 0x0000007902797220 */ /* 0x000fe40000410000 */
[C---:B------:R-:W-:Y:S01]  /*c040*/  FMUL.FTZ R122, R0.reuse, R122 ;  /* 0x0000007a007a7220 */ /* 0x040fe20000410000 */
[--C-:B------:R-:W-:Y:S01]  /*c050*/  @P0 IADD3.X R145, RZ, c[0x0][0x1cc], R142.reuse, P1, P5 ;  /* 0x00007300ff910a10 */ /* 0x100fe20000fea48e */
[----:B------:R-:W-:Y:S02]  /*c060*/  FMUL.FTZ R123, R0, R123 ;  /* 0x0000007b007b7220 */ /* 0x000fe40000410000 */
[----:B------:R-:W-:Y:S01]  /*c070*/  FMUL.FTZ R124, R2, R124 ;  /* 0x0000007c027c7220 */ /* 0x000fe20000410000 */
[----:B--2---:R-:W-:Y:S01]  /*c080*/  @P0 IADD3.X R5, R142, c[0x0][0x1cc], RZ, P6, !PT ;  /* 0x000073008e050a10 */ /* 0x004fe200037fe4ff */
[----:B------:R-:W-:Y:S01]  /*c090*/  FMUL.FTZ R125, R2, R125 ;  /* 0x0000007d027d7220 */ /* 0x000fe20000410000 */
[----:B------:R-:W-:Y:S01]  /*c0a0*/  @P0 IADD3 R3, P6, R3, 0x100, RZ ;  /* 0x0000010003030810 */ /* 0x000fe20007fde0ff */
[----:B------:R-:W-:Y:S02]  /*c0b0*/  FMUL.FTZ R126, R0, R126 ;  /* 0x0000007e007e7220 */ /* 0x000fe40000410000 */
[----:B------:R2:W-:Y:S01]  /*c0c0*/  @P0 LDGSTS.E.BYPASS.LTC128B.128 [R250+0xc100], [R4.64], !P4 ;  /* 0x0c10000004fa0fae */ /* 0x0005e2000e101d46 */
[----:B------:R-:W-:Y:S01]  /*c0d0*/  @P0 IADD3 R8, P5, R3, c[0x0][0x1c8], RZ ;  /* 0x0000720003080a10 */ /* 0x000fe20007fbe0ff */
[----:B------:R-:W-:Y:S02]  /*c0e0*/  FMUL.FTZ R3, R140, c[0x0][0x2d0] ;  /* 0x0000b4008c037a20 */ /* 0x000fe40000410000 */
[----:B------:R-:W-:Y:S01]  /*c0f0*/  FMUL.FTZ R127, R0, R127 ;  /* 0x0000007f007f7220 */ /* 0x000fe20000410000 */
[----:B------:R-:W-:Y:S01]  /*c100*/  @P0 IADD3.X R9, RZ, c[0x0][0x1cc], R142, P5, P6 ;  /* 0x00007300ff090a10 */ /* 0x000fe20002fec48e */
[--C-:B------:R-:W-:Y:S02]  /*c110*/  FFMA.FTZ R6, R6, c[0x0][0x2d0], -R3.reuse ;  /* 0x0000b40006067a23 */ /* 0x100fe40000010803 */
[----:B------:R4:W-:Y:S01]  /*c120*/  @P0 LDGSTS.E.BYPASS.LTC128B.128 [R250+0xf100], [R144.64], !P3 ;  /* 0x0f10000090fa0fae */ /* 0x0009e2000d901d46 */
[--C-:B------:R-:W-:Y:S01]  /*c130*/  FFMA.FTZ R142, R7, c[0x0][0x2d0], -R3.reuse ;  /* 0x0000b400078e7a23 */ /* 0x100fe20000010803 */
[----:B------:R1:W-:Y:S01]  /*c140*/  MUFU.EX2 R218, R6 ;  /* 0x0000000600da7308 */ /* 0x0003e20000000800 */
[--C-:B------:R-:W-:Y:S02]  /*c150*/  FFMA.FTZ R10, R10, c[0x0][0x2d0], -R3.reuse ;  /* 0x0000b4000a0a7a23 */ /* 0x100fe40000010803 */
[--C-:B------:R-:W-:Y:S02]  /*c160*/  FFMA.FTZ R11, R11, c[0x0][0x2d0], -R3.reuse ;  /* 0x0000b4000b0b7a23 */ /* 0x100fe40000010803 */
[C---:B------:R-:W-:Y:S01]  /*c170*/  FMUL.FTZ R128, R2.reuse, R128 ;  /* 0x0000008002807220 */ /* 0x040fe20000410000 */
[----:B------:R3:W-:Y:S01]  /*c180*/  @P0 LDGSTS.E.BYPASS.LTC128B.128 [R250+0x12100], [R8.64], !P2 ;  /* 0x1210000008fa0fae */ /* 0x0007e2000d101d46 */
[----:B------:R-:W-:Y:S02]  /*c190*/  FMUL.FTZ R129, R2, R129 ;  /* 0x0000008102817220 */ /* 0x000fe40000410000 */
[C---:B------:R-:W-:Y:S01]  /*c1a0*/  FMUL.FTZ R130, R0.reuse, R130 ;  /* 0x0000008200827220 */ /* 0x040fe20000410000 */
[----:B------:R-:W3:Y:S01]  /*c1b0*/  MUFU.EX2 R217, R142 ;  /* 0x0000008e00d97308 */ /* 0x000ee20000000800 */
[----:B------:R-:W-:Y:S02]  /*c1c0*/  FMUL.FTZ R131, R0, R131 ;  /* 0x0000008300837220 */ /* 0x000fe40000410000 */
[C---:B------:R-:W-:Y:S02]  /*c1d0*/  FMUL.FTZ R132, R2.reuse, R132 ;  /* 0x0000008402847220 */ /* 0x040fe40000410000 */
[----:B------:R-:W-:Y:S01]  /*c1e0*/  FMUL.FTZ R133, R2, R133 ;  /* 0x0000008502857220 */ /* 0x000fe20000410000 */
[----:B--2---:R-:W-:Y:S01]  /*c1f0*/  @P0 IADD3 R4, P1, R4, R143, RZ ;  /* 0x0000008f04040210 */ /* 0x004fe20007f3e0ff */
[C---:B------:R-:W-:Y:S03]  /*c200*/  FMUL.FTZ R134, R0.reuse, R134 ;  /* 0x0000008600867220 */ /* 0x040fe60000410000 */
[----:B------:R2:W-:Y:S01]  /*c210*/  MUFU.EX2 R216, R10 ;  /* 0x0000000a00d87308 */ /* 0x0005e20000000800 */
[----:B------:R-:W-:Y:S01]  /*c220*/  @P0 IADD3.X R5, R5, R146, RZ, P1, !PT ;  /* 0x0000009205050210 */ /* 0x000fe20000ffe4ff */
[----:B------:R-:W-:Y:S01]  /*c230*/  FMUL.FTZ R135, R0, R135 ;  /* 0x0000008700877220 */ /* 0x000fe20000410000 */
[----:B-1----:R-:W-:Y:S01]  /*c240*/  @P0 IADD3 R6, P5, R143, R4, RZ ;  /* 0x000000048f060210 */ /* 0x002fe20007fbe0ff */
[C---:B------:R-:W-:Y:S02]  /*c250*/  FMUL.FTZ R136, R2.reuse, R136 ;  /* 0x0000008802887220 */ /* 0x040fe40000410000 */
[----:B------:R1:W-:Y:S01]  /*c260*/  @P0 LDGSTS.E.BYPASS.LTC128B.128 [R250+0xd100], [R4.64], !P4 ;  /* 0x0d10000004fa0fae */ /* 0x0003e2000e101d46 */
[----:B----4-:R-:W-:Y:S01]  /*c270*/  F2FP.BF16.PACK_AB R144, R219, R214 ;  /* 0x000000d6db90723e */ /* 0x010fe200000010ff */
[----:B------:R-:W-:Y:S01]  /*c280*/  FMUL.FTZ R137, R2, R137 ;  /* 0x0000008902897220 */ /* 0x000fe20000410000 */
[----:B------:R-:W-:Y:S01]  /*c290*/  @P0 IADD3.X R7, R146, R5, RZ, P5, !PT ;  /* 0x0000000592070210 */ /* 0x000fe20002ffe4ff */
[----:B------:R-:W4:Y:S01]  /*c2a0*/  MUFU.EX2 R215, R11 ;  /* 0x0000000b00d77308 */ /* 0x000f220000000800 */
[----:B---3--:R-:W-:Y:S01]  /*c2b0*/  F2FP.BF16.PACK_AB R146, R222, R223 ;  /* 0x000000dfde92723e */ /* 0x008fe200000010ff */
[----:B------:R-:W-:Y:S02]  /*c2c0*/  FMUL.FTZ R138, R0, R138 ;  /* 0x0000008a008a7220 */ /* 0x000fe40000410000 */
[----:B------:R1:W-:Y:S01]  /*c2d0*/  @P0 LDGSTS.E.BYPASS.LTC128B.128 [R250+0x10100], [R4.64+0x80], !P3 ;  /* 0x1010008004fa0fae */ /* 0x0003e2000d901d46 */
[----:B------:R-:W-:Y:S01]  /*c2e0*/  F2FP.BF16.PACK_AB R145, R217, R218 ;  /* 0x000000dad991723e */ /* 0x000fe200000010ff */
[C---:B------:R-:W-:Y:S02]  /*c2f0*/  FMUL.FTZ R8, R2.reuse, R152 ;  /* 0x0000009802087220 */ /* 0x040fe40000410000 */
[----:B------:R-:W-:Y:S02]  /*c300*/  FMUL.FTZ R9, R2, R153 ;  /* 0x0000009902097220 */ /* 0x000fe40000410000 */
[----:B------:R-:W-:Y:S02]  /*c310*/  FMUL.FTZ R139, R0, R139 ;  /* 0x0000008b008b7220 */ /* 0x000fe40000410000 */
[----:B------:R1:W-:Y:S01]  /*c320*/  @P0 LDGSTS.E.BYPASS.LTC128B.128 [R250+0x13100], [R4.64+0x100], !P2 ;  /* 0x1310010004fa0fae */ /* 0x0003e2000d101d46 */
[----:B------:R-:W-:Y:S02]  /*c330*/  FMUL.FTZ R52, R2, R52 ;  /* 0x0000003402347220 */ /* 0x000fe40000410000 */
[----:B--2---:R-:W-:Y:S02]  /*c340*/  FMUL.FTZ R10, R0, R154 ;  /* 0x0000009a000a7220 */ /* 0x004fe40000410000 */
[----:B------:R-:W-:Y:S02]  /*c350*/  FMUL.FTZ R53, R2, R53 ;  /* 0x0000003502357220 */ /* 0x000fe40000410000 */
[C---:B------:R-:W-:Y:S01]  /*c360*/  FMUL.FTZ R54, R0.reuse, R54 ;  /* 0x0000003600367220 */ /* 0x040fe20000410000 */
[----:B------:R2:W-:Y:S01]  /*c370*/  @P0 LDGSTS.E.BYPASS.LTC128B.128 [R250+0xe100], [R6.64], !P4 ;  /* 0x0e10000006fa0fae */ /* 0x0005e2000e101d46 */
[----:B------:R-:W-:Y:S02]  /*c380*/  FMUL.FTZ R55, R0, R55 ;  /* 0x0000003700377220 */ /* 0x000fe40000410000 */
[----:B------:R-:W-:Y:S01]  /*c390*/  FMUL.FTZ R56, R2, R56 ;  /* 0x0000003802387220 */ /* 0x000fe20000410000 */
[----:B----4-:R-:W-:Y:S01]  /*c3a0*/  F2FP.BF16.PACK_AB R147, R215, R216 ;  /* 0x000000d8d793723e */ /* 0x010fe200000010ff */
[----:B------:R-:W-:Y:S02]  /*c3b0*/  FMUL.FTZ R11, R0, R155 ;  /* 0x0000009b000b7220 */ /* 0x000fe40000410000 */
[----:B------:R-:W-:Y:S01]  /*c3c0*/  FMUL.FTZ R57, R2, R57 ;  /* 0x0000003902397220 */ /* 0x000fe20000410000 */
[----:B------:R2:W-:Y:S01]  /*c3d0*/  @P0 LDGSTS.E.BYPASS.LTC128B.128 [R250+0x11100], [R6.64+0x80], !P3 ;  /* 0x1110008006fa0fae */ /* 0x0005e2000d901d46 */
[C---:B------:R-:W-:Y:S02]  /*c3e0*/  FMUL.FTZ R58, R0.reuse, R58 ;  /* 0x0000003a003a7220 */ /* 0x040fe40000410000 */
[----:B------:R-:W-:Y:S02]  /*c3f0*/  FMUL.FTZ R59, R0, R59 ;  /* 0x0000003b003b7220 */ /* 0x000fe40000410000 */
[C---:B------:R-:W-:Y:S02]  /*c400*/  FMUL.FTZ R60, R2.reuse, R60 ;  /* 0x0000003c023c7220 */ /* 0x040fe40000410000 */
[----:B------:R-:W-:Y:S01]  /*c410*/  FMUL.FTZ R61, R2, R61 ;  /* 0x0000003d023d7220 */ /* 0x000fe20000410000 */
[----:B------:R2:W-:Y:S01]  /*c420*/  @P0 LDGSTS.E.BYPASS.LTC128B.128 [R250+0x14100], [R6.64+0x100], !P2 ;  /* 0x1410010006fa0fae */ /* 0x0005e2000d101d46 */
[----:B------:R-:W-:Y:S02]  /*c430*/  FMUL.FTZ R62, R0, R62 ;  /* 0x0000003e003e7220 */ /* 0x000fe40000410000 */
[C---:B-1----:R-:W-:Y:S02]  /*c440*/  FMUL.FTZ R4, R2.reuse, R148 ;  /* 0x0000009402047220 */ /* 0x042fe40000410000 */
[----:B------:R-:W-:Y:S02]  /*c450*/  FMUL.FTZ R5, R2, R149 ;  /* 0x0000009502057220 */ /* 0x000fe40000410000 */
[----:B------:R-:W-:Y:S01]  /*c460*/  FMUL.FTZ R63, R0, R63 ;  /* 0x0000003f003f7220 */ /* 0x000fe20000410000 */
[----:B------:R-:W1:Y:S01]  /*c470*/  LDSM.16.MT88.4 R164, [R224] ;  /* 0x00000000e0a4783b */ /* 0x000e620000004200 */
[--C-:B------:R-:W-:Y:S02]  /*c480*/  FFMA.FTZ R12, R12, c[0x0][0x2d0], -R212.reuse ;  /* 0x0000b4000c0c7a23 */ /* 0x100fe400000108d4 */
[--C-:B------:R-:W-:Y:S02]  /*c490*/  FFMA.FTZ R13, R13, c[0x0][0x2d0], -R212.reuse ;  /* 0x0000b4000d0d7a23 */ /* 0x100fe400000108d4 */
[--C-:B------:R-:W-:Y:S01]  /*c4a0*/  FFMA.FTZ R14, R14, c[0x0][0x2d0], -R3.reuse ;  /* 0x0000b4000e0e7a23 */ /* 0x100fe20000010803 */
[----:B------:R-:W-:Y:S01]  /*c4b0*/  MUFU.EX2 R143, R12 ;  /* 0x0000000c008f7308 */ /* 0x000fe20000000800 */
[--C-:B------:R-:W-:Y:S01]  /*c4c0*/  FFMA.FTZ R15, R15, c[0x0][0x2d0], -R3.reuse ;  /* 0x0000b4000f0f7a23 */ /* 0x100fe20000010803 */
[----:B------:R-:W3:Y:S01]  /*c4d0*/  LDSM.16.MT88.4 R208, [R228] ;  /* 0x00000000e4d0783b */ /* 0x000ee20000004200 */
[C---:B------:R-:W-:Y:S02]  /*c4e0*/  FMUL.FTZ R64, R2.reuse, R64 ;  /* 0x0000004002407220 */ /* 0x040fe40000410000 */
[----:B------:R-:W-:Y:S02]  /*c4f0*/  FMUL.FTZ R65, R2, R65 ;  /* 0x0000004102417220 */ /* 0x000fe40000410000 */
[C---:B------:R-:W-:Y:S02]  /*c500*/  FMUL.FTZ R66, R0.reuse, R66 ;  /* 0x0000004200427220 */ /* 0x040fe40000410000 */
[----:B------:R-:W-:Y:S01]  /*c510*/  FMUL.FTZ R67, R0, R67 ;  /* 0x0000004300437220 */ /* 0x000fe20000410000 */
[----:B------:R-:W-:Y:S01]  /*c520*/  LDSM.16.MT88.4 R152, [R249] ;  /* 0x00000000f998783b */ /* 0x000fe20000004200 */
[----:B------:R-:W-:Y:S01]  /*c530*/  MUFU.EX2 R213, R14 ;  /* 0x0000000e00d57308 */ /* 0x000fe20000000800 */
[----:B------:R-:W-:Y:S02]  /*c540*/  FMUL.FTZ R68, R2, R68 ;  /* 0x0000004402447220 */ /* 0x000fe40000410000 */
[C---:B--2---:R-:W-:Y:S02]  /*c550*/  FMUL.FTZ R6, R0.reuse, R150 ;  /* 0x0000009600067220 */ /* 0x044fe40000410000 */
[----:B------:R-:W-:Y:S02]  /*c560*/  FMUL.FTZ R7, R0, R151 ;  /* 0x0000009700077220 */ /* 0x000fe40000410000 */
[----:B------:R-:W2:Y:S01]  /*c570*/  LDSM.16.MT88.4 R148, [R227] ;  /* 0x00000000e394783b */ /* 0x000ea20000004200 */
[--C-:B------:R-:W-:Y:S02]  /*c580*/  FFMA.FTZ R16, R16, c[0x0][0x2d0], -R212.reuse ;  /* 0x0000b40010107a23 */ /* 0x100fe400000108d4 */
[--C-:B------:R-:W-:Y:S02]  /*c590*/  FFMA.FTZ R17, R17, c[0x0][0x2d0], -R212.reuse ;  /* 0x0000b40011117a23 */ /* 0x100fe400000108d4 */
[--C-:B------:R-:W-:Y:S01]  /*c5a0*/  FFMA.FTZ R18, R18, c[0x0][0x2d0], -R3.reuse ;  /* 0x0000b40012127a23 */ /* 0x100fe20000010803 */
[----:B------:R-:W-:Y:S01]  /*c5b0*/  MUFU.EX2 R221, R16 ;  /* 0x0000001000dd7308 */ /* 0x000fe20000000800 */
[--C-:B------:R-:W-:Y:S01]  /*c5c0*/  FFMA.FTZ R142, R19, c[0x0][0x2d0], -R3.reuse ;  /* 0x0000b400138e7a23 */ /* 0x100fe20000010803 */
[----:B------:R-:W0:Y:S01]  /*c5d0*/  LDGDEPBAR ;  /* 0x00000000000079af */ /* 0x000e220000000000 */
[--C-:B------:R-:W-:Y:S02]  /*c5e0*/  FFMA.FTZ R20, R20, c[0x0][0x2d0], -R212.reuse ;  /* 0x0000b40014147a23 */ /* 0x100fe400000108d4 */
[--C-:B------:R-:W-:Y:S02]  /*c5f0*/  FFMA.FTZ R21, R21, c[0x0][0x2d0], -R212.reuse ;  /* 0x0000b40015157a23 */ /* 0x100fe400000108d4 */
[--C-:B------:R-:W-:Y:S02]  /*c600*/  FFMA.FTZ R22, R22, c[0x0][0x2d0], -R3.reuse ;  /* 0x0000b40016167a23 */ /* 0x100fe40000010803 */
[--C-:B------:R-:W-:Y:S01]  /*c610*/  FFMA.FTZ R23, R23, c[0x0][0x2d0], -R3.reuse ;  /* 0x0000b40017177a23 */ /* 0x100fe20000010803 */
[C---:B-1----:R-:W-:Y:S01]  /*c620*/  HMMA.16816.F32.BF16 R4, R144.reuse, R164, R4 ;  /* 0x000000a49004723c */ /* 0x042fe20000041804 */
[----:B------:R1:W5:Y:S01]  /*c630*/  LDL.LU R250, [R1+0x88] ;  /* 0x0000880001fa7983 */ /* 0x0003620000300800 */
[----:B------:R-:W-:Y:S03]  /*c640*/  MUFU.EX2 R220, R17 ;  /* 0x0000001100dc7308 */ /* 0x000fe60000000800 */
[--C-:B------:R-:W-:Y:S02]  /*c650*/  FFMA.FTZ R24, R24, c[0x0][0x2d0], -R212.reuse ;  /* 0x0000b40018187a23 */ /* 0x100fe400000108d4 */
[--C-:B------:R-:W-:Y:S01]  /*c660*/  FFMA.FTZ R25, R25, c[0x0][0x2d0], -R212.reuse ;  /* 0x0000b40019197a23 */ /* 0x100fe200000108d4 */
[C---:B------:R-:W-:Y:S01]  /*c670*/  HMMA.16816.F32.BF16 R8, R144.reuse, R166, R8 ;  /* 0x000000a69008723c */ /* 0x040fe20000041808 */
[----:B------:R-:W4:Y:S03]  /*c680*/  LDSM.16.MT88.4 R164, [R224+0x3000] ;  /* 0x00300000e0a4783b */ /* 0x000f260000004200 */
[--C-:B------:R-:W-:Y:S02]  /*c690*/  FFMA.FTZ R26, R26, c[0x0][0x2d0], -R3.reuse ;  /* 0x0000b4001a1a7a23 */ /* 0x100fe40000010803 */
[--C-:B------:R-:W-:Y:S02]  /*c6a0*/  FFMA.FTZ R27, R27, c[0x0][0x2d0], -R3.reuse ;  /* 0x0000b4001b1b7a23 */ /* 0x100fe40000010803 */
[C---:B---3--:R-:W-:Y:S01]  /*c6b0*/  HMMA.16816.F32.BF16 R100, R144.reuse, R208, R100 ;  /* 0x000000d09064723c */ /* 0x048fe20000041864 */
[----:B------:R-:W3:Y:S03]  /*c6c0*/  MUFU.EX2 R208, R13 ;  /* 0x0000000d00d07308 */ /* 0x000ee60000000800 */
[--C-:B------:R-:W-:Y:S02]  /*c6d0*/  FFMA.FTZ R34, R34, c[0x0][0x2d0], -R3.reuse ;  /* 0x0000b40022227a23 */ /* 0x100fe40000010803 */
[--C-:B------:R-:W-:Y:S02]  /*c6e0*/  FFMA.FTZ R28, R28, c[0x0][0x2d0], -R212.reuse ;  /* 0x0000b4001c1c7a23 */ /* 0x100fe400000108d4 */
[C---:B------:R-:W-:Y:S03]  /*c6f0*/  HMMA.16816.F32.BF16 R104, R144.reuse, R210, R104 ;  /* 0x000000d29068723c */ /* 0x040fe60000041868 */
[----:B------:R1:W1:Y:S01]  /*c700*/  MUFU.EX2 R211, R15 ;  /* 0x0000000f00d37308 */ /* 0x0002620000000800 */
[--C-:B------:R-:W-:Y:S02]  /*c710*/  FFMA.FTZ R29, R29, c[0x0][0x2d0], -R212.reuse ;  /* 0x0000b4001d1d7a23 */ /* 0x100fe400000108d4 */
[--C-:B------:R-:W-:Y:S02]  /*c720*/  FFMA.FTZ R30, R30, c[0x0][0x2d0], -R3.reuse ;  /* 0x0000b4001e1e7a23 */ /* 0x100fe40000010803 */
[C---:B--2---:R-:W-:Y:S04]  /*c730*/  HMMA.16816.F32.BF16 R108, R144.reuse, R148, R108 ;  /* 0x00000094906c723c */ /* 0x044fe8000004186c */
[--C-:B------:R-:W-:Y:S01]  /*c740*/  FFMA.FTZ R31, R31, c[0x0][0x2d0], -R3.reuse ;  /* 0x0000b4001f1f7a23 */ /* 0x100fe20000010803 */
[----:B------:R2:W-:Y:S01]  /*c750*/  MUFU.EX2 R210, R18 ;  /* 0x0000001200d27308 */ /* 0x0005e20000000800 */
[----:B------:R-:W-:Y:S02]  /*c760*/  FMUL.FTZ R69, R2, R69 ;  /* 0x0000004502457220 */ /* 0x000fe40000410000 */
[C---:B------:R-:W-:Y:S01]  /*c770*/  HMMA.16816.F32.BF16 R112, R144.reuse, R150, R112 ;  /* 0x000000969070723c */ /* 0x040fe20000041870 */
[----:B------:R-:W3:Y:S03]  /*c780*/  LDSM.16.MT88.4 R148, [R228+0x3000] ;  /* 0x00300000e494783b */ /* 0x000ee60000004200 */
[C---:B------:R-:W-:Y:S02]  /*c790*/  FMUL.FTZ R70, R0.reuse, R70 ;  /* 0x0000004600467220 */ /* 0x040fe40000410000 */
[----:B------:R-:W-:Y:S01]  /*c7a0*/  FMUL.FTZ R71, R0, R71 ;  /* 0x0000004700477220 */ /* 0x000fe20000410000 */
[----:B------:R3:W3:Y:S01]  /*c7b0*/  MUFU.EX2 R209, R142 ;  /* 0x0000008e00d17308 */ /* 0x0006e20000000800 */
[C---:B------:R-:W-:Y:S01]  /*c7c0*/  HMMA.16816.F32.BF16 R116, R144.reuse, R152, R116 ;  /* 0x000000989074723c */ /* 0x040fe20000041874 */
[----:B-1----:R-:W-:Y:S03]  /*c7d0*/  LDSM.16.MT88.4 R12, [R230+0x6000] ;  /* 0x00600000e60c783b */ /* 0x002fe60000004200 */
[C---:B------:R-:W-:Y:S02]  /*c7e0*/  FMUL.FTZ R72, R2.reuse, R72 ;  /* 0x0000004802487220 */ /* 0x040fe40000410000 */
[----:B------:R-:W-:Y:S02]  /*c7f0*/  FMUL.FTZ R73, R2, R73 ;  /* 0x0000004902497220 */ /* 0x000fe40000410000 */
[C---:B------:R-:W-:Y:S01]  /*c800*/  HMMA.16816.F32.BF16 R120, R144.reuse, R154, R120 ;  /* 0x0000009a9078723c */ /* 0x040fe20000041878 */
[----:B------:R-:W1:Y:S03]  /*c810*/  LDSM.16.MT88.4 R152, [R227+0x3000] ;  /* 0x00300000e398783b */ /* 0x000e660000004200 */
[C---:B------:R-:W-:Y:S02]  /*c820*/  FMUL.FTZ R74, R0.reuse, R74 ;  /* 0x0000004a004a7220 */ /* 0x040fe40000410000 */
[----:B------:R-:W-:Y:S02]  /*c830*/  FMUL.FTZ R75, R0, R75 ;  /* 0x0000004b004b7220 */ /* 0x000fe40000410000 */
[C---:B----4-:R-:W-:Y:S01]  /*c840*/  HMMA.16816.F32.BF16 R124, R144.reuse, R164, R124 ;  /* 0x000000a4907c723c */ /* 0x050fe2000004187c */
[----:B--2---:R-:W-:Y:S03]  /*c850*/  LDSM.16.MT88.4 R16, [R228+0x800] ;  /* 0x00080000e410783b */ /* 0x004fe60000004200 */
[C---:B------:R-:W-:Y:S02]  /*c860*/  FMUL.FTZ R76, R2.reuse, R76 ;  /* 0x0000004c024c7220 */ /* 0x040fe40000410000 */
[----:B------:R-:W-:Y:S01]  /*c870*/  FMUL.FTZ R77, R2, R77 ;  /* 0x0000004d024d7220 */ /* 0x000fe20000410000 */
[----:B---3--:R-:W-:Y:S01]  /*c880*/  MOV R142, R208 ;  /* 0x000000d0008e7202 */ /* 0x008fe20000000f00 */
[C---:B------:R-:W-:Y:S01]  /*c890*/  HMMA.16816.F32.BF16 R128, R144.reuse, R166, R128 ;  /* 0x000000a69080723c */ /* 0x040fe20000041880 */
[----:B------:R-:W-:Y:S01]  /*c8a0*/  MUFU.EX2 R208, R22 ;  /* 0x0000001600d07308 */ /* 0x000fe20000000800 */
[----:B------:R-:W2:Y:S02]  /*c8b0*/  LDSM.16.MT88.4 R164, [R230+0x3000] ;  /* 0x00300000e6a4783b */ /* 0x000ea40000004200 */
[C---:B------:R-:W-:Y:S02]  /*c8c0*/  FMUL.FTZ R78, R0.reuse, R78 ;  /* 0x0000004e004e7220 */ /* 0x040fe40000410000 */
[----:B------:R-:W-:Y:S02]  /*c8d0*/  FMUL.FTZ R79, R0, R79 ;  /* 0x0000004f004f7220 */ /* 0x000fe40000410000 */
[C---:B------:R-:W-:Y:S01]  /*c8e0*/  FMUL.FTZ R80, R2.reuse, R80 ;  /* 0x0000005002507220 */ /* 0x040fe20000410000 */
[C---:B------:R-:W-:Y:S03]  /*c8f0*/  HMMA.16816.F32.BF16 R132, R144.reuse, R148, R132 ;  /* 0x000000949084723c */ /* 0x040fe60000041884 */
[----:B------:R-:W-:Y:S02]  /*c900*/  FMUL.FTZ R81, R2, R81 ;  /* 0x0000005102517220 */ /* 0x000fe40000410000 */
[C---:B------:R-:W-:Y:S02]  /*c910*/  FMUL.FTZ R82, R0.reuse, R82 ;  /* 0x0000005200527220 */ /* 0x040fe40000410000 */
[----:B------:R-:W-:Y:S01]  /*c920*/  FMUL.FTZ R83, R0, R83 ;  /* 0x0000005300537220 */ /* 0x000fe20000410000 */
        /* <DEDUP_REMOVED lines=27> */
[--C-:B------:R-:W-:Y:S01]  /*cae0*/  FFMA.FTZ R32, R32, c[0x0][0x2d0], -R212.reuse ;  /* 0x0000b40020207a23 */ /* 0x100fe200000108d4 */
[C---:B-1----:R-:W-:Y:S03]  /*caf0*/  HMMA.16816.F32.BF16 R76, R144.reuse, R152, R76 ;  /* 0x00000098904c723c */ /* 0x042fe6000004184c */
[--C-:B------:R-:W-:Y:S02]  /*cb00*/  FFMA.FTZ R33, R33, c[0x0][0x2d0], -R212.reuse ;  /* 0x0000b40021217a23 */ /* 0x100fe400000108d4 */
[--C-:B------:R-:W-:Y:S02]  /*cb10*/  FFMA.FTZ R35, R35, c[0x0][0x2d0], -R3.reuse ;  /* 0x0000b40023237a23 */ /* 0x100fe40000010803 */
[--C-:B------:R-:W-:Y:S01]  /*cb20*/  FFMA.FTZ R40, R40, c[0x0][0x2d0], -R212.reuse ;  /* 0x0000b40028287a23 */ /* 0x100fe200000108d4 */
[C---:B------:R-:W-:Y:S01]  /*cb30*/  HMMA.16816.F32.BF16 R80, R144.reuse, R154, R80 ;  /* 0x0000009a9050723c */ /* 0x040fe20000041850 */
[----:B------:R-:W1:Y:S03]  /*cb40*/  LDSM.16.MT88.4 R152, [R227+0x800] ;  /* 0x00080000e398783b */ /* 0x000e660000004200 */
[--C-:B------:R-:W-:Y:S01]  /*cb50*/  FFMA.FTZ R41, R41, c[0x0][0x2d0], -R212.reuse ;  /* 0x0000b40029297a23 */ /* 0x100fe200000108d4 */
[----:B------:R-:W-:Y:S01]  /*cb60*/  MUFU.EX2 R40, R40 ;  /* 0x0000002800287308 */ /* 0x000fe20000000800 */
[--C-:B------:R-:W-:Y:S02]  /*cb70*/  FFMA.FTZ R42, R42, c[0x0][0x2d0], -R3.reuse ;  /* 0x0000b4002a2a7a23 */ /* 0x100fe40000010803 */
[C---:B--2---:R-:W-:Y:S04]  /*cb80*/  HMMA.16816.F32.BF16 R84, R144.reuse, R164, R84 ;  /* 0x000000a49054723c */ /* 0x044fe80000041854 */
[--C-:B------:R-:W-:Y:S02]  /*cb90*/  FFMA.FTZ R43, R43, c[0x0][0x2d0], -R3.reuse ;  /* 0x0000b4002b2b7a23 */ /* 0x100fe40000010803 */
[--C-:B------:R-:W-:Y:S01]  /*cba0*/  FFMA.FTZ R36, R36, c[0x0][0x2d0], -R212.reuse ;  /* 0x0000b40024247a23 */ /* 0x100fe200000108d4 */
[----:B------:R-:W-:Y:S01]  /*cbb0*/  MOV R164, R219 ;  /* 0x000000db00a47202 */ /* 0x000fe20000000f00 */
[C---:B------:R-:W-:Y:S01]  /*cbc0*/  HMMA.16816.F32.BF16 R88, R144.reuse, R166, R88 ;  /* 0x000000a69058723c */ /* 0x040fe20000041858 */
[----:B------:R-:W2:Y:S03]  /*cbd0*/  MUFU.EX2 R166, R20 ;  /* 0x0000001400a67308 */ /* 0x000ea60000000800 */
[----:B------:R-:W-:Y:S01]  /*cbe0*/  MOV R165, R223 ;  /* 0x000000df00a57202 */ /* 0x000fe20000000f00 */
[--C-:B------:R-:W-:Y:S02]  /*cbf0*/  FFMA.FTZ R37, R37, c[0x0][0x2d0], -R212.reuse ;  /* 0x0000b40025257a23 */ /* 0x100fe400000108d4 */
[--C-:B------:R-:W-:Y:S01]  /*cc00*/  FFMA.FTZ R38, R38, c[0x0][0x2d0], -R3.reuse ;  /* 0x0000b40026267a23 */ /* 0x100fe20000010803 */
[C---:B------:R-:W-:Y:S03]  /*cc10*/  HMMA.16816.F32.BF16 R92, R144.reuse, R12, R92 ;  /* 0x0000000c905c723c */ /* 0x040fe6000004185c */
[----:B------:R-:W-:Y:S01]  /*cc20*/  MUFU.EX2 R219, R21 ;  /* 0x0000001500db7308 */ /* 0x000fe20000000800 */
[--C-:B------:R-:W-:Y:S02]  /*cc30*/  FFMA.FTZ R39, R39, c[0x0][0x2d0], -R3.reuse ;  /* 0x0000b40027277a23 */ /* 0x100fe40000010803 */
[--C-:B------:R-:W-:Y:S01]  /*cc40*/  FFMA.FTZ R44, R44, c[0x0][0x2d0], -R212.reuse ;  /* 0x0000b4002c2c7a23 */ /* 0x100fe200000108d4 */
[----:B------:R-:W-:Y:S01]  /*cc50*/  F2FP.BF16.PACK_AB R12, R142, R143 ;  /* 0x0000008f8e0c723e */ /* 0x000fe200000010ff */
[----:B------:R-:W-:Y:S01]  /*cc60*/  HMMA.16816.F32.BF16 R96, R144, R14, R96 ;  /* 0x0000000e9060723c */ /* 0x000fe20000041860 */
[----:B------:R-:W4:Y:S03]  /*cc70*/  LDSM.16.MT88.4 R144, [R230+0x800] ;  /* 0x00080000e690783b */ /* 0x000f260000004200 */
[----:B------:R-:W-:Y:S01]  /*cc80*/  F2FP.BF16.PACK_AB R13, R211, R213 ;  /* 0x000000d5d30d723e */ /* 0x000fe200000010ff */
[----:B------:R1:W-:Y:S01]  /*cc90*/  MUFU.EX2 R167, R23 ;  /* 0x0000001700a77308 */ /* 0x0003e20000000800 */
[--C-:B------:R-:W-:Y:S01]  /*cca0*/  FFMA.FTZ R45, R45, c[0x0][0x2d0], -R212.reuse ;  /* 0x0000b4002d2d7a23 */ /* 0x100fe200000108d4 */
[-C--:B------:R-:W-:Y:S01]  /*ccb0*/  F2FP.BF16.PACK_AB R14, R220, R221.reuse ;  /* 0x000000dddc0e723e */ /* 0x080fe200000010ff */
[--C-:B------:R-:W-:Y:S01]  /*ccc0*/  FFMA.FTZ R48, R48, c[0x0][0x2d0], -R212.reuse ;  /* 0x0000b40030307a23 */ /* 0x100fe200000108d4 */
[----:B------:R-:W-:Y:S03]  /*ccd0*/  F2FP.BF16.PACK_AB R15, R209, R210 ;  /* 0x000000d2d10f723e */ /* 0x000fe600000010ff */
[----:B------:R-:W-:Y:S03]  /*cce0*/  FFMA.FTZ R212, R49, c[0x0][0x2d0], -R212 ;  /* 0x0000b40031d47a23 */ /* 0x000fe600000108d4 */
[----:B------:R-:W-:Y:S01]  /*ccf0*/  MUFU.EX2 R223, R25 ;  /* 0x0000001900df7308 */ /* 0x000fe20000000800 */
[C---:B---3--:R-:W-:Y:S08]  /*cd00*/  HMMA.16816.F32.BF16 R4, R12.reuse, R148, R4 ;  /* 0x000000940c04723c */ /* 0x048ff00000041804 */
[C---:B------:R-:W-:Y:S01]  /*cd10*/  HMMA.16816.F32.BF16 R8, R12.reuse, R150, R8 ;  /* 0x000000960c08723c */ /* 0x040fe20000041808 */
[----:B------:R-:W3:Y:S01]  /*cd20*/  LDSM.16.MT88.4 R148, [R224+0x3800] ;  /* 0x00380000e094783b */ /* 0x000ee20000004200 */
[----:B------:R-:W-:Y:S06]  /*cd30*/  MUFU.EX2 R212, R212 ;  /* 0x000000d400d47308 */ /* 0x000fec0000000800 */
[C---:B------:R-:W-:Y:S01]  /*cd40*/  HMMA.16816.F32.BF16 R100, R12.reuse, R16, R100 ;  /* 0x000000100c64723c */ /* 0x040fe20000041864 */
[----:B-1----:R-:W-:Y:S03]  /*cd50*/  LDSM.16.MT88.4 R20, [R228+0x1000] ;  /* 0x00100000e414783b */ /* 0x002fe60000004200 */
[----:B------:R-:W-:Y:S04]  /*cd60*/  MUFU.EX2 R41, R41 ;  /* 0x0000002900297308 */ /* 0x000fe80000000800 */
[C---:B------:R-:W-:Y:S01]  /*cd70*/  HMMA.16816.F32.BF16 R104, R12.reuse, R18, R104 ;  /* 0x000000120c68723c */ /* 0x040fe20000041868 */
[----:B------:R-:W1:Y:S05]  /*cd80*/  LDSM.16.MT88.4 R16, [R228+0x3800] ;  /* 0x00380000e410783b */ /* 0x000e6a0000004200 */
[----:B------:R-:W-:Y:S02]  /*cd90*/  MUFU.EX2 R42, R42 ;  /* 0x0000002a002a7308 */ /* 0x000fe40000000800 */
[C---:B------:R-:W-:Y:S08]  /*cda0*/  HMMA.16816.F32.BF16 R108, R12.reuse, R152, R108 ;  /* 0x000000980c6c723c */ /* 0x040ff0000004186c */
[C---:B------:R-:W-:Y:S01]  /*cdb0*/  HMMA.16816.F32.BF16 R112, R12.reuse, R154, R112 ;  /* 0x0000009a0c70723c */ /* 0x040fe20000041870 */
[----:B------:R-:W2:Y:S01]  /*cdc0*/  LDSM.16.MT88.4 R152, [R227+0x3800] ;  /* 0x00380000e398783b */ /* 0x000ea20000004200 */
[----:B------:R-:W-:Y:S06]  /*cdd0*/  MUFU.EX2 R43, R43 ;  /* 0x0000002b002b7308 */ /* 0x000fec0000000800 */
[C---:B----4-:R-:W-:Y:S04]  /*cde0*/  HMMA.16816.F32.BF16 R116, R12.reuse, R144, R116 ;  /* 0x000000900c74723c */ /* 0x050fe80000041874 */
[----:B------:R-:W-:Y:S04]  /*cdf0*/  MUFU.EX2 R44, R44 ;  /* 0x0000002c002c7308 */ /* 0x000fe80000000800 */
[C---:B------:R-:W-:Y:S01]  /*ce00*/  HMMA.16816.F32.BF16 R120, R12.reuse, R146, R120 ;  /* 0x000000920c78723c */ /* 0x040fe20000041878 */
[----:B------:R-:W4:Y:S05]  /*ce10*/  LDSM.16.MT88.4 R144, [R230+0x3800] ;  /* 0x00380000e690783b */ /* 0x000f2a0000004200 */
[----:B------:R-:W-:Y:S02]  /*ce20*/  MUFU.EX2 R45, R45 ;  /* 0x0000002d002d7308 */ /* 0x000fe40000000800 */
[C---:B---3--:R-:W-:Y:S08]  /*ce30*/  HMMA.16816.F32.BF16 R124, R12.reuse, R148, R124 ;  /* 0x000000940c7c723c */ /* 0x048ff0000004187c */
[C---:B------:R-:W-:Y:S01]  /*ce40*/  HMMA.16816.F32.BF16 R128, R12.reuse, R150, R128 ;  /* 0x000000960c80723c */ /* 0x040fe20000041880 */
[----:B------:R-:W3:Y:S01]  /*ce50*/  LDSM.16.MT88.4 R148, [R224+0x6800] ;  /* 0x00680000e094783b */ /* 0x000ee20000004200 */
[----:B------:R-:W-:Y:S06]  /*ce60*/  MUFU.EX2 R48, R48 ;  /* 0x0000003000307308 */ /* 0x000fec0000000800 */
[C---:B-1----:R-:W-:Y:S08]  /*ce70*/  HMMA.16816.F32.BF16 R132, R12.reuse, R16, R132 ;  /* 0x000000100c84723c */ /* 0x042ff00000041884 */
[C---:B------:R-:W-:Y:S01]  /*ce80*/  HMMA.16816.F32.BF16 R136, R12.reuse, R18, R136 ;  /* 0x000000120c88723c */ /* 0x040fe20000041888 */
[----:B------:R-:W1:Y:S07]  /*ce90*/  LDSM.16.MT88.4 R16, [R228+0x6800] ;  /* 0x00680000e410783b */ /* 0x000e6e0000004200 */
[C---:B--2---:R-:W-:Y:S08]  /*cea0*/  HMMA.16816.F32.BF16 R52, R12.reuse, R152, R52 ;  /* 0x000000980c34723c */ /* 0x044ff00000041834 */
[C---:B------:R-:W-:Y:S01]  /*ceb0*/  HMMA.16816.F32.BF16 R56, R12.reuse, R154, R56 ;  /* 0x0000009a0c38723c */ /* 0x040fe20000041838 */
[----:B------:R-:W2:Y:S07]  /*cec0*/  LDSM.16.MT88.4 R152, [R227+0x6800] ;  /* 0x00680000e398783b */ /* 0x000eae0000004200 */
[C---:B----4-:R-:W-:Y:S08]  /*ced0*/  HMMA.16816.F32.BF16 R60, R12.reuse, R144, R60 ;  /* 0x000000900c3c723c */ /* 0x050ff0000004183c */
[C---:B------:R-:W-:Y:S01]  /*cee0*/  HMMA.16816.F32.BF16 R64, R12.reuse, R146, R64 ;  /* 0x000000920c40723c */ /* 0x040fe20000041840 */
[----:B------:R-:W4:Y:S07]  /*cef0*/  LDSM.16.MT88.4 R144, [R230+0x6800] ;  /* 0x00680000e690783b */ /* 0x000f2e0000004200 */
[C---:B---3--:R-:W-:Y:S01]  /*cf00*/  HMMA.16816.F32.BF16 R68, R12.reuse, R148, R68 ;  /* 0x000000940c44723c */ /* 0x048fe20000041844 */
[----:B------:R-:W3:Y:S06]  /*cf10*/  MUFU.EX2 R148, R24 ;  /* 0x0000001800947308 */ /* 0x000eec0000000800 */
[----:B------:R-:W-:Y:S01]  /*cf20*/  MOV R149, R221 ;  /* 0x000000dd00957202 */ /* 0x000fe20000000f00 */
[C---:B------:R-:W-:Y:S03]  /*cf30*/  HMMA.16816.F32.BF16 R72, R12.reuse, R150, R72 ;  /* 0x000000960c48723c */ /* 0x040fe60000041848 */
[----:B------:R-:W-:Y:S04]  /*cf40*/  MUFU.EX2 R221, R29 ;  /* 0x0000001d00dd7308 */ /* 0x000fe80000000800 */
[----:B------:R-:W-:Y:S01]  /*cf50*/  MOV R151, R166 ;  /* 0x000000a600977202 */ /* 0x000fe20000000f00 */
[C---:B-1----:R-:W-:Y:S05]  /*cf60*/  HMMA.16816.F32.BF16 R76, R12.reuse, R16, R76 ;  /* 0x000000100c4c723c */ /* 0x042fea000004184c */
[----:B------:R-:W-:Y:S03]  /*cf70*/  MUFU.EX2 R166, R26 ;  /* 0x0000001a00a67308 */ /* 0x000fe60000000800 */
[C---:B------:R-:W-:Y:S01]  /*cf80*/  HMMA.16816.F32.BF16 R80, R12.reuse, R18, R80 ;  /* 0x000000120c50723c */ /* 0x040fe20000041850 */
[----:B------:R-:W1:Y:S07]  /*cf90*/  LDSM.16.MT88.4 R16, [R224+0x1000] ;  /* 0x00100000e010783b */ /* 0x000e6e0000004200 */
[C---:B--2---:R-:W-:Y:S07]  /*cfa0*/  HMMA.16816.F32.BF16 R84, R12.reuse, R152, R84 ;  /* 0x000000980c54723c */ /* 0x044fee0000041854 */
[----:B------:R-:W-:Y:S01]  /*cfb0*/  MOV R152, R165 ;  /* 0x000000a500987202 */ /* 0x000fe20000000f00 */
[C---:B------:R-:W-:Y:S01]  /*cfc0*/  HMMA.16816.F32.BF16 R88, R12.reuse, R154, R88 ;  /* 0x0000009a0c58723c */ /* 0x040fe20000041858 */
[----:B------:R2:W1:Y:S03]  /*cfd0*/  MUFU.EX2 R165, R27 ;  /* 0x0000001b00a57308 */ /* 0x0004660000000800 */
[----:B------:R-:W-:Y:S03]  /*cfe0*/  MOV R153, R164 ;  /* 0x000000a400997202 */ /* 0x000fe60000000f00 */
[----:B---3--:R-:W-:Y:S01]  /*cff0*/  MOV R154, R148 ;  /* 0x00000094009a7202 */ /* 0x008fe20000000f00 */
[C---:B----4-:R-:W-:Y:S03]  /*d000*/  HMMA.16816.F32.BF16 R92, R12.reuse, R144, R92 ;  /* 0x000000900c5c723c */ /* 0x050fe6000004185c */
[----:B------:R-:W-:Y:S01]  /*d010*/  MUFU.EX2 R164, R30 ;  /* 0x0000001e00a47308 */ /* 0x000fe20000000800 */
[----:B------:R-:W-:Y:S02]  /*d020*/  MOV R155, R222 ;  /* 0x000000de009b7202 */ /* 0x000fe40000000f00 */
[----:B------:R-:W-:Y:S02]  /*d030*/  MOV R49, R154 ;  /* 0x0000009a00317202 */ /* 0x000fe40000000f00 */
[----:B------:R-:W-:Y:S01]  /*d040*/  HMMA.16816.F32.BF16 R96, R12, R146, R96 ;  /* 0x000000920c60723c */ /* 0x000fe20000041860 */
[----:B------:R-:W-:Y:S03]  /*d050*/  LDSM.16.MT88.4 R144, [R230+0x1000] ;  /* 0x00100000e690783b */ /* 0x000fe60000004200 */
[----:B------:R-:W-:Y:S01]  /*d060*/  MOV R148, R220 ;  /* 0x000000dc00947202 */ /* 0x000fe20000000f00 */
[----:B------:R-:W3:Y:S02]  /*d070*/  MUFU.EX2 R222, R28 ;  /* 0x0000001c00de7308 */ /* 0x000ee40000000800 */
[----:B------:R-:W-:Y:S02]  /*d080*/  F2FP.BF16.PACK_AB R14, R223, R154 ;  /* 0x0000009adf0e723e */ /* 0x000fe400000010ff */
[----:B--2---:R-:W2:Y:S03]  /*d090*/  LDSM.16.MT88.4 R24, [R227+0x1000] ;  /* 0x00100000e318783b */ /* 0x004ea60000004200 */
[----:B------:R-:W-:Y:S02]  /*d0a0*/  F2FP.BF16.PACK_AB R12, R219, R151 ;  /* 0x00000097db0c723e */ /* 0x000fe400000010ff */
[----:B------:R-:W-:Y:S01]  /*d0b0*/  F2FP.BF16.PACK_AB R13, R167, R208 ;  /* 0x000000d0a70d723e */ /* 0x000fe200000010ff */
[----:B------:R4:W-:Y:S01]  /*d0c0*/  MUFU.EX2 R220, R32 ;  /* 0x0000002000dc7308 */ /* 0x0009e20000000800 */
[----:B-1----:R-:W-:Y:S02]  /*d0d0*/  F2FP.BF16.PACK_AB R15, R165, R166 ;  /* 0x000000a6a50f723e */ /* 0x002fe400000010ff */
[----:B------:R-:W-:Y:S02]  /*d0e0*/  MOV R150, R148 ;  /* 0x0000009400967202 */ /* 0x000fe40000000f00 */
[----:B------:R-:W-:Y:S03]  /*d0f0*/  MOV R148, R142 ;  /* 0x0000008e00947202 */ /* 0x000fe60000000f00 */
[C---:B------:R-:W-:Y:S02]  /*d100*/  HMMA.16816.F32.BF16 R4, R12.reuse, R16, R4 ;  /* 0x000000100c04723c */ /* 0x040fe40000041804 */
[----:B------:R1:W-:Y:S06]  /*d110*/  MUFU.EX2 R142, R39 ;  /* 0x00000027008e7308 */ /* 0x0003ec0000000800 */
[C---:B------:R-:W-:Y:S01]  /*d120*/  HMMA.16816.F32.BF16 R8, R12.reuse, R18, R8 ;  /* 0x000000120c08723c */ /* 0x040fe20000041808 */
[----:B------:R-:W3:Y:S07]  /*d130*/  LDSM.16.MT88.4 R16, [R224+0x4000] ;  /* 0x00400000e010783b */ /* 0x000eee0000004200 */
[C---:B------:R-:W-:Y:S04]  /*d140*/  HMMA.16816.F32.BF16 R100, R12.reuse, R20, R100 ;  /* 0x000000140c64723c */ /* 0x040fe80000041864 */
[----:B----4-:R-:W-:Y:S02]  /*d150*/  MOV R32, R219 ;  /* 0x000000db00207202 */ /* 0x010fe40000000f00 */
[----:B------:R4:W-:Y:S02]  /*d160*/  MUFU.EX2 R219, R33 ;  /* 0x0000002100db7308 */ /* 0x0009e40000000800 */
[C---:B------:R-:W-:Y:S01]  /*d170*/  HMMA.16816.F32.BF16 R104, R12.reuse, R22, R104 ;  /* 0x000000160c68723c */ /* 0x040fe20000041868 */
[----:B------:R-:W3:Y:S03]  /*d180*/  LDSM.16.MT88.4 R20, [R228+0x4000] ;  /* 0x00400000e414783b */ /* 0x000ee60000004200 */
[--C-:B-1----:R-:W-:Y:S04]  /*d190*/  FFMA.FTZ R39, R47, c[0x0][0x2d0], -R3.reuse ;  /* 0x0000b4002f277a23 */ /* 0x102fe80000010803 */
[C---:B--2---:R-:W-:Y:S02]  /*d1a0*/  HMMA.16816.F32.BF16 R108, R12.reuse, R24, R108 ;  /* 0x000000180c6c723c */ /* 0x044fe4000004186c */
[----:B------:R-:W-:Y:S06]  /*d1b0*/  MUFU.EX2 R39, R39 ;  /* 0x0000002700277308 */ /* 0x000fec0000000800 */
[C---:B------:R-:W-:Y:S01]  /*d1c0*/  HMMA.16816.F32.BF16 R112, R12.reuse, R26, R112 ;  /* 0x0000001a0c70723c */ /* 0x040fe20000041870 */
[----:B------:R-:W1:Y:S03]  /*d1d0*/  LDSM.16.MT88.4 R24, [R227+0x4000] ;  /* 0x00400000e318783b */ /* 0x000e660000004200 */
[----:B----4-:R-:W-:Y:S04]  /*d1e0*/  MOV R33, R151 ;  /* 0x0000009700217202 */ /* 0x010fe80000000f00 */
[C---:B------:R-:W-:Y:S04]  /*d1f0*/  HMMA.16816.F32.BF16 R116, R12.reuse, R144, R116 ;  /* 0x000000900c74723c */ /* 0x040fe80000041874 */
[----:B------:R-:W-:Y:S02]  /*d200*/  MOV R47, R33 ;  /* 0x00000021002f7202 */ /* 0x000fe40000000f00 */
[----:B------:R-:W-:Y:S02]  /*d210*/  MOV R151, R149 ;  /* 0x0000009500977202 */ /* 0x000fe40000000f00 */
[C---:B------:R-:W-:Y:S01]  /*d220*/  HMMA.16816.F32.BF16 R120, R12.reuse, R146, R120 ;  /* 0x000000920c78723c */ /* 0x040fe20000041878 */
[----:B------:R-:W2:Y:S03]  /*d230*/  LDSM.16.MT88.4 R144, [R230+0x4000] ;  /* 0x00400000e690783b */ /* 0x000ea60000004200 */
[----:B------:R-:W-:Y:S02]  /*d240*/  MOV R149, R143 ;  /* 0x0000008f00957202 */ /* 0x000fe40000000f00 */
[----:B------:R4:W-:Y:S02]  /*d250*/  MUFU.EX2 R143, R38 ;  /* 0x00000026008f7308 */ /* 0x0009e40000000800 */
[C---:B---3--:R-:W-:Y:S08]  /*d260*/  HMMA.16816.F32.BF16 R124, R12.reuse, R16, R124 ;  /* 0x000000100c7c723c */ /* 0x048ff0000004187c */
[C---:B------:R-:W-:Y:S01]  /*d270*/  HMMA.16816.F32.BF16 R128, R12.reuse, R18, R128 ;  /* 0x000000120c80723c */ /* 0x040fe20000041880 */
[----:B------:R-:W3:Y:S07]  /*d280*/  LDSM.16.MT88.4 R16, [R224+0x7000] ;  /* 0x00700000e010783b */ /* 0x000eee0000004200 */
[C---:B------:R-:W-:Y:S04]  /*d290*/  HMMA.16816.F32.BF16 R132, R12.reuse, R20, R132 ;  /* 0x000000140c84723c */ /* 0x040fe80000041884 */
[--C-:B----4-:R-:W-:Y:S01]  /*d2a0*/  FFMA.FTZ R38, R46, c[0x0][0x2d0], -R3.reuse ;  /* 0x0000b4002e267a23 */ /* 0x110fe20000010803 */
[----:B------:R-:W-:Y:S03]  /*d2b0*/  MOV R46, R32 ;  /* 0x00000020002e7202 */ /* 0x000fe60000000f00 */
[C---:B------:R-:W-:Y:S01]  /*d2c0*/  HMMA.16816.F32.BF16 R136, R12.reuse, R22, R136 ;  /* 0x000000160c88723c */ /* 0x040fe20000041888 */
[----:B------:R-:W4:Y:S01]  /*d2d0*/  LDSM.16.MT88.4 R20, [R228+0x7000] ;  /* 0x00700000e414783b */ /* 0x000f220000004200 */
[----:B------:R-:W-:Y:S06]  /*d2e0*/  MUFU.EX2 R38, R38 ;  /* 0x0000002600267308 */ /* 0x000fec0000000800 */
[C---:B-1----:R-:W-:Y:S08]  /*d2f0*/  HMMA.16816.F32.BF16 R52, R12.reuse, R24, R52 ;  /* 0x000000180c34723c */ /* 0x042ff00000041834 */
[C---:B------:R-:W-:Y:S01]  /*d300*/  HMMA.16816.F32.BF16 R56, R12.reuse, R26, R56 ;  /* 0x0000001a0c38723c */ /* 0x040fe20000041838 */
[----:B------:R-:W1:Y:S07]  /*d310*/  LDSM.16.MT88.4 R24, [R227+0x7000] ;  /* 0x00700000e318783b */ /* 0x000e6e0000004200 */
[C---:B--2---:R-:W-:Y:S01]  /*d320*/  HMMA.16816.F32.BF16 R60, R12.reuse, R144, R60 ;  /* 0x000000900c3c723c */ /* 0x044fe2000004183c */
[----:B------:R2:W-:Y:S07]  /*d330*/  MUFU.EX2 R145, R34 ;  /* 0x0000002200917308 */ /* 0x0005ee0000000800 */
[C---:B------:R-:W-:Y:S03]  /*d340*/  HMMA.16816.F32.BF16 R64, R12.reuse, R146, R64 ;  /* 0x000000920c40723c */ /* 0x040fe60000041840 */
[----:B------:R1:W1:Y:S05]  /*d350*/  MUFU.EX2 R146, R31 ;  /* 0x0000001f00927308 */ /* 0x00026a0000000800 */
[C---:B---3--:R-:W-:Y:S05]  /*d360*/  HMMA.16816.F32.BF16 R68, R12.reuse, R16, R68 ;  /* 0x000000100c44723c */ /* 0x048fea0000041844 */
[----:B------:R3:W3:Y:S03]  /*d370*/  MUFU.EX2 R144, R35 ;  /* 0x0000002300907308 */ /* 0x0006e60000000800 */
[C---:B------:R-:W-:Y:S01]  /*d380*/  HMMA.16816.F32.BF16 R72, R12.reuse, R18, R72 ;  /* 0x000000120c48723c */ /* 0x040fe20000041848 */
[----:B--2---:R-:W2:Y:S04]  /*d390*/  LDL.LU R34, [R1+0xc] ;  /* 0x00000c0001227983 */ /* 0x004ea80000300800 */
[----:B------:R-:W-:Y:S02]  /*d3a0*/  LDSM.16.MT88.4 R16, [R224+0x1800] ;  /* 0x00180000e010783b */ /* 0x000fe40000004200 */
[----:B------:R3:W-:Y:S01]  /*d3b0*/  MUFU.EX2 R147, R37 ;  /* 0x0000002500937308 */ /* 0x0007e20000000800 */
[C---:B----4-:R-:W-:Y:S05]  /*d3c0*/  HMMA.16816.F32.BF16 R76, R12.reuse, R20, R76 ;  /* 0x000000140c4c723c */ /* 0x050fea000004184c */
[----:B-1----:R-:W1:Y:S03]  /*d3d0*/  LDSM.16.MT88.4 R28, [R230+0x7000] ;  /* 0x00700000e61c783b */ /* 0x002e660000004200 */
[C---:B------:R-:W-:Y:S05]  /*d3e0*/  HMMA.16816.F32.BF16 R80, R12.reuse, R22, R80 ;  /* 0x000000160c50723c */ /* 0x040fea0000041850 */
[----:B------:R-:W4:Y:S01]  /*d3f0*/  LDSM.16.MT88.4 R20, [R228+0x1800] ;  /* 0x00180000e414783b */ /* 0x000f220000004200 */
[----:B---3--:R-:W-:Y:S02]  /*d400*/  MOV R35, R214 ;  /* 0x000000d600237202 */ /* 0x008fe40000000f00 */
[C---:B------:R-:W-:Y:S01]  /*d410*/  HMMA.16816.F32.BF16 R84, R12.reuse, R24, R84 ;  /* 0x000000180c54723c */ /* 0x040fe20000041854 */
[----:B------:R-:W3:Y:S03]  /*d420*/  MUFU.EX2 R214, R36 ;  /* 0x0000002400d67308 */ /* 0x000ee60000000800 */
[--C-:B------:R-:W-:Y:S04]  /*d430*/  FFMA.FTZ R37, R50, c[0x0][0x2d0], -R3.reuse ;  /* 0x0000b40032257a23 */ /* 0x100fe80000010803 */
[C---:B------:R-:W-:Y:S01]  /*d440*/  HMMA.16816.F32.BF16 R88, R12.reuse, R26, R88 ;  /* 0x0000001a0c58723c */ /* 0x040fe20000041858 */
[----:B------:R-:W3:Y:S03]  /*d450*/  LDSM.16.MT88.4 R24, [R227+0x1800] ;  /* 0x00180000e318783b */ /* 0x000ee60000004200 */
[----:B------:R-:W-:Y:S01]  /*d460*/  MOV R50, R155 ;  /* 0x0000009b00327202 */ /* 0x000fe20000000f00 */
[----:B------:R-:W-:Y:S01]  /*d470*/  FFMA.FTZ R3, R51, c[0x0][0x2d0], -R3 ;  /* 0x0000b40033037a23 */ /* 0x000fe20000010803 */
[----:B------:R-:W-:Y:S01]  /*d480*/  MOV R51, R152 ;  /* 0x0000009800337202 */ /* 0x000fe20000000f00 */
[----:B------:R-:W-:Y:S10]  /*d490*/  MUFU.EX2 R37, R37 ;  /* 0x0000002500257308 */ /* 0x000ff40000000800 */
[----:B------:R3:W2:Y:S01]  /*d4a0*/  MUFU.EX2 R36, R3 ;  /* 0x0000000300247308 */ /* 0x0006a20000000800 */
[C---:B-1----:R-:W-:Y:S08]  /*d4b0*/  HMMA.16816.F32.BF16 R92, R12.reuse, R28, R92 ;  /* 0x0000001c0c5c723c */ /* 0x042ff0000004185c */
[----:B------:R-:W-:Y:S01]  /*d4c0*/  HMMA.16816.F32.BF16 R96, R12, R30, R96 ;  /* 0x0000001e0c60723c */ /* 0x000fe20000041860 */
[----:B------:R-:W1:Y:S06]  /*d4d0*/  LDSM.16.MT88.4 R28, [R230+0x1800] ;  /* 0x00180000e61c783b */ /* 0x000e6c0000004200 */
[----:B------:R-:W-:Y:S02]  /*d4e0*/  F2FP.BF16.PACK_AB R12, R221, R222 ;  /* 0x000000dedd0c723e */ /* 0x000fe400000010ff */
[----:B------:R-:W-:Y:S03]  /*d4f0*/  F2FP.BF16.PACK_AB R13, R146, R164 ;  /* 0x000000a4920d723e */ /* 0x000fe600000010ff */
[----:B------:R-:W-:Y:S02]  /*d500*/  F2FP.BF16.PACK_AB R14, R219, R220 ;  /* 0x000000dcdb0e723e */ /* 0x000fe400000010ff */
[----:B------:R-:W-:Y:S02]  /*d510*/  F2FP.BF16.PACK_AB R15, R144, R145 ;  /* 0x00000091900f723e */ /* 0x000fe400000010ff */
[----:B---3--:R-:W-:Y:S05]  /*d520*/  MOV R3, R148 ;  /* 0x0000009400037202 */ /* 0x008fea0000000f00 */
[C---:B------:R-:W-:Y:S08]  /*d530*/  HMMA.16816.F32.BF16 R4, R12.reuse, R16, R4 ;  /* 0x000000100c04723c */ /* 0x040ff00000041804 */
[C---:B------:R-:W-:Y:S01]  /*d540*/  HMMA.16816.F32.BF16 R8, R12.reuse, R18, R8 ;  /* 0x000000120c08723c */ /* 0x040fe20000041808 */
[----:B------:R-:W3:Y:S07]  /*d550*/  LDSM.16.MT88.4 R16, [R224+0x4800] ;  /* 0x00480000e010783b */ /* 0x000eee0000004200 */
[C---:B----4-:R-:W-:Y:S08]  /*d560*/  HMMA.16816.F32.BF16 R100, R12.reuse, R20, R100 ;  /* 0x000000140c64723c */ /* 0x050ff00000041864 */
[C---:B------:R-:W-:Y:S01]  /*d570*/  HMMA.16816.F32.BF16 R104, R12.reuse, R22, R104 ;  /* 0x000000160c68723c */ /* 0x040fe20000041868 */
[----:B------:R-:W4:Y:S07]  /*d580*/  LDSM.16.MT88.4 R20, [R228+0x4800] ;  /* 0x00480000e414783b */ /* 0x000f2e0000004200 */
        /* <DEDUP_REMOVED lines=26> */
[----:B------:R-:W2:Y:S07]  /*d730*/  LDSM.16.MT88.4 R24, [R227+0x2000] ;  /* 0x00200000e318783b */ /* 0x000eae0000004200 */
[C---:B-1----:R-:W-:Y:S08]  /*d740*/  HMMA.16816.F32.BF16 R92, R12.reuse, R28, R92 ;  /* 0x0000001c0c5c723c */ /* 0x042ff0000004185c */
[----:B------:R-:W-:Y:S01]  /*d750*/  HMMA.16816.F32.BF16 R96, R12, R30, R96 ;  /* 0x0000001e0c60723c */ /* 0x000fe20000041860 */
[----:B------:R-:W1:Y:S06]  /*d760*/  LDSM.16.MT88.4 R28, [R230+0x2000] ;  /* 0x00200000e61c783b */ /* 0x000e6c0000004200 */
[----:B------:R-:W-:Y:S02]  /*d770*/  F2FP.BF16.PACK_AB R12, R147, R214 ;  /* 0x000000d6930c723e */ /* 0x000fe400000010ff */
[----:B------:R-:W-:Y:S03]  /*d780*/  F2FP.BF16.PACK_AB R13, R142, R143 ;  /* 0x0000008f8e0d723e */ /* 0x000fe600000010ff */
[----:B------:R-:W-:Y:S02]  /*d790*/  F2FP.BF16.PACK_AB R14, R41, R40 ;  /* 0x00000028290e723e */ /* 0x000fe400000010ff */
[----:B------:R-:W-:Y:S07]  /*d7a0*/  F2FP.BF16.PACK_AB R15, R43, R42 ;  /* 0x0000002a2b0f723e */ /* 0x000fee00000010ff */
[C---:B---3--:R-:W-:Y:S08]  /*d7b0*/  HMMA.16816.F32.BF16 R4, R12.reuse, R16, R4 ;  /* 0x000000100c04723c */ /* 0x048ff00000041804 */
[C---:B------:R-:W-:Y:S01]  /*d7c0*/  HMMA.16816.F32.BF16 R8, R12.reuse, R18, R8 ;  /* 0x000000120c08723c */ /* 0x040fe20000041808 */
[----:B------:R-:W3:Y:S03]  /*d7d0*/  LDSM.16.MT88.4 R16, [R224+0x5000] ;  /* 0x00500000e010783b */ /* 0x000ee60000004200 */
[----:B--2---:R-:W-:Y:S04]  /*d7e0*/  FFMA.FTZ R2, R2, R34, R35 ;  /* 0x0000002202027223 */ /* 0x004fe80000010023 */
[C---:B----4-:R-:W-:Y:S01]  /*d7f0*/  HMMA.16816.F32.BF16 R100, R12.reuse, R20, R100 ;  /* 0x000000140c64723c */ /* 0x050fe20000041864 */
[----:B------:R-:W2:Y:S07]  /*d800*/  LDSM.16.MT88.4 R32, [R228+0x5000] ;  /* 0x00500000e420783b */ /* 0x000eae0000004200 */
[C---:B------:R-:W-:Y:S01]  /*d810*/  HMMA.16816.F32.BF16 R104, R12.reuse, R22, R104 ;  /* 0x000000160c68723c */ /* 0x040fe20000041868 */
[----:B------:R-:W4:Y:S07]  /*d820*/  LDSM.16.MT88.4 R20, [R227+0x5000] ;  /* 0x00500000e314783b */ /* 0x000f2e0000004200 */
[C---:B------:R-:W-:Y:S08]  /*d830*/  HMMA.16816.F32.BF16 R108, R12.reuse, R24, R108 ;  /* 0x000000180c6c723c */ /* 0x040ff0000004186c */
[C---:B------:R-:W-:Y:S01]  /*d840*/  HMMA.16816.F32.BF16 R112, R12.reuse, R26, R112 ;  /* 0x0000001a0c70723c */ /* 0x040fe20000041870 */
[----:B------:R-:W4:Y:S07]  /*d850*/  LDSM.16.MT88.4 R24, [R230+0x5000] ;  /* 0x00500000e618783b */ /* 0x000f2e0000004200 */
[C---:B-1----:R-:W-:Y:S08]  /*d860*/  HMMA.16816.F32.BF16 R116, R12.reuse, R28, R116 ;  /* 0x0000001c0c74723c */ /* 0x042ff00000041874 */
[C---:B------:R-:W-:Y:S01]  /*d870*/  HMMA.16816.F32.BF16 R120, R12.reuse, R30, R120 ;  /* 0x0000001e0c78723c */ /* 0x040fe20000041878 */
[----:B------:R-:W-:Y:S07]  /*d880*/  LDSM.16.MT88.4 R28, [R228+0x8000] ;  /* 0x00800000e41c783b */ /* 0x000fee0000004200 */
[C---:B---3--:R-:W-:Y:S08]  /*d890*/  HMMA.16816.F32.BF16 R124, R12.reuse, R16, R124 ;  /* 0x000000100c7c723c */ /* 0x048ff0000004187c */
[C---:B------:R-:W-:Y:S01]  /*d8a0*/  HMMA.16816.F32.BF16 R128, R12.reuse, R18, R128 ;  /* 0x000000120c80723c */ /* 0x040fe20000041880 */
[----:B------:R-:W1:Y:S07]  /*d8b0*/  LDSM.16.MT88.4 R16, [R224+0x8000] ;  /* 0x00800000e010783b */ /* 0x000e6e0000004200 */
[C---:B--2---:R-:W-:Y:S08]  /*d8c0*/  HMMA.16816.F32.BF16 R132, R12.reuse, R32, R132 ;  /* 0x000000200c84723c */ /* 0x044ff00000041884 */
[C---:B------:R-:W-:Y:S01]  /*d8d0*/  HMMA.16816.F32.BF16 R136, R12.reuse, R34, R136 ;  /* 0x000000220c88723c */ /* 0x040fe20000041888 */
[----:B------:R-:W2:Y:S07]  /*d8e0*/  LDSM.16.MT88.4 R32, [R227+0x8000] ;  /* 0x00800000e320783b */ /* 0x000eae0000004200 */
[C---:B----4-:R-:W-:Y:S08]  /*d8f0*/  HMMA.16816.F32.BF16 R52, R12.reuse, R20, R52 ;  /* 0x000000140c34723c */ /* 0x050ff00000041834 */
[C---:B------:R-:W-:Y:S01]  /*d900*/  HMMA.16816.F32.BF16 R56, R12.reuse, R22, R56 ;  /* 0x000000160c38723c */ /* 0x040fe20000041838 */
[----:B------:R-:W3:Y:S07]  /*d910*/  LDSM.16.MT88.4 R20, [R230+0x8000] ;  /* 0x00800000e614783b */ /* 0x000eee0000004200 */
[C---:B------:R-:W-:Y:S01]  /*d920*/  HMMA.16816.F32.BF16 R60, R12.reuse, R24, R60 ;  /* 0x000000180c3c723c */ /* 0x040fe2000004183c */
[----:B------:R-:W4:Y:S07]  /*d930*/  LDL.LU R25, [R1+0x10] ;  /* 0x0000100001197983 */ /* 0x000f2e0000300800 */
[C---:B------:R-:W-:Y:S08]  /*d940*/  HMMA.16816.F32.BF16 R64, R12.reuse, R26, R64 ;  /* 0x0000001a0c40723c */ /* 0x040ff00000041840 */
[C---:B-1----:R-:W-:Y:S08]  /*d950*/  HMMA.16816.F32.BF16 R68, R12.reuse, R16, R68 ;  /* 0x000000100c44723c */ /* 0x042ff00000041844 */
[C---:B------:R-:W-:Y:S01]  /*d960*/  HMMA.16816.F32.BF16 R72, R12.reuse, R18, R72 ;  /* 0x000000120c48723c */ /* 0x040fe20000041848 */
[----:B------:R-:W-:Y:S07]  /*d970*/  LDSM.16.MT88.4 R16, [R228+0x2800] ;  /* 0x00280000e410783b */ /* 0x000fee0000004200 */
[C---:B------:R-:W-:Y:S07]  /*d980*/  HMMA.16816.F32.BF16 R76, R12.reuse, R28, R76 ;  /* 0x0000001c0c4c723c */ /* 0x040fee000004184c */
[----:B------:R-:W-:Y:S01]  /*d990*/  MOV R29, R153 ;  /* 0x00000099001d7202 */ /* 0x000fe20000000f00 */
[C---:B------:R-:W-:Y:S01]  /*d9a0*/  HMMA.16816.F32.BF16 R80, R12.reuse, R30, R80 ;  /* 0x0000001e0c50723c */ /* 0x040fe20000041850 */
[----:B------:R-:W1:Y:S03]  /*d9b0*/  LDSM.16.MT88.4 R152, [R224+0x2800] ;  /* 0x00280000e098783b */ /* 0x000e660000004200 */
[----:B------:R-:W-:Y:S04]  /*d9c0*/  FADD.FTZ R2, R29, R2 ;  /* 0x000000021d027221 */ /* 0x000fe80000010000 */
[C---:B--2---:R-:W-:Y:S01]  /*d9d0*/  HMMA.16816.F32.BF16 R84, R12.reuse, R32, R84 ;  /* 0x000000200c54723c */ /* 0x044fe20000041854 */
[----:B------:R-:W-:Y:S03]  /*d9e0*/  LDSM.16.MT88.4 R28, [R227+0x5800] ;  /* 0x00580000e31c783b */ /* 0x000fe60000004200 */
[----:B------:R-:W-:Y:S01]  /*d9f0*/  FADD.FTZ R2, R51, R2 ;  /* 0x0000000233027221 */ /* 0x000fe20000010000 */
[----:B------:R-:W-:Y:S03]  /*da00*/  MOV R51, R151 ;  /* 0x0000009700337202 */ /* 0x000fe60000000f00 */
[C---:B------:R-:W-:Y:S01]  /*da10*/  HMMA.16816.F32.BF16 R88, R12.reuse, R34, R88 ;  /* 0x000000220c58723c */ /* 0x040fe20000041858 */
[----:B------:R-:W-:Y:S03]  /*da20*/  LDSM.16.MT88.4 R32, [R230+0x5800] ;  /* 0x00580000e620783b */ /* 0x000fe60000004200 */
[----:B------:R-:W-:Y:S01]  /*da30*/  FADD.FTZ R2, R50, R2 ;  /* 0x0000000232027221 */ /* 0x000fe20000010000 */
[----:B------:R-:W-:Y:S03]  /*da40*/  MOV R50, R150 ;  /* 0x0000009600327202 */ /* 0x000fe60000000f00 */
[C---:B---3--:R-:W-:Y:S08]  /*da50*/  HMMA.16816.F32.BF16 R92, R12.reuse, R20, R92 ;  /* 0x000000140c5c723c */ /* 0x048ff0000004185c */
[----:B------:R-:W-:Y:S01]  /*da60*/  HMMA.16816.F32.BF16 R96, R12, R22, R96 ;  /* 0x000000160c60723c */ /* 0x000fe20000041860 */
[----:B------:R-:W-:Y:S06]  /*da70*/  LDSM.16.MT88.4 R20, [R230+0x2800] ;  /* 0x00280000e614783b */ /* 0x000fec0000004200 */
[----:B------:R-:W-:Y:S02]  /*da80*/  F2FP.BF16.PACK_AB R12, R45, R44 ;  /* 0x0000002c2d0c723e */ /* 0x000fe400000010ff */
[----:B------:R-:W-:Y:S03]  /*da90*/  F2FP.BF16.PACK_AB R13, R39, R38 ;  /* 0x00000026270d723e */ /* 0x000fe600000010ff */
[----:B------:R-:W-:Y:S02]  /*daa0*/  F2FP.BF16.PACK_AB R14, R212, R48 ;  /* 0x00000030d40e723e */ /* 0x000fe400000010ff */
[----:B------:R-:W-:Y:S01]  /*dab0*/  F2FP.BF16.PACK_AB R15, R36, R37 ;  /* 0x00000025240f723e */ /* 0x000fe200000010ff */
[----:B----4-:R-:W-:Y:S01]  /*dac0*/  FFMA.FTZ R0, R0, R25, R218 ;  /* 0x0000001900007223 */ /* 0x010fe200000100da */
[----:B------:R-:W-:Y:S01]  /*dad0*/  MOV R218, R149 ;  /* 0x0000009500da7202 */ /* 0x000fe20000000f00 */
[----:B------:R-:W2:Y:S04]  /*dae0*/  LDSM.16.MT88.4 R24, [R227+0x2800] ;  /* 0x00280000e318783b */ /* 0x000ea80000004200 */
[C---:B-1----:R-:W-:Y:S03]  /*daf0*/  HMMA.16816.F32.BF16 R148, R12.reuse, R152, R4 ;  /* 0x000000980c94723c */ /* 0x042fe60000041804 */
[----:B------:R-:W-:Y:S02]  /*db00*/  FADD.FTZ R2, R218, R2 ;  /* 0x00000002da027221 */ /* 0x000fe40000010000 */
[----:B------:R-:W-:Y:S01]  /*db10*/  FADD.FTZ R0, R217, R0 ;  /* 0x00000000d9007221 */ /* 0x000fe20000010000 */
[----:B------:R-:W1:Y:S02]  /*db20*/  LDSM.16.MT88.4 R4, [R224+0x5800] ;  /* 0x00580000e004783b */ /* 0x000e640000004200 */
[C---:B------:R-:W-:Y:S04]  /*db30*/  HMMA.16816.F32.BF16 R152, R12.reuse, R154, R8 ;  /* 0x0000009a0c98723c */ /* 0x040fe80000041808 */
[----:B------:R-:W-:Y:S02]  /*db40*/  FADD.FTZ R2, R3, R2 ;  /* 0x0000000203027221 */ /* 0x000fe40000010000 */
[----:B------:R-:W-:Y:S01]  /*db50*/  FADD.FTZ R0, R216, R0 ;  /* 0x00000000d8007221 */ /* 0x000fe20000010000 */
[----:B------:R-:W3:Y:S01]  /*db60*/  LDSM.16.MT88.4 R8, [R228+0x5800] ;  /* 0x00580000e408783b */ /* 0x000ee20000004200 */
[C---:B------:R-:W-:Y:S04]  /*db70*/  HMMA.16816.F32.BF16 R100, R12.reuse, R16, R100 ;  /* 0x000000100c64723c */ /* 0x040fe80000041864 */
[----:B------:R-:W-:Y:S02]  /*db80*/  FADD.FTZ R2, R51, R2 ;  /* 0x0000000233027221 */ /* 0x000fe40000010000 */
[----:B------:R-:W-:Y:S02]  /*db90*/  FADD.FTZ R0, R215, R0 ;  /* 0x00000000d7007221 */ /* 0x000fe40000010000 */
[C---:B------:R-:W-:Y:S01]  /*dba0*/  HMMA.16816.F32.BF16 R104, R12.reuse, R18, R104 ;  /* 0x000000120c68723c */ /* 0x040fe20000041868 */
[----:B------:R-:W4:Y:S03]  /*dbb0*/  LDSM.16.MT88.4 R16, [R224+0x8800] ;  /* 0x00880000e010783b */ /* 0x000f260000004200 */
[----:B------:R-:W-:Y:S02]  /*dbc0*/  FADD.FTZ R2, R50, R2 ;  /* 0x0000000232027221 */ /* 0x000fe40000010000 */
[----:B------:R-:W-:Y:S02]  /*dbd0*/  FADD.FTZ R0, R213, R0 ;  /* 0x00000000d5007221 */ /* 0x000fe40000010000 */
[----:B------:R-:W-:Y:S04]  /*dbe0*/  FADD.FTZ R2, R47, R2 ;  /* 0x000000022f027221 */ /* 0x000fe80000010000 */
[----:B------:R-:W-:Y:S02]  /*dbf0*/  FADD.FTZ R2, R46, R2 ;  /* 0x000000022e027221 */ /* 0x000fe40000010000 */
[----:B------:R-:W-:Y:S01]  /*dc00*/  FADD.FTZ R0, R211, R0 ;  /* 0x00000000d3007221 */ /* 0x000fe20000010000 */
[C---:B--2---:R-:W-:Y:S03]  /*dc10*/  HMMA.16816.F32.BF16 R108, R12.reuse, R24, R108 ;  /* 0x000000180c6c723c */ /* 0x044fe6000004186c */
[----:B------:R-:W-:Y:S02]  /*dc20*/  FADD.FTZ R2, R49, R2 ;  /* 0x0000000231027221 */ /* 0x000fe40000010000 */
[----:B------:R-:W-:Y:S02]  /*dc30*/  FADD.FTZ R0, R210, R0 ;  /* 0x00000000d2007221 */ /* 0x000fe40000010000 */
[----:B------:R-:W-:Y:S01]  /*dc40*/  FADD.FTZ R2, R223, R2 ;  /* 0x00000002df027221 */ /* 0x000fe20000010000 */
[C---:B------:R-:W-:Y:S04]  /*dc50*/  HMMA.16816.F32.BF16 R112, R12.reuse, R26, R112 ;  /* 0x0000001a0c70723c */ /* 0x040fe80000041870 */
        /* <DEDUP_REMOVED lines=14> */
[----:B------:R-:W-:Y:S02]  /*dd40*/  FADD.FTZ R2, R214, R2 ;  /* 0x00000002d6027221 */ /* 0x000fe40000010000 */
[----:B------:R-:W-:Y:S02]  /*dd50*/  FADD.FTZ R0, R165, R0 ;  /* 0x00000000a5007221 */ /* 0x000fe40000010000 */
[C---:B---3--:R-:W-:Y:S04]  /*dd60*/  HMMA.16816.F32.BF16 R132, R12.reuse, R8, R132 ;  /* 0x000000080c84723c */ /* 0x048fe80000041884 */
[----:B------:R-:W-:Y:S02]  /*dd70*/  FADD.FTZ R2, R147, R2 ;  /* 0x0000000293027221 */ /* 0x000fe40000010000 */
[----:B------:R-:W-:Y:S02]  /*dd80*/  FADD.FTZ R0, R164, R0 ;  /* 0x00000000a4007221 */ /* 0x000fe40000010000 */
[C---:B------:R-:W-:Y:S01]  /*dd90*/  HMMA.16816.F32.BF16 R136, R12.reuse, R10, R136 ;  /* 0x0000000a0c88723c */ /* 0x040fe20000041888 */
[----:B------:R-:W3:Y:S03]  /*dda0*/  LDSM.16.MT88.4 R8, [R230+0x8800] ;  /* 0x00880000e608783b */ /* 0x000ee60000004200 */
[----:B------:R-:W-:Y:S02]  /*ddb0*/  FADD.FTZ R2, R40, R2 ;  /* 0x0000000228027221 */ /* 0x000fe40000010000 */
[----:B------:R-:W-:Y:S02]  /*ddc0*/  FADD.FTZ R0, R146, R0 ;  /* 0x0000000092007221 */ /* 0x000fe40000010000 */
[C---:B------:R-:W-:Y:S04]  /*ddd0*/  HMMA.16816.F32.BF16 R52, R12.reuse, R28, R52 ;  /* 0x0000001c0c34723c */ /* 0x040fe80000041834 */
[----:B------:R-:W-:Y:S02]  /*dde0*/  FADD.FTZ R2, R41, R2 ;  /* 0x0000000229027221 */ /* 0x000fe40000010000 */
[----:B------:R-:W-:Y:S02]  /*ddf0*/  FADD.FTZ R0, R145, R0 ;  /* 0x0000000091007221 */ /* 0x000fe40000010000 */
[C---:B------:R-:W-:Y:S04]  /*de00*/  HMMA.16816.F32.BF16 R56, R12.reuse, R30, R56 ;  /* 0x0000001e0c38723c */ /* 0x040fe80000041838 */
[----:B------:R-:W-:Y:S04]  /*de10*/  FADD.FTZ R0, R144, R0 ;  /* 0x0000000090007221 */ /* 0x000fe80000010000 */
[C---:B------:R-:W-:Y:S04]  /*de20*/  HMMA.16816.F32.BF16 R60, R12.reuse, R32, R60 ;  /* 0x000000200c3c723c */ /* 0x040fe8000004183c */
[----:B------:R-:W-:Y:S01]  /*de30*/  FADD.FTZ R0, R143, R0 ;  /* 0x000000008f007221 */ /* 0x000fe20000010000 */
[----:B------:R-:W-:Y:S03]  /*de40*/  MOV R143, R140 ;  /* 0x0000008c008f7202 */ /* 0x000fe60000000f00 */
[C---:B------:R-:W-:Y:S04]  /*de50*/  HMMA.16816.F32.BF16 R64, R12.reuse, R34, R64 ;  /* 0x000000220c40723c */ /* 0x040fe80000041840 */
[----:B------:R-:W-:Y:S01]  /*de60*/  FADD.FTZ R0, R142, R0 ;  /* 0x000000008e007221 */ /* 0x000fe20000010000 */
[----:B------:R-:W-:Y:S03]  /*de70*/  MOV R142, R141 ;  /* 0x0000008d008e7202 */ /* 0x000fe60000000f00 */
[C---:B----4-:R-:W-:Y:S04]  /*de80*/  HMMA.16816.F32.BF16 R68, R12.reuse, R16, R68 ;  /* 0x000000100c44723c */ /* 0x050fe80000041844 */
[----:B------:R-:W-:Y:S04]  /*de90*/  FADD.FTZ R0, R42, R0 ;  /* 0x000000002a007221 */ /* 0x000fe80000010000 */
[C---:B------:R-:W-:Y:S04]  /*dea0*/  HMMA.16816.F32.BF16 R72, R12.reuse, R18, R72 ;  /* 0x000000120c48723c */ /* 0x040fe80000041848 */
        /* <DEDUP_REMOVED lines=8> */
[C---:B-1----:R-:W-:Y:S04]  /*df30*/  HMMA.16816.F32.BF16 R84, R12.reuse, R4, R84 ;  /* 0x000000040c54723c */ /* 0x042fe80000041854 */
[----:B------:R-:W-:Y:S02]  /*df40*/  FADD.FTZ R2, R212, R2 ;  /* 0x00000002d4027221 */ /* 0x000fe40000010000 */
[----:B------:R-:W-:Y:S02]  /*df50*/  FADD.FTZ R0, R37, R3 ;  /* 0x0000000325007221 */ /* 0x000fe40000010000 */
[C---:B------:R-:W-:Y:S01]  /*df60*/  HMMA.16816.F32.BF16 R88, R12.reuse, R6, R88 ;  /* 0x000000060c58723c */ /* 0x040fe20000041858 */
[----:B------:R1:W-:Y:S03]  /*df70*/  STL [R1+0xc], R2 ;  /* 0x00000c0201007387 */ /* 0x0003e60000100800 */
[----:B------:R-:W-:Y:S04]  /*df80*/  FADD.FTZ R0, R36, R0 ;  /* 0x0000000024007221 */ /* 0x000fe80000010000 */
[C---:B---3--:R-:W-:Y:S01]  /*df90*/  HMMA.16816.F32.BF16 R92, R12.reuse, R8, R92 ;  /* 0x000000080c5c723c */ /* 0x048fe2000004185c */
[----:B------:R1:W-:Y:S07]  /*dfa0*/  STL [R1+0x10], R0 ;  /* 0x0000100001007387 */ /* 0x0003ee0000100800 */
[----:B------:R-:W-:Y:S01]  /*dfb0*/  HMMA.16816.F32.BF16 R96, R12, R10, R96 ;  /* 0x0000000a0c60723c */ /* 0x000fe20000041860 */
[----:B------:R-:W-:-:S07]  /*dfc0*/  @P0 BRA `(.L_x_3309) ;  /* 0xffffc85000000947 */ /* 0x000fce000383ffff */
.L_x_3308:
[----:B------:R-:W-:Y:S07]  /*dfd0*/  @!UPT UIADD3 URZ, URZ, URZ, URZ ;  /* 0x0000003f3f3ff290 */ /* 0x000fee000fffe03f */
[----:B------:R-:W-:Y:S02]  /*dfe0*/  MOV R7, 0x1f ;  /* 0x0000001f00077802 */ /* 0x000fe40000000f00 */
[----:B------:R-:W-:Y:S01]  /*dff0*/  MOV R6, 0xffffffff ;  /* 0xffffffff00067802 */ /* 0x000fe20000000f00 */
[----:B------:R-:W-:Y:S06]  /*e000*/  BRA.DIV ~URZ, `(.L_x_3310) ;  /* 0x000023427f007947 */ /* 0x000fec000b800000 */
[----:B-1----:R-:W2:Y:S04]  /*e010*/  LDL R2, [R1+0xc] ;  /* 0x00000c0001027983 */ /* 0x002ea80000100800 */
[----:B--2---:R1:W2:Y:S02]  /*e020*/  SHFL.BFLY PT, R0, R2, 0x2, 0x1f ;  /* 0x0c401f0002007f89 */ /* 0x0042a400000e0000 */
.L_x_3324:
        /* <DEDUP_REMOVED lines=9> */
.L_x_3325:
        /* <DEDUP_REMOVED lines=117> */
.L_x_3303:
        /* <DEDUP_REMOVED lines=19> */
.L_x_3313:
[----:B--2---:R-:W-:Y:S05]  /*e940*/  BSYNC B0 ;  /* 0x0000000000007941 */ /* 0x004fea0003800000 */
.L_x_3312:
        /* <DEDUP_REMOVED lines=15> */
[----:B-1----:R-:W-:Y:S05]  /*ea40*/  CALL.REL.NOINC `($__internal_69_$__cuda_sm70_shflsync_idx_p) ;  /* 0x00001b0000007944 */ /* 0x002fea0003c00000 */
.L_x_3316:
        /* <DEDUP_REMOVED lines=20> */
[----:B------:R-:W-:Y:S02]  /*eb90*/  IMAD R4, R0, c[0x0][0x438], RZ ;  /* 0x00010e0000047a24 */ /* 0x000fe400078e02ff */
[----:B------:R-:W-:Y:S01]  /*eba0*/  IMAD R3, R5, c[0x0][0x4d4], R2 ;  /* 0x0001350005037a24 */ /* 0x000fe200078e0202 */
[----:B--2---:R-:W-:Y:S01]  /*ebb0*/  SHF.R.S32.HI R2, RZ, 0x1f, R11 ;  /* 0x0000001fff027819 */ /* 0x004fe2000001140b */
        /* <DEDUP_REMOVED lines=11> */
[----:B------:R-:W-:Y:S01]  /*ec70*/  SHF.R.S32.HI R9, RZ, 0x1f, R17 ;  /* 0x0000001fff097819 */ /* 0x000fe20000011411 */
        /* <DEDUP_REMOVED lines=104> */
[----:B--2-4-:R-:W-:Y:S02]  /*f300*/  ISETP.GE.AND P5, PT, R147, c[0x0][0x3c8], PT ;  /* 0x0000f20093007a0c */ /* 0x014fe40003fa6270 */
[----:B------:R-:W-:Y:S02]  /*f310*/  ISETP.GE.AND P1, PT, R23, c[0x0][0x3c8], PT ;  /* 0x0000f20017007a0c */ /* 0x000fe40003f26270 */
        /* <DEDUP_REMOVED lines=74> */
[CC--:B--2---:R-:W-:Y:S02]  /*f7c0*/  @!P2 LEA R24, P1, R5.reuse, R2.reuse, 0x2 ;  /* 0x000000020518a211 */ /* 0x0c4fe400078210ff */
        /* <DEDUP_REMOVED lines=18> */
.L_x_3318:
[----:B--2-4-:R-:W-:Y:S05]  /*f8f0*/  BSYNC B0 ;  /* 0x0000000000007941 */ /* 0x014fea0003800000 */
.L_x_3317:
[----:B---3--:R1:W2:Y:S04]  /*f900*/  SHFL.IDX PT, R3, R30, 0x1, 0x1c1f ;  /* 0x003c1f001e037f89 */ /* 0x0082a800000e0000 */
[----:B------:R1:W3:Y:S01]  /*f910*/  SHFL.IDX PT, R2, R35, 0x1, 0x1c1f ;  /* 0x003c1f0023027f89 */ /* 0x0002e200000e0000 */
[----:B------:R-:W-:Y:S05]  /*f920*/  @P0 BRA `(.L_x_3319) ;  /* 0x000008d000000947 */ /* 0x000fea0003800000 */
[----:B------:R-:W-:Y:S02]  /*f930*/  ISETP.GE.AND P4, PT, R23, c[0x0][0x3c8], PT ;  /* 0x0000f20017007a0c */ /* 0x000fe40003f86270 */
[----:B------:R-:W-:Y:S02]  /*f940*/  ISETP.GE.AND P0, PT, R147, c[0x0][0x3c8], PT ;  /* 0x0000f20093007a0c */ /* 0x000fe40003f06270 */
[----:B------:R-:W-:Y:S02]  /*f950*/  ISETP.GE.AND P3, PT, R22, c[0x0][0x3c8], PT ;  /* 0x0000f20016007a0c */ /* 0x000fe40003f66270 */
[----:B------:R-:W-:-:S07]  /*f960*/  ISETP.GE.AND P2, PT, R21, c[0x0][0x3c8], PT ;  /* 0x0000f20015007a0c */ /* 0x000fce0003f46270 */
[-C--:B---3--:R-:W-:Y:S02]  /*f970*/  @!P4 LEA R24, P1, R23, R2.reuse, 0x2 ;  /* 0x000000021718c211 */ /* 0x088fe400078210ff */
        /* <DEDUP_REMOVED lines=16> */
[CC--:B------:R-:W-:Y:S02]  /*fa80*/  @!P0 LEA R20, P5, R19.reuse, R2.reuse, 0x2 ;  /* 0x0000000213148211 */ /* 0x0c0fe400078a10ff */
[----:B------:R-:W-:Y:S01]  /*fa90*/  ISETP.GE.AND P2, PT, R16, c[0x0][0x3c8], PT ;  /* 0x0000f20010007a0c */ /* 0x000fe20003f46270 */
[----:B------:R-:W-:Y:S01]  /*faa0*/  @!P1 ST.E.64 [R24.64], R110 ;  /* 0x0000006e18009985 */ /* 0x000fe2000c101b06 */
[-C--:B------:R-:W-:Y:S02]  /*fab0*/  @!P0 LEA.HI.X R21, R19, R3.reuse, R36, 0x2, P5 ;  /* 0x0000000313158211 */ /* 0x080fe400028f1424 */
[C---:B------:R-:W-:Y:S02]  /*fac0*/  @!P4 LEA R22, P5, R18.reuse, R2, 0x2 ;  /* 0x000000021216c211 */ /* 0x040fe400078a10ff */
[----:B------:R-:W-:Y:S01]  /*fad0*/  ISETP.GE.AND P1, PT, R15, c[0x0][0x3c8], PT ;  /* 0x0000f2000f007a0c */ /* 0x000fe20003f26270 */
[----:B------:R2:W-:Y:S01]  /*fae0*/  @!P0 ST.E.64 [R20.64], R114 ;  /* 0x0000007214008985 */ /* 0x0005e2000c101b06 */
[----:B------:R-:W-:-:S02]  /*faf0*/  @!P4 LEA.HI.X R23, R18, R3, R37, 0x2, P5 ;  /* 0x000000031217c211 */ /* 0x000fc400028f1425 */
        /* <DEDUP_REMOVED lines=19> */
[----:B------:R-:W-:Y:S01]  /*fc30*/  @!P0 ST.E.64 [R22.64], R134 ;  /* 0x0000008616008985 */ /* 0x000fe2000c101b06 */
[----:B------:R-:W-:-:S03]  /*fc40*/  ISETP.GE.AND P0, PT, R9, c[0x0][0x3c8], PT ;  /* 0x0000f20009007a0c */ /* 0x000fc60003f06270 */
[----:B------:R-:W-:Y:S01]  /*fc50*/  @!P4 ST.E.64 [R18.64], R138 ;  /* 0x0000008a1200c985 */ /* 0x000fe2000c101b06 */
[----:B------:R-:W-:Y:S02]  /*fc60*/  ISETP.GE.AND P4, PT, R8, c[0x0][0x3c8], PT ;  /* 0x0000f20008007a0c */ /* 0x000fe40003f86270 */
[----:B------:R-:W-:-:S04]  /*fc70*/  @!P3 LEA R16, P5, R12, R2, 0x2 ;  /* 0x000000020c10b211 */ /* 0x000fc800078a10ff */
[----:B------:R-:W-:Y:S02]  /*fc80*/  @!P3 LEA.HI.X R17, R12, R3, R43, 0x2, P5 ;  /* 0x000000030c11b211 */ /* 0x000fe400028f142b */
[----:B------:R-:W-:-:S03]  /*fc90*/  @!P2 LEA R14, P5, R11, R2, 0x2 ;  /* 0x000000020b0ea211 */ /* 0x000fc600078a10ff */
[----:B------:R-:W-:Y:S01]  /*fca0*/  @!P3 ST.E.64 [R16.64], R54 ;  /* 0x000000361000b985 */ /* 0x000fe2000c101b06 */
[-C--:B------:R-:W-:Y:S02]  /*fcb0*/  @!P2 LEA.HI.X R15, R11, R3.reuse, R44, 0x2, P5 ;  /* 0x000000030b0fa211 */ /* 0x080fe400028f142c */
[CC--:B------:R-:W-:Y:S02]  /*fcc0*/  @!P1 LEA R12, P5, R10.reuse, R2.reuse, 0x2 ;  /* 0x000000020a0c9211 */ /* 0x0c0fe400078a10ff */
[----:B------:R-:W-:Y:S01]  /*fcd0*/  ISETP.GE.AND P3, PT, R7, c[0x0][0x3c8], PT ;  /* 0x0000f20007007a0c */ /* 0x000fe20003f66270 */
[----:B------:R2:W-:Y:S01]  /*fce0*/  @!P2 ST.E.64 [R14.64], R58 ;  /* 0x0000003a0e00a985 */ /* 0x0005e2000c101b06 */
[-C--:B------:R-:W-:Y:S02]  /*fcf0*/  @!P1 LEA.HI.X R13, R10, R3.reuse, R45, 0x2, P5 ;  /* 0x000000030a0d9211 */ /* 0x080fe400028f142d */
[C---:B------:R-:W-:Y:S02]  /*fd00*/  @!P0 LEA R10, P5, R9.reuse, R2, 0x2 ;  /* 0x00000002090a8211 */ /* 0x040fe400078a10ff */
[----:B------:R-:W-:Y:S01]  /*fd10*/  ISETP.GE.AND P2, PT, R6, c[0x0][0x3c8], PT ;  /* 0x0000f20006007a0c */ /* 0x000fe20003f46270 */
[----:B------:R3:W-:Y:S01]  /*fd20*/  @!P1 ST.E.64 [R12.64], R62 ;  /* 0x0000003e0c009985 */ /* 0x0007e2000c101b06 */
[----:B------:R-:W-:-:S02]  /*fd30*/  @!P0 LEA.HI.X R11, R9, R3, R46, 0x2, P5 ;  /* 0x00000003090b8211 */ /* 0x000fc400028f142e */
[----:B------:R-:W-:-:S03]  /*fd40*/  ISETP.GE.AND P1, PT, R5, c[0x0][0x3c8], PT ;  /* 0x0000f20005007a0c */ /* 0x000fc60003f26270 */
[----:B------:R4:W-:Y:S01]  /*fd50*/  @!P0 ST.E.64 [R10.64], R66 ;  /* 0x000000420a008985 */ /* 0x0009e2000c101b06 */
[----:B--2---:R-:W-:-:S04]  /*fd60*/  @!P4 LEA R14, P5, R8, R2, 0x2 ;  /* 0x00000002080ec211 */ /* 0x004fc800078a10ff */
[----:B------:R-:W-:Y:S02]  /*fd70*/  @!P4 LEA.HI.X R15, R8, R3, R47, 0x2, P5 ;  /* 0x00000003080fc211 */ /* 0x000fe400028f142f */
[----:B---3--:R-:W-:-:S03]  /*fd80*/  @!P2 LEA R12, P5, R6, R2, 0x2 ;  /* 0x00000002060ca211 */ /* 0x008fc600078a10ff */
[----:B------:R-:W-:Y:S01]  /*fd90*/  @!P4 ST.E.64 [R14.64], R70 ;  /* 0x000000460e00c985 */ /* 0x000fe2000c101b06 */
[----:B------:R-:W-:Y:S02]  /*fda0*/  ISETP.GE.AND P4, PT, R0, c[0x0][0x3c8], PT ;  /* 0x0000f20000007a0c */ /* 0x000fe40003f86270 */
[C---:B----4-:R-:W-:Y:S02]  /*fdb0*/  @!P3 LEA R10, P0, R7.reuse, R2, 0x2 ;  /* 0x00000002070ab211 */ /* 0x050fe400078010ff */
[-C--:B------:R-:W-:Y:S02]  /*fdc0*/  @!P2 LEA.HI.X R13, R6, R3.reuse, R48, 0x2, P5 ;  /* 0x00000003060da211 */ /* 0x080fe400028f1430 */
[----:B------:R-:W-:Y:S02]  /*fdd0*/  @!P3 LEA.HI.X R11, R7, R3, R49, 0x2, P0 ;  /* 0x00000003070bb211 */ /* 0x000fe400000f1431 */
[----:B------:R-:W-:-:S03]  /*fde0*/  ISETP.GE.AND P0, PT, R4, c[0x0][0x3c8], PT ;  /* 0x0000f20004007a0c */ /* 0x000fc60003f06270 */
[----:B------:R2:W-:Y:S01]  /*fdf0*/  @!P3 ST.E.64 [R10.64], R74 ;  /* 0x0000004a0a00b985 */ /* 0x0005e2000c101b06 */
[----:B------:R-:W-:-:S03]  /*fe00*/  ISETP.GE.AND P3, PT, R146, c[0x0][0x3c8], PT ;  /* 0x0000f20092007a0c */ /* 0x000fc60003f66270 */
[----:B------:R3:W-:Y:S01]  /*fe10*/  @!P2 ST.E.64 [R12.64], R78 ;  /* 0x0000004e0c00a985 */ /* 0x0007e2000c101b06 */
[----:B--2---:R-:W-:-:S04]  /*fe20*/  @!P1 LEA R10, P5, R5, R2, 0x2 ;  /* 0x00000002050a9211 */ /* 0x004fc800078a10ff */
[----:B------:R-:W-:Y:S02]  /*fe30*/  @!P1 LEA.HI.X R11, R5, R3, R50, 0x2, P5 ;  /* 0x00000003050b9211 */ /* 0x000fe400028f1432 */
[----:B------:R-:W-:-:S03]  /*fe40*/  @!P0 LEA R8, P5, R4, R2, 0x2 ;  /* 0x0000000204088211 */ /* 0x000fc600078a10ff */
[----:B------:R3:W-:Y:S01]  /*fe50*/  @!P1 ST.E.64 [R10.64], R82 ;  /* 0x000000520a009985 */ /* 0x0007e2000c101b06 */
[-C--:B------:R-:W-:Y:S02]  /*fe60*/  @!P0 LEA.HI.X R9, R4, R3.reuse, R51, 0x2, P5 ;  /* 0x0000000304098211 */ /* 0x080fe400028f1433 */
[-C--:B------:R-:W-:Y:S02]  /*fe70*/  @!P4 LEA R6, P5, R0, R2.reuse, 0x2 ;  /* 0x000000020006c211 */ /* 0x080fe400078a10ff */
[----:B------:R-:W-:Y:S01]  /*fe80*/  @!P3 LEA R4, P2, R146, R2, 0x2 ;  /* 0x000000029204b211 */ /* 0x000fe200078410ff */
[----:B------:R3:W-:Y:S01]  /*fe90*/  @!P0 ST.E.64 [R8.64], R86 ;  /* 0x0000005608008985 */ /* 0x0007e2000c101b06 */
[-C--:B------:R-:W-:Y:S02]  /*fea0*/  @!P4 LEA.HI.X R7, R0, R3.reuse, R53, 0x2, P5 ;  /* 0x000000030007c211 */ /* 0x080fe400028f1435 */
[----:B------:R-:W-:Y:S02]  /*feb0*/  @!P3 LEA.HI.X R5, R146, R3, R52, 0x2, P2 ;  /* 0x000000039205b211 */ /* 0x000fe400010f1434 */
[----:B-----5:R-:W-:Y:S01]  /*fec0*/  ISETP.GE.AND P0, PT, R144, c[0x0][0x3c8], PT ;  /* 0x0000f20090007a0c */ /* 0x020fe20003f06270 */
[----:B------:R3:W-:Y:S04]  /*fed0*/  @!P4 ST.E.64 [R6.64], R90 ;  /* 0x0000005a0600c985 */ /* 0x0007e8000c101b06 */
[----:B------:R3:W-:Y:S08]  /*fee0*/  @!P3 ST.E.64 [R4.64], R94 ;  /* 0x0000005e0400b985 */ /* 0x0007f0000c101b06 */
[----:B------:R-:W-:Y:S05]  /*fef0*/  @P0 BRA `(.L_x_3319) ;  /* 0x0000030000000947 */ /* 0x000fea0003800000 */
[----:B------:R-:W-:-:S04]  /*ff00*/  LEA R2, P0, R144, R2, 0x2 ;  /* 0x0000000290027211 */ /* 0x000fc800078010ff */
[----:B------:R-:W-:-:S05]  /*ff10*/  LEA.HI.X R3, R144, R3, R145, 0x2, P0 ;  /* 0x0000000390037211 */ /* 0x000fca00000f1491 */
[----:B------:R2:W-:Y:S01]  /*ff20*/  ST.E.64 [R2.64], R98 ;  /* 0x0000006202007985 */ /* 0x0005e2000c101b06 */
[----:B------:R-:W-:Y:S05]  /*ff30*/  BRA `(.L_x_3319) ;  /* 0x000002c000007947 */ /* 0x000fea0003800000 */
.L_x_3315:
        /* <DEDUP_REMOVED lines=44> */
.L_x_3319:
[----:B------:R-:W-:Y:S05]  /*10200*/  BSYNC B1 ;  /* 0x0000000000017941 */ /* 0x000fea0003800000 */
.L_x_3314:
        /* <DEDUP_REMOVED lines=9> */
[----:B--2---:R2:W4:Y:S02]  /*102a0*/  SHFL.IDX PT, R0, R140, RZ, 0x1f ;  /* 0x00001fff8c007589 */ /* 0x00452400000e0000 */
.L_x_3326:
[----:B------:R-:W-:Y:S01]  /*102b0*/  WARPSYNC 0xffffffff ;  /* 0xffffffff00007948 */ /* 0x000fe20003800000 */
[----:B------:R-:W-:Y:S06]  /*102c0*/  BAR.SYNC.DEFER_BLOCKING 0x4, 0x100 ;  /* 0x0104000000007b1d */ /* 0x000fec0000010000 */
[----:B----4-:R4:W-:Y:S04]  /*102d0*/  STL [R1+0x60], R0 ;  /* 0x0000600001007387 */ /* 0x0109e80000100800 */
[----:B------:R4:W-:Y:S04]  /*102e0*/  @!P6 STS [0x15100], R140 ;  /* 0x0151008cff00e388 */ /* 0x0009e80000000800 */
[----:B------:R-:W-:Y:S06]  /*102f0*/  BAR.ARV 0x5, 0x100 ;  /* 0x0144000000007b1d */ /* 0x000fec0000002000 */
.L_x_3320:
[----:B--2-4-:R-:W2:Y:S02]  /*10300*/  LDL R0, [R1+0x60] ;  /* 0x0000600001007983 */ /* 0x014ea40000100800 */
[----:B--2---:R-:W-:-:S13]  /*10310*/  ISETP.GE.AND P0, PT, R0, c[0x0][0x538], PT ;  /* 0x00014e0000007a0c */ /* 0x004fda0003f06270 */
[----:B-1-3-5:R-:W-:Y:S01]  /*10320*/  @P0 CALL.REL.NOINC `(.L_x_3322) ;  /* 0x0000001000000944 */ /* 0x02afe20003c00000 */
[----:B------:R-:W-:Y:S05]  /*10330*/  BRA `(.L_x_3323) ;  /* 0xffff056000007947 */ /* 0x000fea000383ffff */
.L_x_3322:
[----:B------:R-:W-:Y:S05]  /*10340*/  EXIT ;  /* 0x000000000000794d */ /* 0x000fea0003800000 */
.L_x_3310:
[----:B-1----:R1:W5:Y:S01]  /*10350*/  LDL R2, [R1+0xc] ;  /* 0x00000c0001027983 */ /* 0x0023620000100800 */
[----:B------:R-:W-:Y:S02]  /*10360*/  MOV R5, 0x2 ;  /* 0x0000000200057802 */ /* 0x000fe40000000f00 */
[----:B------:R-:W-:Y:S02]  /*10370*/  MOV R3, 0x10390 ;  /* 0x0001039000037802 */ /* 0x000fe40000000f00 */
[----:B-1---5:R-:W-:Y:S05]  /*10380*/  CALL.REL.NOINC `($__internal_68_$__cuda_sm70_shflsync_bfly_p) ;  /* 0x0000017000007944 */ /* 0x022fea0003c00000 */
[----:B------:R-:W-:Y:S01]  /*10390*/  MOV R0, R5 ;  /* 0x0000000500007202 */ /* 0x000fe20000000f00 */
[----:B------:R-:W-:Y:S05]  /*103a0*/  BRA `(.L_x_3324) ;  /* 0xffffdc8000007947 */ /* 0x000fea000383ffff */
.L_x_3311:
[----:B------:R-:W-:Y:S01]  /*103b0*/  IMAD.MOV.U32 R2, RZ, RZ, R0 ;  /* 0x000000ffff027224 */ /* 0x000fe200078e0000 */
[----:B------:R-:W-:Y:S02]  /*103c0*/  MOV R5, 0x1 ;  /* 0x0000000100057802 */ /* 0x000fe40000000f00 */
[----:B------:R-:W-:Y:S02]  /*103d0*/  MOV R3, 0x103f0 ;  /* 0x000103f000037802 */ /* 0x000fe40000000f00 */
[----:B-----5:R-:W-:Y:S05]  /*103e0*/  CALL.REL.NOINC `($__internal_68_$__cuda_sm70_shflsync_bfly_p) ;  /* 0x0000011000007944 */ /* 0x020fea0003c00000 */
[----:B------:R1:W5:Y:S01]  /*103f0*/  LDL R2, [R1+0x10] ;  /* 0x0000100001027983 */ /* 0x0003620000100800 */
[----:B------:R-:W-:Y:S01]  /*10400*/  FADD.FTZ R0, R0, R5 ;  /* 0x0000000500007221 */ /* 0x000fe20000010000 */
[----:B------:R-:W-:Y:S02]  /*10410*/  MOV R5, 0x2 ;  /* 0x0000000200057802 */ /* 0x000fe40000000f00 */
[----:B------:R-:W-:-:S02]  /*10420*/  MOV R3, 0x10440 ;  /* 0x0001044000037802 */ /* 0x000fc40000000f00 */
[----:B-1---5:R-:W-:Y:S05]  /*10430*/  CALL.REL.NOINC `($__internal_68_$__cuda_sm70_shflsync_bfly_p) ;  /* 0x000000c000007944 */ /* 0x022fea0003c00000 */
[----:B------:R-:W2:Y:S01]  /*10440*/  LDL.LU R2, [R1+0x10] ;  /* 0x0000100001027983 */ /* 0x000ea20000300800 */
[----:B------:R-:W-:Y:S01]  /*10450*/  MOV R3, 0x104a0 ;  /* 0x000104a000037802 */ /* 0x000fe20000000f00 */
[----:B--2---:R-:W-:Y:S01]  /*10460*/  FADD.FTZ R4, R2, R5 ;  /* 0x0000000502047221 */ /* 0x004fe20000010000 */
[----:B------:R-:W-:-:S04]  /*10470*/  MOV R5, 0x1 ;  /* 0x0000000100057802 */ /* 0x000fc80000000f00 */
[----:B------:R-:W-:Y:S02]  /*10480*/  MOV R2, R4 ;  /* 0x0000000400027202 */ /* 0x000fe40000000f00 */
[----:B------:R-:W-:Y:S05]  /*10490*/  CALL.REL.NOINC `($__internal_68_$__cuda_sm70_shflsync_bfly_p) ;  /* 0x0000006000007944 */ /* 0x000fea0003c00000 */
[----:B------:R-:W-:Y:S01]  /*104a0*/  MOV R3, R5 ;  /* 0x0000000500037202 */ /* 0x000fe20000000f00 */
[----:B------:R-:W-:Y:S05]  /*104b0*/  BRA `(.L_x_3325) ;  /* 0xffffdc0000007947 */ /* 0x000fea000383ffff */
.L_x_3321:
[----:B--2---:R-:W-:Y:S02]  /*104c0*/  MOV R0, R140 ;  /* 0x0000008c00007202 */ /* 0x004fe40000000f00 */
[----:B---3--:R-:W-:Y:S02]  /*104d0*/  MOV R2, 0x104f0 ;  /* 0x000104f000027802 */ /* 0x008fe40000000f00 */
[----:B-1---5:R-:W-:Y:S05]  /*104e0*/  CALL.REL.NOINC `($__internal_69_$__cuda_sm70_shflsync_idx_p) ;  /* 0x0000006000007944 */ /* 0x022fea0003c00000 */
[----:B-12---:R-:W-:Y:S05]  /*104f0*/  BRA `(.L_x_3326) ;  /* 0xfffffdb000007947 */ /* 0x006fea000383ffff */
        .weak           $__internal_68_$__cuda_sm70_shflsync_bfly_p
        .type           $__internal_68_$__cuda_sm70_shflsync_bfly_p,@function
        .size           $__internal_68_$__cuda_sm70_shflsync_bfly_p,($__internal_69_$__cuda_sm70_shflsync_idx_p - $__internal_68_$__cuda_sm70_shflsync_bfly_p)
$__internal_68_$__cuda_sm70_shflsync_bfly_p:
[----:B------:R-:W-:Y:S04]  /*10500*/  WARPSYNC R6 ;  /* 0x0000000600007348 */ /* 0x000fe80003800000 */
[----:B------:R1:W2:Y:S02]  /*10510*/  SHFL.BFLY PT, R5, R2, R5, R7 ;  /* 0x0c00000502057389 */ /* 0x0002a400000e0007 */
[----:B-1----:R-:W-:Y:S02]  /*10520*/  MOV R2, R3 ;  /* 0x0000000300027202 */ /* 0x002fe40000000f00 */
[----:B------:R-:W-:-:S04]  /*10530*/  MOV R3, 0x0 ;  /* 0x0000000000037802 */ /* 0x000fc80000000f00 */
[----:B--2---:R-:W-:Y:S05]  /*10540*/  RET.REL.NODEC R2 `(_ZN7cutlass13device_kernelIN5flash19enable_sm80_to_sm89INS1_16FlashAttnFwdSm80INS1_25CollectiveMainloopFwdSm80ILi8ELi1ELb1EN4cute5tupleIJNS5_1CILi128EEENS7_ILi96EEENS7_ILi192EEEEEELi192ENS_10bfloat16_tEfNS_4arch4Sm80ELb1ELb0ELb0ELb0ELb0ELb0ELb1ELb1EEENS1_21CollectiveEpilogueFwdINS6_IJS8_SA_S9_EEENS6_IJNS7_ILi1EEESI_SI_EEESC_SE_Li256ELb0ELb1ELb1ELb0EEENS1_30DynamicPersistentTileSchedulerILi256ELi256ELb1ELb1ELb0EEEEEEEEEvNT_6ParamsE) ;  /* 0xfffefab002007950 */ /* 0x004fea0003c3ffff */
        .weak           $__internal_69_$__cuda_sm70_shflsync_idx_p
        .type           $__internal_69_$__cuda_sm70_shflsync_idx_p,@function
        .size           $__internal_69_$__cuda_sm70_shflsync_idx_p,(.L_x_5012 - $__internal_69_$__cuda_sm70_shflsync_idx_p)
$__internal_69_$__cuda_sm70_shflsync_idx_p:
[----:B------:R-:W-:Y:S01]  /*10550*/  MOV R3, 0x0 ;  /* 0x0000000000037802 */ /* 0x000fe20000000f00 */
[----:B------:R-:W-:Y:S04]  /*10560*/  WARPSYNC R141 ;  /* 0x0000008d00007348 */ /* 0x000fe80003800000 */
[----:B------:R1:W2:Y:S01]  /*10570*/  SHFL.IDX PT, R0, R0, R143, R142 ;  /* 0x0000008f00007389 */ /* 0x0002a200000e008e */
[----:B------:R-:W-:Y:S05]  /*10580*/  RET.REL.NODEC R2 `(_ZN7cutlass13device_kernelIN5flash19enable_sm80_to_sm89INS1_16FlashAttnFwdSm80INS1_25CollectiveMainloopFwdSm80ILi8ELi1ELb1EN4cute5tupleIJNS5_1CILi128EEENS7_ILi96EEENS7_ILi192EEEEEELi192ENS_10bfloat16_tEfNS_4arch4Sm80ELb1ELb0ELb0ELb0ELb0ELb0ELb1ELb1EEENS1_21CollectiveEpilogueFwdINS6_IJS8_SA_S9_EEENS6_IJNS7_ILi1EEESI_SI_EEESC_SE_Li256ELb0ELb1ELb1ELb0EEENS1_30DynamicPersistentTileSchedulerILi256ELi256ELb1ELb1ELb0EEEEEEEEEvNT_6ParamsE) ;  /* 0xfffefa7002007950 */ /* 0x000fea0003c3ffff */
.L_x_3327:
        /* <DEDUP_REMOVED lines=15> */
.L_x_5012:


//--------------------- .text._ZN7cutlass13device_kernelIN5flash19enable_sm80_to_sm89INS1_16FlashAttnFwdSm80INS1_25CollectiveMainloopFwdSm80ILi8ELi1ELb0EN4cute5tupleIJNS5_1CILi128EEENS7_ILi64EEENS7_ILi192EEEEEELi192ENS_10bfloat16_tEfNS_4arch4Sm80ELb1ELb0ELb0ELb1ELb0ELb0ELb1ELb1EEENS1_21CollectiveEpilogueFwdINS6_IJS8_SA_S9_EEENS6_IJNS7_ILi1EEESI_SI_EEESC_SE_Li256ELb1ELb1ELb1ELb0EEENS1_36VarlenDynamicPersistentTileSchedulerILi128ELi64ELi256ELi256ELb1ELb1ELb0ELb1ELb1ELb1EEEEEEEEEvNT_6ParamsE --------------------------
	.section	.text._ZN7cutlass13device_kernelIN5flash19enable_sm80_to_sm89INS1_16FlashAttnFwdSm80INS1_25CollectiveMainloopFwdSm80ILi8ELi1ELb0EN4cute5tupleIJNS5_1CILi128EEENS7_ILi64EEENS7_ILi192EEEEEELi192ENS_10bfloat16_tEfNS_4arch4Sm80ELb1ELb0ELb0ELb1ELb0ELb0ELb1ELb1EEENS1_21CollectiveEpilogueFwdINS6_IJS8_SA_S9_EEENS6_IJNS7_ILi1EEESI_SI_EEESC_SE_Li256ELb1ELb1ELb1ELb0EEENS1_36VarlenDynamicPersistentTileSchedulerILi128ELi64ELi256ELi256ELb1ELb1ELb0ELb1ELb1ELb1EEEEEEEEEvNT_6ParamsE,"ax",@progbits
	.sectioninfo	@"SHI_REGISTERS=255"
	.align	128
.text._ZN7cutlass13device_kernelIN5flash19enable_sm80_to_sm89INS1_16FlashAttnFwdSm80INS1_25CollectiveMainloopFwdSm80ILi8ELi1ELb0EN4cute5tupleIJNS5_1CILi128EEENS7_ILi64EEENS7_ILi192EEEEEELi192ENS_10bfloat16_tEfNS_4arch4Sm80ELb1ELb0ELb0ELb1ELb0ELb0ELb1ELb1EEENS1_21CollectiveEpilogueFwdINS6_IJS8_SA_S9_EEENS6_IJNS7_ILi1EEESI_SI_EEESC_SE_Li256ELb1ELb1ELb1ELb0EEENS1_36VarlenDynamicPersistentTileSchedulerILi128ELi64ELi256ELi256ELb1ELb1ELb0ELb1ELb1ELb1EEEEEEEEEvNT_6ParamsE:
        .type           _ZN7cutlass13device_kernelIN5flash19enable_sm80_to_sm89INS1_16FlashAttnFwdSm80INS1_25CollectiveMainloopFwdSm80ILi8ELi1ELb0EN4cute5tupleIJNS5_1CILi128EEENS7_ILi64EEENS7_ILi192EEEEEELi192ENS_10bfloat16_tEfNS_4arch4Sm80ELb1ELb0ELb0ELb1ELb0ELb0ELb1ELb1EEENS1_21CollectiveEpilogueFwdINS6_IJS8_SA_S9_EEENS6_IJNS7_ILi1EEESI_SI_EEESC_SE_Li256ELb1ELb1ELb1ELb0EEENS1_36VarlenDynamicPersistentTileSchedulerILi128ELi64ELi256ELi256ELb1ELb1ELb0ELb1ELb1ELb1EEEEEEEEEvNT_6ParamsE,@function
        .size           _ZN7cutlass13device_kernelIN5flash19enable_sm80_to_sm89INS1_16FlashAttnFwdSm80INS1_25CollectiveMainloopFwdSm80ILi8ELi1ELb0EN4cute5tupleIJNS5_1CILi128EEENS7_ILi64EEENS7_ILi192EEEEEELi192ENS_10bfloat16_tEfNS_4arch4Sm80ELb1ELb0ELb0ELb1ELb0ELb0ELb1ELb1EEENS1_21CollectiveEpilogueFwdINS6_IJS8_SA_S9_EEENS6_IJNS7_ILi1EEESI_SI_EEESC_SE_Li256ELb1ELb1ELb1ELb0EEENS1_36VarlenDynamicPersistentTileSchedulerILi128ELi64ELi256ELi256ELb1ELb1ELb0ELb1ELb1ELb1EEEEEEEEEvNT_6ParamsE,(.L_x_5015 - _ZN7cutlass13device_kernelIN5flash19enable_sm80_to_sm89INS1_16FlashAttnFwdSm80INS1_25CollectiveMainloopFwdSm80ILi8ELi1ELb0EN4cute5tupleIJNS5_1CILi128EEENS7_ILi64EEENS7_ILi192EEEEEELi192ENS_10bfloat16_tEfNS_4arch4Sm80ELb1ELb0ELb0ELb1ELb0ELb0ELb1ELb1EEENS1_21CollectiveEpilogueFwdINS6_IJS8_SA_S9_EEENS6_IJNS7_ILi1EEESI_SI_EEESC_SE_Li256ELb1ELb1ELb1ELb0EEENS1_36VarlenDynamicPersistentTileSchedulerILi128ELi64ELi256ELi256ELb1ELb1ELb0ELb1ELb1ELb1EEEEEEEEEvNT_6ParamsE)
        .other          _ZN7cutlass13device_kernelIN5flash19enable_sm80_to_sm89INS1_16FlashAttnFwdSm80INS1_25CollectiveMainloopFwdSm80ILi8ELi1ELb0EN4cute5tupleIJNS5_1CILi128EEENS7_ILi64EEENS7_ILi192EEEEEELi192ENS_10bfloat16_tEfNS_4arch4Sm80ELb1ELb0ELb0ELb1ELb0ELb0ELb1ELb1EEENS1_21CollectiveEpilogueFwdINS6_IJS8_SA_S9_EEENS6_IJNS7_ILi1EEESI_SI_EEESC_SE_Li256ELb1ELb1ELb1ELb0EEENS1_36VarlenDynamicPersistentTileSchedulerILi128ELi64ELi256ELi256ELb1ELb1ELb0ELb1ELb1ELb1EEEEEEEEEvNT_6ParamsE,@"STO_CUDA_ENTRY STV_DEFAULT"
_ZN7cutlass13device_kernelIN5flash19enable_sm80_to_sm89INS1_16FlashAttnFwdSm80INS1_25CollectiveMainloopFwdSm80ILi8ELi1ELb0EN4cute5tupleIJNS5_1CILi128EEENS7_ILi64EEENS7_ILi192EEEEEELi192ENS_10bfloat16_tEfNS_4arch4Sm80ELb1ELb0ELb0ELb1ELb0ELb0ELb1ELb1EEENS1_21CollectiveEpilogueFwdINS6_IJS8_SA_S9_EEENS6_IJNS7_ILi1EEESI_SI_EEESC_SE_Li256ELb1ELb1ELb1ELb0EEENS1_36VarlenDynamicPersistentTileSchedulerILi128ELi64ELi256ELi256ELb1ELb1ELb0ELb1ELb1ELb1EEEEEEEEEvNT_6ParamsE:
        /* <DEDUP_REMOVED lines=52> */
.L_x_3333:
        /* <DEDUP_REMOVED lines=16> */
.L_x_3430:
        /* <DEDUP_REMOVED lines=16> */
.L_x_3431:
[----:B---3--:R-:W-:-:S05]  /*0540*/  IMAD R0, R0, c[0x0][0x538], RZ ;  /* 0x00014e0000007a24 */ /* 0x008fca00078e02ff */
[----:B------:R-:W-:-:S04]  /*0550*/  IADD3 R7, R0, R7, RZ ;  /* 0x0000000700077210 */ /* 0x000fc80007ffe0ff */
[----:B------:R-:W-:-:S13]  /*0560*/  ISETP.GT.AND P0, PT, R7, UR4, PT ;  /* 0x0000000407007c0c */ /* 0x000fda000bf04270 */
[----:B-12---:R-:W-:Y:S05]  /*0570*/  @!P0 BRA `(.L_x_3333) ;  /* 0xfffffdc000008947 */ /* 0x006fea000383ffff */
.L_x_3329:
[----:B--2---:R-:W-:-:S05]  /*0580*/  IADD3 R236, -R0, R7, RZ ;  /* 0x0000000700ec7210 */ /* 0x004fca0007ffe1ff */
[----:B------:R-:W-:-:S05]  /*0590*/  IMAD R0, R4, c[0x0][0x538], R236 ;  /* 0x00014e0004007a24 */ /* 0x000fca00078e02ec */
[----:B------:R-:W-:Y:S01]  /*05a0*/  ISETP.GT.AND P0, PT, R0, UR4, PT ;  /* 0x0000000400007c0c */ /* 0x000fe2000bf04270 */
[----:B------:R-:W-:-:S12]  /*05b0*/  BRA.DIV ~URZ, `(.L_x_3334) ;  /* 0x0000fbc27f007947 */ /* 0x000fd8000b800000 */
[----:B------:R-:W-:-:S04]  /*05c0*/  VOTE.ANY R10, PT, !P0 ;  /* 0x00000000000a7806 */ /* 0x000fc800040e0100 */
.L_x_3432:
[----:B------:R-:W1:Y:S02]  /*05d0*/  POPC R7, R10 ;  /* 0x0000000a00077309 */ /* 0x000e640000000000 */
[----:B-1----:R-:W-:Y:S01]  /*05e0*/  IADD3 R239, R7, R6, RZ ;  /* 0x0000000607ef7210 */ /* 0x002fe20007ffe0ff */
[----:B------:R-:W-:Y:S05]  /*05f0*/  BRA.DIV ~URZ, `(.L_x_3335) ;  /* 0x0000fbd27f007947 */ /* 0x000fea000b800000 */
[----:B------:R1:W2:Y:S01]  /*0600*/  SHFL.IDX PT, R237, R9, R7, 0x1f ;  /* 0x00001f0709ed7589 */ /* 0x0002a200000e0000 */
[----:B------:R-:W-:-:S03]  /*0610*/  MOV R6, RZ ;  /* 0x000000ff00067202 */ /* 0x000fc60000000f00 */
[----:B------:R1:W3:Y:S04]  /*0620*/  SHFL.IDX PT, R9, R8, R7, 0x1f ;  /* 0x00001f0708097589 */ /* 0x0002e800000e0000 */
.L_x_3433:
[----:B------:R-:W-:Y:S01]  /*0630*/  ISETP.NE.AND P0, PT, R10, RZ, PT ;  /* 0x000000ff0a00720c */ /* 0x000fe20003f05270 */
[----:B------:R-:W-:-:S12]  /*0640*/  BSSY B0, `(.L_x_3336) ;  /* 0x0000005000007945 */ /* 0x000fd80003800000 */
[----:B------:R-:W-:Y:S05]  /*0650*/  @!P0 BRA `(.L_x_3337) ;  /* 0x0000003000008947 */ /* 0x000fea0003800000 */
[----:B------:R-:W-:Y:S01]  /*0660*/  IADD3 R3, R7, -0x1, RZ ;  /* 0xffffffff07037810 */ /* 0x000fe20007ffe0ff */
[----:B------:R-:W-:Y:S05]  /*0670*/  BRA.DIV ~URZ, `(.L_x_3338) ;  /* 0x0000fc327f007947 */ /* 0x000fea000b800000 */
[----:B------:R4:W1:Y:S02]  /*0680*/  SHFL.IDX PT, R6, R4, R3, 0x1f ;  /* 0x00001f0304067589 */ /* 0x00086400000e0000 */
.L_x_3337:
[----:B------:R-:W-:Y:S05]  /*0690*/  BSYNC B0 ;  /* 0x0000000000007941 */ /* 0x000fea0003800000 */
.L_x_3336:
        /* <DEDUP_REMOVED lines=67> */
.L_x_3340:
        /* <DEDUP_REMOVED lines=68> */
.L_x_3341:
[----:B------:R-:W-:Y:S05]  /*0f10*/  BSYNC B0 ;  /* 0x0000000000007941 */ /* 0x000fea0003800000 */
.L_x_3339:
[----:B------:R-:W-:-:S04]  /*0f20*/  LOP3.LUT R0, RZ, R0, RZ, 0x33, !PT ;  /* 0x00000000ff007212 */ /* 0x000fc800078e33ff */
[----:B------:R-:W-:Y:S01]  /*0f30*/  IADD3 R237, R0, R237, RZ ;  /* 0x000000ed00ed7210 */ /* 0x000fe20007ffe0ff */
[----:B------:R-:W-:Y:S05]  /*0f40*/  BRA `(.L_x_3342) ;  /* 0x0000004000007947 */ /* 0x000fea0003800000 */
.L_x_3330:
[----:B--2---:R-:W-:Y:S01]  /*0f50*/  IMAD.MOV.U32 R237, RZ, RZ, RZ ;  /* 0x000000ffffed7224 */ /* 0x004fe200078e00ff */
[----:B------:R-:W-:Y:S01]  /*0f60*/  MOV R238, RZ ;  /* 0x000000ff00ee7202 */ /* 0x000fe20000000f00 */
[----:B------:R-:W-:Y:S01]  /*0f70*/  IMAD.U32 R236, RZ, RZ, UR4 ;  /* 0x00000004ffec7e24 */ /* 0x000fe2000f8e00ff */
[----:B------:R-:W-:Y:S02]  /*0f80*/  MOV R239, c[0x0][0x53c] ;  /* 0x00014f0000ef7a02 */ /* 0x000fe40000000f00 */
.L_x_3342:
[----:B------:R-:W-:Y:S01]  /*0f90*/  ISETP.NE.AND P0, PT, R12, RZ, PT ;  /* 0x000000ff0c00720c */ /* 0x000fe20003f05270 */
[----:B------:R-:W-:-:S12]  /*0fa0*/  WARPSYNC 0xffffffff ;  /* 0xffffffff00007948 */ /* 0x000fd80003800000 */
[----:B------:R1:W-:Y:S04]  /*0fb0*/  @!P0 STS.128 [0x18100], R236 ;  /* 0x018100ecff008388 */ /* 0x0003e80000000c00 */
[----:B------:R-:W-:Y:S06]  /*0fc0*/  BAR.ARV 0x5, 0x100 ;  /* 0x0144000000007b1d */ /* 0x000fec0000002000 */
.L_x_3328:
        /* <DEDUP_REMOVED lines=149> */
.L_x_3429:
        /* <DEDUP_REMOVED lines=36> */
.L_x_3343:
[----:B------:R-:W-:-:S04]  /*1b60*/  ISETP.NE.U32.AND P2, PT, RZ, c[0x0][0x368], PT ;  /* 0x0000da00ff007a0c */ /* 0x000fc80003f45070 */
[----:B------:R-:W-:-:S13]  /*1b70*/  ISETP.NE.AND.EX P2, PT, RZ, c[0x0][0x36c], PT, P2 ;  /* 0x0000db00ff007a0c */ /* 0x000fda0003f45320 */
[----:B------:R-:W-:Y:S05]  /*1b80*/  @!P2 BRA `(.L_x_3344) ;  /* 0x000000400000a947 */ /* 0x000fea0003800000 */
[----:B-1----:R-:W-:-:S04]  /*1b90*/  LEA R2, P2, R247, c[0x0][0x368], 0x2 ;  /* 0x0000da00f7027a11 */ /* 0x002fc800078410ff */
[----:B------:R-:W-:-:S05]  /*1ba0*/  LEA.HI.X R3, R247, c[0x0][0x36c], R18, 0x2, P2 ;  /* 0x0000db00f7037a11 */ /* 0x000fca00010f1412 */
[----:B------:R1:W5:Y:S01]  /*1bb0*/  LDG.E R0, [R2.64] ;  /* 0x0000000602007981 */ /* 0x000362000c1e1900 */
[----:B------:R-:W-:Y:S05]  /*1bc0*/  BRA `(.L_x_3345) ;  /* 0x0000005000007947 */ /* 0x000fea0003800000 */
.L_x_3344:
[----:B------:R-:W-:Y:S01]  /*1bd0*/  MOV R0, c[0x0][0x1d0] ;  /* 0x0000740000007a02 */ /* 0x000fe20000000f00 */
[----:B------:R-:W-:Y:S05]  /*1be0*/  @!P0 BRA `(.L_x_3345) ;  /* 0x0000003000008947 */ /* 0x000fea0003800000 */
[----:B-1----:R-:W2:Y:S04]  /*1bf0*/  LDG.E R4, [R2.64] ;  /* 0x0000000602047981 */ /* 0x002ea8000c1e1900 */
[----:B------:R-:W2:Y:S02]  /*1c00*/  LDG.E R0, [R2.64+0x4] ;  /* 0x0000040602007981 */ /* 0x000ea4000c1e1900 */
[----:B--2---:R-:W-:Y:S02]  /*1c10*/  IADD3 R0, -R4, R0, RZ ;  /* 0x0000000004007210 */ /* 0x004fe40007ffe1ff */
.L_x_3345:
        /* <DEDUP_REMOVED lines=61> */
.L_x_3347:
[----:B------:R-:W-:Y:S05]  /*1ff0*/  BSYNC B0 ;  /* 0x0000000000007941 */ /* 0x000fea0003800000 */
.L_x_3346:
        /* <DEDUP_REMOVED lines=145> */
.L_x_3434:
[----:B------:R-:W-:Y:S05]  /*2910*/  BRA.DIV ~URZ, `(.L_x_3350) ;  /* 0x0000da627f007947 */ /* 0x000fea000b800000 */
[----:B------:R3:W4:Y:S02]  /*2920*/  SHFL.IDX PT, R0, R14, RZ, 0x181f ;  /* 0x00181fff0e007589 */ /* 0x00072400000e0000 */
.L_x_3435:
        /* <DEDUP_REMOVED lines=20> */
.L_x_3352:
[----:B------:R-:W-:Y:S05]  /*2a70*/  BSYNC B0 ;  /* 0x0000000000007941 */ /* 0x000fea0003800000 */
.L_x_3351:
[----:B------:R-:W-:Y:S05]  /*2a80*/  BRA.DIV ~URZ, `(.L_x_3353) ;  /* 0x0000d9527f007947 */ /* 0x000fea000b800000 */
[----:B--2---:R2:W1:Y:S04]  /*2a90*/  SHFL.IDX PT, R8, R11, 0x1, 0x181f ;  /* 0x00381f000b087f89 */ /* 0x00446800000e0000 */
[----:B----4-:R2:W4:Y:S02]  /*2aa0*/  SHFL.IDX PT, R0, R14, 0x1, 0x181f ;  /* 0x00381f000e007f89 */ /* 0x01052400000e0000 */
.L_x_3436:
        /* <DEDUP_REMOVED lines=20> */
.L_x_3355:
[----:B------:R-:W-:Y:S05]  /*2bf0*/  BSYNC B0 ;  /* 0x0000000000007941 */ /* 0x000fea0003800000 */
.L_x_3354:
[----:B------:R-:W-:Y:S05]  /*2c00*/  BRA.DIV ~URZ, `(.L_x_3356) ;  /* 0x0000d8927f007947 */ /* 0x000fea000b800000 */
[----:B-1----:R1:W2:Y:S02]  /*2c10*/  SHFL.IDX PT, R8, R11, 0x2, 0x181f ;  /* 0x00581f000b087f89 */ /* 0x0022a400000e0000 */
.L_x_3437:
[----:B------:R-:W-:Y:S05]  /*2c20*/  BRA.DIV ~URZ, `(.L_x_3357) ;  /* 0x0000d8e27f007947 */ /* 0x000fea000b800000 */
[----:B----4-:R4:W1:Y:S02]  /*2c30*/  SHFL.IDX PT, R0, R14, 0x2, 0x181f ;  /* 0x00581f000e007f89 */ /* 0x01086400000e0000 */
.L_x_3438:
        /* <DEDUP_REMOVED lines=20> */
.L_x_3359:
[----:B------:R-:W-:Y:S05]  /*2d80*/  BSYNC B0 ;  /* 0x0000000000007941 */ /* 0x000fea0003800000 */
.L_x_3358:
[----:B------:R-:W-:Y:S05]  /*2d90*/  BRA.DIV ~URZ, `(.L_x_3360) ;  /* 0x0000d7d27f007947 */ /* 0x000fea000b800000 */
[----:B-1----:R1:W3:Y:S04]  /*2da0*/  SHFL.IDX PT, R6, R11, 0x3, 0x181f ;  /* 0x00781f000b067f89 */ /* 0x0022e800000e0000 */
[----:B------:R1:W4:Y:S02]  /*2db0*/  SHFL.IDX PT, R0, R14, 0x3, 0x181f ;  /* 0x00781f000e007f89 */ /* 0x00032400000e0000 */
.L_x_3439:
        /* <DEDUP_REMOVED lines=37> */
[----:B-1----:R-:W-:-:S02]  /*3010*/  IMAD.IADD R2, R5, 0x1, R6 ;  /* 0x0000000105027824 */ /* 0x002fc400078e0206 */
[----:B------:R-:W-:-:S03]  /*3020*/  IMAD.MOV.U32 R3, RZ, RZ, 0x20 ;  /* 0x00000020ff037424 */ /* 0x000fc600078e00ff */
        /* <DEDUP_REMOVED lines=22> */
[----:B------:R-:W-:Y:S01]  /*3190*/  LEA R0, P1, R4, R226, 0x6 ;  /* 0x000000e204007211 */ /* 0x000fe200078230ff */
[----:B--2---:R-:W-:Y:S01]  /*31a0*/  IMAD.IADD R3, R5, 0x1, R6 ;  /* 0x0000000105037824 */ /* 0x004fe200078e0206 */
[----:B------:R-:W-:-:S04]  /*31b0*/  DEPBAR.LE SB0, 0x1 ;  /* 0x000080400000791a */ /* 0x000fc80000000000 */
[----:B------:R-:W-:-:S04]  /*31c0*/  DEPBAR.LE SB0, 0x0 ;  /* 0x000080000000791a */ /* 0x000fc80000000000 */
[----:B------:R-:W-:Y:S01]  /*31d0*/  BAR.SYNC.DEFER_BLOCKING 0x0 ;  /* 0x0000000000007b1d */ /* 0x000fe20000010000 */
[----:B------:R-:W-:Y:S01]  /*31e0*/  LEA R2, P0, R0, c[0x0][0x1f8], 0x1 ;  /* 0x00007e0000027a11 */ /* 0x000fe200078008ff */
[----:B------:R-:W-:Y:S01]  /*31f0*/  IMAD.MOV.U32 R5, RZ, RZ, c[0x0][0x208] ;  /* 0x00008200ff057624 */ /* 0x000fe200078e00ff */
[----:B------:R-:W-:Y:S01]  /*3200*/  LEA.HI.X R3, R4, R228, R3, 0x6, P1 ;  /* 0x000000e404037211 */ /* 0x000fe200008f3403 */
[----:B------:R-:W-:Y:S01]  /*3210*/  IMAD.MOV.U32 R6, RZ, RZ, c[0x0][0x20c] ;  /* 0x00008300ff067624 */ /* 0x000fe200078e00ff */
[----:B------:R-:W-:Y:S02]  /*3220*/  LOP3.LUT R4, R15, 0x1, RZ, 0xc0, !PT ;  /* 0x000000010f047812 */ /* 0x000fe400078ec0ff */
[----:B------:R-:W-:Y:S01]  /*3230*/  LEA.HI.X R3, R0, c[0x0][0x1fc], R3, 0x1, P0 ;  /* 0x00007f0000037a11 */ /* 0x000fe200000f0c03 */
[----:B------:R-:W-:Y:S01]  /*3240*/  IMAD.IADD R0, R61, 0x1, -R11 ;  /* 0x000000013d007824 */ /* 0x000fe200078e0a0b */
[----:B------:R-:W-:Y:S02]  /*3250*/  LEA R12, P0, R5, R2, 0x6 ;  /* 0x00000002050c7211 */ /* 0x000fe400078030ff */
[----:B------:R-:W-:-:S02]  /*3260*/  ISETP.NE.U32.AND P6, PT, R4, 0x1, PT ;  /* 0x000000010400780c */ /* 0x000fc40003fc5070 */
[----:B------:R-:W-:Y:S02]  /*3270*/  LEA.HI.X R13, R5, R3, R6, 0x6, P0 ;  /* 0x00000003050d7211 */ /* 0x000fe400000f3406 */
[----:B------:R-:W-:Y:S01]  /*3280*/  ISETP.LT.OR P0, PT, R0, 0x1, P6 ;  /* 0x000000010000780c */ /* 0x000fe20003701670 */
[----:B------:R-:W-:Y:S04]  /*3290*/  LDSM.16.M88.4 R4, [R183] ;  /* 0x00000000b704783b */ /* 0x000fe80000000200 */
[----:B------:R-:W1:Y:S04]  /*32a0*/  LDSM.16.M88.4 R28, [R176] ;  /* 0x00000000b01c783b */ /* 0x000e680000000200 */
[----:B------:R-:W2:Y:S04]  /*32b0*/  LDSM.16.M88.4 R24, [R176+0x800] ;  /* 0x00080000b018783b */ /* 0x000ea80000000200 */
[----:B------:R-:W4:Y:S01]  /*32c0*/  LDSM.16.M88.4 R20, [R176+0x1000] ;  /* 0x00100000b014783b */ /* 0x000f220000000200 */
[----:B------:R-:W-:-:S03]  /*32d0*/  LOP3.LUT P1, RZ, R15, 0x2, RZ, 0xc0, !PT ;  /* 0x000000020fff7812 */ /* 0x000fc6000782c0ff */
        /* <DEDUP_REMOVED lines=30> */
[C---:B------:R-:W-:Y:S08]  /*34c0*/  HMMA.16816.F32.BF16 R52, R4.reuse, R22, RZ ;  /* 0x000000160434723c */ /* 0x040ff000000418ff */
[C---:B------:R-:W-:Y:S01]  /*34d0*/  HMMA.16816.F32.BF16 R56, R4.reuse, R16, RZ ;  /* 0x000000100438723c */ /* 0x040fe200000418ff */
[----:B------:R-:W-:Y:S01]  /*34e0*/  ISETP.NE.AND P2, PT, R14, RZ, PT ;  /* 0x000000ff0e00720c */ /* 0x000fe20003f45270 */
[----:B------:R-:W-:Y:S04]  /*34f0*/  LDSM.16.M88.4 R88, [R179+0x1800] ;  /* 0x00180000b358783b */ /* 0x000fe80000000200 */
[----:B------:R-:W0:Y:S02]  /*3500*/  LDGDEPBAR ;  /* 0x00000000000079af */ /* 0x000e240000000000 */
[----:B------:R-:W-:Y:S02]  /*3510*/  HMMA.16816.F32.BF16 R16, R4, R18, RZ ;  /* 0x000000120410723c */ /* 0x000fe400000418ff */
[----:B------:R-:W2:Y:S06]  /*3520*/  LDSM.16.M88.4 R4, [R186] ;  /* 0x00000000ba04783b */ /* 0x000eac0000000200 */
        /* <DEDUP_REMOVED lines=12> */
[----:B-1----:R-:W-:Y:S01]  /*35f0*/  HMMA.16816.F32.BF16 R12, R8, R78, R16 ;  /* 0x0000004e080c723c */ /* 0x002fe20000041810 */
[----:B------:R-:W1:Y:S04]  /*3600*/  LDSM.16.M88.4 R8, [R185] ;  /* 0x00000000b908783b */ /* 0x000e680000000200 */
[----:B------:R-:W-:Y:S03]  /*3610*/  LDSM.16.M88.4 R76, [R176+0x3000] ;  /* 0x00300000b04c783b */ /* 0x000fe60000000200 */
        /* <DEDUP_REMOVED lines=11> */
[----:B------:R-:W2:Y:S07]  /*36d0*/  LDSM.16.M88.4 R4, [R183+0x4000] ;  /* 0x00400000b704783b */ /* 0x000eae0000000200 */
[C---:B-1----:R-:W-:Y:S08]  /*36e0*/  HMMA.16816.F32.BF16 R20, R8.reuse, R48, R16 ;  /* 0x000000300814723c */ /* 0x042ff00000041810 */
        /* <DEDUP_REMOVED lines=10> */
[----:B------:R-:W1:Y:S04]  /*3790*/  LDSM.16.M88.4 R8, [R184+0x4000] ;  /* 0x00400000b808783b */ /* 0x000e680000000200 */
        /* <DEDUP_REMOVED lines=26> */
[----:B------:R-:W1:Y:S03]  /*3940*/  LDSM.16.M88.4 R80, [R179+0x3800] ;  /* 0x00380000b350783b */ /* 0x000e660000000200 */
[C---:B--2---:R-:W-:Y:S08]  /*3950*/  HMMA.16816.F32.BF16 R32, R4.reuse, R52, R28 ;  /* 0x000000340420723c */ /* 0x044ff0000004181c */
        /* <DEDUP_REMOVED lines=10> */
[----:B------:R-:W2:Y:S04]  /*3a00*/  LDSM.16.M88.4 R4, [R183+0x8000] ;  /* 0x00800000b704783b */ /* 0x000ea80000000200 */
[----:B------:R-:W4:Y:S03]  /*3a10*/  LDSM.16.M88.4 R84, [R176+0x5800] ;  /* 0x00580000b054783b */ /* 0x000f260000000200 */
[C---:B-1----:R-:W-:Y:S08]  /*3a20*/  HMMA.16816.F32.BF16 R36, R8.reuse, R48, R32 ;  /* 0x000000300824723c */ /* 0x042ff00000041820 */
[C---:B------:R-:W-:Y:S08]  /*3a30*/  HMMA.16816.F32.BF16 R32, R8.reuse, R50, R28 ;  /* 0x000000320820723c */ /* 0x040ff0000004181c */
        /* <DEDUP_REMOVED lines=8> */
[----:B------:R-:W1:Y:S04]  /*3ac0*/  LDSM.16.M88.4 R12, [R184+0x8000] ;  /* 0x00800000b80c783b */ /* 0x000e680000000200 */
[----:B------:R-:W1:Y:S03]  /*3ad0*/  LDSM.16.M88.4 R80, [R188] ;  /* 0x00000000bc50783b */ /* 0x000e660000000200 */
[C---:B--2---:R-:W-:Y:S08]  /*3ae0*/  HMMA.16816.F32.BF16 R40, R4.reuse, R56, R36 ;  /* 0x000000380428723c */ /* 0x044ff00000041824 */
[C---:B------:R-:W-:Y:S08]  /*3af0*/  HMMA.16816.F32.BF16 R36, R4.reuse, R58, R32 ;  /* 0x0000003a0424723c */ /* 0x040ff00000041820 */
        /* <DEDUP_REMOVED lines=8> */
[----:B------:R-:W-:Y:S04]  /*3b80*/  LDSM.16.M88.4 R8, [R186+0x8000] ;  /* 0x00800000ba08783b */ /* 0x000fe80000000200 */
[----:B------:R-:W2:Y:S03]  /*3b90*/  LDSM.16.M88.4 R84, [R182+0x5000] ;  /* 0x00500000b654783b */ /* 0x000ea60000000200 */
[C---:B-1----:R-:W-:Y:S08]  /*3ba0*/  HMMA.16816.F32.BF16 R24, R12.reuse, R72, R24 ;  /* 0x000000480c18723c */ /* 0x042ff00000041818 */
[C---:B------:R-:W-:Y:S01]  /*3bb0*/  HMMA.16816.F32.BF16 R56, R12.reuse, R52, R40 ;  /* 0x000000340c38723c */ /* 0x040fe20000041828 */
[----:B------:R-:W-:Y:S07]  /*3bc0*/  LDSM.16.M88.4 R40, [R179+0x4000] ;  /* 0x00400000b328783b */ /* 0x000fee0000000200 */
[C---:B------:R-:W-:Y:S01]  /*3bd0*/  HMMA.16816.F32.BF16 R20, R12.reuse, R74, R20 ;  /* 0x0000004a0c14723c */ /* 0x040fe20000041814 */
[----:B------:R-:W-:Y:S07]  /*3be0*/  LDSM.16.M88.4 R72, [R179+0x5000] ;  /* 0x00500000b348783b */ /* 0x000fee0000000200 */
[C---:B------:R-:W-:Y:S08]  /*3bf0*/  HMMA.16816.F32.BF16 R52, R12.reuse, R54, R36 ;  /* 0x000000360c34723c */ /* 0x040ff00000041824 */
[C---:B------:R-:W-:Y:S08]  /*3c00*/  HMMA.16816.F32.BF16 R48, R12.reuse, R64, R32 ;  /* 0x000000400c30723c */ /* 0x040ff00000041820 */
[C---:B------:R-:W-:Y:S01]  /*3c10*/  HMMA.16816.F32.BF16 R44, R12.reuse, R66, R28 ;  /* 0x000000420c2c723c */ /* 0x040fe2000004181c */
[----:B------:R-:W-:Y:S07]  /*3c20*/  LDSM.16.M88.4 R64, [R179+0x4800] ;  /* 0x00480000b340783b */ /* 0x000fee0000000200 */
[C---:B------:R-:W-:Y:S08]  /*3c30*/  HMMA.16816.F32.BF16 R16, R12.reuse, R80, R16 ;  /* 0x000000500c10723c */ /* 0x040ff00000041810 */
[----:B------:R-:W-:Y:S01]  /*3c40*/  HMMA.16816.F32.BF16 R12, R12, R82, R4 ;  /* 0x000000520c0c723c */ /* 0x000fe20000041804 */
[----:B------:R-:W1:Y:S04]  /*3c50*/  LDSM.16.M88.4 R4, [R185+0x8000] ;  /* 0x00800000b904783b */ /* 0x000e680000000200 */
[----:B------:R-:W4:Y:S01]  /*3c60*/  LDSM.16.M88.4 R80, [R179+0x5800] ;  /* 0x00580000b350783b */ /* 0x000f220000000200 */
[----:B------:R-:W-:Y:S01]  /*3c70*/  ISETP.GT.AND P0, PT, R60, R229, PT ;  /* 0x000000e53c00720c */ /* 0x000fe20003f04270 */
[----:B------:R-:W-:-:S04]  /*3c80*/  DEPBAR.LE SB0, 0x0 ;  /* 0x000080000000791a */ /* 0x000fc80000000000 */
        /* <DEDUP_REMOVED lines=8> */
[----:B------:R-:W-:Y:S07]  /*3d10*/  BSSY B0, `(.L_x_3361) ;  /* 0x0000023000007945 */ /* 0x000fee0003800000 */
[C---:B-1----:R-:W-:Y:S08]  /*3d20*/  HMMA.16816.F32.BF16 R48, R4.reuse, R72, R24 ;  /* 0x000000480430723c */ /* 0x042ff00000041818 */
[C---:B------:R-:W-:Y:S08]  /*3d30*/  HMMA.16816.F32.BF16 R24, R4.reuse, R74, R20 ;  /* 0x0000004a0418723c */ /* 0x040ff00000041814 */
[C---:B----4-:R-:W-:Y:S08]  /*3d40*/  HMMA.16816.F32.BF16 R20, R4.reuse, R80, R16 ;  /* 0x000000500414723c */ /* 0x050ff00000041810 */
        /* <DEDUP_REMOVED lines=8> */
[----:B---3-5:R-:W-:Y:S01]  /*3dd0*/  IADD3 R0, R207, -0x2, RZ ;  /* 0xfffffffecf007810 */ /* 0x028fe20007ffe0ff */
        /* <DEDUP_REMOVED lines=22> */
.L_x_3362:
[----:B---3--:R-:W-:Y:S05]  /*3f40*/  BSYNC B0 ;  /* 0x0000000000007941 */ /* 0x008fea0003800000 */
.L_x_3361:
[----:B------:R-:W2:Y:S01]  /*3f50*/  LDL R0, [R1+0x4] ;  /* 0x0000040001007983 */ /* 0x000ea20000100800 */
[----:B-1----:R-:W-:-:S03]  /*3f60*/  IMAD.IADD R3, R61, 0x1, -R233 ;  /* 0x000000013d037824 */ /* 0x002fc600078e0ae9 */
        /* <DEDUP_REMOVED lines=18> */
[----:B------:R-:W-:Y:S02]  /*4090*/  FSEL R7, R37, -INF , P1 ;  /* 0xff80000025077808 */ /* 0x000fe40000800000 */
[----:B------:R-:W-:Y:S02]  /*40a0*/  ISETP.GT.AND P6, PT, R2, 0x9, PT ;  /* 0x000000090200780c */ /* 0x000fe40003fc4270 */
[----:B------:R-:W-:Y:S02]  /*40b0*/  FSEL R8, R32, -INF , P0 ;  /* 0xff80000020087808 */ /* 0x000fe40000000000 */
[----:B------:R-:W-:Y:S02]  /*40c0*/  ISETP.GT.AND P0, PT, R0, 0x1, PT ;  /* 0x000000010000780c */ /* 0x000fe40003f04270 */
[----:B------:R-:W-:Y:S02]  /*40d0*/  FMNMX.FTZ R3, R6, R7, !PT ;  /* 0x0000000706037209 */ /* 0x000fe40007810000 */
[----:B------:R-:W-:-:S02]  /*40e0*/  ISETP.GT.AND P1, PT, R0, RZ, PT ;  /* 0x000000ff0000720c */ /* 0x000fc40003f24270 */
[----:B------:R-:W-:Y:S02]  /*40f0*/  FSEL R9, R33, -INF , P6 ;  /* 0xff80000021097808 */ /* 0x000fe40003000000 */
[----:B------:R-:W-:Y:S02]  /*4100*/  ISETP.GT.AND P6, PT, R2, 0x10, PT ;  /* 0x000000100200780c */ /* 0x000fe40003fc4270 */
[----:B------:R-:W-:Y:S02]  /*4110*/  FSEL R11, R39, -INF , P0 ;  /* 0xff800000270b7808 */ /* 0x000fe40000000000 */
[----:B------:R-:W-:Y:S02]  /*4120*/  ISETP.GT.AND P0, PT, R0, 0x8, PT ;  /* 0x000000080000780c */ /* 0x000fe40003f04270 */
[----:B------:R-:W-:Y:S02]  /*4130*/  FMNMX.FTZ R3, R8, R3, !PT ;  /* 0x0000000308037209 */ /* 0x000fe40007810000 */
[----:B------:R-:W-:-:S02]  /*4140*/  FSEL R10, R38, -INF , P1 ;  /* 0xff800000260a7808 */ /* 0x000fc40000800000 */
[----:B------:R-:W-:Y:S02]  /*4150*/  FSEL R38, R28, -INF , P6 ;  /* 0xff8000001c267808 */ /* 0x000fe40003000000 */
[----:B------:R-:W-:Y:S02]  /*4160*/  ISETP.GT.AND P6, PT, R0, 0x9, PT ;  /* 0x000000090000780c */ /* 0x000fe40003fc4270 */
[----:B------:R-:W-:Y:S02]  /*4170*/  ISETP.GT.AND P1, PT, R2, 0x11, PT ;  /* 0x000000110200780c */ /* 0x000fe40003f24270 */
[----:B------:R-:W-:Y:S02]  /*4180*/  FSEL R12, R34, -INF , P0 ;  /* 0xff800000220c7808 */ /* 0x000fe40000000000 */
[----:B------:R-:W-:Y:S02]  /*4190*/  FMNMX.FTZ R3, R9, R3, !PT ;  /* 0x0000000309037209 */ /* 0x000fe40007810000 */
[----:B------:R-:W-:-:S02]  /*41a0*/  ISETP.GT.AND P0, PT, R0, 0x11, PT ;  /* 0x000000110000780c */ /* 0x000fc40003f04270 */
[----:B------:R-:W-:Y:S02]  /*41b0*/  FSEL R13, R35, -INF , P6 ;  /* 0xff800000230d7808 */ /* 0x000fe40003000000 */
[----:B------:R-:W-:Y:S01]  /*41c0*/  FSEL R37, R29, -INF , P1 ;  /* 0xff8000001d257808 */ /* 0x000fe20000800000 */
[----:B------:R-:W-:Y:S01]  /*41d0*/  LDSM.16.MT88.4 R32, [R181+0x2000] ;  /* 0x00200000b520783b */ /* 0x000fe20000004200 */
[----:B------:R-:W-:Y:S02]  /*41e0*/  ISETP.GT.AND P6, PT, R2, 0x18, PT ;  /* 0x000000180200780c */ /* 0x000fe40003fc4270 */
[----:B------:R-:W-:Y:S02]  /*41f0*/  FMNMX.FTZ R3, R38, R3, !PT ;  /* 0x0000000326037209 */ /* 0x000fe40007810000 */
[----:B------:R-:W-:Y:S02]  /*4200*/  FSEL R43, R31, -INF , P0 ;  /* 0xff8000001f2b7808 */ /* 0x000fe40000000000 */
[----:B------:R-:W-:-:S02]  /*4210*/  ISETP.GT.AND P1, PT, R0, 0x10, PT ;  /* 0x000000100000780c */ /* 0x000fc40003f24270 */
[----:B------:R-:W-:Y:S02]  /*4220*/  ISETP.GT.AND P0, PT, R2, 0x19, PT ;  /* 0x000000190200780c */ /* 0x000fe40003f04270 */
[----:B------:R-:W-:Y:S02]  /*4230*/  FSEL R36, R44, -INF , P6 ;  /* 0xff8000002c247808 */ /* 0x000fe40003000000 */
[----:B------:R-:W-:Y:S02]  /*4240*/  FMNMX.FTZ R3, R37, R3, !PT ;  /* 0x0000000325037209 */ /* 0x000fe40007810000 */
[----:B------:R-:W-:Y:S02]  /*4250*/  FSEL R41, R30, -INF , P1 ;  /* 0xff8000001e297808 */ /* 0x000fe40000800000 */
[----:B------:R-:W-:Y:S01]  /*4260*/  FSEL R39, R45, -INF , P0 ;  /* 0xff8000002d277808 */ /* 0x000fe20000000000 */
[----:B------:R-:W-:Y:S01]  /*4270*/  LDSM.16.MT88.4 R28, [R177] ;  /* 0x00000000b11c783b */ /* 0x000fe20000004200 */
[----:B------:R-:W-:-:S02]  /*4280*/  ISETP.GT.AND P1, PT, R0, 0x18, PT ;  /* 0x000000180000780c */ /* 0x000fc40003f24270 */
[----:B------:R-:W-:Y:S02]  /*4290*/  ISETP.GT.AND P0, PT, R0, 0x19, PT ;  /* 0x000000190000780c */ /* 0x000fe40003f04270 */
[----:B------:R-:W-:Y:S02]  /*42a0*/  ISETP.GT.AND P6, PT, R2, 0x20, PT ;  /* 0x000000200200780c */ /* 0x000fe40003fc4270 */
[----:B------:R-:W-:Y:S02]  /*42b0*/  FMNMX.FTZ R4, R10, R11, !PT ;  /* 0x0000000b0a047209 */ /* 0x000fe40007810000 */
[----:B------:R-:W-:Y:S02]  /*42c0*/  FMNMX.FTZ R3, R36, R3, !PT ;  /* 0x0000000324037209 */ /* 0x000fe40007810000 */
[----:B------:R-:W-:Y:S02]  /*42d0*/  FSEL R40, R46, -INF , P1 ;  /* 0xff8000002e287808 */ /* 0x000fe40000800000 */
[----:B------:R-:W-:-:S02]  /*42e0*/  FSEL R42, R47, -INF , P0 ;  /* 0xff8000002f2a7808 */ /* 0x000fc40000000000 */
[----:B------:R-:W-:Y:S02]  /*42f0*/  ISETP.GT.AND P0, PT, R2, 0x21, PT ;  /* 0x000000210200780c */ /* 0x000fe40003f04270 */
[----:B------:R-:W-:Y:S02]  /*4300*/  FSEL R100, R48, -INF , P6 ;  /* 0xff80000030647808 */ /* 0x000fe40003000000 */
[----:B------:R-:W-:Y:S02]  /*4310*/  ISETP.GT.AND P1, PT, R2, 0x28, PT ;  /* 0x000000280200780c */ /* 0x000fe40003f24270 */
[----:B------:R-:W-:Y:S02]  /*4320*/  FMNMX.FTZ R4, R12, R4, !PT ;  /* 0x000000040c047209 */ /* 0x000fe40007810000 */
[----:B------:R-:W-:Y:S02]  /*4330*/  FMNMX.FTZ R3, R39, R3, !PT ;  /* 0x0000000327037209 */ /* 0x000fe40007810000 */
[----:B------:R-:W-:-:S02]  /*4340*/  FSEL R101, R49, -INF , P0 ;  /* 0xff80000031657808 */ /* 0x000fc40000000000 */
[----:B------:R-:W-:Y:S02]  /*4350*/  FSEL R102, R24, -INF , P1 ;  /* 0xff80000018667808 */ /* 0x000fe40000800000 */
[----:B------:R-:W-:Y:S02]  /*4360*/  FMNMX.FTZ R4, R13, R4, !PT ;  /* 0x000000040d047209 */ /* 0x000fe40007810000 */
[----:B------:R-:W-:Y:S02]  /*4370*/  FMNMX.FTZ R3, R100, R3, !PT ;  /* 0x0000000364037209 */ /* 0x000fe40007810000 */
[C---:B------:R-:W-:Y:S02]  /*4380*/  ISETP.GT.AND P1, PT, R2.reuse, 0x30, PT ;  /* 0x000000300200780c */ /* 0x040fe40003f24270 */
[----:B------:R-:W-:Y:S02]  /*4390*/  ISETP.GT.AND P0, PT, R2, 0x29, PT ;  /* 0x000000290200780c */ /* 0x000fe40003f04270 */
[----:B------:R-:W-:-:S02]  /*43a0*/  FMNMX.FTZ R4, R41, R4, !PT ;  /* 0x0000000429047209 */ /* 0x000fc40007810000 */
        /* <DEDUP_REMOVED lines=8> */
[C---:B------:R-:W-:Y:S02]  /*4430*/  ISETP.GT.AND P6, PT, R2.reuse, 0x38, PT ;  /* 0x000000380200780c */ /* 0x040fe40003fc4270 */
[----:B------:R-:W-:Y:S02]  /*4440*/  ISETP.GT.AND P1, PT, R2, 0x39, PT ;  /* 0x000000390200780c */ /* 0x000fe40003f24270 */
[----:B------:R-:W-:Y:S02]  /*4450*/  FMNMX.FTZ R2, R40, R4, !PT ;  /* 0x0000000428027209 */ /* 0x000fe40007810000 */
[----:B------:R-:W-:-:S02]  /*4460*/  FMNMX.FTZ R3, R115, R3, !PT ;  /* 0x0000000373037209 */ /* 0x000fc40007810000 */
[----:B------:R-:W-:Y:S02]  /*4470*/  FSEL R221, R21, -INF , P0 ;  /* 0xff80000015dd7808 */ /* 0x000fe40000000000 */
[----:B------:R-:W-:Y:S02]  /*4480*/  ISETP.GT.AND P0, PT, R0, 0x21, PT ;  /* 0x000000210000780c */ /* 0x000fe40003f04270 */
[----:B------:R-:W-:Y:S02]  /*4490*/  FMNMX.FTZ R2, R42, R2, !PT ;  /* 0x000000022a027209 */ /* 0x000fe40007810000 */
[----:B------:R-:W-:Y:S02]  /*44a0*/  FMNMX.FTZ R3, R126, R3, !PT ;  /* 0x000000037e037209 */ /* 0x000fe40007810000 */
[----:B------:R-:W-:Y:S02]  /*44b0*/  FSEL R114, R51, -INF , P0 ;  /* 0xff80000033727808 */ /* 0x000fe40000000000 */
[----:B------:R-:W-:-:S02]  /*44c0*/  FSEL R219, R16, -INF , P6 ;  /* 0xff80000010db7808 */ /* 0x000fc40003000000 */
[C---:B------:R-:W-:Y:S02]  /*44d0*/  ISETP.GT.AND P0, PT, R0.reuse, 0x28, PT ;  /* 0x000000280000780c */ /* 0x040fe40003f04270 */
        /* <DEDUP_REMOVED lines=8> */
[----:B------:R-:W-:Y:S01]  /*4560*/  ISETP.GT.AND P1, PT, R0, 0x30, PT ;  /* 0x000000300000780c */ /* 0x000fe20003f24270 */
[----:B------:R-:W-:Y:S01]  /*4570*/  LDSM.16.MT88.4 R24, [R178] ;  /* 0x00000000b218783b */ /* 0x000fe20000004200 */
[----:B------:R-:W-:Y:S02]  /*4580*/  FMNMX.FTZ R2, R113, R2, !PT ;  /* 0x0000000271027209 */ /* 0x000fe40007810000 */
[----:B------:R-:W-:-:S02]  /*4590*/  FMNMX.FTZ R3, R230, R3, !PT ;  /* 0x00000003e6037209 */ /* 0x000fc40007810000 */
[----:B------:R-:W-:Y:S02]  /*45a0*/  ISETP.GT.AND P0, PT, R0, 0x31, PT ;  /* 0x000000310000780c */ /* 0x000fe40003f04270 */
[----:B------:R-:W-:Y:S01]  /*45b0*/  FSEL R231, R22, -INF , P1 ;  /* 0xff80000016e77808 */ /* 0x000fe20000800000 */
[----:B------:R-:W1:Y:S01]  /*45c0*/  SHFL.BFLY PT, R5, R3, 0x2, 0x1f ;  /* 0x0c401f0003057f89 */ /* 0x000e6200000e0000 */
[----:B------:R-:W-:Y:S02]  /*45d0*/  FMNMX.FTZ R2, R112, R2, !PT ;  /* 0x0000000270027209 */ /* 0x000fe40007810000 */
[----:B------:R-:W-:Y:S02]  /*45e0*/  FSEL R245, R23, -INF , P0 ;  /* 0xff80000017f57808 */ /* 0x000fe40000000000 */
[----:B------:R-:W-:Y:S01]  /*45f0*/  ISETP.GT.AND P1, PT, R0, 0x38, PT ;  /* 0x000000380000780c */ /* 0x000fe20003f24270 */
[----:B------:R-:W-:Y:S01]  /*4600*/  LDSM.16.MT88.4 R20, [R181] ;  /* 0x00000000b514783b */ /* 0x000fe20000004200 */
[----:B------:R-:W-:-:S02]  /*4610*/  FMNMX.FTZ R2, R231, R2, !PT ;  /* 0x00000002e7027209 */ /* 0x000fc40007810000 */
[----:B------:R-:W-:Y:S02]  /*4620*/  ISETP.GT.AND P0, PT, R0, 0x39, PT ;  /* 0x000000390000780c */ /* 0x000fe40003f04270 */
[----:B------:R-:W-:Y:S02]  /*4630*/  FSEL R244, R18, -INF , P1 ;  /* 0xff80000012f47808 */ /* 0x000fe40000800000 */
[----:B------:R-:W-:Y:S02]  /*4640*/  FMNMX.FTZ R2, R245, R2, !PT ;  /* 0x00000002f5027209 */ /* 0x000fe40007810000 */
[----:B------:R-:W-:Y:S02]  /*4650*/  FSEL R246, R19, -INF , P0 ;  /* 0xff80000013f67808 */ /* 0x000fe40000000000 */
[----:B------:R-:W-:Y:S01]  /*4660*/  FMNMX.FTZ R2, R244, R2, !PT ;  /* 0x00000002f4027209 */ /* 0x000fe20007810000 */
[----:B------:R-:W-:Y:S03]  /*4670*/  LDSM.16.MT88.4 R16, [R180] ;  /* 0x00000000b410783b */ /* 0x000fe60000004200 */
[----:B------:R-:W-:-:S02]  /*4680*/  FMNMX.FTZ R2, R246, R2, !PT ;  /* 0x00000002f6027209 */ /* 0x000fc40007810000 */
        /* <DEDUP_REMOVED lines=25> */
[--C-:B-1----:R-:W-:Y:S02]  /*4820*/  FFMA.FTZ R3, R11, c[0x0][0x2d0], -R0.reuse ;  /* 0x0000b4000b037a23 */ /* 0x102fe40000010800 */
[----:B------:R-:W-:Y:S04]  /*4830*/  LDSM.16.MT88.4 R8, [R178+0x2000] ;  /* 0x00200000b208783b */ /* 0x000fe80000004200 */
        /* <DEDUP_REMOVED lines=51> */
[C---:B--2---:R-:W-:Y:S08]  /*4b70*/  HMMA.16816.F32.BF16 R120, R4.reuse, R16, RZ ;  /* 0x000000100478723c */ /* 0x044ff000000418ff */
        /* <DEDUP_REMOVED lines=9> */
[----:B------:R1:W1:Y:S07]  /*4c10*/  MUFU.EX2 R232, R3 ;  /* 0x0000000300e87308 */ /* 0x00026e0000000800 */
[----:B------:R-:W-:Y:S01]  /*4c20*/  HMMA.16816.F32.BF16 R136, R4, R10, RZ ;  /* 0x0000000a0488723c */ /* 0x000fe200000418ff */
[----:B------:R-:W2:Y:S06]  /*4c30*/  LDSM.16.MT88.4 R8, [R181+0x2800] ;  /* 0x00280000b508783b */ /* 0x000eac0000004200 */
        /* <DEDUP_REMOVED lines=9> */
[----:B-1----:R-:W-:-:S02]  /*4cd0*/  FFMA.FTZ R3, R115, c[0x0][0x2d0], -R2 ;  /* 0x0000b40073037a23 */ /* 0x002fc40000010802 */
[----:B------:R-:W-:Y:S02]  /*4ce0*/  IMAD.MOV.U32 R115, RZ, RZ, R204 ;  /* 0x000000ffff737224 */ /* 0x000fe400078e00cc */
[----:B------:R1:W-:Y:S02]  /*4cf0*/  MUFU.EX2 R220, R3 ;  /* 0x0000000300dc7308 */ /* 0x0003e40000000800 */
[C---:B------:R-:W-:Y:S08]  /*4d00*/  HMMA.16816.F32.BF16 R168, R4.reuse, R24, R104 ;  /* 0x0000001804a8723c */ /* 0x040ff00000041868 */
[----:B------:R-:W-:Y:S01]  /*4d10*/  HMMA.16816.F32.BF16 R160, R4, R26, R88 ;  /* 0x0000001a04a0723c */ /* 0x000fe20000041858 */
[----:B------:R-:W2:Y:S01]  /*4d20*/  LDSM.16.MT88.4 R24, [R177+0x4800] ;  /* 0x00480000b118783b */ /* 0x000ea20000004200 */
[----:B-1----:R-:W-:-:S06]  /*4d30*/  FFMA.FTZ R3, R103, c[0x0][0x2d0], -R0 ;  /* 0x0000b40067037a23 */ /* 0x002fcc0000010800 */
[C---:B----4-:R-:W-:Y:S01]  /*4d40*/  HMMA.16816.F32.BF16 R92, R4.reuse, R12, R60 ;  /* 0x0000000c045c723c */ /* 0x050fe2000004183c */
[----:B------:R1:W-:Y:S07]  /*4d50*/  MUFU.EX2 R218, R3 ;  /* 0x0000000300da7308 */ /* 0x0003ee0000000800 */
[C---:B------:R-:W-:Y:S01]  /*4d60*/  HMMA.16816.F32.BF16 R88, R4.reuse, R14, R52 ;  /* 0x0000000e0458723c */ /* 0x040fe20000041834 */
[----:B------:R-:W4:Y:S07]  /*4d70*/  LDSM.16.MT88.4 R12, [R181+0x4800] ;  /* 0x00480000b50c783b */ /* 0x000f2e0000004200 */
[----:B---3--:R-:W-:Y:S01]  /*4d80*/  HMMA.16816.F32.BF16 R164, R4, R34, R96 ;  /* 0x0000002204a4723c */ /* 0x008fe20000041860 */
[----:B-1----:R-:W-:-:S02]  /*4d90*/  FFMA.FTZ R3, R114, c[0x0][0x2d0], -R0 ;  /* 0x0000b40072037a23 */ /* 0x002fc40000010800 */
[----:B------:R-:W-:Y:S02]  /*4da0*/  IMAD.MOV.U32 R114, RZ, RZ, R210 ;  /* 0x000000ffff727224 */ /* 0x000fe400078e00d2 */
[----:B------:R1:W3:Y:S03]  /*4db0*/  MUFU.EX2 R217, R3 ;  /* 0x0000000300d97308 */ /* 0x0002e60000000800 */
[C---:B--2---:R-:W-:Y:S08]  /*4dc0*/  HMMA.16816.F32.BF16 R104, R4.reuse, R16, R68 ;  /* 0x000000100468723c */ /* 0x044ff00000041844 */
[----:B------:R-:W-:Y:S01]  /*4dd0*/  HMMA.16816.F32.BF16 R96, R4, R18, R64 ;  /* 0x000000120460723c */ /* 0x000fe20000041840 */
[----:B------:R-:W2:Y:S01]  /*4de0*/  LDSM.16.MT88.4 R16, [R178+0x4800] ;  /* 0x00480000b210783b */ /* 0x000ea20000004200 */
[----:B-1----:R-:W-:-:S06]  /*4df0*/  FFMA.FTZ R3, R113, c[0x0][0x2d0], -R0 ;  /* 0x0000b40071037a23 */ /* 0x002fcc0000010800 */
[----:B------:R-:W-:Y:S01]  /*4e00*/  HMMA.16816.F32.BF16 R152, R4, R32, R80 ;  /* 0x000000200498723c */ /* 0x000fe20000041850 */
[----:B------:R-:W-:Y:S01]  /*4e10*/  LDSM.16.MT88.4 R32, [R178+0x1000] ;  /* 0x00100000b220783b */ /* 0x000fe20000004200 */
[----:B------:R1:W-:Y:S01]  /*4e20*/  MUFU.EX2 R216, R3 ;  /* 0x0000000300d87308 */ /* 0x0003e20000000800 */
[----:B------:R-:W-:-:S05]  /*4e30*/  IMAD.MOV.U32 R113, RZ, RZ, R209 ;  /* 0x000000ffff717224 */ /* 0x000fca00078e00d1 */
[C---:B------:R-:W-:Y:S08]  /*4e40*/  HMMA.16816.F32.BF16 R148, R4.reuse, R22, R84 ;  /* 0x000000160494723c */ /* 0x040ff00000041854 */
[----:B------:R-:W-:Y:S01]  /*4e50*/  HMMA.16816.F32.BF16 R84, R4, R8, R56 ;  /* 0x000000080454723c */ /* 0x000fe20000041838 */
[----:B-1----:R-:W-:Y:S02]  /*4e60*/  FFMA.FTZ R3, R112, c[0x0][0x2d0], -R0 ;  /* 0x0000b40070037a23 */ /* 0x002fe40000010800 */
[----:B------:R-:W-:-:S05]  /*4e70*/  IMAD.MOV.U32 R112, RZ, RZ, R208 ;  /* 0x000000ffff707224 */ /* 0x000fca00078e00d0 */
[C---:B------:R-:W-:Y:S01]  /*4e80*/  HMMA.16816.F32.BF16 R80, R4.reuse, R10, R48 ;  /* 0x0000000a0450723c */ /* 0x040fe20000041830 */
[----:B------:R-:W1:Y:S07]  /*4e90*/  LDSM.16.MT88.4 R8, [R180+0x4800] ;  /* 0x00480000b408783b */ /* 0x000e6e0000004200 */
[C---:B------:R-:W-:Y:S08]  /*4ea0*/  HMMA.16816.F32.BF16 R56, R4.reuse, R28, R44 ;  /* 0x0000001c0438723c */ /* 0x040ff0000004182c */
[C---:B------:R-:W-:Y:S08]  /*4eb0*/  HMMA.16816.F32.BF16 R52, R4.reuse, R24, R108 ;  /* 0x000000180434723c */ /* 0x040ff0000004186c */
[C---:B------:R-:W-:Y:S01]  /*4ec0*/  HMMA.16816.F32.BF16 R44, R4.reuse, R26, R116 ;  /* 0x0000001a042c723c */ /* 0x040fe20000041874 */
[----:B------:R-:W1:Y:S07]  /*4ed0*/  LDSM.16.MT88.4 R24, [R177+0x1000] ;  /* 0x00100000b118783b */ /* 0x000e6e0000004200 */
[C---:B------:R-:W-:Y:S01]  /*4ee0*/  HMMA.16816.F32.BF16 R156, R4.reuse, R20, R72 ;  /* 0x00000014049c723c */ /* 0x040fe20000041848 */
[----:B------:R-:W1:Y:S07]  /*4ef0*/  LDSM.16.MT88.4 R20, [R181+0x1000] ;  /* 0x00100000b514783b */ /* 0x000e6e0000004200 */
[C---:B----4-:R-:W-:Y:S07]  /*4f00*/  HMMA.16816.F32.BF16 R76, R4.reuse, R12, R132 ;  /* 0x0000000c044c723c */ /* 0x050fee0000041884 */
[----:B------:R-:W-:Y:S01]  /*4f10*/  IMAD.MOV.U32 R132, RZ, RZ, R127 ;  /* 0x000000ffff847224 */ /* 0x000fe200078e007f */
[----:B--2---:R-:W-:Y:S01]  /*4f20*/  HMMA.16816.F32.BF16 R68, R4, R16, R120 ;  /* 0x000000100444723c */ /* 0x004fe20000041878 */
[----:B------:R2:W4:Y:S01]  /*4f30*/  MUFU.EX2 R127, R3 ;  /* 0x00000003007f7308 */ /* 0x0005220000000800 */
[----:B-----5:R-:W-:-:S02]  /*4f40*/  IMAD.MOV.U32 R135, RZ, RZ, R207 ;  /* 0x000000ffff877224 */ /* 0x020fc400078e00cf */
[----:B------:R-:W-:Y:S02]  /*4f50*/  IMAD.MOV.U32 R134, RZ, RZ, R206 ;  /* 0x000000ffff867224 */ /* 0x000fe400078e00ce */
[----:B------:R-:W-:Y:S02]  /*4f60*/  IMAD.MOV.U32 R133, RZ, RZ, R205 ;  /* 0x000000ffff857224 */ /* 0x000fe400078e00cd */
[----:B------:R-:W-:Y:S01]  /*4f70*/  HMMA.16816.F32.BF16 R72, R4, R18, R128 ;  /* 0x000000120448723c */ /* 0x000fe20000041880 */
[----:B------:R-:W3:Y:S01]  /*4f80*/  LDSM.16.MT88.4 R16, [R180+0x1000] ;  /* 0x00100000b410783b */ /* 0x000ee20000004200 */
[----:B------:R-:W-:Y:S02]  /*4f90*/  IMAD.MOV.U32 R123, RZ, RZ, R214 ;  /* 0x000000ffff7b7224 */ /* 0x000fe400078e00d6 */
[----:B------:R-:W-:Y:S02]  /*4fa0*/  IMAD.MOV.U32 R122, RZ, RZ, R213 ;  /* 0x000000ffff7a7224 */ /* 0x000fe400078e00d5 */
[----:B------:R-:W-:-:S02]  /*4fb0*/  IMAD.MOV.U32 R121, RZ, RZ, R212 ;  /* 0x000000ffff797224 */ /* 0x000fc400078e00d4 */
[----:B------:R-:W-:Y:S01]  /*4fc0*/  HMMA.16816.F32.BF16 R40, R4, R30, R36 ;  /* 0x0000001e0428723c */ /* 0x000fe20000041824 */
[----:B------:R-:W-:Y:S01]  /*4fd0*/  IMAD.MOV.U32 R120, RZ, RZ, R211 ;  /* 0x000000ffff787224 */ /* 0x000fe200078e00d3 */
[----:B------:R-:W-:Y:S01]  /*4fe0*/  LDSM.16.MT88.4 R28, [R180+0x3000] ;  /* 0x00300000b41c783b */ /* 0x000fe20000004200 */
[----:B--2---:R-:W-:-:S04]  /*4ff0*/  FFMA.FTZ R3, R126, c[0x0][0x2d0], -R2 ;  /* 0x0000b4007e037a23 */ /* 0x004fc80000010802 */
[----:B------:R2:W-:Y:S01]  /*5000*/  MUFU.EX2 R126, R3 ;  /* 0x00000003007e7308 */ /* 0x0005e20000000800 */
[C---:B------:R-:W-:Y:S01]  /*5010*/  HMMA.16816.F32.BF16 R64, R4.reuse, R14, R140 ;  /* 0x0000000e0440723c */ /* 0x040fe2000004188c */
[----:B------:R-:W-:Y:S07]  /*5020*/  LDSM.16.MT88.4 R12, [R177+0x3000] ;  /* 0x00300000b10c783b */ /* 0x000fee0000004200 */
[----:B-1----:R-:W-:Y:S01]  /*5030*/  HMMA.16816.F32.BF16 R48, R4, R8, R144 ;  /* 0x000000080430723c */ /* 0x002fe20000041890 */
[----:B--2---:R-:W-:-:S07]  /*5040*/  FFMA.FTZ R3, R221, c[0x0][0x2d0], -R2 ;  /* 0x0000b400dd037a23 */ /* 0x004fce0000010802 */
[----:B------:R-:W-:Y:S01]  /*5050*/  HMMA.16816.F32.BF16 R36, R4, R10, R136 ;  /* 0x0000000a0424723c */ /* 0x000fe20000041888 */
[----:B------:R-:W-:Y:S01]  /*5060*/  LDSM.16.MT88.4 R8, [R178+0x3000] ;  /* 0x00300000b208783b */ /* 0x000fe20000004200 */
[----:B------:R-:W-:-:S05]  /*5070*/  IMAD.MOV.U32 R221, RZ, RZ, R132 ;  /* 0x000000ffffdd7224 */ /* 0x000fca00078e0084 */
[----:B------:R-:W-:Y:S02]  /*5080*/  F2FP.BF16.PACK_AB R4, R232, R238 ;  /* 0x000000eee804723e */ /* 0x000fe400000010ff */
[----:B---3--:R-:W-:Y:S02]  /*5090*/  F2FP.BF16.PACK_AB R5, R217, R218 ;  /* 0x000000dad905723e */ /* 0x008fe400000010ff */
[----:B------:R-:W-:Y:S02]  /*50a0*/  F2FP.BF16.PACK_AB R6, R220, R222 ;  /* 0x000000dedc06723e */ /* 0x000fe400000010ff */
[----:B----4-:R-:W-:-:S07]  /*50b0*/  F2FP.BF16.PACK_AB R7, R127, R216 ;  /* 0x000000d87f07723e */ /* 0x010fce00000010ff */
[C---:B------:R-:W-:Y:S08]  /*50c0*/  HMMA.16816.F32.BF16 R128, R4.reuse, R24, R152 ;  /* 0x000000180480723c */ /* 0x040ff00000041898 */
        /* <DEDUP_REMOVED lines=9> */
[C---:B-1----:R-:W-:Y:S01]  /*5160*/  HMMA.16816.F32.BF16 R160, R4.reuse, R26, R80 ;  /* 0x0000001a04a0723c */ /* 0x042fe20000041850 */
[----:B------:R1:W4:Y:S01]  /*5170*/  MUFU.EX2 R26, R3 ;  /* 0x00000003001a7308 */ /* 0x0003220000000800 */
[----:B------:R-:W-:Y:S05]  /*5180*/  LDSM.16.MT88.4 R80, [R178+0x5800] ;  /* 0x00580000b250783b */ /* 0x000fea0000004200 */
[----:B------:R-:W-:Y:S01]  /*5190*/  IMAD.MOV.U32 R27, RZ, RZ, R135 ;  /* 0x000000ffff1b7224 */ /* 0x000fe200078e0087 */
[C---:B------:R-:W-:Y:S08]  /*51a0*/  HMMA.16816.F32.BF16 R32, R4.reuse, R34, R200 ;  /* 0x000000220420723c */ /* 0x040ff000000418c8 */
[----:B------:R-:W-:Y:S01]  /*51b0*/  HMMA.16816.F32.BF16 R200, R4, R12, R104 ;  /* 0x0000000c04c8723c */ /* 0x000fe20000041868 */
[--C-:B-1----:R-:W-:Y:S01]  /*51c0*/  FFMA.FTZ R3, R219, c[0x0][0x2d0], -R2.reuse ;  /* 0x0000b400db037a23 */ /* 0x102fe20000010802 */
[----:B------:R-:W-:Y:S01]  /*51d0*/  LDSM.16.MT88.4 R104, [R178+0x1800] ;  /* 0x00180000b268783b */ /* 0x000fe20000004200 */
[----:B------:R-:W-:-:S02]  /*51e0*/  FFMA.FTZ R2, R230, c[0x0][0x2d0], -R2 ;  /* 0x0000b400e6027a23 */ /* 0x000fc40000010802 */
[----:B------:R-:W-:Y:S02]  /*51f0*/  IMAD.MOV.U32 R230, RZ, RZ, R112 ;  /* 0x000000ffffe67224 */ /* 0x000fe400078e0070 */
[----:B------:R-:W-:Y:S01]  /*5200*/  IMAD.MOV.U32 R219, RZ, RZ, R133 ;  /* 0x000000ffffdb7224 */ /* 0x000fe200078e0085 */
[C---:B------:R-:W-:Y:S01]  /*5210*/  HMMA.16816.F32.BF16 R204, R4.reuse, R14, R96 ;  /* 0x0000000e04cc723c */ /* 0x040fe20000041860 */
[----:B------:R-:W1:Y:S06]  /*5220*/  LDSM.16.MT88.4 R12, [R181+0x5000] ;  /* 0x00500000b50c783b */ /* 0x000e6c0000004200 */
[----:B----4-:R-:W-:Y:S01]  /*5230*/  F2FP.BF16.PACK_AB R96, R26, R126 ;  /* 0x0000007e1a60723e */ /* 0x010fe200000010ff */
[C---:B------:R-:W-:Y:S08]  /*5240*/  HMMA.16816.F32.BF16 R172, R4.reuse, R8, R92 ;  /* 0x0000000804ac723c */ /* 0x040ff0000004185c */
[C---:B------:R-:W-:Y:S01]  /*5250*/  HMMA.16816.F32.BF16 R168, R4.reuse, R10, R88 ;  /* 0x0000000a04a8723c */ /* 0x040fe20000041858 */
[----:B------:R-:W4:Y:S04]  /*5260*/  LDSM.16.MT88.4 R8, [R180+0x5000] ;  /* 0x00500000b408783b */ /* 0x000f280000004200 */
[----:B------:R-:W-:Y:S03]  /*5270*/  LDSM.16.MT88.4 R88, [R181+0x5800] ;  /* 0x00580000b558783b */ /* 0x000fe60000004200 */
[C---:B------:R-:W-:Y:S01]  /*5280*/  HMMA.16816.F32.BF16 R164, R4.reuse, R24, R84 ;  /* 0x0000001804a4723c */ /* 0x040fe20000041854 */
[----:B------:R1:W-:Y:S07]  /*5290*/  MUFU.EX2 R24, R2 ;  /* 0x0000000200187308 */ /* 0x0003ee0000000800 */
[C---:B--2---:R-:W-:Y:S01]  /*52a0*/  HMMA.16816.F32.BF16 R140, R4.reuse, R20, R52 ;  /* 0x00000014048c723c */ /* 0x044fe20000041834 */
[----:B------:R2:W2:Y:S07]  /*52b0*/  MUFU.EX2 R25, R3 ;  /* 0x0000000300197308 */ /* 0x0004ae0000000800 */
[----:B---3--:R-:W-:Y:S01]  /*52c0*/  HMMA.16816.F32.BF16 R92, R4, R16, R68 ;  /* 0x00000010045c723c */ /* 0x008fe20000041844 */
[----:B-1----:R-:W-:-:S02]  /*52d0*/  FFMA.FTZ R2, R231, c[0x0][0x2d0], -R0 ;  /* 0x0000b400e7027a23 */ /* 0x002fc40000010800 */
[----:B------:R-:W-:Y:S02]  /*52e0*/  IMAD.MOV.U32 R231, RZ, RZ, R113 ;  /* 0x000000ffffe77224 */ /* 0x000fe400078e0071 */
[----:B------:R1:W-:Y:S03]  /*52f0*/  MUFU.EX2 R21, R2 ;  /* 0x0000000200157308 */ /* 0x0003e60000000800 */
[----:B------:R-:W-:Y:S01]  /*5300*/  HMMA.16816.F32.BF16 R156, R4, R28, R56 ;  /* 0x0000001c049c723c */ /* 0x000fe20000041838 */
[----:B--2---:R-:W-:Y:S01]  /*5310*/  IMAD.MOV.U32 R3, RZ, RZ, R134 ;  /* 0x000000ffff037224 */ /* 0x004fe200078e0086 */
[----:B------:R-:W-:Y:S01]  /*5320*/  LDSM.16.MT88.4 R56, [R181+0x3800] ;  /* 0x00380000b538783b */ /* 0x000fe20000004200 */
[----:B------:R-:W-:-:S03]  /*5330*/  F2FP.BF16.PACK_AB R98, R24, R25 ;  /* 0x000000191862723e */ /* 0x000fc600000010ff */
[----:B------:R-:W-:Y:S02]  /*5340*/  LDSM.16.MT88.4 R132, [R177+0x1800] ;  /* 0x00180000b184783b */ /* 0x000fe40000004200 */
[----:B------:R-:W-:Y:S02]  /*5350*/  HMMA.16816.F32.BF16 R144, R4, R30, R40 ;  /* 0x0000001e0490723c */ /* 0x000fe40000041828 */
[----:B------:R-:W2:Y:S01]  /*5360*/  LDSM.16.MT88.4 R40, [R177+0x3800] ;  /* 0x00380000b128783b */ /* 0x000ea20000004200 */
[----:B-1----:R-:W-:Y:S02]  /*5370*/  FFMA.FTZ R2, R245, c[0x0][0x2d0], -R0 ;  /* 0x0000b400f5027a23 */ /* 0x002fe40000010800 */
[----:B------:R-:W-:-:S03]  /*5380*/  IMAD.MOV.U32 R245, RZ, RZ, R121 ;  /* 0x000000fffff57224 */ /* 0x000fc600078e0079 */
[C---:B------:R-:W-:Y:S01]  /*5390*/  HMMA.16816.F32.BF16 R28, R4.reuse, R22, R44 ;  /* 0x00000016041c723c */ /* 0x040fe2000004182c */
[----:B------:R1:W3:Y:S06]  /*53a0*/  MUFU.EX2 R20, R2 ;  /* 0x0000000200147308 */ /* 0x0002ec0000000800 */
[----:B------:R-:W-:Y:S01]  /*53b0*/  IMAD.MOV.U32 R22, RZ, RZ, R120 ;  /* 0x000000ffff167224 */ /* 0x000fe200078e0078 */
[----:B------:R-:W-:Y:S01]  /*53c0*/  HMMA.16816.F32.BF16 R136, R4, R12, R76 ;  /* 0x0000000c0488723c */ /* 0x000fe2000004184c */
[----:B------:R-:W-:-:S07]  /*53d0*/  IMAD.MOV.U32 R23, RZ, RZ, R114 ;  /* 0x000000ffff177224 */ /* 0x000fce00078e0072 */
[C---:B------:R-:W-:Y:S01]  /*53e0*/  HMMA.16816.F32.BF16 R84, R4.reuse, R18, R72 ;  /* 0x000000120454723c */ /* 0x040fe20000041848 */
[--C-:B-1----:R-:W-:Y:S01]  /*53f0*/  FFMA.FTZ R2, R244, c[0x0][0x2d0], -R0.reuse ;  /* 0x0000b400f4027a23 */ /* 0x102fe20000010800 */
[----:B------:R-:W-:Y:S01]  /*5400*/  LDSM.16.MT88.4 R72, [R177+0x5800] ;  /* 0x00580000b148783b */ /* 0x000fe20000004200 */
[----:B------:R-:W-:Y:S01]  /*5410*/  FFMA.FTZ R0, R246, c[0x0][0x2d0], -R0 ;  /* 0x0000b400f6007a23 */ /* 0x000fe20000010800 */
[----:B---3--:R-:W-:Y:S01]  /*5420*/  F2FP.BF16.PACK_AB R97, R20, R21 ;  /* 0x000000151461723e */ /* 0x008fe200000010ff */
[----:B------:R1:W-:Y:S01]  /*5430*/  MUFU.EX2 R17, R2 ;  /* 0x0000000200117308 */ /* 0x0003e20000000800 */
[----:B------:R-:W-:Y:S02]  /*5440*/  IMAD.MOV.U32 R246, RZ, RZ, R115 ;  /* 0x000000fffff67224 */ /* 0x000fe400078e0073 */
[----:B------:R-:W-:Y:S01]  /*5450*/  IMAD.MOV.U32 R244, RZ, RZ, R122 ;  /* 0x000000fffff47224 */ /* 0x000fe200078e007a */
[----:B------:R-:W3:Y:S01]  /*5460*/  LDSM.16.MT88.4 R112, [R181+0x1800] ;  /* 0x00180000b570783b */ /* 0x000ee20000004200 */
[C---:B------:R-:W-:Y:S03]  /*5470*/  HMMA.16816.F32.BF16 R12, R4.reuse, R14, R64 ;  /* 0x0000000e040c723c */ /* 0x040fe60000041840 */
[----:B------:R2:W2:Y:S01]  /*5480*/  MUFU.EX2 R16, R0 ;  /* 0x0000000000107308 */ /* 0x0004a20000000800 */
[----:B------:R-:W-:Y:S04]  /*5490*/  LDSM.16.MT88.4 R64, [R180+0x3800] ;  /* 0x00380000b440783b */ /* 0x000fe80000004200 */
[----:B----4-:R-:W-:Y:S01]  /*54a0*/  HMMA.16816.F32.BF16 R152, R4, R8, R48 ;  /* 0x000000080498723c */ /* 0x010fe20000041830 */
[----:B------:R-:W-:Y:S01]  /*54b0*/  LDSM.16.MT88.4 R48, [R178+0x3800] ;  /* 0x00380000b230783b */ /* 0x000fe20000004200 */
[----:B-1----:R-:W-:-:S03]  /*54c0*/  IMAD.MOV.U32 R2, RZ, RZ, R123 ;  /* 0x000000ffff027224 */ /* 0x002fc600078e007b */
[----:B------:R-:W1:Y:S01]  /*54d0*/  LDSM.16.MT88.4 R120, [R180+0x1800] ;  /* 0x00180000b478783b */ /* 0x000e620000004200 */
[----:B------:R-:W-:Y:S02]  /*54e0*/  FADD.FTZ R2, R2, R246 ;  /* 0x000000f602027221 */ /* 0x000fe40000010000 */
[----:B------:R-:W-:Y:S01]  /*54f0*/  HMMA.16816.F32.BF16 R148, R4, R10, R36 ;  /* 0x0000000a0494723c */ /* 0x000fe20000041824 */
[----:B------:R-:W4:Y:S01]  /*5500*/  LDSM.16.MT88.4 R8, [R180+0x5800] ;  /* 0x00580000b408783b */ /* 0x000f220000004200 */
        /* <DEDUP_REMOVED lines=11> */
[----:B------:R-:W-:Y:S01]  /*55c0*/  IADD3 R201, R27, -0x2, RZ ;  /* 0xfffffffe1bc97810 */ /* 0x000fe20007ffe0ff */
[----:B------:R-:W-:Y:S01]  /*55d0*/  FADD.FTZ R3, R252, R3 ;  /* 0x00000003fc037221 */ /* 0x000fe20000010000 */
[----:B------:R-:W-:Y:S01]  /*55e0*/  HMMA.16816.F32.BF16 R128, R96, R132, R128 ;  /* 0x000000846080723c */ /* 0x000fe20000041880 */
[----:B------:R-:W-:-:S04]  /*55f0*/  @P2 IMAD.HI.U32 R4, R237, c[0x0][0x2c8], RZ ;  /* 0x0000b200ed042a27 */ /* 0x000fc800078e00ff */
[----:B------:R-:W-:Y:S02]  /*5600*/  FADD.FTZ R2, R249, R2 ;  /* 0x00000002f9027221 */ /* 0x000fe40000010000 */
[----:B------:R-:W-:Y:S01]  /*5610*/  IMAD.MOV.U32 R0, RZ, RZ, R237 ;  /* 0x000000ffff007224 */ /* 0x000fe200078e00ed */
[----:B------:R-:W-:Y:S01]  /*5620*/  @P2 SHF.R.U32.HI R0, RZ, c[0x0][0x2cc], R4 ;  /* 0x0000b300ff002a19 */ /* 0x000fe20000011604 */
[----:B------:R-:W-:Y:S01]  /*5630*/  FADD.FTZ R3, R221, R3 ;  /* 0x00000003dd037221 */ /* 0x000fe20000010000 */
[C---:B---3--:R-:W-:Y:S01]  /*5640*/  HMMA.16816.F32.BF16 R108, R96.reuse, R112, R108 ;  /* 0x00000070606c723c */ /* 0x048fe2000004186c */
[----:B------:R-:W-:Y:S01]  /*5650*/  FADD.FTZ R2, R251, R2 ;  /* 0x00000002fb027221 */ /* 0x000fe20000010000 */
[----:B------:R-:W-:Y:S01]  /*5660*/  IADD3 R0, R0, R234, -R235 ;  /* 0x000000ea00007210 */ /* 0x000fe20007ffe8eb */
[----:B------:R-:W-:Y:S02]  /*5670*/  FADD.FTZ R3, R238, R3 ;  /* 0x00000003ee037221 */ /* 0x000fe40000010000 */
[----:B------:R-:W-:Y:S01]  /*5680*/  FADD.FTZ R2, R218, R2 ;  /* 0x00000002da027221 */ /* 0x000fe20000010000 */
[----:B------:R-:W-:Y:S01]  /*5690*/  SHF.R.S32.HI R4, RZ, 0x1f, R0 ;  /* 0x0000001fff047819 */ /* 0x000fe20000011400 */
[----:B------:R-:W-:Y:S01]  /*56a0*/  FADD.FTZ R3, R232, R3 ;  /* 0x00000003e8037221 */ /* 0x000fe20000010000 */
[----:B------:R-:W-:Y:S01]  /*56b0*/  HMMA.16816.F32.BF16 R76, R96, R80, R92 ;  /* 0x00000050604c723c */ /* 0x000fe2000004185c */
[----:B------:R-:W-:Y:S01]  /*56c0*/  FADD.FTZ R2, R217, R2 ;  /* 0x00000002d9027221 */ /* 0x000fe20000010000 */
[----:B------:R-:W-:Y:S01]  /*56d0*/  LEA.HI R4, R4, R0, RZ, 0x6 ;  /* 0x0000000004047211 */ /* 0x000fe200078f30ff */
[----:B------:R-:W-:-:S02]  /*56e0*/  FADD.FTZ R3, R222, R3 ;  /* 0x00000003de037221 */ /* 0x000fc40000010000 */
[----:B------:R-:W-:Y:S02]  /*56f0*/  FADD.FTZ R0, R216, R2 ;  /* 0x00000002d8007221 */ /* 0x000fe40000010000 */
[----:B------:R-:W-:Y:S01]  /*5700*/  FADD.FTZ R2, R220, R3 ;  /* 0x00000003dc027221 */ /* 0x000fe20000010000 */
[----:B------:R-:W-:Y:S01]  /*5710*/  SHF.R.S32.HI R3, RZ, 0x6, R4 ;  /* 0x00000006ff037819 */ /* 0x000fe20000011404 */
[----:B------:R-:W-:Y:S01]  /*5720*/  FADD.FTZ R0, R127, R0 ;  /* 0x000000007f007221 */ /* 0x000fe20000010000 */
[C---:B------:R-:W-:Y:S01]  /*5730*/  HMMA.16816.F32.BF16 R132, R96.reuse, R134, R60 ;  /* 0x000000866084723c */ /* 0x040fe2000004183c */
[----:B------:R-:W-:Y:S01]  /*5740*/  FADD.FTZ R2, R126, R2 ;  /* 0x000000027e027221 */ /* 0x000fe20000010000 */
[----:B------:R-:W-:Y:S01]  /*5750*/  IMNMX R232, R229, R3, !PT ;  /* 0x00000003e5e87217 */ /* 0x000fe20007800200 */
[----:B------:R-:W-:Y:S02]  /*5760*/  FADD.FTZ R0, R21, R0 ;  /* 0x0000000015007221 */ /* 0x000fe40000010000 */
[----:B------:R-:W-:Y:S01]  /*5770*/  FADD.FTZ R2, R26, R2 ;  /* 0x000000021a027221 */ /* 0x000fe20000010000 */
[----:B------:R-:W-:Y:S01]  /*5780*/  ISETP.GE.AND P0, PT, R201, R232, PT ;  /* 0x000000e8c900720c */ /* 0x000fe20003f06270 */
[----:B------:R-:W-:Y:S01]  /*5790*/  FADD.FTZ R0, R20, R0 ;  /* 0x0000000014007221 */ /* 0x000fe20000010000 */
[----:B------:R-:W-:Y:S01]  /*57a0*/  HMMA.16816.F32.BF16 R112, R96, R114, R116 ;  /* 0x000000726070723c */ /* 0x000fe20000041874 */
[----:B------:R-:W-:-:S02]  /*57b0*/  FADD.FTZ R2, R25, R2 ;  /* 0x0000000219027221 */ /* 0x000fc40000010000 */
[----:B------:R-:W-:Y:S02]  /*57c0*/  FADD.FTZ R0, R17, R0 ;  /* 0x0000000011007221 */ /* 0x000fe40000010000 */
[----:B------:R-:W-:Y:S02]  /*57d0*/  FADD.FTZ R230, R24, R2 ;  /* 0x0000000218e67221 */ /* 0x000fe40000010000 */
[----:B------:R-:W-:Y:S01]  /*57e0*/  FADD.FTZ R231, R16, R0 ;  /* 0x0000000010e77221 */ /* 0x000fe20000010000 */
[C---:B------:R-:W-:Y:S08]  /*57f0*/  HMMA.16816.F32.BF16 R80, R96.reuse, R82, R84 ;  /* 0x000000526050723c */ /* 0x040ff00000041854 */
[C---:B------:R-:W-:Y:S08]  /*5800*/  HMMA.16816.F32.BF16 R100, R96.reuse, R104, R100 ;  /* 0x000000686064723c */ /* 0x040ff00000041864 */
        /* <DEDUP_REMOVED lines=15> */
[----:B------:R-:W-:Y:S01]  /*5900*/  HMMA.16816.F32.BF16 R96, R96, R10, R148 ;  /* 0x0000000a6060723c */ /* 0x000fe20000041894 */
[----:B------:R-:W-:Y:S01]  /*5910*/  @!UPT UIADD3 URZ, URZ, URZ, URZ ;  /* 0x0000003f3f3ff290 */ /* 0x000fe2000fffe03f */
[----:B------:R-:W-:Y:S11]  /*5920*/  @!P0 BRA `(.L_x_3363) ;  /* 0x00002ed000008947 */ /* 0x000ff60003800000 */
[----:B------:R-:W-:Y:S02]  /*5930*/  MOV R126, R124 ;  /* 0x0000007c007e7202 */ /* 0x000fe40000000f00 */
[----:B------:R-:W-:-:S02]  /*5940*/  MOV R3, R125 ;  /* 0x0000007d00037202 */ /* 0x000fc40000000f00 */
[----:B------:R-:W-:-:S07]  /*5950*/  MOV R200, R201 ;  /* 0x000000c900c87202 */ /* 0x000fce0000000f00 */
.L_x_3364:
[----:B------:R-:W-:Y:S01]  /*5960*/  ISETP.GT.AND P6, PT, R229, R200, PT ;  /* 0x000000c8e500720c */ /* 0x000fe20003fc4270 */
[----:B------:R-:W-:Y:S04]  /*5970*/  DEPBAR.LE SB0, 0x0 ;  /* 0x000080000000791a */ /* 0x000fe80000000000 */
[----:B------:R-:W-:Y:S01]  /*5980*/  WARPSYNC 0xffffffff ;  /* 0xffffffff00007948 */ /* 0x000fe20003800000 */
[----:B------:R-:W-:Y:S01]  /*5990*/  BAR.SYNC.DEFER_BLOCKING 0x0 ;  /* 0x0000000000007b1d */ /* 0x000fe20000010000 */
[C---:B------:R-:W-:Y:S06]  /*59a0*/  IADD3 R201, R200.reuse, -0x1, RZ ;  /* 0xffffffffc8c97810 */ /* 0x040fec0007ffe0ff */
[----:B------:R-:W-:Y:S01]  /*59b0*/  @!P6 SHF.R.S32.HI R0, RZ, 0x1f, R200 ;  /* 0x0000001fff00e819 */ /* 0x000fe200000114c8 */
[----:B------:R-:W-:Y:S04]  /*59c0*/  @!P6 IMAD.WIDE.U32 R4, R200, c[0x0][0x208], RZ ;  /* 0x00008200c804ea25 */ /* 0x000fe800078e00ff */
[----:B------:R-:W-:Y:S02]  /*59d0*/  @!P6 IMAD R0, R0, c[0x0][0x208], RZ ;  /* 0x000082000000ea24 */ /* 0x000fe400078e02ff */
[----:B------:R-:W-:Y:S02]  /*59e0*/  @!P6 IMAD.MOV.U32 R6, RZ, RZ, c[0x0][0x20c] ;  /* 0x00008300ff06e624 */ /* 0x000fe400078e00ff */
[----:B------:R-:W-:Y:S04]  /*59f0*/  @!P6 IMAD R0, R200, c[0x0][0x20c], R0 ;  /* 0x00008300c800ea24 */ /* 0x000fe800078e0200 */
[----:B------:R-:W-:Y:S01]  /*5a00*/  @!P6 IMAD.IADD R2, R5, 0x1, R0 ;  /* 0x000000010502e824 */ /* 0x000fe200078e0200 */
[C---:B------:R-:W-:Y:S01]  /*5a10*/  @!P6 SHF.L.U32 R0, R4.reuse, 0x6, RZ ;  /* 0x000000060400e819 */ /* 0x040fe200000006ff */
[----:B------:R-:W-:Y:S01]  /*5a20*/  @!P6 IMAD.MOV.U32 R5, RZ, RZ, c[0x0][0x208] ;  /* 0x00008200ff05e624 */ /* 0x000fe200078e00ff */
[----:B------:R-:W-:Y:S02]  /*5a30*/  LDSM.16.M88.4 R32, [R183] ;  /* 0x00000000b720783b */ /* 0x000fe40000000200 */
[----:B------:R-:W-:Y:S02]  /*5a40*/  @!P6 SHF.L.U64.HI R2, R4, 0x6, R2 ;  /* 0x000000060402e819 */ /* 0x000fe40000010202 */
[C---:B------:R-:W-:Y:S02]  /*5a50*/  @!P6 LEA R12, P0, R5.reuse, R0, 0x5 ;  /* 0x00000000050ce211 */ /* 0x040fe400078028ff */
[----:B------:R-:W-:Y:S02]  /*5a60*/  @!P6 IADD3 R4, P1, R0, R226, RZ ;  /* 0x000000e20004e210 */ /* 0x000fe40007f3e0ff */
[----:B------:R-:W-:Y:S01]  /*5a70*/  @!P6 LEA.HI.X R13, R5, R2, R6, 0x5, P0 ;  /* 0x00000002050de211 */ /* 0x000fe200000f2c06 */
[----:B------:R-:W1:Y:S01]  /*5a80*/  LDSM.16.M88.4 R8, [R176] ;  /* 0x00000000b008783b */ /* 0x000e620000000200 */
[----:B------:R-:W-:Y:S02]  /*5a90*/  @!P6 IADD3 R14, P0, R226, 0x40, RZ ;  /* 0x00000040e20ee810 */ /* 0x000fe40007f1e0ff */
[----:B------:R-:W-:Y:S02]  /*5aa0*/  @!P6 IADD3.X R6, R2, R228, RZ, P1, !PT ;  /* 0x000000e40206e210 */ /* 0x000fe40000ffe4ff */
[----:B------:R-:W-:Y:S01]  /*5ab0*/  @!P6 LEA R162, P1, R4, c[0x0][0x1f8], 0x1 ;  /* 0x00007e0004a2ea11 */ /* 0x000fe200078208ff */
[----:B------:R-:W-:Y:S01]  /*5ac0*/  @!P6 IMAD.X R20, RZ, RZ, R228, P0 ;  /* 0x000000ffff14e224 */ /* 0x000fe200000e06e4 */
[----:B------:R-:W-:Y:S01]  /*5ad0*/  @!P6 IADD3 R5, P0, R0, R14, RZ ;  /* 0x0000000e0005e210 */ /* 0x000fe20007f1e0ff */
[----:B------:R-:W2:Y:S01]  /*5ae0*/  LDSM.16.M88.4 R16, [R176+0x800] ;  /* 0x00080000b010783b */ /* 0x000ea20000000200 */
[----:B------:R-:W-:Y:S02]  /*5af0*/  @!P6 LEA.HI.X R163, R4, c[0x0][0x1fc], R6, 0x1, P1 ;  /* 0x00007f0004a3ea11 */ /* 0x000fe400008f0c06 */
[----:B------:R-:W-:Y:S02]  /*5b00*/  @!P6 IADD3.X R4, R2, R20, RZ, P0, !PT ;  /* 0x000000140204e210 */ /* 0x000fe400007fe4ff */
[----:B------:R-:W-:Y:S02]  /*5b10*/  @!P6 IADD3 R15, P0, R226, 0x80, RZ ;  /* 0x00000080e20fe810 */ /* 0x000fe40007f1e0ff */
[C---:B------:R-:W-:Y:S01]  /*5b20*/  @!P6 LEA R160, P1, R5.reuse, c[0x0][0x1f8], 0x1 ;  /* 0x00007e0005a0ea11 */ /* 0x040fe200078208ff */
[----:B------:R-:W3:Y:S02]  /*5b30*/  LDSM.16.M88.4 R24, [R176+0x1000] ;  /* 0x00100000b018783b */ /* 0x000ee40000000200 */
[----:B------:R-:W-:Y:S01]  /*5b40*/  @!P6 IMAD.X R21, RZ, RZ, R228, P0 ;  /* 0x000000ffff15e224 */ /* 0x000fe200000e06e4 */
[----:B------:R-:W-:Y:S02]  /*5b50*/  @!P6 IADD3 R22, P0, R0, R15, RZ ;  /* 0x0000000f0016e210 */ /* 0x000fe40007f1e0ff */
[----:B------:R-:W-:Y:S02]  /*5b60*/  @!P6 LEA.HI.X R161, R5, c[0x0][0x1fc], R4, 0x1, P1 ;  /* 0x00007f0005a1ea11 */ /* 0x000fe400008f0c04 */
[----:B------:R-:W-:Y:S01]  /*5b70*/  @!P6 IADD3 R23, P1, R12, R14, RZ ;  /* 0x0000000e0c17e210 */ /* 0x000fe20007f3e0ff */
[----:B------:R-:W4:Y:S01]  /*5b80*/  LDSM.16.M88.4 R136, [R176+0x1800] ;  /* 0x00180000b088783b */ /* 0x000f220000000200 */
[----:B------:R-:W-:Y:S02]  /*5b90*/  @!P6 IADD3.X R14, R2, R21, RZ, P0, !PT ;  /* 0x00000015020ee210 */ /* 0x000fe400007fe4ff */
[C---:B------:R-:W-:Y:S01]  /*5ba0*/  @!P6 IADD3 R2, P0, R12.reuse, R15, RZ ;  /* 0x0000000f0c02e210 */ /* 0x040fe20007f1e0ff */
[C---:B------:R-:W-:Y:S01]  /*5bb0*/  @!P6 IMAD.X R31, R13.reuse, 0x1, R20, P1 ;  /* 0x000000010d1fe824 */ /* 0x040fe200008e0614 */
[----:B------:R-:W-:Y:S02]  /*5bc0*/  @!P6 IADD3 R0, P1, R12, R226, RZ ;  /* 0x000000e20c00e210 */ /* 0x000fe40007f3e0ff */
[C---:B------:R-:W-:Y:S01]  /*5bd0*/  @!P6 IADD3.X R29, R13.reuse, R21, RZ, P0, !PT ;  /* 0x000000150d1de210 */ /* 0x040fe200007fe4ff */
[----:B------:R-:W-:Y:S01]  /*5be0*/  LDSM.16.M88.4 R140, [R184] ;  /* 0x00000000b88c783b */ /* 0x000fe20000000200 */
[----:B------:R-:W-:Y:S01]  /*5bf0*/  @!P6 LEA R20, P0, R22, c[0x0][0x1f8], 0x1 ;  /* 0x00007e001614ea11 */ /* 0x000fe200078008ff */
[----:B------:R-:W-:Y:S01]  /*5c00*/  @!P6 IMAD.X R13, R13, 0x1, R228, P1 ;  /* 0x000000010d0de824 */ /* 0x000fe200008e06e4 */
[----:B------:R-:W-:Y:S02]  /*5c10*/  @!P6 LEA R124, P1, R0, c[0x0][0x1f8], 0x1 ;  /* 0x00007e00007cea11 */ /* 0x000fe400078208ff */
[----:B------:R-:W-:Y:S02]  /*5c20*/  @!P6 LEA.HI.X R21, R22, c[0x0][0x1fc], R14, 0x1, P0 ;  /* 0x00007f001615ea11 */ /* 0x000fe400000f0c0e */
[----:B------:R-:W-:Y:S01]  /*5c30*/  @!P6 LEA.HI.X R125, R0, c[0x0][0x1fc], R13, 0x1, P1 ;  /* 0x00007f00007dea11 */ /* 0x000fe200008f0c0d */
[C---:B-1----:R-:W-:Y:S01]  /*5c40*/  HMMA.16816.F32.BF16 R4, R32.reuse, R8, RZ ;  /* 0x000000082004723c */ /* 0x042fe200000418ff */
[----:B------:R-:W1:Y:S02]  /*5c50*/  LDSM.16.M88.4 R144, [R187] ;  /* 0x00000000bb90783b */ /* 0x000e640000000200 */
[C---:B------:R-:W-:Y:S02]  /*5c60*/  @!P6 LEA R30, P1, R23.reuse, c[0x0][0x1f8], 0x1 ;  /* 0x00007e00171eea11 */ /* 0x040fe400078208ff */
[C---:B------:R-:W-:Y:S02]  /*5c70*/  @!P6 LEA R28, P0, R2.reuse, c[0x0][0x1f8], 0x1 ;  /* 0x00007e00021cea11 */ /* 0x040fe400078008ff */
[----:B------:R-:W-:Y:S01]  /*5c80*/  @!P6 LEA.HI.X R31, R23, c[0x0][0x1fc], R31, 0x1, P1 ;  /* 0x00007f00171fea11 */ /* 0x000fe200008f0c1f */
[C---:B------:R-:W-:Y:S01]  /*5c90*/  HMMA.16816.F32.BF16 R8, R32.reuse, R10, RZ ;  /* 0x0000000a2008723c */ /* 0x040fe200000418ff */
[----:B------:R-:W5:Y:S03]  /*5ca0*/  LDSM.16.M88.4 R148, [R198] ;  /* 0x00000000c694783b */ /* 0x000f660000000200 */
[----:B------:R-:W-:Y:S04]  /*5cb0*/  @!P6 LEA.HI.X R29, R2, c[0x0][0x1fc], R29, 0x1, P0 ;  /* 0x00007f00021dea11 */ /* 0x000fe800000f0c1d */
[C---:B--2---:R-:W-:Y:S01]  /*5cc0*/  HMMA.16816.F32.BF16 R12, R32.reuse, R16, RZ ;  /* 0x00000010200c723c */ /* 0x044fe200000418ff */
[----:B------:R-:W2:Y:S07]  /*5cd0*/  LDSM.16.M88.4 R152, [R197] ;  /* 0x00000000c598783b */ /* 0x000eae0000000200 */
[C---:B------:R-:W-:Y:S01]  /*5ce0*/  HMMA.16816.F32.BF16 R16, R32.reuse, R18, RZ ;  /* 0x000000122010723c */ /* 0x040fe200000418ff */
[----:B------:R-:W1:Y:S08]  /*5cf0*/  LDSM.16.M88.4 R156, [R196] ;  /* 0x00000000c49c783b */ /* 0x000e700000000200 */
[----:B------:R-:W-:Y:S01]  /*5d00*/  @!PT LDS RZ, [RZ] ;  /* 0x00000000fffff984 */ /* 0x000fe20000000800 */
[----:B------:R-:W-:Y:S01]  /*5d10*/  @!PT LDS RZ, [RZ] ;  /* 0x00000000fffff984 */ /* 0x000fe20000000800 */
[----:B------:R-:W-:Y:S01]  /*5d20*/  @!PT LDS RZ, [RZ] ;  /* 0x00000000fffff984 */ /* 0x000fe20000000800 */
[----:B------:R1:W-:Y:S08]  /*5d30*/  @!P6 LDGSTS.E.BYPASS.LTC128B.128 [R199+0x100], [R162.64], !P5 ;  /* 0x00100000a2c7efae */ /* 0x0003f0000e901d46 */
[----:B------:R1:W-:Y:S08]  /*5d40*/  @!P6 LDGSTS.E.BYPASS.LTC128B.128 [R199+0x2100], [R160.64], !P4 ;  /* 0x02100000a0c7efae */ /* 0x0003f0000e101d46 */
[----:B------:R3:W-:Y:S08]  /*5d50*/  @!P6 LDGSTS.E.BYPASS.LTC128B.128 [R199+0x4100], [R20.64], !P3 ;  /* 0x0410000014c7efae */ /* 0x0007f0000d901d46 */
[----:B------:R2:W-:Y:S08]  /*5d60*/  @!P6 LDGSTS.E.BYPASS.LTC128B.128 [R199+0x1100], [R124.64], !P5 ;  /* 0x011000007cc7efae */ /* 0x0005f0000e901d46 */
[----:B------:R4:W-:Y:S08]  /*5d70*/  @!P6 LDGSTS.E.BYPASS.LTC128B.128 [R199+0x3100], [R30.64], !P4 ;  /* 0x031000001ec7efae */ /* 0x0009f0000e101d46 */
[----:B------:R4:W-:Y:S01]  /*5d80*/  @!P6 LDGSTS.E.BYPASS.LTC128B.128 [R199+0x5100], [R28.64], !P3 ;  /* 0x051000001cc7efae */ /* 0x0009e2000d901d46 */
[C---:B---3--:R-:W-:Y:S07]  /*5d90*/  HMMA.16816.F32.BF16 R20, R32.reuse, R24, RZ ;  /* 0x000000182014723c */ /* 0x048fee00000418ff */
[----:B-1----:R-:W-:Y:S01]  /*5da0*/  LDSM.16.M88.4 R160, [R186] ;  /* 0x00000000baa0783b */ /* 0x002fe20000000200 */
[C---:B------:R-:W-:Y:S07]  /*5db0*/  HMMA.16816.F32.BF16 R24, R32.reuse, R26, RZ ;  /* 0x0000001a2018723c */ /* 0x040fee00000418ff */
[----:B------:R-:W0:Y:S08]  /*5dc0*/  LDGDEPBAR ;  /* 0x00000000000079af */ /* 0x000e300000000000 */
[----:B------:R-:W1:Y:S01]  /*5dd0*/  LDSM.16.M88.4 R164, [R182] ;  /* 0x00000000b6a4783b */ /* 0x000e620000000200 */
[C---:B----4-:R-:W-:Y:S07]  /*5de0*/  HMMA.16816.F32.BF16 R28, R32.reuse, R136, RZ ;  /* 0x00000088201c723c */ /* 0x050fee00000418ff */
[----:B------:R-:W3:Y:S01]  /*5df0*/  LDSM.16.M88.4 R168, [R182+0x800] ;  /* 0x00080000b6a8783b */ /* 0x000ee20000000200 */
[----:B------:R-:W-:Y:S07]  /*5e00*/  HMMA.16816.F32.BF16 R32, R32, R138, RZ ;  /* 0x0000008a2020723c */ /* 0x000fee00000418ff */
[----:B------:R-:W4:Y:S01]  /*5e10*/  LDSM.16.M88.4 R136, [R182+0x1000] ;  /* 0x00100000b688783b */ /* 0x000f220000000200 */
[C---:B------:R-:W-:Y:S07]  /*5e20*/  HMMA.16816.F32.BF16 R4, R140.reuse, R144, R4 ;  /* 0x000000908c04723c */ /* 0x040fee0000041804 */
[----:B------:R-:W-:Y:S01]  /*5e30*/  LDSM.16.M88.4 R172, [R179] ;  /* 0x00000000b3ac783b */ /* 0x000fe20000000200 */
[C---:B------:R-:W-:Y:S07]  /*5e40*/  HMMA.16816.F32.BF16 R8, R140.reuse, R146, R8 ;  /* 0x000000928c08723c */ /* 0x040fee0000041808 */
[----:B------:R-:W1:Y:S01]  /*5e50*/  LDSM.16.M88.4 R144, [R182+0x1800] ;  /* 0x00180000b690783b */ /* 0x000e620000000200 */
[C---:B-----5:R-:W-:Y:S07]  /*5e60*/  HMMA.16816.F32.BF16 R12, R140.reuse, R148, R12 ;  /* 0x000000948c0c723c */ /* 0x060fee000004180c */
[----:B------:R-:W5:Y:S01]  /*5e70*/  LDL R127, [R1+0x4] ;  /* 0x00000400017f7983 */ /* 0x000f620000100800 */
[C---:B------:R-:W-:Y:S03]  /*5e80*/  HMMA.16816.F32.BF16 R16, R140.reuse, R150, R16 ;  /* 0x000000968c10723c */ /* 0x040fe60000041810 */
[----:B------:R-:W3:Y:S05]  /*5e90*/  LDSM.16.M88.4 R148, [R185] ;  /* 0x00000000b994783b */ /* 0x000eea0000000200 */
[C---:B--2---:R-:W-:Y:S08]  /*5ea0*/  HMMA.16816.F32.BF16 R20, R140.reuse, R152, R20 ;  /* 0x000000988c14723c */ /* 0x044ff00000041814 */
[C---:B------:R-:W-:Y:S01]  /*5eb0*/  HMMA.16816.F32.BF16 R24, R140.reuse, R154, R24 ;  /* 0x0000009a8c18723c */ /* 0x040fe20000041818 */
[----:B------:R-:W-:Y:S07]  /*5ec0*/  LDSM.16.M88.4 R152, [R179+0x1000] ;  /* 0x00100000b398783b */ /* 0x000fee0000000200 */
        /* <DEDUP_REMOVED lines=16> */
[C---:B------:R-:W-:Y:S01]  /*5fd0*/  HMMA.16816.F32.BF16 R4, R148.reuse, R172, R4 ;  /* 0x000000ac9404723c */ /* 0x040fe20000041804 */
[----:B------:R-:W1:Y:S07]  /*5fe0*/  LDSM.16.M88.4 R160, [R176+0x3000] ;  /* 0x00300000b0a0783b */ /* 0x000e6e0000000200 */
[C---:B------:R-:W-:Y:S01]  /*5ff0*/  HMMA.16816.F32.BF16 R8, R148.reuse, R174, R8 ;  /* 0x000000ae9408723c */ /* 0x040fe20000041808 */
[----:B------:R-:W-:Y:S07]  /*6000*/  LDSM.16.M88.4 R172, [R190] ;  /* 0x00000000beac783b */ /* 0x000fee0000000200 */
[C---:B--2---:R-:W-:Y:S08]  /*6010*/  HMMA.16816.F32.BF16 R12, R148.reuse, R140, R12 ;  /* 0x0000008c940c723c */ /* 0x044ff0000004180c */
[C---:B------:R-:W-:Y:S01]  /*6020*/  HMMA.16816.F32.BF16 R16, R148.reuse, R142, R16 ;  /* 0x0000008e9410723c */ /* 0x040fe20000041810 */
[----:B------:R-:W-:Y:S07]  /*6030*/  LDSM.16.M88.4 R140, [R184+0x4000] ;  /* 0x00400000b88c783b */ /* 0x000fee0000000200 */
[C---:B------:R-:W-:Y:S08]  /*6040*/  HMMA.16816.F32.BF16 R20, R148.reuse, R152, R20 ;  /* 0x000000989414723c */ /* 0x040ff00000041814 */
[C---:B------:R-:W-:Y:S01]  /*6050*/  HMMA.16816.F32.BF16 R24, R148.reuse, R154, R24 ;  /* 0x0000009a9418723c */ /* 0x040fe20000041818 */
[----:B------:R-:W2:Y:S07]  /*6060*/  LDSM.16.M88.4 R152, [R195] ;  /* 0x00000000c398783b */ /* 0x000eae0000000200 */
[C---:B-1----:R-:W-:Y:S08]  /*6070*/  HMMA.16816.F32.BF16 R28, R148.reuse, R156, R28 ;  /* 0x0000009c941c723c */ /* 0x042ff0000004181c */
[----:B------:R-:W-:Y:S01]  /*6080*/  HMMA.16816.F32.BF16 R32, R148, R158, R32 ;  /* 0x0000009e9420723c */ /* 0x000fe20000041820 */
[----:B------:R-:W1:Y:S07]  /*6090*/  LDSM.16.M88.4 R148, [R194] ;  /* 0x00000000c294783b */ /* 0x000e6e0000000200 */
[C---:B---3--:R-:W-:Y:S01]  /*60a0*/  HMMA.16816.F32.BF16 R4, R136.reuse, R164, R4 ;  /* 0x000000a48804723c */ /* 0x048fe20000041804 */
[----:B------:R-:W3:Y:S07]  /*60b0*/  LDSM.16.M88.4 R156, [R193] ;  /* 0x00000000c19c783b */ /* 0x000eee0000000200 */
[C---:B------:R-:W-:Y:S01]  /*60c0*/  HMMA.16816.F32.BF16 R8, R136.reuse, R166, R8 ;  /* 0x000000a68808723c */ /* 0x040fe20000041808 */
[----:B------:R-:W-:Y:S07]  /*60d0*/  LDSM.16.M88.4 R164, [R182+0x2800] ;  /* 0x00280000b6a4783b */ /* 0x000fee0000000200 */
[C---:B----4-:R-:W-:Y:S08]  /*60e0*/  HMMA.16816.F32.BF16 R12, R136.reuse, R144, R12 ;  /* 0x00000090880c723c */ /* 0x050ff0000004180c */
[C---:B------:R-:W-:Y:S01]  /*60f0*/  HMMA.16816.F32.BF16 R16, R136.reuse, R146, R16 ;  /* 0x000000928810723c */ /* 0x040fe20000041810 */
[----:B------:R-:W4:Y:S07]  /*6100*/  LDSM.16.M88.4 R144, [R192] ;  /* 0x00000000c090783b */ /* 0x000f2e0000000200 */
[C---:B------:R-:W-:Y:S08]  /*6110*/  HMMA.16816.F32.BF16 R20, R136.reuse, R160, R20 ;  /* 0x000000a08814723c */ /* 0x040ff00000041814 */
[C---:B------:R-:W-:Y:S01]  /*6120*/  HMMA.16816.F32.BF16 R24, R136.reuse, R162, R24 ;  /* 0x000000a28818723c */ /* 0x040fe20000041818 */
[----:B------:R-:W-:Y:S07]  /*6130*/  LDSM.16.M88.4 R160, [R182+0x2000] ;  /* 0x00200000b6a0783b */ /* 0x000fee0000000200 */
[C---:B------:R-:W-:Y:S08]  /*6140*/  HMMA.16816.F32.BF16 R28, R136.reuse, R168, R28 ;  /* 0x000000a8881c723c */ /* 0x040ff0000004181c */
[----:B------:R-:W-:Y:S01]  /*6150*/  HMMA.16816.F32.BF16 R32, R136, R170, R32 ;  /* 0x000000aa8820723c */ /* 0x000fe20000041820 */
[----:B------:R-:W4:Y:S07]  /*6160*/  LDSM.16.M88.4 R136, [R186+0x4000] ;  /* 0x00400000ba88783b */ /* 0x000f2e0000000200 */
[C---:B--2---:R-:W-:Y:S01]  /*6170*/  HMMA.16816.F32.BF16 R4, R140.reuse, R152, R4 ;  /* 0x000000988c04723c */ /* 0x044fe20000041804 */
[----:B------:R-:W-:Y:S07]  /*6180*/  LDSM.16.M88.4 R168, [R179+0x2000] ;  /* 0x00200000b3a8783b */ /* 0x000fee0000000200 */
[C---:B------:R-:W-:Y:S01]  /*6190*/  HMMA.16816.F32.BF16 R8, R140.reuse, R154, R8 ;  /* 0x0000009a8c08723c */ /* 0x040fe20000041808 */
[----:B------:R-:W-:Y:S07]  /*61a0*/  LDSM.16.M88.4 R152, [R182+0x3800] ;  /* 0x00380000b698783b */ /* 0x000fee0000000200 */
[C---:B-1----:R-:W-:Y:S08]  /*61b0*/  HMMA.16816.F32.BF16 R12, R140.reuse, R148, R12 ;  /* 0x000000948c0c723c */ /* 0x042ff0000004180c */
[C---:B------:R-:W-:Y:S01]  /*61c0*/  HMMA.16816.F32.BF16 R16, R140.reuse, R150, R16 ;  /* 0x000000968c10723c */ /* 0x040fe20000041810 */
[----:B------:R-:W1:Y:S07]  /*61d0*/  LDSM.16.M88.4 R148, [R182+0x3000] ;  /* 0x00300000b694783b */ /* 0x000e6e0000000200 */
[C---:B---3--:R-:W-:Y:S08]  /*61e0*/  HMMA.16816.F32.BF16 R20, R140.reuse, R156, R20 ;  /* 0x0000009c8c14723c */ /* 0x048ff00000041814 */
[C---:B------:R-:W-:Y:S01]  /*61f0*/  HMMA.16816.F32.BF16 R24, R140.reuse, R158, R24 ;  /* 0x0000009e8c18723c */ /* 0x040fe20000041818 */
[----:B------:R-:W2:Y:S07]  /*6200*/  LDSM.16.M88.4 R156, [R185+0x4000] ;  /* 0x00400000b99c783b */ /* 0x000eae0000000200 */
[C---:B----4-:R-:W-:Y:S08]  /*6210*/  HMMA.16816.F32.BF16 R28, R140.reuse, R144, R28 ;  /* 0x000000908c1c723c */ /* 0x050ff0000004181c */
[----:B------:R-:W-:Y:S01]  /*6220*/  HMMA.16816.F32.BF16 R32, R140, R146, R32 ;  /* 0x000000928c20723c */ /* 0x000fe20000041820 */
[----:B------:R-:W3:Y:S07]  /*6230*/  LDSM.16.M88.4 R140, [R179+0x2800] ;  /* 0x00280000b38c783b */ /* 0x000eee0000000200 */
[C---:B------:R-:W-:Y:S01]  /*6240*/  HMMA.16816.F32.BF16 R4, R136.reuse, R160, R4 ;  /* 0x000000a08804723c */ /* 0x040fe20000041804 */
[----:B------:R-:W4:Y:S04]  /*6250*/  LDSM.16.M88.4 R144, [R179+0x3000] ;  /* 0x00300000b390783b */ /* 0x000f280000000200 */
[----:B-----5:R-:W-:Y:S03]  /*6260*/  IADD3 R0, R127, R237, RZ ;  /* 0x000000ed7f007210 */ /* 0x020fe60007ffe0ff */
[C---:B------:R-:W-:Y:S01]  /*6270*/  HMMA.16816.F32.BF16 R8, R136.reuse, R162, R8 ;  /* 0x000000a28808723c */ /* 0x040fe20000041808 */
[----:B------:R-:W-:Y:S03]  /*6280*/  LDSM.16.M88.4 R160, [R176+0x4800] ;  /* 0x00480000b0a0783b */ /* 0x000fe60000000200 */
[----:B------:R-:W-:Y:S04]  /*6290*/  @P2 IMAD.HI.U32 R2, R0, c[0x0][0x2c8], RZ ;  /* 0x0000b20000022a27 */ /* 0x000fe800078e00ff */
[C---:B------:R-:W-:Y:S04]  /*62a0*/  HMMA.16816.F32.BF16 R12, R136.reuse, R164, R12 ;  /* 0x000000a4880c723c */ /* 0x040fe8000004180c */
[----:B------:R-:W-:Y:S04]  /*62b0*/  @P2 SHF.R.U32.HI R0, RZ, c[0x0][0x2cc], R2 ;  /* 0x0000b300ff002a19 */ /* 0x000fe80000011602 */
[C---:B------:R-:W-:Y:S01]  /*62c0*/  HMMA.16816.F32.BF16 R16, R136.reuse, R166, R16 ;  /* 0x000000a68810723c */ /* 0x040fe20000041810 */
[----:B------:R-:W-:Y:S07]  /*62d0*/  LDSM.16.M88.4 R164, [R176+0x5800] ;  /* 0x00580000b0a4783b */ /* 0x000fee0000000200 */
[C---:B-1----:R-:W-:Y:S01]  /*62e0*/  HMMA.16816.F32.BF16 R20, R136.reuse, R148, R20 ;  /* 0x000000948814723c */ /* 0x042fe20000041814 */
[----:B------:R-:W1:Y:S07]  /*62f0*/  SHFL.IDX PT, R2, R0, RZ, 0x1c1f ;  /* 0x001c1fff00027589 */ /* 0x000e6e00000e0000 */
[C---:B------:R-:W-:Y:S01]  /*6300*/  HMMA.16816.F32.BF16 R24, R136.reuse, R150, R24 ;  /* 0x000000968818723c */ /* 0x040fe20000041818 */
[----:B------:R-:W-:Y:S07]  /*6310*/  LDSM.16.M88.4 R148, [R183+0x8000] ;  /* 0x00800000b794783b */ /* 0x000fee0000000200 */
[C---:B------:R-:W-:Y:S01]  /*6320*/  HMMA.16816.F32.BF16 R28, R136.reuse, R152, R28 ;  /* 0x00000098881c723c */ /* 0x040fe2000004181c */
[----:B------:R5:W1:Y:S07]  /*6330*/  SHFL.IDX PT, R124, R0, 0x1, 0x1c1f ;  /* 0x003c1f00007c7f89 */ /* 0x000a6e00000e0000 */
[----:B------:R-:W-:Y:S01]  /*6340*/  HMMA.16816.F32.BF16 R32, R136, R154, R32 ;  /* 0x0000009a8820723c */ /* 0x000fe20000041820 */
[----:B------:R-:W1:Y:S07]  /*6350*/  LDSM.16.M88.4 R136, [R179+0x3800] ;  /* 0x00380000b388783b */ /* 0x000e6e0000000200 */
[C---:B--2---:R-:W-:Y:S01]  /*6360*/  HMMA.16816.F32.BF16 R4, R156.reuse, R168, R4 ;  /* 0x000000a89c04723c */ /* 0x044fe20000041804 */
[----:B------:R-:W2:Y:S07]  /*6370*/  LDSM.16.M88.4 R152, [R176+0x4000] ;  /* 0x00400000b098783b */ /* 0x000eae0000000200 */
[C---:B------:R-:W-:Y:S01]  /*6380*/  HMMA.16816.F32.BF16 R8, R156.reuse, R170, R8 ;  /* 0x000000aa9c08723c */ /* 0x040fe20000041808 */
[----:B------:R-:W-:Y:S03]  /*6390*/  LDSM.16.M88.4 R168, [R191] ;  /* 0x00000000bfa8783b */ /* 0x000fe60000000200 */
[----:B-----5:R-:W-:Y:S04]  /*63a0*/  IMAD.MOV.U32 R0, RZ, RZ, -0x40 ;  /* 0xffffffc0ff007424 */ /* 0x020fe800078e00ff */
[C---:B---3--:R-:W-:Y:S04]  /*63b0*/  HMMA.16816.F32.BF16 R12, R156.reuse, R140, R12 ;  /* 0x0000008c9c0c723c */ /* 0x048fe8000004180c */
[----:B------:R-:W-:Y:S04]  /*63c0*/  IMAD R0, R200, R0, 0x1 ;  /* 0x00000001c8007424 */ /* 0x000fe800078e0200 */
[C---:B------:R-:W-:Y:S01]  /*63d0*/  HMMA.16816.F32.BF16 R16, R156.reuse, R142, R16 ;  /* 0x0000008e9c10723c */ /* 0x040fe20000041810 */
[----:B------:R-:W3:Y:S03]  /*63e0*/  LDSM.16.M88.4 R140, [R176+0x5000] ;  /* 0x00500000b08c783b */ /* 0x000ee60000000200 */
[----:B------:R-:W-:Y:S04]  /*63f0*/  IADD3 R0, R234, R0, -R233 ;  /* 0x00000000ea007210 */ /* 0x000fe80007ffe8e9 */
[C---:B----4-:R-:W-:Y:S04]  /*6400*/  HMMA.16816.F32.BF16 R20, R156.reuse, R144, R20 ;  /* 0x000000909c14723c */ /* 0x050fe80000041814 */
[----:B------:R-:W-:Y:S04]  /*6410*/  IADD3 R0, R0, -R235, RZ ;  /* 0x800000eb00007210 */ /* 0x000fe80007ffe0ff */
[C---:B------:R-:W-:Y:S01]  /*6420*/  HMMA.16816.F32.BF16 R24, R156.reuse, R146, R24 ;  /* 0x000000929c18723c */ /* 0x040fe20000041818 */
[----:B------:R-:W4:Y:S03]  /*6430*/  LDSM.16.M88.4 R144, [R184+0x8000] ;  /* 0x00800000b890783b */ /* 0x000f260000000200 */
[C---:B-1----:R-:W-:Y:S01]  /*6440*/  IMAD.IADD R2, R0.reuse, 0x1, R2 ;  /* 0x0000000100027824 */ /* 0x042fe200078e0202 */
[----:B------:R-:W-:Y:S03]  /*6450*/  IADD3 R0, R0, R124, RZ ;  /* 0x0000007c00007210 */ /* 0x000fe60007ffe0ff */
[C---:B------:R-:W-:Y:S03]  /*6460*/  HMMA.16816.F32.BF16 R28, R156.reuse, R136, R28 ;  /* 0x000000889c1c723c */ /* 0x040fe6000004181c */
[----:B------:R-:W-:Y:S02]  /*6470*/  ISETP.GT.AND P6, PT, R2, 0x1, PT ;  /* 0x000000010200780c */ /* 0x000fe40003fc4270 */
[----:B------:R-:W-:Y:S02]  /*6480*/  ISETP.GT.AND P1, PT, R0, RZ, PT ;  /* 0x000000ff0000720c */ /* 0x000fe40003f24270 */
[----:B------:R-:W-:Y:S01]  /*6490*/  ISETP.GT.AND P0, PT, R2, RZ, PT ;  /* 0x000000ff0200720c */ /* 0x000fe20003f04270 */
[----:B------:R-:W-:Y:S01]  /*64a0*/  HMMA.16816.F32.BF16 R32, R156, R138, R32 ;  /* 0x0000008a9c20723c */ /* 0x000fe20000041820 */
[----:B------:R-:W1:Y:S07]  /*64b0*/  LDSM.16.M88.4 R136, [R189] ;  /* 0x00000000bd88783b */ /* 0x000e6e0000000200 */
[C---:B--2---:R-:W-:Y:S01]  /*64c0*/  HMMA.16816.F32.BF16 R4, R148.reuse, R152, R4 ;  /* 0x000000989404723c */ /* 0x044fe20000041804 */
[----:B------:R-:W-:Y:S07]  /*64d0*/  LDSM.16.M88.4 R156, [R182+0x4800] ;  /* 0x00480000b69c783b */ /* 0x000fee0000000200 */
[C---:B------:R-:W-:Y:S01]  /*64e0*/  HMMA.16816.F32.BF16 R8, R148.reuse, R154, R8 ;  /* 0x0000009a9408723c */ /* 0x040fe20000041808 */
[----:B------:R-:W-:Y:S07]  /*64f0*/  LDSM.16.M88.4 R152, [R182+0x4000] ;  /* 0x00400000b698783b */ /* 0x000fee0000000200 */
[C---:B------:R-:W-:Y:S08]  /*6500*/  HMMA.16816.F32.BF16 R12, R148.reuse, R160, R12 ;  /* 0x000000a0940c723c */ /* 0x040ff0000004180c */
[C---:B------:R-:W-:Y:S01]  /*6510*/  HMMA.16816.F32.BF16 R16, R148.reuse, R162, R16 ;  /* 0x000000a29410723c */ /* 0x040fe20000041810 */
[----:B------:R-:W-:Y:S07]  /*6520*/  LDSM.16.M88.4 R160, [R182+0x5000] ;  /* 0x00500000b6a0783b */ /* 0x000fee0000000200 */
[C---:B---3--:R-:W-:Y:S08]  /*6530*/  HMMA.16816.F32.BF16 R20, R148.reuse, R140, R20 ;  /* 0x0000008c9414723c */ /* 0x048ff00000041814 */
[C---:B------:R-:W-:Y:S01]  /*6540*/  HMMA.16816.F32.BF16 R24, R148.reuse, R142, R24 ;  /* 0x0000008e9418723c */ /* 0x040fe20000041818 */
[----:B------:R-:W2:Y:S07]  /*6550*/  LDSM.16.M88.4 R140, [R188] ;  /* 0x00000000bc8c783b */ /* 0x000eae0000000200 */
[C---:B------:R-:W-:Y:S08]  /*6560*/  HMMA.16816.F32.BF16 R28, R148.reuse, R164, R28 ;  /* 0x000000a4941c723c */ /* 0x040ff0000004181c */
[----:B------:R-:W-:Y:S01]  /*6570*/  HMMA.16816.F32.BF16 R32, R148, R166, R32 ;  /* 0x000000a69420723c */ /* 0x000fe20000041820 */
[----:B------:R-:W3:Y:S07]  /*6580*/  LDSM.16.M88.4 R148, [R186+0x8000] ;  /* 0x00800000ba94783b */ /* 0x000eee0000000200 */
[C---:B----4-:R-:W-:Y:S01]  /*6590*/  HMMA.16816.F32.BF16 R4, R144.reuse, R168, R4 ;  /* 0x000000a89004723c */ /* 0x050fe20000041804 */
[----:B------:R-:W4:Y:S07]  /*65a0*/  LDSM.16.M88.4 R164, [R182+0x5800] ;  /* 0x00580000b6a4783b */ /* 0x000f2e0000000200 */
[C---:B------:R-:W-:Y:S01]  /*65b0*/  HMMA.16816.F32.BF16 R8, R144.reuse, R170, R8 ;  /* 0x000000aa9008723c */ /* 0x040fe20000041808 */
[----:B------:R-:W-:Y:S07]  /*65c0*/  LDSM.16.M88.4 R168, [R179+0x4000] ;  /* 0x00400000b3a8783b */ /* 0x000fee0000000200 */
[C---:B------:R-:W-:Y:S08]  /*65d0*/  HMMA.16816.F32.BF16 R12, R144.reuse, R172, R12 ;  /* 0x000000ac900c723c */ /* 0x040ff0000004180c */
[C---:B------:R-:W-:Y:S08]  /*65e0*/  HMMA.16816.F32.BF16 R16, R144.reuse, R174, R16 ;  /* 0x000000ae9010723c */ /* 0x040ff00000041810 */
        /* <DEDUP_REMOVED lines=8> */
[C---:B------:R-:W-:Y:S08]  /*6670*/  HMMA.16816.F32.BF16 R8, R148.reuse, R154, R8 ;  /* 0x0000009a9408723c */ /* 0x040ff00000041808 */
[C---:B------:R-:W-:Y:S08]  /*6680*/  HMMA.16816.F32.BF16 R12, R148.reuse, R156, R12 ;  /* 0x0000009c940c723c */ /* 0x040ff0000004180c */
[C---:B------:R-:W-:Y:S08]  /*6690*/  HMMA.16816.F32.BF16 R16, R148.reuse, R158, R16 ;  /* 0x0000009e9410723c */ /* 0x040ff00000041810 */
[C---:B------:R-:W-:Y:S08]  /*66a0*/  HMMA.16816.F32.BF16 R20, R148.reuse, R160, R20 ;  /* 0x000000a09414723c */ /* 0x040ff00000041814 */
[C---:B------:R-:W-:Y:S08]  /*66b0*/  HMMA.16816.F32.BF16 R24, R148.reuse, R162, R24 ;  /* 0x000000a29418723c */ /* 0x040ff00000041818 */
[C---:B----4-:R-:W-:Y:S08]  /*66c0*/  HMMA.16816.F32.BF16 R28, R148.reuse, R164, R28 ;  /* 0x000000a4941c723c */ /* 0x050ff0000004181c */
[----:B------:R-:W-:Y:S01]  /*66d0*/  HMMA.16816.F32.BF16 R32, R148, R166, R32 ;  /* 0x000000a69420723c */ /* 0x000fe20000041820 */
[----:B------:R-:W4:Y:S01]  /*66e0*/  LDSM.16.M88.4 R148, [R179+0x5800] ;  /* 0x00580000b394783b */ /* 0x000f220000000200 */
[----:B------:R-:W-:Y:S06]  /*66f0*/  DEPBAR.LE SB0, 0x0 ;  /* 0x000080000000791a */ /* 0x000fec0000000000 */
[C---:B-1----:R-:W-:Y:S01]  /*6700*/  HMMA.16816.F32.BF16 R4, R136.reuse, R168, R4 ;  /* 0x000000a88804723c */ /* 0x042fe20000041804 */
[----:B------:R-:W-:Y:S07]  /*6710*/  BAR.SYNC.DEFER_BLOCKING 0x0 ;  /* 0x0000000000007b1d */ /* 0x000fee0000010000 */
[C---:B------:R-:W-:Y:S08]  /*6720*/  HMMA.16816.F32.BF16 R8, R136.reuse, R170, R8 ;  /* 0x000000aa8808723c */ /* 0x040ff00000041808 */
[C---:B--2---:R-:W-:Y:S08]  /*6730*/  HMMA.16816.F32.BF16 R12, R136.reuse, R140, R12 ;  /* 0x0000008c880c723c */ /* 0x044ff0000004180c */
[C---:B------:R-:W-:Y:S04]  /*6740*/  HMMA.16816.F32.BF16 R16, R136.reuse, R142, R16 ;  /* 0x0000008e8810723c */ /* 0x040fe80000041810 */
[----:B------:R-:W-:Y:S02]  /*6750*/  FSEL R124, R4, -INF , P0 ;  /* 0xff800000047c7808 */ /* 0x000fe40000000000 */
[----:B------:R-:W-:Y:S02]  /*6760*/  ISETP.GT.AND P0, PT, R0, 0x1, PT ;  /* 0x000000010000780c */ /* 0x000fe40003f04270 */
[C---:B---3--:R-:W-:Y:S04]  /*6770*/  HMMA.16816.F32.BF16 R20, R136.reuse, R144, R20 ;  /* 0x000000908814723c */ /* 0x048fe80000041814 */
[----:B------:R-:W-:Y:S02]  /*6780*/  FSEL R142, R5, -INF , P6 ;  /* 0xff800000058e7808 */ /* 0x000fe40003000000 */
[----:B------:R-:W-:Y:S02]  /*6790*/  FSEL R153, R7, -INF , P0 ;  /* 0xff80000007997808 */ /* 0x000fe40000000000 */
[C---:B------:R-:W-:Y:S03]  /*67a0*/  HMMA.16816.F32.BF16 R24, R136.reuse, R146, R24 ;  /* 0x000000928818723c */ /* 0x040fe60000041818 */
[----:B------:R-:W-:Y:S02]  /*67b0*/  ISETP.GT.AND P0, PT, R2, 0x8, PT ;  /* 0x000000080200780c */ /* 0x000fe40003f04270 */
[----:B------:R-:W-:Y:S02]  /*67c0*/  FMNMX.FTZ R4, R124, R3, !PT ;  /* 0x000000037c047209 */ /* 0x000fe40007810000 */
[----:B------:R-:W-:Y:S01]  /*67d0*/  FSEL R140, R8, -INF , P0 ;  /* 0xff800000088c7808 */ /* 0x000fe20000000000 */
[C---:B----4-:R-:W-:Y:S03]  /*67e0*/  HMMA.16816.F32.BF16 R28, R136.reuse, R148, R28 ;  /* 0x00000094881c723c */ /* 0x050fe6000004181c */
[----:B------:R-:W-:Y:S02]  /*67f0*/  ISETP.GT.AND P6, PT, R2, 0x9, PT ;  /* 0x000000090200780c */ /* 0x000fe40003fc4270 */
[----:B------:R-:W-:Y:S02]  /*6800*/  FMNMX.FTZ R4, R142, R4, !PT ;  /* 0x000000048e047209 */ /* 0x000fe40007810000 */
[----:B------:R-:W-:Y:S01]  /*6810*/  ISETP.GT.AND P0, PT, R0, 0x9, PT ;  /* 0x000000090000780c */ /* 0x000fe20003f04270 */
[----:B------:R-:W-:Y:S04]  /*6820*/  HMMA.16816.F32.BF16 R32, R136, R150, R32 ;  /* 0x000000968820723c */ /* 0x000fe80000041820 */
[----:B------:R-:W-:Y:S02]  /*6830*/  FSEL R141, R9, -INF , P6 ;  /* 0xff800000098d7808 */ /* 0x000fe40003000000 */
[----:B------:R-:W-:Y:S02]  /*6840*/  FSEL R152, R11, -INF , P0 ;  /* 0xff8000000b987808 */ /* 0x000fe40000000000 */
[----:B------:R-:W-:Y:S02]  /*6850*/  FMNMX.FTZ R4, R140, R4, !PT ;  /* 0x000000048c047209 */ /* 0x000fe40007810000 */
[----:B------:R-:W-:Y:S02]  /*6860*/  ISETP.GT.AND P0, PT, R2, 0x10, PT ;  /* 0x000000100200780c */ /* 0x000fe40003f04270 */
[----:B------:R-:W-:Y:S02]  /*6870*/  FMNMX.FTZ R4, R141, R4, !PT ;  /* 0x000000048d047209 */ /* 0x000fe40007810000 */
[----:B------:R-:W-:Y:S02]  /*6880*/  FSEL R146, R12, -INF , P0 ;  /* 0xff8000000c927808 */ /* 0x000fe40000000000 */
[----:B------:R-:W-:Y:S02]  /*6890*/  ISETP.GT.AND P6, PT, R2, 0x11, PT ;  /* 0x000000110200780c */ /* 0x000fe40003fc4270 */
[----:B------:R-:W-:Y:S02]  /*68a0*/  ISETP.GT.AND P0, PT, R0, 0x11, PT ;  /* 0x000000110000780c */ /* 0x000fe40003f04270 */
[----:B------:R-:W-:Y:S02]  /*68b0*/  FSEL R155, R13, -INF , P6 ;  /* 0xff8000000d9b7808 */ /* 0x000fe40003000000 */
[----:B------:R-:W-:Y:S02]  /*68c0*/  FSEL R157, R15, -INF , P0 ;  /* 0xff8000000f9d7808 */ /* 0x000fe40000000000 */
[----:B------:R-:W-:Y:S02]  /*68d0*/  FMNMX.FTZ R4, R146, R4, !PT ;  /* 0x0000000492047209 */ /* 0x000fe40007810000 */
[----:B------:R-:W-:Y:S02]  /*68e0*/  ISETP.GT.AND P0, PT, R2, 0x18, PT ;  /* 0x000000180200780c */ /* 0x000fe40003f04270 */
[----:B------:R-:W-:Y:S02]  /*68f0*/  FSEL R154, R6, -INF , P1 ;  /* 0xff800000069a7808 */ /* 0x000fe40000800000 */
[----:B------:R-:W-:Y:S02]  /*6900*/  FSEL R147, R16, -INF , P0 ;  /* 0xff80000010937808 */ /* 0x000fe40000000000 */
[----:B------:R-:W-:Y:S02]  /*6910*/  FMNMX.FTZ R4, R155, R4, !PT ;  /* 0x000000049b047209 */ /* 0x000fe40007810000 */
[----:B------:R-:W-:Y:S02]  /*6920*/  ISETP.GT.AND P1, PT, R0, 0x8, PT ;  /* 0x000000080000780c */ /* 0x000fe40003f24270 */
[----:B------:R-:W-:Y:S02]  /*6930*/  ISETP.GT.AND P6, PT, R2, 0x19, PT ;  /* 0x000000190200780c */ /* 0x000fe40003fc4270 */
[----:B------:R-:W-:Y:S02]  /*6940*/  ISETP.GT.AND P0, PT, R0, 0x19, PT ;  /* 0x000000190000780c */ /* 0x000fe40003f04270 */
[----:B------:R-:W-:Y:S02]  /*6950*/  FSEL R143, R10, -INF , P1 ;  /* 0xff8000000a8f7808 */ /* 0x000fe40000800000 */
[----:B------:R-:W-:Y:S02]  /*6960*/  FSEL R148, R17, -INF , P6 ;  /* 0xff80000011947808 */ /* 0x000fe40003000000 */
[----:B------:R-:W-:Y:S02]  /*6970*/  FSEL R158, R19, -INF , P0 ;  /* 0xff800000139e7808 */ /* 0x000fe40000000000 */
[----:B------:R-:W-:Y:S02]  /*6980*/  FMNMX.FTZ R4, R147, R4, !PT ;  /* 0x0000000493047209 */ /* 0x000fe40007810000 */
[----:B------:R-:W-:Y:S02]  /*6990*/  ISETP.GT.AND P1, PT, R0, 0x10, PT ;  /* 0x000000100000780c */ /* 0x000fe40003f24270 */
[----:B------:R-:W-:Y:S02]  /*69a0*/  ISETP.GT.AND P0, PT, R2, 0x20, PT ;  /* 0x000000200200780c */ /* 0x000fe40003f04270 */
[----:B------:R-:W-:Y:S02]  /*69b0*/  FSEL R156, R14, -INF , P1 ;  /* 0xff8000000e9c7808 */ /* 0x000fe40000800000 */
[----:B------:R-:W-:Y:S02]  /*69c0*/  FSEL R150, R20, -INF , P0 ;  /* 0xff80000014967808 */ /* 0x000fe40000000000 */
[----:B------:R-:W-:Y:S02]  /*69d0*/  FMNMX.FTZ R4, R148, R4, !PT ;  /* 0x0000000494047209 */ /* 0x000fe40007810000 */
[----:B------:R-:W-:Y:S02]  /*69e0*/  ISETP.GT.AND P1, PT, R0, 0x18, PT ;  /* 0x000000180000780c */ /* 0x000fe40003f24270 */
[----:B------:R-:W-:Y:S02]  /*69f0*/  ISETP.GT.AND P6, PT, R2, 0x21, PT ;  /* 0x000000210200780c */ /* 0x000fe40003fc4270 */
[----:B------:R-:W-:Y:S02]  /*6a00*/  FMNMX.FTZ R5, R154, R126, !PT ;  /* 0x0000007e9a057209 */ /* 0x000fe40007810000 */
[----:B------:R-:W-:Y:S02]  /*6a10*/  FSEL R149, R18, -INF , P1 ;  /* 0xff80000012957808 */ /* 0x000fe40000800000 */
[----:B------:R-:W-:Y:S02]  /*6a20*/  FSEL R151, R21, -INF , P6 ;  /* 0xff80000015977808 */ /* 0x000fe40003000000 */
[----:B------:R-:W-:Y:S02]  /*6a30*/  FMNMX.FTZ R4, R150, R4, !PT ;  /* 0x0000000496047209 */ /* 0x000fe40007810000 */
[----:B------:R-:W-:Y:S02]  /*6a40*/  ISETP.GT.AND P1, PT, R2, 0x28, PT ;  /* 0x000000280200780c */ /* 0x000fe40003f24270 */
[----:B------:R-:W-:Y:S02]  /*6a50*/  FMNMX.FTZ R5, R153, R5, !PT ;  /* 0x0000000599057209 */ /* 0x000fe40007810000 */
[----:B------:R-:W-:Y:S02]  /*6a60*/  FSEL R159, R24, -INF , P1 ;  /* 0xff800000189f7808 */ /* 0x000fe40000800000 */
[----:B------:R-:W-:Y:S02]  /*6a70*/  FMNMX.FTZ R4, R151, R4, !PT ;  /* 0x0000000497047209 */ /* 0x000fe40007810000 */
[C---:B------:R-:W-:Y:S02]  /*6a80*/  ISETP.GT.AND P0, PT, R2.reuse, 0x29, PT ;  /* 0x000000290200780c */ /* 0x040fe40003f04270 */
[----:B------:R-:W-:Y:S02]  /*6a90*/  FMNMX.FTZ R5, R143, R5, !PT ;  /* 0x000000058f057209 */ /* 0x000fe40007810000 */
[----:B------:R-:W-:Y:S02]  /*6aa0*/  FMNMX.FTZ R4, R159, R4, !PT ;  /* 0x000000049f047209 */ /* 0x000fe40007810000 */
[----:B------:R-:W-:Y:S02]  /*6ab0*/  ISETP.GT.AND P6, PT, R2, 0x30, PT ;  /* 0x000000300200780c */ /* 0x000fe40003fc4270 */
[----:B------:R-:W-:Y:S02]  /*6ac0*/  FSEL R162, R25, -INF , P0 ;  /* 0xff80000019a27808 */ /* 0x000fe40000000000 */
[----:B------:R-:W-:Y:S02]  /*6ad0*/  FMNMX.FTZ R5, R152, R5, !PT ;  /* 0x0000000598057209 */ /* 0x000fe40007810000 */
[----:B------:R-:W-:Y:S02]  /*6ae0*/  FSEL R165, R28, -INF , P6 ;  /* 0xff8000001ca57808 */ /* 0x000fe40003000000 */
[----:B------:R-:W-:Y:S02]  /*6af0*/  ISETP.GT.AND P1, PT, R2, 0x31, PT ;  /* 0x000000310200780c */ /* 0x000fe40003f24270 */
[----:B------:R-:W-:Y:S02]  /*6b00*/  FMNMX.FTZ R4, R162, R4, !PT ;  /* 0x00000004a2047209 */ /* 0x000fe40007810000 */
[----:B------:R-:W-:Y:S02]  /*6b10*/  FMNMX.FTZ R5, R156, R5, !PT ;  /* 0x000000059c057209 */ /* 0x000fe40007810000 */
[----:B------:R-:W-:Y:S02]  /*6b20*/  FSEL R209, R29, -INF , P1 ;  /* 0xff8000001dd17808 */ /* 0x000fe40000800000 */
[C---:B------:R-:W-:Y:S02]  /*6b30*/  ISETP.GT.AND P6, PT, R2.reuse, 0x39, PT ;  /* 0x000000390200780c */ /* 0x040fe40003fc4270 */
[----:B------:R-:W-:Y:S02]  /*6b40*/  ISETP.GT.AND P0, PT, R2, 0x38, PT ;  /* 0x000000380200780c */ /* 0x000fe40003f04270 */
[----:B------:R-:W-:Y:S02]  /*6b50*/  FMNMX.FTZ R2, R165, R4, !PT ;  /* 0x00000004a5027209 */ /* 0x000fe40007810000 */
[----:B------:R-:W-:Y:S02]  /*6b60*/  FMNMX.FTZ R4, R157, R5, !PT ;  /* 0x000000059d047209 */ /* 0x000fe40007810000 */
[----:B------:R-:W-:Y:S02]  /*6b70*/  FSEL R210, R32, -INF , P0 ;  /* 0xff80000020d27808 */ /* 0x000fe40000000000 */
[----:B------:R-:W-:Y:S02]  /*6b80*/  FMNMX.FTZ R2, R209, R2, !PT ;  /* 0x00000002d1027209 */ /* 0x000fe40007810000 */
[----:B------:R-:W-:Y:S02]  /*6b90*/  FMNMX.FTZ R4, R149, R4, !PT ;  /* 0x0000000495047209 */ /* 0x000fe40007810000 */
[----:B------:R-:W-:Y:S02]  /*6ba0*/  ISETP.GT.AND P1, PT, R0, 0x20, PT ;  /* 0x000000200000780c */ /* 0x000fe40003f24270 */
[----:B------:R-:W-:Y:S02]  /*6bb0*/  FSEL R212, R33, -INF , P6 ;  /* 0xff80000021d47808 */ /* 0x000fe40003000000 */
[----:B------:R-:W-:Y:S02]  /*6bc0*/  FMNMX.FTZ R2, R210, R2, !PT ;  /* 0x00000002d2027209 */ /* 0x000fe40007810000 */
[----:B------:R-:W-:Y:S02]  /*6bd0*/  FSEL R160, R22, -INF , P1 ;  /* 0xff80000016a07808 */ /* 0x000fe40000800000 */
[----:B------:R-:W-:Y:S02]  /*6be0*/  FMNMX.FTZ R4, R158, R4, !PT ;  /* 0x000000049e047209 */ /* 0x000fe40007810000 */
[----:B------:R-:W-:Y:S02]  /*6bf0*/  ISETP.GT.AND P0, PT, R0, 0x21, PT ;  /* 0x000000210000780c */ /* 0x000fe40003f04270 */
[----:B------:R-:W-:Y:S02]  /*6c00*/  FMNMX.FTZ R2, R212, R2, !PT ;  /* 0x00000002d4027209 */ /* 0x000fe40007810000 */
[----:B------:R-:W-:Y:S02]  /*6c10*/  FSEL R161, R23, -INF , P0 ;  /* 0xff80000017a17808 */ /* 0x000fe40000000000 */
[----:B------:R-:W-:Y:S01]  /*6c20*/  ISETP.GT.AND P6, PT, R200, R229, PT ;  /* 0x000000e5c800720c */ /* 0x000fe20003fc4270 */
[----:B------:R-:W1:Y:S01]  /*6c30*/  SHFL.BFLY PT, R7, R2, 0x2, 0x1f ;  /* 0x0c401f0002077f89 */ /* 0x000e6200000e0000 */
[----:B------:R-:W-:Y:S02]  /*6c40*/  ISETP.GT.AND P1, PT, R0, 0x28, PT ;  /* 0x000000280000780c */ /* 0x000fe40003f24270 */
[----:B------:R-:W-:Y:S02]  /*6c50*/  FMNMX.FTZ R4, R160, R4, !PT ;  /* 0x00000004a0047209 */ /* 0x000fe40007810000 */
[----:B------:R-:W-:Y:S02]  /*6c60*/  FSEL R163, R26, -INF , P1 ;  /* 0xff8000001aa37808 */ /* 0x000fe40000800000 */
[C---:B------:R-:W-:Y:S02]  /*6c70*/  ISETP.GT.AND P0, PT, R0.reuse, 0x29, PT ;  /* 0x000000290000780c */ /* 0x040fe40003f04270 */
        /* <DEDUP_REMOVED lines=8> */
[----:B------:R-:W-:Y:S02]  /*6d00*/  FSEL R213, R31, -INF , P0 ;  /* 0xff8000001fd57808 */ /* 0x000fe40000000000 */
[----:B------:R-:W-:Y:S01]  /*6d10*/  ISETP.GT.AND P1, PT, R0, 0x38, PT ;  /* 0x000000380000780c */ /* 0x000fe20003f24270 */
[----:B------:R-:W-:Y:S01]  /*6d20*/  @P6 IMAD R6, R6, c[0x0][0x1e0], RZ ;  /* 0x0000780006066a24 */ /* 0x000fe200078e02ff */
[----:B------:R-:W-:Y:S02]  /*6d30*/  ISETP.GT.AND P0, PT, R0, 0x39, PT ;  /* 0x000000390000780c */ /* 0x000fe40003f04270 */
[----:B------:R-:W-:Y:S01]  /*6d40*/  FMNMX.FTZ R0, R211, R4, !PT ;  /* 0x00000004d3007209 */ /* 0x000fe20007810000 */
[----:B------:R-:W-:Y:S01]  /*6d50*/  @P6 IMAD.WIDE.U32 R4, R201, c[0x0][0x1e0], RZ ;  /* 0x00007800c9046a25 */ /* 0x000fe200078e00ff */
[----:B------:R-:W-:Y:S02]  /*6d60*/  FSEL R214, R34, -INF , P1 ;  /* 0xff80000022d67808 */ /* 0x000fe40000800000 */
[----:B------:R-:W-:Y:S01]  /*6d70*/  FMNMX.FTZ R0, R213, R0, !PT ;  /* 0x00000000d5007209 */ /* 0x000fe20007810000 */
[----:B------:R-:W-:Y:S01]  /*6d80*/  @P6 IMAD R6, R201, c[0x0][0x1e4], R6 ;  /* 0x00007900c9066a24 */ /* 0x000fe200078e0206 */
[----:B------:R-:W-:Y:S02]  /*6d90*/  FSEL R127, R35, -INF , P0 ;  /* 0xff800000237f7808 */ /* 0x000fe40000000000 */
[----:B------:R-:W-:Y:S02]  /*6da0*/  FMNMX.FTZ R0, R214, R0, !PT ;  /* 0x00000000d6007209 */ /* 0x000fe40007810000 */
[----:B-1----:R-:W-:Y:S01]  /*6db0*/  FMNMX.FTZ R9, R2, R7, !PT ;  /* 0x0000000702097209 */ /* 0x002fe20007810000 */
[----:B------:R-:W-:Y:S01]  /*6dc0*/  @P6 IMAD.IADD R2, R5, 0x1, R6 ;  /* 0x0000000105026824 */ /* 0x000fe200078e0206 */
[----:B------:R-:W-:Y:S01]  /*6dd0*/  FMNMX.FTZ R0, R127, R0, !PT ;  /* 0x000000007f007209 */ /* 0x000fe20007810000 */
[----:B------:R-:W-:Y:S01]  /*6de0*/  @P6 IMAD.MOV.U32 R6, RZ, RZ, c[0x0][0x1e0] ;  /* 0x00007800ff066624 */ /* 0x000fe200078e00ff */
[C---:B------:R-:W-:Y:S01]  /*6df0*/  @P6 SHF.L.U32 R5, R4.reuse, 0x6, RZ ;  /* 0x0000000604056819 */ /* 0x040fe200000006ff */
[----:B------:R-:W-:Y:S01]  /*6e00*/  SHFL.BFLY PT, R17, R9, 0x1, 0x1f ;  /* 0x0c201f0009117f89 */ /* 0x000fe200000e0000 */
[----:B------:R-:W-:Y:S02]  /*6e10*/  @P6 SHF.L.U64.HI R4, R4, 0x6, R2 ;  /* 0x0000000604046819 */ /* 0x000fe40000010202 */
[C---:B------:R-:W-:Y:S02]  /*6e20*/  @P6 IADD3 R8, P1, R5.reuse, R224, RZ ;  /* 0x000000e005086210 */ /* 0x040fe40007f3e0ff */
[----:B------:R-:W-:Y:S02]  /*6e30*/  @P6 MOV R10, c[0x0][0x1e4] ;  /* 0x00007900000a6a02 */ /* 0x000fe40000000f00 */
[----:B------:R-:W-:Y:S01]  /*6e40*/  @P6 LEA R7, P0, R6, R5, 0x5 ;  /* 0x0000000506076211 */ /* 0x000fe200078028ff */
[----:B------:R-:W1:Y:S01]  /*6e50*/  SHFL.BFLY PT, R2, R0, 0x2, 0x1f ;  /* 0x0c401f0000027f89 */ /* 0x000e6200000e0000 */
[----:B------:R-:W-:Y:S01]  /*6e60*/  @P6 IMAD.X R11, R4, 0x1, R223, P1 ;  /* 0x00000001040b6824 */ /* 0x000fe200008e06df */
[----:B------:R-:W-:Y:S02]  /*6e70*/  @P6 LEA R18, P1, R8, c[0x0][0x1c8], 0x1 ;  /* 0x0000720008126a11 */ /* 0x000fe400078208ff */
[----:B------:R-:W-:Y:S02]  /*6e80*/  @P6 LEA.HI.X R6, R6, R4, R10, 0x5, P0 ;  /* 0x0000000406066211 */ /* 0x000fe400000f2c0a */
[----:B------:R-:W-:Y:S02]  /*6e90*/  @P6 LEA.HI.X R19, R8, c[0x0][0x1cc], R11, 0x1, P1 ;  /* 0x0000730008136a11 */ /* 0x000fe400008f0c0b */
[C---:B------:R-:W-:Y:S02]  /*6ea0*/  @P6 IADD3 R11, P1, R224.reuse, 0x80, RZ ;  /* 0x00000080e00b6810 */ /* 0x040fe40007f3e0ff */
[----:B------:R-:W-:Y:S01]  /*6eb0*/  @P6 IADD3 R10, P0, R224, 0x40, RZ ;  /* 0x00000040e00a6810 */ /* 0x000fe20007f1e0ff */
[----:B------:R2:W-:Y:S02]  /*6ec0*/  @P6 LDGSTS.E.BYPASS.LTC128B.128 [R199+0x6100], [R18.64], !P5 ;  /* 0x0610000012c76fae */ /* 0x0005e4000e901d46 */
[----:B------:R-:W-:Y:S01]  /*6ed0*/  @P6 IMAD.X R13, RZ, RZ, R223, P1 ;  /* 0x000000ffff0d6224 */ /* 0x000fe200008e06df */
[----:B------:R-:W-:Y:S02]  /*6ee0*/  @P6 IADD3.X R12, RZ, R223, RZ, P0, !PT ;  /* 0x000000dfff0c6210 */ /* 0x000fe400007fe4ff */
[C---:B------:R-:W-:Y:S02]  /*6ef0*/  @P6 IADD3 R8, P0, R5.reuse, R10, RZ ;  /* 0x0000000a05086210 */ /* 0x040fe40007f1e0ff */
[----:B------:R-:W-:Y:S02]  /*6f00*/  @P6 IADD3 R5, P1, R5, R11, RZ ;  /* 0x0000000b05056210 */ /* 0x000fe40007f3e0ff */
[----:B------:R-:W-:Y:S02]  /*6f10*/  @P6 IADD3.X R15, R4, R12, RZ, P0, !PT ;  /* 0x0000000c040f6210 */ /* 0x000fe400007fe4ff */
[----:B------:R-:W-:Y:S01]  /*6f20*/  @P6 LEA R16, P0, R8, c[0x0][0x1c8], 0x1 ;  /* 0x0000720008106a11 */ /* 0x000fe200078008ff */
[----:B------:R-:W-:Y:S01]  /*6f30*/  @P6 IMAD.X R4, R4, 0x1, R13, P1 ;  /* 0x0000000104046824 */ /* 0x000fe200008e060d */
[----:B-1----:R-:W-:Y:S02]  /*6f40*/  FMNMX.FTZ R0, R0, R2, !PT ;  /* 0x0000000200007209 */ /* 0x002fe40007810000 */
[----:B------:R-:W-:Y:S02]  /*6f50*/  @P6 LEA R14, P1, R5, c[0x0][0x1c8], 0x1 ;  /* 0x00007200050e6a11 */ /* 0x000fe400078208ff */
[----:B------:R-:W-:Y:S01]  /*6f60*/  FMNMX.FTZ R125, R9, R17, !PT ;  /* 0x00000011097d7209 */ /* 0x000fe20007810000 */
[----:B------:R-:W1:Y:S01]  /*6f70*/  SHFL.BFLY PT, R2, R0, 0x1, 0x1f ;  /* 0x0c201f0000027f89 */ /* 0x000e6200000e0000 */
[----:B------:R-:W-:Y:S02]  /*6f80*/  @P6 LEA.HI.X R17, R8, c[0x0][0x1cc], R15, 0x1, P0 ;  /* 0x0000730008116a11 */ /* 0x000fe400000f0c0f */
[----:B------:R-:W-:Y:S01]  /*6f90*/  @P6 LEA.HI.X R15, R5, c[0x0][0x1cc], R4, 0x1, P1 ;  /* 0x00007300050f6a11 */ /* 0x000fe200008f0c04 */
[----:B------:R-:W-:Y:S01]  /*6fa0*/  FMUL.FTZ R8, R125, c[0x0][0x2d0] ;  /* 0x0000b4007d087a20 */ /* 0x000fe20000410000 */
[----:B------:R-:W-:Y:S02]  /*6fb0*/  @P6 IADD3 R4, P0, R7, R10, RZ ;  /* 0x0000000a07046210 */ /* 0x000fe40007f1e0ff */
[----:B------:R-:W-:Y:S01]  /*6fc0*/  FSETP.NEU.FTZ.AND P1, PT, R125, -INF , PT ;  /* 0xff8000007d00780b */ /* 0x000fe20003f3d000 */
[----:B------:R3:W-:Y:S01]  /*6fd0*/  @P6 LDGSTS.E.BYPASS.LTC128B.128 [R199+0x8100], [R16.64], !P4 ;  /* 0x0810000010c76fae */ /* 0x0007e2000e101d46 */
[----:B------:R-:W-:Y:S02]  /*6fe0*/  @P6 IADD3.X R10, R6, R12, RZ, P0, !PT ;  /* 0x0000000c060a6210 */ /* 0x000fe400007fe4ff */
[C---:B------:R-:W-:Y:S02]  /*6ff0*/  @P6 IADD3 R5, P0, R7.reuse, R11, RZ ;  /* 0x0000000b07056210 */ /* 0x040fe40007f1e0ff */
[----:B------:R-:W-:Y:S03]  /*7000*/  FSEL R144, R8, RZ, P1 ;  /* 0x000000ff08907208 */ /* 0x000fe60000800000 */
[----:B------:R-:W-:Y:S01]  /*7010*/  @P6 IMAD.X R11, R6, 0x1, R13, P0 ;  /* 0x00000001060b6824 */ /* 0x000fe200000e060d */
[----:B------:R-:W-:Y:S01]  /*7020*/  @P6 IADD3 R7, P0, R7, R224, RZ ;  /* 0x000000e007076210 */ /* 0x000fe20007f1e0ff */
[--C-:B------:R-:W-:Y:S01]  /*7030*/  FFMA.FTZ R8, R124, c[0x0][0x2d0], -R144.reuse ;  /* 0x0000b4007c087a23 */ /* 0x100fe20000010890 */
[----:B------:R4:W-:Y:S02]  /*7040*/  @P6 LDGSTS.E.BYPASS.LTC128B.128 [R199+0xa100], [R14.64], !P3 ;  /* 0x0a1000000ec76fae */ /* 0x0009e4000d901d46 */
[----:B------:R-:W-:Y:S01]  /*7050*/  @P6 IADD3.X R9, R6, R223, RZ, P0, !PT ;  /* 0x000000df06096210 */ /* 0x000fe200007fe4ff */
[----:B------:R5:W-:Y:S01]  /*7060*/  MUFU.EX2 R221, R8 ;  /* 0x0000000800dd7308 */ /* 0x000be20000000800 */
[C---:B------:R-:W-:Y:S02]  /*7070*/  @P6 LEA R6, P0, R7.reuse, c[0x0][0x1c8], 0x1 ;  /* 0x0000720007066a11 */ /* 0x040fe400078008ff */
[----:B-1----:R-:W-:Y:S01]  /*7080*/  FMNMX.FTZ R124, R0, R2, !PT ;  /* 0x00000002007c7209 */ /* 0x002fe20007810000 */
[--C-:B------:R-:W-:Y:S01]  /*7090*/  FFMA.FTZ R0, R140, c[0x0][0x2d0], -R144.reuse ;  /* 0x0000b4008c007a23 */ /* 0x100fe20000010890 */
[----:B------:R-:W-:Y:S01]  /*70a0*/  @P6 LEA.HI.X R7, R7, c[0x0][0x1cc], R9, 0x1, P0 ;  /* 0x0000730007076a11 */ /* 0x000fe200000f0c09 */
[--C-:B------:R-:W-:Y:S02]  /*70b0*/  FFMA.FTZ R9, R142, c[0x0][0x2d0], -R144.reuse ;  /* 0x0000b4008e097a23 */ /* 0x100fe40000010890 */
[----:B------:R-:W-:Y:S02]  /*70c0*/  FFMA.FTZ R2, R141, c[0x0][0x2d0], -R144 ;  /* 0x0000b4008d027a23 */ /* 0x000fe40000010890 */
[----:B------:R1:W1:Y:S01]  /*70d0*/  MUFU.EX2 R222, R9 ;  /* 0x0000000900de7308 */ /* 0x0002620000000800 */
[----:B------:R2:W-:Y:S09]  /*70e0*/  @P6 LDGSTS.E.BYPASS.LTC128B.128 [R199+0x7100], [R6.64], !P5 ;  /* 0x0710000006c76fae */ /* 0x0005f2000e901d46 */
[----:B------:R2:W-:Y:S01]  /*70f0*/  MUFU.EX2 R220, R0 ;  /* 0x0000000000dc7308 */ /* 0x0005e20000000800 */
[C---:B-----5:R-:W-:Y:S09]  /*7100*/  @P6 LEA R8, P0, R4.reuse, c[0x0][0x1c8], 0x1 ;  /* 0x0000720004086a11 */ /* 0x060ff200078008ff */
[----:B------:R5:W3:Y:S01]  /*7110*/  MUFU.EX2 R219, R2 ;  /* 0x0000000200db7308 */ /* 0x000ae20000000800 */
[----:B-1----:R-:W-:Y:S02]  /*7120*/  @P6 LEA.HI.X R9, R4, c[0x0][0x1cc], R10, 0x1, P0 ;  /* 0x0000730004096a11 */ /* 0x002fe400000f0c0a */
[C---:B------:R-:W-:Y:S02]  /*7130*/  @P6 LEA R4, P0, R5.reuse, c[0x0][0x1c8], 0x1 ;  /* 0x0000720005046a11 */ /* 0x040fe400078008ff */
[----:B------:R-:W-:Y:S01]  /*7140*/  F2FP.BF16.PACK_AB R136, R222, R221 ;  /* 0x000000ddde88723e */ /* 0x000fe200000010ff */
[----:B------:R1:W-:Y:S01]  /*7150*/  @P6 LDGSTS.E.BYPASS.LTC128B.128 [R199+0x9100], [R8.64], !P4 ;  /* 0x0910000008c76fae */ /* 0x0003e2000e101d46 */
[----:B------:R-:W-:Y:S02]  /*7160*/  @P6 LEA.HI.X R5, R5, c[0x0][0x1cc], R11, 0x1, P0 ;  /* 0x0000730005056a11 */ /* 0x000fe400000f0c0b */
[C---:B------:R-:W-:Y:S01]  /*7170*/  FSETP.NEU.FTZ.AND P0, PT, R124.reuse, -INF , PT ;  /* 0xff8000007c00780b */ /* 0x040fe20003f1d000 */
[----:B--2---:R-:W-:Y:S04]  /*7180*/  FMUL.FTZ R0, R124, c[0x0][0x2d0] ;  /* 0x0000b4007c007a20 */ /* 0x004fe80000410000 */
[----:B------:R2:W-:Y:S01]  /*7190*/  @P6 LDGSTS.E.BYPASS.LTC128B.128 [R199+0xb100], [R4.64], !P3 ;  /* 0x0b10000004c76fae */ /* 0x0005e2000d901d46 */
[----:B------:R-:W-:Y:S05]  /*71a0*/  FSEL R145, R0, RZ, P0 ;  /* 0x000000ff00917208 */ /* 0x000fea0000000000 */
[--C-:B------:R-:W-:Y:S02]  /*71b0*/  FFMA.FTZ R0, R154, c[0x0][0x2d0], -R145.reuse ;  /* 0x0000b4009a007a23 */ /* 0x100fe40000010891 */
[----:B----4-:R-:W4:Y:S01]  /*71c0*/  LDSM.16.MT88.4 R12, [R177] ;  /* 0x00000000b10c783b */ /* 0x010f220000004200 */
[--C-:B-----5:R-:W-:Y:S01]  /*71d0*/  FFMA.FTZ R2, R152, c[0x0][0x2d0], -R145.reuse ;  /* 0x0000b40098027a23 */ /* 0x120fe20000010891 */
[----:B---3--:R-:W-:Y:S01]  /*71e0*/  F2FP.BF16.PACK_AB R138, R219, R220 ;  /* 0x000000dcdb8a723e */ /* 0x008fe200000010ff */
[----:B------:R3:W-:Y:S05]  /*71f0*/  MUFU.EX2 R216, R0 ;  /* 0x0000000000d87308 */ /* 0x0007ea0000000800 */
[----:B------:R-:W5:Y:S05]  /*7200*/  LDSM.16.MT88.4 R20, [R178] ;  /* 0x00000000b214783b */ /* 0x000f6a0000004200 */
[----:B------:R1:W-:Y:S03]  /*7210*/  MUFU.EX2 R215, R2 ;  /* 0x0000000200d77308 */ /* 0x0003e60000000800 */
[----:B------:R-:W2:Y:S08]  /*7220*/  LDSM.16.MT88.4 R28, [R181] ;  /* 0x00000000b51c783b */ /* 0x000eb00000004200 */
[----:B------:R-:W0:Y:S01]  /*7230*/  LDGDEPBAR ;  /* 0x00000000000079af */ /* 0x000e220000000000 */
[----:B---3--:R-:W-:Y:S04]  /*7240*/  FFMA.FTZ R0, R153, c[0x0][0x2d0], -R145 ;  /* 0x0000b40099007a23 */ /* 0x008fe80000010891 */
[----:B------:R3:W2:Y:S01]  /*7250*/  MUFU.EX2 R218, R0 ;  /* 0x0000000000da7308 */ /* 0x0006a20000000800 */
[----:B-1----:R-:W-:Y:S02]  /*7260*/  FSEL R2, R124, RZ, P0 ;  /* 0x000000ff7c027208 */ /* 0x002fe40000000000 */
[----:B------:R-:W-:Y:S01]  /*7270*/  ISETP.GT.AND P0, PT, R200, R232, PT ;  /* 0x000000e8c800720c */ /* 0x000fe20003f04270 */
[----:B------:R-:W-:Y:S02]  /*7280*/  IMAD.MOV.U32 R200, RZ, RZ, R201 ;  /* 0x000000ffffc87224 */ /* 0x000fe400078e00c9 */
[----:B---3--:R-:W-:Y:S01]  /*7290*/  FFMA.FTZ R0, R143, c[0x0][0x2d0], -R145 ;  /* 0x0000b4008f007a23 */ /* 0x008fe20000010891 */
[----:B--2---:R-:W-:Y:S01]  /*72a0*/  F2FP.BF16.PACK_AB R137, R218, R216 ;  /* 0x000000d8da89723e */ /* 0x004fe200000010ff */
[----:B------:R-:W-:Y:S02]  /*72b0*/  LDSM.16.MT88.4 R140, [R181+0x2800] ;  /* 0x00280000b58c783b */ /* 0x000fe40000004200 */
[----:B------:R1:W2:Y:S02]  /*72c0*/  MUFU.EX2 R217, R0 ;  /* 0x0000000000d97308 */ /* 0x0002a40000000800 */
[----:B-1----:R-:W-:Y:S02]  /*72d0*/  FSEL R0, R125, RZ, P1 ;  /* 0x000000ff7d007208 */ /* 0x002fe40000800000 */
[----:B--2---:R-:W-:Y:S03]  /*72e0*/  F2FP.BF16.PACK_AB R139, R215, R217 ;  /* 0x000000d9d78b723e */ /* 0x004fe600000010ff */
[----:B------:R-:W-:Y:S04]  /*72f0*/  FADD.FTZ R0, -R0, R3 ;  /* 0x0000000300007221 */ /* 0x000fe80000010100 */
        /* <DEDUP_REMOVED lines=20> */
[----:B------:R-:W-:Y:S01]  /*7440*/  LDSM.16.MT88.4 R152, [R180+0x3800] ;  /* 0x00380000b498783b */ /* 0x000fe20000004200 */
[C---:B------:R-:W-:Y:S01]  /*7450*/  FMUL.FTZ R40, R3.reuse, R40 ;  /* 0x0000002803287220 */ /* 0x040fe20000410000 */
[----:B------:R1:W3:Y:S01]  /*7460*/  MUFU.EX2 R207, R2 ;  /* 0x0000000200cf7308 */ /* 0x0002e20000000800 */
[C---:B------:R-:W-:Y:S02]  /*7470*/  FMUL.FTZ R41, R3.reuse, R41 ;  /* 0x0000002903297220 */ /* 0x040fe40000410000 */
[----:B------:R-:W-:Y:S02]  /*7480*/  FMUL.FTZ R44, R3, R44 ;  /* 0x0000002c032c7220 */ /* 0x000fe40000410000 */
[C---:B--2---:R-:W-:Y:S02]  /*7490*/  FMUL.FTZ R6, R0.reuse, R130 ;  /* 0x0000008200067220 */ /* 0x044fe40000410000 */
[C---:B------:R-:W-:Y:S02]  /*74a0*/  FMUL.FTZ R7, R0.reuse, R131 ;  /* 0x0000008300077220 */ /* 0x040fe40000410000 */
[----:B------:R-:W-:Y:S01]  /*74b0*/  LDSM.16.MT88.4 R128, [R177+0x2800] ;  /* 0x00280000b180783b */ /* 0x000fe20000004200 */
[C---:B------:R-:W-:Y:S02]  /*74c0*/  FMUL.FTZ R10, R0.reuse, R134 ;  /* 0x00000086000a7220 */ /* 0x040fe40000410000 */
[C---:B------:R-:W-:Y:S02]  /*74d0*/  FMUL.FTZ R11, R0.reuse, R135 ;  /* 0x00000087000b7220 */ /* 0x040fe40000410000 */
[C---:B----4-:R-:W-:Y:S03]  /*74e0*/  HMMA.16816.F32.BF16 R4, R136.reuse, R12, R4 ;  /* 0x0000000c8804723c */ /* 0x050fe60000041804 */
[----:B------:R-:W-:Y:S01]  /*74f0*/  LDSM.16.MT88.4 R132, [R178+0x2800] ;  /* 0x00280000b284783b */ /* 0x000fe20000004200 */
[C---:B------:R-:W-:Y:S02]  /*7500*/  FMUL.FTZ R18, R0.reuse, R106 ;  /* 0x0000006a00127220 */ /* 0x040fe40000410000 */
[C---:B------:R-:W-:Y:S02]  /*7510*/  FMUL.FTZ R19, R0.reuse, R107 ;  /* 0x0000006b00137220 */ /* 0x040fe40000410000 */
[C---:B------:R-:W-:Y:S03]  /*7520*/  HMMA.16816.F32.BF16 R8, R136.reuse, R14, R8 ;  /* 0x0000000e8808723c */ /* 0x040fe60000041808 */
[----:B------:R-:W-:Y:S01]  /*7530*/  LDSM.16.MT88.4 R104, [R177+0x2000] ;  /* 0x00200000b168783b */ /* 0x000fe20000004200 */
[--C-:B-1----:R-:W-:Y:S02]  /*7540*/  FFMA.FTZ R2, R147, c[0x0][0x2d0], -R144.reuse ;  /* 0x0000b40093027a23 */ /* 0x102fe40000010890 */
[C---:B------:R-:W-:Y:S02]  /*7550*/  FMUL.FTZ R12, R3.reuse, R100 ;  /* 0x00000064030c7220 */ /* 0x040fe40000410000 */
[----:B------:R1:W-:Y:S01]  /*7560*/  MUFU.EX2 R206, R2 ;  /* 0x0000000200ce7308 */ /* 0x0003e20000000800 */
[C---:B------:R-:W-:Y:S03]  /*7570*/  FMUL.FTZ R13, R3.reuse, R101 ;  /* 0x00000065030d7220 */ /* 0x040fe60000410000 */
[C---:B------:R-:W-:Y:S02]  /*7580*/  FMUL.FTZ R14, R0.reuse, R102 ;  /* 0x00000066000e7220 */ /* 0x040fe40000410000 */
[C---:B------:R-:W-:Y:S02]  /*7590*/  FMUL.FTZ R15, R0.reuse, R103 ;  /* 0x00000067000f7220 */ /* 0x040fe40000410000 */
[----:B------:R-:W2:Y:S01]  /*75a0*/  LDSM.16.MT88.4 R100, [R180] ;  /* 0x00000000b464783b */ /* 0x000ea20000004200 */
        /* <DEDUP_REMOVED lines=9> */
[C---:B------:R-:W-:Y:S02]  /*7640*/  FMUL.FTZ R21, R3.reuse, R109 ;  /* 0x0000006d03157220 */ /* 0x040fe40000410000 */
[C---:B------:R-:W-:Y:S04]  /*7650*/  FMUL.FTZ R22, R0.reuse, R110 ;  /* 0x0000006e00167220 */ /* 0x040fe80000410000 */
[----:B------:R-:W-:Y:S02]  /*7660*/  FMUL.FTZ R23, R0, R111 ;  /* 0x0000006f00177220 */ /* 0x000fe40000410000 */
[--C-:B-1----:R-:W-:Y:S01]  /*7670*/  FFMA.FTZ R2, R148, c[0x0][0x2d0], -R144.reuse ;  /* 0x0000b40094027a23 */ /* 0x102fe20000010890 */
[----:B------:R-:W1:Y:S01]  /*7680*/  LDSM.16.MT88.4 R108, [R178+0x2000] ;  /* 0x00200000b26c783b */ /* 0x000e620000004200 */
[C---:B------:R-:W-:Y:S02]  /*7690*/  FMUL.FTZ R38, R0.reuse, R38 ;  /* 0x0000002600267220 */ /* 0x040fe40000410000 */
[----:B------:R4:W-:Y:S01]  /*76a0*/  MUFU.EX2 R205, R2 ;  /* 0x0000000200cd7308 */ /* 0x0009e20000000800 */
[C---:B------:R-:W-:Y:S03]  /*76b0*/  HMMA.16816.F32.BF16 R20, R136.reuse, R28, R20 ;  /* 0x0000001c8814723c */ /* 0x040fe60000041814 */
[C---:B------:R-:W-:Y:S02]  /*76c0*/  FMUL.FTZ R39, R0.reuse, R39 ;  /* 0x0000002700277220 */ /* 0x040fe40000410000 */
[C---:B------:R-:W-:Y:S02]  /*76d0*/  FMUL.FTZ R42, R0.reuse, R42 ;  /* 0x0000002a002a7220 */ /* 0x040fe40000410000 */
[C---:B------:R-:W-:Y:S01]  /*76e0*/  FMUL.FTZ R28, R3.reuse, R116 ;  /* 0x00000074031c7220 */ /* 0x040fe20000410000 */
[C---:B------:R-:W-:Y:S04]  /*76f0*/  HMMA.16816.F32.BF16 R24, R136.reuse, R30, R24 ;  /* 0x0000001e8818723c */ /* 0x040fe80000041818 */
[C---:B------:R-:W-:Y:S02]  /*7700*/  FMUL.FTZ R29, R3.reuse, R117 ;  /* 0x00000075031d7220 */ /* 0x040fe40000410000 */
[C---:B------:R-:W-:Y:S02]  /*7710*/  FMUL.FTZ R43, R0.reuse, R43 ;  /* 0x0000002b002b7220 */ /* 0x040fe40000410000 */
[C---:B------:R-:W-:Y:S04]  /*7720*/  FMUL.FTZ R30, R0.reuse, R118 ;  /* 0x00000076001e7220 */ /* 0x040fe80000410000 */
[----:B------:R-:W-:Y:S02]  /*7730*/  FMUL.FTZ R31, R0, R119 ;  /* 0x00000077001f7220 */ /* 0x000fe40000410000 */
[----:B------:R-:W-:Y:S01]  /*7740*/  LDSM.16.MT88.4 R116, [R178+0x800] ;  /* 0x00080000b274783b */ /* 0x000fe20000004200 */
[--C-:B----4-:R-:W-:Y:S02]  /*7750*/  FFMA.FTZ R2, R156, c[0x0][0x2d0], -R145.reuse ;  /* 0x0000b4009c027a23 */ /* 0x110fe40000010891 */
[C---:B------:R-:W-:Y:S02]  /*7760*/  FMUL.FTZ R45, R3.reuse, R45 ;  /* 0x0000002d032d7220 */ /* 0x040fe40000410000 */
[C---:B--2---:R-:W-:Y:S01]  /*7770*/  HMMA.16816.F32.BF16 R28, R136.reuse, R100, R28 ;  /* 0x00000064881c723c */ /* 0x044fe2000004181c */
[----:B------:R2:W-:Y:S02]  /*7780*/  MUFU.EX2 R204, R2 ;  /* 0x0000000200cc7308 */ /* 0x0005e40000000800 */
[C---:B------:R-:W-:Y:S02]  /*7790*/  FMUL.FTZ R46, R0.reuse, R46 ;  /* 0x0000002e002e7220 */ /* 0x040fe40000410000 */
[C---:B------:R-:W-:Y:S02]  /*77a0*/  FMUL.FTZ R47, R0.reuse, R47 ;  /* 0x0000002f002f7220 */ /* 0x040fe40000410000 */
[C---:B------:R-:W-:Y:S01]  /*77b0*/  FMUL.FTZ R48, R3.reuse, R48 ;  /* 0x0000003003307220 */ /* 0x040fe20000410000 */
[C---:B------:R-:W-:Y:S01]  /*77c0*/  HMMA.16816.F32.BF16 R32, R136.reuse, R102, R32 ;  /* 0x000000668820723c */ /* 0x040fe20000041820 */
[----:B------:R-:W4:Y:S03]  /*77d0*/  LDSM.16.MT88.4 R100, [R181+0x2000] ;  /* 0x00200000b564783b */ /* 0x000f260000004200 */
[C---:B------:R-:W-:Y:S02]  /*77e0*/  FMUL.FTZ R49, R3.reuse, R49 ;  /* 0x0000003103317220 */ /* 0x040fe40000410000 */
[C---:B------:R-:W-:Y:S02]  /*77f0*/  FMUL.FTZ R50, R0.reuse, R50 ;  /* 0x0000003200327220 */ /* 0x040fe40000410000 */
[C---:B------:R-:W-:Y:S04]  /*7800*/  HMMA.16816.F32.BF16 R36, R136.reuse, R104, R36 ;  /* 0x000000688824723c */ /* 0x040fe80000041824 */
[C---:B------:R-:W-:Y:S02]  /*7810*/  FMUL.FTZ R51, R0.reuse, R51 ;  /* 0x0000003300337220 */ /* 0x040fe40000410000 */
[----:B------:R-:W-:Y:S02]  /*7820*/  FMUL.FTZ R52, R3, R52 ;  /* 0x0000003403347220 */ /* 0x000fe40000410000 */
[C---:B------:R-:W-:Y:S01]  /*7830*/  HMMA.16816.F32.BF16 R40, R136.reuse, R106, R40 ;  /* 0x0000006a8828723c */ /* 0x040fe20000041828 */
[----:B------:R-:W5:Y:S03]  /*7840*/  LDSM.16.MT88.4 R104, [R180+0x2000] ;  /* 0x00200000b468783b */ /* 0x000f660000004200 */
[--C-:B--2---:R-:W-:Y:S02]  /*7850*/  FFMA.FTZ R2, R157, c[0x0][0x2d0], -R145.reuse ;  /* 0x0000b4009d027a23 */ /* 0x104fe40000010891 */
[C---:B------:R-:W-:Y:S02]  /*7860*/  FMUL.FTZ R53, R3.reuse, R53 ;  /* 0x0000003503357220 */ /* 0x040fe40000410000 */
[C---:B-1----:R-:W-:Y:S01]  /*7870*/  HMMA.16816.F32.BF16 R44, R136.reuse, R108, R44 ;  /* 0x0000006c882c723c */ /* 0x042fe2000004182c */
[----:B------:R1:W2:Y:S03]  /*7880*/  MUFU.EX2 R203, R2 ;  /* 0x0000000200cb7308 */ /* 0x0002a60000000800 */
[C---:B------:R-:W-:Y:S02]  /*7890*/  FMUL.FTZ R54, R0.reuse, R54 ;  /* 0x0000003600367220 */ /* 0x040fe40000410000 */
[C---:B------:R-:W-:Y:S02]  /*78a0*/  FMUL.FTZ R55, R0.reuse, R55 ;  /* 0x0000003700377220 */ /* 0x040fe40000410000 */
[C---:B------:R-:W-:Y:S01]  /*78b0*/  HMMA.16816.F32.BF16 R48, R136.reuse, R110, R48 ;  /* 0x0000006e8830723c */ /* 0x040fe20000041830 */
[----:B------:R-:W2:Y:S03]  /*78c0*/  LDSM.16.MT88.4 R108, [R177+0x4000] ;  /* 0x00400000b16c783b */ /* 0x000ea60000004200 */
[C---:B------:R-:W-:Y:S02]  /*78d0*/  FMUL.FTZ R56, R3.reuse, R56 ;  /* 0x0000003803387220 */ /* 0x040fe40000410000 */
[C---:B------:R-:W-:Y:S02]  /*78e0*/  FMUL.FTZ R57, R3.reuse, R57 ;  /* 0x0000003903397220 */ /* 0x040fe40000410000 */
[C---:B------:R-:W-:Y:S01]  /*78f0*/  FMUL.FTZ R58, R0.reuse, R58 ;  /* 0x0000003a003a7220 */ /* 0x040fe20000410000 */
[C---:B----4-:R-:W-:Y:S03]  /*7900*/  HMMA.16816.F32.BF16 R52, R136.reuse, R100, R52 ;  /* 0x000000648834723c */ /* 0x050fe60000041834 */
[C---:B------:R-:W-:Y:S02]  /*7910*/  FMUL.FTZ R59, R0.reuse, R59 ;  /* 0x0000003b003b7220 */ /* 0x040fe40000410000 */
[C---:B------:R-:W-:Y:S02]  /*7920*/  FMUL.FTZ R60, R3.reuse, R60 ;  /* 0x0000003c033c7220 */ /* 0x040fe40000410000 */
[----:B------:R-:W-:Y:S02]  /*7930*/  FMUL.FTZ R61, R3, R61 ;  /* 0x0000003d033d7220 */ /* 0x000fe40000410000 */
[--C-:B-1----:R-:W-:Y:S01]  /*7940*/  FFMA.FTZ R2, R149, c[0x0][0x2d0], -R145.reuse ;  /* 0x0000b40095027a23 */ /* 0x102fe20000010891 */
[C---:B------:R-:W-:Y:S01]  /*7950*/  HMMA.16816.F32.BF16 R56, R136.reuse, R102, R56 ;  /* 0x000000668838723c */ /* 0x040fe20000041838 */
[----:B------:R-:W1:Y:S02]  /*7960*/  LDSM.16.MT88.4 R100, [R178+0x4000] ;  /* 0x00400000b264783b */ /* 0x000e640000004200 */
[C---:B------:R-:W-:Y:S01]  /*7970*/  FMUL.FTZ R62, R0.reuse, R62 ;  /* 0x0000003e003e7220 */ /* 0x040fe20000410000 */
[----:B------:R4:W-:Y:S01]  /*7980*/  MUFU.EX2 R202, R2 ;  /* 0x0000000200ca7308 */ /* 0x0009e20000000800 */
[C---:B------:R-:W-:Y:S02]  /*7990*/  FMUL.FTZ R63, R0.reuse, R63 ;  /* 0x0000003f003f7220 */ /* 0x040fe40000410000 */
[C---:B------:R-:W-:Y:S02]  /*79a0*/  FMUL.FTZ R64, R3.reuse, R64 ;  /* 0x0000004003407220 */ /* 0x040fe40000410000 */
[C---:B------:R-:W-:Y:S03]  /*79b0*/  FMUL.FTZ R65, R3.reuse, R65 ;  /* 0x0000004103417220 */ /* 0x040fe60000410000 */
[C---:B-----5:R-:W-:Y:S03]  /*79c0*/  HMMA.16816.F32.BF16 R60, R136.reuse, R104, R60 ;  /* 0x00000068883c723c */ /* 0x060fe6000004183c */
[C---:B------:R-:W-:Y:S02]  /*79d0*/  FMUL.FTZ R66, R0.reuse, R66 ;  /* 0x0000004200427220 */ /* 0x040fe40000410000 */
[C---:B------:R-:W-:Y:S02]  /*79e0*/  FMUL.FTZ R67, R0.reuse, R67 ;  /* 0x0000004300437220 */ /* 0x040fe40000410000 */
[C---:B------:R-:W-:Y:S02]  /*79f0*/  FMUL.FTZ R68, R3.reuse, R68 ;  /* 0x0000004403447220 */ /* 0x040fe40000410000 */
[C---:B------:R-:W-:Y:S03]  /*7a00*/  FMUL.FTZ R69, R3.reuse, R69 ;  /* 0x0000004503457220 */ /* 0x040fe60000410000 */
[C---:B------:R-:W-:Y:S01]  /*7a10*/  HMMA.16816.F32.BF16 R64, R136.reuse, R106, R64 ;  /* 0x0000006a8840723c */ /* 0x040fe20000041840 */
[----:B------:R-:W5:Y:S02]  /*7a20*/  LDSM.16.MT88.4 R104, [R181+0x4000] ;  /* 0x00400000b568783b */ /* 0x000f640000004200 */
[C---:B------:R-:W-:Y:S02]  /*7a30*/  FMUL.FTZ R70, R0.reuse, R70 ;  /* 0x0000004600467220 */ /* 0x040fe40000410000 */
[----:B------:R-:W-:Y:S02]  /*7a40*/  FMUL.FTZ R71, R0, R71 ;  /* 0x0000004700477220 */ /* 0x000fe40000410000 */
[--C-:B----4-:R-:W-:Y:S02]  /*7a50*/  FFMA.FTZ R2, R158, c[0x0][0x2d0], -R145.reuse ;  /* 0x0000b4009e027a23 */ /* 0x110fe40000010891 */
[C---:B------:R-:W-:Y:S02]  /*7a60*/  FMUL.FTZ R72, R3.reuse, R72 ;  /* 0x0000004803487220 */ /* 0x040fe40000410000 */
[----:B------:R4:W1:Y:S01]  /*7a70*/  MUFU.EX2 R175, R2 ;  /* 0x0000000200af7308 */ /* 0x0008620000000800 */
[C---:B--2---:R-:W-:Y:S03]  /*7a80*/  HMMA.16816.F32.BF16 R68, R136.reuse, R108, R68 ;  /* 0x0000006c8844723c */ /* 0x044fe60000041844 */
[C---:B------:R-:W-:Y:S02]  /*7a90*/  FMUL.FTZ R73, R3.reuse, R73 ;  /* 0x0000004903497220 */ /* 0x040fe40000410000 */
[C---:B------:R-:W-:Y:S02]  /*7aa0*/  FMUL.FTZ R74, R0.reuse, R74 ;  /* 0x0000004a004a7220 */ /* 0x040fe40000410000 */
[C---:B------:R-:W-:Y:S02]  /*7ab0*/  FMUL.FTZ R75, R0.reuse, R75 ;  /* 0x0000004b004b7220 */ /* 0x040fe40000410000 */
[C---:B------:R-:W-:Y:S03]  /*7ac0*/  FMUL.FTZ R76, R3.reuse, R76 ;  /* 0x0000004c034c7220 */ /* 0x040fe60000410000 */
[C---:B------:R-:W-:Y:S02]  /*7ad0*/  FMUL.FTZ R77, R3.reuse, R77 ;  /* 0x0000004d034d7220 */ /* 0x040fe40000410000 */
[C---:B------:R-:W-:Y:S01]  /*7ae0*/  HMMA.16816.F32.BF16 R72, R136.reuse, R110, R72 ;  /* 0x0000006e8848723c */ /* 0x040fe20000041848 */
[----:B------:R-:W2:Y:S02]  /*7af0*/  LDSM.16.MT88.4 R108, [R180+0x4000] ;  /* 0x00400000b46c783b */ /* 0x000ea40000004200 */
[C---:B------:R-:W-:Y:S02]  /*7b00*/  FMUL.FTZ R78, R0.reuse, R78 ;  /* 0x0000004e004e7220 */ /* 0x040fe40000410000 */
[----:B------:R-:W-:Y:S02]  /*7b10*/  FMUL.FTZ R79, R0, R79 ;  /* 0x0000004f004f7220 */ /* 0x000fe40000410000 */
[C---:B------:R-:W-:Y:S02]  /*7b20*/  FMUL.FTZ R80, R3.reuse, R80 ;  /* 0x0000005003507220 */ /* 0x040fe40000410000 */
[--C-:B----4-:R-:W-:Y:S03]  /*7b30*/  FFMA.FTZ R2, R150, c[0x0][0x2d0], -R144.reuse ;  /* 0x0000b40096027a23 */ /* 0x110fe60000010890 */
[C---:B-1----:R-:W-:Y:S01]  /*7b40*/  HMMA.16816.F32.BF16 R76, R136.reuse, R100, R76 ;  /* 0x00000064884c723c */ /* 0x042fe2000004184c */
[----:B------:R1:W-:Y:S02]  /*7b50*/  MUFU.EX2 R174, R2 ;  /* 0x0000000200ae7308 */ /* 0x0003e40000000800 */
[----:B------:R-:W-:Y:S02]  /*7b60*/  FMUL.FTZ R81, R3, R81 ;  /* 0x0000005103517220 */ /* 0x000fe40000410000 */
[C---:B------:R-:W-:Y:S02]  /*7b70*/  FMUL.FTZ R82, R0.reuse, R82 ;  /* 0x0000005200527220 */ /* 0x040fe40000410000 */
[C---:B------:R-:W-:Y:S01]  /*7b80*/  FMUL.FTZ R83, R0.reuse, R83 ;  /* 0x0000005300537220 */ /* 0x040fe20000410000 */
[----:B---3--:R-:W-:Y:S01]  /*7b90*/  F2FP.BF16.PACK_AB R100, R207, R208 ;  /* 0x000000d0cf64723e */ /* 0x008fe200000010ff */
[C---:B------:R-:W-:Y:S03]  /*7ba0*/  FMUL.FTZ R84, R3.reuse, R84 ;  /* 0x0000005403547220 */ /* 0x040fe60000410000 */
[----:B------:R-:W-:Y:S01]  /*7bb0*/  FMUL.FTZ R85, R3, R85 ;  /* 0x0000005503557220 */ /* 0x000fe20000410000 */
[----:B------:R-:W-:Y:S01]  /*7bc0*/  F2FP.BF16.PACK_AB R101, R203, R204 ;  /* 0x000000cccb65723e */ /* 0x000fe200000010ff */
[C---:B------:R-:W-:Y:S03]  /*7bd0*/  HMMA.16816.F32.BF16 R80, R136.reuse, R102, R80 ;  /* 0x000000668850723c */ /* 0x040fe60000041850 */
[C---:B------:R-:W-:Y:S02]  /*7be0*/  FMUL.FTZ R86, R0.reuse, R86 ;  /* 0x0000005600567220 */ /* 0x040fe40000410000 */
[C---:B------:R-:W-:Y:S02]  /*7bf0*/  FMUL.FTZ R87, R0.reuse, R87 ;  /* 0x0000005700577220 */ /* 0x040fe40000410000 */
[----:B------:R-:W-:Y:S01]  /*7c00*/  FMUL.FTZ R88, R3, R88 ;  /* 0x0000005803587220 */ /* 0x000fe20000410000 */
[----:B------:R-:W-:Y:S01]  /*7c10*/  F2FP.BF16.PACK_AB R102, R205, R206 ;  /* 0x000000cecd66723e */ /* 0x000fe200000010ff */
[----:B------:R-:W-:Y:S03]  /*7c20*/  FMUL.FTZ R89, R3, R89 ;  /* 0x0000005903597220 */ /* 0x000fe60000410000 */
[C---:B-----5:R-:W-:Y:S03]  /*7c30*/  HMMA.16816.F32.BF16 R84, R136.reuse, R104, R84 ;  /* 0x000000688854723c */ /* 0x060fe60000041854 */
[C---:B------:R-:W-:Y:S01]  /*7c40*/  FMUL.FTZ R90, R0.reuse, R90 ;  /* 0x0000005a005a7220 */ /* 0x040fe20000410000 */
[----:B------:R-:W-:Y:S01]  /*7c50*/  F2FP.BF16.PACK_AB R103, R175, R202 ;  /* 0x000000caaf67723e */ /* 0x000fe200000010ff */
[C---:B------:R-:W-:Y:S02]  /*7c60*/  FMUL.FTZ R91, R0.reuse, R91 ;  /* 0x0000005b005b7220 */ /* 0x040fe40000410000 */
[--C-:B-1----:R-:W-:Y:S02]  /*7c70*/  FFMA.FTZ R2, R151, c[0x0][0x2d0], -R144.reuse ;  /* 0x0000b40097027a23 */ /* 0x102fe40000010890 */
[----:B------:R-:W-:Y:S02]  /*7c80*/  LDSM.16.MT88.4 R148, [R181+0x3800] ;  /* 0x00380000b594783b */ /* 0x000fe40000004200 */
[----:B------:R1:W-:Y:S01]  /*7c90*/  MUFU.EX2 R173, R2 ;  /* 0x0000000200ad7308 */ /* 0x0003e20000000800 */
[C---:B------:R-:W-:Y:S03]  /*7ca0*/  HMMA.16816.F32.BF16 R88, R136.reuse, R106, R88 ;  /* 0x0000006a8858723c */ /* 0x040fe60000041858 */
[C---:B------:R-:W-:Y:S02]  /*7cb0*/  FMUL.FTZ R92, R3.reuse, R92 ;  /* 0x0000005c035c7220 */ /* 0x040fe40000410000 */
[C---:B------:R-:W-:Y:S01]  /*7cc0*/  FMUL.FTZ R93, R3.reuse, R93 ;  /* 0x0000005d035d7220 */ /* 0x040fe20000410000 */
[----:B------:R-:W3:Y:S01]  /*7cd0*/  LDSM.16.MT88.4 R104, [R181+0x800] ;  /* 0x00080000b568783b */ /* 0x000ee20000004200 */
[C---:B------:R-:W-:Y:S02]  /*7ce0*/  FMUL.FTZ R94, R0.reuse, R94 ;  /* 0x0000005e005e7220 */ /* 0x040fe40000410000 */
[C---:B------:R-:W-:Y:S03]  /*7cf0*/  FMUL.FTZ R95, R0.reuse, R95 ;  /* 0x0000005f005f7220 */ /* 0x040fe60000410000 */
[C---:B------:R-:W-:Y:S02]  /*7d00*/  FMUL.FTZ R96, R3.reuse, R96 ;  /* 0x0000006003607220 */ /* 0x040fe40000410000 */
[----:B------:R-:W-:Y:S02]  /*7d10*/  FMUL.FTZ R97, R3, R97 ;  /* 0x0000006103617220 */ /* 0x000fe40000410000 */
[C---:B--2---:R-:W-:Y:S03]  /*7d20*/  HMMA.16816.F32.BF16 R92, R136.reuse, R108, R92 ;  /* 0x0000006c885c723c */ /* 0x044fe6000004185c */
[C---:B------:R-:W-:Y:S02]  /*7d30*/  FMUL.FTZ R98, R0.reuse, R98 ;  /* 0x0000006200627220 */ /* 0x040fe40000410000 */
[C---:B------:R-:W-:Y:S02]  /*7d40*/  FMUL.FTZ R99, R0.reuse, R99 ;  /* 0x0000006300637220 */ /* 0x040fe40000410000 */
[----:B-1----:R-:W-:Y:S02]  /*7d50*/  FFMA.FTZ R2, R159, c[0x0][0x2d0], -R144 ;  /* 0x0000b4009f027a23 */ /* 0x002fe40000010890 */
[----:B------:R-:W-:Y:S02]  /*7d60*/  LDSM.16.MT88.4 R156, [R177+0x5800] ;  /* 0x00580000b19c783b */ /* 0x000fe40000004200 */
[----:B------:R1:W-:Y:S01]  /*7d70*/  MUFU.EX2 R172, R2 ;  /* 0x0000000200ac7308 */ /* 0x0003e20000000800 */
[----:B------:R-:W-:Y:S03]  /*7d80*/  HMMA.16816.F32.BF16 R96, R136, R110, R96 ;  /* 0x0000006e8860723c */ /* 0x000fe60000041860 */
[----:B------:R-:W-:Y:S02]  /*7d90*/  FFMA.FTZ R0, R0, R231, R216 ;  /* 0x000000e700007223 */ /* 0x000fe400000100d8 */
[----:B------:R-:W2:Y:S02]  /*7da0*/  LDSM.16.MT88.4 R108, [R180+0x2800] ;  /* 0x00280000b46c783b */ /* 0x000ea40000004200 */
[----:B------:R-:W-:Y:S01]  /*7db0*/  FADD.FTZ R0, R218, R0 ;  /* 0x00000000da007221 */ /* 0x000fe20000010000 */
[C---:B------:R-:W-:Y:S05]  /*7dc0*/  HMMA.16816.F32.BF16 R4, R100.reuse, R112, R4 ;  /* 0x000000706404723c */ /* 0x040fea0000041804 */
[----:B------:R-:W-:Y:S01]  /*7dd0*/  LDSM.16.MT88.4 R136, [R181+0x3000] ;  /* 0x00300000b588783b */ /* 0x000fe20000004200 */
[----:B------:R-:W-:Y:S02]  /*7de0*/  FADD.FTZ R0, R217, R0 ;  /* 0x00000000d9007221 */ /* 0x000fe40000010000 */
[C---:B------:R-:W-:Y:S04]  /*7df0*/  HMMA.16816.F32.BF16 R8, R100.reuse, R114, R8 ;  /* 0x000000726408723c */ /* 0x040fe80000041808 */
[----:B------:R-:W-:Y:S01]  /*7e00*/  FADD.FTZ R0, R215, R0 ;  /* 0x00000000d7007221 */ /* 0x000fe20000010000 */
[----:B------:R-:W-:Y:S01]  /*7e10*/  LDSM.16.MT88.4 R112, [R178+0x4800] ;  /* 0x00480000b270783b */ /* 0x000fe20000004200 */
[----:B-1----:R-:W-:Y:S02]  /*7e20*/  FFMA.FTZ R2, R162, c[0x0][0x2d0], -R144 ;  /* 0x0000b400a2027a23 */ /* 0x002fe40000010890 */
[C---:B------:R-:W-:Y:S02]  /*7e30*/  HMMA.16816.F32.BF16 R12, R100.reuse, R116, R12 ;  /* 0x00000074640c723c */ /* 0x040fe4000004180c */
[----:B------:R1:W-:Y:S02]  /*7e40*/  MUFU.EX2 R171, R2 ;  /* 0x0000000200ab7308 */ /* 0x0003e40000000800 */
[----:B------:R-:W-:Y:S04]  /*7e50*/  FADD.FTZ R0, R204, R0 ;  /* 0x00000000cc007221 */ /* 0x000fe80000010000 */
[C---:B------:R-:W-:Y:S01]  /*7e60*/  HMMA.16816.F32.BF16 R16, R100.reuse, R118, R16 ;  /* 0x000000766410723c */ /* 0x040fe20000041810 */
[----:B------:R-:W-:Y:S03]  /*7e70*/  LDSM.16.MT88.4 R116, [R181+0x4800] ;  /* 0x00480000b574783b */ /* 0x000fe60000004200 */
[----:B------:R-:W-:Y:S04]  /*7e80*/  FADD.FTZ R0, R203, R0 ;  /* 0x00000000cb007221 */ /* 0x000fe80000010000 */
[C---:B---3--:R-:W-:Y:S04]  /*7e90*/  HMMA.16816.F32.BF16 R20, R100.reuse, R104, R20 ;  /* 0x000000686414723c */ /* 0x048fe80000041814 */
[----:B------:R-:W-:Y:S04]  /*7ea0*/  FADD.FTZ R0, R202, R0 ;  /* 0x00000000ca007221 */ /* 0x000fe80000010000 */
[C---:B------:R-:W-:Y:S01]  /*7eb0*/  HMMA.16816.F32.BF16 R24, R100.reuse, R106, R24 ;  /* 0x0000006a6418723c */ /* 0x040fe20000041818 */
[----:B------:R-:W3:Y:S03]  /*7ec0*/  LDSM.16.MT88.4 R104, [R177+0x4800] ;  /* 0x00480000b168783b */ /* 0x000ee60000004200 */
[--C-:B-1----:R-:W-:Y:S02]  /*7ed0*/  FFMA.FTZ R2, R160, c[0x0][0x2d0], -R145.reuse ;  /* 0x0000b400a0027a23 */ /* 0x102fe40000010891 */
[----:B------:R-:W-:Y:S02]  /*7ee0*/  FADD.FTZ R0, R175, R0 ;  /* 0x00000000af007221 */ /* 0x000fe40000010000 */
        /* <DEDUP_REMOVED lines=18> */
[C---:B--2---:R-:W-:Y:S01]  /*8010*/  HMMA.16816.F32.BF16 R60, R100.reuse, R108, R60 ;  /* 0x0000006c643c723c */ /* 0x044fe2000004183c */
[----:B------:R1:W2:Y:S07]  /*8020*/  MUFU.EX2 R168, R2 ;  /* 0x0000000200a87308 */ /* 0x0002ae0000000800 */
[C---:B------:R-:W-:Y:S01]  /*8030*/  HMMA.16816.F32.BF16 R64, R100.reuse, R110, R64 ;  /* 0x0000006e6440723c */ /* 0x040fe20000041840 */
[----:B------:R-:W4:Y:S07]  /*8040*/  LDSM.16.MT88.4 R108, [R180+0x4800] ;  /* 0x00480000b46c783b */ /* 0x000f2e0000004200 */
[C---:B---3--:R-:W-:Y:S08]  /*8050*/  HMMA.16816.F32.BF16 R68, R100.reuse, R104, R68 ;  /* 0x000000686444723c */ /* 0x048ff00000041844 */
[C---:B------:R-:W-:Y:S01]  /*8060*/  HMMA.16816.F32.BF16 R72, R100.reuse, R106, R72 ;  /* 0x0000006a6448723c */ /* 0x040fe20000041848 */
[----:B------:R-:W3:Y:S03]  /*8070*/  LDSM.16.MT88.4 R104, [R177+0x1000] ;  /* 0x00100000b168783b */ /* 0x000ee60000004200 */
[--C-:B-1----:R-:W-:Y:S02]  /*8080*/  FFMA.FTZ R2, R164, c[0x0][0x2d0], -R145.reuse ;  /* 0x0000b400a4027a23 */ /* 0x102fe40000010891 */
[----:B--2---:R-:W-:Y:S02]  /*8090*/  FADD.FTZ R0, R168, R0 ;  /* 0x00000000a8007221 */ /* 0x004fe40000010000 */
[C---:B------:R-:W-:Y:S01]  /*80a0*/  HMMA.16816.F32.BF16 R76, R100.reuse, R112, R76 ;  /* 0x00000070644c723c */ /* 0x040fe2000004184c */
[----:B------:R1:W2:Y:S07]  /*80b0*/  MUFU.EX2 R167, R2 ;  /* 0x0000000200a77308 */ /* 0x0002ae0000000800 */
[C---:B------:R-:W-:Y:S01]  /*80c0*/  HMMA.16816.F32.BF16 R80, R100.reuse, R114, R80 ;  /* 0x000000726450723c */ /* 0x040fe20000041850 */
[----:B------:R-:W5:Y:S07]  /*80d0*/  LDSM.16.MT88.4 R112, [R181+0x1000] ;  /* 0x00100000b570783b */ /* 0x000f6e0000004200 */
[C---:B------:R-:W-:Y:S08]  /*80e0*/  HMMA.16816.F32.BF16 R84, R100.reuse, R116, R84 ;  /* 0x000000746454723c */ /* 0x040ff00000041854 */
[C---:B------:R-:W-:Y:S01]  /*80f0*/  HMMA.16816.F32.BF16 R88, R100.reuse, R118, R88 ;  /* 0x000000766458723c */ /* 0x040fe20000041858 */
[----:B------:R-:W5:Y:S03]  /*8100*/  LDSM.16.MT88.4 R116, [R177+0x3000] ;  /* 0x00300000b174783b */ /* 0x000f660000004200 */
[----:B-1----:R-:W-:Y:S02]  /*8110*/  FFMA.FTZ R2, R165, c[0x0][0x2d0], -R144 ;  /* 0x0000b400a5027a23 */ /* 0x002fe40000010890 */
[----:B--2---:R-:W-:Y:S02]  /*8120*/  FADD.FTZ R0, R167, R0 ;  /* 0x00000000a7007221 */ /* 0x004fe40000010000 */
        /* <DEDUP_REMOVED lines=9> */
[C---:B---3--:R-:W-:Y:S01]  /*81c0*/  HMMA.16816.F32.BF16 R4, R100.reuse, R104, R4 ;  /* 0x000000686404723c */ /* 0x048fe20000041804 */
        /* <DEDUP_REMOVED lines=15> */
[--C-:B-1----:R-:W-:Y:S04]  /*82c0*/  FFMA.FTZ R2, R211, c[0x0][0x2d0], -R145.reuse ;  /* 0x0000b400d3027a23 */ /* 0x102fe80000010891 */
        /* <DEDUP_REMOVED lines=40> */
[C---:B------:R-:W-:Y:S01]  /*8550*/  HMMA.16816.F32.BF16 R128, R136.reuse, R132, R4 ;  /* 0x000000848880723c */ /* 0x040fe20000041804 */
[----:B------:R-:W2:Y:S04]  /*8560*/  LDSM.16.MT88.4 R4, [R178+0x5800] ;  /* 0x00580000b204783b */ /* 0x000ea80000004200 */
[----:B------:R-:W-:Y:S03]  /*8570*/  FADD.FTZ R2, R207, R2 ;  /* 0x00000002cf027221 */ /* 0x000fe60000010000 */
[C---:B------:R-:W-:Y:S01]  /*8580*/  HMMA.16816.F32.BF16 R132, R136.reuse, R134, R8 ;  /* 0x000000868884723c */ /* 0x040fe20000041808 */
[----:B------:R-:W5:Y:S03]  /*8590*/  LDSM.16.MT88.4 R8, [R181+0x5800] ;  /* 0x00580000b508783b */ /* 0x000f660000004200 */
[----:B------:R-:W-:Y:S04]  /*85a0*/  FADD.FTZ R2, R206, R2 ;  /* 0x00000002ce027221 */ /* 0x000fe80000010000 */
[C---:B---3--:R-:W-:Y:S01]  /*85b0*/  HMMA.16816.F32.BF16 R100, R136.reuse, R108, R12 ;  /* 0x0000006c8864723c */ /* 0x048fe2000004180c */
[----:B------:R-:W3:Y:S03]  /*85c0*/  LDSM.16.MT88.4 R12, [R180+0x5800] ;  /* 0x00580000b40c783b */ /* 0x000ee60000004200 */
[----:B------:R-:W-:Y:S04]  /*85d0*/  FADD.FTZ R2, R205, R2 ;  /* 0x00000002cd027221 */ /* 0x000fe80000010000 */
[C---:B------:R-:W-:Y:S04]  /*85e0*/  HMMA.16816.F32.BF16 R104, R136.reuse, R110, R16 ;  /* 0x0000006e8868723c */ /* 0x040fe80000041810 */
[----:B------:R-:W-:Y:S04]  /*85f0*/  FADD.FTZ R2, R174, R2 ;  /* 0x00000002ae027221 */ /* 0x000fe80000010000 */
[C---:B----4-:R-:W-:Y:S04]  /*8600*/  HMMA.16816.F32.BF16 R108, R136.reuse, R112, R20 ;  /* 0x00000070886c723c */ /* 0x050fe80000041814 */
        /* <DEDUP_REMOVED lines=11> */
[----:B------:R-:W-:Y:S02]  /*86c0*/  FADD.FTZ R0, R160, R3 ;  /* 0x00000003a0007221 */ /* 0x000fe40000010000 */
[C---:B-1----:R-:W-:Y:S04]  /*86d0*/  HMMA.16816.F32.BF16 R44, R136.reuse, R144, R44 ;  /* 0x00000090882c723c */ /* 0x042fe8000004182c */
[----:B------:R-:W-:Y:S02]  /*86e0*/  FADD.FTZ R230, R163, R2 ;  /* 0x00000002a3e67221 */ /* 0x000fe40000010000 */
[----:B------:R-:W-:Y:S01]  /*86f0*/  FADD.FTZ R231, R126, R0 ;  /* 0x000000007ee77221 */ /* 0x000fe20000010000 */
[----:B------:R-:W-:Y:S01]  /*8700*/  MOV R126, R124 ;  /* 0x0000007c007e7202 */ /* 0x000fe20000000f00 */
[C---:B------:R-:W-:Y:S04]  /*8710*/  HMMA.16816.F32.BF16 R48, R136.reuse, R146, R48 ;  /* 0x000000928830723c */ /* 0x040fe80000041830 */
[----:B------:R-:W-:Y:S04]  /*8720*/  IMAD.MOV.U32 R3, RZ, RZ, R125 ;  /* 0x000000ffff037224 */ /* 0x000fe800078e007d */
        /* <DEDUP_REMOVED lines=8> */
[C---:B-----5:R-:W-:Y:S08]  /*87b0*/  HMMA.16816.F32.BF16 R84, R136.reuse, R8, R84 ;  /* 0x000000088854723c */ /* 0x060ff00000041854 */
[C---:B------:R-:W-:Y:S08]  /*87c0*/  HMMA.16816.F32.BF16 R88, R136.reuse, R10, R88 ;  /* 0x0000000a8858723c */ /* 0x040ff00000041858 */
[C---:B---3--:R-:W-:Y:S08]  /*87d0*/  HMMA.16816.F32.BF16 R92, R136.reuse, R12, R92 ;  /* 0x0000000c885c723c */ /* 0x048ff0000004185c */
[----:B------:R-:W-:Y:S01]  /*87e0*/  HMMA.16816.F32.BF16 R96, R136, R14, R96 ;  /* 0x0000000e8860723c */ /* 0x000fe20000041860 */
[----:B------:R-:W-:-:S07]  /*87f0*/  @P0 BRA `(.L_x_3364) ;  /* 0xffffd16000000947 */ /* 0x000fce000383ffff */
.L_x_3363:
[----:B------:R-:W-:-:S13]  /*8800*/  ISETP.GE.AND P0, PT, R201, R229, PT ;  /* 0x000000e5c900720c */ /* 0x000fda0003f06270 */
[----:B------:R-:W-:Y:S05]  /*8810*/  @!P0 BRA `(.L_x_3365) ;  /* 0x0000297000008947 */ /* 0x000fea0003800000 */
[----:B------:R-:W-:Y:S02]  /*8820*/  MOV R127, R124 ;  /* 0x0000007c007f7202 */ /* 0x000fe40000000f00 */
[----:B------:R-:W-:Y:S02]  /*8830*/  MOV R126, R125 ;  /* 0x0000007d007e7202 */ /* 0x000fe40000000f00 */
.L_x_3366:
        /* <DEDUP_REMOVED lines=8> */
[----:B------:R-:W-:Y:S02]  /*88c0*/  SHF.L.U32 R28, R2, 0x6, RZ ;  /* 0x00000006021c7819 */ /* 0x000fe400000006ff */
[----:B------:R-:W-:Y:S01]  /*88d0*/  IADD3.X R125, RZ, R228, RZ, P0, !PT ;  /* 0x000000e4ff7d7210 */ /* 0x000fe200007fe4ff */
[----:B------:R-:W-:Y:S01]  /*88e0*/  IMAD R0, R201, c[0x0][0x20c], R0 ;  /* 0x00008300c9007a24 */ /* 0x000fe200078e0200 */
[----:B------:R-:W-:Y:S04]  /*88f0*/  IADD3 R31, P6, R28, R226, RZ ;  /* 0x000000e21c1f7210 */ /* 0x000fe80007fde0ff */
[----:B------:R-:W-:Y:S02]  /*8900*/  IADD3 R0, R3, R0, RZ ;  /* 0x0000000003007210 */ /* 0x000fe40007ffe0ff */
[----:B------:R-:W-:Y:S02]  /*8910*/  MOV R3, c[0x0][0x208] ;  /* 0x0000820000037a02 */ /* 0x000fe40000000f00 */
[----:B------:R-:W-:Y:S02]  /*8920*/  SHF.L.U64.HI R0, R2, 0x6, R0 ;  /* 0x0000000602007819 */ /* 0x000fe40000010200 */
[----:B------:R-:W-:Y:S02]  /*8930*/  LEA R2, P1, R3, R28, 0x5 ;  /* 0x0000001c03027211 */ /* 0x000fe400078228ff */
[----:B------:R-:W-:Y:S01]  /*8940*/  LEA R166, P2, R31, c[0x0][0x1f8], 0x1 ;  /* 0x00007e001fa67a11 */ /* 0x000fe200078408ff */
[----:B------:R-:W-:Y:S01]  /*8950*/  LDSM.16.M88.4 R32, [R183] ;  /* 0x00000000b720783b */ /* 0x000fe20000000200 */
[----:B------:R-:W-:Y:S02]  /*8960*/  LEA.HI.X R3, R3, R0, R20, 0x5, P1 ;  /* 0x0000000003037211 */ /* 0x000fe400008f2c14 */
[----:B------:R-:W-:Y:S02]  /*8970*/  IADD3 R124, P1, R28, R30, RZ ;  /* 0x0000001e1c7c7210 */ /* 0x000fe40007f3e0ff */
[----:B------:R-:W-:Y:S02]  /*8980*/  IADD3.X R148, R0, R228, RZ, P6, !PT ;  /* 0x000000e400947210 */ /* 0x000fe400037fe4ff */
[----:B------:R-:W-:Y:S01]  /*8990*/  LEA R164, P0, R124, c[0x0][0x1f8], 0x1 ;  /* 0x00007e007ca47a11 */ /* 0x000fe200078008ff */
[----:B------:R-:W1:Y:S01]  /*89a0*/  LDSM.16.M88.4 R8, [R176] ;  /* 0x00000000b008783b */ /* 0x000e620000000200 */
[----:B------:R-:W-:Y:S02]  /*89b0*/  IADD3.X R149, R0, R125, RZ, P1, !PT ;  /* 0x0000007d00957210 */ /* 0x000fe40000ffe4ff */
[----:B------:R-:W-:Y:S02]  /*89c0*/  LEA.HI.X R167, R31, c[0x0][0x1fc], R148, 0x1, P2 ;  /* 0x00007f001fa77a11 */ /* 0x000fe400010f0c94 */
[----:B------:R-:W-:Y:S02]  /*89d0*/  LEA.HI.X R165, R124, c[0x0][0x1fc], R149, 0x1, P0 ;  /* 0x00007f007ca57a11 */ /* 0x000fe400000f0c95 */
[----:B------:R-:W-:Y:S01]  /*89e0*/  IADD3 R29, P1, R226, 0x80, RZ ;  /* 0x00000080e21d7810 */ /* 0x000fe20007f3e0ff */
[----:B------:R-:W2:Y:S01]  /*89f0*/  LDSM.16.M88.4 R16, [R176+0x800] ;  /* 0x00080000b010783b */ /* 0x000ea20000000200 */
[C---:B------:R-:W-:Y:S02]  /*8a00*/  IADD3 R157, P2, R2.reuse, R30, RZ ;  /* 0x0000001e029d7210 */ /* 0x040fe40007f5e0ff */
[-C--:B------:R-:W-:Y:S02]  /*8a10*/  IADD3 R162, P0, R2, R29.reuse, RZ ;  /* 0x0000001d02a27210 */ /* 0x080fe40007f1e0ff */
[----:B------:R-:W-:Y:S02]  /*8a20*/  IADD3 R159, P6, R28, R29, RZ ;  /* 0x0000001d1c9f7210 */ /* 0x000fe40007fde0ff */
[----:B------:R-:W-:Y:S01]  /*8a30*/  IADD3.X R31, RZ, R228, RZ, P1, !PT ;  /* 0x000000e4ff1f7210 */ /* 0x000fe20000ffe4ff */
[----:B------:R-:W3:Y:S01]  /*8a40*/  LDSM.16.M88.4 R24, [R176+0x1000] ;  /* 0x00100000b018783b */ /* 0x000ee20000000200 */
[----:B------:R-:W-:Y:S02]  /*8a50*/  IADD3 R2, P1, R2, R226, RZ ;  /* 0x000000e202027210 */ /* 0x000fe40007f3e0ff */
[-C--:B------:R-:W-:Y:S02]  /*8a60*/  IADD3.X R161, R0, R31.reuse, RZ, P6, !PT ;  /* 0x0000001f00a17210 */ /* 0x080fe400037fe4ff */
[----:B------:R-:W-:Y:S02]  /*8a70*/  LEA R160, P6, R159, c[0x0][0x1f8], 0x1 ;  /* 0x00007e009fa07a11 */ /* 0x000fe400078c08ff */
[----:B------:R-:W-:Y:S01]  /*8a80*/  IADD3.X R0, R3, R31, RZ, P0, !PT ;  /* 0x0000001f03007210 */ /* 0x000fe200007fe4ff */
[----:B------:R-:W4:Y:S01]  /*8a90*/  LDSM.16.M88.4 R136, [R176+0x1800] ;  /* 0x00180000b088783b */ /* 0x000f220000000200 */
[----:B------:R-:W-:Y:S02]  /*8aa0*/  LEA.HI.X R161, R159, c[0x0][0x1fc], R161, 0x1, P6 ;  /* 0x00007f009fa17a11 */ /* 0x000fe400030f0ca1 */
[----:B------:R-:W-:Y:S02]  /*8ab0*/  LEA R124, P0, R162, c[0x0][0x1f8], 0x1 ;  /* 0x00007e00a27c7a11 */ /* 0x000fe400078008ff */
[C---:B------:R-:W-:Y:S02]  /*8ac0*/  IADD3.X R125, R3.reuse, R125, RZ, P2, !PT ;  /* 0x0000007d037d7210 */ /* 0x040fe400017fe4ff */
[C---:B------:R-:W-:Y:S01]  /*8ad0*/  LEA R158, P2, R2.reuse, c[0x0][0x1f8], 0x1 ;  /* 0x00007e00029e7a11 */ /* 0x040fe200078408ff */
[----:B------:R-:W-:Y:S01]  /*8ae0*/  LDSM.16.M88.4 R140, [R184] ;  /* 0x00000000b88c783b */ /* 0x000fe20000000200 */
[----:B------:R-:W-:Y:S02]  /*8af0*/  IADD3.X R3, R3, R228, RZ, P1, !PT ;  /* 0x000000e403037210 */ /* 0x000fe40000ffe4ff */
[C---:B------:R-:W-:Y:S02]  /*8b00*/  LEA R156, P1, R157.reuse, c[0x0][0x1f8], 0x1 ;  /* 0x00007e009d9c7a11 */ /* 0x040fe400078208ff */
[----:B------:R-:W-:Y:S02]  /*8b10*/  LEA.HI.X R159, R2, c[0x0][0x1fc], R3, 0x1, P2 ;  /* 0x00007f00029f7a11 */ /* 0x000fe400010f0c03 */
[----:B------:R-:W-:Y:S01]  /*8b20*/  LEA.HI.X R157, R157, c[0x0][0x1fc], R125, 0x1, P1 ;  /* 0x00007f009d9d7a11 */ /* 0x000fe200008f0c7d */
[C---:B-1----:R-:W-:Y:S01]  /*8b30*/  HMMA.16816.F32.BF16 R4, R32.reuse, R8, RZ ;  /* 0x000000082004723c */ /* 0x042fe200000418ff */
[----:B------:R-:W1:Y:S02]  /*8b40*/  LDSM.16.M88.4 R144, [R187] ;  /* 0x00000000bb90783b */ /* 0x000e640000000200 */
[----:B------:R-:W-:Y:S02]  /*8b50*/  LEA.HI.X R125, R162, c[0x0][0x1fc], R0, 0x1, P0 ;  /* 0x00007f00a27d7a11 */ /* 0x000fe400000f0c00 */
[C---:B------:R-:W-:Y:S02]  /*8b60*/  ISETP.GT.AND P0, PT, R201.reuse, R229, PT ;  /* 0x000000e5c900720c */ /* 0x040fe40003f04270 */
[----:B------:R-:W-:Y:S01]  /*8b70*/  IADD3 R201, R201, -0x1, RZ ;  /* 0xffffffffc9c97810 */ /* 0x000fe20007ffe0ff */
[C---:B------:R-:W-:Y:S01]  /*8b80*/  HMMA.16816.F32.BF16 R8, R32.reuse, R10, RZ ;  /* 0x0000000a2008723c */ /* 0x040fe200000418ff */
[----:B------:R-:W5:Y:S07]  /*8b90*/  LDSM.16.M88.4 R148, [R198] ;  /* 0x00000000c694783b */ /* 0x000f6e0000000200 */
[C---:B--2---:R-:W-:Y:S01]  /*8ba0*/  HMMA.16816.F32.BF16 R12, R32.reuse, R16, RZ ;  /* 0x00000010200c723c */ /* 0x044fe200000418ff */
[----:B------:R-:W2:Y:S07]  /*8bb0*/  LDSM.16.M88.4 R152, [R197] ;  /* 0x00000000c598783b */ /* 0x000eae0000000200 */
[C---:B------:R-:W-:Y:S08]  /*8bc0*/  HMMA.16816.F32.BF16 R16, R32.reuse, R18, RZ ;  /* 0x000000122010723c */ /* 0x040ff000000418ff */
[C---:B---3--:R-:W-:Y:S08]  /*8bd0*/  HMMA.16816.F32.BF16 R20, R32.reuse, R24, RZ ;  /* 0x000000182014723c */ /* 0x048ff000000418ff */
[C---:B------:R-:W-:Y:S08]  /*8be0*/  HMMA.16816.F32.BF16 R24, R32.reuse, R26, RZ ;  /* 0x0000001a2018723c */ /* 0x040ff000000418ff */
[C---:B----4-:R-:W-:Y:S08]  /*8bf0*/  HMMA.16816.F32.BF16 R28, R32.reuse, R136, RZ ;  /* 0x00000088201c723c */ /* 0x050ff000000418ff */
[----:B------:R-:W-:Y:S01]  /*8c00*/  HMMA.16816.F32.BF16 R32, R32, R138, RZ ;  /* 0x0000008a2020723c */ /* 0x000fe200000418ff */
[----:B------:R-:W3:Y:S07]  /*8c10*/  LDSM.16.M88.4 R136, [R196] ;  /* 0x00000000c488783b */ /* 0x000eee0000000200 */
[C---:B-1----:R-:W-:Y:S01]  /*8c20*/  HMMA.16816.F32.BF16 R4, R140.reuse, R144, R4 ;  /* 0x000000908c04723c */ /* 0x042fe20000041804 */
[----:B------:R-:W-:Y:S01]  /*8c30*/  @!PT LDS RZ, [RZ] ;  /* 0x00000000fffff984 */ /* 0x000fe20000000800 */
[----:B------:R-:W-:Y:S01]  /*8c40*/  @!PT LDS RZ, [RZ] ;  /* 0x00000000fffff984 */ /* 0x000fe20000000800 */
[----:B------:R-:W-:Y:S01]  /*8c50*/  @!PT LDS RZ, [RZ] ;  /* 0x00000000fffff984 */ /* 0x000fe20000000800 */
[----:B------:R1:W-:Y:S07]  /*8c60*/  LDGSTS.E.BYPASS.LTC128B.128 [R199+0x100], [R166.64], !P5 ;  /* 0x00100000a6c77fae */ /* 0x0003ee000e901d46 */
[C---:B------:R-:W-:Y:S01]  /*8c70*/  HMMA.16816.F32.BF16 R8, R140.reuse, R146, R8 ;  /* 0x000000928c08723c */ /* 0x040fe20000041808 */
[----:B------:R1:W-:Y:S07]  /*8c80*/  LDGSTS.E.BYPASS.LTC128B.128 [R199+0x2100], [R164.64], !P4 ;  /* 0x02100000a4c77fae */ /* 0x0003ee000e101d46 */
[C---:B-----5:R-:W-:Y:S01]  /*8c90*/  HMMA.16816.F32.BF16 R12, R140.reuse, R148, R12 ;  /* 0x000000948c0c723c */ /* 0x060fe2000004180c */
[----:B------:R4:W-:Y:S07]  /*8ca0*/  LDGSTS.E.BYPASS.LTC128B.128 [R199+0x4100], [R160.64], !P3 ;  /* 0x04100000a0c77fae */ /* 0x0009ee000d901d46 */
[C---:B------:R-:W-:Y:S01]  /*8cb0*/  HMMA.16816.F32.BF16 R16, R140.reuse, R150, R16 ;  /* 0x000000968c10723c */ /* 0x040fe20000041810 */
[----:B------:R5:W-:Y:S07]  /*8cc0*/  LDGSTS.E.BYPASS.LTC128B.128 [R199+0x1100], [R158.64], !P5 ;  /* 0x011000009ec77fae */ /* 0x000bee000e901d46 */
[C---:B--2---:R-:W-:Y:S01]  /*8cd0*/  HMMA.16816.F32.BF16 R20, R140.reuse, R152, R20 ;  /* 0x000000988c14723c */ /* 0x044fe20000041814 */
[----:B------:R5:W-:Y:S07]  /*8ce0*/  LDGSTS.E.BYPASS.LTC128B.128 [R199+0x3100], [R156.64], !P4 ;  /* 0x031000009cc77fae */ /* 0x000bee000e101d46 */
[C---:B------:R-:W-:Y:S01]  /*8cf0*/  HMMA.16816.F32.BF16 R24, R140.reuse, R154, R24 ;  /* 0x0000009a8c18723c */ /* 0x040fe20000041818 */
[----:B------:R2:W-:Y:S07]  /*8d00*/  LDGSTS.E.BYPASS.LTC128B.128 [R199+0x5100], [R124.64], !P3 ;  /* 0x051000007cc77fae */ /* 0x0005ee000d901d46 */
[C---:B---3--:R-:W-:Y:S01]  /*8d10*/  HMMA.16816.F32.BF16 R28, R140.reuse, R136, R28 ;  /* 0x000000888c1c723c */ /* 0x048fe2000004181c */
[----:B----4-:R-:W-:Y:S07]  /*8d20*/  LDSM.16.M88.4 R160, [R182] ;  /* 0x00000000b6a0783b */ /* 0x010fee0000000200 */
[----:B------:R-:W-:Y:S01]  /*8d30*/  HMMA.16816.F32.BF16 R32, R140, R138, R32 ;  /* 0x0000008a8c20723c */ /* 0x000fe20000041820 */
[----:B------:R-:W-:Y:S08]  /*8d40*/  LDSM.16.M88.4 R144, [R182+0x800] ;  /* 0x00080000b690783b */ /* 0x000ff00000000200 */
[----:B-----5:R-:W3:Y:S08]  /*8d50*/  LDSM.16.M88.4 R156, [R186] ;  /* 0x00000000ba9c783b */ /* 0x020ef00000000200 */
[----:B-1----:R-:W1:Y:S08]  /*8d60*/  LDSM.16.M88.4 R164, [R182+0x1000] ;  /* 0x00100000b6a4783b */ /* 0x002e700000000200 */
[----:B------:R-:W0:Y:S08]  /*8d70*/  LDGDEPBAR ;  /* 0x00000000000079af */ /* 0x000e300000000000 */
[----:B------:R-:W4:Y:S08]  /*8d80*/  LDSM.16.M88.4 R148, [R182+0x1800] ;  /* 0x00180000b694783b */ /* 0x000f300000000200 */
[----:B------:R-:W-:Y:S01]  /*8d90*/  LDSM.16.M88.4 R152, [R185] ;  /* 0x00000000b998783b */ /* 0x000fe20000000200 */
[C---:B---3--:R-:W-:Y:S07]  /*8da0*/  HMMA.16816.F32.BF16 R4, R156.reuse, R160, R4 ;  /* 0x000000a09c04723c */ /* 0x048fee0000041804 */
[----:B------:R-:W3:Y:S01]  /*8db0*/  LDSM.16.M88.4 R168, [R179] ;  /* 0x00000000b3a8783b */ /* 0x000ee20000000200 */
[C---:B------:R-:W-:Y:S07]  /*8dc0*/  HMMA.16816.F32.BF16 R8, R156.reuse, R162, R8 ;  /* 0x000000a29c08723c */ /* 0x040fee0000041808 */
[----:B------:R-:W5:Y:S01]  /*8dd0*/  LDSM.16.M88.4 R136, [R179+0x800] ;  /* 0x00080000b388783b */ /* 0x000f620000000200 */
[C---:B------:R-:W-:Y:S07]  /*8de0*/  HMMA.16816.F32.BF16 R12, R156.reuse, R144, R12 ;  /* 0x000000909c0c723c */ /* 0x040fee000004180c */
[----:B------:R-:W2:Y:S01]  /*8df0*/  LDSM.16.M88.4 R140, [R179+0x1000] ;  /* 0x00100000b38c783b */ /* 0x000ea20000000200 */
[C---:B------:R-:W-:Y:S07]  /*8e00*/  HMMA.16816.F32.BF16 R16, R156.reuse, R146, R16 ;  /* 0x000000929c10723c */ /* 0x040fee0000041810 */
[----:B------:R-:W2:Y:S01]  /*8e10*/  LDSM.16.M88.4 R144, [R179+0x1800] ;  /* 0x00180000b390783b */ /* 0x000ea20000000200 */
[C---:B-1----:R-:W-:Y:S07]  /*8e20*/  HMMA.16816.F32.BF16 R20, R156.reuse, R164, R20 ;  /* 0x000000a49c14723c */ /* 0x042fee0000041814 */
[----:B------:R-:W-:Y:S01]  /*8e30*/  LDSM.16.M88.4 R160, [R176+0x2800] ;  /* 0x00280000b0a0783b */ /* 0x000fe20000000200 */
[C---:B------:R-:W-:Y:S07]  /*8e40*/  HMMA.16816.F32.BF16 R24, R156.reuse, R166, R24 ;  /* 0x000000a69c18723c */ /* 0x040fee0000041818 */
[----:B------:R-:W-:Y:S01]  /*8e50*/  LDSM.16.M88.4 R164, [R184+0x4000] ;  /* 0x00400000b8a4783b */ /* 0x000fe20000000200 */
[C---:B----4-:R-:W-:Y:S07]  /*8e60*/  HMMA.16816.F32.BF16 R28, R156.reuse, R148, R28 ;  /* 0x000000949c1c723c */ /* 0x050fee000004181c */
[----:B------:R-:W-:Y:S01]  /*8e70*/  LDSM.16.M88.4 R172, [R179+0x4000] ;  /* 0x00400000b3ac783b */ /* 0x000fe20000000200 */
[----:B------:R-:W-:Y:S07]  /*8e80*/  HMMA.16816.F32.BF16 R32, R156, R150, R32 ;  /* 0x000000969c20723c */ /* 0x000fee0000041820 */
[----:B------:R-:W-:Y:S01]  /*8e90*/  LDSM.16.M88.4 R148, [R183+0x4000] ;  /* 0x00400000b794783b */ /* 0x000fe20000000200 */
[C---:B---3--:R-:W-:Y:S07]  /*8ea0*/  HMMA.16816.F32.BF16 R4, R152.reuse, R168, R4 ;  /* 0x000000a89804723c */ /* 0x048fee0000041804 */
[----:B------:R-:W1:Y:S01]  /*8eb0*/  LDSM.16.M88.4 R156, [R176+0x2000] ;  /* 0x00200000b09c783b */ /* 0x000e620000000200 */
[C---:B------:R-:W-:Y:S07]  /*8ec0*/  HMMA.16816.F32.BF16 R8, R152.reuse, R170, R8 ;  /* 0x000000aa9808723c */ /* 0x040fee0000041808 */
[----:B------:R-:W-:Y:S01]  /*8ed0*/  LDSM.16.M88.4 R168, [R195] ;  /* 0x00000000c3a8783b */ /* 0x000fe20000000200 */
[C---:B-----5:R-:W-:Y:S08]  /*8ee0*/  HMMA.16816.F32.BF16 R12, R152.reuse, R136, R12 ;  /* 0x00000088980c723c */ /* 0x060ff0000004180c */
[C---:B------:R-:W-:Y:S01]  /*8ef0*/  HMMA.16816.F32.BF16 R16, R152.reuse, R138, R16 ;  /* 0x0000008a9810723c */ /* 0x040fe20000041810 */
[----:B------:R-:W3:Y:S07]  /*8f00*/  LDSM.16.M88.4 R136, [R176+0x3000] ;  /* 0x00300000b088783b */ /* 0x000eee0000000200 */
[C---:B--2---:R-:W-:Y:S08]  /*8f10*/  HMMA.16816.F32.BF16 R20, R152.reuse, R140, R20 ;  /* 0x0000008c9814723c */ /* 0x044ff00000041814 */
[C---:B------:R-:W-:Y:S01]  /*8f20*/  HMMA.16816.F32.BF16 R24, R152.reuse, R142, R24 ;  /* 0x0000008e9818723c */ /* 0x040fe20000041818 */
[----:B------:R-:W2:Y:S07]  /*8f30*/  LDSM.16.M88.4 R140, [R176+0x3800] ;  /* 0x00380000b08c783b */ /* 0x000eae0000000200 */
[C---:B------:R-:W-:Y:S08]  /*8f40*/  HMMA.16816.F32.BF16 R28, R152.reuse, R144, R28 ;  /* 0x00000090981c723c */ /* 0x040ff0000004181c */
[----:B------:R-:W-:Y:S01]  /*8f50*/  HMMA.16816.F32.BF16 R32, R152, R146, R32 ;  /* 0x000000929820723c */ /* 0x000fe20000041820 */
[----:B------:R-:W4:Y:S07]  /*8f60*/  LDSM.16.M88.4 R144, [R194] ;  /* 0x00000000c290783b */ /* 0x000f2e0000000200 */
[C---:B-1----:R-:W-:Y:S01]  /*8f70*/  HMMA.16816.F32.BF16 R4, R148.reuse, R156, R4 ;  /* 0x0000009c9404723c */ /* 0x042fe20000041804 */
[----:B------:R-:W1:Y:S07]  /*8f80*/  LDSM.16.M88.4 R152, [R193] ;  /* 0x00000000c198783b */ /* 0x000e6e0000000200 */
[C---:B------:R-:W-:Y:S01]  /*8f90*/  HMMA.16816.F32.BF16 R8, R148.reuse, R158, R8 ;  /* 0x0000009e9408723c */ /* 0x040fe20000041808 */
[----:B------:R-:W5:Y:S07]  /*8fa0*/  LDSM.16.M88.4 R156, [R192] ;  /* 0x00000000c09c783b */ /* 0x000f6e0000000200 */
        /* <DEDUP_REMOVED lines=22> */
[C---:B---3--:R-:W-:Y:S01]  /*9110*/  HMMA.16816.F32.BF16 R4, R136.reuse, R160, R4 ;  /* 0x000000a08804723c */ /* 0x048fe20000041804 */
[----:B------:R-:W-:Y:S07]  /*9120*/  LDSM.16.M88.4 R164, [R176+0x5000] ;  /* 0x00500000b0a4783b */ /* 0x000fee0000000200 */
[C---:B------:R-:W-:Y:S01]  /*9130*/  HMMA.16816.F32.BF16 R8, R136.reuse, R162, R8 ;  /* 0x000000a28808723c */ /* 0x040fe20000041808 */
[----:B------:R-:W-:Y:S07]  /*9140*/  LDSM.16.M88.4 R160, [R176+0x4800] ;  /* 0x00480000b0a0783b */ /* 0x000fee0000000200 */
[C---:B--2---:R-:W-:Y:S08]  /*9150*/  HMMA.16816.F32.BF16 R12, R136.reuse, R140, R12 ;  /* 0x0000008c880c723c */ /* 0x044ff0000004180c */
        /* <DEDUP_REMOVED lines=65> */
[----:B------:R-:W-:Y:S02]  /*9570*/  FMNMX.FTZ R0, R5, R0, !PT ;  /* 0x0000000005007209 */ /* 0x000fe40007810000 */
[----:B------:R-:W-:Y:S01]  /*9580*/  FMNMX.FTZ R2, R7, R2, !PT ;  /* 0x0000000207027209 */ /* 0x000fe20007810000 */
[----:B------:R-:W-:Y:S01]  /*9590*/  @P0 IMAD.WIDE.U32 R136, R201, c[0x0][0x1e0], RZ ;  /* 0x00007800c9880a25 */ /* 0x000fe200078e00ff */
        /* <DEDUP_REMOVED lines=38> */
[C---:B------:R-:W-:Y:S01]  /*9800*/  FADD.FTZ R2, -R125.reuse, R126 ;  /* 0x0000007e7d027221 */ /* 0x040fe20000010100 */
[----:B------:R-:W-:Y:S01]  /*9810*/  @P0 SHF.R.S32.HI R126, RZ, 0x1f, R201 ;  /* 0x0000001fff7e0819 */ /* 0x000fe200000114c9 */
[----:B------:R-:W-:Y:S01]  /*9820*/  FMUL.FTZ R160, R125, c[0x0][0x2d0] ;  /* 0x0000b4007da07a20 */ /* 0x000fe20000410000 */
[----:B--2---:R-:W-:Y:S01]  /*9830*/  FMNMX.FTZ R124, R0, R3, !PT ;  /* 0x00000003007c7209 */ /* 0x004fe20007810000 */
[----:B------:R-:W-:Y:S02]  /*9840*/  FMUL.FTZ R0, R2, c[0x0][0x2d0] ;  /* 0x0000b40002007a20 */ /* 0x000fe40000410000 */
[--C-:B------:R-:W-:Y:S01]  /*9850*/  FFMA.FTZ R138, R4, c[0x0][0x2d0], -R160.reuse ;  /* 0x0000b400048a7a23 */ /* 0x100fe200000108a0 */
[----:B------:R-:W-:Y:S01]  /*9860*/  @P0 MOV R4, c[0x0][0x1e4] ;  /* 0x0000790000040a02 */ /* 0x000fe20000000f00 */
[----:B------:R1:W2:Y:S01]  /*9870*/  MUFU.EX2 R2, R0 ;  /* 0x0000000000027308 */ /* 0x0002a20000000800 */
[----:B------:R-:W-:Y:S01]  /*9880*/  @P0 IMAD R3, R126, c[0x0][0x1e0], RZ ;  /* 0x000078007e030a24 */ /* 0x000fe200078e02ff */
[----:B------:R-:W-:Y:S01]  /*9890*/  @P0 SHF.L.U32 R126, R136, 0x6, RZ ;  /* 0x00000006887e0819 */ /* 0x000fe200000006ff */
[--C-:B------:R-:W-:Y:S02]  /*98a0*/  FFMA.FTZ R5, R5, c[0x0][0x2d0], -R160.reuse ;  /* 0x0000b40005057a23 */ /* 0x100fe400000108a0 */
[----:B------:R-:W-:Y:S02]  /*98b0*/  @P0 IMAD R3, R201, c[0x0][0x1e4], R3 ;  /* 0x00007900c9030a24 */ /* 0x000fe400078e0203 */
[--C-:B------:R-:W-:Y:S02]  /*98c0*/  FFMA.FTZ R8, R8, c[0x0][0x2d0], -R160.reuse ;  /* 0x0000b40008087a23 */ /* 0x100fe400000108a0 */
[--C-:B------:R-:W-:Y:S01]  /*98d0*/  FFMA.FTZ R12, R12, c[0x0][0x2d0], -R160.reuse ;  /* 0x0000b4000c0c7a23 */ /* 0x100fe200000108a0 */
[----:B------:R3:W-:Y:S01]  /*98e0*/  MUFU.EX2 R203, R138 ;  /* 0x0000008a00cb7308 */ /* 0x0007e20000000800 */
[----:B------:R-:W-:Y:S01]  /*98f0*/  @P0 IADD3 R3, R137, R3, RZ ;  /* 0x0000000389030210 */ /* 0x000fe20007ffe0ff */
[--C-:B------:R-:W-:Y:S01]  /*9900*/  FFMA.FTZ R13, R13, c[0x0][0x2d0], -R160.reuse ;  /* 0x0000b4000d0d7a23 */ /* 0x100fe200000108a0 */
[----:B------:R-:W-:Y:S01]  /*9910*/  @P0 IADD3 R137, P6, R126, R224, RZ ;  /* 0x000000e07e890210 */ /* 0x000fe20007fde0ff */
[--C-:B------:R-:W-:Y:S01]  /*9920*/  FFMA.FTZ R17, R17, c[0x0][0x2d0], -R160.reuse ;  /* 0x0000b40011117a23 */ /* 0x100fe200000108a0 */
[----:B------:R-:W-:Y:S01]  /*9930*/  @P0 SHF.L.U64.HI R3, R136, 0x6, R3 ;  /* 0x0000000688030819 */ /* 0x000fe20000010203 */
[--C-:B------:R-:W-:Y:S01]  /*9940*/  FFMA.FTZ R20, R20, c[0x0][0x2d0], -R160.reuse ;  /* 0x0000b40014147a23 */ /* 0x100fe200000108a0 */
[----:B------:R-:W-:Y:S01]  /*9950*/  @P0 MOV R136, c[0x0][0x1e0] ;  /* 0x0000780000880a02 */ /* 0x000fe20000000f00 */
[--C-:B------:R-:W-:Y:S01]  /*9960*/  FFMA.FTZ R21, R21, c[0x0][0x2d0], -R160.reuse ;  /* 0x0000b40015157a23 */ /* 0x100fe200000108a0 */
[----:B------:R-:W-:Y:S01]  /*9970*/  @P0 LEA R146, P2, R137, c[0x0][0x1c8], 0x1 ;  /* 0x0000720089920a11 */ /* 0x000fe200078408ff */
[----:B------:R4:W-:Y:S01]  /*9980*/  MUFU.EX2 R202, R5 ;  /* 0x0000000500ca7308 */ /* 0x0009e20000000800 */
[--C-:B------:R-:W-:Y:S02]  /*9990*/  FFMA.FTZ R24, R24, c[0x0][0x2d0], -R160.reuse ;  /* 0x0000b40018187a23 */ /* 0x100fe400000108a0 */
[----:B------:R-:W-:Y:S02]  /*99a0*/  FFMA.FTZ R29, R29, c[0x0][0x2d0], -R160 ;  /* 0x0000b4001d1d7a23 */ /* 0x000fe400000108a0 */
[----:B-1----:R-:W-:Y:S01]  /*99b0*/  FADD.FTZ R0, -R124, R127 ;  /* 0x0000007f7c007221 */ /* 0x002fe20000010100 */
[----:B------:R-:W-:Y:S01]  /*99c0*/  @P0 LEA R127, P1, R136, R126, 0x5 ;  /* 0x0000007e887f0211 */ /* 0x000fe200078228ff */
[----:B--2---:R-:W-:Y:S02]  /*99d0*/  FMUL.FTZ R100, R2, R100 ;  /* 0x0000006402647220 */ /* 0x004fe40000410000 */
[----:B------:R-:W-:Y:S01]  /*99e0*/  FMUL.FTZ R0, R0, c[0x0][0x2d0] ;  /* 0x0000b40000007a20 */ /* 0x000fe20000410000 */
[----:B------:R-:W-:Y:S01]  /*99f0*/  @P0 LEA.HI.X R4, R136, R3, R4, 0x5, P1 ;  /* 0x0000000388040211 */ /* 0x000fe200008f2c04 */
[----:B------:R-:W-:Y:S01]  /*9a00*/  MUFU.EX2 R200, R8 ;  /* 0x0000000800c87308 */ /* 0x000fe20000000800 */
[----:B------:R-:W-:Y:S01]  /*9a10*/  @P0 IADD3 R139, P1, R224, 0x40, RZ ;  /* 0x00000040e08b0810 */ /* 0x000fe20007f3e0ff */
[C---:B------:R-:W-:Y:S01]  /*9a20*/  FMUL.FTZ R101, R2.reuse, R101 ;  /* 0x0000006502657220 */ /* 0x040fe20000410000 */
[-C--:B---3--:R-:W-:Y:S01]  /*9a30*/  @P0 IADD3.X R138, R3, R223.reuse, RZ, P6, !PT ;  /* 0x000000df038a0210 */ /* 0x088fe200037fe4ff */
[C---:B------:R-:W-:Y:S01]  /*9a40*/  FMUL.FTZ R104, R2.reuse, R104 ;  /* 0x0000006802687220 */ /* 0x040fe20000410000 */
[----:B------:R-:W-:Y:S01]  /*9a50*/  @P0 IADD3.X R136, RZ, R223, RZ, P1, !PT ;  /* 0x000000dfff880210 */ /* 0x000fe20000ffe4ff */
[C---:B------:R-:W-:Y:S01]  /*9a60*/  FMUL.FTZ R105, R2.reuse, R105 ;  /* 0x0000006902697220 */ /* 0x040fe20000410000 */
[----:B------:R-:W-:Y:S01]  /*9a70*/  @P0 LEA.HI.X R147, R137, c[0x0][0x1cc], R138, 0x1, P2 ;  /* 0x0000730089930a11 */ /* 0x000fe200010f0c8a */
[----:B------:R-:W-:Y:S01]  /*9a80*/  FMUL.FTZ R108, R2, R108 ;  /* 0x0000006c026c7220 */ /* 0x000fe20000410000 */
[----:B------:R-:W-:Y:S01]  /*9a90*/  @P0 IADD3 R137, P2, R224, 0x80, RZ ;  /* 0x00000080e0890810 */ /* 0x000fe20007f5e0ff */
[----:B------:R-:W1:Y:S01]  /*9aa0*/  MUFU.EX2 R0, R0 ;  /* 0x0000000000007308 */ /* 0x000e620000000800 */
[----:B------:R-:W-:Y:S01]  /*9ab0*/  @P0 IADD3 R138, P6, R126, R139, RZ ;  /* 0x0000008b7e8a0210 */ /* 0x000fe20007fde0ff */
[----:B------:R2:W-:Y:S01]  /*9ac0*/  @P0 LDGSTS.E.BYPASS.LTC128B.128 [R199+0x6100], [R146.64], !P5 ;  /* 0x0610000092c70fae */ /* 0x0005e2000e901d46 */
[----:B------:R-:W-:Y:S01]  /*9ad0*/  @P0 IADD3.X R144, RZ, R223, RZ, P2, !PT ;  /* 0x000000dfff900210 */ /* 0x000fe200017fe4ff */
[----:B------:R-:W-:Y:S01]  /*9ae0*/  FMUL.FTZ R109, R2, R109 ;  /* 0x0000006d026d7220 */ /* 0x000fe20000410000 */
[----:B------:R-:W-:Y:S01]  /*9af0*/  @P0 LEA R142, P2, R138, c[0x0][0x1c8], 0x1 ;  /* 0x000072008a8e0a11 */ /* 0x000fe200078408ff */
[----:B------:R-:W-:Y:S01]  /*9b00*/  FMUL.FTZ R112, R2, R112 ;  /* 0x0000007002707220 */ /* 0x000fe20000410000 */
[----:B----4-:R-:W-:Y:S01]  /*9b10*/  @P0 IADD3 R5, P1, R126, R137, RZ ;  /* 0x000000897e050210 */ /* 0x010fe20007f3e0ff */
[C---:B------:R-:W-:Y:S01]  /*9b20*/  FMUL.FTZ R113, R2.reuse, R113 ;  /* 0x0000007102717220 */ /* 0x040fe20000410000 */
[C---:B------:R-:W-:Y:S01]  /*9b30*/  @P0 IADD3.X R126, R3.reuse, R136, RZ, P6, !PT ;  /* 0x00000088037e0210 */ /* 0x040fe200037fe4ff */
[C---:B------:R-:W-:Y:S01]  /*9b40*/  FMUL.FTZ R116, R2.reuse, R116 ;  /* 0x0000007402747220 */ /* 0x040fe20000410000 */
[----:B------:R-:W-:Y:S01]  /*9b50*/  @P0 IADD3.X R3, R3, R144, RZ, P1, !PT ;  /* 0x0000009003030210 */ /* 0x000fe20000ffe4ff */
[C---:B------:R-:W-:Y:S01]  /*9b60*/  FMUL.FTZ R117, R2.reuse, R117 ;  /* 0x0000007502757220 */ /* 0x040fe20000410000 */
[C---:B------:R-:W-:Y:S01]  /*9b70*/  @P0 LEA R140, P6, R5.reuse, c[0x0][0x1c8], 0x1 ;  /* 0x00007200058c0a11 */ /* 0x040fe200078c08ff */
[----:B------:R-:W-:Y:S01]  /*9b80*/  FMUL.FTZ R120, R2, R120 ;  /* 0x0000007802787220 */ /* 0x000fe20000410000 */
[----:B------:R-:W-:Y:S01]  /*9b90*/  @P0 LEA.HI.X R143, R138, c[0x0][0x1cc], R126, 0x1, P2 ;  /* 0x000073008a8f0a11 */ /* 0x000fe200010f0c7e */
[----:B------:R-:W-:Y:S01]  /*9ba0*/  FMUL.FTZ R121, R2, R121 ;  /* 0x0000007902797220 */ /* 0x000fe20000410000 */
[----:B------:R-:W-:Y:S01]  /*9bb0*/  @P0 LEA.HI.X R141, R5, c[0x0][0x1cc], R3, 0x1, P6 ;  /* 0x00007300058d0a11 */ /* 0x000fe200030f0c03 */
[----:B------:R-:W-:Y:S01]  /*9bc0*/  FFMA.FTZ R3, R9, c[0x0][0x2d0], -R160 ;  /* 0x0000b40009037a23 */ /* 0x000fe200000108a0 */
[C---:B------:R-:W-:Y:S01]  /*9bd0*/  @P0 IADD3 R139, P6, R127.reuse, R139, RZ ;  /* 0x0000008b7f8b0210 */ /* 0x040fe20007fde0ff */
[----:B------:R3:W-:Y:S01]  /*9be0*/  @P0 LDGSTS.E.BYPASS.LTC128B.128 [R199+0x8100], [R142.64], !P4 ;  /* 0x081000008ec70fae */ /* 0x0007e2000e101d46 */
[C---:B------:R-:W-:Y:S01]  /*9bf0*/  @P0 IADD3 R138, P2, R127.reuse, R224, RZ ;  /* 0x000000e07f8a0210 */ /* 0x040fe20007f5e0ff */
[----:B------:R4:W-:Y:S01]  /*9c00*/  MUFU.EX2 R175, R3 ;  /* 0x0000000300af7308 */ /* 0x0009e20000000800 */
[----:B------:R-:W-:Y:S01]  /*9c10*/  @P0 IADD3 R5, P1, R127, R137, RZ ;  /* 0x000000897f050210 */ /* 0x000fe20007f3e0ff */
[----:B-1----:R-:W-:Y:S01]  /*9c20*/  FMUL.FTZ R102, R0, R102 ;  /* 0x0000006600667220 */ /* 0x002fe20000410000 */
[----:B------:R-:W-:Y:S01]  /*9c30*/  @P0 IADD3.X R137, R4, R136, RZ, P6, !PT ;  /* 0x0000008804890210 */ /* 0x000fe200037fe4ff */
[----:B------:R-:W-:Y:S01]  /*9c40*/  FMUL.FTZ R103, R0, R103 ;  /* 0x0000006700677220 */ /* 0x000fe20000410000 */
[----:B------:R-:W-:Y:S01]  /*9c50*/  @P0 LEA R126, P6, R138, c[0x0][0x1c8], 0x1 ;  /* 0x000072008a7e0a11 */ /* 0x000fe200078c08ff */
[----:B------:R3:W-:Y:S01]  /*9c60*/  @P0 LDGSTS.E.BYPASS.LTC128B.128 [R199+0xa100], [R140.64], !P3 ;  /* 0x0a1000008cc70fae */ /* 0x0007e2000d901d46 */
[----:B------:R-:W-:Y:S01]  /*9c70*/  @P0 IADD3.X R9, R4, R223, RZ, P2, !PT ;  /* 0x000000df04090210 */ /* 0x000fe200017fe4ff */
[C---:B------:R-:W-:Y:S01]  /*9c80*/  FMUL.FTZ R106, R0.reuse, R106 ;  /* 0x0000006a006a7220 */ /* 0x040fe20000410000 */
[C---:B------:R-:W-:Y:S01]  /*9c90*/  @P0 LEA R8, P2, R139.reuse, c[0x0][0x1c8], 0x1 ;  /* 0x000072008b080a11 */ /* 0x040fe200078408ff */
[----:B------:R-:W-:Y:S01]  /*9ca0*/  FMUL.FTZ R107, R0, R107 ;  /* 0x0000006b006b7220 */ /* 0x000fe20000410000 */
[----:B------:R-:W-:Y:S01]  /*9cb0*/  @P0 LEA.HI.X R127, R138, c[0x0][0x1cc], R9, 0x1, P6 ;  /* 0x000073008a7f0a11 */ /* 0x000fe200030f0c09 */
[C---:B------:R-:W-:Y:S01]  /*9cc0*/  FMUL.FTZ R110, R0.reuse, R110 ;  /* 0x0000006e006e7220 */ /* 0x040fe20000410000 */
[----:B------:R-:W-:Y:S01]  /*9cd0*/  @P0 LEA.HI.X R9, R139, c[0x0][0x1cc], R137, 0x1, P2 ;  /* 0x000073008b090a11 */ /* 0x000fe200010f0c89 */
[----:B------:R-:W-:Y:S01]  /*9ce0*/  FMUL.FTZ R111, R0, R111 ;  /* 0x0000006f006f7220 */ /* 0x000fe20000410000 */
[----:B------:R-:W-:Y:S01]  /*9cf0*/  @P0 IADD3.X R136, R4, R144, RZ, P1, !PT ;  /* 0x0000009004880210 */ /* 0x000fe20000ffe4ff */
[----:B------:R1:W-:Y:S01]  /*9d00*/  @P0 LDGSTS.E.BYPASS.LTC128B.128 [R199+0x7100], [R126.64], !P5 ;  /* 0x071000007ec70fae */ /* 0x0003e2000e901d46 */
[C---:B------:R-:W-:Y:S01]  /*9d10*/  @P0 LEA R4, P1, R5.reuse, c[0x0][0x1c8], 0x1 ;  /* 0x0000720005040a11 */ /* 0x040fe200078208ff */
[C---:B------:R-:W-:Y:S01]  /*9d20*/  FMUL.FTZ R114, R0.reuse, R114 ;  /* 0x0000007200727220 */ /* 0x040fe20000410000 */
[----:B------:R-:W-:Y:S01]  /*9d30*/  MUFU.EX2 R174, R12 ;  /* 0x0000000c00ae7308 */ /* 0x000fe20000000800 */
[C---:B------:R-:W-:Y:S01]  /*9d40*/  FMUL.FTZ R115, R0.reuse, R115 ;  /* 0x0000007300737220 */ /* 0x040fe20000410000 */
[----:B------:R-:W-:Y:S01]  /*9d50*/  @P0 LEA.HI.X R5, R5, c[0x0][0x1cc], R136, 0x1, P1 ;  /* 0x0000730005050a11 */ /* 0x000fe200008f0c88 */
[----:B------:R-:W-:Y:S02]  /*9d60*/  FMUL.FTZ R118, R0, R118 ;  /* 0x0000007600767220 */ /* 0x000fe40000410000 */
[----:B------:R5:W-:Y:S01]  /*9d70*/  @P0 LDGSTS.E.BYPASS.LTC128B.128 [R199+0x9100], [R8.64], !P4 ;  /* 0x0910000008c70fae */ /* 0x000be2000e101d46 */
[----:B----4-:R-:W-:Y:S02]  /*9d80*/  FMUL.FTZ R3, R124, c[0x0][0x2d0] ;  /* 0x0000b4007c037a20 */ /* 0x010fe40000410000 */
[----:B------:R-:W-:Y:S02]  /*9d90*/  FMUL.FTZ R119, R0, R119 ;  /* 0x0000007700777220 */ /* 0x000fe40000410000 */
[--C-:B------:R-:W-:Y:S01]  /*9da0*/  FFMA.FTZ R6, R6, c[0x0][0x2d0], -R3.reuse ;  /* 0x0000b40006067a23 */ /* 0x100fe20000010803 */
[----:B------:R-:W-:Y:S01]  /*9db0*/  MUFU.EX2 R173, R13 ;  /* 0x0000000d00ad7308 */ /* 0x000fe20000000800 */
[--C-:B------:R-:W-:Y:S01]  /*9dc0*/  FFMA.FTZ R7, R7, c[0x0][0x2d0], -R3.reuse ;  /* 0x0000b40007077a23 */ /* 0x100fe20000010803 */
[----:B------:R4:W-:Y:S01]  /*9dd0*/  @P0 LDGSTS.E.BYPASS.LTC128B.128 [R199+0xb100], [R4.64], !P3 ;  /* 0x0b10000004c70fae */ /* 0x0009e2000d901d46 */
[C---:B------:R-:W-:Y:S02]  /*9de0*/  FMUL.FTZ R122, R0.reuse, R122 ;  /* 0x0000007a007a7220 */ /* 0x040fe40000410000 */
[----:B------:R-:W-:Y:S02]  /*9df0*/  FMUL.FTZ R123, R0, R123 ;  /* 0x0000007b007b7220 */ /* 0x000fe40000410000 */
[C---:B------:R-:W-:Y:S02]  /*9e00*/  FMUL.FTZ R36, R2.reuse, R36 ;  /* 0x0000002402247220 */ /* 0x040fe40000410000 */
[----:B------:R-:W-:Y:S01]  /*9e10*/  FMUL.FTZ R37, R2, R37 ;  /* 0x0000002502257220 */ /* 0x000fe20000410000 */
[----:B------:R1:W-:Y:S01]  /*9e20*/  MUFU.EX2 R166, R6 ;  /* 0x0000000600a67308 */ /* 0x0003e20000000800 */
[----:B------:R-:W1:Y:S01]  /*9e30*/  LDSM.16.MT88.4 R136, [R177] ;  /* 0x00000000b188783b */ /* 0x000e620000004200 */
[C---:B------:R-:W-:Y:S02]  /*9e40*/  FMUL.FTZ R38, R0.reuse, R38 ;  /* 0x0000002600267220 */ /* 0x040fe40000410000 */
[----:B------:R-:W-:Y:S02]  /*9e50*/  FMUL.FTZ R39, R0, R39 ;  /* 0x0000002700277220 */ /* 0x000fe40000410000 */
[C---:B------:R-:W-:Y:S02]  /*9e60*/  FMUL.FTZ R40, R2.reuse, R40 ;  /* 0x0000002802287220 */ /* 0x040fe40000410000 */
[C---:B------:R-:W-:Y:S01]  /*9e70*/  FMUL.FTZ R41, R2.reuse, R41 ;  /* 0x0000002902297220 */ /* 0x040fe20000410000 */
[----:B---3--:R-:W3:Y:S01]  /*9e80*/  LDSM.16.MT88.4 R140, [R178] ;  /* 0x00000000b28c783b */ /* 0x008ee20000004200 */
[----:B------:R-:W1:Y:S01]  /*9e90*/  MUFU.EX2 R165, R7 ;  /* 0x0000000700a57308 */ /* 0x000e620000000800 */
[C---:B-----5:R-:W-:Y:S02]  /*9ea0*/  FMUL.FTZ R8, R2.reuse, R132 ;  /* 0x0000008402087220 */ /* 0x060fe40000410000 */
[----:B------:R-:W-:Y:S02]  /*9eb0*/  FMUL.FTZ R9, R2, R133 ;  /* 0x0000008502097220 */ /* 0x000fe40000410000 */
[C---:B------:R-:W-:Y:S02]  /*9ec0*/  FMUL.FTZ R42, R0.reuse, R42 ;  /* 0x0000002a002a7220 */ /* 0x040fe40000410000 */
[----:B--2---:R-:W2:Y:S01]  /*9ed0*/  LDSM.16.MT88.4 R144, [R181] ;  /* 0x00000000b590783b */ /* 0x004ea20000004200 */
[----:B------:R-:W-:Y:S02]  /*9ee0*/  FMUL.FTZ R43, R0, R43 ;  /* 0x0000002b002b7220 */ /* 0x000fe40000410000 */
[--C-:B----4-:R-:W-:Y:S01]  /*9ef0*/  FFMA.FTZ R4, R11, c[0x0][0x2d0], -R3.reuse ;  /* 0x0000b4000b047a23 */ /* 0x110fe20000010803 */
[----:B------:R-:W-:Y:S01]  /*9f00*/  MUFU.EX2 R171, R17 ;  /* 0x0000001100ab7308 */ /* 0x000fe20000000800 */
[----:B------:R-:W-:Y:S02]  /*9f10*/  FMUL.FTZ R5, R2, R129 ;  /* 0x0000008102057220 */ /* 0x000fe40000410000 */
[--C-:B-1----:R-:W-:Y:S01]  /*9f20*/  FFMA.FTZ R6, R10, c[0x0][0x2d0], -R3.reuse ;  /* 0x0000b4000a067a23 */ /* 0x102fe20000010803 */
[----:B------:R-:W-:Y:S01]  /*9f30*/  LDSM.16.MT88.4 R148, [R178+0x2800] ;  /* 0x00280000b294783b */ /* 0x000fe20000004200 */
[C---:B------:R-:W-:Y:S02]  /*9f40*/  FMUL.FTZ R10, R0.reuse, R134 ;  /* 0x00000086000a7220 */ /* 0x040fe40000410000 */
[----:B------:R-:W-:Y:S02]  /*9f50*/  FMUL.FTZ R11, R0, R135 ;  /* 0x00000087000b7220 */ /* 0x000fe40000410000 */
[C---:B------:R-:W-:Y:S01]  /*9f60*/  FMUL.FTZ R44, R2.reuse, R44 ;  /* 0x0000002c022c7220 */ /* 0x040fe20000410000 */
[----:B------:R1:W-:Y:S01]  /*9f70*/  MUFU.EX2 R164, R6 ;  /* 0x0000000600a47308 */ /* 0x0003e20000000800 */
[----:B------:R-:W-:Y:S01]  /*9f80*/  FMUL.FTZ R45, R2, R45 ;  /* 0x0000002d022d7220 */ /* 0x000fe20000410000 */
[----:B------:R-:W4:Y:S01]  /*9f90*/  LDSM.16.MT88.4 R132, [R180] ;  /* 0x00000000b484783b */ /* 0x000f220000004200 */
[----:B------:R-:W-:Y:S01]  /*9fa0*/  F2FP.BF16.PACK_AB R129, R165, R166 ;  /* 0x000000a6a581723e */ /* 0x000fe200000010ff */
[C---:B------:R-:W-:Y:S02]  /*9fb0*/  FMUL.FTZ R7, R0.reuse, R131 ;  /* 0x0000008300077220 */ /* 0x040fe40000410000 */
[C---:B------:R-:W-:Y:S02]  /*9fc0*/  FMUL.FTZ R46, R0.reuse, R46 ;  /* 0x0000002e002e7220 */ /* 0x040fe40000410000 */
[----:B------:R-:W-:Y:S02]  /*9fd0*/  FMUL.FTZ R47, R0, R47 ;  /* 0x0000002f002f7220 */ /* 0x000fe40000410000 */
[----:B------:R-:W5:Y:S01]  /*9fe0*/  MUFU.EX2 R163, R4 ;  /* 0x0000000400a37308 */ /* 0x000f620000000800 */
[C---:B------:R-:W-:Y:S01]  /*9ff0*/  FMUL.FTZ R48, R2.reuse, R48 ;  /* 0x0000003002307220 */ /* 0x040fe20000410000 */
[----:B------:R-:W-:Y:S01]  /*a000*/  LDSM.16.MT88.4 R152, [R181+0x2800] ;  /* 0x00280000b598783b */ /* 0x000fe20000004200 */
[----:B------:R-:W-:Y:S02]  /*a010*/  FMUL.FTZ R49, R2, R49 ;  /* 0x0000003102317220 */ /* 0x000fe40000410000 */
[C---:B------:R-:W-:Y:S02]  /*a020*/  FMUL.FTZ R50, R0.reuse, R50 ;  /* 0x0000003200327220 */ /* 0x040fe40000410000 */
[----:B------:R-:W-:Y:S02]  /*a030*/  FMUL.FTZ R51, R0, R51 ;  /* 0x0000003300337220 */ /* 0x000fe40000410000 */
[C---:B------:R-:W-:Y:S01]  /*a040*/  FMUL.FTZ R52, R2.reuse, R52 ;  /* 0x0000003402347220 */ /* 0x040fe20000410000 */
[----:B------:R-:W0:Y:S01]  /*a050*/  LDGDEPBAR ;  /* 0x00000000000079af */ /* 0x000e220000000000 */
[----:B------:R-:W-:Y:S01]  /*a060*/  FMUL.FTZ R53, R2, R53 ;  /* 0x0000003502357220 */ /* 0x000fe20000410000 */
[----:B------:R-:W-:Y:S01]  /*a070*/  MUFU.EX2 R170, R20 ;  /* 0x0000001400aa7308 */ /* 0x000fe20000000800 */
[C---:B------:R-:W-:Y:S02]  /*a080*/  FMUL.FTZ R54, R0.reuse, R54 ;  /* 0x0000003600367220 */ /* 0x040fe40000410000 */
[C---:B-1----:R-:W-:Y:S01]  /*a090*/  FMUL.FTZ R6, R0.reuse, R130 ;  /* 0x0000008200067220 */ /* 0x042fe20000410000 */
[----:B------:R-:W-:Y:S01]  /*a0a0*/  F2FP.BF16.PACK_AB R130, R175, R200 ;  /* 0x000000c8af82723e */ /* 0x000fe200000010ff */
[----:B------:R-:W-:Y:S02]  /*a0b0*/  FMUL.FTZ R55, R0, R55 ;  /* 0x0000003700377220 */ /* 0x000fe40000410000 */
[C---:B------:R-:W-:Y:S02]  /*a0c0*/  FMUL.FTZ R56, R2.reuse, R56 ;  /* 0x0000003802387220 */ /* 0x040fe40000410000 */
[----:B------:R-:W-:Y:S01]  /*a0d0*/  FMUL.FTZ R57, R2, R57 ;  /* 0x0000003902397220 */ /* 0x000fe20000410000 */
[----:B------:R-:W-:Y:S01]  /*a0e0*/  MUFU.EX2 R169, R21 ;  /* 0x0000001500a97308 */ /* 0x000fe20000000800 */
[----:B------:R-:W-:Y:S01]  /*a0f0*/  FMUL.FTZ R58, R0, R58 ;  /* 0x0000003a003a7220 */ /* 0x000fe20000410000 */
[----:B-----5:R-:W-:Y:S01]  /*a100*/  F2FP.BF16.PACK_AB R131, R163, R164 ;  /* 0x000000a4a383723e */ /* 0x020fe200000010ff */
[----:B------:R-:W-:Y:S01]  /*a110*/  FMUL.FTZ R4, R2, R128 ;  /* 0x0000008002047220 */ /* 0x000fe20000410000 */
[----:B------:R-:W-:Y:S01]  /*a120*/  F2FP.BF16.PACK_AB R128, R202, R203 ;  /* 0x000000cbca80723e */ /* 0x000fe200000010ff */
[--C-:B------:R-:W-:Y:S02]  /*a130*/  FFMA.FTZ R14, R14, c[0x0][0x2d0], -R3.reuse ;  /* 0x0000b4000e0e7a23 */ /* 0x100fe40000010803 */
[--C-:B------:R-:W-:Y:S02]  /*a140*/  FFMA.FTZ R15, R15, c[0x0][0x2d0], -R3.reuse ;  /* 0x0000b4000f0f7a23 */ /* 0x100fe40000010803 */
[----:B------:R-:W-:Y:S01]  /*a150*/  FFMA.FTZ R12, R16, c[0x0][0x2d0], -R160 ;  /* 0x0000b400100c7a23 */ /* 0x000fe200000108a0 */
[----:B------:R-:W-:Y:S01]  /*a160*/  MUFU.EX2 R159, R14 ;  /* 0x0000000e009f7308 */ /* 0x000fe20000000800 */
[C---:B------:R-:W-:Y:S05]  /*a170*/  HMMA.16816.F32.BF16 R4, R128.reuse, R136, R4 ;  /* 0x000000888004723c */ /* 0x040fea0000041804 */
[--C-:B------:R-:W-:Y:S02]  /*a180*/  FFMA.FTZ R18, R18, c[0x0][0x2d0], -R3.reuse ;  /* 0x0000b40012127a23 */ /* 0x100fe40000010803 */
[--C-:B------:R-:W-:Y:S01]  /*a190*/  FFMA.FTZ R126, R19, c[0x0][0x2d0], -R3.reuse ;  /* 0x0000b400137e7a23 */ /* 0x100fe20000010803 */
[C---:B------:R-:W-:Y:S01]  /*a1a0*/  HMMA.16816.F32.BF16 R8, R128.reuse, R138, R8 ;  /* 0x0000008a8008723c */ /* 0x040fe20000041808 */
[----:B------:R-:W1:Y:S01]  /*a1b0*/  LDSM.16.MT88.4 R136, [R177+0x2000] ;  /* 0x00200000b188783b */ /* 0x000e620000004200 */
[----:B------:R-:W5:Y:S02]  /*a1c0*/  MUFU.EX2 R158, R15 ;  /* 0x0000000f009e7308 */ /* 0x000f640000000800 */
[--C-:B------:R-:W-:Y:S02]  /*a1d0*/  FFMA.FTZ R22, R22, c[0x0][0x2d0], -R3.reuse ;  /* 0x0000b40016167a23 */ /* 0x100fe40000010803 */
[--C-:B------:R-:W-:Y:S02]  /*a1e0*/  FFMA.FTZ R23, R23, c[0x0][0x2d0], -R3.reuse ;  /* 0x0000b40017177a23 */ /* 0x100fe40000010803 */
[C---:B---3--:R-:W-:Y:S04]  /*a1f0*/  HMMA.16816.F32.BF16 R100, R128.reuse, R140, R100 ;  /* 0x0000008c8064723c */ /* 0x048fe80000041864 */
[----:B------:R3:W1:Y:S01]  /*a200*/  MUFU.EX2 R172, R12 ;  /* 0x0000000c00ac7308 */ /* 0x0006620000000800 */
[----:B------:R-:W-:Y:S02]  /*a210*/  FFMA.FTZ R27, R27, c[0x0][0x2d0], -R3 ;  /* 0x0000b4001b1b7a23 */ /* 0x000fe40000010803 */
[----:B------:R-:W-:Y:S01]  /*a220*/  FMUL.FTZ R59, R0, R59 ;  /* 0x0000003b003b7220 */ /* 0x000fe20000410000 */
[C---:B------:R-:W-:Y:S01]  /*a230*/  HMMA.16816.F32.BF16 R104, R128.reuse, R142, R104 ;  /* 0x0000008e8068723c */ /* 0x040fe20000041868 */
[----:B------:R-:W5:Y:S03]  /*a240*/  LDSM.16.MT88.4 R140, [R178+0x2000] ;  /* 0x00200000b28c783b */ /* 0x000f660000004200 */
[C---:B------:R-:W-:Y:S02]  /*a250*/  FMUL.FTZ R60, R2.reuse, R60 ;  /* 0x0000003c023c7220 */ /* 0x040fe40000410000 */
[----:B------:R1:W-:Y:S01]  /*a260*/  MUFU.EX2 R157, R18 ;  /* 0x00000012009d7308 */ /* 0x0003e20000000800 */
[----:B------:R-:W-:Y:S01]  /*a270*/  FMUL.FTZ R61, R2, R61 ;  /* 0x0000003d023d7220 */ /* 0x000fe20000410000 */
[C---:B--2---:R-:W-:Y:S04]  /*a280*/  HMMA.16816.F32.BF16 R108, R128.reuse, R144, R108 ;  /* 0x00000090806c723c */ /* 0x044fe8000004186c */
[C---:B------:R-:W-:Y:S02]  /*a290*/  FMUL.FTZ R62, R0.reuse, R62 ;  /* 0x0000003e003e7220 */ /* 0x040fe40000410000 */
[----:B------:R-:W-:Y:S02]  /*a2a0*/  FMUL.FTZ R63, R0, R63 ;  /* 0x0000003f003f7220 */ /* 0x000fe40000410000 */
[C---:B------:R-:W-:Y:S01]  /*a2b0*/  HMMA.16816.F32.BF16 R112, R128.reuse, R146, R112 ;  /* 0x000000928070723c */ /* 0x040fe20000041870 */
[----:B------:R-:W-:Y:S01]  /*a2c0*/  LDSM.16.MT88.4 R144, [R177+0x2800] ;  /* 0x00280000b190783b */ /* 0x000fe20000004200 */
[----:B------:R-:W-:Y:S02]  /*a2d0*/  MUFU.EX2 R168, R24 ;  /* 0x0000001800a87308 */ /* 0x000fe40000000800 */
[C---:B------:R-:W-:Y:S02]  /*a2e0*/  FMUL.FTZ R64, R2.reuse, R64 ;  /* 0x0000004002407220 */ /* 0x040fe40000410000 */
[----:B------:R-:W-:Y:S02]  /*a2f0*/  FMUL.FTZ R65, R2, R65 ;  /* 0x0000004102417220 */ /* 0x000fe40000410000 */
[C---:B----4-:R-:W-:Y:S01]  /*a300*/  HMMA.16816.F32.BF16 R116, R128.reuse, R132, R116 ;  /* 0x000000848074723c */ /* 0x050fe20000041874 */
[----:B---3--:R-:W-:Y:S03]  /*a310*/  LDSM.16.MT88.4 R12, [R180+0x4000] ;  /* 0x00400000b40c783b */ /* 0x008fe60000004200 */
[----:B------:R-:W-:Y:S01]  /*a320*/  MUFU.EX2 R161, R29 ;  /* 0x0000001d00a17308 */ /* 0x000fe20000000800 */
[C---:B------:R-:W-:Y:S02]  /*a330*/  FMUL.FTZ R66, R0.reuse, R66 ;  /* 0x0000004200427220 */ /* 0x040fe40000410000 */
[----:B------:R-:W-:Y:S01]  /*a340*/  FMUL.FTZ R67, R0, R67 ;  /* 0x0000004300437220 */ /* 0x000fe20000410000 */
[C---:B------:R-:W-:Y:S01]  /*a350*/  HMMA.16816.F32.BF16 R120, R128.reuse, R134, R120 ;  /* 0x000000868078723c */ /* 0x040fe20000041878 */
[----:B------:R-:W2:Y:S03]  /*a360*/  LDSM.16.MT88.4 R132, [R181+0x2000] ;  /* 0x00200000b584783b */ /* 0x000ea60000004200 */
[C---:B------:R-:W-:Y:S02]  /*a370*/  FMUL.FTZ R68, R2.reuse, R68 ;  /* 0x0000004402447220 */ /* 0x040fe40000410000 */
[----:B------:R-:W-:Y:S01]  /*a380*/  FMUL.FTZ R69, R2, R69 ;  /* 0x0000004502457220 */ /* 0x000fe20000410000 */
[----:B------:R-:W3:Y:S01]  /*a390*/  MUFU.EX2 R156, R126 ;  /* 0x0000007e009c7308 */ /* 0x000ee20000000800 */
[C---:B-1----:R-:W-:Y:S01]  /*a3a0*/  HMMA.16816.F32.BF16 R36, R128.reuse, R136, R36 ;  /* 0x000000888024723c */ /* 0x042fe20000041824 */
[----:B------:R-:W-:Y:S03]  /*a3b0*/  LDSM.16.MT88.4 R16, [R178+0x800] ;  /* 0x00080000b210783b */ /* 0x000fe60000004200 */
[C---:B------:R-:W-:Y:S02]  /*a3c0*/  FMUL.FTZ R70, R0.reuse, R70 ;  /* 0x0000004600467220 */ /* 0x040fe40000410000 */
[----:B------:R-:W-:Y:S02]  /*a3d0*/  FMUL.FTZ R71, R0, R71 ;  /* 0x0000004700477220 */ /* 0x000fe40000410000 */
[C---:B------:R-:W-:Y:S01]  /*a3e0*/  HMMA.16816.F32.BF16 R40, R128.reuse, R138, R40 ;  /* 0x0000008a8028723c */ /* 0x040fe20000041828 */
[----:B------:R-:W1:Y:S03]  /*a3f0*/  LDSM.16.MT88.4 R136, [R180+0x2000] ;  /* 0x00200000b488783b */ /* 0x000e660000004200 */
[C---:B------:R-:W-:Y:S02]  /*a400*/  FMUL.FTZ R72, R2.reuse, R72 ;  /* 0x0000004802487220 */ /* 0x040fe40000410000 */
[----:B------:R-:W-:Y:S02]  /*a410*/  FMUL.FTZ R73, R2, R73 ;  /* 0x0000004902497220 */ /* 0x000fe40000410000 */
[C---:B-----5:R-:W-:Y:S04]  /*a420*/  HMMA.16816.F32.BF16 R44, R128.reuse, R140, R44 ;  /* 0x0000008c802c723c */ /* 0x060fe8000004182c */
[C---:B------:R-:W-:Y:S02]  /*a430*/  FMUL.FTZ R74, R0.reuse, R74 ;  /* 0x0000004a004a7220 */ /* 0x040fe40000410000 */
[----:B------:R-:W-:Y:S02]  /*a440*/  FMUL.FTZ R75, R0, R75 ;  /* 0x0000004b004b7220 */ /* 0x000fe40000410000 */
[C---:B------:R-:W-:Y:S01]  /*a450*/  HMMA.16816.F32.BF16 R48, R128.reuse, R142, R48 ;  /* 0x0000008e8030723c */ /* 0x040fe20000041830 */
[----:B------:R-:W4:Y:S03]  /*a460*/  LDSM.16.MT88.4 R140, [R177+0x4000] ;  /* 0x00400000b18c783b */ /* 0x000f260000004200 */
        /* <DEDUP_REMOVED lines=9> */
[C---:B------:R-:W-:Y:S02]  /*a500*/  FMUL.FTZ R82, R0.reuse, R82 ;  /* 0x0000005200527220 */ /* 0x040fe40000410000 */
[----:B------:R-:W-:Y:S02]  /*a510*/  FMUL.FTZ R83, R0, R83 ;  /* 0x0000005300537220 */ /* 0x000fe40000410000 */
[C---:B-1----:R-:W-:Y:S04]  /*a520*/  HMMA.16816.F32.BF16 R60, R128.reuse, R136, R60 ;  /* 0x00000088803c723c */ /* 0x042fe8000004183c */
[C---:B------:R-:W-:Y:S02]  /*a530*/  FMUL.FTZ R84, R2.reuse, R84 ;  /* 0x0000005402547220 */ /* 0x040fe40000410000 */
[----:B------:R-:W-:Y:S02]  /*a540*/  FMUL.FTZ R85, R2, R85 ;  /* 0x0000005502557220 */ /* 0x000fe40000410000 */
[C---:B------:R-:W-:Y:S01]  /*a550*/  HMMA.16816.F32.BF16 R64, R128.reuse, R138, R64 ;  /* 0x0000008a8040723c */ /* 0x040fe20000041840 */
[----:B------:R-:W1:Y:S03]  /*a560*/  LDSM.16.MT88.4 R136, [R181+0x4000] ;  /* 0x00400000b588783b */ /* 0x000e660000004200 */
[C---:B------:R-:W-:Y:S02]  /*a570*/  FMUL.FTZ R86, R0.reuse, R86 ;  /* 0x0000005600567220 */ /* 0x040fe40000410000 */
[----:B------:R-:W-:Y:S02]  /*a580*/  FMUL.FTZ R87, R0, R87 ;  /* 0x0000005700577220 */ /* 0x000fe40000410000 */
[C---:B----4-:R-:W-:Y:S04]  /*a590*/  HMMA.16816.F32.BF16 R68, R128.reuse, R140, R68 ;  /* 0x0000008c8044723c */ /* 0x050fe80000041844 */
[C---:B------:R-:W-:Y:S02]  /*a5a0*/  FMUL.FTZ R88, R2.reuse, R88 ;  /* 0x0000005802587220 */ /* 0x040fe40000410000 */
[----:B------:R-:W-:Y:S02]  /*a5b0*/  FMUL.FTZ R89, R2, R89 ;  /* 0x0000005902597220 */ /* 0x000fe40000410000 */
[C---:B------:R-:W-:Y:S01]  /*a5c0*/  HMMA.16816.F32.BF16 R72, R128.reuse, R142, R72 ;  /* 0x0000008e8048723c */ /* 0x040fe20000041848 */
[----:B------:R-:W-:Y:S03]  /*a5d0*/  LDSM.16.MT88.4 R140, [R180+0x800] ;  /* 0x00080000b48c783b */ /* 0x000fe60000004200 */
        /* <DEDUP_REMOVED lines=16> */
[----:B------:R-:W-:Y:S02]  /*a6e0*/  FFMA.FTZ R2, R2, R230, R203 ;  /* 0x000000e602027223 */ /* 0x000fe400000100cb */
[----:B------:R-:W-:Y:S02]  /*a6f0*/  FFMA.FTZ R0, R0, R231, R166 ;  /* 0x000000e700007223 */ /* 0x000fe400000100a6 */
[C---:B------:R-:W-:Y:S04]  /*a700*/  HMMA.16816.F32.BF16 R92, R128.reuse, R12, R92 ;  /* 0x0000000c805c723c */ /* 0x040fe8000004185c */
[----:B------:R-:W-:Y:S02]  /*a710*/  FADD.FTZ R2, R202, R2 ;  /* 0x00000002ca027221 */ /* 0x000fe40000010000 */
[----:B------:R-:W-:Y:S01]  /*a720*/  FADD.FTZ R0, R165, R0 ;  /* 0x00000000a5007221 */ /* 0x000fe20000010000 */
[----:B------:R-:W-:Y:S01]  /*a730*/  F2FP.BF16.PACK_AB R12, R173, R174 ;  /* 0x000000aead0c723e */ /* 0x000fe200000010ff */
[----:B------:R-:W-:Y:S01]  /*a740*/  HMMA.16816.F32.BF16 R96, R128, R14, R96 ;  /* 0x0000000e8060723c */ /* 0x000fe20000041860 */
[----:B------:R-:W4:Y:S03]  /*a750*/  LDSM.16.MT88.4 R128, [R180+0x2800] ;  /* 0x00280000b480783b */ /* 0x000f260000004200 */
[----:B------:R-:W-:Y:S01]  /*a760*/  F2FP.BF16.PACK_AB R13, R158, R159 ;  /* 0x0000009f9e0d723e */ /* 0x000fe200000010ff */
[----:B------:R-:W-:Y:S02]  /*a770*/  FADD.FTZ R2, R200, R2 ;  /* 0x00000002c8027221 */ /* 0x000fe40000010000 */
[----:B------:R-:W-:Y:S01]  /*a780*/  F2FP.BF16.PACK_AB R14, R171, R172 ;  /* 0x000000acab0e723e */ /* 0x000fe200000010ff */
[----:B------:R-:W-:Y:S01]  /*a790*/  FADD.FTZ R0, R164, R0 ;  /* 0x00000000a4007221 */ /* 0x000fe20000010000 */
[----:B---3--:R-:W-:Y:S03]  /*a7a0*/  F2FP.BF16.PACK_AB R15, R156, R157 ;  /* 0x0000009d9c0f723e */ /* 0x008fe600000010ff */
[----:B------:R-:W-:Y:S02]  /*a7b0*/  FADD.FTZ R2, R175, R2 ;  /* 0x00000002af027221 */ /* 0x000fe40000010000 */
[----:B------:R-:W-:Y:S02]  /*a7c0*/  FADD.FTZ R0, R163, R0 ;  /* 0x00000000a3007221 */ /* 0x000fe40000010000 */
        /* <DEDUP_REMOVED lines=15> */
[----:B------:R-:W-:Y:S04]  /*a8c0*/  FADD.FTZ R2, R170, R2 ;  /* 0x00000002aa027221 */ /* 0x000fe80000010000 */
[C---:B------:R-:W-:Y:S01]  /*a8d0*/  HMMA.16816.F32.BF16 R112, R12.reuse, R138, R112 ;  /* 0x0000008a0c70723c */ /* 0x040fe20000041870 */
[----:B------:R-:W1:Y:S03]  /*a8e0*/  LDSM.16.MT88.4 R136, [R181+0x4800] ;  /* 0x00480000b588783b */ /* 0x000e660000004200 */
        /* <DEDUP_REMOVED lines=10> */
[----:B------:R-:W-:Y:S07]  /*a990*/  MUFU.EX2 R150, R27 ;  /* 0x0000001b00967308 */ /* 0x000fee0000000800 */
[C---:B------:R-:W-:Y:S03]  /*a9a0*/  HMMA.16816.F32.BF16 R52, R12.reuse, R152, R52 ;  /* 0x000000980c34723c */ /* 0x040fe60000041834 */
[----:B------:R-:W3:Y:S05]  /*a9b0*/  MUFU.EX2 R153, R22 ;  /* 0x0000001600997308 */ /* 0x000eea0000000800 */
[C---:B------:R-:W-:Y:S05]  /*a9c0*/  HMMA.16816.F32.BF16 R56, R12.reuse, R154, R56 ;  /* 0x0000009a0c38723c */ /* 0x040fea0000041838 */
[----:B------:R5:W1:Y:S03]  /*a9d0*/  MUFU.EX2 R152, R23 ;  /* 0x0000001700987308 */ /* 0x000a660000000800 */
[C---:B----4-:R-:W-:Y:S08]  /*a9e0*/  HMMA.16816.F32.BF16 R60, R12.reuse, R128, R60 ;  /* 0x000000800c3c723c */ /* 0x050ff0000004183c */
[C---:B------:R-:W-:Y:S01]  /*a9f0*/  HMMA.16816.F32.BF16 R64, R12.reuse, R130, R64 ;  /* 0x000000820c40723c */ /* 0x040fe20000041840 */
[----:B------:R-:W-:Y:S03]  /*aa00*/  LDSM.16.MT88.4 R128, [R178+0x1000] ;  /* 0x00100000b280783b */ /* 0x000fe60000004200 */
[----:B---3--:R-:W-:Y:S04]  /*aa10*/  FADD.FTZ R0, R153, R0 ;  /* 0x0000000099007221 */ /* 0x008fe80000010000 */
[C---:B--2---:R-:W-:Y:S01]  /*aa20*/  HMMA.16816.F32.BF16 R68, R12.reuse, R16, R68 ;  /* 0x000000100c44723c */ /* 0x044fe20000041844 */
[----:B-----5:R-:W2:Y:S03]  /*aa30*/  LDSM.16.MT88.4 R20, [R180+0x4800] ;  /* 0x00480000b414783b */ /* 0x020ea60000004200 */
[----:B-1----:R-:W-:Y:S04]  /*aa40*/  FADD.FTZ R0, R152, R0 ;  /* 0x0000000098007221 */ /* 0x002fe80000010000 */
[C---:B------:R-:W-:Y:S04]  /*aa50*/  HMMA.16816.F32.BF16 R72, R12.reuse, R18, R72 ;  /* 0x000000120c48723c */ /* 0x040fe80000041848 */
[----:B------:R-:W-:Y:S04]  /*aa60*/  FFMA.FTZ R16, R25, c[0x0][0x2d0], -R160 ;  /* 0x0000b40019107a23 */ /* 0x000fe800000108a0 */
[C---:B------:R-:W-:Y:S01]  /*aa70*/  HMMA.16816.F32.BF16 R76, R12.reuse, R132, R76 ;  /* 0x000000840c4c723c */ /* 0x040fe2000004184c */
[----:B------:R1:W3:Y:S07]  /*aa80*/  MUFU.EX2 R167, R16 ;  /* 0x0000001000a77308 */ /* 0x0002ee0000000800 */
[C---:B------:R-:W-:Y:S01]  /*aa90*/  HMMA.16816.F32.BF16 R80, R12.reuse, R134, R80 ;  /* 0x000000860c50723c */ /* 0x040fe20000041850 */
[----:B------:R-:W-:Y:S07]  /*aaa0*/  LDSM.16.MT88.4 R132, [R177+0x3000] ;  /* 0x00300000b184783b */ /* 0x000fee0000004200 */
[C---:B------:R-:W-:Y:S08]  /*aab0*/  HMMA.16816.F32.BF16 R84, R12.reuse, R136, R84 ;  /* 0x000000880c54723c */ /* 0x040ff00000041854 */
[C---:B------:R-:W-:Y:S01]  /*aac0*/  HMMA.16816.F32.BF16 R88, R12.reuse, R138, R88 ;  /* 0x0000008a0c58723c */ /* 0x040fe20000041858 */
[----:B------:R-:W-:Y:S03]  /*aad0*/  LDSM.16.MT88.4 R136, [R181+0x3800] ;  /* 0x00380000b588783b */ /* 0x000fe60000004200 */
[--C-:B-1----:R-:W-:Y:S02]  /*aae0*/  FFMA.FTZ R16, R26, c[0x0][0x2d0], -R3.reuse ;  /* 0x0000b4001a107a23 */ /* 0x102fe40000010803 */
[----:B---3--:R-:W-:Y:S02]  /*aaf0*/  FADD.FTZ R2, R167, R2 ;  /* 0x00000002a7027221 */ /* 0x008fe40000010000 */
[C---:B--2---:R-:W-:Y:S01]  /*ab00*/  HMMA.16816.F32.BF16 R92, R12.reuse, R20, R92 ;  /* 0x000000140c5c723c */ /* 0x044fe2000004185c */
        /* <DEDUP_REMOVED lines=8> */
[----:B--2---:R-:W-:Y:S01]  /*ab90*/  F2FP.BF16.PACK_AB R15, R150, R151 ;  /* 0x00000097960f723e */ /* 0x004fe200000010ff */
[----:B------:R-:W-:Y:S06]  /*aba0*/  FADD.FTZ R0, R151, R0 ;  /* 0x0000000097007221 */ /* 0x000fec0000010000 */
[C---:B-1----:R-:W-:Y:S08]  /*abb0*/  HMMA.16816.F32.BF16 R4, R12.reuse, R16, R4 ;  /* 0x000000100c04723c */ /* 0x042ff00000041804 */
        /* <DEDUP_REMOVED lines=10> */
[----:B------:R-:W2:Y:S07]  /*ac60*/  LDSM.16.MT88.4 R24, [R180+0x3000] ;  /* 0x00300000b418783b */ /* 0x000eae0000004200 */
[C---:B------:R-:W-:Y:S08]  /*ac70*/  HMMA.16816.F32.BF16 R36, R12.reuse, R132, R36 ;  /* 0x000000840c24723c */ /* 0x040ff00000041824 */
[C---:B------:R-:W-:Y:S01]  /*ac80*/  HMMA.16816.F32.BF16 R40, R12.reuse, R134, R40 ;  /* 0x000000860c28723c */ /* 0x040fe20000041828 */
[----:B------:R-:W-:Y:S07]  /*ac90*/  LDSM.16.MT88.4 R132, [R177+0x1800] ;  /* 0x00180000b184783b */ /* 0x000fee0000004200 */
[C---:B------:R-:W-:Y:S07]  /*aca0*/  HMMA.16816.F32.BF16 R44, R12.reuse, R20, R44 ;  /* 0x000000140c2c723c */ /* 0x040fee000004182c */
[--C-:B------:R-:W-:Y:S01]  /*acb0*/  FFMA.FTZ R20, R28, c[0x0][0x2d0], -R160.reuse ;  /* 0x0000b4001c147a23 */ /* 0x100fe200000108a0 */
[C---:B------:R-:W-:Y:S03]  /*acc0*/  HMMA.16816.F32.BF16 R48, R12.reuse, R22, R48 ;  /* 0x000000160c30723c */ /* 0x040fe60000041830 */
[----:B------:R3:W4:Y:S01]  /*acd0*/  MUFU.EX2 R162, R20 ;  /* 0x0000001400a27308 */ /* 0x0007220000000800 */
[--C-:B------:R-:W-:Y:S04]  /*ace0*/  FFMA.FTZ R28, R33, c[0x0][0x2d0], -R160.reuse ;  /* 0x0000b400211c7a23 */ /* 0x100fe800000108a0 */
[C---:B-1----:R-:W-:Y:S05]  /*acf0*/  HMMA.16816.F32.BF16 R52, R12.reuse, R16, R52 ;  /* 0x000000100c34723c */ /* 0x042fea0000041834 */
[----:B------:R1:W-:Y:S02]  /*ad00*/  MUFU.EX2 R154, R28 ;  /* 0x0000001c009a7308 */ /* 0x0003e40000000800 */
[--C-:B------:R-:W-:Y:S01]  /*ad10*/  FFMA.FTZ R16, R30, c[0x0][0x2d0], -R3.reuse ;  /* 0x0000b4001e107a23 */ /* 0x100fe20000010803 */
[C---:B------:R-:W-:Y:S07]  /*ad20*/  HMMA.16816.F32.BF16 R56, R12.reuse, R18, R56 ;  /* 0x000000120c38723c */ /* 0x040fee0000041838 */
[----:B------:R5:W4:Y:S01]  /*ad30*/  MUFU.EX2 R149, R16 ;  /* 0x0000001000957308 */ /* 0x000b220000000800 */
[C---:B--2---:R-:W-:Y:S01]  /*ad40*/  HMMA.16816.F32.BF16 R60, R12.reuse, R24, R60 ;  /* 0x000000180c3c723c */ /* 0x044fe2000004183c */
[----:B---3--:R-:W2:Y:S06]  /*ad50*/  LDSM.16.MT88.4 R20, [R178+0x5000] ;  /* 0x00500000b214783b */ /* 0x008eac0000004200 */
[--C-:B------:R-:W-:Y:S01]  /*ad60*/  FFMA.FTZ R24, R31, c[0x0][0x2d0], -R3.reuse ;  /* 0x0000b4001f187a23 */ /* 0x100fe20000010803 */
[C---:B------:R-:W-:Y:S03]  /*ad70*/  HMMA.16816.F32.BF16 R64, R12.reuse, R26, R64 ;  /* 0x0000001a0c40723c */ /* 0x040fe60000041840 */
[----:B------:R3:W2:Y:S01]  /*ad80*/  MUFU.EX2 R148, R24 ;  /* 0x0000001800947308 */ /* 0x0006a20000000800 */
[----:B-1----:R-:W-:Y:S04]  /*ad90*/  LDSM.16.MT88.4 R28, [R181+0x1800] ;  /* 0x00180000b51c783b */ /* 0x002fe80000004200 */
[C---:B------:R-:W-:Y:S04]  /*ada0*/  HMMA.16816.F32.BF16 R68, R12.reuse, R128, R68 ;  /* 0x000000800c44723c */ /* 0x040fe80000041844 */
[----:B-----5:R-:W1:Y:S04]  /*adb0*/  LDSM.16.MT88.4 R16, [R181+0x5000] ;  /* 0x00500000b510783b */ /* 0x020e680000004200 */
[C---:B------:R-:W-:Y:S04]  /*adc0*/  HMMA.16816.F32.BF16 R72, R12.reuse, R130, R72 ;  /* 0x000000820c48723c */ /* 0x040fe80000041848 */
[----:B---3--:R-:W-:Y:S04]  /*add0*/  FFMA.FTZ R24, R32, c[0x0][0x2d0], -R160 ;  /* 0x0000b40020187a23 */ /* 0x008fe800000108a0 */
[----:B------:R3:W5:Y:S01]  /*ade0*/  MUFU.EX2 R155, R24 ;  /* 0x00000018009b7308 */ /* 0x0007620000000800 */
[C---:B--2---:R-:W-:Y:S07]  /*adf0*/  HMMA.16816.F32.BF16 R76, R12.reuse, R20, R76 ;  /* 0x000000140c4c723c */ /* 0x044fee000004184c */
[--C-:B------:R-:W-:Y:S01]  /*ae00*/  FFMA.FTZ R20, R34, c[0x0][0x2d0], -R3.reuse ;  /* 0x0000b40022147a23 */ /* 0x100fe20000010803 */
[C---:B------:R-:W-:Y:S03]  /*ae10*/  HMMA.16816.F32.BF16 R80, R12.reuse, R22, R80 ;  /* 0x000000160c50723c */ /* 0x040fe60000041850 */
[----:B------:R2:W2:Y:S01]  /*ae20*/  MUFU.EX2 R127, R20 ;  /* 0x00000014007f7308 */ /* 0x0004a20000000800 */
[----:B------:R-:W-:Y:S02]  /*ae30*/  FFMA.FTZ R3, R35, c[0x0][0x2d0], -R3 ;  /* 0x0000b40023037a23 */ /* 0x000fe40000010803 */
[----:B------:R-:W-:Y:S02]  /*ae40*/  LDSM.16.MT88.4 R32, [R180+0x1800] ;  /* 0x00180000b420783b */ /* 0x000fe40000004200 */
[C---:B-1----:R-:W-:Y:S05]  /*ae50*/  HMMA.16816.F32.BF16 R84, R12.reuse, R16, R84 ;  /* 0x000000100c54723c */ /* 0x042fea0000041854 */
[----:B------:R1:W1:Y:S01]  /*ae60*/  MUFU.EX2 R126, R3 ;  /* 0x00000003007e7308 */ /* 0x0002620000000800 */
[----:B---3--:R-:W3:Y:S02]  /*ae70*/  LDSM.16.MT88.4 R24, [R180+0x5000] ;  /* 0x00500000b418783b */ /* 0x008ee40000004200 */
[C---:B------:R-:W-:Y:S06]  /*ae80*/  HMMA.16816.F32.BF16 R88, R12.reuse, R18, R88 ;  /* 0x000000120c58723c */ /* 0x040fec0000041858 */
[----:B------:R-:W-:Y:S08]  /*ae90*/  LDSM.16.MT88.4 R16, [R177+0x3800] ;  /* 0x00380000b110783b */ /* 0x000ff00000004200 */
[----:B--2---:R-:W2:Y:S01]  /*aea0*/  LDSM.16.MT88.4 R20, [R178+0x1800] ;  /* 0x00180000b214783b */ /* 0x004ea20000004200 */
[----:B-1----:R-:W-:Y:S02]  /*aeb0*/  FADD.FTZ R3, R150, R0 ;  /* 0x0000000096037221 */ /* 0x002fe40000010000 */
[----:B----4-:R-:W-:Y:S02]  /*aec0*/  FADD.FTZ R0, R162, R2 ;  /* 0x00000002a2007221 */ /* 0x010fe40000010000 */
[----:B------:R-:W-:Y:S02]  /*aed0*/  FADD.FTZ R3, R149, R3 ;  /* 0x0000000395037221 */ /* 0x000fe40000010000 */
[----:B------:R-:W-:Y:S02]  /*aee0*/  FADD.FTZ R0, R161, R0 ;  /* 0x00000000a1007221 */ /* 0x000fe40000010000 */
[----:B------:R-:W-:Y:S02]  /*aef0*/  FADD.FTZ R3, R148, R3 ;  /* 0x0000000394037221 */ /* 0x000fe40000010000 */
[----:B-----5:R-:W-:Y:S02]  /*af00*/  FADD.FTZ R2, R155, R0 ;  /* 0x000000009b027221 */ /* 0x020fe40000010000 */
[----:B------:R-:W-:Y:S02]  /*af10*/  FADD.FTZ R0, R127, R3 ;  /* 0x000000037f007221 */ /* 0x000fe40000010000 */
[----:B------:R-:W-:Y:S02]  /*af20*/  FADD.FTZ R230, R154, R2 ;  /* 0x000000029ae67221 */ /* 0x000fe40000010000 */
[----:B------:R-:W-:Y:S01]  /*af30*/  FADD.FTZ R231, R126, R0 ;  /* 0x000000007ee77221 */ /* 0x000fe20000010000 */
[C---:B---3--:R-:W-:Y:S08]  /*af40*/  HMMA.16816.F32.BF16 R92, R12.reuse, R24, R92 ;  /* 0x000000180c5c723c */ /* 0x048ff0000004185c */
[----:B------:R-:W-:Y:S01]  /*af50*/  HMMA.16816.F32.BF16 R96, R12, R26, R96 ;  /* 0x0000001a0c60723c */ /* 0x000fe20000041860 */
[----:B------:R-:W1:Y:S06]  /*af60*/  LDSM.16.MT88.4 R24, [R178+0x3800] ;  /* 0x00380000b218783b */ /* 0x000e6c0000004200 */
[----:B------:R-:W-:Y:S02]  /*af70*/  F2FP.BF16.PACK_AB R12, R161, R162 ;  /* 0x000000a2a10c723e */ /* 0x000fe400000010ff */
[----:B------:R-:W-:Y:S03]  /*af80*/  F2FP.BF16.PACK_AB R13, R148, R149 ;  /* 0x00000095940d723e */ /* 0x000fe600000010ff */
[----:B------:R-:W-:Y:S02]  /*af90*/  F2FP.BF16.PACK_AB R14, R154, R155 ;  /* 0x0000009b9a0e723e */ /* 0x000fe400000010ff */
[----:B------:R-:W-:Y:S02]  /*afa0*/  F2FP.BF16.PACK_AB R15, R126, R127 ;  /* 0x0000007f7e0f723e */ /* 0x000fe400000010ff */
[----:B------:R-:W-:Y:S02]  /*afb0*/  MOV R127, R124 ;  /* 0x0000007c007f7202 */ /* 0x000fe40000000f00 */
[----:B------:R-:W-:Y:S03]  /*afc0*/  MOV R126, R125 ;  /* 0x0000007d007e7202 */ /* 0x000fe60000000f00 */
[C---:B------:R-:W-:Y:S01]  /*afd0*/  HMMA.16816.F32.BF16 R128, R12.reuse, R132, R4 ;  /* 0x000000840c80723c */ /* 0x040fe20000041804 */
[----:B------:R-:W3:Y:S07]  /*afe0*/  LDSM.16.MT88.4 R4, [R178+0x5800] ;  /* 0x00580000b204783b */ /* 0x000eee0000004200 */
[C---:B------:R-:W-:Y:S01]  /*aff0*/  HMMA.16816.F32.BF16 R132, R12.reuse, R134, R8 ;  /* 0x000000860c84723c */ /* 0x040fe20000041808 */
[----:B------:R-:W4:Y:S07]  /*b000*/  LDSM.16.MT88.4 R8, [R181+0x5800] ;  /* 0x00580000b508783b */ /* 0x000f2e0000004200 */
[C---:B--2---:R-:W-:Y:S08]  /*b010*/  HMMA.16816.F32.BF16 R100, R12.reuse, R20, R100 ;  /* 0x000000140c64723c */ /* 0x044ff00000041864 */
[C---:B------:R-:W-:Y:S08]  /*b020*/  HMMA.16816.F32.BF16 R104, R12.reuse, R22, R104 ;  /* 0x000000160c68723c */ /* 0x040ff00000041868 */
[C---:B------:R-:W-:Y:S08]  /*b030*/  HMMA.16816.F32.BF16 R108, R12.reuse, R28, R108 ;  /* 0x0000001c0c6c723c */ /* 0x040ff0000004186c */
[C---:B------:R-:W-:Y:S08]  /*b040*/  HMMA.16816.F32.BF16 R112, R12.reuse, R30, R112 ;  /* 0x0000001e0c70723c */ /* 0x040ff00000041870 */
[C---:B------:R-:W-:Y:S08]  /*b050*/  HMMA.16816.F32.BF16 R116, R12.reuse, R32, R116 ;  /* 0x000000200c74723c */ /* 0x040ff00000041874 */
[C---:B------:R-:W-:Y:S08]  /*b060*/  HMMA.16816.F32.BF16 R120, R12.reuse, R34, R120 ;  /* 0x000000220c78723c */ /* 0x040ff00000041878 */
[C---:B------:R-:W-:Y:S08]  /*b070*/  HMMA.16816.F32.BF16 R36, R12.reuse, R16, R36 ;  /* 0x000000100c24723c */ /* 0x040ff00000041824 */
[C---:B------:R-:W-:Y:S01]  /*b080*/  HMMA.16816.F32.BF16 R40, R12.reuse, R18, R40 ;  /* 0x000000120c28723c */ /* 0x040fe20000041828 */
[----:B------:R-:W2:Y:S07]  /*b090*/  LDSM.16.MT88.4 R16, [R180+0x5800] ;  /* 0x00580000b410783b */ /* 0x000eae0000004200 */
        /* <DEDUP_REMOVED lines=12> */
[C---:B--2---:R-:W-:Y:S08]  /*b160*/  HMMA.16816.F32.BF16 R92, R12.reuse, R16, R92 ;  /* 0x000000100c5c723c */ /* 0x044ff0000004185c */
[----:B------:R-:W-:Y:S01]  /*b170*/  HMMA.16816.F32.BF16 R96, R12, R18, R96 ;  /* 0x000000120c60723c */ /* 0x000fe20000041860 */
[----:B------:R-:W-:-:S07]  /*b180*/  @P0 BRA `(.L_x_3366) ;  /* 0xffffd6b000000947 */ /* 0x000fce000383ffff */
.L_x_3365:
[----:B------:R-:W-:Y:S07]  /*b190*/  @!UPT UIADD3 URZ, URZ, URZ, URZ ;  /* 0x0000003f3f3ff290 */ /* 0x000fee000fffe03f */
[----:B------:R-:W-:Y:S02]  /*b1a0*/  MOV R7, 0x1f ;  /* 0x0000001f00077802 */ /* 0x000fe40000000f00 */
[----:B------:R-:W-:Y:S01]  /*b1b0*/  MOV R6, 0xffffffff ;  /* 0xffffffff00067802 */ /* 0x000fe20000000f00 */
[----:B------:R-:W-:Y:S06]  /*b1c0*/  BRA.DIV ~URZ, `(.L_x_3367) ;  /* 0x000054627f007947 */ /* 0x000fec000b800000 */
[----:B------:R1:W2:Y:S02]  /*b1d0*/  SHFL.BFLY PT, R0, R230, 0x2, 0x1f ;  /* 0x0c401f00e6007f89 */ /* 0x0002a400000e0000 */
.L_x_3440:
[----:B--2---:R-:W-:Y:S01]  /*b1e0*/  FADD.FTZ R0, R0, R230 ;  /* 0x000000e600007221 */ /* 0x004fe20000010000 */
[----:B------:R-:W-:Y:S05]  /*b1f0*/  BRA.DIV ~URZ, `(.L_x_3368) ;  /* 0x000054927f007947 */ /* 0x000fea000b800000 */
[----:B------:R-:W2:Y:S04]  /*b200*/  SHFL.BFLY PT, R2, R231, 0x2, 0x1f ;  /* 0x0c401f00e7027f89 */ /* 0x000ea800000e0000 */
[----:B------:R-:W3:Y:S01]  /*b210*/  SHFL.BFLY PT, R5, R0, 0x1, 0x1f ;  /* 0x0c201f0000057f89 */ /* 0x000ee200000e0000 */
[----:B--2---:R-:W-:-:S02]  /*b220*/  FADD.FTZ R4, R2, R231 ;  /* 0x000000e702047221 */ /* 0x004fc40000010000 */
[----:B---3--:R-:W-:-:S03]  /*b230*/  FADD.FTZ R0, R0, R5 ;  /* 0x0000000500007221 */ /* 0x008fc60000010000 */
[----:B------:R2:W3:Y:S04]  /*b240*/  SHFL.BFLY PT, R3, R4, 0x1, 0x1f ;  /* 0x0c201f0004037f89 */ /* 0x0004e800000e0000 */
.L_x_3441:
        /* <DEDUP_REMOVED lines=62> */
[C---:B--2---:R-:W-:Y:S02]  /*b630*/  FMUL.FTZ R154, R0.reuse, R134 ;  /* 0x00000086009a7220 */ /* 0x044fe40000410000 */
[----:B------:R-:W-:Y:S02]  /*b640*/  FMUL.FTZ R155, R0, R135 ;  /* 0x00000087009b7220 */ /* 0x000fe40000410000 */
[----:B------:R-:W-:Y:S01]  /*b650*/  @P1 FFMA.FTZ R21, R4, R125, R5 ;  /* 0x0000007d04151223 */ /* 0x000fe20000010005 */
[----:B------:R-:W-:Y:S01]  /*b660*/  MOV R4, 0x1 ;  /* 0x0000000100047802 */ /* 0x000fe20000000f00 */
        /* <DEDUP_REMOVED lines=51> */
.L_x_3348:
        /* <DEDUP_REMOVED lines=17> */
.L_x_3370:
[----:B------:R-:W-:Y:S05]  /*bab0*/  BSYNC B0 ;  /* 0x0000000000007941 */ /* 0x000fea0003800000 */
.L_x_3369:
        /* <DEDUP_REMOVED lines=133> */
.L_x_3373:
        /* <DEDUP_REMOVED lines=121> */
.L_x_3442:
[----:B------:R-:W-:Y:S05]  /*caa0*/  BRA.DIV ~URZ, `(.L_x_3376) ;  /* 0x00003d527f007947 */ /* 0x000fea000b800000 */
[----:B------:R3:W4:Y:S02]  /*cab0*/  SHFL.IDX PT, R0, R13, RZ, 0x181f ;  /* 0x00181fff0d007589 */ /* 0x00072400000e0000 */
.L_x_3443:
        /* <DEDUP_REMOVED lines=17> */
.L_x_3378:
[----:B------:R-:W-:Y:S05]  /*cbd0*/  BSYNC B0 ;  /* 0x0000000000007941 */ /* 0x000fea0003800000 */
.L_x_3377:
[----:B------:R-:W-:Y:S05]  /*cbe0*/  BRA.DIV ~URZ, `(.L_x_3379) ;  /* 0x00003c727f007947 */ /* 0x000fea000b800000 */
[----:B--2---:R2:W1:Y:S04]  /*cbf0*/  SHFL.IDX PT, R10, R12, 0x1, 0x181f ;  /* 0x00381f000c0a7f89 */ /* 0x00446800000e0000 */
[----:B----4-:R2:W4:Y:S02]  /*cc00*/  SHFL.IDX PT, R0, R13, 0x1, 0x181f ;  /* 0x00381f000d007f89 */ /* 0x01052400000e0000 */
.L_x_3444:
        /* <DEDUP_REMOVED lines=18> */
.L_x_3381:
[----:B------:R-:W-:Y:S05]  /*cd30*/  BSYNC B0 ;  /* 0x0000000000007941 */ /* 0x000fea0003800000 */
.L_x_3380:
[----:B------:R-:W-:Y:S05]  /*cd40*/  BRA.DIV ~URZ, `(.L_x_3382) ;  /* 0x00003bd27f007947 */ /* 0x000fea000b800000 */
[----:B-1----:R1:W2:Y:S02]  /*cd50*/  SHFL.IDX PT, R10, R12, 0x2, 0x181f ;  /* 0x00581f000c0a7f89 */ /* 0x0022a400000e0000 */
.L_x_3445:
[----:B------:R-:W-:Y:S05]  /*cd60*/  BRA.DIV ~URZ, `(.L_x_3383) ;  /* 0x00003c227f007947 */ /* 0x000fea000b800000 */
[----:B----4-:R4:W1:Y:S02]  /*cd70*/  SHFL.IDX PT, R0, R13, 0x2, 0x181f ;  /* 0x00581f000d007f89 */ /* 0x01086400000e0000 */
.L_x_3446:
        /* <DEDUP_REMOVED lines=18> */
.L_x_3385:
[----:B------:R-:W-:Y:S05]  /*cea0*/  BSYNC B0 ;  /* 0x0000000000007941 */ /* 0x000fea0003800000 */
.L_x_3384:
[----:B------:R-:W-:Y:S05]  /*ceb0*/  BRA.DIV ~URZ, `(.L_x_3386) ;  /* 0x00003b327f007947 */ /* 0x000fea000b800000 */
[----:B-1----:R1:W3:Y:S04]  /*cec0*/  SHFL.IDX PT, R6, R12, 0x3, 0x181f ;  /* 0x00781f000c067f89 */ /* 0x0022e800000e0000 */
[----:B------:R1:W4:Y:S02]  /*ced0*/  SHFL.IDX PT, R0, R13, 0x3, 0x181f ;  /* 0x00781f000d007f89 */ /* 0x00032400000e0000 */
.L_x_3447:
        /* <DEDUP_REMOVED lines=19> */
.L_x_3374:
        /* <DEDUP_REMOVED lines=34> */
.L_x_3448:
[----:B------:R-:W-:Y:S05]  /*d230*/  BRA.DIV ~URZ, `(.L_x_3389) ;  /* 0x000038e27f007947 */ /* 0x000fea000b800000 */
[----:B------:R3:W4:Y:S02]  /*d240*/  SHFL.IDX PT, R0, R33, RZ, 0x1c1f ;  /* 0x001c1fff21007589 */ /* 0x00072400000e0000 */
.L_x_3449:
        /* <DEDUP_REMOVED lines=147> */
.L_x_3391:
[----:B------:R-:W-:Y:S05]  /*db80*/  BSYNC B0 ;  /* 0x0000000000007941 */ /* 0x000fea0003800000 */
.L_x_3390:
[----:B------:R-:W-:Y:S05]  /*db90*/  BRA.DIV ~URZ, `(.L_x_3392) ;  /* 0x00002fe27f007947 */ /* 0x000fea000b800000 */
[----:B--2---:R2:W1:Y:S04]  /*dba0*/  SHFL.IDX PT, R4, R12, 0x1, 0x1c1f ;  /* 0x003c1f000c047f89 */ /* 0x00446800000e0000 */
[----:B----4-:R2:W4:Y:S02]  /*dbb0*/  SHFL.IDX PT, R0, R33, 0x1, 0x1c1f ;  /* 0x003c1f0021007f89 */ /* 0x01052400000e0000 */
.L_x_3450:
        /* <DEDUP_REMOVED lines=107> */
.L_x_3372:
        /* <DEDUP_REMOVED lines=21> */
.L_x_3393:
        /* <DEDUP_REMOVED lines=56> */
.L_x_3395:
[----:B------:R-:W-:Y:S05]  /*e740*/  BSYNC B0 ;  /* 0x0000000000007941 */ /* 0x000fea0003800000 */
.L_x_3394:
        /* <DEDUP_REMOVED lines=42> */
.L_x_3451:
[----:B------:R-:W-:Y:S05]  /*e9f0*/  BRA.DIV ~URZ, `(.L_x_3397) ;  /* 0x000022b27f007947 */ /* 0x000fea000b800000 */
[----:B------:R3:W4:Y:S02]  /*ea00*/  SHFL.IDX PT, R0, R12, RZ, 0x181f ;  /* 0x00181fff0c007589 */ /* 0x00072400000e0000 */
.L_x_3452:
        /* <DEDUP_REMOVED lines=18> */
.L_x_3399:
[----:B------:R-:W-:Y:S05]  /*eb30*/  BSYNC B0 ;  /* 0x0000000000007941 */ /* 0x000fea0003800000 */
.L_x_3398:
[----:B------:R-:W-:Y:S05]  /*eb40*/  BRA.DIV ~URZ, `(.L_x_3400) ;  /* 0x000021c27f007947 */ /* 0x000fea000b800000 */
[----:B--2---:R2:W1:Y:S04]  /*eb50*/  SHFL.IDX PT, R8, R9, 0x1, 0x181f ;  /* 0x00381f0009087f89 */ /* 0x00446800000e0000 */
[----:B----4-:R2:W4:Y:S02]  /*eb60*/  SHFL.IDX PT, R0, R12, 0x1, 0x181f ;  /* 0x00381f000c007f89 */ /* 0x01052400000e0000 */
.L_x_3453:
        /* <DEDUP_REMOVED lines=18> */
.L_x_3402:
[----:B------:R-:W-:Y:S05]  /*ec90*/  BSYNC B0 ;  /* 0x0000000000007941 */ /* 0x000fea0003800000 */
.L_x_3401:
[----:B------:R-:W-:Y:S05]  /*eca0*/  BRA.DIV ~URZ, `(.L_x_3403) ;  /* 0x000021227f007947 */ /* 0x000fea000b800000 */
[----:B-1----:R1:W2:Y:S02]  /*ecb0*/  SHFL.IDX PT, R8, R9, 0x2, 0x181f ;  /* 0x00581f0009087f89 */ /* 0x0022a400000e0000 */
.L_x_3454:
[----:B------:R-:W-:Y:S05]  /*ecc0*/  BRA.DIV ~URZ, `(.L_x_3404) ;  /* 0x000021727f007947 */ /* 0x000fea000b800000 */
[----:B----4-:R4:W1:Y:S02]  /*ecd0*/  SHFL.IDX PT, R0, R12, 0x2, 0x181f ;  /* 0x00581f000c007f89 */ /* 0x01086400000e0000 */
.L_x_3455:
        /* <DEDUP_REMOVED lines=18> */
.L_x_3406:
[----:B------:R-:W-:Y:S05]  /*ee00*/  BSYNC B0 ;  /* 0x0000000000007941 */ /* 0x000fea0003800000 */
.L_x_3405:
[----:B------:R-:W-:Y:S05]  /*ee10*/  BRA.DIV ~URZ, `(.L_x_3407) ;  /* 0x000020827f007947 */ /* 0x000fea000b800000 */
[----:B--2---:R2:W3:Y:S04]  /*ee20*/  SHFL.IDX PT, R8, R9, 0x3, 0x181f ;  /* 0x00781f0009087f89 */ /* 0x0044e800000e0000 */
[----:B-1----:R2:W1:Y:S02]  /*ee30*/  SHFL.IDX PT, R0, R12, 0x3, 0x181f ;  /* 0x00781f000c007f89 */ /* 0x00246400000e0000 */
.L_x_3456:
        /* <DEDUP_REMOVED lines=17> */
.L_x_3387:
[----:B------:R-:W-:Y:S05]  /*ef50*/  BSYNC B1 ;  /* 0x0000000000017941 */ /* 0x000fea0003800000 */
.L_x_3371:
        /* <DEDUP_REMOVED lines=13> */
.L_x_3457:
[----:B------:R-:W-:Y:S05]  /*f030*/  BRA.DIV ~URZ, `(.L_x_3410) ;  /* 0x00001f927f007947 */ /* 0x000fea000b800000 */
[----:B---3--:R3:W2:Y:S02]  /*f040*/  SHFL.IDX PT, R8, R86, 0x1, 0x1f ;  /* 0x00201f0056087f89 */ /* 0x0086a400000e0000 */
.L_x_3458:
        /* <DEDUP_REMOVED lines=18> */
.L_x_3459:
        /* <DEDUP_REMOVED lines=16> */
.L_x_3460:
[----:B---3--:R-:W-:Y:S01]  /*f270*/  IMAD R0, R0, c[0x0][0x538], RZ ;  /* 0x00014e0000007a24 */ /* 0x008fe200078e02ff */
[----:B------:R-:W-:Y:S04]  /*f280*/  BSSY B1, `(.L_x_3413) ;  /* 0x00000c5000017945 */ /* 0x000fe80003800000 */
[----:B--2---:R-:W-:-:S04]  /*f290*/  IADD3 R8, R0, R8, RZ ;  /* 0x0000000800087210 */ /* 0x004fc80007ffe0ff */
[----:B----4-:R-:W-:-:S13]  /*f2a0*/  ISETP.GT.AND P6, PT, R8, R9, PT ;  /* 0x000000090800720c */ /* 0x010fda0003fc4270 */
[----:B------:R-:W-:Y:S05]  /*f2b0*/  @P6 BRA `(.L_x_3414) ;  /* 0x0000024000006947 */ /* 0x000fea0003800000 */
.L_x_3418:
        /* <DEDUP_REMOVED lines=16> */
.L_x_3461:
        /* <DEDUP_REMOVED lines=16> */
.L_x_3462:
[----:B--2---:R-:W-:-:S05]  /*f4c0*/  IMAD R0, R0, c[0x0][0x538], RZ ;  /* 0x00014e0000007a24 */ /* 0x004fca00078e02ff */
[----:B------:R-:W-:-:S04]  /*f4d0*/  IADD3 R8, R0, R8, RZ ;  /* 0x0000000800087210 */ /* 0x000fc80007ffe0ff */
[----:B------:R-:W-:-:S13]  /*f4e0*/  ISETP.GT.AND P6, PT, R8, R9, PT ;  /* 0x000000090800720c */ /* 0x000fda0003fc4270 */
[----:B-1----:R-:W-:Y:S05]  /*f4f0*/  @!P6 BRA `(.L_x_3418) ;  /* 0xfffffdc00000e947 */ /* 0x002fea000383ffff */
.L_x_3414:
[----:B------:R-:W-:-:S05]  /*f500*/  IADD3 R11, -R0, R8, RZ ;  /* 0x00000008000b7210 */ /* 0x000fca0007ffe1ff */
[----:B------:R-:W-:-:S05]  /*f510*/  IMAD R0, R4, c[0x0][0x538], R11 ;  /* 0x00014e0004007a24 */ /* 0x000fca00078e020b */
[----:B------:R-:W-:Y:S01]  /*f520*/  ISETP.GT.AND P0, PT, R0, R9, PT ;  /* 0x000000090000720c */ /* 0x000fe20003f04270 */
[----:B------:R-:W-:-:S12]  /*f530*/  BRA.DIV ~URZ, `(.L_x_3419) ;  /* 0x00001ed27f007947 */ /* 0x000fd8000b800000 */
[----:B------:R-:W-:-:S04]  /*f540*/  VOTE.ANY R12, PT, !P0 ;  /* 0x00000000000c7806 */ /* 0x000fc800040e0100 */
.L_x_3463:
[----:B------:R-:W2:Y:S02]  /*f550*/  POPC R8, R12 ;  /* 0x0000000c00087309 */ /* 0x000ea40000000000 */
[----:B--2---:R-:W-:Y:S01]  /*f560*/  IADD3 R239, R8, R239, RZ ;  /* 0x000000ef08ef7210 */ /* 0x004fe20007ffe0ff */
[----:B------:R-:W-:Y:S05]  /*f570*/  BRA.DIV ~URZ, `(.L_x_3420) ;  /* 0x00001ee27f007947 */ /* 0x000fea000b800000 */
[----:B------:R2:W3:Y:S04]  /*f580*/  SHFL.IDX PT, R10, R6, R8, 0x1f ;  /* 0x00001f08060a7589 */ /* 0x0004e800000e0000 */
[----:B------:R2:W4:Y:S02]  /*f590*/  SHFL.IDX PT, R7, R7, R8, 0x1f ;  /* 0x00001f0807077589 */ /* 0x00052400000e0000 */
.L_x_3464:
[----:B------:R-:W-:Y:S01]  /*f5a0*/  ISETP.NE.AND P0, PT, R12, RZ, PT ;  /* 0x000000ff0c00720c */ /* 0x000fe20003f05270 */
[----:B------:R-:W-:-:S12]  /*f5b0*/  BSSY B0, `(.L_x_3421) ;  /* 0x0000005000007945 */ /* 0x000fd80003800000 */
[----:B------:R-:W-:Y:S05]  /*f5c0*/  @!P0 BRA `(.L_x_3422) ;  /* 0x0000003000008947 */ /* 0x000fea0003800000 */
[----:B------:R-:W-:Y:S01]  /*f5d0*/  IADD3 R3, R8, -0x1, RZ ;  /* 0xffffffff08037810 */ /* 0x000fe20007ffe0ff */
[----:B------:R-:W-:Y:S05]  /*f5e0*/  BRA.DIV ~URZ, `(.L_x_3423) ;  /* 0x00001f427f007947 */ /* 0x000fea000b800000 */
[----:B------:R1:W2:Y:S02]  /*f5f0*/  SHFL.IDX PT, R13, R4, R3, 0x1f ;  /* 0x00001f03040d7589 */ /* 0x0002a400000e0000 */
.L_x_3422:
[----:B------:R-:W-:Y:S05]  /*f600*/  BSYNC B0 ;  /* 0x0000000000007941 */ /* 0x000fea0003800000 */
.L_x_3421:
        /* <DEDUP_REMOVED lines=66> */
.L_x_3425:
        /* <DEDUP_REMOVED lines=66> */
.L_x_3426:
[----:B------:R-:W-:Y:S05]  /*fe50*/  BSYNC B0 ;  /* 0x0000000000007941 */ /* 0x000fea0003800000 */
.L_x_3424:
[----:B------:R-:W-:-:S04]  /*fe60*/  LOP3.LUT R2, RZ, R2, RZ, 0x33, !PT ;  /* 0x00000002ff027212 */ /* 0x000fc800078e33ff */
[----:B------:R-:W-:Y:S01]  /*fe70*/  IADD3 R237, R2, R10, RZ ;  /* 0x0000000a02ed7210 */ /* 0x000fe20007ffe0ff */
[----:B------:R-:W-:Y:S05]  /*fe80*/  BRA `(.L_x_3427) ;  /* 0x0000004000007947 */ /* 0x000fea0003800000 */
.L_x_3415:
[----:B------:R-:W-:Y:S01]  /*fe90*/  IMAD.MOV.U32 R236, RZ, RZ, R9 ;  /* 0x000000ffffec7224 */ /* 0x000fe200078e0009 */
[----:B------:R-:W-:Y:S01]  /*fea0*/  MOV R238, RZ ;  /* 0x000000ff00ee7202 */ /* 0x000fe20000000f00 */
[----:B------:R-:W-:Y:S01]  /*feb0*/  IMAD.MOV.U32 R237, RZ, RZ, RZ ;  /* 0x000000ffffed7224 */ /* 0x000fe200078e00ff */
[----:B------:R-:W-:Y:S02]  /*fec0*/  MOV R239, c[0x0][0x53c] ;  /* 0x00014f0000ef7a02 */ /* 0x000fe40000000f00 */
.L_x_3427:
[----:B------:R-:W-:Y:S05]  /*fed0*/  BSYNC B1 ;  /* 0x0000000000017941 */ /* 0x000fea0003800000 */
.L_x_3413:
[----:B------:R-:W-:Y:S01]  /*fee0*/  WARPSYNC 0xffffffff ;  /* 0xffffffff00007948 */ /* 0x000fe20003800000 */
[----:B------:R-:W-:Y:S01]  /*fef0*/  BAR.SYNC.DEFER_BLOCKING 0x4, 0x100 ;  /* 0x0104000000007b1d */ /* 0x000fe20000010000 */
[----:B------:R-:W-:-:S13]  /*ff00*/  ISETP.NE.AND P0, PT, R14, RZ, PT ;  /* 0x000000ff0e00720c */ /* 0x000fda0003f05270 */
[----:B------:R2:W-:Y:S04]  /*ff10*/  @!P0 STS.128 [0x18100], R236 ;  /* 0x018100ecff008388 */ /* 0x0005e80000000c00 */
[----:B------:R-:W-:Y:S06]  /*ff20*/  BAR.ARV 0x5, 0x100 ;  /* 0x0144000000007b1d */ /* 0x000fec0000002000 */
.L_x_3408:
[----:B-1----:R-:W-:-:S13]  /*ff30*/  ISETP.GE.AND P0, PT, R239, c[0x0][0x53c], PT ;  /* 0x00014f00ef007a0c */ /* 0x002fda0003f06270 */
[----:B--23--:R-:W-:Y:S01]  /*ff40*/  @P0 CALL.REL.NOINC `(.L_x_3428) ;  /* 0x0000001000000944 */ /* 0x00cfe20003c00000 */
[----:B------:R-:W-:Y:S05]  /*ff50*/  BRA `(.L_x_3429) ;  /* 0xffff19c000007947 */ /* 0x000fea000383ffff */
.L_x_3428:
[----:B------:R-:W-:Y:S05]  /*ff60*/  EXIT ;  /* 0x000000000000794d */ /* 0x000fea0003800000 */
.L_x_3331:
[----:B------:R-:W-:Y:S01]  /*ff70*/  IMAD.MOV.U32 R0, RZ, RZ, R5 ;  /* 0x000000ffff007224 */ /* 0x000fe200078e0005 */
[----:B------:R-:W-:Y:S02]  /*ff80*/  MOV R2, 0x1 ;  /* 0x0000000100027802 */ /* 0x000fe40000000f00 */
[----:B------:R-:W-:Y:S02]  /*ff90*/  MOV R3, 0xffb0 ;  /* 0x0000ffb000037802 */ /* 0x000fe40000000f00 */
[----:B--2---:R-:W-:Y:S05]  /*ffa0*/  CALL.REL.NOINC `($__internal_72_$__cuda_sm70_shflsync_up_p) ;  /* 0x0000168000007944 */ /* 0x004fea0003c00000 */
[----:B------:R-:W-:Y:S01]  /*ffb0*/  MOV R0, R4 ;  /* 0x0000000400007202 */ /* 0x000fe20000000f00 */
[----:B------:R-:W-:Y:S05]  /*ffc0*/  BRA `(.L_x_3430) ;  /* 0xffff047000007947 */ /* 0x000fea000383ffff */
.L_x_3332:
[----:B------:R-:W-:Y:S01]  /*ffd0*/  IMAD.MOV.U32 R0, RZ, RZ, R5 ;  /* 0x000000ffff007224 */ /* 0x000fe200078e0005 */
[----:B------:R-:W-:Y:S02]  /*ffe0*/  MOV R2, 0x2 ;  /* 0x0000000200027802 */ /* 0x000fe40000000f00 */
[----:B------:R-:W-:Y:S02]  /*fff0*/  MOV R3, 0x10010 ;  /* 0x0001001000037802 */ /* 0x000fe40000000f00 */
[----:B--2---:R-:W-:Y:S05]  /*10000*/  CALL.REL.NOINC `($__internal_72_$__cuda_sm70_shflsync_up_p) ;  /* 0x0000162000007944 */ /* 0x004fea0003c00000 */
[----:B------:R-:W-:Y:S01]  /*10010*/  SEL R0, R4, RZ, P4 ;  /* 0x000000ff04007207 */ /* 0x000fe20002000000 */
[----:B------:R-:W-:Y:S01]  /*10020*/  IMAD.MOV.U32 R2, RZ, RZ, 0x4 ;  /* 0x00000004ff027424 */ /* 0x000fe200078e00ff */
[----:B------:R-:W-:-:S03]  /*10030*/  MOV R3, 0x10060 ;  /* 0x0001006000037802 */ /* 0x000fc60000000f00 */
[----:B------:R-:W-:Y:S02]  /*10040*/  IMAD.IADD R0, R5, 0x1, R0 ;  /* 0x0000000105007824 */ /* 0x000fe400078e0200 */
[----:B------:R-:W-:Y:S05]  /*10050*/  CALL.REL.NOINC `($__internal_72_$__cuda_sm70_shflsync_up_p) ;  /* 0x000015d000007944 */ /* 0x000fea0003c00000 */
        /* <DEDUP_REMOVED lines=13> */
[----:B------:R-:W-:Y:S01]  /*10130*/  IMAD.IADD R4, R0, 0x1, R4 ;  /* 0x0000000100047824 */ /* 0x000fe200078e0204 */
[----:B------:R-:W-:-:S03]  /*10140*/  MOV R0, 0x1f ;  /* 0x0000001f00007802 */ /* 0x000fc60000000f00 */
[----:B------:R-:W-:Y:S02]  /*10150*/  IMAD.MOV.U32 R5, RZ, RZ, R4 ;  /* 0x000000ffff057224 */ /* 0x000fe400078e0004 */
[----:B------:R-:W-:Y:S05]  /*10160*/  CALL.REL.NOINC `($__internal_71_$__cuda_sm70_shflsync_idx_p) ;  /* 0x0000147000007944 */ /* 0x000fea0003c00000 */
[----:B------:R-:W-:Y:S05]  /*10170*/  BRA `(.L_x_3431) ;  /* 0xffff03c000007947 */ /* 0x000fea000383ffff */
.L_x_3334:
[----:B------:R-:W-:Y:S02]  /*10180*/  SEL R0, RZ, 0x1, P0 ;  /* 0x00000001ff007807 */ /* 0x000fe40000000000 */
[----:B------:R-:W-:Y:S02]  /*10190*/  MOV R2, 0x101b0 ;  /* 0x000101b000027802 */ /* 0x000fe40000000f00 */
[----:B------:R-:W-:Y:S05]  /*101a0*/  CALL.REL.NOINC `($__internal_73_$__cuda_sm70_votesync_ballot) ;  /* 0x000014f000007944 */ /* 0x000fea0003c00000 */
[----:B------:R-:W-:Y:S01]  /*101b0*/  MOV R10, R0 ;  /* 0x00000000000a7202 */ /* 0x000fe20000000f00 */
[----:B------:R-:W-:Y:S05]  /*101c0*/  BRA `(.L_x_3432) ;  /* 0xffff040000007947 */ /* 0x000fea000383ffff */
.L_x_3335:
[----:B------:R-:W-:Y:S01]  /*101d0*/  IMAD.MOV.U32 R5, RZ, RZ, R9 ;  /* 0x000000ffff057224 */ /* 0x000fe200078e0009 */
[----:B------:R-:W-:Y:S01]  /*101e0*/  MOV R3, R7 ;  /* 0x0000000700037202 */ /* 0x000fe20000000f00 */
[----:B------:R-:W-:Y:S01]  /*101f0*/  IMAD.MOV.U32 R0, RZ, RZ, 0x1f ;  /* 0x0000001fff007424 */ /* 0x000fe200078e00ff */
[----:B------:R-:W-:Y:S02]  /*10200*/  MOV R2, 0x10220 ;  /* 0x0001022000027802 */ /* 0x000fe40000000f00 */
[----:B------:R-:W-:Y:S05]  /*10210*/  CALL.REL.NOINC `($__internal_71_$__cuda_sm70_shflsync_idx_p) ;  /* 0x000013c000007944 */ /* 0x000fea0003c00000 */
[----:B------:R-:W-:Y:S01]  /*10220*/  IMAD.MOV.U32 R237, RZ, RZ, R0 ;  /* 0x000000ffffed7224 */ /* 0x000fe200078e0000 */
[----:B------:R-:W-:Y:S01]  /*10230*/  MOV R5, R8 ;  /* 0x0000000800057202 */ /* 0x000fe20000000f00 */
[----:B------:R-:W-:Y:S01]  /*10240*/  IMAD.MOV.U32 R6, RZ, RZ, RZ ;  /* 0x000000ffff067224 */ /* 0x000fe200078e00ff */
[----:B------:R-:W-:Y:S01]  /*10250*/  MOV R3, R7 ;  /* 0x0000000700037202 */ /* 0x000fe20000000f00 */
[----:B------:R-:W-:Y:S01]  /*10260*/  IMAD.MOV.U32 R0, RZ, RZ, 0x1f ;  /* 0x0000001fff007424 */ /* 0x000fe200078e00ff */
[----:B------:R-:W-:-:S02]  /*10270*/  MOV R2, 0x10290 ;  /* 0x0001029000027802 */ /* 0x000fc40000000f00 */
[----:B------:R-:W-:Y:S05]  /*10280*/  CALL.REL.NOINC `($__internal_71_$__cuda_sm70_shflsync_idx_p) ;  /* 0x0000135000007944 */ /* 0x000fea0003c00000 */
[----:B------:R-:W-:Y:S01]  /*10290*/  MOV R9, R0 ;  /* 0x0000000000097202 */ /* 0x000fe20000000f00 */
[----:B------:R-:W-:Y:S05]  /*102a0*/  BRA `(.L_x_3433) ;  /* 0xffff038000007947 */ /* 0x000fea000383ffff */
.L_x_3338:
[----:B------:R-:W-:Y:S01]  /*102b0*/  IMAD.MOV.U32 R5, RZ, RZ, R4 ;  /* 0x000000ffff057224 */ /* 0x000fe200078e0004 */
[----:B------:R-:W-:-:S02]  /*102c0*/  MOV R0, 0x1f ;  /* 0x0000001f00007802 */ /* 0x000fc40000000f00 */
[----:B------:R-:W-:Y:S02]  /*102d0*/  MOV R2, 0x102f0 ;  /* 0x000102f000027802 */ /* 0x000fe40000000f00 */
[----:B-123--:R-:W-:Y:S05]  /*102e0*/  CALL.REL.NOINC `($__internal_71_$__cuda_sm70_shflsync_idx_p) ;  /* 0x000012f000007944 */ /* 0x00efea0003c00000 */
[----:B------:R-:W-:Y:S01]  /*102f0*/  MOV R6, R0 ;  /* 0x0000000000067202 */ /* 0x000fe20000000f00 */
[----:B------:R-:W-:Y:S05]  /*10300*/  BRA `(.L_x_3337) ;  /* 0xffff038000007947 */ /* 0x000fea000383ffff */
.L_x_3349:
[----:B------:R-:W-:Y:S01]  /*10310*/  IMAD.MOV.U32 R5, RZ, RZ, R11 ;  /* 0x000000ffff057224 */ /* 0x000fe200078e000b */
[----:B------:R-:W-:Y:S01]  /*10320*/  MOV R3, RZ ;  /* 0x000000ff00037202 */ /* 0x000fe20000000f00 */
[----:B------:R-:W-:Y:S01]  /*10330*/  IMAD.MOV.U32 R0, RZ, RZ, 0x181f ;  /* 0x0000181fff007424 */ /* 0x000fe200078e00ff */
[----:B------:R-:W-:Y:S02]  /*10340*/  MOV R2, 0x10360 ;  /* 0x0001036000027802 */ /* 0x000fe40000000f00 */
[----:B------:R-:W-:Y:S05]  /*10350*/  CALL.REL.NOINC `($__internal_71_$__cuda_sm70_shflsync_idx_p) ;  /* 0x0000128000007944 */ /* 0x000fea0003c00000 */
[----:B------:R-:W-:Y:S01]  /*10360*/  MOV R8, R0 ;  /* 0x0000000000087202 */ /* 0x000fe20000000f00 */
[----:B------:R-:W-:Y:S05]  /*10370*/  BRA `(.L_x_3434) ;  /* 0xffff259000007947 */ /* 0x000fea000383ffff */
.L_x_3350:
[----:B------:R-:W-:Y:S01]  /*10380*/  IMAD.MOV.U32 R5, RZ, RZ, R14 ;  /* 0x000000ffff057224 */ /* 0x000fe200078e000e */
[----:B------:R-:W-:Y:S01]  /*10390*/  MOV R3, RZ ;  /* 0x000000ff00037202 */ /* 0x000fe20000000f00 */
[----:B------:R-:W-:Y:S01]  /*103a0*/  IMAD.MOV.U32 R0, RZ, RZ, 0x181f ;  /* 0x0000181fff007424 */ /* 0x000fe200078e00ff */
[----:B------:R-:W-:Y:S02]  /*103b0*/  MOV R2, 0x103d0 ;  /* 0x000103d000027802 */ /* 0x000fe40000000f00 */
[----:B-12---:R-:W-:Y:S05]  /*103c0*/  CALL.REL.NOINC `($__internal_71_$__cuda_sm70_shflsync_idx_p) ;  /* 0x0000121000007944 */ /* 0x006fea0003c00000 */
[----:B------:R-:W-:Y:S05]  /*103d0*/  BRA `(.L_x_3435) ;  /* 0xffff255000007947 */ /* 0x000fea000383ffff */
.L_x_3353:
[----:B--2---:R-:W-:Y:S01]  /*103e0*/  IMAD.MOV.U32 R5, RZ, RZ, R11 ;  /* 0x000000ffff057224 */ /* 0x004fe200078e000b */
[----:B------:R-:W-:Y:S01]  /*103f0*/  MOV R3, 0x1 ;  /* 0x0000000100037802 */ /* 0x000fe20000000f00 */
[----:B----4-:R-:W-:Y:S01]  /*10400*/  IMAD.MOV.U32 R0, RZ, RZ, 0x181f ;  /* 0x0000181fff007424 */ /* 0x010fe200078e00ff */
[----:B------:R-:W-:-:S02]  /*10410*/  MOV R2, 0x10430 ;  /* 0x0001043000027802 */ /* 0x000fc40000000f00 */
[----:B-1-3--:R-:W-:Y:S05]  /*10420*/  CALL.REL.NOINC `($__internal_71_$__cuda_sm70_shflsync_idx_p) ;  /* 0x000011b000007944 */ /* 0x00afea0003c00000 */
[----:B------:R-:W-:Y:S01]  /*10430*/  IMAD.MOV.U32 R8, RZ, RZ, R0 ;  /* 0x000000ffff087224 */ /* 0x000fe200078e0000 */
[----:B------:R-:W-:Y:S01]  /*10440*/  MOV R3, 0x1 ;  /* 0x0000000100037802 */ /* 0x000fe20000000f00 */
[----:B------:R-:W-:Y:S01]  /*10450*/  IMAD.MOV.U32 R5, RZ, RZ, R14 ;  /* 0x000000ffff057224 */ /* 0x000fe200078e000e */
[----:B------:R-:W-:-:S02]  /*10460*/  MOV R0, 0x181f ;  /* 0x0000181f00007802 */ /* 0x000fc40000000f00 */
[----:B------:R-:W-:Y:S02]  /*10470*/  MOV R2, 0x10490 ;  /* 0x0001049000027802 */ /* 0x000fe40000000f00 */
[----:B------:R-:W-:Y:S05]  /*10480*/  CALL.REL.NOINC `($__internal_71_$__cuda_sm70_shflsync_idx_p) ;  /* 0x0000115000007944 */ /* 0x000fea0003c00000 */
[----:B------:R-:W-:Y:S05]  /*10490*/  BRA `(.L_x_3436) ;  /* 0xffff261000007947 */ /* 0x000fea000383ffff */
.L_x_3356:
[----:B-1----:R-:W-:Y:S01]  /*104a0*/  IMAD.MOV.U32 R5, RZ, RZ, R11 ;  /* 0x000000ffff057224 */ /* 0x002fe200078e000b */
[----:B------:R-:W-:Y:S01]  /*104b0*/  MOV R3, 0x2 ;  /* 0x0000000200037802 */ /* 0x000fe20000000f00 */
[----:B----4-:R-:W-:Y:S01]  /*104c0*/  IMAD.MOV.U32 R0, RZ, RZ, 0x181f ;  /* 0x0000181fff007424 */ /* 0x010fe200078e00ff */
[----:B------:R-:W-:Y:S02]  /*104d0*/  MOV R2, 0x104f0 ;  /* 0x000104f000027802 */ /* 0x000fe40000000f00 */
[----:B--23--:R-:W-:Y:S05]  /*104e0*/  CALL.REL.NOINC `($__internal_71_$__cuda_sm70_shflsync_idx_p) ;  /* 0x000010f000007944 */ /* 0x00cfea0003c00000 */
[----:B------:R-:W-:Y:S01]  /*104f0*/  MOV R8, R0 ;  /* 0x0000000000087202 */ /* 0x000fe20000000f00 */
[----:B------:R-:W-:Y:S05]  /*10500*/  BRA `(.L_x_3437) ;  /* 0xffff271000007947 */ /* 0x000fea000383ffff */
.L_x_3357:
[----:B------:R-:W-:Y:S01]  /*10510*/  IMAD.MOV.U32 R5, RZ, RZ, R14 ;  /* 0x000000ffff057224 */ /* 0x000fe200078e000e */
[----:B------:R-:W-:Y:S01]  /*10520*/  MOV R3, 0x2 ;  /* 0x0000000200037802 */ /* 0x000fe20000000f00 */
[----:B----4-:R-:W-:Y:S01]  /*10530*/  IMAD.MOV.U32 R0, RZ, RZ, 0x181f ;  /* 0x0000181fff007424 */ /* 0x010fe200078e00ff */
[----:B------:R-:W-:Y:S02]  /*10540*/  MOV R2, 0x10560 ;  /* 0x0001056000027802 */ /* 0x000fe40000000f00 */
[----:B-123--:R-:W-:Y:S05]  /*10550*/  CALL.REL.NOINC `($__internal_71_$__cuda_sm70_shflsync_idx_p) ;  /* 0x0000108000007944 */ /* 0x00efea0003c00000 */
[----:B------:R-:W-:Y:S05]  /*10560*/  BRA `(.L_x_3438) ;  /* 0xffff26d000007947 */ /* 0x000fea000383ffff */
.L_x_3360:
[----:B-1----:R-:W-:Y:S01]  /*10570*/  IMAD.MOV.U32 R5, RZ, RZ, R11 ;  /* 0x000000ffff057224 */ /* 0x002fe200078e000b */
[----:B------:R-:W-:Y:S01]  /*10580*/  MOV R3, 0x3 ;  /* 0x0000000300037802 */ /* 0x000fe20000000f00 */
[----:B------:R-:W-:Y:S01]  /*10590*/  IMAD.MOV.U32 R0, RZ, RZ, 0x181f ;  /* 0x0000181fff007424 */ /* 0x000fe200078e00ff */
[----:B------:R-:W-:-:S02]  /*105a0*/  MOV R2, 0x105c0 ;  /* 0x000105c000027802 */ /* 0x000fc40000000f00 */
[----:B--234-:R-:W-:Y:S05]  /*105b0*/  CALL.REL.NOINC `($__internal_71_$__cuda_sm70_shflsync_idx_p) ;  /* 0x0000102000007944 */ /* 0x01cfea0003c00000 */
[----:B------:R-:W-:Y:S01]  /*105c0*/  IMAD.MOV.U32 R6, RZ, RZ, R0 ;  /* 0x000000ffff067224 */ /* 0x000fe200078e0000 */
[----:B------:R-:W-:Y:S01]  /*105d0*/  MOV R3, 0x3 ;  /* 0x0000000300037802 */ /* 0x000fe20000000f00 */
[----:B------:R-:W-:Y:S01]  /*105e0*/  IMAD.MOV.U32 R5, RZ, RZ, R14 ;  /* 0x000000ffff057224 */ /* 0x000fe200078e000e */
[----:B------:R-:W-:-:S02]  /*105f0*/  MOV R0, 0x181f ;  /* 0x0000181f00007802 */ /* 0x000fc40000000f00 */
[----:B------:R-:W-:Y:S02]  /*10600*/  MOV R2, 0x10620 ;  /* 0x0001062000027802 */ /* 0x000fe40000000f00 */
[----:B------:R-:W-:Y:S05]  /*10610*/  CALL.REL.NOINC `($__internal_71_$__cuda_sm70_shflsync_idx_p) ;  /* 0x00000fc000007944 */ /* 0x000fea0003c00000 */
[----:B------:R-:W-:Y:S05]  /*10620*/  BRA `(.L_x_3439) ;  /* 0xffff279000007947 */ /* 0x000fea000383ffff */
.L_x_3367:
[----:B------:R-:W-:Y:S01]  /*10630*/  IMAD.MOV.U32 R2, RZ, RZ, R230 ;  /* 0x000000ffff027224 */ /* 0x000fe200078e00e6 */
[----:B------:R-:W-:Y:S02]  /*10640*/  MOV R5, 0x2 ;  /* 0x0000000200057802 */ /* 0x000fe40000000f00 */
[----:B------:R-:W-:Y:S02]  /*10650*/  MOV R3, 0x10670 ;  /* 0x0001067000037802 */ /* 0x000fe40000000f00 */
[----:B------:R-:W-:Y:S05]  /*10660*/  CALL.REL.NOINC `($__internal_70_$__cuda_sm70_shflsync_bfly_p) ;  /* 0x00000f2000007944 */ /* 0x000fea0003c00000 */
[----:B------:R-:W-:Y:S01]  /*10670*/  MOV R0, R5 ;  /* 0x0000000500007202 */ /* 0x000fe20000000f00 */
[----:B------:R-:W-:Y:S05]  /*10680*/  BRA `(.L_x_3440) ;  /* 0xffffab5000007947 */ /* 0x000fea000383ffff */
.L_x_3368:
[----:B------:R-:W-:Y:S01]  /*10690*/  IMAD.MOV.U32 R2, RZ, RZ, R0 ;  /* 0x000000ffff027224 */ /* 0x000fe200078e0000 */
[----:B------:R-:W-:Y:S02]  /*106a0*/  MOV R5, 0x1 ;  /* 0x0000000100057802 */ /* 0x000fe40000000f00 */
[----:B------:R-:W-:Y:S02]  /*106b0*/  MOV R3, 0x106d0 ;  /* 0x000106d000037802 */ /* 0x000fe40000000f00 */
[----:B-1----:R-:W-:Y:S05]  /*106c0*/  CALL.REL.NOINC `($__internal_70_$__cuda_sm70_shflsync_bfly_p) ;  /* 0x00000ec000007944 */ /* 0x002fea0003c00000 */
[----:B------:R-:W-:Y:S01]  /*106d0*/  FADD.FTZ R0, R0, R5 ;  /* 0x0000000500007221 */ /* 0x000fe20000010000 */
[----:B------:R-:W-:Y:S02]  /*106e0*/  MOV R2, R231 ;  /* 0x000000e700027202 */ /* 0x000fe40000000f00 */
[----:B------:R-:W-:-:S02]  /*106f0*/  MOV R5, 0x2 ;  /* 0x0000000200057802 */ /* 0x000fc40000000f00 */
[----:B------:R-:W-:Y:S02]  /*10700*/  MOV R3, 0x10720 ;  /* 0x0001072000037802 */ /* 0x000fe40000000f00 */
[----:B------:R-:W-:Y:S05]  /*10710*/  CALL.REL.NOINC `($__internal_70_$__cuda_sm70_shflsync_bfly_p) ;  /* 0x00000e7000007944 */ /* 0x000fea0003c00000 */
[----:B------:R-:W-:Y:S01]  /*10720*/  FADD.FTZ R4, R231, R5 ;  /* 0x00000005e7047221 */ /* 0x000fe20000010000 */
[----:B------:R-:W-:Y:S02]  /*10730*/  MOV R5, 0x1 ;  /* 0x0000000100057802 */ /* 0x000fe40000000f00 */
[----:B------:R-:W-:Y:S02]  /*10740*/  MOV R3, 0x10770 ;  /* 0x0001077000037802 */ /* 0x000fe40000000f00 */
[----:B------:R-:W-:Y:S02]  /*10750*/  MOV R2, R4 ;  /* 0x0000000400027202 */ /* 0x000fe40000000f00 */
[----:B------:R-:W-:Y:S05]  /*10760*/  CALL.REL.NOINC `($__internal_70_$__cuda_sm70_shflsync_bfly_p) ;  /* 0x00000e2000007944 */ /* 0x000fea0003c00000 */
[----:B------:R-:W-:Y:S01]  /*10770*/  MOV R3, R5 ;  /* 0x0000000500037202 */ /* 0x000fe20000000f00 */
[----:B------:R-:W-:Y:S05]  /*10780*/  BRA `(.L_x_3441) ;  /* 0xffffaac000007947 */ /* 0x000fea000383ffff */
.L_x_3375:
[----:B-1-34-:R-:W-:Y:S01]  /*10790*/  IMAD.MOV.U32 R5, RZ, RZ, R12 ;  /* 0x000000ffff057224 */ /* 0x01afe200078e000c */
[----:B------:R-:W-:Y:S01]  /*107a0*/  MOV R3, RZ ;  /* 0x000000ff00037202 */ /* 0x000fe20000000f00 */
[----:B------:R-:W-:Y:S01]  /*107b0*/  IMAD.MOV.U32 R0, RZ, RZ, 0x181f ;  /* 0x0000181fff007424 */ /* 0x000fe200078e00ff */
[----:B------:R-:W-:Y:S02]  /*107c0*/  MOV R2, 0x107e0 ;  /* 0x000107e000027802 */ /* 0x000fe40000000f00 */
[----:B------:R-:W-:Y:S05]  /*107d0*/  CALL.REL.NOINC `($__internal_71_$__cuda_sm70_shflsync_idx_p) ;  /* 0x00000e0000007944 */ /* 0x000fea0003c00000 */
[----:B------:R-:W-:Y:S01]  /*107e0*/  MOV R10, R0 ;  /* 0x00000000000a7202 */ /* 0x000fe20000000f00 */
[----:B------:R-:W-:Y:S05]  /*107f0*/  BRA `(.L_x_3442) ;  /* 0xffffc2a000007947 */ /* 0x000fea000383ffff */
.L_x_3376:
[----:B------:R-:W-:Y:S01]  /*10800*/  IMAD.MOV.U32 R5, RZ, RZ, R13 ;  /* 0x000000ffff057224 */ /* 0x000fe200078e000d */
[----:B------:R-:W-:Y:S01]  /*10810*/  MOV R3, RZ ;  /* 0x000000ff00037202 */ /* 0x000fe20000000f00 */
[----:B------:R-:W-:Y:S01]  /*10820*/  IMAD.MOV.U32 R0, RZ, RZ, 0x181f ;  /* 0x0000181fff007424 */ /* 0x000fe200078e00ff */
[----:B------:R-:W-:-:S02]  /*10830*/  MOV R2, 0x10850 ;  /* 0x0001085000027802 */ /* 0x000fc40000000f00 */
[----:B-12---:R-:W-:Y:S05]  /*10840*/  CALL.REL.NOINC `($__internal_71_$__cuda_sm70_shflsync_idx_p) ;  /* 0x00000d9000007944 */ /* 0x006fea0003c00000 */
[----:B------:R-:W-:Y:S05]  /*10850*/  BRA `(.L_x_3443) ;  /* 0xffffc26000007947 */ /* 0x000fea000383ffff */
.L_x_3379:
[----:B------:R-:W-:Y:S01]  /*10860*/  IMAD.MOV.U32 R5, RZ, RZ, R12 ;  /* 0x000000ffff057224 */ /* 0x000fe200078e000c */
[----:B--2---:R-:W-:Y:S01]  /*10870*/  MOV R3, 0x1 ;  /* 0x0000000100037802 */ /* 0x004fe20000000f00 */
        /* <DEDUP_REMOVED lines=10> */
.L_x_3382:
[----:B------:R-:W-:Y:S01]  /*10920*/  IMAD.MOV.U32 R5, RZ, RZ, R12 ;  /* 0x000000ffff057224 */ /* 0x000fe200078e000c */
[----:B-1----:R-:W-:Y:S01]  /*10930*/  MOV R3, 0x2 ;  /* 0x0000000200037802 */ /* 0x002fe20000000f00 */
[----:B----4-:R-:W-:Y:S01]  /*10940*/  IMAD.MOV.U32 R0, RZ, RZ, 0x181f ;  /* 0x0000181fff007424 */ /* 0x010fe200078e00ff */
[----:B------:R-:W-:Y:S02]  /*10950*/  MOV R2, 0x10970 ;  /* 0x0001097000027802 */ /* 0x000fe40000000f00 */
[----:B--23--:R-:W-:Y:S05]  /*10960*/  CALL.REL.NOINC `($__internal_71_$__cuda_sm70_shflsync_idx_p) ;  /* 0x00000c7000007944 */ /* 0x00cfea0003c00000 */
[----:B------:R-:W-:Y:S01]  /*10970*/  MOV R10, R0 ;  /* 0x00000000000a7202 */ /* 0x000fe20000000f00 */
[----:B------:R-:W-:Y:S05]  /*10980*/  BRA `(.L_x_3445) ;  /* 0xffffc3d000007947 */ /* 0x000fea000383ffff */
.L_x_3383:
[----:B------:R-:W-:Y:S01]  /*10990*/  IMAD.MOV.U32 R5, RZ, RZ, R13 ;  /* 0x000000ffff057224 */ /* 0x000fe200078e000d */
[----:B------:R-:W-:Y:S01]  /*109a0*/  MOV R3, 0x2 ;  /* 0x0000000200037802 */ /* 0x000fe20000000f00 */
[----:B----4-:R-:W-:Y:S01]  /*109b0*/  IMAD.MOV.U32 R0, RZ, RZ, 0x181f ;  /* 0x0000181fff007424 */ /* 0x010fe200078e00ff */
[----:B------:R-:W-:Y:S02]  /*109c0*/  MOV R2, 0x109e0 ;  /* 0x000109e000027802 */ /* 0x000fe40000000f00 */
[----:B-123--:R-:W-:Y:S05]  /*109d0*/  CALL.REL.NOINC `($__internal_71_$__cuda_sm70_shflsync_idx_p) ;  /* 0x00000c0000007944 */ /* 0x00efea0003c00000 */
[----:B------:R-:W-:Y:S05]  /*109e0*/  BRA `(.L_x_3446) ;  /* 0xffffc39000007947 */ /* 0x000fea000383ffff */
.L_x_3386:
[----:B------:R-:W-:Y:S01]  /*109f0*/  IMAD.MOV.U32 R5, RZ, RZ, R12 ;  /* 0x000000ffff057224 */ /* 0x000fe200078e000c */
[----:B-1----:R-:W-:Y:S01]  /*10a00*/  MOV R3, 0x3 ;  /* 0x0000000300037802 */ /* 0x002fe20000000f00 */
        /* <DEDUP_REMOVED lines=10> */
.L_x_3388:
[----:B------:R-:W-:Y:S01]  /*10ab0*/  IMAD.MOV.U32 R5, RZ, RZ, R12 ;  /* 0x000000ffff057224 */ /* 0x000fe200078e000c */
[----:B------:R-:W-:Y:S01]  /*10ac0*/  MOV R3, RZ ;  /* 0x000000ff00037202 */ /* 0x000fe20000000f00 */
[----:B------:R-:W-:Y:S01]  /*10ad0*/  IMAD.MOV.U32 R0, RZ, RZ, 0x1c1f ;  /* 0x00001c1fff007424 */ /* 0x000fe200078e00ff */
[----:B------:R-:W-:Y:S02]  /*10ae0*/  MOV R2, 0x10b00 ;  /* 0x00010b0000027802 */ /* 0x000fe40000000f00 */
[----:B------:R-:W-:Y:S05]  /*10af0*/  CALL.REL.NOINC `($__internal_71_$__cuda_sm70_shflsync_idx_p) ;  /* 0x00000ae000007944 */ /* 0x000fea0003c00000 */
[----:B------:R-:W-:Y:S01]  /*10b00*/  MOV R4, R0 ;  /* 0x0000000000047202 */ /* 0x000fe20000000f00 */
[----:B------:R-:W-:Y:S05]  /*10b10*/  BRA `(.L_x_3448) ;  /* 0xffffc71000007947 */ /* 0x000fea000383ffff */
.L_x_3389:
[----:B------:R-:W-:Y:S01]  /*10b20*/  IMAD.MOV.U32 R5, RZ, RZ, R33 ;  /* 0x000000ffff057224 */ /* 0x000fe200078e0021 */
[----:B------:R-:W-:Y:S01]  /*10b30*/  MOV R3, RZ ;  /* 0x000000ff00037202 */ /* 0x000fe20000000f00 */
[----:B------:R-:W-:Y:S01]  /*10b40*/  IMAD.MOV.U32 R0, RZ, RZ, 0x1c1f ;  /* 0x00001c1fff007424 */ /* 0x000fe200078e00ff */
[----:B------:R-:W-:Y:S02]  /*10b50*/  MOV R2, 0x10b70 ;  /* 0x00010b7000027802 */ /* 0x000fe40000000f00 */
[----:B-12---:R-:W-:Y:S05]  /*10b60*/  CALL.REL.NOINC `($__internal_71_$__cuda_sm70_shflsync_idx_p) ;  /* 0x00000a7000007944 */ /* 0x006fea0003c00000 */
[----:B------:R-:W-:Y:S05]  /*10b70*/  BRA `(.L_x_3449) ;  /* 0xffffc6d000007947 */ /* 0x000fea000383ffff */
.L_x_3392:
[----:B------:R-:W-:Y:S01]  /*10b80*/  IMAD.MOV.U32 R5, RZ, RZ, R12 ;  /* 0x000000ffff057224 */ /* 0x000fe200078e000c */
[----:B----4-:R-:W-:Y:S01]  /*10b90*/  MOV R3, 0x1 ;  /* 0x0000000100037802 */ /* 0x010fe20000000f00 */
[----:B------:R-:W-:Y:S01]  /*10ba0*/  IMAD.MOV.U32 R0, RZ, RZ, 0x1c1f ;  /* 0x00001c1fff007424 */ /* 0x000fe200078e00ff */
[----:B------:R-:W-:-:S02]  /*10bb0*/  MOV R2, 0x10bd0 ;  /* 0x00010bd000027802 */ /* 0x000fc40000000f00 */
[----:B-123--:R-:W-:Y:S05]  /*10bc0*/  CALL.REL.NOINC `($__internal_71_$__cuda_sm70_shflsync_idx_p) ;  /* 0x00000a1000007944 */ /* 0x00efea0003c00000 */
[----:B------:R-:W-:Y:S01]  /*10bd0*/  IMAD.MOV.U32 R4, RZ, RZ, R0 ;  /* 0x000000ffff047224 */ /* 0x000fe200078e0000 */
[----:B------:R-:W-:Y:S01]  /*10be0*/  MOV R3, 0x1 ;  /* 0x0000000100037802 */ /* 0x000fe20000000f00 */
[----:B------:R-:W-:Y:S01]  /*10bf0*/  IMAD.MOV.U32 R5, RZ, RZ, R33 ;  /* 0x000000ffff057224 */ /* 0x000fe200078e0021 */
[----:B------:R-:W-:-:S02]  /*10c00*/  MOV R0, 0x1c1f ;  /* 0x00001c1f00007802 */ /* 0x000fc40000000f00 */
[----:B------:R-:W-:Y:S02]  /*10c10*/  MOV R2, 0x10c30 ;  /* 0x00010c3000027802 */ /* 0x000fe40000000f00 */
[----:B------:R-:W-:Y:S05]  /*10c20*/  CALL.REL.NOINC `($__internal_71_$__cuda_sm70_shflsync_idx_p) ;  /* 0x000009b000007944 */ /* 0x000fea0003c00000 */
[----:B------:R-:W-:Y:S05]  /*10c30*/  BRA `(.L_x_3450) ;  /* 0xffffcf8000007947 */ /* 0x000fea000383ffff */
.L_x_3396:
[----:B------:R-:W-:Y:S01]  /*10c40*/  IMAD.MOV.U32 R5, RZ, RZ, R9 ;  /* 0x000000ffff057224 */ /* 0x000fe200078e0009 */
[----:B------:R-:W-:Y:S01]  /*10c50*/  MOV R3, RZ ;  /* 0x000000ff00037202 */ /* 0x000fe20000000f00 */
[----:B------:R-:W-:Y:S01]  /*10c60*/  IMAD.MOV.U32 R0, RZ, RZ, 0x181f ;  /* 0x0000181fff007424 */ /* 0x000fe200078e00ff */
[----:B------:R-:W-:Y:S02]  /*10c70*/  MOV R2, 0x10c90 ;  /* 0x00010c9000027802 */ /* 0x000fe40000000f00 */
[----:B------:R-:W-:Y:S05]  /*10c80*/  CALL.REL.NOINC `($__internal_71_$__cuda_sm70_shflsync_idx_p) ;  /* 0x0000095000007944 */ /* 0x000fea0003c00000 */
[----:B------:R-:W-:Y:S01]  /*10c90*/  MOV R8, R0 ;  /* 0x0000000000087202 */ /* 0x000fe20000000f00 */
[----:B------:R-:W-:Y:S05]  /*10ca0*/  BRA `(.L_x_3451) ;  /* 0xffffdd4000007947 */ /* 0x000fea000383ffff */
.L_x_3397:
[----:B------:R-:W-:Y:S01]  /*10cb0*/  IMAD.MOV.U32 R5, RZ, RZ, R12 ;  /* 0x000000ffff057224 */ /* 0x000fe200078e000c */
[----:B------:R-:W-:Y:S01]  /*10cc0*/  MOV R3, RZ ;  /* 0x000000ff00037202 */ /* 0x000fe20000000f00 */
[----:B------:R-:W-:Y:S01]  /*10cd0*/  IMAD.MOV.U32 R0, RZ, RZ, 0x181f ;  /* 0x0000181fff007424 */ /* 0x000fe200078e00ff */
[----:B------:R-:W-:Y:S02]  /*10ce0*/  MOV R2, 0x10d00 ;  /* 0x00010d0000027802 */ /* 0x000fe40000000f00 */
[----:B-12---:R-:W-:Y:S05]  /*10cf0*/  CALL.REL.NOINC `($__internal_71_$__cuda_sm70_shflsync_idx_p) ;  /* 0x000008e000007944 */ /* 0x006fea0003c00000 */
[----:B------:R-:W-:Y:S05]  /*10d00*/  BRA `(.L_x_3452) ;  /* 0xffffdd0000007947 */ /* 0x000fea000383ffff */
.L_x_3400:
        /* <DEDUP_REMOVED lines=12> */
.L_x_3403:
[----:B-1----:R-:W-:Y:S01]  /*10dd0*/  IMAD.MOV.U32 R5, RZ, RZ, R9 ;  /* 0x000000ffff057224 */ /* 0x002fe200078e0009 */
[----:B------:R-:W-:Y:S01]  /*10de0*/  MOV R3, 0x2 ;  /* 0x0000000200037802 */ /* 0x000fe20000000f00 */
[----:B----4-:R-:W-:Y:S01]  /*10df0*/  IMAD.MOV.U32 R0, RZ, RZ, 0x181f ;  /* 0x0000181fff007424 */ /* 0x010fe200078e00ff */
[----:B------:R-:W-:Y:S02]  /*10e00*/  MOV R2, 0x10e20 ;  /* 0x00010e2000027802 */ /* 0x000fe40000000f00 */
[----:B--23--:R-:W-:Y:S05]  /*10e10*/  CALL.REL.NOINC `($__internal_71_$__cuda_sm70_shflsync_idx_p) ;  /* 0x000007c000007944 */ /* 0x00cfea0003c00000 */
[----:B------:R-:W-:Y:S01]  /*10e20*/  MOV R8, R0 ;  /* 0x0000000000087202 */ /* 0x000fe20000000f00 */
[----:B------:R-:W-:Y:S05]  /*10e30*/  BRA `(.L_x_3454) ;  /* 0xffffde8000007947 */ /* 0x000fea000383ffff */
.L_x_3404:
[----:B------:R-:W-:Y:S01]  /*10e40*/  IMAD.MOV.U32 R5, RZ, RZ, R12 ;  /* 0x000000ffff057224 */ /* 0x000fe200078e000c */
[----:B------:R-:W-:Y:S01]  /*10e50*/  MOV R3, 0x2 ;  /* 0x0000000200037802 */ /* 0x000fe20000000f00 */
[----:B----4-:R-:W-:Y:S01]  /*10e60*/  IMAD.MOV.U32 R0, RZ, RZ, 0x181f ;  /* 0x0000181fff007424 */ /* 0x010fe200078e00ff */
[----:B------:R-:W-:Y:S02]  /*10e70*/  MOV R2, 0x10e90 ;  /* 0x00010e9000027802 */ /* 0x000fe40000000f00 */
[----:B-123--:R-:W-:Y:S05]  /*10e80*/  CALL.REL.NOINC `($__internal_71_$__cuda_sm70_shflsync_idx_p) ;  /* 0x0000075000007944 */ /* 0x00efea0003c00000 */
[----:B------:R-:W-:Y:S05]  /*10e90*/  BRA `(.L_x_3455) ;  /* 0xffffde4000007947 */ /* 0x000fea000383ffff */
.L_x_3407:
        /* <DEDUP_REMOVED lines=12> */
.L_x_3409:
[----:B---3--:R-:W-:Y:S01]  /*10f60*/  IMAD.MOV.U32 R5, RZ, RZ, R86 ;  /* 0x000000ffff057224 */ /* 0x008fe200078e0056 */
[----:B------:R-:W-:Y:S01]  /*10f70*/  MOV R3, RZ ;  /* 0x000000ff00037202 */ /* 0x000fe20000000f00 */
[----:B------:R-:W-:Y:S01]  /*10f80*/  IMAD.MOV.U32 R0, RZ, RZ, 0x1f ;  /* 0x0000001fff007424 */ /* 0x000fe200078e00ff */
[----:B------:R-:W-:Y:S02]  /*10f90*/  MOV R2, 0x10fb0 ;  /* 0x00010fb000027802 */ /* 0x000fe40000000f00 */
[----:B-1----:R-:W-:Y:S05]  /*10fa0*/  CALL.REL.NOINC `($__internal_71_$__cuda_sm70_shflsync_idx_p) ;  /* 0x0000063000007944 */ /* 0x002fea0003c00000 */
[----:B------:R-:W-:Y:S01]  /*10fb0*/  MOV R9, R0 ;  /* 0x0000000000097202 */ /* 0x000fe20000000f00 */
[----:B------:R-:W-:Y:S05]  /*10fc0*/  BRA `(.L_x_3457) ;  /* 0xffffe06000007947 */ /* 0x000fea000383ffff */
.L_x_3410:
[----:B---3--:R-:W-:Y:S01]  /*10fd0*/  IMAD.MOV.U32 R5, RZ, RZ, R86 ;  /* 0x000000ffff057224 */ /* 0x008fe200078e0056 */
[----:B------:R-:W-:Y:S01]  /*10fe0*/  MOV R3, 0x1 ;  /* 0x0000000100037802 */ /* 0x000fe20000000f00 */
[----:B------:R-:W-:Y:S01]  /*10ff0*/  IMAD.MOV.U32 R0, RZ, RZ, 0x1f ;  /* 0x0000001fff007424 */ /* 0x000fe200078e00ff */
[----:B------:R-:W-:Y:S02]  /*11000*/  MOV R2, 0x11020 ;  /* 0x0001102000027802 */ /* 0x000fe40000000f00 */
[----:B-12-4-:R-:W-:Y:S05]  /*11010*/  CALL.REL.NOINC `($__internal_71_$__cuda_sm70_shflsync_idx_p) ;  /* 0x000005c000007944 */ /* 0x016fea0003c00000 */
[----:B------:R-:W-:Y:S01]  /*11020*/  MOV R8, R0 ;  /* 0x0000000000087202 */ /* 0x000fe20000000f00 */
[----:B------:R-:W-:Y:S05]  /*11030*/  BRA `(.L_x_3458) ;  /* 0xffffe01000007947 */ /* 0x000fea000383ffff */
.L_x_3411:
[----:B------:R-:W-:Y:S02]  /*11040*/  MOV R2, 0x1 ;  /* 0x0000000100027802 */ /* 0x000fe40000000f00 */
[----:B------:R-:W-:-:S02]  /*11050*/  MOV R3, 0x11070 ;  /* 0x0001107000037802 */ /* 0x000fc40000000f00 */
[----:B--234-:R-:W-:Y:S05]  /*11060*/  CALL.REL.NOINC `($__internal_72_$__cuda_sm70_shflsync_up_p) ;  /* 0x000005c000007944 */ /* 0x01cfea0003c00000 */
[----:B------:R-:W-:Y:S05]  /*11070*/  BRA `(.L_x_3459) ;  /* 0xffffe0f000007947 */ /* 0x000fea000383ffff */
.L_x_3412:
[----:B------:R-:W-:Y:S02]  /*11080*/  MOV R2, 0x2 ;  /* 0x0000000200027802 */ /* 0x000fe40000000f00 */
[----:B------:R-:W-:-:S02]  /*11090*/  MOV R3, 0x110b0 ;  /* 0x000110b000037802 */ /* 0x000fc40000000f00 */
[----:B--2-4-:R-:W-:Y:S05]  /*110a0*/  CALL.REL.NOINC `($__internal_72_$__cuda_sm70_shflsync_up_p) ;  /* 0x0000058000007944 */ /* 0x014fea0003c00000 */
[----:B------:R-:W-:Y:S01]  /*110b0*/  SEL R3, R4, RZ, P1 ;  /* 0x000000ff04037207 */ /* 0x000fe20000800000 */
[----:B------:R-:W-:-:S04]  /*110c0*/  IMAD.MOV.U32 R2, RZ, RZ, 0x4 ;  /* 0x00000004ff027424 */ /* 0x000fc800078e00ff */
[----:B------:R-:W-:Y:S01]  /*110d0*/  IMAD.IADD R0, R0, 0x1, R3 ;  /* 0x0000000100007824 */ /* 0x000fe200078e0203 */
[----:B------:R-:W-:Y:S02]  /*110e0*/  MOV R3, 0x11100 ;  /* 0x0001110000037802 */ /* 0x000fe40000000f00 */
        /* <DEDUP_REMOVED lines=19> */
.L_x_3416:
[----:B------:R-:W-:Y:S02]  /*11220*/  MOV R2, 0x1 ;  /* 0x0000000100027802 */ /* 0x000fe40000000f00 */
[----:B------:R-:W-:Y:S02]  /*11230*/  MOV R3, 0x11250 ;  /* 0x0001125000037802 */ /* 0x000fe40000000f00 */
[----:B------:R-:W-:Y:S05]  /*11240*/  CALL.REL.NOINC `($__internal_72_$__cuda_sm70_shflsync_up_p) ;  /* 0x000003e000007944 */ /* 0x000fea0003c00000 */
[----:B------:R-:W-:Y:S01]  /*11250*/  MOV R2, R4 ;  /* 0x0000000400027202 */ /* 0x000fe20000000f00 */
[----:B------:R-:W-:Y:S05]  /*11260*/  BRA `(.L_x_3461) ;  /* 0xffffe15000007947 */ /* 0x000fea000383ffff */
.L_x_3417:
[----:B------:R-:W-:Y:S02]  /*11270*/  MOV R2, 0x2 ;  /* 0x0000000200027802 */ /* 0x000fe40000000f00 */
        /* <DEDUP_REMOVED lines=25> */
.L_x_3419:
[----:B------:R-:W-:Y:S02]  /*11410*/  SEL R0, RZ, 0x1, P0 ;  /* 0x00000001ff007807 */ /* 0x000fe40000000000 */
[----:B------:R-:W-:Y:S02]  /*11420*/  MOV R2, 0x11440 ;  /* 0x0001144000027802 */ /* 0x000fe40000000f00 */
[----:B-1----:R-:W-:Y:S05]  /*11430*/  CALL.REL.NOINC `($__internal_73_$__cuda_sm70_votesync_ballot) ;  /* 0x0000026000007944 */ /* 0x002fea0003c00000 */
[----:B------:R-:W-:Y:S01]  /*11440*/  MOV R12, R0 ;  /* 0x00000000000c7202 */ /* 0x000fe20000000f00 */
[----:B------:R-:W-:Y:S05]  /*11450*/  BRA `(.L_x_3463) ;  /* 0xffffe0f000007947 */ /* 0x000fea000383ffff */
.L_x_3420:
[----:B------:R-:W-:Y:S01]  /*11460*/  IMAD.MOV.U32 R5, RZ, RZ, R6 ;  /* 0x000000ffff057224 */ /* 0x000fe200078e0006 */
[----:B------:R-:W-:Y:S01]  /*11470*/  MOV R3, R8 ;  /* 0x0000000800037202 */ /* 0x000fe20000000f00 */
[----:B------:R-:W-:Y:S01]  /*11480*/  IMAD.MOV.U32 R0, RZ, RZ, 0x1f ;  /* 0x0000001fff007424 */ /* 0x000fe200078e00ff */
[----:B------:R-:W-:Y:S02]  /*11490*/  MOV R2, 0x114b0 ;  /* 0x000114b000027802 */ /* 0x000fe40000000f00 */
[----:B-1----:R-:W-:Y:S05]  /*114a0*/  CALL.REL.NOINC `($__internal_71_$__cuda_sm70_shflsync_idx_p) ;  /* 0x0000013000007944 */ /* 0x002fea0003c00000 */
[----:B------:R-:W-:Y:S01]  /*114b0*/  IMAD.MOV.U32 R10, RZ, RZ, R0 ;  /* 0x000000ffff0a7224 */ /* 0x000fe200078e0000 */
[----:B------:R-:W-:Y:S01]  /*114c0*/  MOV R3, R8 ;  /* 0x0000000800037202 */ /* 0x000fe20000000f00 */
[----:B------:R-:W-:Y:S01]  /*114d0*/  IMAD.MOV.U32 R5, RZ, RZ, R7 ;  /* 0x000000ffff057224 */ /* 0x000fe200078e0007 */
[----:B------:R-:W-:Y:S02]  /*114e0*/  MOV R0, 0x1f ;  /* 0x0000001f00007802 */ /* 0x000fe40000000f00 */
[----:B------:R-:W-:-:S02]  /*114f0*/  MOV R2, 0x11510 ;  /* 0x0001151000027802 */ /* 0x000fc40000000f00 */
[----:B------:R-:W-:Y:S05]  /*11500*/  CALL.REL.NOINC `($__internal_71_$__cuda_sm70_shflsync_idx_p) ;  /* 0x000000d000007944 */ /* 0x000fea0003c00000 */
[----:B------:R-:W-:Y:S01]  /*11510*/  MOV R7, R0 ;  /* 0x0000000000077202 */ /* 0x000fe20000000f00 */
[----:B------:R-:W-:Y:S05]  /*11520*/  BRA `(.L_x_3464) ;  /* 0xffffe07000007947 */ /* 0x000fea000383ffff */
.L_x_3423:
[----:B------:R-:W-:Y:S01]  /*11530*/  IMAD.MOV.U32 R5, RZ, RZ, R4 ;  /* 0x000000ffff057224 */ /* 0x000fe200078e0004 */
[----:B------:R-:W-:-:S02]  /*11540*/  MOV R0, 0x1f ;  /* 0x0000001f00007802 */ /* 0x000fc40000000f00 */
[----:B------:R-:W-:Y:S02]  /*11550*/  MOV R2, 0x11570 ;  /* 0x0001157000027802 */ /* 0x000fe40000000f00 */
[----:B-1234-:R-:W-:Y:S05]  /*11560*/  CALL.REL.NOINC `($__internal_71_$__cuda_sm70_shflsync_idx_p) ;  /* 0x0000007000007944 */ /* 0x01efea0003c00000 */
[----:B------:R-:W-:Y:S01]  /*11570*/  MOV R13, R0 ;  /* 0x00000000000d7202 */ /* 0x000fe20000000f00 */
[----:B------:R-:W-:Y:S05]  /*11580*/  BRA `(.L_x_3422) ;  /* 0xffffe07000007947 */ /* 0x000fea000383ffff */
        .weak           $__internal_70_$__cuda_sm70_shflsync_bfly_p
        .type           $__internal_70_$__cuda_sm70_shflsync_bfly_p,@function
        .size           $__internal_70_$__cuda_sm70_shflsync_bfly_p,($__internal_71_$__cuda_sm70_shflsync_idx_p - $__internal_70_$__cuda_sm70_shflsync_bfly_p)
$__internal_70_$__cuda_sm70_shflsync_bfly_p:
[----:B------:R-:W-:Y:S04]  /*11590*/  WARPSYNC R6 ;  /* 0x0000000600007348 */ /* 0x000fe80003800000 */
[----:B------:R1:W2:Y:S02]  /*115a0*/  SHFL.BFLY PT, R5, R2, R5, R7 ;  /* 0x0c00000502057389 */ /* 0x0002a400000e0007 */
[----:B-1----:R-:W-:Y:S02]  /*115b0*/  MOV R2, R3 ;  /* 0x0000000300027202 */ /* 0x002fe40000000f00 */
[----:B------:R-:W-:-:S04]  /*115c0*/  MOV R3, 0x0 ;  /* 0x0000000000037802 */ /* 0x000fc80000000f00 */
[----:B--2---:R-:W-:Y:S05]  /*115d0*/  RET.REL.NODEC R2 `(_ZN7cutlass13device_kernelIN5flash19enable_sm80_to_sm89INS1_16FlashAttnFwdSm80INS1_25CollectiveMainloopFwdSm80ILi8ELi1ELb0EN4cute5tupleIJNS5_1CILi128EEENS7_ILi64EEENS7_ILi192EEEEEELi192ENS_10bfloat16_tEfNS_4arch4Sm80ELb1ELb0ELb0ELb1ELb0ELb0ELb1ELb1EEENS1_21CollectiveEpilogueFwdINS6_IJS8_SA_S9_EEENS6_IJNS7_ILi1EEESI_SI_EEESC_SE_Li256ELb1ELb1ELb1ELb0EEENS1_36VarlenDynamicPersistentTileSchedulerILi128ELi64ELi256ELi256ELb1ELb1ELb0ELb1ELb1ELb1EEEEEEEEEvNT_6ParamsE) ;  /* 0xfffeea2002007950 */ /* 0x004fea0003c3ffff */
        .weak           $__internal_71_$__cuda_sm70_shflsync_idx_p
        .type           $__internal_71_$__cuda_sm70_shflsync_idx_p,@function
        .size           $__internal_71_$__cuda_sm70_shflsync_idx_p,($__internal_72_$__cuda_sm70_shflsync_up_p - $__internal_71_$__cuda_sm70_shflsync_idx_p)
$__internal_71_$__cuda_sm70_shflsync_idx_p:
[----:B------:R-:W-:-:S04]  /*115e0*/  MOV R87, 0xffffffff ;  /* 0xffffffff00577802 */ /* 0x000fc80000000f00 */
[----:B------:R-:W-:Y:S04]  /*115f0*/  WARPSYNC R87 ;  /* 0x0000005700007348 */ /* 0x000fe80003800000 */
[----:B------:R1:W2:Y:S02]  /*11600*/  SHFL.IDX PT, R0, R5, R3, R0 ;  /* 0x0000000305007389 */ /* 0x0002a400000e0000 */
[----:B-1----:R-:W-:-:S04]  /*11610*/  MOV R3, 0x0 ;  /* 0x0000000000037802 */ /* 0x002fc80000000f00 */
[----:B--2---:R-:W-:Y:S05]  /*11620*/  RET.REL.NODEC R2 `(_ZN7cutlass13device_kernelIN5flash19enable_sm80_to_sm89INS1_16FlashAttnFwdSm80INS1_25CollectiveMainloopFwdSm80ILi8ELi1ELb0EN4cute5tupleIJNS5_1CILi128EEENS7_ILi64EEENS7_ILi192EEEEEELi192ENS_10bfloat16_tEfNS_4arch4Sm80ELb1ELb0ELb0ELb1ELb0ELb0ELb1ELb1EEENS1_21CollectiveEpilogueFwdINS6_IJS8_SA_S9_EEENS6_IJNS7_ILi1EEESI_SI_EEESC_SE_Li256ELb1ELb1ELb1ELb0EEENS1_36VarlenDynamicPersistentTileSchedulerILi128ELi64ELi256ELi256ELb1ELb1ELb0ELb1ELb1ELb1EEEEEEEEEvNT_6ParamsE) ;  /* 0xfffee9d002007950 */ /* 0x004fea0003c3ffff */
        .weak           $__internal_72_$__cuda_sm70_shflsync_up_p
        .type           $__internal_72_$__cuda_sm70_shflsync_up_p,@function
        .size           $__internal_72_$__cuda_sm70_shflsync_up_p,($__internal_73_$__cuda_sm70_votesync_ballot - $__internal_72_$__cuda_sm70_shflsync_up_p)
$__internal_72_$__cuda_sm70_shflsync_up_p:
[----:B------:R-:W-:Y:S02]  /*11630*/  IMAD.MOV.U32 R4, RZ, RZ, RZ ;  /* 0x000000ffff047224 */ /* 0x000fe400078e00ff */
[----:B------:R-:W-:-:S04]  /*11640*/  IMAD.MOV.U32 R10, RZ, RZ, -0x1 ;  /* 0xffffffffff0a7424 */ /* 0x000fc800078e00ff */
[----:B------:R-:W-:Y:S04]  /*11650*/  WARPSYNC R10 ;  /* 0x0000000a00007348 */ /* 0x000fe80003800000 */
[----:B------:R1:W2:Y:S02]  /*11660*/  SHFL.UP PT, R4, R0, R2, R4 ;  /* 0x0400000200047389 */ /* 0x0002a400000e0004 */
[----:B-1----:R-:W-:Y:S02]  /*11670*/  MOV R2, R3 ;  /* 0x0000000300027202 */ /* 0x002fe40000000f00 */
[----:B------:R-:W-:-:S04]  /*11680*/  MOV R3, 0x0 ;  /* 0x0000000000037802 */ /* 0x000fc80000000f00 */
[----:B--2---:R-:W-:Y:S05]  /*11690*/  RET.REL.NODEC R2 `(_ZN7cutlass13device_kernelIN5flash19enable_sm80_to_sm89INS1_16FlashAttnFwdSm80INS1_25CollectiveMainloopFwdSm80ILi8ELi1ELb0EN4cute5tupleIJNS5_1CILi128EEENS7_ILi64EEENS7_ILi192EEEEEELi192ENS_10bfloat16_tEfNS_4arch4Sm80ELb1ELb0ELb0ELb1ELb0ELb0ELb1ELb1EEENS1_21CollectiveEpilogueFwdINS6_IJS8_SA_S9_EEENS6_IJNS7_ILi1EEESI_SI_EEESC_SE_Li256ELb1ELb1ELb1ELb0EEENS1_36VarlenDynamicPersistentTileSchedulerILi128ELi64ELi256ELi256ELb1ELb1ELb0ELb1ELb1ELb1EEEEEEEEEvNT_6ParamsE) ;  /* 0xfffee96002007950 */ /* 0x004fea0003c3ffff */
        .weak           $__internal_73_$__cuda_sm70_votesync_ballot
        .type           $__internal_73_$__cuda_sm70_votesync_ballot,@function
        .size           $__internal_73_$__cuda_sm70_votesync_ballot,(.L_x_5015 - $__internal_73_$__cuda_sm70_votesync_ballot)
$__internal_73_$__cuda_sm70_votesync_ballot:
[----:B------:R-:W-:Y:S01]  /*116a0*/  ISETP.NE.U32.AND P0, PT, R0, 0x1, PT ;  /* 0x000000010000780c */ /* 0x000fe20003f05070 */
[----:B------:R-:W-:-:S04]  /*116b0*/  IMAD.MOV.U32 R3, RZ, RZ, -0x1 ;  /* 0xffffffffff037424 */ /* 0x000fc800078e00ff */
[----:B------:R-:W-:Y:S08]  /*116c0*/  WARPSYNC R3 ;  /* 0x0000000300007348 */ /* 0x000ff00003800000 */
[----:B------:R-:W-:-:S04]  /*116d0*/  VOTE.ANY R0, PT, !P0 ;  /* 0x0000000000007806 */ /* 0x000fc800040e0100 */
[----:B------:R-:W-:Y:S01]  /*116e0*/  LOP3.LUT R0, R0, R3, RZ, 0xc0, !PT ;  /* 0x0000000300007212 */ /* 0x000fe200078ec0ff */
[----:B------:R-:W-:-:S04]  /*116f0*/  IMAD.MOV.U32 R3, RZ, RZ, 0x0 ;  /* 0x00000000ff037424 */ /* 0x000fc800078e00ff */
[----:B------:R-:W-:Y:S05]  /*11700*/  RET.REL.NODEC R2 `(_ZN7cutlass13device_kernelIN5flash19enable_sm80_to_sm89INS1_16FlashAttnFwdSm80INS1_25CollectiveMainloopFwdSm80ILi8ELi1ELb0EN4cute5tupleIJNS5_1CILi128EEENS7_ILi64EEENS7_ILi192EEEEEELi192ENS_10bfloat16_tEfNS_4arch4Sm80ELb1ELb0ELb0ELb1ELb0ELb0ELb1ELb1EEENS1_21CollectiveEpilogueFwdINS6_IJS8_SA_S9_EEENS6_IJNS7_ILi1EEESI_SI_EEESC_SE_Li256ELb1ELb1ELb1ELb0EEENS1_36VarlenDynamicPersistentTileSchedulerILi128ELi64ELi256ELi256ELb1ELb1ELb0ELb1ELb1ELb1EEEEEEEEEvNT_6ParamsE) ;  /* 0xfffee8f002007950 */ /* 0x000fea0003c3ffff */
.L_x_3465:
        /* <DEDUP_REMOVED lines=15> */
.L_x_5015:


//--------------------- .text._ZN7cutlass13device_kernelIN5flash19enable_sm80_to_sm89INS1_16FlashAttnFwdSm80INS1_25CollectiveMainloopFwdSm80ILi8ELi1ELb0EN4cute5tupleIJNS5_1CILi128EEENS7_ILi64EEENS7_ILi192EEEEEELi192ENS_10bfloat16_tEfNS_4arch4Sm80ELb1ELb0ELb0ELb1ELb0ELb1ELb1ELb1EEENS1_21CollectiveEpilogueFwdINS6_IJS8_SA_S9_EEENS6_IJNS7_ILi1EEESI_SI_EEESC_SE_Li256ELb1ELb1ELb1ELb0EEENS1_36VarlenDynamicPersistentTileSchedulerILi128ELi64ELi256ELi256ELb1ELb1ELb0ELb1ELb1ELb1EEEEEEEEEvNT_6ParamsE --------------------------
	.section	.text._ZN7cutlass13device_kernelIN5flash19enable_sm80_to_sm89INS1_16FlashAttnFwdSm80INS1_25CollectiveMainloopFwdSm80ILi8ELi1ELb0EN4cute5tupleIJNS5_1CILi128EEENS7_ILi64EEENS7_ILi192EEEEEELi192ENS_10bfloat16_tEfNS_4arch4Sm80ELb1ELb0ELb0ELb1ELb0ELb1ELb1ELb1EEENS1_21CollectiveEpilogueFwdINS6_IJS8_SA_S9_EEENS6_IJNS7_ILi1EEESI_SI_EEESC_SE_Li256ELb1ELb1ELb1ELb0EEENS1_36VarlenDynamicPersistentTileSchedulerILi128ELi64ELi256ELi256ELb1ELb1ELb0ELb1ELb1ELb1EEEEEEEEEvNT_6ParamsE,"ax",@progbits
	.sectioninfo	@"SHI_REGISTERS=255"
	.align	128
.text._ZN7cutlass13device_kernelIN5flash19enable_sm80_to_sm89INS1_16FlashAttnFwdSm80INS1_25CollectiveMainloopFwdSm80ILi8ELi1ELb0EN4cute5tupleIJNS5_1CILi128EEENS7_ILi64EEENS7_ILi192EEEEEELi192ENS_10bfloat16_tEfNS_4arch4Sm80ELb1ELb0ELb0ELb1ELb0ELb1ELb1ELb1EEENS1_21CollectiveEpilogueFwdINS6_IJS8_SA_S9_EEENS6_IJNS7_ILi1EEESI_SI_EEESC_SE_Li256ELb1ELb1ELb1ELb0EEENS1_36VarlenDynamicPersistentTileSchedulerILi128ELi64ELi256ELi256ELb1ELb1ELb0ELb1ELb1ELb1EEEEEEEEEvNT_6ParamsE:
        .type           _ZN7cutlass13device_kernelIN5flash19enable_sm80_to_sm89INS1_16FlashAttnFwdSm80INS1_25CollectiveMainloopFwdSm80ILi8ELi1ELb0EN4cute5tupleIJNS5_1CILi128EEENS7_ILi64EEENS7_ILi192EEEEEELi192ENS_10bfloat16_tEfNS_4arch4Sm80ELb1ELb0ELb0ELb1ELb0ELb1ELb1ELb1EEENS1_21CollectiveEpilogueFwdINS6_IJS8_SA_S9_EEENS6_IJNS7_ILi1EEESI_SI_EEESC_SE_Li256ELb1ELb1ELb1ELb0EEENS1_36VarlenDynamicPersistentTileSchedulerILi128ELi64ELi256ELi256ELb1ELb1ELb0ELb1ELb1ELb1EEEEEEEEEvNT_6ParamsE,@function
        .size           _ZN7cutlass13device_kernelIN5flash19enable_sm80_to_sm89INS1_16FlashAttnFwdSm80INS1_25CollectiveMainloopFwdSm80ILi8ELi1ELb0EN4cute5tupleIJNS5_1CILi128EEENS7_ILi64EEENS7_ILi192EEEEEELi192ENS_10bfloat16_tEfNS_4arch4Sm80ELb1ELb0ELb0ELb1ELb0ELb1ELb1ELb1EEENS1_21CollectiveEpilogueFwdINS6_IJS8_SA_S9_EEENS6_IJNS7_ILi1EEESI_SI_EEESC_SE_Li256ELb1ELb1ELb1ELb0EEENS1_36VarlenDynamicPersistentTileSchedulerILi128ELi64ELi256ELi256ELb1ELb1ELb0ELb1ELb1ELb1EEEEEEEEEvNT_6ParamsE,(.L_x_5020 - _ZN7cutlass13device_kernelIN5flash19enable_sm80_to_sm89INS1_16FlashAttnFwdSm80INS1_25CollectiveMainloopFwdSm80ILi8ELi1ELb0EN4cute5tupleIJNS5_1CILi128EEENS7_ILi64EEENS7_ILi192EEEEEELi192ENS_10bfloat16_tEfNS_4arch4Sm80ELb1ELb0ELb0ELb1ELb0ELb1ELb1ELb1EEENS1_21CollectiveEpilogueFwdINS6_IJS8_SA_S9_EEENS6_IJNS7_ILi1EEESI_SI_EEESC_SE_Li256ELb1ELb1ELb1ELb0EEENS1_36VarlenDynamicPersistentTileSchedulerILi128ELi64ELi256ELi256ELb1ELb1ELb0ELb1ELb1ELb1EEEEEEEEEvNT_6ParamsE)
        .other          _ZN7cutlass13device_kernelIN5flash19enable_sm80_to_sm89INS1_16FlashAttnFwdSm80INS1_25CollectiveMainloopFwdSm80ILi8ELi1ELb0EN4cute5tupleIJNS5_1CILi128EEENS7_ILi64EEENS7_ILi192EEEEEELi192ENS_10bfloat16_tEfNS_4arch4Sm80ELb1ELb0ELb0ELb1ELb0ELb1ELb1ELb1EEENS1_21CollectiveEpilogueFwdINS6_IJS8_SA_S9_EEENS6_IJNS7_ILi1EEESI_SI_EEESC_SE_Li256ELb1ELb1ELb1ELb0EEENS1_36VarlenDynamicPersistentTileSchedulerILi128ELi64ELi256ELi256ELb1ELb1ELb0ELb1ELb1ELb1EEEEEEEEEvNT_6ParamsE,@"STO_CUDA_ENTRY STV_DEFAULT"
_ZN7cutlass13device_kernelIN5flash19enable_sm80_to_sm89INS1_16FlashAttnFwdSm80INS1_25CollectiveMainloopFwdSm80ILi8ELi1ELb0EN4cute5tupleIJNS5_1CILi128EEENS7_ILi64EEENS7_ILi192EEEEEELi192ENS_10bfloat16_tEfNS_4arch4Sm80ELb1ELb0ELb0ELb1ELb0ELb1ELb1ELb1EEENS1_21CollectiveEpilogueFwdINS6_IJS8_SA_S9_EEENS6_IJNS7_ILi1EEESI_SI_EEESC_SE_Li256ELb1ELb1ELb1ELb0EEENS1_36VarlenDynamicPersistentTileSchedulerILi128ELi64ELi256ELi256ELb1ELb1ELb0ELb1ELb1ELb1EEEEEEEEEvNT_6ParamsE:
        /* <DEDUP_REMOVED lines=53> */
.L_x_3471:
        /* <DEDUP_REMOVED lines=17> */
.L_x_3640:
        /* <DEDUP_REMOVED lines=16> */
.L_x_3641:
[----:B---3--:R-:W-:-:S05]  /*0560*/  IMAD R0, R0, c[0x0][0x538], RZ ;  /* 0x00014e0000007a24 */ /* 0x008fca00078e02ff */
[----:B------:R-:W-:-:S04]  /*0570*/  IADD3 R7, R0, R7, RZ ;  /* 0x0000000700077210 */ /* 0x000fc80007ffe0ff */
[----:B------:R-:W-:-:S13]  /*0580*/  ISETP.GT.AND P0, PT, R7, UR4, PT ;  /* 0x0000000407007c0c */ /* 0x000fda000bf04270 */
[----:B-12---:R-:W-:Y:S05]  /*0590*/  @!P0 BRA `(.L_x_3471) ;  /* 0xfffffdb000008947 */ /* 0x006fea000383ffff */
.L_x_3467:
[----:B------:R-:W-:-:S05]  /*05a0*/  IADD3 R11, -R0, R7, RZ ;  /* 0x00000007000b7210 */ /* 0x000fca0007ffe1ff */
[----:B------:R-:W-:-:S05]  /*05b0*/  IMAD R0, R4, c[0x0][0x538], R11 ;  /* 0x00014e0004007a24 */ /* 0x000fca00078e020b */
[----:B------:R-:W-:Y:S01]  /*05c0*/  ISETP.GT.AND P0, PT, R0, UR4, PT ;  /* 0x0000000400007c0c */ /* 0x000fe2000bf04270 */
[----:B------:R-:W-:-:S12]  /*05d0*/  BRA.DIV ~URZ, `(.L_x_3472) ;  /* 0x0001c2a27f007947 */ /* 0x000fd8000b800000 */
[----:B------:R-:W-:-:S04]  /*05e0*/  VOTE.ANY R7, PT, !P0 ;  /* 0x0000000000077806 */ /* 0x000fc800040e0100 */
.L_x_3642:
[----:B------:R-:W1:Y:S02]  /*05f0*/  POPC R0, R7 ;  /* 0x0000000700007309 */ /* 0x000e640000000000 */
[----:B-12---:R-:W-:Y:S01]  /*0600*/  IADD3 R251, R0, R6, RZ ;  /* 0x0000000600fb7210 */ /* 0x006fe20007ffe0ff */
[----:B------:R-:W-:Y:S05]  /*0610*/  BRA.DIV ~URZ, `(.L_x_3473) ;  /* 0x0001c2b27f007947 */ /* 0x000fea000b800000 */
[----:B------:R1:W2:Y:S01]  /*0620*/  SHFL.IDX PT, R249, R10, R0, 0x1f ;  /* 0x00001f000af97589 */ /* 0x0002a200000e0000 */
[----:B------:R-:W-:-:S03]  /*0630*/  MOV R6, RZ ;  /* 0x000000ff00067202 */ /* 0x000fc60000000f00 */
[----:B------:R1:W3:Y:S04]  /*0640*/  SHFL.IDX PT, R10, R8, R0, 0x1f ;  /* 0x00001f00080a7589 */ /* 0x0002e800000e0000 */
.L_x_3643:
[----:B------:R-:W-:Y:S01]  /*0650*/  ISETP.NE.AND P0, PT, R7, RZ, PT ;  /* 0x000000ff0700720c */ /* 0x000fe20003f05270 */
[----:B------:R-:W-:-:S12]  /*0660*/  BSSY B0, `(.L_x_3474) ;  /* 0x0000005000007945 */ /* 0x000fd80003800000 */
[----:B------:R-:W-:Y:S05]  /*0670*/  @!P0 BRA `(.L_x_3475) ;  /* 0x0000003000008947 */ /* 0x000fea0003800000 */
[----:B------:R-:W-:Y:S01]  /*0680*/  IADD3 R5, R0, -0x1, RZ ;  /* 0xffffffff00057810 */ /* 0x000fe20007ffe0ff */
[----:B------:R-:W-:Y:S05]  /*0690*/  BRA.DIV ~URZ, `(.L_x_3476) ;  /* 0x0001c3127f007947 */ /* 0x000fea000b800000 */
[----:B------:R4:W1:Y:S02]  /*06a0*/  SHFL.IDX PT, R6, R4, R5, 0x1f ;  /* 0x00001f0504067589 */ /* 0x00086400000e0000 */
.L_x_3475:
[----:B------:R-:W-:Y:S05]  /*06b0*/  BSYNC B0 ;  /* 0x0000000000007941 */ /* 0x000fea0003800000 */
.L_x_3474:
        /* <DEDUP_REMOVED lines=67> */
.L_x_3478:
        /* <DEDUP_REMOVED lines=68> */
.L_x_3479:
[----:B------:R-:W-:Y:S05]  /*0f30*/  BSYNC B0 ;  /* 0x0000000000007941 */ /* 0x000fea0003800000 */
.L_x_3477:
[----:B------:R-:W-:-:S04]  /*0f40*/  LOP3.LUT R0, RZ, R0, RZ, 0x33, !PT ;  /* 0x00000000ff007212 */ /* 0x000fc800078e33ff */
[----:B------:R-:W-:Y:S01]  /*0f50*/  IADD3 R249, R0, R249, RZ ;  /* 0x000000f900f97210 */ /* 0x000fe20007ffe0ff */
[----:B------:R-:W-:Y:S05]  /*0f60*/  BRA `(.L_x_3480) ;  /* 0x0000004000007947 */ /* 0x000fea0003800000 */
.L_x_3468:
[----:B--2---:R-:W-:Y:S01]  /*0f70*/  IMAD.MOV.U32 R249, RZ, RZ, RZ ;  /* 0x000000fffff97224 */ /* 0x004fe200078e00ff */
[----:B------:R-:W-:Y:S01]  /*0f80*/  MOV R250, RZ ;  /* 0x000000ff00fa7202 */ /* 0x000fe20000000f00 */
[----:B------:R-:W-:Y:S01]  /*0f90*/  IMAD.U32 R248, RZ, RZ, UR4 ;  /* 0x00000004fff87e24 */ /* 0x000fe2000f8e00ff */
[----:B------:R-:W-:Y:S02]  /*0fa0*/  MOV R251, c[0x0][0x53c] ;  /* 0x00014f0000fb7a02 */ /* 0x000fe40000000f00 */
.L_x_3480:
[----:B------:R-:W-:Y:S01]  /*0fb0*/  ISETP.NE.AND P0, PT, R12, RZ, PT ;  /* 0x000000ff0c00720c */ /* 0x000fe20003f05270 */
[----:B------:R-:W-:-:S12]  /*0fc0*/  WARPSYNC 0xffffffff ;  /* 0xffffffff00007948 */ /* 0x000fd80003800000 */
[----:B------:R1:W-:Y:S04]  /*0fd0*/  @!P0 STS.128 [0x18100], R248 ;  /* 0x018100f8ff008388 */ /* 0x0003e80000000c00 */
[----:B------:R-:W-:Y:S06]  /*0fe0*/  BAR.ARV 0x5, 0x100 ;  /* 0x0144000000007b1d */ /* 0x000fec0000002000 */
.L_x_3466:
        /* <DEDUP_REMOVED lines=126> */
[C---:B------:R-:W-:Y:S01]  /*17d0*/  IADD3 R146, R140.reuse, 0x10, RZ ;  /* 0x000000108c927810 */ /* 0x040fe20007ffe0ff */
        /* <DEDUP_REMOVED lines=34> */
.L_x_3639:
[----:B------:R-:W-:-:S04]  /*1a00*/  IMAD.MOV.U32 R13, RZ, RZ, 0x4 ;  /* 0x00000004ff0d7424 */ /* 0x000fc800078e00ff */
[----:B--2---:R-:W-:-:S05]  /*1a10*/  IMAD.WIDE R2, R251, R13, c[0x0][0x588] ;  /* 0x00016200fb027625 */ /* 0x004fca00078e020d */
        /* <DEDUP_REMOVED lines=13> */
[----:B--2---:R-:W-:Y:S01]  /*1af0*/  SHF.R.S32.HI R135, RZ, 0x1f, R14 ;  /* 0x0000001fff877819 */ /* 0x004fe2000001140e */
[----:B------:R1:W-:Y:S01]  /*1b00*/  STL [R1], R14 ;  /* 0x0000000e01007387 */ /* 0x0003e20000100800 */
[----:B------:R-:W-:-:S02]  /*1b10*/  @P4 LEA R2, P0, R14, c[0x0][0x360], 0x2 ;  /* 0x0000d8000e024a11 */ /* 0x000fc400078010ff */
[C---:B------:R-:W-:Y:S02]  /*1b20*/  @P2 LEA R4, P1, R14.reuse, c[0x0][0x370], 0x2 ;  /* 0x0000dc000e042a11 */ /* 0x040fe400078210ff */
        /* <DEDUP_REMOVED lines=27> */
.L_x_3481:
[----:B------:R-:W-:-:S04]  /*1ce0*/  ISETP.NE.U32.AND P0, PT, RZ, c[0x0][0x368], PT ;  /* 0x0000da00ff007a0c */ /* 0x000fc80003f05070 */
[----:B------:R-:W-:-:S13]  /*1cf0*/  ISETP.NE.AND.EX P0, PT, RZ, c[0x0][0x36c], PT, P0 ;  /* 0x0000db00ff007a0c */ /* 0x000fda0003f05300 */
[----:B------:R-:W-:Y:S05]  /*1d00*/  @!P0 BRA `(.L_x_3482) ;  /* 0x0000004000008947 */ /* 0x000fea0003800000 */
[----:B-1----:R-:W-:-:S04]  /*1d10*/  LEA R6, P0, R14, c[0x0][0x368], 0x2 ;  /* 0x0000da000e067a11 */ /* 0x002fc800078010ff */
[----:B------:R-:W-:-:S05]  /*1d20*/  LEA.HI.X R7, R14, c[0x0][0x36c], R135, 0x2, P0 ;  /* 0x0000db000e077a11 */ /* 0x000fca00000f1487 */
[----:B------:R1:W5:Y:S01]  /*1d30*/  LDG.E R6, [R6.64] ;  /* 0x0000000606067981 */ /* 0x000362000c1e1900 */
[----:B------:R-:W-:Y:S05]  /*1d40*/  BRA `(.L_x_3483) ;  /* 0x0000005000007947 */ /* 0x000fea0003800000 */
.L_x_3482:
[----:B-1----:R-:W-:Y:S01]  /*1d50*/  MOV R6, c[0x0][0x1d0] ;  /* 0x0000740000067a02 */ /* 0x002fe20000000f00 */
[----:B------:R-:W-:Y:S05]  /*1d60*/  @!P6 BRA `(.L_x_3483) ;  /* 0x000000300000e947 */ /* 0x000fea0003800000 */
[----:B------:R-:W2:Y:S04]  /*1d70*/  LDG.E R6, [R4.64] ;  /* 0x0000000604067981 */ /* 0x000ea8000c1e1900 */
[----:B------:R-:W2:Y:S02]  /*1d80*/  LDG.E R0, [R4.64+0x4] ;  /* 0x0000040604007981 */ /* 0x000ea4000c1e1900 */
[----:B--2---:R-:W-:Y:S02]  /*1d90*/  IADD3 R6, -R6, R0, RZ ;  /* 0x0000000006067210 */ /* 0x004fe40007ffe1ff */
.L_x_3483:
        /* <DEDUP_REMOVED lines=72> */
.L_x_3485:
[----:B------:R-:W-:Y:S05]  /*2220*/  BSYNC B0 ;  /* 0x0000000000007941 */ /* 0x000fea0003800000 */
.L_x_3484:
        /* <DEDUP_REMOVED lines=183> */
[----:B------:R-:W-:Y:S01]  /*2da0*/  IMAD.WIDE.U32 R88, R132, c[0x0][0x280], R4 ;  /* 0x0000a00084587a25 */ /* 0x000fe200078e0004 */
        /* <DEDUP_REMOVED lines=8> */
[----:B------:R-:W-:Y:S02]  /*2e30*/  IADD3 R22, R0, R10, R181 ;  /* 0x0000000a00167210 */ /* 0x000fe40007ffe0b5 */
        /* <DEDUP_REMOVED lines=38> */
[----:B------:R-:W-:Y:S01]  /*30a0*/  IMAD R10, R132, c[0x0][0x284], R0 ;  /* 0x0000a100840a7a24 */ /* 0x000fe200078e0200 */
        /* <DEDUP_REMOVED lines=26> */
.L_x_3511:
        /* <DEDUP_REMOVED lines=85> */
.L_x_3491:
[----:B------:R-:W-:Y:S05]  /*37a0*/  BSYNC B0 ;  /* 0x0000000000007941 */ /* 0x000fea0003800000 */
.L_x_3490:
        /* <DEDUP_REMOVED lines=89> */
.L_x_3494:
[----:B------:R-:W-:Y:S05]  /*3d40*/  BSYNC B0 ;  /* 0x0000000000007941 */ /* 0x000fea0003800000 */
.L_x_3493:
        /* <DEDUP_REMOVED lines=56> */
.L_x_3496:
[----:B------:R-:W-:Y:S05]  /*40d0*/  BSYNC B0 ;  /* 0x0000000000007941 */ /* 0x000fea0003800000 */
.L_x_3495:
        /* <DEDUP_REMOVED lines=56> */
.L_x_3498:
[----:B------:R-:W-:Y:S05]  /*4460*/  BSYNC B0 ;  /* 0x0000000000007941 */ /* 0x000fea0003800000 */
.L_x_3497:
        /* <DEDUP_REMOVED lines=57> */
.L_x_3500:
[----:B------:R-:W-:Y:S05]  /*4800*/  BSYNC B0 ;  /* 0x0000000000007941 */ /* 0x000fea0003800000 */
.L_x_3499:
        /* <DEDUP_REMOVED lines=57> */
.L_x_3502:
[----:B------:R-:W-:Y:S05]  /*4ba0*/  BSYNC B0 ;  /* 0x0000000000007941 */ /* 0x000fea0003800000 */
.L_x_3501:
        /* <DEDUP_REMOVED lines=57> */
.L_x_3489:
        /* <DEDUP_REMOVED lines=47> */
.L_x_3504:
[----:B------:R-:W-:Y:S05]  /*5230*/  BSYNC B0 ;  /* 0x0000000000007941 */ /* 0x000fea0003800000 */
.L_x_3503:
        /* <DEDUP_REMOVED lines=149> */
.L_x_3506:
[----:B------:R-:W-:Y:S05]  /*5b90*/  BSYNC B0 ;  /* 0x0000000000007941 */ /* 0x000fea0003800000 */
.L_x_3505:
        /* <DEDUP_REMOVED lines=115> */
.L_x_3508:
[----:B------:R-:W-:Y:S05]  /*62d0*/  BSYNC B0 ;  /* 0x0000000000007941 */ /* 0x000fea0003800000 */
.L_x_3507:
        /* <DEDUP_REMOVED lines=115> */
.L_x_3488:
        /* <DEDUP_REMOVED lines=26> */
.L_x_3492:
[----:B------:R-:W-:Y:S05]  /*6bb0*/  BSYNC B1 ;  /* 0x0000000000017941 */ /* 0x000fea0003800000 */
.L_x_3487:
[C---:B-1----:R-:W-:Y:S01]  /*6bc0*/  IMAD.SHL.U32 R10, R57.reuse, 0x40, RZ ;  /* 0x00000040390a7824 */ /* 0x042fe200078e00ff */
[----:B------:R-:W-:Y:S01]  /*6bd0*/  SHF.L.U64.HI R9, R57, 0x6, R75 ;  /* 0x0000000639097819 */ /* 0x000fe2000001024b */
[----:B------:R-:W-:Y:S02]  /*6be0*/  BSSY B0, `(.L_x_3509) ;  /* 0x000004b000007945 */ /* 0x000fe40003800000 */
[----:B--2--5:R-:W-:Y:S01]  /*6bf0*/  IMAD.IADD R3, R100, 0x1, -R10 ;  /* 0x0000000164037824 */ /* 0x024fe200078e0a0a */
[----:B------:R-:W-:Y:S04]  /*6c00*/  IADD3 R0, P1, R10, R120, RZ ;  /* 0x000000780a007210 */ /* 0x000fe80007f3e0ff */
[----:B------:R-:W-:Y:S02]  /*6c10*/  ISETP.GE.AND P0, PT, R3, 0x21, PT ;  /* 0x000000210300780c */ /* 0x000fe40003f06270 */
[----:B------:R-:W-:Y:S11]  /*6c20*/  IADD3.X R2, R9, R123, RZ, P1, !PT ;  /* 0x0000007b09027210 */ /* 0x000ff60000ffe4ff */
        /* <DEDUP_REMOVED lines=70> */
.L_x_3510:
[----:B-1----:R-:W-:Y:S05]  /*7090*/  BSYNC B0 ;  /* 0x0000000000007941 */ /* 0x002fea0003800000 */
.L_x_3509:
        /* <DEDUP_REMOVED lines=26> */
.L_x_3486:
        /* <DEDUP_REMOVED lines=45> */
.L_x_3513:
[----:B------:R-:W-:Y:S05]  /*7510*/  BSYNC B0 ;  /* 0x0000000000007941 */ /* 0x000fea0003800000 */
.L_x_3512:
        /* <DEDUP_REMOVED lines=155> */
.L_x_3644:
[----:B------:R-:W-:Y:S05]  /*7ed0*/  BRA.DIV ~URZ, `(.L_x_3516) ;  /* 0x00014ba27f007947 */ /* 0x000fea000b800000 */
[----:B------:R3:W4:Y:S02]  /*7ee0*/  SHFL.IDX PT, R0, R15, RZ, 0x181f ;  /* 0x00181fff0f007589 */ /* 0x00072400000e0000 */
.L_x_3645:
        /* <DEDUP_REMOVED lines=19> */
.L_x_3518:
[----:B------:R-:W-:Y:S05]  /*8020*/  BSYNC B0 ;  /* 0x0000000000007941 */ /* 0x000fea0003800000 */
.L_x_3517:
[----:B------:R-:W-:Y:S05]  /*8030*/  BRA.DIV ~URZ, `(.L_x_3519) ;  /* 0x00014ab27f007947 */ /* 0x000fea000b800000 */
[----:B--2---:R2:W3:Y:S04]  /*8040*/  SHFL.IDX PT, R10, R13, 0x1, 0x181f ;  /* 0x00381f000d0a7f89 */ /* 0x0044e800000e0000 */
[----:B----4-:R2:W4:Y:S02]  /*8050*/  SHFL.IDX PT, R0, R15, 0x1, 0x181f ;  /* 0x00381f000f007f89 */ /* 0x01052400000e0000 */
.L_x_3646:
        /* <DEDUP_REMOVED lines=16> */
.L_x_3521:
[----:B------:R-:W-:Y:S05]  /*8160*/  BSYNC B0 ;  /* 0x0000000000007941 */ /* 0x000fea0003800000 */
.L_x_3520:
[----:B------:R-:W-:Y:S05]  /*8170*/  BRA.DIV ~URZ, `(.L_x_3522) ;  /* 0x00014a427f007947 */ /* 0x000fea000b800000 */
[----:B---3--:R3:W1:Y:S02]  /*8180*/  SHFL.IDX PT, R10, R13, 0x2, 0x181f ;  /* 0x00581f000d0a7f89 */ /* 0x00866400000e0000 */
.L_x_3647:
[----:B------:R-:W-:Y:S05]  /*8190*/  BRA.DIV ~URZ, `(.L_x_3523) ;  /* 0x00014a927f007947 */ /* 0x000fea000b800000 */
[----:B----4-:R4:W2:Y:S02]  /*81a0*/  SHFL.IDX PT, R0, R15, 0x2, 0x181f ;  /* 0x00581f000f007f89 */ /* 0x0108a400000e0000 */
.L_x_3648:
        /* <DEDUP_REMOVED lines=16> */
.L_x_3525:
[----:B------:R-:W-:Y:S05]  /*82b0*/  BSYNC B0 ;  /* 0x0000000000007941 */ /* 0x000fea0003800000 */
.L_x_3524:
[----:B------:R-:W-:Y:S05]  /*82c0*/  BRA.DIV ~URZ, `(.L_x_3526) ;  /* 0x000149d27f007947 */ /* 0x000fea000b800000 */
[----:B-1----:R1:W3:Y:S04]  /*82d0*/  SHFL.IDX PT, R8, R13, 0x3, 0x181f ;  /* 0x00781f000d087f89 */ /* 0x0022e800000e0000 */
[----:B--2---:R1:W2:Y:S02]  /*82e0*/  SHFL.IDX PT, R0, R15, 0x3, 0x181f ;  /* 0x00781f000f007f89 */ /* 0x0042a400000e0000 */
.L_x_3649:
        /* <DEDUP_REMOVED lines=59> */
.L_x_3527:
        /* <DEDUP_REMOVED lines=11> */
[----:B------:R-:W-:Y:S01]  /*8750*/  IMAD R7, R132, c[0x0][0x284], R2 ;  /* 0x0000a10084077a24 */ /* 0x000fe200078e0202 */
        /* <DEDUP_REMOVED lines=112> */
.L_x_3531:
[----:B------:R-:W-:Y:S05]  /*8e60*/  BSYNC B0 ;  /* 0x0000000000007941 */ /* 0x000fea0003800000 */
.L_x_3530:
        /* <DEDUP_REMOVED lines=45> */
[----:B------:R-:W3:Y:S01]  /*9140*/  SHFL.IDX PT, R2, R39, 0x1, 0x1c1f ;  /* 0x003c1f0027027f89 */ /* 0x000ee200000e0000 */
[----:B------:R-:W-:Y:S01]  /*9150*/  CS2R R60, SRZ ;  /* 0x00000000003c7805 */ /* 0x000fe2000001ff00 */
[----:B------:R-:W-:Y:S01]  /*9160*/  CS2R R56, SRZ ;  /* 0x0000000000387805 */ /* 0x000fe2000001ff00 */
[----:B-1----:R-:W-:Y:S01]  /*9170*/  PRMT R31, R0, 0x5410, R14 ;  /* 0x00005410001f7816 */ /* 0x002fe2000000000e */
[----:B------:R1:W4:Y:S01]  /*9180*/  SHFL.IDX PT, R4, R38, 0x1, 0x1c1f ;  /* 0x003c1f0026047f89 */ /* 0x00032200000e0000 */
[----:B------:R-:W-:-:S03]  /*9190*/  CS2R R50, SRZ ;  /* 0x0000000000327805 */ /* 0x000fc6000001ff00 */
[----:B------:R2:W3:Y:S01]  /*91a0*/  SHFL.IDX PT, R3, R27, 0x1, 0x1c1f ;  /* 0x003c1f001b037f89 */ /* 0x0004e200000e0000 */
[----:B-1----:R-:W-:Y:S01]  /*91b0*/  CS2R R38, SRZ ;  /* 0x0000000000267805 */ /* 0x002fe2000001ff00 */
[----:B--2---:R-:W-:Y:S01]  /*91c0*/  CS2R R26, SRZ ;  /* 0x00000000001a7805 */ /* 0x004fe2000001ff00 */
[----:B------:R-:W-:Y:S05]  /*91d0*/  @P0 BRA `(.L_x_3533) ;  /* 0x000003e000000947 */ /* 0x000fea0003800000 */
[----:B---34-:R-:W-:Y:S01]  /*91e0*/  ISETP.GE.AND P0, PT, R146, c[0x0][0x27c], PT ;  /* 0x00009f0092007a0c */ /* 0x018fe20003f06270 */
        /* <DEDUP_REMOVED lines=61> */
.L_x_3533:
[----:B---34-:R-:W-:Y:S05]  /*95c0*/  BSYNC B0 ;  /* 0x0000000000007941 */ /* 0x018fea0003800000 */
.L_x_3532:
[----:B-----5:R-:W-:Y:S01]  /*95d0*/  IMAD.MOV.U32 R0, RZ, RZ, R66 ;  /* 0x000000ffff007224 */ /* 0x020fe200078e0042 */
[----:B------:R-:W-:-:S04]  /*95e0*/  DEPBAR.LE SB0, 0x1 ;  /* 0x000080400000791a */ /* 0x000fc80000000000 */
[----:B------:R-:W-:Y:S01]  /*95f0*/  IMAD.MOV.U32 R4, RZ, RZ, R67 ;  /* 0x000000ffff047224 */ /* 0x000fe200078e0043 */
        /* <DEDUP_REMOVED lines=93> */
.L_x_3537:
[----:B------:R-:W-:Y:S05]  /*9bd0*/  BSYNC B0 ;  /* 0x0000000000007941 */ /* 0x000fea0003800000 */
.L_x_3536:
        /* <DEDUP_REMOVED lines=49> */
.L_x_3539:
[----:B------:R-:W-:Y:S05]  /*9ef0*/  BSYNC B0 ;  /* 0x0000000000007941 */ /* 0x000fea0003800000 */
.L_x_3538:
        /* <DEDUP_REMOVED lines=49> */
.L_x_3541:
[----:B------:R-:W-:Y:S05]  /*a210*/  BSYNC B0 ;  /* 0x0000000000007941 */ /* 0x000fea0003800000 */
.L_x_3540:
        /* <DEDUP_REMOVED lines=49> */
.L_x_3543:
[----:B------:R-:W-:Y:S05]  /*a530*/  BSYNC B0 ;  /* 0x0000000000007941 */ /* 0x000fea0003800000 */
.L_x_3542:
        /* <DEDUP_REMOVED lines=49> */
.L_x_3545:
[----:B------:R-:W-:Y:S05]  /*a850*/  BSYNC B0 ;  /* 0x0000000000007941 */ /* 0x000fea0003800000 */
.L_x_3544:
        /* <DEDUP_REMOVED lines=48> */
.L_x_3535:
[----:B------:R-:W-:Y:S05]  /*ab60*/  BSYNC B1 ;  /* 0x0000000000017941 */ /* 0x000fea0003800000 */
.L_x_3534:
        /* <DEDUP_REMOVED lines=52> */
.L_x_3548:
[----:B------:R-:W-:Y:S05]  /*aeb0*/  BSYNC B0 ;  /* 0x0000000000007941 */ /* 0x000fea0003800000 */
.L_x_3547:
        /* <DEDUP_REMOVED lines=49> */
.L_x_3550:
[----:B------:R-:W-:Y:S05]  /*b1d0*/  BSYNC B0 ;  /* 0x0000000000007941 */ /* 0x000fea0003800000 */
.L_x_3549:
        /* <DEDUP_REMOVED lines=49> */
.L_x_3552:
[----:B------:R-:W-:Y:S05]  /*b4f0*/  BSYNC B0 ;  /* 0x0000000000007941 */ /* 0x000fea0003800000 */
.L_x_3551:
        /* <DEDUP_REMOVED lines=49> */
.L_x_3554:
[----:B------:R-:W-:Y:S05]  /*b810*/  BSYNC B0 ;  /* 0x0000000000007941 */ /* 0x000fea0003800000 */
.L_x_3553:
        /* <DEDUP_REMOVED lines=49> */
.L_x_3556:
[----:B------:R-:W-:Y:S05]  /*bb30*/  BSYNC B0 ;  /* 0x0000000000007941 */ /* 0x000fea0003800000 */
.L_x_3555:
        /* <DEDUP_REMOVED lines=49> */
.L_x_3529:
        /* <DEDUP_REMOVED lines=78> */
.L_x_3558:
[----:B------:R-:W-:Y:S05]  /*c330*/  BSYNC B0 ;  /* 0x0000000000007941 */ /* 0x000fea0003800000 */
.L_x_3557:
        /* <DEDUP_REMOVED lines=91> */
.L_x_3560:
[----:B--2-4-:R-:W-:Y:S05]  /*c8f0*/  BSYNC B0 ;  /* 0x0000000000007941 */ /* 0x014fea0003800000 */
.L_x_3559:
        /* <DEDUP_REMOVED lines=157> */
.L_x_3564:
[----:B------:R-:W-:Y:S05]  /*d2d0*/  BSYNC B0 ;  /* 0x0000000000007941 */ /* 0x000fea0003800000 */
.L_x_3563:
        /* <DEDUP_REMOVED lines=113> */
.L_x_3566:
[----:B------:R-:W-:Y:S05]  /*d9f0*/  BSYNC B0 ;  /* 0x0000000000007941 */ /* 0x000fea0003800000 */
.L_x_3565:
        /* <DEDUP_REMOVED lines=112> */
.L_x_3562:
[----:B------:R-:W-:Y:S05]  /*e100*/  BSYNC B1 ;  /* 0x0000000000017941 */ /* 0x000fea0003800000 */
.L_x_3561:
        /* <DEDUP_REMOVED lines=120> */
.L_x_3568:
[----:B------:R-:W-:Y:S05]  /*e890*/  BSYNC B0 ;  /* 0x0000000000007941 */ /* 0x000fea0003800000 */
.L_x_3567:
        /* <DEDUP_REMOVED lines=113> */
.L_x_3570:
[----:B------:R-:W-:Y:S05]  /*efb0*/  BSYNC B0 ;  /* 0x0000000000007941 */ /* 0x000fea0003800000 */
.L_x_3569:
        /* <DEDUP_REMOVED lines=112> */
.L_x_3546:
[----:B------:R-:W-:Y:S05]  /*f6c0*/  BSYNC B2 ;  /* 0x0000000000027941 */ /* 0x000fea0003800000 */
.L_x_3528:
[----:B------:R-:W-:Y:S01]  /*f6d0*/  IMAD R0, R104, c[0x0][0x208], RZ ;  /* 0x0000820068007a24 */ /* 0x000fe200078e02ff */
[----:B------:R-:W-:-:S04]  /*f6e0*/  DEPBAR.LE SB0, 0x0 ;  /* 0x000080000000791a */ /* 0x000fc80000000000 */
[C---:B-12---:R-:W-:Y:S01]  /*f6f0*/  IMAD.WIDE.U32 R4, R90.reuse, c[0x0][0x208], RZ ;  /* 0x000082005a047a25 */ /* 0x046fe200078e00ff */
[----:B------:R-:W-:Y:S03]  /*f700*/  BAR.SYNC.DEFER_BLOCKING 0x0 ;  /* 0x0000000000007b1d */ /* 0x000fe60000010000 */
[----:B------:R-:W-:Y:S01]  /*f710*/  IMAD R2, R90, c[0x0][0x20c], R0 ;  /* 0x000083005a027a24 */ /* 0x000fe200078e0200 */
[----:B------:R-:W-:Y:S01]  /*f720*/  LEA R0, P1, R4, R228, 0x6 ;  /* 0x000000e404007211 */ /* 0x000fe200078230ff */
[----:B------:R-:W-:Y:S01]  /*f730*/  IMAD R88, R90, -0x40, R128 ;  /* 0xffffffc05a587824 */ /* 0x000fe200078e0280 */
[----:B------:R1:W5:Y:S01]  /*f740*/  LDL R161, [R1+0x18] ;  /* 0x0000180001a17983 */ /* 0x0003620000100800 */
[----:B------:R-:W-:Y:S01]  /*f750*/  IMAD.IADD R3, R5, 0x1, R2 ;  /* 0x0000000105037824 */ /* 0x000fe200078e0202 */
[----:B------:R-:W-:Y:S01]  /*f760*/  LEA R2, P0, R0, c[0x0][0x1f8], 0x1 ;  /* 0x00007e0000027a11 */ /* 0x000fe200078008ff */
[----:B------:R-:W-:-:S03]  /*f770*/  IMAD.MOV.U32 R5, RZ, RZ, c[0x0][0x20c] ;  /* 0x00008300ff057624 */ /* 0x000fc600078e00ff */
[----:B------:R-:W-:Y:S01]  /*f780*/  LEA.HI.X R3, R4, R230, R3, 0x6, P1 ;  /* 0x000000e604037211 */ /* 0x000fe200008f3403 */
[----:B------:R-:W-:Y:S01]  /*f790*/  IMAD.MOV.U32 R4, RZ, RZ, c[0x0][0x208] ;  /* 0x00008200ff047624 */ /* 0x000fe200078e00ff */
[C---:B------:R-:W-:Y:S02]  /*f7a0*/  LOP3.LUT P1, RZ, R103.reuse, 0x2, RZ, 0xc0, !PT ;  /* 0x0000000267ff7812 */ /* 0x040fe4000782c0ff */
[----:B------:R-:W-:Y:S02]  /*f7b0*/  LEA.HI.X R3, R0, c[0x0][0x1fc], R3, 0x1, P0 ;  /* 0x00007f0000037a11 */ /* 0x000fe400000f0c03 */
[----:B------:R-:W-:Y:S02]  /*f7c0*/  LOP3.LUT R0, R103, 0x1, RZ, 0xc0, !PT ;  /* 0x0000000167007812 */ /* 0x000fe400078ec0ff */
[----:B------:R-:W-:Y:S02]  /*f7d0*/  LEA R12, P0, R4, R2, 0x6 ;  /* 0x00000002040c7211 */ /* 0x000fe400078030ff */
[----:B------:R-:W-:Y:S01]  /*f7e0*/  ISETP.NE.U32.AND P2, PT, R0, 0x1, PT ;  /* 0x000000010000780c */ /* 0x000fe20003f45070 */
[----:B------:R-:W-:Y:S01]  /*f7f0*/  IMAD.IADD R0, R88, 0x1, -R105 ;  /* 0x0000000158007824 */ /* 0x000fe200078e0a69 */
[----:B------:R-:W-:Y:S01]  /*f800*/  LEA.HI.X R13, R4, R3, R5, 0x6, P0 ;  /* 0x00000003040d7211 */ /* 0x000fe200000f3405 */
[----:B------:R-:W-:Y:S03]  /*f810*/  LDSM.16.M88.4 R28, [R147] ;  /* 0x00000000931c783b */ /* 0x000fe60000000200 */
[C---:B------:R-:W-:Y:S01]  /*f820*/  ISETP.LT.OR P0, PT, R0.reuse, 0x1, P2 ;  /* 0x000000010000780c */ /* 0x040fe20001701670 */
[----:B------:R-:W2:Y:S04]  /*f830*/  LDSM.16.M88.4 R4, [R194] ;  /* 0x00000000c204783b */ /* 0x000ea80000000200 */
[----:B------:R-:W4:Y:S04]  /*f840*/  LDSM.16.M88.4 R24, [R147+0x800] ;  /* 0x000800009318783b */ /* 0x000f280000000200 */
[----:B------:R-:W3:Y:S04]  /*f850*/  LDSM.16.M88.4 R20, [R147+0x1000] ;  /* 0x001000009314783b */ /* 0x000ee80000000200 */
        /* <DEDUP_REMOVED lines=17> */
[C---:B--2--5:R-:W-:Y:S08]  /*f970*/  HMMA.16816.F32.BF16 R32, R4.reuse, R28, RZ ;  /* 0x0000001c0420723c */ /* 0x064ff000000418ff */
[C---:B------:R-:W-:Y:S02]  /*f980*/  HMMA.16816.F32.BF16 R28, R4.reuse, R30, RZ ;  /* 0x0000001e041c723c */ /* 0x040fe400000418ff */
[----:B------:R2:W-:Y:S04]  /*f990*/  LDGSTS.E.BYPASS.LTC128B.128 [R210+0x4100], [R2.64+0x100], !P3 ;  /* 0x0410010002d27fae */ /* 0x0005e8000d901d46 */
[----:B------:R1:W-:Y:S02]  /*f9a0*/  LDGSTS.E.BYPASS.LTC128B.128 [R210+0x1100], [R12.64], !P2 ;  /* 0x011000000cd27fae */ /* 0x0003e4000d101d46 */
[C---:B----4-:R-:W-:Y:S02]  /*f9b0*/  HMMA.16816.F32.BF16 R36, R4.reuse, R24, RZ ;  /* 0x000000180424723c */ /* 0x050fe400000418ff */
[----:B------:R4:W-:Y:S04]  /*f9c0*/  LDGSTS.E.BYPASS.LTC128B.128 [R210+0x3100], [R12.64+0x80], !P1 ;  /* 0x031000800cd27fae */ /* 0x0009e8000c901d46 */
[----:B------:R4:W-:Y:S02]  /*f9d0*/  LDGSTS.E.BYPASS.LTC128B.128 [R210+0x5100], [R12.64+0x100], !P0 ;  /* 0x051001000cd27fae */ /* 0x0009e4000c101d46 */
[C---:B------:R-:W-:Y:S02]  /*f9e0*/  HMMA.16816.F32.BF16 R40, R4.reuse, R26, RZ ;  /* 0x0000001a0428723c */ /* 0x040fe400000418ff */
[----:B------:R-:W-:Y:S04]  /*f9f0*/  LDSM.16.M88.4 R68, [R193] ;  /* 0x00000000c144783b */ /* 0x000fe80000000200 */
[----:B------:R-:W-:Y:S02]  /*fa00*/  LDSM.16.M88.4 R76, [R193+0x800] ;  /* 0x00080000c14c783b */ /* 0x000fe40000000200 */
[C---:B---3--:R-:W-:Y:S02]  /*fa10*/  HMMA.16816.F32.BF16 R48, R4.reuse, R20, RZ ;  /* 0x000000140430723c */ /* 0x048fe400000418ff */
        /* <DEDUP_REMOVED lines=19> */
[----:B----4-:R-:W-:Y:S01]  /*fb50*/  HMMA.16816.F32.BF16 R12, R8, R74, R16 ;  /* 0x0000004a080c723c */ /* 0x010fe20000041810 */
[----:B------:R-:W3:Y:S04]  /*fb60*/  LDSM.16.M88.4 R8, [R196] ;  /* 0x00000000c408783b */ /* 0x000ee80000000200 */
        /* <DEDUP_REMOVED lines=79> */
[C---:B------:R-:W-:Y:S08]  /*10060*/  HMMA.16816.F32.BF16 R36, R4.reuse, R54, R32 ;  /* 0x000000360424723c */ /* 0x040ff00000041820 */
        /* <DEDUP_REMOVED lines=23> */
[----:B------:R-:W-:Y:S01]  /*101e0*/  ISETP.GT.AND P0, PT, R90, R235, PT ;  /* 0x000000eb5a00720c */ /* 0x000fe20003f04270 */
[----:B------:R-:W-:-:S04]  /*101f0*/  DEPBAR.LE SB0, 0x0 ;  /* 0x000080000000791a */ /* 0x000fc80000000000 */
[C---:B-1----:R-:W-:Y:S08]  /*10200*/  HMMA.16816.F32.BF16 R32, R8.reuse, R60, R52 ;  /* 0x0000003c0820723c */ /* 0x042ff00000041834 */
        /* <DEDUP_REMOVED lines=8> */
[C---:B---3--:R-:W-:Y:S08]  /*10290*/  HMMA.16816.F32.BF16 R48, R4.reuse, R36, R32 ;  /* 0x000000240430723c */ /* 0x048ff00000041820 */
[C---:B------:R-:W-:Y:S08]  /*102a0*/  HMMA.16816.F32.BF16 R28, R4.reuse, R38, R28 ;  /* 0x00000026041c723c */ /* 0x040ff0000004181c */
[C---:B------:R-:W-:Y:S08]  /*102b0*/  HMMA.16816.F32.BF16 R36, R4.reuse, R64, R24 ;  /* 0x000000400424723c */ /* 0x040ff00000041818 */
[C---:B------:R-:W-:Y:S08]  /*102c0*/  HMMA.16816.F32.BF16 R24, R4.reuse, R66, R20 ;  /* 0x000000420418723c */ /* 0x040ff00000041814 */
[C---:B----4-:R-:W-:Y:S08]  /*102d0*/  HMMA.16816.F32.BF16 R20, R4.reuse, R72, R16 ;  /* 0x000000480414723c */ /* 0x050ff00000041810 */
[C---:B------:R-:W-:Y:S08]  /*102e0*/  HMMA.16816.F32.BF16 R12, R4.reuse, R56, R44 ;  /* 0x00000038040c723c */ /* 0x040ff0000004182c */
[C---:B------:R-:W-:Y:S08]  /*102f0*/  HMMA.16816.F32.BF16 R32, R4.reuse, R58, R40 ;  /* 0x0000003a0420723c */ /* 0x040ff00000041828 */
[----:B------:R-:W-:Y:S01]  /*10300*/  HMMA.16816.F32.BF16 R16, R4, R74, R8 ;  /* 0x0000004a0410723c */ /* 0x000fe20000041808 */
[----:B------:R-:W-:Y:S06]  /*10310*/  BAR.SYNC.DEFER_BLOCKING 0x0 ;  /* 0x0000000000007b1d */ /* 0x000fec0000010000 */
[----:B------:R-:W-:Y:S01]  /*10320*/  @!UPT UIADD3 URZ, URZ, URZ, URZ ;  /* 0x0000003f3f3ff290 */ /* 0x000fe2000fffe03f */
[----:B------:R-:W-:Y:S11]  /*10330*/  @!P0 BRA `(.L_x_3572) ;  /* 0x0000018000008947 */ /* 0x000ff60003800000 */
[----:B--2---:R-:W-:Y:S01]  /*10340*/  IADD3 R0, R161, -0x2, RZ ;  /* 0xfffffffea1007810 */ /* 0x004fe20007ffe0ff */
[----:B------:R-:W-:Y:S01]  /*10350*/  IMAD.MOV.U32 R6, RZ, RZ, c[0x0][0x1e4] ;  /* 0x00007900ff067624 */ /* 0x000fe200078e00ff */
[----:B------:R-:W-:-:S02]  /*10360*/  LOP3.LUT P3, RZ, R238, 0x1, RZ, 0xc0, !PT ;  /* 0x00000001eeff7812 */ /* 0x000fc4000786c0ff */
        /* <DEDUP_REMOVED lines=21> */
.L_x_3572:
[----:B--2---:R-:W-:Y:S05]  /*104c0*/  BSYNC B0 ;  /* 0x0000000000007941 */ /* 0x004fea0003800000 */
.L_x_3571:
[----:B------:R-:W2:Y:S04]  /*104d0*/  LDL R0, [R1+0x10] ;  /* 0x0000100001007983 */ /* 0x000ea80000100800 */
[----:B------:R-:W3:Y:S01]  /*104e0*/  LDL R185, [R1+0x8] ;  /* 0x0000080001b97983 */ /* 0x000ee20000100800 */
[----:B-1----:R-:W-:-:S03]  /*104f0*/  IMAD.IADD R3, R88, 0x1, -R239 ;  /* 0x0000000158037824 */ /* 0x002fc600078e0aef */
        /* <DEDUP_REMOVED lines=20> */
[----:B------:R-:W-:Y:S02]  /*10640*/  ISETP.GT.AND P0, PT, R0, RZ, PT ;  /* 0x000000ff0000720c */ /* 0x000fe40003f04270 */
[----:B------:R-:W-:Y:S02]  /*10650*/  FSEL R8, R28, -INF , P3 ;  /* 0xff8000001c087808 */ /* 0x000fe40001800000 */
[----:B------:R-:W-:Y:S02]  /*10660*/  FMNMX.FTZ R3, R6, R7, !PT ;  /* 0x0000000706037209 */ /* 0x000fe40007810000 */
[----:B------:R-:W-:-:S02]  /*10670*/  FSEL R9, R29, -INF , P1 ;  /* 0xff8000001d097808 */ /* 0x000fc40000800000 */
[----:B------:R-:W-:Y:S02]  /*10680*/  ISETP.GT.AND P1, PT, R2, 0x10, PT ;  /* 0x000000100200780c */ /* 0x000fe40003f24270 */
[----:B------:R-:W-:Y:S02]  /*10690*/  FSEL R10, R50, -INF , P0 ;  /* 0xff800000320a7808 */ /* 0x000fe40000000000 */
[----:B------:R-:W-:Y:S02]  /*106a0*/  ISETP.GT.AND P0, PT, R2, 0x11, PT ;  /* 0x000000110200780c */ /* 0x000fe40003f04270 */
[----:B------:R-:W-:Y:S02]  /*106b0*/  FMNMX.FTZ R3, R8, R3, !PT ;  /* 0x0000000308037209 */ /* 0x000fe40007810000 */
[----:B------:R-:W-:Y:S02]  /*106c0*/  FSEL R40, R12, -INF , P1 ;  /* 0xff8000000c287808 */ /* 0x000fe40000800000 */
[----:B------:R-:W-:-:S02]  /*106d0*/  ISETP.GT.AND P1, PT, R0, 0x9, PT ;  /* 0x000000090000780c */ /* 0x000fc40003f24270 */
[----:B------:R-:W-:Y:S02]  /*106e0*/  FSEL R41, R13, -INF , P0 ;  /* 0xff8000000d297808 */ /* 0x000fe40000000000 */
[----:B------:R-:W-:Y:S02]  /*106f0*/  FMNMX.FTZ R3, R9, R3, !PT ;  /* 0x0000000309037209 */ /* 0x000fe40007810000 */
[C---:B------:R-:W-:Y:S02]  /*10700*/  ISETP.GT.AND P0, PT, R0.reuse, 0x11, PT ;  /* 0x000000110000780c */ /* 0x040fe40003f04270 */
[----:B------:R-:W-:Y:S02]  /*10710*/  ISETP.GT.AND P2, PT, R0, 0x1, PT ;  /* 0x000000010000780c */ /* 0x000fe40003f44270 */
[----:B------:R-:W-:Y:S02]  /*10720*/  FSEL R13, R31, -INF , P1 ;  /* 0xff8000001f0d7808 */ /* 0x000fe40000800000 */
[----:B------:R-:W-:-:S02]  /*10730*/  ISETP.GT.AND P1, PT, R2, 0x18, PT ;  /* 0x000000180200780c */ /* 0x000fc40003f24270 */
[----:B------:R-:W-:Y:S02]  /*10740*/  FMNMX.FTZ R3, R40, R3, !PT ;  /* 0x0000000328037209 */ /* 0x000fe40007810000 */
[----:B------:R-:W-:Y:S02]  /*10750*/  FSEL R47, R15, -INF , P0 ;  /* 0xff8000000f2f7808 */ /* 0x000fe40000000000 */
[----:B------:R-:W-:Y:S02]  /*10760*/  FSEL R11, R51, -INF , P2 ;  /* 0xff800000330b7808 */ /* 0x000fe40001000000 */
[----:B------:R-:W-:Y:S02]  /*10770*/  ISETP.GT.AND P0, PT, R2, 0x19, PT ;  /* 0x000000190200780c */ /* 0x000fe40003f04270 */
[----:B------:R-:W-:Y:S02]  /*10780*/  ISETP.GT.AND P2, PT, R0, 0x8, PT ;  /* 0x000000080000780c */ /* 0x000fe40003f44270 */
[----:B------:R-:W-:-:S02]  /*10790*/  FSEL R42, R32, -INF , P1 ;  /* 0xff800000202a7808 */ /* 0x000fc40000800000 */
[----:B------:R-:W-:Y:S02]  /*107a0*/  FMNMX.FTZ R3, R41, R3, !PT ;  /* 0x0000000329037209 */ /* 0x000fe40007810000 */
[----:B------:R-:W-:Y:S02]  /*107b0*/  FSEL R43, R33, -INF , P0 ;  /* 0xff800000212b7808 */ /* 0x000fe40000000000 */
[----:B------:R-:W-:Y:S02]  /*107c0*/  FSEL R12, R30, -INF , P2 ;  /* 0xff8000001e0c7808 */ /* 0x000fe40001000000 */
[----:B------:R-:W-:Y:S01]  /*107d0*/  ISETP.GT.AND P0, PT, R0, 0x19, PT ;  /* 0x000000190000780c */ /* 0x000fe20003f04270 */
[----:B------:R-:W-:Y:S01]  /*107e0*/  LDSM.16.MT88.4 R28, [R188] ;  /* 0x00000000bc1c783b */ /* 0x000fe20000004200 */
[----:B------:R-:W-:Y:S02]  /*107f0*/  ISETP.GT.AND P2, PT, R2, 0x20, PT ;  /* 0x000000200200780c */ /* 0x000fe40003f44270 */
[----:B------:R-:W-:-:S02]  /*10800*/  FMNMX.FTZ R4, R10, R11, !PT ;  /* 0x0000000b0a047209 */ /* 0x000fc40007810000 */
[----:B------:R-:W-:Y:S02]  /*10810*/  FMNMX.FTZ R3, R42, R3, !PT ;  /* 0x000000032a037209 */ /* 0x000fe40007810000 */
[C---:B------:R-:W-:Y:S02]  /*10820*/  ISETP.GT.AND P1, PT, R0.reuse, 0x18, PT ;  /* 0x000000180000780c */ /* 0x040fe40003f24270 */
[----:B------:R-:W-:Y:S02]  /*10830*/  FSEL R45, R35, -INF , P0 ;  /* 0xff800000232d7808 */ /* 0x000fe40000000000 */
[----:B------:R-:W-:Y:S02]  /*10840*/  ISETP.GT.AND P3, PT, R0, 0x10, PT ;  /* 0x000000100000780c */ /* 0x000fe40003f64270 */
[----:B------:R-:W-:Y:S02]  /*10850*/  ISETP.GT.AND P0, PT, R2, 0x21, PT ;  /* 0x000000210200780c */ /* 0x000fe40003f04270 */
[----:B------:R-:W-:-:S02]  /*10860*/  FSEL R96, R36, -INF , P2 ;  /* 0xff80000024607808 */ /* 0x000fc40001000000 */
[----:B------:R-:W-:Y:S02]  /*10870*/  FMNMX.FTZ R4, R12, R4, !PT ;  /* 0x000000040c047209 */ /* 0x000fe40007810000 */
[----:B------:R-:W-:Y:S02]  /*10880*/  FMNMX.FTZ R3, R43, R3, !PT ;  /* 0x000000032b037209 */ /* 0x000fe40007810000 */
[----:B------:R-:W-:Y:S02]  /*10890*/  FSEL R46, R34, -INF , P1 ;  /* 0xff800000222e7808 */ /* 0x000fe40000800000 */
[----:B------:R-:W-:Y:S01]  /*108a0*/  FSEL R44, R14, -INF , P3 ;  /* 0xff8000000e2c7808 */ /* 0x000fe20001800000 */
[----:B------:R-:W-:Y:S01]  /*108b0*/  LDSM.16.MT88.4 R32, [R192+0x2000] ;  /* 0x00200000c020783b */ /* 0x000fe20000004200 */
        /* <DEDUP_REMOVED lines=14> */
[C---:B------:R-:W-:Y:S02]  /*109a0*/  ISETP.GT.AND P3, PT, R2.reuse, 0x38, PT ;  /* 0x000000380200780c */ /* 0x040fe40003f64270 */
[----:B------:R-:W-:Y:S02]  /*109b0*/  ISETP.GT.AND P2, PT, R2, 0x39, PT ;  /* 0x000000390200780c */ /* 0x000fe40003f44270 */
        /* <DEDUP_REMOVED lines=9> */
[----:B------:R-:W-:Y:S01]  /*10a50*/  FSEL R233, R16, -INF , P3 ;  /* 0xff80000010e97808 */ /* 0x000fe20001800000 */
[----:B------:R-:W-:Y:S01]  /*10a60*/  LDSM.16.MT88.4 R36, [R191+0x2000] ;  /* 0x00200000bf24783b */ /* 0x000fe20000004200 */
[----:B------:R-:W-:-:S02]  /*10a70*/  ISETP.GT.AND P1, PT, R0, 0x28, PT ;  /* 0x000000280000780c */ /* 0x000fc40003f24270 */
        /* <DEDUP_REMOVED lines=9> */
[----:B------:R-:W-:Y:S01]  /*10b10*/  LDSM.16.MT88.4 R24, [R189] ;  /* 0x00000000bd18783b */ /* 0x000fe20000004200 */
[----:B------:R-:W-:Y:S02]  /*10b20*/  FMNMX.FTZ R2, R112, R2, !PT ;  /* 0x0000000270027209 */ /* 0x000fe40007810000 */
[----:B------:R-:W-:Y:S02]  /*10b30*/  FMNMX.FTZ R3, R243, R3, !PT ;  /* 0x00000003f3037209 */ /* 0x000fe40007810000 */
[----:B------:R-:W-:-:S02]  /*10b40*/  ISETP.GT.AND P0, PT, R0, 0x31, PT ;  /* 0x000000310000780c */ /* 0x000fc40003f04270 */
[----:B------:R-:W-:Y:S01]  /*10b50*/  FSEL R236, R22, -INF , P1 ;  /* 0xff80000016ec7808 */ /* 0x000fe20000800000 */
[----:B------:R-:W1:Y:S01]  /*10b60*/  SHFL.BFLY PT, R5, R3, 0x2, 0x1f ;  /* 0x0c401f0003057f89 */ /* 0x000e6200000e0000 */
        /* <DEDUP_REMOVED lines=84> */
[----:B------:R-:W1:Y:S07]  /*110b0*/  LDSM.16.MT88.4 R28, [R192+0x800] ;  /* 0x00080000c01c783b */ /* 0x000e6e0000004200 */
        /* <DEDUP_REMOVED lines=8> */
[----:B----4-:R-:W-:-:S02]  /*11140*/  FFMA.FTZ R3, R96, c[0x0][0x2d0], -R2 ;  /* 0x0000b40060037a23 */ /* 0x010fc40000010802 */
[----:B------:R-:W-:Y:S02]  /*11150*/  IMAD.MOV.U32 R96, RZ, RZ, R211 ;  /* 0x000000ffff607224 */ /* 0x000fe400078e00d3 */
[----:B------:R4:W-:Y:S02]  /*11160*/  MUFU.EX2 R224, R3 ;  /* 0x0000000300e07308 */ /* 0x0009e40000000800 */
[C---:B------:R-:W-:Y:S08]  /*11170*/  HMMA.16816.F32.BF16 R48, R4.reuse, R36, RZ ;  /* 0x000000240430723c */ /* 0x040ff000000418ff */
[----:B------:R-:W-:Y:S01]  /*11180*/  HMMA.16816.F32.BF16 R36, R4, R38, RZ ;  /* 0x000000260424723c */ /* 0x000fe200000418ff */
[----:B----4-:R-:W-:-:S07]  /*11190*/  FFMA.FTZ R3, R97, c[0x0][0x2d0], -R2 ;  /* 0x0000b40061037a23 */ /* 0x010fce0000010802 */
[C---:B-1----:R-:W-:Y:S01]  /*111a0*/  HMMA.16816.F32.BF16 R120, R4.reuse, R16, RZ ;  /* 0x000000100478723c */ /* 0x042fe200000418ff */
[----:B------:R-:W-:Y:S01]  /*111b0*/  IMAD.MOV.U32 R97, RZ, RZ, R129 ;  /* 0x000000ffff617224 */ /* 0x000fe200078e0081 */
[----:B------:R1:W4:Y:S06]  /*111c0*/  MUFU.EX2 R223, R3 ;  /* 0x0000000300df7308 */ /* 0x00032c0000000800 */
[----:B------:R-:W-:Y:S01]  /*111d0*/  HMMA.16816.F32.BF16 R132, R4, R18, RZ ;  /* 0x000000120484723c */ /* 0x000fe200000418ff */
[----:B------:R-:W-:Y:S06]  /*111e0*/  LDSM.16.MT88.4 R16, [R188+0x2800] ;  /* 0x00280000bc10783b */ /* 0x000fec0000004200 */
[----:B------:R-:W-:-:S02]  /*111f0*/  F2FP.BF16.PACK_AB R4, R163, R162 ;  /* 0x000000a2a304723e */ /* 0x000fc400000010ff */
        /* <DEDUP_REMOVED lines=10> */
[----:B------:R-:W-:Y:S02]  /*112a0*/  IMAD.MOV.U32 R115, RZ, RZ, R217 ;  /* 0x000000ffff737224 */ /* 0x000fe400078e00d9 */
[----:B------:R1:W-:Y:S01]  /*112b0*/  MUFU.EX2 R221, R3 ;  /* 0x0000000300dd7308 */ /* 0x0003e20000000800 */
[----:B------:R-:W-:Y:S01]  /*112c0*/  IMAD.MOV.U32 R71, RZ, RZ, R163 ;  /* 0x000000ffff477224 */ /* 0x000fe200078e00a3 */
[----:B------:R-:W-:Y:S01]  /*112d0*/  HMMA.16816.F32.BF16 R180, R4, R20, R104 ;  /* 0x0000001404b4723c */ /* 0x000fe20000041868 */
[----:B------:R-:W-:Y:S02]  /*112e0*/  IMAD.MOV.U32 R70, RZ, RZ, R162 ;  /* 0x000000ffff467224 */ /* 0x000fe400078e00a2 */
[----:B------:R-:W-:Y:S02]  /*112f0*/  IMAD.MOV.U32 R69, RZ, RZ, R161 ;  /* 0x000000ffff457224 */ /* 0x000fe400078e00a1 */
[----:B------:R-:W-:-:S03]  /*11300*/  IMAD.MOV.U32 R68, RZ, RZ, R160 ;  /* 0x000000ffff447224 */ /* 0x000fc600078e00a0 */
[----:B------:R-:W-:Y:S01]  /*11310*/  HMMA.16816.F32.BF16 R160, R4, R32, R60 ;  /* 0x0000002004a0723c */ /* 0x000fe2000004183c */
[----:B-1----:R-:W-:-:S06]  /*11320*/  FFMA.FTZ R3, R99, c[0x0][0x2d0], -R0 ;  /* 0x0000b40063037a23 */ /* 0x002fcc0000010800 */
[----:B------:R-:W-:Y:S01]  /*11330*/  IMAD.MOV.U32 R63, RZ, RZ, R168 ;  /* 0x000000ffff3f7224 */ /* 0x000fe200078e00a8 */
[----:B------:R-:W-:Y:S01]  /*11340*/  HMMA.16816.F32.BF16 R176, R4, R34, R92 ;  /* 0x0000002204b0723c */ /* 0x000fe2000004185c */
[----:B------:R1:W-:Y:S01]  /*11350*/  MUFU.EX2 R220, R3 ;  /* 0x0000000300dc7308 */ /* 0x0003e20000000800 */
[----:B------:R-:W-:-:S06]  /*11360*/  IMAD.MOV.U32 R99, RZ, RZ, R187 ;  /* 0x000000ffff637224 */ /* 0x000fcc00078e00bb */
[C---:B------:R-:W-:Y:S01]  /*11370*/  HMMA.16816.F32.BF16 R168, R4.reuse, R22, R84 ;  /* 0x0000001604a8723c */ /* 0x040fe20000041854 */
[----:B------:R-:W3:Y:S07]  /*11380*/  LDSM.16.MT88.4 R20, [R189+0x4800] ;  /* 0x00480000bd14783b */ /* 0x000eee0000004200 */
[----:B------:R-:W-:Y:S01]  /*11390*/  HMMA.16816.F32.BF16 R108, R4, R28, R108 ;  /* 0x0000001c046c723c */ /* 0x000fe2000004186c */
[----:B-1----:R-:W-:Y:S02]  /*113a0*/  FFMA.FTZ R3, R114, c[0x0][0x2d0], -R0 ;  /* 0x0000b40072037a23 */ /* 0x002fe40000010800 */
[----:B------:R-:W-:-:S02]  /*113b0*/  IMAD.MOV.U32 R114, RZ, RZ, R70 ;  /* 0x000000ffff727224 */ /* 0x000fc400078e0046 */
[----:B------:R1:W1:Y:S03]  /*113c0*/  MUFU.EX2 R211, R3 ;  /* 0x0000000300d37308 */ /* 0x0002660000000800 */
[C---:B------:R-:W-:Y:S01]  /*113d0*/  HMMA.16816.F32.BF16 R172, R4.reuse, R30, R88 ;  /* 0x0000001e04ac723c */ /* 0x040fe20000041858 */
[----:B------:R-:W4:Y:S07]  /*113e0*/  LDSM.16.MT88.4 R28, [R188+0x4800] ;  /* 0x00480000bc1c783b */ /* 0x000f2e0000004200 */
[----:B--2---:R-:W-:Y:S01]  /*113f0*/  HMMA.16816.F32.BF16 R92, R4, R12, R72 ;  /* 0x0000000c045c723c */ /* 0x004fe20000041848 */
[----:B-1----:R-:W-:-:S02]  /*11400*/  FFMA.FTZ R3, R112, c[0x0][0x2d0], -R0 ;  /* 0x0000b40070037a23 */ /* 0x002fc40000010800 */
[----:B------:R-:W-:-:S05]  /*11410*/  IMAD.MOV.U32 R112, RZ, RZ, R71 ;  /* 0x000000ffff707224 */ /* 0x000fca00078e0047 */
[C---:B------:R-:W-:Y:S01]  /*11420*/  HMMA.16816.F32.BF16 R88, R4.reuse, R14, R64 ;  /* 0x0000000e0458723c */ /* 0x040fe20000041840 */
[----:B------:R-:W1:Y:S01]  /*11430*/  LDSM.16.MT88.4 R12, [R192+0x4800] ;  /* 0x00480000c00c783b */ /* 0x000e620000004200 */
[----:B------:R2:W-:Y:S06]  /*11440*/  MUFU.EX2 R129, R3 ;  /* 0x0000000300817308 */ /* 0x0005ec0000000800 */
[C---:B-----5:R-:W-:Y:S08]  /*11450*/  HMMA.16816.F32.BF16 R84, R4.reuse, R8, R56 ;  /* 0x000000080454723c */ /* 0x060ff00000041838 */
[----:B------:R-:W-:Y:S01]  /*11460*/  HMMA.16816.F32.BF16 R64, R4, R10, R52 ;  /* 0x0000000a0440723c */ /* 0x000fe20000041834 */
[----:B------:R-:W5:Y:S01]  /*11470*/  LDSM.16.MT88.4 R8, [R191+0x4800] ;  /* 0x00480000bf08783b */ /* 0x000f620000004200 */
[----:B--2---:R-:W-:-:S02]  /*11480*/  FFMA.FTZ R3, R113, c[0x0][0x2d0], -R0 ;  /* 0x0000b40071037a23 */ /* 0x004fc40000010800 */
[----:B------:R-:W-:-:S04]  /*11490*/  IMAD.MOV.U32 R113, RZ, RZ, R218 ;  /* 0x000000ffff717224 */ /* 0x000fc800078e00da */
[C---:B---3--:R-:W-:Y:S08]  /*114a0*/  HMMA.16816.F32.BF16 R52, R4.reuse, R24, R48 ;  /* 0x000000180434723c */ /* 0x048ff00000041830 */
[C---:B------:R-:W-:Y:S01]  /*114b0*/  HMMA.16816.F32.BF16 R56, R4.reuse, R26, R36 ;  /* 0x0000001a0438723c */ /* 0x040fe20000041824 */
[----:B------:R-:W2:Y:S07]  /*114c0*/  LDSM.16.MT88.4 R24, [R192+0x1000] ;  /* 0x00100000c018783b */ /* 0x000eae0000004200 */
[C---:B------:R-:W-:Y:S07]  /*114d0*/  HMMA.16816.F32.BF16 R44, R4.reuse, R20, R120 ;  /* 0x00000014042c723c */ /* 0x040fee0000041878 */
[----:B------:R-:W-:Y:S01]  /*114e0*/  IMAD.MOV.U32 R121, RZ, RZ, R68 ;  /* 0x000000ffff797224 */ /* 0x000fe200078e0044 */
[----:B------:R-:W-:Y:S01]  /*114f0*/  HMMA.16816.F32.BF16 R212, R4, R16, R100 ;  /* 0x0000001004d4723c */ /* 0x000fe20000041864 */
[----:B------:R-:W-:-:S02]  /*11500*/  IMAD.MOV.U32 R120, RZ, RZ, R69 ;  /* 0x000000ffff787224 */ /* 0x000fc400078e0045 */
[----:B------:R-:W-:Y:S02]  /*11510*/  IMAD.MOV.U32 R122, RZ, RZ, R63 ;  /* 0x000000ffff7a7224 */ /* 0x000fe400078e003f */
[----:B------:R-:W-:-:S03]  /*11520*/  IMAD.MOV.U32 R123, RZ, RZ, R184 ;  /* 0x000000ffff7b7224 */ /* 0x000fc600078e00b8 */
[C---:B------:R-:W-:Y:S01]  /*11530*/  HMMA.16816.F32.BF16 R104, R4.reuse, R18, R80 ;  /* 0x000000120468723c */ /* 0x040fe20000041850 */
[----:B------:R-:W3:Y:S07]  /*11540*/  LDSM.16.MT88.4 R16, [R188+0x1000] ;  /* 0x00100000bc10783b */ /* 0x000eee0000004200 */
[C---:B----4-:R-:W-:Y:S08]  /*11550*/  HMMA.16816.F32.BF16 R48, R4.reuse, R28, R40 ;  /* 0x0000001c0430723c */ /* 0x050ff00000041828 */
[C---:B-1----:R-:W-:Y:S07]  /*11560*/  HMMA.16816.F32.BF16 R40, R4.reuse, R12, R136 ;  /* 0x0000000c0428723c */ /* 0x042fee0000041888 */
[----:B------:R-:W-:Y:S01]  /*11570*/  IMAD.MOV.U32 R136, RZ, RZ, R128 ;  /* 0x000000ffff887224 */ /* 0x000fe200078e0080 */
[----:B------:R-:W-:Y:S01]  /*11580*/  HMMA.16816.F32.BF16 R68, R4, R14, R152 ;  /* 0x0000000e0444723c */ /* 0x000fe20000041898 */
[----:B------:R-:W1:Y:S01]  /*11590*/  LDSM.16.MT88.4 R12, [R191+0x1000] ;  /* 0x00100000bf0c783b */ /* 0x000e620000004200 */
[----:B------:R4:W1:Y:S01]  /*115a0*/  MUFU.EX2 R128, R3 ;  /* 0x0000000300807308 */ /* 0x0008620000000800 */
[----:B------:R-:W-:-:S02]  /*115b0*/  IMAD.MOV.U32 R139, RZ, RZ, R216 ;  /* 0x000000ffff8b7224 */ /* 0x000fc400078e00d8 */
[----:B------:R-:W-:Y:S02]  /*115c0*/  IMAD.MOV.U32 R138, RZ, RZ, R186 ;  /* 0x000000ffff8a7224 */ /* 0x000fe400078e00ba */
[----:B------:R-:W-:Y:S01]  /*115d0*/  IMAD.MOV.U32 R137, RZ, RZ, R185 ;  /* 0x000000ffff897224 */ /* 0x000fe200078e00b9 */
[C---:B-----5:R-:W-:Y:S08]  /*115e0*/  HMMA.16816.F32.BF16 R72, R4.reuse, R8, R156 ;  /* 0x000000080448723c */ /* 0x060ff0000004189c */
[----:B------:R-:W-:Y:S01]  /*115f0*/  HMMA.16816.F32.BF16 R60, R4, R10, R148 ;  /* 0x0000000a043c723c */ /* 0x000fe20000041894 */
[----:B------:R-:W5:Y:S01]  /*11600*/  LDSM.16.MT88.4 R8, [R188+0x3000] ;  /* 0x00300000bc08783b */ /* 0x000f620000004200 */
[----:B----4-:R-:W-:-:S02]  /*11610*/  FFMA.FTZ R3, R234, c[0x0][0x2d0], -R2 ;  /* 0x0000b400ea037a23 */ /* 0x010fc40000010802 */
[----:B------:R-:W-:-:S04]  /*11620*/  IMAD.MOV.U32 R234, RZ, RZ, R136 ;  /* 0x000000ffffea7224 */ /* 0x000fc800078e0088 */
[C---:B------:R-:W-:Y:S01]  /*11630*/  HMMA.16816.F32.BF16 R36, R4.reuse, R30, R116 ;  /* 0x0000001e0424723c */ /* 0x040fe20000041874 */
[----:B------:R-:W-:Y:S07]  /*11640*/  LDSM.16.MT88.4 R28, [R189+0x1000] ;  /* 0x00100000bd1c783b */ /* 0x000fee0000004200 */
[----:B------:R-:W-:Y:S01]  /*11650*/  HMMA.16816.F32.BF16 R32, R4, R22, R132 ;  /* 0x000000160420723c */ /* 0x000fe20000041884 */
[----:B------:R-:W-:Y:S06]  /*11660*/  LDSM.16.MT88.4 R20, [R192+0x3000] ;  /* 0x00300000c014783b */ /* 0x000fec0000004200 */
[----:B------:R-:W-:-:S02]  /*11670*/  F2FP.BF16.PACK_AB R4, R223, R224 ;  /* 0x000000e0df04723e */ /* 0x000fc400000010ff */
[----:B------:R-:W-:Y:S02]  /*11680*/  F2FP.BF16.PACK_AB R5, R211, R220 ;  /* 0x000000dcd305723e */ /* 0x000fe400000010ff */
[----:B------:R-:W-:Y:S02]  /*11690*/  F2FP.BF16.PACK_AB R6, R221, R222 ;  /* 0x000000dedd06723e */ /* 0x000fe400000010ff */
[----:B-1----:R-:W-:-:S07]  /*116a0*/  F2FP.BF16.PACK_AB R7, R128, R129 ;  /* 0x000000818007723e */ /* 0x002fce00000010ff */
[C---:B--2---:R-:W-:Y:S08]  /*116b0*/  HMMA.16816.F32.BF16 R108, R4.reuse, R24, R108 ;  /* 0x00000018046c723c */ /* 0x044ff0000004186c */
[C---:B------:R-:W-:Y:S01]  /*116c0*/  HMMA.16816.F32.BF16 R80, R4.reuse, R26, R172 ;  /* 0x0000001a0450723c */ /* 0x040fe200000418ac */
[----:B------:R-:W1:Y:S07]  /*116d0*/  LDSM.16.MT88.4 R24, [R191+0x3000] ;  /* 0x00300000bf18783b */ /* 0x000e6e0000004200 */
[C---:B---3--:R-:W-:Y:S08]  /*116e0*/  HMMA.16816.F32.BF16 R132, R4.reuse, R16, R164 ;  /* 0x000000100484723c */ /* 0x048ff000000418a4 */
[C---:B------:R-:W-:Y:S01]  /*116f0*/  HMMA.16816.F32.BF16 R76, R4.reuse, R18, R76 ;  /* 0x00000012044c723c */ /* 0x040fe2000004184c */
[----:B------:R-:W2:Y:S07]  /*11700*/  LDSM.16.MT88.4 R16, [R189+0x3000] ;  /* 0x00300000bd10783b */ /* 0x000eae0000004200 */
[C---:B------:R-:W-:Y:S08]  /*11710*/  HMMA.16816.F32.BF16 R116, R4.reuse, R12, R180 ;  /* 0x0000000c0474723c */ /* 0x040ff000000418b4 */
[C---:B------:R-:W-:Y:S01]  /*11720*/  HMMA.16816.F32.BF16 R168, R4.reuse, R14, R168 ;  /* 0x0000000e04a8723c */ /* 0x040fe200000418a8 */
[----:B------:R-:W3:Y:S07]  /*11730*/  LDSM.16.MT88.4 R12, [R188+0x5000] ;  /* 0x00500000bc0c783b */ /* 0x000eee0000004200 */
[C---:B-----5:R-:W-:Y:S08]  /*11740*/  HMMA.16816.F32.BF16 R212, R4.reuse, R8, R212 ;  /* 0x0000000804d4723c */ /* 0x060ff000000418d4 */
[C---:B------:R-:W-:Y:S01]  /*11750*/  HMMA.16816.F32.BF16 R216, R4.reuse, R10, R104 ;  /* 0x0000000a04d8723c */ /* 0x040fe20000041868 */
[----:B------:R-:W4:Y:S04]  /*11760*/  LDSM.16.MT88.4 R8, [R189+0x5000] ;  /* 0x00500000bd08783b */ /* 0x000f280000004200 */
[----:B------:R-:W-:Y:S03]  /*11770*/  LDSM.16.MT88.4 R104, [R189+0x1800] ;  /* 0x00180000bd68783b */ /* 0x000fe60000004200 */
[C---:B-1----:R-:W-:Y:S01]  /*11780*/  HMMA.16816.F32.BF16 R172, R4.reuse, R24, R52 ;  /* 0x0000001804ac723c */ /* 0x042fe20000041834 */
[----:B------:R1:W-:Y:S06]  /*11790*/  MUFU.EX2 R24, R3 ;  /* 0x0000000300187308 */ /* 0x0003ec0000000800 */
[----:B------:R-:W-:Y:S01]  /*117a0*/  IMAD.MOV.U32 R25, RZ, RZ, R120 ;  /* 0x000000ffff197224 */ /* 0x000fe200078e0078 */
[C---:B------:R-:W-:Y:S08]  /*117b0*/  HMMA.16816.F32.BF16 R100, R4.reuse, R28, R160 ;  /* 0x0000001c0464723c */ /* 0x040ff000000418a0 */
[----:B--2---:R-:W-:Y:S01]  /*117c0*/  HMMA.16816.F32.BF16 R184, R4, R16, R92 ;  /* 0x0000001004b8723c */ /* 0x004fe2000004185c */
[----:B-1----:R-:W-:-:S02]  /*117d0*/  FFMA.FTZ R3, R242, c[0x0][0x2d0], -R2 ;  /* 0x0000b400f2037a23 */ /* 0x002fc40000010802 */
[----:B------:R-:W-:-:S05]  /*117e0*/  IMAD.MOV.U32 R242, RZ, RZ, R139 ;  /* 0x000000fffff27224 */ /* 0x000fca00078e008b */
[C---:B------:R-:W-:Y:S01]  /*117f0*/  HMMA.16816.F32.BF16 R88, R4.reuse, R18, R88 ;  /* 0x000000120458723c */ /* 0x040fe20000041858 */
[----:B------:R-:W1:Y:S07]  /*11800*/  LDSM.16.MT88.4 R16, [R192+0x5000] ;  /* 0x00500000c010783b */ /* 0x000e6e0000004200 */
[C---:B------:R-:W-:Y:S08]  /*11810*/  HMMA.16816.F32.BF16 R28, R4.reuse, R30, R176 ;  /* 0x0000001e041c723c */ /* 0x040ff000000418b0 */
[C---:B---3--:R-:W-:Y:S01]  /*11820*/  HMMA.16816.F32.BF16 R152, R4.reuse, R12, R48 ;  /* 0x0000000c0498723c */ /* 0x048fe20000041830 */
[----:B------:R-:W-:Y:S07]  /*11830*/  LDSM.16.MT88.4 R48, [R189+0x3800] ;  /* 0x00380000bd30783b */ /* 0x000fee0000004200 */
[C---:B------:R-:W-:Y:S01]  /*11840*/  HMMA.16816.F32.BF16 R92, R4.reuse, R14, R36 ;  /* 0x0000000e045c723c */ /* 0x040fe20000041824 */
[----:B------:R-:W2:Y:S07]  /*11850*/  LDSM.16.MT88.4 R12, [R191+0x5000] ;  /* 0x00500000bf0c783b */ /* 0x000eae0000004200 */
        /* <DEDUP_REMOVED lines=12> */
[----:B------:R4:W-:Y:S04]  /*11920*/  MUFU.EX2 R21, R2 ;  /* 0x0000000200157308 */ /* 0x0009e80000000800 */
[----:B-1----:R-:W-:Y:S01]  /*11930*/  HMMA.16816.F32.BF16 R148, R4, R16, R40 ;  /* 0x000000100494723c */ /* 0x002fe20000041828 */
[----:B------:R-:W-:Y:S01]  /*11940*/  LDSM.16.MT88.4 R40, [R188+0x3800] ;  /* 0x00380000bc28783b */ /* 0x000fe20000004200 */
[----:B---3--:R-:W-:-:S06]  /*11950*/  IMAD.MOV.U32 R3, RZ, RZ, R112 ;  /* 0x000000ffff037224 */ /* 0x008fcc00078e0070 */
[C---:B------:R-:W-:Y:S01]  /*11960*/  HMMA.16816.F32.BF16 R164, R4.reuse, R26, R56 ;  /* 0x0000001a04a4723c */ /* 0x040fe20000041838 */
[----:B------:R-:W-:Y:S01]  /*11970*/  LDSM.16.MT88.4 R56, [R192+0x3800] ;  /* 0x00380000c038783b */ /* 0x000fe20000004200 */
[----:B----4-:R-:W-:Y:S02]  /*11980*/  FFMA.FTZ R2, R236, c[0x0][0x2d0], -R0 ;  /* 0x0000b400ec027a23 */ /* 0x010fe40000010800 */
[----:B------:R-:W-:Y:S02]  /*11990*/  IMAD.MOV.U32 R236, RZ, RZ, R121 ;  /* 0x000000ffffec7224 */ /* 0x000fe400078e0079 */
[----:B------:R1:W-:Y:S02]  /*119a0*/  MUFU.EX2 R20, R2 ;  /* 0x0000000200147308 */ /* 0x0003e40000000800 */
[----:B------:R-:W-:Y:S01]  /*119b0*/  HMMA.16816.F32.BF16 R16, R4, R18, R68 ;  /* 0x000000120410723c */ /* 0x000fe20000041844 */
[----:B------:R-:W-:Y:S02]  /*119c0*/  IMAD.MOV.U32 R27, RZ, RZ, R137 ;  /* 0x000000ffff1b7224 */ /* 0x000fe400078e0089 */
[----:B------:R-:W-:-:S02]  /*119d0*/  IMAD.MOV.U32 R26, RZ, RZ, R138 ;  /* 0x000000ffff1a7224 */ /* 0x000fc400078e008a */
[----:B------:R-:W-:Y:S03]  /*119e0*/  LDSM.16.MT88.4 R136, [R188+0x1800] ;  /* 0x00180000bc88783b */ /* 0x000fe60000004200 */
[----:B--2---:R-:W-:Y:S01]  /*119f0*/  HMMA.16816.F32.BF16 R160, R4, R12, R72 ;  /* 0x0000000c04a0723c */ /* 0x004fe20000041848 */
[----:B------:R-:W-:Y:S01]  /*11a00*/  LDSM.16.MT88.4 R72, [R188+0x5800] ;  /* 0x00580000bc48783b */ /* 0x000fe20000004200 */
[----:B-1----:R-:W-:-:S06]  /*11a10*/  FFMA.FTZ R2, R244, c[0x0][0x2d0], -R0 ;  /* 0x0000b400f4027a23 */ /* 0x002fcc0000010800 */
[----:B------:R-:W-:Y:S01]  /*11a20*/  HMMA.16816.F32.BF16 R156, R4, R14, R60 ;  /* 0x0000000e049c723c */ /* 0x000fe2000004183c */
[----:B------:R-:W-:Y:S01]  /*11a30*/  IMAD.MOV.U32 R244, RZ, RZ, R123 ;  /* 0x000000fffff47224 */ /* 0x000fe200078e007b */
[----:B------:R-:W-:Y:S01]  /*11a40*/  LDSM.16.MT88.4 R12, [R191+0x5800] ;  /* 0x00580000bf0c783b */ /* 0x000fe20000004200 */
[----:B------:R1:W2:Y:S03]  /*11a50*/  MUFU.EX2 R10, R2 ;  /* 0x00000002000a7308 */ /* 0x0002a60000000800 */
[----:B------:R-:W-:Y:S01]  /*11a60*/  LDSM.16.MT88.4 R120, [R191+0x1800] ;  /* 0x00180000bf78783b */ /* 0x000fe20000004200 */
[----:B------:R-:W-:Y:S01]  /*11a70*/  IMAD.MOV.U32 R7, RZ, RZ, R96 ;  /* 0x000000ffff077224 */ /* 0x000fe200078e0060 */
[----:B-----5:R-:W-:Y:S01]  /*11a80*/  F2FP.BF16.PACK_AB R96, R23, R24 ;  /* 0x000000181760723e */ /* 0x020fe200000010ff */
[----:B------:R-:W-:-:S04]  /*11a90*/  @P4 IMAD.HI.U32 R4, R249, c[0x0][0x2c8], RZ ;  /* 0x0000b200f9044a27 */ /* 0x000fc800078e00ff */
[--C-:B-1----:R-:W-:Y:S02]  /*11aa0*/  FFMA.FTZ R2, R245, c[0x0][0x2d0], -R0.reuse ;  /* 0x0000b400f5027a23 */ /* 0x102fe40000010800 */
[----:B------:R-:W-:Y:S02]  /*11ab0*/  FFMA.FTZ R0, R246, c[0x0][0x2d0], -R0 ;  /* 0x0000b400f6007a23 */ /* 0x000fe40000010800 */
[----:B------:R-:W-:Y:S01]  /*11ac0*/  IMAD.MOV.U32 R246, RZ, RZ, R115 ;  /* 0x000000fffff67224 */ /* 0x000fe200078e0073 */
[----:B------:R1:W-:Y:S01]  /*11ad0*/  MUFU.EX2 R9, R2 ;  /* 0x0000000200097308 */ /* 0x0003e20000000800 */
[----:B------:R-:W3:Y:S01]  /*11ae0*/  LDSM.16.MT88.4 R112, [R192+0x1800] ;  /* 0x00180000c070783b */ /* 0x000ee20000004200 */
[----:B------:R-:W-:-:S06]  /*11af0*/  IMAD.MOV.U32 R245, RZ, RZ, R99 ;  /* 0x000000fffff57224 */ /* 0x000fcc00078e0063 */
[----:B------:R4:W5:Y:S01]  /*11b00*/  MUFU.EX2 R8, R0 ;  /* 0x0000000000087308 */ /* 0x0009620000000800 */
[----:B-1----:R-:W-:Y:S01]  /*11b10*/  IMAD.MOV.U32 R2, RZ, RZ, R97 ;  /* 0x000000ffff027224 */ /* 0x002fe200078e0061 */
[----:B--2---:R-:W-:-:S03]  /*11b20*/  F2FP.BF16.PACK_AB R97, R10, R20 ;  /* 0x000000140a61723e */ /* 0x004fc600000010ff */
[----:B------:R-:W-:Y:S02]  /*11b30*/  FADD.FTZ R2, R2, R7 ;  /* 0x0000000702027221 */ /* 0x000fe40000010000 */
[----:B----4-:R-:W-:Y:S01]  /*11b40*/  IMAD.MOV.U32 R0, RZ, RZ, R98 ;  /* 0x000000ffff007224 */ /* 0x010fe200078e0062 */
[----:B------:R-:W-:Y:S01]  /*11b50*/  F2FP.BF16.PACK_AB R98, R21, R22 ;  /* 0x000000161562723e */ /* 0x000fe200000010ff */
        /* <DEDUP_REMOVED lines=11> */
[----:B---3--:R-:W-:Y:S01]  /*11c10*/  HMMA.16816.F32.BF16 R108, R96, R112, R108 ;  /* 0x00000070606c723c */ /* 0x008fe2000004186c */
        /* <DEDUP_REMOVED lines=16> */
[----:B------:R-:W-:Y:S01]  /*11d20*/  FADD.FTZ R2, R211, R2 ;  /* 0x00000002d3027221 */ /* 0x000fe20000010000 */
[----:B------:R-:W-:Y:S01]  /*11d30*/  IADD3 R211, R25, -0x2, RZ ;  /* 0xfffffffe19d37810 */ /* 0x000fe20007ffe0ff */
[----:B------:R-:W-:-:S02]  /*11d40*/  FADD.FTZ R3, R222, R3 ;  /* 0x00000003de037221 */ /* 0x000fc40000010000 */
[----:B------:R-:W-:Y:S01]  /*11d50*/  FADD.FTZ R0, R129, R2 ;  /* 0x0000000281007221 */ /* 0x000fe20000010000 */
[C---:B------:R-:W-:Y:S01]  /*11d60*/  HMMA.16816.F32.BF16 R132, R96.reuse, R136, R132 ;  /* 0x000000886084723c */ /* 0x040fe20000041884 */
        /* <DEDUP_REMOVED lines=37> */
.L_x_3574:
[----:B------:R-:W-:Y:S01]  /*11fc0*/  ISETP.GT.AND P0, PT, R235, R184, PT ;  /* 0x000000b8eb00720c */ /* 0x000fe20003f04270 */
[----:B------:R-:W-:Y:S04]  /*11fd0*/  DEPBAR.LE SB0, 0x0 ;  /* 0x000080000000791a */ /* 0x000fe80000000000 */
[----:B------:R-:W-:Y:S01]  /*11fe0*/  WARPSYNC 0xffffffff ;  /* 0xffffffff00007948 */ /* 0x000fe20003800000 */
[----:B------:R-:W-:Y:S01]  /*11ff0*/  BAR.SYNC.DEFER_BLOCKING 0x0 ;  /* 0x0000000000007b1d */ /* 0x000fe20000010000 */
[----:B------:R-:W-:Y:S02]  /*12000*/  LOP3.LUT P4, RZ, R238, 0x1, RZ, 0xc0, !PT ;  /* 0x00000001eeff7812 */ /* 0x000fe4000788c0ff */
[----:B------:R-:W-:Y:S02]  /*12010*/  MOV R187, c[0x0][0x2c4] ;  /* 0x0000b10000bb7a02 */ /* 0x000fe40000000f00 */
[C---:B------:R-:W-:Y:S02]  /*12020*/  IADD3 R211, R184.reuse, -0x1, RZ ;  /* 0xffffffffb8d37810 */ /* 0x040fe40007ffe0ff */
[----:B------:R-:W-:Y:S01]  /*12030*/  @!P0 SHF.R.S32.HI R0, RZ, 0x1f, R184 ;  /* 0x0000001fff008819 */ /* 0x000fe200000114b8 */
[----:B------:R-:W-:Y:S01]  /*12040*/  @!P0 IMAD.WIDE.U32 R6, R184, c[0x0][0x208], RZ ;  /* 0x00008200b8068a25 */ /* 0x000fe200078e00ff */
[----:B------:R-:W-:Y:S03]  /*12050*/  @!P0 IADD3 R12, P3, R228, 0x40, RZ ;  /* 0x00000040e40c8810 */ /* 0x000fe60007f7e0ff */
[----:B------:R-:W-:Y:S02]  /*12060*/  @!P0 IMAD R0, R0, c[0x0][0x208], RZ ;  /* 0x0000820000008a24 */ /* 0x000fe400078e02ff */
[----:B------:R-:W-:Y:S02]  /*12070*/  @!P0 IMAD.SHL.U32 R2, R6, 0x40, RZ ;  /* 0x0000004006028824 */ /* 0x000fe400078e00ff */
[----:B------:R-:W-:Y:S02]  /*12080*/  @!P0 IMAD R0, R184, c[0x0][0x20c], R0 ;  /* 0x00008300b8008a24 */ /* 0x000fe400078e0200 */
[----:B------:R-:W-:Y:S03]  /*12090*/  @!P0 IMAD.MOV.U32 R5, RZ, RZ, c[0x0][0x208] ;  /* 0x00008200ff058624 */ /* 0x000fe600078e00ff */
[----:B------:R-:W-:Y:S01]  /*120a0*/  @!P0 IADD3 R0, R7, R0, RZ ;  /* 0x0000000007008210 */ /* 0x000fe20007ffe0ff */
[----:B------:R-:W-:Y:S01]  /*120b0*/  @!P0 IMAD.MOV.U32 R7, RZ, RZ, c[0x0][0x20c] ;  /* 0x00008300ff078624 */ /* 0x000fe200078e00ff */
[C---:B------:R-:W-:Y:S01]  /*120c0*/  @!P0 LEA R4, P1, R5.reuse, R2, 0x5 ;  /* 0x0000000205048211 */ /* 0x040fe200078228ff */
[----:B------:R-:W-:Y:S01]  /*120d0*/  LDSM.16.M88.4 R32, [R194] ;  /* 0x00000000c220783b */ /* 0x000fe20000000200 */
[----:B------:R-:W-:Y:S04]  /*120e0*/  @!P0 SHF.L.U64.HI R0, R6, 0x6, R0 ;  /* 0x0000000606008819 */ /* 0x000fe80000010200 */
[----:B------:R-:W-:Y:S02]  /*120f0*/  @!P0 LEA.HI.X R5, R5, R0, R7, 0x5, P1 ;  /* 0x0000000005058211 */ /* 0x000fe400008f2c07 */
[----:B------:R-:W-:Y:S01]  /*12100*/  @!P0 IADD3 R6, P1, R2, R228, RZ ;  /* 0x000000e402068210 */ /* 0x000fe20007f3e0ff */
[----:B------:R-:W1:Y:S01]  /*12110*/  LDSM.16.M88.4 R8, [R147] ;  /* 0x000000009308783b */ /* 0x000e620000000200 */
[----:B------:R-:W-:Y:S02]  /*12120*/  @!P0 IADD3.X R7, RZ, R230, RZ, P3, !PT ;  /* 0x000000e6ff078210 */ /* 0x000fe40001ffe4ff */
[----:B------:R-:W-:Y:S01]  /*12130*/  @!P0 LEA R124, P2, R6, c[0x0][0x1f8], 0x1 ;  /* 0x00007e00067c8a11 */ /* 0x000fe200078408ff */
[----:B------:R-:W-:Y:S01]  /*12140*/  @!P0 IMAD.X R14, R0, 0x1, R230, P1 ;  /* 0x00000001000e8824 */ /* 0x000fe200008e06e6 */
[----:B------:R-:W-:Y:S03]  /*12150*/  @!P0 IADD3 R13, P1, R2, R12, RZ ;  /* 0x0000000c020d8210 */ /* 0x000fe60007f3e0ff */
[----:B------:R-:W2:Y:S01]  /*12160*/  LDSM.16.M88.4 R16, [R147+0x800] ;  /* 0x000800009310783b */ /* 0x000ea20000000200 */
[----:B------:R-:W-:Y:S01]  /*12170*/  @!P0 LEA.HI.X R125, R6, c[0x0][0x1fc], R14, 0x1, P2 ;  /* 0x00007f00067d8a11 */ /* 0x000fe200010f0c0e */
[----:B------:R-:W-:Y:S01]  /*12180*/  @!P0 IMAD.X R15, R0, 0x1, R7, P1 ;  /* 0x00000001000f8824 */ /* 0x000fe200008e0607 */
[----:B------:R-:W-:Y:S02]  /*12190*/  @!P0 IADD3 R6, P2, R228, 0x80, RZ ;  /* 0x00000080e4068810 */ /* 0x000fe40007f5e0ff */
[C---:B------:R-:W-:Y:S03]  /*121a0*/  @!P0 LEA R30, P1, R13.reuse, c[0x0][0x1f8], 0x1 ;  /* 0x00007e000d1e8a11 */ /* 0x040fe600078208ff */
[----:B------:R-:W3:Y:S01]  /*121b0*/  LDSM.16.M88.4 R24, [R147+0x1000] ;  /* 0x001000009318783b */ /* 0x000ee20000000200 */
[--C-:B------:R-:W-:Y:S01]  /*121c0*/  @!P0 IMAD.X R14, RZ, RZ, R230.reuse, P2 ;  /* 0x000000ffff0e8224 */ /* 0x100fe200010e06e6 */
[----:B------:R-:W-:Y:S02]  /*121d0*/  @!P0 IADD3 R2, P2, R2, R6, RZ ;  /* 0x0000000602028210 */ /* 0x000fe40007f5e0ff */
[----:B------:R-:W-:Y:S02]  /*121e0*/  @!P0 LEA.HI.X R31, R13, c[0x0][0x1fc], R15, 0x1, P1 ;  /* 0x00007f000d1f8a11 */ /* 0x000fe400008f0c0f */
[----:B------:R-:W-:Y:S02]  /*121f0*/  @!P0 IADD3 R12, P1, R4, R12, RZ ;  /* 0x0000000c040c8210 */ /* 0x000fe40007f3e0ff */
        /* <DEDUP_REMOVED lines=12> */
[----:B------:R-:W5:Y:S01]  /*122c0*/  LDSM.16.M88.4 R156, [R198] ;  /* 0x00000000c69c783b */ /* 0x000f620000000200 */
[----:B------:R-:W-:Y:S02]  /*122d0*/  @!P0 LEA R28, P2, R12, c[0x0][0x1f8], 0x1 ;  /* 0x00007e000c1c8a11 */ /* 0x000fe400078408ff */
[----:B------:R-:W-:Y:S02]  /*122e0*/  @!P0 LEA R22, P1, R6, c[0x0][0x1f8], 0x1 ;  /* 0x00007e0006168a11 */ /* 0x000fe400078208ff */
[----:B------:R-:W-:Y:S02]  /*122f0*/  @!P0 LEA.HI.X R29, R12, c[0x0][0x1fc], R7, 0x1, P2 ;  /* 0x00007f000c1d8a11 */ /* 0x000fe400010f0c07 */
[----:B------:R-:W-:Y:S01]  /*12300*/  @!P0 LEA.HI.X R23, R6, c[0x0][0x1fc], R4, 0x1, P1 ;  /* 0x00007f0006178a11 */ /* 0x000fe200008f0c04 */
[----:B------:R-:W2:Y:S01]  /*12310*/  LDSM.16.M88.4 R160, [R209] ;  /* 0x00000000d1a0783b */ /* 0x000ea20000000200 */
[C---:B-1----:R-:W-:Y:S03]  /*12320*/  HMMA.16816.F32.BF16 R4, R32.reuse, R8, RZ ;  /* 0x000000082004723c */ /* 0x042fe600000418ff */
[----:B------:R-:W-:Y:S04]  /*12330*/  ISETP.NE.AND P1, PT, R187, 0x1, PT ;  /* 0x00000001bb00780c */ /* 0x000fe80003f25270 */
[----:B------:R-:W1:Y:S01]  /*12340*/  LDSM.16.M88.4 R164, [R208] ;  /* 0x00000000d0a4783b */ /* 0x000e620000000200 */
[C---:B------:R-:W-:Y:S07]  /*12350*/  HMMA.16816.F32.BF16 R8, R32.reuse, R10, RZ ;  /* 0x0000000a2008723c */ /* 0x040fee00000418ff */
        /* <DEDUP_REMOVED lines=9> */
[----:B------:R3:W-:Y:S08]  /*123f0*/  @!P0 LDGSTS.E.BYPASS.LTC128B.128 [R210+0x5100], [R22.64], !P5 ;  /* 0x0510000016d28fae */ /* 0x0007f0000e901d46 */
[----:B------:R-:W-:Y:S01]  /*12400*/  LDSM.16.M88.4 R172, [R197] ;  /* 0x00000000c5ac783b */ /* 0x000fe20000000200 */
[C---:B--2---:R-:W-:Y:S07]  /*12410*/  HMMA.16816.F32.BF16 R12, R32.reuse, R16, RZ ;  /* 0x00000010200c723c */ /* 0x044fee00000418ff */
[----:B------:R-:W0:Y:S01]  /*12420*/  LDGDEPBAR ;  /* 0x00000000000079af */ /* 0x000e220000000000 */
[C---:B------:R-:W-:Y:S07]  /*12430*/  HMMA.16816.F32.BF16 R16, R32.reuse, R18, RZ ;  /* 0x000000122010723c */ /* 0x040fee00000418ff */
[----:B------:R-:W2:Y:S01]  /*12440*/  LDSM.16.M88.4 R176, [R193] ;  /* 0x00000000c1b0783b */ /* 0x000ea20000000200 */
[C---:B---3--:R-:W-:Y:S07]  /*12450*/  HMMA.16816.F32.BF16 R20, R32.reuse, R24, RZ ;  /* 0x000000182014723c */ /* 0x048fee00000418ff */
[----:B------:R-:W-:Y:S01]  /*12460*/  LDSM.16.M88.4 R180, [R147+0x2000] ;  /* 0x0020000093b4783b */ /* 0x000fe20000000200 */
[C---:B------:R-:W-:Y:S07]  /*12470*/  HMMA.16816.F32.BF16 R24, R32.reuse, R26, RZ ;  /* 0x0000001a2018723c */ /* 0x040fee00000418ff */
[----:B------:R-:W3:Y:S01]  /*12480*/  LDL R186, [R1+0x10] ;  /* 0x0000100001ba7983 */ /* 0x000ee20000100800 */
[C---:B----4-:R-:W-:Y:S03]  /*12490*/  HMMA.16816.F32.BF16 R28, R32.reuse, R148, RZ ;  /* 0x00000094201c723c */ /* 0x050fe600000418ff */
[----:B------:R-:W4:Y:S04]  /*124a0*/  LDL R185, [R1+0x4] ;  /* 0x0000040001b97983 */ /* 0x000f280000100800 */
[----:B------:R-:W4:Y:S01]  /*124b0*/  LDL R129, [R1+0x8] ;  /* 0x0000080001817983 */ /* 0x000f220000100800 */
[----:B------:R-:W-:Y:S03]  /*124c0*/  HMMA.16816.F32.BF16 R32, R32, R150, RZ ;  /* 0x000000962020723c */ /* 0x000fe600000418ff */
[----:B------:R-:W2:Y:S05]  /*124d0*/  LDSM.16.M88.4 R148, [R193+0x800] ;  /* 0x00080000c194783b */ /* 0x000eaa0000000200 */
[C---:B-----5:R-:W-:Y:S08]  /*124e0*/  HMMA.16816.F32.BF16 R4, R152.reuse, R156, R4 ;  /* 0x0000009c9804723c */ /* 0x060ff00000041804 */
[C---:B------:R-:W-:Y:S01]  /*124f0*/  HMMA.16816.F32.BF16 R8, R152.reuse, R158, R8 ;  /* 0x0000009e9808723c */ /* 0x040fe20000041808 */
[----:B------:R-:W5:Y:S07]  /*12500*/  LDSM.16.M88.4 R156, [R193+0x1000] ;  /* 0x00100000c19c783b */ /* 0x000f6e0000000200 */
[C---:B------:R-:W-:Y:S08]  /*12510*/  HMMA.16816.F32.BF16 R12, R152.reuse, R160, R12 ;  /* 0x000000a0980c723c */ /* 0x040ff0000004180c */
[C---:B------:R-:W-:Y:S01]  /*12520*/  HMMA.16816.F32.BF16 R16, R152.reuse, R162, R16 ;  /* 0x000000a29810723c */ /* 0x040fe20000041810 */
[----:B------:R-:W-:Y:S07]  /*12530*/  LDSM.16.M88.4 R160, [R196] ;  /* 0x00000000c4a0783b */ /* 0x000fee0000000200 */
[C---:B-1----:R-:W-:Y:S08]  /*12540*/  HMMA.16816.F32.BF16 R20, R152.reuse, R164, R20 ;  /* 0x000000a49814723c */ /* 0x042ff00000041814 */
[C---:B------:R-:W-:Y:S01]  /*12550*/  HMMA.16816.F32.BF16 R24, R152.reuse, R166, R24 ;  /* 0x000000a69818723c */ /* 0x040fe20000041818 */
[----:B------:R-:W-:Y:S07]  /*12560*/  LDSM.16.M88.4 R164, [R190] ;  /* 0x00000000bea4783b */ /* 0x000fee0000000200 */
[C---:B------:R-:W-:Y:S08]  /*12570*/  HMMA.16816.F32.BF16 R28, R152.reuse, R168, R28 ;  /* 0x000000a8981c723c */ /* 0x040ff0000004181c */
[----:B------:R-:W-:Y:S01]  /*12580*/  HMMA.16816.F32.BF16 R32, R152, R170, R32 ;  /* 0x000000aa9820723c */ /* 0x000fe20000041820 */
[----:B------:R-:W1:Y:S07]  /*12590*/  LDSM.16.M88.4 R152, [R193+0x1800] ;  /* 0x00180000c198783b */ /* 0x000e6e0000000200 */
[C---:B--2---:R-:W-:Y:S01]  /*125a0*/  HMMA.16816.F32.BF16 R4, R172.reuse, R176, R4 ;  /* 0x000000b0ac04723c */ /* 0x044fe20000041804 */
[----:B------:R-:W2:Y:S07]  /*125b0*/  LDSM.16.M88.4 R168, [R190+0x800] ;  /* 0x00080000bea8783b */ /* 0x000eae0000000200 */
[C---:B------:R-:W-:Y:S01]  /*125c0*/  HMMA.16816.F32.BF16 R8, R172.reuse, R178, R8 ;  /* 0x000000b2ac08723c */ /* 0x040fe20000041808 */
[----:B------:R-:W2:Y:S07]  /*125d0*/  LDSM.16.M88.4 R176, [R190+0x1000] ;  /* 0x00100000beb0783b */ /* 0x000eae0000000200 */
[C---:B------:R-:W-:Y:S08]  /*125e0*/  HMMA.16816.F32.BF16 R12, R172.reuse, R148, R12 ;  /* 0x00000094ac0c723c */ /* 0x040ff0000004180c */
        /* <DEDUP_REMOVED lines=8> */
[C---:B------:R-:W-:Y:S01]  /*12670*/  HMMA.16816.F32.BF16 R4, R160.reuse, R164, R4 ;  /* 0x000000a4a004723c */ /* 0x040fe20000041804 */
[----:B------:R-:W-:Y:S07]  /*12680*/  LDSM.16.M88.4 R172, [R205] ;  /* 0x00000000cdac783b */ /* 0x000fee0000000200 */
[C---:B------:R-:W-:Y:S01]  /*12690*/  HMMA.16816.F32.BF16 R8, R160.reuse, R166, R8 ;  /* 0x000000a6a008723c */ /* 0x040fe20000041808 */
[----:B------:R-:W1:Y:S07]  /*126a0*/  LDSM.16.M88.4 R164, [R147+0x3000] ;  /* 0x0030000093a4783b */ /* 0x000e6e0000000200 */
[C---:B--2---:R-:W-:Y:S08]  /*126b0*/  HMMA.16816.F32.BF16 R12, R160.reuse, R168, R12 ;  /* 0x000000a8a00c723c */ /* 0x044ff0000004180c */
[C---:B------:R-:W-:Y:S01]  /*126c0*/  HMMA.16816.F32.BF16 R16, R160.reuse, R170, R16 ;  /* 0x000000aaa010723c */ /* 0x040fe20000041810 */
[----:B------:R-:W2:Y:S07]  /*126d0*/  LDSM.16.M88.4 R168, [R147+0x3800] ;  /* 0x0038000093a8783b */ /* 0x000eae0000000200 */
[C---:B------:R-:W-:Y:S08]  /*126e0*/  HMMA.16816.F32.BF16 R20, R160.reuse, R176, R20 ;  /* 0x000000b0a014723c */ /* 0x040ff00000041814 */
[C---:B------:R-:W-:Y:S01]  /*126f0*/  HMMA.16816.F32.BF16 R24, R160.reuse, R178, R24 ;  /* 0x000000b2a018723c */ /* 0x040fe20000041818 */
[----:B------:R-:W-:Y:S07]  /*12700*/  LDSM.16.M88.4 R176, [R203] ;  /* 0x00000000cbb0783b */ /* 0x000fee0000000200 */
[C---:B------:R-:W-:Y:S08]  /*12710*/  HMMA.16816.F32.BF16 R28, R160.reuse, R148, R28 ;  /* 0x00000094a01c723c */ /* 0x040ff0000004181c */
[----:B------:R-:W-:Y:S01]  /*12720*/  HMMA.16816.F32.BF16 R32, R160, R150, R32 ;  /* 0x00000096a020723c */ /* 0x000fe20000041820 */
[----:B------:R-:W-:Y:S07]  /*12730*/  LDSM.16.M88.4 R148, [R195+0x4000] ;  /* 0x00400000c394783b */ /* 0x000fee0000000200 */
[C---:B-----5:R-:W-:Y:S01]  /*12740*/  HMMA.16816.F32.BF16 R4, R156.reuse, R180, R4 ;  /* 0x000000b49c04723c */ /* 0x060fe20000041804 */
        /* <DEDUP_REMOVED lines=8> */
[----:B------:R-:W-:Y:S07]  /*127d0*/  LDSM.16.M88.4 R164, [R193+0x2000] ;  /* 0x00200000c1a4783b */ /* 0x000fee0000000200 */
[C---:B--2---:R-:W-:Y:S08]  /*127e0*/  HMMA.16816.F32.BF16 R28, R156.reuse, R168, R28 ;  /* 0x000000a89c1c723c */ /* 0x044ff0000004181c */
[----:B------:R-:W-:Y:S01]  /*127f0*/  HMMA.16816.F32.BF16 R32, R156, R170, R32 ;  /* 0x000000aa9c20723c */ /* 0x000fe20000041820 */
[----:B------:R-:W2:Y:S07]  /*12800*/  LDSM.16.M88.4 R156, [R197+0x4000] ;  /* 0x00400000c59c783b */ /* 0x000eae0000000200 */
[C---:B-----5:R-:W-:Y:S01]  /*12810*/  HMMA.16816.F32.BF16 R4, R148.reuse, R160, R4 ;  /* 0x000000a09404723c */ /* 0x060fe20000041804 */
[----:B------:R-:W-:Y:S07]  /*12820*/  LDSM.16.M88.4 R168, [R193+0x3000] ;  /* 0x00300000c1a8783b */ /* 0x000fee0000000200 */
[C---:B------:R-:W-:Y:S01]  /*12830*/  HMMA.16816.F32.BF16 R8, R148.reuse, R162, R8 ;  /* 0x000000a29408723c */ /* 0x040fe20000041808 */
[----:B------:R-:W5:Y:S07]  /*12840*/  LDSM.16.M88.4 R160, [R193+0x2800] ;  /* 0x00280000c1a0783b */ /* 0x000f6e0000000200 */
[C---:B------:R-:W-:Y:S08]  /*12850*/  HMMA.16816.F32.BF16 R12, R148.reuse, R172, R12 ;  /* 0x000000ac940c723c */ /* 0x040ff0000004180c */
[C---:B------:R-:W-:Y:S01]  /*12860*/  HMMA.16816.F32.BF16 R16, R148.reuse, R174, R16 ;  /* 0x000000ae9410723c */ /* 0x040fe20000041810 */
[----:B------:R-:W-:Y:S03]  /*12870*/  LDSM.16.M88.4 R172, [R190+0x2000] ;  /* 0x00200000beac783b */ /* 0x000fe60000000200 */
[----:B---3--:R-:W-:Y:S04]  /*12880*/  IMAD.IADD R0, R186, 0x1, R249 ;  /* 0x00000001ba007824 */ /* 0x008fe800078e02f9 */
[C---:B-1----:R-:W-:Y:S04]  /*12890*/  HMMA.16816.F32.BF16 R20, R148.reuse, R152, R20 ;  /* 0x000000989414723c */ /* 0x042fe80000041814 */
[----:B------:R-:W-:Y:S04]  /*128a0*/  @P1 IMAD.HI.U32 R2, R0, c[0x0][0x2c8], RZ ;  /* 0x0000b20000021a27 */ /* 0x000fe800078e00ff */
[C---:B------:R-:W-:Y:S01]  /*128b0*/  HMMA.16816.F32.BF16 R24, R148.reuse, R154, R24 ;  /* 0x0000009a9418723c */ /* 0x040fe20000041818 */
[----:B------:R-:W-:Y:S03]  /*128c0*/  LDSM.16.M88.4 R152, [R196+0x4000] ;  /* 0x00400000c498783b */ /* 0x000fe60000000200 */
[----:B------:R-:W-:Y:S04]  /*128d0*/  @P1 SHF.R.U32.HI R0, RZ, c[0x0][0x2cc], R2 ;  /* 0x0000b300ff001a19 */ /* 0x000fe80000011602 */
[C---:B------:R-:W-:Y:S01]  /*128e0*/  HMMA.16816.F32.BF16 R28, R148.reuse, R176, R28 ;  /* 0x000000b0941c723c */ /* 0x040fe2000004181c */
[----:B------:R-:W-:Y:S07]  /*128f0*/  SHFL.IDX PT, R2, R0, RZ, 0x1c1f ;  /* 0x001c1fff00027589 */ /* 0x000fee00000e0000 */
[----:B------:R-:W-:Y:S01]  /*12900*/  HMMA.16816.F32.BF16 R32, R148, R178, R32 ;  /* 0x000000b29420723c */ /* 0x000fe20000041820 */
[----:B------:R-:W1:Y:S07]  /*12910*/  LDSM.16.M88.4 R148, [R193+0x3800] ;  /* 0x00380000c194783b */ /* 0x000e6e0000000200 */
[C---:B--2---:R-:W-:Y:S01]  /*12920*/  HMMA.16816.F32.BF16 R4, R156.reuse, R164, R4 ;  /* 0x000000a49c04723c */ /* 0x044fe20000041804 */
[----:B------:R-:W-:Y:S07]  /*12930*/  LDSM.16.M88.4 R176, [R190+0x2800] ;  /* 0x00280000beb0783b */ /* 0x000fee0000000200 */
[C---:B------:R-:W-:Y:S01]  /*12940*/  HMMA.16816.F32.BF16 R8, R156.reuse, R166, R8 ;  /* 0x000000a69c08723c */ /* 0x040fe20000041808 */
[----:B------:R-:W-:Y:S07]  /*12950*/  LDSM.16.M88.4 R164, [R147+0x4800] ;  /* 0x0048000093a4783b */ /* 0x000fee0000000200 */
[C---:B-----5:R-:W-:Y:S01]  /*12960*/  HMMA.16816.F32.BF16 R12, R156.reuse, R160, R12 ;  /* 0x000000a09c0c723c */ /* 0x060fe2000004180c */
[----:B------:R2:W3:Y:S07]  /*12970*/  SHFL.IDX PT, R124, R0, 0x1, 0x1c1f ;  /* 0x003c1f00007c7f89 */ /* 0x0004ee00000e0000 */
[C---:B------:R-:W-:Y:S01]  /*12980*/  HMMA.16816.F32.BF16 R16, R156.reuse, R162, R16 ;  /* 0x000000a29c10723c */ /* 0x040fe20000041810 */
[----:B------:R-:W5:Y:S07]  /*12990*/  LDSM.16.M88.4 R160, [R190+0x3800] ;  /* 0x00380000bea0783b */ /* 0x000f6e0000000200 */
[C---:B------:R-:W-:Y:S08]  /*129a0*/  HMMA.16816.F32.BF16 R20, R156.reuse, R168, R20 ;  /* 0x000000a89c14723c */ /* 0x040ff00000041814 */
[C---:B------:R-:W-:Y:S01]  /*129b0*/  HMMA.16816.F32.BF16 R24, R156.reuse, R170, R24 ;  /* 0x000000aa9c18723c */ /* 0x040fe20000041818 */
[----:B------:R-:W-:Y:S03]  /*129c0*/  LDSM.16.M88.4 R168, [R147+0x5000] ;  /* 0x0050000093a8783b */ /* 0x000fe60000000200 */
[----:B--2---:R-:W-:Y:S04]  /*129d0*/  MOV R0, 0xffffffc0 ;  /* 0xffffffc000007802 */ /* 0x004fe80000000f00 */
[C---:B-1----:R-:W-:Y:S04]  /*129e0*/  HMMA.16816.F32.BF16 R28, R156.reuse, R148, R28 ;  /* 0x000000949c1c723c */ /* 0x042fe8000004181c */
[----:B------:R-:W-:Y:S04]  /*129f0*/  IMAD R0, R184, R0, 0x1 ;  /* 0x00000001b8007424 */ /* 0x000fe800078e0200 */
[----:B------:R-:W-:Y:S01]  /*12a00*/  HMMA.16816.F32.BF16 R32, R156, R150, R32 ;  /* 0x000000969c20723c */ /* 0x000fe20000041820 */
[----:B------:R-:W-:Y:S03]  /*12a10*/  LDSM.16.M88.4 R148, [R194+0x8000] ;  /* 0x00800000c294783b */ /* 0x000fe60000000200 */
[----:B----4-:R-:W-:Y:S04]  /*12a20*/  IADD3 R0, R185, R0, -R239 ;  /* 0x00000000b9007210 */ /* 0x010fe80007ffe8ef */
[C---:B------:R-:W-:Y:S01]  /*12a30*/  HMMA.16816.F32.BF16 R4, R152.reuse, R172, R4 ;  /* 0x000000ac9804723c */ /* 0x040fe20000041804 */
[----:B------:R-:W1:Y:S04]  /*12a40*/  LDSM.16.M88.4 R156, [R147+0x4000] ;  /* 0x00400000939c783b */ /* 0x000e680000000200 */
[----:B------:R-:W-:Y:S03]  /*12a50*/  IMAD.IADD R0, R0, 0x1, -R129 ;  /* 0x0000000100007824 */ /* 0x000fe600078e0a81 */
[C---:B------:R-:W-:Y:S01]  /*12a60*/  HMMA.16816.F32.BF16 R8, R152.reuse, R174, R8 ;  /* 0x000000ae9808723c */ /* 0x040fe20000041808 */
[----:B------:R-:W2:Y:S03]  /*12a70*/  LDSM.16.M88.4 R172, [R147+0x5800] ;  /* 0x0058000093ac783b */ /* 0x000ea60000000200 */
[C---:B------:R-:W-:Y:S01]  /*12a80*/  IADD3 R2, R0.reuse, R2, RZ ;  /* 0x0000000200027210 */ /* 0x040fe20007ffe0ff */
[----:B---3--:R-:W-:Y:S03]  /*12a90*/  IMAD.IADD R0, R0, 0x1, R124 ;  /* 0x0000000100007824 */ /* 0x008fe600078e027c */
[C---:B------:R-:W-:Y:S03]  /*12aa0*/  HMMA.16816.F32.BF16 R12, R152.reuse, R176, R12 ;  /* 0x000000b0980c723c */ /* 0x040fe6000004180c */
[C---:B------:R-:W-:Y:S02]  /*12ab0*/  ISETP.GT.AND P3, PT, R2.reuse, 0x28, PT ;  /* 0x000000280200780c */ /* 0x040fe40003f64270 */
[----:B------:R-:W-:Y:S02]  /*12ac0*/  ISETP.GT.AND P4, PT, R2, 0x31, PT ;  /* 0x000000310200780c */ /* 0x000fe40003f84270 */
[----:B------:R-:W-:Y:S01]  /*12ad0*/  ISETP.GT.AND P1, PT, R0, RZ, PT ;  /* 0x000000ff0000720c */ /* 0x000fe20003f24270 */
[C---:B------:R-:W-:Y:S01]  /*12ae0*/  HMMA.16816.F32.BF16 R16, R152.reuse, R178, R16 ;  /* 0x000000b29810723c */ /* 0x040fe20000041810 */
[----:B------:R-:W-:Y:S02]  /*12af0*/  LDSM.16.M88.4 R176, [R195+0x8000] ;  /* 0x00800000c3b0783b */ /* 0x000fe40000000200 */
[C---:B------:R-:W-:Y:S02]  /*12b00*/  ISETP.GT.AND P0, PT, R2.reuse, RZ, PT ;  /* 0x000000ff0200720c */ /* 0x040fe40003f04270 */
[----:B------:R-:W-:Y:S03]  /*12b10*/  ISETP.GT.AND P2, PT, R2, 0x1, PT ;  /* 0x000000010200780c */ /* 0x000fe60003f44270 */
[C---:B------:R-:W-:Y:S08]  /*12b20*/  HMMA.16816.F32.BF16 R20, R152.reuse, R180, R20 ;  /* 0x000000b49814723c */ /* 0x040ff00000041814 */
[C---:B------:R-:W-:Y:S01]  /*12b30*/  HMMA.16816.F32.BF16 R24, R152.reuse, R182, R24 ;  /* 0x000000b69818723c */ /* 0x040fe20000041818 */
[----:B------:R-:W3:Y:S07]  /*12b40*/  LDSM.16.M88.4 R180, [R202] ;  /* 0x00000000cab4783b */ /* 0x000eee0000000200 */
[C---:B-----5:R-:W-:Y:S08]  /*12b50*/  HMMA.16816.F32.BF16 R28, R152.reuse, R160, R28 ;  /* 0x000000a0981c723c */ /* 0x060ff0000004181c */
[----:B------:R-:W-:Y:S01]  /*12b60*/  HMMA.16816.F32.BF16 R32, R152, R162, R32 ;  /* 0x000000a29820723c */ /* 0x000fe20000041820 */
[----:B------:R-:W4:Y:S07]  /*12b70*/  LDSM.16.M88.4 R152, [R201] ;  /* 0x00000000c998783b */ /* 0x000f2e0000000200 */
        /* <DEDUP_REMOVED lines=25> */
[----:B------:R-:W5:Y:S07]  /*12d10*/  LDSM.16.M88.4 R160, [R190+0x4800] ;  /* 0x00480000bea0783b */ /* 0x000f6e0000000200 */
[C---:B--2---:R-:W-:Y:S08]  /*12d20*/  HMMA.16816.F32.BF16 R4, R148.reuse, R164, R4 ;  /* 0x000000a49404723c */ /* 0x044ff00000041804 */
[C---:B------:R-:W-:Y:S08]  /*12d30*/  HMMA.16816.F32.BF16 R8, R148.reuse, R166, R8 ;  /* 0x000000a69408723c */ /* 0x040ff00000041808 */
[C---:B------:R-:W-:Y:S08]  /*12d40*/  HMMA.16816.F32.BF16 R12, R148.reuse, R168, R12 ;  /* 0x000000a8940c723c */ /* 0x040ff0000004180c */
[C---:B------:R-:W-:Y:S08]  /*12d50*/  HMMA.16816.F32.BF16 R16, R148.reuse, R170, R16 ;  /* 0x000000aa9410723c */ /* 0x040ff00000041810 */
[C---:B---3--:R-:W-:Y:S08]  /*12d60*/  HMMA.16816.F32.BF16 R20, R148.reuse, R172, R20 ;  /* 0x000000ac9414723c */ /* 0x048ff00000041814 */
[C---:B------:R-:W-:Y:S08]  /*12d70*/  HMMA.16816.F32.BF16 R24, R148.reuse, R174, R24 ;  /* 0x000000ae9418723c */ /* 0x040ff00000041818 */
[C---:B----4-:R-:W-:Y:S08]  /*12d80*/  HMMA.16816.F32.BF16 R28, R148.reuse, R152, R28 ;  /* 0x00000098941c723c */ /* 0x050ff0000004181c */
[----:B------:R-:W-:Y:S01]  /*12d90*/  HMMA.16816.F32.BF16 R32, R148, R154, R32 ;  /* 0x0000009a9420723c */ /* 0x000fe20000041820 */
[----:B------:R-:W2:Y:S07]  /*12da0*/  LDSM.16.M88.4 R148, [R190+0x5000] ;  /* 0x00500000be94783b */ /* 0x000eae0000000200 */
[C---:B-1----:R-:W-:Y:S01]  /*12db0*/  HMMA.16816.F32.BF16 R4, R156.reuse, R180, R4 ;  /* 0x000000b49c04723c */ /* 0x042fe20000041804 */
[----:B------:R-:W1:Y:S01]  /*12dc0*/  LDSM.16.M88.4 R152, [R190+0x5800] ;  /* 0x00580000be98783b */ /* 0x000e620000000200 */
[----:B------:R-:W-:Y:S06]  /*12dd0*/  DEPBAR.LE SB0, 0x0 ;  /* 0x000080000000791a */ /* 0x000fec0000000000 */
[C---:B------:R-:W-:Y:S01]  /*12de0*/  HMMA.16816.F32.BF16 R8, R156.reuse, R182, R8 ;  /* 0x000000b69c08723c */ /* 0x040fe20000041808 */
[----:B------:R-:W-:Y:S07]  /*12df0*/  BAR.SYNC.DEFER_BLOCKING 0x0 ;  /* 0x0000000000007b1d */ /* 0x000fee0000010000 */
[C---:B-----5:R-:W-:Y:S08]  /*12e00*/  HMMA.16816.F32.BF16 R12, R156.reuse, R160, R12 ;  /* 0x000000a09c0c723c */ /* 0x060ff0000004180c */
[C---:B------:R-:W-:Y:S04]  /*12e10*/  HMMA.16816.F32.BF16 R16, R156.reuse, R162, R16 ;  /* 0x000000a29c10723c */ /* 0x040fe80000041810 */
[----:B------:R-:W-:Y:S02]  /*12e20*/  FSEL R124, R4, -INF , P0 ;  /* 0xff800000047c7808 */ /* 0x000fe40000000000 */
[----:B------:R-:W-:Y:S02]  /*12e30*/  ISETP.GT.AND P0, PT, R0, 0x1, PT ;  /* 0x000000010000780c */ /* 0x000fe40003f04270 */
[----:B------:R-:W-:Y:S01]  /*12e40*/  FSEL R160, R5, -INF , P2 ;  /* 0xff80000005a07808 */ /* 0x000fe20001000000 */
[C---:B--2---:R-:W-:Y:S03]  /*12e50*/  HMMA.16816.F32.BF16 R20, R156.reuse, R148, R20 ;  /* 0x000000949c14723c */ /* 0x044fe60000041814 */
[----:B------:R-:W-:Y:S02]  /*12e60*/  FSEL R163, R7, -INF , P0 ;  /* 0xff80000007a37808 */ /* 0x000fe40000000000 */
[----:B------:R-:W-:Y:S02]  /*12e70*/  FMNMX.FTZ R4, R124, R3, !PT ;  /* 0x000000037c047209 */ /* 0x000fe40007810000 */
[C---:B------:R-:W-:Y:S01]  /*12e80*/  ISETP.GT.AND P0, PT, R2.reuse, 0x8, PT ;  /* 0x000000080200780c */ /* 0x040fe20003f04270 */
[C---:B------:R-:W-:Y:S03]  /*12e90*/  HMMA.16816.F32.BF16 R24, R156.reuse, R150, R24 ;  /* 0x000000969c18723c */ /* 0x040fe60000041818 */
[----:B------:R-:W-:Y:S02]  /*12ea0*/  ISETP.GT.AND P2, PT, R2, 0x9, PT ;  /* 0x000000090200780c */ /* 0x000fe40003f44270 */
[----:B------:R-:W-:Y:S02]  /*12eb0*/  FSEL R148, R8, -INF , P0 ;  /* 0xff80000008947808 */ /* 0x000fe40000000000 */
[----:B------:R-:W-:Y:S01]  /*12ec0*/  FMNMX.FTZ R4, R160, R4, !PT ;  /* 0x00000004a0047209 */ /* 0x000fe20007810000 */
[C---:B-1----:R-:W-:Y:S03]  /*12ed0*/  HMMA.16816.F32.BF16 R28, R156.reuse, R152, R28 ;  /* 0x000000989c1c723c */ /* 0x042fe6000004181c */
[----:B------:R-:W-:Y:S02]  /*12ee0*/  ISETP.GT.AND P0, PT, R0, 0x9, PT ;  /* 0x000000090000780c */ /* 0x000fe40003f04270 */
[----:B------:R-:W-:Y:S02]  /*12ef0*/  FSEL R149, R9, -INF , P2 ;  /* 0xff80000009957808 */ /* 0x000fe40001000000 */
[----:B------:R-:W-:Y:S01]  /*12f00*/  FSEL R162, R11, -INF , P0 ;  /* 0xff8000000ba27808 */ /* 0x000fe20000000000 */
[----:B------:R-:W-:Y:S03]  /*12f10*/  HMMA.16816.F32.BF16 R32, R156, R154, R32 ;  /* 0x0000009a9c20723c */ /* 0x000fe60000041820 */
[----:B------:R-:W-:Y:S02]  /*12f20*/  ISETP.GT.AND P0, PT, R2, 0x10, PT ;  /* 0x000000100200780c */ /* 0x000fe40003f04270 */
[----:B------:R-:W-:Y:S02]  /*12f30*/  FMNMX.FTZ R4, R148, R4, !PT ;  /* 0x0000000494047209 */ /* 0x000fe40007810000 */
[----:B------:R-:W-:Y:S02]  /*12f40*/  FSEL R165, R12, -INF , P0 ;  /* 0xff8000000ca57808 */ /* 0x000fe40000000000 */
[----:B------:R-:W-:Y:S02]  /*12f50*/  ISETP.GT.AND P2, PT, R2, 0x11, PT ;  /* 0x000000110200780c */ /* 0x000fe40003f44270 */
[----:B------:R-:W-:Y:S02]  /*12f60*/  ISETP.GT.AND P0, PT, R0, 0x11, PT ;  /* 0x000000110000780c */ /* 0x000fe40003f04270 */
[----:B------:R-:W-:Y:S02]  /*12f70*/  FMNMX.FTZ R4, R149, R4, !PT ;  /* 0x0000000495047209 */ /* 0x000fe40007810000 */
[----:B------:R-:W-:Y:S02]  /*12f80*/  FSEL R166, R13, -INF , P2 ;  /* 0xff8000000da67808 */ /* 0x000fe40001000000 */
[----:B------:R-:W-:Y:S02]  /*12f90*/  FSEL R171, R15, -INF , P0 ;  /* 0xff8000000fab7808 */ /* 0x000fe40000000000 */
[----:B------:R-:W-:Y:S02]  /*12fa0*/  ISETP.GT.AND P0, PT, R2, 0x18, PT ;  /* 0x000000180200780c */ /* 0x000fe40003f04270 */
[----:B------:R-:W-:Y:S02]  /*12fb0*/  FMNMX.FTZ R4, R165, R4, !PT ;  /* 0x00000004a5047209 */ /* 0x000fe40007810000 */
[----:B------:R-:W-:Y:S02]  /*12fc0*/  FSEL R167, R16, -INF , P0 ;  /* 0xff80000010a77808 */ /* 0x000fe40000000000 */
[----:B------:R-:W-:Y:S02]  /*12fd0*/  ISETP.GT.AND P2, PT, R2, 0x19, PT ;  /* 0x000000190200780c */ /* 0x000fe40003f44270 */
[----:B------:R-:W-:Y:S02]  /*12fe0*/  ISETP.GT.AND P0, PT, R0, 0x19, PT ;  /* 0x000000190000780c */ /* 0x000fe40003f04270 */
[----:B------:R-:W-:Y:S02]  /*12ff0*/  FMNMX.FTZ R4, R166, R4, !PT ;  /* 0x00000004a6047209 */ /* 0x000fe40007810000 */
[----:B------:R-:W-:Y:S02]  /*13000*/  FSEL R172, R19, -INF , P0 ;  /* 0xff80000013ac7808 */ /* 0x000fe40000000000 */
[----:B------:R-:W-:Y:S02]  /*13010*/  ISETP.GT.AND P0, PT, R2, 0x20, PT ;  /* 0x000000200200780c */ /* 0x000fe40003f04270 */
[----:B------:R-:W-:Y:S02]  /*13020*/  FSEL R168, R17, -INF , P2 ;  /* 0xff80000011a87808 */ /* 0x000fe40001000000 */
[----:B------:R-:W-:Y:S02]  /*13030*/  FSEL R164, R6, -INF , P1 ;  /* 0xff80000006a47808 */ /* 0x000fe40000800000 */
[----:B------:R-:W-:Y:S02]  /*13040*/  FMNMX.FTZ R4, R167, R4, !PT ;  /* 0x00000004a7047209 */ /* 0x000fe40007810000 */
[----:B------:R-:W-:Y:S02]  /*13050*/  ISETP.GT.AND P1, PT, R0, 0x8, PT ;  /* 0x000000080000780c */ /* 0x000fe40003f24270 */
[----:B------:R-:W-:Y:S02]  /*13060*/  FSEL R154, R20, -INF , P0 ;  /* 0xff800000149a7808 */ /* 0x000fe40000000000 */
[----:B------:R-:W-:Y:S02]  /*13070*/  ISETP.GT.AND P2, PT, R2, 0x21, PT ;  /* 0x000000210200780c */ /* 0x000fe40003f44270 */
[----:B------:R-:W-:Y:S02]  /*13080*/  FMNMX.FTZ R4, R168, R4, !PT ;  /* 0x00000004a8047209 */ /* 0x000fe40007810000 */
[----:B------:R-:W-:Y:S02]  /*13090*/  FSEL R161, R10, -INF , P1 ;  /* 0xff8000000aa17808 */ /* 0x000fe40000800000 */
[----:B------:R-:W-:Y:S02]  /*130a0*/  ISETP.GT.AND P1, PT, R0, 0x10, PT ;  /* 0x000000100000780c */ /* 0x000fe40003f24270 */
[----:B------:R-:W-:Y:S02]  /*130b0*/  FMNMX.FTZ R5, R164, R128, !PT ;  /* 0x00000080a4057209 */ /* 0x000fe40007810000 */
[----:B------:R-:W-:Y:S02]  /*130c0*/  FSEL R155, R21, -INF , P2 ;  /* 0xff800000159b7808 */ /* 0x000fe40001000000 */
        /* <DEDUP_REMOVED lines=11> */
[----:B------:R-:W-:Y:S02]  /*13180*/  ISETP.GT.AND P0, PT, R2, 0x30, PT ;  /* 0x000000300200780c */ /* 0x000fe40003f04270 */
[----:B------:R-:W-:Y:S02]  /*13190*/  FMNMX.FTZ R5, R162, R5, !PT ;  /* 0x00000005a2057209 */ /* 0x000fe40007810000 */
[----:B------:R-:W-:Y:S02]  /*131a0*/  FSEL R186, R28, -INF , P0 ;  /* 0xff8000001cba7808 */ /* 0x000fe40000000000 */
        /* <DEDUP_REMOVED lines=9> */
[----:B------:R-:W-:Y:S02]  /*13240*/  ISETP.GT.AND P1, PT, R0, 0x20, PT ;  /* 0x000000200000780c */ /* 0x000fe40003f24270 */
[----:B------:R-:W-:Y:S02]  /*13250*/  FMNMX.FTZ R4, R170, R4, !PT ;  /* 0x00000004aa047209 */ /* 0x000fe40007810000 */
[----:B------:R-:W-:Y:S02]  /*13260*/  FSEL R214, R33, -INF , P2 ;  /* 0xff80000021d67808 */ /* 0x000fe40001000000 */
[----:B------:R-:W-:Y:S02]  /*13270*/  FMNMX.FTZ R2, R213, R2, !PT ;  /* 0x00000002d5027209 */ /* 0x000fe40007810000 */
[----:B------:R-:W-:Y:S02]  /*13280*/  FSEL R157, R22, -INF , P1 ;  /* 0xff800000169d7808 */ /* 0x000fe40000800000 */
[----:B------:R-:W-:Y:S02]  /*13290*/  ISETP.GT.AND P0, PT, R0, 0x21, PT ;  /* 0x000000210000780c */ /* 0x000fe40003f04270 */
[----:B------:R-:W-:Y:S02]  /*132a0*/  FMNMX.FTZ R4, R172, R4, !PT ;  /* 0x00000004ac047209 */ /* 0x000fe40007810000 */
[----:B------:R-:W-:Y:S02]  /*132b0*/  FMNMX.FTZ R2, R214, R2, !PT ;  /* 0x00000002d6027209 */ /* 0x000fe40007810000 */
[----:B------:R-:W-:Y:S02]  /*132c0*/  FSEL R158, R23, -INF , P0 ;  /* 0xff800000179e7808 */ /* 0x000fe40000000000 */
[----:B------:R-:W-:Y:S01]  /*132d0*/  ISETP.GT.AND P2, PT, R184, R235, PT ;  /* 0x000000ebb800720c */ /* 0x000fe20003f44270 */
[----:B------:R-:W1:Y:S01]  /*132e0*/  SHFL.BFLY PT, R7, R2, 0x2, 0x1f ;  /* 0x0c401f0002077f89 */ /* 0x000e6200000e0000 */
[----:B------:R-:W-:Y:S02]  /*132f0*/  FMNMX.FTZ R4, R157, R4, !PT ;  /* 0x000000049d047209 */ /* 0x000fe40007810000 */
[----:B------:R-:W-:Y:S02]  /*13300*/  ISETP.GT.AND P1, PT, R0, 0x28, PT ;  /* 0x000000280000780c */ /* 0x000fe40003f24270 */
[----:B------:R-:W-:Y:S02]  /*13310*/  FMNMX.FTZ R4, R158, R4, !PT ;  /* 0x000000049e047209 */ /* 0x000fe40007810000 */
[----:B------:R-:W-:Y:S02]  /*13320*/  FSEL R175, R26, -INF , P1 ;  /* 0xff8000001aaf7808 */ /* 0x000fe40000800000 */
[C---:B------:R-:W-:Y:S02]  /*13330*/  ISETP.GT.AND P0, PT, R0.reuse, 0x29, PT ;  /* 0x000000290000780c */ /* 0x040fe40003f04270 */
[----:B------:R-:W-:Y:S01]  /*13340*/  ISETP.GT.AND P1, PT, R0, 0x30, PT ;  /* 0x000000300000780c */ /* 0x000fe20003f24270 */
[----:B------:R-:W-:Y:S01]  /*13350*/  @P2 IMAD.MOV.U32 R10, RZ, RZ, c[0x0][0x1e4] ;  /* 0x00007900ff0a2624 */ /* 0x000fe200078e00ff */
[----:B------:R-:W-:Y:S02]  /*13360*/  FSEL R176, R27, -INF , P0 ;  /* 0xff8000001bb07808 */ /* 0x000fe40000000000 */
        /* <DEDUP_REMOVED lines=16> */
[----:B-1----:R-:W-:Y:S02]  /*13470*/  FMNMX.FTZ R9, R2, R7, !PT ;  /* 0x0000000702097209 */ /* 0x002fe40007810000 */
[----:B------:R-:W-:Y:S01]  /*13480*/  @P2 IADD3 R2, R5, R6, RZ ;  /* 0x0000000605022210 */ /* 0x000fe20007ffe0ff */
[C---:B------:R-:W-:Y:S01]  /*13490*/  @P2 IMAD.SHL.U32 R5, R4.reuse, 0x40, RZ ;  /* 0x0000004004052824 */ /* 0x040fe200078e00ff */
[----:B------:R-:W-:Y:S01]  /*134a0*/  FMNMX.FTZ R0, R129, R0, !PT ;  /* 0x0000000081007209 */ /* 0x000fe20007810000 */
[----:B------:R-:W-:Y:S01]  /*134b0*/  SHFL.BFLY PT, R17, R9, 0x1, 0x1f ;  /* 0x0c201f0009117f89 */ /* 0x000fe200000e0000 */
[----:B------:R-:W-:Y:S02]  /*134c0*/  @P2 SHF.L.U64.HI R4, R4, 0x6, R2 ;  /* 0x0000000604042819 */ /* 0x000fe40000010202 */
[----:B------:R-:W-:Y:S02]  /*134d0*/  @P2 MOV R6, c[0x0][0x1e0] ;  /* 0x0000780000062a02 */ /* 0x000fe40000000f00 */
[C---:B------:R-:W-:Y:S02]  /*134e0*/  @P2 IADD3 R8, P1, R5.reuse, R226, RZ ;  /* 0x000000e205082210 */ /* 0x040fe40007f3e0ff */
[----:B------:R-:W-:Y:S01]  /*134f0*/  @P2 LEA R7, P0, R6, R5, 0x5 ;  /* 0x0000000506072211 */ /* 0x000fe200078028ff */
[----:B------:R-:W1:Y:S01]  /*13500*/  SHFL.BFLY PT, R2, R0, 0x2, 0x1f ;  /* 0x0c401f0000027f89 */ /* 0x000e6200000e0000 */
[-C--:B------:R-:W-:Y:S02]  /*13510*/  @P2 IADD3.X R11, R4, R225.reuse, RZ, P1, !PT ;  /* 0x000000e1040b2210 */ /* 0x080fe40000ffe4ff */
[----:B------:R-:W-:Y:S02]  /*13520*/  @P2 LEA R18, P1, R8, c[0x0][0x1c8], 0x1 ;  /* 0x0000720008122a11 */ /* 0x000fe400078208ff */
[----:B------:R-:W-:Y:S02]  /*13530*/  @P2 LEA.HI.X R6, R6, R4, R10, 0x5, P0 ;  /* 0x0000000406062211 */ /* 0x000fe400000f2c0a */
[----:B------:R-:W-:Y:S02]  /*13540*/  @P2 IADD3 R10, P0, R226, 0x40, RZ ;  /* 0x00000040e20a2810 */ /* 0x000fe40007f1e0ff */
[----:B------:R-:W-:Y:S02]  /*13550*/  @P2 LEA.HI.X R19, R8, c[0x0][0x1cc], R11, 0x1, P1 ;  /* 0x0000730008132a11 */ /* 0x000fe400008f0c0b */
[----:B------:R-:W-:Y:S01]  /*13560*/  @P2 IADD3 R11, P3, R226, 0x80, RZ ;  /* 0x00000080e20b2810 */ /* 0x000fe20007f7e0ff */
[----:B------:R-:W-:Y:S01]  /*13570*/  @P2 IMAD.X R12, RZ, RZ, R225, P0 ;  /* 0x000000ffff0c2224 */ /* 0x000fe200000e06e1 */
[C---:B------:R-:W-:Y:S02]  /*13580*/  @P2 IADD3 R8, P1, R5.reuse, R10, RZ ;  /* 0x0000000a05082210 */ /* 0x040fe40007f3e0ff */
[----:B------:R-:W-:Y:S02]  /*13590*/  @P2 IADD3.X R13, RZ, R225, RZ, P3, !PT ;  /* 0x000000e1ff0d2210 */ /* 0x000fe40001ffe4ff */
[----:B------:R-:W-:Y:S01]  /*135a0*/  @P2 IADD3 R5, P0, R5, R11, RZ ;  /* 0x0000000b05052210 */ /* 0x000fe20007f1e0ff */
[----:B------:R-:W-:Y:S01]  /*135b0*/  @P2 IMAD.X R15, R4, 0x1, R12, P1 ;  /* 0x00000001040f2824 */ /* 0x000fe200008e060c */
[----:B------:R-:W-:Y:S02]  /*135c0*/  @P2 LEA R16, P1, R8, c[0x0][0x1c8], 0x1 ;  /* 0x0000720008102a11 */ /* 0x000fe400078208ff */
[----:B------:R-:W-:Y:S02]  /*135d0*/  @P2 IADD3.X R4, R4, R13, RZ, P0, !PT ;  /* 0x0000000d04042210 */ /* 0x000fe400007fe4ff */
[----:B------:R-:W-:Y:S02]  /*135e0*/  @P2 LEA R14, P0, R5, c[0x0][0x1c8], 0x1 ;  /* 0x00007200050e2a11 */ /* 0x000fe400078008ff */
[----:B-1----:R-:W-:Y:S02]  /*135f0*/  FMNMX.FTZ R0, R0, R2, !PT ;  /* 0x0000000200007209 */ /* 0x002fe40007810000 */
[----:B------:R-:W-:Y:S02]  /*13600*/  FMNMX.FTZ R125, R9, R17, !PT ;  /* 0x00000011097d7209 */ /* 0x000fe40007810000 */
[----:B------:R-:W-:Y:S01]  /*13610*/  @P2 LEA.HI.X R17, R8, c[0x0][0x1cc], R15, 0x1, P1 ;  /* 0x0000730008112a11 */ /* 0x000fe200008f0c0f */
[----:B------:R-:W1:Y:S01]  /*13620*/  SHFL.BFLY PT, R2, R0, 0x1, 0x1f ;  /* 0x0c201f0000027f89 */ /* 0x000e6200000e0000 */
[----:B------:R-:W-:Y:S01]  /*13630*/  @P2 LEA.HI.X R15, R5, c[0x0][0x1cc], R4, 0x1, P0 ;  /* 0x00007300050f2a11 */ /* 0x000fe200000f0c04 */
[----:B------:R-:W-:Y:S01]  /*13640*/  FMUL.FTZ R8, R125, c[0x0][0x2d0] ;  /* 0x0000b4007d087a20 */ /* 0x000fe20000410000 */
[----:B------:R-:W-:Y:S02]  /*13650*/  @P2 IADD3 R4, P0, R7, R10, RZ ;  /* 0x0000000a07042210 */ /* 0x000fe40007f1e0ff */
[----:B------:R-:W-:Y:S02]  /*13660*/  FSETP.NEU.FTZ.AND P1, PT, R125, -INF , PT ;  /* 0xff8000007d00780b */ /* 0x000fe40003f3d000 */
[----:B------:R-:W-:Y:S01]  /*13670*/  LOP3.LUT P4, RZ, R238, 0x1, RZ, 0xc0, !PT ;  /* 0x00000001eeff7812 */ /* 0x000fe2000788c0ff */
[----:B------:R-:W-:Y:S01]  /*13680*/  @P2 IMAD.X R10, R6, 0x1, R12, P0 ;  /* 0x00000001060a2824 */ /* 0x000fe200000e060c */
[C---:B------:R-:W-:Y:S02]  /*13690*/  @P2 IADD3 R5, P0, R7.reuse, R11, RZ ;  /* 0x0000000b07052210 */ /* 0x040fe40007f1e0ff */
[----:B------:R-:W-:Y:S02]  /*136a0*/  FSEL R152, R8, RZ, P1 ;  /* 0x000000ff08987208 */ /* 0x000fe40000800000 */
[----:B------:R-:W-:Y:S02]  /*136b0*/  @P2 IADD3.X R11, R6, R13, RZ, P0, !PT ;  /* 0x0000000d060b2210 */ /* 0x000fe400007fe4ff */
[----:B------:R-:W-:Y:S01]  /*136c0*/  @P2 IADD3 R7, P0, R7, R226, RZ ;  /* 0x000000e207072210 */ /* 0x000fe20007f1e0ff */
[--C-:B------:R-:W-:Y:S04]  /*136d0*/  FFMA.FTZ R8, R124, c[0x0][0x2d0], -R152.reuse ;  /* 0x0000b4007c087a23 */ /* 0x100fe80000010898 */
[----:B------:R-:W-:Y:S01]  /*136e0*/  @P2 IMAD.X R9, R6, 0x1, R225, P0 ;  /* 0x0000000106092824 */ /* 0x000fe200000e06e1 */
[C---:B------:R-:W-:Y:S01]  /*136f0*/  @P2 LEA R6, P0, R7.reuse, c[0x0][0x1c8], 0x1 ;  /* 0x0000720007062a11 */ /* 0x040fe200078008ff */
[----:B------:R2:W-:Y:S01]  /*13700*/  MUFU.EX2 R223, R8 ;  /* 0x0000000800df7308 */ /* 0x0005e20000000800 */
[----:B------:R3:W-:Y:S01]  /*13710*/  @P2 LDGSTS.E.BYPASS.LTC128B.128 [R210+0x6100], [R18.64], !P4 ;  /* 0x0610000012d22fae */ /* 0x0007e2000e101d46 */
[----:B-1----:R-:W-:Y:S01]  /*13720*/  FMNMX.FTZ R124, R0, R2, !PT ;  /* 0x00000002007c7209 */ /* 0x002fe20007810000 */
[--C-:B------:R-:W-:Y:S01]  /*13730*/  FFMA.FTZ R0, R148, c[0x0][0x2d0], -R152.reuse ;  /* 0x0000b40094007a23 */ /* 0x100fe20000010898 */
[----:B------:R-:W-:Y:S01]  /*13740*/  @P2 LEA.HI.X R7, R7, c[0x0][0x1cc], R9, 0x1, P0 ;  /* 0x0000730007072a11 */ /* 0x000fe200000f0c09 */
[--C-:B------:R-:W-:Y:S02]  /*13750*/  FFMA.FTZ R9, R160, c[0x0][0x2d0], -R152.reuse ;  /* 0x0000b400a0097a23 */ /* 0x100fe40000010898 */
[----:B------:R-:W-:Y:S02]  /*13760*/  FFMA.FTZ R2, R149, c[0x0][0x2d0], -R152 ;  /* 0x0000b40095027a23 */ /* 0x000fe40000010898 */
[----:B------:R1:W-:Y:S01]  /*13770*/  @P2 LDGSTS.E.BYPASS.LTC128B.128 [R210+0x8100], [R16.64], !P6 ;  /* 0x0810000010d22fae */ /* 0x0003e2000f101d46 */
[----:B------:R4:W5:Y:S07]  /*13780*/  MUFU.EX2 R224, R9 ;  /* 0x0000000900e07308 */ /* 0x00096e0000000800 */
[----:B------:R1:W-:Y:S03]  /*13790*/  @P2 LDGSTS.E.BYPASS.LTC128B.128 [R210+0xa100], [R14.64], !P5 ;  /* 0x0a1000000ed22fae */ /* 0x0003e6000e901d46 */
[----:B------:R1:W-:Y:S01]  /*137a0*/  MUFU.EX2 R222, R0 ;  /* 0x0000000000de7308 */ /* 0x0003e20000000800 */
[C---:B--2---:R-:W-:Y:S04]  /*137b0*/  @P2 LEA R8, P0, R4.reuse, c[0x0][0x1c8], 0x1 ;  /* 0x0000720004082a11 */ /* 0x044fe800078008ff */
[----:B------:R2:W-:Y:S05]  /*137c0*/  @P2 LDGSTS.E.BYPASS.LTC128B.128 [R210+0x7100], [R6.64], !P4 ;  /* 0x0710000006d22fae */ /* 0x0005ea000e101d46 */
[----:B------:R2:W2:Y:S01]  /*137d0*/  MUFU.EX2 R221, R2 ;  /* 0x0000000200dd7308 */ /* 0x0004a20000000800 */
[----:B----4-:R-:W-:Y:S02]  /*137e0*/  @P2 LEA.HI.X R9, R4, c[0x0][0x1cc], R10, 0x1, P0 ;  /* 0x0000730004092a11 */ /* 0x010fe400000f0c0a */
[C---:B------:R-:W-:Y:S02]  /*137f0*/  @P2 LEA R4, P0, R5.reuse, c[0x0][0x1c8], 0x1 ;  /* 0x0000720005042a11 */ /* 0x040fe400078008ff */
[----:B-----5:R-:W-:Y:S01]  /*13800*/  F2FP.BF16.PACK_AB R148, R224, R223 ;  /* 0x000000dfe094723e */ /* 0x020fe200000010ff */
[----:B------:R4:W-:Y:S01]  /*13810*/  @P2 LDGSTS.E.BYPASS.LTC128B.128 [R210+0x9100], [R8.64], !P6 ;  /* 0x0910000008d22fae */ /* 0x0009e2000f101d46 */
[----:B------:R-:W-:Y:S02]  /*13820*/  @P2 LEA.HI.X R5, R5, c[0x0][0x1cc], R11, 0x1, P0 ;  /* 0x0000730005052a11 */ /* 0x000fe400000f0c0b */
[C---:B------:R-:W-:Y:S01]  /*13830*/  FSETP.NEU.FTZ.AND P0, PT, R124.reuse, -INF , PT ;  /* 0xff8000007c00780b */ /* 0x040fe20003f1d000 */
[----:B-1----:R-:W-:Y:S04]  /*13840*/  FMUL.FTZ R0, R124, c[0x0][0x2d0] ;  /* 0x0000b4007c007a20 */ /* 0x002fe80000410000 */
[----:B------:R1:W-:Y:S01]  /*13850*/  @P2 LDGSTS.E.BYPASS.LTC128B.128 [R210+0xb100], [R4.64], !P5 ;  /* 0x0b10000004d22fae */ /* 0x0003e2000e901d46 */
[----:B------:R-:W-:Y:S05]  /*13860*/  FSEL R153, R0, RZ, P0 ;  /* 0x000000ff00997208 */ /* 0x000fea0000000000 */
[--C-:B------:R-:W-:Y:S02]  /*13870*/  FFMA.FTZ R0, R164, c[0x0][0x2d0], -R153.reuse ;  /* 0x0000b400a4007a23 */ /* 0x100fe40000010899 */
[----:B------:R-:W5:Y:S01]  /*13880*/  LDSM.16.MT88.4 R12, [R188] ;  /* 0x00000000bc0c783b */ /* 0x000f620000004200 */
[--C-:B--2---:R-:W-:Y:S01]  /*13890*/  FFMA.FTZ R2, R162, c[0x0][0x2d0], -R153.reuse ;  /* 0x0000b400a2027a23 */ /* 0x104fe20000010899 */
[----:B------:R-:W-:Y:S01]  /*138a0*/  F2FP.BF16.PACK_AB R150, R221, R222 ;  /* 0x000000dedd96723e */ /* 0x000fe200000010ff */
[----:B------:R2:W-:Y:S05]  /*138b0*/  MUFU.EX2 R218, R0 ;  /* 0x0000000000da7308 */ /* 0x0005ea0000000800 */
[----:B------:R-:W1:Y:S05]  /*138c0*/  LDSM.16.MT88.4 R20, [R189] ;  /* 0x00000000bd14783b */ /* 0x000e6a0000004200 */
[----:B------:R3:W-:Y:S03]  /*138d0*/  MUFU.EX2 R217, R2 ;  /* 0x0000000200d97308 */ /* 0x0007e60000000800 */
[----:B------:R-:W1:Y:S08]  /*138e0*/  LDSM.16.MT88.4 R28, [R192] ;  /* 0x00000000c01c783b */ /* 0x000e700000004200 */
[----:B------:R-:W0:Y:S01]  /*138f0*/  LDGDEPBAR ;  /* 0x00000000000079af */ /* 0x000e220000000000 */
[--C-:B--2---:R-:W-:Y:S04]  /*13900*/  FFMA.FTZ R0, R163, c[0x0][0x2d0], -R153.reuse ;  /* 0x0000b400a3007a23 */ /* 0x104fe80000010899 */
[----:B------:R2:W1:Y:S01]  /*13910*/  MUFU.EX2 R220, R0 ;  /* 0x0000000000dc7308 */ /* 0x0004620000000800 */
[----:B---3--:R-:W-:Y:S02]  /*13920*/  FSEL R2, R124, RZ, P0 ;  /* 0x000000ff7c027208 */ /* 0x008fe40000000000 */
[----:B------:R-:W-:Y:S02]  /*13930*/  ISETP.GT.AND P0, PT, R184, R236, PT ;  /* 0x000000ecb800720c */ /* 0x000fe40003f04270 */
[----:B------:R-:W-:Y:S01]  /*13940*/  MOV R184, R211 ;  /* 0x000000d300b87202 */ /* 0x000fe20000000f00 */
[----:B--2---:R-:W-:Y:S01]  /*13950*/  FFMA.FTZ R0, R161, c[0x0][0x2d0], -R153 ;  /* 0x0000b400a1007a23 */ /* 0x004fe20000010899 */
[----:B-1----:R-:W-:Y:S03]  /*13960*/  F2FP.BF16.PACK_AB R149, R220, R218 ;  /* 0x000000dadc95723e */ /* 0x002fe600000010ff */
[----:B------:R1:W2:Y:S02]  /*13970*/  MUFU.EX2 R219, R0 ;  /* 0x0000000000db7308 */ /* 0x0002a40000000800 */
[----:B-1----:R-:W-:Y:S02]  /*13980*/  FSEL R0, R125, RZ, P1 ;  /* 0x000000ff7d007208 */ /* 0x002fe40000800000 */
[----:B--2---:R-:W-:Y:S03]  /*13990*/  F2FP.BF16.PACK_AB R151, R217, R219 ;  /* 0x000000dbd997723e */ /* 0x004fe600000010ff */
[----:B------:R-:W-:Y:S04]  /*139a0*/  FADD.FTZ R0, -R0, R3 ;  /* 0x0000000300007221 */ /* 0x000fe80000010100 */
[----:B------:R-:W-:Y:S04]  /*139b0*/  FMUL.FTZ R0, R0, c[0x0][0x2d0] ;  /* 0x0000b40000007a20 */ /* 0x000fe80000410000 */
[----:B------:R1:W2:Y:S02]  /*139c0*/  MUFU.EX2 R3, R0 ;  /* 0x0000000000037308 */ /* 0x0002a40000000800 */
[----:B-1----:R-:W-:Y:S02]  /*139d0*/  FADD.FTZ R0, -R2, R128 ;  /* 0x0000008002007221 */ /* 0x002fe40000010100 */
[C---:B--2---:R-:W-:Y:S02]  /*139e0*/  FMUL.FTZ R4, R3.reuse, R132 ;  /* 0x0000008403047220 */ /* 0x044fe40000410000 */
[----:B------:R-:W-:Y:S02]  /*139f0*/  FMUL.FTZ R0, R0, c[0x0][0x2d0] ;  /* 0x0000b40000007a20 */ /* 0x000fe40000410000 */
[C---:B------:R-:W-:Y:S02]  /*13a00*/  FMUL.FTZ R5, R3.reuse, R133 ;  /* 0x0000008503057220 */ /* 0x040fe40000410000 */
[C---:B----4-:R-:W-:Y:S02]  /*13a10*/  FMUL.FTZ R8, R3.reuse, R136 ;  /* 0x0000008803087220 */ /* 0x050fe40000410000 */
[----:B------:R-:W1:Y:S01]  /*13a20*/  MUFU.EX2 R0, R0 ;  /* 0x0000000000007308 */ /* 0x000e620000000800 */
[----:B------:R-:W-:Y:S02]  /*13a30*/  FMUL.FTZ R9, R3, R137 ;  /* 0x0000008903097220 */ /* 0x000fe40000410000 */
        /* <DEDUP_REMOVED lines=12> */
[C---:B-1----:R-:W-:Y:S02]  /*13b00*/  FMUL.FTZ R6, R0.reuse, R134 ;  /* 0x0000008600067220 */ /* 0x042fe40000410000 */
[C---:B------:R-:W-:Y:S02]  /*13b10*/  FMUL.FTZ R7, R0.reuse, R135 ;  /* 0x0000008700077220 */ /* 0x040fe40000410000 */
[----:B------:R-:W-:Y:S01]  /*13b20*/  LDSM.16.MT88.4 R132, [R189+0x2800] ;  /* 0x00280000bd84783b */ /* 0x000fe20000004200 */
[C---:B------:R-:W-:Y:S02]  /*13b30*/  FMUL.FTZ R10, R0.reuse, R138 ;  /* 0x0000008a000a7220 */ /* 0x040fe40000410000 */
[C---:B------:R-:W-:Y:S02]  /*13b40*/  FMUL.FTZ R11, R0.reuse, R139 ;  /* 0x0000008b000b7220 */ /* 0x040fe40000410000 */
[C---:B-----5:R-:W-:Y:S03]  /*13b50*/  HMMA.16816.F32.BF16 R4, R148.reuse, R12, R4 ;  /* 0x0000000c9404723c */ /* 0x060fe60000041804 */
[----:B------:R-:W-:Y:S02]  /*13b60*/  LDSM.16.MT88.4 R136, [R192+0x2800] ;  /* 0x00280000c088783b */ /* 0x000fe40000004200 */
[C---:B------:R-:W-:Y:S02]  /*13b70*/  FMUL.FTZ R18, R0.reuse, R106 ;  /* 0x0000006a00127220 */ /* 0x040fe40000410000 */
[C---:B------:R-:W-:Y:S01]  /*13b80*/  FMUL.FTZ R12, R3.reuse, R100 ;  /* 0x00000064030c7220 */ /* 0x040fe20000410000 */
[C---:B------:R-:W-:Y:S04]  /*13b90*/  HMMA.16816.F32.BF16 R8, R148.reuse, R14, R8 ;  /* 0x0000000e9408723c */ /* 0x040fe80000041808 */
[C---:B------:R-:W-:Y:S02]  /*13ba0*/  FMUL.FTZ R13, R3.reuse, R101 ;  /* 0x00000065030d7220 */ /* 0x040fe40000410000 */
[C---:B------:R-:W-:Y:S02]  /*13bb0*/  FMUL.FTZ R19, R0.reuse, R107 ;  /* 0x0000006b00137220 */ /* 0x040fe40000410000 */
[C---:B------:R-:W-:Y:S01]  /*13bc0*/  FMUL.FTZ R14, R0.reuse, R102 ;  /* 0x00000066000e7220 */ /* 0x040fe20000410000 */
[----:B------:R-:W-:Y:S03]  /*13bd0*/  LDSM.16.MT88.4 R104, [R188+0x2000] ;  /* 0x00200000bc68783b */ /* 0x000fe60000004200 */
[C---:B------:R-:W-:Y:S02]  /*13be0*/  FMUL.FTZ R15, R0.reuse, R103 ;  /* 0x00000067000f7220 */ /* 0x040fe40000410000 */
[C---:B------:R-:W-:Y:S02]  /*13bf0*/  FMUL.FTZ R26, R0.reuse, R114 ;  /* 0x00000072001a7220 */ /* 0x040fe40000410000 */
[C---:B------:R-:W-:Y:S01]  /*13c00*/  FMUL.FTZ R27, R0.reuse, R115 ;  /* 0x00000073001b7220 */ /* 0x040fe20000410000 */
[----:B------:R-:W1:Y:S01]  /*13c10*/  LDSM.16.MT88.4 R100, [R191] ;  /* 0x00000000bf64783b */ /* 0x000e620000004200 */
[----:B------:R-:W-:Y:S01]  /*13c20*/  FMUL.FTZ R34, R0, R122 ;  /* 0x0000007a00227220 */ /* 0x000fe20000410000 */
[C---:B------:R-:W-:Y:S03]  /*13c30*/  HMMA.16816.F32.BF16 R12, R148.reuse, R20, R12 ;  /* 0x00000014940c723c */ /* 0x040fe6000004180c */
[--C-:B--2---:R-:W-:Y:S02]  /*13c40*/  FFMA.FTZ R2, R166, c[0x0][0x2d0], -R152.reuse ;  /* 0x0000b400a6027a23 */ /* 0x104fe40000010898 */
[C---:B------:R-:W-:Y:S01]  /*13c50*/  FMUL.FTZ R35, R0.reuse, R123 ;  /* 0x0000007b00237220 */ /* 0x040fe20000410000 */
[----:B------:R-:W-:Y:S01]  /*13c60*/  LDSM.16.MT88.4 R112, [R192+0x800] ;  /* 0x00080000c070783b */ /* 0x000fe20000004200 */
[C---:B------:R-:W-:Y:S01]  /*13c70*/  FMUL.FTZ R20, R3.reuse, R108 ;  /* 0x0000006c03147220 */ /* 0x040fe20000410000 */
[C---:B------:R-:W-:Y:S01]  /*13c80*/  HMMA.16816.F32.BF16 R16, R148.reuse, R22, R16 ;  /* 0x000000169410723c */ /* 0x040fe20000041810 */
[----:B------:R2:W3:Y:S03]  /*13c90*/  MUFU.EX2 R183, R2 ;  /* 0x0000000200b77308 */ /* 0x0004e60000000800 */
[C---:B------:R-:W-:Y:S02]  /*13ca0*/  FMUL.FTZ R21, R3.reuse, R109 ;  /* 0x0000006d03157220 */ /* 0x040fe40000410000 */
[C---:B------:R-:W-:Y:S01]  /*13cb0*/  FMUL.FTZ R38, R0.reuse, R38 ;  /* 0x0000002600267220 */ /* 0x040fe20000410000 */
[----:B------:R-:W-:Y:S01]  /*13cc0*/  LDSM.16.MT88.4 R120, [R188+0x2800] ;  /* 0x00280000bc78783b */ /* 0x000fe20000004200 */
[C---:B------:R-:W-:Y:S04]  /*13cd0*/  FMUL.FTZ R22, R0.reuse, R110 ;  /* 0x0000006e00167220 */ /* 0x040fe80000410000 */
[C---:B------:R-:W-:Y:S02]  /*13ce0*/  FMUL.FTZ R23, R0.reuse, R111 ;  /* 0x0000006f00177220 */ /* 0x040fe40000410000 */
[C---:B------:R-:W-:Y:S01]  /*13cf0*/  FMUL.FTZ R39, R0.reuse, R39 ;  /* 0x0000002700277220 */ /* 0x040fe20000410000 */
[----:B------:R-:W4:Y:S01]  /*13d00*/  LDSM.16.MT88.4 R108, [R189+0x2000] ;  /* 0x00200000bd6c783b */ /* 0x000f220000004200 */
[C---:B------:R-:W-:Y:S02]  /*13d10*/  FMUL.FTZ R42, R0.reuse, R42 ;  /* 0x0000002a002a7220 */ /* 0x040fe40000410000 */
[C---:B------:R-:W-:Y:S01]  /*13d20*/  FMUL.FTZ R43, R0.reuse, R43 ;  /* 0x0000002b002b7220 */ /* 0x040fe20000410000 */
[C---:B------:R-:W-:Y:S03]  /*13d30*/  HMMA.16816.F32.BF16 R20, R148.reuse, R28, R20 ;  /* 0x0000001c9414723c */ /* 0x040fe60000041814 */
[C---:B------:R-:W-:Y:S02]  /*13d40*/  FMUL.FTZ R44, R3.reuse, R44 ;  /* 0x0000002c032c7220 */ /* 0x040fe40000410000 */
[C---:B------:R-:W-:Y:S02]  /*13d50*/  FMUL.FTZ R45, R3.reuse, R45 ;  /* 0x0000002d032d7220 */ /* 0x040fe40000410000 */
[----:B------:R-:W-:Y:S01]  /*13d60*/  FMUL.FTZ R28, R3, R116 ;  /* 0x00000074031c7220 */ /* 0x000fe20000410000 */
[C---:B------:R-:W-:Y:S04]  /*13d70*/  HMMA.16816.F32.BF16 R24, R148.reuse, R30, R24 ;  /* 0x0000001e9418723c */ /* 0x040fe80000041818 */
[--C-:B--2---:R-:W-:Y:S02]  /*13d80*/  FFMA.FTZ R2, R167, c[0x0][0x2d0], -R152.reuse ;  /* 0x0000b400a7027a23 */ /* 0x104fe40000010898 */
[C---:B------:R-:W-:Y:S02]  /*13d90*/  FMUL.FTZ R29, R3.reuse, R117 ;  /* 0x00000075031d7220 */ /* 0x040fe40000410000 */
[C---:B------:R-:W-:Y:S01]  /*13da0*/  FMUL.FTZ R30, R0.reuse, R118 ;  /* 0x00000076001e7220 */ /* 0x040fe20000410000 */
[----:B------:R2:W-:Y:S03]  /*13db0*/  MUFU.EX2 R182, R2 ;  /* 0x0000000200b67308 */ /* 0x0005e60000000800 */
        /* <DEDUP_REMOVED lines=10> */
[----:B------:R-:W-:Y:S02]  /*13e60*/  FMUL.FTZ R51, R0, R51 ;  /* 0x0000003300337220 */ /* 0x000fe40000410000 */
[----:B--2---:R-:W-:Y:S02]  /*13e70*/  FFMA.FTZ R2, R168, c[0x0][0x2d0], -R152 ;  /* 0x0000b400a8027a23 */ /* 0x004fe40000010898 */
[C---:B------:R-:W-:Y:S02]  /*13e80*/  HMMA.16816.F32.BF16 R36, R148.reuse, R104, R36 ;  /* 0x000000689424723c */ /* 0x040fe40000041824 */
[----:B------:R2:W-:Y:S02]  /*13e90*/  MUFU.EX2 R181, R2 ;  /* 0x0000000200b57308 */ /* 0x0005e40000000800 */
[C---:B------:R-:W-:Y:S02]  /*13ea0*/  FMUL.FTZ R52, R3.reuse, R52 ;  /* 0x0000003403347220 */ /* 0x040fe40000410000 */
[C---:B------:R-:W-:Y:S02]  /*13eb0*/  FMUL.FTZ R53, R3.reuse, R53 ;  /* 0x0000003503357220 */ /* 0x040fe40000410000 */
[C---:B------:R-:W-:Y:S01]  /*13ec0*/  HMMA.16816.F32.BF16 R40, R148.reuse, R106, R40 ;  /* 0x0000006a9428723c */ /* 0x040fe20000041828 */
[----:B------:R-:W5:Y:S03]  /*13ed0*/  LDSM.16.MT88.4 R104, [R191+0x2000] ;  /* 0x00200000bf68783b */ /* 0x000f660000004200 */
[C---:B------:R-:W-:Y:S02]  /*13ee0*/  FMUL.FTZ R54, R0.reuse, R54 ;  /* 0x0000003600367220 */ /* 0x040fe40000410000 */
[C---:B------:R-:W-:Y:S02]  /*13ef0*/  FMUL.FTZ R55, R0.reuse, R55 ;  /* 0x0000003700377220 */ /* 0x040fe40000410000 */
[C---:B----4-:R-:W-:Y:S04]  /*13f00*/  HMMA.16816.F32.BF16 R44, R148.reuse, R108, R44 ;  /* 0x0000006c942c723c */ /* 0x050fe8000004182c */
[C---:B------:R-:W-:Y:S02]  /*13f10*/  FMUL.FTZ R56, R3.reuse, R56 ;  /* 0x0000003803387220 */ /* 0x040fe40000410000 */
[----:B------:R-:W-:Y:S02]  /*13f20*/  FMUL.FTZ R57, R3, R57 ;  /* 0x0000003903397220 */ /* 0x000fe40000410000 */
[C---:B------:R-:W-:Y:S01]  /*13f30*/  HMMA.16816.F32.BF16 R48, R148.reuse, R110, R48 ;  /* 0x0000006e9430723c */ /* 0x040fe20000041830 */
[----:B------:R-:W4:Y:S03]  /*13f40*/  LDSM.16.MT88.4 R108, [R188+0x4000] ;  /* 0x00400000bc6c783b */ /* 0x000f260000004200 */
[--C-:B--2---:R-:W-:Y:S02]  /*13f50*/  FFMA.FTZ R2, R169, c[0x0][0x2d0], -R153.reuse ;  /* 0x0000b400a9027a23 */ /* 0x104fe40000010899 */
[C---:B------:R-:W-:Y:S02]  /*13f60*/  FMUL.FTZ R58, R0.reuse, R58 ;  /* 0x0000003a003a7220 */ /* 0x040fe40000410000 */
[C---:B------:R-:W-:Y:S01]  /*13f70*/  FMUL.FTZ R59, R0.reuse, R59 ;  /* 0x0000003b003b7220 */ /* 0x040fe20000410000 */
[C---:B-1----:R-:W-:Y:S01]  /*13f80*/  HMMA.16816.F32.BF16 R52, R148.reuse, R100, R52 ;  /* 0x000000649434723c */ /* 0x042fe20000041834 */
[----:B------:R1:W-:Y:S02]  /*13f90*/  MUFU.EX2 R180, R2 ;  /* 0x0000000200b47308 */ /* 0x0003e40000000800 */
[C---:B------:R-:W-:Y:S02]  /*13fa0*/  FMUL.FTZ R60, R3.reuse, R60 ;  /* 0x0000003c033c7220 */ /* 0x040fe40000410000 */
[C---:B------:R-:W-:Y:S02]  /*13fb0*/  FMUL.FTZ R61, R3.reuse, R61 ;  /* 0x0000003d033d7220 */ /* 0x040fe40000410000 */
[C---:B------:R-:W-:Y:S01]  /*13fc0*/  FMUL.FTZ R62, R0.reuse, R62 ;  /* 0x0000003e003e7220 */ /* 0x040fe20000410000 */
[C---:B------:R-:W-:Y:S01]  /*13fd0*/  HMMA.16816.F32.BF16 R56, R148.reuse, R102, R56 ;  /* 0x000000669438723c */ /* 0x040fe20000041838 */
[----:B------:R-:W2:Y:S03]  /*13fe0*/  LDSM.16.MT88.4 R100, [R189+0x4000] ;  /* 0x00400000bd64783b */ /* 0x000ea60000004200 */
[C---:B------:R-:W-:Y:S02]  /*13ff0*/  FMUL.FTZ R63, R0.reuse, R63 ;  /* 0x0000003f003f7220 */ /* 0x040fe40000410000 */
[C---:B------:R-:W-:Y:S02]  /*14000*/  FMUL.FTZ R64, R3.reuse, R64 ;  /* 0x0000004003407220 */ /* 0x040fe40000410000 */
[C---:B------:R-:W-:Y:S03]  /*14010*/  FMUL.FTZ R65, R3.reuse, R65 ;  /* 0x0000004103417220 */ /* 0x040fe60000410000 */
[C---:B-----5:R-:W-:Y:S03]  /*14020*/  HMMA.16816.F32.BF16 R60, R148.reuse, R104, R60 ;  /* 0x00000068943c723c */ /* 0x060fe6000004183c */
[C---:B------:R-:W-:Y:S02]  /*14030*/  FMUL.FTZ R66, R0.reuse, R66 ;  /* 0x0000004200427220 */ /* 0x040fe40000410000 */
[C---:B------:R-:W-:Y:S02]  /*14040*/  FMUL.FTZ R67, R0.reuse, R67 ;  /* 0x0000004300437220 */ /* 0x040fe40000410000 */
[C---:B------:R-:W-:Y:S02]  /*14050*/  FMUL.FTZ R68, R3.reuse, R68 ;  /* 0x0000004403447220 */ /* 0x040fe40000410000 */
[----:B------:R-:W-:Y:S03]  /*14060*/  FMUL.FTZ R69, R3, R69 ;  /* 0x0000004503457220 */ /* 0x000fe60000410000 */
[C---:B------:R-:W-:Y:S01]  /*14070*/  HMMA.16816.F32.BF16 R64, R148.reuse, R106, R64 ;  /* 0x0000006a9440723c */ /* 0x040fe20000041840 */
[----:B------:R-:W5:Y:S02]  /*14080*/  LDSM.16.MT88.4 R104, [R192+0x4000] ;  /* 0x00400000c068783b */ /* 0x000f640000004200 */
[C---:B------:R-:W-:Y:S02]  /*14090*/  FMUL.FTZ R70, R0.reuse, R70 ;  /* 0x0000004600467220 */ /* 0x040fe40000410000 */
[C---:B------:R-:W-:Y:S02]  /*140a0*/  FMUL.FTZ R71, R0.reuse, R71 ;  /* 0x0000004700477220 */ /* 0x040fe40000410000 */
[--C-:B-1----:R-:W-:Y:S02]  /*140b0*/  FFMA.FTZ R2, R171, c[0x0][0x2d0], -R153.reuse ;  /* 0x0000b400ab027a23 */ /* 0x102fe40000010899 */
[C---:B------:R-:W-:Y:S02]  /*140c0*/  FMUL.FTZ R72, R3.reuse, R72 ;  /* 0x0000004803487220 */ /* 0x040fe40000410000 */
[----:B------:R1:W1:Y:S01]  /*140d0*/  MUFU.EX2 R179, R2 ;  /* 0x0000000200b37308 */ /* 0x0002620000000800 */
[C---:B----4-:R-:W-:Y:S03]  /*140e0*/  HMMA.16816.F32.BF16 R68, R148.reuse, R108, R68 ;  /* 0x0000006c9444723c */ /* 0x050fe60000041844 */
[C---:B------:R-:W-:Y:S02]  /*140f0*/  FMUL.FTZ R73, R3.reuse, R73 ;  /* 0x0000004903497220 */ /* 0x040fe40000410000 */
[C---:B------:R-:W-:Y:S02]  /*14100*/  FMUL.FTZ R74, R0.reuse, R74 ;  /* 0x0000004a004a7220 */ /* 0x040fe40000410000 */
[C---:B------:R-:W-:Y:S02]  /*14110*/  FMUL.FTZ R75, R0.reuse, R75 ;  /* 0x0000004b004b7220 */ /* 0x040fe40000410000 */
[C---:B------:R-:W-:Y:S03]  /*14120*/  FMUL.FTZ R76, R3.reuse, R76 ;  /* 0x0000004c034c7220 */ /* 0x040fe60000410000 */
[C---:B------:R-:W-:Y:S02]  /*14130*/  FMUL.FTZ R77, R3.reuse, R77 ;  /* 0x0000004d034d7220 */ /* 0x040fe40000410000 */
[C---:B------:R-:W-:Y:S01]  /*14140*/  HMMA.16816.F32.BF16 R72, R148.reuse, R110, R72 ;  /* 0x0000006e9448723c */ /* 0x040fe20000041848 */
[----:B------:R-:W-:Y:S02]  /*14150*/  LDSM.16.MT88.4 R108, [R189+0x800] ;  /* 0x00080000bd6c783b */ /* 0x000fe40000004200 */
[C---:B------:R-:W-:Y:S02]  /*14160*/  FMUL.FTZ R78, R0.reuse, R78 ;  /* 0x0000004e004e7220 */ /* 0x040fe40000410000 */
        /* <DEDUP_REMOVED lines=16> */
[C---:B-----5:R-:W-:Y:S03]  /*14270*/  HMMA.16816.F32.BF16 R84, R148.reuse, R104, R84 ;  /* 0x000000689454723c */ /* 0x060fe60000041854 */
[C---:B------:R-:W-:Y:S02]  /*14280*/  FMUL.FTZ R90, R0.reuse, R90 ;  /* 0x0000005a005a7220 */ /* 0x040fe40000410000 */
[----:B------:R-:W-:Y:S02]  /*14290*/  FMUL.FTZ R91, R0, R91 ;  /* 0x0000005b005b7220 */ /* 0x000fe40000410000 */
[C---:B------:R-:W-:Y:S02]  /*142a0*/  FMUL.FTZ R92, R3.reuse, R92 ;  /* 0x0000005c035c7220 */ /* 0x040fe40000410000 */
[--C-:B-1----:R-:W-:Y:S03]  /*142b0*/  FFMA.FTZ R2, R172, c[0x0][0x2d0], -R153.reuse ;  /* 0x0000b400ac027a23 */ /* 0x102fe60000010899 */
[C---:B------:R-:W-:Y:S01]  /*142c0*/  HMMA.16816.F32.BF16 R88, R148.reuse, R106, R88 ;  /* 0x0000006a9458723c */ /* 0x040fe20000041858 */
[----:B------:R-:W1:Y:S01]  /*142d0*/  LDSM.16.MT88.4 R104, [R188+0x800] ;  /* 0x00080000bc68783b */ /* 0x000e620000004200 */
[----:B------:R4:W5:Y:S01]  /*142e0*/  MUFU.EX2 R177, R2 ;  /* 0x0000000200b17308 */ /* 0x0009620000000800 */
[C---:B------:R-:W-:Y:S02]  /*142f0*/  FMUL.FTZ R93, R3.reuse, R93 ;  /* 0x0000005d035d7220 */ /* 0x040fe40000410000 */
[C---:B------:R-:W-:Y:S02]  /*14300*/  FMUL.FTZ R94, R0.reuse, R94 ;  /* 0x0000005e005e7220 */ /* 0x040fe40000410000 */
[C---:B------:R-:W-:Y:S02]  /*14310*/  FMUL.FTZ R95, R0.reuse, R95 ;  /* 0x0000005f005f7220 */ /* 0x040fe40000410000 */
[C---:B------:R-:W-:Y:S03]  /*14320*/  FMUL.FTZ R96, R3.reuse, R96 ;  /* 0x0000006003607220 */ /* 0x040fe60000410000 */
[----:B------:R-:W-:Y:S02]  /*14330*/  FMUL.FTZ R97, R3, R97 ;  /* 0x0000006103617220 */ /* 0x000fe40000410000 */
[C---:B------:R-:W-:Y:S01]  /*14340*/  FMUL.FTZ R98, R0.reuse, R98 ;  /* 0x0000006200627220 */ /* 0x040fe20000410000 */
[C---:B--2---:R-:W-:Y:S03]  /*14350*/  HMMA.16816.F32.BF16 R92, R148.reuse, R100, R92 ;  /* 0x00000064945c723c */ /* 0x044fe6000004185c */
[C---:B------:R-:W-:Y:S02]  /*14360*/  FMUL.FTZ R99, R0.reuse, R99 ;  /* 0x0000006300637220 */ /* 0x040fe40000410000 */
[----:B------:R-:W-:Y:S02]  /*14370*/  FFMA.FTZ R0, R0, R234, R218 ;  /* 0x000000ea00007223 */ /* 0x000fe400000100da */
[----:B---3--:R-:W-:Y:S02]  /*14380*/  F2FP.BF16.PACK_AB R100, R183, R185 ;  /* 0x000000b9b764723e */ /* 0x008fe400000010ff */
[----:B------:R-:W-:Y:S01]  /*14390*/  F2FP.BF16.PACK_AB R101, R179, R180 ;  /* 0x000000b4b365723e */ /* 0x000fe200000010ff */
[----:B------:R-:W-:Y:S03]  /*143a0*/  HMMA.16816.F32.BF16 R96, R148, R102, R96 ;  /* 0x000000669460723c */ /* 0x000fe60000041860 */
[----:B----4-:R-:W-:Y:S02]  /*143b0*/  FFMA.FTZ R2, R154, c[0x0][0x2d0], -R152 ;  /* 0x0000b4009a027a23 */ /* 0x010fe40000010898 */
[----:B------:R-:W-:Y:S02]  /*143c0*/  FADD.FTZ R0, R220, R0 ;  /* 0x00000000dc007221 */ /* 0x000fe40000010000 */
[----:B------:R-:W-:Y:S01]  /*143d0*/  F2FP.BF16.PACK_AB R102, R181, R182 ;  /* 0x000000b6b566723e */ /* 0x000fe200000010ff */
[----:B------:R2:W-:Y:S01]  /*143e0*/  MUFU.EX2 R174, R2 ;  /* 0x0000000200ae7308 */ /* 0x0005e20000000800 */
[----:B-----5:R-:W-:Y:S03]  /*143f0*/  F2FP.BF16.PACK_AB R103, R177, R178 ;  /* 0x000000b2b167723e */ /* 0x020fe600000010ff */
[----:B------:R-:W-:Y:S04]  /*14400*/  FADD.FTZ R0, R219, R0 ;  /* 0x00000000db007221 */ /* 0x000fe80000010000 */
[C---:B-1----:R-:W-:Y:S05]  /*14410*/  HMMA.16816.F32.BF16 R4, R100.reuse, R104, R4 ;  /* 0x000000686404723c */ /* 0x042fea0000041804 */
[----:B------:R-:W-:Y:S03]  /*14420*/  FADD.FTZ R0, R217, R0 ;  /* 0x00000000d9007221 */ /* 0x000fe60000010000 */
[C---:B------:R-:W-:Y:S01]  /*14430*/  HMMA.16816.F32.BF16 R8, R100.reuse, R106, R8 ;  /* 0x0000006a6408723c */ /* 0x040fe20000041808 */
[----:B------:R-:W1:Y:S03]  /*14440*/  LDSM.16.MT88.4 R104, [R191+0x2800] ;  /* 0x00280000bf68783b */ /* 0x000e660000004200 */
[----:B------:R-:W-:Y:S04]  /*14450*/  FADD.FTZ R0, R180, R0 ;  /* 0x00000000b4007221 */ /* 0x000fe80000010000 */
[C---:B------:R-:W-:Y:S04]  /*14460*/  HMMA.16816.F32.BF16 R12, R100.reuse, R108, R12 ;  /* 0x0000006c640c723c */ /* 0x040fe8000004180c */
[----:B--2---:R-:W-:Y:S02]  /*14470*/  FFMA.FTZ R2, R155, c[0x0][0x2d0], -R152 ;  /* 0x0000b4009b027a23 */ /* 0x004fe40000010898 */
[----:B------:R-:W-:Y:S02]  /*14480*/  FADD.FTZ R0, R179, R0 ;  /* 0x00000000b3007221 */ /* 0x000fe40000010000 */
[C---:B------:R-:W-:Y:S01]  /*14490*/  HMMA.16816.F32.BF16 R16, R100.reuse, R110, R16 ;  /* 0x0000006e6410723c */ /* 0x040fe20000041810 */
[----:B------:R2:W-:Y:S01]  /*144a0*/  MUFU.EX2 R173, R2 ;  /* 0x0000000200ad7308 */ /* 0x0005e20000000800 */
[----:B------:R-:W3:Y:S02]  /*144b0*/  LDSM.16.MT88.4 R108, [R188+0x4800] ;  /* 0x00480000bc6c783b */ /* 0x000ee40000004200 */
[----:B------:R-:W-:Y:S04]  /*144c0*/  FADD.FTZ R0, R178, R0 ;  /* 0x00000000b2007221 */ /* 0x000fe80000010000 */
[C---:B------:R-:W-:Y:S04]  /*144d0*/  HMMA.16816.F32.BF16 R20, R100.reuse, R112, R20 ;  /* 0x000000706414723c */ /* 0x040fe80000041814 */
[----:B------:R-:W-:Y:S04]  /*144e0*/  FADD.FTZ R0, R177, R0 ;  /* 0x00000000b1007221 */ /* 0x000fe80000010000 */
[C---:B------:R-:W-:Y:S01]  /*144f0*/  HMMA.16816.F32.BF16 R24, R100.reuse, R114, R24 ;  /* 0x000000726418723c */ /* 0x040fe20000041818 */
[----:B------:R-:W4:Y:S07]  /*14500*/  LDSM.16.MT88.4 R112, [R189+0x4800] ;  /* 0x00480000bd70783b */ /* 0x000f2e0000004200 */
[C---:B------:R-:W-:Y:S04]  /*14510*/  HMMA.16816.F32.BF16 R28, R100.reuse, R116, R28 ;  /* 0x00000074641c723c */ /* 0x040fe8000004181c */
[--C-:B--2---:R-:W-:Y:S04]  /*14520*/  FFMA.FTZ R2, R156, c[0x0][0x2d0], -R152.reuse ;  /* 0x0000b4009c027a23 */ /* 0x104fe80000010898 */
[C---:B------:R-:W-:Y:S01]  /*14530*/  HMMA.16816.F32.BF16 R32, R100.reuse, R118, R32 ;  /* 0x000000766420723c */ /* 0x040fe20000041820 */
[----:B------:R2:W-:Y:S01]  /*14540*/  MUFU.EX2 R172, R2 ;  /* 0x0000000200ac7308 */ /* 0x0005e20000000800 */
[----:B------:R-:W5:Y:S06]  /*14550*/  LDSM.16.MT88.4 R116, [R192+0x4800] ;  /* 0x00480000c074783b */ /* 0x000f6c0000004200 */
[C---:B------:R-:W-:Y:S07]  /*14560*/  HMMA.16816.F32.BF16 R36, R100.reuse, R120, R36 ;  /* 0x000000786424723c */ /* 0x040fee0000041824 */
[--C-:B------:R-:W-:Y:S01]  /*14570*/  FFMA.FTZ R120, R157, c[0x0][0x2d0], -R153.reuse ;  /* 0x0000b4009d787a23 */ /* 0x100fe20000010899 */
[C---:B------:R-:W-:Y:S03]  /*14580*/  HMMA.16816.F32.BF16 R40, R100.reuse, R122, R40 ;  /* 0x0000007a6428723c */ /* 0x040fe60000041828 */
[----:B------:R1:W1:Y:S05]  /*14590*/  MUFU.EX2 R170, R120 ;  /* 0x0000007800aa7308 */ /* 0x00026a0000000800 */
[C---:B------:R-:W-:Y:S04]  /*145a0*/  HMMA.16816.F32.BF16 R44, R100.reuse, R132, R44 ;  /* 0x00000084642c723c */ /* 0x040fe8000004182c */
[----:B--2---:R-:W-:Y:S04]  /*145b0*/  FFMA.FTZ R2, R159, c[0x0][0x2d0], -R152 ;  /* 0x0000b4009f027a23 */ /* 0x004fe80000010898 */
[C---:B------:R-:W-:Y:S01]  /*145c0*/  HMMA.16816.F32.BF16 R48, R100.reuse, R134, R48 ;  /* 0x000000866430723c */ /* 0x040fe20000041830 */
[----:B------:R2:W-:Y:S01]  /*145d0*/  MUFU.EX2 R171, R2 ;  /* 0x0000000200ab7308 */ /* 0x0005e20000000800 */
[----:B------:R-:W-:Y:S06]  /*145e0*/  LDSM.16.MT88.4 R132, [R188+0x3000] ;  /* 0x00300000bc84783b */ /* 0x000fec0000004200 */
[C---:B------:R-:W-:Y:S02]  /*145f0*/  HMMA.16816.F32.BF16 R52, R100.reuse, R136, R52 ;  /* 0x000000886434723c */ /* 0x040fe40000041834 */
[----:B-1----:R-:W-:Y:S02]  /*14600*/  LDSM.16.MT88.4 R120, [R192+0x1000] ;  /* 0x00100000c078783b */ /* 0x002fe40000004200 */
[----:B------:R-:W-:Y:S04]  /*14610*/  FADD.FTZ R0, R170, R0 ;  /* 0x00000000aa007221 */ /* 0x000fe80000010000 */
[C---:B------:R-:W-:Y:S02]  /*14620*/  HMMA.16816.F32.BF16 R56, R100.reuse, R138, R56 ;  /* 0x0000008a6438723c */ /* 0x040fe40000041838 */
[----:B------:R-:W-:Y:S06]  /*14630*/  LDSM.16.MT88.4 R136, [R189+0x3000] ;  /* 0x00300000bd88783b */ /* 0x000fec0000004200 */
[C---:B------:R-:W-:Y:S04]  /*14640*/  HMMA.16816.F32.BF16 R60, R100.reuse, R104, R60 ;  /* 0x00000068643c723c */ /* 0x040fe8000004183c */
[--C-:B--2---:R-:W-:Y:S02]  /*14650*/  FFMA.FTZ R2, R158, c[0x0][0x2d0], -R153.reuse ;  /* 0x0000b4009e027a23 */ /* 0x104fe40000010899 */
[----:B------:R-:W-:Y:S02]  /*14660*/  LDSM.16.MT88.4 R156, [R189+0x3800] ;  /* 0x00380000bd9c783b */ /* 0x000fe40000004200 */
[C---:B------:R-:W-:Y:S01]  /*14670*/  HMMA.16816.F32.BF16 R64, R100.reuse, R106, R64 ;  /* 0x0000006a6440723c */ /* 0x040fe20000041840 */
[----:B------:R1:W2:Y:S05]  /*14680*/  MUFU.EX2 R169, R2 ;  /* 0x0000000200a97308 */ /* 0x0002aa0000000800 */
[----:B------:R-:W5:Y:S02]  /*14690*/  LDSM.16.MT88.4 R104, [R191+0x4800] ;  /* 0x00480000bf68783b */ /* 0x000f640000004200 */
[C---:B---3--:R-:W-:Y:S08]  /*146a0*/  HMMA.16816.F32.BF16 R68, R100.reuse, R108, R68 ;  /* 0x0000006c6444723c */ /* 0x048ff00000041844 */
[C---:B------:R-:W-:Y:S01]  /*146b0*/  HMMA.16816.F32.BF16 R72, R100.reuse, R110, R72 ;  /* 0x0000006e6448723c */ /* 0x040fe20000041848 */
[----:B------:R-:W3:Y:S07]  /*146c0*/  LDSM.16.MT88.4 R108, [R188+0x1000] ;  /* 0x00100000bc6c783b */ /* 0x000eee0000004200 */
[C---:B----4-:R-:W-:Y:S04]  /*146d0*/  HMMA.16816.F32.BF16 R76, R100.reuse, R112, R76 ;  /* 0x00000070644c723c */ /* 0x050fe8000004184c */
[--C-:B-1----:R-:W-:Y:S02]  /*146e0*/  FFMA.FTZ R2, R175, c[0x0][0x2d0], -R153.reuse ;  /* 0x0000b400af027a23 */ /* 0x102fe40000010899 */
[----:B--2---:R-:W-:Y:S02]  /*146f0*/  FADD.FTZ R0, R169, R0 ;  /* 0x00000000a9007221 */ /* 0x004fe40000010000 */
[C---:B------:R-:W-:Y:S01]  /*14700*/  HMMA.16816.F32.BF16 R80, R100.reuse, R114, R80 ;  /* 0x000000726450723c */ /* 0x040fe20000041850 */
[----:B------:R1:W2:Y:S01]  /*14710*/  MUFU.EX2 R168, R2 ;  /* 0x0000000200a87308 */ /* 0x0002a20000000800 */
[----:B------:R-:W4:Y:S06]  /*14720*/  LDSM.16.MT88.4 R112, [R189+0x1000] ;  /* 0x00100000bd70783b */ /* 0x000f2c0000004200 */
[C---:B-----5:R-:W-:Y:S08]  /*14730*/  HMMA.16816.F32.BF16 R84, R100.reuse, R116, R84 ;  /* 0x000000746454723c */ /* 0x060ff00000041854 */
[C---:B------:R-:W-:Y:S01]  /*14740*/  HMMA.16816.F32.BF16 R88, R100.reuse, R118, R88 ;  /* 0x000000766458723c */ /* 0x040fe20000041858 */
[----:B------:R-:W5:Y:S07]  /*14750*/  LDSM.16.MT88.4 R116, [R191+0x1000] ;  /* 0x00100000bf74783b */ /* 0x000f6e0000004200 */
[C---:B------:R-:W-:Y:S04]  /*14760*/  HMMA.16816.F32.BF16 R92, R100.reuse, R104, R92 ;  /* 0x00000068645c723c */ /* 0x040fe8000004185c */
[--C-:B-1----:R-:W-:Y:S02]  /*14770*/  FFMA.FTZ R2, R176, c[0x0][0x2d0], -R153.reuse ;  /* 0x0000b400b0027a23 */ /* 0x102fe40000010899 */
[----:B--2---:R-:W-:Y:S02]  /*14780*/  FADD.FTZ R0, R168, R0 ;  /* 0x00000000a8007221 */ /* 0x004fe40000010000 */
[----:B------:R-:W-:Y:S01]  /*14790*/  HMMA.16816.F32.BF16 R96, R100, R106, R96 ;  /* 0x0000006a6460723c */ /* 0x000fe20000041860 */
[----:B------:R-:W1:Y:S01]  /*147a0*/  MUFU.EX2 R167, R2 ;  /* 0x0000000200a77308 */ /* 0x000e620000000800 */
[----:B------:R-:W2:Y:S05]  /*147b0*/  LDSM.16.MT88.4 R104, [R192+0x3000] ;  /* 0x00300000c068783b */ /* 0x000eaa0000004200 */
[----:B------:R-:W-:Y:S02]  /*147c0*/  F2FP.BF16.PACK_AB R100, R173, R174 ;  /* 0x000000aead64723e */ /* 0x000fe400000010ff */
[----:B------:R-:W-:Y:S03]  /*147d0*/  F2FP.BF16.PACK_AB R102, R171, R172 ;  /* 0x000000acab66723e */ /* 0x000fe600000010ff */
[----:B------:R-:W-:Y:S02]  /*147e0*/  F2FP.BF16.PACK_AB R101, R169, R170 ;  /* 0x000000aaa965723e */ /* 0x000fe400000010ff */
[C---:B-1----:R-:W-:Y:S01]  /*147f0*/  F2FP.BF16.PACK_AB R103, R167.reuse, R168 ;  /* 0x000000a8a767723e */ /* 0x042fe200000010ff */
[----:B------:R-:W-:Y:S02]  /*14800*/  FFMA.FTZ R2, R186, c[0x0][0x2d0], -R152 ;  /* 0x0000b400ba027a23 */ /* 0x000fe40000010898 */
[----:B------:R-:W-:Y:S02]  /*14810*/  FADD.FTZ R0, R167, R0 ;  /* 0x00000000a7007221 */ /* 0x000fe40000010000 */
[----:B------:R1:W-:Y:S02]  /*14820*/  MUFU.EX2 R166, R2 ;  /* 0x0000000200a67308 */ /* 0x0003e40000000800 */
[C---:B---3--:R-:W-:Y:S08]  /*14830*/  HMMA.16816.F32.BF16 R4, R100.reuse, R108, R4 ;  /* 0x0000006c6404723c */ /* 0x048ff00000041804 */
[C---:B------:R-:W-:Y:S01]  /*14840*/  HMMA.16816.F32.BF16 R8, R100.reuse, R110, R8 ;  /* 0x0000006e6408723c */ /* 0x040fe20000041808 */
[----:B------:R-:W3:Y:S07]  /*14850*/  LDSM.16.MT88.4 R108, [R191+0x3000] ;  /* 0x00300000bf6c783b */ /* 0x000eee0000004200 */
[C---:B----4-:R-:W-:Y:S04]  /*14860*/  HMMA.16816.F32.BF16 R12, R100.reuse, R112, R12 ;  /* 0x00000070640c723c */ /* 0x050fe8000004180c */
[--C-:B-1----:R-:W-:Y:S04]  /*14870*/  FFMA.FTZ R2, R187, c[0x0][0x2d0], -R152.reuse ;  /* 0x0000b400bb027a23 */ /* 0x102fe80000010898 */
[C---:B------:R-:W-:Y:S01]  /*14880*/  HMMA.16816.F32.BF16 R16, R100.reuse, R114, R16 ;  /* 0x000000726410723c */ /* 0x040fe20000041810 */
[----:B------:R-:W1:Y:S01]  /*14890*/  LDSM.16.MT88.4 R112, [R188+0x5000] ;  /* 0x00500000bc70783b */ /* 0x000e620000004200 */
[----:B------:R4:W2:Y:S06]  /*148a0*/  MUFU.EX2 R165, R2 ;  /* 0x0000000200a57308 */ /* 0x0008ac0000000800 */
[C---:B------:R-:W-:Y:S08]  /*148b0*/  HMMA.16816.F32.BF16 R20, R100.reuse, R120, R20 ;  /* 0x000000786414723c */ /* 0x040ff00000041814 */
[C---:B------:R-:W-:Y:S01]  /*148c0*/  HMMA.16816.F32.BF16 R24, R100.reuse, R122, R24 ;  /* 0x0000007a6418723c */ /* 0x040fe20000041818 */
[----:B------:R-:W-:Y:S07]  /*148d0*/  LDSM.16.MT88.4 R120, [R191+0x1800] ;  /* 0x00180000bf78783b */ /* 0x000fee0000004200 */
[C---:B-----5:R-:W-:Y:S04]  /*148e0*/  HMMA.16816.F32.BF16 R28, R100.reuse, R116, R28 ;  /* 0x00000074641c723c */ /* 0x060fe8000004181c */
[--C-:B----4-:R-:W-:Y:S01]  /*148f0*/  FFMA.FTZ R2, R213, c[0x0][0x2d0], -R152.reuse ;  /* 0x0000b400d5027a23 */ /* 0x110fe20000010898 */
[----:B--2---:R-:W-:Y:S01]  /*14900*/  F2FP.BF16.PACK_AB R148, R165, R166 ;  /* 0x000000a6a594723e */ /* 0x004fe200000010ff */
[----:B------:R-:W-:Y:S02]  /*14910*/  FFMA.FTZ R152, R214, c[0x0][0x2d0], -R152 ;  /* 0x0000b400d6987a23 */ /* 0x000fe40000010898 */
[C---:B------:R-:W-:Y:S01]  /*14920*/  HMMA.16816.F32.BF16 R32, R100.reuse, R118, R32 ;  /* 0x000000766420723c */ /* 0x040fe20000041820 */
[----:B------:R-:W2:Y:S01]  /*14930*/  LDSM.16.MT88.4 R116, [R189+0x5000] ;  /* 0x00500000bd74783b */ /* 0x000ea20000004200 */
[----:B------:R-:W-:Y:S06]  /*14940*/  MUFU.EX2 R163, R152 ;  /* 0x0000009800a37308 */ /* 0x000fec0000000800 */
[C---:B------:R-:W-:Y:S04]  /*14950*/  HMMA.16816.F32.BF16 R36, R100.reuse, R132, R36 ;  /* 0x000000846424723c */ /* 0x040fe80000041824 */
[----:B------:R4:W5:Y:S04]  /*14960*/  MUFU.EX2 R164, R2 ;  /* 0x0000000200a47308 */ /* 0x0009680000000800 */
[C---:B------:R-:W-:Y:S08]  /*14970*/  HMMA.16816.F32.BF16 R40, R100.reuse, R134, R40 ;  /* 0x000000866428723c */ /* 0x040ff00000041828 */
[C---:B------:R-:W-:Y:S08]  /*14980*/  HMMA.16816.F32.BF16 R44, R100.reuse, R136, R44 ;  /* 0x00000088642c723c */ /* 0x040ff0000004182c */
[C---:B------:R-:W-:Y:S01]  /*14990*/  HMMA.16816.F32.BF16 R48, R100.reuse, R138, R48 ;  /* 0x0000008a6430723c */ /* 0x040fe20000041830 */
[----:B------:R-:W-:Y:S03]  /*149a0*/  LDSM.16.MT88.4 R136, [R188+0x1800] ;  /* 0x00180000bc88783b */ /* 0x000fe60000004200 */
[--C-:B----4-:R-:W-:Y:S01]  /*149b0*/  FFMA.FTZ R2, R212, c[0x0][0x2d0], -R153.reuse ;  /* 0x0000b400d4027a23 */ /* 0x110fe20000010899 */
[----:B-----5:R-:W-:Y:S03]  /*149c0*/  F2FP.BF16.PACK_AB R150, R163, R164 ;  /* 0x000000a4a396723e */ /* 0x020fe600000010ff */
[C---:B------:R-:W-:Y:S01]  /*149d0*/  HMMA.16816.F32.BF16 R52, R100.reuse, R104, R52 ;  /* 0x000000686434723c */ /* 0x040fe20000041834 */
[----:B------:R4:W-:Y:S07]  /*149e0*/  MUFU.EX2 R162, R2 ;  /* 0x0000000200a27308 */ /* 0x0009ee0000000800 */
[C---:B------:R-:W-:Y:S01]  /*149f0*/  HMMA.16816.F32.BF16 R56, R100.reuse, R106, R56 ;  /* 0x0000006a6438723c */ /* 0x040fe20000041838 */
[----:B------:R-:W5:Y:S07]  /*14a00*/  LDSM.16.MT88.4 R104, [R192+0x5000] ;  /* 0x00500000c068783b */ /* 0x000f6e0000004200 */
[C---:B---3--:R-:W-:Y:S08]  /*14a10*/  HMMA.16816.F32.BF16 R60, R100.reuse, R108, R60 ;  /* 0x0000006c643c723c */ /* 0x048ff0000004183c */
[C---:B------:R-:W-:Y:S01]  /*14a20*/  HMMA.16816.F32.BF16 R64, R100.reuse, R110, R64 ;  /* 0x0000006e6440723c */ /* 0x040fe20000041840 */
[----:B------:R-:W3:Y:S03]  /*14a30*/  LDSM.16.MT88.4 R108, [R191+0x5000] ;  /* 0x00500000bf6c783b */ /* 0x000ee60000004200 */
[--C-:B----4-:R-:W-:Y:S04]  /*14a40*/  FFMA.FTZ R2, R215, c[0x0][0x2d0], -R153.reuse ;  /* 0x0000b400d7027a23 */ /* 0x110fe80000010899 */
[C---:B-1----:R-:W-:Y:S01]  /*14a50*/  HMMA.16816.F32.BF16 R68, R100.reuse, R112, R68 ;  /* 0x000000706444723c */ /* 0x042fe20000041844 */
[----:B------:R1:W4:Y:S07]  /*14a60*/  MUFU.EX2 R161, R2 ;  /* 0x0000000200a17308 */ /* 0x00032e0000000800 */
[C---:B------:R-:W-:Y:S01]  /*14a70*/  HMMA.16816.F32.BF16 R72, R100.reuse, R114, R72 ;  /* 0x000000726448723c */ /* 0x040fe20000041848 */
[----:B------:R-:W3:Y:S07]  /*14a80*/  LDSM.16.MT88.4 R112, [R189+0x1800] ;  /* 0x00180000bd70783b */ /* 0x000eee0000004200 */
[C---:B--2---:R-:W-:Y:S08]  /*14a90*/  HMMA.16816.F32.BF16 R76, R100.reuse, R116, R76 ;  /* 0x00000074644c723c */ /* 0x044ff0000004184c */
[C---:B------:R-:W-:Y:S01]  /*14aa0*/  HMMA.16816.F32.BF16 R80, R100.reuse, R118, R80 ;  /* 0x000000766450723c */ /* 0x040fe20000041850 */
[----:B------:R-:W2:Y:S03]  /*14ab0*/  LDSM.16.MT88.4 R116, [R192+0x1800] ;  /* 0x00180000c074783b */ /* 0x000ea60000004200 */
[--C-:B-1----:R-:W-:Y:S01]  /*14ac0*/  FFMA.FTZ R2, R216, c[0x0][0x2d0], -R153.reuse ;  /* 0x0000b400d8027a23 */ /* 0x102fe20000010899 */
[----:B----4-:R-:W-:Y:S01]  /*14ad0*/  F2FP.BF16.PACK_AB R149, R161, R162 ;  /* 0x000000a2a195723e */ /* 0x010fe200000010ff */
[----:B------:R-:W-:Y:S02]  /*14ae0*/  FFMA.FTZ R153, R129, c[0x0][0x2d0], -R153 ;  /* 0x0000b40081997a23 */ /* 0x000fe40000010899 */
[C---:B-----5:R-:W-:Y:S01]  /*14af0*/  HMMA.16816.F32.BF16 R84, R100.reuse, R104, R84 ;  /* 0x000000686454723c */ /* 0x060fe20000041854 */
[----:B------:R1:W-:Y:S07]  /*14b00*/  MUFU.EX2 R160, R2 ;  /* 0x0000000200a07308 */ /* 0x0003ee0000000800 */
[C---:B------:R-:W-:Y:S03]  /*14b10*/  HMMA.16816.F32.BF16 R88, R100.reuse, R106, R88 ;  /* 0x0000006a6458723c */ /* 0x040fe60000041858 */
[----:B------:R4:W5:Y:S05]  /*14b20*/  MUFU.EX2 R128, R153 ;  /* 0x0000009900807308 */ /* 0x00096a0000000800 */
[C---:B---3--:R-:W-:Y:S08]  /*14b30*/  HMMA.16816.F32.BF16 R92, R100.reuse, R108, R92 ;  /* 0x0000006c645c723c */ /* 0x048ff0000004185c */
[----:B------:R-:W-:Y:S04]  /*14b40*/  HMMA.16816.F32.BF16 R96, R100, R110, R96 ;  /* 0x0000006e6460723c */ /* 0x000fe80000041860 */
[----:B-1----:R-:W-:Y:S02]  /*14b50*/  FFMA.FTZ R2, R3, R233, R223 ;  /* 0x000000e903027223 */ /* 0x002fe400000100df */
[----:B------:R-:W-:Y:S02]  /*14b60*/  FADD.FTZ R3, R162, R0 ;  /* 0x00000000a2037221 */ /* 0x000fe40000010000 */
[----:B------:R-:W-:Y:S01]  /*14b70*/  FADD.FTZ R2, R224, R2 ;  /* 0x00000002e0027221 */ /* 0x000fe20000010000 */
[----:B----4-:R-:W1:Y:S03]  /*14b80*/  LDSM.16.MT88.4 R152, [R188+0x3800] ;  /* 0x00380000bc98783b */ /* 0x010e660000004200 */
[----:B-----5:R-:W-:Y:S01]  /*14b90*/  F2FP.BF16.PACK_AB R151, R128, R160 ;  /* 0x000000a08097723e */ /* 0x020fe200000010ff */
[----:B------:R-:W-:Y:S02]  /*14ba0*/  FADD.FTZ R2, R222, R2 ;  /* 0x00000002de027221 */ /* 0x000fe40000010000 */
[----:B------:R-:W-:Y:S02]  /*14bb0*/  FADD.FTZ R3, R161, R3 ;  /* 0x00000003a1037221 */ /* 0x000fe40000010000 */
[----:B------:R-:W-:Y:S02]  /*14bc0*/  FADD.FTZ R2, R221, R2 ;  /* 0x00000002dd027221 */ /* 0x000fe40000010000 */
[C---:B------:R-:W-:Y:S01]  /*14bd0*/  HMMA.16816.F32.BF16 R132, R148.reuse, R136, R4 ;  /* 0x000000889484723c */ /* 0x040fe20000041804 */
[----:B------:R-:W3:Y:S04]  /*14be0*/  LDSM.16.MT88.4 R4, [R192+0x3800] ;  /* 0x00380000c004783b */ /* 0x000ee80000004200 */
[----:B------:R-:W-:Y:S03]  /*14bf0*/  FADD.FTZ R2, R185, R2 ;  /* 0x00000002b9027221 */ /* 0x000fe60000010000 */
[C---:B------:R-:W-:Y:S01]  /*14c00*/  HMMA.16816.F32.BF16 R136, R148.reuse, R138, R8 ;  /* 0x0000008a9488723c */ /* 0x040fe20000041808 */
[----:B------:R-:W4:Y:S03]  /*14c10*/  LDSM.16.MT88.4 R8, [R191+0x3800] ;  /* 0x00380000bf08783b */ /* 0x000f260000004200 */
[----:B------:R-:W-:Y:S04]  /*14c20*/  FADD.FTZ R2, R183, R2 ;  /* 0x00000002b7027221 */ /* 0x000fe80000010000 */
[C---:B------:R-:W-:Y:S01]  /*14c30*/  HMMA.16816.F32.BF16 R100, R148.reuse, R112, R12 ;  /* 0x000000709464723c */ /* 0x040fe2000004180c */
[----:B------:R-:W5:Y:S03]  /*14c40*/  LDSM.16.MT88.4 R12, [R188+0x5800] ;  /* 0x00580000bc0c783b */ /* 0x000f660000004200 */
[----:B------:R-:W-:Y:S04]  /*14c50*/  FADD.FTZ R2, R182, R2 ;  /* 0x00000002b6027221 */ /* 0x000fe80000010000 */
[C---:B------:R-:W-:Y:S01]  /*14c60*/  HMMA.16816.F32.BF16 R104, R148.reuse, R114, R16 ;  /* 0x000000729468723c */ /* 0x040fe20000041810 */
[----:B------:R-:W3:Y:S03]  /*14c70*/  LDSM.16.MT88.4 R16, [R189+0x5800] ;  /* 0x00580000bd10783b */ /* 0x000ee60000004200 */
[----:B------:R-:W-:Y:S04]  /*14c80*/  FADD.FTZ R2, R181, R2 ;  /* 0x00000002b5027221 */ /* 0x000fe80000010000 */
[C---:B--2---:R-:W-:Y:S01]  /*14c90*/  HMMA.16816.F32.BF16 R108, R148.reuse, R116, R20 ;  /* 0x00000074946c723c */ /* 0x044fe20000041814 */
[----:B------:R-:W2:Y:S03]  /*14ca0*/  LDSM.16.MT88.4 R20, [R192+0x5800] ;  /* 0x00580000c014783b */ /* 0x000ea60000004200 */
[----:B------:R-:W-:Y:S04]  /*14cb0*/  FADD.FTZ R2, R174, R2 ;  /* 0x00000002ae027221 */ /* 0x000fe80000010000 */
[C---:B------:R-:W-:Y:S04]  /*14cc0*/  HMMA.16816.F32.BF16 R112, R148.reuse, R118, R24 ;  /* 0x000000769470723c */ /* 0x040fe80000041818 */
[----:B------:R-:W-:Y:S04]  /*14cd0*/  FADD.FTZ R2, R173, R2 ;  /* 0x00000002ad027221 */ /* 0x000fe80000010000 */
[C---:B------:R-:W-:Y:S04]  /*14ce0*/  HMMA.16816.F32.BF16 R116, R148.reuse, R120, R28 ;  /* 0x000000789474723c */ /* 0x040fe8000004181c */
[----:B------:R-:W-:Y:S04]  /*14cf0*/  FADD.FTZ R2, R172, R2 ;  /* 0x00000002ac027221 */ /* 0x000fe80000010000 */
[C---:B------:R-:W-:Y:S04]  /*14d00*/  HMMA.16816.F32.BF16 R120, R148.reuse, R122, R32 ;  /* 0x0000007a9478723c */ /* 0x040fe80000041820 */
[----:B------:R-:W-:Y:S04]  /*14d10*/  FADD.FTZ R2, R171, R2 ;  /* 0x00000002ab027221 */ /* 0x000fe80000010000 */
[C---:B-1----:R-:W-:Y:S04]  /*14d20*/  HMMA.16816.F32.BF16 R36, R148.reuse, R152, R36 ;  /* 0x000000989424723c */ /* 0x042fe80000041824 */
[----:B------:R-:W-:Y:S04]  /*14d30*/  FADD.FTZ R2, R166, R2 ;  /* 0x00000002a6027221 */ /* 0x000fe80000010000 */
[C---:B------:R-:W-:Y:S04]  /*14d40*/  HMMA.16816.F32.BF16 R40, R148.reuse, R154, R40 ;  /* 0x0000009a9428723c */ /* 0x040fe80000041828 */
[----:B------:R-:W-:Y:S04]  /*14d50*/  FADD.FTZ R0, R165, R2 ;  /* 0x00000002a5007221 */ /* 0x000fe80000010000 */
[C---:B------:R-:W-:Y:S04]  /*14d60*/  HMMA.16816.F32.BF16 R44, R148.reuse, R156, R44 ;  /* 0x0000009c942c723c */ /* 0x040fe8000004182c */
[----:B------:R-:W-:Y:S02]  /*14d70*/  FADD.FTZ R2, R164, R0 ;  /* 0x00000000a4027221 */ /* 0x000fe40000010000 */
[----:B------:R-:W-:Y:S01]  /*14d80*/  FADD.FTZ R0, R160, R3 ;  /* 0x00000003a0007221 */ /* 0x000fe20000010000 */
[----:B------:R-:W-:Y:S01]  /*14d90*/  MOV R3, R125 ;  /* 0x0000007d00037202 */ /* 0x000fe20000000f00 */
[C---:B------:R-:W-:Y:S04]  /*14da0*/  HMMA.16816.F32.BF16 R48, R148.reuse, R158, R48 ;  /* 0x0000009e9430723c */ /* 0x040fe80000041830 */
[----:B------:R-:W-:Y:S02]  /*14db0*/  FADD.FTZ R233, R163, R2 ;  /* 0x00000002a3e97221 */ /* 0x000fe40000010000 */
[----:B------:R-:W-:Y:S02]  /*14dc0*/  FADD.FTZ R234, R128, R0 ;  /* 0x0000000080ea7221 */ /* 0x000fe40000010000 */
[C---:B---3--:R-:W-:Y:S04]  /*14dd0*/  HMMA.16816.F32.BF16 R52, R148.reuse, R4, R52 ;  /* 0x000000049434723c */ /* 0x048fe80000041834 */
[----:B------:R-:W-:Y:S04]  /*14de0*/  IMAD.MOV.U32 R128, RZ, RZ, R124 ;  /* 0x000000ffff807224 */ /* 0x000fe800078e007c */
[C---:B------:R-:W-:Y:S01]  /*14df0*/  HMMA.16816.F32.BF16 R56, R148.reuse, R6, R56 ;  /* 0x000000069438723c */ /* 0x040fe20000041838 */
[----:B------:R-:W1:Y:S07]  /*14e00*/  LDSM.16.MT88.4 R4, [R191+0x5800] ;  /* 0x00580000bf04783b */ /* 0x000e6e0000004200 */
[C---:B----4-:R-:W-:Y:S08]  /*14e10*/  HMMA.16816.F32.BF16 R60, R148.reuse, R8, R60 ;  /* 0x00000008943c723c */ /* 0x050ff0000004183c */
[C---:B------:R-:W-:Y:S08]  /*14e20*/  HMMA.16816.F32.BF16 R64, R148.reuse, R10, R64 ;  /* 0x0000000a9440723c */ /* 0x040ff00000041840 */
[C---:B-----5:R-:W-:Y:S08]  /*14e30*/  HMMA.16816.F32.BF16 R68, R148.reuse, R12, R68 ;  /* 0x0000000c9444723c */ /* 0x060ff00000041844 */
[C---:B------:R-:W-:Y:S08]  /*14e40*/  HMMA.16816.F32.BF16 R72, R148.reuse, R14, R72 ;  /* 0x0000000e9448723c */ /* 0x040ff00000041848 */
[C---:B------:R-:W-:Y:S08]  /*14e50*/  HMMA.16816.F32.BF16 R76, R148.reuse, R16, R76 ;  /* 0x00000010944c723c */ /* 0x040ff0000004184c */
[C---:B------:R-:W-:Y:S08]  /*14e60*/  HMMA.16816.F32.BF16 R80, R148.reuse, R18, R80 ;  /* 0x000000129450723c */ /* 0x040ff00000041850 */
[C---:B--2---:R-:W-:Y:S08]  /*14e70*/  HMMA.16816.F32.BF16 R84, R148.reuse, R20, R84 ;  /* 0x000000149454723c */ /* 0x044ff00000041854 */
[C---:B------:R-:W-:Y:S08]  /*14e80*/  HMMA.16816.F32.BF16 R88, R148.reuse, R22, R88 ;  /* 0x000000169458723c */ /* 0x040ff00000041858 */
[C---:B-1----:R-:W-:Y:S08]  /*14e90*/  HMMA.16816.F32.BF16 R92, R148.reuse, R4, R92 ;  /* 0x00000004945c723c */ /* 0x042ff0000004185c */
[----:B------:R-:W-:Y:S01]  /*14ea0*/  HMMA.16816.F32.BF16 R96, R148, R6, R96 ;  /* 0x000000069460723c */ /* 0x000fe20000041860 */
[----:B------:R-:W-:-:S07]  /*14eb0*/  @P0 BRA `(.L_x_3574) ;  /* 0xffffd10000000947 */ /* 0x000fce000383ffff */
.L_x_3573:
[----:B------:R-:W-:-:S13]  /*14ec0*/  ISETP.GE.AND P0, PT, R211, R235, PT ;  /* 0x000000ebd300720c */ /* 0x000fda0003f06270 */
[----:B------:R-:W-:Y:S05]  /*14ed0*/  @!P0 BRA `(.L_x_3575) ;  /* 0x0000299000008947 */ /* 0x000fea0003800000 */
[----:B------:R-:W-:Y:S02]  /*14ee0*/  MOV R129, R124 ;  /* 0x0000007c00817202 */ /* 0x000fe40000000f00 */
[----:B------:R-:W-:Y:S02]  /*14ef0*/  MOV R128, R125 ;  /* 0x0000007d00807202 */ /* 0x000fe40000000f00 */
.L_x_3576:
        /* <DEDUP_REMOVED lines=15> */
[C---:B------:R-:W-:Y:S02]  /*14ff0*/  LEA R2, P1, R3.reuse, R28, 0x5 ;  /* 0x0000001c03027211 */ /* 0x040fe400078228ff */
[----:B------:R-:W-:Y:S01]  /*15000*/  IADD3.X R161, R0, R125, RZ, P0, !PT ;  /* 0x0000007d00a17210 */ /* 0x000fe200007fe4ff */
[----:B------:R-:W-:Y:S01]  /*15010*/  LDSM.16.M88.4 R32, [R194] ;  /* 0x00000000c220783b */ /* 0x000fe20000000200 */
[----:B------:R-:W-:Y:S02]  /*15020*/  LEA.HI.X R3, R3, R0, R20, 0x5, P1 ;  /* 0x0000000003037211 */ /* 0x000fe400008f2c14 */
[----:B------:R-:W-:Y:S02]  /*15030*/  IADD3 R31, P1, R28, R228, RZ ;  /* 0x000000e41c1f7210 */ /* 0x000fe40007f3e0ff */
[----:B------:R-:W-:Y:S02]  /*15040*/  LEA R174, P2, R124, c[0x0][0x1f8], 0x1 ;  /* 0x00007e007cae7a11 */ /* 0x000fe400078408ff */
[----:B------:R-:W-:Y:S01]  /*15050*/  IADD3.X R160, R0, R230, RZ, P1, !PT ;  /* 0x000000e600a07210 */ /* 0x000fe20000ffe4ff */
[----:B------:R-:W1:Y:S01]  /*15060*/  LDSM.16.M88.4 R8, [R147] ;  /* 0x000000009308783b */ /* 0x000e620000000200 */
[C---:B------:R-:W-:Y:S02]  /*15070*/  LEA R176, P3, R31.reuse, c[0x0][0x1f8], 0x1 ;  /* 0x00007e001fb07a11 */ /* 0x040fe400078608ff */
[----:B------:R-:W-:Y:S02]  /*15080*/  IADD3 R173, P1, R2, R30, RZ ;  /* 0x0000001e02ad7210 */ /* 0x000fe40007f3e0ff */
[----:B------:R-:W-:Y:S02]  /*15090*/  LEA.HI.X R177, R31, c[0x0][0x1fc], R160, 0x1, P3 ;  /* 0x00007f001fb17a11 */ /* 0x000fe400018f0ca0 */
[----:B------:R-:W-:Y:S01]  /*150a0*/  LEA.HI.X R175, R124, c[0x0][0x1fc], R161, 0x1, P2 ;  /* 0x00007f007caf7a11 */ /* 0x000fe200010f0ca1 */
[----:B------:R-:W2:Y:S01]  /*150b0*/  LDSM.16.M88.4 R16, [R147+0x800] ;  /* 0x000800009310783b */ /* 0x000ea20000000200 */
[----:B------:R-:W-:Y:S02]  /*150c0*/  IADD3 R29, P0, R228, 0x80, RZ ;  /* 0x00000080e41d7810 */ /* 0x000fe40007f1e0ff */
[C---:B------:R-:W-:Y:S02]  /*150d0*/  IADD3 R169, P3, R2.reuse, R228, RZ ;  /* 0x000000e402a97210 */ /* 0x040fe40007f7e0ff */
[-C--:B------:R-:W-:Y:S02]  /*150e0*/  IADD3.X R31, RZ, R230.reuse, RZ, P0, !PT ;  /* 0x000000e6ff1f7210 */ /* 0x080fe400007fe4ff */
[-C--:B------:R-:W-:Y:S01]  /*150f0*/  IADD3 R172, P0, R2, R29.reuse, RZ ;  /* 0x0000001d02ac7210 */ /* 0x080fe20007f1e0ff */
[----:B------:R-:W3:Y:S01]  /*15100*/  LDSM.16.M88.4 R24, [R147+0x1000] ;  /* 0x001000009318783b */ /* 0x000ee20000000200 */
[----:B------:R-:W-:Y:S02]  /*15110*/  IADD3 R171, P2, R28, R29, RZ ;  /* 0x0000001d1cab7210 */ /* 0x000fe40007f5e0ff */
[----:B------:R-:W-:Y:S02]  /*15120*/  IADD3.X R125, R3, R125, RZ, P1, !PT ;  /* 0x0000007d037d7210 */ /* 0x000fe40000ffe4ff */
[-C--:B------:R-:W-:Y:S02]  /*15130*/  IADD3.X R178, R0, R31.reuse, RZ, P2, !PT ;  /* 0x0000001f00b27210 */ /* 0x080fe400017fe4ff */
[----:B------:R-:W-:Y:S01]  /*15140*/  LEA R170, P4, R171, c[0x0][0x1f8], 0x1 ;  /* 0x00007e00abaa7a11 */ /* 0x000fe200078808ff */
[----:B------:R-:W4:Y:S01]  /*15150*/  LDSM.16.M88.4 R148, [R147+0x1800] ;  /* 0x001800009394783b */ /* 0x000f220000000200 */
[----:B------:R-:W-:Y:S02]  /*15160*/  LEA R168, P2, R169, c[0x0][0x1f8], 0x1 ;  /* 0x00007e00a9a87a11 */ /* 0x000fe400078408ff */
[----:B------:R-:W-:Y:S02]  /*15170*/  LEA.HI.X R171, R171, c[0x0][0x1fc], R178, 0x1, P4 ;  /* 0x00007f00abab7a11 */ /* 0x000fe400020f0cb2 */
[----:B------:R-:W-:Y:S02]  /*15180*/  LEA R124, P1, R173, c[0x0][0x1f8], 0x1 ;  /* 0x00007e00ad7c7a11 */ /* 0x000fe400078208ff */
[----:B------:R-:W-:Y:S01]  /*15190*/  IADD3.X R0, R3, R31, RZ, P0, !PT ;  /* 0x0000001f03007210 */ /* 0x000fe200007fe4ff */
[----:B------:R-:W-:Y:S01]  /*151a0*/  LDSM.16.M88.4 R152, [R195] ;  /* 0x00000000c398783b */ /* 0x000fe20000000200 */
[----:B------:R-:W-:Y:S02]  /*151b0*/  LEA.HI.X R125, R173, c[0x0][0x1fc], R125, 0x1, P1 ;  /* 0x00007f00ad7d7a11 */ /* 0x000fe400008f0c7d */
[----:B------:R-:W-:Y:S02]  /*151c0*/  LEA R2, P0, R172, c[0x0][0x1f8], 0x1 ;  /* 0x00007e00ac027a11 */ /* 0x000fe400078008ff */
[----:B------:R-:W-:Y:S02]  /*151d0*/  IADD3.X R3, R3, R230, RZ, P3, !PT ;  /* 0x000000e603037210 */ /* 0x000fe40001ffe4ff */
[----:B------:R-:W-:Y:S01]  /*151e0*/  LOP3.LUT P3, RZ, R238, 0x1, RZ, 0xc0, !PT ;  /* 0x00000001eeff7812 */ /* 0x000fe2000786c0ff */
[C---:B-1----:R-:W-:Y:S01]  /*151f0*/  HMMA.16816.F32.BF16 R4, R32.reuse, R8, RZ ;  /* 0x000000082004723c */ /* 0x042fe200000418ff */
[----:B------:R-:W1:Y:S02]  /*15200*/  LDSM.16.M88.4 R156, [R198] ;  /* 0x00000000c69c783b */ /* 0x000e640000000200 */
[----:B------:R-:W-:Y:S02]  /*15210*/  LEA.HI.X R169, R169, c[0x0][0x1fc], R3, 0x1, P2 ;  /* 0x00007f00a9a97a11 */ /* 0x000fe400010f0c03 */
[----:B------:R-:W-:Y:S02]  /*15220*/  LEA.HI.X R3, R172, c[0x0][0x1fc], R0, 0x1, P0 ;  /* 0x00007f00ac037a11 */ /* 0x000fe400000f0c00 */
[C---:B------:R-:W-:Y:S01]  /*15230*/  ISETP.GT.AND P0, PT, R211.reuse, R235, PT ;  /* 0x000000ebd300720c */ /* 0x040fe20003f04270 */
[C---:B------:R-:W-:Y:S01]  /*15240*/  HMMA.16816.F32.BF16 R8, R32.reuse, R10, RZ ;  /* 0x0000000a2008723c */ /* 0x040fe200000418ff */
[----:B------:R-:W5:Y:S03]  /*15250*/  LDSM.16.M88.4 R160, [R209] ;  /* 0x00000000d1a0783b */ /* 0x000f660000000200 */
[----:B------:R-:W-:Y:S04]  /*15260*/  IADD3 R211, R211, -0x1, RZ ;  /* 0xffffffffd3d37810 */ /* 0x000fe80007ffe0ff */
        /* <DEDUP_REMOVED lines=26> */
[----:B-----5:R-:W3:Y:S08]  /*15410*/  LDSM.16.M88.4 R168, [R197] ;  /* 0x00000000c5a8783b */ /* 0x020ef00000000200 */
[----:B------:R-:W4:Y:S08]  /*15420*/  LDSM.16.M88.4 R156, [R193+0x800] ;  /* 0x00080000c19c783b */ /* 0x000f300000000200 */
[----:B-1----:R-:W1:Y:S08]  /*15430*/  LDSM.16.M88.4 R176, [R193+0x1000] ;  /* 0x00100000c1b0783b */ /* 0x002e700000000200 */
[----:B------:R-:W0:Y:S08]  /*15440*/  LDGDEPBAR ;  /* 0x00000000000079af */ /* 0x000e300000000000 */
[----:B------:R-:W5:Y:S01]  /*15450*/  LDSM.16.M88.4 R160, [R193+0x1800] ;  /* 0x00180000c1a0783b */ /* 0x000f620000000200 */
[C---:B---3--:R-:W-:Y:S07]  /*15460*/  HMMA.16816.F32.BF16 R4, R168.reuse, R172, R4 ;  /* 0x000000aca804723c */ /* 0x048fee0000041804 */
[----:B------:R-:W-:Y:S01]  /*15470*/  LDSM.16.M88.4 R164, [R196] ;  /* 0x00000000c4a4783b */ /* 0x000fe20000000200 */
[C---:B------:R-:W-:Y:S07]  /*15480*/  HMMA.16816.F32.BF16 R8, R168.reuse, R174, R8 ;  /* 0x000000aea808723c */ /* 0x040fee0000041808 */
[----:B------:R-:W3:Y:S01]  /*15490*/  LDSM.16.M88.4 R180, [R190] ;  /* 0x00000000beb4783b */ /* 0x000ee20000000200 */
[C---:B----4-:R-:W-:Y:S07]  /*154a0*/  HMMA.16816.F32.BF16 R12, R168.reuse, R156, R12 ;  /* 0x0000009ca80c723c */ /* 0x050fee000004180c */
[----:B------:R-:W4:Y:S01]  /*154b0*/  LDSM.16.M88.4 R148, [R190+0x800] ;  /* 0x00080000be94783b */ /* 0x000f220000000200 */
[C---:B------:R-:W-:Y:S07]  /*154c0*/  HMMA.16816.F32.BF16 R16, R168.reuse, R158, R16 ;  /* 0x0000009ea810723c */ /* 0x040fee0000041810 */
[----:B------:R-:W2:Y:S01]  /*154d0*/  LDSM.16.M88.4 R152, [R190+0x1000] ;  /* 0x00100000be98783b */ /* 0x000ea20000000200 */
[C---:B-1----:R-:W-:Y:S07]  /*154e0*/  HMMA.16816.F32.BF16 R20, R168.reuse, R176, R20 ;  /* 0x000000b0a814723c */ /* 0x042fee0000041814 */
[----:B------:R-:W1:Y:S01]  /*154f0*/  LDSM.16.M88.4 R156, [R190+0x1800] ;  /* 0x00180000be9c783b */ /* 0x000e620000000200 */
[C---:B------:R-:W-:Y:S07]  /*15500*/  HMMA.16816.F32.BF16 R24, R168.reuse, R178, R24 ;  /* 0x000000b2a818723c */ /* 0x040fee0000041818 */
[----:B------:R-:W-:Y:S01]  /*15510*/  LDSM.16.M88.4 R172, [R147+0x2800] ;  /* 0x0028000093ac783b */ /* 0x000fe20000000200 */
[C---:B-----5:R-:W-:Y:S07]  /*15520*/  HMMA.16816.F32.BF16 R28, R168.reuse, R160, R28 ;  /* 0x000000a0a81c723c */ /* 0x060fee000004181c */
[----:B------:R-:W-:Y:S01]  /*15530*/  LDSM.16.M88.4 R176, [R195+0x4000] ;  /* 0x00400000c3b0783b */ /* 0x000fe20000000200 */
[----:B------:R-:W-:Y:S07]  /*15540*/  HMMA.16816.F32.BF16 R32, R168, R162, R32 ;  /* 0x000000a2a820723c */ /* 0x000fee0000041820 */
[----:B------:R-:W-:Y:S01]  /*15550*/  LDSM.16.M88.4 R160, [R194+0x4000] ;  /* 0x00400000c2a0783b */ /* 0x000fe20000000200 */
[C---:B---3--:R-:W-:Y:S07]  /*15560*/  HMMA.16816.F32.BF16 R4, R164.reuse, R180, R4 ;  /* 0x000000b4a404723c */ /* 0x048fee0000041804 */
[----:B------:R-:W3:Y:S01]  /*15570*/  LDSM.16.M88.4 R168, [R147+0x2000] ;  /* 0x0020000093a8783b */ /* 0x000ee20000000200 */
[C---:B------:R-:W-:Y:S07]  /*15580*/  HMMA.16816.F32.BF16 R8, R164.reuse, R182, R8 ;  /* 0x000000b6a408723c */ /* 0x040fee0000041808 */
[----:B------:R-:W-:Y:S01]  /*15590*/  LDSM.16.M88.4 R180, [R206] ;  /* 0x00000000ceb4783b */ /* 0x000fe20000000200 */
[C---:B----4-:R-:W-:Y:S07]  /*155a0*/  HMMA.16816.F32.BF16 R12, R164.reuse, R148, R12 ;  /* 0x00000094a40c723c */ /* 0x050fee000004180c */
[----:B------:R-:W-:Y:S01]  /*155b0*/  LDSM.16.M88.4 R184, [R190+0x4000] ;  /* 0x00400000beb8783b */ /* 0x000fe20000000200 */
[C---:B------:R-:W-:Y:S07]  /*155c0*/  HMMA.16816.F32.BF16 R16, R164.reuse, R150, R16 ;  /* 0x00000096a410723c */ /* 0x040fee0000041810 */
[----:B------:R-:W4:Y:S01]  /*155d0*/  LDSM.16.M88.4 R148, [R147+0x3000] ;  /* 0x003000009394783b */ /* 0x000f220000000200 */
[C---:B--2---:R-:W-:Y:S08]  /*155e0*/  HMMA.16816.F32.BF16 R20, R164.reuse, R152, R20 ;  /* 0x00000098a414723c */ /* 0x044ff00000041814 */
[C---:B------:R-:W-:Y:S01]  /*155f0*/  HMMA.16816.F32.BF16 R24, R164.reuse, R154, R24 ;  /* 0x0000009aa418723c */ /* 0x040fe20000041818 */
[----:B------:R-:W2:Y:S07]  /*15600*/  LDSM.16.M88.4 R152, [R147+0x3800] ;  /* 0x003800009398783b */ /* 0x000eae0000000200 */
[C---:B-1----:R-:W-:Y:S08]  /*15610*/  HMMA.16816.F32.BF16 R28, R164.reuse, R156, R28 ;  /* 0x0000009ca41c723c */ /* 0x042ff0000004181c */
[----:B------:R-:W-:Y:S01]  /*15620*/  HMMA.16816.F32.BF16 R32, R164, R158, R32 ;  /* 0x0000009ea420723c */ /* 0x000fe20000041820 */
[----:B------:R-:W1:Y:S07]  /*15630*/  LDSM.16.M88.4 R156, [R205] ;  /* 0x00000000cd9c783b */ /* 0x000e6e0000000200 */
[C---:B---3--:R-:W-:Y:S01]  /*15640*/  HMMA.16816.F32.BF16 R4, R160.reuse, R168, R4 ;  /* 0x000000a8a004723c */ /* 0x048fe20000041804 */
[----:B------:R-:W3:Y:S07]  /*15650*/  LDSM.16.M88.4 R164, [R204] ;  /* 0x00000000cca4783b */ /* 0x000eee0000000200 */
[C---:B------:R-:W-:Y:S01]  /*15660*/  HMMA.16816.F32.BF16 R8, R160.reuse, R170, R8 ;  /* 0x000000aaa008723c */ /* 0x040fe20000041808 */
[----:B------:R-:W5:Y:S07]  /*15670*/  LDSM.16.M88.4 R168, [R203] ;  /* 0x00000000cba8783b */ /* 0x000f6e0000000200 */
        /* <DEDUP_REMOVED lines=9> */
[C---:B------:R-:W-:Y:S01]  /*15710*/  HMMA.16816.F32.BF16 R4, R176.reuse, R180, R4 ;  /* 0x000000b4b004723c */ /* 0x040fe20000041804 */
        /* <DEDUP_REMOVED lines=9> */
[C---:B-----5:R-:W-:Y:S08]  /*157b0*/  HMMA.16816.F32.BF16 R28, R176.reuse, R168, R28 ;  /* 0x000000a8b01c723c */ /* 0x060ff0000004181c */
[----:B------:R-:W-:Y:S01]  /*157c0*/  HMMA.16816.F32.BF16 R32, R176, R170, R32 ;  /* 0x000000aab020723c */ /* 0x000fe20000041820 */
[----:B------:R-:W5:Y:S07]  /*157d0*/  LDSM.16.M88.4 R168, [R190+0x2800] ;  /* 0x00280000bea8783b */ /* 0x000f6e0000000200 */
[C---:B----4-:R-:W-:Y:S01]  /*157e0*/  HMMA.16816.F32.BF16 R4, R148.reuse, R172, R4 ;  /* 0x000000ac9404723c */ /* 0x050fe20000041804 */
[----:B------:R-:W-:Y:S07]  /*157f0*/  LDSM.16.M88.4 R176, [R147+0x5000] ;  /* 0x0050000093b0783b */ /* 0x000fee0000000200 */
[C---:B------:R-:W-:Y:S01]  /*15800*/  HMMA.16816.F32.BF16 R8, R148.reuse, R174, R8 ;  /* 0x000000ae9408723c */ /* 0x040fe20000041808 */
[----:B------:R-:W-:Y:S07]  /*15810*/  LDSM.16.M88.4 R172, [R147+0x4800] ;  /* 0x0048000093ac783b */ /* 0x000fee0000000200 */
[C---:B--2---:R-:W-:Y:S08]  /*15820*/  HMMA.16816.F32.BF16 R12, R148.reuse, R152, R12 ;  /* 0x00000098940c723c */ /* 0x044ff0000004180c */
[C---:B------:R-:W-:Y:S01]  /*15830*/  HMMA.16816.F32.BF16 R16, R148.reuse, R154, R16 ;  /* 0x0000009a9410723c */ /* 0x040fe20000041810 */
[----:B------:R-:W2:Y:S07]  /*15840*/  LDSM.16.M88.4 R152, [R190+0x3000] ;  /* 0x00300000be98783b */ /* 0x000eae0000000200 */
[C---:B-1----:R-:W-:Y:S08]  /*15850*/  HMMA.16816.F32.BF16 R20, R148.reuse, R156, R20 ;  /* 0x0000009c9414723c */ /* 0x042ff00000041814 */
[C---:B------:R-:W-:Y:S01]  /*15860*/  HMMA.16816.F32.BF16 R24, R148.reuse, R158, R24 ;  /* 0x0000009e9418723c */ /* 0x040fe20000041818 */
[----:B------:R-:W1:Y:S07]  /*15870*/  LDSM.16.M88.4 R156, [R190+0x3800] ;  /* 0x00380000be9c783b */ /* 0x000e6e0000000200 */
[C---:B------:R-:W-:Y:S08]  /*15880*/  HMMA.16816.F32.BF16 R28, R148.reuse, R160, R28 ;  /* 0x000000a0941c723c */ /* 0x040ff0000004181c */
[----:B------:R-:W-:Y:S01]  /*15890*/  HMMA.16816.F32.BF16 R32, R148, R162, R32 ;  /* 0x000000a29420723c */ /* 0x000fe20000041820 */
[----:B------:R-:W-:Y:S07]  /*158a0*/  LDSM.16.M88.4 R148, [R194+0x8000] ;  /* 0x00800000c294783b */ /* 0x000fee0000000200 */
[C---:B---3--:R-:W-:Y:S01]  /*158b0*/  HMMA.16816.F32.BF16 R4, R164.reuse, R180, R4 ;  /* 0x000000b4a404723c */ /* 0x048fe20000041804 */
[----:B------:R-:W3:Y:S07]  /*158c0*/  LDSM.16.M88.4 R160, [R147+0x4000] ;  /* 0x0040000093a0783b */ /* 0x000eee0000000200 */
        /* <DEDUP_REMOVED lines=8> */
[C---:B-1----:R-:W-:Y:S08]  /*15950*/  HMMA.16816.F32.BF16 R28, R164.reuse, R156, R28 ;  /* 0x0000009ca41c723c */ /* 0x042ff0000004181c */
[----:B------:R-:W-:Y:S01]  /*15960*/  HMMA.16816.F32.BF16 R32, R164, R158, R32 ;  /* 0x0000009ea420723c */ /* 0x000fe20000041820 */
[----:B------:R-:W1:Y:S07]  /*15970*/  LDSM.16.M88.4 R156, [R201] ;  /* 0x00000000c99c783b */ /* 0x000e6e0000000200 */
[C---:B---3--:R-:W-:Y:S01]  /*15980*/  HMMA.16816.F32.BF16 R4, R148.reuse, R160, R4 ;  /* 0x000000a09404723c */ /* 0x048fe20000041804 */
[----:B------:R-:W-:Y:S07]  /*15990*/  LDSM.16.M88.4 R164, [R199] ;  /* 0x00000000c7a4783b */ /* 0x000fee0000000200 */
[C---:B------:R-:W-:Y:S01]  /*159a0*/  HMMA.16816.F32.BF16 R8, R148.reuse, R162, R8 ;  /* 0x000000a29408723c */ /* 0x040fe20000041808 */
[----:B------:R-:W3:Y:S07]  /*159b0*/  LDSM.16.M88.4 R160, [R200] ;  /* 0x00000000c8a0783b */ /* 0x000eee0000000200 */
        /* <DEDUP_REMOVED lines=13> */
[C---:B-1----:R-:W-:Y:S08]  /*15a90*/  HMMA.16816.F32.BF16 R12, R152.reuse, R156, R12 ;  /* 0x0000009c980c723c */ /* 0x042ff0000004180c */
[C---:B------:R-:W-:Y:S01]  /*15aa0*/  HMMA.16816.F32.BF16 R16, R152.reuse, R158, R16 ;  /* 0x0000009e9810723c */ /* 0x040fe20000041810 */
[----:B------:R-:W1:Y:S07]  /*15ab0*/  LDSM.16.M88.4 R156, [R193+0x5800] ;  /* 0x00580000c19c783b */ /* 0x000e6e0000000200 */
[C---:B---3--:R-:W-:Y:S08]  /*15ac0*/  HMMA.16816.F32.BF16 R20, R152.reuse, R160, R20 ;  /* 0x000000a09814723c */ /* 0x048ff00000041814 */
[C---:B------:R-:W-:Y:S08]  /*15ad0*/  HMMA.16816.F32.BF16 R24, R152.reuse, R162, R24 ;  /* 0x000000a29818723c */ /* 0x040ff00000041818 */
[C---:B------:R-:W-:Y:S08]  /*15ae0*/  HMMA.16816.F32.BF16 R28, R152.reuse, R164, R28 ;  /* 0x000000a4981c723c */ /* 0x040ff0000004181c */
[----:B------:R-:W-:Y:S01]  /*15af0*/  HMMA.16816.F32.BF16 R32, R152, R166, R32 ;  /* 0x000000a69820723c */ /* 0x000fe20000041820 */
[----:B------:R-:W3:Y:S07]  /*15b00*/  LDSM.16.M88.4 R152, [R190+0x4800] ;  /* 0x00480000be98783b */ /* 0x000eee0000000200 */
[C---:B-----5:R-:W-:Y:S08]  /*15b10*/  HMMA.16816.F32.BF16 R4, R172.reuse, R176, R4 ;  /* 0x000000b0ac04723c */ /* 0x060ff00000041804 */
[C---:B------:R-:W-:Y:S08]  /*15b20*/  HMMA.16816.F32.BF16 R8, R172.reuse, R178, R8 ;  /* 0x000000b2ac08723c */ /* 0x040ff00000041808 */
[C---:B----4-:R-:W-:Y:S08]  /*15b30*/  HMMA.16816.F32.BF16 R12, R172.reuse, R148, R12 ;  /* 0x00000094ac0c723c */ /* 0x050ff0000004180c */
[C---:B------:R-:W-:Y:S01]  /*15b40*/  HMMA.16816.F32.BF16 R16, R172.reuse, R150, R16 ;  /* 0x00000096ac10723c */ /* 0x040fe20000041810 */
[----:B------:R-:W4:Y:S07]  /*15b50*/  LDSM.16.M88.4 R148, [R190+0x5000] ;  /* 0x00500000be94783b */ /* 0x000f2e0000000200 */
[C---:B--2---:R-:W-:Y:S08]  /*15b60*/  HMMA.16816.F32.BF16 R20, R172.reuse, R168, R20 ;  /* 0x000000a8ac14723c */ /* 0x044ff00000041814 */
        /* <DEDUP_REMOVED lines=8> */
[C---:B---3--:R-:W-:Y:S08]  /*15bf0*/  HMMA.16816.F32.BF16 R12, R180.reuse, R152, R12 ;  /* 0x00000098b40c723c */ /* 0x048ff0000004180c */
        /* <DEDUP_REMOVED lines=80> */
[----:B---3--:R-:W-:Y:S01]  /*16100*/  @P0 IADD3.X R150, R3, R225, RZ, P2, !PT ;  /* 0x000000e103960210 */ /* 0x008fe200017fe4ff */
[----:B------:R-:W-:Y:S01]  /*16110*/  FMUL.FTZ R104, R2, R104 ;  /* 0x0000006802687220 */ /* 0x000fe20000410000 */
[----:B------:R-:W-:Y:S01]  /*16120*/  @P0 IADD3 R153, P2, R226, 0x80, RZ ;  /* 0x00000080e2990810 */ /* 0x000fe20007f5e0ff */
[C---:B------:R-:W-:Y:S01]  /*16130*/  FMUL.FTZ R105, R2.reuse, R105 ;  /* 0x0000006902697220 */ /* 0x040fe20000410000 */
[----:B------:R-:W-:Y:S01]  /*16140*/  @P0 LEA.HI.X R159, R149, c[0x0][0x1cc], R150, 0x1, P3 ;  /* 0x00007300959f0a11 */ /* 0x000fe200018f0c96 */
[----:B------:R-:W-:Y:S01]  /*16150*/  FMUL.FTZ R108, R2, R108 ;  /* 0x0000006c026c7220 */ /* 0x000fe20000410000 */
[----:B------:R-:W-:Y:S01]  /*16160*/  @P0 IADD3 R149, P4, R128, R154, RZ ;  /* 0x0000009a80950210 */ /* 0x000fe20007f9e0ff */
[----:B------:R-:W1:Y:S01]  /*16170*/  MUFU.EX2 R0, R0 ;  /* 0x0000000000007308 */ /* 0x000e620000000800 */
[----:B------:R-:W-:Y:S01]  /*16180*/  @P0 IADD3.X R152, RZ, R225, RZ, P1, !PT ;  /* 0x000000e1ff980210 */ /* 0x000fe20000ffe4ff */
[C---:B------:R-:W-:Y:S01]  /*16190*/  FMUL.FTZ R109, R2.reuse, R109 ;  /* 0x0000006d026d7220 */ /* 0x040fe20000410000 */
[----:B------:R-:W-:Y:S01]  /*161a0*/  @P0 IADD3.X R156, RZ, R225, RZ, P2, !PT ;  /* 0x000000e1ff9c0210 */ /* 0x000fe200017fe4ff */
[C---:B------:R-:W-:Y:S01]  /*161b0*/  FMUL.FTZ R112, R2.reuse, R112 ;  /* 0x0000007002707220 */ /* 0x040fe20000410000 */
        /* <DEDUP_REMOVED lines=8> */
[----:B------:R-:W-:Y:S01]  /*16240*/  @P0 LEA R148, P1, R5, c[0x0][0x1c8], 0x1 ;  /* 0x0000720005940a11 */ /* 0x000fe200078208ff */
[C---:B------:R-:W-:Y:S01]  /*16250*/  FMUL.FTZ R121, R2.reuse, R121 ;  /* 0x0000007902797220 */ /* 0x040fe20000410000 */
[----:B------:R-:W-:Y:S01]  /*16260*/  @P0 IADD3 R155, P2, R129, R154, RZ ;  /* 0x0000009a819b0210 */ /* 0x000fe20007f5e0ff */
[C---:B------:R-:W-:Y:S01]  /*16270*/  FMUL.FTZ R36, R2.reuse, R36 ;  /* 0x0000002402247220 */ /* 0x040fe20000410000 */
[----:B------:R-:W-:Y:S01]  /*16280*/  @P0 LEA.HI.X R151, R149, c[0x0][0x1cc], R128, 0x1, P3 ;  /* 0x0000730095970a11 */ /* 0x000fe200018f0c80 */
[C---:B------:R-:W-:Y:S01]  /*16290*/  FMUL.FTZ R37, R2.reuse, R37 ;  /* 0x0000002502257220 */ /* 0x040fe20000410000 */
[----:B------:R-:W-:Y:S01]  /*162a0*/  @P0 IADD3 R154, P3, R129, R226, RZ ;  /* 0x000000e2819a0210 */ /* 0x000fe20007f7e0ff */
[----:B------:R-:W-:Y:S01]  /*162b0*/  FMUL.FTZ R40, R2, R40 ;  /* 0x0000002802287220 */ /* 0x000fe20000410000 */
[----:B------:R-:W-:Y:S01]  /*162c0*/  @P0 LEA.HI.X R149, R5, c[0x0][0x1cc], R3, 0x1, P1 ;  /* 0x0000730005950a11 */ /* 0x000fe200008f0c03 */
[----:B------:R-:W-:Y:S01]  /*162d0*/  FFMA.FTZ R3, R9, c[0x0][0x2d0], -R168 ;  /* 0x0000b40009037a23 */ /* 0x000fe200000108a8 */
[----:B------:R-:W-:Y:S01]  /*162e0*/  @P0 IADD3.X R9, R4, R225, RZ, P3, !PT ;  /* 0x000000e104090210 */ /* 0x000fe20001ffe4ff */
[----:B-1----:R-:W-:Y:S01]  /*162f0*/  FMUL.FTZ R102, R0, R102 ;  /* 0x0000006600667220 */ /* 0x002fe20000410000 */
[----:B------:R-:W-:Y:S01]  /*16300*/  LOP3.LUT P3, RZ, R238, 0x1, RZ, 0xc0, !PT ;  /* 0x00000001eeff7812 */ /* 0x000fe2000786c0ff */
[----:B------:R1:W-:Y:S01]  /*16310*/  MUFU.EX2 R183, R3 ;  /* 0x0000000300b77308 */ /* 0x0003e20000000800 */
[----:B------:R-:W-:Y:S01]  /*16320*/  @P0 LEA R128, P4, R154, c[0x0][0x1c8], 0x1 ;  /* 0x000072009a800a11 */ /* 0x000fe200078808ff */
[C---:B------:R-:W-:Y:S01]  /*16330*/  FMUL.FTZ R103, R0.reuse, R103 ;  /* 0x0000006700677220 */ /* 0x040fe20000410000 */
[----:B------:R-:W-:Y:S01]  /*16340*/  @P0 IADD3 R5, P1, R129, R153, RZ ;  /* 0x0000009981050210 */ /* 0x000fe20007f3e0ff */
[----:B------:R-:W-:Y:S01]  /*16350*/  FMUL.FTZ R106, R0, R106 ;  /* 0x0000006a006a7220 */ /* 0x000fe20000410000 */
[----:B------:R-:W-:Y:S01]  /*16360*/  @P0 LEA.HI.X R129, R154, c[0x0][0x1cc], R9, 0x1, P4 ;  /* 0x000073009a810a11 */ /* 0x000fe200020f0c09 */
[----:B------:R-:W-:Y:S01]  /*16370*/  FMUL.FTZ R107, R0, R107 ;  /* 0x0000006b006b7220 */ /* 0x000fe20000410000 */
[----:B------:R-:W-:Y:S01]  /*16380*/  @P0 IADD3.X R153, R4, R152, RZ, P2, !PT ;  /* 0x0000009804990210 */ /* 0x000fe200017fe4ff */
[C---:B------:R-:W-:Y:S01]  /*16390*/  FMUL.FTZ R110, R0.reuse, R110 ;  /* 0x0000006e006e7220 */ /* 0x040fe20000410000 */
[C---:B------:R-:W-:Y:S01]  /*163a0*/  @P0 LEA R8, P2, R155.reuse, c[0x0][0x1c8], 0x1 ;  /* 0x000072009b080a11 */ /* 0x040fe200078408ff */
[----:B------:R-:W-:Y:S01]  /*163b0*/  FMUL.FTZ R111, R0, R111 ;  /* 0x0000006f006f7220 */ /* 0x000fe20000410000 */
[----:B------:R-:W-:Y:S01]  /*163c0*/  @P0 IADD3.X R152, R4, R156, RZ, P1, !PT ;  /* 0x0000009c04980210 */ /* 0x000fe20000ffe4ff */
[----:B------:R2:W-:Y:S01]  /*163d0*/  @P0 LDGSTS.E.BYPASS.LTC128B.128 [R210+0x6100], [R158.64], !P3 ;  /* 0x061000009ed20fae */ /* 0x0005e2000d901d46 */
[----:B------:R-:W-:Y:S01]  /*163e0*/  @P0 LEA.HI.X R9, R155, c[0x0][0x1cc], R153, 0x1, P2 ;  /* 0x000073009b090a11 */ /* 0x000fe200010f0c99 */
[C---:B------:R-:W-:Y:S01]  /*163f0*/  FMUL.FTZ R114, R0.reuse, R114 ;  /* 0x0000007200727220 */ /* 0x040fe20000410000 */
[C---:B------:R-:W-:Y:S01]  /*16400*/  @P0 LEA R4, P1, R5.reuse, c[0x0][0x1c8], 0x1 ;  /* 0x0000720005040a11 */ /* 0x040fe200078208ff */
[C---:B------:R-:W-:Y:S01]  /*16410*/  FMUL.FTZ R115, R0.reuse, R115 ;  /* 0x0000007300737220 */ /* 0x040fe20000410000 */
[----:B------:R-:W-:Y:S01]  /*16420*/  MUFU.EX2 R182, R12 ;  /* 0x0000000c00b67308 */ /* 0x000fe20000000800 */
[C---:B------:R-:W-:Y:S01]  /*16430*/  FMUL.FTZ R118, R0.reuse, R118 ;  /* 0x0000007600767220 */ /* 0x040fe20000410000 */
[----:B------:R-:W-:Y:S01]  /*16440*/  @P0 LEA.HI.X R5, R5, c[0x0][0x1cc], R152, 0x1, P1 ;  /* 0x0000730005050a11 */ /* 0x000fe200008f0c98 */
[----:B------:R3:W-:Y:S01]  /*16450*/  @P0 LDGSTS.E.BYPASS.LTC128B.128 [R210+0x8100], [R150.64], !P6 ;  /* 0x0810000096d20fae */ /* 0x0007e2000f101d46 */
[C---:B------:R-:W-:Y:S02]  /*16460*/  FMUL.FTZ R119, R0.reuse, R119 ;  /* 0x0000007700777220 */ /* 0x040fe40000410000 */
[----:B------:R-:W-:Y:S02]  /*16470*/  FMUL.FTZ R122, R0, R122 ;  /* 0x0000007a007a7220 */ /* 0x000fe40000410000 */
[----:B-1----:R-:W-:Y:S02]  /*16480*/  FMUL.FTZ R3, R124, c[0x0][0x2d0] ;  /* 0x0000b4007c037a20 */ /* 0x002fe40000410000 */
[----:B------:R-:W-:Y:S01]  /*16490*/  FMUL.FTZ R123, R0, R123 ;  /* 0x0000007b007b7220 */ /* 0x000fe20000410000 */
[----:B------:R3:W-:Y:S01]  /*164a0*/  @P0 LDGSTS.E.BYPASS.LTC128B.128 [R210+0xa100], [R148.64], !P5 ;  /* 0x0a10000094d20fae */ /* 0x0007e2000e901d46 */
[--C-:B------:R-:W-:Y:S01]  /*164b0*/  FFMA.FTZ R6, R6, c[0x0][0x2d0], -R3.reuse ;  /* 0x0000b40006067a23 */ /* 0x100fe20000010803 */
[----:B------:R-:W-:Y:S01]  /*164c0*/  MUFU.EX2 R181, R13 ;  /* 0x0000000d00b57308 */ /* 0x000fe20000000800 */
[--C-:B------:R-:W-:Y:S02]  /*164d0*/  FFMA.FTZ R7, R7, c[0x0][0x2d0], -R3.reuse ;  /* 0x0000b40007077a23 */ /* 0x100fe40000010803 */
[C---:B------:R-:W-:Y:S02]  /*164e0*/  FMUL.FTZ R38, R0.reuse, R38 ;  /* 0x0000002600267220 */ /* 0x040fe40000410000 */
[----:B------:R-:W-:Y:S01]  /*164f0*/  FMUL.FTZ R39, R0, R39 ;  /* 0x0000002700277220 */ /* 0x000fe20000410000 */
[----:B------:R1:W-:Y:S01]  /*16500*/  @P0 LDGSTS.E.BYPASS.LTC128B.128 [R210+0x7100], [R128.64], !P3 ;  /* 0x0710000080d20fae */ /* 0x0003e2000d901d46 */
[----:B------:R-:W-:Y:S02]  /*16510*/  FMUL.FTZ R41, R2, R41 ;  /* 0x0000002902297220 */ /* 0x000fe40000410000 */
[C---:B------:R-:W-:Y:S01]  /*16520*/  FMUL.FTZ R42, R0.reuse, R42 ;  /* 0x0000002a002a7220 */ /* 0x040fe20000410000 */
[----:B------:R4:W-:Y:S01]  /*16530*/  MUFU.EX2 R174, R6 ;  /* 0x0000000600ae7308 */ /* 0x0009e20000000800 */
[----:B------:R-:W-:Y:S02]  /*16540*/  FMUL.FTZ R43, R0, R43 ;  /* 0x0000002b002b7220 */ /* 0x000fe40000410000 */
[C---:B------:R-:W-:Y:S01]  /*16550*/  FMUL.FTZ R44, R2.reuse, R44 ;  /* 0x0000002c022c7220 */ /* 0x040fe20000410000 */
[----:B------:R5:W-:Y:S01]  /*16560*/  @P0 LDGSTS.E.BYPASS.LTC128B.128 [R210+0x9100], [R8.64], !P6 ;  /* 0x0910000008d20fae */ /* 0x000be2000f101d46 */
[----:B------:R-:W-:Y:S02]  /*16570*/  FMUL.FTZ R45, R2, R45 ;  /* 0x0000002d022d7220 */ /* 0x000fe40000410000 */
[C---:B------:R-:W-:Y:S02]  /*16580*/  FMUL.FTZ R46, R0.reuse, R46 ;  /* 0x0000002e002e7220 */ /* 0x040fe40000410000 */
[----:B------:R-:W-:Y:S01]  /*16590*/  FMUL.FTZ R47, R0, R47 ;  /* 0x0000002f002f7220 */ /* 0x000fe20000410000 */
[----:B------:R1:W1:Y:S01]  /*165a0*/  MUFU.EX2 R173, R7 ;  /* 0x0000000700ad7308 */ /* 0x0002620000000800 */
[C---:B------:R-:W-:Y:S01]  /*165b0*/  FMUL.FTZ R48, R2.reuse, R48 ;  /* 0x0000003002307220 */ /* 0x040fe20000410000 */
[----:B------:R2:W-:Y:S01]  /*165c0*/  @P0 LDGSTS.E.BYPASS.LTC128B.128 [R210+0xb100], [R4.64], !P5 ;  /* 0x0b10000004d20fae */ /* 0x0005e2000e901d46 */
[----:B------:R-:W-:Y:S02]  /*165d0*/  FMUL.FTZ R49, R2, R49 ;  /* 0x0000003102317220 */ /* 0x000fe40000410000 */
[C---:B------:R-:W-:Y:S02]  /*165e0*/  FMUL.FTZ R50, R0.reuse, R50 ;  /* 0x0000003200327220 */ /* 0x040fe40000410000 */
[----:B------:R-:W-:Y:S02]  /*165f0*/  FMUL.FTZ R51, R0, R51 ;  /* 0x0000003300337220 */ /* 0x000fe40000410000 */
[C---:B------:R-:W-:Y:S01]  /*16600*/  FMUL.FTZ R52, R2.reuse, R52 ;  /* 0x0000003402347220 */ /* 0x040fe20000410000 */
[----:B---3--:R-:W3:Y:S01]  /*16610*/  LDSM.16.MT88.4 R148, [R188] ;  /* 0x00000000bc94783b */ /* 0x008ee20000004200 */
[----:B------:R-:W-:Y:S01]  /*16620*/  FMUL.FTZ R53, R2, R53 ;  /* 0x0000003502357220 */ /* 0x000fe20000410000 */
[----:B------:R-:W-:Y:S01]  /*16630*/  MUFU.EX2 R179, R17 ;  /* 0x0000001100b37308 */ /* 0x000fe20000000800 */
[----:B------:R-:W-:Y:S02]  /*16640*/  FMUL.FTZ R54, R0, R54 ;  /* 0x0000003600367220 */ /* 0x000fe40000410000 */
[--C-:B----4-:R-:W-:Y:S02]  /*16650*/  FFMA.FTZ R6, R10, c[0x0][0x2d0], -R3.reuse ;  /* 0x0000b4000a067a23 */ /* 0x110fe40000010803 */
[C---:B------:R-:W-:Y:S01]  /*16660*/  FMUL.FTZ R10, R0.reuse, R138 ;  /* 0x0000008a000a7220 */ /* 0x040fe20000410000 */
[----:B------:R-:W4:Y:S01]  /*16670*/  LDSM.16.MT88.4 R152, [R189] ;  /* 0x00000000bd98783b */ /* 0x000f220000004200 */
[----:B------:R-:W-:Y:S02]  /*16680*/  FMUL.FTZ R55, R0, R55 ;  /* 0x0000003700377220 */ /* 0x000fe40000410000 */
[C---:B-----5:R-:W-:Y:S01]  /*16690*/  FMUL.FTZ R8, R2.reuse, R136 ;  /* 0x0000008802087220 */ /* 0x060fe20000410000 */
[----:B------:R5:W-:Y:S01]  /*166a0*/  MUFU.EX2 R172, R6 ;  /* 0x0000000600ac7308 */ /* 0x000be20000000800 */
[----:B------:R-:W-:Y:S02]  /*166b0*/  FMUL.FTZ R9, R2, R137 ;  /* 0x0000008902097220 */ /* 0x000fe40000410000 */
[----:B-1----:R-:W-:Y:S01]  /*166c0*/  FMUL.FTZ R7, R0, R135 ;  /* 0x0000008700077220 */ /* 0x002fe20000410000 */
[----:B--2---:R-:W1:Y:S01]  /*166d0*/  LDSM.16.MT88.4 R156, [R192] ;  /* 0x00000000c09c783b */ /* 0x004e620000004200 */
[C---:B------:R-:W-:Y:S02]  /*166e0*/  FMUL.FTZ R56, R2.reuse, R56 ;  /* 0x0000003802387220 */ /* 0x040fe40000410000 */
[--C-:B------:R-:W-:Y:S02]  /*166f0*/  FFMA.FTZ R4, R11, c[0x0][0x2d0], -R3.reuse ;  /* 0x0000b4000b047a23 */ /* 0x100fe40000010803 */
[----:B------:R-:W-:Y:S01]  /*16700*/  FMUL.FTZ R5, R2, R133 ;  /* 0x0000008502057220 */ /* 0x000fe20000410000 */
[----:B------:R-:W-:Y:S01]  /*16710*/  F2FP.BF16.PACK_AB R133, R173, R174 ;  /* 0x000000aead85723e */ /* 0x000fe200000010ff */
[----:B------:R-:W2:Y:S01]  /*16720*/  MUFU.EX2 R171, R4 ;  /* 0x0000000400ab7308 */ /* 0x000ea20000000800 */
[----:B------:R-:W-:Y:S01]  /*16730*/  FMUL.FTZ R11, R0, R139 ;  /* 0x0000008b000b7220 */ /* 0x000fe20000410000 */
[----:B------:R-:W0:Y:S01]  /*16740*/  LDGDEPBAR ;  /* 0x00000000000079af */ /* 0x000e220000000000 */
[----:B------:R-:W-:Y:S02]  /*16750*/  FMUL.FTZ R57, R2, R57 ;  /* 0x0000003902397220 */ /* 0x000fe40000410000 */
[C---:B------:R-:W-:Y:S02]  /*16760*/  FMUL.FTZ R58, R0.reuse, R58 ;  /* 0x0000003a003a7220 */ /* 0x040fe40000410000 */
[----:B------:R-:W-:Y:S02]  /*16770*/  FMUL.FTZ R59, R0, R59 ;  /* 0x0000003b003b7220 */ /* 0x000fe40000410000 */
[C---:B------:R-:W-:Y:S01]  /*16780*/  FMUL.FTZ R60, R2.reuse, R60 ;  /* 0x0000003c023c7220 */ /* 0x040fe20000410000 */
[----:B------:R-:W1:Y:S01]  /*16790*/  LDSM.16.MT88.4 R136, [R191] ;  /* 0x00000000bf88783b */ /* 0x000e620000004200 */
[----:B------:R-:W-:Y:S01]  /*167a0*/  FMUL.FTZ R61, R2, R61 ;  /* 0x0000003d023d7220 */ /* 0x000fe20000410000 */
[----:B------:R-:W-:Y:S01]  /*167b0*/  MUFU.EX2 R177, R21 ;  /* 0x0000001500b17308 */ /* 0x000fe20000000800 */
[C---:B-----5:R-:W-:Y:S01]  /*167c0*/  FMUL.FTZ R6, R0.reuse, R134 ;  /* 0x0000008600067220 */ /* 0x060fe20000410000 */
[----:B------:R-:W-:Y:S01]  /*167d0*/  F2FP.BF16.PACK_AB R134, R183, R184 ;  /* 0x000000b8b786723e */ /* 0x000fe200000010ff */
[C---:B------:R-:W-:Y:S02]  /*167e0*/  FMUL.FTZ R62, R0.reuse, R62 ;  /* 0x0000003e003e7220 */ /* 0x040fe40000410000 */
[----:B------:R-:W-:Y:S02]  /*167f0*/  FMUL.FTZ R63, R0, R63 ;  /* 0x0000003f003f7220 */ /* 0x000fe40000410000 */
[--C-:B------:R-:W-:Y:S02]  /*16800*/  FFMA.FTZ R14, R14, c[0x0][0x2d0], -R3.reuse ;  /* 0x0000b4000e0e7a23 */ /* 0x100fe40000010803 */
[--C-:B------:R-:W-:Y:S01]  /*16810*/  FFMA.FTZ R15, R15, c[0x0][0x2d0], -R3.reuse ;  /* 0x0000b4000f0f7a23 */ /* 0x100fe20000010803 */
[----:B------:R-:W-:Y:S01]  /*16820*/  MUFU.EX2 R175, R25 ;  /* 0x0000001900af7308 */ /* 0x000fe20000000800 */
[--C-:B------:R-:W-:Y:S01]  /*16830*/  FFMA.FTZ R12, R16, c[0x0][0x2d0], -R168.reuse ;  /* 0x0000b400100c7a23 */ /* 0x100fe200000108a8 */
[----:B--2---:R-:W-:Y:S01]  /*16840*/  F2FP.BF16.PACK_AB R135, R171, R172 ;  /* 0x000000acab87723e */ /* 0x004fe200000010ff */
[----:B------:R-:W-:Y:S01]  /*16850*/  FMUL.FTZ R4, R2, R132 ;  /* 0x0000008402047220 */ /* 0x000fe20000410000 */
[----:B------:R-:W-:Y:S01]  /*16860*/  F2FP.BF16.PACK_AB R132, R185, R186 ;  /* 0x000000bab984723e */ /* 0x000fe200000010ff */
[--C-:B------:R-:W-:Y:S02]  /*16870*/  FFMA.FTZ R18, R18, c[0x0][0x2d0], -R3.reuse ;  /* 0x0000b40012127a23 */ /* 0x100fe40000010803 */
[--C-:B------:R-:W-:Y:S02]  /*16880*/  FFMA.FTZ R128, R19, c[0x0][0x2d0], -R3.reuse ;  /* 0x0000b40013807a23 */ /* 0x100fe40000010803 */
[--C-:B------:R-:W-:Y:S01]  /*16890*/  FFMA.FTZ R26, R26, c[0x0][0x2d0], -R3.reuse ;  /* 0x0000b4001a1a7a23 */ /* 0x100fe20000010803 */
[----:B------:R-:W2:Y:S01]  /*168a0*/  MUFU.EX2 R167, R14 ;  /* 0x0000000e00a77308 */ /* 0x000ea20000000800 */
[C---:B---3--:R-:W-:Y:S05]  /*168b0*/  HMMA.16816.F32.BF16 R4, R132.reuse, R148, R4 ;  /* 0x000000948404723c */ /* 0x048fea0000041804 */
[--C-:B------:R-:W-:Y:S02]  /*168c0*/  FFMA.FTZ R27, R27, c[0x0][0x2d0], -R3.reuse ;  /* 0x0000b4001b1b7a23 */ /* 0x100fe40000010803 */
[C---:B------:R-:W-:Y:S01]  /*168d0*/  FMUL.FTZ R64, R2.reuse, R64 ;  /* 0x0000004002407220 */ /* 0x040fe20000410000 */
[C---:B------:R-:W-:Y:S01]  /*168e0*/  HMMA.16816.F32.BF16 R8, R132.reuse, R150, R8 ;  /* 0x000000968408723c */ /* 0x040fe20000041808 */
[----:B------:R-:W3:Y:S01]  /*168f0*/  LDSM.16.MT88.4 R148, [R188+0x2000] ;  /* 0x00200000bc94783b */ /* 0x000ee20000004200 */
[----:B------:R-:W5:Y:S02]  /*16900*/  MUFU.EX2 R166, R15 ;  /* 0x0000000f00a67308 */ /* 0x000f640000000800 */
[----:B------:R-:W-:Y:S02]  /*16910*/  FMUL.FTZ R65, R2, R65 ;  /* 0x0000004102417220 */ /* 0x000fe40000410000 */
[C---:B------:R-:W-:Y:S02]  /*16920*/  FMUL.FTZ R66, R0.reuse, R66 ;  /* 0x0000004200427220 */ /* 0x040fe40000410000 */
[C---:B----4-:R-:W-:Y:S04]  /*16930*/  HMMA.16816.F32.BF16 R100, R132.reuse, R152, R100 ;  /* 0x000000988464723c */ /* 0x050fe80000041864 */
[----:B------:R4:W2:Y:S01]  /*16940*/  MUFU.EX2 R180, R12 ;  /* 0x0000000c00b47308 */ /* 0x0008a20000000800 */
[----:B------:R-:W-:Y:S02]  /*16950*/  FMUL.FTZ R67, R0, R67 ;  /* 0x0000004300437220 */ /* 0x000fe40000410000 */
[C---:B------:R-:W-:Y:S01]  /*16960*/  FMUL.FTZ R68, R2.reuse, R68 ;  /* 0x0000004402447220 */ /* 0x040fe20000410000 */
[C---:B------:R-:W-:Y:S01]  /*16970*/  HMMA.16816.F32.BF16 R104, R132.reuse, R154, R104 ;  /* 0x0000009a8468723c */ /* 0x040fe20000041868 */
[----:B------:R-:W2:Y:S03]  /*16980*/  LDSM.16.MT88.4 R152, [R189+0x2000] ;  /* 0x00200000bd98783b */ /* 0x000ea60000004200 */
[----:B------:R-:W-:Y:S02]  /*16990*/  FMUL.FTZ R69, R2, R69 ;  /* 0x0000004502457220 */ /* 0x000fe40000410000 */
[----:B------:R2:W-:Y:S01]  /*169a0*/  MUFU.EX2 R165, R18 ;  /* 0x0000001200a57308 */ /* 0x0005e20000000800 */
[C---:B------:R-:W-:Y:S01]  /*169b0*/  FMUL.FTZ R70, R0.reuse, R70 ;  /* 0x0000004600467220 */ /* 0x040fe20000410000 */
[C---:B-1----:R-:W-:Y:S04]  /*169c0*/  HMMA.16816.F32.BF16 R108, R132.reuse, R156, R108 ;  /* 0x0000009c846c723c */ /* 0x042fe8000004186c */
[----:B------:R-:W-:Y:S02]  /*169d0*/  FMUL.FTZ R71, R0, R71 ;  /* 0x0000004700477220 */ /* 0x000fe40000410000 */
[C---:B------:R-:W-:Y:S02]  /*169e0*/  FMUL.FTZ R72, R2.reuse, R72 ;  /* 0x0000004802487220 */ /* 0x040fe40000410000 */
[C---:B------:R-:W-:Y:S01]  /*169f0*/  HMMA.16816.F32.BF16 R112, R132.reuse, R158, R112 ;  /* 0x0000009e8470723c */ /* 0x040fe20000041870 */
[----:B------:R-:W-:Y:S01]  /*16a00*/  LDSM.16.MT88.4 R156, [R188+0x2800] ;  /* 0x00280000bc9c783b */ /* 0x000fe20000004200 */
[----:B------:R-:W-:Y:S02]  /*16a10*/  MUFU.EX2 R161, R26 ;  /* 0x0000001a00a17308 */ /* 0x000fe40000000800 */
[----:B------:R-:W-:Y:S02]  /*16a20*/  FMUL.FTZ R73, R2, R73 ;  /* 0x0000004902497220 */ /* 0x000fe40000410000 */
[C---:B------:R-:W-:Y:S02]  /*16a30*/  FMUL.FTZ R74, R0.reuse, R74 ;  /* 0x0000004a004a7220 */ /* 0x040fe40000410000 */
[C---:B------:R-:W-:Y:S01]  /*16a40*/  HMMA.16816.F32.BF16 R116, R132.reuse, R136, R116 ;  /* 0x000000888474723c */ /* 0x040fe20000041874 */
[----:B----4-:R-:W-:Y:S03]  /*16a50*/  LDSM.16.MT88.4 R12, [R191+0x4000] ;  /* 0x00400000bf0c783b */ /* 0x010fe60000004200 */
[----:B------:R-:W-:Y:S01]  /*16a60*/  MUFU.EX2 R160, R27 ;  /* 0x0000001b00a07308 */ /* 0x000fe20000000800 */
[----:B------:R-:W-:Y:S02]  /*16a70*/  FMUL.FTZ R75, R0, R75 ;  /* 0x0000004b004b7220 */ /* 0x000fe40000410000 */
[C---:B------:R-:W-:Y:S01]  /*16a80*/  FMUL.FTZ R76, R2.reuse, R76 ;  /* 0x0000004c024c7220 */ /* 0x040fe20000410000 */
[C---:B------:R-:W-:Y:S01]  /*16a90*/  HMMA.16816.F32.BF16 R120, R132.reuse, R138, R120 ;  /* 0x0000008a8478723c */ /* 0x040fe20000041878 */
[----:B------:R-:W1:Y:S03]  /*16aa0*/  LDSM.16.MT88.4 R136, [R192+0x2000] ;  /* 0x00200000c088783b */ /* 0x000e660000004200 */
[----:B------:R-:W-:Y:S02]  /*16ab0*/  FMUL.FTZ R77, R2, R77 ;  /* 0x0000004d024d7220 */ /* 0x000fe40000410000 */
[C---:B------:R-:W-:Y:S01]  /*16ac0*/  FMUL.FTZ R78, R0.reuse, R78 ;  /* 0x0000004e004e7220 */ /* 0x040fe20000410000 */
[----:B------:R4:W-:Y:S01]  /*16ad0*/  MUFU.EX2 R178, R20 ;  /* 0x0000001400b27308 */ /* 0x0009e20000000800 */
[C---:B---3--:R-:W-:Y:S01]  /*16ae0*/  HMMA.16816.F32.BF16 R36, R132.reuse, R148, R36 ;  /* 0x000000948424723c */ /* 0x048fe20000041824 */
[----:B--2---:R-:W-:Y:S03]  /*16af0*/  LDSM.16.MT88.4 R16, [R189+0x800] ;  /* 0x00080000bd10783b */ /* 0x004fe60000004200 */
[----:B------:R-:W-:Y:S02]  /*16b00*/  FMUL.FTZ R79, R0, R79 ;  /* 0x0000004f004f7220 */ /* 0x000fe40000410000 */
[C---:B------:R-:W-:Y:S02]  /*16b10*/  FMUL.FTZ R80, R2.reuse, R80 ;  /* 0x0000005002507220 */ /* 0x040fe40000410000 */
[C---:B------:R-:W-:Y:S01]  /*16b20*/  HMMA.16816.F32.BF16 R40, R132.reuse, R150, R40 ;  /* 0x000000968428723c */ /* 0x040fe20000041828 */
[----:B------:R-:W2:Y:S01]  /*16b30*/  LDSM.16.MT88.4 R148, [R191+0x2000] ;  /* 0x00200000bf94783b */ /* 0x000ea20000004200 */
[----:B------:R3:W-:Y:S02]  /*16b40*/  MUFU.EX2 R170, R28 ;  /* 0x0000001c00aa7308 */ /* 0x0007e40000000800 */
[----:B------:R-:W-:Y:S02]  /*16b50*/  FMUL.FTZ R81, R2, R81 ;  /* 0x0000005102517220 */ /* 0x000fe40000410000 */
[C---:B------:R-:W-:Y:S02]  /*16b60*/  FMUL.FTZ R82, R0.reuse, R82 ;  /* 0x0000005200527220 */ /* 0x040fe40000410000 */
[C---:B------:R-:W-:Y:S04]  /*16b70*/  HMMA.16816.F32.BF16 R44, R132.reuse, R152, R44 ;  /* 0x00000098842c723c */ /* 0x040fe8000004182c */
[----:B------:R-:W-:Y:S01]  /*16b80*/  FMUL.FTZ R83, R0, R83 ;  /* 0x0000005300537220 */ /* 0x000fe20000410000 */
[----:B------:R-:W2:Y:S01]  /*16b90*/  MUFU.EX2 R164, R128 ;  /* 0x0000008000a47308 */ /* 0x000ea20000000800 */
[----:B------:R-:W-:Y:S02]  /*16ba0*/  FMUL.FTZ R84, R2, R84 ;  /* 0x0000005402547220 */ /* 0x000fe40000410000 */
[C---:B------:R-:W-:Y:S01]  /*16bb0*/  HMMA.16816.F32.BF16 R48, R132.reuse, R154, R48 ;  /* 0x0000009a8430723c */ /* 0x040fe20000041830 */
[----:B------:R-:W5:Y:S03]  /*16bc0*/  LDSM.16.MT88.4 R152, [R188+0x4000] ;  /* 0x00400000bc98783b */ /* 0x000f660000004200 */
[--C-:B----4-:R-:W-:Y:S02]  /*16bd0*/  FFMA.FTZ R20, R24, c[0x0][0x2d0], -R168.reuse ;  /* 0x0000b40018147a23 */ /* 0x110fe400000108a8 */
[----:B------:R-:W-:Y:S02]  /*16be0*/  FMUL.FTZ R85, R2, R85 ;  /* 0x0000005502557220 */ /* 0x000fe40000410000 */
[----:B------:R-:W4:Y:S01]  /*16bf0*/  MUFU.EX2 R176, R20 ;  /* 0x0000001400b07308 */ /* 0x000f220000000800 */
[C---:B-1----:R-:W-:Y:S01]  /*16c00*/  HMMA.16816.F32.BF16 R52, R132.reuse, R136, R52 ;  /* 0x000000888434723c */ /* 0x042fe20000041834 */
[----:B------:R-:W-:Y:S02]  /*16c10*/  LDSM.16.MT88.4 R24, [R192+0x1000] ;  /* 0x00100000c018783b */ /* 0x000fe40000004200 */
[----:B---3--:R-:W-:Y:S02]  /*16c20*/  FFMA.FTZ R28, R32, c[0x0][0x2d0], -R168 ;  /* 0x0000b400201c7a23 */ /* 0x008fe400000108a8 */
        /* <DEDUP_REMOVED lines=17> */
[----:B------:R-:W-:Y:S03]  /*16d40*/  LDSM.16.MT88.4 R152, [R192+0x800] ;  /* 0x00080000c098783b */ /* 0x000fe60000004200 */
[C---:B------:R-:W-:Y:S02]  /*16d50*/  FMUL.FTZ R96, R2.reuse, R96 ;  /* 0x0000006002607220 */ /* 0x040fe40000410000 */
[----:B------:R-:W-:Y:S02]  /*16d60*/  FMUL.FTZ R97, R2, R97 ;  /* 0x0000006102617220 */ /* 0x000fe40000410000 */
[C---:B------:R-:W-:Y:S01]  /*16d70*/  FMUL.FTZ R98, R0.reuse, R98 ;  /* 0x0000006200627220 */ /* 0x040fe20000410000 */
[C---:B-1----:R-:W-:Y:S03]  /*16d80*/  HMMA.16816.F32.BF16 R76, R132.reuse, R136, R76 ;  /* 0x00000088844c723c */ /* 0x042fe6000004184c */
[----:B------:R-:W-:Y:S02]  /*16d90*/  FMUL.FTZ R99, R0, R99 ;  /* 0x0000006300637220 */ /* 0x000fe40000410000 */
[----:B------:R-:W-:Y:S02]  /*16da0*/  FFMA.FTZ R2, R2, R233, R186 ;  /* 0x000000e902027223 */ /* 0x000fe400000100ba */
[----:B------:R-:W-:Y:S01]  /*16db0*/  FFMA.FTZ R0, R0, R234, R174 ;  /* 0x000000ea00007223 */ /* 0x000fe200000100ae */
        /* <DEDUP_REMOVED lines=13> */
[----:B------:R-:W-:Y:S01]  /*16e90*/  FADD.FTZ R0, R167, R0 ;  /* 0x00000000a7007221 */ /* 0x000fe20000010000 */
[C---:B------:R-:W-:Y:S01]  /*16ea0*/  F2FP.BF16.PACK_AB R12, R181.reuse, R182 ;  /* 0x000000b6b50c723e */ /* 0x040fe200000010ff */
[----:B------:R-:W-:Y:S01]  /*16eb0*/  HMMA.16816.F32.BF16 R96, R132, R14, R96 ;  /* 0x0000000e8460723c */ /* 0x000fe20000041860 */
[----:B------:R-:W3:Y:S03]  /*16ec0*/  LDSM.16.MT88.4 R132, [R189+0x2800] ;  /* 0x00280000bd84783b */ /* 0x000ee60000004200 */
[C---:B------:R-:W-:Y:S01]  /*16ed0*/  F2FP.BF16.PACK_AB R13, R166.reuse, R167 ;  /* 0x000000a7a60d723e */ /* 0x040fe200000010ff */
[----:B------:R-:W-:Y:S02]  /*16ee0*/  FADD.FTZ R2, R181, R2 ;  /* 0x00000002b5027221 */ /* 0x000fe40000010000 */
[----:B------:R-:W-:Y:S01]  /*16ef0*/  F2FP.BF16.PACK_AB R14, R179, R180 ;  /* 0x000000b4b30e723e */ /* 0x000fe200000010ff */
[----:B------:R-:W-:Y:S01]  /*16f00*/  FADD.FTZ R0, R166, R0 ;  /* 0x00000000a6007221 */ /* 0x000fe20000010000 */
[----:B------:R-:W-:Y:S03]  /*16f10*/  F2FP.BF16.PACK_AB R15, R164, R165 ;  /* 0x000000a5a40f723e */ /* 0x000fe600000010ff */
[----:B------:R-:W-:Y:S02]  /*16f20*/  FADD.FTZ R2, R180, R2 ;  /* 0x00000002b4027221 */ /* 0x000fe40000010000 */
[----:B------:R-:W-:Y:S02]  /*16f30*/  FADD.FTZ R0, R165, R0 ;  /* 0x00000000a5007221 */ /* 0x000fe40000010000 */
[C---:B-1----:R-:W-:Y:S05]  /*16f40*/  HMMA.16816.F32.BF16 R4, R12.reuse, R136, R4 ;  /* 0x000000880c04723c */ /* 0x042fea0000041804 */
[----:B------:R-:W-:Y:S02]  /*16f50*/  FADD.FTZ R2, R179, R2 ;  /* 0x00000002b3027221 */ /* 0x000fe40000010000 */
[----:B------:R-:W-:Y:S01]  /*16f60*/  FADD.FTZ R0, R164, R0 ;  /* 0x00000000a4007221 */ /* 0x000fe20000010000 */
[C---:B------:R-:W-:Y:S01]  /*16f70*/  HMMA.16816.F32.BF16 R8, R12.reuse, R138, R8 ;  /* 0x0000008a0c08723c */ /* 0x040fe20000041808 */
[----:B------:R-:W-:Y:S03]  /*16f80*/  LDSM.16.MT88.4 R136, [R191+0x2800] ;  /* 0x00280000bf88783b */ /* 0x000fe60000004200 */
[----:B------:R-:W-:Y:S04]  /*16f90*/  FADD.FTZ R2, R178, R2 ;  /* 0x00000002b2027221 */ /* 0x000fe80000010000 */
[C---:B------:R-:W-:Y:S04]  /*16fa0*/  HMMA.16816.F32.BF16 R100, R12.reuse, R16, R100 ;  /* 0x000000100c64723c */ /* 0x040fe80000041864 */
[----:B------:R-:W-:Y:S04]  /*16fb0*/  FADD.FTZ R2, R177, R2 ;  /* 0x00000002b1027221 */ /* 0x000fe80000010000 */
[C---:B------:R-:W-:Y:S01]  /*16fc0*/  HMMA.16816.F32.BF16 R104, R12.reuse, R18, R104 ;  /* 0x000000120c68723c */ /* 0x040fe20000041868 */
[----:B------:R-:W1:Y:S03]  /*16fd0*/  LDSM.16.MT88.4 R16, [R192+0x2800] ;  /* 0x00280000c010783b */ /* 0x000e660000004200 */
[----:B----4-:R-:W-:Y:S04]  /*16fe0*/  FADD.FTZ R2, R176, R2 ;  /* 0x00000002b0027221 */ /* 0x010fe80000010000 */
[C---:B------:R-:W-:Y:S04]  /*16ff0*/  HMMA.16816.F32.BF16 R108, R12.reuse, R152, R108 ;  /* 0x000000980c6c723c */ /* 0x040fe8000004186c */
[----:B------:R-:W-:Y:S04]  /*17000*/  FADD.FTZ R2, R175, R2 ;  /* 0x00000002af027221 */ /* 0x000fe80000010000 */
        /* <DEDUP_REMOVED lines=8> */
[C---:B---3--:R-:W-:Y:S08]  /*17090*/  HMMA.16816.F32.BF16 R44, R12.reuse, R132, R44 ;  /* 0x000000840c2c723c */ /* 0x048ff0000004182c */
[C---:B------:R-:W-:Y:S01]  /*170a0*/  HMMA.16816.F32.BF16 R48, R12.reuse, R134, R48 ;  /* 0x000000860c30723c */ /* 0x040fe20000041830 */
[----:B------:R-:W3:Y:S07]  /*170b0*/  LDSM.16.MT88.4 R132, [R189+0x4800] ;  /* 0x00480000bd84783b */ /* 0x000eee0000004200 */
[C---:B-1----:R-:W-:Y:S07]  /*170c0*/  HMMA.16816.F32.BF16 R52, R12.reuse, R16, R52 ;  /* 0x000000100c34723c */ /* 0x042fee0000041834 */
[--C-:B------:R-:W-:Y:S01]  /*170d0*/  FFMA.FTZ R16, R22, c[0x0][0x2d0], -R3.reuse ;  /* 0x0000b40016107a23 */ /* 0x100fe20000010803 */
[C---:B------:R-:W-:Y:S03]  /*170e0*/  HMMA.16816.F32.BF16 R56, R12.reuse, R18, R56 ;  /* 0x000000120c38723c */ /* 0x040fe60000041838 */
[----:B------:R1:W4:Y:S05]  /*170f0*/  MUFU.EX2 R163, R16 ;  /* 0x0000001000a37308 */ /* 0x00032a0000000800 */
[C---:B------:R-:W-:Y:S08]  /*17100*/  HMMA.16816.F32.BF16 R60, R12.reuse, R136, R60 ;  /* 0x000000880c3c723c */ /* 0x040ff0000004183c */
[C---:B------:R-:W-:Y:S01]  /*17110*/  HMMA.16816.F32.BF16 R64, R12.reuse, R138, R64 ;  /* 0x0000008a0c40723c */ /* 0x040fe20000041840 */
[----:B------:R-:W-:Y:S07]  /*17120*/  LDSM.16.MT88.4 R136, [R188+0x1000] ;  /* 0x00100000bc88783b */ /* 0x000fee0000004200 */
[C---:B--2---:R-:W-:Y:S04]  /*17130*/  HMMA.16816.F32.BF16 R68, R12.reuse, R148, R68 ;  /* 0x000000940c44723c */ /* 0x044fe80000041844 */
[--C-:B-1----:R-:W-:Y:S02]  /*17140*/  FFMA.FTZ R16, R23, c[0x0][0x2d0], -R3.reuse ;  /* 0x0000b40017107a23 */ /* 0x102fe40000010803 */
[----:B------:R-:W-:Y:S01]  /*17150*/  LDSM.16.MT88.4 R20, [R191+0x4800] ;  /* 0x00480000bf14783b */ /* 0x000fe20000004200 */
[----:B----4-:R-:W-:Y:S01]  /*17160*/  FADD.FTZ R0, R163, R0 ;  /* 0x00000000a3007221 */ /* 0x010fe20000010000 */
[C---:B------:R-:W-:Y:S01]  /*17170*/  HMMA.16816.F32.BF16 R72, R12.reuse, R150, R72 ;  /* 0x000000960c48723c */ /* 0x040fe20000041848 */
[----:B------:R1:W2:Y:S05]  /*17180*/  MUFU.EX2 R162, R16 ;  /* 0x0000001000a27308 */ /* 0x0002aa0000000800 */
[----:B------:R-:W-:Y:S02]  /*17190*/  LDSM.16.MT88.4 R148, [R189+0x1000] ;  /* 0x00100000bd94783b */ /* 0x000fe40000004200 */
[C---:B---3--:R-:W-:Y:S08]  /*171a0*/  HMMA.16816.F32.BF16 R76, R12.reuse, R132, R76 ;  /* 0x000000840c4c723c */ /* 0x048ff0000004184c */
[C---:B------:R-:W-:Y:S01]  /*171b0*/  HMMA.16816.F32.BF16 R80, R12.reuse, R134, R80 ;  /* 0x000000860c50723c */ /* 0x040fe20000041850 */
[----:B------:R-:W-:Y:S08]  /*171c0*/  LDSM.16.MT88.4 R132, [R191+0x1000] ;  /* 0x00100000bf84783b */ /* 0x000ff00000004200 */
[----:B-1----:R-:W1:Y:S03]  /*171d0*/  LDSM.16.MT88.4 R16, [R192+0x4800] ;  /* 0x00480000c010783b */ /* 0x002e660000004200 */
[C---:B--2---:R-:W-:Y:S04]  /*171e0*/  FADD.FTZ R0, R162.reuse, R0 ;  /* 0x00000000a2007221 */ /* 0x044fe80000010000 */
[----:B------:R-:W-:Y:S01]  /*171f0*/  FADD.FTZ R0, R161, R0 ;  /* 0x00000000a1007221 */ /* 0x000fe20000010000 */
[C---:B-1----:R-:W-:Y:S08]  /*17200*/  HMMA.16816.F32.BF16 R84, R12.reuse, R16, R84 ;  /* 0x000000100c54723c */ /* 0x042ff00000041854 */
[C---:B------:R-:W-:Y:S01]  /*17210*/  HMMA.16816.F32.BF16 R88, R12.reuse, R18, R88 ;  /* 0x000000120c58723c */ /* 0x040fe20000041858 */
[----:B------:R-:W1:Y:S07]  /*17220*/  LDSM.16.MT88.4 R16, [R192+0x3000] ;  /* 0x00300000c010783b */ /* 0x000e6e0000004200 */
[C---:B------:R-:W-:Y:S08]  /*17230*/  HMMA.16816.F32.BF16 R92, R12.reuse, R20, R92 ;  /* 0x000000140c5c723c */ /* 0x040ff0000004185c */
[----:B------:R-:W-:Y:S01]  /*17240*/  HMMA.16816.F32.BF16 R96, R12, R22, R96 ;  /* 0x000000160c60723c */ /* 0x000fe20000041860 */
[----:B------:R-:W2:Y:S06]  /*17250*/  LDSM.16.MT88.4 R20, [R191+0x3000] ;  /* 0x00300000bf14783b */ /* 0x000eac0000004200 */
[----:B------:R-:W-:Y:S02]  /*17260*/  F2FP.BF16.PACK_AB R12, R177, R178 ;  /* 0x000000b2b10c723e */ /* 0x000fe400000010ff */
[----:B------:R-:W-:Y:S03]  /*17270*/  F2FP.BF16.PACK_AB R13, R162, R163 ;  /* 0x000000a3a20d723e */ /* 0x000fe600000010ff */
[----:B------:R-:W-:Y:S02]  /*17280*/  F2FP.BF16.PACK_AB R14, R175, R176 ;  /* 0x000000b0af0e723e */ /* 0x000fe400000010ff */
[----:B------:R-:W-:Y:S07]  /*17290*/  F2FP.BF16.PACK_AB R15, R160, R161 ;  /* 0x000000a1a00f723e */ /* 0x000fee00000010ff */
        /* <DEDUP_REMOVED lines=17> */
[----:B------:R-:W-:Y:S07]  /*173b0*/  MUFU.EX2 R159, R28 ;  /* 0x0000001c009f7308 */ /* 0x000fee0000000800 */
[C---:B-1----:R-:W-:Y:S07]  /*173c0*/  HMMA.16816.F32.BF16 R52, R12.reuse, R16, R52 ;  /* 0x000000100c34723c */ /* 0x042fee0000041834 */
[--C-:B------:R-:W-:Y:S01]  /*173d0*/  FFMA.FTZ R16, R29, c[0x0][0x2d0], -R168.reuse ;  /* 0x0000b4001d107a23 */ /* 0x100fe200000108a8 */
[C---:B------:R-:W-:Y:S03]  /*173e0*/  HMMA.16816.F32.BF16 R56, R12.reuse, R18, R56 ;  /* 0x000000120c38723c */ /* 0x040fe60000041838 */
[----:B------:R1:W-:Y:S05]  /*173f0*/  MUFU.EX2 R169, R16 ;  /* 0x0000001000a97308 */ /* 0x0003ea0000000800 */
[C---:B--2---:R-:W-:Y:S08]  /*17400*/  HMMA.16816.F32.BF16 R60, R12.reuse, R20, R60 ;  /* 0x000000140c3c723c */ /* 0x044ff0000004183c */
[C---:B------:R-:W-:Y:S01]  /*17410*/  HMMA.16816.F32.BF16 R64, R12.reuse, R22, R64 ;  /* 0x000000160c40723c */ /* 0x040fe20000041840 */
[----:B------:R-:W-:Y:S07]  /*17420*/  LDSM.16.MT88.4 R20, [R191+0x5000] ;  /* 0x00500000bf14783b */ /* 0x000fee0000004200 */
[C---:B---3--:R-:W-:Y:S04]  /*17430*/  HMMA.16816.F32.BF16 R68, R12.reuse, R24, R68 ;  /* 0x000000180c44723c */ /* 0x048fe80000041844 */
[--C-:B-1----:R-:W-:Y:S03]  /*17440*/  FFMA.FTZ R16, R30, c[0x0][0x2d0], -R3.reuse ;  /* 0x0000b4001e107a23 */ /* 0x102fe60000010803 */
[----:B------:R-:W-:Y:S01]  /*17450*/  FFMA.FTZ R24, R33, c[0x0][0x2d0], -R168 ;  /* 0x0000b40021187a23 */ /* 0x000fe200000108a8 */
[C---:B------:R-:W-:Y:S01]  /*17460*/  HMMA.16816.F32.BF16 R72, R12.reuse, R26, R72 ;  /* 0x0000001a0c48723c */ /* 0x040fe20000041848 */
[----:B------:R1:W2:Y:S07]  /*17470*/  MUFU.EX2 R157, R16 ;  /* 0x00000010009d7308 */ /* 0x0002ae0000000800 */
[C---:B----4-:R-:W-:Y:S03]  /*17480*/  HMMA.16816.F32.BF16 R76, R12.reuse, R132, R76 ;  /* 0x000000840c4c723c */ /* 0x050fe6000004184c */
[----:B------:R3:W-:Y:S05]  /*17490*/  MUFU.EX2 R158, R24 ;  /* 0x00000018009e7308 */ /* 0x0007ea0000000800 */
[C---:B------:R-:W-:Y:S04]  /*174a0*/  HMMA.16816.F32.BF16 R80, R12.reuse, R134, R80 ;  /* 0x000000860c50723c */ /* 0x040fe80000041850 */
[--C-:B-1----:R-:W-:Y:S02]  /*174b0*/  FFMA.FTZ R16, R31, c[0x0][0x2d0], -R3.reuse ;  /* 0x0000b4001f107a23 */ /* 0x102fe40000010803 */
[----:B------:R-:W-:Y:S02]  /*174c0*/  LDSM.16.MT88.4 R28, [R191+0x1800] ;  /* 0x00180000bf1c783b */ /* 0x000fe40000004200 */
[----:B------:R1:W4:Y:S01]  /*174d0*/  MUFU.EX2 R156, R16 ;  /* 0x00000010009c7308 */ /* 0x0003220000000800 */
[--C-:B---3--:R-:W-:Y:S03]  /*174e0*/  FFMA.FTZ R24, R34, c[0x0][0x2d0], -R3.reuse ;  /* 0x0000b40022187a23 */ /* 0x108fe60000010803 */
[----:B------:R-:W-:Y:S06]  /*174f0*/  FFMA.FTZ R3, R35, c[0x0][0x2d0], -R3 ;  /* 0x0000b40023037a23 */ /* 0x000fec0000010803 */
[----:B------:R3:W5:Y:S01]  /*17500*/  MUFU.EX2 R129, R24 ;  /* 0x0000001800817308 */ /* 0x0007620000000800 */
[----:B------:R-:W-:Y:S09]  /*17510*/  LDSM.16.MT88.4 R32, [R188+0x3800] ;  /* 0x00380000bc20783b */ /* 0x000ff20000004200 */
[----:B------:R2:W2:Y:S01]  /*17520*/  MUFU.EX2 R128, R3 ;  /* 0x0000000300807308 */ /* 0x0004a20000000800 */
[----:B-1----:R-:W1:Y:S08]  /*17530*/  LDSM.16.MT88.4 R16, [R192+0x5000] ;  /* 0x00500000c010783b */ /* 0x002e700000004200 */
[----:B---3--:R-:W3:Y:S01]  /*17540*/  LDSM.16.MT88.4 R24, [R189+0x1800] ;  /* 0x00180000bd18783b */ /* 0x008ee20000004200 */
[----:B--2---:R-:W-:Y:S02]  /*17550*/  FADD.FTZ R3, R160, R0 ;  /* 0x00000000a0037221 */ /* 0x004fe40000010000 */
[----:B------:R-:W-:Y:S02]  /*17560*/  FADD.FTZ R0, R170, R2 ;  /* 0x00000002aa007221 */ /* 0x000fe40000010000 */
[----:B------:R-:W-:Y:S02]  /*17570*/  FADD.FTZ R3, R157, R3 ;  /* 0x000000039d037221 */ /* 0x000fe40000010000 */
[----:B------:R-:W-:Y:S02]  /*17580*/  FADD.FTZ R0, R169, R0 ;  /* 0x00000000a9007221 */ /* 0x000fe40000010000 */
[----:B----4-:R-:W-:Y:S02]  /*17590*/  FADD.FTZ R3, R156, R3 ;  /* 0x000000039c037221 */ /* 0x010fe40000010000 */
[----:B------:R-:W-:Y:S02]  /*175a0*/  FADD.FTZ R2, R159, R0 ;  /* 0x000000009f027221 */ /* 0x000fe40000010000 */
[----:B-----5:R-:W-:Y:S02]  /*175b0*/  FADD.FTZ R0, R129, R3 ;  /* 0x0000000381007221 */ /* 0x020fe40000010000 */
[----:B------:R-:W-:Y:S02]  /*175c0*/  FADD.FTZ R233, R158, R2 ;  /* 0x000000029ee97221 */ /* 0x000fe40000010000 */
        /* <DEDUP_REMOVED lines=10> */
[----:B------:R-:W-:Y:S02]  /*17670*/  F2FP.BF16.PACK_AB R15, R128, R129 ;  /* 0x00000081800f723e */ /* 0x000fe400000010ff */
[----:B------:R-:W-:Y:S02]  /*17680*/  MOV R129, R124 ;  /* 0x0000007c00817202 */ /* 0x000fe40000000f00 */
[----:B------:R-:W-:Y:S03]  /*17690*/  MOV R128, R125 ;  /* 0x0000007d00807202 */ /* 0x000fe60000000f00 */
[C---:B------:R-:W-:Y:S01]  /*176a0*/  HMMA.16816.F32.BF16 R132, R12.reuse, R136, R4 ;  /* 0x000000880c84723c */ /* 0x040fe20000041804 */
[----:B------:R-:W4:Y:S07]  /*176b0*/  LDSM.16.MT88.4 R4, [R188+0x5800] ;  /* 0x00580000bc04783b */ /* 0x000f2e0000004200 */
[C---:B------:R-:W-:Y:S01]  /*176c0*/  HMMA.16816.F32.BF16 R136, R12.reuse, R138, R8 ;  /* 0x0000008a0c88723c */ /* 0x040fe20000041808 */
[----:B------:R-:W5:Y:S07]  /*176d0*/  LDSM.16.MT88.4 R8, [R189+0x5800] ;  /* 0x00580000bd08783b */ /* 0x000f6e0000004200 */
[C---:B---3--:R-:W-:Y:S08]  /*176e0*/  HMMA.16816.F32.BF16 R100, R12.reuse, R24, R100 ;  /* 0x000000180c64723c */ /* 0x048ff00000041864 */
        /* <DEDUP_REMOVED lines=14> */
[C---:B----4-:R-:W-:Y:S08]  /*177d0*/  HMMA.16816.F32.BF16 R68, R12.reuse, R4, R68 ;  /* 0x000000040c44723c */ /* 0x050ff00000041844 */
[C---:B------:R-:W-:Y:S01]  /*177e0*/  HMMA.16816.F32.BF16 R72, R12.reuse, R6, R72 ;  /* 0x000000060c48723c */ /* 0x040fe20000041848 */
[----:B------:R-:W2:Y:S07]  /*177f0*/  LDSM.16.MT88.4 R4, [R191+0x5800] ;  /* 0x00580000bf04783b */ /* 0x000eae0000004200 */
[C---:B-----5:R-:W-:Y:S08]  /*17800*/  HMMA.16816.F32.BF16 R76, R12.reuse, R8, R76 ;  /* 0x000000080c4c723c */ /* 0x060ff0000004184c */
[C---:B------:R-:W-:Y:S08]  /*17810*/  HMMA.16816.F32.BF16 R80, R12.reuse, R10, R80 ;  /* 0x0000000a0c50723c */ /* 0x040ff00000041850 */
[C---:B-1----:R-:W-:Y:S08]  /*17820*/  HMMA.16816.F32.BF16 R84, R12.reuse, R16, R84 ;  /* 0x000000100c54723c */ /* 0x042ff00000041854 */
[C---:B------:R-:W-:Y:S08]  /*17830*/  HMMA.16816.F32.BF16 R88, R12.reuse, R18, R88 ;  /* 0x000000120c58723c */ /* 0x040ff00000041858 */
[C---:B--2---:R-:W-:Y:S08]  /*17840*/  HMMA.16816.F32.BF16 R92, R12.reuse, R4, R92 ;  /* 0x000000040c5c723c */ /* 0x044ff0000004185c */
[----:B------:R-:W-:Y:S01]  /*17850*/  HMMA.16816.F32.BF16 R96, R12, R6, R96 ;  /* 0x000000060c60723c */ /* 0x000fe20000041860 */
[----:B------:R-:W-:-:S07]  /*17860*/  @P0 BRA `(.L_x_3576) ;  /* 0xffffd69000000947 */ /* 0x000fce000383ffff */
.L_x_3575:
[----:B------:R-:W-:Y:S07]  /*17870*/  @!UPT UIADD3 URZ, URZ, URZ, URZ ;  /* 0x0000003f3f3ff290 */ /* 0x000fee000fffe03f */
[----:B------:R-:W-:Y:S02]  /*17880*/  MOV R7, 0x1f ;  /* 0x0000001f00077802 */ /* 0x000fe40000000f00 */
[----:B------:R-:W-:Y:S01]  /*17890*/  MOV R6, 0xffffffff ;  /* 0xffffffff00067802 */ /* 0x000fe20000000f00 */
[----:B------:R-:W-:Y:S06]  /*178a0*/  BRA.DIV ~URZ, `(.L_x_3577) ;  /* 0x000054c27f007947 */ /* 0x000fec000b800000 */
[----:B------:R1:W2:Y:S02]  /*178b0*/  SHFL.BFLY PT, R0, R233, 0x2, 0x1f ;  /* 0x0c401f00e9007f89 */ /* 0x0002a400000e0000 */
.L_x_3650:
[----:B--2---:R-:W-:Y:S01]  /*178c0*/  FADD.FTZ R0, R0, R233 ;  /* 0x000000e900007221 */ /* 0x004fe20000010000 */
[----:B------:R-:W-:Y:S05]  /*178d0*/  BRA.DIV ~URZ, `(.L_x_3578) ;  /* 0x000054f27f007947 */ /* 0x000fea000b800000 */
[----:B------:R-:W2:Y:S04]  /*178e0*/  SHFL.BFLY PT, R2, R234, 0x2, 0x1f ;  /* 0x0c401f00ea027f89 */ /* 0x000ea800000e0000 */
[----:B------:R-:W3:Y:S01]  /*178f0*/  SHFL.BFLY PT, R5, R0, 0x1, 0x1f ;  /* 0x0c201f0000057f89 */ /* 0x000ee200000e0000 */
[----:B--2---:R-:W-:-:S02]  /*17900*/  FADD.FTZ R4, R2, R234 ;  /* 0x000000ea02047221 */ /* 0x004fc40000010000 */
[----:B---3--:R-:W-:-:S03]  /*17910*/  FADD.FTZ R0, R0, R5 ;  /* 0x0000000500007221 */ /* 0x008fc60000010000 */
[----:B------:R2:W3:Y:S04]  /*17920*/  SHFL.BFLY PT, R3, R4, 0x1, 0x1f ;  /* 0x0c201f0004037f89 */ /* 0x0004e800000e0000 */
.L_x_3651:
        /* <DEDUP_REMOVED lines=117> */
.L_x_3514:
        /* <DEDUP_REMOVED lines=17> */
.L_x_3580:
[----:B------:R-:W-:Y:S05]  /*18190*/  BSYNC B0 ;  /* 0x0000000000007941 */ /* 0x000fea0003800000 */
.L_x_3579:
        /* <DEDUP_REMOVED lines=149> */
.L_x_3583:
        /* <DEDUP_REMOVED lines=121> */
.L_x_3652:
[----:B------:R-:W-:Y:S05]  /*19280*/  BRA.DIV ~URZ, `(.L_x_3586) ;  /* 0x00003cb27f007947 */ /* 0x000fea000b800000 */
[----:B------:R3:W4:Y:S02]  /*19290*/  SHFL.IDX PT, R2, R14, RZ, 0x181f ;  /* 0x00181fff0e027589 */ /* 0x00072400000e0000 */
.L_x_3653:
        /* <DEDUP_REMOVED lines=18> */
.L_x_3588:
[----:B------:R-:W-:Y:S05]  /*193c0*/  BSYNC B0 ;  /* 0x0000000000007941 */ /* 0x000fea0003800000 */
.L_x_3587:
[----:B------:R-:W-:Y:S05]  /*193d0*/  BRA.DIV ~URZ, `(.L_x_3589) ;  /* 0x00003bd27f007947 */ /* 0x000fea000b800000 */
[----:B--2---:R2:W1:Y:S04]  /*193e0*/  SHFL.IDX PT, R7, R13, 0x1, 0x181f ;  /* 0x00381f000d077f89 */ /* 0x00446800000e0000 */
[----:B----4-:R2:W4:Y:S02]  /*193f0*/  SHFL.IDX PT, R2, R14, 0x1, 0x181f ;  /* 0x00381f000e027f89 */ /* 0x01052400000e0000 */
.L_x_3654:
        /* <DEDUP_REMOVED lines=16> */
.L_x_3591:
[----:B------:R-:W-:Y:S05]  /*19500*/  BSYNC B0 ;  /* 0x0000000000007941 */ /* 0x000fea0003800000 */
.L_x_3590:
[----:B------:R-:W-:Y:S05]  /*19510*/  BRA.DIV ~URZ, `(.L_x_3592) ;  /* 0x00003b627f007947 */ /* 0x000fea000b800000 */
[----:B-1----:R1:W2:Y:S02]  /*19520*/  SHFL.IDX PT, R7, R13, 0x2, 0x181f ;  /* 0x00581f000d077f89 */ /* 0x0022a400000e0000 */
.L_x_3655:
[----:B------:R-:W-:Y:S05]  /*19530*/  BRA.DIV ~URZ, `(.L_x_3593) ;  /* 0x00003bb27f007947 */ /* 0x000fea000b800000 */
[----:B----4-:R4:W1:Y:S02]  /*19540*/  SHFL.IDX PT, R2, R14, 0x2, 0x181f ;  /* 0x00581f000e027f89 */ /* 0x01086400000e0000 */
.L_x_3656:
        /* <DEDUP_REMOVED lines=16> */
.L_x_3595:
[----:B------:R-:W-:Y:S05]  /*19650*/  BSYNC B0 ;  /* 0x0000000000007941 */ /* 0x000fea0003800000 */
.L_x_3594:
[----:B------:R-:W-:Y:S05]  /*19660*/  BRA.DIV ~URZ, `(.L_x_3596) ;  /* 0x00003af27f007947 */ /* 0x000fea000b800000 */
[----:B-1----:R1:W3:Y:S04]  /*19670*/  SHFL.IDX PT, R10, R13, 0x3, 0x181f ;  /* 0x00781f000d0a7f89 */ /* 0x0022e800000e0000 */
[----:B------:R1:W4:Y:S02]  /*19680*/  SHFL.IDX PT, R2, R14, 0x3, 0x181f ;  /* 0x00781f000e027f89 */ /* 0x00032400000e0000 */
.L_x_3657:
        /* <DEDUP_REMOVED lines=17> */
.L_x_3584:
        /* <DEDUP_REMOVED lines=34> */
.L_x_3658:
[----:B------:R-:W-:Y:S05]  /*199c0*/  BRA.DIV ~URZ, `(.L_x_3599) ;  /* 0x000038d27f007947 */ /* 0x000fea000b800000 */
[----:B------:R4:W1:Y:S02]  /*199d0*/  SHFL.IDX PT, R0, R37, RZ, 0x1c1f ;  /* 0x001c1fff25007589 */ /* 0x00086400000e0000 */
.L_x_3659:
        /* <DEDUP_REMOVED lines=122> */
[CC--:B-1----:R-:W-:Y:S02]  /*1a180*/  @!P6 LEA R30, P0, R28.reuse, R0.reuse, 0x2 ;  /* 0x000000001c1ee211 */ /* 0x0c2fe400078010ff */
[C---:B---3--:R-:W-:Y:S02]  /*1a190*/  @!P1 LEA R2, P3, R29.reuse, R0, 0x2 ;  /* 0x000000001d029211 */ /* 0x048fe400078610ff */
        /* <DEDUP_REMOVED lines=21> */
.L_x_3601:
[----:B------:R-:W-:Y:S05]  /*1a2f0*/  BSYNC B0 ;  /* 0x0000000000007941 */ /* 0x000fea0003800000 */
.L_x_3600:
[----:B------:R-:W-:Y:S05]  /*1a300*/  BRA.DIV ~URZ, `(.L_x_3602) ;  /* 0x000030027f007947 */ /* 0x000fea000b800000 */
[----:B---3--:R1:W3:Y:S04]  /*1a310*/  SHFL.IDX PT, R4, R36, 0x1, 0x1c1f ;  /* 0x003c1f0024047f89 */ /* 0x0082e800000e0000 */
[----:B------:R1:W2:Y:S02]  /*1a320*/  SHFL.IDX PT, R0, R37, 0x1, 0x1c1f ;  /* 0x003c1f0025007f89 */ /* 0x0002a400000e0000 */
.L_x_3660:
        /* <DEDUP_REMOVED lines=9> */
[----:B---3--:R-:W-:Y:S02]  /*1a3c0*/  @!P3 LEA.HI.X R35, R22, R4, R39, 0x2, P6 ;  /* 0x000000041623b211 */ /* 0x008fe400030f1427 */
[----:B------:R-:W-:Y:S01]  /*1a3d0*/  @!P1 LEA R30, P6, R20, R0, 0x2 ;  /* 0x00000000141e9211 */ /* 0x000fe200078c10ff */
[----:B-1----:R-:W-:Y:S01]  /*1a3e0*/  @!P4 IMAD.MOV.U32 R36, RZ, RZ, R0 ;  /* 0x000000ffff24c224 */ /* 0x002fe200078e0000 */
[----:B------:R-:W-:Y:S01]  /*1a3f0*/  @!P2 LEA.HI.X R33, R21, R4, R38, 0x2, P5 ;  /* 0x000000041521a211 */ /* 0x000fe200028f1426 */
[----:B----4-:R-:W-:Y:S01]  /*1a400*/  @!P4 IMAD.MOV.U32 R37, RZ, RZ, R4 ;  /* 0x000000ffff25c224 */ /* 0x010fe200078e0004 */
        /* <DEDUP_REMOVED lines=15> */
[----:B--2---:R-:W-:Y:S02]  /*1a500*/  @!P5 LEA R30, P1, R15, R0, 0x2 ;  /* 0x000000000f1ed211 */ /* 0x004fe400078210ff */
[----:B------:R-:W-:Y:S02]  /*1a510*/  @!P6 LEA.HI.X R33, R18, R4, R42, 0x2, P0 ;  /* 0x000000041221e211 */ /* 0x000fe400000f142a */
[----:B------:R-:W-:-:S02]  /*1a520*/  @!P4 LEA R20, P0, R14, R0, 0x2 ;  /* 0x000000000e14c211 */ /* 0x000fc400078010ff */
        /* <DEDUP_REMOVED lines=9> */
[----:B------:R-:W-:Y:S02]  /*1a5c0*/  @!P2 LEA R14, P0, R10, R0, 0x2 ;  /* 0x000000000a0ea211 */ /* 0x000fe400078010ff */
[----:B------:R-:W-:Y:S01]  /*1a5d0*/  ISETP.GE.AND P5, PT, R6, c[0x0][0x3c8], PT ;  /* 0x0000f20006007a0c */ /* 0x000fe20003fa6270 */
[----:B------:R1:W-:Y:S01]  /*1a5e0*/  @!P3 ST.E.64 [R18.64], R106 ;  /* 0x0000006a1200b985 */ /* 0x0003e2000c101b06 */
[----:B------:R-:W-:Y:S02]  /*1a5f0*/  @!P2 LEA.HI.X R15, R10, R4, R46, 0x2, P0 ;  /* 0x000000040a0fa211 */ /* 0x000fe400000f142e */
[C---:B---3--:R-:W-:Y:S02]  /*1a600*/  @!P1 LEA R2, P0, R8.reuse, R0, 0x2 ;  /* 0x0000000008029211 */ /* 0x048fe400078010ff */
        /* <DEDUP_REMOVED lines=9> */
[C---:B------:R-:W-:Y:S01]  /*1a6a0*/  @!P4 LEA R12, P0, R13.reuse, R0, 0x2 ;  /* 0x000000000d0cc211 */ /* 0x040fe200078010ff */
        /* <DEDUP_REMOVED lines=22> */
[----:B------:R-:W-:Y:S02]  /*1a810*/  @!P6 LEA.HI.X R15, R29, R4, R54, 0x2, P0 ;  /* 0x000000041d0fe211 */ /* 0x000fe400000f1436 */
[C---:B------:R-:W-:Y:S02]  /*1a820*/  @!P4 LEA R10, P0, R27.reuse, R0, 0x2 ;  /* 0x000000001b0ac211 */ /* 0x040fe400078010ff */
[-C--:B------:R-:W-:Y:S01]  /*1a830*/  @!P5 LEA.HI.X R13, R28, R4.reuse, R56, 0x2, P1 ;  /* 0x000000041c0dd211 */ /* 0x080fe200008f1438 */
[----:B------:R1:W-:Y:S01]  /*1a840*/  @!P6 ST.E.64 [R14.64], R174 ;  /* 0x000000ae0e00e985 */ /* 0x0003e2000c101b06 */
[----:B------:R-:W-:Y:S02]  /*1a850*/  ISETP.GE.AND P1, PT, R24, c[0x0][0x3c8], PT ;  /* 0x0000f20018007a0c */ /* 0x000fe40003f26270 */
[----:B------:R-:W-:Y:S01]  /*1a860*/  @!P4 LEA.HI.X R11, R27, R4, R55, 0x2, P0 ;  /* 0x000000041b0bc211 */ /* 0x000fe200000f1437 */
[----:B------:R1:W-:Y:S01]  /*1a870*/  @!P5 ST.E.64 [R12.64], R122 ;  /* 0x0000007a0c00d985 */ /* 0x0003e2000c101b06 */
[----:B----4-:R-:W-:-:S03]  /*1a880*/  @!P3 LEA R8, P0, R26, R0, 0x2 ;  /* 0x000000001a08b211 */ /* 0x010fc600078010ff */
[----:B------:R1:W-:Y:S01]  /*1a890*/  @!P4 ST.E.64 [R10.64], R82 ;  /* 0x000000520a00c985 */ /* 0x0003e2000c101b06 */
        /* <DEDUP_REMOVED lines=14> */
.L_x_3582:
        /* <DEDUP_REMOVED lines=22> */
.L_x_3603:
        /* <DEDUP_REMOVED lines=56> */
.L_x_3605:
[----:B------:R-:W-:Y:S05]  /*1ae60*/  BSYNC B0 ;  /* 0x0000000000007941 */ /* 0x000fea0003800000 */
.L_x_3604:
        /* <DEDUP_REMOVED lines=42> */
.L_x_3661:
[----:B------:R-:W-:Y:S05]  /*1b110*/  BRA.DIV ~URZ, `(.L_x_3607) ;  /* 0x000023327f007947 */ /* 0x000fea000b800000 */
[----:B------:R3:W4:Y:S02]  /*1b120*/  SHFL.IDX PT, R2, R14, RZ, 0x181f ;  /* 0x00181fff0e027589 */ /* 0x00072400000e0000 */
.L_x_3662:
        /* <DEDUP_REMOVED lines=19> */
.L_x_3609:
[----:B------:R-:W-:Y:S05]  /*1b260*/  BSYNC B0 ;  /* 0x0000000000007941 */ /* 0x000fea0003800000 */
.L_x_3608:
[----:B------:R-:W-:Y:S05]  /*1b270*/  BRA.DIV ~URZ, `(.L_x_3610) ;  /* 0x000022427f007947 */ /* 0x000fea000b800000 */
[----:B--2---:R2:W1:Y:S04]  /*1b280*/  SHFL.IDX PT, R10, R11, 0x1, 0x181f ;  /* 0x00381f000b0a7f89 */ /* 0x00446800000e0000 */
[----:B----4-:R2:W4:Y:S02]  /*1b290*/  SHFL.IDX PT, R2, R14, 0x1, 0x181f ;  /* 0x00381f000e027f89 */ /* 0x01052400000e0000 */
.L_x_3663:
        /* <DEDUP_REMOVED lines=16> */
.L_x_3612:
[----:B------:R-:W-:Y:S05]  /*1b3a0*/  BSYNC B0 ;  /* 0x0000000000007941 */ /* 0x000fea0003800000 */
.L_x_3611:
[----:B------:R-:W-:Y:S05]  /*1b3b0*/  BRA.DIV ~URZ, `(.L_x_3613) ;  /* 0x000021d27f007947 */ /* 0x000fea000b800000 */
[----:B-1----:R1:W2:Y:S02]  /*1b3c0*/  SHFL.IDX PT, R10, R11, 0x2, 0x181f ;  /* 0x00581f000b0a7f89 */ /* 0x0022a400000e0000 */
.L_x_3664:
[----:B------:R-:W-:Y:S05]  /*1b3d0*/  BRA.DIV ~URZ, `(.L_x_3614) ;  /* 0x000022227f007947 */ /* 0x000fea000b800000 */
[----:B----4-:R4:W1:Y:S02]  /*1b3e0*/  SHFL.IDX PT, R2, R14, 0x2, 0x181f ;  /* 0x00581f000e027f89 */ /* 0x01086400000e0000 */
.L_x_3665:
        /* <DEDUP_REMOVED lines=16> */
.L_x_3616:
[----:B------:R-:W-:Y:S05]  /*1b4f0*/  BSYNC B0 ;  /* 0x0000000000007941 */ /* 0x000fea0003800000 */
.L_x_3615:
[----:B------:R-:W-:Y:S05]  /*1b500*/  BRA.DIV ~URZ, `(.L_x_3617) ;  /* 0x000021627f007947 */ /* 0x000fea000b800000 */
[----:B--2---:R2:W3:Y:S04]  /*1b510*/  SHFL.IDX PT, R10, R11, 0x3, 0x181f ;  /* 0x00781f000b0a7f89 */ /* 0x0044e800000e0000 */
[----:B-1----:R2:W1:Y:S02]  /*1b520*/  SHFL.IDX PT, R2, R14, 0x3, 0x181f ;  /* 0x00781f000e027f89 */ /* 0x00246400000e0000 */
.L_x_3666:
        /* <DEDUP_REMOVED lines=15> */
.L_x_3597:
[----:B------:R-:W-:Y:S05]  /*1b620*/  BSYNC B1 ;  /* 0x0000000000017941 */ /* 0x000fea0003800000 */
.L_x_3581:
        /* <DEDUP_REMOVED lines=13> */
.L_x_3667:
[----:B------:R-:W-:Y:S05]  /*1b700*/  BRA.DIV ~URZ, `(.L_x_3620) ;  /* 0x000020a27f007947 */ /* 0x000fea000b800000 */
[----:B------:R1:W4:Y:S02]  /*1b710*/  SHFL.IDX PT, R8, R86, 0x1, 0x1f ;  /* 0x00201f0056087f89 */ /* 0x00032400000e0000 */
.L_x_3668:
        /* <DEDUP_REMOVED lines=18> */
.L_x_3669:
        /* <DEDUP_REMOVED lines=16> */
.L_x_3670:
[----:B----4-:R-:W-:Y:S01]  /*1b940*/  IMAD R0, R0, c[0x0][0x538], RZ ;  /* 0x00014e0000007a24 */ /* 0x010fe200078e02ff */
[----:B------:R-:W-:Y:S04]  /*1b950*/  BSSY B1, `(.L_x_3623) ;  /* 0x00000c4000017945 */ /* 0x000fe80003800000 */
[----:B------:R-:W-:-:S04]  /*1b960*/  IADD3 R8, R0, R8, RZ ;  /* 0x0000000800087210 */ /* 0x000fc80007ffe0ff */
[----:B---3--:R-:W-:-:S13]  /*1b970*/  ISETP.GT.AND P0, PT, R8, R10, PT ;  /* 0x0000000a0800720c */ /* 0x008fda0003f04270 */
[----:B------:R-:W-:Y:S05]  /*1b980*/  @P0 BRA `(.L_x_3624) ;  /* 0x0000024000000947 */ /* 0x000fea0003800000 */
.L_x_3628:
        /* <DEDUP_REMOVED lines=16> */
.L_x_3671:
        /* <DEDUP_REMOVED lines=16> */
.L_x_3672:
[----:B---3--:R-:W-:-:S05]  /*1bb90*/  IMAD R0, R0, c[0x0][0x538], RZ ;  /* 0x00014e0000007a24 */ /* 0x008fca00078e02ff */
[----:B------:R-:W-:-:S04]  /*1bba0*/  IADD3 R8, R0, R8, RZ ;  /* 0x0000000800087210 */ /* 0x000fc80007ffe0ff */
[----:B------:R-:W-:-:S13]  /*1bbb0*/  ISETP.GT.AND P0, PT, R8, R10, PT ;  /* 0x0000000a0800720c */ /* 0x000fda0003f04270 */
[----:B-12---:R-:W-:Y:S05]  /*1bbc0*/  @!P0 BRA `(.L_x_3628) ;  /* 0xfffffdc000008947 */ /* 0x006fea000383ffff */
.L_x_3624:
[----:B------:R-:W-:-:S05]  /*1bbd0*/  IADD3 R8, -R0, R8, RZ ;  /* 0x0000000800087210 */ /* 0x000fca0007ffe1ff */
[----:B------:R-:W-:-:S05]  /*1bbe0*/  IMAD R0, R4, c[0x0][0x538], R8 ;  /* 0x00014e0004007a24 */ /* 0x000fca00078e0208 */
[----:B------:R-:W-:Y:S01]  /*1bbf0*/  ISETP.GT.AND P0, PT, R0, R10, PT ;  /* 0x0000000a0000720c */ /* 0x000fe20003f04270 */
[----:B------:R-:W-:-:S12]  /*1bc00*/  BRA.DIV ~URZ, `(.L_x_3629) ;  /* 0x000020727f007947 */ /* 0x000fd8000b800000 */
[----:B------:R-:W-:-:S04]  /*1bc10*/  VOTE.ANY R11, PT, !P0 ;  /* 0x00000000000b7806 */ /* 0x000fc800040e0100 */
.L_x_3673:
[----:B------:R-:W3:Y:S02]  /*1bc20*/  POPC R0, R11 ;  /* 0x0000000b00007309 */ /* 0x000ee40000000000 */
[----:B---3--:R-:W-:Y:S01]  /*1bc30*/  IADD3 R251, R0, R251, RZ ;  /* 0x000000fb00fb7210 */ /* 0x008fe20007ffe0ff */
[----:B------:R-:W-:Y:S05]  /*1bc40*/  BRA.DIV ~URZ, `(.L_x_3630) ;  /* 0x000020827f007947 */ /* 0x000fea000b800000 */
[----:B------:R3:W4:Y:S04]  /*1bc50*/  SHFL.IDX PT, R6, R6, R0, 0x1f ;  /* 0x00001f0006067589 */ /* 0x00072800000e0000 */
[----:B------:R3:W1:Y:S02]  /*1bc60*/  SHFL.IDX PT, R7, R7, R0, 0x1f ;  /* 0x00001f0007077589 */ /* 0x00066400000e0000 */
.L_x_3674:
[----:B------:R-:W-:Y:S01]  /*1bc70*/  ISETP.NE.AND P0, PT, R11, RZ, PT ;  /* 0x000000ff0b00720c */ /* 0x000fe20003f05270 */
[----:B------:R-:W-:-:S12]  /*1bc80*/  BSSY B0, `(.L_x_3631) ;  /* 0x0000005000007945 */ /* 0x000fd80003800000 */
[----:B------:R-:W-:Y:S05]  /*1bc90*/  @!P0 BRA `(.L_x_3632) ;  /* 0x0000003000008947 */ /* 0x000fea0003800000 */
[----:B---3--:R-:W-:Y:S01]  /*1bca0*/  IADD3 R0, R0, -0x1, RZ ;  /* 0xffffffff00007810 */ /* 0x008fe20007ffe0ff */
[----:B------:R-:W-:Y:S05]  /*1bcb0*/  BRA.DIV ~URZ, `(.L_x_3633) ;  /* 0x000020e27f007947 */ /* 0x000fea000b800000 */
[----:B------:R3:W2:Y:S02]  /*1bcc0*/  SHFL.IDX PT, R12, R4, R0, 0x1f ;  /* 0x00001f00040c7589 */ /* 0x0006a400000e0000 */
.L_x_3632:
[----:B------:R-:W-:Y:S05]  /*1bcd0*/  BSYNC B0 ;  /* 0x0000000000007941 */ /* 0x000fea0003800000 */
.L_x_3631:
        /* <DEDUP_REMOVED lines=67> */
.L_x_3635:
        /* <DEDUP_REMOVED lines=64> */
.L_x_3636:
[----:B------:R-:W-:Y:S05]  /*1c510*/  BSYNC B0 ;  /* 0x0000000000007941 */ /* 0x000fea0003800000 */
.L_x_3634:
[----:B------:R-:W-:-:S04]  /*1c520*/  LOP3.LUT R2, RZ, R2, RZ, 0x33, !PT ;  /* 0x00000002ff027212 */ /* 0x000fc800078e33ff */
[----:B------:R-:W-:Y:S01]  /*1c530*/  IADD3 R249, R2, R6, RZ ;  /* 0x0000000602f97210 */ /* 0x000fe20007ffe0ff */
[----:B------:R-:W-:Y:S05]  /*1c540*/  BRA `(.L_x_3637) ;  /* 0x0000004000007947 */ /* 0x000fea0003800000 */
.L_x_3625:
[----:B------:R-:W-:Y:S01]  /*1c550*/  IMAD.MOV.U32 R248, RZ, RZ, R10 ;  /* 0x000000fffff87224 */ /* 0x000fe200078e000a */
[----:B------:R-:W-:Y:S01]  /*1c560*/  MOV R250, RZ ;  /* 0x000000ff00fa7202 */ /* 0x000fe20000000f00 */
[----:B------:R-:W-:Y:S01]  /*1c570*/  IMAD.MOV.U32 R249, RZ, RZ, RZ ;  /* 0x000000fffff97224 */ /* 0x000fe200078e00ff */
[----:B------:R-:W-:Y:S02]  /*1c580*/  MOV R251, c[0x0][0x53c] ;  /* 0x00014f0000fb7a02 */ /* 0x000fe40000000f00 */
.L_x_3637:
[----:B------:R-:W-:Y:S05]  /*1c590*/  BSYNC B1 ;  /* 0x0000000000017941 */ /* 0x000fea0003800000 */
.L_x_3623:
[----:B------:R-:W-:Y:S01]  /*1c5a0*/  WARPSYNC 0xffffffff ;  /* 0xffffffff00007948 */ /* 0x000fe20003800000 */
[----:B------:R-:W-:Y:S01]  /*1c5b0*/  BAR.SYNC.DEFER_BLOCKING 0x4, 0x100 ;  /* 0x0104000000007b1d */ /* 0x000fe20000010000 */
[----:B------:R-:W-:-:S13]  /*1c5c0*/  ISETP.NE.AND P0, PT, R13, RZ, PT ;  /* 0x000000ff0d00720c */ /* 0x000fda0003f05270 */
[----:B------:R3:W-:Y:S04]  /*1c5d0*/  @!P0 STS.128 [0x18100], R248 ;  /* 0x018100f8ff008388 */ /* 0x0007e80000000c00 */
[----:B------:R-:W-:Y:S06]  /*1c5e0*/  BAR.ARV 0x5, 0x100 ;  /* 0x0144000000007b1d */ /* 0x000fec0000002000 */
.L_x_3618:
[----:B--2---:R-:W-:-:S13]  /*1c5f0*/  ISETP.GE.AND P0, PT, R251, c[0x0][0x53c], PT ;  /* 0x00014f00fb007a0c */ /* 0x004fda0003f06270 */
[----:B-1-34-:R-:W-:Y:S01]  /*1c600*/  @P0 CALL.REL.NOINC `(.L_x_3638) ;  /* 0x0000001000000944 */ /* 0x01afe20003c00000 */
[----:B------:R-:W-:Y:S05]  /*1c610*/  BRA `(.L_x_3639) ;  /* 0xfffe53e000007947 */ /* 0x000fea000383ffff */
.L_x_3638:
[----:B------:R-:W-:Y:S05]  /*1c620*/  EXIT ;  /* 0x000000000000794d */ /* 0x000fea0003800000 */
.L_x_3469:
[----:B------:R-:W-:Y:S01]  /*1c630*/  IMAD.MOV.U32 R0, RZ, RZ, R4 ;  /* 0x000000ffff007224 */ /* 0x000fe200078e0004 */
[----:B------:R-:W-:Y:S02]  /*1c640*/  MOV R2, 0x1 ;  /* 0x0000000100027802 */ /* 0x000fe40000000f00 */
[----:B------:R-:W-:Y:S02]  /*1c650*/  MOV R3, 0x1c670 ;  /* 0x0001c67000037802 */ /* 0x000fe40000000f00 */
[----:B--2---:R-:W-:Y:S05]  /*1c660*/  CALL.REL.NOINC `($__internal_76_$__cuda_sm70_shflsync_up_p) ;  /* 0x0000184000007944 */ /* 0x004fea0003c00000 */
[----:B------:R-:W-:Y:S01]  /*1c670*/  MOV R0, R5 ;  /* 0x0000000500007202 */ /* 0x000fe20000000f00 */
[----:B------:R-:W-:Y:S05]  /*1c680*/  BRA `(.L_x_3640) ;  /* 0xfffe3dd000007947 */ /* 0x000fea000383ffff */
.L_x_3470:
[----:B------:R-:W-:Y:S01]  /*1c690*/  IMAD.MOV.U32 R0, RZ, RZ, R4 ;  /* 0x000000ffff007224 */ /* 0x000fe200078e0004 */
[----:B------:R-:W-:Y:S02]  /*1c6a0*/  MOV R2, 0x2 ;  /* 0x0000000200027802 */ /* 0x000fe40000000f00 */
[----:B------:R-:W-:Y:S02]  /*1c6b0*/  MOV R3, 0x1c6d0 ;  /* 0x0001c6d000037802 */ /* 0x000fe40000000f00 */
[----:B--2---:R-:W-:Y:S05]  /*1c6c0*/  CALL.REL.NOINC `($__internal_76_$__cuda_sm70_shflsync_up_p) ;  /* 0x000017e000007944 */ /* 0x004fea0003c00000 */
[----:B------:R-:W-:Y:S02]  /*1c6d0*/  SEL R5, R5, RZ, P4 ;  /* 0x000000ff05057207 */ /* 0x000fe40002000000 */
[----:B------:R-:W-:Y:S02]  /*1c6e0*/  MOV R2, 0x4 ;  /* 0x0000000400027802 */ /* 0x000fe40000000f00 */
[----:B------:R-:W-:Y:S01]  /*1c6f0*/  MOV R3, 0x1c730 ;  /* 0x0001c73000037802 */ /* 0x000fe20000000f00 */
[----:B------:R-:W-:-:S04]  /*1c700*/  IMAD.IADD R4, R4, 0x1, R5 ;  /* 0x0000000104047824 */ /* 0x000fc800078e0205 */
[----:B------:R-:W-:Y:S02]  /*1c710*/  IMAD.MOV.U32 R0, RZ, RZ, R4 ;  /* 0x000000ffff007224 */ /* 0x000fe400078e0004 */
[----:B------:R-:W-:Y:S05]  /*1c720*/  CALL.REL.NOINC `($__internal_76_$__cuda_sm70_shflsync_up_p) ;  /* 0x0000178000007944 */ /* 0x000fea0003c00000 */
        /* <DEDUP_REMOVED lines=15> */
[----:B------:R-:W-:Y:S02]  /*1c820*/  IMAD.IADD R4, R4, 0x1, R5 ;  /* 0x0000000104047824 */ /* 0x000fe400078e0205 */
[----:B------:R-:W-:Y:S02]  /*1c830*/  IMAD.MOV.U32 R5, RZ, RZ, 0x1f ;  /* 0x0000001fff057424 */ /* 0x000fe400078e00ff */
[----:B------:R-:W-:Y:S02]  /*1c840*/  IMAD.MOV.U32 R9, RZ, RZ, R4 ;  /* 0x000000ffff097224 */ /* 0x000fe400078e0004 */
[----:B------:R-:W-:Y:S05]  /*1c850*/  CALL.REL.NOINC `($__internal_75_$__cuda_sm70_shflsync_idx_p) ;  /* 0x0000160000007944 */ /* 0x000fea0003c00000 */
[----:B------:R-:W-:Y:S01]  /*1c860*/  MOV R0, R5 ;  /* 0x0000000500007202 */ /* 0x000fe20000000f00 */
[----:B------:R-:W-:Y:S05]  /*1c870*/  BRA `(.L_x_3641) ;  /* 0xfffe3ce000007947 */ /* 0x000fea000383ffff */
.L_x_3472:
[----:B------:R-:W-:Y:S02]  /*1c880*/  SEL R0, RZ, 0x1, P0 ;  /* 0x00000001ff007807 */ /* 0x000fe40000000000 */
[----:B------:R-:W-:-:S02]  /*1c890*/  MOV R2, 0x1c8b0 ;  /* 0x0001c8b000027802 */ /* 0x000fc40000000f00 */
[----:B--2---:R-:W-:Y:S05]  /*1c8a0*/  CALL.REL.NOINC `($__internal_77_$__cuda_sm70_votesync_ballot) ;  /* 0x0000167000007944 */ /* 0x004fea0003c00000 */
[----:B------:R-:W-:Y:S01]  /*1c8b0*/  MOV R7, R0 ;  /* 0x0000000000077202 */ /* 0x000fe20000000f00 */
[----:B------:R-:W-:Y:S05]  /*1c8c0*/  BRA `(.L_x_3642) ;  /* 0xfffe3d2000007947 */ /* 0x000fea000383ffff */
.L_x_3473:
[----:B------:R-:W-:Y:S01]  /*1c8d0*/  IMAD.MOV.U32 R9, RZ, RZ, R10 ;  /* 0x000000ffff097224 */ /* 0x000fe200078e000a */
[----:B------:R-:W-:Y:S01]  /*1c8e0*/  MOV R5, R0 ;  /* 0x0000000000057202 */ /* 0x000fe20000000f00 */
[----:B------:R-:W-:Y:S01]  /*1c8f0*/  IMAD.MOV.U32 R3, RZ, RZ, 0x1f ;  /* 0x0000001fff037424 */ /* 0x000fe200078e00ff */
[----:B------:R-:W-:-:S02]  /*1c900*/  MOV R2, 0x1c920 ;  /* 0x0001c92000027802 */ /* 0x000fc40000000f00 */
[----:B------:R-:W-:Y:S05]  /*1c910*/  CALL.REL.NOINC `($__internal_75_$__cuda_sm70_shflsync_idx_p) ;  /* 0x0000154000007944 */ /* 0x000fea0003c00000 */
[----:B------:R-:W-:Y:S01]  /*1c920*/  IMAD.MOV.U32 R249, RZ, RZ, R5 ;  /* 0x000000fffff97224 */ /* 0x000fe200078e0005 */
[----:B------:R-:W-:Y:S01]  /*1c930*/  MOV R9, R8 ;  /* 0x0000000800097202 */ /* 0x000fe20000000f00 */
[----:B------:R-:W-:Y:S01]  /*1c940*/  IMAD.MOV.U32 R6, RZ, RZ, RZ ;  /* 0x000000ffff067224 */ /* 0x000fe200078e00ff */
[----:B------:R-:W-:Y:S01]  /*1c950*/  MOV R5, R0 ;  /* 0x0000000000057202 */ /* 0x000fe20000000f00 */
[----:B------:R-:W-:Y:S01]  /*1c960*/  IMAD.MOV.U32 R3, RZ, RZ, 0x1f ;  /* 0x0000001fff037424 */ /* 0x000fe200078e00ff */
[----:B------:R-:W-:-:S02]  /*1c970*/  MOV R2, 0x1c990 ;  /* 0x0001c99000027802 */ /* 0x000fc40000000f00 */
[----:B------:R-:W-:Y:S05]  /*1c980*/  CALL.REL.NOINC `($__internal_75_$__cuda_sm70_shflsync_idx_p) ;  /* 0x000014d000007944 */ /* 0x000fea0003c00000 */
[----:B------:R-:W-:Y:S01]  /*1c990*/  MOV R10, R5 ;  /* 0x00000005000a7202 */ /* 0x000fe20000000f00 */
[----:B------:R-:W-:Y:S05]  /*1c9a0*/  BRA `(.L_x_3643) ;  /* 0xfffe3ca000007947 */ /* 0x000fea000383ffff */
.L_x_3476:
[----:B------:R-:W-:Y:S01]  /*1c9b0*/  IMAD.MOV.U32 R9, RZ, RZ, R4 ;  /* 0x000000ffff097224 */ /* 0x000fe200078e0004 */
[----:B------:R-:W-:-:S02]  /*1c9c0*/  MOV R3, 0x1f ;  /* 0x0000001f00037802 */ /* 0x000fc40000000f00 */
[----:B------:R-:W-:Y:S02]  /*1c9d0*/  MOV R2, 0x1c9f0 ;  /* 0x0001c9f000027802 */ /* 0x000fe40000000f00 */
[----:B-123--:R-:W-:Y:S05]  /*1c9e0*/  CALL.REL.NOINC `($__internal_75_$__cuda_sm70_shflsync_idx_p) ;  /* 0x0000147000007944 */ /* 0x00efea0003c00000 */
[----:B------:R-:W-:Y:S01]  /*1c9f0*/  MOV R6, R5 ;  /* 0x0000000500067202 */ /* 0x000fe20000000f00 */
[----:B------:R-:W-:Y:S05]  /*1ca00*/  BRA `(.L_x_3475) ;  /* 0xfffe3ca000007947 */ /* 0x000fea000383ffff */
.L_x_3515:
[----:B------:R-:W-:Y:S01]  /*1ca10*/  IMAD.MOV.U32 R9, RZ, RZ, R13 ;  /* 0x000000ffff097224 */ /* 0x000fe200078e000d */
[----:B------:R-:W-:Y:S01]  /*1ca20*/  MOV R5, RZ ;  /* 0x000000ff00057202 */ /* 0x000fe20000000f00 */
[----:B------:R-:W-:Y:S01]  /*1ca30*/  IMAD.MOV.U32 R3, RZ, RZ, 0x181f ;  /* 0x0000181fff037424 */ /* 0x000fe200078e00ff */
[----:B------:R-:W-:Y:S02]  /*1ca40*/  MOV R2, 0x1ca60 ;  /* 0x0001ca6000027802 */ /* 0x000fe40000000f00 */
[----:B-----5:R-:W-:Y:S05]  /*1ca50*/  CALL.REL.NOINC `($__internal_75_$__cuda_sm70_shflsync_idx_p) ;  /* 0x0000140000007944 */ /* 0x020fea0003c00000 */
[----:B------:R-:W-:Y:S01]  /*1ca60*/  MOV R10, R5 ;  /* 0x00000005000a7202 */ /* 0x000fe20000000f00 */
[----:B------:R-:W-:Y:S05]  /*1ca70*/  BRA `(.L_x_3644) ;  /* 0xfffeb45000007947 */ /* 0x000fea000383ffff */
.L_x_3516:
[----:B------:R-:W-:Y:S01]  /*1ca80*/  IMAD.MOV.U32 R9, RZ, RZ, R15 ;  /* 0x000000ffff097224 */ /* 0x000fe200078e000f */
[----:B------:R-:W-:Y:S01]  /*1ca90*/  MOV R5, RZ ;  /* 0x000000ff00057202 */ /* 0x000fe20000000f00 */
[----:B------:R-:W-:Y:S01]  /*1caa0*/  IMAD.MOV.U32 R3, RZ, RZ, 0x181f ;  /* 0x0000181fff037424 */ /* 0x000fe200078e00ff */
[----:B------:R-:W-:Y:S02]  /*1cab0*/  MOV R2, 0x1cad0 ;  /* 0x0001cad000027802 */ /* 0x000fe40000000f00 */
[----:B-12--5:R-:W-:Y:S05]  /*1cac0*/  CALL.REL.NOINC `($__internal_75_$__cuda_sm70_shflsync_idx_p) ;  /* 0x0000139000007944 */ /* 0x026fea0003c00000 */
[----:B------:R-:W-:Y:S01]  /*1cad0*/  MOV R0, R5 ;  /* 0x0000000500007202 */ /* 0x000fe20000000f00 */
[----:B------:R-:W-:Y:S05]  /*1cae0*/  BRA `(.L_x_3645) ;  /* 0xfffeb40000007947 */ /* 0x000fea000383ffff */
.L_x_3519:
[----:B--2---:R-:W-:Y:S01]  /*1caf0*/  IMAD.MOV.U32 R9, RZ, RZ, R13 ;  /* 0x000000ffff097224 */ /* 0x004fe200078e000d */
[----:B------:R-:W-:Y:S01]  /*1cb00*/  MOV R5, 0x1 ;  /* 0x0000000100057802 */ /* 0x000fe20000000f00 */
[----:B------:R-:W-:Y:S01]  /*1cb10*/  IMAD.MOV.U32 R3, RZ, RZ, 0x181f ;  /* 0x0000181fff037424 */ /* 0x000fe200078e00ff */
[----:B------:R-:W-:-:S02]  /*1cb20*/  MOV R2, 0x1cb40 ;  /* 0x0001cb4000027802 */ /* 0x000fc40000000f00 */
[----:B-1--45:R-:W-:Y:S05]  /*1cb30*/  CALL.REL.NOINC `($__internal_75_$__cuda_sm70_shflsync_idx_p) ;  /* 0x0000132000007944 */ /* 0x032fea0003c00000 */
[----:B------:R-:W-:Y:S01]  /*1cb40*/  IMAD.MOV.U32 R10, RZ, RZ, R5 ;  /* 0x000000ffff0a7224 */ /* 0x000fe200078e0005 */
[----:B------:R-:W-:Y:S01]  /*1cb50*/  MOV R5, 0x1 ;  /* 0x0000000100057802 */ /* 0x000fe20000000f00 */
[----:B------:R-:W-:Y:S01]  /*1cb60*/  IMAD.MOV.U32 R9, RZ, RZ, R15 ;  /* 0x000000ffff097224 */ /* 0x000fe200078e000f */
[----:B------:R-:W-:-:S02]  /*1cb70*/  MOV R3, 0x181f ;  /* 0x0000181f00037802 */ /* 0x000fc40000000f00 */
[----:B------:R-:W-:Y:S02]  /*1cb80*/  MOV R2, 0x1cba0 ;  /* 0x0001cba000027802 */ /* 0x000fe40000000f00 */
[----:B------:R-:W-:Y:S05]  /*1cb90*/  CALL.REL.NOINC `($__internal_75_$__cuda_sm70_shflsync_idx_p) ;  /* 0x000012c000007944 */ /* 0x000fea0003c00000 */
[----:B------:R-:W-:Y:S01]  /*1cba0*/  MOV R0, R5 ;  /* 0x0000000500007202 */ /* 0x000fe20000000f00 */
[----:B------:R-:W-:Y:S05]  /*1cbb0*/  BRA `(.L_x_3646) ;  /* 0xfffeb4a000007947 */ /* 0x000fea000383ffff */
.L_x_3522:
[----:B---3--:R-:W-:Y:S01]  /*1cbc0*/  IMAD.MOV.U32 R9, RZ, RZ, R13 ;  /* 0x000000ffff097224 */ /* 0x008fe200078e000d */
[----:B------:R-:W-:Y:S01]  /*1cbd0*/  MOV R5, 0x2 ;  /* 0x0000000200057802 */ /* 0x000fe20000000f00 */
[----:B------:R-:W-:Y:S01]  /*1cbe0*/  IMAD.MOV.U32 R3, RZ, RZ, 0x181f ;  /* 0x0000181fff037424 */ /* 0x000fe200078e00ff */
[----:B------:R-:W-:Y:S02]  /*1cbf0*/  MOV R2, 0x1cc10 ;  /* 0x0001cc1000027802 */ /* 0x000fe40000000f00 */
[----:B-12-45:R-:W-:Y:S05]  /*1cc00*/  CALL.REL.NOINC `($__internal_75_$__cuda_sm70_shflsync_idx_p) ;  /* 0x0000125000007944 */ /* 0x036fea0003c00000 */
[----:B------:R-:W-:Y:S01]  /*1cc10*/  MOV R10, R5 ;  /* 0x00000005000a7202 */ /* 0x000fe20000000f00 */
[----:B------:R-:W-:Y:S05]  /*1cc20*/  BRA `(.L_x_3647) ;  /* 0xfffeb56000007947 */ /* 0x000fea000383ffff */
.L_x_3523:
[----:B------:R-:W-:Y:S01]  /*1cc30*/  IMAD.MOV.U32 R9, RZ, RZ, R15 ;  /* 0x000000ffff097224 */ /* 0x000fe200078e000f */
[----:B------:R-:W-:Y:S01]  /*1cc40*/  MOV R5, 0x2 ;  /* 0x0000000200057802 */ /* 0x000fe20000000f00 */
[----:B------:R-:W-:Y:S01]  /*1cc50*/  IMAD.MOV.U32 R3, RZ, RZ, 0x181f ;  /* 0x0000181fff037424 */ /* 0x000fe200078e00ff */
[----:B------:R-:W-:Y:S02]  /*1cc60*/  MOV R2, 0x1cc80 ;  /* 0x0001cc8000027802 */ /* 0x000fe40000000f00 */
[----:B-12345:R-:W-:Y:S05]  /*1cc70*/  CALL.REL.NOINC `($__internal_75_$__cuda_sm70_shflsync_idx_p) ;  /* 0x000011e000007944 */ /* 0x03efea0003c00000 */
[----:B------:R-:W-:Y:S01]  /*1cc80*/  MOV R0, R5 ;  /* 0x0000000500007202 */ /* 0x000fe20000000f00 */
[----:B------:R-:W-:Y:S05]  /*1cc90*/  BRA `(.L_x_3648) ;  /* 0xfffeb51000007947 */ /* 0x000fea000383ffff */
.L_x_3526:
[----:B-1----:R-:W-:Y:S01]  /*1cca0*/  IMAD.MOV.U32 R9, RZ, RZ, R13 ;  /* 0x000000ffff097224 */ /* 0x002fe200078e000d */
[----:B------:R-:W-:Y:S01]  /*1ccb0*/  MOV R5, 0x3 ;  /* 0x0000000300057802 */ /* 0x000fe20000000f00 */
[----:B------:R-:W-:Y:S01]  /*1ccc0*/  IMAD.MOV.U32 R3, RZ, RZ, 0x181f ;  /* 0x0000181fff037424 */ /* 0x000fe200078e00ff */
[----:B------:R-:W-:-:S02]  /*1ccd0*/  MOV R2, 0x1ccf0 ;  /* 0x0001ccf000027802 */ /* 0x000fc40000000f00 */
[----:B--2345:R-:W-:Y:S05]  /*1cce0*/  CALL.REL.NOINC `($__internal_75_$__cuda_sm70_shflsync_idx_p) ;  /* 0x0000117000007944 */ /* 0x03cfea0003c00000 */
        /* <DEDUP_REMOVED lines=8> */
.L_x_3577:
[----:B------:R-:W-:Y:S01]  /*1cd70*/  IMAD.MOV.U32 R2, RZ, RZ, R233 ;  /* 0x000000ffff027224 */ /* 0x000fe200078e00e9 */
[----:B------:R-:W-:Y:S02]  /*1cd80*/  MOV R5, 0x2 ;  /* 0x0000000200057802 */ /* 0x000fe40000000f00 */
[----:B------:R-:W-:Y:S02]  /*1cd90*/  MOV R3, 0x1cdb0 ;  /* 0x0001cdb000037802 */ /* 0x000fe40000000f00 */
[----:B------:R-:W-:Y:S05]  /*1cda0*/  CALL.REL.NOINC `($__internal_74_$__cuda_sm70_shflsync_bfly_p) ;  /* 0x0000106000007944 */ /* 0x000fea0003c00000 */
[----:B------:R-:W-:Y:S01]  /*1cdb0*/  MOV R0, R5 ;  /* 0x0000000500007202 */ /* 0x000fe20000000f00 */
[----:B------:R-:W-:Y:S05]  /*1cdc0*/  BRA `(.L_x_3650) ;  /* 0xffffaaf000007947 */ /* 0x000fea000383ffff */
.L_x_3578:
[----:B------:R-:W-:Y:S01]  /*1cdd0*/  IMAD.MOV.U32 R2, RZ, RZ, R0 ;  /* 0x000000ffff027224 */ /* 0x000fe200078e0000 */
[----:B------:R-:W-:Y:S02]  /*1cde0*/  MOV R5, 0x1 ;  /* 0x0000000100057802 */ /* 0x000fe40000000f00 */
[----:B------:R-:W-:Y:S02]  /*1cdf0*/  MOV R3, 0x1ce10 ;  /* 0x0001ce1000037802 */ /* 0x000fe40000000f00 */
[----:B-1----:R-:W-:Y:S05]  /*1ce00*/  CALL.REL.NOINC `($__internal_74_$__cuda_sm70_shflsync_bfly_p) ;  /* 0x0000100000007944 */ /* 0x002fea0003c00000 */
[----:B------:R-:W-:Y:S01]  /*1ce10*/  FADD.FTZ R0, R0, R5 ;  /* 0x0000000500007221 */ /* 0x000fe20000010000 */
[----:B------:R-:W-:Y:S02]  /*1ce20*/  MOV R2, R234 ;  /* 0x000000ea00027202 */ /* 0x000fe40000000f00 */
[----:B------:R-:W-:-:S02]  /*1ce30*/  MOV R5, 0x2 ;  /* 0x0000000200057802 */ /* 0x000fc40000000f00 */
[----:B------:R-:W-:Y:S02]  /*1ce40*/  MOV R3, 0x1ce60 ;  /* 0x0001ce6000037802 */ /* 0x000fe40000000f00 */
[----:B------:R-:W-:Y:S05]  /*1ce50*/  CALL.REL.NOINC `($__internal_74_$__cuda_sm70_shflsync_bfly_p) ;  /* 0x00000fb000007944 */ /* 0x000fea0003c00000 */
[----:B------:R-:W-:Y:S01]  /*1ce60*/  FADD.FTZ R4, R234, R5 ;  /* 0x00000005ea047221 */ /* 0x000fe20000010000 */
[----:B------:R-:W-:Y:S02]  /*1ce70*/  MOV R5, 0x1 ;  /* 0x0000000100057802 */ /* 0x000fe40000000f00 */
[----:B------:R-:W-:Y:S02]  /*1ce80*/  MOV R3, 0x1ceb0 ;  /* 0x0001ceb000037802 */ /* 0x000fe40000000f00 */
[----:B------:R-:W-:Y:S02]  /*1ce90*/  MOV R2, R4 ;  /* 0x0000000400027202 */ /* 0x000fe40000000f00 */
[----:B------:R-:W-:Y:S05]  /*1cea0*/  CALL.REL.NOINC `($__internal_74_$__cuda_sm70_shflsync_bfly_p) ;  /* 0x00000f6000007944 */ /* 0x000fea0003c00000 */
[----:B------:R-:W-:Y:S01]  /*1ceb0*/  MOV R3, R5 ;  /* 0x0000000500037202 */ /* 0x000fe20000000f00 */
[----:B------:R-:W-:Y:S05]  /*1cec0*/  BRA `(.L_x_3651) ;  /* 0xffffaa6000007947 */ /* 0x000fea000383ffff */
.L_x_3585:
[----:B-1-34-:R-:W-:Y:S01]  /*1ced0*/  IMAD.MOV.U32 R9, RZ, RZ, R13 ;  /* 0x000000ffff097224 */ /* 0x01afe200078e000d */
[----:B------:R-:W-:Y:S01]  /*1cee0*/  MOV R5, RZ ;  /* 0x000000ff00057202 */ /* 0x000fe20000000f00 */
[----:B------:R-:W-:Y:S01]  /*1cef0*/  IMAD.MOV.U32 R3, RZ, RZ, 0x181f ;  /* 0x0000181fff037424 */ /* 0x000fe200078e00ff */
[----:B------:R-:W-:Y:S02]  /*1cf00*/  MOV R2, 0x1cf20 ;  /* 0x0001cf2000027802 */ /* 0x000fe40000000f00 */
[----:B------:R-:W-:Y:S05]  /*1cf10*/  CALL.REL.NOINC `($__internal_75_$__cuda_sm70_shflsync_idx_p) ;  /* 0x00000f4000007944 */ /* 0x000fea0003c00000 */
[----:B------:R-:W-:Y:S01]  /*1cf20*/  MOV R7, R5 ;  /* 0x0000000500077202 */ /* 0x000fe20000000f00 */
[----:B------:R-:W-:Y:S05]  /*1cf30*/  BRA `(.L_x_3652) ;  /* 0xffffc34000007947 */ /* 0x000fea000383ffff */
.L_x_3586:
[----:B------:R-:W-:Y:S01]  /*1cf40*/  IMAD.MOV.U32 R9, RZ, RZ, R14 ;  /* 0x000000ffff097224 */ /* 0x000fe200078e000e */
[----:B------:R-:W-:Y:S01]  /*1cf50*/  MOV R5, RZ ;  /* 0x000000ff00057202 */ /* 0x000fe20000000f00 */
[----:B------:R-:W-:Y:S01]  /*1cf60*/  IMAD.MOV.U32 R3, RZ, RZ, 0x181f ;  /* 0x0000181fff037424 */ /* 0x000fe200078e00ff */
[----:B------:R-:W-:-:S02]  /*1cf70*/  MOV R2, 0x1cf90 ;  /* 0x0001cf9000027802 */ /* 0x000fc40000000f00 */
[----:B-12---:R-:W-:Y:S05]  /*1cf80*/  CALL.REL.NOINC `($__internal_75_$__cuda_sm70_shflsync_idx_p) ;  /* 0x00000ed000007944 */ /* 0x006fea0003c00000 */
[----:B------:R-:W-:Y:S01]  /*1cf90*/  MOV R2, R5 ;  /* 0x0000000500027202 */ /* 0x000fe20000000f00 */
[----:B------:R-:W-:Y:S05]  /*1cfa0*/  BRA `(.L_x_3653) ;  /* 0xffffc2f000007947 */ /* 0x000fea000383ffff */
.L_x_3589:
[----:B--2---:R-:W-:Y:S01]  /*1cfb0*/  IMAD.MOV.U32 R9, RZ, RZ, R13 ;  /* 0x000000ffff097224 */ /* 0x004fe200078e000d */
[----:B------:R-:W-:Y:S01]  /*1cfc0*/  MOV R5, 0x1 ;  /* 0x0000000100057802 */ /* 0x000fe20000000f00 */
[----:B------:R-:W-:Y:S01]  /*1cfd0*/  IMAD.MOV.U32 R3, RZ, RZ, 0x181f ;  /* 0x0000181fff037424 */ /* 0x000fe200078e00ff */
[----:B----4-:R-:W-:-:S02]  /*1cfe0*/  MOV R2, 0x1d000 ;  /* 0x0001d00000027802 */ /* 0x010fc40000000f00 */
[----:B-1-3--:R-:W-:Y:S05]  /*1cff0*/  CALL.REL.NOINC `($__internal_75_$__cuda_sm70_shflsync_idx_p) ;  /* 0x00000e6000007944 */ /* 0x00afea0003c00000 */
        /* <DEDUP_REMOVED lines=8> */
.L_x_3592:
[----:B-1----:R-:W-:Y:S01]  /*1d080*/  IMAD.MOV.U32 R9, RZ, RZ, R13 ;  /* 0x000000ffff097224 */ /* 0x002fe200078e000d */
[----:B------:R-:W-:Y:S01]  /*1d090*/  MOV R5, 0x2 ;  /* 0x0000000200057802 */ /* 0x000fe20000000f00 */
[----:B------:R-:W-:Y:S01]  /*1d0a0*/  IMAD.MOV.U32 R3, RZ, RZ, 0x181f ;  /* 0x0000181fff037424 */ /* 0x000fe200078e00ff */
[----:B----4-:R-:W-:Y:S02]  /*1d0b0*/  MOV R2, 0x1d0d0 ;  /* 0x0001d0d000027802 */ /* 0x010fe40000000f00 */
[----:B--23--:R-:W-:Y:S05]  /*1d0c0*/  CALL.REL.NOINC `($__internal_75_$__cuda_sm70_shflsync_idx_p) ;  /* 0x00000d9000007944 */ /* 0x00cfea0003c00000 */
[----:B------:R-:W-:Y:S01]  /*1d0d0*/  MOV R7, R5 ;  /* 0x0000000500077202 */ /* 0x000fe20000000f00 */
[----:B------:R-:W-:Y:S05]  /*1d0e0*/  BRA `(.L_x_3655) ;  /* 0xffffc44000007947 */ /* 0x000fea000383ffff */
.L_x_3593:
[----:B------:R-:W-:Y:S01]  /*1d0f0*/  IMAD.MOV.U32 R9, RZ, RZ, R14 ;  /* 0x000000ffff097224 */ /* 0x000fe200078e000e */
[----:B------:R-:W-:Y:S01]  /*1d100*/  MOV R5, 0x2 ;  /* 0x0000000200057802 */ /* 0x000fe20000000f00 */
[----:B------:R-:W-:Y:S01]  /*1d110*/  IMAD.MOV.U32 R3, RZ, RZ, 0x181f ;  /* 0x0000181fff037424 */ /* 0x000fe200078e00ff */
[----:B----4-:R-:W-:Y:S02]  /*1d120*/  MOV R2, 0x1d140 ;  /* 0x0001d14000027802 */ /* 0x010fe40000000f00 */
[----:B-123--:R-:W-:Y:S05]  /*1d130*/  CALL.REL.NOINC `($__internal_75_$__cuda_sm70_shflsync_idx_p) ;  /* 0x00000d2000007944 */ /* 0x00efea0003c00000 */
[----:B------:R-:W-:Y:S01]  /*1d140*/  MOV R2, R5 ;  /* 0x0000000500027202 */ /* 0x000fe20000000f00 */
[----:B------:R-:W-:Y:S05]  /*1d150*/  BRA `(.L_x_3656) ;  /* 0xffffc3f000007947 */ /* 0x000fea000383ffff */
.L_x_3596:
[----:B-1----:R-:W-:Y:S01]  /*1d160*/  IMAD.MOV.U32 R9, RZ, RZ, R13 ;  /* 0x000000ffff097224 */ /* 0x002fe200078e000d */
[----:B------:R-:W-:Y:S01]  /*1d170*/  MOV R5, 0x3 ;  /* 0x0000000300057802 */ /* 0x000fe20000000f00 */
[----:B------:R-:W-:Y:S01]  /*1d180*/  IMAD.MOV.U32 R3, RZ, RZ, 0x181f ;  /* 0x0000181fff037424 */ /* 0x000fe200078e00ff */
[----:B------:R-:W-:-:S02]  /*1d190*/  MOV R2, 0x1d1b0 ;  /* 0x0001d1b000027802 */ /* 0x000fc40000000f00 */
[----:B--234-:R-:W-:Y:S05]  /*1d1a0*/  CALL.REL.NOINC `($__internal_75_$__cuda_sm70_shflsync_idx_p) ;  /* 0x00000cb000007944 */ /* 0x01cfea0003c00000 */
        /* <DEDUP_REMOVED lines=8> */
.L_x_3598:
[----:B------:R-:W-:Y:S01]  /*1d230*/  IMAD.MOV.U32 R9, RZ, RZ, R36 ;  /* 0x000000ffff097224 */ /* 0x000fe200078e0024 */
[----:B------:R-:W-:Y:S01]  /*1d240*/  MOV R5, RZ ;  /* 0x000000ff00057202 */ /* 0x000fe20000000f00 */
[----:B------:R-:W-:Y:S01]  /*1d250*/  IMAD.MOV.U32 R3, RZ, RZ, 0x1c1f ;  /* 0x00001c1fff037424 */ /* 0x000fe200078e00ff */
[----:B------:R-:W-:Y:S02]  /*1d260*/  MOV R2, 0x1d280 ;  /* 0x0001d28000027802 */ /* 0x000fe40000000f00 */
[----:B-1----:R-:W-:Y:S05]  /*1d270*/  CALL.REL.NOINC `($__internal_75_$__cuda_sm70_shflsync_idx_p) ;  /* 0x00000be000007944 */ /* 0x002fea0003c00000 */
[----:B------:R-:W-:Y:S01]  /*1d280*/  MOV R4, R5 ;  /* 0x0000000500047202 */ /* 0x000fe20000000f00 */
[----:B------:R-:W-:Y:S05]  /*1d290*/  BRA `(.L_x_3658) ;  /* 0xffffc72000007947 */ /* 0x000fea000383ffff */
.L_x_3599:
[----:B------:R-:W-:Y:S01]  /*1d2a0*/  IMAD.MOV.U32 R9, RZ, RZ, R37 ;  /* 0x000000ffff097224 */ /* 0x000fe200078e0025 */
[----:B------:R-:W-:Y:S01]  /*1d2b0*/  MOV R5, RZ ;  /* 0x000000ff00057202 */ /* 0x000fe20000000f00 */
[----:B------:R-:W-:Y:S01]  /*1d2c0*/  IMAD.MOV.U32 R3, RZ, RZ, 0x1c1f ;  /* 0x00001c1fff037424 */ /* 0x000fe200078e00ff */
[----:B------:R-:W-:Y:S02]  /*1d2d0*/  MOV R2, 0x1d2f0 ;  /* 0x0001d2f000027802 */ /* 0x000fe40000000f00 */
[----:B-123--:R-:W-:Y:S05]  /*1d2e0*/  CALL.REL.NOINC `($__internal_75_$__cuda_sm70_shflsync_idx_p) ;  /* 0x00000b7000007944 */ /* 0x00efea0003c00000 */
[----:B------:R-:W-:Y:S01]  /*1d2f0*/  MOV R0, R5 ;  /* 0x0000000500007202 */ /* 0x000fe20000000f00 */
[----:B------:R-:W-:Y:S05]  /*1d300*/  BRA `(.L_x_3659) ;  /* 0xffffc6d000007947 */ /* 0x000fea000383ffff */
.L_x_3602:
[----:B------:R-:W-:Y:S01]  /*1d310*/  IMAD.MOV.U32 R9, RZ, RZ, R36 ;  /* 0x000000ffff097224 */ /* 0x000fe200078e0024 */
[----:B------:R-:W-:Y:S01]  /*1d320*/  MOV R5, 0x1 ;  /* 0x0000000100057802 */ /* 0x000fe20000000f00 */
[----:B---3--:R-:W-:Y:S01]  /*1d330*/  IMAD.MOV.U32 R3, RZ, RZ, 0x1c1f ;  /* 0x00001c1fff037424 */ /* 0x008fe200078e00ff */
[----:B------:R-:W-:-:S02]  /*1d340*/  MOV R2, 0x1d360 ;  /* 0x0001d36000027802 */ /* 0x000fc40000000f00 */
[----:B--2-4-:R-:W-:Y:S05]  /*1d350*/  CALL.REL.NOINC `($__internal_75_$__cuda_sm70_shflsync_idx_p) ;  /* 0x00000b0000007944 */ /* 0x014fea0003c00000 */
        /* <DEDUP_REMOVED lines=8> */
.L_x_3606:
[----:B------:R-:W-:Y:S01]  /*1d3e0*/  IMAD.MOV.U32 R9, RZ, RZ, R11 ;  /* 0x000000ffff097224 */ /* 0x000fe200078e000b */
[----:B------:R-:W-:Y:S01]  /*1d3f0*/  MOV R5, RZ ;  /* 0x000000ff00057202 */ /* 0x000fe20000000f00 */
[----:B------:R-:W-:Y:S01]  /*1d400*/  IMAD.MOV.U32 R3, RZ, RZ, 0x181f ;  /* 0x0000181fff037424 */ /* 0x000fe200078e00ff */
[----:B------:R-:W-:Y:S02]  /*1d410*/  MOV R2, 0x1d430 ;  /* 0x0001d43000027802 */ /* 0x000fe40000000f00 */
[----:B------:R-:W-:Y:S05]  /*1d420*/  CALL.REL.NOINC `($__internal_75_$__cuda_sm70_shflsync_idx_p) ;  /* 0x00000a3000007944 */ /* 0x000fea0003c00000 */
[----:B------:R-:W-:Y:S01]  /*1d430*/  MOV R10, R5 ;  /* 0x00000005000a7202 */ /* 0x000fe20000000f00 */
[----:B------:R-:W-:Y:S05]  /*1d440*/  BRA `(.L_x_3661) ;  /* 0xffffdcc000007947 */ /* 0x000fea000383ffff */
.L_x_3607:
[----:B------:R-:W-:Y:S01]  /*1d450*/  IMAD.MOV.U32 R9, RZ, RZ, R14 ;  /* 0x000000ffff097224 */ /* 0x000fe200078e000e */
[----:B------:R-:W-:Y:S01]  /*1d460*/  MOV R5, RZ ;  /* 0x000000ff00057202 */ /* 0x000fe20000000f00 */
[----:B------:R-:W-:Y:S01]  /*1d470*/  IMAD.MOV.U32 R3, RZ, RZ, 0x181f ;  /* 0x0000181fff037424 */ /* 0x000fe200078e00ff */
[----:B------:R-:W-:Y:S02]  /*1d480*/  MOV R2, 0x1d4a0 ;  /* 0x0001d4a000027802 */ /* 0x000fe40000000f00 */
[----:B-12---:R-:W-:Y:S05]  /*1d490*/  CALL.REL.NOINC `($__internal_75_$__cuda_sm70_shflsync_idx_p) ;  /* 0x000009c000007944 */ /* 0x006fea0003c00000 */
[----:B------:R-:W-:Y:S01]  /*1d4a0*/  MOV R2, R5 ;  /* 0x0000000500027202 */ /* 0x000fe20000000f00 */
[----:B------:R-:W-:Y:S05]  /*1d4b0*/  BRA `(.L_x_3662) ;  /* 0xffffdc7000007947 */ /* 0x000fea000383ffff */
.L_x_3610:
        /* <DEDUP_REMOVED lines=13> */
.L_x_3613:
[----:B-1----:R-:W-:Y:S01]  /*1d590*/  IMAD.MOV.U32 R9, RZ, RZ, R11 ;  /* 0x000000ffff097224 */ /* 0x002fe200078e000b */
[----:B------:R-:W-:Y:S01]  /*1d5a0*/  MOV R5, 0x2 ;  /* 0x0000000200057802 */ /* 0x000fe20000000f00 */
[----:B------:R-:W-:Y:S01]  /*1d5b0*/  IMAD.MOV.U32 R3, RZ, RZ, 0x181f ;  /* 0x0000181fff037424 */ /* 0x000fe200078e00ff */
[----:B----4-:R-:W-:Y:S02]  /*1d5c0*/  MOV R2, 0x1d5e0 ;  /* 0x0001d5e000027802 */ /* 0x010fe40000000f00 */
[----:B--23--:R-:W-:Y:S05]  /*1d5d0*/  CALL.REL.NOINC `($__internal_75_$__cuda_sm70_shflsync_idx_p) ;  /* 0x0000088000007944 */ /* 0x00cfea0003c00000 */
[----:B------:R-:W-:Y:S01]  /*1d5e0*/  MOV R10, R5 ;  /* 0x00000005000a7202 */ /* 0x000fe20000000f00 */
[----:B------:R-:W-:Y:S05]  /*1d5f0*/  BRA `(.L_x_3664) ;  /* 0xffffddd000007947 */ /* 0x000fea000383ffff */
.L_x_3614:
[----:B------:R-:W-:Y:S01]  /*1d600*/  IMAD.MOV.U32 R9, RZ, RZ, R14 ;  /* 0x000000ffff097224 */ /* 0x000fe200078e000e */
[----:B------:R-:W-:Y:S01]  /*1d610*/  MOV R5, 0x2 ;  /* 0x0000000200057802 */ /* 0x000fe20000000f00 */
[----:B------:R-:W-:Y:S01]  /*1d620*/  IMAD.MOV.U32 R3, RZ, RZ, 0x181f ;  /* 0x0000181fff037424 */ /* 0x000fe200078e00ff */
[----:B----4-:R-:W-:Y:S02]  /*1d630*/  MOV R2, 0x1d650 ;  /* 0x0001d65000027802 */ /* 0x010fe40000000f00 */
[----:B-123--:R-:W-:Y:S05]  /*1d640*/  CALL.REL.NOINC `($__internal_75_$__cuda_sm70_shflsync_idx_p) ;  /* 0x0000081000007944 */ /* 0x00efea0003c00000 */
[----:B------:R-:W-:Y:S01]  /*1d650*/  MOV R2, R5 ;  /* 0x0000000500027202 */ /* 0x000fe20000000f00 */
[----:B------:R-:W-:Y:S05]  /*1d660*/  BRA `(.L_x_3665) ;  /* 0xffffdd8000007947 */ /* 0x000fea000383ffff */
.L_x_3617:
        /* <DEDUP_REMOVED lines=13> */
.L_x_3619:
[----:B------:R-:W-:Y:S01]  /*1d740*/  IMAD.MOV.U32 R9, RZ, RZ, R86 ;  /* 0x000000ffff097224 */ /* 0x000fe200078e0056 */
[----:B------:R-:W-:Y:S01]  /*1d750*/  MOV R5, RZ ;  /* 0x000000ff00057202 */ /* 0x000fe20000000f00 */
[----:B---3--:R-:W-:Y:S01]  /*1d760*/  IMAD.MOV.U32 R3, RZ, RZ, 0x1f ;  /* 0x0000001fff037424 */ /* 0x008fe200078e00ff */
[----:B----4-:R-:W-:Y:S02]  /*1d770*/  MOV R2, 0x1d790 ;  /* 0x0001d79000027802 */ /* 0x010fe40000000f00 */
[----:B--2---:R-:W-:Y:S05]  /*1d780*/  CALL.REL.NOINC `($__internal_75_$__cuda_sm70_shflsync_idx_p) ;  /* 0x000006d000007944 */ /* 0x004fea0003c00000 */
[----:B------:R-:W-:Y:S01]  /*1d790*/  MOV R10, R5 ;  /* 0x00000005000a7202 */ /* 0x000fe20000000f00 */
[----:B------:R-:W-:Y:S05]  /*1d7a0*/  BRA `(.L_x_3667) ;  /* 0xffffdf5000007947 */ /* 0x000fea000383ffff */
.L_x_3620:
[----:B------:R-:W-:Y:S01]  /*1d7b0*/  IMAD.MOV.U32 R9, RZ, RZ, R86 ;  /* 0x000000ffff097224 */ /* 0x000fe200078e0056 */
[----:B------:R-:W-:Y:S01]  /*1d7c0*/  MOV R5, 0x1 ;  /* 0x0000000100057802 */ /* 0x000fe20000000f00 */
[----:B------:R-:W-:Y:S01]  /*1d7d0*/  IMAD.MOV.U32 R3, RZ, RZ, 0x1f ;  /* 0x0000001fff037424 */ /* 0x000fe200078e00ff */
[----:B----4-:R-:W-:Y:S02]  /*1d7e0*/  MOV R2, 0x1d800 ;  /* 0x0001d80000027802 */ /* 0x010fe40000000f00 */
[----:B-123--:R-:W-:Y:S05]  /*1d7f0*/  CALL.REL.NOINC `($__internal_75_$__cuda_sm70_shflsync_idx_p) ;  /* 0x0000066000007944 */ /* 0x00efea0003c00000 */
[----:B------:R-:W-:Y:S01]  /*1d800*/  MOV R8, R5 ;  /* 0x0000000500087202 */ /* 0x000fe20000000f00 */
[----:B------:R-:W-:Y:S05]  /*1d810*/  BRA `(.L_x_3668) ;  /* 0xffffdf0000007947 */ /* 0x000fea000383ffff */
.L_x_3621:
[----:B------:R-:W-:Y:S01]  /*1d820*/  IMAD.MOV.U32 R0, RZ, RZ, R4 ;  /* 0x000000ffff007224 */ /* 0x000fe200078e0004 */
[----:B------:R-:W-:-:S02]  /*1d830*/  MOV R2, 0x1 ;  /* 0x0000000100027802 */ /* 0x000fc40000000f00 */
[----:B------:R-:W-:Y:S02]  /*1d840*/  MOV R3, 0x1d860 ;  /* 0x0001d86000037802 */ /* 0x000fe40000000f00 */
[----:B-1-3--:R-:W-:Y:S05]  /*1d850*/  CALL.REL.NOINC `($__internal_76_$__cuda_sm70_shflsync_up_p) ;  /* 0x0000065000007944 */ /* 0x00afea0003c00000 */
[----:B------:R-:W-:Y:S05]  /*1d860*/  BRA `(.L_x_3669) ;  /* 0xffffdfd000007947 */ /* 0x000fea000383ffff */
.L_x_3622:
[----:B------:R-:W-:Y:S01]  /*1d870*/  IMAD.MOV.U32 R0, RZ, RZ, R4 ;  /* 0x000000ffff007224 */ /* 0x000fe200078e0004 */
[----:B------:R-:W-:Y:S02]  /*1d880*/  MOV R2, 0x2 ;  /* 0x0000000200027802 */ /* 0x000fe40000000f00 */
[----:B------:R-:W-:Y:S02]  /*1d890*/  MOV R3, 0x1d8b0 ;  /* 0x0001d8b000037802 */ /* 0x000fe40000000f00 */
[----:B-1-3--:R-:W-:Y:S05]  /*1d8a0*/  CALL.REL.NOINC `($__internal_76_$__cuda_sm70_shflsync_up_p) ;  /* 0x0000060000007944 */ /* 0x00afea0003c00000 */
        /* <DEDUP_REMOVED lines=27> */
.L_x_3626:
[----:B------:R-:W-:Y:S02]  /*1da60*/  MOV R2, 0x1 ;  /* 0x0000000100027802 */ /* 0x000fe40000000f00 */
[----:B------:R-:W-:-:S02]  /*1da70*/  MOV R3, 0x1da90 ;  /* 0x0001da9000037802 */ /* 0x000fc40000000f00 */
[----:B-1----:R-:W-:Y:S05]  /*1da80*/  CALL.REL.NOINC `($__internal_76_$__cuda_sm70_shflsync_up_p) ;  /* 0x0000042000007944 */ /* 0x002fea0003c00000 */
[----:B------:R-:W-:Y:S01]  /*1da90*/  MOV R2, R5 ;  /* 0x0000000500027202 */ /* 0x000fe20000000f00 */
[----:B------:R-:W-:Y:S05]  /*1daa0*/  BRA `(.L_x_3671) ;  /* 0xffffdfe000007947 */ /* 0x000fea000383ffff */
.L_x_3627:
[----:B------:R-:W-:Y:S02]  /*1dab0*/  MOV R2, 0x2 ;  /* 0x0000000200027802 */ /* 0x000fe40000000f00 */
[----:B------:R-:W-:-:S02]  /*1dac0*/  MOV R3, 0x1dae0 ;  /* 0x0001dae000037802 */ /* 0x000fc40000000f00 */
[----:B-1----:R-:W-:Y:S05]  /*1dad0*/  CALL.REL.NOINC `($__internal_76_$__cuda_sm70_shflsync_up_p) ;  /* 0x000003d000007944 */ /* 0x002fea0003c00000 */
[----:B------:R-:W-:Y:S01]  /*1dae0*/  SEL R5, R5, RZ, P1 ;  /* 0x000000ff05057207 */ /* 0x000fe20000800000 */
[----:B------:R-:W-:Y:S01]  /*1daf0*/  IMAD.MOV.U32 R2, RZ, RZ, 0x4 ;  /* 0x00000004ff027424 */ /* 0x000fe200078e00ff */
[----:B------:R-:W-:-:S03]  /*1db00*/  MOV R3, 0x1db30 ;  /* 0x0001db3000037802 */ /* 0x000fc60000000f00 */
[----:B------:R-:W-:Y:S02]  /*1db10*/  IMAD.IADD R0, R0, 0x1, R5 ;  /* 0x0000000100007824 */ /* 0x000fe400078e0205 */
        /* <DEDUP_REMOVED lines=22> */
.L_x_3629:
[----:B------:R-:W-:Y:S02]  /*1dc80*/  SEL R0, RZ, 0x1, P0 ;  /* 0x00000001ff007807 */ /* 0x000fe40000000000 */
[----:B------:R-:W-:-:S02]  /*1dc90*/  MOV R2, 0x1dcb0 ;  /* 0x0001dcb000027802 */ /* 0x000fc40000000f00 */
[----:B-12---:R-:W-:Y:S05]  /*1dca0*/  CALL.REL.NOINC `($__internal_77_$__cuda_sm70_votesync_ballot) ;  /* 0x0000027000007944 */ /* 0x006fea0003c00000 */
[----:B------:R-:W-:Y:S01]  /*1dcb0*/  MOV R11, R0 ;  /* 0x00000000000b7202 */ /* 0x000fe20000000f00 */
[----:B------:R-:W-:Y:S05]  /*1dcc0*/  BRA `(.L_x_3673) ;  /* 0xffffdf5000007947 */ /* 0x000fea000383ffff */
.L_x_3630:
[----:B------:R-:W-:Y:S01]  /*1dcd0*/  IMAD.MOV.U32 R9, RZ, RZ, R6 ;  /* 0x000000ffff097224 */ /* 0x000fe200078e0006 */
[----:B------:R-:W-:Y:S01]  /*1dce0*/  MOV R5, R0 ;  /* 0x0000000000057202 */ /* 0x000fe20000000f00 */
[----:B------:R-:W-:Y:S01]  /*1dcf0*/  IMAD.MOV.U32 R3, RZ, RZ, 0x1f ;  /* 0x0000001fff037424 */ /* 0x000fe200078e00ff */
[----:B------:R-:W-:-:S02]  /*1dd00*/  MOV R2, 0x1dd20 ;  /* 0x0001dd2000027802 */ /* 0x000fc40000000f00 */
[----:B-12---:R-:W-:Y:S05]  /*1dd10*/  CALL.REL.NOINC `($__internal_75_$__cuda_sm70_shflsync_idx_p) ;  /* 0x0000014000007944 */ /* 0x006fea0003c00000 */
[----:B------:R-:W-:Y:S01]  /*1dd20*/  IMAD.MOV.U32 R6, RZ, RZ, R5 ;  /* 0x000000ffff067224 */ /* 0x000fe200078e0005 */
[----:B------:R-:W-:Y:S01]  /*1dd30*/  MOV R5, R0 ;  /* 0x0000000000057202 */ /* 0x000fe20000000f00 */
[----:B------:R-:W-:Y:S01]  /*1dd40*/  IMAD.MOV.U32 R9, RZ, RZ, R7 ;  /* 0x000000ffff097224 */ /* 0x000fe200078e0007 */
[----:B------:R-:W-:-:S02]  /*1dd50*/  MOV R3, 0x1f ;  /* 0x0000001f00037802 */ /* 0x000fc40000000f00 */
[----:B------:R-:W-:Y:S02]  /*1dd60*/  MOV R2, 0x1dd80 ;  /* 0x0001dd8000027802 */ /* 0x000fe40000000f00 */
[----:B------:R-:W-:Y:S05]  /*1dd70*/  CALL.REL.NOINC `($__internal_75_$__cuda_sm70_shflsync_idx_p) ;  /* 0x000000e000007944 */ /* 0x000fea0003c00000 */
[----:B------:R-:W-:Y:S01]  /*1dd80*/  MOV R7, R5 ;  /* 0x0000000500077202 */ /* 0x000fe20000000f00 */
[----:B------:R-:W-:Y:S05]  /*1dd90*/  BRA `(.L_x_3674) ;  /* 0xffffded000007947 */ /* 0x000fea000383ffff */
.L_x_3633:
[----:B------:R-:W-:Y:S01]  /*1dda0*/  IMAD.MOV.U32 R9, RZ, RZ, R4 ;  /* 0x000000ffff097224 */ /* 0x000fe200078e0004 */
[----:B------:R-:W-:Y:S01]  /*1ddb0*/  MOV R5, R0 ;  /* 0x0000000000057202 */ /* 0x000fe20000000f00 */
[----:B------:R-:W-:Y:S01]  /*1ddc0*/  IMAD.MOV.U32 R3, RZ, RZ, 0x1f ;  /* 0x0000001fff037424 */ /* 0x000fe200078e00ff */
[----:B------:R-:W-:Y:S02]  /*1ddd0*/  MOV R2, 0x1ddf0 ;  /* 0x0001ddf000027802 */ /* 0x000fe40000000f00 */
[----:B-12-4-:R-:W-:Y:S05]  /*1dde0*/  CALL.REL.NOINC `($__internal_75_$__cuda_sm70_shflsync_idx_p) ;  /* 0x0000007000007944 */ /* 0x016fea0003c00000 */
[----:B------:R-:W-:Y:S01]  /*1ddf0*/  MOV R12, R5 ;  /* 0x00000005000c7202 */ /* 0x000fe20000000f00 */
[----:B------:R-:W-:Y:S05]  /*1de00*/  BRA `(.L_x_3632) ;  /* 0xffffdec000007947 */ /* 0x000fea000383ffff */
        .weak           $__internal_74_$__cuda_sm70_shflsync_bfly_p
        .type           $__internal_74_$__cuda_sm70_shflsync_bfly_p,@function
        .size           $__internal_74_$__cuda_sm70_shflsync_bfly_p,($__internal_75_$__cuda_sm70_shflsync_idx_p - $__internal_74_$__cuda_sm70_shflsync_bfly_p)
$__internal_74_$__cuda_sm70_shflsync_bfly_p:
[----:B------:R-:W-:Y:S04]  /*1de10*/  WARPSYNC R6 ;  /* 0x0000000600007348 */ /* 0x000fe80003800000 */
[----:B------:R1:W2:Y:S02]  /*1de20*/  SHFL.BFLY PT, R5, R2, R5, R7 ;  /* 0x0c00000502057389 */ /* 0x0002a400000e0007 */
[----:B-1----:R-:W-:-:S02]  /*1de30*/  MOV R2, R3 ;  /* 0x0000000300027202 */ /* 0x002fc40000000f00 */
[----:B------:R-:W-:-:S04]  /*1de40*/  MOV R3, 0x0 ;  /* 0x0000000000037802 */ /* 0x000fc80000000f00 */
[----:B--2---:R-:W-:Y:S05]  /*1de50*/  RET.REL.NODEC R2 `(_ZN7cutlass13device_kernelIN5flash19enable_sm80_to_sm89INS1_16FlashAttnFwdSm80INS1_25CollectiveMainloopFwdSm80ILi8ELi1ELb0EN4cute5tupleIJNS5_1CILi128EEENS7_ILi64EEENS7_ILi192EEEEEELi192ENS_10bfloat16_tEfNS_4arch4Sm80ELb1ELb0ELb0ELb1ELb0ELb1ELb1ELb1EEENS1_21CollectiveEpilogueFwdINS6_IJS8_SA_S9_EEENS6_IJNS7_ILi1EEESI_SI_EEESC_SE_Li256ELb1ELb1ELb1ELb0EEENS1_36VarlenDynamicPersistentTileSchedulerILi128ELi64ELi256ELi256ELb1ELb1ELb0ELb1ELb1ELb1EEEEEEEEEvNT_6ParamsE) ;  /* 0xfffe21a002007950 */ /* 0x004fea0003c3ffff */
        .weak           $__internal_75_$__cuda_sm70_shflsync_idx_p
        .type           $__internal_75_$__cuda_sm70_shflsync_idx_p,@function
        .size           $__internal_75_$__cuda_sm70_shflsync_idx_p,($__internal_76_$__cuda_sm70_shflsync_up_p - $__internal_75_$__cuda_sm70_shflsync_idx_p)
$__internal_75_$__cuda_sm70_shflsync_idx_p:
[----:B------:R-:W-:-:S04]  /*1de60*/  MOV R87, 0xffffffff ;  /* 0xffffffff00577802 */ /* 0x000fc80000000f00 */
[----:B------:R-:W-:Y:S04]  /*1de70*/  WARPSYNC R87 ;  /* 0x0000005700007348 */ /* 0x000fe80003800000 */
[----:B------:R1:W2:Y:S02]  /*1de80*/  SHFL.IDX PT, R5, R9, R5, R3 ;  /* 0x0000000509057389 */ /* 0x0002a400000e0003 */
[----:B-1----:R-:W-:-:S04]  /*1de90*/  MOV R3, 0x0 ;  /* 0x0000000000037802 */ /* 0x002fc80000000f00 */
[----:B--2---:R-:W-:Y:S05]  /*1dea0*/  RET.REL.NODEC R2 `(_ZN7cutlass13device_kernelIN5flash19enable_sm80_to_sm89INS1_16FlashAttnFwdSm80INS1_25CollectiveMainloopFwdSm80ILi8ELi1ELb0EN4cute5tupleIJNS5_1CILi128EEENS7_ILi64EEENS7_ILi192EEEEEELi192ENS_10bfloat16_tEfNS_4arch4Sm80ELb1ELb0ELb0ELb1ELb0ELb1ELb1ELb1EEENS1_21CollectiveEpilogueFwdINS6_IJS8_SA_S9_EEENS6_IJNS7_ILi1EEESI_SI_EEESC_SE_Li256ELb1ELb1ELb1ELb0EEENS1_36VarlenDynamicPersistentTileSchedulerILi128ELi64ELi256ELi256ELb1ELb1ELb0ELb1ELb1ELb1EEEEEEEEEvNT_6ParamsE) ;  /* 0xfffe215002007950 */ /* 0x004fea0003c3ffff */
        .weak           $__internal_76_$__cuda_sm70_shflsync_up_p
        .type           $__internal_76_$__cuda_sm70_shflsync_up_p,@function
        .size           $__internal_76_$__cuda_sm70_shflsync_up_p,($__internal_77_$__cuda_sm70_votesync_ballot - $__internal_76_$__cuda_sm70_shflsync_up_p)
$__internal_76_$__cuda_sm70_shflsync_up_p:
[----:B------:R-:W-:Y:S02]  /*1deb0*/  IMAD.MOV.U32 R5, RZ, RZ, RZ ;  /* 0x000000ffff057224 */ /* 0x000fe400078e00ff */
[----:B------:R-:W-:-:S04]  /*1dec0*/  IMAD.MOV.U32 R9, RZ, RZ, -0x1 ;  /* 0xffffffffff097424 */ /* 0x000fc800078e00ff */
[----:B------:R-:W-:Y:S04]  /*1ded0*/  WARPSYNC R9 ;  /* 0x0000000900007348 */ /* 0x000fe80003800000 */
[----:B------:R1:W2:Y:S02]  /*1dee0*/  SHFL.UP PT, R5, R0, R2, R5 ;  /* 0x0400000200057389 */ /* 0x0002a400000e0005 */
[----:B-1----:R-:W-:Y:S02]  /*1def0*/  MOV R2, R3 ;  /* 0x0000000300027202 */ /* 0x002fe40000000f00 */
[----:B------:R-:W-:-:S04]  /*1df00*/  MOV R3, 0x0 ;  /* 0x0000000000037802 */ /* 0x000fc80000000f00 */
[----:B--2---:R-:W-:Y:S05]  /*1df10*/  RET.REL.NODEC R2 `(_ZN7cutlass13device_kernelIN5flash19enable_sm80_to_sm89INS1_16FlashAttnFwdSm80INS1_25CollectiveMainloopFwdSm80ILi8ELi1ELb0EN4cute5tupleIJNS5_1CILi128EEENS7_ILi64EEENS7_ILi192EEEEEELi192ENS_10bfloat16_tEfNS_4arch4Sm80ELb1ELb0ELb0ELb1ELb0ELb1ELb1ELb1EEENS1_21CollectiveEpilogueFwdINS6_IJS8_SA_S9_EEENS6_IJNS7_ILi1EEESI_SI_EEESC_SE_Li256ELb1ELb1ELb1ELb0EEENS1_36VarlenDynamicPersistentTileSchedulerILi128ELi64ELi256ELi256ELb1ELb1ELb0ELb1ELb1ELb1EEEEEEEEEvNT_6ParamsE) ;  /* 0xfffe20e002007950 */ /* 0x004fea0003c3ffff */
        .weak           $__internal_77_$__cuda_sm70_votesync_ballot
        .type           $__internal_77_$__cuda_sm70_votesync_ballot,@function
        .size           $__internal_77_$__cuda_sm70_votesync_ballot,(.L_x_5020 - $__internal_77_$__cuda_sm70_votesync_ballot)
$__internal_77_$__cuda_sm70_votesync_ballot:
[----:B------:R-:W-:Y:S01]  /*1df20*/  ISETP.NE.U32.AND P0, PT, R0, 0x1, PT ;  /* 0x000000010000780c */ /* 0x000fe20003f05070 */
[----:B------:R-:W-:-:S04]  /*1df30*/  IMAD.MOV.U32 R3, RZ, RZ, -0x1 ;  /* 0xffffffffff037424 */ /* 0x000fc800078e00ff */
[----:B------:R-:W-:Y:S08]  /*1df40*/  WARPSYNC R3 ;  /* 0x0000000300007348 */ /* 0x000ff00003800000 */
[----:B------:R-:W-:-:S04]  /*1df50*/  VOTE.ANY R0, PT, !P0 ;  /* 0x0000000000007806 */ /* 0x000fc800040e0100 */
[----:B------:R-:W-:Y:S01]  /*1df60*/  LOP3.LUT R0, R0, R3, RZ, 0xc0, !PT ;  /* 0x0000000300007212 */ /* 0x000fe200078ec0ff */
[----:B------:R-:W-:-:S04]  /*1df70*/  IMAD.MOV.U32 R3, RZ, RZ, 0x0 ;  /* 0x00000000ff037424 */ /* 0x000fc800078e00ff */
[----:B------:R-:W-:Y:S05]  /*1df80*/  RET.REL.NODEC R2 `(_ZN7cutlass13device_kernelIN5flash19enable_sm80_to_sm89INS1_16FlashAttnFwdSm80INS1_25CollectiveMainloopFwdSm80ILi8ELi1ELb0EN4cute5tupleIJNS5_1CILi128EEENS7_ILi64EEENS7_ILi192EEEEEELi192ENS_10bfloat16_tEfNS_4arch4Sm80ELb1ELb0ELb0ELb1ELb0ELb1ELb1ELb1EEENS1_21CollectiveEpilogueFwdINS6_IJS8_SA_S9_EEENS6_IJNS7_ILi1EEESI_SI_EEESC_SE_Li256ELb1ELb1ELb1ELb0EEENS1_36VarlenDynamicPersistentTileSchedulerILi128ELi64ELi256ELi256ELb1ELb1ELb0ELb1ELb1ELb1EEEEEEEEEvNT_6ParamsE) ;  /* 0xfffe207002007950 */ /* 0x000fea0003c3ffff */
.L_x_3675:
        /* <DEDUP_REMOVED lines=15> */
.L_x_5020:


//--------------------- .text._ZN7cutlass13device_kernelIN5flash19enable_sm80_to_sm89INS1_16FlashAttnFwdSm80INS1_25CollectiveMainloopFwdSm80ILi8ELi2ELb1EN4cute5tupleIJNS5_1CILi128EEENS7_ILi96EEENS7_ILi192EEEEEELi192ENS_10bfloat16_tEfNS_4arch4Sm80ELb0ELb0ELb0ELb0ELb0ELb0ELb1ELb1EEENS1_21CollectiveEpilogueFwdINS6_IJS8_SA_S9_EEENS6_IJNS7_ILi1EEESI_SI_EEESC_SE_Li256ELb0ELb1ELb1ELb0EEENS1_19SingleTileSchedulerILb0ELb1ELb1ELi128EEEEEEEEEvNT_6ParamsE --------------------------
	.section	.text._ZN7cutlass13device_kernelIN5flash19enable_sm80_to_sm89INS1_16FlashAttnFwdSm80INS1_25CollectiveMainloopFwdSm80ILi8ELi2ELb1EN4cute5tupleIJNS5_1CILi128EEENS7_ILi96EEENS7_ILi192EEEEEELi192ENS_10bfloat16_tEfNS_4arch4Sm80ELb0ELb0ELb0ELb0ELb0ELb0ELb1ELb1EEENS1_21CollectiveEpilogueFwdINS6_IJS8_SA_S9_EEENS6_IJNS7_ILi1EEESI_SI_EEESC_SE_Li256ELb0ELb1ELb1ELb0EEENS1_19SingleTileSchedulerILb0ELb1ELb1ELi128EEEEEEEEEvNT_6ParamsE,"ax",@progbits
	.sectioninfo	@"SHI_REGISTERS=255"
	.align	128
.text._ZN7cutlass13device_kernelIN5flash19enable_sm80_to_sm89INS1_16FlashAttnFwdSm80INS1_25CollectiveMainloopFwdSm80ILi8ELi2ELb1EN4cute5tupleIJNS5_1CILi128EEENS7_ILi96EEENS7_ILi192EEEEEELi192ENS_10bfloat16_tEfNS_4arch4Sm80ELb0ELb0ELb0ELb0ELb0ELb0ELb1ELb1EEENS1_21CollectiveEpilogueFwdINS6_IJS8_SA_S9_EEENS6_IJNS7_ILi1EEESI_SI_EEESC_SE_Li256ELb0ELb1ELb1ELb0EEENS1_19SingleTileSchedulerILb0ELb1ELb1ELi128EEEEEEEEEvNT_6ParamsE:
        .type           _ZN7cutlass13device_kernelIN5flash19enable_sm80_to_sm89INS1_16FlashAttnFwdSm80INS1_25CollectiveMainloopFwdSm80ILi8ELi2ELb1EN4cute5tupleIJNS5_1CILi128EEENS7_ILi96EEENS7_ILi192EEEEEELi192ENS_10bfloat16_tEfNS_4arch4Sm80ELb0ELb0ELb0ELb0ELb0ELb0ELb1ELb1EEENS1_21CollectiveEpilogueFwdINS6_IJS8_SA_S9_EEENS6_IJNS7_ILi1EEESI_SI_EEESC_SE_Li256ELb0ELb1ELb1ELb0EEENS1_19SingleTileSchedulerILb0ELb1ELb1ELi128EEEEEEEEEvNT_6ParamsE,@function
        .size           _ZN7cutlass13device_kernelIN5flash19enable_sm80_to_sm89INS1_16FlashAttnFwdSm80INS1_25CollectiveMainloopFwdSm80ILi8ELi2ELb1EN4cute5tupleIJNS5_1CILi128EEENS7_ILi96EEENS7_ILi192EEEEEELi192ENS_10bfloat16_tEfNS_4arch4Sm80ELb0ELb0ELb0ELb0ELb0ELb0ELb1ELb1EEENS1_21CollectiveEpilogueFwdINS6_IJS8_SA_S9_EEENS6_IJNS7_ILi1EEESI_SI_EEESC_SE_Li256ELb0ELb1ELb1ELb0EEENS1_19SingleTileSchedulerILb0ELb1ELb1ELi128EEEEEEEEEvNT_6ParamsE,(.L_x_5025 - _ZN7cutlass13device_kernelIN5flash19enable_sm80_to_sm89INS1_16FlashAttnFwdSm80INS1_25CollectiveMainloopFwdSm80ILi8ELi2ELb1EN4cute5tupleIJNS5_1CILi128EEENS7_ILi96EEENS7_ILi192EEEEEELi192ENS_10bfloat16_tEfNS_4arch4Sm80ELb0ELb0ELb0ELb0ELb0ELb0ELb1ELb1EEENS1_21CollectiveEpilogueFwdINS6_IJS8_SA_S9_EEENS6_IJNS7_ILi1EEESI_SI_EEESC_SE_Li256ELb0ELb1ELb1ELb0EEENS1_19SingleTileSchedulerILb0ELb1ELb1ELi128EEEEEEEEEvNT_6ParamsE)
        .other          _ZN7cutlass13device_kernelIN5flash19enable_sm80_to_sm89INS1_16FlashAttnFwdSm80INS1_25CollectiveMainloopFwdSm80ILi8ELi2ELb1EN4cute5tupleIJNS5_1CILi128EEENS7_ILi96EEENS7_ILi192EEEEEELi192ENS_10bfloat16_tEfNS_4arch4Sm80ELb0ELb0ELb0ELb0ELb0ELb0ELb1ELb1EEENS1_21CollectiveEpilogueFwdINS6_IJS8_SA_S9_EEENS6_IJNS7_ILi1EEESI_SI_EEESC_SE_Li256ELb0ELb1ELb1ELb0EEENS1_19SingleTileSchedulerILb0ELb1ELb1ELi128EEEEEEEEEvNT_6ParamsE,@"STO_CUDA_ENTRY STV_DEFAULT"
_ZN7cutlass13device_kernelIN5flash19enable_sm80_to_sm89INS1_16FlashAttnFwdSm80INS1_25CollectiveMainloopFwdSm80ILi8ELi2ELb1EN4cute5tupleIJNS5_1CILi128EEENS7_ILi96EEENS7_ILi192EEEEEELi192ENS_10bfloat16_tEfNS_4arch4Sm80ELb0ELb0ELb0ELb0ELb0ELb0ELb1ELb1EEENS1_21CollectiveEpilogueFwdINS6_IJS8_SA_S9_EEENS6_IJNS7_ILi1EEESI_SI_EEESC_SE_Li256ELb0ELb1ELb1ELb0EEENS1_19SingleTileSchedulerILb0ELb1ELb1ELi128EEEEEEEEEvNT_6ParamsE:
        /* <DEDUP_REMOVED lines=18> */
.L_x_3676:
[----:B---3--:R-:W-:Y:S02]  /*0120*/  ULDC.64 UR4, c[0x0][0x550] ;  /* 0x0001540000047ab9 */ /* 0x008fe40000000a00 */
[----:B------:R-:W-:Y:S02]  /*0130*/  UISETP.NE.AND UP0, UPT, UR4, 0x1, UPT ;  /* 0x000000010400788c */ /* 0x000fe4000bf05270 */
[----:B------:R-:W-:-:S02]  /*0140*/  UIMAD.WIDE.U32 UR8, UR6, UR5, URZ ;  /* 0x00000005060872a5 */ /* 0x000fc4000f8e003f */
[----:B------:R-:W-:Y:S02]  /*0150*/  ULDC UR4, c[0x0][0x558] ;  /* 0x0001560000047ab9 */ /* 0x000fe40000000800 */
[----:B------:R-:W-:-:S05]  /*0160*/  UMOV UR11, UR6 ;  /* 0x00000006000b7c82 */ /* 0x000fca0008000000 */
[----:B------:R-:W-:-:S03]  /*0170*/  @UP0 USHF.R.U32.HI UR11, URZ, UR4, UR9 ;  /* 0x000000043f0b0299 */ /* 0x000fc60008011609 */
.L_x_3677:
        /* <DEDUP_REMOVED lines=21> */
[-C--:B------:R-:W-:Y:S02]  /*02d0*/  IABS R0, R2.reuse ;  /* 0x0000000200007213 */ /* 0x080fe40000000000 */
[----:B------:R-:W-:Y:S02]  /*02e0*/  IABS R2, R2 ;  /* 0x0000000200027213 */ /* 0x000fe40000000000 */
        /* <DEDUP_REMOVED lines=10> */
[----:B------:R-:W-:-:S04]  /*0390*/  UIMAD UR4, UR4, UR9, URZ ;  /* 0x00000009040472a4 */ /* 0x000fc8000f8e023f */
[----:B------:R-:W-:Y:S01]  /*03a0*/  IMAD.MOV.U32 R3, RZ, RZ, R0 ;  /* 0x000000ffff037224 */ /* 0x000fe200078e0000 */
[----:B------:R-:W-:Y:S01]  /*03b0*/  UIMAD.WIDE.U32 UR12, UR13, UR4, UR12 ;  /* 0x000000040d0c72a5 */ /* 0x000fe2000f8e000c */
[----:B------:R-:W-:Y:S02]  /*03c0*/  IMAD.MOV R0, RZ, RZ, -R2 ;  /* 0x000000ffff007224 */ /* 0x000fe400078e0a02 */
[----:B------:R-:W1:Y:S08]  /*03d0*/  R2UR UR8, R3 ;  /* 0x00000000030873c2 */ /* 0x000e7000000e0000 */
        /* <DEDUP_REMOVED lines=12> */
.L_x_3678:
        /* <DEDUP_REMOVED lines=81> */
[----:B------:R-:W-:Y:S01]  /*09b0*/  UIMAD UR6, UR11, UR7, UR16 ;  /* 0x000000070b0672a4 */ /* 0x000fe2000f8e0210 */
[----:B------:R-:W-:Y:S01]  /*09c0*/  IMAD R7, R7, c[0x0][0x168], RZ ;  /* 0x00005a0007077a24 */ /* 0x000fe200078e02ff */
[-C--:B------:R-:W-:Y:S01]  /*09d0*/  LEA.HI R10, R34, R132.reuse, RZ, 0x4 ;  /* 0x00000084220a7211 */ /* 0x080fe200078f20ff */
[----:B------:R-:W-:Y:S01]  /*09e0*/  IMAD.IADD R26, R132, 0x1, -R0 ;  /* 0x00000001841a7824 */ /* 0x000fe200078e0a00 */
[----:B------:R-:W-:Y:S01]  /*09f0*/  UIADD3 UR6, UR23, UR6, URZ ;  /* 0x0000000617067290 */ /* 0x000fe2000fffe03f */
[----:B-1----:R-:W-:Y:S01]  /*0a00*/  IMAD R6, R8, 0x80, R14 ;  /* 0x0000008008067824 */ /* 0x002fe200078e020e */
[----:B------:R-:W-:Y:S01]  /*0a10*/  SHF.R.S32.HI R9, RZ, 0x4, R10 ;  /* 0x00000004ff097819 */ /* 0x000fe2000001140a */
[--C-:B------:R-:W-:Y:S01]  /*0a20*/  IMAD R0, R26, 0x20, R14.reuse ;  /* 0x000000201a007824 */ /* 0x100fe200078e020e */
[----:B------:R-:W-:Y:S01]  /*0a30*/  SHF.R.S32.HI R13, RZ, 0x1f, R14 ;  /* 0x0000001fff0d7819 */ /* 0x000fe2000001140e */
[----:B------:R-:W-:Y:S01]  /*0a40*/  UIMAD UR16, UR14, -0x60, UR15 ;  /* 0xffffffa00e1078a4 */ /* 0x000fe2000f8e020f */
[----:B------:R-:W-:Y:S01]  /*0a50*/  IADD3 R5, R6, 0x20, RZ ;  /* 0x0000002006057810 */ /* 0x000fe20007ffe0ff */
[----:B------:R-:W-:Y:S01]  /*0a60*/  IMAD R8, R8, 0x80, R0 ;  /* 0x0000008008087824 */ /* 0x000fe200078e0200 */
[----:B------:R-:W-:Y:S01]  /*0a70*/  IADD3 R4, R6, 0x40, RZ ;  /* 0x0000004006047810 */ /* 0x000fe20007ffe0ff */
[----:B--2---:R-:W-:Y:S01]  /*0a80*/  IMAD.U32 R2, RZ, RZ, UR20 ;  /* 0x00000014ff027e24 */ /* 0x004fe2000f8e00ff */
[-C--:B------:R-:W-:Y:S01]  /*0a90*/  ISETP.GE.AND P5, PT, R5, R7.reuse, PT ;  /* 0x000000070500720c */ /* 0x080fe20003fa6270 */
[----:B------:R-:W-:Y:S01]  /*0aa0*/  @P0 IMAD.HI.U32 R5, R8, c[0x0][0x2c8], RZ ;  /* 0x0000b20008050a27 */ /* 0x000fe200078e00ff */
[----:B------:R-:W-:Y:S01]  /*0ab0*/  ISETP.GE.AND P1, PT, R4, R7, PT ;  /* 0x000000070400720c */ /* 0x000fe20003f26270 */
[----:B------:R-:W-:Y:S01]  /*0ac0*/  UIMAD UR9, UR15, UR9, URZ ;  /* 0x000000090f0972a4 */ /* 0x000fe2000f8e023f */
[----:B------:R-:W-:Y:S01]  /*0ad0*/  LEA.HI R108, R34, R132, RZ, 0x5 ;  /* 0x00000084226c7211 */ /* 0x000fe200078f28ff */
[----:B------:R-:W-:-:S02]  /*0ae0*/  IMAD.MOV.U32 R31, RZ, RZ, R2 ;  /* 0x000000ffff1f7224 */ /* 0x000fc400078e0002 */
[----:B------:R-:W-:Y:S01]  /*0af0*/  IMAD.U32 R2, RZ, RZ, UR18 ;  /* 0x00000012ff027e24 */ /* 0x000fe2000f8e00ff */
[----:B------:R-:W-:Y:S01]  /*0b00*/  UIADD3 UR9, UR21, UR9, URZ ;  /* 0x0000000915097290 */ /* 0x000fe2000fffe03f */
[----:B------:R-:W-:Y:S02]  /*0b10*/  IMAD.U32 R3, RZ, RZ, UR21 ;  /* 0x00000015ff037e24 */ /* 0x000fe4000f8e00ff */
[----:B------:R-:W-:Y:S02]  /*0b20*/  IMAD.U32 R3, RZ, RZ, UR19 ;  /* 0x00000013ff037e24 */ /* 0x000fe4000f8e00ff */
[----:B------:R-:W-:Y:S02]  /*0b30*/  IMAD.MOV.U32 R33, RZ, RZ, R2 ;  /* 0x000000ffff217224 */ /* 0x000fe400078e0002 */
[----:B------:R-:W-:Y:S02]  /*0b40*/  IMAD.U32 R3, RZ, RZ, UR23 ;  /* 0x00000017ff037e24 */ /* 0x000fe4000f8e00ff */
[----:B------:R-:W-:-:S02]  /*0b50*/  IMAD.U32 R2, RZ, RZ, UR22 ;  /* 0x00000016ff027e24 */ /* 0x000fc4000f8e00ff */
[----:B------:R-:W-:Y:S01]  /*0b60*/  IMAD.U32 R3, RZ, RZ, UR6 ;  /* 0x00000006ff037e24 */ /* 0x000fe2000f8e00ff */
[----:B------:R-:W-:Y:S01]  /*0b70*/  ULDC.64 UR6, c[0x0][0x1e8] ;  /* 0x00007a0000067ab9 */ /* 0x000fe20000000a00 */
[----:B------:R-:W-:Y:S01]  /*0b80*/  IMAD R4, R19, c[0x0][0x1c0], RZ ;  /* 0x0000700013047a24 */ /* 0x000fe200078e02ff */
[----:B------:R-:W-:Y:S01]  /*0b90*/  UIMAD UR6, UR8, UR6, URZ ;  /* 0x00000006080672a4 */ /* 0x000fe2000f8e023f */
[----:B------:R-:W-:Y:S01]  /*0ba0*/  IMAD.MOV.U32 R0, RZ, RZ, R8 ;  /* 0x000000ffff007224 */ /* 0x000fe200078e0008 */
[----:B------:R-:W-:Y:S01]  /*0bb0*/  @P0 SHF.R.U32.HI R0, RZ, c[0x0][0x2cc], R5 ;  /* 0x0000b300ff000a19 */ /* 0x000fe20000011605 */
[C---:B------:R-:W-:Y:S01]  /*0bc0*/  IMAD R4, R35.reuse, c[0x0][0x1c4], R4 ;  /* 0x0000710023047a24 */ /* 0x040fe200078e0204 */
[----:B------:R-:W-:Y:S01]  /*0bd0*/  BAR.SYNC.DEFER_BLOCKING 0x0 ;  /* 0x0000000000007b1d */ /* 0x000fe20000010000 */
[CC--:B------:R-:W-:Y:S01]  /*0be0*/  ISETP.GE.AND P0, PT, R6.reuse, R7.reuse, PT ;  /* 0x000000070600720c */ /* 0x0c0fe20003f06270 */
[----:B------:R-:W-:Y:S01]  /*0bf0*/  IMAD.WIDE.U32 R2, R35, c[0x0][0x1c0], R2 ;  /* 0x0000700023027a25 */ /* 0x000fe200078e0002 */
[----:B------:R-:W-:Y:S01]  /*0c00*/  IADD3 R6, R6, 0x60, RZ ;  /* 0x0000006006067810 */ /* 0x000fe20007ffe0ff */
[----:B------:R-:W-:Y:S01]  /*0c10*/  UIMAD UR6, UR11, UR7, UR6 ;  /* 0x000000070b0672a4 */ /* 0x000fe2000f8e0206 */
[----:B------:R-:W-:Y:S01]  /*0c20*/  SHF.R.S32.HI R5, RZ, 0x1f, R0 ;  /* 0x0000001fff057819 */ /* 0x000fe20000011400 */
[----:B------:R-:W-:Y:S01]  /*0c30*/  IMAD.IADD R3, R3, 0x1, R4 ;  /* 0x0000000103037824 */ /* 0x000fe200078e0204 */
[----:B------:R-:W-:Y:S01]  /*0c40*/  ISETP.GE.AND P2, PT, R6, R7, PT ;  /* 0x000000070600720c */ /* 0x000fe20003f46270 */
[----:B------:R-:W-:Y:S01]  /*0c50*/  IMAD.SHL.U32 R4, R14, 0x40, RZ ;  /* 0x000000400e047824 */ /* 0x000fe200078e00ff */
[C---:B------:R-:W-:Y:S01]  /*0c60*/  LEA.HI R7, R10.reuse, R9, RZ, 0x1 ;  /* 0x000000090a077211 */ /* 0x040fe200078f08ff */
[----:B------:R-:W-:Y:S01]  /*0c70*/  IMAD R5, R5, c[0x0][0x1b0], RZ ;  /* 0x00006c0005057a24 */ /* 0x000fe200078e02ff */
[----:B------:R-:W-:Y:S01]  /*0c80*/  LOP3.LUT R10, R10, 0xfffffff0, RZ, 0xc0, !PT ;  /* 0xfffffff00a0a7812 */ /* 0x000fe200078ec0ff */
[----:B------:R-:W-:Y:S01]  /*0c90*/  IMAD.SHL.U32 R6, R26, 0x8, RZ ;  /* 0x000000081a067824 */ /* 0x000fe200078e00ff */
[----:B------:R-:W-:Y:S01]  /*0ca0*/  LOP3.LUT R7, R7, 0xfffffffe, RZ, 0xc0, !PT ;  /* 0xfffffffe07077812 */ /* 0x000fe200078ec0ff */
[----:B------:R-:W-:Y:S01]  /*0cb0*/  IMAD.WIDE.U32 R2, R0, c[0x0][0x1b0], R2 ;  /* 0x00006c0000027a25 */ /* 0x000fe200078e0002 */
[----:B------:R-:W-:-:S02]  /*0cc0*/  LOP3.LUT R4, R4, 0x1c0, RZ, 0xc0, !PT ;  /* 0x000001c004047812 */ /* 0x000fc400078ec0ff */
[----:B------:R-:W-:Y:S01]  /*0cd0*/  IADD3 R28, R6, 0x40, RZ ;  /* 0x00000040061c7810 */ /* 0x000fe20007ffe0ff */
[----:B------:R-:W-:Y:S01]  /*0ce0*/  IMAD R5, R0, c[0x0][0x1b4], R5 ;  /* 0x00006d0000057a24 */ /* 0x000fe200078e0205 */
[C---:B------:R-:W-:Y:S01]  /*0cf0*/  IADD3 R29, R6.reuse, 0x80, RZ ;  /* 0x00000080061d7810 */ /* 0x040fe20007ffe0ff */
[----:B------:R-:W-:Y:S01]  /*0d00*/  IMAD.MOV R0, RZ, RZ, -R0 ;  /* 0x000000ffff007224 */ /* 0x000fe200078e0a00 */
[----:B------:R-:W-:Y:S01]  /*0d10*/  ISETP.GE.AND P6, PT, R6, c[0x0][0x198], PT ;  /* 0x0000660006007a0c */ /* 0x000fe20003fc6270 */
[----:B------:R-:W-:Y:S01]  /*0d20*/  IMAD.IADD R30, R9, 0x1, -R7 ;  /* 0x00000001091e7824 */ /* 0x000fe200078e0a07 */
[----:B------:R-:W-:Y:S01]  /*0d30*/  SHF.R.U32.HI R7, RZ, 0x3, R4 ;  /* 0x00000003ff077819 */ /* 0x000fe20000011604 */
[----:B------:R-:W-:Y:S01]  /*0d40*/  IMAD R0, R0, c[0x0][0x2c4], R8 ;  /* 0x0000b10000007a24 */ /* 0x000fe200078e0208 */
[----:B------:R-:W-:Y:S01]  /*0d50*/  LOP3.LUT R4, R4, 0x38, R6, 0xf8, !PT ;  /* 0x0000003804047812 */ /* 0x000fe200078ef806 */
[----:B------:R-:W-:Y:S02]  /*0d60*/  IMAD.IADD R3, R3, 0x1, R5 ;  /* 0x0000000103037824 */ /* 0x000fe400078e0205 */
[----:B------:R-:W-:Y:S01]  /*0d70*/  IMAD R11, R13, c[0x0][0x1e0], RZ ;  /* 0x000078000d0b7a24 */ /* 0x000fe200078e02ff */
[----:B------:R-:W-:Y:S01]  /*0d80*/  LOP3.LUT R15, R4, R7, RZ, 0x3c, !PT ;  /* 0x00000007040f7212 */ /* 0x000fe200078e3cff */
[----:B------:R-:W-:Y:S01]  /*0d90*/  IMAD.WIDE.U32 R2, R0, c[0x0][0x1a8], R2 ;  /* 0x00006a0000027a25 */ /* 0x000fe200078e0002 */
[----:B------:R-:W-:-:S02]  /*0da0*/  SHF.R.S32.HI R4, RZ, 0x1f, R0 ;  /* 0x0000001fff047819 */ /* 0x000fc40000011400 */
[----:B------:R-:W-:Y:S01]  /*0db0*/  SHF.R.S32.HI R7, RZ, 0x1f, R6 ;  /* 0x0000001fff077819 */ /* 0x000fe20000011406 */
[----:B------:R-:W-:Y:S01]  /*0dc0*/  IMAD.U32 R9, RZ, RZ, UR16 ;  /* 0x00000010ff097e24 */ /* 0x000fe2000f8e00ff */
[----:B------:R-:W-:Y:S01]  /*0dd0*/  LEA R18, P3, R2, c[0x0][0x160], 0x1 ;  /* 0x0000580002127a11 */ /* 0x000fe200078608ff */
[----:B------:R-:W-:Y:S02]  /*0de0*/  IMAD R8, R4, c[0x0][0x1a8], RZ ;  /* 0x00006a0004087a24 */ /* 0x000fe400078e02ff */
[----:B------:R-:W-:Y:S01]  /*0df0*/  IMAD R11, R14, c[0x0][0x1e4], R11 ;  /* 0x000079000e0b7a24 */ /* 0x000fe200078e020b */
[----:B------:R-:W-:Y:S01]  /*0e00*/  IADD3 R22, R9, c[0x0][0x1d0], -R14 ;  /* 0x0000740009167a10 */ /* 0x000fe20007ffe80e */
[----:B------:R-:W-:Y:S02]  /*0e10*/  IMAD R12, R0, c[0x0][0x1ac], R8 ;  /* 0x00006b00000c7a24 */ /* 0x000fe400078e0208 */
[----:B------:R-:W-:Y:S02]  /*0e20*/  IMAD.IADD R0, R132, 0x1, -R10 ;  /* 0x0000000184007824 */ /* 0x000fe400078e0a0a */
[----:B------:R-:W-:Y:S01]  /*0e30*/  IMAD.IADD R3, R3, 0x1, R12 ;  /* 0x0000000103037824 */ /* 0x000fe200078e020c */
[----:B------:R-:W-:Y:S01]  /*0e40*/  LEA.HI R12, R34, R132, RZ, 0x6 ;  /* 0x00000084220c7211 */ /* 0x000fe200078f30ff */
[----:B------:R-:W-:-:S02]  /*0e50*/  IMAD R8, R13, c[0x0][0x208], RZ ;  /* 0x000082000d087a24 */ /* 0x000fc400078e02ff */
[----:B------:R-:W-:Y:S01]  /*0e60*/  IMAD.WIDE.U32 R4, R14, c[0x0][0x1e0], R6 ;  /* 0x000078000e047a25 */ /* 0x000fe200078e0006 */
[----:B------:R-:W-:Y:S02]  /*0e70*/  LEA.HI.X R17, R2, c[0x0][0x164], R3, 0x1, P3 ;  /* 0x0000590002117a11 */ /* 0x000fe400018f0c03 */
[----:B------:R-:W-:Y:S01]  /*0e80*/  SHF.R.S32.HI R2, RZ, 0x1f, R0 ;  /* 0x0000001fff027819 */ /* 0x000fe20000011400 */
[----:B------:R-:W-:Y:S01]  /*0e90*/  IMAD R13, R14, c[0x0][0x20c], R8 ;  /* 0x000083000e0d7a24 */ /* 0x000fe200078e0208 */
[----:B------:R-:W-:Y:S01]  /*0ea0*/  ISETP.GE.AND P3, PT, R28, c[0x0][0x198], PT ;  /* 0x000066001c007a0c */ /* 0x000fe20003f66270 */
[----:B------:R-:W-:Y:S01]  /*0eb0*/  SHFL.IDX PT, R3, R17, RZ, 0x181f ;  /* 0x00181fff11037589 */ /* 0x000fe200000e0000 */
[----:B------:R-:W-:Y:S01]  /*0ec0*/  LEA.HI R27, R2, R0, RZ, 0x3 ;  /* 0x00000000021b7211 */ /* 0x000fe200078f18ff */
[----:B------:R-:W-:Y:S02]  /*0ed0*/  IMAD.IADD R5, R5, 0x1, R11 ;  /* 0x0000000105057824 */ /* 0x000fe400078e020b */
[----:B------:R-:W1:Y:S01]  /*0ee0*/  SHFL.IDX PT, R2, R18, RZ, 0x181f ;  /* 0x00181fff12027589 */ /* 0x000e6200000e0000 */
[----:B------:R-:W-:Y:S01]  /*0ef0*/  LOP3.LUT R9, R27, 0xfffffff8, RZ, 0xc0, !PT ;  /* 0xfffffff81b097812 */ /* 0x000fe200078ec0ff */
[----:B------:R-:W-:-:S02]  /*0f00*/  IMAD.U32 R8, RZ, RZ, UR11 ;  /* 0x0000000bff087e24 */ /* 0x000fc4000f8e00ff */
[----:B------:R-:W-:-:S04]  /*0f10*/  IMAD.WIDE.U32 R10, R14, c[0x0][0x208], R6 ;  /* 0x000082000e0a7a25 */ /* 0x000fc800078e0006 */
[----:B------:R-:W-:-:S04]  /*0f20*/  IMAD.WIDE.U32 R4, R8, c[0x0][0x1e8], R4 ;  /* 0x00007a0008047a25 */ /* 0x000fc800078e0004 */
[----:B------:R-:W-:Y:S01]  /*0f30*/  IMAD.IADD R23, R0, 0x1, -R9 ;  /* 0x0000000100177824 */ /* 0x000fe200078e0a09 */
[----:B------:R-:W-:Y:S01]  /*0f40*/  IADD3 R21, R5, UR6, RZ ;  /* 0x0000000605157c10 */ /* 0x000fe2000fffe0ff */
[----:B------:R-:W-:Y:S01]  /*0f50*/  IMAD.IADD R11, R11, 0x1, R13 ;  /* 0x000000010b0b7824 */ /* 0x000fe200078e020d */
[----:B------:R-:W-:Y:S01]  /*0f60*/  SHFL.IDX PT, R5, R17, 0x1, 0x181f ;  /* 0x00381f0011057f89 */ /* 0x000fe200000e0000 */
[----:B------:R-:W-:Y:S01]  /*0f70*/  IMAD.U32 R0, RZ, RZ, UR11 ;  /* 0x0000000bff007e24 */ /* 0x000fe2000f8e00ff */
[----:B------:R-:W-:Y:S01]  /*0f80*/  ULDC.64 UR6, c[0x0][0x210] ;  /* 0x0000840000067ab9 */ /* 0x000fe20000000a00 */
[----:B------:R-:W-:Y:S01]  /*0f90*/  IMAD.MOV.U32 R20, RZ, RZ, R4 ;  /* 0x000000ffff147224 */ /* 0x000fe200078e0004 */
[----:B------:R-:W-:Y:S01]  /*0fa0*/  @!P0 SHF.R.S32.HI R4, RZ, 0x1f, R28 ;  /* 0x0000001fff048819 */ /* 0x000fe2000001141c */
[----:B------:R-:W-:Y:S01]  /*0fb0*/  IMAD.SHL.U32 R12, R12, 0x8, RZ ;  /* 0x000000080c0c7824 */ /* 0x000fe200078e00ff */
[----:B------:R-:W-:Y:S01]  /*0fc0*/  UIMAD UR8, UR8, UR6, URZ ;  /* 0x00000006080872a4 */ /* 0x000fe2000f8e023f */
[----:B------:R-:W-:Y:S01]  /*0fd0*/  IMAD.WIDE.U32 R24, R0, c[0x0][0x210], R10 ;  /* 0x0000840000187a25 */ /* 0x000fe200078e000a */
[----:B------:R-:W-:Y:S01]  /*0fe0*/  @!P0 SHF.R.S32.HI R0, RZ, 0x1f, R29 ;  /* 0x0000001fff008819 */ /* 0x000fe2000001141d */
[----:B------:R-:W-:Y:S01]  /*0ff0*/  UIADD3 UR6, UR14, -0x1, URZ ;  /* 0xffffffff0e067890 */ /* 0x000fe2000fffe03f */
[----:B------:R-:W-:Y:S01]  /*1000*/  @!P0 LEA.HI R4, R4, R28, RZ, 0x3 ;  /* 0x0000001c04048211 */ /* 0x000fe200078f18ff */
[----:B------:R-:W-:Y:S01]  /*1010*/  UIMAD UR8, UR11, UR7, UR8 ;  /* 0x000000070b0872a4 */ /* 0x000fe2000f8e0208 */
[----:B------:R-:W-:Y:S01]  /*1020*/  LOP3.LUT R251, R15, 0xfffffe00, R12, 0xf8, !PT ;  /* 0xfffffe000ffb7812 */ /* 0x000fe200078ef80c */
[----:B------:R-:W-:Y:S01]  /*1030*/  USHF.R.S32.HI UR7, URZ, 0x1f, UR6 ;  /* 0x0000001f3f077899 */ /* 0x000fe20008011406 */
[----:B------:R-:W-:Y:S01]  /*1040*/  @!P0 LEA.HI R0, R0, R29, RZ, 0x3 ;  /* 0x0000001d00008211 */ /* 0x000fe200078f18ff */
[----:B------:R-:W-:Y:S01]  /*1050*/  UIMAD UR17, UR9, UR6, URZ ;  /* 0x00000006091172a4 */ /* 0x000fe2000f8e023f */
[----:B------:R-:W-:Y:S01]  /*1060*/  @!P0 LOP3.LUT R14, R4, 0xfffffff8, RZ, 0xc0, !PT ;  /* 0xfffffff8040e8812 */ /* 0x000fe200078ec0ff */
[----:B------:R-:W-:Y:S01]  /*1070*/  IMAD.SHL.U32 R241, R251, 0x2, RZ ;  /* 0x00000002fbf17824 */ /* 0x000fe200078e00ff */
[----:B------:R-:W-:Y:S01]  /*1080*/  @!P0 LOP3.LUT R0, R0, 0xfffffff8, RZ, 0xc0, !PT ;  /* 0xfffffff800008812 */ /* 0x000fe200078ec0ff */
[----:B------:R-:W2:Y:S01]  /*1090*/  SHFL.IDX PT, R4, R18, 0x1, 0x181f ;  /* 0x00381f0012047f89 */ /* 0x000ea200000e0000 */
[----:B------:R-:W-:Y:S01]  /*10a0*/  UIMAD UR17, UR7, UR20, UR17 ;  /* 0x00000014071172a4 */ /* 0x000fe2000f8e0211 */
[----:B-1----:R-:W-:Y:S01]  /*10b0*/  @!P0 IMAD.WIDE R14, R14, 0x2, R2 ;  /* 0x000000020e0e8825 */ /* 0x002fe200078e0202 */
[----:B------:R-:W-:-:S03]  /*10c0*/  UISETP.GT.AND UP0, UPT, UR6, UR10, UPT ;  /* 0x0000000a0600728c */ /* 0x000fc6000bf04270 */
[----:B------:R-:W-:Y:S01]  /*10d0*/  @!P0 IMAD.WIDE R12, R0, 0x2, R2 ;  /* 0x00000002000c8825 */ /* 0x000fe200078e0202 */
[----:B------:R-:W-:-:S03]  /*10e0*/  @!P5 SHF.R.S32.HI R0, RZ, 0x1f, R29 ;  /* 0x0000001fff00d819 */ /* 0x000fc6000001141d */
[----:B------:R-:W-:Y:S02]  /*10f0*/  IMAD.MOV.U32 R36, RZ, RZ, c[0x0][0x1e0] ;  /* 0x00007800ff247624 */ /* 0x000fe400078e00ff */
[----:B------:R-:W-:Y:S01]  /*1100*/  IMAD.MOV.U32 R37, RZ, RZ, c[0x0][0x1e4] ;  /* 0x00007900ff257624 */ /* 0x000fe200078e00ff */
        /* <DEDUP_REMOVED lines=10> */
[----:B------:R-:W1:Y:S04]  /*11b0*/  SHFL.IDX PT, R3, R17, 0x2, 0x181f ;  /* 0x00581f0011037f89 */ /* 0x000e6800000e0000 */
        /* <DEDUP_REMOVED lines=21> */
[----:B-1----:R-:W-:-:S04]  /*1310*/  @!P1 IMAD.WIDE R18, R18, 0x2, R2 ;  /* 0x0000000212129825 */ /* 0x002fc800078e0202 */
[----:B---3--:R-:W-:-:S04]  /*1320*/  @!P5 IMAD.WIDE R16, R16, 0x2, R4 ;  /* 0x000000021010d825 */ /* 0x008fc800078e0204 */
[----:B------:R-:W-:Y:S01]  /*1330*/  @!P1 IMAD.WIDE R4, R0, 0x2, R2 ;  /* 0x0000000200049825 */ /* 0x000fe200078e0202 */
[C---:B------:R-:W-:Y:S01]  /*1340*/  @!P1 LEA R2, P0, R6.reuse, R2, 0x1 ;  /* 0x0000000206029211 */ /* 0x040fe200078008ff */
[----:B------:R1:W-:Y:S02]  /*1350*/  @!P5 LDGSTS.E.BYPASS.LTC128B.128 [R241+0x5100], [R16.64], !P3 ;  /* 0x0510000010f1dfae */ /* 0x0003e4000d901d4c */
        /* <DEDUP_REMOVED lines=9> */
[----:B------:R-:W-:-:S03]  /*13f0*/  IMAD R9, R8, c[0x0][0x21c], R9 ;  /* 0x0000870008097a24 */ /* 0x000fc600078e0209 */
[----:B------:R2:W-:Y:S01]  /*1400*/  @!P1 LDGSTS.E.BYPASS.LTC128B.128 [R241+0xa100], [R18.64], !P4 ;  /* 0x0a10000012f19fae */ /* 0x0005e2000e101d4c */
[----:B------:R-:W-:-:S03]  /*1410*/  ISETP.GE.AND P1, PT, R22, 0x41, PT ;  /* 0x000000411600780c */ /* 0x000fc60003f26270 */
[----:B------:R3:W-:Y:S01]  /*1420*/  STL.64 [R1], R38 ;  /* 0x0000002601007387 */ /* 0x0007e20000100a00 */
[----:B-1----:R-:W-:Y:S01]  /*1430*/  IMAD.WIDE.U32 R16, R36, 0x40, RZ ;  /* 0x0000004024107825 */ /* 0x002fe200078e00ff */
[----:B----4-:R-:W-:-:S04]  /*1440*/  @!P2 LEA R2, P0, R6, R10, 0x1 ;  /* 0x0000000a0602a211 */ /* 0x010fc800078008ff */
[----:B-----5:R-:W-:Y:S02]  /*1450*/  @!P2 LEA.HI.X R3, R6, R11, R7, 0x1, P0 ;  /* 0x0000000b0603a211 */ /* 0x020fe400000f0c07 */
[----:B------:R-:W-:Y:S02]  /*1460*/  @!P2 SHF.R.S32.HI R7, RZ, 0x1f, R28 ;  /* 0x0000001fff07a819 */ /* 0x000fe4000001141c */
[----:B--2---:R-:W-:Y:S01]  /*1470*/  @!P2 SHF.R.S32.HI R4, RZ, 0x1f, R29 ;  /* 0x0000001fff04a819 */ /* 0x004fe2000001141d */
[----:B------:R1:W-:Y:S01]  /*1480*/  @!P2 LDGSTS.E.BYPASS.LTC128B.128 [R241+0x3100], [R2.64], !P6 ;  /* 0x0310000002f1afae */ /* 0x0003e2000f101d4c */
[----:B------:R-:W-:Y:S01]  /*1490*/  ISETP.GE.AND P6, PT, R22, 0x1, PT ;  /* 0x000000011600780c */ /* 0x000fe20003fc6270 */
[----:B------:R-:W-:Y:S01]  /*14a0*/  IMAD.SHL.U32 R19, R37, 0x40, RZ ;  /* 0x0000004025137824 */ /* 0x000fe200078e00ff */
[----:B---3--:R-:W-:Y:S02]  /*14b0*/  @!P2 LEA.HI R14, R7, R28, RZ, 0x3 ;  /* 0x0000001c070ea211 */ /* 0x008fe400078f18ff */
[----:B------:R-:W-:Y:S01]  /*14c0*/  IADD3 R5, R25, UR8, RZ ;  /* 0x0000000819057c10 */ /* 0x000fe2000fffe0ff */
[----:B------:R-:W-:Y:S01]  /*14d0*/  UIMAD UR8, UR15, UR5, URZ ;  /* 0x000000050f0872a4 */ /* 0x000fe2000f8e023f */
[----:B------:R-:W-:-:S03]  /*14e0*/  @!P2 LOP3.LUT R14, R14, 0xfffffff8, RZ, 0xc0, !PT ;  /* 0xfffffff80e0ea812 */ /* 0x000fc600078ec0ff */
[----:B------:R-:W-:Y:S02]  /*14f0*/  UIADD3 UR8, UR19, UR8, URZ ;  /* 0x0000000813087290 */ /* 0x000fe4000fffe03f */
[----:B------:R-:W-:Y:S02]  /*1500*/  @!P2 IMAD.WIDE R14, R14, 0x2, R10 ;  /* 0x000000020e0ea825 */ /* 0x000fe400078e020a */
[----:B------:R-:W-:-:S03]  /*1510*/  UIMAD UR15, UR8, UR6, URZ ;  /* 0x00000006080f72a4 */ /* 0x000fc6000f8e023f */
[----:B------:R2:W-:Y:S01]  /*1520*/  @!P2 LDGSTS.E.BYPASS.LTC128B.128 [R241+0x7100], [R14.64], !P3 ;  /* 0x071000000ef1afae */ /* 0x0005e2000d901d4c */
[----:B------:R-:W-:Y:S01]  /*1530*/  ISETP.GE.AND P3, PT, R28, c[0x0][0x1d4], PT ;  /* 0x000075001c007a0c */ /* 0x000fe20003f66270 */
[----:B------:R-:W-:Y:S01]  /*1540*/  UIMAD UR15, UR7, UR18, UR15 ;  /* 0x00000012070f72a4 */ /* 0x000fe2000f8e020f */
[----:B-1----:R-:W-:-:S05]  /*1550*/  IMAD.WIDE.U32 R2, R31, UR6, R38 ;  /* 0x000000061f027c25 */ /* 0x002fca000f8e0026 */
[----:B------:R-:W-:Y:S01]  /*1560*/  IADD3 R0, R3, UR17, RZ ;  /* 0x0000001103007c10 */ /* 0x000fe2000fffe0ff */
[----:B------:R-:W-:Y:S01]  /*1570*/  UMOV UR17, 0x6 ;  /* 0x0000000600117882 */ /* 0x000fe20000000000 */
[----:B------:R-:W-:Y:S01]  /*1580*/  @P6 LEA R12, P0, R2, c[0x0][0x1c8], 0x1 ;  /* 0x00007200020c6a11 */ /* 0x000fe200078008ff */
[----:B------:R-:W-:Y:S01]  /*1590*/  USHF.L.U64.HI UR17, UR4, UR17, UR5 ;  /* 0x0000001104117299 */ /* 0x000fe20008010205 */
[----:B------:R-:W-:Y:S01]  /*15a0*/  @!P2 LEA.HI R3, R4, R29, RZ, 0x3 ;  /* 0x0000001d0403a211 */ /* 0x000fe200078f18ff */
[----:B------:R-:W-:Y:S01]  /*15b0*/  IMAD.MOV.U32 R4, RZ, RZ, R24 ;  /* 0x000000ffff047224 */ /* 0x000fe200078e0018 */
[----:B------:R-:W-:Y:S02]  /*15c0*/  @P6 LEA.HI.X R13, R2, c[0x0][0x1cc], R0, 0x1, P0 ;  /* 0x00007300020d6a11 */ /* 0x000fe400000f0c00 */
[----:B------:R-:W-:Y:S01]  /*15d0*/  @P5 LEA R7, P0, R36, R2, 0x5 ;  /* 0x0000000224075211 */ /* 0x000fe200078028ff */
[----:B------:R-:W-:Y:S01]  /*15e0*/  IMAD.WIDE.U32 R20, R8, c[0x0][0x218], R4 ;  /* 0x0000860008147a25 */ /* 0x000fe200078e0004 */
[----:B------:R-:W-:-:S02]  /*15f0*/  @!P2 LOP3.LUT R3, R3, 0xfffffff8, RZ, 0xc0, !PT ;  /* 0xfffffff80303a812 */ /* 0x000fc400078ec0ff */
[----:B------:R-:W-:Y:S01]  /*1600*/  @P5 LEA.HI.X R18, R36, R0, R37, 0x5, P0 ;  /* 0x0000000024125211 */ /* 0x000fe200000f2c25 */
[----:B------:R-:W-:Y:S01]  /*1610*/  IMAD.IADD R69, R21, 0x1, R9 ;  /* 0x0000000115457824 */ /* 0x000fe200078e0209 */
[----:B------:R-:W-:Y:S01]  /*1620*/  @P1 IADD3 R16, P0, R2, R16, RZ ;  /* 0x0000001002101210 */ /* 0x000fe20007f1e0ff */
[----:B------:R-:W-:Y:S01]  /*1630*/  @!P2 IMAD.WIDE R2, R3, 0x2, R10 ;  /* 0x000000020302a825 */ /* 0x000fe200078e020a */
[----:B------:R1:W-:Y:S02]  /*1640*/  STL.64 [R1+0x10], R20 ;  /* 0x0000101401007387 */ /* 0x0003e40000100a00 */
[----:B------:R-:W-:Y:S01]  /*1650*/  @P1 IADD3.X R17, R0, R17, R19, P0, !PT ;  /* 0x0000001100111210 */ /* 0x000fe200007fe413 */
[----:B------:R-:W-:Y:S01]  /*1660*/  IMAD.SHL.U32 R0, R23, 0x40, RZ ;  /* 0x0000004017007824 */ /* 0x000fe200078e00ff */
[----:B------:R3:W-:Y:S01]  /*1670*/  @!P2 LDGSTS.E.BYPASS.LTC128B.128 [R241+0xb100], [R2.64], !P4 ;  /* 0x0b10000002f1afae */ /* 0x0007e2000e101d4c */
[----:B------:R-:W-:Y:S01]  /*1680*/  ISETP.GE.AND P4, PT, R6, c[0x0][0x1d4], PT ;  /* 0x0000750006007a0c */ /* 0x000fe20003f86270 */
[----:B------:R-:W-:Y:S01]  /*1690*/  IMAD.MOV.U32 R68, RZ, RZ, R20 ;  /* 0x000000ffff447224 */ /* 0x000fe200078e0014 */
[----:B------:R-:W-:Y:S01]  /*16a0*/  ISETP.GE.AND P2, PT, R29, c[0x0][0x1d4], PT ;  /* 0x000075001d007a0c */ /* 0x000fe20003f46270 */
[----:B------:R-:W0:Y:S01]  /*16b0*/  LDGDEPBAR ;  /* 0x00000000000079af */ /* 0x000e220000000000 */
[----:B------:R-:W-:Y:S01]  /*16c0*/  @P5 LEA R10, P0, R7, c[0x0][0x1c8], 0x1 ;  /* 0x00007200070a5a11 */ /* 0x000fe200078008ff */
[----:B------:R-:W-:Y:S01]  /*16d0*/  IMAD.WIDE.U32 R4, R33, UR6, R68 ;  /* 0x0000000621047c25 */ /* 0x000fe2000f8e0044 */
[----:B------:R-:W-:Y:S01]  /*16e0*/  LOP3.LUT R0, R0, 0x1c0, RZ, 0xc0, !PT ;  /* 0x000001c000007812 */ /* 0x000fe200078ec0ff */
[----:B------:R1:W-:Y:S01]  /*16f0*/  STL.64 [R1+0x8], R68 ;  /* 0x0000084401007387 */ /* 0x0003e20000100a00 */
[----:B------:R-:W-:Y:S01]  /*1700*/  @P5 LEA.HI.X R11, R7, c[0x0][0x1cc], R18, 0x1, P0 ;  /* 0x00007300070b5a11 */ /* 0x000fe200000f0c12 */
[----:B------:R-:W-:-:S02]  /*1710*/  IMAD.SHL.U32 R7, R30, 0x8, RZ ;  /* 0x000000081e077824 */ /* 0x000fc400078e00ff */
[----:B--2---:R-:W-:Y:S02]  /*1720*/  IMAD.MOV.U32 R14, RZ, RZ, 0x20 ;  /* 0x00000020ff0e7424 */ /* 0x004fe400078e00ff */
[----:B------:R2:W-:Y:S01]  /*1730*/  @P6 LDGSTS.E.BYPASS.LTC128B.128 [R241+0x12100], [R12.64], !P4 ;  /* 0x121000000cf16fae */ /* 0x0005e2000e101d4c */
[----:B------:R-:W-:Y:S02]  /*1740*/  LOP3.LUT R9, R0, 0x8, R7, 0xf8, !PT ;  /* 0x0000000800097812 */ /* 0x000fe400078ef807 */
[----:B------:R-:W-:Y:S01]  /*1750*/  SHF.R.U32.HI R7, RZ, 0x3, R0 ;  /* 0x00000003ff077819 */ /* 0x000fe20000011600 */
[----:B------:R2:W-:Y:S01]  /*1760*/  @P6 LDGSTS.E.BYPASS.LTC128B.128 [R241+0x15100], [R12.64+0x80], !P3 ;  /* 0x151000800cf16fae */ /* 0x0005e2000d901d4c */
[----:B------:R-:W-:Y:S01]  /*1770*/  IADD3 R0, R5, UR15, RZ ;  /* 0x0000000f05007c10 */ /* 0x000fe2000fffe0ff */
[----:B------:R-:W-:Y:S01]  /*1780*/  USHF.L.U32 UR15, UR4, 0x6, URZ ;  /* 0x00000006040f7899 */ /* 0x000fe2000800063f */
[----:B------:R-:W-:Y:S01]  /*1790*/  LOP3.LUT R7, R9, R7, RZ, 0x3c, !PT ;  /* 0x0000000709077212 */ /* 0x000fe200078e3cff */
[----:B------:R2:W-:Y:S01]  /*17a0*/  @P6 LDGSTS.E.BYPASS.LTC128B.128 [R241+0x18100], [R12.64+0x100], !P2 ;  /* 0x181001000cf16fae */ /* 0x0005e2000d101d4c */
[----:B------:R-:W-:-:S03]  /*17b0*/  ISETP.GE.AND P6, PT, R6, c[0x0][0x1d4], PT ;  /* 0x0000750006007a0c */ /* 0x000fc60003fc6270 */
[----:B------:R4:W-:Y:S01]  /*17c0*/  @P5 LDGSTS.E.BYPASS.LTC128B.128 [R241+0x13100], [R10.64], !P4 ;  /* 0x131000000af15fae */ /* 0x0009e2000e101d4c */
[----:B---3--:R-:W-:-:S03]  /*17d0*/  @P1 LEA R2, P0, R16, c[0x0][0x1c8], 0x1 ;  /* 0x0000720010021a11 */ /* 0x008fc600078008ff */
[----:B------:R4:W-:Y:S01]  /*17e0*/  @P5 LDGSTS.E.BYPASS.LTC128B.128 [R241+0x16100], [R10.64+0x80], !P3 ;  /* 0x161000800af15fae */ /* 0x0009e2000d901d4c */
[----:B------:R-:W-:Y:S02]  /*17f0*/  @P1 LEA.HI.X R3, R16, c[0x0][0x1cc], R17, 0x1, P0 ;  /* 0x0000730010031a11 */ /* 0x000fe400000f0c11 */
[----:B------:R-:W-:Y:S01]  /*1800*/  LEA R8, P0, R4, c[0x0][0x1f8], 0x1 ;  /* 0x00007e0004087a11 */ /* 0x000fe200078008ff */
[----:B------:R4:W-:Y:S01]  /*1810*/  @P5 LDGSTS.E.BYPASS.LTC128B.128 [R241+0x19100], [R10.64+0x100], !P2 ;  /* 0x191001000af15fae */ /* 0x0009e2000d101d4c */
[----:B------:R-:W-:Y:S02]  /*1820*/  ISETP.GE.AND P5, PT, R28, c[0x0][0x1d4], PT ;  /* 0x000075001c007a0c */ /* 0x000fe40003fa6270 */
[----:B------:R-:W-:Y:S01]  /*1830*/  LEA.HI.X R9, R4, c[0x0][0x1fc], R0, 0x1, P0 ;  /* 0x00007f0004097a11 */ /* 0x000fe200000f0c00 */
[----:B------:R3:W-:Y:S01]  /*1840*/  @P1 LDGSTS.E.BYPASS.LTC128B.128 [R241+0x14100], [R2.64], !P4 ;  /* 0x1410000002f11fae */ /* 0x0007e2000e101d4c */
[----:B------:R-:W-:Y:S02]  /*1850*/  IMAD.U32 R0, RZ, RZ, UR15 ;  /* 0x0000000fff007e24 */ /* 0x000fe4000f8e00ff */
[----:B------:R-:W-:Y:S01]  /*1860*/  IMAD.MOV.U32 R4, RZ, RZ, 0x10 ;  /* 0x00000010ff047424 */ /* 0x000fe200078e00ff */
[----:B------:R3:W-:Y:S04]  /*1870*/  @P1 LDGSTS.E.BYPASS.LTC128B.128 [R241+0x17100], [R2.64+0x80], !P3 ;  /* 0x1710008002f11fae */ /* 0x0007e8000d901d4c */
[----:B------:R3:W-:Y:S01]  /*1880*/  @P1 LDGSTS.E.BYPASS.LTC128B.128 [R241+0x1a100], [R2.64+0x100], !P2 ;  /* 0x1a10010002f11fae */ /* 0x0007e2000d101d4c */
[----:B--2---:R-:W-:-:S03]  /*1890*/  IADD3 R12, P1, P0, R0, 0x80, R8 ;  /* 0x00000080000c7810 */ /* 0x004fc6000783e008 */
[----:B------:R-:W0:Y:S01]  /*18a0*/  LDGDEPBAR ;  /* 0x00000000000079af */ /* 0x000e220000000000 */
[----:B------:R-:W-:Y:S02]  /*18b0*/  IADD3.X R13, RZ, UR17, R9, P1, P0 ;  /* 0x00000011ff0d7c10 */ /* 0x000fe40008fe0409 */
[----:B----4-:R-:W-:Y:S01]  /*18c0*/  IADD3 R10, P1, P0, R0, 0x100, R8 ;  /* 0x00000100000a7810 */ /* 0x010fe2000783e008 */
[----:B------:R-:W-:-:S03]  /*18d0*/  IMAD.SHL.U32 R0, R108, 0x20, RZ ;  /* 0x000000206c007824 */ /* 0x000fc600078e00ff */
[----:B------:R-:W-:Y:S02]  /*18e0*/  IADD3.X R11, RZ, UR17, R9, P1, P0 ;  /* 0x00000011ff0b7c10 */ /* 0x000fe40008fe0409 */
[----:B------:R-:W-:Y:S02]  /*18f0*/  LOP3.LUT P0, RZ, R23, 0x2, RZ, 0xc0, !PT ;  /* 0x0000000217ff7812 */ /* 0x000fe4000780c0ff */
[----:B------:R-:W-:Y:S01]  /*1900*/  IADD3 R6, P1, R8, UR15, RZ ;  /* 0x0000000f08067c10 */ /* 0x000fe2000ff3e0ff */
[----:B---3--:R-:W-:Y:S01]  /*1910*/  IMAD.SHL.U32 R2, R27, 0x40, RZ ;  /* 0x000000401b027824 */ /* 0x008fe200078e00ff */
[----:B------:R-:W-:-:S04]  /*1920*/  DEPBAR.LE SB0, 0x1 ;  /* 0x000080400000791a */ /* 0x000fc80000000000 */
[----:B------:R-:W-:Y:S02]  /*1930*/  LOP3.LUT R2, R7, 0xfffffe00, R2, 0xf8, !PT ;  /* 0xfffffe0007027812 */ /* 0x000fe400078ef802 */
[----:B------:R-:W-:Y:S02]  /*1940*/  LOP3.LUT R3, R0, 0x7ffffc00, RZ, 0xc0, !PT ;  /* 0x7ffffc0000037812 */ /* 0x000fe400078ec0ff */
[----:B------:R-:W-:Y:S02]  /*1950*/  SEL R0, R4, 0xfffffff0, !P0 ;  /* 0xfffffff004007807 */ /* 0x000fe40004000000 */
[----:B------:R-:W-:Y:S01]  /*1960*/  IADD3.X R7, R9, UR17, RZ, P1, !PT ;  /* 0x0000001109077c10 */ /* 0x000fe20008ffe4ff */
[----:B------:R-:W-:Y:S01]  /*1970*/  IMAD.IADD R3, R2, 0x1, R3 ;  /* 0x0000000102037824 */ /* 0x000fe200078e0203 */
[----:B------:R-:W-:Y:S01]  /*1980*/  BAR.SYNC.DEFER_BLOCKING 0x0 ;  /* 0x0000000000007b1d */ /* 0x000fe20000010000 */
[----:B------:R-:W-:Y:S01]  /*1990*/  LOP3.LUT P1, RZ, R23, 0x4, RZ, 0xc0, !PT ;  /* 0x0000000417ff7812 */ /* 0x000fe2000782c0ff */
[----:B------:R-:W-:Y:S01]  /*19a0*/  IMAD.SHL.U32 R239, R0, 0x2, RZ ;  /* 0x0000000200ef7824 */ /* 0x000fe200078e00ff */
[----:B------:R-:W-:Y:S01]  /*19b0*/  IADD3 R4, P0, R6, UR15, RZ ;  /* 0x0000000f06047c10 */ /* 0x000fe2000ff1e0ff */
[C---:B------:R-:W-:Y:S01]  /*19c0*/  IMAD.SHL.U32 R216, R3.reuse, 0x2, RZ ;  /* 0x0000000203d87824 */ /* 0x040fe200078e00ff */
[----:B------:R-:W-:Y:S01]  /*19d0*/  LEA R224, R3, 0x100, 0x1 ;  /* 0x0000010003e07811 */ /* 0x000fe200078e08ff */
        /* <DEDUP_REMOVED lines=78> */
.L_x_3680:
        /* <DEDUP_REMOVED lines=50> */
.L_x_3681:
[----:B--23--:R-:W-:Y:S01]  /*21e0*/  HMMA.16816.F32.BF16 R32, R152, R16, RZ ;  /* 0x000000109820723c */ /* 0x00cfe200000418ff */
[----:B------:R-:W-:Y:S01]  /*21f0*/  IMAD.MOV.U32 R3, RZ, RZ, 0x40 ;  /* 0x00000040ff037424 */ /* 0x000fe200078e00ff */
[----:B------:R-:W-:Y:S01]  /*2200*/  ULDC UR4, c[0x0][0x1d0] ;  /* 0x0000740000047ab9 */ /* 0x000fe20000000800 */
[----:B------:R-:W0:Y:S01]  /*2210*/  LDGDEPBAR ;  /* 0x00000000000079af */ /* 0x000e220000000000 */
[----:B------:R-:W-:Y:S01]  /*2220*/  UIADD3 UR4, UR16, UR4, URZ ;  /* 0x0000000410047290 */ /* 0x000fe2000fffe03f */
[----:B------:R-:W-:Y:S01]  /*2230*/  IMAD.SHL.U32 R135, R2, 0x2, RZ ;  /* 0x0000000202877824 */ /* 0x000fe200078e00ff */
[----:B------:R-:W-:-:S02]  /*2240*/  SEL R238, R3, 0xffffffc0, !P1 ;  /* 0xffffffc003ee7807 */ /* 0x000fc40004800000 */
[----:B------:R-:W-:Y:S01]  /*2250*/  HMMA.16816.F32.BF16 R28, R152, R18, RZ ;  /* 0x00000012981c723c */ /* 0x000fe200000418ff */
[----:B------:R-:W-:Y:S01]  /*2260*/  IMAD.IADD R2, R239, 0x1, R135 ;  /* 0x00000001ef027824 */ /* 0x000fe200078e0287 */
[----:B------:R-:W-:Y:S01]  /*2270*/  IADD3 R3, R238, R4, RZ ;  /* 0x00000004ee037210 */ /* 0x000fe20007ffe0ff */
[----:B------:R-:W-:Y:S01]  /*2280*/  IMAD.IADD R5, R236, 0x1, R238 ;  /* 0x00000001ec057824 */ /* 0x000fe200078e02ee */
[----:B------:R-:W-:-:S04]  /*2290*/  LEA R237, R0, R135, 0x1 ;  /* 0x0000008700ed7211 */ /* 0x000fc800078e08ff */
[----:B-1----:R-:W-:Y:S01]  /*22a0*/  HMMA.16816.F32.BF16 R8, R152, R40, RZ ;  /* 0x000000289808723c */ /* 0x002fe200000418ff */
[----:B------:R-:W-:-:S07]  /*22b0*/  IMAD.IADD R0, R239, 0x1, R237 ;  /* 0x00000001ef007824 */ /* 0x000fce00078e02ed */
[C---:B------:R-:W-:Y:S08]  /*22c0*/  HMMA.16816.F32.BF16 R24, R152.reuse, R20, RZ ;  /* 0x000000149818723c */ /* 0x040ff000000418ff */
[C---:B------:R-:W-:Y:S08]  /*22d0*/  HMMA.16816.F32.BF16 R20, R152.reuse, R22, RZ ;  /* 0x000000169814723c */ /* 0x040ff000000418ff */
[C---:B----4-:R-:W-:Y:S08]  /*22e0*/  HMMA.16816.F32.BF16 R16, R152.reuse, R36, RZ ;  /* 0x000000249810723c */ /* 0x050ff000000418ff */
[----:B------:R-:W-:Y:S01]  /*22f0*/  HMMA.16816.F32.BF16 R12, R152, R38, RZ ;  /* 0x00000026980c723c */ /* 0x000fe200000418ff */
[----:B------:R-:W1:Y:S07]  /*2300*/  LDSM.16.M88.4 R36, [R5+0x12100] ;  /* 0x012100000524783b */ /* 0x000e6e0000000200 */
[C---:B------:R-:W-:Y:S01]  /*2310*/  HMMA.16816.F32.BF16 R68, R156.reuse, R52, R32 ;  /* 0x000000349c44723c */ /* 0x040fe20000041820 */
[----:B------:R-:W2:Y:S07]  /*2320*/  LDSM.16.M88.4 R32, [R5+0x12900] ;  /* 0x012900000520783b */ /* 0x000eae0000000200 */
[C---:B------:R-:W-:Y:S08]  /*2330*/  HMMA.16816.F32.BF16 R84, R156.reuse, R54, R28 ;  /* 0x000000369c54723c */ /* 0x040ff0000004181c */
[----:B------:R-:W-:Y:S08]  /*2340*/  HMMA.16816.F32.BF16 R52, R156, R60, R8 ;  /* 0x0000003c9c34723c */ /* 0x000ff00000041808 */
[----:B------:R-:W-:Y:S01]  /*2350*/  HMMA.16816.F32.BF16 R8, R152, R42, RZ ;  /* 0x0000002a9808723c */ /* 0x000fe200000418ff */
[----:B------:R-:W3:Y:S07]  /*2360*/  LDSM.16.M88.4 R40, [R5+0x13100] ;  /* 0x013100000528783b */ /* 0x000eee0000000200 */
[C---:B------:R-:W-:Y:S08]  /*2370*/  HMMA.16816.F32.BF16 R76, R156.reuse, R50, R20 ;  /* 0x000000329c4c723c */ /* 0x040ff00000041814 */
[C---:B------:R-:W-:Y:S08]  /*2380*/  HMMA.16816.F32.BF16 R80, R156.reuse, R44, R16 ;  /* 0x0000002c9c50723c */ /* 0x040ff00000041810 */
[----:B------:R-:W-:Y:S08]  /*2390*/  HMMA.16816.F32.BF16 R88, R156, R46, R12 ;  /* 0x0000002e9c58723c */ /* 0x000ff0000004180c */
[C---:B------:R-:W-:Y:S08]  /*23a0*/  HMMA.16816.F32.BF16 R20, R152.reuse, R56, RZ ;  /* 0x000000389814723c */ /* 0x040ff000000418ff */
[C---:B------:R-:W-:Y:S08]  /*23b0*/  HMMA.16816.F32.BF16 R16, R152.reuse, R58, RZ ;  /* 0x0000003a9810723c */ /* 0x040ff000000418ff */
[----:B------:R-:W-:Y:S08]  /*23c0*/  HMMA.16816.F32.BF16 R12, R152, R64, RZ ;  /* 0x00000040980c723c */ /* 0x000ff000000418ff */
[C---:B------:R-:W-:Y:S01]  /*23d0*/  HMMA.16816.F32.BF16 R72, R156.reuse, R48, R24 ;  /* 0x000000309c48723c */ /* 0x040fe20000041818 */
[----:B------:R-:W4:Y:S07]  /*23e0*/  LDSM.16.M88.4 R24, [R5+0x13900] ;  /* 0x013900000518783b */ /* 0x000f2e0000000200 */
[----:B------:R-:W-:Y:S01]  /*23f0*/  HMMA.16816.F32.BF16 R48, R156, R62, R8 ;  /* 0x0000003e9c30723c */ /* 0x000fe20000041808 */
[----:B------:R-:W-:Y:S07]  /*2400*/  LDSM.16.M88.4 R60, [R3+0x12900] ;  /* 0x01290000033c783b */ /* 0x000fee0000000200 */
[----:B------:R-:W-:Y:S08]  /*2410*/  HMMA.16816.F32.BF16 R8, R152, R66, RZ ;  /* 0x000000429808723c */ /* 0x000ff000000418ff */
[C---:B------:R-:W-:Y:S08]  /*2420*/  HMMA.16816.F32.BF16 R44, R156.reuse, R92, R20 ;  /* 0x0000005c9c2c723c */ /* 0x040ff00000041814 */
[C---:B------:R-:W-:Y:S01]  /*2430*/  HMMA.16816.F32.BF16 R28, R156.reuse, R94, R16 ;  /* 0x0000005e9c1c723c */ /* 0x040fe20000041810 */
[----:B------:R-:W5:Y:S07]  /*2440*/  LDSM.16.M88.4 R16, [R5+0x14100] ;  /* 0x014100000510783b */ /* 0x000f6e0000000200 */
[----:B------:R-:W-:Y:S01]  /*2450*/  HMMA.16816.F32.BF16 R20, R156, R96, R12 ;  /* 0x000000609c14723c */ /* 0x000fe2000004180c */
[----:B------:R-:W3:Y:S07]  /*2460*/  LDSM.16.M88.4 R12, [R5+0x14900] ;  /* 0x01490000050c783b */ /* 0x000eee0000000200 */
[C---:B-1----:R-:W-:Y:S08]  /*2470*/  HMMA.16816.F32.BF16 R64, R184.reuse, R36, R68 ;  /* 0x00000024b840723c */ /* 0x042ff00000041844 */
[----:B------:R-:W-:Y:S01]  /*2480*/  HMMA.16816.F32.BF16 R68, R184, R38, R84 ;  /* 0x00000026b844723c */ /* 0x000fe20000041854 */
[----:B------:R-:W1:Y:S07]  /*2490*/  LDSM.16.M88.4 R36, [R3+0x12100] ;  /* 0x012100000324783b */ /* 0x000e6e0000000200 */
[----:B------:R-:W-:Y:S08]  /*24a0*/  HMMA.16816.F32.BF16 R8, R156, R98, R8 ;  /* 0x000000629c08723c */ /* 0x000ff00000041808 */
[C---:B--2---:R-:W-:Y:S08]  /*24b0*/  HMMA.16816.F32.BF16 R72, R184.reuse, R32, R72 ;  /* 0x00000020b848723c */ /* 0x044ff00000041848 */
[C---:B------:R-:W-:Y:S01]  /*24c0*/  HMMA.16816.F32.BF16 R76, R184.reuse, R34, R76 ;  /* 0x00000022b84c723c */ /* 0x040fe2000004184c */
[----:B------:R-:W-:Y:S07]  /*24d0*/  LDSM.16.M88.4 R32, [R3+0x14100] ;  /* 0x014100000320783b */ /* 0x000fee0000000200 */
[C---:B---3--:R-:W-:Y:S08]  /*24e0*/  HMMA.16816.F32.BF16 R84, R184.reuse, R40, R80 ;  /* 0x00000028b854723c */ /* 0x048ff00000041850 */
[C---:B----4-:R-:W-:Y:S01]  /*24f0*/  HMMA.16816.F32.BF16 R96, R184.reuse, R24, R52 ;  /* 0x00000018b860723c */ /* 0x050fe20000041834 */
[----:B------:R-:W2:Y:S07]  /*2500*/  LDSM.16.M88.4 R52, [R3+0x13100] ;  /* 0x013100000334783b */ /* 0x000eae0000000200 */
[C---:B------:R-:W-:Y:S08]  /*2510*/  HMMA.16816.F32.BF16 R88, R184.reuse, R42, R88 ;  /* 0x0000002ab858723c */ /* 0x040ff00000041858 */
[C---:B------:R-:W-:Y:S08]  /*2520*/  HMMA.16816.F32.BF16 R80, R184.reuse, R26, R48 ;  /* 0x0000001ab850723c */ /* 0x040ff00000041830 */
[C---:B-----5:R-:W-:Y:S01]  /*2530*/  HMMA.16816.F32.BF16 R56, R184.reuse, R16, R44 ;  /* 0x00000010b838723c */ /* 0x060fe2000004182c */
[----:B------:R-:W3:Y:S07]  /*2540*/  LDSM.16.M88.4 R44, [R3+0x13900] ;  /* 0x01390000032c783b */ /* 0x000eee0000000200 */
[C---:B------:R-:W-:Y:S01]  /*2550*/  HMMA.16816.F32.BF16 R48, R184.reuse, R18, R28 ;  /* 0x00000012b830723c */ /* 0x040fe2000004181c */
[----:B------:R-:W4:Y:S07]  /*2560*/  LDSM.16.M88.4 R28, [R3+0x14900] ;  /* 0x01490000031c783b */ /* 0x000f2e0000000200 */
[C---:B------:R-:W-:Y:S01]  /*2570*/  HMMA.16816.F32.BF16 R40, R184.reuse, R12, R20 ;  /* 0x0000000cb828723c */ /* 0x040fe20000041814 */
[----:B------:R-:W5:Y:S07]  /*2580*/  LDSM.16.M88.4 R20, [R236+0x15100] ;  /* 0x01510000ec14783b */ /* 0x000f6e0000000200 */
[----:B------:R-:W-:Y:S08]  /*2590*/  HMMA.16816.F32.BF16 R24, R184, R14, R8 ;  /* 0x0000000eb818723c */ /* 0x000ff00000041808 */
[C---:B-1----:R-:W-:Y:S08]  /*25a0*/  HMMA.16816.F32.BF16 R16, R188.reuse, R36, R64 ;  /* 0x00000024bc10723c */ /* 0x042ff00000041840 */
[C---:B------:R-:W-:Y:S01]  /*25b0*/  HMMA.16816.F32.BF16 R12, R188.reuse, R38, R68 ;  /* 0x00000026bc0c723c */ /* 0x040fe20000041844 */
[----:B------:R-:W1:Y:S07]  /*25c0*/  LDSM.16.M88.4 R36, [R236+0x15900] ;  /* 0x01590000ec24783b */ /* 0x000e6e0000000200 */
[C---:B------:R-:W-:Y:S08]  /*25d0*/  HMMA.16816.F32.BF16 R8, R188.reuse, R60, R72 ;  /* 0x0000003cbc08723c */ /* 0x040ff00000041848 */
[C---:B------:R-:W-:Y:S01]  /*25e0*/  HMMA.16816.F32.BF16 R64, R188.reuse, R62, R76 ;  /* 0x0000003ebc40723c */ /* 0x040fe2000004184c */
[----:B------:R-:W1:Y:S07]  /*25f0*/  LDSM.16.M88.4 R60, [R236+0x16100] ;  /* 0x01610000ec3c783b */ /* 0x000e6e0000000200 */
[C---:B--2---:R-:W-:Y:S08]  /*2600*/  HMMA.16816.F32.BF16 R68, R188.reuse, R52, R84 ;  /* 0x00000034bc44723c */ /* 0x044ff00000041854 */
[C---:B------:R-:W-:Y:S08]  /*2610*/  HMMA.16816.F32.BF16 R76, R188.reuse, R54, R88 ;  /* 0x00000036bc4c723c */ /* 0x040ff00000041858 */
[C---:B------:R-:W-:Y:S01]  /*2620*/  HMMA.16816.F32.BF16 R92, R188.reuse, R32, R56 ;  /* 0x00000020bc5c723c */ /* 0x040fe20000041838 */
[----:B------:R-:W2:Y:S07]  /*2630*/  LDSM.16.M88.4 R56, [R236+0x16900] ;  /* 0x01690000ec38783b */ /* 0x000eae0000000200 */
[C---:B---3--:R-:W-:Y:S08]  /*2640*/  HMMA.16816.F32.BF16 R96, R188.reuse, R44, R96 ;  /* 0x0000002cbc60723c */ /* 0x048ff00000041860 */
[C---:B------:R-:W-:Y:S08]  /*2650*/  HMMA.16816.F32.BF16 R88, R188.reuse, R46, R80 ;  /* 0x0000002ebc58723c */ /* 0x040ff00000041850 */
[C---:B------:R-:W-:Y:S01]  /*2660*/  HMMA.16816.F32.BF16 R84, R188.reuse, R34, R48 ;  /* 0x00000022bc54723c */ /* 0x040fe20000041830 */
[----:B------:R-:W3:Y:S04]  /*2670*/  LDSM.16.M88.4 R48, [R236+0x17100] ;  /* 0x01710000ec30783b */ /* 0x000ee80000000200 */
[----:B------:R-:W-:Y:S03]  /*2680*/  LDSM.16.M88.4 R32, [R4+0x15900] ;  /* 0x015900000420783b */ /* 0x000fe60000000200 */
[----:B----4-:R-:W-:Y:S08]  /*2690*/  HMMA.16816.F32.BF16 R72, R188, R30, R24 ;  /* 0x0000001ebc48723c */ /* 0x010ff00000041818 */
[C---:B-----5:R-:W-:Y:S08]  /*26a0*/  HMMA.16816.F32.BF16 R52, R196.reuse, R20, R16 ;  /* 0x00000014c434723c */ /* 0x060ff00000041810 */
[C---:B------:R-:W-:Y:S08]  /*26b0*/  HMMA.16816.F32.BF16 R44, R196.reuse, R22, R12 ;  /* 0x00000016c42c723c */ /* 0x040ff0000004180c */
[C---:B-1----:R-:W-:Y:S08]  /*26c0*/  HMMA.16816.F32.BF16 R24, R196.reuse, R36, R8 ;  /* 0x00000024c418723c */ /* 0x042ff00000041808 */
[----:B------:R-:W-:Y:S01]  /*26d0*/  HMMA.16816.F32.BF16 R20, R196, R38, R64 ;  /* 0x00000026c414723c */ /* 0x000fe20000041840 */
[----:B------:R-:W1:Y:S04]  /*26e0*/  LDSM.16.M88.4 R36, [R4+0x15100] ;  /* 0x015100000424783b */ /* 0x000e680000000200 */
[----:B------:R-:W-:Y:S03]  /*26f0*/  LDSM.16.M88.4 R64, [R4+0x17100] ;  /* 0x017100000440783b */ /* 0x000fe60000000200 */
[----:B------:R-:W-:Y:S01]  /*2700*/  HMMA.16816.F32.BF16 R80, R188, R28, R40 ;  /* 0x0000001cbc50723c */ /* 0x000fe20000041828 */
[----:B------:R-:W4:Y:S04]  /*2710*/  LDSM.16.M88.4 R40, [R236+0x17900] ;  /* 0x01790000ec28783b */ /* 0x000f280000000200 */
[----:B------:R-:W5:Y:S03]  /*2720*/  LDSM.16.M88.4 R28, [R4+0x16100] ;  /* 0x01610000041c783b */ /* 0x000f660000000200 */
[C---:B------:R-:W-:Y:S08]  /*2730*/  HMMA.16816.F32.BF16 R16, R196.reuse, R60, R68 ;  /* 0x0000003cc410723c */ /* 0x040ff00000041844 */
[C---:B------:R-:W-:Y:S01]  /*2740*/  HMMA.16816.F32.BF16 R12, R196.reuse, R62, R76 ;  /* 0x0000003ec40c723c */ /* 0x040fe2000004184c */
[----:B------:R-:W-:Y:S07]  /*2750*/  LDSM.16.M88.4 R60, [R4+0x17900] ;  /* 0x01790000043c783b */ /* 0x000fee0000000200 */
[C---:B--2---:R-:W-:Y:S08]  /*2760*/  HMMA.16816.F32.BF16 R68, R196.reuse, R58, R88 ;  /* 0x0000003ac444723c */ /* 0x044ff00000041858 */
[C---:B---3--:R-:W-:Y:S08]  /*2770*/  HMMA.16816.F32.BF16 R100, R196.reuse, R48, R92 ;  /* 0x00000030c464723c */ /* 0x048ff0000004185c */
[----:B------:R-:W-:Y:S01]  /*2780*/  HMMA.16816.F32.BF16 R88, R196, R50, R84 ;  /* 0x00000032c458723c */ /* 0x000fe20000041854 */
[----:B------:R-:W2:Y:S07]  /*2790*/  LDSM.16.M88.4 R48, [R4+0x16900] ;  /* 0x016900000430783b */ /* 0x000eae0000000200 */
[----:B-1----:R-:W-:Y:S01]  /*27a0*/  HMMA.16816.F32.BF16 R92, R204, R36, R52 ;  /* 0x00000024cc5c723c */ /* 0x002fe20000041834 */
[----:B------:R-:W1:Y:S07]  /*27b0*/  LDSM.16.M88.4 R52, [R5+0x15100] ;  /* 0x015100000534783b */ /* 0x000e6e0000000200 */
[C---:B------:R-:W-:Y:S08]  /*27c0*/  HMMA.16816.F32.BF16 R8, R196.reuse, R56, R96 ;  /* 0x00000038c408723c */ /* 0x040ff00000041860 */
[----:B----4-:R-:W-:Y:S08]  /*27d0*/  HMMA.16816.F32.BF16 R96, R196, R40, R80 ;  /* 0x00000028c460723c */ /* 0x010ff00000041850 */
[----:B------:R-:W-:Y:S01]  /*27e0*/  HMMA.16816.F32.BF16 R80, R204, R38, R44 ;  /* 0x00000026cc50723c */ /* 0x000fe2000004182c */
[----:B------:R-:W3:Y:S07]  /*27f0*/  LDSM.16.M88.4 R36, [R5+0x16100] ;  /* 0x016100000524783b */ /* 0x000eee0000000200 */
[----:B------:R-:W-:Y:S01]  /*2800*/  HMMA.16816.F32.BF16 R84, R196, R42, R72 ;  /* 0x0000002ac454723c */ /* 0x000fe20000041848 */
[----:B------:R-:W4:Y:S07]  /*2810*/  LDSM.16.M88.4 R40, [R5+0x15900] ;  /* 0x015900000528783b */ /* 0x000f2e0000000200 */
[C---:B-----5:R-:W-:Y:S08]  /*2820*/  HMMA.16816.F32.BF16 R44, R204.reuse, R30, R12 ;  /* 0x0000001ecc2c723c */ /* 0x060ff0000004180c */
[C---:B------:R-:W-:Y:S08]  /*2830*/  HMMA.16816.F32.BF16 R76, R204.reuse, R32, R24 ;  /* 0x00000020cc4c723c */ /* 0x040ff00000041818 */
[C---:B------:R-:W-:Y:S01]  /*2840*/  HMMA.16816.F32.BF16 R72, R204.reuse, R34, R20 ;  /* 0x00000022cc48723c */ /* 0x040fe20000041814 */
[----:B------:R-:W5:Y:S07]  /*2850*/  LDSM.16.M88.4 R32, [R5+0x16900] ;  /* 0x016900000520783b */ /* 0x000f6e0000000200 */
[C---:B------:R-:W-:Y:S01]  /*2860*/  HMMA.16816.F32.BF16 R56, R204.reuse, R28, R16 ;  /* 0x0000001ccc38723c */ /* 0x040fe20000041810 */
[----:B------:R-:W3:Y:S07]  /*2870*/  LDSM.16.M88.4 R28, [R5+0x17100] ;  /* 0x01710000051c783b */ /* 0x000eee0000000200 */
[C---:B--2---:R-:W-:Y:S08]  /*2880*/  HMMA.16816.F32.BF16 R24, R204.reuse, R48, R8 ;  /* 0x00000030cc18723c */ /* 0x044ff00000041808 */
[C---:B------:R-:W-:Y:S08]  /*2890*/  HMMA.16816.F32.BF16 R20, R204.reuse, R50, R68 ;  /* 0x00000032cc14723c */ /* 0x040ff00000041844 */
[C---:B------:R-:W-:Y:S08]  /*28a0*/  HMMA.16816.F32.BF16 R16, R204.reuse, R64, R100 ;  /* 0x00000040cc10723c */ /* 0x040ff00000041864 */
[----:B------:R-:W-:Y:S01]  /*28b0*/  HMMA.16816.F32.BF16 R12, R204, R66, R88 ;  /* 0x00000042cc0c723c */ /* 0x000fe20000041858 */
[----:B------:R-:W2:Y:S07]  /*28c0*/  LDSM.16.M88.4 R64, [R3+0x15100] ;  /* 0x015100000340783b */ /* 0x000eae0000000200 */
[C---:B-1----:R-:W-:Y:S08]  /*28d0*/  HMMA.16816.F32.BF16 R100, R208.reuse, R52, R92 ;  /* 0x00000034d064723c */ /* 0x042ff0000004185c */
[----:B------:R-:W-:Y:S01]  /*28e0*/  HMMA.16816.F32.BF16 R88, R208, R54, R80 ;  /* 0x00000036d058723c */ /* 0x000fe20000041850 */
[----:B------:R-:W1:Y:S07]  /*28f0*/  LDSM.16.M88.4 R52, [R5+0x17900] ;  /* 0x017900000534783b */ /* 0x000e6e0000000200 */
[C---:B------:R-:W-:Y:S08]  /*2900*/  HMMA.16816.F32.BF16 R8, R204.reuse, R60, R96 ;  /* 0x0000003ccc08723c */ /* 0x040ff00000041860 */
[----:B------:R-:W-:Y:S01]  /*2910*/  HMMA.16816.F32.BF16 R68, R204, R62, R84 ;  /* 0x0000003ecc44723c */ /* 0x000fe20000041854 */
[----:B------:R-:W1:Y:S07]  /*2920*/  LDSM.16.M88.4 R60, [R3+0x15900] ;  /* 0x01590000033c783b */ /* 0x000e6e0000000200 */
[C---:B---3--:R-:W-:Y:S01]  /*2930*/  HMMA.16816.F32.BF16 R80, R208.reuse, R38, R44 ;  /* 0x00000026d050723c */ /* 0x048fe2000004182c */
[----:B------:R-:W3:Y:S07]  /*2940*/  LDSM.16.M88.4 R44, [R3+0x16100] ;  /* 0x01610000032c783b */ /* 0x000eee0000000200 */
[C---:B----4-:R-:W-:Y:S08]  /*2950*/  HMMA.16816.F32.BF16 R96, R208.reuse, R40, R76 ;  /* 0x00000028d060723c */ /* 0x050ff0000004184c */
[C---:B------:R-:W-:Y:S01]  /*2960*/  HMMA.16816.F32.BF16 R84, R208.reuse, R42, R72 ;  /* 0x0000002ad054723c */ /* 0x040fe20000041848 */
[----:B------:R-:W4:Y:S07]  /*2970*/  LDSM.16.M88.4 R40, [R3+0x16900] ;  /* 0x016900000328783b */ /* 0x000f2e0000000200 */
[C---:B------:R-:W-:Y:S01]  /*2980*/  HMMA.16816.F32.BF16 R92, R208.reuse, R36, R56 ;  /* 0x00000024d05c723c */ /* 0x040fe20000041838 */
[----:B------:R-:W1:Y:S07]  /*2990*/  LDSM.16.M88.4 R36, [R3+0x17100] ;  /* 0x017100000324783b */ /* 0x000e6e0000000200 */
[C---:B-----5:R-:W-:Y:S08]  /*29a0*/  HMMA.16816.F32.BF16 R76, R208.reuse, R32, R24 ;  /* 0x00000020d04c723c */ /* 0x060ff00000041818 */
[C---:B------:R-:W-:Y:S01]  /*29b0*/  HMMA.16816.F32.BF16 R72, R208.reuse, R34, R20 ;  /* 0x00000022d048723c */ /* 0x040fe20000041814 */
[----:B------:R-:W5:Y:S04]  /*29c0*/  LDSM.16.M88.4 R20, [R236+0x18100] ;  /* 0x01810000ec14783b */ /* 0x000f680000000200 */
[----:B------:R-:W3:Y:S03]  /*29d0*/  LDSM.16.M88.4 R32, [R3+0x17900] ;  /* 0x017900000320783b */ /* 0x000ee60000000200 */
[C---:B------:R-:W-:Y:S08]  /*29e0*/  HMMA.16816.F32.BF16 R56, R208.reuse, R28, R16 ;  /* 0x0000001cd038723c */ /* 0x040ff00000041810 */
[----:B------:R-:W-:Y:S08]  /*29f0*/  HMMA.16816.F32.BF16 R48, R208, R30, R12 ;  /* 0x0000001ed030723c */ /* 0x000ff0000004180c */
[----:B--2---:R-:W-:Y:S08]  /*2a00*/  HMMA.16816.F32.BF16 R16, R212, R64, R100 ;  /* 0x00000040d410723c */ /* 0x004ff00000041864 */
[C---:B-1----:R-:W-:Y:S08]  /*2a10*/  HMMA.16816.F32.BF16 R28, R208.reuse, R52, R8 ;  /* 0x00000034d01c723c */ /* 0x042ff00000041808 */
[----:B------:R-:W-:Y:S01]  /*2a20*/  HMMA.16816.F32.BF16 R24, R208, R54, R68 ;  /* 0x00000036d018723c */ /* 0x000fe20000041844 */
[----:B------:R-:W-:Y:S07]  /*2a30*/  LDSM.16.M88.4 R52, [R236+0x19900] ;  /* 0x01990000ec34783b */ /* 0x000fee0000000200 */
[C---:B------:R-:W-:Y:S08]  /*2a40*/  HMMA.16816.F32.BF16 R12, R212.reuse, R66, R88 ;  /* 0x00000042d40c723c */ /* 0x040ff00000041858 */
[C---:B------:R-:W-:Y:S08]  /*2a50*/  HMMA.16816.F32.BF16 R64, R212.reuse, R62, R84 ;  /* 0x0000003ed440723c */ /* 0x040ff00000041854 */
[C---:B---3--:R-:W-:Y:S08]  /*2a60*/  HMMA.16816.F32.BF16 R92, R212.reuse, R44, R92 ;  /* 0x0000002cd45c723c */ /* 0x048ff0000004185c */
[C---:B------:R-:W-:Y:S01]  /*2a70*/  HMMA.16816.F32.BF16 R84, R212.reuse, R46, R80 ;  /* 0x0000002ed454723c */ /* 0x040fe20000041850 */
[----:B------:R-:W1:Y:S07]  /*2a80*/  LDSM.16.M88.4 R44, [R236+0x18900] ;  /* 0x01890000ec2c783b */ /* 0x000e6e0000000200 */
[C---:B------:R-:W-:Y:S01]  /*2a90*/  HMMA.16816.F32.BF16 R8, R212.reuse, R60, R96 ;  /* 0x0000003cd408723c */ /* 0x040fe20000041860 */
[----:B------:R-:W-:Y:S07]  /*2aa0*/  LDSM.16.M88.4 R60, [R236+0x1a100] ;  /* 0x01a10000ec3c783b */ /* 0x000fee0000000200 */
[C---:B----4-:R-:W-:Y:S08]  /*2ab0*/  HMMA.16816.F32.BF16 R88, R212.reuse, R40, R76 ;  /* 0x00000028d458723c */ /* 0x050ff0000004184c */
[C---:B------:R-:W-:Y:S08]  /*2ac0*/  HMMA.16816.F32.BF16 R76, R212.reuse, R36, R56 ;  /* 0x00000024d44c723c */ /* 0x040ff00000041838 */
[C---:B------:R-:W-:Y:S01]  /*2ad0*/  HMMA.16816.F32.BF16 R96, R212.reuse, R38, R48 ;  /* 0x00000026d460723c */ /* 0x040fe20000041830 */
[----:B------:R-:W2:Y:S04]  /*2ae0*/  LDSM.16.M88.4 R36, [R4+0x18100] ;  /* 0x018100000424783b */ /* 0x000ea80000000200 */
[----:B------:R-:W3:Y:S03]  /*2af0*/  LDSM.16.M88.4 R48, [R236+0x19100] ;  /* 0x01910000ec30783b */ /* 0x000ee60000000200 */
[----:B------:R-:W-:Y:S01]  /*2b00*/  HMMA.16816.F32.BF16 R100, R212, R42, R72 ;  /* 0x0000002ad464723c */ /* 0x000fe20000041848 */
[----:B------:R-:W4:Y:S07]  /*2b10*/  LDSM.16.M88.4 R40, [R236+0x1a900] ;  /* 0x01a90000ec28783b */ /* 0x000f2e0000000200 */
[----:B-----5:R-:W-:Y:S08]  /*2b20*/  HMMA.16816.F32.BF16 R68, R216, R20, R16 ;  /* 0x00000014d844723c */ /* 0x020ff00000041810 */
[C---:B------:R-:W-:Y:S01]  /*2b30*/  HMMA.16816.F32.BF16 R80, R212.reuse, R32, R28 ;  /* 0x00000020d450723c */ /* 0x040fe2000004181c */
[----:B------:R-:W-:Y:S07]  /*2b40*/  LDSM.16.M88.4 R28, [R4+0x19100] ;  /* 0x01910000041c783b */ /* 0x000fee0000000200 */
[----:B------:R-:W-:Y:S01]  /*2b50*/  HMMA.16816.F32.BF16 R72, R212, R34, R24 ;  /* 0x00000022d448723c */ /* 0x000fe20000041818 */
[----:B------:R-:W5:Y:S07]  /*2b60*/  LDSM.16.M88.4 R32, [R4+0x18900] ;  /* 0x018900000420783b */ /* 0x000f6e0000000200 */
[C---:B------:R-:W-:Y:S08]  /*2b70*/  HMMA.16816.F32.BF16 R56, R216.reuse, R22, R12 ;  /* 0x00000016d838723c */ /* 0x040ff0000004180c */
[C---:B-1----:R-:W-:Y:S08]  /*2b80*/  HMMA.16816.F32.BF16 R24, R216.reuse, R44, R8 ;  /* 0x0000002cd818723c */ /* 0x042ff00000041808 */
[C---:B------:R-:W-:Y:S08]  /*2b90*/  HMMA.16816.F32.BF16 R8, R216.reuse, R52, R88 ;  /* 0x00000034d808723c */ /* 0x040ff00000041858 */
[----:B------:R-:W-:Y:S01]  /*2ba0*/  HMMA.16816.F32.BF16 R20, R216, R46, R64 ;  /* 0x0000002ed814723c */ /* 0x000fe20000041840 */
[----:B------:R-:W1:Y:S04]  /*2bb0*/  LDSM.16.M88.4 R44, [R4+0x19900] ;  /* 0x01990000042c783b */ /* 0x000e680000000200 */
[----:B------:R-:W-:Y:S03]  /*2bc0*/  LDSM.16.M88.4 R64, [R4+0x1a900] ;  /* 0x01a900000440783b */ /* 0x000fe60000000200 */
[----:B--2---:R-:W-:Y:S08]  /*2bd0*/  HMMA.16816.F32.BF16 R88, R220, R36, R68 ;  /* 0x00000024dc58723c */ /* 0x004ff00000041844 */
[C---:B---3--:R-:W-:Y:S08]  /*2be0*/  HMMA.16816.F32.BF16 R16, R216.reuse, R48, R92 ;  /* 0x00000030d810723c */ /* 0x048ff0000004185c */
[C---:B------:R-:W-:Y:S08]  /*2bf0*/  HMMA.16816.F32.BF16 R12, R216.reuse, R50, R84 ;  /* 0x00000032d80c723c */ /* 0x040ff00000041854 */
[C---:B----4-:R-:W-:Y:S08]  /*2c00*/  HMMA.16816.F32.BF16 R80, R216.reuse, R40, R80 ;  /* 0x00000028d850723c */ /* 0x050ff00000041850 */
[----:B------:R-:W-:Y:S01]  /*2c10*/  HMMA.16816.F32.BF16 R72, R216, R42, R72 ;  /* 0x0000002ad848723c */ /* 0x000fe20000041848 */
[----:B------:R-:W2:Y:S07]  /*2c20*/  LDSM.16.M88.4 R40, [R4+0x1a100] ;  /* 0x01a100000428783b */ /* 0x000eae0000000200 */
[----:B------:R-:W-:Y:S01]  /*2c30*/  HMMA.16816.F32.BF16 R68, R220, R38, R56 ;  /* 0x00000026dc44723c */ /* 0x000fe20000041838 */
[----:B------:R-:W3:Y:S04]  /*2c40*/  LDSM.16.M88.4 R56, [R5+0x18100] ;  /* 0x018100000538783b */ /* 0x000ee80000000200 */
[----:B------:R-:W-:Y:S03]  /*2c50*/  LDSM.16.M88.4 R36, [R5+0x19100] ;  /* 0x019100000524783b */ /* 0x000fe60000000200 */
[C---:B------:R-:W-:Y:S01]  /*2c60*/  HMMA.16816.F32.BF16 R52, R216.reuse, R54, R100 ;  /* 0x00000036d834723c */ /* 0x040fe20000041864 */
[----:B------:R-:W-:Y:S07]  /*2c70*/  LDSM.16.M88.4 R100, [R3+0x19100] ;  /* 0x019100000364783b */ /* 0x000fee0000000200 */
[C---:B------:R-:W-:Y:S08]  /*2c80*/  HMMA.16816.F32.BF16 R76, R216.reuse, R60, R76 ;  /* 0x0000003cd84c723c */ /* 0x040ff0000004184c */
[----:B------:R-:W-:Y:S01]  /*2c90*/  HMMA.16816.F32.BF16 R84, R216, R62, R96 ;  /* 0x0000003ed854723c */ /* 0x000fe20000041860 */
[----:B------:R-:W4:Y:S07]  /*2ca0*/  LDSM.16.M88.4 R60, [R5+0x18900] ;  /* 0x01890000053c783b */ /* 0x000f2e0000000200 */
[C---:B-----5:R-:W-:Y:S08]  /*2cb0*/  HMMA.16816.F32.BF16 R104, R220.reuse, R32, R24 ;  /* 0x00000020dc68723c */ /* 0x060ff00000041818 */
[C---:B------:R-:W-:Y:S01]  /*2cc0*/  HMMA.16816.F32.BF16 R96, R220.reuse, R34, R20 ;  /* 0x00000022dc60723c */ /* 0x040fe20000041814 */
[----:B------:R-:W-:Y:S07]  /*2cd0*/  LDSM.16.M88.4 R32, [R5+0x19900] ;  /* 0x019900000520783b */ /* 0x000fee0000000200 */
[C---:B------:R-:W-:Y:S08]  /*2ce0*/  HMMA.16816.F32.BF16 R92, R220.reuse, R28, R16 ;  /* 0x0000001cdc5c723c */ /* 0x040ff00000041810 */
[C---:B------:R-:W-:Y:S01]  /*2cf0*/  HMMA.16816.F32.BF16 R48, R220.reuse, R30, R12 ;  /* 0x0000001edc30723c */ /* 0x040fe2000004180c */
[----:B------:R-:W5:Y:S04]  /*2d00*/  LDSM.16.M88.4 R28, [R5+0x1a100] ;  /* 0x01a10000051c783b */ /* 0x000f680000000200 */
[----:B------:R-:W4:Y:S03]  /*2d10*/  LDSM.16.M88.4 R4, [R5+0x1a900] ;  /* 0x01a900000504783b */ /* 0x000f260000000200 */
[C---:B-1----:R-:W-:Y:S08]  /*2d20*/  HMMA.16816.F32.BF16 R20, R220.reuse, R46, R52 ;  /* 0x0000002edc14723c */ /* 0x042ff00000041834 */
[C---:B------:R-:W-:Y:S08]  /*2d30*/  HMMA.16816.F32.BF16 R24, R220.reuse, R44, R8 ;  /* 0x0000002cdc18723c */ /* 0x040ff00000041808 */
[----:B--2---:R-:W-:Y:S08]  /*2d40*/  HMMA.16816.F32.BF16 R16, R220, R40, R76 ;  /* 0x00000028dc10723c */ /* 0x004ff0000004184c */
[C---:B---3--:R-:W-:Y:S01]  /*2d50*/  HMMA.16816.F32.BF16 R52, R224.reuse, R56, R88 ;  /* 0x00000038e034723c */ /* 0x048fe20000041858 */
[----:B------:R-:W-:Y:S07]  /*2d60*/  LDSM.16.M88.4 R88, [R3+0x18900] ;  /* 0x018900000358783b */ /* 0x000fee0000000200 */
[----:B------:R-:W-:Y:S01]  /*2d70*/  HMMA.16816.F32.BF16 R68, R224, R58, R68 ;  /* 0x0000003ae044723c */ /* 0x000fe20000041844 */
[----:B------:R-:W1:Y:S07]  /*2d80*/  LDSM.16.M88.4 R56, [R3+0x18100] ;  /* 0x018100000338783b */ /* 0x000e6e0000000200 */
[C---:B------:R-:W-:Y:S08]  /*2d90*/  HMMA.16816.F32.BF16 R8, R220.reuse, R64, R80 ;  /* 0x00000040dc08723c */ /* 0x040ff00000041850 */
[C---:B------:R-:W-:Y:S08]  /*2da0*/  HMMA.16816.F32.BF16 R12, R220.reuse, R42, R84 ;  /* 0x0000002adc0c723c */ /* 0x040ff00000041854 */
[----:B------:R-:W-:Y:S08]  /*2db0*/  HMMA.16816.F32.BF16 R40, R220, R66, R72 ;  /* 0x00000042dc28723c */ /* 0x000ff00000041848 */
[C---:B----4-:R-:W-:Y:S01]  /*2dc0*/  HMMA.16816.F32.BF16 R72, R224.reuse, R60, R104 ;  /* 0x0000003ce048723c */ /* 0x050fe20000041868 */
[----:B------:R-:W-:Y:S07]  /*2dd0*/  LDSM.16.M88.4 R104, [R3+0x19900] ;  /* 0x019900000368783b */ /* 0x000fee0000000200 */
[C---:B------:R-:W-:Y:S08]  /*2de0*/  HMMA.16816.F32.BF16 R80, R224.reuse, R62, R96 ;  /* 0x0000003ee050723c */ /* 0x040ff00000041860 */
[C---:B-----5:R-:W-:Y:S08]  /*2df0*/  HMMA.16816.F32.BF16 R60, R224.reuse, R28, R16 ;  /* 0x0000001ce03c723c */ /* 0x060ff00000041810 */
[C---:B------:R-:W-:Y:S01]  /*2e00*/  HMMA.16816.F32.BF16 R84, R224.reuse, R36, R92 ;  /* 0x00000024e054723c */ /* 0x040fe2000004185c */
[----:B------:R-:W-:Y:S07]  /*2e10*/  LDSM.16.M88.4 R92, [R3+0x1a100] ;  /* 0x01a10000035c783b */ /* 0x000fee0000000200 */
[----:B------:R-:W-:Y:S01]  /*2e20*/  HMMA.16816.F32.BF16 R16, R224, R4, R8 ;  /* 0x00000004e010723c */ /* 0x000fe20000041808 */
[----:B------:R2:W3:Y:S01]  /*2e30*/  LDSM.16.M88.4 R8, [R3+0x1a900] ;  /* 0x01a900000308783b */ /* 0x0004e20000000200 */
[----:B------:R-:W-:-:S06]  /*2e40*/  DEPBAR.LE SB0, 0x2 ;  /* 0x000080800000791a */ /* 0x000fcc0000000000 */
[----:B------:R-:W-:Y:S08]  /*2e50*/  HMMA.16816.F32.BF16 R44, R224, R30, R12 ;  /* 0x0000001ee02c723c */ /* 0x000ff0000004180c */
[----:B-1----:R-:W-:Y:S01]  /*2e60*/  HMMA.16816.F32.BF16 R12, R228, R56, R52 ;  /* 0x00000038e40c723c */ /* 0x002fe20000041834 */
[----:B--2---:R-:W-:-:S07]  /*2e70*/  LOP3.LUT R3, R108, 0xffffffe0, RZ, 0xc0, !PT ;  /* 0xffffffe06c037812 */ /* 0x004fce00078ec0ff */
[----:B------:R-:W-:Y:S01]  /*2e80*/  HMMA.16816.F32.BF16 R76, R224, R38, R48 ;  /* 0x00000026e04c723c */ /* 0x000fe20000041830 */
[----:B------:R-:W-:-:S07]  /*2e90*/  IMAD.IADD R3, R132, 0x1, -R3 ;  /* 0x0000000184037824 */ /* 0x000fce00078e0a03 */
[----:B------:R-:W-:Y:S01]  /*2ea0*/  HMMA.16816.F32.BF16 R48, R224, R32, R24 ;  /* 0x00000020e030723c */ /* 0x000fe20000041818 */
[----:B------:R-:W-:-:S04]  /*2eb0*/  SHF.R.S32.HI R4, RZ, 0x1f, R3 ;  /* 0x0000001fff047819 */ /* 0x000fc80000011403 */
[----:B------:R-:W-:-:S03]  /*2ec0*/  LEA.HI R4, R4, R3, RZ, 0x2 ;  /* 0x0000000304047211 */ /* 0x000fc600078f10ff */
[----:B------:R-:W-:Y:S01]  /*2ed0*/  HMMA.16816.F32.BF16 R24, R228, R58, R68 ;  /* 0x0000003ae418723c */ /* 0x000fe20000041844 */
[----:B------:R-:W-:-:S05]  /*2ee0*/  LOP3.LUT R4, R4, 0x7ffffffc, RZ, 0xc0, !PT ;  /* 0x7ffffffc04047812 */ /* 0x000fca00078ec0ff */
[----:B------:R-:W-:Y:S01]  /*2ef0*/  IMAD.IADD R3, R3, 0x1, -R4 ;  /* 0x0000000103037824 */ /* 0x000fe200078e0a04 */
[----:B------:R-:W-:Y:S01]  /*2f00*/  MOV R4, UR4 ;  /* 0x0000000400047c02 */ /* 0x000fe20008000f00 */
[----:B------:R-:W-:Y:S01]  /*2f10*/  HMMA.16816.F32.BF16 R64, R224, R34, R20 ;  /* 0x00000022e040723c */ /* 0x000fe20000041814 */
[----:B------:R-:W-:-:S03]  /*2f20*/  UIADD3 UR4, UR14, -0x3, URZ ;  /* 0xfffffffd0e047890 */ /* 0x000fc6000fffe03f */
[----:B------:R-:W-:Y:S01]  /*2f30*/  IMAD R3, R3, -0x2, R4 ;  /* 0xfffffffe03037824 */ /* 0x000fe200078e0204 */
[----:B------:R-:W-:-:S03]  /*2f40*/  UISETP.GE.AND UP0, UPT, UR4, UR10, UPT ;  /* 0x0000000a0400728c */ /* 0x000fc6000bf06270 */
[----:B------:R-:W-:Y:S01]  /*2f50*/  HMMA.16816.F32.BF16 R20, R224, R6, R40 ;  /* 0x00000006e014723c */ /* 0x000fe20000041828 */
[C---:B------:R-:W-:Y:S02]  /*2f60*/  ISETP.GT.AND P5, PT, R3.reuse, RZ, PT ;  /* 0x000000ff0300720c */ /* 0x040fe40003fa4270 */
[C---:B------:R-:W-:Y:S02]  /*2f70*/  ISETP.GT.AND P1, PT, R3.reuse, 0x1, PT ;  /* 0x000000010300780c */ /* 0x040fe40003f24270 */
[----:B------:R-:W-:Y:S02]  /*2f80*/  ISETP.GT.AND P6, PT, R3, 0x8, PT ;  /* 0x000000080300780c */ /* 0x000fe40003fc4270 */
[----:B------:R-:W-:Y:S01]  /*2f90*/  FSEL R7, R12, -INF , P5 ;  /* 0xff8000000c077808 */ /* 0x000fe20002800000 */
[----:B------:R-:W-:Y:S01]  /*2fa0*/  HMMA.16816.F32.BF16 R28, R228, R88, R72 ;  /* 0x00000058e41c723c */ /* 0x000fe20000041848 */
[----:B------:R-:W-:Y:S02]  /*2fb0*/  FSEL R6, R13, -INF , P1 ;  /* 0xff8000000d067808 */ /* 0x000fe40000800000 */
[----:B------:R-:W-:-:S02]  /*2fc0*/  FSEL R15, R15, -INF , P1 ;  /* 0xff8000000f0f7808 */ /* 0x000fc40000800000 */
[----:B------:R-:W-:Y:S02]  /*2fd0*/  ISETP.GT.AND P1, PT, R3, 0x9, PT ;  /* 0x000000090300780c */ /* 0x000fe40003f24270 */
[----:B------:R-:W-:Y:S01]  /*2fe0*/  FMNMX.FTZ R4, R7, R6, !PT ;  /* 0x0000000607047209 */ /* 0x000fe20007810000 */
[----:B------:R-:W-:Y:S01]  /*2ff0*/  HMMA.16816.F32.BF16 R32, R228, R90, R80 ;  /* 0x0000005ae420723c */ /* 0x000fe20000041850 */
[----:B------:R-:W-:Y:S02]  /*3000*/  FSEL R13, R27, -INF , P1 ;  /* 0xff8000001b0d7808 */ /* 0x000fe40000800000 */
[----:B------:R-:W-:-:S05]  /*3010*/  FSEL R12, R26, -INF , P6 ;  /* 0xff8000001a0c7808 */ /* 0x000fca0003000000 */
[C---:B---3--:R-:W-:Y:S07]  /*3020*/  HMMA.16816.F32.BF16 R16, R228.reuse, R8, R16 ;  /* 0x00000008e410723c */ /* 0x048fee0000041810 */
[----:B------:R-:W-:Y:S01]  /*3030*/  FSEL R8, R24, -INF , P6 ;  /* 0xff80000018087808 */ /* 0x000fe20003000000 */
[----:B------:R-:W-:Y:S01]  /*3040*/  HMMA.16816.F32.BF16 R36, R228, R100, R84 ;  /* 0x00000064e424723c */ /* 0x000fe20000041854 */
[----:B------:R-:W-:Y:S02]  /*3050*/  ISETP.GT.AND P6, PT, R3, 0x18, PT ;  /* 0x000000180300780c */ /* 0x000fe40003fc4270 */
[----:B------:R-:W-:-:S05]  /*3060*/  FMNMX.FTZ R4, R8, R4, !PT ;  /* 0x0000000408047209 */ /* 0x000fca0007810000 */
[----:B------:R-:W-:Y:S01]  /*3070*/  HMMA.16816.F32.BF16 R20, R228, R10, R20 ;  /* 0x0000000ae414723c */ /* 0x000fe20000041814 */
[----:B------:R-:W-:-:S06]  /*3080*/  FSEL R81, R34, -INF , P6 ;  /* 0xff80000022517808 */ /* 0x000fcc0003000000 */
[----:B------:R-:W-:Y:S01]  /*3090*/  FSEL R11, R14, -INF , P5 ;  /* 0xff8000000e0b7808 */ /* 0x000fe20002800000 */
[C---:B------:R-:W-:Y:S01]  /*30a0*/  HMMA.16816.F32.BF16 R52, R228.reuse, R106, R64 ;  /* 0x0000006ae434723c */ /* 0x040fe20000041840 */
[----:B------:R-:W-:Y:S02]  /*30b0*/  ISETP.GT.AND P5, PT, R3, 0x10, PT ;  /* 0x000000100300780c */ /* 0x000fe40003fa4270 */
[----:B------:R-:W-:Y:S01]  /*30c0*/  FSEL R10, R25, -INF , P1 ;  /* 0xff800000190a7808 */ /* 0x000fe20000800000 */
[----:B------:R-:W-:Y:S01]  /*30d0*/  BAR.SYNC.DEFER_BLOCKING 0x0 ;  /* 0x0000000000007b1d */ /* 0x000fe20000010000 */
[----:B------:R-:W-:Y:S02]  /*30e0*/  ISETP.GT.AND P1, PT, R3, 0x11, PT ;  /* 0x000000110300780c */ /* 0x000fe40003f24270 */
[----:B------:R-:W-:Y:S01]  /*30f0*/  FSEL R64, R28, -INF , P5 ;  /* 0xff8000001c407808 */ /* 0x000fe20002800000 */
[----:B------:R-:W-:Y:S01]  /*3100*/  HMMA.16816.F32.BF16 R40, R228, R102, R76 ;  /* 0x00000066e428723c */ /* 0x000fe2000004184c */
[----:B------:R-:W-:-:S02]  /*3110*/  FMNMX.FTZ R4, R10, R4, !PT ;  /* 0x000000040a047209 */ /* 0x000fc40007810000 */
[----:B------:R-:W-:Y:S02]  /*3120*/  FSEL R65, R29, -INF , P1 ;  /* 0xff8000001d417808 */ /* 0x000fe40000800000 */
[----:B------:R-:W-:Y:S02]  /*3130*/  FMNMX.FTZ R4, R64, R4, !PT ;  /* 0x0000000440047209 */ /* 0x000fe40007810000 */
[----:B------:R-:W-:Y:S01]  /*3140*/  FSEL R80, R30, -INF , P5 ;  /* 0xff8000001e507808 */ /* 0x000fe20002800000 */
[----:B------:R-:W-:Y:S01]  /*3150*/  HMMA.16816.F32.BF16 R48, R228, R104, R48 ;  /* 0x00000068e430723c */ /* 0x000fe20000041830 */
[----:B------:R-:W-:Y:S02]  /*3160*/  ISETP.GT.AND P5, PT, R3, 0x19, PT ;  /* 0x000000190300780c */ /* 0x000fe40003fa4270 */
[----:B------:R-:W-:Y:S02]  /*3170*/  FSEL R67, R32, -INF , P6 ;  /* 0xff80000020437808 */ /* 0x000fe40003000000 */
[----:B------:R-:W-:-:S02]  /*3180*/  FMNMX.FTZ R4, R65, R4, !PT ;  /* 0x0000000441047209 */ /* 0x000fc40007810000 */
[----:B------:R-:W-:Y:S01]  /*3190*/  FSEL R82, R31, -INF , P1 ;  /* 0xff8000001f527808 */ /* 0x000fe20000800000 */
[C---:B------:R-:W-:Y:S01]  /*31a0*/  HMMA.16816.F32.BF16 R60, R228.reuse, R92, R60 ;  /* 0x0000005ce43c723c */ /* 0x040fe2000004183c */
[----:B------:R-:W-:Y:S02]  /*31b0*/  ISETP.GT.AND P1, PT, R3, 0x20, PT ;  /* 0x000000200300780c */ /* 0x000fe40003f24270 */
[----:B------:R-:W-:Y:S01]  /*31c0*/  FSEL R66, R33, -INF , P5 ;  /* 0xff80000021427808 */ /* 0x000fe20002800000 */
[----:B------:R-:W-:Y:S01]  /*31d0*/  LDSM.16.MT88.4 R28, [R2+0x3100] ;  /* 0x00310000021c783b */ /* 0x000fe20000004200 */
[----:B------:R-:W-:Y:S02]  /*31e0*/  FMNMX.FTZ R4, R67, R4, !PT ;  /* 0x0000000443047209 */ /* 0x000fe40007810000 */
[----:B------:R-:W-:Y:S01]  /*31f0*/  FSEL R83, R35, -INF , P5 ;  /* 0xff80000023537808 */ /* 0x000fe20002800000 */
[----:B------:R-:W-:Y:S01]  /*3200*/  HMMA.16816.F32.BF16 R44, R228, R94, R44 ;  /* 0x0000005ee42c723c */ /* 0x000fe2000004182c */
[----:B------:R-:W-:Y:S01]  /*3210*/  ISETP.GT.AND P5, PT, R3, 0x21, PT ;  /* 0x000000210300780c */ /* 0x000fe20003fa4270 */
[----:B------:R-:W-:Y:S01]  /*3220*/  LDSM.16.MT88.4 R32, [R2+0x100] ;  /* 0x000100000220783b */ /* 0x000fe20000004200 */
[----:B------:R-:W-:-:S02]  /*3230*/  FSEL R116, R36, -INF , P1 ;  /* 0xff80000024747808 */ /* 0x000fc40000800000 */
[----:B------:R-:W-:Y:S01]  /*3240*/  FMNMX.FTZ R4, R66, R4, !PT ;  /* 0x0000000442047209 */ /* 0x000fe20007810000 */
[----:B------:R-:W-:Y:S01]  /*3250*/  LDSM.16.MT88.4 R24, [R135+0x100] ;  /* 0x000100008718783b */ /* 0x000fe20000004200 */
[----:B------:R-:W-:Y:S02]  /*3260*/  FMNMX.FTZ R5, R11, R15, !PT ;  /* 0x0000000f0b057209 */ /* 0x000fe40007810000 */
[----:B------:R-:W-:Y:S02]  /*3270*/  FSEL R117, R37, -INF , P5 ;  /* 0xff80000025757808 */ /* 0x000fe40002800000 */
[----:B------:R-:W-:Y:S02]  /*3280*/  ISETP.GT.AND P6, PT, R3, 0x28, PT ;  /* 0x000000280300780c */ /* 0x000fe40003fc4270 */
        /* <DEDUP_REMOVED lines=19> */
[----:B------:R-:W-:Y:S02]  /*33c0*/  FSEL R200, R49, -INF , P5 ;  /* 0xff80000031c87808 */ /* 0x000fe40002800000 */
        /* <DEDUP_REMOVED lines=30> */
[----:B------:R-:W-:-:S02]  /*35b0*/  FSEL R242, R45, -INF , P1 ;  /* 0xff8000002df27808 */ /* 0x000fc40000800000 */
[----:B------:R-:W-:Y:S02]  /*35c0*/  ISETP.GT.AND P1, PT, R3, 0x50, PT ;  /* 0x000000500300780c */ /* 0x000fe40003f24270 */
[----:B------:R-:W-:Y:S02]  /*35d0*/  FMNMX.FTZ R4, R235, R4, !PT ;  /* 0x00000004eb047209 */ /* 0x000fe40007810000 */
[----:B------:R-:W-:Y:S02]  /*35e0*/  FMNMX.FTZ R5, R202, R5, !PT ;  /* 0x00000005ca057209 */ /* 0x000fe40007810000 */
        /* <DEDUP_REMOVED lines=15> */
[----:B------:R-:W-:Y:S02]  /*36e0*/  FMNMX.FTZ R132, R143, R132, !PT ;  /* 0x000000848f847209 */ /* 0x000fe40007810000 */
[----:B------:R-:W-:Y:S02]  /*36f0*/  FMNMX.FTZ R3, R243, R3, !PT ;  /* 0x00000003f3037209 */ /* 0x000fe40007810000 */
[----:B------:R-:W-:Y:S02]  /*3700*/  FMNMX.FTZ R132, R160, R132, !PT ;  /* 0x00000084a0847209 */ /* 0x000fe40007810000 */
[----:B------:R-:W-:Y:S02]  /*3710*/  FMNMX.FTZ R3, R245, R3, !PT ;  /* 0x00000003f5037209 */ /* 0x000fe40007810000 */
[----:B------:R-:W-:Y:S01]  /*3720*/  FSEL R161, R19, -INF , P6 ;  /* 0xff80000013a17808 */ /* 0x000fe20003000000 */
[----:B------:R-:W1:Y:S01]  /*3730*/  SHFL.BFLY PT, R4, R132, 0x2, 0x1f ;  /* 0x0c401f0084047f89 */ /* 0x000e6200000e0000 */
[----:B------:R-:W-:-:S02]  /*3740*/  FMNMX.FTZ R3, R244, R3, !PT ;  /* 0x00000003f4037209 */ /* 0x000fc40007810000 */
[----:B------:R-:W-:Y:S01]  /*3750*/  FSEL R150, R22, -INF , P5 ;  /* 0xff80000016967808 */ /* 0x000fe20002800000 */
[----:B------:R-:W-:Y:S01]  /*3760*/  LDSM.16.MT88.4 R16, [R237+0x100] ;  /* 0x00010000ed10783b */ /* 0x000fe20000004200 */
[----:B------:R-:W-:Y:S02]  /*3770*/  FMNMX.FTZ R3, R246, R3, !PT ;  /* 0x00000003f6037209 */ /* 0x000fe40007810000 */
[----:B------:R-:W-:Y:S02]  /*3780*/  FSEL R148, R23, -INF , P1 ;  /* 0xff80000017947808 */ /* 0x000fe40000800000 */
[----:B------:R-:W-:Y:S01]  /*3790*/  FMNMX.FTZ R3, R151, R3, !PT ;  /* 0x0000000397037209 */ /* 0x000fe20007810000 */
[----:B------:R-:W-:Y:S03]  /*37a0*/  LDSM.16.MT88.4 R20, [R2+0x6100] ;  /* 0x006100000214783b */ /* 0x000fe60000004200 */
[----:B------:R-:W-:-:S04]  /*37b0*/  FMNMX.FTZ R3, R161, R3, !PT ;  /* 0x00000003a1037209 */ /* 0x000fc80007810000 */
        /* <DEDUP_REMOVED lines=13> */
[----:B-1----:R-:W-:-:S04]  /*3890*/  FMNMX.FTZ R3, R3, R5, !PT ;  /* 0x0000000503037209 */ /* 0x002fc80007810000 */
[----:B------:R-:W-:Y:S01]  /*38a0*/  FSETP.NEU.FTZ.AND P1, PT, R3, -INF , PT ;  /* 0xff8000000300780b */ /* 0x000fe20003f3d000 */
[----:B--2---:R-:W-:-:S04]  /*38b0*/  FFMA.FTZ R4, R6, c[0x0][0x2d0], -R9 ;  /* 0x0000b40006047a23 */ /* 0x004fc80000010809 */
[----:B------:R1:W-:Y:S02]  /*38c0*/  MUFU.EX2 R146, R4 ;  /* 0x0000000400927308 */ /* 0x0003e40000000800 */
[----:B-1----:R-:W-:Y:S02]  /*38d0*/  FFMA.FTZ R4, R8, c[0x0][0x2d0], -R9 ;  /* 0x0000b40008047a23 */ /* 0x002fe40000010809 */
[----:B------:R-:W-:-:S04]  /*38e0*/  FMUL.FTZ R8, R3, c[0x0][0x2d0] ;  /* 0x0000b40003087a20 */ /* 0x000fc80000410000 */
[----:B------:R1:W-:Y:S01]  /*38f0*/  MUFU.EX2 R164, R4 ;  /* 0x0000000400a47308 */ /* 0x0003e20000000800 */
[----:B------:R-:W-:Y:S02]  /*3900*/  FSEL R8, R8, RZ, P1 ;  /* 0x000000ff08087208 */ /* 0x000fe40000800000 */
[----:B------:R-:W-:Y:S01]  /*3910*/  PLOP3.LUT P1, PT, PT, PT, UP0, 0x80, 0x0 ;  /* 0x000000000000781c */ /* 0x000fe20003f2f008 */
[--C-:B-1----:R-:W-:Y:S02]  /*3920*/  FFMA.FTZ R4, R10, c[0x0][0x2d0], -R9.reuse ;  /* 0x0000b4000a047a23 */ /* 0x102fe40000010809 */
[----:B------:R-:W-:Y:S02]  /*3930*/  FFMA.FTZ R10, R64, c[0x0][0x2d0], -R9 ;  /* 0x0000b400400a7a23 */ /* 0x000fe40000010809 */
[----:B------:R1:W2:Y:S08]  /*3940*/  MUFU.EX2 R145, R4 ;  /* 0x0000000400917308 */ /* 0x0002b00000000800 */
[----:B------:R3:W-:Y:S01]  /*3950*/  MUFU.EX2 R142, R10 ;  /* 0x0000000a008e7308 */ /* 0x0007e20000000800 */
[----:B-1----:R-:W-:Y:S01]  /*3960*/  FFMA.FTZ R4, R11, c[0x0][0x2d0], -R8 ;  /* 0x0000b4000b047a23 */ /* 0x002fe20000010808 */
[----:B--2---:R-:W-:-:S06]  /*3970*/  F2FP.BF16.PACK_AB R6, R145, R164 ;  /* 0x000000a49106723e */ /* 0x004fcc00000010ff */
[----:B------:R1:W-:Y:S01]  /*3980*/  MUFU.EX2 R248, R4 ;  /* 0x0000000400f87308 */ /* 0x0003e20000000800 */
[----:B---3--:R-:W-:-:S07]  /*3990*/  FFMA.FTZ R10, R65, c[0x0][0x2d0], -R9 ;  /* 0x0000b400410a7a23 */ /* 0x008fce0000010809 */
[----:B------:R2:W-:Y:S01]  /*39a0*/  MUFU.EX2 R140, R10 ;  /* 0x0000000a008c7308 */ /* 0x0005e20000000800 */
[----:B-1----:R-:W-:-:S07]  /*39b0*/  FFMA.FTZ R4, R15, c[0x0][0x2d0], -R8 ;  /* 0x0000b4000f047a23 */ /* 0x002fce0000010808 */
[----:B------:R1:W3:Y:S01]  /*39c0*/  MUFU.EX2 R149, R4 ;  /* 0x0000000400957308 */ /* 0x0002e20000000800 */
[----:B--2---:R-:W-:-:S07]  /*39d0*/  FFMA.FTZ R10, R67, c[0x0][0x2d0], -R9 ;  /* 0x0000b400430a7a23 */ /* 0x004fce0000010809 */
[----:B------:R2:W-:Y:S01]  /*39e0*/  MUFU.EX2 R165, R10 ;  /* 0x0000000a00a57308 */ /* 0x0005e20000000800 */
[----:B-1----:R-:W-:Y:S01]  /*39f0*/  FFMA.FTZ R4, R12, c[0x0][0x2d0], -R8 ;  /* 0x0000b4000c047a23 */ /* 0x002fe20000010808 */
[----:B---3--:R-:W-:-:S06]  /*3a00*/  F2FP.BF16.PACK_AB R5, R149, R248 ;  /* 0x000000f89505723e */ /* 0x008fcc00000010ff */
[----:B------:R1:W-:Y:S01]  /*3a10*/  MUFU.EX2 R247, R4 ;  /* 0x0000000400f77308 */ /* 0x0003e20000000800 */
[----:B--2---:R-:W-:-:S07]  /*3a20*/  FFMA.FTZ R10, R66, c[0x0][0x2d0], -R9 ;  /* 0x0000b400420a7a23 */ /* 0x004fce0000010809 */
[----:B------:R2:W-:Y:S01]  /*3a30*/  MUFU.EX2 R162, R10 ;  /* 0x0000000a00a27308 */ /* 0x0005e20000000800 */
[--C-:B-1----:R-:W-:Y:S02]  /*3a40*/  FFMA.FTZ R4, R13, c[0x0][0x2d0], -R8.reuse ;  /* 0x0000b4000d047a23 */ /* 0x102fe40000010808 */
[----:B------:R-:W1:Y:S05]  /*3a50*/  LDSM.16.MT88.4 R12, [R0+0x100] ;  /* 0x00010000000c783b */ /* 0x000e6a0000004200 */
[----:B------:R3:W4:Y:S01]  /*3a60*/  MUFU.EX2 R147, R4 ;  /* 0x0000000400937308 */ /* 0x0007220000000800 */
[----:B--2---:R-:W-:-:S07]  /*3a70*/  FFMA.FTZ R10, R80, c[0x0][0x2d0], -R8 ;  /* 0x0000b400500a7a23 */ /* 0x004fce0000010808 */
[----:B------:R2:W-:Y:S01]  /*3a80*/  MUFU.EX2 R249, R10 ;  /* 0x0000000a00f97308 */ /* 0x0005e20000000800 */
[----:B---3--:R-:W-:Y:S02]  /*3a90*/  F2FP.BF16.PACK_AB R4, R146, R144 ;  /* 0x000000909204723e */ /* 0x008fe400000010ff */
[----:B----4-:R-:W-:Y:S01]  /*3aa0*/  F2FP.BF16.PACK_AB R7, R147, R247 ;  /* 0x000000f79307723e */ /* 0x010fe200000010ff */
[----:B--2---:R-:W-:-:S06]  /*3ab0*/  FFMA.FTZ R10, R82, c[0x0][0x2d0], -R8 ;  /* 0x0000b400520a7a23 */ /* 0x004fcc0000010808 */
[C---:B------:R-:W-:Y:S01]  /*3ac0*/  HMMA.16816.F32.BF16 R76, R4.reuse, R28, RZ ;  /* 0x0000001c044c723c */ /* 0x040fe200000418ff */
[----:B------:R2:W3:Y:S07]  /*3ad0*/  MUFU.EX2 R163, R10 ;  /* 0x0000000a00a37308 */ /* 0x0004ee0000000800 */
[C---:B------:R-:W-:Y:S01]  /*3ae0*/  HMMA.16816.F32.BF16 R48, R4.reuse, R30, RZ ;  /* 0x0000001e0430723c */ /* 0x040fe200000418ff */
[----:B------:R-:W4:Y:S07]  /*3af0*/  LDSM.16.MT88.4 R28, [R0+0x3100] ;  /* 0x00310000001c783b */ /* 0x000f2e0000004200 */
[----:B-1----:R-:W-:Y:S01]  /*3b00*/  HMMA.16816.F32.BF16 R84, R4, R12, RZ ;  /* 0x0000000c0454723c */ /* 0x002fe200000418ff */
[----:B--2---:R-:W-:-:S04]  /*3b10*/  FFMA.FTZ R10, R81, c[0x0][0x2d0], -R8 ;  /* 0x0000b400510a7a23 */ /* 0x004fc80000010808 */
        /* <DEDUP_REMOVED lines=11> */
[----:B-----5:R-:W-:-:S06]  /*3bd0*/  IMAD.MOV.U32 R10, RZ, RZ, R143 ;  /* 0x000000ffff0a7224 */ /* 0x020fcc00078e008f */
[C---:B------:R-:W-:Y:S08]  /*3be0*/  HMMA.16816.F32.BF16 R72, R4.reuse, R20, RZ ;  /* 0x000000140448723c */ /* 0x040ff000000418ff */
[C---:B------:R-:W-:Y:S01]  /*3bf0*/  HMMA.16816.F32.BF16 R44, R4.reuse, R22, RZ ;  /* 0x00000016042c723c */ /* 0x040fe200000418ff */
[----:B------:R-:W5:Y:S07]  /*3c00*/  LDSM.16.MT88.4 R20, [R0+0x6100] ;  /* 0x006100000014783b */ /* 0x000f6e0000004200 */
[C---:B------:R-:W-:Y:S08]  /*3c10*/  HMMA.16816.F32.BF16 R40, R4.reuse, R24, RZ ;  /* 0x000000180428723c */ /* 0x040ff000000418ff */
[C---:B------:R-:W-:Y:S01]  /*3c20*/  HMMA.16816.F32.BF16 R68, R4.reuse, R26, RZ ;  /* 0x0000001a0444723c */ /* 0x040fe200000418ff */
[----:B------:R-:W3:Y:S07]  /*3c30*/  LDSM.16.MT88.4 R24, [R2+0x900] ;  /* 0x000900000218783b */ /* 0x000eee0000004200 */
[C---:B----4-:R-:W-:Y:S08]  /*3c40*/  HMMA.16816.F32.BF16 R64, R4.reuse, R28, RZ ;  /* 0x0000001c0440723c */ /* 0x050ff000000418ff */
[C---:B------:R-:W-:Y:S01]  /*3c50*/  HMMA.16816.F32.BF16 R104, R4.reuse, R30, RZ ;  /* 0x0000001e0468723c */ /* 0x040fe200000418ff */
[----:B------:R-:W4:Y:S07]  /*3c60*/  LDSM.16.MT88.4 R28, [R2+0x3900] ;  /* 0x00390000021c783b */ /* 0x000f2e0000004200 */
[C---:B--2---:R-:W-:Y:S08]  /*3c70*/  HMMA.16816.F32.BF16 R108, R4.reuse, R12, RZ ;  /* 0x0000000c046c723c */ /* 0x044ff000000418ff */
[C---:B------:R-:W-:Y:S01]  /*3c80*/  HMMA.16816.F32.BF16 R112, R4.reuse, R14, RZ ;  /* 0x0000000e0470723c */ /* 0x040fe200000418ff */
[----:B------:R-:W2:Y:S07]  /*3c90*/  LDSM.16.MT88.4 R12, [R2+0x6900] ;  /* 0x00690000020c783b */ /* 0x000eae0000004200 */
[C---:B-1----:R-:W-:Y:S08]  /*3ca0*/  HMMA.16816.F32.BF16 R80, R4.reuse, R16, RZ ;  /* 0x000000100450723c */ /* 0x042ff000000418ff */
[C---:B------:R-:W-:Y:S01]  /*3cb0*/  HMMA.16816.F32.BF16 R120, R4.reuse, R18, RZ ;  /* 0x000000120478723c */ /* 0x040fe200000418ff */
[----:B------:R-:W1:Y:S07]  /*3cc0*/  LDSM.16.MT88.4 R16, [R135+0x900] ;  /* 0x000900008710783b */ /* 0x000e6e0000004200 */
[C---:B------:R-:W-:Y:S08]  /*3cd0*/  HMMA.16816.F32.BF16 R96, R4.reuse, R36, RZ ;  /* 0x000000240460723c */ /* 0x040ff000000418ff */
[C---:B------:R-:W-:Y:S08]  /*3ce0*/  HMMA.16816.F32.BF16 R100, R4.reuse, R38, RZ ;  /* 0x000000260464723c */ /* 0x040ff000000418ff */
[C---:B------:R-:W-:Y:S08]  /*3cf0*/  HMMA.16816.F32.BF16 R36, R4.reuse, R32, RZ ;  /* 0x000000200424723c */ /* 0x040ff000000418ff */
[C---:B------:R-:W-:Y:S08]  /*3d00*/  HMMA.16816.F32.BF16 R32, R4.reuse, R34, RZ ;  /* 0x000000220420723c */ /* 0x040ff000000418ff */
[C---:B-----5:R-:W-:Y:S08]  /*3d10*/  HMMA.16816.F32.BF16 R124, R4.reuse, R20, RZ ;  /* 0x00000014047c723c */ /* 0x060ff000000418ff */
[----:B------:R-:W-:Y:S01]  /*3d20*/  HMMA.16816.F32.BF16 R136, R4, R22, RZ ;  /* 0x000000160488723c */ /* 0x000fe200000418ff */
[----:B------:R-:W-:Y:S06]  /*3d30*/  LDSM.16.MT88.4 R20, [R0+0x900] ;  /* 0x000900000014783b */ /* 0x000fec0000004200 */
[----:B------:R-:W-:-:S02]  /*3d40*/  F2FP.BF16.PACK_AB R4, R140, R142 ;  /* 0x0000008e8c04723e */ /* 0x000fc400000010ff */
[----:B---3--:R-:W-:Y:S02]  /*3d50*/  F2FP.BF16.PACK_AB R5, R163, R249 ;  /* 0x000000f9a305723e */ /* 0x008fe400000010ff */
[----:B------:R-:W-:Y:S02]  /*3d60*/  F2FP.BF16.PACK_AB R6, R162, R165 ;  /* 0x000000a5a206723e */ /* 0x000fe400000010ff */
[----:B------:R-:W-:-:S07]  /*3d70*/  F2FP.BF16.PACK_AB R7, R141, R11 ;  /* 0x0000000b8d07723e */ /* 0x000fce00000010ff */
[C---:B------:R-:W-:Y:S08]  /*3d80*/  HMMA.16816.F32.BF16 R192, R4.reuse, R24, R92 ;  /* 0x0000001804c0723c */ /* 0x040ff0000004185c */
[C---:B------:R-:W-:Y:S01]  /*3d90*/  HMMA.16816.F32.BF16 R92, R4.reuse, R26, R60 ;  /* 0x0000001a045c723c */ /* 0x040fe2000004183c */
[----:B------:R-:W3:Y:S06]  /*3da0*/  LDSM.16.MT88.4 R24, [R237+0x900] ;  /* 0x00090000ed18783b */ /* 0x000eec0000004200 */
[----:B------:R-:W-:Y:S01]  /*3db0*/  IMAD.MOV.U32 R63, RZ, RZ, R165 ;  /* 0x000000ffff3f7224 */ /* 0x000fe200078e00a5 */
[----:B----4-:R-:W-:Y:S01]  /*3dc0*/  HMMA.16816.F32.BF16 R172, R4, R28, R76 ;  /* 0x0000001c04ac723c */ /* 0x010fe2000004184c */
[----:B------:R-:W-:Y:S01]  /*3dd0*/  MOV R60, R164 ;  /* 0x000000a4003c7202 */ /* 0x000fe20000000f00 */
[----:B------:R-:W-:-:S02]  /*3de0*/  IMAD.MOV.U32 R61, RZ, RZ, R163 ;  /* 0x000000ffff3d7224 */ /* 0x000fc400078e00a3 */
[----:B------:R-:W-:-:S03]  /*3df0*/  IMAD.MOV.U32 R62, RZ, RZ, R162 ;  /* 0x000000ffff3e7224 */ /* 0x000fc600078e00a2 */
[----:B------:R-:W-:Y:S01]  /*3e00*/  MOV R76, R151 ;  /* 0x00000097004c7202 */ /* 0x000fe20000000f00 */
[----:B--2---:R-:W-:Y:S01]  /*3e10*/  HMMA.16816.F32.BF16 R168, R4, R12, R72 ;  /* 0x0000000c04a8723c */ /* 0x004fe20000041848 */
[----:B------:R-:W-:Y:S01]  /*3e20*/  IMAD.MOV.U32 R79, RZ, RZ, R150 ;  /* 0x000000ffff4f7224 */ /* 0x000fe200078e0096 */
[----:B------:R-:W-:Y:S01]  /*3e30*/  MOV R77, R148 ;  /* 0x00000094004d7202 */ /* 0x000fe20000000f00 */
[----:B------:R-:W-:-:S04]  /*3e40*/  IMAD.MOV.U32 R78, RZ, RZ, R149 ;  /* 0x000000ffff4e7224 */ /* 0x000fc800078e0095 */
[----:B------:R-:W-:Y:S01]  /*3e50*/  MOV R73, R142 ;  /* 0x0000008e00497202 */ /* 0x000fe20000000f00 */
[----:B------:R-:W-:Y:S01]  /*3e60*/  IMAD.MOV.U32 R74, RZ, RZ, R141 ;  /* 0x000000ffff4a7224 */ /* 0x000fe200078e008d */
[C---:B------:R-:W-:Y:S01]  /*3e70*/  HMMA.16816.F32.BF16 R148, R4.reuse, R30, R48 ;  /* 0x0000001e0494723c */ /* 0x040fe20000041830 */
[----:B------:R-:W-:Y:S01]  /*3e80*/  IMAD.MOV.U32 R75, RZ, RZ, R140 ;  /* 0x000000ffff4b7224 */ /* 0x000fe200078e008c */
[----:B------:R-:W-:Y:S05]  /*3e90*/  LDSM.16.MT88.4 R28, [R0+0x3900] ;  /* 0x00390000001c783b */ /* 0x000fea0000004200 */
[----:B------:R-:W-:Y:S01]  /*3ea0*/  IMAD.MOV.U32 R48, RZ, RZ, R147 ;  /* 0x000000ffff307224 */ /* 0x000fe200078e0093 */
[----:B-1----:R-:W-:Y:S01]  /*3eb0*/  HMMA.16816.F32.BF16 R140, R4, R16, R40 ;  /* 0x00000010048c723c */ /* 0x002fe20000041828 */
[----:B------:R-:W-:Y:S01]  /*3ec0*/  IMAD.MOV.U32 R49, RZ, RZ, R146 ;  /* 0x000000ffff317224 */ /* 0x000fe200078e0092 */
[----:B------:R-:W-:Y:S01]  /*3ed0*/  MOV R51, R145 ;  /* 0x0000009100337202 */ /* 0x000fe20000000f00 */
[----:B------:R-:W-:-:S05]  /*3ee0*/  IMAD.MOV.U32 R50, RZ, RZ, R144 ;  /* 0x000000ffff327224 */ /* 0x000fca00078e0090 */
[C---:B------:R-:W-:Y:S01]  /*3ef0*/  HMMA.16816.F32.BF16 R164, R4.reuse, R18, R68 ;  /* 0x0000001204a4723c */ /* 0x040fe20000041844 */
[----:B------:R-:W1:Y:S07]  /*3f00*/  LDSM.16.MT88.4 R16, [R237+0x3900] ;  /* 0x00390000ed10783b */ /* 0x000e6e0000004200 */
[C---:B------:R-:W-:Y:S01]  /*3f10*/  HMMA.16816.F32.BF16 R144, R4.reuse, R14, R44 ;  /* 0x0000000e0490723c */ /* 0x040fe2000004182c */
[----:B------:R-:W2:Y:S07]  /*3f20*/  LDSM.16.MT88.4 R12, [R135+0x3900] ;  /* 0x00390000870c783b */ /* 0x000eae0000004200 */
[C---:B---3--:R-:W-:Y:S07]  /*3f30*/  HMMA.16816.F32.BF16 R180, R4.reuse, R24, R88 ;  /* 0x0000001804b4723c */ /* 0x048fee0000041858 */
[----:B------:R-:W-:Y:S01]  /*3f40*/  MOV R89, R161 ;  /* 0x000000a100597202 */ /* 0x000fe20000000f00 */
[----:B------:R-:W-:Y:S01]  /*3f50*/  IMAD.MOV.U32 R88, RZ, RZ, R160 ;  /* 0x000000ffff587224 */ /* 0x000fe200078e00a0 */
[----:B------:R-:W-:Y:S01]  /*3f60*/  HMMA.16816.F32.BF16 R176, R4, R20, R84 ;  /* 0x0000001404b0723c */ /* 0x000fe20000041854 */
[----:B------:R-:W-:Y:S01]  /*3f70*/  IMAD.MOV.U32 R90, RZ, RZ, R248 ;  /* 0x000000ffff5a7224 */ /* 0x000fe200078e00f8 */
[----:B------:R-:W-:-:S05]  /*3f80*/  MOV R91, R78 ;  /* 0x0000004e005b7202 */ /* 0x000fca0000000f00 */
[----:B------:R-:W-:Y:S01]  /*3f90*/  IMAD.MOV.U32 R87, RZ, RZ, R60 ;  /* 0x000000ffff577224 */ /* 0x000fe200078e003c */
[----:B------:R-:W-:Y:S01]  /*3fa0*/  HMMA.16816.F32.BF16 R160, R4, R26, R56 ;  /* 0x0000001a04a0723c */ /* 0x000fe20000041838 */
[----:B------:R-:W-:Y:S01]  /*3fb0*/  MOV R86, R61 ;  /* 0x0000003d00567202 */ /* 0x000fe20000000f00 */
[----:B------:R-:W-:Y:S01]  /*3fc0*/  IMAD.MOV.U32 R85, RZ, RZ, R62 ;  /* 0x000000ffff557224 */ /* 0x000fe200078e003e */
[----:B------:R-:W3:Y:S01]  /*3fd0*/  LDSM.16.MT88.4 R24, [R135+0x6900] ;  /* 0x006900008718783b */ /* 0x000ee20000004200 */
[----:B------:R-:W-:-:S04]  /*3fe0*/  IMAD.MOV.U32 R84, RZ, RZ, R63 ;  /* 0x000000ffff547224 */ /* 0x000fc800078e003f */
[C---:B-1----:R-:W-:Y:S07]  /*3ff0*/  HMMA.16816.F32.BF16 R40, R4.reuse, R16, R36 ;  /* 0x000000100428723c */ /* 0x042fee0000041824 */
[----:B------:R-:W-:Y:S01]  /*4000*/  MOV R16, R10 ;  /* 0x0000000a00107202 */ /* 0x000fe20000000f00 */
[----:B------:R-:W-:Y:S01]  /*4010*/  HMMA.16816.F32.BF16 R56, R4, R22, R52 ;  /* 0x000000160438723c */ /* 0x000fe20000041834 */
[----:B------:R-:W-:Y:S01]  /*4020*/  FFMA.FTZ R10, R116, c[0x0][0x2d0], -R9 ;  /* 0x0000b400740a7a23 */ /* 0x000fe20000010809 */
[----:B------:R-:W1:Y:S01]  /*4030*/  LDSM.16.MT88.4 R20, [R237+0x6900] ;  /* 0x00690000ed14783b */ /* 0x000e620000004200 */
[----:B------:R-:W-:-:S02]  /*4040*/  IMAD.MOV.U32 R17, RZ, RZ, R50 ;  /* 0x000000ffff117224 */ /* 0x000fc400078e0032 */
[----:B------:R4:W5:Y:S01]  /*4050*/  MUFU.EX2 R68, R10 ;  /* 0x0000000a00447308 */ /* 0x0009620000000800 */
[----:B------:R-:W-:Y:S02]  /*4060*/  IMAD.MOV.U32 R116, RZ, RZ, R51 ;  /* 0x000000ffff747224 */ /* 0x000fe400078e0033 */
[C---:B--2---:R-:W-:Y:S07]  /*4070*/  HMMA.16816.F32.BF16 R60, R4.reuse, R12, R96 ;  /* 0x0000000c043c723c */ /* 0x044fee0000041860 */
[----:B------:R-:W-:Y:S01]  /*4080*/  MOV R98, R73 ;  /* 0x0000004900627202 */ /* 0x000fe20000000f00 */
[----:B------:R-:W-:Y:S01]  /*4090*/  HMMA.16816.F32.BF16 R52, R4, R14, R100 ;  /* 0x0000000e0434723c */ /* 0x000fe20000041864 */
[----:B------:R-:W2:Y:S01]  /*40a0*/  LDSM.16.MT88.4 R12, [R0+0x6900] ;  /* 0x00690000000c783b */ /* 0x000ea20000004200 */
[----:B------:R-:W-:-:S02]  /*40b0*/  IMAD.MOV.U32 R97, RZ, RZ, R74 ;  /* 0x000000ffff617224 */ /* 0x000fc400078e004a */
[----:B------:R-:W-:Y:S02]  /*40c0*/  IMAD.MOV.U32 R96, RZ, RZ, R75 ;  /* 0x000000ffff607224 */ /* 0x000fe400078e004b */
[----:B----4-:R-:W-:Y:S01]  /*40d0*/  FFMA.FTZ R10, R117, c[0x0][0x2d0], -R9 ;  /* 0x0000b400750a7a23 */ /* 0x010fe20000010809 */
[----:B------:R-:W-:Y:S01]  /*40e0*/  MOV R103, R48 ;  /* 0x0000003000677202 */ /* 0x000fe20000000f00 */
[----:B------:R-:W-:Y:S01]  /*40f0*/  IMAD.MOV.U32 R100, RZ, RZ, R49 ;  /* 0x000000ffff647224 */ /* 0x000fe200078e0031 */
[C---:B------:R-:W-:Y:S01]  /*4100*/  HMMA.16816.F32.BF16 R36, R4.reuse, R28, R64 ;  /* 0x0000001c0424723c */ /* 0x040fe20000041840 */
[----:B------:R4:W1:Y:S07]  /*4110*/  MUFU.EX2 R101, R10 ;  /* 0x0000000a00657308 */ /* 0x00086e0000000800 */
[C---:B------:R-:W-:Y:S07]  /*4120*/  HMMA.16816.F32.BF16 R48, R4.reuse, R18, R32 ;  /* 0x000000120430723c */ /* 0x040fee0000041820 */
[----:B------:R-:W-:Y:S01]  /*4130*/  MOV R18, R252 ;  /* 0x000000fc00127202 */ /* 0x000fe20000000f00 */
[----:B------:R-:W-:Y:S01]  /*4140*/  IMAD.MOV.U32 R19, RZ, RZ, R76 ;  /* 0x000000ffff137224 */ /* 0x000fe200078e004c */
[----:B---3--:R-:W-:Y:S01]  /*4150*/  HMMA.16816.F32.BF16 R32, R4, R24, R108 ;  /* 0x000000180420723c */ /* 0x008fe2000004186c */
[----:B----4-:R-:W-:-:S04]  /*4160*/  FFMA.FTZ R10, R118, c[0x0][0x2d0], -R9 ;  /* 0x0000b400760a7a23 */ /* 0x010fc80000010809 */
[----:B------:R3:W-:Y:S02]  /*4170*/  MUFU.EX2 R102, R10 ;  /* 0x0000000a00667308 */ /* 0x0007e40000000800 */
[----:B------:R-:W-:Y:S01]  /*4180*/  IMAD.MOV.U32 R108, RZ, RZ, R17 ;  /* 0x000000ffff6c7224 */ /* 0x000fe200078e0011 */
[C---:B------:R-:W-:Y:S01]  /*4190*/  HMMA.16816.F32.BF16 R64, R4.reuse, R26, R112 ;  /* 0x0000001a0440723c */ /* 0x040fe20000041870 */
[----:B------:R-:W-:Y:S01]  /*41a0*/  MOV R109, R100 ;  /* 0x00000064006d7202 */ /* 0x000fe20000000f00 */
[----:B------:R-:W-:Y:S01]  /*41b0*/  IMAD.MOV.U32 R110, RZ, RZ, R103 ;  /* 0x000000ffff6e7224 */ /* 0x000fe200078e0067 */
[----:B------:R-:W-:Y:S01]  /*41c0*/  LDSM.16.MT88.4 R24, [R2+0x4100] ;  /* 0x004100000218783b */ /* 0x000fe20000004200 */
[----:B------:R-:W-:Y:S02]  /*41d0*/  IMAD.MOV.U32 R111, RZ, RZ, R96 ;  /* 0x000000ffff6f7224 */ /* 0x000fe400078e0060 */
[----:B------:R-:W-:Y:S01]  /*41e0*/  IMAD.MOV.U32 R100, RZ, RZ, R86 ;  /* 0x000000ffff647224 */ /* 0x000fe200078e0056 */
[----:B------:R-:W-:Y:S01]  /*41f0*/  MOV R114, R116 ;  /* 0x0000007400727202 */ /* 0x000fe20000000f00 */
[----:B------:R-:W-:Y:S01]  /*4200*/  HMMA.16816.F32.BF16 R44, R4, R30, R104 ;  /* 0x0000001e042c723c */ /* 0x000fe20000041868 */
[----:B------:R-:W-:Y:S01]  /*4210*/  IMAD.MOV.U32 R115, RZ, RZ, R16 ;  /* 0x000000ffff737224 */ /* 0x000fe200078e0010 */
[----:B------:R-:W4:Y:S01]  /*4220*/  LDSM.16.MT88.4 R28, [R2+0x1100] ;  /* 0x00110000021c783b */ /* 0x000f220000004200 */
[----:B------:R-:W-:-:S02]  /*4230*/  IMAD.MOV.U32 R103, RZ, RZ, R89 ;  /* 0x000000ffff677224 */ /* 0x000fc400078e0059 */
[----:B---3--:R-:W-:Y:S02]  /*4240*/  FFMA.FTZ R10, R119, c[0x0][0x2d0], -R9 ;  /* 0x0000b400770a7a23 */ /* 0x008fe40000010809 */
[----:B------:R-:W-:Y:S01]  /*4250*/  MOV R104, R97 ;  /* 0x0000006100687202 */ /* 0x000fe20000000f00 */
[----:B-1----:R-:W-:Y:S01]  /*4260*/  HMMA.16816.F32.BF16 R72, R4, R22, R120 ;  /* 0x000000160448723c */ /* 0x002fe20000041878 */
[----:B------:R1:W-:Y:S01]  /*4270*/  MUFU.EX2 R99, R10 ;  /* 0x0000000a00637308 */ /* 0x0003e20000000800 */
[----:B------:R-:W-:Y:S01]  /*4280*/  IMAD.MOV.U32 R106, RZ, RZ, R84 ;  /* 0x000000ffff6a7224 */ /* 0x000fe200078e0054 */
[----:B------:R-:W-:Y:S01]  /*4290*/  MOV R105, R85 ;  /* 0x0000005500697202 */ /* 0x000fe20000000f00 */
[----:B------:R-:W-:Y:S02]  /*42a0*/  IMAD.MOV.U32 R107, RZ, RZ, R98 ;  /* 0x000000ffff6b7224 */ /* 0x000fe400078e0062 */
[----:B-1----:R-:W-:-:S04]  /*42b0*/  FFMA.FTZ R10, R128, c[0x0][0x2d0], -R8 ;  /* 0x0000b400800a7a23 */ /* 0x002fc80000010808 */
[----:B------:R1:W-:Y:S02]  /*42c0*/  MUFU.EX2 R128, R10 ;  /* 0x0000000a00807308 */ /* 0x0003e40000000800 */
[----:B-1----:R-:W-:Y:S02]  /*42d0*/  FFMA.FTZ R10, R130, c[0x0][0x2d0], -R8 ;  /* 0x0000b400820a7a23 */ /* 0x002fe40000010808 */
[----:B-----5:R-:W-:-:S04]  /*42e0*/  IMAD.MOV.U32 R130, RZ, RZ, R68 ;  /* 0x000000ffff827224 */ /* 0x020fc800078e0044 */
[----:B------:R1:W3:Y:S01]  /*42f0*/  MUFU.EX2 R252, R10 ;  /* 0x0000000a00fc7308 */ /* 0x0002e20000000800 */
[C---:B------:R-:W-:Y:S01]  /*4300*/  HMMA.16816.F32.BF16 R68, R4.reuse, R20, R80 ;  /* 0x000000140444723c */ /* 0x040fe20000041850 */
[----:B------:R-:W-:Y:S07]  /*4310*/  LDSM.16.MT88.4 R20, [R0+0x1100] ;  /* 0x001100000014783b */ /* 0x000fee0000004200 */
[----:B--2---:R-:W-:Y:S01]  /*4320*/  HMMA.16816.F32.BF16 R80, R4, R14, R136 ;  /* 0x0000000e0450723c */ /* 0x004fe20000041888 */
[----:B-1----:R-:W-:-:S02]  /*4330*/  FFMA.FTZ R10, R129, c[0x0][0x2d0], -R8 ;  /* 0x0000b400810a7a23 */ /* 0x002fc40000010808 */
[----:B------:R-:W-:Y:S02]  /*4340*/  IMAD.MOV.U32 R129, RZ, RZ, R77 ;  /* 0x000000ffff817224 */ /* 0x000fe400078e004d */
[----:B------:R1:W-:Y:S02]  /*4350*/  MUFU.EX2 R248, R10 ;  /* 0x0000000a00f87308 */ /* 0x0003e40000000800 */
[----:B-1----:R-:W-:Y:S02]  /*4360*/  FFMA.FTZ R10, R131, c[0x0][0x2d0], -R8 ;  /* 0x0000b400830a7a23 */ /* 0x002fe40000010808 */
[----:B------:R-:W-:-:S04]  /*4370*/  IMAD.MOV.U32 R131, RZ, RZ, R247 ;  /* 0x000000ffff837224 */ /* 0x000fc800078e00f7 */
[----:B------:R1:W2:Y:S02]  /*4380*/  MUFU.EX2 R247, R10 ;  /* 0x0000000a00f77308 */ /* 0x0002a40000000800 */
[----:B-1----:R-:W-:Y:S02]  /*4390*/  MOV R10, R79 ;  /* 0x0000004f000a7202 */ /* 0x002fe40000000f00 */
[----:B------:R-:W-:Y:S01]  /*43a0*/  HMMA.16816.F32.BF16 R76, R4, R12, R124 ;  /* 0x0000000c044c723c */ /* 0x000fe2000004187c */
[----:B------:R-:W1:Y:S06]  /*43b0*/  LDSM.16.MT88.4 R12, [R135+0x1100] ;  /* 0x00110000870c783b */ /* 0x000e6c0000004200 */
[----:B------:R-:W-:Y:S01]  /*43c0*/  IMAD.MOV.U32 R127, RZ, RZ, R18 ;  /* 0x000000ffff7f7224 */ /* 0x000fe200078e0012 */
[----:B------:R-:W-:Y:S01]  /*43d0*/  F2FP.BF16.PACK_AB R4, R101, R130 ;  /* 0x000000826504723e */ /* 0x000fe200000010ff */
[----:B------:R-:W-:Y:S01]  /*43e0*/  IMAD.MOV.U32 R126, RZ, RZ, R19 ;  /* 0x000000ffff7e7224 */ /* 0x000fe200078e0013 */
[----:B---3--:R-:W-:Y:S01]  /*43f0*/  F2FP.BF16.PACK_AB R5, R252, R128 ;  /* 0x00000080fc05723e */ /* 0x008fe200000010ff */
[----:B------:R-:W3:Y:S01]  /*4400*/  LDSM.16.MT88.4 R16, [R2+0x7100] ;  /* 0x007100000210783b */ /* 0x000ee20000004200 */
[----:B------:R-:W-:Y:S01]  /*4410*/  F2FP.BF16.PACK_AB R6, R99, R102 ;  /* 0x000000666306723e */ /* 0x000fe200000010ff */
[----:B------:R-:W-:Y:S01]  /*4420*/  IMAD.MOV.U32 R125, RZ, RZ, R87 ;  /* 0x000000ffff7d7224 */ /* 0x000fe200078e0057 */
[----:B--2---:R-:W-:-:S02]  /*4430*/  F2FP.BF16.PACK_AB R7, R247, R248 ;  /* 0x000000f8f707723e */ /* 0x004fc400000010ff */
[----:B------:R-:W-:-:S05]  /*4440*/  MOV R124, R88 ;  /* 0x00000058007c7202 */ /* 0x000fca0000000f00 */
[C---:B----4-:R-:W-:Y:S07]  /*4450*/  HMMA.16816.F32.BF16 R84, R4.reuse, R28, R192 ;  /* 0x0000001c0454723c */ /* 0x050fee00000418c0 */
[----:B------:R-:W-:Y:S01]  /*4460*/  IMAD.MOV.U32 R194, RZ, RZ, R90 ;  /* 0x000000ffffc27224 */ /* 0x000fe200078e005a */
[----:B------:R-:W-:Y:S01]  /*4470*/  MOV R195, R91 ;  /* 0x0000005b00c37202 */ /* 0x000fe20000000f00 */
[----:B------:R-:W-:Y:S01]  /*4480*/  IMAD.MOV.U32 R193, RZ, RZ, R101 ;  /* 0x000000ffffc17224 */ /* 0x000fe200078e0065 */
[----:B------:R-:W-:Y:S01]  /*4490*/  HMMA.16816.F32.BF16 R88, R4, R30, R92 ;  /* 0x0000001e0458723c */ /* 0x000fe2000004185c */
[----:B------:R-:W2:Y:S01]  /*44a0*/  LDSM.16.MT88.4 R28, [R237+0x1100] ;  /* 0x00110000ed1c783b */ /* 0x000ea20000004200 */
[----:B------:R-:W-:-:S06]  /*44b0*/  IMAD.MOV.U32 R192, RZ, RZ, R102 ;  /* 0x000000ffffc07224 */ /* 0x000fcc00078e0066 */
[C---:B------:R-:W-:Y:S07]  /*44c0*/  HMMA.16816.F32.BF16 R92, R4.reuse, R24, R172 ;  /* 0x00000018045c723c */ /* 0x040fee00000418ac */
[----:B------:R-:W-:Y:S01]  /*44d0*/  IMAD.MOV.U32 R175, RZ, RZ, R99 ;  /* 0x000000ffffaf7224 */ /* 0x000fe200078e0063 */
[----:B-1----:R-:W-:Y:S01]  /*44e0*/  HMMA.16816.F32.BF16 R136, R4, R12, R140 ;  /* 0x0000000c0488723c */ /* 0x002fe2000004188c */
[----:B------:R-:W-:Y:S01]  /*44f0*/  IMAD.MOV.U32 R173, RZ, RZ, R125 ;  /* 0x000000ffffad7224 */ /* 0x000fe200078e007d */
[----:B------:R-:W-:Y:S01]  /*4500*/  MOV R172, R131 ;  /* 0x0000008300ac7202 */ /* 0x000fe20000000f00 */
[----:B------:R-:W-:-:S05]  /*4510*/  IMAD.MOV.U32 R174, RZ, RZ, R194 ;  /* 0x000000ffffae7224 */ /* 0x000fca00078e00c2 */
[C---:B---3--:R-:W-:Y:S07]  /*4520*/  HMMA.16816.F32.BF16 R116, R4.reuse, R16, R168 ;  /* 0x000000100474723c */ /* 0x048fee00000418a8 */
        /* <DEDUP_REMOVED lines=9> */
[C---:B------:R-:W-:Y:S01]  /*45c0*/  HMMA.16816.F32.BF16 R100, R4.reuse, R18, R144 ;  /* 0x000000120464723c */ /* 0x040fe20000041890 */
[----:B------:R-:W1:Y:S07]  /*45d0*/  LDSM.16.MT88.4 R16, [R135+0x4100] ;  /* 0x004100008710783b */ /* 0x000e6e0000004200 */
[C---:B------:R-:W-:Y:S01]  /*45e0*/  HMMA.16816.F32.BF16 R112, R4.reuse, R14, R164 ;  /* 0x0000000e0470723c */ /* 0x040fe200000418a4 */
[----:B------:R-:W3:Y:S07]  /*45f0*/  LDSM.16.MT88.4 R12, [R237+0x4100] ;  /* 0x00410000ed0c783b */ /* 0x000eee0000004200 */
[C---:B------:R-:W-:Y:S01]  /*4600*/  HMMA.16816.F32.BF16 R96, R4.reuse, R26, R148 ;  /* 0x0000001a0460723c */ /* 0x040fe20000041894 */
[----:B------:R-:W-:Y:S07]  /*4610*/  LDSM.16.MT88.4 R24, [R0+0x4100] ;  /* 0x004100000018783b */ /* 0x000fee0000004200 */
[C---:B--2---:R-:W-:Y:S07]  /*4620*/  HMMA.16816.F32.BF16 R120, R4.reuse, R28, R180 ;  /* 0x0000001c0478723c */ /* 0x044fee00000418b4 */
[----:B------:R-:W-:Y:S01]  /*4630*/  IMAD.MOV.U32 R28, RZ, RZ, R124 ;  /* 0x000000ffff1c7224 */ /* 0x000fe200078e007c */
[----:B------:R-:W-:Y:S01]  /*4640*/  HMMA.16816.F32.BF16 R164, R4, R20, R176 ;  /* 0x0000001404a4723c */ /* 0x000fe200000418b0 */
[----:B------:R-:W-:Y:S01]  /*4650*/  MOV R29, R126 ;  /* 0x0000007e001d7202 */ /* 0x000fe20000000f00 */
[----:B------:R-:W-:-:S02]  /*4660*/  IMAD.MOV.U32 R180, RZ, RZ, R127 ;  /* 0x000000ffffb47224 */ /* 0x000fc400078e007f */
[----:B------:R-:W-:Y:S02]  /*4670*/  IMAD.MOV.U32 R181, RZ, RZ, R10 ;  /* 0x000000ffffb57224 */ /* 0x000fe400078e000a */
[----:B------:R-:W-:Y:S01]  /*4680*/  FFMA.FTZ R10, R133, c[0x0][0x2d0], -R9 ;  /* 0x0000b400850a7a23 */ /* 0x000fe20000010809 */
[----:B------:R-:W-:Y:S01]  /*4690*/  MOV R179, R110 ;  /* 0x0000006e00b37202 */ /* 0x000fe20000000f00 */
[C---:B------:R-:W-:Y:S01]  /*46a0*/  HMMA.16816.F32.BF16 R148, R4.reuse, R22, R56 ;  /* 0x000000160494723c */ /* 0x040fe20000041838 */
[----:B------:R-:W2:Y:S01]  /*46b0*/  LDSM.16.MT88.4 R20, [R135+0x7100] ;  /* 0x007100008714783b */ /* 0x000ea20000004200 */
[----:B------:R-:W-:Y:S01]  /*46c0*/  IMAD.MOV.U32 R183, RZ, RZ, R175 ;  /* 0x000000ffffb77224 */ /* 0x000fe200078e00af */
[----:B------:R-:W-:Y:S01]  /*46d0*/  MOV R175, R195 ;  /* 0x000000c300af7202 */ /* 0x000fe20000000f00 */
[----:B------:R-:W-:Y:S01]  /*46e0*/  IMAD.MOV.U32 R182, RZ, RZ, R129 ;  /* 0x000000ffffb67224 */ /* 0x000fe200078e0081 */
[----:B------:R4:W-:Y:S01]  /*46f0*/  MUFU.EX2 R195, R10 ;  /* 0x0000000a00c37308 */ /* 0x0009e20000000800 */
[----:B------:R-:W-:Y:S01]  /*4700*/  IMAD.MOV.U32 R177, RZ, RZ, R108 ;  /* 0x000000ffffb17224 */ /* 0x000fe200078e006c */
[----:B------:R-:W-:Y:S01]  /*4710*/  MOV R176, R104 ;  /* 0x0000006800b07202 */ /* 0x000fe20000000f00 */
[----:B------:R-:W-:Y:S01]  /*4720*/  HMMA.16816.F32.BF16 R124, R4, R30, R160 ;  /* 0x0000001e047c723c */ /* 0x000fe200000418a0 */
[----:B------:R-:W-:-:S02]  /*4730*/  IMAD.MOV.U32 R58, RZ, RZ, R181 ;  /* 0x000000ffff3a7224 */ /* 0x000fc400078e00b5 */
[----:B------:R-:W-:Y:S02]  /*4740*/  IMAD.MOV.U32 R181, RZ, RZ, R193 ;  /* 0x000000ffffb57224 */ /* 0x000fe400078e00c1 */
[----:B------:R-:W-:Y:S02]  /*4750*/  IMAD.MOV.U32 R178, RZ, RZ, R109 ;  /* 0x000000ffffb27224 */ /* 0x000fe400078e006d */
[----:B------:R-:W-:Y:S01]  /*4760*/  IMAD.MOV.U32 R30, RZ, RZ, R130 ;  /* 0x000000ffff1e7224 */ /* 0x000fe200078e0082 */
[----:B-1----:R-:W-:Y:S01]  /*4770*/  HMMA.16816.F32.BF16 R160, R4, R16, R60 ;  /* 0x0000001004a0723c */ /* 0x002fe2000004183c */
[----:B------:R-:W-:Y:S01]  /*4780*/  MOV R31, R128 ;  /* 0x00000080001f7202 */ /* 0x000fe20000000f00 */
[----:B------:R-:W-:Y:S02]  /*4790*/  IMAD.MOV.U32 R57, RZ, RZ, R28 ;  /* 0x000000ffff397224 */ /* 0x000fe400078e001c */
[----:B------:R-:W-:Y:S01]  /*47a0*/  IMAD.MOV.U32 R133, RZ, RZ, R111 ;  /* 0x000000ffff857224 */ /* 0x000fe200078e006f */
[----:B------:R-:W-:Y:S01]  /*47b0*/  MOV R56, R31 ;  /* 0x0000001f00387202 */ /* 0x000fe20000000f00 */
[----:B----4-:R-:W-:-:S02]  /*47c0*/  FFMA.FTZ R10, R200, c[0x0][0x2d0], -R9 ;  /* 0x0000b400c80a7a23 */ /* 0x010fc40000010809 */
[C---:B------:R-:W-:Y:S01]  /*47d0*/  HMMA.16816.F32.BF16 R140, R4.reuse, R18, R52 ;  /* 0x00000012048c723c */ /* 0x040fe20000041834 */
[----:B------:R-:W1:Y:S01]  /*47e0*/  LDSM.16.MT88.4 R16, [R237+0x7100] ;  /* 0x00710000ed10783b */ /* 0x000e620000004200 */
[----:B------:R4:W5:Y:S01]  /*47f0*/  MUFU.EX2 R194, R10 ;  /* 0x0000000a00c27308 */ /* 0x0009620000000800 */
[----:B------:R-:W-:Y:S02]  /*4800*/  IMAD.MOV.U32 R31, RZ, RZ, R192 ;  /* 0x000000ffff1f7224 */ /* 0x000fe400078e00c0 */
[----:B------:R-:W-:Y:S01]  /*4810*/  IMAD.MOV.U32 R62, RZ, RZ, R179 ;  /* 0x000000ffff3e7224 */ /* 0x000fe200078e00b3 */
[----:B------:R-:W-:Y:S01]  /*4820*/  MOV R179, R180 ;  /* 0x000000b400b37202 */ /* 0x000fe20000000f00 */
[----:B------:R-:W-:Y:S01]  /*4830*/  IMAD.MOV.U32 R28, RZ, RZ, R106 ;  /* 0x000000ffff1c7224 */ /* 0x000fe200078e006a */
[----:B---3--:R-:W-:Y:S01]  /*4840*/  HMMA.16816.F32.BF16 R128, R4, R12, R40 ;  /* 0x0000000c0480723c */ /* 0x008fe20000041828 */
[----:B------:R-:W-:Y:S01]  /*4850*/  MOV R180, R107 ;  /* 0x0000006b00b47202 */ /* 0x000fe20000000f00 */
[----:B------:R-:W-:Y:S01]  /*4860*/  IMAD.MOV.U32 R63, RZ, RZ, R30 ;  /* 0x000000ffff3f7224 */ /* 0x000fe200078e001e */
[----:B------:R-:W-:Y:S01]  /*4870*/  MOV R30, R183 ;  /* 0x000000b7001e7202 */ /* 0x000fe20000000f00 */
[----:B------:R-:W-:-:S04]  /*4880*/  IMAD.MOV.U32 R59, RZ, RZ, R182 ;  /* 0x000000ffff3b7224 */ /* 0x000fc800078e00b6 */
[C---:B------:R-:W-:Y:S01]  /*4890*/  HMMA.16816.F32.BF16 R144, R4.reuse, R14, R48 ;  /* 0x0000000e0490723c */ /* 0x040fe20000041830 */
[----:B------:R-:W3:Y:S01]  /*48a0*/  LDSM.16.MT88.4 R12, [R0+0x7100] ;  /* 0x00710000000c783b */ /* 0x000ee20000004200 */
[----:B----4-:R-:W-:Y:S02]  /*48b0*/  FFMA.FTZ R10, R134, c[0x0][0x2d0], -R9 ;  /* 0x0000b400860a7a23 */ /* 0x010fe40000010809 */
[----:B------:R-:W-:Y:S01]  /*48c0*/  IMAD.MOV.U32 R134, RZ, RZ, R177 ;  /* 0x000000ffff867224 */ /* 0x000fe200078e00b1 */
[----:B------:R-:W-:Y:S01]  /*48d0*/  MOV R177, R178 ;  /* 0x000000b200b17202 */ /* 0x000fe20000000f00 */
[----:B------:R4:W-:Y:S01]  /*48e0*/  MUFU.EX2 R193, R10 ;  /* 0x0000000a00c17308 */ /* 0x0009e20000000800 */
[----:B------:R-:W-:Y:S01]  /*48f0*/  IMAD.MOV.U32 R178, RZ, RZ, R29 ;  /* 0x000000ffffb27224 */ /* 0x000fe200078e001d */
[----:B--2---:R-:W-:Y:S01]  /*4900*/  HMMA.16816.F32.BF16 R40, R4, R20, R32 ;  /* 0x000000140428723c */ /* 0x004fe20000041820 */
[----:B------:R-:W-:Y:S02]  /*4910*/  IMAD.MOV.U32 R29, RZ, RZ, R105 ;  /* 0x000000ffff1d7224 */ /* 0x000fe400078e0069 */
[----:B------:R-:W-:-:S05]  /*4920*/  IMAD.MOV.U32 R200, RZ, RZ, R30 ;  /* 0x000000ffffc87224 */ /* 0x000fca00078e001e */
[----:B------:R-:W-:Y:S01]  /*4930*/  HMMA.16816.F32.BF16 R48, R4, R22, R64 ;  /* 0x000000160430723c */ /* 0x000fe20000041840 */
[----:B------:R-:W2:Y:S01]  /*4940*/  LDSM.16.MT88.4 R20, [R2+0x4900] ;  /* 0x004900000214783b */ /* 0x000ea20000004200 */
[----:B----4-:R-:W-:-:S06]  /*4950*/  FFMA.FTZ R10, R201, c[0x0][0x2d0], -R9 ;  /* 0x0000b400c90a7a23 */ /* 0x010fcc0000010809 */
[C---:B------:R-:W-:Y:S01]  /*4960*/  HMMA.16816.F32.BF16 R108, R4.reuse, R24, R36 ;  /* 0x00000018046c723c */ /* 0x040fe20000041824 */
[----:B------:R-:W-:Y:S01]  /*4970*/  IMAD.MOV.U32 R201, RZ, RZ, R31 ;  /* 0x000000ffffc97224 */ /* 0x000fe200078e001f */
[----:B------:R4:W2:Y:S06]  /*4980*/  MUFU.EX2 R192, R10 ;  /* 0x0000000a00c07308 */ /* 0x0008ac0000000800 */
[C---:B------:R-:W-:Y:S01]  /*4990*/  HMMA.16816.F32.BF16 R104, R4.reuse, R26, R44 ;  /* 0x0000001a0468723c */ /* 0x040fe2000004182c */
[----:B------:R-:W2:Y:S07]  /*49a0*/  LDSM.16.MT88.4 R24, [R2+0x1900] ;  /* 0x001900000218783b */ /* 0x000eae0000004200 */
[----:B-1----:R-:W-:Y:S01]  /*49b0*/  HMMA.16816.F32.BF16 R44, R4, R16, R68 ;  /* 0x00000010042c723c */ /* 0x002fe20000041844 */
[----:B----4-:R-:W-:Y:S01]  /*49c0*/  FFMA.FTZ R10, R202, c[0x0][0x2d0], -R8 ;  /* 0x0000b400ca0a7a23 */ /* 0x010fe20000010808 */
[----:B------:R-:W-:-:S03]  /*49d0*/  MOV R202, R181 ;  /* 0x000000b500ca7202 */ /* 0x000fc60000000f00 */
[----:B------:R1:W-:Y:S02]  /*49e0*/  MUFU.EX2 R183, R10 ;  /* 0x0000000a00b77308 */ /* 0x0003e40000000800 */
[----:B------:R-:W-:Y:S01]  /*49f0*/  IMAD.MOV.U32 R69, RZ, RZ, R58 ;  /* 0x000000ffff457224 */ /* 0x000fe200078e003a */
[----:B------:R-:W-:Y:S01]  /*4a00*/  HMMA.16816.F32.BF16 R52, R4, R18, R72 ;  /* 0x000000120434723c */ /* 0x000fe20000041848 */
[----:B------:R-:W4:Y:S01]  /*4a10*/  LDSM.16.MT88.4 R16, [R2+0x7900] ;  /* 0x007900000210783b */ /* 0x000f220000004200 */
[----:B------:R-:W-:Y:S01]  /*4a20*/  MOV R70, R59 ;  /* 0x0000003b00467202 */ /* 0x000fe20000000f00 */
[----:B------:R-:W-:Y:S02]  /*4a30*/  IMAD.MOV.U32 R71, RZ, RZ, R62 ;  /* 0x000000ffff477224 */ /* 0x000fe400078e003e */
[----:B------:R-:W-:-:S03]  /*4a40*/  IMAD.MOV.U32 R68, RZ, RZ, R57 ;  /* 0x000000ffff447224 */ /* 0x000fc600078e0039 */
[----:B---3--:R-:W-:Y:S01]  /*4a50*/  HMMA.16816.F32.BF16 R36, R4, R12, R76 ;  /* 0x0000000c0424723c */ /* 0x008fe2000004184c */
[----:B-1----:R-:W-:Y:S01]  /*4a60*/  FFMA.FTZ R10, R233, c[0x0][0x2d0], -R8 ;  /* 0x0000b400e90a7a23 */ /* 0x002fe20000010808 */
[----:B------:R-:W-:-:S06]  /*4a70*/  MOV R233, R56 ;  /* 0x0000003800e97202 */ /* 0x000fcc0000000f00 */
[----:B------:R-:W-:Y:S01]  /*4a80*/  HMMA.16816.F32.BF16 R32, R4, R14, R80 ;  /* 0x0000000e0420723c */ /* 0x000fe20000041850 */
[----:B------:R-:W1:Y:S01]  /*4a90*/  LDSM.16.MT88.4 R12, [R135+0x1900] ;  /* 0x00190000870c783b */ /* 0x000e620000004200 */
[----:B------:R3:W3:Y:S05]  /*4aa0*/  MUFU.EX2 R182, R10 ;  /* 0x0000000a00b67308 */ /* 0x0006ea0000000800 */
[----:B-----5:R-:W-:Y:S02]  /*4ab0*/  F2FP.BF16.PACK_AB R4, R194, R195 ;  /* 0x000000c3c204723e */ /* 0x020fe400000010ff */
[----:B--2---:R-:W-:Y:S02]  /*4ac0*/  F2FP.BF16.PACK_AB R6, R192, R193 ;  /* 0x000000c1c006723e */ /* 0x004fe400000010ff */
[----:B------:R-:W-:Y:S01]  /*4ad0*/  MOV R83, R29 ;  /* 0x0000001d00537202 */ /* 0x000fe20000000f00 */
[----:B---3--:R-:W-:Y:S01]  /*4ae0*/  FFMA.FTZ R10, R203, c[0x0][0x2d0], -R8 ;  /* 0x0000b400cb0a7a23 */ /* 0x008fe20000010808 */
[----:B------:R-:W-:Y:S01]  /*4af0*/  F2FP.BF16.PACK_AB R5, R182, R183 ;  /* 0x000000b7b605723e */ /* 0x000fe200000010ff */
[----:B------:R-:W-:-:S02]  /*4b00*/  IMAD.MOV.U32 R203, RZ, RZ, R63 ;  /* 0x000000ffffcb7224 */ /* 0x000fc400078e003f */
[----:B------:R2:W-:Y:S02]  /*4b10*/  MUFU.EX2 R181, R10 ;  /* 0x0000000a00b57308 */ /* 0x0005e40000000800 */
[----:B--2---:R-:W-:Y:S02]  /*4b20*/  FFMA.FTZ R10, R232, c[0x0][0x2d0], -R8 ;  /* 0x0000b400e80a7a23 */ /* 0x004fe40000010808 */
[----:B------:R-:W-:-:S04]  /*4b30*/  IMAD.MOV.U32 R232, RZ, RZ, R180 ;  /* 0x000000ffffe87224 */ /* 0x000fc800078e00b4 */
[----:B------:R-:W2:Y:S02]  /*4b40*/  MUFU.EX2 R180, R10 ;  /* 0x0000000a00b47308 */ /* 0x000ea40000000800 */
[----:B--2---:R-:W-:Y:S01]  /*4b50*/  F2FP.BF16.PACK_AB R7, R180, R181 ;  /* 0x000000b5b407723e */ /* 0x004fe200000010ff */
[----:B------:R-:W-:Y:S02]  /*4b60*/  IMAD.MOV.U32 R10, RZ, RZ, R28 ;  /* 0x000000ffff0a7224 */ /* 0x000fe400078e001c */
[----:B------:R-:W-:Y:S04]  /*4b70*/  LDSM.16.MT88.4 R28, [R237+0x1900] ;  /* 0x00190000ed1c783b */ /* 0x000fe80000004200 */
[C---:B------:R-:W-:Y:S07]  /*4b80*/  HMMA.16816.F32.BF16 R64, R4.reuse, R22, R96 ;  /* 0x000000160440723c */ /* 0x040fee0000041860 */
[----:B------:R-:W-:Y:S01]  /*4b90*/  IMAD.MOV.U32 R99, RZ, RZ, R232 ;  /* 0x000000ffff637224 */ /* 0x000fe200078e00e8 */
[----:B------:R-:W-:Y:S01]  /*4ba0*/  HMMA.16816.F32.BF16 R56, R4, R24, R84 ;  /* 0x000000180438723c */ /* 0x000fe20000041854 */
[----:B------:R-:W-:Y:S01]  /*4bb0*/  IMAD.MOV.U32 R98, RZ, RZ, R68 ;  /* 0x000000ffff627224 */ /* 0x000fe200078e0044 */
[----:B------:R-:W-:Y:S01]  /*4bc0*/  MOV R97, R69 ;  /* 0x0000004500617202 */ /* 0x000fe20000000f00 */
[----:B------:R-:W-:-:S02]  /*4bd0*/  IMAD.MOV.U32 R96, RZ, RZ, R70 ;  /* 0x000000ffff607224 */ /* 0x000fc400078e0046 */
[----:B------:R-:W-:-:S03]  /*4be0*/  IMAD.MOV.U32 R232, RZ, RZ, R71 ;  /* 0x000000ffffe87224 */ /* 0x000fc600078e0047 */
[C---:B------:R-:W-:Y:S01]  /*4bf0*/  HMMA.16816.F32.BF16 R60, R4.reuse, R26, R88 ;  /* 0x0000001a043c723c */ /* 0x040fe20000041858 */
[----:B------:R-:W2:Y:S07]  /*4c00*/  LDSM.16.MT88.4 R24, [R0+0x1900] ;  /* 0x001900000018783b */ /* 0x000eae0000004200 */
[C---:B----4-:R-:W-:Y:S08]  /*4c10*/  HMMA.16816.F32.BF16 R116, R4.reuse, R16, R116 ;  /* 0x000000100474723c */ /* 0x050ff00000041874 */
[C---:B------:R-:W-:Y:S01]  /*4c20*/  HMMA.16816.F32.BF16 R68, R4.reuse, R18, R100 ;  /* 0x000000120444723c */ /* 0x040fe20000041864 */
[----:B------:R-:W3:Y:S07]  /*4c30*/  LDSM.16.MT88.4 R16, [R135+0x4900] ;  /* 0x004900008710783b */ /* 0x000eee0000004200 */
[C---:B-1----:R-:W-:Y:S08]  /*4c40*/  HMMA.16816.F32.BF16 R136, R4.reuse, R12, R136 ;  /* 0x0000000c0488723c */ /* 0x042ff00000041888 */
[C---:B------:R-:W-:Y:S01]  /*4c50*/  HMMA.16816.F32.BF16 R72, R4.reuse, R14, R112 ;  /* 0x0000000e0448723c */ /* 0x040fe20000041870 */
[----:B------:R-:W1:Y:S07]  /*4c60*/  LDSM.16.MT88.4 R12, [R237+0x4900] ;  /* 0x00490000ed0c783b */ /* 0x000e6e0000004200 */
[C---:B------:R-:W-:Y:S01]  /*4c70*/  HMMA.16816.F32.BF16 R84, R4.reuse, R20, R92 ;  /* 0x000000140454723c */ /* 0x040fe2000004185c */
[----:B------:R-:W4:Y:S07]  /*4c80*/  LDSM.16.MT88.4 R20, [R0+0x4900] ;  /* 0x004900000014783b */ /* 0x000f2e0000004200 */
[C---:B--2---:R-:W-:Y:S08]  /*4c90*/  HMMA.16816.F32.BF16 R88, R4.reuse, R24, R164 ;  /* 0x000000180458723c */ /* 0x044ff000000418a4 */
[C---:B------:R-:W-:Y:S01]  /*4ca0*/  HMMA.16816.F32.BF16 R92, R4.reuse, R26, R148 ;  /* 0x0000001a045c723c */ /* 0x040fe20000041894 */
[----:B------:R-:W2:Y:S07]  /*4cb0*/  LDSM.16.MT88.4 R24, [R135+0x7900] ;  /* 0x007900008718783b */ /* 0x000eae0000004200 */
[C---:B---3--:R-:W-:Y:S07]  /*4cc0*/  HMMA.16816.F32.BF16 R100, R4.reuse, R16, R160 ;  /* 0x000000100464723c */ /* 0x048fee00000418a0 */
[----:B------:R-:W-:Y:S01]  /*4cd0*/  IMAD.MOV.U32 R162, RZ, RZ, R179 ;  /* 0x000000ffffa27224 */ /* 0x000fe200078e00b3 */
[----:B------:R-:W-:Y:S01]  /*4ce0*/  HMMA.16816.F32.BF16 R112, R4, R18, R140 ;  /* 0x000000120470723c */ /* 0x000fe2000004188c */
[----:B------:R-:W3:Y:S01]  /*4cf0*/  LDSM.16.MT88.4 R16, [R237+0x7900] ;  /* 0x00790000ed10783b */ /* 0x000ee20000004200 */
[----:B------:R-:W-:Y:S01]  /*4d00*/  IMAD.MOV.U32 R161, RZ, RZ, R178 ;  /* 0x000000ffffa17224 */ /* 0x000fe200078e00b2 */
[----:B------:R-:W-:-:S04]  /*4d10*/  MOV R163, R249 ;  /* 0x000000f900a37202 */ /* 0x000fc80000000f00 */
[----:B------:R-:W-:Y:S01]  /*4d20*/  MOV R160, R163 ;  /* 0x000000a300a07202 */ /* 0x000fe20000000f00 */
[----:B------:R-:W-:Y:S01]  /*4d30*/  HMMA.16816.F32.BF16 R76, R4, R28, R120 ;  /* 0x0000001c044c723c */ /* 0x000fe20000041878 */
[----:B------:R-:W-:Y:S01]  /*4d40*/  IMAD.MOV.U32 R142, RZ, RZ, R168 ;  /* 0x000000ffff8e7224 */ /* 0x000fe200078e00a8 */
[----:B------:R-:W-:Y:S01]  /*4d50*/  MOV R143, R169 ;  /* 0x000000a9008f7202 */ /* 0x000fe20000000f00 */
[----:B------:R-:W-:-:S04]  /*4d60*/  IMAD.MOV.U32 R163, RZ, RZ, R171 ;  /* 0x000000ffffa37224 */ /* 0x000fc800078e00ab */
[----:B------:R-:W-:Y:S01]  /*4d70*/  IMAD.MOV.U32 R28, RZ, RZ, R10 ;  /* 0x000000ffff1c7224 */ /* 0x000fe200078e000a */
[----:B------:R-:W-:Y:S01]  /*4d80*/  MOV R29, R83 ;  /* 0x00000053001d7202 */ /* 0x000fe20000000f00 */
[----:B------:R-:W-:Y:S01]  /*4d90*/  FFMA.FTZ R10, R234, c[0x0][0x2d0], -R9 ;  /* 0x0000b400ea0a7a23 */ /* 0x000fe20000010809 */
[----:B------:R-:W-:Y:S03]  /*4da0*/  HMMA.16816.F32.BF16 R80, R4, R30, R124 ;  /* 0x0000001e0450723c */ /* 0x000fe6000004187c */
[----:B------:R5:W-:Y:S01]  /*4db0*/  MUFU.EX2 R179, R10 ;  /* 0x0000000a00b37308 */ /* 0x000be20000000800 */
[----:B------:R-:W-:-:S03]  /*4dc0*/  IMAD.MOV.U32 R234, RZ, RZ, R29 ;  /* 0x000000ffffea7224 */ /* 0x000fc600078e001d */
[----:B------:R-:W-:Y:S01]  /*4dd0*/  MOV R30, R177 ;  /* 0x000000b1001e7202 */ /* 0x000fe20000000f00 */
[----:B-1----:R-:W-:Y:S01]  /*4de0*/  HMMA.16816.F32.BF16 R124, R4, R12, R128 ;  /* 0x0000000c047c723c */ /* 0x002fe20000041880 */
[----:B------:R-:W-:-:S03]  /*4df0*/  IMAD.MOV.U32 R31, RZ, RZ, R176 ;  /* 0x000000ffff1f7224 */ /* 0x000fc600078e00b0 */
[----:B------:R-:W-:Y:S02]  /*4e00*/  IMAD.MOV.U32 R141, RZ, RZ, R30 ;  /* 0x000000ffff8d7224 */ /* 0x000fe400078e001e */
[----:B------:R-:W-:Y:S02]  /*4e10*/  IMAD.MOV.U32 R140, RZ, RZ, R31 ;  /* 0x000000ffff8c7224 */ /* 0x000fe400078e001f */
[C---:B------:R-:W-:Y:S01]  /*4e20*/  HMMA.16816.F32.BF16 R144, R4.reuse, R14, R144 ;  /* 0x0000000e0490723c */ /* 0x040fe20000041890 */
[----:B------:R-:W1:Y:S01]  /*4e30*/  LDSM.16.MT88.4 R12, [R0+0x7900] ;  /* 0x00790000000c783b */ /* 0x000e620000004200 */
[--C-:B-----5:R-:W-:Y:S01]  /*4e40*/  FFMA.FTZ R10, R240, c[0x0][0x2d0], -R9.reuse ;  /* 0x0000b400f00a7a23 */ /* 0x120fe20000010809 */
[----:B------:R-:W-:Y:S02]  /*4e50*/  MOV R240, R28 ;  /* 0x0000001c00f07202 */ /* 0x000fe40000000f00 */
[----:B------:R-:W-:Y:S01]  /*4e60*/  LDSM.16.MT88.4 R28, [R2+0x8100] ;  /* 0x00810000021c783b */ /* 0x000fe20000004200 */
[----:B------:R5:W1:Y:S02]  /*4e70*/  MUFU.EX2 R178, R10 ;  /* 0x0000000a00b27308 */ /* 0x000a640000000800 */
[C---:B----4-:R-:W-:Y:S08]  /*4e80*/  HMMA.16816.F32.BF16 R148, R4.reuse, R20, R108 ;  /* 0x000000140494723c */ /* 0x050ff0000004186c */
[----:B------:R-:W-:Y:S01]  /*4e90*/  HMMA.16816.F32.BF16 R104, R4, R22, R104 ;  /* 0x000000160468723c */ /* 0x000fe20000041868 */
[----:B------:R-:W4:Y:S01]  /*4ea0*/  LDSM.16.MT88.4 R20, [R2+0x2100] ;  /* 0x002100000214783b */ /* 0x000f220000004200 */
[----:B-----5:R-:W-:-:S06]  /*4eb0*/  FFMA.FTZ R10, R235, c[0x0][0x2d0], -R9 ;  /* 0x0000b400eb0a7a23 */ /* 0x020fcc0000010809 */
[C---:B--2---:R-:W-:Y:S01]  /*4ec0*/  HMMA.16816.F32.BF16 R120, R4.reuse, R26, R48 ;  /* 0x0000001a0478723c */ /* 0x044fe20000041830 */
[----:B------:R-:W-:Y:S01]  /*4ed0*/  IMAD.MOV.U32 R235, RZ, RZ, R96 ;  /* 0x000000ffffeb7224 */ /* 0x000fe200078e0060 */
[----:B------:R2:W-:Y:S05]  /*4ee0*/  MUFU.EX2 R177, R10 ;  /* 0x0000000a00b17308 */ /* 0x0005ea0000000800 */
[----:B------:R-:W-:Y:S01]  /*4ef0*/  IMAD.MOV.U32 R49, RZ, RZ, R170 ;  /* 0x000000ffff317224 */ /* 0x000fe200078e00aa */
[----:B---3--:R-:W-:Y:S01]  /*4f00*/  HMMA.16816.F32.BF16 R128, R4, R18, R52 ;  /* 0x000000120480723c */ /* 0x008fe20000041834 */
[----:B------:R-:W-:Y:S01]  /*4f10*/  IMAD.MOV.U32 R51, RZ, RZ, R133 ;  /* 0x000000ffff337224 */ /* 0x000fe200078e0085 */
[----:B------:R-:W-:Y:S01]  /*4f20*/  MOV R48, R250 ;  /* 0x000000fa00307202 */ /* 0x000fe20000000f00 */
[----:B------:R-:W-:-:S02]  /*4f30*/  IMAD.MOV.U32 R50, RZ, RZ, R161 ;  /* 0x000000ffff327224 */ /* 0x000fc400078e00a1 */
[----:B------:R-:W-:-:S03]  /*4f40*/  IMAD.MOV.U32 R161, RZ, RZ, R99 ;  /* 0x000000ffffa17224 */ /* 0x000fc600078e0063 */
[----:B------:R-:W-:Y:S01]  /*4f50*/  HMMA.16816.F32.BF16 R168, R4, R16, R44 ;  /* 0x0000001004a8723c */ /* 0x000fe2000004182c */
[----:B------:R-:W3:Y:S01]  /*4f60*/  LDSM.16.MT88.4 R16, [R135+0x2100] ;  /* 0x002100008710783b */ /* 0x000ee20000004200 */
[----:B--2---:R-:W-:Y:S01]  /*4f70*/  FFMA.FTZ R10, R242, c[0x0][0x2d0], -R9 ;  /* 0x0000b400f20a7a23 */ /* 0x004fe20000010809 */
[----:B------:R-:W-:-:S03]  /*4f80*/  MOV R242, R97 ;  /* 0x0000006100f27202 */ /* 0x000fc60000000f00 */
[----:B------:R2:W5:Y:S02]  /*4f90*/  MUFU.EX2 R249, R10 ;  /* 0x0000000a00f97308 */ /* 0x0005640000000800 */
[C---:B------:R-:W-:Y:S01]  /*4fa0*/  HMMA.16816.F32.BF16 R164, R4.reuse, R24, R40 ;  /* 0x0000001804a4723c */ /* 0x040fe20000041828 */
[----:B------:R-:W3:Y:S07]  /*4fb0*/  LDSM.16.MT88.4 R24, [R2+0x5100] ;  /* 0x005100000218783b */ /* 0x000eee0000004200 */
[----:B-1----:R-:W-:Y:S01]  /*4fc0*/  HMMA.16816.F32.BF16 R32, R4, R14, R32 ;  /* 0x0000000e0420723c */ /* 0x002fe20000041820 */
[----:B--2---:R-:W-:-:S02]  /*4fd0*/  FFMA.FTZ R10, R243, c[0x0][0x2d0], -R8 ;  /* 0x0000b400f30a7a23 */ /* 0x004fc40000010808 */
[----:B------:R-:W-:Y:S02]  /*4fe0*/  IMAD.MOV.U32 R243, RZ, RZ, R98 ;  /* 0x000000fffff37224 */ /* 0x000fe400078e0062 */
[----:B------:R1:W-:Y:S03]  /*4ff0*/  MUFU.EX2 R176, R10 ;  /* 0x0000000a00b07308 */ /* 0x0003e60000000800 */
[----:B------:R-:W-:Y:S01]  /*5000*/  HMMA.16816.F32.BF16 R96, R4, R12, R36 ;  /* 0x0000000c0460723c */ /* 0x000fe20000041824 */
[----:B------:R-:W2:Y:S06]  /*5010*/  LDSM.16.MT88.4 R12, [R237+0x2100] ;  /* 0x00210000ed0c783b */ /* 0x000eac0000004200 */
[----:B------:R-:W-:-:S02]  /*5020*/  F2FP.BF16.PACK_AB R4, R178, R179 ;  /* 0x000000b3b204723e */ /* 0x000fc400000010ff */
[----:B-----5:R-:W-:Y:S01]  /*5030*/  F2FP.BF16.PACK_AB R6, R249, R177 ;  /* 0x000000b1f906723e */ /* 0x020fe200000010ff */
[----:B-1----:R-:W-:Y:S02]  /*5040*/  FFMA.FTZ R10, R245, c[0x0][0x2d0], -R8 ;  /* 0x0000b400f50a7a23 */ /* 0x002fe40000010808 */
[----:B------:R-:W-:Y:S01]  /*5050*/  IMAD.MOV.U32 R245, RZ, RZ, R162 ;  /* 0x000000fffff57224 */ /* 0x000fe200078e00a2 */
[----:B------:R-:W-:Y:S02]  /*5060*/  MOV R162, R134 ;  /* 0x0000008600a27202 */ /* 0x000fe40000000f00 */
[----:B------:R1:W5:Y:S02]  /*5070*/  MUFU.EX2 R134, R10 ;  /* 0x0000000a00867308 */ /* 0x0003640000000800 */
[----:B-1----:R-:W-:Y:S01]  /*5080*/  FFMA.FTZ R10, R244, c[0x0][0x2d0], -R8 ;  /* 0x0000b400f40a7a23 */ /* 0x002fe20000010808 */
[----:B-----5:R-:W-:Y:S02]  /*5090*/  F2FP.BF16.PACK_AB R5, R134, R176 ;  /* 0x000000b08605723e */ /* 0x020fe400000010ff */
[----:B------:R-:W-:-:S03]  /*50a0*/  MOV R244, R235 ;  /* 0x000000eb00f47202 */ /* 0x000fc60000000f00 */
[----:B------:R1:W-:Y:S01]  /*50b0*/  MUFU.EX2 R133, R10 ;  /* 0x0000000a00857308 */ /* 0x0003e20000000800 */
[----:B------:R-:W-:Y:S02]  /*50c0*/  IMAD.MOV.U32 R235, RZ, RZ, R140 ;  /* 0x000000ffffeb7224 */ /* 0x000fe400078e008c */
[----:B------:R-:W-:Y:S02]  /*50d0*/  IMAD.MOV.U32 R140, RZ, RZ, R162 ;  /* 0x000000ffff8c7224 */ /* 0x000fe400078e00a2 */
[----:B-1----:R-:W-:Y:S02]  /*50e0*/  FFMA.FTZ R10, R246, c[0x0][0x2d0], -R8 ;  /* 0x0000b400f60a7a23 */ /* 0x002fe40000010808 */
[----:B------:R-:W-:Y:S02]  /*50f0*/  IMAD.MOV.U32 R246, RZ, RZ, R242 ;  /* 0x000000fffff67224 */ /* 0x000fe400078e00f2 */
[----:B------:R-:W1:Y:S01]  /*5100*/  MUFU.EX2 R250, R10 ;  /* 0x0000000a00fa7308 */ /* 0x000e620000000800 */
[----:B------:R-:W-:Y:S01]  /*5110*/  IMAD.MOV.U32 R242, RZ, RZ, R141 ;  /* 0x000000fffff27224 */ /* 0x000fe200078e008d */
[----:B------:R-:W-:-:S02]  /*5120*/  MOV R141, R163 ;  /* 0x000000a3008d7202 */ /* 0x000fc40000000f00 */
[----:B-1----:R-:W-:Y:S01]  /*5130*/  F2FP.BF16.PACK_AB R7, R250, R133 ;  /* 0x00000085fa07723e */ /* 0x002fe200000010ff */
[----:B------:R-:W-:Y:S02]  /*5140*/  FFMA.FTZ R10, R48, c[0x0][0x2d0], -R9 ;  /* 0x0000b400300a7a23 */ /* 0x000fe40000010809 */
[----:B------:R-:W-:Y:S02]  /*5150*/  IMAD.MOV.U32 R48, RZ, RZ, R49 ;  /* 0x000000ffff307224 */ /* 0x000fe400078e0031 */
[----:B------:R-:W-:Y:S02]  /*5160*/  IMAD.MOV.U32 R49, RZ, RZ, R51 ;  /* 0x000000ffff317224 */ /* 0x000fe400078e0033 */
[C---:B----4-:R-:W-:Y:S01]  /*5170*/  HMMA.16816.F32.BF16 R52, R4.reuse, R20, R56 ;  /* 0x000000140434723c */ /* 0x050fe20000041838 */
[----:B------:R1:W-:Y:S06]  /*5180*/  MUFU.EX2 R51, R10 ;  /* 0x0000000a00337308 */ /* 0x0003ec0000000800 */
[----:B------:R-:W-:Y:S01]  /*5190*/  MOV R59, R50 ;  /* 0x00000032003b7202 */ /* 0x000fe20000000f00 */
[C---:B------:R-:W-:Y:S01]  /*51a0*/  HMMA.16816.F32.BF16 R36, R4.reuse, R22, R60 ;  /* 0x000000160424723c */ /* 0x040fe2000004183c */
[----:B------:R-:W4:Y:S07]  /*51b0*/  LDSM.16.MT88.4 R20, [R0+0x2100] ;  /* 0x002100000014783b */ /* 0x000f2e0000004200 */
[----:B---3--:R-:W-:Y:S01]  /*51c0*/  HMMA.16816.F32.BF16 R136, R4, R16, R136 ;  /* 0x000000100488723c */ /* 0x008fe20000041888 */
[----:B-1----:R-:W-:-:S02]  /*51d0*/  FFMA.FTZ R10, R245, c[0x0][0x2d0], -R9 ;  /* 0x0000b400f50a7a23 */ /* 0x002fc40000010809 */
[----:B------:R-:W-:Y:S02]  /*51e0*/  IMAD.MOV.U32 R245, RZ, RZ, R161 ;  /* 0x000000fffff57224 */ /* 0x000fe400078e00a1 */
[----:B------:R1:W3:Y:S03]  /*51f0*/  MUFU.EX2 R50, R10 ;  /* 0x0000000a00327308 */ /* 0x0002e60000000800 */
[C---:B------:R-:W-:Y:S01]  /*5200*/  HMMA.16816.F32.BF16 R44, R4.reuse, R18, R72 ;  /* 0x00000012042c723c */ /* 0x040fe20000041848 */
[----:B------:R-:W5:Y:S04]  /*5210*/  LDSM.16.MT88.4 R16, [R237+0x5100] ;  /* 0x00510000ed10783b */ /* 0x000f680000004200 */
[----:B------:R-:W-:Y:S03]  /*5220*/  LDSM.16.MT88.4 R72, [R0+0x2900] ;  /* 0x002900000048783b */ /* 0x000fe60000004200 */
[----:B------:R-:W-:Y:S01]  /*5230*/  HMMA.16816.F32.BF16 R84, R4, R24, R84 ;  /* 0x000000180454723c */ /* 0x000fe20000041854 */
[----:B-1----:R-:W-:-:S02]  /*5240*/  FFMA.FTZ R10, R48, c[0x0][0x2d0], -R9 ;  /* 0x0000b400300a7a23 */ /* 0x002fc40000010809 */
[----:B------:R-:W-:-:S05]  /*5250*/  FFMA.FTZ R9, R243, c[0x0][0x2d0], -R9 ;  /* 0x0000b400f3097a23 */ /* 0x000fca0000010809 */
[C---:B------:R-:W-:Y:S01]  /*5260*/  HMMA.16816.F32.BF16 R40, R4.reuse, R26, R64 ;  /* 0x0000001a0428723c */ /* 0x040fe20000041840 */
[----:B------:R-:W1:Y:S01]  /*5270*/  LDSM.16.MT88.4 R24, [R135+0x5100] ;  /* 0x005100008718783b */ /* 0x000e620000004200 */
[----:B------:R-:W-:Y:S01]  /*5280*/  MOV R243, R160 ;  /* 0x000000a000f37202 */ /* 0x000fe20000000f00 */
[----:B------:R2:W-:Y:S04]  /*5290*/  MUFU.EX2 R48, R9 ;  /* 0x0000000900307308 */ /* 0x0005e80000000800 */
[----:B------:R-:W-:Y:S01]  /*52a0*/  IMAD.MOV.U32 R67, RZ, RZ, R49 ;  /* 0x000000ffff437224 */ /* 0x000fe200078e0031 */
[C---:B------:R-:W-:Y:S03]  /*52b0*/  HMMA.16816.F32.BF16 R116, R4.reuse, R28, R116 ;  /* 0x0000001c0474723c */ /* 0x040fe60000041874 */
[----:B------:R3:W-:Y:S05]  /*52c0*/  MUFU.EX2 R49, R10 ;  /* 0x0000000a00317308 */ /* 0x0007ea0000000800 */
[----:B------:R-:W-:Y:S01]  /*52d0*/  HMMA.16816.F32.BF16 R28, R4, R30, R68 ;  /* 0x0000001e041c723c */ /* 0x000fe20000041844 */
[----:B--2---:R-:W-:-:S02]  /*52e0*/  FFMA.FTZ R9, R59, c[0x0][0x2d0], -R8 ;  /* 0x0000b4003b097a23 */ /* 0x004fc40000010808 */
[----:B------:R-:W-:Y:S05]  /*52f0*/  LDSM.16.MT88.4 R56, [R2+0x2900] ;  /* 0x002900000238783b */ /* 0x000fea0000004200 */
[----:B------:R-:W-:Y:S01]  /*5300*/  HMMA.16816.F32.BF16 R60, R4, R12, R76 ;  /* 0x0000000c043c723c */ /* 0x000fe2000004184c */
[----:B---3--:R-:W-:-:S07]  /*5310*/  MOV R10, R172 ;  /* 0x000000ac000a7202 */ /* 0x008fce0000000f00 */
[C---:B------:R-:W-:Y:S01]  /*5320*/  HMMA.16816.F32.BF16 R68, R4.reuse, R14, R80 ;  /* 0x0000000e0444723c */ /* 0x040fe20000041850 */
[----:B------:R-:W2:Y:S04]  /*5330*/  LDSM.16.MT88.4 R12, [R0+0x5100] ;  /* 0x00510000000c783b */ /* 0x000ea80000004200 */
[----:B------:R-:W-:Y:S03]  /*5340*/  LDSM.16.MT88.4 R80, [R135+0x5900] ;  /* 0x005900008750783b */ /* 0x000fe60000004200 */
[C---:B----4-:R-:W-:Y:S01]  /*5350*/  HMMA.16816.F32.BF16 R76, R4.reuse, R20, R88 ;  /* 0x00000014044c723c */ /* 0x050fe20000041858 */
[----:B------:R-:W-:Y:S07]  /*5360*/  LDSM.16.MT88.4 R88, [R2+0x5900] ;  /* 0x005900000258783b */ /* 0x000fee0000004200 */
[C---:B------:R-:W-:Y:S01]  /*5370*/  HMMA.16816.F32.BF16 R92, R4.reuse, R22, R92 ;  /* 0x00000016045c723c */ /* 0x040fe2000004185c */
[----:B------:R-:W3:Y:S07]  /*5380*/  LDSM.16.MT88.4 R20, [R135+0x8100] ;  /* 0x008100008714783b */ /* 0x000eee0000004200 */
[C---:B-----5:R-:W-:Y:S08]  /*5390*/  HMMA.16816.F32.BF16 R124, R4.reuse, R16, R124 ;  /* 0x00000010047c723c */ /* 0x060ff0000004187c */
[C---:B------:R-:W-:Y:S01]  /*53a0*/  HMMA.16816.F32.BF16 R144, R4.reuse, R18, R144 ;  /* 0x000000120490723c */ /* 0x040fe20000041890 */
[----:B------:R-:W4:Y:S07]  /*53b0*/  LDSM.16.MT88.4 R16, [R0+0x8100] ;  /* 0x008100000010783b */ /* 0x000f2e0000004200 */
[C---:B-1----:R-:W-:Y:S08]  /*53c0*/  HMMA.16816.F32.BF16 R100, R4.reuse, R24, R100 ;  /* 0x000000180464723c */ /* 0x042ff00000041864 */
[C---:B------:R-:W-:Y:S01]  /*53d0*/  HMMA.16816.F32.BF16 R108, R4.reuse, R26, R112 ;  /* 0x0000001a046c723c */ /* 0x040fe20000041870 */
[----:B------:R-:W1:Y:S04]  /*53e0*/  LDSM.16.MT88.4 R24, [R237+0x8100] ;  /* 0x00810000ed18783b */ /* 0x000e680000004200 */
[----:B------:R-:W-:Y:S03]  /*53f0*/  LDSM.16.MT88.4 R112, [R135+0x8900] ;  /* 0x008900008770783b */ /* 0x000fe60000004200 */
[C---:B--2---:R-:W-:Y:S01]  /*5400*/  HMMA.16816.F32.BF16 R160, R4.reuse, R14, R104 ;  /* 0x0000000e04a0723c */ /* 0x044fe20000041868 */
[----:B------:R2:W-:Y:S01]  /*5410*/  MUFU.EX2 R15, R9 ;  /* 0x00000009000f7308 */ /* 0x0005e20000000800 */
[----:B------:R-:W-:Y:S06]  /*5420*/  LDSM.16.MT88.4 R104, [R0+0x5900] ;  /* 0x005900000068783b */ /* 0x000fec0000004200 */
[C---:B---3--:R-:W-:Y:S08]  /*5430*/  HMMA.16816.F32.BF16 R164, R4.reuse, R20, R164 ;  /* 0x0000001404a4723c */ /* 0x048ff000000418a4 */
[----:B------:R-:W-:Y:S01]  /*5440*/  HMMA.16816.F32.BF16 R148, R4, R12, R148 ;  /* 0x0000000c0494723c */ /* 0x000fe20000041894 */
[----:B--2---:R-:W-:-:S02]  /*5450*/  FFMA.FTZ R9, R67, c[0x0][0x2d0], -R8 ;  /* 0x0000b40043097a23 */ /* 0x004fc40000010808 */
[----:B------:R-:W2:Y:S02]  /*5460*/  LDSM.16.MT88.4 R64, [R237+0x2900] ;  /* 0x00290000ed40783b */ /* 0x000ea40000004200 */
[----:B------:R3:W5:Y:S03]  /*5470*/  MUFU.EX2 R14, R9 ;  /* 0x00000009000e7308 */ /* 0x0007660000000800 */
[C---:B------:R-:W-:Y:S01]  /*5480*/  HMMA.16816.F32.BF16 R20, R4.reuse, R22, R120 ;  /* 0x000000160414723c */ /* 0x040fe20000041878 */
[----:B------:R5:W-:Y:S07]  /*5490*/  LDSM.16.MT88.4 R120, [R2+0x8900] ;  /* 0x008900000278783b */ /* 0x000bee0000004200 */
[----:B----4-:R-:W-:Y:S01]  /*54a0*/  HMMA.16816.F32.BF16 R32, R4, R18, R32 ;  /* 0x000000120420723c */ /* 0x010fe20000041820 */
[----:B---3--:R-:W-:-:S02]  /*54b0*/  FFMA.FTZ R9, R246, c[0x0][0x2d0], -R8 ;  /* 0x0000b400f6097a23 */ /* 0x008fc40000010808 */
[----:B------:R-:W-:-:S05]  /*54c0*/  FFMA.FTZ R8, R244, c[0x0][0x2d0], -R8 ;  /* 0x0000b400f4087a23 */ /* 0x000fca0000010808 */
[----:B-1----:R-:W-:Y:S01]  /*54d0*/  HMMA.16816.F32.BF16 R168, R4, R24, R168 ;  /* 0x0000001804a8723c */ /* 0x002fe200000418a8 */
[----:B------:R1:W-:Y:S01]  /*54e0*/  MUFU.EX2 R13, R9 ;  /* 0x00000009000d7308 */ /* 0x0003e20000000800 */
[----:B------:R-:W-:Y:S02]  /*54f0*/  IMAD.MOV.U32 R246, RZ, RZ, R141 ;  /* 0x000000fffff67224 */ /* 0x000fe400078e008d */
[----:B------:R-:W-:Y:S02]  /*5500*/  IMAD.MOV.U32 R244, RZ, RZ, R140 ;  /* 0x000000fffff47224 */ /* 0x000fe400078e008c */
[----:B-----5:R-:W-:-:S03]  /*5510*/  IMAD.MOV.U32 R2, RZ, RZ, R174 ;  /* 0x000000ffff027224 */ /* 0x020fc600078e00ae */
[----:B------:R3:W4:Y:S01]  /*5520*/  MUFU.EX2 R12, R8 ;  /* 0x00000008000c7308 */ /* 0x0007220000000800 */
[----:B------:R-:W-:Y:S01]  /*5530*/  HMMA.16816.F32.BF16 R24, R4, R26, R128 ;  /* 0x0000001a0418723c */ /* 0x000fe20000041880 */
[----:B-1----:R-:W-:-:S06]  /*5540*/  IMAD.MOV.U32 R9, RZ, RZ, R173 ;  /* 0x000000ffff097224 */ /* 0x002fcc00078e00ad */
[----:B------:R-:W-:Y:S02]  /*5550*/  F2FP.BF16.PACK_AB R128, R50, R51 ;  /* 0x000000333280723e */ /* 0x000fe400000010ff */
[----:B------:R-:W-:Y:S02]  /*5560*/  F2FP.BF16.PACK_AB R129, R14, R15 ;  /* 0x0000000f0e81723e */ /* 0x000fe400000010ff */
[----:B------:R-:W-:Y:S02]  /*5570*/  F2FP.BF16.PACK_AB R130, R48, R49 ;  /* 0x000000313082723e */ /* 0x000fe400000010ff */
[----:B---3--:R-:W-:Y:S02]  /*5580*/  MOV R8, R175 ;  /* 0x000000af00087202 */ /* 0x008fe40000000f00 */
[----:B------:R-:W-:Y:S01]  /*5590*/  HMMA.16816.F32.BF16 R172, R4, R16, R96 ;  /* 0x0000001004ac723c */ /* 0x000fe20000041860 */
[----:B------:R-:W1:Y:S01]  /*55a0*/  LDSM.16.MT88.4 R96, [R237+0x5900] ;  /* 0x00590000ed60783b */ /* 0x000e620000004200 */
[----:B----4-:R-:W-:Y:S01]  /*55b0*/  F2FP.BF16.PACK_AB R131, R12, R13 ;  /* 0x0000000d0c83723e */ /* 0x010fe200000010ff */
[----:B------:R-:W-:-:S04]  /*55c0*/  FADD.FTZ R2, R2, R8 ;  /* 0x0000000802027221 */ /* 0x000fc80000010000 */
[----:B------:R-:W-:Y:S01]  /*55d0*/  MOV R17, R143 ;  /* 0x0000008f00117202 */ /* 0x000fe20000000f00 */
[----:B------:R-:W-:Y:S01]  /*55e0*/  IMAD.MOV.U32 R16, RZ, RZ, R142 ;  /* 0x000000ffff107224 */ /* 0x000fe200078e008e */
[C---:B--2---:R-:W-:Y:S01]  /*55f0*/  HMMA.16816.F32.BF16 R60, R128.reuse, R64, R60 ;  /* 0x00000040803c723c */ /* 0x044fe2000004183c */
        /* <DEDUP_REMOVED lines=10> */
[----:B------:R-:W-:Y:S03]  /*56a0*/  HMMA.16816.F32.BF16 R68, R128, R72, R76 ;  /* 0x000000488044723c */ /* 0x000fe6000004184c */
[----:B------:R-:W-:-:S04]  /*56b0*/  FADD.FTZ R4, R242, R4 ;  /* 0x00000004f2047221 */ /* 0x000fc80000010000 */
[----:B------:R-:W-:Y:S01]  /*56c0*/  FADD.FTZ R5, R240, R4 ;  /* 0x00000004f0057221 */ /* 0x000fe20000010000 */
[----:B------:R-:W-:Y:S01]  /*56d0*/  HMMA.16816.F32.BF16 R72, R128, R74, R92 ;  /* 0x0000004a8048723c */ /* 0x000fe2000004185c */
[----:B------:R-:W-:Y:S02]  /*56e0*/  FADD.FTZ R4, R11, R2 ;  /* 0x000000020b047221 */ /* 0x000fe40000010000 */
[----:B------:R3:W-:Y:S01]  /*56f0*/  LDSM.16.MT88.4 R8, [R0+0x8900] ;  /* 0x008900000008783b */ /* 0x0007e20000004200 */
[----:B------:R-:W-:-:S04]  /*5700*/  FADD.FTZ R2, R234, R5 ;  /* 0x00000005ea027221 */ /* 0x000fc80000010000 */
[----:B------:R-:W-:Y:S01]  /*5710*/  FADD.FTZ R2, R203, R2 ;  /* 0x00000002cb027221 */ /* 0x000fe20000010000 */
[----:B-1----:R-:W-:Y:S03]  /*5720*/  HMMA.16816.F32.BF16 R92, R128, R96, R124 ;  /* 0x00000060805c723c */ /* 0x002fe6000004187c */
[----:B------:R-:W-:-:S04]  /*5730*/  FADD.FTZ R2, R202, R2 ;  /* 0x00000002ca027221 */ /* 0x000fc80000010000 */
[----:B------:R-:W-:Y:S01]  /*5740*/  FADD.FTZ R2, R201, R2 ;  /* 0x00000002c9027221 */ /* 0x000fe20000010000 */
[----:B------:R-:W-:Y:S01]  /*5750*/  HMMA.16816.F32.BF16 R96, R128, R98, R144 ;  /* 0x000000628060723c */ /* 0x000fe20000041890 */
[----:B------:R-:W1:Y:S02]  /*5760*/  LDSM.16.MT88.4 R144, [R237+0x8900] ;  /* 0x00890000ed90783b */ /* 0x000e640000004200 */
[----:B------:R-:W-:-:S04]  /*5770*/  FADD.FTZ R2, R200, R2 ;  /* 0x00000002c8027221 */ /* 0x000fc80000010000 */
[----:B------:R-:W-:Y:S01]  /*5780*/  FADD.FTZ R2, R195, R2 ;  /* 0x00000002c3027221 */ /* 0x000fe20000010000 */
[C---:B------:R-:W-:Y:S01]  /*5790*/  HMMA.16816.F32.BF16 R76, R128.reuse, R80, R100 ;  /* 0x00000050804c723c */ /* 0x040fe20000041864 */
[----:B---3--:R-:W-:Y:S02]  /*57a0*/  FADD.FTZ R0, R232, R4 ;  /* 0x00000004e8007221 */ /* 0x008fe40000010000 */
        /* <DEDUP_REMOVED lines=23> */
[----:B--2---:R-:W-:Y:S01]  /*5920*/  HMMA.16816.F32.BF16 R136, R128, R140, R136 ;  /* 0x0000008c8088723c */ /* 0x004fe20000041888 */
[----:B------:R-:W-:Y:S02]  /*5930*/  FADD.FTZ R0, R134, R0 ;  /* 0x0000000086007221 */ /* 0x000fe40000010000 */
[----:B------:R-:W-:Y:S02]  /*5940*/  FADD.FTZ R249, R48, R249 ;  /* 0x000000f930f97221 */ /* 0x000fe40000010000 */
[----:B------:R-:W-:-:S03]  /*5950*/  FADD.FTZ R0, R133, R0 ;  /* 0x0000000085007221 */ /* 0x000fc60000010000 */
[----:B------:R-:W-:Y:S01]  /*5960*/  HMMA.16816.F32.BF16 R100, R128, R104, R148 ;  /* 0x000000688064723c */ /* 0x000fe20000041894 */
[----:B------:R-:W-:-:S04]  /*5970*/  FADD.FTZ R250, R250, R0 ;  /* 0x00000000fafa7221 */ /* 0x000fc80000010000 */
[----:B------:R-:W-:-:S03]  /*5980*/  FADD.FTZ R250, R15, R250 ;  /* 0x000000fa0ffa7221 */ /* 0x000fc60000010000 */
[----:B------:R-:W-:Y:S01]  /*5990*/  HMMA.16816.F32.BF16 R108, R128, R112, R164 ;  /* 0x00000070806c723c */ /* 0x000fe200000418a4 */
[----:B------:R-:W-:-:S04]  /*59a0*/  FADD.FTZ R250, R14, R250 ;  /* 0x000000fa0efa7221 */ /* 0x000fc80000010000 */
[----:B------:R-:W-:-:S03]  /*59b0*/  FADD.FTZ R250, R13, R250 ;  /* 0x000000fa0dfa7221 */ /* 0x000fc60000010000 */
[----:B-1----:R-:W-:Y:S01]  /*59c0*/  HMMA.16816.F32.BF16 R124, R128, R144, R168 ;  /* 0x00000090807c723c */ /* 0x002fe200000418a8 */
[----:B------:R-:W-:-:S07]  /*59d0*/  FADD.FTZ R250, R12, R250 ;  /* 0x000000fa0cfa7221 */ /* 0x000fce0000010000 */
        /* <DEDUP_REMOVED lines=10> */
[----:B------:R-:W2:Y:S01]  /*5a80*/  LDL.64 R202, [R1] ;  /* 0x0000000001ca7983 */ /* 0x000ea20000100a00 */
[----:B------:R-:W-:Y:S01]  /*5a90*/  IMAD.MOV.U32 R201, RZ, RZ, c[0x0][0x1e4] ;  /* 0x00007900ffc97624 */ /* 0x000fe200078e00ff */
[----:B------:R-:W-:Y:S01]  /*5aa0*/  USHF.R.S32.HI UR5, URZ, 0x1f, UR4 ;  /* 0x0000001f3f057899 */ /* 0x000fe20008011404 */
[----:B------:R-:W-:-:S02]  /*5ab0*/  IMAD.MOV.U32 R200, RZ, RZ, c[0x0][0x1e0] ;  /* 0x00007800ffc87624 */ /* 0x000fc400078e00ff */
[----:B------:R-:W-:Y:S02]  /*5ac0*/  IMAD R0, R201, 0x60, RZ ;  /* 0x00000060c9007824 */ /* 0x000fe400078e02ff */
[C---:B------:R-:W-:Y:S01]  /*5ad0*/  IMAD.WIDE.U32 R4, R200.reuse, 0x60, RZ ;  /* 0x00000060c8047825 */ /* 0x040fe200078e00ff */
[----:B------:R-:W-:-:S03]  /*5ae0*/  SHF.L.U64.HI R2, R200, 0x6, R201 ;  /* 0x00000006c8027819 */ /* 0x000fc600000102c9 */
[----:B------:R-:W-:Y:S01]  /*5af0*/  IMAD.SHL.U32 R8, R200, 0x40, RZ ;  /* 0x00000040c8087824 */ /* 0x000fe200078e00ff */
[----:B------:R-:W-:-:S05]  /*5b00*/  IADD3 R0, R5, R0, RZ ;  /* 0x0000000005007210 */ /* 0x000fca0007ffe0ff */
[----:B------:R-:W-:-:S04]  /*5b10*/  IMAD R0, R0, UR4, RZ ;  /* 0x0000000400007c24 */ /* 0x000fc8000f8e02ff */
[C---:B------:R-:W-:Y:S02]  /*5b20*/  IMAD R0, R4.reuse, UR5, R0 ;  /* 0x0000000504007c24 */ /* 0x040fe4000f8e0200 */
        /* <DEDUP_REMOVED lines=24> */
.L_x_3682:
[----:B------:R-:W-:Y:S01]  /*5cb0*/  UIADD3 UR20, UR14, -0x2, URZ ;  /* 0xfffffffe0e147890 */ /* 0x000fe2000fffe03f */
        /* <DEDUP_REMOVED lines=12> */
.L_x_3684:
[----:B------:R-:W2:Y:S01]  /*5d80*/  LDL.64 R170, [R1+0x8] ;  /* 0x0000080001aa7983 */ /* 0x000ea20000100a00 */
[----:B------:R-:W-:Y:S04]  /*5d90*/  DEPBAR.LE SB0, 0x2 ;  /* 0x000080800000791a */ /* 0x000fe80000000000 */
[----:B------:R-:W-:Y:S01]  /*5da0*/  UIMAD UR4, UR5, 0x9000, URZ ;  /* 0x00009000050478a4 */ /* 0x000fe2000f8e023f */
[----:B------:R-:W2:Y:S01]  /*5db0*/  LDL.64 R168, [R1+0x10] ;  /* 0x0000100001a87983 */ /* 0x000ea20000100a00 */
[----:B------:R-:W-:Y:S01]  /*5dc0*/  UISETP.GE.AND UP0, UPT, UR10, UR20, UPT ;  /* 0x000000140a00728c */ /* 0x000fe2000bf06270 */
[----:B------:R-:W-:Y:S01]  /*5dd0*/  MOV R134, UR19 ;  /* 0x0000001300867c02 */ /* 0x000fe20008000f00 */
[----:B------:R-:W-:Y:S02]  /*5de0*/  UIADD3 UR18, UR20, -0x1, URZ ;  /* 0xffffffff14127890 */ /* 0x000fe4000fffe03f */
[----:B------:R-:W-:Y:S01]  /*5df0*/  IADD3 R132, R236, UR4, RZ ;  /* 0x00000004ec847c10 */ /* 0x000fe2000fffe0ff */
[----:B------:R-:W-:Y:S01]  /*5e00*/  BAR.SYNC.DEFER_BLOCKING 0x0 ;  /* 0x0000000000007b1d */ /* 0x000fe20000010000 */
[----:B------:R-:W-:Y:S01]  /*5e10*/  PLOP3.LUT P0, PT, PT, PT, UP0, 0x80, 0x0 ;  /* 0x000000000000781c */ /* 0x000fe20003f0f008 */
[----:B------:R-:W-:Y:S01]  /*5e20*/  UISETP.GE.AND UP1, UPT, UR19, 0x1, UPT ;  /* 0x000000011300788c */ /* 0x000fe2000bf26270 */
[----:B------:R-:W-:Y:S03]  /*5e30*/  IADD3 R2, R240, R132, RZ ;  /* 0x00000084f0027210 */ /* 0x000fe60007ffe0ff */
[----:B------:R-:W-:Y:S01]  /*5e40*/  @!UP0 USHF.R.S32.HI UR14, URZ, 0x1f, UR18 ;  /* 0x0000001f3f0e8899 */ /* 0x000fe20008011412 */
[----:B------:R-:W-:Y:S01]  /*5e50*/  IADD3 R232, R238, R2, RZ ;  /* 0x00000002eee87210 */ /* 0x000fe20007ffe0ff */
[----:B------:R-:W-:Y:S02]  /*5e60*/  @!UP0 UIMAD.WIDE.U32 UR22, UR18, UR8, URZ ;  /* 0x00000008121682a5 */ /* 0x000fe4000f8e003f */
[----:B------:R-:W-:Y:S04]  /*5e70*/  @!UP0 UIMAD UR14, UR14, UR8, URZ ;  /* 0x000000080e0e82a4 */ /* 0x000fe8000f8e023f */
[----:B------:R-:W-:Y:S01]  /*5e80*/  @!UP0 UIMAD UR14, UR18, UR9, UR14 ;  /* 0x00000009120e82a4 */ /* 0x000fe2000f8e020e */
[----:B------:R-:W-:Y:S01]  /*5e90*/  MOV R3, UR22 ;  /* 0x0000001600037c02 */ /* 0x000fe20008000f00 */
[----:B------:R-:W-:Y:S02]  /*5ea0*/  @!P0 IMAD R134, R134, 0x9000, R241 ;  /* 0x0000900086868824 */ /* 0x000fe400078e02f1 */
[----:B------:R-:W-:Y:S04]  /*5eb0*/  @!UP0 UIADD3 UR14, UR23, UR14, URZ ;  /* 0x0000000e170e8290 */ /* 0x000fe8000fffe03f */
[----:B------:R-:W-:Y:S01]  /*5ec0*/  @!UP0 UIMAD UR14, UR14, 0x60, URZ ;  /* 0x000000600e0e88a4 */ /* 0x000fe2000f8e023f */
[----:B-1----:R-:W1:Y:S08]  /*5ed0*/  LDSM.16.M88.4 R8, [R236+UR4+0x12100] ;  /* 0x01210004ec08783b */ /* 0x002e700008000200 */
[----:B------:R-:W3:Y:S08]  /*5ee0*/  LDSM.16.M88.4 R16, [R236+UR4+0x12900] ;  /* 0x01290004ec10783b */ /* 0x000ef00008000200 */
[----:B------:R-:W4:Y:S08]  /*5ef0*/  LDSM.16.M88.4 R24, [R236+UR4+0x13100] ;  /* 0x01310004ec18783b */ /* 0x000f300008000200 */
[----:B------:R-:W5:Y:S08]  /*5f00*/  LDSM.16.M88.4 R32, [R236+UR4+0x13900] ;  /* 0x01390004ec20783b */ /* 0x000f700008000200 */
[----:B------:R-:W4:Y:S01]  /*5f10*/  LDSM.16.M88.4 R40, [R236+UR4+0x14100] ;  /* 0x01410004ec28783b */ /* 0x000f220008000200 */
[C---:B-1----:R-:W-:Y:S07]  /*5f20*/  HMMA.16816.F32.BF16 R4, R152.reuse, R8, RZ ;  /* 0x000000089804723c */ /* 0x042fee00000418ff */
[----:B------:R-:W1:Y:S01]  /*5f30*/  LDSM.16.M88.4 R48, [R236+UR4+0x14900] ;  /* 0x01490004ec30783b */ /* 0x000e620008000200 */
[C---:B------:R-:W-:Y:S07]  /*5f40*/  HMMA.16816.F32.BF16 R8, R152.reuse, R10, RZ ;  /* 0x0000000a9808723c */ /* 0x040fee00000418ff */
[----:B------:R-:W1:Y:S01]  /*5f50*/  LDSM.16.M88.4 R160, [R2+0x12100] ;  /* 0x0121000002a0783b */ /* 0x000e620000000200 */
[C---:B---3--:R-:W-:Y:S07]  /*5f60*/  HMMA.16816.F32.BF16 R12, R152.reuse, R16, RZ ;  /* 0x00000010980c723c */ /* 0x048fee00000418ff */
[----:B------:R-:W3:Y:S01]  /*5f70*/  LDSM.16.M88.4 R164, [R2+0x12900] ;  /* 0x0129000002a4783b */ /* 0x000ee20000000200 */
[C---:B------:R-:W-:Y:S07]  /*5f80*/  HMMA.16816.F32.BF16 R16, R152.reuse, R18, RZ ;  /* 0x000000129810723c */ /* 0x040fee00000418ff */
[----:B------:R-:W-:Y:S01]  /*5f90*/  LDSM.16.M88.4 R172, [R2+0x13900] ;  /* 0x0139000002ac783b */ /* 0x000fe20000000200 */
[C---:B----4-:R-:W-:Y:S07]  /*5fa0*/  HMMA.16816.F32.BF16 R20, R152.reuse, R24, RZ ;  /* 0x000000189814723c */ /* 0x050fee00000418ff */
[----:B------:R-:W-:Y:S01]  /*5fb0*/  LDSM.16.M88.4 R176, [R2+0x14100] ;  /* 0x0141000002b0783b */ /* 0x000fe20000000200 */
[C---:B------:R-:W-:Y:S07]  /*5fc0*/  HMMA.16816.F32.BF16 R24, R152.reuse, R26, RZ ;  /* 0x0000001a9818723c */ /* 0x040fee00000418ff */
[----:B------:R-:W-:Y:S01]  /*5fd0*/  LDSM.16.M88.4 R180, [R2+0x14900] ;  /* 0x0149000002b4783b */ /* 0x000fe20000000200 */
[C---:B-----5:R-:W-:Y:S08]  /*5fe0*/  HMMA.16816.F32.BF16 R28, R152.reuse, R32, RZ ;  /* 0x00000020981c723c */ /* 0x060ff000000418ff */
[C---:B------:R-:W-:Y:S08]  /*5ff0*/  HMMA.16816.F32.BF16 R32, R152.reuse, R34, RZ ;  /* 0x000000229820723c */ /* 0x040ff000000418ff */
[C---:B------:R-:W-:Y:S08]  /*6000*/  HMMA.16816.F32.BF16 R36, R152.reuse, R40, RZ ;  /* 0x000000289824723c */ /* 0x040ff000000418ff */
[C---:B------:R-:W-:Y:S08]  /*6010*/  HMMA.16816.F32.BF16 R40, R152.reuse, R42, RZ ;  /* 0x0000002a9828723c */ /* 0x040ff000000418ff */
[C---:B-1----:R-:W-:Y:S08]  /*6020*/  HMMA.16816.F32.BF16 R44, R152.reuse, R48, RZ ;  /* 0x00000030982c723c */ /* 0x042ff000000418ff */
[----:B------:R-:W-:Y:S08]  /*6030*/  HMMA.16816.F32.BF16 R48, R152, R50, RZ ;  /* 0x000000329830723c */ /* 0x000ff000000418ff */
[C---:B------:R-:W-:Y:S08]  /*6040*/  HMMA.16816.F32.BF16 R4, R156.reuse, R160, R4 ;  /* 0x000000a09c04723c */ /* 0x040ff00000041804 */
[C---:B------:R-:W-:Y:S08]  /*6050*/  HMMA.16816.F32.BF16 R8, R156.reuse, R162, R8 ;  /* 0x000000a29c08723c */ /* 0x040ff00000041808 */
[C---:B---3--:R-:W-:Y:S08]  /*6060*/  HMMA.16816.F32.BF16 R12, R156.reuse, R164, R12 ;  /* 0x000000a49c0c723c */ /* 0x048ff0000004180c */
[C---:B------:R-:W-:Y:S04]  /*6070*/  HMMA.16816.F32.BF16 R16, R156.reuse, R166, R16 ;  /* 0x000000a69c10723c */ /* 0x040fe80000041810 */
[----:B--2---:R-:W-:Y:S05]  /*6080*/  @!P0 MOV R169, R171 ;  /* 0x000000ab00a98202 */ /* 0x004fea0000000f00 */
[----:B------:R-:W-:Y:S05]  /*6090*/  @!P0 IMAD.WIDE.U32 R168, R3, 0x60, R168 ;  /* 0x0000006003a88825 */ /* 0x000fea00078e00a8 */
[----:B------:R-:W-:Y:S01]  /*60a0*/  @!P0 IADD3 R192, R169, UR14, RZ ;  /* 0x0000000ea9c08c10 */ /* 0x000fe2000fffe0ff */
[----:B------:R-:W-:Y:S01]  /*60b0*/  UIADD3 UR14, UR20, -0x2, URZ ;  /* 0xfffffffe140e7890 */ /* 0x000fe2000fffe03f */
[C---:B------:R-:W-:Y:S02]  /*60c0*/  @!P0 SHF.L.U32 R3, R168.reuse, 0x1, RZ ;  /* 0x00000001a8038819 */ /* 0x040fe400000006ff */
[----:B------:R-:W-:Y:S01]  /*60d0*/  @!P0 SHF.L.U64.HI R192, R168, 0x1, R192 ;  /* 0x00000001a8c08819 */ /* 0x000fe200000102c0 */
[----:B------:R-:W-:Y:S01]  /*60e0*/  UISETP.GE.AND UP0, UPT, UR14, UR10, UPT ;  /* 0x0000000a0e00728c */ /* 0x000fe2000bf06270 */
[C---:B------:R-:W-:Y:S01]  /*60f0*/  @!P0 IADD3 R160, P6, R3.reuse, c[0x0][0x1f8], RZ ;  /* 0x00007e0003a08a10 */ /* 0x040fe20007fde0ff */
[----:B------:R-:W1:Y:S01]  /*6100*/  LDSM.16.M88.4 R168, [R2+0x13100] ;  /* 0x0131000002a8783b */ /* 0x000e620000000200 */
[C---:B------:R-:W-:Y:S02]  /*6110*/  @!P0 IADD3 R200, P5, R3.reuse, 0x80, RZ ;  /* 0x0000008003c88810 */ /* 0x040fe40007fbe0ff */
[----:B------:R-:W-:Y:S02]  /*6120*/  @!P0 IADD3.X R161, R192, c[0x0][0x1fc], RZ, P6, !PT ;  /* 0x00007f00c0a18a10 */ /* 0x000fe400037fe4ff */
[----:B------:R-:W-:Y:S02]  /*6130*/  @!P0 IADD3 R200, P1, R200, c[0x0][0x1f8], RZ ;  /* 0x00007e00c8c88a10 */ /* 0x000fe40007f3e0ff */
[----:B------:R-:W-:Y:S01]  /*6140*/  @!P0 IADD3 R3, P6, R3, 0x100, RZ ;  /* 0x0000010003038810 */ /* 0x000fe20007fde0ff */
[----:B------:R-:W-:Y:S01]  /*6150*/  @!PT LDS RZ, [RZ] ;  /* 0x00000000fffff984 */ /* 0x000fe20000000800 */
[----:B------:R-:W-:Y:S01]  /*6160*/  @!PT LDS RZ, [RZ] ;  /* 0x00000000fffff984 */ /* 0x000fe20000000800 */
[----:B------:R-:W-:Y:S01]  /*6170*/  @!PT LDS RZ, [RZ] ;  /* 0x00000000fffff984 */ /* 0x000fe20000000800 */
[----:B------:R2:W-:Y:S01]  /*6180*/  @!P0 LDGSTS.E.BYPASS.LTC128B.128 [R134+0x100], [R160.64], !P4 ;  /* 0x00100000a0868fae */ /* 0x0005e2000e101d4c */
[--C-:B------:R-:W-:Y:S01]  /*6190*/  @!P0 IADD3.X R201, RZ, c[0x0][0x1fc], R192.reuse, P1, P5 ;  /* 0x00007f00ffc98a10 */ /* 0x100fe20000fea4c0 */
[----:B------:R-:W-:Y:S01]  /*61a0*/  @UP0 UIMAD.WIDE.U32 UR22, UR14, UR6, URZ ;  /* 0x000000060e1602a5 */ /* 0x000fe2000f8e003f */
[----:B------:R-:W-:Y:S01]  /*61b0*/  @!P0 IADD3 R194, P5, R3, c[0x0][0x1f8], RZ ;  /* 0x00007e0003c28a10 */ /* 0x000fe20007fbe0ff */
[----:B------:R-:W-:Y:S01]  /*61c0*/  @UP0 USHF.R.S32.HI UR16, URZ, 0x1f, UR14 ;  /* 0x0000001f3f100899 */ /* 0x000fe2000801140e */
[-C--:B------:R-:W-:Y:S02]  /*61d0*/  IADD3 R3, R238, R132.reuse, RZ ;  /* 0x00000084ee037210 */ /* 0x080fe40007ffe0ff */
[----:B------:R-:W-:Y:S01]  /*61e0*/  @!P0 IADD3.X R195, RZ, c[0x0][0x1fc], R192, P5, P6 ;  /* 0x00007f00ffc38a10 */ /* 0x000fe20002fec4c0 */
[----:B------:R3:W-:Y:S01]  /*61f0*/  @!P0 LDGSTS.E.BYPASS.LTC128B.128 [R134+0x3100], [R200.64], !P3 ;  /* 0x03100000c8868fae */ /* 0x0007e2000d901d4c */
[----:B------:R-:W-:Y:S01]  /*6200*/  IADD3 R132, R240, R132, R238 ;  /* 0x00000084f0847210 */ /* 0x000fe20007ffe0ee */
[----:B------:R-:W-:Y:S04]  /*6210*/  @UP0 UIMAD UR16, UR16, UR6, URZ ;  /* 0x00000006101002a4 */ /* 0x000fe8000f8e023f */
[----:B------:R-:W-:Y:S02]  /*6220*/  @UP0 UIMAD UR16, UR14, UR7, UR16 ;  /* 0x000000070e1002a4 */ /* 0x000fe4000f8e0210 */
[----:B------:R4:W-:Y:S01]  /*6230*/  @!P0 LDGSTS.E.BYPASS.LTC128B.128 [R134+0x6100], [R194.64], !P2 ;  /* 0x06100000c2868fae */ /* 0x0009e2000d101d4c */
[----:B------:R-:W-:Y:S02]  /*6240*/  UIADD3 UR14, UR19, 0x1, URZ ;  /* 0x00000001130e7890 */ /* 0x000fe4000fffe03f */
[----:B------:R-:W-:Y:S02]  /*6250*/  @UP0 UIADD3 UR16, UR23, UR16, URZ ;  /* 0x0000001017100290 */ /* 0x000fe4000fffe03f */
[----:B------:R-:W-:Y:S02]  /*6260*/  USEL UR19, UR14, URZ, !UP1 ;  /* 0x0000003f0e137287 */ /* 0x000fe4000c800000 */
[----:B------:R-:W-:Y:S02]  /*6270*/  @UP0 USHF.L.U32 UR14, UR6, 0x6, URZ ;  /* 0x00000006060e0899 */ /* 0x000fe4000800063f */
[----:B------:R-:W-:Y:S01]  /*6280*/  @UP0 UIMAD UR16, UR16, 0x60, URZ ;  /* 0x00000060101008a4 */ /* 0x000fe2000f8e023f */
[----:B--2---:R-:W-:Y:S01]  /*6290*/  @!P0 IADD3 R160, P1, R160, UR15, RZ ;  /* 0x0000000fa0a08c10 */ /* 0x004fe2000ff3e0ff */
[----:B------:R-:W-:Y:S03]  /*62a0*/  UISETP.GE.AND UP1, UPT, UR5, 0x1, UPT ;  /* 0x000000010500788c */ /* 0x000fe6000bf26270 */
[----:B------:R-:W-:Y:S01]  /*62b0*/  @!P0 IADD3.X R161, R161, UR17, RZ, P1, !PT ;  /* 0x00000011a1a18c10 */ /* 0x000fe20008ffe4ff */
[C---:B-1----:R-:W-:Y:S03]  /*62c0*/  HMMA.16816.F32.BF16 R20, R156.reuse, R168, R20 ;  /* 0x000000a89c14723c */ /* 0x042fe60000041814 */
[----:B------:R-:W-:Y:S01]  /*62d0*/  @!P0 IADD3 R162, P1, R160, UR15, RZ ;  /* 0x0000000fa0a28c10 */ /* 0x000fe2000ff3e0ff */
[----:B------:R1:W-:Y:S03]  /*62e0*/  @!P0 LDGSTS.E.BYPASS.LTC128B.128 [R134+0x1100], [R160.64], !P4 ;  /* 0x01100000a0868fae */ /* 0x0003e6000e101d4c */
[----:B------:R-:W-:Y:S01]  /*62f0*/  @!P0 IADD3.X R163, R161, UR17, RZ, P1, !PT ;  /* 0x00000011a1a38c10 */ /* 0x000fe20008ffe4ff */
[C---:B------:R-:W-:Y:S04]  /*6300*/  HMMA.16816.F32.BF16 R24, R156.reuse, R170, R24 ;  /* 0x000000aa9c18723c */ /* 0x040fe80000041818 */
[----:B------:R1:W-:Y:S04]  /*6310*/  @!P0 LDGSTS.E.BYPASS.LTC128B.128 [R134+0x4100], [R160.64+0x80], !P3 ;  /* 0x04100080a0868fae */ /* 0x0003e8000d901d4c */
[C---:B------:R-:W-:Y:S04]  /*6320*/  HMMA.16816.F32.BF16 R28, R156.reuse, R172, R28 ;  /* 0x000000ac9c1c723c */ /* 0x040fe8000004181c */
[----:B------:R1:W-:Y:S04]  /*6330*/  @!P0 LDGSTS.E.BYPASS.LTC128B.128 [R134+0x7100], [R160.64+0x100], !P2 ;  /* 0x07100100a0868fae */ /* 0x0003e8000d101d4c */
[C---:B------:R-:W-:Y:S04]  /*6340*/  HMMA.16816.F32.BF16 R32, R156.reuse, R174, R32 ;  /* 0x000000ae9c20723c */ /* 0x040fe80000041820 */
[----:B------:R1:W-:Y:S04]  /*6350*/  @!P0 LDGSTS.E.BYPASS.LTC128B.128 [R134+0x2100], [R162.64], !P4 ;  /* 0x02100000a2868fae */ /* 0x0003e8000e101d4c */
[C---:B------:R-:W-:Y:S04]  /*6360*/  HMMA.16816.F32.BF16 R36, R156.reuse, R176, R36 ;  /* 0x000000b09c24723c */ /* 0x040fe80000041824 */
[----:B------:R1:W-:Y:S04]  /*6370*/  @!P0 LDGSTS.E.BYPASS.LTC128B.128 [R134+0x5100], [R162.64+0x80], !P3 ;  /* 0x05100080a2868fae */ /* 0x0003e8000d901d4c */
[C---:B------:R-:W-:Y:S04]  /*6380*/  HMMA.16816.F32.BF16 R40, R156.reuse, R178, R40 ;  /* 0x000000b29c28723c */ /* 0x040fe80000041828 */
[----:B------:R1:W-:Y:S01]  /*6390*/  @!P0 LDGSTS.E.BYPASS.LTC128B.128 [R134+0x8100], [R162.64+0x100], !P2 ;  /* 0x08100100a2868fae */ /* 0x0003e2000d101d4c */
[----:B------:R-:W-:Y:S03]  /*63a0*/  PLOP3.LUT P0, PT, PT, PT, UP0, 0x80, 0x0 ;  /* 0x000000000000781c */ /* 0x000fe60003f0f008 */
[C---:B------:R-:W-:Y:S04]  /*63b0*/  HMMA.16816.F32.BF16 R44, R156.reuse, R180, R44 ;  /* 0x000000b49c2c723c */ /* 0x040fe8000004182c */
[----:B------:R-:W-:Y:S04]  /*63c0*/  LDSM.16.M88.4 R164, [R3+0x12900] ;  /* 0x0129000003a4783b */ /* 0x000fe80000000200 */
[----:B------:R-:W-:Y:S04]  /*63d0*/  HMMA.16816.F32.BF16 R48, R156, R182, R48 ;  /* 0x000000b69c30723c */ /* 0x000fe80000041830 */
[----:B------:R-:W-:Y:S08]  /*63e0*/  LDSM.16.M88.4 R168, [R3+0x13100] ;  /* 0x0131000003a8783b */ /* 0x000ff00000000200 */
[----:B------:R-:W-:Y:S08]  /*63f0*/  LDSM.16.M88.4 R172, [R3+0x13900] ;  /* 0x0139000003ac783b */ /* 0x000ff00000000200 */
[----:B-1----:R-:W1:Y:S08]  /*6400*/  LDSM.16.M88.4 R160, [R3+0x12100] ;  /* 0x0121000003a0783b */ /* 0x002e700000000200 */
[----:B------:R-:W0:Y:S08]  /*6410*/  LDGDEPBAR ;  /* 0x00000000000079af */ /* 0x000e300000000000 */
[----:B------:R-:W2:Y:S08]  /*6420*/  LDSM.16.M88.4 R176, [R3+0x14100] ;  /* 0x0141000003b0783b */ /* 0x000eb00000000200 */
[----:B------:R-:W5:Y:S08]  /*6430*/  LDSM.16.M88.4 R180, [R3+0x14900] ;  /* 0x0149000003b4783b */ /* 0x000f700000000200 */
[----:B----4-:R-:W4:Y:S01]  /*6440*/  LDSM.16.M88.4 R192, [R232+0x12100] ;  /* 0x01210000e8c0783b */ /* 0x010f220000000200 */
[C---:B-1----:R-:W-:Y:S07]  /*6450*/  HMMA.16816.F32.BF16 R4, R184.reuse, R160, R4 ;  /* 0x000000a0b804723c */ /* 0x042fee0000041804 */
[----:B---3--:R-:W-:Y:S01]  /*6460*/  LDSM.16.M88.4 R200, [R236+UR4+0x17900] ;  /* 0x01790004ecc8783b */ /* 0x008fe20008000200 */
[C---:B------:R-:W-:Y:S07]  /*6470*/  HMMA.16816.F32.BF16 R8, R184.reuse, R162, R8 ;  /* 0x000000a2b808723c */ /* 0x040fee0000041808 */
[----:B------:R-:W1:Y:S01]  /*6480*/  LDSM.16.M88.4 R160, [R232+0x12900] ;  /* 0x01290000e8a0783b */ /* 0x000e620000000200 */
[C---:B------:R-:W-:Y:S08]  /*6490*/  HMMA.16816.F32.BF16 R12, R184.reuse, R164, R12 ;  /* 0x000000a4b80c723c */ /* 0x040ff0000004180c */
[C---:B------:R-:W-:Y:S01]  /*64a0*/  HMMA.16816.F32.BF16 R16, R184.reuse, R166, R16 ;  /* 0x000000a6b810723c */ /* 0x040fe20000041810 */
[----:B------:R-:W3:Y:S07]  /*64b0*/  LDSM.16.M88.4 R164, [R232+0x13100] ;  /* 0x01310000e8a4783b */ /* 0x000eee0000000200 */
[C---:B------:R-:W-:Y:S08]  /*64c0*/  HMMA.16816.F32.BF16 R20, R184.reuse, R168, R20 ;  /* 0x000000a8b814723c */ /* 0x040ff00000041814 */
        /* <DEDUP_REMOVED lines=8> */
[C---:B-----5:R-:W-:Y:S08]  /*6550*/  HMMA.16816.F32.BF16 R44, R184.reuse, R180, R44 ;  /* 0x000000b4b82c723c */ /* 0x060ff0000004182c */
[----:B------:R-:W-:Y:S01]  /*6560*/  HMMA.16816.F32.BF16 R48, R184, R182, R48 ;  /* 0x000000b6b830723c */ /* 0x000fe20000041830 */
[----:B------:R-:W5:Y:S07]  /*6570*/  LDSM.16.M88.4 R180, [R236+UR4+0x15100] ;  /* 0x01510004ecb4783b */ /* 0x000f6e0008000200 */
[C---:B----4-:R-:W-:Y:S08]  /*6580*/  HMMA.16816.F32.BF16 R4, R188.reuse, R192, R4 ;  /* 0x000000c0bc04723c */ /* 0x050ff00000041804 */
[C---:B------:R-:W-:Y:S01]  /*6590*/  HMMA.16816.F32.BF16 R8, R188.reuse, R194, R8 ;  /* 0x000000c2bc08723c */ /* 0x040fe20000041808 */
[----:B------:R-:W4:Y:S07]  /*65a0*/  LDSM.16.M88.4 R192, [R236+UR4+0x15900] ;  /* 0x01590004ecc0783b */ /* 0x000f2e0008000200 */
[C---:B-1----:R-:W-:Y:S08]  /*65b0*/  HMMA.16816.F32.BF16 R12, R188.reuse, R160, R12 ;  /* 0x000000a0bc0c723c */ /* 0x042ff0000004180c */
[C---:B------:R-:W-:Y:S01]  /*65c0*/  HMMA.16816.F32.BF16 R16, R188.reuse, R162, R16 ;  /* 0x000000a2bc10723c */ /* 0x040fe20000041810 */
[----:B------:R-:W1:Y:S07]  /*65d0*/  LDSM.16.M88.4 R160, [R236+UR4+0x16100] ;  /* 0x01610004eca0783b */ /* 0x000e6e0008000200 */
[C---:B---3--:R-:W-:Y:S08]  /*65e0*/  HMMA.16816.F32.BF16 R20, R188.reuse, R164, R20 ;  /* 0x000000a4bc14723c */ /* 0x048ff00000041814 */
[C---:B------:R-:W-:Y:S01]  /*65f0*/  HMMA.16816.F32.BF16 R24, R188.reuse, R166, R24 ;  /* 0x000000a6bc18723c */ /* 0x040fe20000041818 */
[----:B------:R-:W3:Y:S07]  /*6600*/  LDSM.16.M88.4 R164, [R236+UR4+0x16900] ;  /* 0x01690004eca4783b */ /* 0x000eee0008000200 */
[C---:B------:R-:W-:Y:S08]  /*6610*/  HMMA.16816.F32.BF16 R28, R188.reuse, R168, R28 ;  /* 0x000000a8bc1c723c */ /* 0x040ff0000004181c */
[C---:B------:R-:W-:Y:S01]  /*6620*/  HMMA.16816.F32.BF16 R32, R188.reuse, R170, R32 ;  /* 0x000000aabc20723c */ /* 0x040fe20000041820 */
[----:B------:R-:W1:Y:S07]  /*6630*/  LDSM.16.M88.4 R168, [R236+UR4+0x17100] ;  /* 0x01710004eca8783b */ /* 0x000e6e0008000200 */
[C---:B------:R-:W-:Y:S08]  /*6640*/  HMMA.16816.F32.BF16 R36, R188.reuse, R172, R36 ;  /* 0x000000acbc24723c */ /* 0x040ff00000041824 */
[C---:B------:R-:W-:Y:S01]  /*6650*/  HMMA.16816.F32.BF16 R40, R188.reuse, R174, R40 ;  /* 0x000000aebc28723c */ /* 0x040fe20000041828 */
[----:B------:R-:W-:Y:S07]  /*6660*/  LDSM.16.M88.4 R172, [R2+0x16900] ;  /* 0x0169000002ac783b */ /* 0x000fee0000000200 */
[C---:B--2---:R-:W-:Y:S08]  /*6670*/  HMMA.16816.F32.BF16 R44, R188.reuse, R176, R44 ;  /* 0x000000b0bc2c723c */ /* 0x044ff0000004182c */
[----:B------:R-:W-:Y:S01]  /*6680*/  HMMA.16816.F32.BF16 R48, R188, R178, R48 ;  /* 0x000000b2bc30723c */ /* 0x000fe20000041830 */
[----:B------:R-:W-:Y:S07]  /*6690*/  LDSM.16.M88.4 R176, [R2+0x17100] ;  /* 0x0171000002b0783b */ /* 0x000fee0000000200 */
[C---:B-----5:R-:W-:Y:S08]  /*66a0*/  HMMA.16816.F32.BF16 R4, R196.reuse, R180, R4 ;  /* 0x000000b4c404723c */ /* 0x060ff00000041804 */
[C---:B------:R-:W-:Y:S01]  /*66b0*/  HMMA.16816.F32.BF16 R8, R196.reuse, R182, R8 ;  /* 0x000000b6c408723c */ /* 0x040fe20000041808 */
[----:B------:R-:W-:Y:S07]  /*66c0*/  LDSM.16.M88.4 R180, [R2+0x17900] ;  /* 0x0179000002b4783b */ /* 0x000fee0000000200 */
[C---:B----4-:R-:W-:Y:S08]  /*66d0*/  HMMA.16816.F32.BF16 R12, R196.reuse, R192, R12 ;  /* 0x000000c0c40c723c */ /* 0x050ff0000004180c */
        /* <DEDUP_REMOVED lines=8> */
[C---:B------:R-:W-:Y:S08]  /*6760*/  HMMA.16816.F32.BF16 R36, R196.reuse, R168, R36 ;  /* 0x000000a8c424723c */ /* 0x040ff00000041824 */
[C---:B------:R-:W-:Y:S01]  /*6770*/  HMMA.16816.F32.BF16 R40, R196.reuse, R170, R40 ;  /* 0x000000aac428723c */ /* 0x040fe20000041828 */
[----:B------:R-:W3:Y:S07]  /*6780*/  LDSM.16.M88.4 R168, [R2+0x16100] ;  /* 0x0161000002a8783b */ /* 0x000eee0000000200 */
[C---:B------:R-:W-:Y:S08]  /*6790*/  HMMA.16816.F32.BF16 R44, R196.reuse, R200, R44 ;  /* 0x000000c8c42c723c */ /* 0x040ff0000004182c */
[----:B------:R-:W-:Y:S01]  /*67a0*/  HMMA.16816.F32.BF16 R48, R196, R202, R48 ;  /* 0x000000cac430723c */ /* 0x000fe20000041830 */
        /* <DEDUP_REMOVED lines=10> */
[C---:B------:R-:W-:Y:S08]  /*6850*/  HMMA.16816.F32.BF16 R28, R204.reuse, R172, R28 ;  /* 0x000000accc1c723c */ /* 0x040ff0000004181c */
[C---:B------:R-:W-:Y:S01]  /*6860*/  HMMA.16816.F32.BF16 R32, R204.reuse, R174, R32 ;  /* 0x000000aecc20723c */ /* 0x040fe20000041820 */
[----:B------:R-:W4:Y:S07]  /*6870*/  LDSM.16.M88.4 R172, [R3+0x17100] ;  /* 0x0171000003ac783b */ /* 0x000f2e0000000200 */
[C---:B------:R-:W-:Y:S08]  /*6880*/  HMMA.16816.F32.BF16 R36, R204.reuse, R176, R36 ;  /* 0x000000b0cc24723c */ /* 0x040ff00000041824 */
[C---:B------:R-:W-:Y:S01]  /*6890*/  HMMA.16816.F32.BF16 R40, R204.reuse, R178, R40 ;  /* 0x000000b2cc28723c */ /* 0x040fe20000041828 */
[----:B------:R-:W5:Y:S07]  /*68a0*/  LDSM.16.M88.4 R176, [R3+0x17900] ;  /* 0x0179000003b0783b */ /* 0x000f6e0000000200 */
[C---:B------:R-:W-:Y:S08]  /*68b0*/  HMMA.16816.F32.BF16 R44, R204.reuse, R180, R44 ;  /* 0x000000b4cc2c723c */ /* 0x040ff0000004182c */
[----:B------:R-:W-:Y:S01]  /*68c0*/  HMMA.16816.F32.BF16 R48, R204, R182, R48 ;  /* 0x000000b6cc30723c */ /* 0x000fe20000041830 */
[----:B------:R-:W-:Y:S07]  /*68d0*/  LDSM.16.M88.4 R180, [R132+0x15900] ;  /* 0x0159000084b4783b */ /* 0x000fee0000000200 */
[C---:B------:R-:W-:Y:S08]  /*68e0*/  HMMA.16816.F32.BF16 R4, R208.reuse, R192, R4 ;  /* 0x000000c0d004723c */ /* 0x040ff00000041804 */
[C---:B------:R-:W-:Y:S01]  /*68f0*/  HMMA.16816.F32.BF16 R8, R208.reuse, R194, R8 ;  /* 0x000000c2d008723c */ /* 0x040fe20000041808 */
[----:B------:R-:W-:Y:S07]  /*6900*/  LDSM.16.M88.4 R192, [R132+0x17100] ;  /* 0x0171000084c0783b */ /* 0x000fee0000000200 */
[C---:B-1----:R-:W-:Y:S08]  /*6910*/  HMMA.16816.F32.BF16 R12, R208.reuse, R160, R12 ;  /* 0x000000a0d00c723c */ /* 0x042ff0000004180c */
[C---:B------:R-:W-:Y:S01]  /*6920*/  HMMA.16816.F32.BF16 R16, R208.reuse, R162, R16 ;  /* 0x000000a2d010723c */ /* 0x040fe20000041810 */
[----:B------:R-:W1:Y:S07]  /*6930*/  LDSM.16.M88.4 R160, [R232+0x15100] ;  /* 0x01510000e8a0783b */ /* 0x000e6e0000000200 */
[C---:B--2---:R-:W-:Y:S01]  /*6940*/  HMMA.16816.F32.BF16 R20, R208.reuse, R164, R20 ;  /* 0x000000a4d014723c */ /* 0x044fe20000041814 */
[----:B------:R-:W-:Y:S07]  /*6950*/  LDSM.16.M88.4 R232, [R232+0x18100] ;  /* 0x01810000e8e8783b */ /* 0x000fee0000000200 */
[C---:B------:R-:W-:Y:S01]  /*6960*/  HMMA.16816.F32.BF16 R24, R208.reuse, R166, R24 ;  /* 0x000000a6d018723c */ /* 0x040fe20000041818 */
[----:B------:R-:W2:Y:S07]  /*6970*/  LDSM.16.M88.4 R164, [R132+0x16100] ;  /* 0x0161000084a4783b */ /* 0x000eae0000000200 */
[C---:B---3--:R-:W-:Y:S08]  /*6980*/  HMMA.16816.F32.BF16 R28, R208.reuse, R168, R28 ;  /* 0x000000a8d01c723c */ /* 0x048ff0000004181c */
[C---:B------:R-:W-:Y:S01]  /*6990*/  HMMA.16816.F32.BF16 R32, R208.reuse, R170, R32 ;  /* 0x000000aad020723c */ /* 0x040fe20000041820 */
[----:B------:R-:W3:Y:S07]  /*69a0*/  LDSM.16.M88.4 R168, [R132+0x16900] ;  /* 0x0169000084a8783b */ /* 0x000eee0000000200 */
[C---:B----4-:R-:W-:Y:S08]  /*69b0*/  HMMA.16816.F32.BF16 R36, R208.reuse, R172, R36 ;  /* 0x000000acd024723c */ /* 0x050ff00000041824 */
[C---:B------:R-:W-:Y:S01]  /*69c0*/  HMMA.16816.F32.BF16 R40, R208.reuse, R174, R40 ;  /* 0x000000aed028723c */ /* 0x040fe20000041828 */
[----:B------:R-:W4:Y:S07]  /*69d0*/  LDSM.16.M88.4 R172, [R236+UR4+0x18100] ;  /* 0x01810004ecac783b */ /* 0x000f2e0008000200 */
[C---:B-----5:R-:W-:Y:S08]  /*69e0*/  HMMA.16816.F32.BF16 R44, R208.reuse, R176, R44 ;  /* 0x000000b0d02c723c */ /* 0x060ff0000004182c */
[----:B------:R-:W-:Y:S01]  /*69f0*/  HMMA.16816.F32.BF16 R48, R208, R178, R48 ;  /* 0x000000b2d030723c */ /* 0x000fe20000041830 */
[----:B------:R-:W-:Y:S07]  /*6a00*/  LDSM.16.M88.4 R176, [R236+UR4+0x19100] ;  /* 0x01910004ecb0783b */ /* 0x000fee0008000200 */
[C---:B-1----:R-:W-:Y:S08]  /*6a10*/  HMMA.16816.F32.BF16 R4, R212.reuse, R160, R4 ;  /* 0x000000a0d404723c */ /* 0x042ff00000041804 */
[C---:B------:R-:W-:Y:S01]  /*6a20*/  HMMA.16816.F32.BF16 R8, R212.reuse, R162, R8 ;  /* 0x000000a2d408723c */ /* 0x040fe20000041808 */
[----:B------:R-:W1:Y:S07]  /*6a30*/  LDSM.16.M88.4 R160, [R236+UR4+0x18900] ;  /* 0x01890004eca0783b */ /* 0x000e6e0008000200 */
[C---:B------:R-:W-:Y:S08]  /*6a40*/  HMMA.16816.F32.BF16 R12, R212.reuse, R180, R12 ;  /* 0x000000b4d40c723c */ /* 0x040ff0000004180c */
[C---:B------:R-:W-:Y:S01]  /*6a50*/  HMMA.16816.F32.BF16 R16, R212.reuse, R182, R16 ;  /* 0x000000b6d410723c */ /* 0x040fe20000041810 */
[----:B------:R-:W5:Y:S07]  /*6a60*/  LDSM.16.M88.4 R180, [R236+UR4+0x19900] ;  /* 0x01990004ecb4783b */ /* 0x000f6e0008000200 */
[C---:B--2---:R-:W-:Y:S08]  /*6a70*/  HMMA.16816.F32.BF16 R20, R212.reuse, R164, R20 ;  /* 0x000000a4d414723c */ /* 0x044ff00000041814 */
[C---:B------:R-:W-:Y:S01]  /*6a80*/  HMMA.16816.F32.BF16 R24, R212.reuse, R166, R24 ;  /* 0x000000a6d418723c */ /* 0x040fe20000041818 */
[----:B------:R-:W2:Y:S07]  /*6a90*/  LDSM.16.M88.4 R164, [R236+UR4+0x1a100] ;  /* 0x01a10004eca4783b */ /* 0x000eae0008000200 */
[C---:B---3--:R-:W-:Y:S08]  /*6aa0*/  HMMA.16816.F32.BF16 R28, R212.reuse, R168, R28 ;  /* 0x000000a8d41c723c */ /* 0x048ff0000004181c */
[C---:B------:R-:W-:Y:S01]  /*6ab0*/  HMMA.16816.F32.BF16 R32, R212.reuse, R170, R32 ;  /* 0x000000aad420723c */ /* 0x040fe20000041820 */
[----:B------:R-:W3:Y:S07]  /*6ac0*/  LDSM.16.M88.4 R168, [R236+UR4+0x1a900] ;  /* 0x01a90004eca8783b */ /* 0x000eee0008000200 */
[C---:B------:R-:W-:Y:S08]  /*6ad0*/  HMMA.16816.F32.BF16 R36, R212.reuse, R192, R36 ;  /* 0x000000c0d424723c */ /* 0x040ff00000041824 */
[C---:B------:R-:W-:Y:S01]  /*6ae0*/  HMMA.16816.F32.BF16 R40, R212.reuse, R194, R40 ;  /* 0x000000c2d428723c */ /* 0x040fe20000041828 */
[----:B------:R-:W2:Y:S07]  /*6af0*/  LDSM.16.M88.4 R192, [R2+0x18100] ;  /* 0x0181000002c0783b */ /* 0x000eae0000000200 */
[C---:B------:R-:W-:Y:S08]  /*6b00*/  HMMA.16816.F32.BF16 R44, R212.reuse, R200, R44 ;  /* 0x000000c8d42c723c */ /* 0x040ff0000004182c */
[----:B------:R-:W-:Y:S01]  /*6b10*/  HMMA.16816.F32.BF16 R48, R212, R202, R48 ;  /* 0x000000cad430723c */ /* 0x000fe20000041830 */
        /* <DEDUP_REMOVED lines=10> */
[C---:B-----5:R-:W-:Y:S08]  /*6bc0*/  HMMA.16816.F32.BF16 R28, R216.reuse, R180, R28 ;  /* 0x000000b4d81c723c */ /* 0x060ff0000004181c */
        /* <DEDUP_REMOVED lines=20> */
[C---:B--2---:R-:W-:Y:S08]  /*6d10*/  HMMA.16816.F32.BF16 R36, R220.reuse, R164, R36 ;  /* 0x000000a4dc24723c */ /* 0x044ff00000041824 */
[C---:B------:R-:W-:Y:S01]  /*6d20*/  HMMA.16816.F32.BF16 R40, R220.reuse, R166, R40 ;  /* 0x000000a6dc28723c */ /* 0x040fe20000041828 */
[----:B------:R-:W2:Y:S07]  /*6d30*/  LDSM.16.M88.4 R164, [R132+0x18900] ;  /* 0x0189000084a4783b */ /* 0x000eae0000000200 */
[C---:B---3--:R-:W-:Y:S08]  /*6d40*/  HMMA.16816.F32.BF16 R44, R220.reuse, R168, R44 ;  /* 0x000000a8dc2c723c */ /* 0x048ff0000004182c */
[----:B------:R-:W-:Y:S01]  /*6d50*/  HMMA.16816.F32.BF16 R48, R220, R170, R48 ;  /* 0x000000aadc30723c */ /* 0x000fe20000041830 */
[----:B------:R-:W-:Y:S07]  /*6d60*/  LDSM.16.M88.4 R168, [R132+0x19900] ;  /* 0x0199000084a8783b */ /* 0x000fee0000000200 */
[C---:B------:R-:W-:Y:S08]  /*6d70*/  HMMA.16816.F32.BF16 R4, R224.reuse, R180, R4 ;  /* 0x000000b4e004723c */ /* 0x040ff00000041804 */
[C---:B------:R-:W-:Y:S08]  /*6d80*/  HMMA.16816.F32.BF16 R8, R224.reuse, R182, R8 ;  /* 0x000000b6e008723c */ /* 0x040ff00000041808 */
[C---:B----4-:R-:W-:Y:S08]  /*6d90*/  HMMA.16816.F32.BF16 R12, R224.reuse, R172, R12 ;  /* 0x000000ace00c723c */ /* 0x050ff0000004180c */
[C---:B------:R-:W-:Y:S08]  /*6da0*/  HMMA.16816.F32.BF16 R16, R224.reuse, R174, R16 ;  /* 0x000000aee010723c */ /* 0x040ff00000041810 */
[C---:B-1----:R-:W-:Y:S08]  /*6db0*/  HMMA.16816.F32.BF16 R20, R224.reuse, R160, R20 ;  /* 0x000000a0e014723c */ /* 0x042ff00000041814 */
[C---:B------:R-:W-:Y:S01]  /*6dc0*/  HMMA.16816.F32.BF16 R24, R224.reuse, R162, R24 ;  /* 0x000000a2e018723c */ /* 0x040fe20000041818 */
[----:B------:R-:W1:Y:S07]  /*6dd0*/  LDSM.16.M88.4 R160, [R132+0x19100] ;  /* 0x0191000084a0783b */ /* 0x000e6e0000000200 */
[C---:B------:R-:W-:Y:S08]  /*6de0*/  HMMA.16816.F32.BF16 R28, R224.reuse, R192, R28 ;  /* 0x000000c0e01c723c */ /* 0x040ff0000004181c */
[C---:B------:R-:W-:Y:S08]  /*6df0*/  HMMA.16816.F32.BF16 R32, R224.reuse, R194, R32 ;  /* 0x000000c2e020723c */ /* 0x040ff00000041820 */
[C---:B------:R-:W-:Y:S08]  /*6e00*/  HMMA.16816.F32.BF16 R36, R224.reuse, R200, R36 ;  /* 0x000000c8e024723c */ /* 0x040ff00000041824 */
[C---:B------:R-:W-:Y:S08]  /*6e10*/  HMMA.16816.F32.BF16 R40, R224.reuse, R202, R40 ;  /* 0x000000cae028723c */ /* 0x040ff00000041828 */
[C---:B-----5:R-:W-:Y:S08]  /*6e20*/  HMMA.16816.F32.BF16 R44, R224.reuse, R176, R44 ;  /* 0x000000b0e02c723c */ /* 0x060ff0000004182c */
[----:B------:R-:W-:Y:S08]  /*6e30*/  HMMA.16816.F32.BF16 R48, R224, R178, R48 ;  /* 0x000000b2e030723c */ /* 0x000ff00000041830 */
[C---:B------:R-:W-:Y:S08]  /*6e40*/  HMMA.16816.F32.BF16 R4, R228.reuse, R232, R4 ;  /* 0x000000e8e404723c */ /* 0x040ff00000041804 */
[C---:B------:R-:W-:Y:S08]  /*6e50*/  HMMA.16816.F32.BF16 R8, R228.reuse, R234, R8 ;  /* 0x000000eae408723c */ /* 0x040ff00000041808 */
[C---:B--2---:R-:W-:Y:S08]  /*6e60*/  HMMA.16816.F32.BF16 R12, R228.reuse, R164, R12 ;  /* 0x000000a4e40c723c */ /* 0x044ff0000004180c */
[C---:B------:R-:W-:Y:S01]  /*6e70*/  HMMA.16816.F32.BF16 R16, R228.reuse, R166, R16 ;  /* 0x000000a6e410723c */ /* 0x040fe20000041810 */
[----:B------:R-:W2:Y:S03]  /*6e80*/  LDSM.16.M88.4 R164, [R132+0x1a100] ;  /* 0x01a1000084a4783b */ /* 0x000ea60000000200 */
        /* <DEDUP_REMOVED lines=9> */
[C---:B------:R-:W-:Y:S01]  /*6f20*/  HMMA.16816.F32.BF16 R28, R228.reuse, R168, R28 ;  /* 0x000000a8e41c723c */ /* 0x040fe2000004181c */
[----:B------:R-:W-:Y:S04]  /*6f30*/  BAR.SYNC.DEFER_BLOCKING 0x0 ;  /* 0x0000000000007b1d */ /* 0x000fe80000010000 */
[----:B------:R-:W-:Y:S02]  /*6f40*/  FMNMX.FTZ R2, R9, R2, !PT ;  /* 0x0000000209027209 */ /* 0x000fe40007810000 */
[----:B------:R-:W-:Y:S01]  /*6f50*/  FMNMX.FTZ R3, R10, R3, !PT ;  /* 0x000000030a037209 */ /* 0x000fe20007810000 */
[C---:B------:R-:W-:Y:S04]  /*6f60*/  HMMA.16816.F32.BF16 R32, R228.reuse, R170, R32 ;  /* 0x000000aae420723c */ /* 0x040fe80000041820 */
[----:B------:R-:W-:Y:S02]  /*6f70*/  FMNMX.FTZ R2, R12, R2, !PT ;  /* 0x000000020c027209 */ /* 0x000fe40007810000 */
[----:B------:R-:W-:Y:S02]  /*6f80*/  FMNMX.FTZ R3, R11, R3, !PT ;  /* 0x000000030b037209 */ /* 0x000fe40007810000 */
[----:B------:R-:W-:Y:S01]  /*6f90*/  FMNMX.FTZ R2, R13, R2, !PT ;  /* 0x000000020d027209 */ /* 0x000fe20007810000 */
[C---:B--2---:R-:W-:Y:S03]  /*6fa0*/  HMMA.16816.F32.BF16 R36, R228.reuse, R164, R36 ;  /* 0x000000a4e424723c */ /* 0x044fe60000041824 */
[----:B------:R-:W-:Y:S02]  /*6fb0*/  FMNMX.FTZ R2, R16, R2, !PT ;  /* 0x0000000210027209 */ /* 0x000fe40007810000 */
[----:B------:R-:W-:Y:S02]  /*6fc0*/  FMNMX.FTZ R3, R14, R3, !PT ;  /* 0x000000030e037209 */ /* 0x000fe40007810000 */
[----:B------:R-:W-:Y:S01]  /*6fd0*/  FMNMX.FTZ R2, R17, R2, !PT ;  /* 0x0000000211027209 */ /* 0x000fe20007810000 */
[C---:B------:R-:W-:Y:S04]  /*6fe0*/  HMMA.16816.F32.BF16 R40, R228.reuse, R166, R40 ;  /* 0x000000a6e428723c */ /* 0x040fe80000041828 */
[----:B------:R-:W-:Y:S02]  /*6ff0*/  FMNMX.FTZ R3, R15, R3, !PT ;  /* 0x000000030f037209 */ /* 0x000fe40007810000 */
[----:B------:R-:W-:Y:S02]  /*7000*/  FMNMX.FTZ R2, R20, R2, !PT ;  /* 0x0000000214027209 */ /* 0x000fe40007810000 */
[C---:B-1----:R-:W-:Y:S04]  /*7010*/  HMMA.16816.F32.BF16 R44, R228.reuse, R160, R44 ;  /* 0x000000a0e42c723c */ /* 0x042fe8000004182c */
[----:B------:R-:W-:Y:S02]  /*7020*/  FMNMX.FTZ R3, R18, R3, !PT ;  /* 0x0000000312037209 */ /* 0x000fe40007810000 */
[----:B------:R-:W-:Y:S02]  /*7030*/  FMNMX.FTZ R2, R21, R2, !PT ;  /* 0x0000000215027209 */ /* 0x000fe40007810000 */
[----:B------:R-:W-:Y:S01]  /*7040*/  HMMA.16816.F32.BF16 R48, R228, R162, R48 ;  /* 0x000000a2e430723c */ /* 0x000fe20000041830 */
[----:B------:R-:W-:Y:S03]  /*7050*/  LDSM.16.MT88.4 R160, [R135+UR4+0x100] ;  /* 0x0001000487a0783b */ /* 0x000fe60008004200 */
        /* <DEDUP_REMOVED lines=38> */
[----:B------:R-:W-:Y:S03]  /*72c0*/  IADD3 R134, R135, UR4, RZ ;  /* 0x0000000487867c10 */ /* 0x000fe6000fffe0ff */
[C---:B------:R-:W-:Y:S01]  /*72d0*/  FADD.FTZ R0, -R132.reuse, R0 ;  /* 0x0000000084007221 */ /* 0x040fe20000010100 */
[----:B------:R-:W-:Y:S01]  /*72e0*/  IADD3 R134, R239, R134, RZ ;  /* 0x00000086ef867210 */ /* 0x000fe20007ffe0ff */
[----:B------:R-:W-:Y:S02]  /*72f0*/  FMUL.FTZ R176, R132, c[0x0][0x2d0] ;  /* 0x0000b40084b07a20 */ /* 0x000fe40000410000 */
[----:B------:R-:W-:Y:S01]  /*7300*/  FMUL.FTZ R0, R0, c[0x0][0x2d0] ;  /* 0x0000b40000007a20 */ /* 0x000fe20000410000 */
[----:B--2---:R-:W-:Y:S01]  /*7310*/  FMNMX.FTZ R3, R2, R3, !PT ;  /* 0x0000000302037209 */ /* 0x004fe20007810000 */
[--C-:B------:R-:W-:Y:S01]  /*7320*/  FFMA.FTZ R8, R8, c[0x0][0x2d0], -R176.reuse ;  /* 0x0000b40008087a23 */ /* 0x100fe200000108b0 */
[----:B------:R-:W1:Y:S01]  /*7330*/  LDSM.16.MT88.4 R164, [R134+0x100] ;  /* 0x0001000086a4783b */ /* 0x000e620000004200 */
[----:B------:R2:W3:Y:S01]  /*7340*/  MUFU.EX2 R2, R0 ;  /* 0x0000000000027308 */ /* 0x0004e20000000800 */
[--C-:B------:R-:W-:Y:S02]  /*7350*/  FFMA.FTZ R9, R9, c[0x0][0x2d0], -R176.reuse ;  /* 0x0000b40009097a23 */ /* 0x100fe400000108b0 */
[----:B------:R-:W-:Y:S02]  /*7360*/  FMUL.FTZ R177, R3, c[0x0][0x2d0] ;  /* 0x0000b40003b17a20 */ /* 0x000fe40000410000 */
[--C-:B------:R-:W-:Y:S02]  /*7370*/  FFMA.FTZ R4, R4, c[0x0][0x2d0], -R176.reuse ;  /* 0x0000b40004047a23 */ /* 0x100fe400000108b0 */
[--C-:B------:R-:W-:Y:S01]  /*7380*/  FFMA.FTZ R10, R10, c[0x0][0x2d0], -R177.reuse ;  /* 0x0000b4000a0a7a23 */ /* 0x100fe200000108b1 */
[----:B------:R-:W-:Y:S01]  /*7390*/  LDSM.16.MT88.4 R172, [R134+0x3900] ;  /* 0x0039000086ac783b */ /* 0x000fe20000004200 */
[--C-:B------:R-:W-:Y:S01]  /*73a0*/  FFMA.FTZ R11, R11, c[0x0][0x2d0], -R177.reuse ;  /* 0x0000b4000b0b7a23 */ /* 0x100fe200000108b1 */
[----:B------:R4:W-:Y:S01]  /*73b0*/  MUFU.EX2 R246, R8 ;  /* 0x0000000800f67308 */ /* 0x0009e20000000800 */
[--C-:B------:R-:W-:Y:S02]  /*73c0*/  FFMA.FTZ R5, R5, c[0x0][0x2d0], -R176.reuse ;  /* 0x0000b40005057a23 */ /* 0x100fe400000108b0 */
[--C-:B------:R-:W-:Y:S02]  /*73d0*/  FFMA.FTZ R6, R6, c[0x0][0x2d0], -R177.reuse ;  /* 0x0000b40006067a23 */ /* 0x100fe400000108b1 */
[--C-:B------:R-:W-:Y:S02]  /*73e0*/  FFMA.FTZ R7, R7, c[0x0][0x2d0], -R177.reuse ;  /* 0x0000b40007077a23 */ /* 0x100fe400000108b1 */
[--C-:B------:R-:W-:Y:S02]  /*73f0*/  FFMA.FTZ R168, R19, c[0x0][0x2d0], -R177.reuse ;  /* 0x0000b40013a87a23 */ /* 0x100fe400000108b1 */
[--C-:B------:R-:W-:Y:S01]  /*7400*/  FFMA.FTZ R24, R24, c[0x0][0x2d0], -R176.reuse ;  /* 0x0000b40018187a23 */ /* 0x100fe200000108b0 */
[----:B------:R5:W-:Y:S01]  /*7410*/  MUFU.EX2 R245, R9 ;  /* 0x0000000900f57308 */ /* 0x000be20000000800 */
[--C-:B------:R-:W-:Y:S02]  /*7420*/  FFMA.FTZ R25, R25, c[0x0][0x2d0], -R176.reuse ;  /* 0x0000b40019197a23 */ /* 0x100fe400000108b0 */
[----:B------:R-:W-:Y:S02]  /*7430*/  FFMA.FTZ R26, R26, c[0x0][0x2d0], -R177 ;  /* 0x0000b4001a1a7a23 */ /* 0x000fe400000108b1 */
[----:B--2---:R-:W-:Y:S01]  /*7440*/  FADD.FTZ R0, -R3, R133 ;  /* 0x0000008503007221 */ /* 0x004fe20000010100 */
[----:B------:R-:W-:Y:S01]  /*7450*/  IADD3 R133, R237, UR4, RZ ;  /* 0x00000004ed857c10 */ /* 0x000fe2000fffe0ff */
[----:B---3--:R-:W-:Y:S02]  /*7460*/  FMUL.FTZ R52, R2, R52 ;  /* 0x0000003402347220 */ /* 0x008fe40000410000 */
[----:B------:R-:W-:Y:S01]  /*7470*/  FMUL.FTZ R0, R0, c[0x0][0x2d0] ;  /* 0x0000b40000007a20 */ /* 0x000fe20000410000 */
[----:B------:R-:W-:Y:S01]  /*7480*/  MUFU.EX2 R235, R10 ;  /* 0x0000000a00eb7308 */ /* 0x000fe20000000800 */
[----:B------:R-:W-:Y:S01]  /*7490*/  IADD3 R133, R239, R133, RZ ;  /* 0x00000085ef857210 */ /* 0x000fe20007ffe0ff */
[C---:B------:R-:W-:Y:S02]  /*74a0*/  FMUL.FTZ R53, R2.reuse, R53 ;  /* 0x0000003502357220 */ /* 0x040fe40000410000 */
[C---:B----4-:R-:W-:Y:S02]  /*74b0*/  FMUL.FTZ R8, R2.reuse, R140 ;  /* 0x0000008c02087220 */ /* 0x050fe40000410000 */
[C---:B------:R-:W-:Y:S02]  /*74c0*/  FMUL.FTZ R56, R2.reuse, R56 ;  /* 0x0000003802387220 */ /* 0x040fe40000410000 */
[C---:B------:R-:W-:Y:S02]  /*74d0*/  FMUL.FTZ R57, R2.reuse, R57 ;  /* 0x0000003902397220 */ /* 0x040fe40000410000 */
[----:B------:R-:W2:Y:S01]  /*74e0*/  MUFU.EX2 R0, R0 ;  /* 0x0000000000007308 */ /* 0x000ea20000000800 */
[C---:B------:R-:W-:Y:S02]  /*74f0*/  FMUL.FTZ R60, R2.reuse, R60 ;  /* 0x0000003c023c7220 */ /* 0x040fe40000410000 */
[C---:B------:R-:W-:Y:S02]  /*7500*/  FMUL.FTZ R61, R2.reuse, R61 ;  /* 0x0000003d023d7220 */ /* 0x040fe40000410000 */
[C---:B-----5:R-:W-:Y:S02]  /*7510*/  FMUL.FTZ R9, R2.reuse, R141 ;  /* 0x0000008d02097220 */ /* 0x060fe40000410000 */
        /* <DEDUP_REMOVED lines=10> */
[----:B------:R-:W-:Y:S02]  /*75c0*/  FMUL.FTZ R80, R2, R80 ;  /* 0x0000005002507220 */ /* 0x000fe40000410000 */
[C---:B--2---:R-:W-:Y:S02]  /*75d0*/  FMUL.FTZ R10, R0.reuse, R142 ;  /* 0x0000008e000a7220 */ /* 0x044fe40000410000 */
[C---:B------:R-:W-:Y:S02]  /*75e0*/  FMUL.FTZ R54, R0.reuse, R54 ;  /* 0x0000003600367220 */ /* 0x040fe40000410000 */
[C---:B------:R-:W-:Y:S01]  /*75f0*/  FMUL.FTZ R55, R0.reuse, R55 ;  /* 0x0000003700377220 */ /* 0x040fe20000410000 */
[----:B------:R2:W5:Y:S01]  /*7600*/  MUFU.EX2 R248, R4 ;  /* 0x0000000400f87308 */ /* 0x0005620000000800 */
[C---:B------:R-:W-:Y:S02]  /*7610*/  FMUL.FTZ R58, R0.reuse, R58 ;  /* 0x0000003a003a7220 */ /* 0x040fe40000410000 */
[C---:B------:R-:W-:Y:S02]  /*7620*/  FMUL.FTZ R59, R0.reuse, R59 ;  /* 0x0000003b003b7220 */ /* 0x040fe40000410000 */
[C---:B---3--:R-:W-:Y:S02]  /*7630*/  FMUL.FTZ R11, R0.reuse, R143 ;  /* 0x0000008f000b7220 */ /* 0x048fe40000410000 */
[----:B------:R-:W3:Y:S01]  /*7640*/  LDSM.16.MT88.4 R140, [R237+UR4+0x100] ;  /* 0x00010004ed8c783b */ /* 0x000ee20008004200 */
[C---:B------:R-:W-:Y:S02]  /*7650*/  FMUL.FTZ R62, R0.reuse, R62 ;  /* 0x0000003e003e7220 */ /* 0x040fe40000410000 */
[----:B------:R1:W-:Y:S01]  /*7660*/  MUFU.EX2 R243, R6 ;  /* 0x0000000600f37308 */ /* 0x0003e20000000800 */
[C---:B------:R-:W-:Y:S02]  /*7670*/  FMUL.FTZ R63, R0.reuse, R63 ;  /* 0x0000003f003f7220 */ /* 0x040fe40000410000 */
[----:B------:R-:W-:Y:S02]  /*7680*/  FMUL.FTZ R66, R0, R66 ;  /* 0x0000004200427220 */ /* 0x000fe40000410000 */
[----:B----4-:R-:W-:Y:S02]  /*7690*/  FMUL.FTZ R5, R2, R137 ;  /* 0x0000008902057220 */ /* 0x010fe40000410000 */
[C---:B------:R-:W-:Y:S02]  /*76a0*/  FMUL.FTZ R67, R0.reuse, R67 ;  /* 0x0000004300437220 */ /* 0x040fe40000410000 */
[C---:B------:R-:W-:Y:S01]  /*76b0*/  FMUL.FTZ R70, R0.reuse, R70 ;  /* 0x0000004600467220 */ /* 0x040fe20000410000 */
[----:B------:R-:W4:Y:S01]  /*76c0*/  MUFU.EX2 R242, R7 ;  /* 0x0000000700f27308 */ /* 0x000f220000000800 */
[C---:B------:R-:W-:Y:S02]  /*76d0*/  FMUL.FTZ R71, R0.reuse, R71 ;  /* 0x0000004700477220 */ /* 0x040fe40000410000 */
[----:B------:R-:W-:Y:S02]  /*76e0*/  FMUL.FTZ R74, R0, R74 ;  /* 0x0000004a004a7220 */ /* 0x000fe40000410000 */
[----:B--2---:R-:W-:Y:S01]  /*76f0*/  FMUL.FTZ R4, R2, R136 ;  /* 0x0000008802047220 */ /* 0x004fe20000410000 */
[----:B-----5:R-:W-:Y:S01]  /*7700*/  F2FP.BF16.PACK_AB R136, R247, R248 ;  /* 0x000000f8f788723e */ /* 0x020fe200000010ff */
[C---:B------:R-:W-:Y:S02]  /*7710*/  FMUL.FTZ R75, R0.reuse, R75 ;  /* 0x0000004b004b7220 */ /* 0x040fe40000410000 */
[C---:B------:R-:W-:Y:S01]  /*7720*/  FMUL.FTZ R78, R0.reuse, R78 ;  /* 0x0000004e004e7220 */ /* 0x040fe20000410000 */
[----:B------:R2:W-:Y:S01]  /*7730*/  MUFU.EX2 R200, R168 ;  /* 0x000000a800c87308 */ /* 0x0005e20000000800 */
[----:B------:R-:W-:Y:S02]  /*7740*/  FMUL.FTZ R79, R0, R79 ;  /* 0x0000004f004f7220 */ /* 0x000fe40000410000 */
[----:B------:R-:W-:Y:S02]  /*7750*/  FMUL.FTZ R81, R2, R81 ;  /* 0x0000005102517220 */ /* 0x000fe40000410000 */
[C---:B-1----:R-:W-:Y:S01]  /*7760*/  FMUL.FTZ R6, R0.reuse, R138 ;  /* 0x0000008a00067220 */ /* 0x042fe20000410000 */
[----:B------:R-:W-:Y:S01]  /*7770*/  F2FP.BF16.PACK_AB R138, R245, R246 ;  /* 0x000000f6f58a723e */ /* 0x000fe200000010ff */
[C---:B------:R-:W-:Y:S02]  /*7780*/  FMUL.FTZ R82, R0.reuse, R82 ;  /* 0x0000005200527220 */ /* 0x040fe40000410000 */
[----:B------:R-:W-:Y:S01]  /*7790*/  FMUL.FTZ R83, R0, R83 ;  /* 0x0000005300537220 */ /* 0x000fe20000410000 */
[----:B------:R-:W-:Y:S01]  /*77a0*/  MUFU.EX2 R192, R24 ;  /* 0x0000001800c07308 */ /* 0x000fe20000000800 */
[C---:B------:R-:W-:Y:S02]  /*77b0*/  FMUL.FTZ R84, R2.reuse, R84 ;  /* 0x0000005402547220 */ /* 0x040fe40000410000 */
[----:B------:R-:W-:Y:S01]  /*77c0*/  FMUL.FTZ R85, R2, R85 ;  /* 0x0000005502557220 */ /* 0x000fe20000410000 */
[----:B----4-:R-:W-:Y:S01]  /*77d0*/  F2FP.BF16.PACK_AB R137, R242, R243 ;  /* 0x000000f3f289723e */ /* 0x010fe200000010ff */
[----:B------:R-:W-:Y:S01]  /*77e0*/  FMUL.FTZ R7, R0, R139 ;  /* 0x0000008b00077220 */ /* 0x000fe20000410000 */
[----:B------:R-:W-:Y:S01]  /*77f0*/  F2FP.BF16.PACK_AB R139, R244, R235 ;  /* 0x000000ebf48b723e */ /* 0x000fe200000010ff */
[----:B------:R-:W-:Y:S02]  /*7800*/  FMUL.FTZ R19, R0, R151 ;  /* 0x0000009700137220 */ /* 0x000fe40000410000 */
[--C-:B------:R-:W-:Y:S01]  /*7810*/  FFMA.FTZ R27, R27, c[0x0][0x2d0], -R177.reuse ;  /* 0x0000b4001b1b7a23 */ /* 0x100fe200000108b1 */
[----:B------:R-:W-:Y:S01]  /*7820*/  MUFU.EX2 R183, R25 ;  /* 0x0000001900b77308 */ /* 0x000fe20000000800 */
[--C-:B------:R-:W-:Y:S02]  /*7830*/  FFMA.FTZ R28, R28, c[0x0][0x2d0], -R176.reuse ;  /* 0x0000b4001c1c7a23 */ /* 0x100fe400000108b0 */
[C---:B------:R-:W-:Y:S01]  /*7840*/  HMMA.16816.F32.BF16 R4, R136.reuse, R160, R4 ;  /* 0x000000a08804723c */ /* 0x040fe20000041804 */
[----:B--2---:R-:W-:Y:S04]  /*7850*/  LDSM.16.MT88.4 R168, [R135+UR4+0x3900] ;  /* 0x0039000487a8783b */ /* 0x004fe80008004200 */
[--C-:B------:R-:W-:Y:S02]  /*7860*/  FFMA.FTZ R29, R29, c[0x0][0x2d0], -R176.reuse ;  /* 0x0000b4001d1d7a23 */ /* 0x100fe400000108b0 */
[----:B------:R-:W-:Y:S01]  /*7870*/  MUFU.EX2 R179, R26 ;  /* 0x0000001a00b37308 */ /* 0x000fe20000000800 */
[C---:B------:R-:W-:Y:S01]  /*7880*/  HMMA.16816.F32.BF16 R8, R136.reuse, R162, R8 ;  /* 0x000000a28808723c */ /* 0x040fe20000041808 */
[----:B------:R-:W1:Y:S03]  /*7890*/  LDSM.16.MT88.4 R160, [R133+0x100] ;  /* 0x0001000085a0783b */ /* 0x000e660000004200 */
[--C-:B------:R-:W-:Y:S02]  /*78a0*/  FFMA.FTZ R30, R30, c[0x0][0x2d0], -R177.reuse ;  /* 0x0000b4001e1e7a23 */ /* 0x100fe400000108b1 */
[--C-:B------:R-:W-:Y:S02]  /*78b0*/  FFMA.FTZ R31, R31, c[0x0][0x2d0], -R177.reuse ;  /* 0x0000b4001f1f7a23 */ /* 0x100fe400000108b1 */
[C---:B------:R-:W-:Y:S01]  /*78c0*/  HMMA.16816.F32.BF16 R52, R136.reuse, R164, R52 ;  /* 0x000000a48834723c */ /* 0x040fe20000041834 */
[----:B------:R2:W-:Y:S03]  /*78d0*/  MUFU.EX2 R180, R27 ;  /* 0x0000001b00b47308 */ /* 0x0005e60000000800 */
[--C-:B------:R-:W-:Y:S02]  /*78e0*/  FFMA.FTZ R32, R32, c[0x0][0x2d0], -R176.reuse ;  /* 0x0000b40020207a23 */ /* 0x100fe400000108b0 */
[--C-:B------:R-:W-:Y:S02]  /*78f0*/  FFMA.FTZ R33, R33, c[0x0][0x2d0], -R176.reuse ;  /* 0x0000b40021217a23 */ /* 0x100fe400000108b0 */
[C---:B------:R-:W-:Y:S01]  /*7900*/  HMMA.16816.F32.BF16 R56, R136.reuse, R166, R56 ;  /* 0x000000a68838723c */ /* 0x040fe20000041838 */
[----:B------:R-:W4:Y:S02]  /*7910*/  LDSM.16.MT88.4 R164, [R135+UR4+0x3100] ;  /* 0x0031000487a4783b */ /* 0x000f240008004200 */
[----:B------:R-:W-:Y:S01]  /*7920*/  MUFU.EX2 R178, R29 ;  /* 0x0000001d00b27308 */ /* 0x000fe20000000800 */
[--C-:B------:R-:W-:Y:S02]  /*7930*/  FFMA.FTZ R34, R34, c[0x0][0x2d0], -R177.reuse ;  /* 0x0000b40022227a23 */ /* 0x100fe400000108b1 */
[--C-:B------:R-:W-:Y:S02]  /*7940*/  FFMA.FTZ R35, R35, c[0x0][0x2d0], -R177.reuse ;  /* 0x0000b40023237a23 */ /* 0x100fe400000108b1 */
[C---:B---3--:R-:W-:Y:S04]  /*7950*/  HMMA.16816.F32.BF16 R60, R136.reuse, R140, R60 ;  /* 0x0000008c883c723c */ /* 0x048fe8000004183c */
[--C-:B------:R-:W-:Y:S02]  /*7960*/  FFMA.FTZ R36, R36, c[0x0][0x2d0], -R176.reuse ;  /* 0x0000b40024247a23 */ /* 0x100fe400000108b0 */
[--C-:B------:R-:W-:Y:S02]  /*7970*/  FFMA.FTZ R37, R37, c[0x0][0x2d0], -R176.reuse ;  /* 0x0000b40025257a23 */ /* 0x100fe400000108b0 */
[C---:B------:R-:W-:Y:S01]  /*7980*/  HMMA.16816.F32.BF16 R64, R136.reuse, R142, R64 ;  /* 0x0000008e8840723c */ /* 0x040fe20000041840 */
[----:B------:R-:W3:Y:S03]  /*7990*/  LDSM.16.MT88.4 R140, [R134+0x3100] ;  /* 0x00310000868c783b */ /* 0x000ee60000004200 */
[--C-:B------:R-:W-:Y:S02]  /*79a0*/  FFMA.FTZ R38, R38, c[0x0][0x2d0], -R177.reuse ;  /* 0x0000b40026267a23 */ /* 0x100fe400000108b1 */
[--C-:B------:R-:W-:Y:S02]  /*79b0*/  FFMA.FTZ R39, R39, c[0x0][0x2d0], -R177.reuse ;  /* 0x0000b40027277a23 */ /* 0x100fe400000108b1 */
[--C-:B------:R-:W-:Y:S01]  /*79c0*/  FFMA.FTZ R40, R40, c[0x0][0x2d0], -R176.reuse ;  /* 0x0000b40028287a23 */ /* 0x100fe200000108b0 */
[C---:B-1----:R-:W-:Y:S01]  /*79d0*/  HMMA.16816.F32.BF16 R68, R136.reuse, R160, R68 ;  /* 0x000000a08844723c */ /* 0x042fe20000041844 */
[----:B--2---:R-:W-:Y:S02]  /*79e0*/  LDSM.16.MT88.4 R24, [R134+0x1100] ;  /* 0x001100008618783b */ /* 0x004fe40000004200 */
[--C-:B------:R-:W-:Y:S02]  /*79f0*/  FFMA.FTZ R41, R41, c[0x0][0x2d0], -R176.reuse ;  /* 0x0000b40029297a23 */ /* 0x100fe400000108b0 */
[--C-:B------:R-:W-:Y:S02]  /*7a00*/  FFMA.FTZ R42, R42, c[0x0][0x2d0], -R177.reuse ;  /* 0x0000b4002a2a7a23 */ /* 0x100fe400000108b1 */
[--C-:B------:R-:W-:Y:S01]  /*7a10*/  FFMA.FTZ R43, R43, c[0x0][0x2d0], -R177.reuse ;  /* 0x0000b4002b2b7a23 */ /* 0x100fe200000108b1 */
[C---:B------:R-:W-:Y:S01]  /*7a20*/  HMMA.16816.F32.BF16 R72, R136.reuse, R162, R72 ;  /* 0x000000a28848723c */ /* 0x040fe20000041848 */
[----:B------:R-:W1:Y:S03]  /*7a30*/  LDSM.16.MT88.4 R160, [R237+UR4+0x3100] ;  /* 0x00310004eda0783b */ /* 0x000e660008004200 */
[--C-:B------:R-:W-:Y:S02]  /*7a40*/  FFMA.FTZ R44, R44, c[0x0][0x2d0], -R176.reuse ;  /* 0x0000b4002c2c7a23 */ /* 0x100fe400000108b0 */
[--C-:B------:R-:W-:Y:S02]  /*7a50*/  FFMA.FTZ R45, R45, c[0x0][0x2d0], -R176.reuse ;  /* 0x0000b4002d2d7a23 */ /* 0x100fe400000108b0 */
[C---:B----4-:R-:W-:Y:S04]  /*7a60*/  HMMA.16816.F32.BF16 R76, R136.reuse, R164, R76 ;  /* 0x000000a4884c723c */ /* 0x050fe8000004184c */
[--C-:B------:R-:W-:Y:S02]  /*7a70*/  FFMA.FTZ R46, R46, c[0x0][0x2d0], -R177.reuse ;  /* 0x0000b4002e2e7a23 */ /* 0x100fe400000108b1 */
[--C-:B------:R-:W-:Y:S02]  /*7a80*/  FFMA.FTZ R47, R47, c[0x0][0x2d0], -R177.reuse ;  /* 0x0000b4002f2f7a23 */ /* 0x100fe400000108b1 */
[C---:B------:R-:W-:Y:S01]  /*7a90*/  HMMA.16816.F32.BF16 R80, R136.reuse, R166, R80 ;  /* 0x000000a68850723c */ /* 0x040fe20000041850 */
[----:B------:R-:W2:Y:S03]  /*7aa0*/  LDSM.16.MT88.4 R164, [R133+0x3100] ;  /* 0x0031000085a4783b */ /* 0x000ea60000004200 */
[C---:B------:R-:W-:Y:S02]  /*7ab0*/  FMUL.FTZ R86, R0.reuse, R86 ;  /* 0x0000005600567220 */ /* 0x040fe40000410000 */
[----:B------:R-:W-:Y:S02]  /*7ac0*/  FMUL.FTZ R87, R0, R87 ;  /* 0x0000005700577220 */ /* 0x000fe40000410000 */
[C---:B------:R-:W-:Y:S04]  /*7ad0*/  FMUL.FTZ R88, R2.reuse, R88 ;  /* 0x0000005802587220 */ /* 0x040fe80000410000 */
[----:B------:R-:W-:Y:S01]  /*7ae0*/  FMUL.FTZ R89, R2, R89 ;  /* 0x0000005902597220 */ /* 0x000fe20000410000 */
[C---:B---3--:R-:W-:Y:S03]  /*7af0*/  HMMA.16816.F32.BF16 R84, R136.reuse, R140, R84 ;  /* 0x0000008c8854723c */ /* 0x048fe60000041854 */
[C---:B------:R-:W-:Y:S02]  /*7b00*/  FMUL.FTZ R90, R0.reuse, R90 ;  /* 0x0000005a005a7220 */ /* 0x040fe40000410000 */
[----:B------:R-:W-:Y:S02]  /*7b10*/  FMUL.FTZ R91, R0, R91 ;  /* 0x0000005b005b7220 */ /* 0x000fe40000410000 */
[C---:B------:R-:W-:Y:S02]  /*7b20*/  FMUL.FTZ R92, R2.reuse, R92 ;  /* 0x0000005c025c7220 */ /* 0x040fe40000410000 */
[----:B------:R-:W-:Y:S03]  /*7b30*/  FMUL.FTZ R93, R2, R93 ;  /* 0x0000005d025d7220 */ /* 0x000fe60000410000 */
[C---:B------:R-:W-:Y:S01]  /*7b40*/  HMMA.16816.F32.BF16 R88, R136.reuse, R142, R88 ;  /* 0x0000008e8858723c */ /* 0x040fe20000041858 */
[----:B------:R-:W3:Y:S02]  /*7b50*/  LDSM.16.MT88.4 R140, [R135+UR4+0x6100] ;  /* 0x00610004878c783b */ /* 0x000ee40008004200 */
[C---:B------:R-:W-:Y:S02]  /*7b60*/  FMUL.FTZ R94, R0.reuse, R94 ;  /* 0x0000005e005e7220 */ /* 0x040fe40000410000 */
[----:B------:R-:W-:Y:S02]  /*7b70*/  FMUL.FTZ R95, R0, R95 ;  /* 0x0000005f005f7220 */ /* 0x000fe40000410000 */
[C---:B------:R-:W-:Y:S02]  /*7b80*/  FMUL.FTZ R96, R2.reuse, R96 ;  /* 0x0000006002607220 */ /* 0x040fe40000410000 */
[----:B------:R-:W-:Y:S03]  /*7b90*/  FMUL.FTZ R97, R2, R97 ;  /* 0x0000006102617220 */ /* 0x000fe60000410000 */
[C---:B-1----:R-:W-:Y:S03]  /*7ba0*/  HMMA.16816.F32.BF16 R92, R136.reuse, R160, R92 ;  /* 0x000000a0885c723c */ /* 0x042fe6000004185c */
[C---:B------:R-:W-:Y:S02]  /*7bb0*/  FMUL.FTZ R98, R0.reuse, R98 ;  /* 0x0000006200627220 */ /* 0x040fe40000410000 */
[----:B------:R-:W-:Y:S02]  /*7bc0*/  FMUL.FTZ R99, R0, R99 ;  /* 0x0000006300637220 */ /* 0x000fe40000410000 */
[C---:B------:R-:W-:Y:S02]  /*7bd0*/  FMUL.FTZ R100, R2.reuse, R100 ;  /* 0x0000006402647220 */ /* 0x040fe40000410000 */
[----:B------:R-:W-:Y:S03]  /*7be0*/  FMUL.FTZ R101, R2, R101 ;  /* 0x0000006502657220 */ /* 0x000fe60000410000 */
[C---:B------:R-:W-:Y:S01]  /*7bf0*/  HMMA.16816.F32.BF16 R96, R136.reuse, R162, R96 ;  /* 0x000000a28860723c */ /* 0x040fe20000041860 */
[----:B------:R-:W1:Y:S02]  /*7c00*/  LDSM.16.MT88.4 R160, [R134+0x6100] ;  /* 0x0061000086a0783b */ /* 0x000e640000004200 */
[C---:B------:R-:W-:Y:S02]  /*7c10*/  FMUL.FTZ R102, R0.reuse, R102 ;  /* 0x0000006600667220 */ /* 0x040fe40000410000 */
[----:B------:R-:W-:Y:S02]  /*7c20*/  FMUL.FTZ R103, R0, R103 ;  /* 0x0000006700677220 */ /* 0x000fe40000410000 */
[C---:B------:R-:W-:Y:S02]  /*7c30*/  FMUL.FTZ R104, R2.reuse, R104 ;  /* 0x0000006802687220 */ /* 0x040fe40000410000 */
[----:B------:R-:W-:Y:S03]  /*7c40*/  FMUL.FTZ R105, R2, R105 ;  /* 0x0000006902697220 */ /* 0x000fe60000410000 */
[C---:B--2---:R-:W-:Y:S03]  /*7c50*/  HMMA.16816.F32.BF16 R100, R136.reuse, R164, R100 ;  /* 0x000000a48864723c */ /* 0x044fe60000041864 */
[C---:B------:R-:W-:Y:S02]  /*7c60*/  FMUL.FTZ R106, R0.reuse, R106 ;  /* 0x0000006a006a7220 */ /* 0x040fe40000410000 */
[----:B------:R-:W-:Y:S02]  /*7c70*/  FMUL.FTZ R107, R0, R107 ;  /* 0x0000006b006b7220 */ /* 0x000fe40000410000 */
[C---:B------:R-:W-:Y:S02]  /*7c80*/  FMUL.FTZ R108, R2.reuse, R108 ;  /* 0x0000006c026c7220 */ /* 0x040fe40000410000 */
[----:B------:R-:W-:Y:S03]  /*7c90*/  FMUL.FTZ R109, R2, R109 ;  /* 0x0000006d026d7220 */ /* 0x000fe60000410000 */
[C---:B------:R-:W-:Y:S01]  /*7ca0*/  HMMA.16816.F32.BF16 R104, R136.reuse, R166, R104 ;  /* 0x000000a68868723c */ /* 0x040fe20000041868 */
[----:B------:R-:W2:Y:S02]  /*7cb0*/  LDSM.16.MT88.4 R164, [R237+UR4+0x6100] ;  /* 0x00610004eda4783b */ /* 0x000ea40008004200 */
[C---:B------:R-:W-:Y:S02]  /*7cc0*/  FMUL.FTZ R110, R0.reuse, R110 ;  /* 0x0000006e006e7220 */ /* 0x040fe40000410000 */
[----:B------:R-:W-:Y:S02]  /*7cd0*/  FMUL.FTZ R111, R0, R111 ;  /* 0x0000006f006f7220 */ /* 0x000fe40000410000 */
[--C-:B------:R-:W-:Y:S02]  /*7ce0*/  FFMA.FTZ R12, R12, c[0x0][0x2d0], -R176.reuse ;  /* 0x0000b4000c0c7a23 */ /* 0x100fe400000108b0 */
[--C-:B------:R-:W-:Y:S02]  /*7cf0*/  FFMA.FTZ R13, R13, c[0x0][0x2d0], -R176.reuse ;  /* 0x0000b4000d0d7a23 */ /* 0x100fe400000108b0 */
[----:B------:R4:W-:Y:S01]  /*7d00*/  MUFU.EX2 R234, R12 ;  /* 0x0000000c00ea7308 */ /* 0x0009e20000000800 */
[C---:B---3--:R-:W-:Y:S03]  /*7d10*/  HMMA.16816.F32.BF16 R108, R136.reuse, R140, R108 ;  /* 0x0000008c886c723c */ /* 0x048fe6000004186c */
[--C-:B------:R-:W-:Y:S02]  /*7d20*/  FFMA.FTZ R14, R14, c[0x0][0x2d0], -R177.reuse ;  /* 0x0000b4000e0e7a23 */ /* 0x100fe400000108b1 */
[--C-:B------:R-:W-:Y:S02]  /*7d30*/  FFMA.FTZ R15, R15, c[0x0][0x2d0], -R177.reuse ;  /* 0x0000b4000f0f7a23 */ /* 0x100fe400000108b1 */
[C---:B------:R-:W-:Y:S02]  /*7d40*/  FMUL.FTZ R112, R2.reuse, R112 ;  /* 0x0000007002707220 */ /* 0x040fe40000410000 */
[----:B------:R-:W-:Y:S01]  /*7d50*/  FMUL.FTZ R113, R2, R113 ;  /* 0x0000007102717220 */ /* 0x000fe20000410000 */
[----:B------:R3:W5:Y:S02]  /*7d60*/  MUFU.EX2 R233, R13 ;  /* 0x0000000d00e97308 */ /* 0x0007640000000800 */
[C---:B------:R-:W-:Y:S02]  /*7d70*/  FMUL.FTZ R114, R0.reuse, R114 ;  /* 0x0000007200727220 */ /* 0x040fe40000410000 */
[----:B------:R-:W-:Y:S02]  /*7d80*/  FMUL.FTZ R115, R0, R115 ;  /* 0x0000007300737220 */ /* 0x000fe40000410000 */
[C---:B------:R-:W-:Y:S02]  /*7d90*/  FMUL.FTZ R116, R2.reuse, R116 ;  /* 0x0000007402747220 */ /* 0x040fe40000410000 */
[----:B------:R-:W-:Y:S02]  /*7da0*/  FMUL.FTZ R117, R2, R117 ;  /* 0x0000007502757220 */ /* 0x000fe40000410000 */
[----:B------:R2:W-:Y:S01]  /*7db0*/  MUFU.EX2 R202, R14 ;  /* 0x0000000e00ca7308 */ /* 0x0005e20000000800 */
[C---:B------:R-:W-:Y:S01]  /*7dc0*/  HMMA.16816.F32.BF16 R112, R136.reuse, R142, R112 ;  /* 0x0000008e8870723c */ /* 0x040fe20000041870 */
[----:B------:R-:W5:Y:S02]  /*7dd0*/  LDSM.16.MT88.4 R140, [R133+0x6100] ;  /* 0x00610000858c783b */ /* 0x000f640000004200 */
[C---:B------:R-:W-:Y:S02]  /*7de0*/  FMUL.FTZ R118, R0.reuse, R118 ;  /* 0x0000007600767220 */ /* 0x040fe40000410000 */
[----:B------:R-:W-:Y:S02]  /*7df0*/  FMUL.FTZ R119, R0, R119 ;  /* 0x0000007700777220 */ /* 0x000fe40000410000 */
[--C-:B------:R-:W-:Y:S02]  /*7e00*/  FFMA.FTZ R16, R16, c[0x0][0x2d0], -R176.reuse ;  /* 0x0000b40010107a23 */ /* 0x100fe400000108b0 */
[----:B------:R2:W-:Y:S03]  /*7e10*/  MUFU.EX2 R201, R15 ;  /* 0x0000000f00c97308 */ /* 0x0005e60000000800 */
[C---:B-1----:R-:W-:Y:S03]  /*7e20*/  HMMA.16816.F32.BF16 R116, R136.reuse, R160, R116 ;  /* 0x000000a08874723c */ /* 0x042fe60000041874 */
[----:B------:R-:W-:Y:S02]  /*7e30*/  FFMA.FTZ R17, R17, c[0x0][0x2d0], -R176 ;  /* 0x0000b40011117a23 */ /* 0x000fe400000108b0 */
[----:B------:R-:W-:Y:S02]  /*7e40*/  FFMA.FTZ R18, R18, c[0x0][0x2d0], -R177 ;  /* 0x0000b40012127a23 */ /* 0x000fe400000108b1 */
[----:B------:R1:W-:Y:S01]  /*7e50*/  MUFU.EX2 R232, R16 ;  /* 0x0000001000e87308 */ /* 0x0003e20000000800 */
[C---:B------:R-:W-:Y:S04]  /*7e60*/  FMUL.FTZ R120, R2.reuse, R120 ;  /* 0x0000007802787220 */ /* 0x040fe80000410000 */
[----:B------:R-:W-:Y:S02]  /*7e70*/  FMUL.FTZ R121, R2, R121 ;  /* 0x0000007902797220 */ /* 0x000fe40000410000 */
[C---:B------:R-:W-:Y:S02]  /*7e80*/  FMUL.FTZ R122, R0.reuse, R122 ;  /* 0x0000007a007a7220 */ /* 0x040fe40000410000 */
[----:B------:R-:W-:Y:S01]  /*7e90*/  FMUL.FTZ R123, R0, R123 ;  /* 0x0000007b007b7220 */ /* 0x000fe20000410000 */
[----:B------:R5:W5:Y:S01]  /*7ea0*/  MUFU.EX2 R203, R17 ;  /* 0x0000001100cb7308 */ /* 0x000b620000000800 */
[C---:B----4-:R-:W-:Y:S02]  /*7eb0*/  FMUL.FTZ R12, R2.reuse, R144 ;  /* 0x00000090020c7220 */ /* 0x050fe40000410000 */
[----:B---3--:R-:W-:Y:S02]  /*7ec0*/  FMUL.FTZ R13, R2, R145 ;  /* 0x00000091020d7220 */ /* 0x008fe40000410000 */
[----:B--2---:R-:W-:Y:S01]  /*7ed0*/  FMUL.FTZ R14, R0, R146 ;  /* 0x00000092000e7220 */ /* 0x004fe20000410000 */
[C---:B------:R-:W-:Y:S01]  /*7ee0*/  HMMA.16816.F32.BF16 R120, R136.reuse, R162, R120 ;  /* 0x000000a28878723c */ /* 0x040fe20000041878 */
[----:B------:R-:W-:Y:S02]  /*7ef0*/  LDSM.16.MT88.4 R160, [R134+0x900] ;  /* 0x0009000086a0783b */ /* 0x000fe40000004200 */
[C---:B------:R-:W-:Y:S01]  /*7f00*/  FMUL.FTZ R124, R2.reuse, R124 ;  /* 0x0000007c027c7220 */ /* 0x040fe20000410000 */
[----:B------:R2:W3:Y:S01]  /*7f10*/  MUFU.EX2 R195, R18 ;  /* 0x0000001200c37308 */ /* 0x0004e20000000800 */
[----:B------:R-:W-:Y:S02]  /*7f20*/  FMUL.FTZ R125, R2, R125 ;  /* 0x0000007d027d7220 */ /* 0x000fe40000410000 */
[C---:B------:R-:W-:Y:S02]  /*7f30*/  FMUL.FTZ R126, R0.reuse, R126 ;  /* 0x0000007e007e7220 */ /* 0x040fe40000410000 */
[C---:B------:R-:W-:Y:S03]  /*7f40*/  FMUL.FTZ R127, R0.reuse, R127 ;  /* 0x0000007f007f7220 */ /* 0x040fe60000410000 */
[----:B------:R-:W-:Y:S02]  /*7f50*/  FMUL.FTZ R15, R0, R147 ;  /* 0x00000093000f7220 */ /* 0x000fe40000410000 */
[----:B------:R-:W4:Y:S01]  /*7f60*/  LDSM.16.MT88.4 R144, [R135+UR4+0x900] ;  /* 0x000900048790783b */ /* 0x000f220008004200 */
[C---:B-1----:R-:W-:Y:S01]  /*7f70*/  FMUL.FTZ R16, R2.reuse, R148 ;  /* 0x0000009402107220 */ /* 0x042fe20000410000 */
[C---:B------:R-:W-:Y:S03]  /*7f80*/  HMMA.16816.F32.BF16 R124, R136.reuse, R164, R124 ;  /* 0x000000a4887c723c */ /* 0x040fe6000004187c */
[C---:B-----5:R-:W-:Y:S02]  /*7f90*/  FMUL.FTZ R17, R2.reuse, R149 ;  /* 0x0000009502117220 */ /* 0x060fe40000410000 */
[C---:B------:R-:W-:Y:S02]  /*7fa0*/  FMUL.FTZ R128, R2.reuse, R128 ;  /* 0x0000008002807220 */ /* 0x040fe40000410000 */
[----:B------:R-:W-:Y:S01]  /*7fb0*/  FMUL.FTZ R129, R2, R129 ;  /* 0x0000008102817220 */ /* 0x000fe20000410000 */
[C---:B------:R-:W-:Y:S01]  /*7fc0*/  HMMA.16816.F32.BF16 R12, R136.reuse, R166, R12 ;  /* 0x000000a6880c723c */ /* 0x040fe2000004180c */
[----:B------:R-:W1:Y:S03]  /*7fd0*/  LDSM.16.MT88.4 R164, [R237+UR4+0x900] ;  /* 0x00090004eda4783b */ /* 0x000e660008004200 */
[C---:B--2---:R-:W-:Y:S02]  /*7fe0*/  FMUL.FTZ R18, R0.reuse, R150 ;  /* 0x0000009600127220 */ /* 0x044fe40000410000 */
[C---:B------:R-:W-:Y:S02]  /*7ff0*/  FMUL.FTZ R130, R0.reuse, R130 ;  /* 0x0000008200827220 */ /* 0x040fe40000410000 */
[----:B------:R-:W-:Y:S01]  /*8000*/  FMUL.FTZ R131, R0, R131 ;  /* 0x0000008300837220 */ /* 0x000fe20000410000 */
[----:B------:R-:W2:Y:S02]  /*8010*/  LDSM.16.MT88.4 R148, [R133+0x900] ;  /* 0x000900008594783b */ /* 0x000ea40000004200 */
[C---:B------:R-:W-:Y:S03]  /*8020*/  HMMA.16816.F32.BF16 R16, R136.reuse, R140, R16 ;  /* 0x0000008c8810723c */ /* 0x040fe60000041810 */
[----:B------:R-:W-:Y:S02]  /*8030*/  FFMA.FTZ R2, R2, R249, R248 ;  /* 0x000000f902027223 */ /* 0x000fe400000100f8 */
[----:B------:R-:W-:Y:S02]  /*8040*/  FFMA.FTZ R0, R0, R250, R243 ;  /* 0x000000fa00007223 */ /* 0x000fe400000100f3 */
[--C-:B------:R-:W-:Y:S01]  /*8050*/  FFMA.FTZ R20, R20, c[0x0][0x2d0], -R176.reuse ;  /* 0x0000b40014147a23 */ /* 0x100fe200000108b0 */
[----:B------:R-:W-:Y:S01]  /*8060*/  HMMA.16816.F32.BF16 R128, R136, R142, R128 ;  /* 0x0000008e8880723c */ /* 0x000fe20000041880 */
[----:B------:R-:W5:Y:S02]  /*8070*/  LDSM.16.MT88.4 R140, [R237+UR4+0x3900] ;  /* 0x00390004ed8c783b */ /* 0x000f640008004200 */
[----:B------:R-:W-:Y:S01]  /*8080*/  MUFU.EX2 R194, R20 ;  /* 0x0000001400c27308 */ /* 0x000fe20000000800 */
[--C-:B------:R-:W-:Y:S02]  /*8090*/  FFMA.FTZ R21, R21, c[0x0][0x2d0], -R176.reuse ;  /* 0x0000b40015157a23 */ /* 0x100fe400000108b0 */
[--C-:B------:R-:W-:Y:S01]  /*80a0*/  FFMA.FTZ R22, R22, c[0x0][0x2d0], -R177.reuse ;  /* 0x0000b40016167a23 */ /* 0x100fe200000108b1 */
[----:B------:R-:W-:Y:S01]  /*80b0*/  F2FP.BF16.PACK_AB R136, R233, R234 ;  /* 0x000000eae988723e */ /* 0x000fe200000010ff */
[--C-:B------:R-:W-:Y:S01]  /*80c0*/  FFMA.FTZ R23, R23, c[0x0][0x2d0], -R177.reuse ;  /* 0x0000b40017177a23 */ /* 0x100fe200000108b1 */
[----:B------:R-:W-:Y:S03]  /*80d0*/  F2FP.BF16.PACK_AB R138, R203, R232 ;  /* 0x000000e8cb8a723e */ /* 0x000fe600000010ff */
[----:B------:R-:W-:Y:S01]  /*80e0*/  F2FP.BF16.PACK_AB R137, R201, R202 ;  /* 0x000000cac989723e */ /* 0x000fe200000010ff */
[----:B------:R-:W1:Y:S01]  /*80f0*/  MUFU.EX2 R193, R21 ;  /* 0x0000001500c17308 */ /* 0x000e620000000800 */
[----:B---3--:R-:W-:Y:S01]  /*8100*/  F2FP.BF16.PACK_AB R139, R200, R195 ;  /* 0x000000c3c88b723e */ /* 0x008fe200000010ff */
[--C-:B------:R-:W-:Y:S02]  /*8110*/  FFMA.FTZ R48, R48, c[0x0][0x2d0], -R176.reuse ;  /* 0x0000b40030307a23 */ /* 0x100fe400000108b0 */
[----:B------:R-:W-:Y:S02]  /*8120*/  FFMA.FTZ R49, R49, c[0x0][0x2d0], -R176 ;  /* 0x0000b40031317a23 */ /* 0x000fe400000108b0 */
[--C-:B------:R-:W-:Y:S02]  /*8130*/  FFMA.FTZ R50, R50, c[0x0][0x2d0], -R177.reuse ;  /* 0x0000b40032327a23 */ /* 0x100fe400000108b1 */
[C---:B----4-:R-:W-:Y:S02]  /*8140*/  HMMA.16816.F32.BF16 R4, R136.reuse, R144, R4 ;  /* 0x000000908804723c */ /* 0x050fe40000041804 */
[----:B------:R3:W-:Y:S06]  /*8150*/  MUFU.EX2 R182, R22 ;  /* 0x0000001600b67308 */ /* 0x0007ec0000000800 */
[C---:B------:R-:W-:Y:S01]  /*8160*/  HMMA.16816.F32.BF16 R8, R136.reuse, R146, R8 ;  /* 0x000000928808723c */ /* 0x040fe20000041808 */
[----:B------:R-:W4:Y:S03]  /*8170*/  LDSM.16.MT88.4 R144, [R133+0x3900] ;  /* 0x003900008590783b */ /* 0x000f260000004200 */
[----:B------:R-:W2:Y:S04]  /*8180*/  MUFU.EX2 R181, R23 ;  /* 0x0000001700b57308 */ /* 0x000ea80000000800 */
[C---:B------:R-:W-:Y:S04]  /*8190*/  HMMA.16816.F32.BF16 R52, R136.reuse, R160, R52 ;  /* 0x000000a08834723c */ /* 0x040fe80000041834 */
[----:B-1----:R-:W-:Y:S02]  /*81a0*/  F2FP.BF16.PACK_AB R20, R193, R194 ;  /* 0x000000c2c114723e */ /* 0x002fe400000010ff */
[----:B------:R-:W-:Y:S02]  /*81b0*/  MUFU.EX2 R49, R49 ;  /* 0x0000003100317308 */ /* 0x000fe40000000800 */
[C---:B------:R-:W-:Y:S01]  /*81c0*/  HMMA.16816.F32.BF16 R56, R136.reuse, R162, R56 ;  /* 0x000000a28838723c */ /* 0x040fe20000041838 */
[----:B------:R-:W-:Y:S03]  /*81d0*/  LDSM.16.MT88.4 R160, [R134+0x6900] ;  /* 0x0069000086a0783b */ /* 0x000fe60000004200 */
[----:B---3--:R-:W-:Y:S04]  /*81e0*/  F2FP.BF16.PACK_AB R22, R183, R192 ;  /* 0x000000c0b716723e */ /* 0x008fe800000010ff */
[C---:B------:R-:W-:Y:S01]  /*81f0*/  HMMA.16816.F32.BF16 R60, R136.reuse, R164, R60 ;  /* 0x000000a4883c723c */ /* 0x040fe2000004183c */
[----:B------:R-:W-:Y:S03]  /*8200*/  MUFU.EX2 R50, R50 ;  /* 0x0000003200327308 */ /* 0x000fe60000000800 */
[----:B--2---:R-:W-:Y:S02]  /*8210*/  F2FP.BF16.PACK_AB R21, R181, R182 ;  /* 0x000000b6b515723e */ /* 0x004fe400000010ff */
[----:B------:R-:W-:Y:S02]  /*8220*/  F2FP.BF16.PACK_AB R23, R180, R179 ;  /* 0x000000b3b417723e */ /* 0x000fe400000010ff */
[C---:B------:R-:W-:Y:S01]  /*8230*/  HMMA.16816.F32.BF16 R64, R136.reuse, R166, R64 ;  /* 0x000000a68840723c */ /* 0x040fe20000041840 */
[----:B------:R-:W-:Y:S07]  /*8240*/  LDSM.16.MT88.4 R164, [R135+UR4+0x4100] ;  /* 0x0041000487a4783b */ /* 0x000fee0008004200 */
[C---:B------:R-:W-:Y:S08]  /*8250*/  HMMA.16816.F32.BF16 R68, R136.reuse, R148, R68 ;  /* 0x000000948844723c */ /* 0x040ff00000041844 */
[C---:B------:R-:W-:Y:S01]  /*8260*/  HMMA.16816.F32.BF16 R72, R136.reuse, R150, R72 ;  /* 0x000000968848723c */ /* 0x040fe20000041848 */
[----:B------:R-:W1:Y:S07]  /*8270*/  LDSM.16.MT88.4 R148, [R135+UR4+0x6900] ;  /* 0x006900048794783b */ /* 0x000e6e0008004200 */
[C---:B------:R-:W-:Y:S08]  /*8280*/  HMMA.16816.F32.BF16 R76, R136.reuse, R168, R76 ;  /* 0x000000a8884c723c */ /* 0x040ff0000004184c */
[C---:B------:R-:W-:Y:S01]  /*8290*/  HMMA.16816.F32.BF16 R80, R136.reuse, R170, R80 ;  /* 0x000000aa8850723c */ /* 0x040fe20000041850 */
[----:B------:R-:W-:Y:S07]  /*82a0*/  LDSM.16.MT88.4 R168, [R134+0x4100] ;  /* 0x0041000086a8783b */ /* 0x000fee0000004200 */
[C---:B------:R-:W-:Y:S01]  /*82b0*/  HMMA.16816.F32.BF16 R84, R136.reuse, R172, R84 ;  /* 0x000000ac8854723c */ /* 0x040fe20000041854 */
[----:B------:R-:W2:Y:S07]  /*82c0*/  MUFU.EX2 R173, R28 ;  /* 0x0000001c00ad7308 */ /* 0x000eae0000000800 */
[C---:B------:R-:W-:Y:S03]  /*82d0*/  HMMA.16816.F32.BF16 R88, R136.reuse, R174, R88 ;  /* 0x000000ae8858723c */ /* 0x040fe60000041858 */
[----:B------:R-:W-:Y:S05]  /*82e0*/  MUFU.EX2 R172, R30 ;  /* 0x0000001e00ac7308 */ /* 0x000fea0000000800 */
[C---:B-----5:R-:W-:Y:S05]  /*82f0*/  HMMA.16816.F32.BF16 R92, R136.reuse, R140, R92 ;  /* 0x0000008c885c723c */ /* 0x060fea000004185c */
[----:B------:R-:W-:Y:S03]  /*8300*/  MUFU.EX2 R175, R32 ;  /* 0x0000002000af7308 */ /* 0x000fe60000000800 */
[C---:B------:R-:W-:Y:S01]  /*8310*/  HMMA.16816.F32.BF16 R96, R136.reuse, R142, R96 ;  /* 0x0000008e8860723c */ /* 0x040fe20000041860 */
[----:B------:R-:W3:Y:S06]  /*8320*/  LDSM.16.MT88.4 R140, [R237+UR4+0x6900] ;  /* 0x00690004ed8c783b */ /* 0x000eec0008004200 */
[----:B------:R-:W5:Y:S01]  /*8330*/  MUFU.EX2 R174, R33 ;  /* 0x0000002100ae7308 */ /* 0x000f620000000800 */
[C---:B----4-:R-:W-:Y:S08]  /*8340*/  HMMA.16816.F32.BF16 R100, R136.reuse, R144, R100 ;  /* 0x000000908864723c */ /* 0x050ff00000041864 */
[C---:B------:R-:W-:Y:S01]  /*8350*/  HMMA.16816.F32.BF16 R104, R136.reuse, R146, R104 ;  /* 0x000000928868723c */ /* 0x040fe20000041868 */
[----:B------:R-:W4:Y:S07]  /*8360*/  LDSM.16.MT88.4 R144, [R133+0x6900] ;  /* 0x006900008590783b */ /* 0x000f2e0000004200 */
[C---:B-1----:R-:W-:Y:S08]  /*8370*/  HMMA.16816.F32.BF16 R108, R136.reuse, R148, R108 ;  /* 0x00000094886c723c */ /* 0x042ff0000004186c */
[C---:B------:R-:W-:Y:S01]  /*8380*/  HMMA.16816.F32.BF16 R112, R136.reuse, R150, R112 ;  /* 0x000000968870723c */ /* 0x040fe20000041870 */
[----:B------:R-:W1:Y:S07]  /*8390*/  LDSM.16.MT88.4 R148, [R135+UR4+0x1100] ;  /* 0x001100048794783b */ /* 0x000e6e0008004200 */
[C---:B------:R-:W-:Y:S08]  /*83a0*/  HMMA.16816.F32.BF16 R116, R136.reuse, R160, R116 ;  /* 0x000000a08874723c */ /* 0x040ff00000041874 */
[C---:B------:R-:W-:Y:S01]  /*83b0*/  HMMA.16816.F32.BF16 R120, R136.reuse, R162, R120 ;  /* 0x000000a28878723c */ /* 0x040fe20000041878 */
[----:B------:R-:W2:Y:S07]  /*83c0*/  LDSM.16.MT88.4 R160, [R237+UR4+0x1100] ;  /* 0x00110004eda0783b */ /* 0x000eae0008004200 */
[C---:B---3--:R-:W-:Y:S08]  /*83d0*/  HMMA.16816.F32.BF16 R124, R136.reuse, R140, R124 ;  /* 0x0000008c887c723c */ /* 0x048ff0000004187c */
[C---:B------:R-:W-:Y:S01]  /*83e0*/  HMMA.16816.F32.BF16 R12, R136.reuse, R142, R12 ;  /* 0x0000008e880c723c */ /* 0x040fe2000004180c */
[----:B------:R-:W3:Y:S07]  /*83f0*/  LDSM.16.MT88.4 R140, [R133+0x1100] ;  /* 0x00110000858c783b */ /* 0x000eee0000004200 */
[C---:B----4-:R-:W-:Y:S08]  /*8400*/  HMMA.16816.F32.BF16 R16, R136.reuse, R144, R16 ;  /* 0x000000908810723c */ /* 0x050ff00000041810 */
[----:B------:R-:W-:Y:S01]  /*8410*/  HMMA.16816.F32.BF16 R128, R136, R146, R128 ;  /* 0x000000928880723c */ /* 0x000fe20000041880 */
[----:B------:R-:W4:Y:S07]  /*8420*/  LDSM.16.MT88.4 R136, [R237+UR4+0x4100] ;  /* 0x00410004ed88783b */ /* 0x000f2e0008004200 */
[C---:B-1----:R-:W-:Y:S01]  /*8430*/  HMMA.16816.F32.BF16 R4, R20.reuse, R148, R4 ;  /* 0x000000941404723c */ /* 0x042fe20000041804 */
[----:B------:R-:W1:Y:S07]  /*8440*/  LDSM.16.MT88.4 R144, [R133+0x4100] ;  /* 0x004100008590783b */ /* 0x000e6e0000004200 */
[C---:B------:R-:W-:Y:S01]  /*8450*/  HMMA.16816.F32.BF16 R8, R20.reuse, R150, R8 ;  /* 0x000000961408723c */ /* 0x040fe20000041808 */
[----:B------:R-:W-:Y:S07]  /*8460*/  LDSM.16.MT88.4 R148, [R135+UR4+0x4900] ;  /* 0x004900048794783b */ /* 0x000fee0008004200 */
[C---:B------:R-:W-:Y:S08]  /*8470*/  HMMA.16816.F32.BF16 R52, R20.reuse, R24, R52 ;  /* 0x000000181434723c */ /* 0x040ff00000041834 */
[C---:B------:R-:W-:Y:S01]  /*8480*/  HMMA.16816.F32.BF16 R56, R20.reuse, R26, R56 ;  /* 0x0000001a1438723c */ /* 0x040fe20000041838 */
[----:B------:R-:W1:Y:S07]  /*8490*/  LDSM.16.MT88.4 R24, [R135+UR4+0x7100] ;  /* 0x007100048718783b */ /* 0x000e6e0008004200 */
[C---:B--2---:R-:W-:Y:S01]  /*84a0*/  HMMA.16816.F32.BF16 R60, R20.reuse, R160, R60 ;  /* 0x000000a0143c723c */ /* 0x044fe2000004183c */
[----:B------:R-:W-:Y:S07]  /*84b0*/  MUFU.EX2 R161, R47 ;  /* 0x0000002f00a17308 */ /* 0x000fee0000000800 */
[C---:B------:R-:W-:Y:S03]  /*84c0*/  HMMA.16816.F32.BF16 R64, R20.reuse, R162, R64 ;  /* 0x000000a21440723c */ /* 0x040fe60000041840 */
[----:B------:R-:W-:Y:S05]  /*84d0*/  MUFU.EX2 R163, R45 ;  /* 0x0000002d00a37308 */ /* 0x000fea0000000800 */
[C---:B---3--:R-:W-:Y:S05]  /*84e0*/  HMMA.16816.F32.BF16 R68, R20.reuse, R140, R68 ;  /* 0x0000008c1444723c */ /* 0x048fea0000041844 */
[----:B------:R-:W-:Y:S03]  /*84f0*/  MUFU.EX2 R162, R46 ;  /* 0x0000002e00a27308 */ /* 0x000fe60000000800 */
[C---:B------:R-:W-:Y:S01]  /*8500*/  HMMA.16816.F32.BF16 R72, R20.reuse, R142, R72 ;  /* 0x0000008e1448723c */ /* 0x040fe20000041848 */
[----:B------:R-:W2:Y:S06]  /*8510*/  LDSM.16.MT88.4 R140, [R134+0x7100] ;  /* 0x00710000868c783b */ /* 0x000eac0000004200 */
[----:B------:R3:W-:Y:S01]  /*8520*/  MUFU.EX2 R160, R48 ;  /* 0x0000003000a07308 */ /* 0x0007e20000000800 */
[C---:B------:R-:W-:Y:S08]  /*8530*/  HMMA.16816.F32.BF16 R76, R20.reuse, R164, R76 ;  /* 0x000000a4144c723c */ /* 0x040ff0000004184c */
[C---:B------:R-:W-:Y:S01]  /*8540*/  HMMA.16816.F32.BF16 R80, R20.reuse, R166, R80 ;  /* 0x000000a61450723c */ /* 0x040fe20000041850 */
[----:B------:R-:W-:Y:S07]  /*8550*/  MUFU.EX2 R167, R37 ;  /* 0x0000002500a77308 */ /* 0x000fee0000000800 */
[C---:B------:R-:W-:Y:S03]  /*8560*/  HMMA.16816.F32.BF16 R84, R20.reuse, R168, R84 ;  /* 0x000000a81454723c */ /* 0x040fe60000041854 */
[----:B------:R-:W-:Y:S01]  /*8570*/  MUFU.EX2 R169, R35 ;  /* 0x0000002300a97308 */ /* 0x000fe20000000800 */
[----:B---3--:R-:W-:Y:S04]  /*8580*/  FFMA.FTZ R48, R51, c[0x0][0x2d0], -R177 ;  /* 0x0000b40033307a23 */ /* 0x008fe800000108b1 */
[C---:B------:R-:W-:Y:S05]  /*8590*/  HMMA.16816.F32.BF16 R88, R20.reuse, R170, R88 ;  /* 0x000000aa1458723c */ /* 0x040fea0000041858 */
[----:B------:R3:W2:Y:S03]  /*85a0*/  MUFU.EX2 R171, R31 ;  /* 0x0000001f00ab7308 */ /* 0x0006a60000000800 */
[C---:B----4-:R-:W-:Y:S07]  /*85b0*/  HMMA.16816.F32.BF16 R92, R20.reuse, R136, R92 ;  /* 0x00000088145c723c */ /* 0x050fee000004185c */
[----:B------:R4:W2:Y:S01]  /*85c0*/  MUFU.EX2 R170, R34 ;  /* 0x0000002200aa7308 */ /* 0x0008a20000000800 */
[C---:B------:R-:W-:Y:S01]  /*85d0*/  HMMA.16816.F32.BF16 R96, R20.reuse, R138, R96 ;  /* 0x0000008a1460723c */ /* 0x040fe20000041860 */
[----:B------:R-:W5:Y:S07]  /*85e0*/  LDSM.16.MT88.4 R136, [R237+UR4+0x7100] ;  /* 0x00710004ed88783b */ /* 0x000f6e0008004200 */
[C---:B-1----:R-:W-:Y:S01]  /*85f0*/  HMMA.16816.F32.BF16 R100, R20.reuse, R144, R100 ;  /* 0x000000901464723c */ /* 0x042fe20000041864 */
[----:B------:R-:W1:Y:S01]  /*8600*/  MUFU.EX2 R168, R36 ;  /* 0x0000002400a87308 */ /* 0x000e620000000800 */
[----:B---3--:R-:W-:Y:S06]  /*8610*/  LDSM.16.MT88.4 R28, [R135+UR4+0x1900] ;  /* 0x00190004871c783b */ /* 0x008fec0008004200 */
[C---:B------:R-:W-:Y:S03]  /*8620*/  HMMA.16816.F32.BF16 R104, R20.reuse, R146, R104 ;  /* 0x000000921468723c */ /* 0x040fe60000041868 */
[----:B------:R-:W-:Y:S01]  /*8630*/  MUFU.EX2 R166, R41 ;  /* 0x0000002900a67308 */ /* 0x000fe20000000800 */
[----:B------:R-:W-:Y:S04]  /*8640*/  LDSM.16.MT88.4 R144, [R133+0x1900] ;  /* 0x001900008590783b */ /* 0x000fe80000004200 */
[C---:B------:R-:W-:Y:S04]  /*8650*/  HMMA.16816.F32.BF16 R108, R20.reuse, R24, R108 ;  /* 0x00000018146c723c */ /* 0x040fe8000004186c */
[----:B----4-:R-:W-:Y:S01]  /*8660*/  LDSM.16.MT88.4 R32, [R237+UR4+0x1900] ;  /* 0x00190004ed20783b */ /* 0x010fe20008004200 */
[----:B------:R-:W-:Y:S03]  /*8670*/  MUFU.EX2 R165, R43 ;  /* 0x0000002b00a57308 */ /* 0x000fe60000000800 */
[C---:B------:R-:W-:Y:S04]  /*8680*/  HMMA.16816.F32.BF16 R112, R20.reuse, R26, R112 ;  /* 0x0000001a1470723c */ /* 0x040fe80000041870 */
[----:B------:R-:W3:Y:S04]  /*8690*/  LDSM.16.MT88.4 R24, [R133+0x7100] ;  /* 0x007100008518783b */ /* 0x000ee80000004200 */
[C---:B--2---:R-:W-:Y:S01]  /*86a0*/  HMMA.16816.F32.BF16 R116, R20.reuse, R140, R116 ;  /* 0x0000008c1474723c */ /* 0x044fe20000041874 */
[----:B------:R2:W-:Y:S07]  /*86b0*/  MUFU.EX2 R164, R44 ;  /* 0x0000002c00a47308 */ /* 0x0005ee0000000800 */
[C---:B------:R-:W-:Y:S01]  /*86c0*/  HMMA.16816.F32.BF16 R120, R20.reuse, R142, R120 ;  /* 0x0000008e1478723c */ /* 0x040fe20000041878 */
[----:B------:R-:W4:Y:S02]  /*86d0*/  LDSM.16.MT88.4 R140, [R134+0x1900] ;  /* 0x00190000868c783b */ /* 0x000f240000004200 */
[----:B------:R-:W-:Y:S05]  /*86e0*/  MUFU.EX2 R48, R48 ;  /* 0x0000003000307308 */ /* 0x000fea0000000800 */
[C---:B-----5:R-:W-:Y:S08]  /*86f0*/  HMMA.16816.F32.BF16 R124, R20.reuse, R136, R124 ;  /* 0x00000088147c723c */ /* 0x060ff0000004187c */
[C---:B------:R-:W-:Y:S01]  /*8700*/  HMMA.16816.F32.BF16 R12, R20.reuse, R138, R12 ;  /* 0x0000008a140c723c */ /* 0x040fe2000004180c */
[----:B------:R-:W5:Y:S08]  /*8710*/  LDSM.16.MT88.4 R136, [R134+0x4900] ;  /* 0x004900008688783b */ /* 0x000f700000004200 */
[----:B--2---:R-:W-:Y:S01]  /*8720*/  LDSM.16.MT88.4 R44, [R134+0x5900] ;  /* 0x00590000862c783b */ /* 0x004fe20000004200 */
[C---:B---3--:R-:W-:Y:S08]  /*8730*/  HMMA.16816.F32.BF16 R16, R20.reuse, R24, R16 ;  /* 0x000000181410723c */ /* 0x048ff00000041810 */
[----:B------:R-:W-:Y:S01]  /*8740*/  HMMA.16816.F32.BF16 R128, R20, R26, R128 ;  /* 0x0000001a1480723c */ /* 0x000fe20000041880 */
[----:B------:R-:W2:Y:S06]  /*8750*/  LDSM.16.MT88.4 R24, [R237+UR4+0x4900] ;  /* 0x00490004ed18783b */ /* 0x000eac0008004200 */
[----:B------:R-:W-:Y:S02]  /*8760*/  F2FP.BF16.PACK_AB R20, R178, R173 ;  /* 0x000000adb214723e */ /* 0x000fe400000010ff */
[----:B------:R-:W-:Y:S03]  /*8770*/  F2FP.BF16.PACK_AB R22, R174, R175 ;  /* 0x000000afae16723e */ /* 0x000fe600000010ff */
[----:B------:R-:W-:Y:S02]  /*8780*/  F2FP.BF16.PACK_AB R21, R171, R172 ;  /* 0x000000acab15723e */ /* 0x000fe400000010ff */
[----:B------:R-:W-:Y:S07]  /*8790*/  F2FP.BF16.PACK_AB R23, R169, R170 ;  /* 0x000000aaa917723e */ /* 0x000fee00000010ff */
[C---:B------:R-:W-:Y:S08]  /*87a0*/  HMMA.16816.F32.BF16 R4, R20.reuse, R28, R4 ;  /* 0x0000001c1404723c */ /* 0x040ff00000041804 */
[C---:B------:R-:W-:Y:S01]  /*87b0*/  HMMA.16816.F32.BF16 R8, R20.reuse, R30, R8 ;  /* 0x0000001e1408723c */ /* 0x040fe20000041808 */
[----:B------:R-:W3:Y:S07]  /*87c0*/  LDSM.16.MT88.4 R28, [R133+0x4900] ;  /* 0x00490000851c783b */ /* 0x000eee0000004200 */
[C---:B----4-:R-:W-:Y:S08]  /*87d0*/  HMMA.16816.F32.BF16 R52, R20.reuse, R140, R52 ;  /* 0x0000008c1434723c */ /* 0x050ff00000041834 */
[C---:B------:R-:W-:Y:S01]  /*87e0*/  HMMA.16816.F32.BF16 R56, R20.reuse, R142, R56 ;  /* 0x0000008e1438723c */ /* 0x040fe20000041838 */
[----:B------:R-:W-:Y:S07]  /*87f0*/  LDSM.16.MT88.4 R140, [R134+0x5100] ;  /* 0x00510000868c783b */ /* 0x000fee0000004200 */
[C---:B------:R-:W-:Y:S08]  /*8800*/  HMMA.16816.F32.BF16 R60, R20.reuse, R32, R60 ;  /* 0x00000020143c723c */ /* 0x040ff0000004183c */
[C---:B------:R-:W-:Y:S01]  /*8810*/  HMMA.16816.F32.BF16 R64, R20.reuse, R34, R64 ;  /* 0x000000221440723c */ /* 0x040fe20000041840 */
[----:B------:R-:W2:Y:S07]  /*8820*/  LDSM.16.MT88.4 R32, [R135+UR4+0x7900] ;  /* 0x007900048720783b */ /* 0x000eae0008004200 */
[C---:B------:R-:W-:Y:S01]  /*8830*/  HMMA.16816.F32.BF16 R68, R20.reuse, R144, R68 ;  /* 0x000000901444723c */ /* 0x040fe20000041844 */
[----:B------:R-:W4:Y:S07]  /*8840*/  LDL.64 R144, [R1+0x18] ;  /* 0x0000180001907983 */ /* 0x000f2e0000100a00 */
[C---:B------:R-:W-:Y:S01]  /*8850*/  HMMA.16816.F32.BF16 R72, R20.reuse, R146, R72 ;  /* 0x000000921448723c */ /* 0x040fe20000041848 */
[----:B------:R-:W4:Y:S07]  /*8860*/  LDL.64 R146, [R1] ;  /* 0x0000000001927983 */ /* 0x000f2e0000100a00 */
[C---:B------:R-:W-:Y:S01]  /*8870*/  HMMA.16816.F32.BF16 R76, R20.reuse, R148, R76 ;  /* 0x00000094144c723c */ /* 0x040fe2000004184c */
[----:B------:R-:W-:Y:S07]  /*8880*/  MUFU.EX2 R149, R40 ;  /* 0x0000002800957308 */ /* 0x000fee0000000800 */
[C---:B------:R-:W-:Y:S03]  /*8890*/  HMMA.16816.F32.BF16 R80, R20.reuse, R150, R80 ;  /* 0x000000961450723c */ /* 0x040fe60000041850 */
[----:B------:R-:W-:Y:S05]  /*88a0*/  MUFU.EX2 R151, R38 ;  /* 0x0000002600977308 */ /* 0x000fea0000000800 */
[C---:B-----5:R-:W-:Y:S05]  /*88b0*/  HMMA.16816.F32.BF16 R84, R20.reuse, R136, R84 ;  /* 0x000000881454723c */ /* 0x060fea0000041854 */
[----:B------:R5:W1:Y:S03]  /*88c0*/  MUFU.EX2 R150, R39 ;  /* 0x0000002700967308 */ /* 0x000a660000000800 */
[C---:B------:R-:W-:Y:S01]  /*88d0*/  HMMA.16816.F32.BF16 R88, R20.reuse, R138, R88 ;  /* 0x0000008a1458723c */ /* 0x040fe20000041858 */
[----:B------:R-:W1:Y:S06]  /*88e0*/  LDSM.16.MT88.4 R136, [R134+0x7900] ;  /* 0x007900008688783b */ /* 0x000e6c0000004200 */
[----:B------:R1:W1:Y:S01]  /*88f0*/  MUFU.EX2 R148, R42 ;  /* 0x0000002a00947308 */ /* 0x0002620000000800 */
[C---:B--2---:R-:W-:Y:S08]  /*8900*/  HMMA.16816.F32.BF16 R92, R20.reuse, R24, R92 ;  /* 0x00000018145c723c */ /* 0x044ff0000004185c */
[C---:B------:R-:W-:Y:S01]  /*8910*/  HMMA.16816.F32.BF16 R96, R20.reuse, R26, R96 ;  /* 0x0000001a1460723c */ /* 0x040fe20000041860 */
[----:B------:R-:W2:Y:S07]  /*8920*/  LDSM.16.MT88.4 R24, [R237+UR4+0x7900] ;  /* 0x00790004ed18783b */ /* 0x000eae0008004200 */
[C---:B---3--:R-:W-:Y:S01]  /*8930*/  HMMA.16816.F32.BF16 R100, R20.reuse, R28, R100 ;  /* 0x0000001c1464723c */ /* 0x048fe20000041864 */
[----:B-----5:R-:W-:Y:S07]  /*8940*/  LDSM.16.MT88.4 R36, [R134+0x2100] ;  /* 0x002100008624783b */ /* 0x020fee0000004200 */
[C---:B------:R-:W-:Y:S01]  /*8950*/  HMMA.16816.F32.BF16 R104, R20.reuse, R30, R104 ;  /* 0x0000001e1468723c */ /* 0x040fe20000041868 */
[----:B------:R-:W3:Y:S07]  /*8960*/  LDSM.16.MT88.4 R28, [R133+0x7900] ;  /* 0x00790000851c783b */ /* 0x000eee0000004200 */
[C---:B------:R-:W-:Y:S01]  /*8970*/  HMMA.16816.F32.BF16 R108, R20.reuse, R32, R108 ;  /* 0x00000020146c723c */ /* 0x040fe2000004186c */
[----:B-1----:R-:W-:Y:S07]  /*8980*/  LDSM.16.MT88.4 R40, [R237+UR4+0x2100] ;  /* 0x00210004ed28783b */ /* 0x002fee0008004200 */
        /* <DEDUP_REMOVED lines=10> */
[----:B------:R-:W3:Y:S06]  /*8a30*/  LDSM.16.MT88.4 R28, [R237+UR4+0x5100] ;  /* 0x00510004ed1c783b */ /* 0x000eec0008004200 */
        /* <DEDUP_REMOVED lines=9> */
[----:B------:R-:W1:Y:S07]  /*8ad0*/  LDSM.16.MT88.4 R36, [R135+UR4+0x8100] ;  /* 0x008100048724783b */ /* 0x000e6e0008004200 */
[C---:B------:R-:W-:Y:S08]  /*8ae0*/  HMMA.16816.F32.BF16 R60, R20.reuse, R40, R60 ;  /* 0x00000028143c723c */ /* 0x040ff0000004183c */
[C---:B------:R-:W-:Y:S01]  /*8af0*/  HMMA.16816.F32.BF16 R64, R20.reuse, R42, R64 ;  /* 0x0000002a1440723c */ /* 0x040fe20000041840 */
[----:B------:R-:W-:Y:S07]  /*8b00*/  LDSM.16.MT88.4 R40, [R133+0x2900] ;  /* 0x002900008528783b */ /* 0x000fee0000004200 */
[C---:B-----5:R-:W-:Y:S08]  /*8b10*/  HMMA.16816.F32.BF16 R68, R20.reuse, R136, R68 ;  /* 0x000000881444723c */ /* 0x060ff00000041844 */
[C---:B------:R-:W-:Y:S08]  /*8b20*/  HMMA.16816.F32.BF16 R72, R20.reuse, R138, R72 ;  /* 0x0000008a1448723c */ /* 0x040ff00000041848 */
[C---:B--2---:R-:W-:Y:S08]  /*8b30*/  HMMA.16816.F32.BF16 R76, R20.reuse, R24, R76 ;  /* 0x00000018144c723c */ /* 0x044ff0000004184c */
[C---:B------:R-:W-:Y:S01]  /*8b40*/  HMMA.16816.F32.BF16 R80, R20.reuse, R26, R80 ;  /* 0x0000001a1450723c */ /* 0x040fe20000041850 */
[----:B------:R-:W2:Y:S07]  /*8b50*/  LDSM.16.MT88.4 R24, [R134+0x8100] ;  /* 0x008100008618783b */ /* 0x000eae0000004200 */
[C---:B------:R-:W-:Y:S08]  /*8b60*/  HMMA.16816.F32.BF16 R84, R20.reuse, R140, R84 ;  /* 0x0000008c1454723c */ /* 0x040ff00000041854 */
[C---:B------:R-:W-:Y:S01]  /*8b70*/  HMMA.16816.F32.BF16 R88, R20.reuse, R142, R88 ;  /* 0x0000008e1458723c */ /* 0x040fe20000041858 */
[----:B------:R-:W-:Y:S07]  /*8b80*/  LDSM.16.MT88.4 R140, [R135+UR4+0x2900] ;  /* 0x00290004878c783b */ /* 0x000fee0008004200 */
[C---:B---3--:R-:W-:Y:S08]  /*8b90*/  HMMA.16816.F32.BF16 R92, R20.reuse, R28, R92 ;  /* 0x0000001c145c723c */ /* 0x048ff0000004185c */
[C---:B------:R-:W-:Y:S01]  /*8ba0*/  HMMA.16816.F32.BF16 R96, R20.reuse, R30, R96 ;  /* 0x0000001e1460723c */ /* 0x040fe20000041860 */
[----:B------:R-:W3:Y:S07]  /*8bb0*/  LDSM.16.MT88.4 R28, [R237+UR4+0x8100] ;  /* 0x00810004ed1c783b */ /* 0x000eee0008004200 */
[C---:B-1----:R-:W-:Y:S08]  /*8bc0*/  HMMA.16816.F32.BF16 R100, R20.reuse, R32, R100 ;  /* 0x000000201464723c */ /* 0x042ff00000041864 */
[C---:B------:R-:W-:Y:S01]  /*8bd0*/  HMMA.16816.F32.BF16 R104, R20.reuse, R34, R104 ;  /* 0x000000221468723c */ /* 0x040fe20000041868 */
[----:B------:R-:W1:Y:S07]  /*8be0*/  LDSM.16.MT88.4 R32, [R133+0x8100] ;  /* 0x008100008520783b */ /* 0x000e6e0000004200 */
[C---:B------:R-:W-:Y:S08]  /*8bf0*/  HMMA.16816.F32.BF16 R108, R20.reuse, R36, R108 ;  /* 0x00000024146c723c */ /* 0x040ff0000004186c */
[C---:B------:R-:W-:Y:S01]  /*8c00*/  HMMA.16816.F32.BF16 R112, R20.reuse, R38, R112 ;  /* 0x000000261470723c */ /* 0x040fe20000041870 */
[----:B------:R-:W-:Y:S07]  /*8c10*/  LDSM.16.MT88.4 R36, [R237+UR4+0x2900] ;  /* 0x00290004ed24783b */ /* 0x000fee0008004200 */
[C---:B--2---:R-:W-:Y:S08]  /*8c20*/  HMMA.16816.F32.BF16 R116, R20.reuse, R24, R116 ;  /* 0x000000181474723c */ /* 0x044ff00000041874 */
[C---:B------:R-:W-:Y:S01]  /*8c30*/  HMMA.16816.F32.BF16 R120, R20.reuse, R26, R120 ;  /* 0x0000001a1478723c */ /* 0x040fe20000041878 */
[----:B------:R-:W2:Y:S07]  /*8c40*/  LDSM.16.MT88.4 R24, [R134+0x2900] ;  /* 0x002900008618783b */ /* 0x000eae0000004200 */
[C---:B---3--:R-:W-:Y:S08]  /*8c50*/  HMMA.16816.F32.BF16 R124, R20.reuse, R28, R124 ;  /* 0x0000001c147c723c */ /* 0x048ff0000004187c */
[C---:B------:R-:W-:Y:S01]  /*8c60*/  HMMA.16816.F32.BF16 R12, R20.reuse, R30, R12 ;  /* 0x0000001e140c723c */ /* 0x040fe2000004180c */
[----:B------:R-:W3:Y:S07]  /*8c70*/  LDSM.16.MT88.4 R28, [R135+UR4+0x5900] ;  /* 0x00590004871c783b */ /* 0x000eee0008004200 */
[C---:B-1----:R-:W-:Y:S08]  /*8c80*/  HMMA.16816.F32.BF16 R16, R20.reuse, R32, R16 ;  /* 0x000000201410723c */ /* 0x042ff00000041810 */
[----:B------:R-:W-:Y:S07]  /*8c90*/  HMMA.16816.F32.BF16 R128, R20, R34, R128 ;  /* 0x000000221480723c */ /* 0x000fee0000041880 */
[----:B------:R-:W-:Y:S02]  /*8ca0*/  F2FP.BF16.PACK_AB R20, R163, R164 ;  /* 0x000000a4a314723e */ /* 0x000fe400000010ff */
[----:B------:R-:W-:Y:S03]  /*8cb0*/  F2FP.BF16.PACK_AB R21, R161, R162 ;  /* 0x000000a2a115723e */ /* 0x000fe600000010ff */
[----:B------:R-:W-:Y:S02]  /*8cc0*/  F2FP.BF16.PACK_AB R22, R49, R160 ;  /* 0x000000a03116723e */ /* 0x000fe400000010ff */
[----:B------:R-:W-:Y:S07]  /*8cd0*/  F2FP.BF16.PACK_AB R23, R48, R50 ;  /* 0x000000323017723e */ /* 0x000fee00000010ff */
[C---:B------:R-:W-:Y:S01]  /*8ce0*/  HMMA.16816.F32.BF16 R136, R20.reuse, R140, R4 ;  /* 0x0000008c1488723c */ /* 0x040fe20000041804 */
[----:B------:R-:W1:Y:S07]  /*8cf0*/  LDSM.16.MT88.4 R4, [R237+UR4+0x5900] ;  /* 0x00590004ed04783b */ /* 0x000e6e0008004200 */
[C---:B------:R-:W-:Y:S01]  /*8d00*/  HMMA.16816.F32.BF16 R140, R20.reuse, R142, R8 ;  /* 0x0000008e148c723c */ /* 0x040fe20000041808 */
[----:B------:R-:W5:Y:S07]  /*8d10*/  LDSM.16.MT88.4 R8, [R133+0x5900] ;  /* 0x005900008508783b */ /* 0x000f6e0000004200 */
[C---:B--2---:R-:W-:Y:S07]  /*8d20*/  HMMA.16816.F32.BF16 R52, R20.reuse, R24, R52 ;  /* 0x000000181434723c */ /* 0x044fee0000041834 */
[----:B------:R-:W-:Y:S01]  /*8d30*/  FADD.FTZ R24, R247, R2 ;  /* 0x00000002f7187221 */ /* 0x000fe20000010000 */
[C---:B------:R-:W-:Y:S04]  /*8d40*/  HMMA.16816.F32.BF16 R56, R20.reuse, R26, R56 ;  /* 0x0000001a1438723c */ /* 0x040fe80000041838 */
[----:B------:R-:W-:Y:S02]  /*8d50*/  FADD.FTZ R2, R242, R0 ;  /* 0x00000000f2027221 */ /* 0x000fe40000010000 */
[----:B------:R-:W-:Y:S02]  /*8d60*/  FADD.FTZ R0, R246, R24 ;  /* 0x00000018f6007221 */ /* 0x000fe40000010000 */
        /* <DEDUP_REMOVED lines=15> */
[----:B------:R-:W-:Y:S01]  /*8e60*/  FADD.FTZ R0, R203, R0 ;  /* 0x00000000cb007221 */ /* 0x000fe20000010000 */
[----:B----4-:R-:W-:Y:S01]  /*8e70*/  @P0 MOV R28, R144 ;  /* 0x00000090001c0202 */ /* 0x010fe20000000f00 */
[C---:B------:R-:W-:Y:S04]  /*8e80*/  HMMA.16816.F32.BF16 R80, R20.reuse, R30, R80 ;  /* 0x0000001e1450723c */ /* 0x040fe80000041850 */
[----:B------:R-:W-:Y:S02]  /*8e90*/  @P0 MOV R29, R147 ;  /* 0x00000093001d0202 */ /* 0x000fe40000000f00 */
[----:B------:R-:W-:Y:S01]  /*8ea0*/  LDSM.16.MT88.4 R144, [R237+UR4+0x8900] ;  /* 0x00890004ed90783b */ /* 0x000fe20008004200 */
[----:B------:R-:W-:Y:S01]  /*8eb0*/  FADD.FTZ R30, R200, R2 ;  /* 0x00000002c81e7221 */ /* 0x000fe20000010000 */
[C---:B------:R-:W-:Y:S04]  /*8ec0*/  HMMA.16816.F32.BF16 R84, R20.reuse, R44, R84 ;  /* 0x0000002c1454723c */ /* 0x040fe80000041854 */
[----:B------:R-:W-:Y:S02]  /*8ed0*/  FADD.FTZ R2, R194, R0 ;  /* 0x00000000c2027221 */ /* 0x000fe40000010000 */
[----:B------:R-:W-:Y:S02]  /*8ee0*/  FADD.FTZ R0, R182, R30 ;  /* 0x0000001eb6007221 */ /* 0x000fe40000010000 */
[C---:B------:R-:W-:Y:S04]  /*8ef0*/  HMMA.16816.F32.BF16 R88, R20.reuse, R46, R88 ;  /* 0x0000002e1458723c */ /* 0x040fe80000041858 */
[----:B------:R-:W-:Y:S04]  /*8f00*/  FADD.FTZ R2, R193, R2 ;  /* 0x00000002c1027221 */ /* 0x000fe80000010000 */
[C---:B-1----:R-:W-:Y:S07]  /*8f10*/  HMMA.16816.F32.BF16 R92, R20.reuse, R4, R92 ;  /* 0x00000004145c723c */ /* 0x042fee000004185c */
[----:B------:R-:W-:Y:S01]  /*8f20*/  MOV R4, UR22 ;  /* 0x0000001600047c02 */ /* 0x000fe20008000f00 */
[C---:B------:R-:W-:Y:S01]  /*8f30*/  HMMA.16816.F32.BF16 R96, R20.reuse, R6, R96 ;  /* 0x000000061460723c */ /* 0x040fe20000041860 */
[----:B------:R-:W-:Y:S03]  /*8f40*/  MOV R5, UR23 ;  /* 0x0000001700057c02 */ /* 0x000fe60008000f00 */
[----:B------:R-:W-:Y:S03]  /*8f50*/  @P0 IMAD.WIDE.U32 R28, R4, 0x60, R28 ;  /* 0x00000060041c0825 */ /* 0x000fe600078e001c */
[----:B------:R-:W1:Y:S01]  /*8f60*/  LDSM.16.MT88.4 R4, [R134+0x8900] ;  /* 0x008900008604783b */ /* 0x000e620000004200 */
[C---:B-----5:R-:W-:Y:S07]  /*8f70*/  HMMA.16816.F32.BF16 R100, R20.reuse, R8, R100 ;  /* 0x000000081464723c */ /* 0x060fee0000041864 */
[----:B------:R-:W-:Y:S01]  /*8f80*/  FADD.FTZ R8, R181, R0 ;  /* 0x00000000b5087221 */ /* 0x000fe20000010000 */
[C---:B------:R-:W-:Y:S04]  /*8f90*/  HMMA.16816.F32.BF16 R104, R20.reuse, R10, R104 ;  /* 0x0000000a1468723c */ /* 0x040fe80000041868 */
[----:B------:R-:W-:Y:S01]  /*8fa0*/  FADD.FTZ R0, R192, R2 ;  /* 0x00000002c0007221 */ /* 0x000fe20000010000 */
[----:B------:R-:W-:Y:S02]  /*8fb0*/  @P0 SHF.L.U32 R2, R28, 0x1, RZ ;  /* 0x000000011c020819 */ /* 0x000fe400000006ff */
[----:B------:R-:W-:Y:S01]  /*8fc0*/  FADD.FTZ R10, R179, R8 ;  /* 0x00000008b30a7221 */ /* 0x000fe20000010000 */
[C---:B--2---:R-:W-:Y:S04]  /*8fd0*/  HMMA.16816.F32.BF16 R108, R20.reuse, R24, R108 ;  /* 0x00000018146c723c */ /* 0x044fe8000004186c */
[----:B------:R-:W-:Y:S01]  /*8fe0*/  @P0 IADD3 R8, R29, UR16, RZ ;  /* 0x000000101d080c10 */ /* 0x000fe2000fffe0ff */
[----:B------:R-:W-:Y:S01]  /*8ff0*/  FADD.FTZ R9, R183, R0 ;  /* 0x00000000b7097221 */ /* 0x000fe20000010000 */
[----:B------:R-:W-:Y:S01]  /*9000*/  MOV R0, UR19 ;  /* 0x0000001300007c02 */ /* 0x000fe20008000f00 */
[----:B------:R-:W-:Y:S01]  /*9010*/  FADD.FTZ R29, R180, R10 ;  /* 0x0000000ab41d7221 */ /* 0x000fe20000010000 */
[C---:B------:R-:W-:Y:S01]  /*9020*/  HMMA.16816.F32.BF16 R112, R20.reuse, R26, R112 ;  /* 0x0000001a1470723c */ /* 0x040fe20000041870 */
[----:B------:R-:W-:Y:S02]  /*9030*/  @UP0 USHF.L.U64.HI UR16, UR6, 0x6, UR7 ;  /* 0x0000000606100899 */ /* 0x000fe40008010207 */
[----:B------:R-:W-:Y:S01]  /*9040*/  UISETP.GE.AND UP0, UPT, UR10, UR20, UPT ;  /* 0x000000140a00728c */ /* 0x000fe2000bf06270 */
[----:B------:R-:W-:Y:S01]  /*9050*/  @P0 SHF.L.U64.HI R28, R28, 0x1, R8 ;  /* 0x000000011c1c0819 */ /* 0x000fe20000010208 */
[----:B------:R-:W-:Y:S01]  /*9060*/  FADD.FTZ R30, R173, R9 ;  /* 0x00000009ad1e7221 */ /* 0x000fe20000010000 */
[----:B------:R-:W-:Y:S01]  /*9070*/  @P0 IADD3 R8, P5, R2, 0x80, RZ ;  /* 0x0000008002080810 */ /* 0x000fe20007fbe0ff */
[----:B------:R-:W-:Y:S01]  /*9080*/  @P0 IMAD R0, R0, 0x4800, R251 ;  /* 0x0000480000000824 */ /* 0x000fe200078e02fb */
[----:B------:R-:W-:Y:S01]  /*9090*/  @P0 IADD3 R24, P6, R2, c[0x0][0x1c8], RZ ;  /* 0x0000720002180a10 */ /* 0x000fe20007fde0ff */
[----:B------:R-:W-:Y:S01]  /*90a0*/  FADD.FTZ R30, R178, R30 ;  /* 0x0000001eb21e7221 */ /* 0x000fe20000010000 */
[----:B------:R-:W-:Y:S02]  /*90b0*/  UMOV UR20, UR18 ;  /* 0x0000001200147c82 */ /* 0x000fe40008000000 */
[----:B------:R-:W-:Y:S01]  /*90c0*/  @P0 IADD3 R26, P1, R8, c[0x0][0x1c8], RZ ;  /* 0x00007200081a0a10 */ /* 0x000fe20007f3e0ff */
[----:B------:R-:W-:Y:S01]  /*90d0*/  FADD.FTZ R29, R172, R29 ;  /* 0x0000001dac1d7221 */ /* 0x000fe20000010000 */
[----:B------:R2:W3:Y:S01]  /*90e0*/  LDSM.16.MT88.4 R8, [R133+0x8900] ;  /* 0x008900008508783b */ /* 0x0004e20000004200 */
[----:B------:R-:W-:Y:S01]  /*90f0*/  @P0 IADD3.X R25, R28, c[0x0][0x1cc], RZ, P6, !PT ;  /* 0x000073001c190a10 */ /* 0x000fe200037fe4ff */
[C---:B-1----:R-:W-:Y:S03]  /*9100*/  HMMA.16816.F32.BF16 R116, R20.reuse, R4, R116 ;  /* 0x000000041474723c */ /* 0x042fe60000041874 */
[----:B------:R-:W-:Y:S02]  /*9110*/  @P0 SHF.L.U32 R0, R0, 0x1, RZ ;  /* 0x0000000100000819 */ /* 0x000fe400000006ff */
[----:B------:R-:W-:Y:S02]  /*9120*/  @P0 IADD3.X R27, RZ, c[0x0][0x1cc], R28, P1, P5 ;  /* 0x00007300ff1b0a10 */ /* 0x000fe40000fea41c */
[----:B------:R-:W-:Y:S01]  /*9130*/  @P0 IADD3 R2, P5, R2, 0x100, RZ ;  /* 0x0000010002020810 */ /* 0x000fe20007fbe0ff */
[----:B------:R-:W-:Y:S01]  /*9140*/  @!PT LDS RZ, [RZ] ;  /* 0x00000000fffff984 */ /* 0x000fe20000000800 */
[----:B------:R-:W-:Y:S01]  /*9150*/  @!PT LDS RZ, [RZ] ;  /* 0x00000000fffff984 */ /* 0x000fe20000000800 */
[----:B------:R-:W-:Y:S01]  /*9160*/  @!PT LDS RZ, [RZ] ;  /* 0x00000000fffff984 */ /* 0x000fe20000000800 */
[----:B------:R1:W-:Y:S01]  /*9170*/  @P0 LDGSTS.E.BYPASS.LTC128B.128 [R0+0x12100], [R24.64], !P4 ;  /* 0x1210000018000fae */ /* 0x0003e2000e101d4c */
[C---:B------:R-:W-:Y:S03]  /*9180*/  HMMA.16816.F32.BF16 R120, R20.reuse, R6, R120 ;  /* 0x000000061478723c */ /* 0x040fe60000041878 */
[----:B------:R-:W-:Y:S02]  /*9190*/  FADD.FTZ R4, R175, R30 ;  /* 0x0000001eaf047221 */ /* 0x000fe40000010000 */
[----:B------:R-:W-:Y:S02]  /*91a0*/  FADD.FTZ R5, R171, R29 ;  /* 0x0000001dab057221 */ /* 0x000fe40000010000 */
[----:B------:R4:W-:Y:S01]  /*91b0*/  @P0 LDGSTS.E.BYPASS.LTC128B.128 [R0+0x15100], [R26.64], !P3 ;  /* 0x151000001a000fae */ /* 0x0009e2000d901d4c */
[----:B------:R-:W-:Y:S01]  /*91c0*/  @P0 IADD3 R6, P1, R2, c[0x0][0x1c8], RZ ;  /* 0x0000720002060a10 */ /* 0x000fe20007f3e0ff */
[----:B------:R-:W-:Y:S01]  /*91d0*/  FADD.FTZ R4, R174, R4 ;  /* 0x00000004ae047221 */ /* 0x000fe20000010000 */
[C---:B------:R-:W-:Y:S03]  /*91e0*/  HMMA.16816.F32.BF16 R124, R20.reuse, R144, R124 ;  /* 0x00000090147c723c */ /* 0x040fe6000004187c */
[----:B------:R-:W-:Y:S01]  /*91f0*/  @P0 IADD3.X R7, RZ, c[0x0][0x1cc], R28, P1, P5 ;  /* 0x00007300ff070a10 */ /* 0x000fe20000fea41c */
[----:B------:R-:W-:Y:S01]  /*9200*/  FADD.FTZ R5, R170, R5 ;  /* 0x00000005aa057221 */ /* 0x000fe20000010000 */
[----:B--2---:R-:W-:Y:S03]  /*9210*/  MOV R133, R3 ;  /* 0x0000000300857202 */ /* 0x004fe60000000f00 */
[----:B------:R2:W-:Y:S01]  /*9220*/  @P0 LDGSTS.E.BYPASS.LTC128B.128 [R0+0x18100], [R6.64], !P2 ;  /* 0x1810000006000fae */ /* 0x0005e2000d101d4c */
[----:B------:R-:W-:Y:S01]  /*9230*/  FADD.FTZ R2, R169, R5 ;  /* 0x00000005a9027221 */ /* 0x000fe20000010000 */
[C---:B------:R-:W-:Y:S03]  /*9240*/  HMMA.16816.F32.BF16 R144, R20.reuse, R146, R12 ;  /* 0x000000921490723c */ /* 0x040fe6000004180c */
[----:B------:R-:W-:Y:S01]  /*9250*/  FADD.FTZ R5, R168, R4 ;  /* 0x00000004a8057221 */ /* 0x000fe20000010000 */
[----:B------:R-:W-:Y:S01]  /*9260*/  @P0 IADD3 R4, P1, R24, UR14, RZ ;  /* 0x0000000e18040c10 */ /* 0x000fe2000ff3e0ff */
[----:B----4-:R-:W-:Y:S02]  /*9270*/  FADD.FTZ R26, R151, R2 ;  /* 0x00000002971a7221 */ /* 0x010fe40000010000 */
[----:B------:R-:W-:Y:S01]  /*9280*/  FADD.FTZ R2, R167, R5 ;  /* 0x00000005a7027221 */ /* 0x000fe20000010000 */
[----:B------:R-:W-:Y:S01]  /*9290*/  @P0 IADD3.X R5, R25, UR16, RZ, P1, !PT ;  /* 0x0000001019050c10 */ /* 0x000fe20008ffe4ff */
[----:B-1----:R-:W-:Y:S03]  /*92a0*/  FADD.FTZ R24, R150, R26 ;  /* 0x0000001a96187221 */ /* 0x002fe60000010000 */
[----:B------:R-:W-:Y:S01]  /*92b0*/  FADD.FTZ R2, R149, R2 ;  /* 0x0000000295027221 */ /* 0x000fe20000010000 */
[----:B------:R1:W-:Y:S03]  /*92c0*/  @P0 LDGSTS.E.BYPASS.LTC128B.128 [R0+0x13100], [R4.64], !P4 ;  /* 0x1310000004000fae */ /* 0x0003e6000e101d4c */
[----:B------:R-:W-:Y:S01]  /*92d0*/  FADD.FTZ R2, R166, R2 ;  /* 0x00000002a6027221 */ /* 0x000fe20000010000 */
[----:B--2---:R-:W-:Y:S01]  /*92e0*/  @P0 IADD3 R6, P1, R4, UR14, RZ ;  /* 0x0000000e04060c10 */ /* 0x004fe2000ff3e0ff */
[----:B------:R-:W-:Y:S02]  /*92f0*/  UIADD3 UR14, UR5, 0x1, URZ ;  /* 0x00000001050e7890 */ /* 0x000fe4000fffe03f */
[----:B------:R-:W-:Y:S01]  /*9300*/  FADD.FTZ R2, R164, R2 ;  /* 0x00000002a4027221 */ /* 0x000fe20000010000 */
[----:B------:R-:W-:Y:S01]  /*9310*/  @P0 IADD3.X R7, R5, UR16, RZ, P1, !PT ;  /* 0x0000001005070c10 */ /* 0x000fe20008ffe4ff */
[----:B------:R1:W-:Y:S01]  /*9320*/  @P0 LDGSTS.E.BYPASS.LTC128B.128 [R0+0x16100], [R4.64+0x80], !P3 ;  /* 0x1610008004000fae */ /* 0x0003e2000d901d4c */
[----:B------:R-:W-:Y:S01]  /*9330*/  USEL UR5, UR14, URZ, !UP1 ;  /* 0x0000003f0e057287 */ /* 0x000fe2000c800000 */
[----:B------:R-:W-:Y:S04]  /*9340*/  FADD.FTZ R2, R163, R2 ;  /* 0x00000002a3027221 */ /* 0x000fe80000010000 */
[----:B------:R-:W-:Y:S02]  /*9350*/  FADD.FTZ R2, R160, R2 ;  /* 0x00000002a0027221 */ /* 0x000fe40000010000 */
[----:B------:R1:W-:Y:S02]  /*9360*/  @P0 LDGSTS.E.BYPASS.LTC128B.128 [R0+0x19100], [R4.64+0x100], !P2 ;  /* 0x1910010004000fae */ /* 0x0003e4000d101d4c */
[----:B------:R-:W-:Y:S06]  /*9370*/  FADD.FTZ R249, R49, R2 ;  /* 0x0000000231f97221 */ /* 0x000fec0000010000 */
[----:B------:R2:W-:Y:S08]  /*9380*/  @P0 LDGSTS.E.BYPASS.LTC128B.128 [R0+0x14100], [R6.64], !P4 ;  /* 0x1410000006000fae */ /* 0x0005f0000e101d4c */
[----:B------:R2:W-:Y:S08]  /*9390*/  @P0 LDGSTS.E.BYPASS.LTC128B.128 [R0+0x17100], [R6.64+0x80], !P3 ;  /* 0x1710008006000fae */ /* 0x0005f0000d901d4c */
[----:B------:R2:W-:Y:S01]  /*93a0*/  @P0 LDGSTS.E.BYPASS.LTC128B.128 [R0+0x1a100], [R6.64+0x100], !P2 ;  /* 0x1a10010006000fae */ /* 0x0005e2000d101d4c */
[----:B------:R-:W-:Y:S01]  /*93b0*/  PLOP3.LUT P0, PT, PT, PT, UP0, 0x80, 0x0 ;  /* 0x000000000000781c */ /* 0x000fe20003f0f008 */
[----:B-1----:R-:W-:Y:S02]  /*93c0*/  FADD.FTZ R4, R148, R24 ;  /* 0x0000001894047221 */ /* 0x002fe40000010000 */
[C---:B---3--:R-:W-:Y:S04]  /*93d0*/  HMMA.16816.F32.BF16 R148, R20.reuse, R8, R16 ;  /* 0x000000081494723c */ /* 0x048fe80000041810 */
[----:B------:R-:W0:Y:S04]  /*93e0*/  LDGDEPBAR ;  /* 0x00000000000079af */ /* 0x000e280000000000 */
[----:B------:R-:W-:Y:S04]  /*93f0*/  HMMA.16816.F32.BF16 R128, R20, R10, R128 ;  /* 0x0000000a1480723c */ /* 0x000fe80000041880 */
[----:B--2---:R-:W-:Y:S04]  /*9400*/  FADD.FTZ R0, R165, R4 ;  /* 0x00000004a5007221 */ /* 0x004fe80000010000 */
[----:B------:R-:W-:Y:S04]  /*9410*/  FADD.FTZ R0, R162, R0 ;  /* 0x00000000a2007221 */ /* 0x000fe80000010000 */
[----:B------:R-:W-:Y:S04]  /*9420*/  FADD.FTZ R0, R161, R0 ;  /* 0x00000000a1007221 */ /* 0x000fe80000010000 */
[----:B------:R-:W-:Y:S04]  /*9430*/  FADD.FTZ R0, R50, R0 ;  /* 0x0000000032007221 */ /* 0x000fe80000010000 */
[----:B------:R-:W-:Y:S01]  /*9440*/  FADD.FTZ R250, R48, R0 ;  /* 0x0000000030fa7221 */ /* 0x000fe20000010000 */
[----:B------:R-:W-:Y:S01]  /*9450*/  MOV R0, R132 ;  /* 0x0000008400007202 */ /* 0x000fe20000000f00 */
[----:B------:R-:W-:-:S05]  /*9460*/  @!P0 BRA `(.L_x_3684) ;  /* 0xffffc91000008947 */ /* 0x000fca000383ffff */
.L_x_3683:
[----:B-1----:R-:W1:Y:S01]  /*9470*/  SHFL.BFLY PT, R6, R249, 0x2, 0x1f ;  /* 0x0c401f00f9067f89 */ /* 0x002e6200000e0000 */
[----:B------:R-:W-:-:S02]  /*9480*/  MOV R2, RZ ;  /* 0x000000ff00027202 */ /* 0x000fc40000000f00 */
[----:B------:R-:W-:Y:S01]  /*9490*/  MOV R16, 0xff800000 ;  /* 0xff80000000107802 */ /* 0x000fe20000000f00 */
[----:B------:R-:W2:Y:S01]  /*94a0*/  SHFL.BFLY PT, R7, R250, 0x2, 0x1f ;  /* 0x0c401f00fa077f89 */ /* 0x000ea200000e0000 */
[----:B------:R-:W-:Y:S02]  /*94b0*/  MOV R17, 0xff800000 ;  /* 0xff80000000117802 */ /* 0x000fe40000000f00 */
[----:B------:R-:W-:Y:S01]  /*94c0*/  PLOP3.LUT P2, PT, PT, PT, PT, 0x8, 0x0 ;  /* 0x000000000000781c */ /* 0x000fe20003f4e170 */
[----:B-1----:R-:W-:Y:S02]  /*94d0*/  FADD.FTZ R6, R6, R249 ;  /* 0x000000f906067221 */ /* 0x002fe40000010000 */
[----:B--2---:R-:W-:-:S03]  /*94e0*/  FADD.FTZ R7, R7, R250 ;  /* 0x000000fa07077221 */ /* 0x004fc60000010000 */
[----:B------:R-:W1:Y:S04]  /*94f0*/  SHFL.BFLY PT, R0, R6, 0x1, 0x1f ;  /* 0x0c201f0006007f89 */ /* 0x000e6800000e0000 */
        /* <DEDUP_REMOVED lines=114> */
.L_x_3679:
        /* <DEDUP_REMOVED lines=262> */
.L_x_3687:
[----:B------:R-:W-:Y:S05]  /*ac80*/  BSYNC B0 ;  /* 0x0000000000007941 */ /* 0x000fea0003800000 */
.L_x_3686:
        /* <DEDUP_REMOVED lines=146> */
.L_x_3685:
        /* <DEDUP_REMOVED lines=50> */
.L_x_3688:
        /* <DEDUP_REMOVED lines=11> */
.L_x_5025:


//--------------------- .text._ZN7cutlass13device_kernelIN5flash19enable_sm80_to_sm89INS1_16FlashAttnFwdSm80INS1_25CollectiveMainloopFwdSm80ILi8ELi2ELb0EN4cute5tupleIJNS5_1CILi128EEENS7_ILi64EEENS7_ILi192EEEEEELi192ENS_10bfloat16_tEfNS_4arch4Sm80ELb0ELb0ELb0ELb1ELb0ELb0ELb1ELb1EEENS1_21CollectiveEpilogueFwdINS6_IJS8_SA_S9_EEENS6_IJNS7_ILi1EEESI_SI_EEESC_SE_Li256ELb1ELb1ELb1ELb0EEENS1_36VarlenDynamicPersistentTileSchedulerILi128ELi64ELi256ELi256ELb1ELb1ELb0ELb0ELb1ELb1EEEEEEEEEvNT_6ParamsE --------------------------
	.section	.text._ZN7cutlass13device_kernelIN5flash19enable_sm80_to_sm89INS1_16FlashAttnFwdSm80INS1_25CollectiveMainloopFwdSm80ILi8ELi2ELb0EN4cute5tupleIJNS5_1CILi128EEENS7_ILi64EEENS7_ILi192EEEEEELi192ENS_10bfloat16_tEfNS_4arch4Sm80ELb0ELb0ELb0ELb1ELb0ELb0ELb1ELb1EEENS1_21CollectiveEpilogueFwdINS6_IJS8_SA_S9_EEENS6_IJNS7_ILi1EEESI_SI_EEESC_SE_Li256ELb1ELb1ELb1ELb0EEENS1_36VarlenDynamicPersistentTileSchedulerILi128ELi64ELi256ELi256ELb1ELb1ELb0ELb0ELb1ELb1EEEEEEEEEvNT_6ParamsE,"ax",@progbits
	.sectioninfo	@"SHI_REGISTERS=255"
	.align	128
.text._ZN7cutlass13device_kernelIN5flash19enable_sm80_to_sm89INS1_16FlashAttnFwdSm80INS1_25CollectiveMainloopFwdSm80ILi8ELi2ELb0EN4cute5tupleIJNS5_1CILi128EEENS7_ILi64EEENS7_ILi192EEEEEELi192ENS_10bfloat16_tEfNS_4arch4Sm80ELb0ELb0ELb0ELb1ELb0ELb0ELb1ELb1EEENS1_21CollectiveEpilogueFwdINS6_IJS8_SA_S9_EEENS6_IJNS7_ILi1EEESI_SI_EEESC_SE_Li256ELb1ELb1ELb1ELb0EEENS1_36VarlenDynamicPersistentTileSchedulerILi128ELi64ELi256ELi256ELb1ELb1ELb0ELb0ELb1ELb1EEEEEEEEEvNT_6ParamsE:
        .type           _ZN7cutlass13device_kernelIN5flash19enable_sm80_to_sm89INS1_16FlashAttnFwdSm80INS1_25CollectiveMainloopFwdSm80ILi8ELi2ELb0EN4cute5tupleIJNS5_1CILi128EEENS7_ILi64EEENS7_ILi192EEEEEELi192ENS_10bfloat16_tEfNS_4arch4Sm80ELb0ELb0ELb0ELb1ELb0ELb0ELb1ELb1EEENS1_21CollectiveEpilogueFwdINS6_IJS8_SA_S9_EEENS6_IJNS7_ILi1EEESI_SI_EEESC_SE_Li256ELb1ELb1ELb1ELb0EEENS1_36VarlenDynamicPersistentTileSchedulerILi128ELi64ELi256ELi256ELb1ELb1ELb0ELb0ELb1ELb1EEEEEEEEEvNT_6ParamsE,@function
        .size           _ZN7cutlass13device_kernelIN5flash19enable_sm80_to_sm89INS1_16FlashAttnFwdSm80INS1_25CollectiveMainloopFwdSm80ILi8ELi2ELb0EN4cute5tupleIJNS5_1CILi128EEENS7_ILi64EEENS7_ILi192EEEEEELi192ENS_10bfloat16_tEfNS_4arch4Sm80ELb0ELb0ELb0ELb1ELb0ELb0ELb1ELb1EEENS1_21CollectiveEpilogueFwdINS6_IJS8_SA_S9_EEENS6_IJNS7_ILi1EEESI_SI_EEESC_SE_Li256ELb1ELb1ELb1ELb0EEENS1_36VarlenDynamicPersistentTileSchedulerILi128ELi64ELi256ELi256ELb1ELb1ELb0ELb0ELb1ELb1EEEEEEEEEvNT_6ParamsE,(.L_x_5026 - _ZN7cutlass13device_kernelIN5flash19enable_sm80_to_sm89INS1_16FlashAttnFwdSm80INS1_25CollectiveMainloopFwdSm80ILi8ELi2ELb0EN4cute5tupleIJNS5_1CILi128EEENS7_ILi64EEENS7_ILi192EEEEEELi192ENS_10bfloat16_tEfNS_4arch4Sm80ELb0ELb0ELb0ELb1ELb0ELb0ELb1ELb1EEENS1_21CollectiveEpilogueFwdINS6_IJS8_SA_S9_EEENS6_IJNS7_ILi1EEESI_SI_EEESC_SE_Li256ELb1ELb1ELb1ELb0EEENS1_36VarlenDynamicPersistentTileSchedulerILi128ELi64ELi256ELi256ELb1ELb1ELb0ELb0ELb1ELb1EEEEEEEEEvNT_6ParamsE)
        .other          _ZN7cutlass13device_kernelIN5flash19enable_sm80_to_sm89INS1_16FlashAttnFwdSm80INS1_25CollectiveMainloopFwdSm80ILi8ELi2ELb0EN4cute5tupleIJNS5_1CILi128EEENS7_ILi64EEENS7_ILi192EEEEEELi192ENS_10bfloat16_tEfNS_4arch4Sm80ELb0ELb0ELb0ELb1ELb0ELb0ELb1ELb1EEENS1_21CollectiveEpilogueFwdINS6_IJS8_SA_S9_EEENS6_IJNS7_ILi1EEESI_SI_EEESC_SE_Li256ELb1ELb1ELb1ELb0EEENS1_36VarlenDynamicPersistentTileSchedulerILi128ELi64ELi256ELi256ELb1ELb1ELb0ELb0ELb1ELb1EEEEEEEEEvNT_6ParamsE,@"STO_CUDA_ENTRY STV_DEFAULT"
_ZN7cutlass13device_kernelIN5flash19enable_sm80_to_sm89INS1_16FlashAttnFwdSm80INS1_25CollectiveMainloopFwdSm80ILi8ELi2ELb0EN4cute5tupleIJNS5_1CILi128EEENS7_ILi64EEENS7_ILi192EEEEEELi192ENS_10bfloat16_tEfNS_4arch4Sm80ELb0ELb0ELb0ELb1ELb0ELb0ELb1ELb1EEENS1_21CollectiveEpilogueFwdINS6_IJS8_SA_S9_EEENS6_IJNS7_ILi1EEESI_SI_EEESC_SE_Li256ELb1ELb1ELb1ELb0EEENS1_36VarlenDynamicPersistentTileSchedulerILi128ELi64ELi256ELi256ELb1ELb1ELb0ELb0ELb1ELb1EEEEEEEEEvNT_6ParamsE:
        /* <DEDUP_REMOVED lines=15> */
[----:B------:R-:W-:Y:S01]  /*00f0*/  IMAD.MOV.U32 R12, RZ, RZ, RZ ;  /* 0x000000ffff0c7224 */ /* 0x000fe200078e00ff */
[----:B------:R-:W-:-:S02]  /*0100*/  CS2R R4, SRZ ;  /* 0x0000000000047805 */ /* 0x000fc4000001ff00 */
        /* <DEDUP_REMOVED lines=13> */
[----:B------:R-:W-:Y:S01]  /*01e0*/  ISETP.GE.U32.AND P1, PT, R3, 0x10, PT ;  /* 0x000000100300780c */ /* 0x000fe20003f26070 */
[----:B--2---:R-:W-:-:S05]  /*01f0*/  IMAD R0, R12, R5, RZ ;  /* 0x000000050c007224 */ /* 0x004fca00078e02ff */
        /* <DEDUP_REMOVED lines=18> */
[----:B---3--:R-:W-:-:S13]  /*0320*/  ISETP.GT.AND P0, PT, R2, UR4, PT ;  /* 0x0000000402007c0c */ /* 0x008fda000bf04270 */
[----:B------:R-:W-:Y:S05]  /*0330*/  @P0 BRA `(.L_x_3690) ;  /* 0x0000026000000947 */ /* 0x000fea0003800000 */
[----:B------:R-:W-:Y:S02]  /*0340*/  MOV R2, R7 ;  /* 0x0000000700027202 */ /* 0x000fe40000000f00 */
[----:B------:R-:W-:-:S04]  /*0350*/  MOV R4, RZ ;  /* 0x000000ff00047202 */ /* 0x000fc80000000f00 */
.L_x_3694:
        /* <DEDUP_REMOVED lines=16> */
.L_x_3787:
        /* <DEDUP_REMOVED lines=16> */
.L_x_3788:
[----:B---3--:R-:W-:-:S05]  /*0560*/  IMAD R7, R7, c[0x0][0x538], RZ ;  /* 0x00014e0007077a24 */ /* 0x008fca00078e02ff */
[----:B------:R-:W-:-:S04]  /*0570*/  IADD3 R2, R7, R2, RZ ;  /* 0x0000000207027210 */ /* 0x000fc80007ffe0ff */
[----:B------:R-:W-:-:S13]  /*0580*/  ISETP.GT.AND P0, PT, R2, UR4, PT ;  /* 0x0000000402007c0c */ /* 0x000fda000bf04270 */
[----:B-12---:R-:W-:Y:S05]  /*0590*/  @!P0 BRA `(.L_x_3694) ;  /* 0xfffffdc000008947 */ /* 0x006fea000383ffff */
.L_x_3690:
[----:B-1----:R-:W-:-:S05]  /*05a0*/  IADD3 R188, -R7, R2, RZ ;  /* 0x0000000207bc7210 */ /* 0x002fca0007ffe1ff */
[----:B------:R-:W-:-:S05]  /*05b0*/  IMAD R0, R15, c[0x0][0x538], R188 ;  /* 0x00014e000f007a24 */ /* 0x000fca00078e02bc */
[----:B------:R-:W-:Y:S01]  /*05c0*/  ISETP.GT.AND P0, PT, R0, UR4, PT ;  /* 0x0000000400007c0c */ /* 0x000fe2000bf04270 */
[----:B------:R-:W-:-:S12]  /*05d0*/  BRA.DIV ~URZ, `(.L_x_3695) ;  /* 0x0000b8227f007947 */ /* 0x000fd8000b800000 */
[----:B------:R-:W-:-:S04]  /*05e0*/  VOTE.ANY R13, PT, !P0 ;  /* 0x00000000000d7806 */ /* 0x000fc800040e0100 */
.L_x_3789:
[----:B------:R1:W2:Y:S01]  /*05f0*/  POPC R191, R13 ;  /* 0x0000000d00bf7309 */ /* 0x0002a20000000000 */
[----:B------:R-:W-:Y:S05]  /*0600*/  BRA.DIV ~URZ, `(.L_x_3696) ;  /* 0x0000b8327f007947 */ /* 0x000fea000b800000 */
[----:B--2---:R2:W3:Y:S01]  /*0610*/  SHFL.IDX PT, R12, R12, R191, 0x1f ;  /* 0x00001fbf0c0c7589 */ /* 0x0044e200000e0000 */
[----:B------:R-:W-:-:S03]  /*0620*/  MOV R17, RZ ;  /* 0x000000ff00117202 */ /* 0x000fc60000000f00 */
[----:B------:R2:W4:Y:S04]  /*0630*/  SHFL.IDX PT, R5, R5, R191, 0x1f ;  /* 0x00001fbf05057589 */ /* 0x00052800000e0000 */
.L_x_3790:
[----:B------:R-:W-:Y:S01]  /*0640*/  ISETP.NE.AND P0, PT, R13, RZ, PT ;  /* 0x000000ff0d00720c */ /* 0x000fe20003f05270 */
[----:B------:R-:W-:-:S12]  /*0650*/  BSSY B0, `(.L_x_3697) ;  /* 0x0000005000007945 */ /* 0x000fd80003800000 */
[----:B------:R-:W-:Y:S05]  /*0660*/  @!P0 BRA `(.L_x_3698) ;  /* 0x0000003000008947 */ /* 0x000fea0003800000 */
[----:B------:R-:W-:Y:S01]  /*0670*/  IADD3 R6, R191, -0x1, RZ ;  /* 0xffffffffbf067810 */ /* 0x000fe20007ffe0ff */
[----:B------:R-:W-:Y:S05]  /*0680*/  BRA.DIV ~URZ, `(.L_x_3699) ;  /* 0x0000b8927f007947 */ /* 0x000fea000b800000 */
[----:B------:R1:W2:Y:S02]  /*0690*/  SHFL.IDX PT, R17, R15, R6, 0x1f ;  /* 0x00001f060f117589 */ /* 0x0002a400000e0000 */
.L_x_3698:
[----:B------:R-:W-:Y:S05]  /*06a0*/  BSYNC B0 ;  /* 0x0000000000007941 */ /* 0x000fea0003800000 */
.L_x_3697:
[-C--:B---3--:R-:W-:Y:S01]  /*06b0*/  IABS R0, R12.reuse ;  /* 0x0000000c00007213 */ /* 0x088fe20000000000 */
[----:B--2---:R-:W-:Y:S01]  /*06c0*/  IMAD R188, R17, c[0x0][0x538], R188 ;  /* 0x00014e0011bc7a24 */ /* 0x004fe200078e02bc */
[----:B----4-:R-:W-:Y:S02]  /*06d0*/  IABS R9, R5 ;  /* 0x0000000500097213 */ /* 0x010fe40000000000 */
[----:B------:R-:W2:Y:S01]  /*06e0*/  I2F.RP R8, R0 ;  /* 0x0000000000087306 */ /* 0x000ea20000209400 */
[----:B------:R-:W-:Y:S02]  /*06f0*/  IABS R2, R12 ;  /* 0x0000000c00027213 */ /* 0x000fe40000000000 */
[----:B------:R-:W-:Y:S02]  /*0700*/  IADD3 R189, -R188, UR4, RZ ;  /* 0x00000004bcbd7c10 */ /* 0x000fe4000fffe1ff */
[----:B------:R-:W-:Y:S01]  /*0710*/  IADD3 R191, R191, R4, RZ ;  /* 0x00000004bfbf7210 */ /* 0x000fe20007ffe0ff */
[----:B------:R-:W-:-:S02]  /*0720*/  IMAD.MOV R2, RZ, RZ, -R2 ;  /* 0x000000ffff027224 */ /* 0x000fc400078e0a02 */
[----:B------:R-:W3:Y:S08]  /*0730*/  I2F.RP R10, R9 ;  /* 0x00000009000a7306 */ /* 0x000ef00000209400 */
[----:B-12---:R-:W1:Y:S08]  /*0740*/  MUFU.RCP R6, R8 ;  /* 0x0000000800067308 */ /* 0x006e700000001000 */
[----:B---3--:R-:W2:Y:S01]  /*0750*/  MUFU.RCP R10, R10 ;  /* 0x0000000a000a7308 */ /* 0x008ea20000001000 */
[----:B-1----:R-:W-:-:S02]  /*0760*/  IADD3 R6, R6, 0xffffffe, RZ ;  /* 0x0ffffffe06067810 */ /* 0x002fc40007ffe0ff */
[----:B------:R-:W-:-:S05]  /*0770*/  IABS R8, R189 ;  /* 0x000000bd00087213 */ /* 0x000fca0000000000 */
        /* <DEDUP_REMOVED lines=9> */
[----:B------:R-:W-:Y:S02]  /*0810*/  IMAD R7, R6, R2, R8 ;  /* 0x0000000206077224 */ /* 0x000fe400078e0208 */
[----:B---3--:R-:W-:-:S03]  /*0820*/  IMAD.MOV R2, RZ, RZ, -R15 ;  /* 0x000000ffff027224 */ /* 0x008fc600078e0a0f */
[----:B------:R-:W-:-:S13]  /*0830*/  ISETP.GT.U32.AND P1, PT, R0, R7, PT ;  /* 0x000000070000720c */ /* 0x000fda0003f24070 */
        /* <DEDUP_REMOVED lines=33> */
.L_x_3691:
[----:B-1----:R-:W-:Y:S01]  /*0a50*/  IMAD.MOV.U32 R189, RZ, RZ, RZ ;  /* 0x000000ffffbd7224 */ /* 0x002fe200078e00ff */
[----:B------:R-:W-:Y:S01]  /*0a60*/  MOV R190, RZ ;  /* 0x000000ff00be7202 */ /* 0x000fe20000000f00 */
[----:B------:R-:W-:Y:S01]  /*0a70*/  IMAD.U32 R188, RZ, RZ, UR4 ;  /* 0x00000004ffbc7e24 */ /* 0x000fe2000f8e00ff */
[----:B------:R-:W-:Y:S02]  /*0a80*/  MOV R191, c[0x0][0x53c] ;  /* 0x00014f0000bf7a02 */ /* 0x000fe40000000f00 */
.L_x_3700:
[----:B------:R-:W-:Y:S01]  /*0a90*/  ISETP.NE.AND P0, PT, R3, RZ, PT ;  /* 0x000000ff0300720c */ /* 0x000fe20003f05270 */
[----:B------:R-:W-:-:S12]  /*0aa0*/  WARPSYNC 0xffffffff ;  /* 0xffffffff00007948 */ /* 0x000fd80003800000 */
[----:B------:R1:W-:Y:S04]  /*0ab0*/  @!P0 STS.128 [0x24100], R188 ;  /* 0x024100bcff008388 */ /* 0x0003e80000000c00 */
[----:B------:R-:W-:Y:S06]  /*0ac0*/  BAR.ARV 0x5, 0x100 ;  /* 0x0144000000007b1d */ /* 0x000fec0000002000 */
.L_x_3689:
[----:B-1----:R-:W-:-:S13]  /*0ad0*/  ISETP.GE.AND P0, PT, R191, c[0x0][0x53c], PT ;  /* 0x00014f00bf007a0c */ /* 0x002fda0003f06270 */
        /* <DEDUP_REMOVED lines=10> */
[-C--:B------:R-:W-:Y:S02]  /*0b80*/  LEA.HI R0, R7, R134.reuse, RZ, 0x3 ;  /* 0x0000008607007211 */ /* 0x080fe400078f18ff */
[----:B------:R-:W-:Y:S01]  /*0b90*/  LOP3.LUT R5, R5, 0xfffffff8, RZ, 0xc0, !PT ;  /* 0xfffffff805057812 */ /* 0x000fe200078ec0ff */
[----:B------:R-:W-:Y:S01]  /*0ba0*/  IMAD.IADD R4, R3, 0x1, -R4 ;  /* 0x0000000103047824 */ /* 0x000fe200078e0a04 */
[----:B------:R-:W-:Y:S02]  /*0bb0*/  SHF.R.S32.HI R195, RZ, 0x3, R0 ;  /* 0x00000003ffc37819 */ /* 0x000fe40000011400 */
[----:B------:R-:W-:Y:S01]  /*0bc0*/  LOP3.LUT R3, R0, 0xfffffff8, RZ, 0xc0, !PT ;  /* 0xfffffff800037812 */ /* 0x000fe200078ec0ff */
[----:B------:R-:W-:Y:S01]  /*0bd0*/  IMAD.IADD R5, R2, 0x1, -R5 ;  /* 0x0000000102057824 */ /* 0x000fe200078e0a05 */
[----:B------:R-:W-:Y:S01]  /*0be0*/  LOP3.LUT R9, R9, 0xfffffff0, RZ, 0xc0, !PT ;  /* 0xfffffff009097812 */ /* 0x000fe200078ec0ff */
[----:B------:R-:W-:Y:S01]  /*0bf0*/  IMAD.SHL.U32 R8, R195, 0x40, RZ ;  /* 0x00000040c3087824 */ /* 0x000fe200078e00ff */
[CC--:B------:R-:W-:Y:S01]  /*0c00*/  LEA.HI R2, R7.reuse, R134.reuse, RZ, 0x6 ;  /* 0x0000008607027211 */ /* 0x0c0fe200078f30ff */
[C---:B------:R-:W-:Y:S01]  /*0c10*/  IMAD.IADD R184, R134.reuse, 0x1, -R3 ;  /* 0x0000000186b87824 */ /* 0x040fe200078e0a03 */
[----:B------:R-:W-:Y:S01]  /*0c20*/  LEA.HI R7, R7, R134, RZ, 0x5 ;  /* 0x0000008607077211 */ /* 0x000fe200078f28ff */
[----:B------:R-:W-:Y:S01]  /*0c30*/  IMAD.IADD R6, R134, 0x1, -R9 ;  /* 0x0000000186067824 */ /* 0x000fe200078e0a09 */
[----:B------:R-:W-:Y:S01]  /*0c40*/  LOP3.LUT R3, R8, 0x1c0, RZ, 0xc0, !PT ;  /* 0x000001c008037812 */ /* 0x000fe200078ec0ff */
[----:B------:R-:W-:Y:S01]  /*0c50*/  IMAD.SHL.U32 R2, R2, 0x8, RZ ;  /* 0x0000000802027824 */ /* 0x000fe200078e00ff */
[----:B------:R-:W-:Y:S01]  /*0c60*/  LOP3.LUT R205, R7, 0xffffffe0, RZ, 0xc0, !PT ;  /* 0xffffffe007cd7812 */ /* 0x000fe200078ec0ff */
[----:B------:R-:W-:Y:S01]  /*0c70*/  IMAD.SHL.U32 R210, R184, 0x8, RZ ;  /* 0x00000008b8d27824 */ /* 0x000fe200078e00ff */
[----:B------:R-:W-:-:S02]  /*0c80*/  SHF.R.S32.HI R9, RZ, 0x1f, R6 ;  /* 0x0000001fff097819 */ /* 0x000fc40000011406 */
[----:B------:R-:W-:Y:S01]  /*0c90*/  LOP3.LUT R2, R2, 0x7ffffe00, RZ, 0xc0, !PT ;  /* 0x7ffffe0002027812 */ /* 0x000fe200078ec0ff */
[----:B------:R-:W-:Y:S01]  /*0ca0*/  IMAD.IADD R205, R134, 0x1, -R205 ;  /* 0x0000000186cd7824 */ /* 0x000fe200078e0acd */
[----:B------:R-:W-:Y:S02]  /*0cb0*/  SHF.R.U32.HI R203, RZ, 0x3, R3 ;  /* 0x00000003ffcb7819 */ /* 0x000fe40000011603 */
[----:B------:R-:W-:Y:S01]  /*0cc0*/  LOP3.LUT R8, R3, 0x38, R210, 0xf8, !PT ;  /* 0x0000003803087812 */ /* 0x000fe200078ef8d2 */
[----:B------:R-:W-:Y:S01]  /*0cd0*/  IMAD.SHL.U32 R3, R184, 0x40, RZ ;  /* 0x00000040b8037824 */ /* 0x000fe200078e00ff */
[----:B------:R-:W-:Y:S02]  /*0ce0*/  LEA.HI R9, R9, R6, RZ, 0x3 ;  /* 0x0000000609097211 */ /* 0x000fe400078f18ff */
[----:B------:R-:W-:Y:S02]  /*0cf0*/  LOP3.LUT R203, R2, R8, R203, 0xf6, !PT ;  /* 0x0000000802cb7212 */ /* 0x000fe400078ef6cb */
[----:B------:R-:W-:-:S02]  /*0d00*/  SHF.R.S32.HI R8, RZ, 0x5, R7 ;  /* 0x00000005ff087819 */ /* 0x000fc40000011407 */
[----:B------:R-:W-:Y:S01]  /*0d10*/  SHF.R.S32.HI R7, RZ, 0x1f, R7 ;  /* 0x0000001fff077819 */ /* 0x000fe20000011407 */
[----:B------:R-:W-:Y:S01]  /*0d20*/  IMAD.SHL.U32 R203, R203, 0x2, RZ ;  /* 0x00000002cbcb7824 */ /* 0x000fe200078e00ff */
[C---:B------:R-:W-:Y:S01]  /*0d30*/  LOP3.LUT R13, R9.reuse, 0xfffffff8, RZ, 0xc0, !PT ;  /* 0xfffffff8090d7812 */ /* 0x040fe200078ec0ff */
[----:B------:R-:W-:Y:S01]  /*0d40*/  IMAD.SHL.U32 R9, R9, 0x40, RZ ;  /* 0x0000004009097824 */ /* 0x000fe200078e00ff */
[----:B------:R-:W-:Y:S02]  /*0d50*/  LOP3.LUT R3, R3, 0x1c0, RZ, 0xc0, !PT ;  /* 0x000001c003037812 */ /* 0x000fe400078ec0ff */
[----:B------:R-:W-:Y:S01]  /*0d60*/  LEA.HI R7, R7, R8, RZ, 0x3 ;  /* 0x0000000807077211 */ /* 0x000fe200078f18ff */
[----:B------:R-:W-:Y:S01]  /*0d70*/  IMAD.IADD R6, R6, 0x1, -R13 ;  /* 0x0000000106067824 */ /* 0x000fe200078e0a0d */
[----:B------:R-:W-:Y:S02]  /*0d80*/  SHF.R.S32.HI R204, RZ, 0x1f, R205 ;  /* 0x0000001fffcc7819 */ /* 0x000fe400000114cd */
[----:B------:R-:W-:Y:S01]  /*0d90*/  LOP3.LUT R10, R5, 0x1, RZ, 0xc0, !PT ;  /* 0x00000001050a7812 */ /* 0x000fe200078ec0ff */
[----:B------:R-:W-:Y:S01]  /*0da0*/  IMAD.SHL.U32 R2, R6, 0x40, RZ ;  /* 0x0000004006027824 */ /* 0x000fe200078e00ff */
[----:B------:R-:W-:-:S02]  /*0db0*/  LOP3.LUT R0, R3, 0x8, R0, 0xf8, !PT ;  /* 0x0000000803007812 */ /* 0x000fc400078ef800 */
[----:B------:R-:W-:Y:S02]  /*0dc0*/  SHF.R.U32.HI R3, RZ, 0x3, R3 ;  /* 0x00000003ff037819 */ /* 0x000fe40000011603 */
[----:B------:R-:W-:Y:S02]  /*0dd0*/  LOP3.LUT R11, R11, 0xfffffffc, RZ, 0xc0, !PT ;  /* 0xfffffffc0b0b7812 */ /* 0x000fe400078ec0ff */
[----:B------:R-:W-:Y:S02]  /*0de0*/  LOP3.LUT R7, R7, 0xffffff8, RZ, 0xc0, !PT ;  /* 0x0ffffff807077812 */ /* 0x000fe400078ec0ff */
[----:B------:R-:W-:Y:S02]  /*0df0*/  LEA.HI R204, R204, R205, RZ, 0x2 ;  /* 0x000000cdcccc7211 */ /* 0x000fe400078f10ff */
[----:B------:R-:W-:Y:S01]  /*0e00*/  ISETP.NE.U32.AND P3, PT, R10, 0x1, PT ;  /* 0x000000010a00780c */ /* 0x000fe20003f65070 */
[C---:B------:R-:W-:Y:S01]  /*0e10*/  IMAD.SHL.U32 R10, R5.reuse, 0x40, RZ ;  /* 0x00000040050a7824 */ /* 0x040fe200078e00ff */
[----:B------:R-:W-:Y:S01]  /*0e20*/  LOP3.LUT R3, R0, R3, RZ, 0x3c, !PT ;  /* 0x0000000300037212 */ /* 0x000fe200078e3cff */
[----:B------:R-:W-:Y:S01]  /*0e30*/  IMAD.IADD R0, R134, 0x1, -R11 ;  /* 0x0000000186007824 */ /* 0x000fe200078e0a0b */
[----:B------:R-:W-:Y:S01]  /*0e40*/  SHF.R.S32.HI R208, RZ, 0x2, R204 ;  /* 0x00000002ffd07819 */ /* 0x000fe200000114cc */
[----:B------:R-:W-:Y:S01]  /*0e50*/  IMAD.IADD R7, R8, 0x1, -R7 ;  /* 0x0000000108077824 */ /* 0x000fe200078e0a07 */
[----:B------:R-:W-:Y:S01]  /*0e60*/  R2P PR, R5, 0x6 ;  /* 0x0000000605007804 */ /* 0x000fe20000000000 */
[----:B------:R-:W-:Y:S01]  /*0e70*/  IMAD.SHL.U32 R11, R4, 0x8, RZ ;  /* 0x00000008040b7824 */ /* 0x000fe200078e00ff */
[----:B------:R-:W-:Y:S01]  /*0e80*/  LOP3.LUT R10, R10, 0x1c0, RZ, 0xc0, !PT ;  /* 0x000001c00a0a7812 */ /* 0x000fe200078ec0ff */
[----:B------:R-:W-:Y:S01]  /*0e90*/  IMAD.SHL.U32 R5, R8, 0x400, RZ ;  /* 0x0000040008057824 */ /* 0x000fe200078e00ff */
[----:B------:R-:W-:Y:S01]  /*0ea0*/  LOP3.LUT R2, R2, 0x1c0, RZ, 0xc0, !PT ;  /* 0x000001c002027812 */ /* 0x000fe200078ec0ff */
[----:B------:R-:W-:Y:S01]  /*0eb0*/  IMAD R208, R7, 0x10, R208 ;  /* 0x0000001007d07824 */ /* 0x000fe200078e02d0 */
[C---:B------:R-:W-:Y:S01]  /*0ec0*/  LEA.HI R7, R0.reuse, R0, RZ, 0x1 ;  /* 0x0000000000077211 */ /* 0x040fe200078f08ff */
[----:B------:R-:W-:Y:S01]  /*0ed0*/  IMAD R221, R0, 0x2, R5 ;  /* 0x0000000200dd7824 */ /* 0x000fe200078e0205 */
[----:B------:R-:W-:Y:S01]  /*0ee0*/  LEA.HI R10, R10, R10, RZ, 0x1d ;  /* 0x0000000a0a0a7211 */ /* 0x000fe200078fe8ff */
[----:B------:R-:W-:Y:S01]  /*0ef0*/  IMAD R4, R4, 0x200, R3 ;  /* 0x0000020004047824 */ /* 0x000fe200078e0203 */
[----:B------:R-:W-:Y:S01]  /*0f00*/  LOP3.LUT R11, R2, 0x8, R11, 0xf8, !PT ;  /* 0x00000008020b7812 */ /* 0x000fe200078ef80b */
[----:B------:R-:W-:Y:S01]  /*0f10*/  IMAD.MOV.U32 R3, RZ, RZ, 0x20 ;  /* 0x00000020ff037424 */ /* 0x000fe200078e00ff */
[----:B------:R-:W-:Y:S01]  /*0f20*/  SHF.R.U32.HI R2, RZ, 0x3, R2 ;  /* 0x00000003ff027819 */ /* 0x000fe20000011602 */
[----:B------:R-:W-:Y:S01]  /*0f30*/  IMAD.IADD R221, R221, 0x1, R10 ;  /* 0x00000001dddd7824 */ /* 0x000fe200078e020a */
[----:B------:R-:W-:-:S02]  /*0f40*/  LOP3.LUT R7, R7, 0x1ffffffe, RZ, 0xc0, !PT ;  /* 0x1ffffffe07077812 */ /* 0x000fc400078ec0ff */
[----:B------:R-:W-:Y:S02]  /*0f50*/  LOP3.LUT R2, R11, R2, RZ, 0x3c, !PT ;  /* 0x000000020b027212 */ /* 0x000fe400078e3cff */
[----:B------:R-:W-:Y:S01]  /*0f60*/  LOP3.LUT R9, R9, 0xfffffe00, RZ, 0xc0, !PT ;  /* 0xfffffe0009097812 */ /* 0x000fe200078ec0ff */
[----:B------:R-:W-:Y:S01]  /*0f70*/  IMAD.IADD R7, R0, 0x1, -R7 ;  /* 0x0000000100077824 */ /* 0x000fe200078e0a07 */
[----:B------:R-:W-:Y:S02]  /*0f80*/  LOP3.LUT R204, R204, 0x7ffffffc, RZ, 0xc0, !PT ;  /* 0x7ffffffccccc7812 */ /* 0x000fe400078ec0ff */
[-C--:B------:R-:W-:Y:S01]  /*0f90*/  IADD3 R0, R2, R9.reuse, R5 ;  /* 0x0000000902007210 */ /* 0x080fe20007ffe005 */
[----:B------:R-:W-:Y:S01]  /*0fa0*/  IMAD.MOV.U32 R5, RZ, RZ, 0x40 ;  /* 0x00000040ff057424 */ /* 0x000fe200078e00ff */
[----:B------:R-:W-:Y:S01]  /*0fb0*/  LEA R221, R221, 0x80, 0x1 ;  /* 0x00000080dddd7811 */ /* 0x000fe200078e08ff */
[----:B------:R-:W-:Y:S01]  /*0fc0*/  IMAD.IADD R204, R205, 0x1, -R204 ;  /* 0x00000001cdcc7824 */ /* 0x000fe200078e0acc */
[----:B------:R-:W-:Y:S01]  /*0fd0*/  LOP3.LUT P0, RZ, R6, 0x2, RZ, 0xc0, !PT ;  /* 0x0000000206ff7812 */ /* 0x000fe2000780c0ff */
[----:B------:R-:W-:Y:S01]  /*0fe0*/  IMAD R206, R7, 0x8, R208 ;  /* 0x0000000807ce7824 */ /* 0x000fe200078e02d0 */
[----:B------:R-:W-:Y:S01]  /*0ff0*/  LOP3.LUT R2, R2, R9, RZ, 0xfc, !PT ;  /* 0x0000000902027212 */ /* 0x000fe200078efcff */
[----:B------:R-:W-:Y:S01]  /*1000*/  IMAD.SHL.U32 R204, R204, 0x2, RZ ;  /* 0x00000002cccc7824 */ /* 0x000fe200078e00ff */
[----:B------:R-:W-:-:S02]  /*1010*/  SEL R207, R3, 0xffffffe0, !P1 ;  /* 0xffffffe003cf7807 */ /* 0x000fc40004800000 */
[C---:B------:R-:W-:Y:S02]  /*1020*/  IADD3 R220, R221.reuse, -0x10, RZ ;  /* 0xfffffff0dddc7810 */ /* 0x040fe40007ffe0ff */
[----:B------:R-:W-:Y:S01]  /*1030*/  LOP3.LUT P4, RZ, R6, 0x4, RZ, 0xc0, !PT ;  /* 0x0000000406ff7812 */ /* 0x000fe2000788c0ff */
[----:B------:R-:W-:Y:S01]  /*1040*/  IMAD.IADD R219, R221, 0x1, R207 ;  /* 0x00000001dddb7824 */ /* 0x000fe200078e02cf */
[----:B------:R-:W-:Y:S02]  /*1050*/  SEL R183, R3, 0xffffffe0, !P0 ;  /* 0xffffffe003b77807 */ /* 0x000fe40004000000 */
[----:B------:R-:W-:Y:S02]  /*1060*/  @P3 IADD3 R220, R221, 0x10, RZ ;  /* 0x00000010dddc3810 */ /* 0x000fe40007ffe0ff */
[----:B------:R-:W-:Y:S02]  /*1070*/  LEA R178, R2, 0x100, 0x1 ;  /* 0x0000010002b27811 */ /* 0x000fe400078e08ff */
        /* <DEDUP_REMOVED lines=16> */
[----:B------:R-:W-:Y:S01]  /*1180*/  SHF.R.S32.HI R211, RZ, 0x1f, R210 ;  /* 0x0000001fffd37819 */ /* 0x000fe200000114d2 */
[C---:B------:R-:W-:Y:S01]  /*1190*/  IMAD.IADD R177, R3.reuse, 0x1, R178 ;  /* 0x0000000103b17824 */ /* 0x040fe200078e02b2 */
[----:B------:R-:W-:Y:S01]  /*11a0*/  SHF.R.S32.HI R198, RZ, 0x1f, R199 ;  /* 0x0000001fffc67819 */ /* 0x000fe200000114c7 */
[----:B------:R-:W-:Y:S01]  /*11b0*/  IMAD.IADD R224, R3, 0x1, R224 ;  /* 0x0000000103e07824 */ /* 0x000fe200078e02e0 */
[----:B------:R-:W-:Y:S01]  /*11c0*/  SHF.R.S32.HI R197, RZ, 0x1f, R200 ;  /* 0x0000001fffc57819 */ /* 0x000fe200000114c8 */
[----:B------:R-:W-:Y:S01]  /*11d0*/  IMAD.IADD R179, R181, 0x1, R3 ;  /* 0x00000001b5b37824 */ /* 0x000fe200078e0203 */
[----:B------:R-:W-:-:S02]  /*11e0*/  IADD3 R202, R203, 0x100, RZ ;  /* 0x00000100cbca7810 */ /* 0x000fc40007ffe0ff */
[----:B------:R-:W-:Y:S02]  /*11f0*/  IADD3 R201, R203, 0xc100, RZ ;  /* 0x0000c100cbc97810 */ /* 0x000fe40007ffe0ff */
[----:B------:R-:W-:Y:S02]  /*1200*/  LEA R185, R4, 0xc100, 0x1 ;  /* 0x0000c10004b97811 */ /* 0x000fe400078e08ff */
[----:B------:R-:W-:Y:S02]  /*1210*/  SHF.R.S32.HI R213, RZ, 0x1f, R216 ;  /* 0x0000001fffd57819 */ /* 0x000fe400000114d8 */
[----:B------:R-:W-:Y:S02]  /*1220*/  SHF.R.S32.HI R212, RZ, 0x1f, R215 ;  /* 0x0000001fffd47819 */ /* 0x000fe400000114d7 */
[----:B------:R-:W-:Y:S02]  /*1230*/  SHF.R.S32.HI R209, RZ, 0x1f, R214 ;  /* 0x0000001fffd17819 */ /* 0x000fe400000114d6 */
.L_x_3786:
        /* <DEDUP_REMOVED lines=34> */
.L_x_3701:
[----:B------:R-:W-:-:S04]  /*1460*/  ISETP.NE.U32.AND P1, PT, RZ, c[0x0][0x368], PT ;  /* 0x0000da00ff007a0c */ /* 0x000fc80003f25070 */
[----:B------:R-:W-:-:S13]  /*1470*/  ISETP.NE.AND.EX P1, PT, RZ, c[0x0][0x36c], PT, P1 ;  /* 0x0000db00ff007a0c */ /* 0x000fda0003f25310 */
[----:B------:R-:W-:Y:S05]  /*1480*/  @!P1 BRA `(.L_x_3702) ;  /* 0x0000004000009947 */ /* 0x000fea0003800000 */
[----:B------:R-:W-:-:S04]  /*1490*/  LEA R80, P1, R226, c[0x0][0x368], 0x2 ;  /* 0x0000da00e2507a11 */ /* 0x000fc800078210ff */
[----:B------:R-:W-:-:S05]  /*14a0*/  LEA.HI.X R81, R226, c[0x0][0x36c], R225, 0x2, P1 ;  /* 0x0000db00e2517a11 */ /* 0x000fca00008f14e1 */
[----:B------:R2:W5:Y:S01]  /*14b0*/  LDG.E R80, [R80.64] ;  /* 0x0000000850507981 */ /* 0x000562000c1e1900 */
[----:B------:R-:W-:Y:S05]  /*14c0*/  BRA `(.L_x_3703) ;  /* 0x0000005000007947 */ /* 0x000fea0003800000 */
.L_x_3702:
[----:B------:R-:W-:Y:S01]  /*14d0*/  MOV R80, c[0x0][0x1d0] ;  /* 0x0000740000507a02 */ /* 0x000fe20000000f00 */
[----:B------:R-:W-:Y:S05]  /*14e0*/  @!P0 BRA `(.L_x_3703) ;  /* 0x0000003000008947 */ /* 0x000fea0003800000 */
[----:B------:R-:W2:Y:S04]  /*14f0*/  LDG.E R0, [R4.64] ;  /* 0x0000000804007981 */ /* 0x000ea8000c1e1900 */
[----:B------:R-:W2:Y:S02]  /*1500*/  LDG.E R9, [R4.64+0x4] ;  /* 0x0000040804097981 */ /* 0x000ea4000c1e1900 */
[----:B--2---:R-:W-:-:S05]  /*1510*/  IADD3 R80, -R0, R9, RZ ;  /* 0x0000000900507210 */ /* 0x004fca0007ffe1ff */
.L_x_3703:
[--C-:B-----5:R-:W-:Y:S01]  /*1520*/  IMAD.IADD R80, R80, 0x1, -R7.reuse ;  /* 0x0000000150507824 */ /* 0x120fe200078e0a07 */
[C---:B------:R-:W-:Y:S01]  /*1530*/  LOP3.LUT R9, R190.reuse, 0xff000000, RZ, 0xc0, !PT ;  /* 0xff000000be097812 */ /* 0x040fe200078ec0ff */
[----:B------:R-:W-:Y:S01]  /*1540*/  BSSY B0, `(.L_x_3704) ;  /* 0x0000029000007945 */ /* 0x000fe20003800000 */
[----:B------:R-:W-:Y:S01]  /*1550*/  LOP3.LUT R230, R190, 0xff0000, RZ, 0xc0, !PT ;  /* 0x00ff0000bee67812 */ /* 0x000fe200078ec0ff */
[----:B------:R-:W-:Y:S01]  /*1560*/  IMAD.IADD R8, R8, 0x1, R7 ;  /* 0x0000000108087824 */ /* 0x000fe200078e0207 */
[C---:B------:R-:W-:Y:S01]  /*1570*/  ISETP.GE.AND P1, PT, R80.reuse, 0x1, PT ;  /* 0x000000015000780c */ /* 0x040fe20003f26270 */
[----:B------:R-:W-:Y:S01]  /*1580*/  IMAD.MOV.U32 R7, RZ, RZ, RZ ;  /* 0x000000ffff077224 */ /* 0x000fe200078e00ff */
[----:B------:R-:W-:-:S02]  /*1590*/  IADD3 R2, R80, 0x3f, RZ ;  /* 0x0000003f50027810 */ /* 0x000fc40007ffe0ff */
[----:B------:R-:W-:Y:S02]  /*15a0*/  SHF.R.U32.HI R9, RZ, 0x8, R9 ;  /* 0x00000008ff097819 */ /* 0x000fe40000011609 */
[----:B-1----:R-:W-:Y:S02]  /*15b0*/  SHF.R.S32.HI R5, RZ, 0x1f, R2 ;  /* 0x0000001fff057819 */ /* 0x002fe40000011402 */
[----:B------:R-:W-:Y:S02]  /*15c0*/  LEA.HI R230, R230, R9, RZ, 0x10 ;  /* 0x00000009e6e67211 */ /* 0x000fe400078f80ff */
[----:B------:R-:W-:Y:S02]  /*15d0*/  LEA.HI R2, R5, R2, RZ, 0x6 ;  /* 0x0000000205027211 */ /* 0x000fe400078f30ff */
[----:B------:R-:W-:Y:S02]  /*15e0*/  LOP3.LUT R231, R230, 0xff, RZ, 0xc0, !PT ;  /* 0x000000ffe6e77812 */ /* 0x000fe400078ec0ff */
[----:B------:R-:W-:-:S02]  /*15f0*/  SHF.R.U32.HI R230, RZ, 0x10, R230 ;  /* 0x00000010ffe67819 */ /* 0x000fc400000116e6 */
[----:B------:R-:W-:Y:S01]  /*1600*/  SHF.R.S32.HI R2, RZ, 0x6, R2 ;  /* 0x00000006ff027819 */ /* 0x000fe20000011402 */
[----:B------:R-:W-:Y:S05]  /*1610*/  @!P1 BRA `(.L_x_3705) ;  /* 0x000001b000009947 */ /* 0x000fea0003800000 */
[----:B------:R-:W-:-:S04]  /*1620*/  ISETP.NE.AND P1, PT, R230, RZ, PT ;  /* 0x000000ffe600720c */ /* 0x000fc80003f25270 */
[----:B------:R-:W-:-:S04]  /*1630*/  SEL R5, R230, c[0x0][0x338], P1 ;  /* 0x0000ce00e6057a07 */ /* 0x000fc80000800000 */
[-C--:B------:R-:W-:Y:S02]  /*1640*/  IABS R9, R5.reuse ;  /* 0x0000000500097213 */ /* 0x080fe40000000000 */
[----:B------:R-:W-:Y:S02]  /*1650*/  IADD3 R10, R2, -0x1, R5 ;  /* 0xffffffff020a7810 */ /* 0x000fe40007ffe005 */
[----:B------:R-:W1:Y:S01]  /*1660*/  I2F.RP R11, R9 ;  /* 0x00000009000b7306 */ /* 0x000e620000209400 */
[----:B------:R-:W-:-:S05]  /*1670*/  IABS R0, R5 ;  /* 0x0000000500007213 */ /* 0x000fca0000000000 */
[----:B------:R-:W-:Y:S02]  /*1680*/  IMAD.MOV R0, RZ, RZ, -R0 ;  /* 0x000000ffff007224 */ /* 0x000fe400078e0a00 */
[----:B-1----:R-:W1:Y:S02]  /*1690*/  MUFU.RCP R14, R11 ;  /* 0x0000000b000e7308 */ /* 0x002e640000001000 */
[----:B-1----:R-:W-:-:S06]  /*16a0*/  IADD3 R14, R14, 0xffffffe, RZ ;  /* 0x0ffffffe0e0e7810 */ /* 0x002fcc0007ffe0ff */
[----:B------:R-:W1:Y:S02]  /*16b0*/  F2I.FTZ.U32.TRUNC.NTZ R15, R14 ;  /* 0x0000000e000f7305 */ /* 0x000e64000021f000 */
[--C-:B-1----:R-:W-:Y:S02]  /*16c0*/  IMAD.MOV R4, RZ, RZ, -R15.reuse ;  /* 0x000000ffff047224 */ /* 0x102fe400078e0a0f */
[----:B------:R-:W-:Y:S02]  /*16d0*/  IMAD.MOV.U32 R14, RZ, RZ, RZ ;  /* 0x000000ffff0e7224 */ /* 0x000fe400078e00ff */
[----:B------:R-:W-:Y:S01]  /*16e0*/  IMAD R7, R4, R9, RZ ;  /* 0x0000000904077224 */ /* 0x000fe200078e02ff */
[----:B------:R-:W-:Y:S02]  /*16f0*/  IABS R4, R10 ;  /* 0x0000000a00047213 */ /* 0x000fe40000000000 */
[----:B------:R-:W-:Y:S01]  /*1700*/  LOP3.LUT R10, R10, R5, RZ, 0x3c, !PT ;  /* 0x000000050a0a7212 */ /* 0x000fe200078e3cff */
[----:B------:R-:W-:-:S03]  /*1710*/  IMAD.HI.U32 R7, R15, R7, R14 ;  /* 0x000000070f077227 */ /* 0x000fc600078e000e */
[----:B------:R-:W-:-:S03]  /*1720*/  ISETP.GE.AND P1, PT, R10, RZ, PT ;  /* 0x000000ff0a00720c */ /* 0x000fc60003f26270 */
        /* <DEDUP_REMOVED lines=10> */
.L_x_3705:
[----:B------:R-:W-:Y:S05]  /*17d0*/  BSYNC B0 ;  /* 0x0000000000007941 */ /* 0x000fea0003800000 */
.L_x_3704:
[----:B------:R-:W-:Y:S01]  /*17e0*/  IMAD R229, R231, R7, RZ ;  /* 0x00000007e7e57224 */ /* 0x000fe200078e02ff */
[----:B------:R-:W-:Y:S01]  /*17f0*/  PRMT R9, RZ, 0x7610, R9 ;  /* 0x00007610ff097816 */ /* 0x000fe20000000009 */
[----:B------:R-:W-:Y:S01]  /*1800*/  IMAD.MOV.U32 R0, RZ, RZ, RZ ;  /* 0x000000ffff007224 */ /* 0x000fe200078e00ff */
[----:B------:R-:W-:Y:S01]  /*1810*/  CS2R R114, SRZ ;  /* 0x0000000000727805 */ /* 0x000fe2000001ff00 */
[----:B------:R-:W-:Y:S01]  /*1820*/  IMAD.IADD R5, R229, 0x1, R7 ;  /* 0x00000001e5057824 */ /* 0x000fe200078e0207 */
[----:B------:R-:W-:Y:S01]  /*1830*/  MOV R7, RZ ;  /* 0x000000ff00077202 */ /* 0x000fe20000000f00 */
        /* <DEDUP_REMOVED lines=54> */
[----:B------:R-:W-:Y:S02]  /*1ba0*/  SHF.R.S32.HI R5, RZ, 0x1f, R6 ;  /* 0x0000001fff057819 */ /* 0x000fe40000011406 */
[----:B------:R-:W-:Y:S02]  /*1bb0*/  MOV R0, c[0x0][0x2c4] ;  /* 0x0000b10000007a02 */ /* 0x000fe40000000f00 */
[----:B------:R-:W-:Y:S01]  /*1bc0*/  IADD3 R9, P1, R195, R8, RZ ;  /* 0x00000008c3097210 */ /* 0x000fe20007f3e0ff */
[----:B------:R-:W-:Y:S01]  /*1bd0*/  IMAD R5, R5, c[0x0][0x178], RZ ;  /* 0x00005e0005057a24 */ /* 0x000fe200078e02ff */
[----:B------:R-:W-:Y:S02]  /*1be0*/  ISETP.NE.AND P2, PT, R0, 0x1, PT ;  /* 0x000000010000780c */ /* 0x000fe40003f45270 */
[----:B------:R-:W-:Y:S01]  /*1bf0*/  LEA R0, R184, R195, 0x5 ;  /* 0x000000c3b8007211 */ /* 0x000fe200078e28ff */
[----:B------:R-:W-:Y:S01]  /*1c00*/  IMAD R10, R6, c[0x0][0x17c], R5 ;  /* 0x00005f00060a7a24 */ /* 0x000fe200078e0205 */
[----:B------:R-:W-:Y:S01]  /*1c10*/  ISETP.GE.AND P6, PT, R210, c[0x0][0x198], PT ;  /* 0x00006600d2007a0c */ /* 0x000fe20003fc6270 */
[----:B------:R-:W-:Y:S01]  /*1c20*/  IMAD.WIDE.U32 R6, R6, c[0x0][0x178], RZ ;  /* 0x00005e0006067a25 */ /* 0x000fe200078e00ff */
[----:B------:R-:W-:-:S02]  /*1c30*/  LEA R0, R189, R0, 0x7 ;  /* 0x00000000bd007211 */ /* 0x000fc400078e38ff */
[----:B------:R-:W-:Y:S01]  /*1c40*/  ISETP.GE.AND P4, PT, R200, c[0x0][0x198], PT ;  /* 0x00006600c8007a0c */ /* 0x000fe20003f86270 */
[----:B------:R-:W-:Y:S01]  /*1c50*/  IMAD.IADD R11, R7, 0x1, R10 ;  /* 0x00000001070b7824 */ /* 0x000fe200078e020a */
[----:B------:R-:W-:Y:S01]  /*1c60*/  MOV R10, R6 ;  /* 0x00000006000a7202 */ /* 0x000fe20000000f00 */
[----:B------:R-:W-:Y:S01]  /*1c70*/  IMAD.WIDE.U32 R16, R9, c[0x0][0x1e0], R210 ;  /* 0x0000780009107a25 */ /* 0x000fe200078e00d2 */
[----:B------:R-:W-:Y:S02]  /*1c80*/  SEL R6, R225, RZ, !P5 ;  /* 0x000000ffe1067207 */ /* 0x000fe40006800000 */
[----:B------:R-:W-:Y:S01]  /*1c90*/  MOV R4, R0 ;  /* 0x0000000000047202 */ /* 0x000fe20000000f00 */
[----:B------:R-:W-:Y:S01]  /*1ca0*/  @P2 IMAD.HI.U32 R5, R0, c[0x0][0x2c8], RZ ;  /* 0x0000b20000052a27 */ /* 0x000fe200078e00ff */
[----:B-1----:R-:W-:-:S03]  /*1cb0*/  SHF.R.S32.HI R14, RZ, 0x1f, R8 ;  /* 0x0000001fff0e7819 */ /* 0x002fc60000011408 */
[----:B------:R-:W-:Y:S01]  /*1cc0*/  IMAD.WIDE.U32 R10, R227, c[0x0][0x1b8], R10 ;  /* 0x00006e00e30a7a25 */ /* 0x000fe200078e000a */
[----:B------:R-:W-:Y:S02]  /*1cd0*/  @P2 SHF.R.U32.HI R4, RZ, c[0x0][0x2cc], R5 ;  /* 0x0000b300ff042a19 */ /* 0x000fe40000011605 */
[----:B------:R-:W-:Y:S01]  /*1ce0*/  LEA.HI.X.SX32 R7, R195, R14, 0x1, P1 ;  /* 0x0000000ec3077211 */ /* 0x000fe200008f0eff */
[----:B------:R-:W-:Y:S01]  /*1cf0*/  IMAD R6, R6, c[0x0][0x1c0], RZ ;  /* 0x0000700006067a24 */ /* 0x000fe200078e02ff */
[----:B------:R-:W-:Y:S01]  /*1d00*/  SEL R5, R226, RZ, !P5 ;  /* 0x000000ffe2057207 */ /* 0x000fe20006800000 */
[----:B------:R-:W-:Y:S01]  /*1d10*/  IMAD R11, R227, c[0x0][0x1bc], R11 ;  /* 0x00006f00e30b7a24 */ /* 0x000fe200078e020b */
[----:B------:R-:W-:Y:S01]  /*1d20*/  ISETP.GE.AND P1, PT, R210, c[0x0][0x1d4], PT ;  /* 0x00007500d2007a0c */ /* 0x000fe20003f26270 */
[----:B------:R-:W-:Y:S01]  /*1d30*/  IMAD R8, R7, c[0x0][0x1e0], RZ ;  /* 0x0000780007087a24 */ /* 0x000fe200078e02ff */
[----:B------:R-:W-:Y:S01]  /*1d40*/  ISETP.GE.AND P2, PT, R199, c[0x0][0x1d4], PT ;  /* 0x00007500c7007a0c */ /* 0x000fe20003f46270 */
[----:B------:R-:W-:Y:S01]  /*1d50*/  IMAD R7, R7, c[0x0][0x208], RZ ;  /* 0x0000820007077a24 */ /* 0x000fe200078e02ff */
[----:B------:R-:W-:Y:S01]  /*1d60*/  ISETP.GE.AND P5, PT, R199, c[0x0][0x198], PT ;  /* 0x00006600c7007a0c */ /* 0x000fe20003fa6270 */
[----:B------:R-:W-:-:S02]  /*1d70*/  IMAD R8, R9, c[0x0][0x1e4], R8 ;  /* 0x0000790009087a24 */ /* 0x000fc400078e0208 */
[C---:B------:R-:W-:Y:S02]  /*1d80*/  IMAD R6, R5.reuse, c[0x0][0x1c4], R6 ;  /* 0x0000710005067a24 */ /* 0x040fe400078e0206 */
[----:B------:R-:W-:Y:S01]  /*1d90*/  IMAD.WIDE.U32 R10, R5, c[0x0][0x1c0], R10 ;  /* 0x00007000050a7a25 */ /* 0x000fe200078e000a */
[----:B------:R-:W-:Y:S02]  /*1da0*/  IADD3 R17, R17, R8, RZ ;  /* 0x0000000811117210 */ /* 0x000fe40007ffe0ff */
[----:B------:R-:W-:Y:S01]  /*1db0*/  IADD3 R5, -R4, RZ, RZ ;  /* 0x000000ff04057210 */ /* 0x000fe20007ffe1ff */
[----:B------:R-:W-:Y:S01]  /*1dc0*/  IMAD.WIDE.U32 R14, R9, c[0x0][0x208], R210 ;  /* 0x00008200090e7a25 */ /* 0x000fe200078e00d2 */
[----:B------:R-:W-:Y:S02]  /*1dd0*/  SHF.R.S32.HI R8, RZ, 0x1f, R4 ;  /* 0x0000001fff087819 */ /* 0x000fe40000011404 */
[----:B------:R-:W-:Y:S01]  /*1de0*/  IADD3 R11, R11, R6, RZ ;  /* 0x000000060b0b7210 */ /* 0x000fe20007ffe0ff */
[----:B------:R-:W-:-:S02]  /*1df0*/  IMAD R7, R9, c[0x0][0x20c], R7 ;  /* 0x0000830009077a24 */ /* 0x000fc400078e0207 */
[----:B------:R-:W-:Y:S02]  /*1e00*/  IMAD R5, R5, c[0x0][0x2c4], R0 ;  /* 0x0000b10005057a24 */ /* 0x000fe400078e0200 */
[----:B------:R-:W-:Y:S02]  /*1e10*/  IMAD.IADD R15, R15, 0x1, R7 ;  /* 0x000000010f0f7824 */ /* 0x000fe400078e0207 */
        /* <DEDUP_REMOVED lines=8> */
[C---:B------:R-:W-:Y:S02]  /*1ea0*/  IMAD R7, R5.reuse, c[0x0][0x1ac], R4 ;  /* 0x00006b0005077a24 */ /* 0x040fe400078e0204 */
[----:B------:R-:W-:-:S04]  /*1eb0*/  IMAD.WIDE.U32 R4, R5, c[0x0][0x1a8], R10 ;  /* 0x00006a0005047a25 */ /* 0x000fc800078e000a */
[----:B------:R-:W-:Y:S01]  /*1ec0*/  IMAD R239, R227, c[0x0][0x1ec], R239 ;  /* 0x00007b00e3ef7a24 */ /* 0x000fe200078e02ef */
[----:B------:R-:W-:Y:S01]  /*1ed0*/  IADD3 R5, R5, R7, RZ ;  /* 0x0000000705057210 */ /* 0x000fe20007ffe0ff */
[----:B------:R-:W-:Y:S01]  /*1ee0*/  IMAD R237, R227, c[0x0][0x214], R237 ;  /* 0x00008500e3ed7a24 */ /* 0x000fe200078e02ed */
        /* <DEDUP_REMOVED lines=9> */
[----:B------:R-:W-:Y:S01]  /*1f80*/  IMAD R9, R3, c[0x0][0x1f4], R6 ;  /* 0x00007d0003097a24 */ /* 0x000fe200078e0206 */
[----:B------:R-:W-:Y:S01]  /*1f90*/  LEA R4, R189, R195, 0x7 ;  /* 0x000000c3bd047211 */ /* 0x000fe200078e38ff */
[----:B------:R-:W-:-:S02]  /*1fa0*/  IMAD R7, R3, c[0x0][0x21c], R0 ;  /* 0x0000870003077a24 */ /* 0x000fc400078e0200 */
[----:B------:R-:W-:-:S04]  /*1fb0*/  IMAD.WIDE.U32 R238, R3, c[0x0][0x1f0], R238 ;  /* 0x00007c0003ee7a25 */ /* 0x000fc800078e00ee */
[----:B------:R-:W-:Y:S01]  /*1fc0*/  IMAD.WIDE.U32 R236, R3, c[0x0][0x218], R236 ;  /* 0x0000860003ec7a25 */ /* 0x000fe200078e00ec */
[----:B------:R-:W-:Y:S02]  /*1fd0*/  IADD3 R3, R2, -0x1, RZ ;  /* 0xffffffff02037810 */ /* 0x000fe40007ffe0ff */
[----:B------:R-:W-:Y:S02]  /*1fe0*/  IADD3 R228, R239, R9, RZ ;  /* 0x00000009efe47210 */ /* 0x000fe40007ffe0ff */
[----:B------:R-:W-:Y:S01]  /*1ff0*/  IADD3 R190, R237, R7, RZ ;  /* 0x00000007edbe7210 */ /* 0x000fe20007ffe0ff */
[----:B------:R-:W-:Y:S05]  /*2000*/  BRA.DIV ~URZ, `(.L_x_3707) ;  /* 0x00009f727f007947 */ /* 0x000fea000b800000 */
[----:B------:R1:W3:Y:S02]  /*2010*/  SHFL.IDX PT, R15, R5, RZ, 0x181f ;  /* 0x00181fff050f7589 */ /* 0x0002e400000e0000 */
.L_x_3791:
[----:B------:R-:W-:Y:S05]  /*2020*/  BRA.DIV ~URZ, `(.L_x_3708) ;  /* 0x00009fc27f007947 */ /* 0x000fea000b800000 */
[----:B------:R4:W1:Y:S02]  /*2030*/  SHFL.IDX PT, R7, R13, RZ, 0x181f ;  /* 0x00181fff0d077589 */ /* 0x00086400000e0000 */
.L_x_3792:
[----:B------:R-:W-:Y:S01]  /*2040*/  IMAD R17, R12, c[0x0][0x2c4], RZ ;  /* 0x0000b1000c117a24 */ /* 0x000fe200078e02ff */
[----:B------:R-:W-:Y:S04]  /*2050*/  BSSY B0, `(.L_x_3709) ;  /* 0x000000f000007945 */ /* 0x000fe80003800000 */
[----:B------:R-:W-:-:S13]  /*2060*/  ISETP.GE.AND P0, PT, R4, R17, PT ;  /* 0x000000110400720c */ /* 0x000fda0003f06270 */
[----:B------:R-:W-:Y:S05]  /*2070*/  @P0 BRA `(.L_x_3710) ;  /* 0x000000c000000947 */ /* 0x000fea0003800000 */
[CC--:B-1----:R-:W-:Y:S02]  /*2080*/  LEA R8, P0, R210.reuse, R7.reuse, 0x1 ;  /* 0x00000007d2087211 */ /* 0x0c2fe400078008ff */
[C---:B------:R-:W-:Y:S02]  /*2090*/  LEA R6, P3, R199.reuse, R7, 0x1 ;  /* 0x00000007c7067211 */ /* 0x040fe400078608ff */
[----:B---3--:R-:W-:Y:S02]  /*20a0*/  LEA.HI.X R9, R210, R15, R211, 0x1, P0 ;  /* 0x0000000fd2097211 */ /* 0x008fe400000f0cd3 */
        /* <DEDUP_REMOVED lines=9> */
.L_x_3710:
[----:B------:R-:W-:Y:S05]  /*2140*/  BSYNC B0 ;  /* 0x0000000000007941 */ /* 0x000fea0003800000 */
.L_x_3709:
[----:B------:R-:W-:Y:S05]  /*2150*/  BRA.DIV ~URZ, `(.L_x_3711) ;  /* 0x00009ef27f007947 */ /* 0x000fea000b800000 */
[----:B---3--:R3:W2:Y:S04]  /*2160*/  SHFL.IDX PT, R15, R5, 0x1, 0x181f ;  /* 0x00381f00050f7f89 */ /* 0x0086a800000e0000 */
[----:B-1----:R3:W1:Y:S02]  /*2170*/  SHFL.IDX PT, R7, R13, 0x1, 0x181f ;  /* 0x00381f000d077f89 */ /* 0x00266400000e0000 */
.L_x_3793:
        /* <DEDUP_REMOVED lines=16> */
.L_x_3713:
[----:B------:R-:W-:Y:S05]  /*2280*/  BSYNC B0 ;  /* 0x0000000000007941 */ /* 0x000fea0003800000 */
.L_x_3712:
[----:B------:R-:W-:Y:S05]  /*2290*/  BRA.DIV ~URZ, `(.L_x_3714) ;  /* 0x00009e727f007947 */ /* 0x000fea000b800000 */
[----:B--2---:R2:W3:Y:S02]  /*22a0*/  SHFL.IDX PT, R15, R5, 0x2, 0x181f ;  /* 0x00581f00050f7f89 */ /* 0x0044e400000e0000 */
.L_x_3794:
[----:B------:R-:W-:Y:S05]  /*22b0*/  BRA.DIV ~URZ, `(.L_x_3715) ;  /* 0x00009ec27f007947 */ /* 0x000fea000b800000 */
[----:B-1----:R1:W2:Y:S02]  /*22c0*/  SHFL.IDX PT, R7, R13, 0x2, 0x181f ;  /* 0x00581f000d077f89 */ /* 0x0022a400000e0000 */
.L_x_3795:
[----:B------:R-:W-:Y:S01]  /*22d0*/  IADD3 R0, R4, 0x40, RZ ;  /* 0x0000004004007810 */ /* 0x000fe20007ffe0ff */
[----:B------:R-:W-:Y:S03]  /*22e0*/  BSSY B0, `(.L_x_3716) ;  /* 0x000000f000007945 */ /* 0x000fe60003800000 */
[----:B------:R-:W-:-:S13]  /*22f0*/  ISETP.GE.AND P0, PT, R0, R17, PT ;  /* 0x000000110000720c */ /* 0x000fda0003f06270 */
[----:B------:R-:W-:Y:S05]  /*2300*/  @P0 BRA `(.L_x_3717) ;  /* 0x000000c000000947 */ /* 0x000fea0003800000 */
[CC--:B--2---:R-:W-:Y:S02]  /*2310*/  LEA R8, P0, R210.reuse, R7.reuse, 0x1 ;  /* 0x00000007d2087211 */ /* 0x0c4fe400078008ff */
        /* <DEDUP_REMOVED lines=11> */
.L_x_3717:
[----:B------:R-:W-:Y:S05]  /*23d0*/  BSYNC B0 ;  /* 0x0000000000007941 */ /* 0x000fea0003800000 */
.L_x_3716:
[----:B------:R-:W-:Y:S05]  /*23e0*/  BRA.DIV ~URZ, `(.L_x_3718) ;  /* 0x00009df27f007947 */ /* 0x000fea000b800000 */
[----:B--23--:R-:W2:Y:S04]  /*23f0*/  SHFL.IDX PT, R5, R5, 0x3, 0x181f ;  /* 0x00781f0005057f89 */ /* 0x00cea800000e0000 */
[----:B------:R3:W1:Y:S02]  /*2400*/  SHFL.IDX PT, R7, R13, 0x3, 0x181f ;  /* 0x00781f000d077f89 */ /* 0x00066400000e0000 */
.L_x_3796:
[----:B------:R-:W-:-:S04]  /*2410*/  IADD3 R4, R4, 0x60, RZ ;  /* 0x0000006004047810 */ /* 0x000fc80007ffe0ff */
[----:B------:R-:W-:-:S13]  /*2420*/  ISETP.GE.AND P3, PT, R4, R17, PT ;  /* 0x000000110400720c */ /* 0x000fda0003f66270 */
[----:B-1----:R-:W-:-:S04]  /*2430*/  @!P3 LEA R10, P0, R210, R7, 0x1 ;  /* 0x00000007d20ab211 */ /* 0x002fc800078008ff */
[----:B--2---:R-:W-:Y:S02]  /*2440*/  @!P3 LEA.HI.X R11, R210, R5, R211, 0x1, P0 ;  /* 0x00000005d20bb211 */ /* 0x004fe400000f0cd3 */
        /* <DEDUP_REMOVED lines=18> */
[C---:B------:R-:W-:Y:S01]  /*2570*/  IMAD R0, R10.reuse, c[0x0][0x1e0], RZ ;  /* 0x000078000a007a24 */ /* 0x040fe200078e02ff */
[----:B------:R-:W-:Y:S01]  /*2580*/  ULDC.64 UR4, c[0x0][0x208] ;  /* 0x0000820000047ab9 */ /* 0x000fe20000000a00 */
[----:B------:R-:W-:Y:S01]  /*2590*/  IMAD R10, R10, c[0x0][0x208], RZ ;  /* 0x000082000a0a7a24 */ /* 0x000fe200078e02ff */
[C---:B------:R-:W-:Y:S01]  /*25a0*/  ISETP.GE.AND P3, PT, R6.reuse, 0x21, PT ;  /* 0x000000210600780c */ /* 0x040fe20003f66270 */
[----:B------:R-:W-:Y:S01]  /*25b0*/  IMAD R7, R3, c[0x0][0x1e4], R0 ;  /* 0x0000790003077a24 */ /* 0x000fe200078e0200 */
[----:B------:R-:W-:Y:S01]  /*25c0*/  ISETP.GE.AND P6, PT, R6, 0x1, PT ;  /* 0x000000010600780c */ /* 0x000fe20003fc6270 */
[----:B------:R-:W-:Y:S01]  /*25d0*/  IMAD.MOV.U32 R0, RZ, RZ, 0x20 ;  /* 0x00000020ff007424 */ /* 0x000fe200078e00ff */
[----:B------:R-:W-:Y:S01]  /*25e0*/  USHF.L.U32 UR7, UR4, 0x6, URZ ;  /* 0x0000000604077899 */ /* 0x000fe2000800063f */
[----:B------:R-:W-:Y:S01]  /*25f0*/  IMAD.IADD R7, R9, 0x1, R7 ;  /* 0x0000000109077824 */ /* 0x000fe200078e0207 */
[----:B------:R-:W-:Y:S01]  /*2600*/  UMOV UR6, 0x6 ;  /* 0x0000000600067882 */ /* 0x000fe20000000000 */
[----:B------:R-:W-:Y:S01]  /*2610*/  IMAD.WIDE.U32 R14, R0, c[0x0][0x1e0], RZ ;  /* 0x00007800000e7a25 */ /* 0x000fe200078e00ff */
[----:B------:R-:W-:Y:S01]  /*2620*/  USHF.L.U64.HI UR5, UR4, UR6, UR5 ;  /* 0x0000000604057299 */ /* 0x000fe20008010205 */
[----:B------:R-:W-:Y:S01]  /*2630*/  BSSY B0, `(.L_x_3719) ;  /* 0x0000046000007945 */ /* 0x000fe20003800000 */
[----:B------:R-:W-:Y:S01]  /*2640*/  LEA.HI.X R4, R8, R228, R7, 0x6, P0 ;  /* 0x000000e408047211 */ /* 0x000fe200000f3407 */
[----:B------:R-:W-:-:S02]  /*2650*/  IMAD R9, R0, c[0x0][0x1e4], RZ ;  /* 0x0000790000097a24 */ /* 0x000fc400078e02ff */
[----:B------:R-:W-:Y:S01]  /*2660*/  @P3 IADD3 R8, P0, R5, R14, RZ ;  /* 0x0000000e05083210 */ /* 0x000fe20007f1e0ff */
[----:B---34-:R-:W-:Y:S01]  /*2670*/  IMAD.WIDE.U32 R12, R3, c[0x0][0x208], RZ ;  /* 0x00008200030c7a25 */ /* 0x018fe200078e00ff */
[----:B------:R-:W-:Y:S02]  /*2680*/  @P6 LEA R14, P4, R5, c[0x0][0x1c8], 0x1 ;  /* 0x00007200050e6a11 */ /* 0x000fe400078808ff */
[----:B------:R-:W-:Y:S01]  /*2690*/  @P3 IADD3.X R9, R4, R15, R9, P0, !PT ;  /* 0x0000000f04093210 */ /* 0x000fe200007fe409 */
[----:B------:R-:W-:Y:S01]  /*26a0*/  IMAD R7, R3, c[0x0][0x20c], R10 ;  /* 0x0000830003077a24 */ /* 0x000fe200078e020a */
[----:B------:R-:W-:Y:S02]  /*26b0*/  @P6 LEA.HI.X R15, R5, c[0x0][0x1cc], R4, 0x1, P4 ;  /* 0x00007300050f6a11 */ /* 0x000fe400020f0c04 */
[----:B------:R-:W-:Y:S01]  /*26c0*/  LEA R4, P0, R12, R236, 0x6 ;  /* 0x000000ec0c047211 */ /* 0x000fe200078030ff */
[----:B------:R-:W-:Y:S01]  /*26d0*/  IMAD.IADD R7, R13, 0x1, R7 ;  /* 0x000000010d077824 */ /* 0x000fe200078e0207 */
[----:B------:R-:W-:Y:S01]  /*26e0*/  @P3 LEA R10, P5, R8, c[0x0][0x1c8], 0x1 ;  /* 0x00007200080a3a11 */ /* 0x000fe200078a08ff */
[----:B------:R-:W-:Y:S01]  /*26f0*/  @!PT LDS RZ, [RZ] ;  /* 0x00000000fffff984 */ /* 0x000fe20000000800 */
[----:B------:R-:W-:Y:S01]  /*2700*/  @!PT LDS RZ, [RZ] ;  /* 0x00000000fffff984 */ /* 0x000fe20000000800 */
[----:B------:R-:W-:Y:S01]  /*2710*/  @!PT LDS RZ, [RZ] ;  /* 0x00000000fffff984 */ /* 0x000fe20000000800 */
[----:B------:R1:W-:Y:S01]  /*2720*/  @P6 LDGSTS.E.BYPASS.LTC128B.128 [R203+0xc100], [R14.64], !P1 ;  /* 0x0c1000000ecb6fae */ /* 0x0003e2000c901d48 */
[----:B------:R-:W-:-:S02]  /*2730*/  @P6 ISETP.GE.AND P4, PT, R200, c[0x0][0x1d4], PT ;  /* 0x00007500c8006a0c */ /* 0x000fc40003f86270 */
[----:B------:R-:W-:Y:S01]  /*2740*/  LEA.HI.X R7, R12, R190, R7, 0x6, P0 ;  /* 0x000000be0c077211 */ /* 0x000fe200000f3407 */
[----:B------:R1:W-:Y:S01]  /*2750*/  @P6 LDGSTS.E.BYPASS.LTC128B.128 [R203+0xe100], [R14.64+0x80], !P2 ;  /* 0x0e1000800ecb6fae */ /* 0x0003e2000d101d48 */
[----:B------:R-:W-:Y:S01]  /*2760*/  @P3 LEA.HI.X R11, R8, c[0x0][0x1cc], R9, 0x1, P5 ;  /* 0x00007300080b3a11 */ /* 0x000fe200028f0c09 */
[----:B------:R-:W-:Y:S01]  /*2770*/  IMAD.MOV.U32 R8, RZ, RZ, 0x40 ;  /* 0x00000040ff087424 */ /* 0x000fe200078e00ff */
[----:B------:R-:W-:Y:S02]  /*2780*/  LEA R12, P5, R4, c[0x0][0x1f8], 0x1 ;  /* 0x00007e00040c7a11 */ /* 0x000fe400078a08ff */
[----:B------:R-:W-:Y:S02]  /*2790*/  @P3 ISETP.GE.AND P0, PT, R200, c[0x0][0x1d4], PT ;  /* 0x00007500c8003a0c */ /* 0x000fe40003f06270 */
[----:B------:R-:W-:Y:S02]  /*27a0*/  LEA.HI.X R13, R4, c[0x0][0x1fc], R7, 0x1, P5 ;  /* 0x00007f00040d7a11 */ /* 0x000fe400028f0c07 */
[----:B------:R-:W-:Y:S01]  /*27b0*/  ISETP.GE.AND P5, PT, R210, c[0x0][0x1d4], PT ;  /* 0x00007500d2007a0c */ /* 0x000fe20003fa6270 */
[----:B------:R1:W-:Y:S01]  /*27c0*/  @P6 LDGSTS.E.BYPASS.LTC128B.128 [R203+0x10100], [R14.64+0x100], !P4 ;  /* 0x101001000ecb6fae */ /* 0x0003e2000e101d48 */
[----:B------:R-:W-:-:S02]  /*27d0*/  ISETP.GE.AND P4, PT, R199, c[0x0][0x1d4], PT ;  /* 0x00007500c7007a0c */ /* 0x000fc40003f86270 */
        /* <DEDUP_REMOVED lines=30> */
[----:B------:R-:W-:Y:S01]  /*29c0*/  LEA R10, P4, R5, c[0x0][0x1c8], 0x1 ;  /* 0x00007200050a7a11 */ /* 0x000fe200078808ff */
[----:B------:R-:W-:-:S03]  /*29d0*/  IMAD R4, R8, c[0x0][0x1e4], RZ ;  /* 0x0000790008047a24 */ /* 0x000fc600078e02ff */
[----:B------:R-:W-:Y:S02]  /*29e0*/  LEA.HI.X R6, R6, R228, R7, 0x6, P0 ;  /* 0x000000e406067211 */ /* 0x000fe400000f3407 */
        /* <DEDUP_REMOVED lines=10> */
.L_x_3720:
[----:B------:R-:W-:Y:S05]  /*2a90*/  BSYNC B0 ;  /* 0x0000000000007941 */ /* 0x000fea0003800000 */
.L_x_3719:
        /* <DEDUP_REMOVED lines=9> */
[----:B------:R2:W4:Y:S04]  /*2b30*/  LDSM.16.M88.4 R36, [R185] ;  /* 0x00000000b924783b */ /* 0x0005280000000200 */
[----:B------:R2:W1:Y:S04]  /*2b40*/  LDSM.16.M88.4 R28, [R185+0x800] ;  /* 0x00080000b91c783b */ /* 0x0004680000000200 */
[----:B------:R2:W1:Y:S04]  /*2b50*/  LDSM.16.M88.4 R20, [R185+0x1000] ;  /* 0x00100000b914783b */ /* 0x0004680000000200 */
[----:B------:R2:W1:Y:S04]  /*2b60*/  LDSM.16.M88.4 R16, [R185+0x1800] ;  /* 0x00180000b910783b */ /* 0x0004680000000200 */
[----:B------:R2:W1:Y:S04]  /*2b70*/  LDSM.16.M88.4 R44, [R181] ;  /* 0x00000000b52c783b */ /* 0x0004680000000200 */
[----:B-1----:R2:W1:Y:S04]  /*2b80*/  LDSM.16.M88.4 R4, [R82] ;  /* 0x000000005204783b */ /* 0x0024680000000200 */
[----:B------:R2:W1:Y:S04]  /*2b90*/  LDSM.16.M88.4 R76, [R82+0x800] ;  /* 0x00080000524c783b */ /* 0x0004680000000200 */
[----:B------:R2:W1:Y:S04]  /*2ba0*/  LDSM.16.M88.4 R52, [R82+0x1000] ;  /* 0x001000005234783b */ /* 0x0004680000000200 */
[----:B------:R2:W1:Y:S01]  /*2bb0*/  LDSM.16.M88.4 R48, [R82+0x1800] ;  /* 0x001800005230783b */ /* 0x0004620000000200 */
[----:B------:R-:W-:Y:S05]  /*2bc0*/  @!P3 BRA `(.L_x_3722) ;  /* 0x000001600000b947 */ /* 0x000fea0003800000 */
[----:B------:R-:W-:-:S04]  /*2bd0*/  IADD3 R0, R2, -0x2, RZ ;  /* 0xfffffffe02007810 */ /* 0x000fc80007ffe0ff */
        /* <DEDUP_REMOVED lines=21> */
.L_x_3722:
[----:B------:R-:W-:Y:S05]  /*2d30*/  BSYNC B0 ;  /* 0x0000000000007941 */ /* 0x000fea0003800000 */
.L_x_3721:
[----:B------:R-:W-:Y:S01]  /*2d40*/  LOP3.LUT P0, RZ, R184, 0x4, RZ, 0xc0, !PT ;  /* 0x00000004b8ff7812 */ /* 0x000fe2000780c0ff */
[C---:B---34-:R-:W-:Y:S01]  /*2d50*/  HMMA.16816.F32.BF16 R40, R64.reuse, R36, RZ ;  /* 0x000000244028723c */ /* 0x058fe200000418ff */
[----:B------:R-:W-:Y:S01]  /*2d60*/  IMAD R3, R3, -0x40, R80 ;  /* 0xffffffc003037824 */ /* 0x000fe200078e0250 */
[----:B------:R-:W0:Y:S01]  /*2d70*/  LDGDEPBAR ;  /* 0x00000000000079af */ /* 0x000e220000000000 */
[----:B------:R-:W-:Y:S01]  /*2d80*/  SEL R0, R8, 0xffffffc0, !P0 ;  /* 0xffffffc008007807 */ /* 0x000fe20004000000 */
[C---:B------:R-:W-:Y:S01]  /*2d90*/  IMAD.IADD R164, R183.reuse, 0x1, R178 ;  /* 0x00000001b7a47824 */ /* 0x040fe200078e02b2 */
[----:B------:R-:W-:Y:S01]  /*2da0*/  BSSY B0, `(.L_x_3723) ;  /* 0x000020d000007945 */ /* 0x000fe20003800000 */
[----:B--2---:R-:W-:Y:S01]  /*2db0*/  LDSM.16.M88.4 R8, [R180] ;  /* 0x00000000b408783b */ /* 0x004fe20000000200 */
[----:B------:R-:W-:Y:S01]  /*2dc0*/  IMAD.IADD R157, R183, 0x1, R177 ;  /* 0x00000001b79d7824 */ /* 0x000fe200078e02b1 */
[----:B------:R-:W-:Y:S01]  /*2dd0*/  HMMA.16816.F32.BF16 R32, R64, R28, RZ ;  /* 0x0000001c4020723c */ /* 0x000fe200000418ff */
[----:B------:R-:W-:Y:S01]  /*2de0*/  IMAD.IADD R81, R185, 0x1, R0 ;  /* 0x00000001b9517824 */ /* 0x000fe200078e0200 */
[----:B------:R-:W-:-:S04]  /*2df0*/  IADD3 R0, R0, R185, R176 ;  /* 0x000000b900007210 */ /* 0x000fc80007ffe0b0 */
[----:B------:R-:W2:Y:S02]  /*2e00*/  LDSM.16.M88.4 R12, [R81] ;  /* 0x00000000510c783b */ /* 0x000ea40000000200 */
[C---:B------:R-:W-:Y:S02]  /*2e10*/  HMMA.16816.F32.BF16 R36, R64.reuse, R38, RZ ;  /* 0x000000264024723c */ /* 0x040fe400000418ff */
[----:B------:R-:W3:Y:S04]  /*2e20*/  LDSM.16.M88.4 R72, [R81+0x800] ;  /* 0x000800005148783b */ /* 0x000ee80000000200 */
[----:B------:R-:W4:Y:S02]  /*2e30*/  LDSM.16.M88.4 R60, [R81+0x1000] ;  /* 0x00100000513c783b */ /* 0x000f240000000200 */
[C---:B------:R-:W-:Y:S02]  /*2e40*/  HMMA.16816.F32.BF16 R28, R64.reuse, R30, RZ ;  /* 0x0000001e401c723c */ /* 0x040fe400000418ff */
[----:B------:R-:W5:Y:S06]  /*2e50*/  LDSM.16.M88.4 R56, [R81+0x1800] ;  /* 0x001800005138783b */ /* 0x000f6c0000000200 */
[C---:B------:R-:W-:Y:S08]  /*2e60*/  HMMA.16816.F32.BF16 R24, R64.reuse, R20, RZ ;  /* 0x000000144018723c */ /* 0x040ff000000418ff */
[C---:B------:R-:W-:Y:S08]  /*2e70*/  HMMA.16816.F32.BF16 R20, R64.reuse, R22, RZ ;  /* 0x000000164014723c */ /* 0x040ff000000418ff */
[C---:B------:R-:W-:Y:S08]  /*2e80*/  HMMA.16816.F32.BF16 R68, R64.reuse, R16, RZ ;  /* 0x000000104044723c */ /* 0x040ff000000418ff */
[----:B------:R-:W-:Y:S01]  /*2e90*/  HMMA.16816.F32.BF16 R64, R64, R18, RZ ;  /* 0x000000124040723c */ /* 0x000fe200000418ff */
[----:B------:R-:W-:Y:S07]  /*2ea0*/  LDSM.16.M88.4 R16, [R179] ;  /* 0x00000000b310783b */ /* 0x000fee0000000200 */
[C---:B-1----:R-:W-:Y:S08]  /*2eb0*/  HMMA.16816.F32.BF16 R40, R44.reuse, R4, R40 ;  /* 0x000000042c28723c */ /* 0x042ff00000041828 */
        /* <DEDUP_REMOVED lines=8> */
[C---:B------:R-:W-:Y:S08]  /*2f40*/  HMMA.16816.F32.BF16 R68, R44.reuse, R48, R68 ;  /* 0x000000302c44723c */ /* 0x040ff00000041844 */
[----:B------:R-:W-:Y:S01]  /*2f50*/  HMMA.16816.F32.BF16 R64, R44, R50, R64 ;  /* 0x000000322c40723c */ /* 0x000fe20000041840 */
[----:B------:R-:W1:Y:S04]  /*2f60*/  LDSM.16.M88.4 R48, [R0+0x1000] ;  /* 0x001000000030783b */ /* 0x000e680000000200 */
[----:B------:R-:W1:Y:S03]  /*2f70*/  LDSM.16.M88.4 R44, [R0+0x1800] ;  /* 0x00180000002c783b */ /* 0x000e660000000200 */
[C---:B--2---:R-:W-:Y:S08]  /*2f80*/  HMMA.16816.F32.BF16 R40, R8.reuse, R12, R40 ;  /* 0x0000000c0828723c */ /* 0x044ff00000041828 */
[C---:B------:R-:W-:Y:S01]  /*2f90*/  HMMA.16816.F32.BF16 R36, R8.reuse, R14, R36 ;  /* 0x0000000e0824723c */ /* 0x040fe20000041824 */
[----:B------:R-:W-:Y:S07]  /*2fa0*/  LDSM.16.M88.4 R12, [R185+0x2000] ;  /* 0x00200000b90c783b */ /* 0x000fee0000000200 */
        /* <DEDUP_REMOVED lines=8> */
[----:B------:R-:W2:Y:S04]  /*3030*/  LDSM.16.M88.4 R8, [R185+0x2800] ;  /* 0x00280000b908783b */ /* 0x000ea80000000200 */
[----:B------:R-:W-:Y:S03]  /*3040*/  LDSM.16.M88.4 R56, [R82+0x2000] ;  /* 0x002000005238783b */ /* 0x000fe60000000200 */
        /* <DEDUP_REMOVED lines=8> */
[----:B------:R-:W4:Y:S07]  /*30d0*/  LDSM.16.M88.4 R48, [R82+0x3000] ;  /* 0x003000005230783b */ /* 0x000f2e0000000200 */
[----:B------:R-:W-:Y:S08]  /*30e0*/  HMMA.16816.F32.BF16 R68, R16, R44, R68 ;  /* 0x0000002c1044723c */ /* 0x000ff00000041844 */
[C---:B--2---:R-:W-:Y:S08]  /*30f0*/  HMMA.16816.F32.BF16 R32, R76.reuse, R8, R32 ;  /* 0x000000084c20723c */ /* 0x044ff00000041820 */
[----:B------:R-:W-:Y:S01]  /*3100*/  HMMA.16816.F32.BF16 R28, R76, R10, R28 ;  /* 0x0000000a4c1c723c */ /* 0x000fe2000004181c */
[----:B------:R-:W-:Y:S07]  /*3110*/  LDSM.16.M88.4 R8, [R81+0x2800] ;  /* 0x002800005108783b */ /* 0x000fee0000000200 */
[----:B------:R-:W-:Y:S01]  /*3120*/  HMMA.16816.F32.BF16 R64, R16, R46, R64 ;  /* 0x0000002e1040723c */ /* 0x000fe20000041840 */
[----:B------:R-:W2:Y:S04]  /*3130*/  LDSM.16.M88.4 R44, [R82+0x3800] ;  /* 0x00380000522c783b */ /* 0x000ea80000000200 */
[----:B------:R-:W5:Y:S03]  /*3140*/  LDSM.16.M88.4 R16, [R180+0x4000] ;  /* 0x00400000b410783b */ /* 0x000f660000000200 */
[C---:B------:R-:W-:Y:S08]  /*3150*/  HMMA.16816.F32.BF16 R40, R76.reuse, R12, R40 ;  /* 0x0000000c4c28723c */ /* 0x040ff00000041828 */
[C---:B------:R-:W-:Y:S01]  /*3160*/  HMMA.16816.F32.BF16 R36, R76.reuse, R14, R36 ;  /* 0x0000000e4c24723c */ /* 0x040fe20000041824 */
[----:B------:R-:W2:Y:S07]  /*3170*/  LDSM.16.M88.4 R12, [R81+0x2000] ;  /* 0x00200000510c783b */ /* 0x000eae0000000200 */
[C---:B-1----:R-:W-:Y:S08]  /*3180*/  HMMA.16816.F32.BF16 R24, R76.reuse, R4, R24 ;  /* 0x000000044c18723c */ /* 0x042ff00000041818 */
[C---:B------:R-:W-:Y:S01]  /*3190*/  HMMA.16816.F32.BF16 R20, R76.reuse, R6, R20 ;  /* 0x000000064c14723c */ /* 0x040fe20000041814 */
[----:B------:R-:W1:Y:S07]  /*31a0*/  LDSM.16.M88.4 R4, [R81+0x3000] ;  /* 0x003000005104783b */ /* 0x000e6e0000000200 */
[----:B------:R-:W-:Y:S08]  /*31b0*/  HMMA.16816.F32.BF16 R68, R76, R72, R68 ;  /* 0x000000484c44723c */ /* 0x000ff00000041844 */
[C---:B---3--:R-:W-:Y:S08]  /*31c0*/  HMMA.16816.F32.BF16 R32, R60.reuse, R52, R32 ;  /* 0x000000343c20723c */ /* 0x048ff00000041820 */
[----:B------:R-:W-:Y:S08]  /*31d0*/  HMMA.16816.F32.BF16 R28, R60, R54, R28 ;  /* 0x000000363c1c723c */ /* 0x000ff0000004181c */
[----:B------:R-:W-:Y:S08]  /*31e0*/  HMMA.16816.F32.BF16 R64, R76, R74, R64 ;  /* 0x0000004a4c40723c */ /* 0x000ff00000041840 */
[C---:B------:R-:W-:Y:S08]  /*31f0*/  HMMA.16816.F32.BF16 R40, R60.reuse, R56, R40 ;  /* 0x000000383c28723c */ /* 0x040ff00000041828 */
[C---:B------:R-:W-:Y:S01]  /*3200*/  HMMA.16816.F32.BF16 R36, R60.reuse, R58, R36 ;  /* 0x0000003a3c24723c */ /* 0x040fe20000041824 */
[----:B------:R-:W3:Y:S07]  /*3210*/  LDSM.16.M88.4 R56, [R81+0x3800] ;  /* 0x003800005138783b */ /* 0x000eee0000000200 */
[C---:B----4-:R-:W-:Y:S08]  /*3220*/  HMMA.16816.F32.BF16 R24, R60.reuse, R48, R24 ;  /* 0x000000303c18723c */ /* 0x050ff00000041818 */
[C---:B------:R-:W-:Y:S01]  /*3230*/  HMMA.16816.F32.BF16 R52, R60.reuse, R50, R20 ;  /* 0x000000323c34723c */ /* 0x040fe20000041814 */
[----:B------:R-:W-:Y:S04]  /*3240*/  LDSM.16.M88.4 R48, [R179+0x4000] ;  /* 0x00400000b330783b */ /* 0x000fe80000000200 */
[----:B------:R-:W4:Y:S03]  /*3250*/  LDSM.16.M88.4 R20, [R0+0x2000] ;  /* 0x002000000014783b */ /* 0x000f260000000200 */
[----:B--2---:R-:W-:Y:S01]  /*3260*/  HMMA.16816.F32.BF16 R72, R60, R44, R68 ;  /* 0x0000002c3c48723c */ /* 0x004fe20000041844 */
[----:B------:R-:W2:Y:S07]  /*3270*/  LDSM.16.M88.4 R68, [R0+0x2800] ;  /* 0x002800000044783b */ /* 0x000eae0000000200 */
[C---:B-----5:R-:W-:Y:S08]  /*3280*/  HMMA.16816.F32.BF16 R32, R16.reuse, R8, R32 ;  /* 0x000000081020723c */ /* 0x060ff00000041820 */
[----:B------:R-:W-:Y:S01]  /*3290*/  HMMA.16816.F32.BF16 R28, R16, R10, R28 ;  /* 0x0000000a101c723c */ /* 0x000fe2000004181c */
[----:B------:R-:W5:Y:S07]  /*32a0*/  LDSM.16.M88.4 R8, [R0+0x3000] ;  /* 0x003000000008783b */ /* 0x000f6e0000000200 */
[----:B------:R-:W-:Y:S01]  /*32b0*/  HMMA.16816.F32.BF16 R64, R60, R46, R64 ;  /* 0x0000002e3c40723c */ /* 0x000fe20000041840 */
[----:B------:R-:W-:Y:S07]  /*32c0*/  LDSM.16.M88.4 R44, [R185+0x4000] ;  /* 0x00400000b92c783b */ /* 0x000fee0000000200 */
[C---:B------:R-:W-:Y:S08]  /*32d0*/  HMMA.16816.F32.BF16 R40, R16.reuse, R12, R40 ;  /* 0x0000000c1028723c */ /* 0x040ff00000041828 */
[C---:B------:R-:W-:Y:S01]  /*32e0*/  HMMA.16816.F32.BF16 R36, R16.reuse, R14, R36 ;  /* 0x0000000e1024723c */ /* 0x040fe20000041824 */
[----:B------:R-:W2:Y:S07]  /*32f0*/  LDSM.16.M88.4 R12, [R0+0x3800] ;  /* 0x00380000000c783b */ /* 0x000eae0000000200 */
[C---:B-1----:R-:W-:Y:S08]  /*3300*/  HMMA.16816.F32.BF16 R24, R16.reuse, R4, R24 ;  /* 0x000000041018723c */ /* 0x042ff00000041818 */
[C---:B------:R-:W-:Y:S01]  /*3310*/  HMMA.16816.F32.BF16 R60, R16.reuse, R6, R52 ;  /* 0x00000006103c723c */ /* 0x040fe20000041834 */
[----:B------:R-:W1:Y:S04]  /*3320*/  LDSM.16.M88.4 R52, [R182+0x8000] ;  /* 0x00800000b634783b */ /* 0x000e680000000200 */
[----:B------:R-:W1:Y:S03]  /*3330*/  LDSM.16.M88.4 R4, [R185+0x4800] ;  /* 0x00480000b904783b */ /* 0x000e660000000200 */
[C---:B---3--:R-:W-:Y:S08]  /*3340*/  HMMA.16816.F32.BF16 R72, R16.reuse, R56, R72 ;  /* 0x000000381048723c */ /* 0x048ff00000041848 */
[----:B------:R-:W-:Y:S01]  /*3350*/  HMMA.16816.F32.BF16 R64, R16, R58, R64 ;  /* 0x0000003a1040723c */ /* 0x000fe20000041840 */
[----:B------:R-:W3:Y:S04]  /*3360*/  LDSM.16.M88.4 R16, [R185+0x5000] ;  /* 0x00500000b910783b */ /* 0x000ee80000000200 */
[----:B------:R-:W-:Y:S03]  /*3370*/  LDSM.16.M88.4 R56, [R180+0x8000] ;  /* 0x00800000b438783b */ /* 0x000fe60000000200 */
[C---:B----4-:R-:W-:Y:S08]  /*3380*/  HMMA.16816.F32.BF16 R40, R48.reuse, R20, R40 ;  /* 0x000000143028723c */ /* 0x050ff00000041828 */
[C---:B------:R-:W-:Y:S01]  /*3390*/  HMMA.16816.F32.BF16 R36, R48.reuse, R22, R36 ;  /* 0x000000163024723c */ /* 0x040fe20000041824 */
[----:B------:R-:W-:Y:S07]  /*33a0*/  LDSM.16.M88.4 R20, [R82+0x4000] ;  /* 0x004000005214783b */ /* 0x000fee0000000200 */
[C---:B--2---:R-:W-:Y:S08]  /*33b0*/  HMMA.16816.F32.BF16 R32, R48.reuse, R68, R32 ;  /* 0x000000443020723c */ /* 0x044ff00000041820 */
[C---:B------:R-:W-:Y:S08]  /*33c0*/  HMMA.16816.F32.BF16 R28, R48.reuse, R70, R28 ;  /* 0x00000046301c723c */ /* 0x040ff0000004181c */
[C---:B-----5:R-:W-:Y:S08]  /*33d0*/  HMMA.16816.F32.BF16 R24, R48.reuse, R8, R24 ;  /* 0x000000083018723c */ /* 0x060ff00000041818 */
[C---:B------:R-:W-:Y:S01]  /*33e0*/  HMMA.16816.F32.BF16 R60, R48.reuse, R10, R60 ;  /* 0x0000000a303c723c */ /* 0x040fe2000004183c */
[----:B------:R-:W2:Y:S07]  /*33f0*/  LDSM.16.M88.4 R8, [R185+0x5800] ;  /* 0x00580000b908783b */ /* 0x000eae0000000200 */
[C---:B------:R-:W-:Y:S08]  /*3400*/  HMMA.16816.F32.BF16 R72, R48.reuse, R12, R72 ;  /* 0x0000000c3048723c */ /* 0x040ff00000041848 */
[----:B------:R-:W-:Y:S01]  /*3410*/  HMMA.16816.F32.BF16 R64, R48, R14, R64 ;  /* 0x0000000e3040723c */ /* 0x000fe20000041840 */
[----:B------:R-:W-:Y:S04]  /*3420*/  LDSM.16.M88.4 R12, [R82+0x4800] ;  /* 0x00480000520c783b */ /* 0x000fe80000000200 */
[----:B------:R-:W-:Y:S03]  /*3430*/  LDSM.16.M88.4 R48, [R82+0x5800] ;  /* 0x005800005230783b */ /* 0x000fe60000000200 */
[C---:B-1----:R-:W-:Y:S08]  /*3440*/  HMMA.16816.F32.BF16 R40, R52.reuse, R44, R40 ;  /* 0x0000002c3428723c */ /* 0x042ff00000041828 */
[C---:B------:R-:W-:Y:S01]  /*3450*/  HMMA.16816.F32.BF16 R36, R52.reuse, R46, R36 ;  /* 0x0000002e3424723c */ /* 0x040fe20000041824 */
[----:B------:R-:W1:Y:S07]  /*3460*/  LDSM.16.M88.4 R44, [R181+0x8000] ;  /* 0x00800000b52c783b */ /* 0x000e6e0000000200 */
[C---:B------:R-:W-:Y:S08]  /*3470*/  HMMA.16816.F32.BF16 R32, R52.reuse, R4, R32 ;  /* 0x000000043420723c */ /* 0x040ff00000041820 */
[C---:B------:R-:W-:Y:S01]  /*3480*/  HMMA.16816.F32.BF16 R28, R52.reuse, R6, R28 ;  /* 0x00000006341c723c */ /* 0x040fe2000004181c */
[----:B------:R-:W4:Y:S07]  /*3490*/  LDSM.16.M88.4 R4, [R82+0x5000] ;  /* 0x005000005204783b */ /* 0x000f2e0000000200 */
[C---:B---3--:R-:W-:Y:S08]  /*34a0*/  HMMA.16816.F32.BF16 R24, R52.reuse, R16, R24 ;  /* 0x000000103418723c */ /* 0x048ff00000041818 */
[C---:B------:R-:W-:Y:S01]  /*34b0*/  HMMA.16816.F32.BF16 R60, R52.reuse, R18, R60 ;  /* 0x00000012343c723c */ /* 0x040fe2000004183c */
[----:B------:R-:W3:Y:S07]  /*34c0*/  LDSM.16.M88.4 R16, [R81+0x4000] ;  /* 0x004000005110783b */ /* 0x000eee0000000200 */
[C---:B--2---:R-:W-:Y:S08]  /*34d0*/  HMMA.16816.F32.BF16 R72, R52.reuse, R8, R72 ;  /* 0x000000083448723c */ /* 0x044ff00000041848 */
[----:B------:R-:W-:Y:S01]  /*34e0*/  HMMA.16816.F32.BF16 R64, R52, R10, R64 ;  /* 0x0000000a3440723c */ /* 0x000fe20000041840 */
[----:B------:R-:W2:Y:S04]  /*34f0*/  LDSM.16.M88.4 R8, [R81+0x4800] ;  /* 0x004800005108783b */ /* 0x000ea80000000200 */
[----:B------:R-:W-:Y:S03]  /*3500*/  LDSM.16.M88.4 R52, [R0+0x4800] ;  /* 0x004800000034783b */ /* 0x000fe60000000200 */
[C---:B-1----:R-:W-:Y:S08]  /*3510*/  HMMA.16816.F32.BF16 R40, R44.reuse, R20, R40 ;  /* 0x000000142c28723c */ /* 0x042ff00000041828 */
[C---:B------:R-:W-:Y:S01]  /*3520*/  HMMA.16816.F32.BF16 R36, R44.reuse, R22, R36 ;  /* 0x000000162c24723c */ /* 0x040fe20000041824 */
[----:B------:R-:W-:Y:S07]  /*3530*/  LDSM.16.M88.4 R20, [R0+0x4000] ;  /* 0x004000000014783b */ /* 0x000fee0000000200 */
[C---:B------:R-:W-:Y:S08]  /*3540*/  HMMA.16816.F32.BF16 R32, R44.reuse, R12, R32 ;  /* 0x0000000c2c20723c */ /* 0x040ff00000041820 */
[C---:B------:R-:W-:Y:S01]  /*3550*/  HMMA.16816.F32.BF16 R28, R44.reuse, R14, R28 ;  /* 0x0000000e2c1c723c */ /* 0x040fe2000004181c */
[----:B------:R-:W-:Y:S07]  /*3560*/  LDSM.16.M88.4 R12, [R81+0x5800] ;  /* 0x00580000510c783b */ /* 0x000fee0000000200 */
[C---:B----4-:R-:W-:Y:S08]  /*3570*/  HMMA.16816.F32.BF16 R24, R44.reuse, R4, R24 ;  /* 0x000000042c18723c */ /* 0x050ff00000041818 */
[C---:B------:R-:W-:Y:S01]  /*3580*/  HMMA.16816.F32.BF16 R60, R44.reuse, R6, R60 ;  /* 0x000000062c3c723c */ /* 0x040fe2000004183c */
[----:B------:R-:W1:Y:S07]  /*3590*/  LDSM.16.M88.4 R4, [R81+0x5000] ;  /* 0x005000005104783b */ /* 0x000e6e0000000200 */
[C---:B------:R-:W-:Y:S08]  /*35a0*/  HMMA.16816.F32.BF16 R72, R44.reuse, R48, R72 ;  /* 0x000000302c48723c */ /* 0x040ff00000041848 */
[----:B------:R-:W-:Y:S01]  /*35b0*/  HMMA.16816.F32.BF16 R64, R44, R50, R64 ;  /* 0x000000322c40723c */ /* 0x000fe20000041840 */
[----:B------:R-:W4:Y:S04]  /*35c0*/  LDSM.16.M88.4 R44, [R179+0x8000] ;  /* 0x00800000b32c783b */ /* 0x000f280000000200 */
[----:B------:R-:W5:Y:S03]  /*35d0*/  LDSM.16.M88.4 R48, [R0+0x5000] ;  /* 0x005000000030783b */ /* 0x000f660000000200 */
[C---:B---3--:R-:W-:Y:S08]  /*35e0*/  HMMA.16816.F32.BF16 R40, R56.reuse, R16, R40 ;  /* 0x000000103828723c */ /* 0x048ff00000041828 */
[----:B------:R-:W-:Y:S01]  /*35f0*/  HMMA.16816.F32.BF16 R36, R56, R18, R36 ;  /* 0x000000123824723c */ /* 0x000fe20000041824 */
[----:B------:R3:W5:Y:S01]  /*3600*/  LDSM.16.M88.4 R16, [R0+0x5800] ;  /* 0x005800000010783b */ /* 0x0007620000000200 */
[----:B------:R-:W-:-:S04]  /*3610*/  DEPBAR.LE SB0, 0x2 ;  /* 0x000080800000791a */ /* 0x000fc80000000000 */
[----:B------:R-:W-:Y:S02]  /*3620*/  BAR.SYNC.DEFER_BLOCKING 0x0 ;  /* 0x0000000000007b1d */ /* 0x000fe40000010000 */
[C---:B--2---:R-:W-:Y:S08]  /*3630*/  HMMA.16816.F32.BF16 R32, R56.reuse, R8, R32 ;  /* 0x000000083820723c */ /* 0x044ff00000041820 */
[C---:B------:R-:W-:Y:S08]  /*3640*/  HMMA.16816.F32.BF16 R28, R56.reuse, R10, R28 ;  /* 0x0000000a381c723c */ /* 0x040ff0000004181c */
[----:B-1----:R-:W-:Y:S01]  /*3650*/  HMMA.16816.F32.BF16 R24, R56, R4, R24 ;  /* 0x000000043818723c */ /* 0x002fe20000041818 */
[----:B---3--:R-:W-:-:S05]  /*3660*/  IMAD.IADD R0, R3, 0x1, -R204 ;  /* 0x0000000103007824 */ /* 0x008fca00078e0acc */
[C---:B------:R-:W-:Y:S01]  /*3670*/  ISETP.GT.AND P3, PT, R0.reuse, RZ, PT ;  /* 0x000000ff0000720c */ /* 0x040fe20003f64270 */
[----:B------:R-:W-:Y:S01]  /*3680*/  LDSM.16.MT88.4 R80, [R177+0x2000] ;  /* 0x00200000b150783b */ /* 0x000fe20000004200 */
[C---:B----4-:R-:W-:Y:S01]  /*3690*/  HMMA.16816.F32.BF16 R40, R44.reuse, R20, R40 ;  /* 0x000000142c28723c */ /* 0x050fe20000041828 */
[C---:B------:R-:W-:Y:S02]  /*36a0*/  ISETP.GT.AND P0, PT, R0.reuse, 0x1, PT ;  /* 0x000000010000780c */ /* 0x040fe40003f04270 */
[C---:B------:R-:W-:Y:S01]  /*36b0*/  ISETP.GT.AND P4, PT, R0.reuse, 0x8, PT ;  /* 0x000000080000780c */ /* 0x040fe20003f84270 */
[----:B------:R-:W-:Y:S01]  /*36c0*/  LDSM.16.MT88.4 R124, [R178] ;  /* 0x00000000b27c783b */ /* 0x000fe20000004200 */
[C---:B------:R-:W-:Y:S02]  /*36d0*/  ISETP.GT.AND P6, PT, R0.reuse, 0x29, PT ;  /* 0x000000290000780c */ /* 0x040fe40003fc4270 */
[----:B------:R-:W-:Y:S01]  /*36e0*/  ISETP.GT.AND P5, PT, R0, 0x30, PT ;  /* 0x000000300000780c */ /* 0x000fe20003fa4270 */
[----:B------:R-:W-:Y:S01]  /*36f0*/  HMMA.16816.F32.BF16 R36, R44, R22, R36 ;  /* 0x000000162c24723c */ /* 0x000fe20000041824 */
[----:B------:R-:W-:Y:S04]  /*3700*/  LDSM.16.MT88.4 R88, [R157+0x2000] ;  /* 0x002000009d58783b */ /* 0x000fe80000004200 */
[----:B------:R-:W-:Y:S03]  /*3710*/  LDSM.16.MT88.4 R96, [R178+0x4000] ;  /* 0x00400000b260783b */ /* 0x000fe60000004200 */
[----:B------:R-:W-:Y:S01]  /*3720*/  HMMA.16816.F32.BF16 R60, R56, R6, R60 ;  /* 0x00000006383c723c */ /* 0x000fe2000004183c */
[----:B------:R-:W-:Y:S04]  /*3730*/  LDSM.16.MT88.4 R104, [R164+0x4000] ;  /* 0x00400000a468783b */ /* 0x000fe80000004200 */
[----:B------:R-:W-:Y:S03]  /*3740*/  LDSM.16.MT88.4 R108, [R177+0x4000] ;  /* 0x00400000b16c783b */ /* 0x000fe60000004200 */
[----:B------:R-:W-:Y:S01]  /*3750*/  HMMA.16816.F32.BF16 R32, R44, R52, R32 ;  /* 0x000000342c20723c */ /* 0x000fe20000041820 */
[----:B------:R-:W-:Y:S01]  /*3760*/  FSEL R40, R40, -INF , P3 ;  /* 0xff80000028287808 */ /* 0x000fe20001800000 */
[----:B------:R-:W-:Y:S01]  /*3770*/  LDSM.16.MT88.4 R20, [R178+0x800] ;  /* 0x00080000b214783b */ /* 0x000fe20000004200 */
[----:B------:R-:W-:-:S02]  /*3780*/  FSEL R41, R41, -INF , P0 ;  /* 0xff80000029297808 */ /* 0x000fc40000000000 */
[----:B------:R-:W-:Y:S01]  /*3790*/  FSEL R42, R42, -INF , P3 ;  /* 0xff8000002a2a7808 */ /* 0x000fe20001800000 */
[----:B------:R-:W-:Y:S01]  /*37a0*/  LDSM.16.MT88.4 R136, [R164+0x800] ;  /* 0x00080000a488783b */ /* 0x000fe20000004200 */
[----:B------:R-:W-:Y:S01]  /*37b0*/  ISETP.GT.AND P3, PT, R0, 0x9, PT ;  /* 0x000000090000780c */ /* 0x000fe20003f64270 */
[----:B------:R-:W-:Y:S01]  /*37c0*/  HMMA.16816.F32.BF16 R72, R56, R12, R72 ;  /* 0x0000000c3848723c */ /* 0x000fe20000041848 */
[----:B------:R-:W-:Y:S02]  /*37d0*/  FMNMX.FTZ R4, R40, R41, !PT ;  /* 0x0000002928047209 */ /* 0x000fe40007810000 */
[----:B------:R-:W-:Y:S02]  /*37e0*/  FSEL R43, R43, -INF , P0 ;  /* 0xff8000002b2b7808 */ /* 0x000fe40000000000 */
[----:B------:R-:W-:Y:S02]  /*37f0*/  ISETP.GT.AND P0, PT, R0, 0x10, PT ;  /* 0x000000100000780c */ /* 0x000fe40003f04270 */
[----:B------:R-:W-:Y:S01]  /*3800*/  FSEL R37, R37, -INF , P3 ;  /* 0xff80000025257808 */ /* 0x000fe20001800000 */
[----:B------:R-:W-:Y:S01]  /*3810*/  HMMA.16816.F32.BF16 R28, R44, R54, R28 ;  /* 0x000000362c1c723c */ /* 0x000fe2000004181c */
[----:B------:R-:W-:-:S02]  /*3820*/  FSEL R39, R39, -INF , P3 ;  /* 0xff80000027277808 */ /* 0x000fc40001800000 */
[----:B------:R-:W-:Y:S02]  /*3830*/  ISETP.GT.AND P3, PT, R0, 0x11, PT ;  /* 0x000000110000780c */ /* 0x000fe40003f64270 */
[----:B------:R-:W-:Y:S02]  /*3840*/  FSEL R13, R38, -INF , P4 ;  /* 0xff800000260d7808 */ /* 0x000fe40002000000 */
[----:B------:R-:W-:Y:S01]  /*3850*/  FMNMX.FTZ R6, R42, R43, !PT ;  /* 0x0000002b2a067209 */ /* 0x000fe20007810000 */
[----:B------:R-:W-:Y:S01]  /*3860*/  HMMA.16816.F32.BF16 R64, R56, R14, R64 ;  /* 0x0000000e3840723c */ /* 0x000fe20000041840 */
[----:B------:R-:W-:Y:S01]  /*3870*/  FSEL R7, R32, -INF , P0 ;  /* 0xff80000020077808 */ /* 0x000fe20000000000 */
[----:B------:R-:W-:Y:S01]  /*3880*/  LDSM.16.MT88.4 R56, [R224] ;  /* 0x00000000e038783b */ /* 0x000fe20000004200 */
[----:B------:R-:W-:Y:S02]  /*3890*/  FSEL R33, R33, -INF , P3 ;  /* 0xff80000021217808 */ /* 0x000fe40001800000 */
[----:B------:R-:W-:-:S02]  /*38a0*/  FSEL R35, R35, -INF , P3 ;  /* 0xff80000023237808 */ /* 0x000fc40001800000 */
[----:B------:R-:W-:Y:S01]  /*38b0*/  FSEL R15, R36, -INF , P4 ;  /* 0xff800000240f7808 */ /* 0x000fe20002000000 */
[C---:B-----5:R-:W-:Y:S01]  /*38c0*/  HMMA.16816.F32.BF16 R24, R44.reuse, R48, R24 ;  /* 0x000000302c18723c */ /* 0x060fe20000041818 */
[C---:B------:R-:W-:Y:S02]  /*38d0*/  ISETP.GT.AND P4, PT, R0.reuse, 0x18, PT ;  /* 0x000000180000780c */ /* 0x040fe40003f84270 */
[----:B------:R-:W-:Y:S02]  /*38e0*/  FMNMX.FTZ R4, R15, R4, !PT ;  /* 0x000000040f047209 */ /* 0x000fe40007810000 */
[----:B------:R-:W-:Y:S02]  /*38f0*/  ISETP.GT.AND P3, PT, R0, 0x19, PT ;  /* 0x000000190000780c */ /* 0x000fe40003f64270 */
[----:B------:R-:W-:Y:S01]  /*3900*/  FMNMX.FTZ R4, R37, R4, !PT ;  /* 0x0000000425047209 */ /* 0x000fe20007810000 */
[----:B------:R-:W-:Y:S01]  /*3910*/  HMMA.16816.F32.BF16 R60, R44, R50, R60 ;  /* 0x000000322c3c723c */ /* 0x000fe2000004183c */
[----:B------:R-:W-:Y:S01]  /*3920*/  FSEL R5, R28, -INF , P4 ;  /* 0xff8000001c057808 */ /* 0x000fe20002000000 */
[----:B------:R-:W-:Y:S01]  /*3930*/  LDSM.16.MT88.4 R48, [R177] ;  /* 0x00000000b130783b */ /* 0x000fe20000004200 */
[----:B------:R-:W-:-:S02]  /*3940*/  FMNMX.FTZ R4, R7, R4, !PT ;  /* 0x0000000407047209 */ /* 0x000fc40007810000 */
[----:B------:R-:W-:Y:S02]  /*3950*/  FSEL R11, R34, -INF , P0 ;  /* 0xff800000220b7808 */ /* 0x000fe40000000000 */
[----:B------:R-:W-:Y:S01]  /*3960*/  FMNMX.FTZ R4, R33, R4, !PT ;  /* 0x0000000421047209 */ /* 0x000fe20007810000 */
[C---:B------:R-:W-:Y:S01]  /*3970*/  HMMA.16816.F32.BF16 R72, R44.reuse, R16, R72 ;  /* 0x000000102c48723c */ /* 0x040fe20000041848 */
[----:B------:R-:W-:Y:S02]  /*3980*/  ISETP.GT.AND P0, PT, R0, 0x20, PT ;  /* 0x000000200000780c */ /* 0x000fe40003f04270 */
[----:B------:R-:W-:Y:S02]  /*3990*/  FSEL R29, R29, -INF , P3 ;  /* 0xff8000001d1d7808 */ /* 0x000fe40001800000 */
[----:B------:R-:W-:Y:S02]  /*39a0*/  FMNMX.FTZ R4, R5, R4, !PT ;  /* 0x0000000405047209 */ /* 0x000fe40007810000 */
[----:B------:R-:W-:Y:S01]  /*39b0*/  FMNMX.FTZ R6, R13, R6, !PT ;  /* 0x000000060d067209 */ /* 0x000fe20007810000 */
[----:B------:R-:W-:Y:S01]  /*39c0*/  HMMA.16816.F32.BF16 R64, R44, R18, R64 ;  /* 0x000000122c40723c */ /* 0x000fe20000041840 */
        /* <DEDUP_REMOVED lines=10> */
[----:B------:R-:W-:Y:S02]  /*3a70*/  FSEL R159, R60, -INF , P0 ;  /* 0xff8000003c9f7808 */ /* 0x000fe40000000000 */
[----:B------:R-:W-:Y:S02]  /*3a80*/  FMNMX.FTZ R4, R245, R4, !PT ;  /* 0x00000004f5047209 */ /* 0x000fe40007810000 */
[----:B------:R-:W-:-:S02]  /*3a90*/  FSEL R9, R30, -INF , P4 ;  /* 0xff8000001e097808 */ /* 0x000fc40002000000 */
[----:B------:R-:W-:Y:S02]  /*3aa0*/  FMNMX.FTZ R6, R35, R6, !PT ;  /* 0x0000000623067209 */ /* 0x000fe40007810000 */
        /* <DEDUP_REMOVED lines=8> */
[----:B------:R-:W-:Y:S02]  /*3b30*/  FMNMX.FTZ R4, R233, R4, !PT ;  /* 0x00000004e9047209 */ /* 0x000fe40007810000 */
[----:B------:R-:W-:Y:S02]  /*3b40*/  FSEL R241, R27, -INF , P3 ;  /* 0xff8000001bf17808 */ /* 0x000fe40001800000 */
[----:B------:R-:W-:Y:S01]  /*3b50*/  FMNMX.FTZ R6, R165, R6, !PT ;  /* 0x00000006a5067209 */ /* 0x000fe20007810000 */
[----:B------:R-:W-:Y:S01]  /*3b60*/  LDSM.16.MT88.4 R24, [R164+0x2800] ;  /* 0x00280000a418783b */ /* 0x000fe20000004200 */
[----:B------:R-:W-:-:S02]  /*3b70*/  FSEL R235, R62, -INF , P0 ;  /* 0xff8000003eeb7808 */ /* 0x000fc40000000000 */
[C---:B------:R-:W-:Y:S02]  /*3b80*/  ISETP.GT.AND P3, PT, R0.reuse, 0x38, PT ;  /* 0x000000380000780c */ /* 0x040fe40003f64270 */
[----:B------:R-:W-:Y:S02]  /*3b90*/  ISETP.GT.AND P0, PT, R0, 0x39, PT ;  /* 0x000000390000780c */ /* 0x000fe40003f04270 */
[----:B------:R-:W-:Y:S02]  /*3ba0*/  FMNMX.FTZ R0, R175, R4, !PT ;  /* 0x00000004af007209 */ /* 0x000fe40007810000 */
[----:B------:R-:W-:Y:S02]  /*3bb0*/  FMNMX.FTZ R4, R241, R6, !PT ;  /* 0x00000006f1047209 */ /* 0x000fe40007810000 */
[----:B------:R-:W-:Y:S02]  /*3bc0*/  FSEL R173, R63, -INF , P6 ;  /* 0xff8000003fad7808 */ /* 0x000fe40003000000 */
[----:B------:R-:W-:-:S02]  /*3bd0*/  FMNMX.FTZ R4, R235, R4, !PT ;  /* 0x00000004eb047209 */ /* 0x000fc40007810000 */
[----:B------:R-:W-:Y:S02]  /*3be0*/  FSEL R167, R74, -INF , P5 ;  /* 0xff8000004aa77808 */ /* 0x000fe40002800000 */
[----:B------:R-:W-:Y:S02]  /*3bf0*/  FMNMX.FTZ R4, R173, R4, !PT ;  /* 0x00000004ad047209 */ /* 0x000fe40007810000 */
[----:B------:R-:W-:Y:S02]  /*3c00*/  FSEL R171, R64, -INF , P3 ;  /* 0xff80000040ab7808 */ /* 0x000fe40001800000 */
[----:B------:R-:W-:Y:S02]  /*3c10*/  FSEL R143, R75, -INF , P4 ;  /* 0xff8000004b8f7808 */ /* 0x000fe40002000000 */
[----:B------:R-:W-:Y:S01]  /*3c20*/  FMNMX.FTZ R4, R167, R4, !PT ;  /* 0x00000004a7047209 */ /* 0x000fe20007810000 */
[----:B------:R-:W-:Y:S01]  /*3c30*/  LDSM.16.MT88.4 R72, [R164+0x2000] ;  /* 0x00200000a448783b */ /* 0x000fe20000004200 */
[----:B------:R-:W-:-:S02]  /*3c40*/  FSEL R169, R65, -INF , P0 ;  /* 0xff80000041a97808 */ /* 0x000fc40000000000 */
[----:B------:R-:W-:Y:S02]  /*3c50*/  FMNMX.FTZ R0, R171, R0, !PT ;  /* 0x00000000ab007209 */ /* 0x000fe40007810000 */
        /* <DEDUP_REMOVED lines=24> */
[--C-:B------:R-:W-:Y:S02]  /*3de0*/  FFMA.FTZ R153, R15, c[0x0][0x2d0], -R140.reuse ;  /* 0x0000b4000f997a23 */ /* 0x100fe4000001088c */
[----:B------:R-:W-:Y:S01]  /*3df0*/  FFMA.FTZ R148, R37, c[0x0][0x2d0], -R140 ;  /* 0x0000b40025947a23 */ /* 0x000fe2000001088c */
[----:B------:R-:W-:Y:S01]  /*3e00*/  MUFU.EX2 R156, R156 ;  /* 0x0000009c009c7308 */ /* 0x000fe20000000800 */
[----:B------:R-:W-:-:S02]  /*3e10*/  FFMA.FTZ R154, R42, c[0x0][0x2d0], -R160 ;  /* 0x0000b4002a9a7a23 */ /* 0x000fc400000108a0 */
[--C-:B------:R-:W-:Y:S02]  /*3e20*/  FFMA.FTZ R151, R43, c[0x0][0x2d0], -R160.reuse ;  /* 0x0000b4002b977a23 */ /* 0x100fe400000108a0 */
[--C-:B------:R-:W-:Y:S01]  /*3e30*/  FFMA.FTZ R149, R13, c[0x0][0x2d0], -R160.reuse ;  /* 0x0000b4000d957a23 */ /* 0x100fe200000108a0 */
[----:B------:R-:W1:Y:S01]  /*3e40*/  LDSM.16.MT88.4 R40, [R164] ;  /* 0x00000000a428783b */ /* 0x000e620000004200 */
[----:B------:R-:W-:Y:S01]  /*3e50*/  FFMA.FTZ R146, R39, c[0x0][0x2d0], -R160 ;  /* 0x0000b40027927a23 */ /* 0x000fe200000108a0 */
[----:B------:R-:W2:Y:S01]  /*3e60*/  MUFU.EX2 R155, R155 ;  /* 0x0000009b009b7308 */ /* 0x000ea20000000800 */
[--C-:B------:R-:W-:Y:S01]  /*3e70*/  FFMA.FTZ R147, R7, c[0x0][0x2d0], -R140.reuse ;  /* 0x0000b40007937a23 */ /* 0x100fe2000001088c */
[----:B------:R-:W-:Y:S01]  /*3e80*/  LDSM.16.MT88.4 R12, [R157+0x2800] ;  /* 0x002800009d0c783b */ /* 0x000fe20000004200 */
[----:B------:R-:W-:Y:S02]  /*3e90*/  FFMA.FTZ R145, R5, c[0x0][0x2d0], -R140 ;  /* 0x0000b40005917a23 */ /* 0x000fe4000001088c */
[--C-:B------:R-:W-:Y:S01]  /*3ea0*/  FFMA.FTZ R152, R11, c[0x0][0x2d0], -R160.reuse ;  /* 0x0000b4000b987a23 */ /* 0x100fe200000108a0 */
[----:B------:R-:W3:Y:S01]  /*3eb0*/  LDSM.16.MT88.4 R4, [R224+0x4000] ;  /* 0x00400000e004783b */ /* 0x000ee20000004200 */
[----:B------:R-:W-:Y:S01]  /*3ec0*/  FFMA.FTZ R150, R9, c[0x0][0x2d0], -R160 ;  /* 0x0000b40009967a23 */ /* 0x000fe200000108a0 */
[----:B------:R-:W-:Y:S01]  /*3ed0*/  MUFU.EX2 R153, R153 ;  /* 0x0000009900997308 */ /* 0x000fe20000000800 */
[--C-:B------:R-:W-:Y:S01]  /*3ee0*/  FFMA.FTZ R144, R33, c[0x0][0x2d0], -R140.reuse ;  /* 0x0000b40021907a23 */ /* 0x100fe2000001088c */
[----:B------:R-:W4:Y:S01]  /*3ef0*/  LDSM.16.MT88.4 R8, [R178+0x2800] ;  /* 0x00280000b208783b */ /* 0x000f220000004200 */
[----:B------:R-:W-:-:S02]  /*3f00*/  FFMA.FTZ R0, R29, c[0x0][0x2d0], -R140 ;  /* 0x0000b4001d007a23 */ /* 0x000fc4000001088c */
[--C-:B------:R-:W-:Y:S02]  /*3f10*/  FFMA.FTZ R135, R35, c[0x0][0x2d0], -R160.reuse ;  /* 0x0000b40023877a23 */ /* 0x100fe400000108a0 */
[----:B------:R-:W-:Y:S01]  /*3f20*/  FFMA.FTZ R133, R31, c[0x0][0x2d0], -R160 ;  /* 0x0000b4001f857a23 */ /* 0x000fe200000108a0 */
[----:B------:R-:W5:Y:S01]  /*3f30*/  MUFU.EX2 R148, R148 ;  /* 0x0000009400947308 */ /* 0x000f620000000800 */
[----:B--2---:R-:W-:Y:S01]  /*3f40*/  F2FP.BF16.PACK_AB R112, R155, R156 ;  /* 0x0000009c9b70723e */ /* 0x004fe200000010ff */
[----:B------:R-:W-:Y:S01]  /*3f50*/  LDSM.16.MT88.4 R32, [R177+0x800] ;  /* 0x00080000b120783b */ /* 0x000fe20000004200 */
[--C-:B------:R-:W-:Y:S02]  /*3f60*/  FFMA.FTZ R158, R161, c[0x0][0x2d0], -R140.reuse ;  /* 0x0000b400a19e7a23 */ /* 0x100fe4000001088c */
[--C-:B------:R-:W-:Y:S01]  /*3f70*/  FFMA.FTZ R161, R245, c[0x0][0x2d0], -R140.reuse ;  /* 0x0000b400f5a17a23 */ /* 0x100fe2000001088c */
[----:B------:R-:W-:Y:S01]  /*3f80*/  LDSM.16.MT88.4 R28, [R157+0x800] ;  /* 0x000800009d1c783b */ /* 0x000fe20000004200 */
[--C-:B------:R-:W-:Y:S01]  /*3f90*/  FFMA.FTZ R159, R159, c[0x0][0x2d0], -R140.reuse ;  /* 0x0000b4009f9f7a23 */ /* 0x100fe2000001088c */
[----:B------:R-:W-:Y:S01]  /*3fa0*/  MUFU.EX2 R154, R154 ;  /* 0x0000009a009a7308 */ /* 0x000fe20000000800 */
[----:B------:R-:W-:-:S02]  /*3fb0*/  FFMA.FTZ R162, R243, c[0x0][0x2d0], -R140 ;  /* 0x0000b400f3a27a23 */ /* 0x000fc4000001088c */
[--C-:B------:R-:W-:Y:S02]  /*3fc0*/  FFMA.FTZ R165, R165, c[0x0][0x2d0], -R160.reuse ;  /* 0x0000b400a5a57a23 */ /* 0x100fe400000108a0 */
[--C-:B------:R-:W-:Y:S02]  /*3fd0*/  FFMA.FTZ R166, R241, c[0x0][0x2d0], -R160.reuse ;  /* 0x0000b400f1a67a23 */ /* 0x100fe400000108a0 */
[--C-:B------:R-:W-:Y:S01]  /*3fe0*/  FFMA.FTZ R168, R235, c[0x0][0x2d0], -R160.reuse ;  /* 0x0000b400eba87a23 */ /* 0x100fe200000108a0 */
[----:B------:R-:W2:Y:S01]  /*3ff0*/  MUFU.EX2 R151, R151 ;  /* 0x0000009700977308 */ /* 0x000ea20000000800 */
[----:B-----5:R-:W-:Y:S01]  /*4000*/  F2FP.BF16.PACK_AB R114, R148, R153 ;  /* 0x000000999472723e */ /* 0x020fe200000010ff */
[----:B------:R-:W-:Y:S02]  /*4010*/  FFMA.FTZ R173, R173, c[0x0][0x2d0], -R160 ;  /* 0x0000b400adad7a23 */ /* 0x000fe400000108a0 */
[----:B------:R-:W-:Y:S02]  /*4020*/  FFMA.FTZ R172, R169, c[0x0][0x2d0], -R140 ;  /* 0x0000b400a9ac7a23 */ /* 0x000fe4000001088c */
[----:B------:R-:W-:-:S02]  /*4030*/  FFMA.FTZ R167, R167, c[0x0][0x2d0], -R160 ;  /* 0x0000b400a7a77a23 */ /* 0x000fc400000108a0 */
[----:B------:R-:W-:Y:S01]  /*4040*/  MUFU.EX2 R149, R149 ;  /* 0x0000009500957308 */ /* 0x000fe20000000800 */
[--C-:B------:R-:W-:Y:S02]  /*4050*/  FFMA.FTZ R174, R143, c[0x0][0x2d0], -R160.reuse ;  /* 0x0000b4008fae7a23 */ /* 0x100fe400000108a0 */
[----:B------:R-:W-:Y:S02]  /*4060*/  FFMA.FTZ R169, R141, c[0x0][0x2d0], -R160 ;  /* 0x0000b4008da97a23 */ /* 0x000fe400000108a0 */
[--C-:B------:R-:W-:Y:S02]  /*4070*/  FFMA.FTZ R170, R233, c[0x0][0x2d0], -R140.reuse ;  /* 0x0000b400e9aa7a23 */ /* 0x100fe4000001088c */
[--C-:B------:R-:W-:Y:S01]  /*4080*/  FFMA.FTZ R175, R175, c[0x0][0x2d0], -R140.reuse ;  /* 0x0000b400afaf7a23 */ /* 0x100fe2000001088c */
[----:B------:R-:W5:Y:S01]  /*4090*/  MUFU.EX2 R146, R146 ;  /* 0x0000009200927308 */ /* 0x000f620000000800 */
[----:B--2---:R-:W-:Y:S01]  /*40a0*/  F2FP.BF16.PACK_AB R113, R151, R154 ;  /* 0x0000009a9771723e */ /* 0x004fe200000010ff */
[----:B------:R-:W-:-:S02]  /*40b0*/  FFMA.FTZ R171, R171, c[0x0][0x2d0], -R140 ;  /* 0x0000b400abab7a23 */ /* 0x000fc4000001088c */
[----:B------:R-:W-:Y:S01]  /*40c0*/  FFMA.FTZ R160, R163, c[0x0][0x2d0], -R160 ;  /* 0x0000b400a3a07a23 */ /* 0x000fe200000108a0 */
[----:B------:R-:W-:Y:S01]  /*40d0*/  LDSM.16.MT88.4 R140, [R164+0x3800] ;  /* 0x00380000a48c783b */ /* 0x000fe20000004200 */
[----:B------:R-:W-:Y:S02]  /*40e0*/  FADD.FTZ R156, R156, R155 ;  /* 0x0000009b9c9c7221 */ /* 0x000fe40000010000 */
[----:B------:R-:W-:Y:S01]  /*40f0*/  MUFU.EX2 R147, R147 ;  /* 0x0000009300937308 */ /* 0x000fe20000000800 */
[----:B------:R-:W-:Y:S02]  /*4100*/  FADD.FTZ R154, R154, R151 ;  /* 0x000000979a9a7221 */ /* 0x000fe40000010000 */
[----:B------:R-:W-:-:S04]  /*4110*/  FADD.FTZ R153, R153, R156 ;  /* 0x0000009c99997221 */ /* 0x000fc80000010000 */
[----:B------:R-:W-:Y:S01]  /*4120*/  FADD.FTZ R148, R148, R153 ;  /* 0x0000009994947221 */ /* 0x000fe20000010000 */
[----:B-----5:R-:W-:Y:S01]  /*4130*/  F2FP.BF16.PACK_AB R115, R146, R149 ;  /* 0x000000959273723e */ /* 0x020fe200000010ff */
[----:B------:R-:W2:Y:S01]  /*4140*/  MUFU.EX2 R144, R144 ;  /* 0x0000009000907308 */ /* 0x000ea20000000800 */
[----:B------:R-:W-:-:S04]  /*4150*/  FADD.FTZ R149, R149, R154 ;  /* 0x0000009a95957221 */ /* 0x000fc80000010000 */
        /* <DEDUP_REMOVED lines=11> */
[C---:B-1----:R-:W-:Y:S02]  /*4210*/  HMMA.16816.F32.BF16 R36, R112.reuse, R40, RZ ;  /* 0x000000287024723c */ /* 0x042fe400000418ff */
        /* <DEDUP_REMOVED lines=33> */
[C---:B---3--:R-:W-:Y:S07]  /*4430*/  HMMA.16816.F32.BF16 R116, R112.reuse, R4, RZ ;  /* 0x000000047074723c */ /* 0x048fee00000418ff */
[----:B--2---:R-:W-:Y:S01]  /*4440*/  F2FP.BF16.PACK_AB R4, R144, R147 ;  /* 0x000000939004723e */ /* 0x004fe200000010ff */
        /* <DEDUP_REMOVED lines=10> */
[----:B------:R-:W-:Y:S01]  /*44f0*/  FADD.FTZ R145, R0, R145 ;  /* 0x0000009100917221 */ /* 0x000fe20000010000 */
[----:B------:R-:W-:Y:S01]  /*4500*/  IADD3 R0, R2, -0x3, RZ ;  /* 0xfffffffd02007810 */ /* 0x000fe20007ffe0ff */
[----:B----4-:R-:W-:Y:S01]  /*4510*/  HMMA.16816.F32.BF16 R60, R4, R8, R60 ;  /* 0x00000008043c723c */ /* 0x010fe2000004183c */
[----:B------:R-:W-:-:S02]  /*4520*/  FADD.FTZ R150, R133, R150 ;  /* 0x0000009685967221 */ /* 0x000fc40000010000 */
[----:B------:R-:W-:-:S05]  /*4530*/  ISETP.GE.AND P0, PT, R0, R229, PT ;  /* 0x000000e50000720c */ /* 0x000fca0003f06270 */
        /* <DEDUP_REMOVED lines=124> */
[----:B------:R-:W-:Y:S01]  /*4d00*/  SHF.R.S32.HI R5, RZ, 0x1f, R0 ;  /* 0x0000001fff057819 */ /* 0x000fe20000011400 */
[----:B------:R-:W-:-:S04]  /*4d10*/  IMAD.WIDE.U32 R6, R0, c[0x0][0x1e0], RZ ;  /* 0x0000780000067a25 */ /* 0x000fc800078e00ff */
[----:B------:R-:W-:Y:S02]  /*4d20*/  IMAD R5, R5, c[0x0][0x1e0], RZ ;  /* 0x0000780005057a24 */ /* 0x000fe400078e02ff */
[----:B------:R-:W-:Y:S02]  /*4d30*/  IMAD.MOV.U32 R4, RZ, RZ, c[0x0][0x1e0] ;  /* 0x00007800ff047624 */ /* 0x000fe400078e00ff */
[----:B------:R-:W-:Y:S01]  /*4d40*/  IMAD R5, R0, c[0x0][0x1e4], R5 ;  /* 0x0000790000057a24 */ /* 0x000fe200078e0205 */
[----:B------:R-:W-:-:S03]  /*4d50*/  LEA R0, P0, R6, R238, 0x6 ;  /* 0x000000ee06007211 */ /* 0x000fc600078030ff */
[----:B------:R-:W-:Y:S01]  /*4d60*/  IMAD.IADD R5, R7, 0x1, R5 ;  /* 0x0000000107057824 */ /* 0x000fe200078e0205 */
[----:B------:R-:W-:-:S04]  /*4d70*/  LEA R8, P3, R0, c[0x0][0x1c8], 0x1 ;  /* 0x0000720000087a11 */ /* 0x000fc800078608ff */
        /* <DEDUP_REMOVED lines=15> */
.L_x_3724:
[----:B------:R-:W-:Y:S05]  /*4e70*/  BSYNC B0 ;  /* 0x0000000000007941 */ /* 0x000fea0003800000 */
.L_x_3723:
        /* <DEDUP_REMOVED lines=8> */
.L_x_3726:
        /* <DEDUP_REMOVED lines=9> */
[----:B-1----:R-:W-:Y:S01]  /*4f90*/  @!P5 IMAD.WIDE.U32 R32, R240, c[0x0][0x208], RZ ;  /* 0x00008200f020da25 */ /* 0x002fe200078e00ff */
[----:B------:R-:W-:Y:S02]  /*4fa0*/  @!P5 MOV R2, c[0x0][0x208] ;  /* 0x000082000002da02 */ /* 0x000fe40000000f00 */
[----:B------:R-:W-:Y:S01]  /*4fb0*/  @!P5 MOV R3, c[0x0][0x20c] ;  /* 0x000083000003da02 */ /* 0x000fe20000000f00 */
[----:B------:R-:W-:Y:S01]  /*4fc0*/  @!P5 IMAD R159, R159, c[0x0][0x208], RZ ;  /* 0x000082009f9fda24 */ /* 0x000fe200078e02ff */
[----:B------:R-:W-:Y:S01]  /*4fd0*/  @!P5 SHF.L.U32 R157, R32, 0x6, RZ ;  /* 0x00000006209dd819 */ /* 0x000fe200000006ff */
[----:B------:R-:W-:Y:S01]  /*4fe0*/  @!P5 IMAD R168, R232, 0x6000, R202 ;  /* 0x00006000e8a8d824 */ /* 0x000fe200078e02ca */
[----:B------:R-:W-:Y:S01]  /*4ff0*/  @!P5 ISETP.GE.AND P3, PT, R199, c[0x0][0x1d4], PT ;  /* 0x00007500c700da0c */ /* 0x000fe20003f66270 */
[----:B------:R-:W-:Y:S01]  /*5000*/  LDSM.16.M88.4 R136, [R182] ;  /* 0x00000000b688783b */ /* 0x000fe20000000200 */
[----:B------:R-:W-:Y:S01]  /*5010*/  @!P5 IMAD R159, R240, c[0x0][0x20c], R159 ;  /* 0x00008300f09fda24 */ /* 0x000fe200078e029f */
[----:B------:R-:W-:Y:S02]  /*5020*/  @!P5 LEA R161, P0, R2, R157, 0x5 ;  /* 0x0000009d02a1d211 */ /* 0x000fe400078028ff */
[----:B------:R-:W-:Y:S02]  /*5030*/  @!P5 IADD3 R157, P4, R157, R236, RZ ;  /* 0x000000ec9d9dd210 */ /* 0x000fe40007f9e0ff */
[----:B------:R-:W-:Y:S02]  /*5040*/  @!P5 IADD3 R159, R33, R159, RZ ;  /* 0x0000009f219fd210 */ /* 0x000fe40007ffe0ff */
[----:B------:R-:W2:Y:S01]  /*5050*/  LDSM.16.M88.4 R140, [R173] ;  /* 0x00000000ad8c783b */ /* 0x000ea20000000200 */
[----:B------:R-:W-:Y:S02]  /*5060*/  @!P5 LEA R164, P6, R157, c[0x0][0x1f8], 0x1 ;  /* 0x00007e009da4da11 */ /* 0x000fe400078c08ff */
[----:B------:R-:W-:Y:S02]  /*5070*/  @!P5 SHF.L.U64.HI R159, R32, 0x6, R159 ;  /* 0x00000006209fd819 */ /* 0x000fe4000001029f */
[----:B------:R-:W-:Y:S02]  /*5080*/  @!P5 ISETP.GE.AND P2, PT, R200, c[0x0][0x1d4], PT ;  /* 0x00007500c800da0c */ /* 0x000fe40003f46270 */
[----:B------:R-:W-:Y:S01]  /*5090*/  @!P5 LEA.HI.X R3, R2, R159, R3, 0x5, P0 ;  /* 0x0000009f0203d211 */ /* 0x000fe200000f2c03 */
[----:B------:R-:W3:Y:S01]  /*50a0*/  LDSM.16.M88.4 R144, [R173+0x800] ;  /* 0x00080000ad90783b */ /* 0x000ee20000000200 */
[----:B------:R-:W-:Y:S02]  /*50b0*/  @!P5 IADD3.X R2, R159, R190, RZ, P4, !PT ;  /* 0x000000be9f02d210 */ /* 0x000fe400027fe4ff */
[----:B------:R-:W-:Y:S02]  /*50c0*/  @!P5 IADD3 R132, P0, R161, R236, RZ ;  /* 0x000000eca184d210 */ /* 0x000fe40007f1e0ff */
[----:B------:R-:W-:Y:S02]  /*50d0*/  @!P5 LEA.HI.X R165, R157, c[0x0][0x1fc], R2, 0x1, P6 ;  /* 0x00007f009da5da11 */ /* 0x000fe400030f0c02 */
[----:B------:R-:W-:Y:S01]  /*50e0*/  @!P5 LEA R170, P4, R132, c[0x0][0x1f8], 0x1 ;  /* 0x00007e0084aada11 */ /* 0x000fe200078808ff */
[----:B------:R-:W4:Y:S01]  /*50f0*/  LDSM.16.M88.4 R148, [R173+0x1000] ;  /* 0x00100000ad94783b */ /* 0x000f220000000200 */
[----:B------:R-:W-:Y:S02]  /*5100*/  MOV R2, 0x40 ;  /* 0x0000004000027802 */ /* 0x000fe40000000f00 */
[----:B------:R-:W-:Y:S02]  /*5110*/  @!P5 IADD3.X R3, R3, R190, RZ, P0, !PT ;  /* 0x000000be0303d210 */ /* 0x000fe400007fe4ff */
[----:B------:R-:W-:Y:S02]  /*5120*/  LOP3.LUT P0, RZ, R184, 0x4, RZ, 0xc0, !PT ;  /* 0x00000004b8ff7812 */ /* 0x000fe4000780c0ff */
[----:B------:R-:W-:Y:S01]  /*5130*/  @!P5 LEA.HI.X R171, R132, c[0x0][0x1fc], R3, 0x1, P4 ;  /* 0x00007f0084abda11 */ /* 0x000fe200020f0c03 */
[----:B------:R-:W5:Y:S01]  /*5140*/  LDSM.16.M88.4 R152, [R173+0x1800] ;  /* 0x00180000ad98783b */ /* 0x000f620000000200 */
[----:B------:R-:W-:Y:S02]  /*5150*/  SEL R132, R2, 0xffffffc0, !P0 ;  /* 0xffffffc002847807 */ /* 0x000fe40004000000 */
[----:B------:R-:W-:Y:S02]  /*5160*/  ISETP.GE.AND P6, PT, R232, 0x1, PT ;  /* 0x00000001e800780c */ /* 0x000fe40003fc6270 */
[CC--:B------:R-:W-:Y:S02]  /*5170*/  IADD3 R2, R132.reuse, R173.reuse, RZ ;  /* 0x000000ad84027210 */ /* 0x0c0fe40007ffe0ff */
[----:B------:R-:W-:Y:S02]  /*5180*/  IADD3 R3, R132, R172, RZ ;  /* 0x000000ac84037210 */ /* 0x000fe40007ffe0ff */
[----:B------:R-:W-:Y:S02]  /*5190*/  IADD3 R132, R176, R173, R132 ;  /* 0x000000adb0847210 */ /* 0x000fe40007ffe084 */
[----:B------:R-:W-:Y:S04]  /*51a0*/  IADD3 R232, R232, 0x1, RZ ;  /* 0x00000001e8e87810 */ /* 0x000fe80007ffe0ff */
[----:B------:R-:W-:Y:S01]  /*51b0*/  SEL R232, R232, RZ, !P6 ;  /* 0x000000ffe8e87207 */ /* 0x000fe20007000000 */
        /* <DEDUP_REMOVED lines=13> */
[----:B------:R-:W1:Y:S07]  /*5290*/  LDSM.16.M88.4 R152, [R172+0x1800] ;  /* 0x00180000ac98783b */ /* 0x000e6e0000000200 */
[C---:B------:R-:W-:Y:S01]  /*52a0*/  HMMA.16816.F32.BF16 R8, R140.reuse, R146, R8 ;  /* 0x000000928c08723c */ /* 0x040fe20000041808 */
[----:B------:R-:W-:Y:S01]  /*52b0*/  @!PT LDS RZ, [RZ] ;  /* 0x00000000fffff984 */ /* 0x000fe20000000800 */
[----:B------:R-:W-:Y:S01]  /*52c0*/  @!PT LDS RZ, [RZ] ;  /* 0x00000000fffff984 */ /* 0x000fe20000000800 */
[----:B------:R-:W-:Y:S01]  /*52d0*/  @!PT LDS RZ, [RZ] ;  /* 0x00000000fffff984 */ /* 0x000fe20000000800 */
[----:B------:R4:W-:Y:S07]  /*52e0*/  @!P5 LDGSTS.E.BYPASS.LTC128B.128 [R168], [R164.64], !P1 ;  /* 0x00000000a4a8dfae */ /* 0x0009ee000c901d48 */
[C---:B--2---:R-:W-:Y:S01]  /*52f0*/  HMMA.16816.F32.BF16 R12, R140.reuse, R148, R12 ;  /* 0x000000948c0c723c */ /* 0x044fe2000004180c */
[----:B------:R4:W-:Y:S07]  /*5300*/  @!P5 LDGSTS.E.BYPASS.LTC128B.128 [R168+0x2000], [R164.64+0x80], !P3 ;  /* 0x02000080a4a8dfae */ /* 0x0009ee000d901d48 */
[C---:B------:R-:W-:Y:S01]  /*5310*/  HMMA.16816.F32.BF16 R16, R140.reuse, R150, R16 ;  /* 0x000000968c10723c */ /* 0x040fe20000041810 */
[----:B------:R4:W-:Y:S07]  /*5320*/  @!P5 LDGSTS.E.BYPASS.LTC128B.128 [R168+0x4000], [R164.64+0x100], !P2 ;  /* 0x04000100a4a8dfae */ /* 0x0009ee000d101d48 */
[C---:B---3--:R-:W-:Y:S01]  /*5330*/  HMMA.16816.F32.BF16 R20, R140.reuse, R136, R20 ;  /* 0x000000888c14723c */ /* 0x048fe20000041814 */
[----:B------:R2:W-:Y:S07]  /*5340*/  @!P5 LDGSTS.E.BYPASS.LTC128B.128 [R168+0x1000], [R170.64], !P1 ;  /* 0x01000000aaa8dfae */ /* 0x0005ee000c901d48 */
[C---:B------:R-:W-:Y:S01]  /*5350*/  HMMA.16816.F32.BF16 R24, R140.reuse, R138, R24 ;  /* 0x0000008a8c18723c */ /* 0x040fe20000041818 */
[----:B------:R2:W-:Y:S07]  /*5360*/  @!P5 LDGSTS.E.BYPASS.LTC128B.128 [R168+0x3000], [R170.64+0x80], !P3 ;  /* 0x03000080aaa8dfae */ /* 0x0005ee000d901d48 */
[C---:B-1----:R-:W-:Y:S01]  /*5370*/  HMMA.16816.F32.BF16 R28, R140.reuse, R152, R28 ;  /* 0x000000988c1c723c */ /* 0x042fe2000004181c */
[----:B------:R2:W-:Y:S07]  /*5380*/  @!P5 LDGSTS.E.BYPASS.LTC128B.128 [R168+0x5000], [R170.64+0x100], !P2 ;  /* 0x05000100aaa8dfae */ /* 0x0005ee000d101d48 */
[----:B------:R-:W-:Y:S01]  /*5390*/  HMMA.16816.F32.BF16 R32, R140, R154, R32 ;  /* 0x0000009a8c20723c */ /* 0x000fe20000041820 */
[----:B------:R-:W-:Y:S08]  /*53a0*/  LDSM.16.M88.4 R144, [R180] ;  /* 0x00000000b490783b */ /* 0x000ff00000000200 */
[----:B------:R-:W1:Y:S08]  /*53b0*/  LDSM.16.M88.4 R156, [R2] ;  /* 0x00000000029c783b */ /* 0x000e700000000200 */
[----:B------:R-:W3:Y:S08]  /*53c0*/  LDSM.16.M88.4 R160, [R2+0x800] ;  /* 0x0008000002a0783b */ /* 0x000ef00000000200 */
[----:B------:R-:W5:Y:S08]  /*53d0*/  LDSM.16.M88.4 R148, [R2+0x1000] ;  /* 0x001000000294783b */ /* 0x000f700000000200 */
[----:B------:R-:W0:Y:S08]  /*53e0*/  LDGDEPBAR ;  /* 0x00000000000079af */ /* 0x000e300000000000 */
[----:B----4-:R-:W4:Y:S01]  /*53f0*/  LDSM.16.M88.4 R164, [R2+0x1800] ;  /* 0x0018000002a4783b */ /* 0x010f220000000200 */
[C---:B-1----:R-:W-:Y:S07]  /*5400*/  HMMA.16816.F32.BF16 R4, R144.reuse, R156, R4 ;  /* 0x0000009c9004723c */ /* 0x042fee0000041804 */
[----:B------:R-:W-:Y:S01]  /*5410*/  LDSM.16.M88.4 R136, [R179] ;  /* 0x00000000b388783b */ /* 0x000fe20000000200 */
[C---:B------:R-:W-:Y:S07]  /*5420*/  HMMA.16816.F32.BF16 R8, R144.reuse, R158, R8 ;  /* 0x0000009e9008723c */ /* 0x040fee0000041808 */
[----:B--2---:R-:W1:Y:S01]  /*5430*/  LDSM.16.M88.4 R168, [R3] ;  /* 0x0000000003a8783b */ /* 0x004e620000000200 */
[C---:B---3--:R-:W-:Y:S07]  /*5440*/  HMMA.16816.F32.BF16 R12, R144.reuse, R160, R12 ;  /* 0x000000a0900c723c */ /* 0x048fee000004180c */
[----:B------:R-:W2:Y:S01]  /*5450*/  LDSM.16.M88.4 R140, [R3+0x800] ;  /* 0x00080000038c783b */ /* 0x000ea20000000200 */
[C---:B------:R-:W-:Y:S07]  /*5460*/  HMMA.16816.F32.BF16 R16, R144.reuse, R162, R16 ;  /* 0x000000a29010723c */ /* 0x040fee0000041810 */
[----:B------:R-:W3:Y:S01]  /*5470*/  LDSM.16.M88.4 R152, [R3+0x1000] ;  /* 0x001000000398783b */ /* 0x000ee20000000200 */
[C---:B-----5:R-:W-:Y:S07]  /*5480*/  HMMA.16816.F32.BF16 R20, R144.reuse, R148, R20 ;  /* 0x000000949014723c */ /* 0x060fee0000041814 */
[----:B------:R-:W5:Y:S01]  /*5490*/  LDSM.16.M88.4 R156, [R3+0x1800] ;  /* 0x00180000039c783b */ /* 0x000f620000000200 */
[C---:B------:R-:W-:Y:S07]  /*54a0*/  HMMA.16816.F32.BF16 R24, R144.reuse, R150, R24 ;  /* 0x000000969018723c */ /* 0x040fee0000041818 */
[----:B------:R-:W-:Y:S01]  /*54b0*/  LDSM.16.M88.4 R148, [R173+0x2000] ;  /* 0x00200000ad94783b */ /* 0x000fe20000000200 */
[C---:B----4-:R-:W-:Y:S07]  /*54c0*/  HMMA.16816.F32.BF16 R28, R144.reuse, R164, R28 ;  /* 0x000000a4901c723c */ /* 0x050fee000004181c */
[----:B------:R-:W-:Y:S01]  /*54d0*/  LDSM.16.M88.4 R160, [R173+0x2800] ;  /* 0x00280000ada0783b */ /* 0x000fe20000000200 */
[----:B------:R-:W-:Y:S07]  /*54e0*/  HMMA.16816.F32.BF16 R32, R144, R166, R32 ;  /* 0x000000a69020723c */ /* 0x000fee0000041820 */
[----:B------:R-:W4:Y:S01]  /*54f0*/  LDSM.16.M88.4 R144, [R182+0x4000] ;  /* 0x00400000b690783b */ /* 0x000f220000000200 */
[C---:B-1----:R-:W-:Y:S07]  /*5500*/  HMMA.16816.F32.BF16 R4, R136.reuse, R168, R4 ;  /* 0x000000a88804723c */ /* 0x042fee0000041804 */
[----:B------:R-:W-:Y:S01]  /*5510*/  LDSM.16.M88.4 R164, [R181+0x4000] ;  /* 0x00400000b5a4783b */ /* 0x000fe20000000200 */
[C---:B------:R-:W-:Y:S07]  /*5520*/  HMMA.16816.F32.BF16 R8, R136.reuse, R170, R8 ;  /* 0x000000aa8808723c */ /* 0x040fee0000041808 */
[----:B------:R-:W-:Y:S01]  /*5530*/  LDSM.16.M88.4 R168, [R172+0x2000] ;  /* 0x00200000aca8783b */ /* 0x000fe20000000200 */
[C---:B--2---:R-:W-:Y:S08]  /*5540*/  HMMA.16816.F32.BF16 R12, R136.reuse, R140, R12 ;  /* 0x0000008c880c723c */ /* 0x044ff0000004180c */
[C---:B------:R-:W-:Y:S01]  /*5550*/  HMMA.16816.F32.BF16 R16, R136.reuse, R142, R16 ;  /* 0x0000008e8810723c */ /* 0x040fe20000041810 */
[----:B------:R-:W1:Y:S07]  /*5560*/  LDSM.16.M88.4 R140, [R173+0x3000] ;  /* 0x00300000ad8c783b */ /* 0x000e6e0000000200 */
[C---:B---3--:R-:W-:Y:S08]  /*5570*/  HMMA.16816.F32.BF16 R20, R136.reuse, R152, R20 ;  /* 0x000000988814723c */ /* 0x048ff00000041814 */
[C---:B------:R-:W-:Y:S01]  /*5580*/  HMMA.16816.F32.BF16 R24, R136.reuse, R154, R24 ;  /* 0x0000009a8818723c */ /* 0x040fe20000041818 */
[----:B------:R-:W2:Y:S07]  /*5590*/  LDSM.16.M88.4 R152, [R173+0x3800] ;  /* 0x00380000ad98783b */ /* 0x000eae0000000200 */
[C---:B-----5:R-:W-:Y:S08]  /*55a0*/  HMMA.16816.F32.BF16 R28, R136.reuse, R156, R28 ;  /* 0x0000009c881c723c */ /* 0x060ff0000004181c */
        /* <DEDUP_REMOVED lines=27> */
[----:B------:R-:W5:Y:S07]  /*5760*/  LDSM.16.M88.4 R156, [R132+0x2800] ;  /* 0x00280000849c783b */ /* 0x000f6e0000000200 */
[C---:B-1----:R-:W-:Y:S01]  /*5770*/  HMMA.16816.F32.BF16 R4, R140.reuse, R160, R4 ;  /* 0x000000a08c04723c */ /* 0x042fe20000041804 */
[----:B------:R-:W-:Y:S07]  /*5780*/  LDSM.16.M88.4 R164, [R173+0x5000] ;  /* 0x00500000ada4783b */ /* 0x000fee0000000200 */
[C---:B------:R-:W-:Y:S01]  /*5790*/  HMMA.16816.F32.BF16 R8, R140.reuse, R162, R8 ;  /* 0x000000a28c08723c */ /* 0x040fe20000041808 */
[----:B------:R-:W-:Y:S07]  /*57a0*/  LDSM.16.M88.4 R160, [R173+0x4800] ;  /* 0x00480000ada0783b */ /* 0x000fee0000000200 */
[C---:B--2---:R-:W-:Y:S08]  /*57b0*/  HMMA.16816.F32.BF16 R12, R140.reuse, R144, R12 ;  /* 0x000000908c0c723c */ /* 0x044ff0000004180c */
[C---:B------:R-:W-:Y:S01]  /*57c0*/  HMMA.16816.F32.BF16 R16, R140.reuse, R146, R16 ;  /* 0x000000928c10723c */ /* 0x040fe20000041810 */
[----:B------:R-:W1:Y:S07]  /*57d0*/  LDSM.16.M88.4 R144, [R132+0x3000] ;  /* 0x003000008490783b */ /* 0x000e6e0000000200 */
[C---:B---3--:R-:W-:Y:S08]  /*57e0*/  HMMA.16816.F32.BF16 R20, R140.reuse, R136, R20 ;  /* 0x000000888c14723c */ /* 0x048ff00000041814 */
[C---:B------:R-:W-:Y:S01]  /*57f0*/  HMMA.16816.F32.BF16 R24, R140.reuse, R138, R24 ;  /* 0x0000008a8c18723c */ /* 0x040fe20000041818 */
[----:B------:R-:W2:Y:S07]  /*5800*/  LDSM.16.M88.4 R136, [R132+0x3800] ;  /* 0x003800008488783b */ /* 0x000eae0000000200 */
[C---:B----4-:R-:W-:Y:S08]  /*5810*/  HMMA.16816.F32.BF16 R28, R140.reuse, R148, R28 ;  /* 0x000000948c1c723c */ /* 0x050ff0000004181c */
[----:B------:R-:W-:Y:S01]  /*5820*/  HMMA.16816.F32.BF16 R32, R140, R150, R32 ;  /* 0x000000968c20723c */ /* 0x000fe20000041820 */
[----:B------:R-:W-:Y:S07]  /*5830*/  LDSM.16.M88.4 R140, [R182+0x8000] ;  /* 0x00800000b68c783b */ /* 0x000fee0000000200 */
[C---:B------:R-:W-:Y:S01]  /*5840*/  HMMA.16816.F32.BF16 R4, R152.reuse, R168, R4 ;  /* 0x000000a89804723c */ /* 0x040fe20000041804 */
        /* <DEDUP_REMOVED lines=13> */
[----:B------:R-:W-:Y:S07]  /*5920*/  LDSM.16.M88.4 R152, [R172+0x5800] ;  /* 0x00580000ac98783b */ /* 0x000fee0000000200 */
[C---:B------:R-:W-:Y:S01]  /*5930*/  HMMA.16816.F32.BF16 R8, R140.reuse, R150, R8 ;  /* 0x000000968c08723c */ /* 0x040fe20000041808 */
[----:B------:R-:W3:Y:S07]  /*5940*/  LDSM.16.M88.4 R148, [R172+0x5000] ;  /* 0x00500000ac94783b */ /* 0x000eee0000000200 */
[C---:B------:R-:W-:Y:S01]  /*5950*/  HMMA.16816.F32.BF16 R12, R140.reuse, R160, R12 ;  /* 0x000000a08c0c723c */ /* 0x040fe2000004180c */
[----:B------:R-:W-:Y:S07]  /*5960*/  LDSM.16.M88.4 R172, [R3+0x4000] ;  /* 0x0040000003ac783b */ /* 0x000fee0000000200 */
        /* <DEDUP_REMOVED lines=25> */
[C---:B-1----:R-:W-:Y:S08]  /*5b00*/  HMMA.16816.F32.BF16 R20, R160.reuse, R156, R20 ;  /* 0x0000009ca014723c */ /* 0x042ff00000041814 */
[C---:B------:R-:W-:Y:S08]  /*5b10*/  HMMA.16816.F32.BF16 R24, R160.reuse, R158, R24 ;  /* 0x0000009ea018723c */ /* 0x040ff00000041818 */
[C---:B--2---:R-:W-:Y:S08]  /*5b20*/  HMMA.16816.F32.BF16 R28, R160.reuse, R136, R28 ;  /* 0x00000088a01c723c */ /* 0x044ff0000004181c */
[----:B------:R-:W-:Y:S01]  /*5b30*/  HMMA.16816.F32.BF16 R32, R160, R138, R32 ;  /* 0x0000008aa020723c */ /* 0x000fe20000041820 */
[----:B------:R1:W2:Y:S01]  /*5b40*/  LDSM.16.M88.4 R136, [R132+0x5800] ;  /* 0x005800008488783b */ /* 0x0002a20000000200 */
[----:B------:R-:W-:Y:S05]  /*5b50*/  DEPBAR.LE SB0, 0x2 ;  /* 0x000080800000791a */ /* 0x000fea0000000000 */
[-C--:B------:R-:W-:Y:S01]  /*5b60*/  IADD3 R162, R178, R186.reuse, RZ ;  /* 0x000000bab2a27210 */ /* 0x080fe20007ffe0ff */
[C---:B------:R-:W-:Y:S01]  /*5b70*/  HMMA.16816.F32.BF16 R4, R168.reuse, R172, R4 ;  /* 0x000000aca804723c */ /* 0x040fe20000041804 */
[----:B------:R-:W-:Y:S04]  /*5b80*/  BAR.SYNC.DEFER_BLOCKING 0x0 ;  /* 0x0000000000007b1d */ /* 0x000fe80000010000 */
[----:B------:R-:W-:Y:S03]  /*5b90*/  IADD3 R160, R177, R186, RZ ;  /* 0x000000bab1a07210 */ /* 0x000fe60007ffe0ff */
[C---:B------:R-:W-:Y:S04]  /*5ba0*/  HMMA.16816.F32.BF16 R8, R168.reuse, R174, R8 ;  /* 0x000000aea808723c */ /* 0x040fe80000041808 */
[----:B------:R-:W-:Y:S04]  /*5bb0*/  IADD3 R161, R183, R160, RZ ;  /* 0x000000a0b7a17210 */ /* 0x000fe80007ffe0ff */
[C---:B---3--:R-:W-:Y:S08]  /*5bc0*/  HMMA.16816.F32.BF16 R12, R168.reuse, R144, R12 ;  /* 0x00000090a80c723c */ /* 0x048ff0000004180c */
[C---:B------:R-:W-:Y:S01]  /*5bd0*/  HMMA.16816.F32.BF16 R16, R168.reuse, R146, R16 ;  /* 0x00000092a810723c */ /* 0x040fe20000041810 */
[----:B------:R-:W-:Y:S03]  /*5be0*/  LDSM.16.MT88.4 R144, [R160] ;  /* 0x00000000a090783b */ /* 0x000fe60000004200 */
[----:B------:R-:W-:Y:S02]  /*5bf0*/  FMNMX.FTZ R2, R4, R133, !PT ;  /* 0x0000008504027209 */ /* 0x000fe40007810000 */
[----:B------:R-:W-:Y:S02]  /*5c00*/  FMNMX.FTZ R156, R6, R0, !PT ;  /* 0x00000000069c7209 */ /* 0x000fe40007810000 */
[C---:B----4-:R-:W-:Y:S01]  /*5c10*/  HMMA.16816.F32.BF16 R20, R168.reuse, R140, R20 ;  /* 0x0000008ca814723c */ /* 0x050fe20000041814 */
[----:B------:R-:W-:Y:S03]  /*5c20*/  LDSM.16.MT88.4 R148, [R162+0x2800] ;  /* 0x00280000a294783b */ /* 0x000fe60000004200 */
[----:B------:R-:W-:Y:S02]  /*5c30*/  FMNMX.FTZ R3, R5, R2, !PT ;  /* 0x0000000205037209 */ /* 0x000fe40007810000 */
[----:B------:R-:W-:Y:S02]  /*5c40*/  FMNMX.FTZ R157, R7, R156, !PT ;  /* 0x0000009c079d7209 */ /* 0x000fe40007810000 */
[C---:B------:R-:W-:Y:S04]  /*5c50*/  HMMA.16816.F32.BF16 R24, R168.reuse, R142, R24 ;  /* 0x0000008ea818723c */ /* 0x040fe80000041818 */
[----:B------:R-:W-:Y:S02]  /*5c60*/  FMNMX.FTZ R2, R8, R3, !PT ;  /* 0x0000000308027209 */ /* 0x000fe40007810000 */
[----:B-1----:R-:W-:Y:S02]  /*5c70*/  FMNMX.FTZ R132, R10, R157, !PT ;  /* 0x0000009d0a847209 */ /* 0x002fe40007810000 */
[C---:B--2---:R-:W-:Y:S04]  /*5c80*/  HMMA.16816.F32.BF16 R28, R168.reuse, R136, R28 ;  /* 0x00000088a81c723c */ /* 0x044fe8000004181c */
[----:B------:R-:W-:Y:S02]  /*5c90*/  FMNMX.FTZ R3, R9, R2, !PT ;  /* 0x0000000209037209 */ /* 0x000fe40007810000 */
[----:B------:R-:W-:Y:S02]  /*5ca0*/  FMNMX.FTZ R157, R11, R132, !PT ;  /* 0x000000840b9d7209 */ /* 0x000fe40007810000 */
[----:B------:R-:W-:Y:S01]  /*5cb0*/  HMMA.16816.F32.BF16 R32, R168, R138, R32 ;  /* 0x0000008aa820723c */ /* 0x000fe20000041820 */
[----:B------:R-:W-:Y:S03]  /*5cc0*/  LDSM.16.MT88.4 R136, [R162] ;  /* 0x00000000a288783b */ /* 0x000fe60000004200 */
        /* <DEDUP_REMOVED lines=18> */
[----:B------:R-:W-:Y:S04]  /*5df0*/  FMNMX.FTZ R3, R29, R2, !PT ;  /* 0x000000021d037209 */ /* 0x000fe80007810000 */
        /* <DEDUP_REMOVED lines=12> */
[C---:B------:R-:W-:Y:S02]  /*5ec0*/  FADD.FTZ R133, -R132.reuse, R133 ;  /* 0x0000008584857221 */ /* 0x040fe40000010100 */
[----:B------:R-:W-:Y:S01]  /*5ed0*/  FMUL.FTZ R174, R132, c[0x0][0x2d0] ;  /* 0x0000b40084ae7a20 */ /* 0x000fe20000410000 */
[----:B--2---:R-:W-:Y:S01]  /*5ee0*/  FMNMX.FTZ R3, R156, R3, !PT ;  /* 0x000000039c037209 */ /* 0x004fe20007810000 */
[----:B------:R-:W-:Y:S01]  /*5ef0*/  FMUL.FTZ R2, R133, c[0x0][0x2d0] ;  /* 0x0000b40085027a20 */ /* 0x000fe20000410000 */
[----:B------:R-:W-:Y:S01]  /*5f00*/  LDSM.16.MT88.4 R156, [R160+0x2800] ;  /* 0x00280000a09c783b */ /* 0x000fe20000004200 */
[----:B------:R-:W-:Y:S02]  /*5f10*/  FFMA.FTZ R165, R8, c[0x0][0x2d0], -R174 ;  /* 0x0000b40008a57a23 */ /* 0x000fe400000108ae */
[C---:B------:R-:W-:Y:S02]  /*5f20*/  FADD.FTZ R133, -R3.reuse, R0 ;  /* 0x0000000003857221 */ /* 0x040fe40000010100 */
[----:B------:R-:W-:Y:S01]  /*5f30*/  FMUL.FTZ R171, R3, c[0x0][0x2d0] ;  /* 0x0000b40003ab7a20 */ /* 0x000fe20000410000 */
[----:B------:R-:W1:Y:S01]  /*5f40*/  MUFU.EX2 R2, R2 ;  /* 0x0000000200027308 */ /* 0x000e620000000800 */
[----:B------:R-:W-:Y:S01]  /*5f50*/  FMUL.FTZ R0, R133, c[0x0][0x2d0] ;  /* 0x0000b40085007a20 */ /* 0x000fe20000410000 */
[----:B------:R-:W-:Y:S01]  /*5f60*/  IADD3 R133, R183, R162, RZ ;  /* 0x000000a2b7857210 */ /* 0x000fe20007ffe0ff */
[--C-:B------:R-:W-:Y:S02]  /*5f70*/  FFMA.FTZ R166, R9, c[0x0][0x2d0], -R174.reuse ;  /* 0x0000b40009a67a23 */ /* 0x100fe400000108ae */
[--C-:B------:R-:W-:Y:S02]  /*5f80*/  FFMA.FTZ R167, R6, c[0x0][0x2d0], -R171.reuse ;  /* 0x0000b40006a77a23 */ /* 0x100fe400000108ab */
[--C-:B------:R-:W-:Y:S01]  /*5f90*/  FFMA.FTZ R168, R7, c[0x0][0x2d0], -R171.reuse ;  /* 0x0000b40007a87a23 */ /* 0x100fe200000108ab */
[----:B------:R-:W2:Y:S01]  /*5fa0*/  LDSM.16.MT88.4 R140, [R133] ;  /* 0x00000000858c783b */ /* 0x000ea20000004200 */
[--C-:B------:R-:W-:Y:S01]  /*5fb0*/  FFMA.FTZ R169, R10, c[0x0][0x2d0], -R171.reuse ;  /* 0x0000b4000aa97a23 */ /* 0x100fe200000108ab */
[----:B------:R-:W3:Y:S01]  /*5fc0*/  MUFU.EX2 R0, R0 ;  /* 0x0000000000007308 */ /* 0x000ee20000000800 */
[--C-:B------:R-:W-:Y:S02]  /*5fd0*/  FFMA.FTZ R170, R11, c[0x0][0x2d0], -R171.reuse ;  /* 0x0000b4000baa7a23 */ /* 0x100fe400000108ab */
[--C-:B------:R-:W-:Y:S02]  /*5fe0*/  FFMA.FTZ R163, R4, c[0x0][0x2d0], -R174.reuse ;  /* 0x0000b40004a37a23 */ /* 0x100fe400000108ae */
[--C-:B------:R-:W-:Y:S01]  /*5ff0*/  FFMA.FTZ R164, R5, c[0x0][0x2d0], -R174.reuse ;  /* 0x0000b40005a47a23 */ /* 0x100fe200000108ae */
[----:B------:R-:W-:Y:S01]  /*6000*/  LDSM.16.MT88.4 R152, [R133+0x2800] ;  /* 0x002800008598783b */ /* 0x000fe20000004200 */
[--C-:B------:R-:W-:Y:S02]  /*6010*/  FFMA.FTZ R29, R29, c[0x0][0x2d0], -R174.reuse ;  /* 0x0000b4001d1d7a23 */ /* 0x100fe400000108ae */
[--C-:B------:R-:W-:Y:S01]  /*6020*/  FFMA.FTZ R251, R28, c[0x0][0x2d0], -R174.reuse ;  /* 0x0000b4001cfb7a23 */ /* 0x100fe200000108ae */
[----:B------:R-:W-:Y:S01]  /*6030*/  MUFU.EX2 R163, R163 ;  /* 0x000000a300a37308 */ /* 0x000fe20000000800 */
[--C-:B------:R-:W-:Y:S02]  /*6040*/  FFMA.FTZ R32, R32, c[0x0][0x2d0], -R174.reuse ;  /* 0x0000b40020207a23 */ /* 0x100fe400000108ae */
[--C-:B------:R-:W-:Y:S02]  /*6050*/  FFMA.FTZ R175, R12, c[0x0][0x2d0], -R174.reuse ;  /* 0x0000b4000caf7a23 */ /* 0x100fe400000108ae */
[C---:B-1----:R-:W-:Y:S02]  /*6060*/  FMUL.FTZ R4, R2.reuse, R128 ;  /* 0x0000008002047220 */ /* 0x042fe40000410000 */
[C---:B------:R-:W-:Y:S02]  /*6070*/  FMUL.FTZ R5, R2.reuse, R129 ;  /* 0x0000008102057220 */ /* 0x040fe40000410000 */
[C---:B------:R-:W-:Y:S01]  /*6080*/  FMUL.FTZ R8, R2.reuse, R124 ;  /* 0x0000007c02087220 */ /* 0x040fe20000410000 */
[----:B------:R-:W1:Y:S01]  /*6090*/  MUFU.EX2 R164, R164 ;  /* 0x000000a400a47308 */ /* 0x000e620000000800 */
[C---:B------:R-:W-:Y:S02]  /*60a0*/  FMUL.FTZ R9, R2.reuse, R125 ;  /* 0x0000007d02097220 */ /* 0x040fe40000410000 */
[----:B------:R-:W-:Y:S02]  /*60b0*/  FMUL.FTZ R36, R2, R36 ;  /* 0x0000002402247220 */ /* 0x000fe40000410000 */
[C---:B---3--:R-:W-:Y:S02]  /*60c0*/  FMUL.FTZ R6, R0.reuse, R130 ;  /* 0x0000008200067220 */ /* 0x048fe40000410000 */
[C---:B------:R-:W-:Y:S02]  /*60d0*/  FMUL.FTZ R7, R0.reuse, R131 ;  /* 0x0000008300077220 */ /* 0x040fe40000410000 */
[C---:B------:R-:W-:Y:S01]  /*60e0*/  FMUL.FTZ R10, R0.reuse, R126 ;  /* 0x0000007e000a7220 */ /* 0x040fe20000410000 */
[----:B------:R-:W-:Y:S01]  /*60f0*/  MUFU.EX2 R165, R165 ;  /* 0x000000a500a57308 */ /* 0x000fe20000000800 */
[----:B------:R-:W-:Y:S02]  /*6100*/  FMUL.FTZ R11, R0, R127 ;  /* 0x0000007f000b7220 */ /* 0x000fe40000410000 */
[----:B------:R-:W3:Y:S01]  /*6110*/  LDSM.16.MT88.4 R124, [R161] ;  /* 0x00000000a17c783b */ /* 0x000ee20000004200 */
[----:B------:R-:W-:Y:S02]  /*6120*/  FMUL.FTZ R37, R2, R37 ;  /* 0x0000002502257220 */ /* 0x000fe40000410000 */
[C---:B------:R-:W-:Y:S02]  /*6130*/  FMUL.FTZ R38, R0.reuse, R38 ;  /* 0x0000002600267220 */ /* 0x040fe40000410000 */
[----:B------:R-:W-:Y:S02]  /*6140*/  FMUL.FTZ R39, R0, R39 ;  /* 0x0000002700277220 */ /* 0x000fe40000410000 */
[----:B------:R-:W4:Y:S01]  /*6150*/  MUFU.EX2 R166, R166 ;  /* 0x000000a600a67308 */ /* 0x000f220000000800 */
[C---:B------:R-:W-:Y:S02]  /*6160*/  FMUL.FTZ R40, R2.reuse, R40 ;  /* 0x0000002802287220 */ /* 0x040fe40000410000 */
[----:B------:R-:W-:Y:S01]  /*6170*/  FMUL.FTZ R41, R2, R41 ;  /* 0x0000002902297220 */ /* 0x000fe20000410000 */
[----:B-1----:R-:W-:Y:S01]  /*6180*/  F2FP.BF16.PACK_AB R128, R164, R163 ;  /* 0x000000a3a480723e */ /* 0x002fe200000010ff */
[C---:B------:R-:W-:Y:S02]  /*6190*/  FMUL.FTZ R42, R0.reuse, R42 ;  /* 0x0000002a002a7220 */ /* 0x040fe40000410000 */
        /* <DEDUP_REMOVED lines=8> */
[----:B------:R-:W1:Y:S01]  /*6220*/  MUFU.EX2 R168, R168 ;  /* 0x000000a800a87308 */ /* 0x000e620000000800 */
[C---:B------:R-:W-:Y:S02]  /*6230*/  FMUL.FTZ R50, R0.reuse, R50 ;  /* 0x0000003200327220 */ /* 0x040fe40000410000 */
[----:B------:R-:W-:Y:S01]  /*6240*/  FMUL.FTZ R51, R0, R51 ;  /* 0x0000003300337220 */ /* 0x000fe20000410000 */
[----:B----4-:R-:W-:Y:S01]  /*6250*/  F2FP.BF16.PACK_AB R130, R166, R165 ;  /* 0x000000a5a682723e */ /* 0x010fe200000010ff */
        /* <DEDUP_REMOVED lines=21> */
[C---:B------:R-:W-:Y:S01]  /*63b0*/  FMUL.FTZ R68, R2.reuse, R68 ;  /* 0x0000004402447220 */ /* 0x040fe20000410000 */
[----:B------:R-:W-:Y:S01]  /*63c0*/  MUFU.EX2 R251, R251 ;  /* 0x000000fb00fb7308 */ /* 0x000fe20000000800 */
[----:B------:R-:W-:Y:S02]  /*63d0*/  FMUL.FTZ R69, R2, R69 ;  /* 0x0000004502457220 */ /* 0x000fe40000410000 */
[----:B------:R-:W-:Y:S01]  /*63e0*/  FMUL.FTZ R70, R0, R70 ;  /* 0x0000004600467220 */ /* 0x000fe20000410000 */
[----:B----4-:R-:W-:Y:S01]  /*63f0*/  F2FP.BF16.PACK_AB R131, R170, R169 ;  /* 0x000000a9aa83723e */ /* 0x010fe200000010ff */
[----:B------:R-:W-:Y:S02]  /*6400*/  FMUL.FTZ R71, R0, R71 ;  /* 0x0000004700477220 */ /* 0x000fe40000410000 */
[C---:B------:R-:W-:Y:S02]  /*6410*/  FMUL.FTZ R72, R2.reuse, R72 ;  /* 0x0000004802487220 */ /* 0x040fe40000410000 */
[----:B------:R-:W-:Y:S02]  /*6420*/  FMUL.FTZ R73, R2, R73 ;  /* 0x0000004902497220 */ /* 0x000fe40000410000 */
[C---:B------:R-:W-:Y:S05]  /*6430*/  HMMA.16816.F32.BF16 R4, R128.reuse, R136, R4 ;  /* 0x000000888004723c */ /* 0x040fea0000041804 */
        /* <DEDUP_REMOVED lines=13> */
[C---:B------:R-:W-:Y:S04]  /*6510*/  HMMA.16816.F32.BF16 R44, R128.reuse, R144, R44 ;  /* 0x00000090802c723c */ /* 0x040fe8000004182c */
[C---:B------:R-:W-:Y:S02]  /*6520*/  FMUL.FTZ R82, R0.reuse, R82 ;  /* 0x0000005200527220 */ /* 0x040fe40000410000 */
[----:B------:R-:W-:Y:S02]  /*6530*/  FMUL.FTZ R83, R0, R83 ;  /* 0x0000005300537220 */ /* 0x000fe40000410000 */
[C---:B------:R-:W-:Y:S01]  /*6540*/  HMMA.16816.F32.BF16 R48, R128.reuse, R146, R48 ;  /* 0x000000928030723c */ /* 0x040fe20000041830 */
[----:B------:R-:W-:Y:S03]  /*6550*/  LDSM.16.MT88.4 R144, [R161+0x800] ;  /* 0x00080000a190783b */ /* 0x000fe60000004200 */
        /* <DEDUP_REMOVED lines=23> */
[C---:B------:R-:W-:Y:S01]  /*66d0*/  FMUL.FTZ R98, R0.reuse, R98 ;  /* 0x0000006200627220 */ /* 0x040fe20000410000 */
[C---:B---3--:R-:W-:Y:S03]  /*66e0*/  HMMA.16816.F32.BF16 R76, R128.reuse, R124, R76 ;  /* 0x0000007c804c723c */ /* 0x048fe6000004184c */
[----:B------:R-:W-:Y:S02]  /*66f0*/  FMUL.FTZ R99, R0, R99 ;  /* 0x0000006300637220 */ /* 0x000fe40000410000 */
[C---:B------:R-:W-:Y:S02]  /*6700*/  FMUL.FTZ R100, R2.reuse, R100 ;  /* 0x0000006402647220 */ /* 0x040fe40000410000 */
[----:B------:R-:W-:Y:S01]  /*6710*/  FMUL.FTZ R101, R2, R101 ;  /* 0x0000006502657220 */ /* 0x000fe20000410000 */
        /* <DEDUP_REMOVED lines=12> */
[--C-:B------:R-:W-:Y:S02]  /*67e0*/  FFMA.FTZ R242, R13, c[0x0][0x2d0], -R174.reuse ;  /* 0x0000b4000df27a23 */ /* 0x100fe400000108ae */
[----:B------:R-:W-:Y:S02]  /*67f0*/  FMUL.FTZ R13, R2, R121 ;  /* 0x00000079020d7220 */ /* 0x000fe40000410000 */
[C---:B------:R-:W-:Y:S01]  /*6800*/  HMMA.16816.F32.BF16 R96, R128.reuse, R142, R96 ;  /* 0x0000008e8060723c */ /* 0x040fe20000041860 */
[----:B------:R-:W2:Y:S01]  /*6810*/  LDSM.16.MT88.4 R140, [R161+0x4000] ;  /* 0x00400000a18c783b */ /* 0x000ea20000004200 */
[----:B------:R-:W4:Y:S02]  /*6820*/  MUFU.EX2 R242, R242 ;  /* 0x000000f200f27308 */ /* 0x000f240000000800 */
[--C-:B------:R-:W-:Y:S02]  /*6830*/  FFMA.FTZ R243, R14, c[0x0][0x2d0], -R171.reuse ;  /* 0x0000b4000ef37a23 */ /* 0x100fe400000108ab */
[C---:B------:R-:W-:Y:S02]  /*6840*/  FMUL.FTZ R14, R0.reuse, R122 ;  /* 0x0000007a000e7220 */ /* 0x040fe40000410000 */
[--C-:B------:R-:W-:Y:S01]  /*6850*/  FFMA.FTZ R246, R15, c[0x0][0x2d0], -R171.reuse ;  /* 0x0000b4000ff67a23 */ /* 0x100fe200000108ab */
[C---:B---3--:R-:W-:Y:S03]  /*6860*/  HMMA.16816.F32.BF16 R100, R128.reuse, R124, R100 ;  /* 0x0000007c8064723c */ /* 0x048fe60000041864 */
[----:B------:R-:W-:Y:S01]  /*6870*/  FMUL.FTZ R15, R0, R123 ;  /* 0x0000007b000f7220 */ /* 0x000fe20000410000 */
[----:B------:R-:W-:Y:S01]  /*6880*/  MUFU.EX2 R243, R243 ;  /* 0x000000f300f37308 */ /* 0x000fe20000000800 */
[----:B------:R-:W3:Y:S01]  /*6890*/  LDSM.16.MT88.4 R120, [R162+0x800] ;  /* 0x00080000a278783b */ /* 0x000ee20000004200 */
[--C-:B------:R-:W-:Y:S02]  /*68a0*/  FFMA.FTZ R245, R18, c[0x0][0x2d0], -R171.reuse ;  /* 0x0000b40012f57a23 */ /* 0x100fe400000108ab */
[C---:B------:R-:W-:Y:S04]  /*68b0*/  HMMA.16816.F32.BF16 R104, R128.reuse, R126, R104 ;  /* 0x0000007e8068723c */ /* 0x040fe80000041868 */
[--C-:B------:R-:W-:Y:S01]  /*68c0*/  FFMA.FTZ R248, R19, c[0x0][0x2d0], -R171.reuse ;  /* 0x0000b40013f87a23 */ /* 0x100fe200000108ab */
[----:B------:R-:W5:Y:S01]  /*68d0*/  LDSM.16.MT88.4 R124, [R133+0x800] ;  /* 0x00080000857c783b */ /* 0x000f620000004200 */
[--C-:B------:R-:W-:Y:S01]  /*68e0*/  FFMA.FTZ R241, R16, c[0x0][0x2d0], -R174.reuse ;  /* 0x0000b40010f17a23 */ /* 0x100fe200000108ae */
[----:B------:R-:W2:Y:S01]  /*68f0*/  MUFU.EX2 R246, R246 ;  /* 0x000000f600f67308 */ /* 0x000ea20000000800 */
[C---:B-1----:R-:W-:Y:S04]  /*6900*/  HMMA.16816.F32.BF16 R12, R128.reuse, R136, R12 ;  /* 0x00000088800c723c */ /* 0x042fe8000004180c */
[----:B------:R-:W-:Y:S02]  /*6910*/  FFMA.FTZ R244, R17, c[0x0][0x2d0], -R174 ;  /* 0x0000b40011f47a23 */ /* 0x000fe400000108ae */
[C---:B------:R-:W-:Y:S02]  /*6920*/  FMUL.FTZ R108, R2.reuse, R108 ;  /* 0x0000006c026c7220 */ /* 0x040fe40000410000 */
[----:B------:R-:W-:Y:S01]  /*6930*/  FMUL.FTZ R109, R2, R109 ;  /* 0x0000006d026d7220 */ /* 0x000fe20000410000 */
[----:B------:R-:W-:Y:S03]  /*6940*/  MUFU.EX2 R241, R241 ;  /* 0x000000f100f17308 */ /* 0x000fe60000000800 */
[C---:B------:R-:W-:Y:S02]  /*6950*/  FMUL.FTZ R110, R0.reuse, R110 ;  /* 0x0000006e006e7220 */ /* 0x040fe40000410000 */
[----:B------:R-:W-:Y:S02]  /*6960*/  FMUL.FTZ R111, R0, R111 ;  /* 0x0000006f006f7220 */ /* 0x000fe40000410000 */
[----:B------:R-:W-:Y:S01]  /*6970*/  FMUL.FTZ R16, R2, R116 ;  /* 0x0000007402107220 */ /* 0x000fe20000410000 */
[----:B----4-:R-:W-:Y:S01]  /*6980*/  F2FP.BF16.PACK_AB R116, R242, R175 ;  /* 0x000000aff274723e */ /* 0x010fe200000010ff */
[----:B------:R-:W-:Y:S01]  /*6990*/  FMUL.FTZ R17, R2, R117 ;  /* 0x0000007502117220 */ /* 0x000fe20000410000 */
[----:B------:R-:W1:Y:S01]  /*69a0*/  MUFU.EX2 R244, R244 ;  /* 0x000000f400f47308 */ /* 0x000e620000000800 */
[C---:B------:R-:W-:Y:S01]  /*69b0*/  FMUL.FTZ R18, R0.reuse, R118 ;  /* 0x0000007600127220 */ /* 0x040fe20000410000 */
[C---:B------:R-:W-:Y:S01]  /*69c0*/  HMMA.16816.F32.BF16 R108, R128.reuse, R138, R108 ;  /* 0x0000008a806c723c */ /* 0x040fe2000004186c */
[----:B------:R-:W4:Y:S02]  /*69d0*/  LDSM.16.MT88.4 R136, [R160+0x800] ;  /* 0x00080000a088783b */ /* 0x000f240000004200 */
[----:B------:R-:W-:Y:S01]  /*69e0*/  FMUL.FTZ R19, R0, R119 ;  /* 0x0000007700137220 */ /* 0x000fe20000410000 */
[----:B--2---:R-:W-:Y:S01]  /*69f0*/  F2FP.BF16.PACK_AB R117, R246, R243 ;  /* 0x000000f3f675723e */ /* 0x004fe200000010ff */
[C---:B------:R-:W-:Y:S02]  /*6a00*/  FMUL.FTZ R112, R2.reuse, R112 ;  /* 0x0000007002707220 */ /* 0x040fe40000410000 */
[----:B------:R-:W-:Y:S01]  /*6a10*/  FMUL.FTZ R113, R2, R113 ;  /* 0x0000007102717220 */ /* 0x000fe20000410000 */
[----:B------:R-:W-:Y:S01]  /*6a20*/  MUFU.EX2 R245, R245 ;  /* 0x000000f500f57308 */ /* 0x000fe20000000800 */
[C---:B------:R-:W-:Y:S01]  /*6a30*/  FMUL.FTZ R114, R0.reuse, R114 ;  /* 0x0000007200727220 */ /* 0x040fe20000410000 */
[C---:B------:R-:W-:Y:S03]  /*6a40*/  HMMA.16816.F32.BF16 R16, R128.reuse, R140, R16 ;  /* 0x0000008c8010723c */ /* 0x040fe60000041810 */
[----:B------:R-:W-:Y:S02]  /*6a50*/  FMUL.FTZ R115, R0, R115 ;  /* 0x0000007300737220 */ /* 0x000fe40000410000 */
[--C-:B------:R-:W-:Y:S02]  /*6a60*/  FFMA.FTZ R247, R22, c[0x0][0x2d0], -R171.reuse ;  /* 0x0000b40016f77a23 */ /* 0x100fe400000108ab */
[--C-:B------:R-:W-:Y:S01]  /*6a70*/  FFMA.FTZ R250, R23, c[0x0][0x2d0], -R171.reuse ;  /* 0x0000b40017fa7a23 */ /* 0x100fe200000108ab */
[----:B------:R-:W2:Y:S01]  /*6a80*/  MUFU.EX2 R248, R248 ;  /* 0x000000f800f87308 */ /* 0x000ea20000000800 */
[--C-:B------:R-:W-:Y:S01]  /*6a90*/  FFMA.FTZ R249, R26, c[0x0][0x2d0], -R171.reuse ;  /* 0x0000b4001af97a23 */ /* 0x100fe200000108ab */
[----:B------:R-:W-:Y:S01]  /*6aa0*/  HMMA.16816.F32.BF16 R112, R128, R142, R112 ;  /* 0x0000008e8070723c */ /* 0x000fe20000041870 */
[----:B------:R-:W4:Y:S02]  /*6ab0*/  LDSM.16.MT88.4 R128, [R161+0x2800] ;  /* 0x00280000a180783b */ /* 0x000f240000004200 */
[----:B-1----:R-:W-:Y:S01]  /*6ac0*/  F2FP.BF16.PACK_AB R118, R244, R241 ;  /* 0x000000f1f476723e */ /* 0x002fe200000010ff */
[----:B------:R-:W-:Y:S02]  /*6ad0*/  FFMA.FTZ R252, R27, c[0x0][0x2d0], -R171 ;  /* 0x0000b4001bfc7a23 */ /* 0x000fe400000108ab */
[----:B------:R-:W-:Y:S02]  /*6ae0*/  FFMA.FTZ R167, R0, R233, R167 ;  /* 0x000000e900a77223 */ /* 0x000fe400000100a7 */
[----:B------:R-:W-:Y:S01]  /*6af0*/  MUFU.EX2 R22, R29 ;  /* 0x0000001d00167308 */ /* 0x000fe20000000800 */
[----:B------:R-:W-:Y:S03]  /*6b00*/  LDSM.16.MT88.4 R140, [R161+0x1000] ;  /* 0x00100000a18c783b */ /* 0x000fe60000004200 */
[----:B------:R-:W-:Y:S02]  /*6b10*/  FFMA.FTZ R163, R2, R235, R163 ;  /* 0x000000eb02a37223 */ /* 0x000fe400000100a3 */
[----:B------:R-:W-:Y:S02]  /*6b20*/  FADD.FTZ R168, R168, R167 ;  /* 0x000000a7a8a87221 */ /* 0x000fe40000010000 */
[----:B------:R-:W-:Y:S02]  /*6b30*/  FADD.FTZ R164, R164, R163 ;  /* 0x000000a3a4a47221 */ /* 0x000fe40000010000 */
[----:B------:R-:W-:Y:S01]  /*6b40*/  MUFU.EX2 R247, R247 ;  /* 0x000000f700f77308 */ /* 0x000fe20000000800 */
[----:B------:R-:W-:Y:S02]  /*6b50*/  FADD.FTZ R169, R169, R168 ;  /* 0x000000a8a9a97221 */ /* 0x000fe40000010000 */
[----:B------:R-:W-:Y:S01]  /*6b60*/  FADD.FTZ R165, R165, R164 ;  /* 0x000000a4a5a57221 */ /* 0x000fe20000010000 */
[----:B--2---:R-:W-:Y:S01]  /*6b70*/  F2FP.BF16.PACK_AB R119, R248, R245 ;  /* 0x000000f5f877723e */ /* 0x004fe200000010ff */
[----:B------:R-:W-:Y:S02]  /*6b80*/  FADD.FTZ R170, R170, R169 ;  /* 0x000000a9aaaa7221 */ /* 0x000fe40000010000 */
[----:B------:R-:W-:Y:S02]  /*6b90*/  FADD.FTZ R166, R166, R165 ;  /* 0x000000a5a6a67221 */ /* 0x000fe40000010000 */
[----:B------:R-:W-:Y:S01]  /*6ba0*/  FADD.FTZ R243, R243, R170 ;  /* 0x000000aaf3f37221 */ /* 0x000fe20000010000 */
[----:B------:R-:W-:Y:S01]  /*6bb0*/  MUFU.EX2 R250, R250 ;  /* 0x000000fa00fa7308 */ /* 0x000fe20000000800 */
[C---:B---3--:R-:W-:Y:S05]  /*6bc0*/  HMMA.16816.F32.BF16 R4, R116.reuse, R120, R4 ;  /* 0x000000787404723c */ /* 0x048fea0000041804 */
[----:B------:R-:W-:Y:S02]  /*6bd0*/  FADD.FTZ R175, R175, R166 ;  /* 0x000000a6afaf7221 */ /* 0x000fe40000010000 */
[----:B------:R-:W-:Y:S01]  /*6be0*/  FADD.FTZ R246, R246, R243 ;  /* 0x000000f3f6f67221 */ /* 0x000fe20000010000 */
[C---:B------:R-:W-:Y:S01]  /*6bf0*/  HMMA.16816.F32.BF16 R8, R116.reuse, R122, R8 ;  /* 0x0000007a7408723c */ /* 0x040fe20000041808 */
[----:B------:R-:W1:Y:S01]  /*6c00*/  LDSM.16.MT88.4 R120, [R162+0x4800] ;  /* 0x00480000a278783b */ /* 0x000e620000004200 */
[----:B------:R-:W-:Y:S02]  /*6c10*/  MUFU.EX2 R249, R249 ;  /* 0x000000f900f97308 */ /* 0x000fe40000000800 */
[----:B------:R-:W-:Y:S02]  /*6c20*/  FADD.FTZ R242, R242, R175 ;  /* 0x000000aff2f27221 */ /* 0x000fe40000010000 */
[----:B------:R-:W-:Y:S02]  /*6c30*/  FADD.FTZ R245, R245, R246 ;  /* 0x000000f6f5f57221 */ /* 0x000fe40000010000 */
[C---:B-----5:R-:W-:Y:S04]  /*6c40*/  HMMA.16816.F32.BF16 R36, R116.reuse, R124, R36 ;  /* 0x0000007c7424723c */ /* 0x060fe80000041824 */
[----:B------:R-:W2:Y:S01]  /*6c50*/  MUFU.EX2 R252, R252 ;  /* 0x000000fc00fc7308 */ /* 0x000ea20000000800 */
[----:B------:R-:W-:Y:S02]  /*6c60*/  FADD.FTZ R241, R241, R242 ;  /* 0x000000f2f1f17221 */ /* 0x000fe40000010000 */
[----:B------:R-:W-:Y:S01]  /*6c70*/  FADD.FTZ R248, R248, R245 ;  /* 0x000000f5f8f87221 */ /* 0x000fe20000010000 */
[C---:B------:R-:W-:Y:S01]  /*6c80*/  HMMA.16816.F32.BF16 R40, R116.reuse, R126, R40 ;  /* 0x0000007e7428723c */ /* 0x040fe20000041828 */
[----:B------:R-:W3:Y:S03]  /*6c90*/  LDSM.16.MT88.4 R124, [R133+0x4800] ;  /* 0x00480000857c783b */ /* 0x000ee60000004200 */
[----:B------:R-:W-:Y:S04]  /*6ca0*/  FADD.FTZ R241, R244, R241 ;  /* 0x000000f1f4f17221 */ /* 0x000fe80000010000 */
[C---:B----4-:R-:W-:Y:S08]  /*6cb0*/  HMMA.16816.F32.BF16 R44, R116.reuse, R136, R44 ;  /* 0x00000088742c723c */ /* 0x050ff0000004182c */
[C---:B------:R-:W-:Y:S01]  /*6cc0*/  HMMA.16816.F32.BF16 R48, R116.reuse, R138, R48 ;  /* 0x0000008a7430723c */ /* 0x040fe20000041830 */
[----:B------:R-:W4:Y:S03]  /*6cd0*/  LDSM.16.MT88.4 R136, [R160+0x4800] ;  /* 0x00480000a088783b */ /* 0x000f260000004200 */
[----:B--2---:R-:W-:Y:S04]  /*6ce0*/  F2FP.BF16.PACK_AB R27, R252, R249 ;  /* 0x000000f9fc1b723e */ /* 0x004fe800000010ff */
[C---:B------:R-:W-:Y:S08]  /*6cf0*/  HMMA.16816.F32.BF16 R52, R116.reuse, R144, R52 ;  /* 0x000000907434723c */ /* 0x040ff00000041834 */
[C---:B------:R-:W-:Y:S01]  /*6d00*/  HMMA.16816.F32.BF16 R56, R116.reuse, R146, R56 ;  /* 0x000000927438723c */ /* 0x040fe20000041838 */
[----:B------:R-:W-:Y:S07]  /*6d10*/  LDSM.16.MT88.4 R144, [R160+0x3800] ;  /* 0x00380000a090783b */ /* 0x000fee0000004200 */
[C---:B------:R-:W-:Y:S08]  /*6d20*/  HMMA.16816.F32.BF16 R60, R116.reuse, R148, R60 ;  /* 0x00000094743c723c */ /* 0x040ff0000004183c */
[C---:B------:R-:W-:Y:S01]  /*6d30*/  HMMA.16816.F32.BF16 R64, R116.reuse, R150, R64 ;  /* 0x000000967440723c */ /* 0x040fe20000041840 */
[----:B------:R-:W-:Y:S07]  /*6d40*/  LDSM.16.MT88.4 R148, [R161+0x3800] ;  /* 0x00380000a194783b */ /* 0x000fee0000004200 */
[C---:B------:R-:W-:Y:S08]  /*6d50*/  HMMA.16816.F32.BF16 R68, R116.reuse, R152, R68 ;  /* 0x000000987444723c */ /* 0x040ff00000041844 */
[C---:B------:R-:W-:Y:S08]  /*6d60*/  HMMA.16816.F32.BF16 R72, R116.reuse, R154, R72 ;  /* 0x0000009a7448723c */ /* 0x040ff00000041848 */
[C---:B------:R-:W-:Y:S07]  /*6d70*/  HMMA.16816.F32.BF16 R76, R116.reuse, R156, R76 ;  /* 0x0000009c744c723c */ /* 0x040fee000004184c */
[--C-:B------:R-:W-:Y:S01]  /*6d80*/  FFMA.FTZ R157, R21, c[0x0][0x2d0], -R174.reuse ;  /* 0x0000b400159d7a23 */ /* 0x100fe200000108ae */
[C---:B------:R-:W-:Y:S01]  /*6d90*/  HMMA.16816.F32.BF16 R80, R116.reuse, R158, R80 ;  /* 0x0000009e7450723c */ /* 0x040fe20000041850 */
[----:B------:R-:W-:Y:S03]  /*6da0*/  MUFU.EX2 R21, R32 ;  /* 0x0000002000157308 */ /* 0x000fe60000000800 */
[--C-:B------:R-:W-:Y:S03]  /*6db0*/  FFMA.FTZ R156, R20, c[0x0][0x2d0], -R174.reuse ;  /* 0x0000b400149c7a23 */ /* 0x100fe600000108ae */
[--C-:B------:R-:W-:Y:S01]  /*6dc0*/  FFMA.FTZ R158, R24, c[0x0][0x2d0], -R174.reuse ;  /* 0x0000b400189e7a23 */ /* 0x100fe200000108ae */
[C---:B------:R-:W-:Y:S03]  /*6dd0*/  HMMA.16816.F32.BF16 R84, R116.reuse, R128, R84 ;  /* 0x000000807454723c */ /* 0x040fe60000041854 */
[----:B------:R-:W-:Y:S01]  /*6de0*/  MUFU.EX2 R156, R156 ;  /* 0x0000009c009c7308 */ /* 0x000fe20000000800 */
[--C-:B------:R-:W-:Y:S01]  /*6df0*/  FFMA.FTZ R159, R25, c[0x0][0x2d0], -R174.reuse ;  /* 0x0000b400199f7a23 */ /* 0x100fe200000108ae */
[----:B------:R-:W-:Y:S01]  /*6e00*/  F2FP.BF16.PACK_AB R25, R250, R247 ;  /* 0x000000f7fa19723e */ /* 0x000fe200000010ff */
[----:B------:R-:W-:Y:S02]  /*6e10*/  FFMA.FTZ R174, R33, c[0x0][0x2d0], -R174 ;  /* 0x0000b40021ae7a23 */ /* 0x000fe400000108ae */
[C---:B------:R-:W-:Y:S01]  /*6e20*/  HMMA.16816.F32.BF16 R88, R116.reuse, R130, R88 ;  /* 0x000000827458723c */ /* 0x040fe20000041858 */
[----:B------:R-:W2:Y:S03]  /*6e30*/  LDSM.16.MT88.4 R128, [R161+0x4800] ;  /* 0x00480000a180783b */ /* 0x000ea60000004200 */
[----:B------:R-:W-:Y:S01]  /*6e40*/  FFMA.FTZ R33, R30, c[0x0][0x2d0], -R171 ;  /* 0x0000b4001e217a23 */ /* 0x000fe200000108ab */
[----:B------:R-:W5:Y:S01]  /*6e50*/  MUFU.EX2 R157, R157 ;  /* 0x0000009d009d7308 */ /* 0x000f620000000800 */
[----:B------:R-:W-:Y:S02]  /*6e60*/  FADD.FTZ R247, R247, R248 ;  /* 0x000000f8f7f77221 */ /* 0x000fe40000010000 */
[C---:B-1----:R-:W-:Y:S04]  /*6e70*/  HMMA.16816.F32.BF16 R92, R116.reuse, R120, R92 ;  /* 0x00000078745c723c */ /* 0x042fe8000004185c */
[----:B------:R-:W-:Y:S03]  /*6e80*/  FADD.FTZ R250, R250, R247 ;  /* 0x000000f7fafa7221 */ /* 0x000fe60000010000 */
[----:B------:R-:W-:Y:S01]  /*6e90*/  MUFU.EX2 R23, R33 ;  /* 0x0000002100177308 */ /* 0x000fe20000000800 */
[C---:B------:R-:W-:Y:S01]  /*6ea0*/  HMMA.16816.F32.BF16 R96, R116.reuse, R122, R96 ;  /* 0x0000007a7460723c */ /* 0x040fe20000041860 */
[----:B------:R-:W1:Y:S03]  /*6eb0*/  LDSM.16.MT88.4 R120, [R162+0x1000] ;  /* 0x00100000a278783b */ /* 0x000e660000004200 */
[----:B------:R-:W-:Y:S04]  /*6ec0*/  FADD.FTZ R249, R249, R250 ;  /* 0x000000faf9f97221 */ /* 0x000fe80000010000 */
[C---:B---3--:R-:W-:Y:S01]  /*6ed0*/  HMMA.16816.F32.BF16 R100, R116.reuse, R124, R100 ;  /* 0x0000007c7464723c */ /* 0x048fe20000041864 */
[----:B------:R-:W-:Y:S03]  /*6ee0*/  MUFU.EX2 R158, R158 ;  /* 0x0000009e009e7308 */ /* 0x000fe60000000800 */
[----:B------:R-:W-:Y:S01]  /*6ef0*/  FADD.FTZ R252, R252, R249 ;  /* 0x000000f9fcfc7221 */ /* 0x000fe20000010000 */
[C---:B-----5:R-:W-:Y:S01]  /*6f00*/  F2FP.BF16.PACK_AB R24, R157.reuse, R156 ;  /* 0x0000009c9d18723e */ /* 0x060fe200000010ff */
[----:B------:R-:W-:Y:S02]  /*6f10*/  FADD.FTZ R156, R156, R241 ;  /* 0x000000f19c9c7221 */ /* 0x000fe40000010000 */
[C---:B------:R-:W-:Y:S01]  /*6f20*/  HMMA.16816.F32.BF16 R104, R116.reuse, R126, R104 ;  /* 0x0000007e7468723c */ /* 0x040fe20000041868 */
[----:B------:R-:W3:Y:S02]  /*6f30*/  LDSM.16.MT88.4 R124, [R133+0x1000] ;  /* 0x00100000857c783b */ /* 0x000ee40000004200 */
[----:B------:R-:W5:Y:S01]  /*6f40*/  MUFU.EX2 R159, R159 ;  /* 0x0000009f009f7308 */ /* 0x000f620000000800 */
[----:B------:R-:W-:Y:S04]  /*6f50*/  FADD.FTZ R157, R157, R156 ;  /* 0x0000009c9d9d7221 */ /* 0x000fe80000010000 */
[C---:B----4-:R-:W-:Y:S05]  /*6f60*/  HMMA.16816.F32.BF16 R12, R116.reuse, R136, R12 ;  /* 0x00000088740c723c */ /* 0x050fea000004180c */
[----:B------:R-:W4:Y:S03]  /*6f70*/  MUFU.EX2 R174, R174 ;  /* 0x000000ae00ae7308 */ /* 0x000f260000000800 */
[C---:B------:R-:W-:Y:S01]  /*6f80*/  HMMA.16816.F32.BF16 R108, R116.reuse, R138, R108 ;  /* 0x0000008a746c723c */ /* 0x040fe2000004186c */
[----:B------:R-:W4:Y:S07]  /*6f90*/  LDSM.16.MT88.4 R136, [R160+0x1000] ;  /* 0x00100000a088783b */ /* 0x000f2e0000004200 */
[C---:B--2---:R-:W-:Y:S04]  /*6fa0*/  HMMA.16816.F32.BF16 R16, R116.reuse, R128, R16 ;  /* 0x000000807410723c */ /* 0x044fe80000041810 */
[C---:B-----5:R-:W-:Y:S01]  /*6fb0*/  F2FP.BF16.PACK_AB R26, R159.reuse, R158 ;  /* 0x0000009e9f1a723e */ /* 0x060fe200000010ff */
[----:B------:R-:W-:Y:S03]  /*6fc0*/  FADD.FTZ R158, R158, R157 ;  /* 0x0000009d9e9e7221 */ /* 0x000fe60000010000 */
[----:B------:R-:W-:Y:S01]  /*6fd0*/  HMMA.16816.F32.BF16 R112, R116, R130, R112 ;  /* 0x000000827470723c */ /* 0x000fe20000041870 */
[----:B------:R-:W2:Y:S03]  /*6fe0*/  LDSM.16.MT88.4 R116, [R162+0x3000] ;  /* 0x00300000a274783b */ /* 0x000ea60000004200 */
[----:B------:R-:W-:Y:S04]  /*6ff0*/  FADD.FTZ R158, R159, R158 ;  /* 0x0000009e9f9e7221 */ /* 0x000fe80000010000 */
[C---:B-1----:R-:W-:Y:S01]  /*7000*/  HMMA.16816.F32.BF16 R4, R24.reuse, R120, R4 ;  /* 0x000000781804723c */ /* 0x042fe20000041804 */
[----:B------:R-:W1:Y:S07]  /*7010*/  LDSM.16.MT88.4 R128, [R133+0x3000] ;  /* 0x003000008580783b */ /* 0x000e6e0000004200 */
[C---:B------:R-:W-:Y:S01]  /*7020*/  HMMA.16816.F32.BF16 R8, R24.reuse, R122, R8 ;  /* 0x0000007a1808723c */ /* 0x040fe20000041808 */
[----:B------:R-:W5:Y:S07]  /*7030*/  LDSM.16.MT88.4 R120, [R160+0x3000] ;  /* 0x00300000a078783b */ /* 0x000f6e0000004200 */
        /* <DEDUP_REMOVED lines=9> */
[C---:B--2---:R-:W-:Y:S08]  /*70d0*/  HMMA.16816.F32.BF16 R60, R24.reuse, R116, R60 ;  /* 0x00000074183c723c */ /* 0x044ff0000004183c */
[C---:B------:R-:W-:Y:S01]  /*70e0*/  HMMA.16816.F32.BF16 R64, R24.reuse, R118, R64 ;  /* 0x000000761840723c */ /* 0x040fe20000041840 */
[----:B------:R-:W2:Y:S07]  /*70f0*/  LDSM.16.MT88.4 R116, [R133+0x5000] ;  /* 0x005000008574783b */ /* 0x000eae0000004200 */
[C---:B-1----:R-:W-:Y:S07]  /*7100*/  HMMA.16816.F32.BF16 R68, R24.reuse, R128, R68 ;  /* 0x000000801844723c */ /* 0x042fee0000041844 */
[--C-:B------:R-:W-:Y:S01]  /*7110*/  FFMA.FTZ R129, R31, c[0x0][0x2d0], -R171.reuse ;  /* 0x0000b4001f817a23 */ /* 0x100fe200000108ab */
[C---:B------:R-:W-:Y:S01]  /*7120*/  HMMA.16816.F32.BF16 R72, R24.reuse, R130, R72 ;  /* 0x000000821848723c */ /* 0x040fe20000041848 */
[----:B------:R-:W-:Y:S02]  /*7130*/  LDSM.16.MT88.4 R28, [R162+0x1800] ;  /* 0x00180000a21c783b */ /* 0x000fe40000004200 */
[----:B------:R-:W1:Y:S01]  /*7140*/  MUFU.EX2 R154, R129 ;  /* 0x00000081009a7308 */ /* 0x000e620000000800 */
[--C-:B------:R-:W-:Y:S02]  /*7150*/  FFMA.FTZ R128, R34, c[0x0][0x2d0], -R171.reuse ;  /* 0x0000b40022807a23 */ /* 0x100fe400000108ab */
[----:B------:R-:W-:Y:S02]  /*7160*/  FFMA.FTZ R171, R35, c[0x0][0x2d0], -R171 ;  /* 0x0000b40023ab7a23 */ /* 0x000fe400000108ab */
[C---:B-----5:R-:W-:Y:S01]  /*7170*/  HMMA.16816.F32.BF16 R76, R24.reuse, R120, R76 ;  /* 0x00000078184c723c */ /* 0x060fe2000004184c */
[----:B------:R-:W-:Y:S04]  /*7180*/  LDSM.16.MT88.4 R32, [R161+0x1800] ;  /* 0x00180000a120783b */ /* 0x000fe80000004200 */
[----:B------:R-:W-:Y:S03]  /*7190*/  MUFU.EX2 R153, R128 ;  /* 0x0000008000997308 */ /* 0x000fe60000000800 */
[C---:B------:R-:W-:Y:S01]  /*71a0*/  HMMA.16816.F32.BF16 R80, R24.reuse, R122, R80 ;  /* 0x0000007a1850723c */ /* 0x040fe20000041850 */
[----:B------:R-:W5:Y:S06]  /*71b0*/  LDSM.16.MT88.4 R120, [R160+0x5000] ;  /* 0x00500000a078783b */ /* 0x000f6c0000004200 */
[----:B------:R-:W1:Y:S01]  /*71c0*/  MUFU.EX2 R171, R171 ;  /* 0x000000ab00ab7308 */ /* 0x000e620000000800 */
[C---:B---3--:R-:W-:Y:S08]  /*71d0*/  HMMA.16816.F32.BF16 R84, R24.reuse, R124, R84 ;  /* 0x0000007c1854723c */ /* 0x048ff00000041854 */
[C---:B------:R-:W-:Y:S01]  /*71e0*/  HMMA.16816.F32.BF16 R88, R24.reuse, R126, R88 ;  /* 0x0000007e1858723c */ /* 0x040fe20000041858 */
[----:B------:R-:W3:Y:S07]  /*71f0*/  LDSM.16.MT88.4 R124, [R161+0x5000] ;  /* 0x00500000a17c783b */ /* 0x000eee0000004200 */
[C---:B----4-:R-:W-:Y:S08]  /*7200*/  HMMA.16816.F32.BF16 R92, R24.reuse, R136, R92 ;  /* 0x00000088185c723c */ /* 0x050ff0000004185c */
[C---:B------:R-:W-:Y:S01]  /*7210*/  HMMA.16816.F32.BF16 R96, R24.reuse, R138, R96 ;  /* 0x0000008a1860723c */ /* 0x040fe20000041860 */
[----:B------:R-:W-:Y:S07]  /*7220*/  LDSM.16.MT88.4 R136, [R160+0x1800] ;  /* 0x00180000a088783b */ /* 0x000fee0000004200 */
[C---:B--2---:R-:W-:Y:S08]  /*7230*/  HMMA.16816.F32.BF16 R100, R24.reuse, R116, R100 ;  /* 0x000000741864723c */ /* 0x044ff00000041864 */
[C---:B------:R-:W-:Y:S01]  /*7240*/  HMMA.16816.F32.BF16 R104, R24.reuse, R118, R104 ;  /* 0x000000761868723c */ /* 0x040fe20000041868 */
[----:B------:R-:W2:Y:S07]  /*7250*/  LDSM.16.MT88.4 R116, [R133+0x1800] ;  /* 0x001800008574783b */ /* 0x000eae0000004200 */
[C---:B-----5:R-:W-:Y:S08]  /*7260*/  HMMA.16816.F32.BF16 R12, R24.reuse, R120, R12 ;  /* 0x00000078180c723c */ /* 0x060ff0000004180c */
[C---:B------:R-:W-:Y:S01]  /*7270*/  HMMA.16816.F32.BF16 R108, R24.reuse, R122, R108 ;  /* 0x0000007a186c723c */ /* 0x040fe2000004186c */
[----:B------:R-:W4:Y:S07]  /*7280*/  LDSM.16.MT88.4 R120, [R162+0x3800] ;  /* 0x00380000a278783b */ /* 0x000f2e0000004200 */
[C---:B---3--:R-:W-:Y:S08]  /*7290*/  HMMA.16816.F32.BF16 R16, R24.reuse, R124, R16 ;  /* 0x0000007c1810723c */ /* 0x048ff00000041810 */
[----:B------:R-:W-:Y:S07]  /*72a0*/  HMMA.16816.F32.BF16 R112, R24, R126, R112 ;  /* 0x0000007e1870723c */ /* 0x000fee0000041870 */
[----:B------:R-:W-:Y:S01]  /*72b0*/  F2FP.BF16.PACK_AB R24, R22, R251 ;  /* 0x000000fb1618723e */ /* 0x000fe200000010ff */
[----:B------:R-:W-:Y:S01]  /*72c0*/  FADD.FTZ R251, R251, R158 ;  /* 0x0000009efbfb7221 */ /* 0x000fe20000010000 */
[----:B------:R-:W-:Y:S03]  /*72d0*/  F2FP.BF16.PACK_AB R26, R174, R21 ;  /* 0x00000015ae1a723e */ /* 0x000fe600000010ff */
[----:B-1----:R-:W-:Y:S02]  /*72e0*/  F2FP.BF16.PACK_AB R25, R154, R23 ;  /* 0x000000179a19723e */ /* 0x002fe400000010ff */
[----:B------:R-:W-:Y:S07]  /*72f0*/  F2FP.BF16.PACK_AB R27, R171, R153 ;  /* 0x00000099ab1b723e */ /* 0x000fee00000010ff */
[C---:B------:R-:W-:Y:S08]  /*7300*/  HMMA.16816.F32.BF16 R128, R24.reuse, R28, R4 ;  /* 0x0000001c1880723c */ /* 0x040ff00000041804 */
[C---:B------:R-:W-:Y:S01]  /*7310*/  HMMA.16816.F32.BF16 R124, R24.reuse, R30, R8 ;  /* 0x0000001e187c723c */ /* 0x040fe20000041808 */
[----:B------:R-:W1:Y:S07]  /*7320*/  LDSM.16.MT88.4 R28, [R162+0x5800] ;  /* 0x00580000a21c783b */ /* 0x000e6e0000004200 */
[C---:B--2---:R-:W-:Y:S08]  /*7330*/  HMMA.16816.F32.BF16 R36, R24.reuse, R116, R36 ;  /* 0x000000741824723c */ /* 0x044ff00000041824 */
[C---:B------:R-:W-:Y:S01]  /*7340*/  HMMA.16816.F32.BF16 R40, R24.reuse, R118, R40 ;  /* 0x000000761828723c */ /* 0x040fe20000041828 */
[----:B------:R-:W-:Y:S07]  /*7350*/  LDSM.16.MT88.4 R116, [R160+0x5800] ;  /* 0x00580000a074783b */ /* 0x000fee0000004200 */
[C---:B------:R-:W-:Y:S08]  /*7360*/  HMMA.16816.F32.BF16 R44, R24.reuse, R136, R44 ;  /* 0x00000088182c723c */ /* 0x040ff0000004182c */
[C---:B------:R-:W-:Y:S08]  /*7370*/  HMMA.16816.F32.BF16 R48, R24.reuse, R138, R48 ;  /* 0x0000008a1830723c */ /* 0x040ff00000041830 */
[C---:B------:R-:W-:Y:S08]  /*7380*/  HMMA.16816.F32.BF16 R52, R24.reuse, R32, R52 ;  /* 0x000000201834723c */ /* 0x040ff00000041834 */
[C---:B------:R-:W-:Y:S01]  /*7390*/  HMMA.16816.F32.BF16 R56, R24.reuse, R34, R56 ;  /* 0x000000221838723c */ /* 0x040fe20000041838 */
[----:B------:R-:W2:Y:S07]  /*73a0*/  LDSM.16.MT88.4 R32, [R133+0x5800] ;  /* 0x005800008520783b */ /* 0x000eae0000004200 */
[C---:B----4-:R-:W-:Y:S07]  /*73b0*/  HMMA.16816.F32.BF16 R60, R24.reuse, R120, R60 ;  /* 0x00000078183c723c */ /* 0x050fee000004183c */
[----:B------:R-:W-:Y:S01]  /*73c0*/  IADD3 R120, R234, -0x2, RZ ;  /* 0xfffffffeea787810 */ /* 0x000fe20007ffe0ff */
[C---:B------:R-:W-:Y:S03]  /*73d0*/  HMMA.16816.F32.BF16 R64, R24.reuse, R122, R64 ;  /* 0x0000007a1840723c */ /* 0x040fe60000041840 */
[C---:B------:R-:W-:Y:S05]  /*73e0*/  ISETP.GE.AND P5, PT, R120.reuse, R229, PT ;  /* 0x000000e57800720c */ /* 0x040fea0003fa6270 */
[C---:B------:R-:W-:Y:S08]  /*73f0*/  HMMA.16816.F32.BF16 R68, R24.reuse, R140, R68 ;  /* 0x0000008c1844723c */ /* 0x040ff00000041844 */
[C---:B------:R-:W-:Y:S01]  /*7400*/  HMMA.16816.F32.BF16 R72, R24.reuse, R142, R72 ;  /* 0x0000008e1848723c */ /* 0x040fe20000041848 */
[----:B------:R-:W-:Y:S02]  /*7410*/  @P5 MOV R0, c[0x0][0x1e0] ;  /* 0x0000780000005a02 */ /* 0x000fe40000000f00 */
[----:B------:R-:W-:Y:S02]  /*7420*/  @P5 ISETP.GE.AND P2, PT, R199, c[0x0][0x1d4], PT ;  /* 0x00007500c7005a0c */ /* 0x000fe40003f46270 */
[----:B------:R-:W-:Y:S03]  /*7430*/  @P5 MOV R2, c[0x0][0x1e4] ;  /* 0x0000790000025a02 */ /* 0x000fe60000000f00 */
        /* <DEDUP_REMOVED lines=8> */
[C---:B------:R-:W-:Y:S01]  /*74c0*/  @P5 IMAD R29, R120.reuse, c[0x0][0x1e4], R29 ;  /* 0x00007900781d5a24 */ /* 0x040fe200078e021d */
[C---:B--2---:R-:W-:Y:S03]  /*74d0*/  HMMA.16816.F32.BF16 R100, R24.reuse, R32, R100 ;  /* 0x000000201864723c */ /* 0x044fe60000041864 */
[----:B------:R-:W-:Y:S05]  /*74e0*/  @P5 IMAD.WIDE.U32 R120, R120, c[0x0][0x1e0], RZ ;  /* 0x0000780078785a25 */ /* 0x000fea00078e00ff */
[----:B------:R-:W-:Y:S01]  /*74f0*/  @P5 IADD3 R133, R121, R29, RZ ;  /* 0x0000001d79855210 */ /* 0x000fe20007ffe0ff */
[C---:B------:R-:W-:Y:S01]  /*7500*/  HMMA.16816.F32.BF16 R104, R24.reuse, R34, R104 ;  /* 0x000000221868723c */ /* 0x040fe20000041868 */
[----:B------:R1:W2:Y:S02]  /*7510*/  LDSM.16.MT88.4 R28, [R161+0x5800] ;  /* 0x00580000a11c783b */ /* 0x0002a40000004200 */
[C---:B------:R-:W-:Y:S02]  /*7520*/  @P5 SHF.L.U32 R33, R120.reuse, 0x6, RZ ;  /* 0x0000000678215819 */ /* 0x040fe400000006ff */
[----:B------:R-:W-:Y:S02]  /*7530*/  @P5 SHF.L.U64.HI R133, R120, 0x6, R133 ;  /* 0x0000000678855819 */ /* 0x000fe40000010285 */
[C---:B------:R-:W-:Y:S01]  /*7540*/  @P5 LEA R35, P0, R0.reuse, R33, 0x5 ;  /* 0x0000002100235211 */ /* 0x040fe200078028ff */
[C---:B------:R-:W-:Y:S04]  /*7550*/  HMMA.16816.F32.BF16 R120, R24.reuse, R116, R12 ;  /* 0x000000741878723c */ /* 0x040fe8000004180c */
[-C--:B------:R-:W-:Y:S04]  /*7560*/  @P5 IADD3 R33, P3, R33, R238.reuse, RZ ;  /* 0x000000ee21215210 */ /* 0x080fe80007f7e0ff */
[----:B------:R-:W-:Y:S01]  /*7570*/  @P5 LEA R160, P4, R33, c[0x0][0x1c8], 0x1 ;  /* 0x0000720021a05a11 */ /* 0x000fe200078808ff */
[C---:B------:R-:W-:Y:S03]  /*7580*/  HMMA.16816.F32.BF16 R108, R24.reuse, R118, R108 ;  /* 0x00000076186c723c */ /* 0x040fe6000004186c */
[----:B-1----:R-:W-:Y:S02]  /*7590*/  @P5 LEA.HI.X R161, R0, R133, R2, 0x5, P0 ;  /* 0x0000008500a15211 */ /* 0x002fe400000f2c02 */
[----:B------:R-:W-:Y:S02]  /*75a0*/  @P5 IADD3 R35, P0, R35, R238, RZ ;  /* 0x000000ee23235210 */ /* 0x000fe40007f1e0ff */
[-C--:B------:R-:W-:Y:S02]  /*75b0*/  @P5 IADD3.X R0, R133, R228.reuse, RZ, P3, !PT ;  /* 0x000000e485005210 */ /* 0x080fe40001ffe4ff */
[----:B------:R-:W-:Y:S03]  /*75c0*/  @P5 LEA R32, P3, R35, c[0x0][0x1c8], 0x1 ;  /* 0x0000720023205a11 */ /* 0x000fe600078608ff */
[----:B------:R-:W-:Y:S02]  /*75d0*/  @P5 IADD3.X R2, R161, R228, RZ, P0, !PT ;  /* 0x000000e4a1025210 */ /* 0x000fe400007fe4ff */
[----:B------:R-:W-:Y:S01]  /*75e0*/  @P5 LEA.HI.X R161, R33, c[0x0][0x1cc], R0, 0x1, P4 ;  /* 0x0000730021a15a11 */ /* 0x000fe200020f0c00 */
[----:B------:R-:W-:Y:S01]  /*75f0*/  FADD.FTZ R0, R22, R251 ;  /* 0x000000fb16007221 */ /* 0x000fe20000010000 */
[----:B------:R-:W-:Y:S01]  /*7600*/  @P5 LEA.HI.X R33, R35, c[0x0][0x1cc], R2, 0x1, P3 ;  /* 0x0000730023215a11 */ /* 0x000fe200018f0c02 */
[----:B------:R-:W-:Y:S01]  /*7610*/  @P5 IMAD R35, R232, 0x6000, R201 ;  /* 0x00006000e8235824 */ /* 0x000fe200078e02c9 */
[----:B------:R-:W-:Y:S01]  /*7620*/  @P5 ISETP.GE.AND P0, PT, R200, c[0x0][0x1d4], PT ;  /* 0x00007500c8005a0c */ /* 0x000fe20003f06270 */
[----:B------:R-:W-:Y:S01]  /*7630*/  FADD.FTZ R235, R21, R0 ;  /* 0x0000000015eb7221 */ /* 0x000fe20000010000 */
[C---:B--2---:R-:W-:Y:S02]  /*7640*/  HMMA.16816.F32.BF16 R116, R24.reuse, R28, R16 ;  /* 0x0000001c1874723c */ /* 0x044fe40000041810 */
[----:B------:R-:W-:Y:S01]  /*7650*/  @!PT LDS RZ, [RZ] ;  /* 0x00000000fffff984 */ /* 0x000fe20000000800 */
[----:B------:R-:W-:Y:S01]  /*7660*/  @!PT LDS RZ, [RZ] ;  /* 0x00000000fffff984 */ /* 0x000fe20000000800 */
[----:B------:R-:W-:Y:S01]  /*7670*/  @!PT LDS RZ, [RZ] ;  /* 0x00000000fffff984 */ /* 0x000fe20000000800 */
[----:B------:R1:W-:Y:S01]  /*7680*/  @P5 LDGSTS.E.BYPASS.LTC128B.128 [R35], [R160.64], !P1 ;  /* 0x00000000a0235fae */ /* 0x0003e2000c901d48 */
[----:B------:R-:W-:Y:S01]  /*7690*/  IADD3 R0, R135, 0x1, RZ ;  /* 0x0000000187007810 */ /* 0x000fe20007ffe0ff */
[----:B------:R-:W-:Y:S01]  /*76a0*/  FADD.FTZ R235, R174, R235 ;  /* 0x000000ebaeeb7221 */ /* 0x000fe20000010000 */
[----:B------:R-:W-:Y:S03]  /*76b0*/  MOV R133, R132 ;  /* 0x0000008400857202 */ /* 0x000fe60000000f00 */
[----:B------:R-:W-:Y:S02]  /*76c0*/  HMMA.16816.F32.BF16 R112, R24, R30, R112 ;  /* 0x0000001e1870723c */ /* 0x000fe40000041870 */
[----:B------:R1:W-:Y:S05]  /*76d0*/  @P5 LDGSTS.E.BYPASS.LTC128B.128 [R35+0x2000], [R160.64+0x80], !P2 ;  /* 0x02000080a0235fae */ /* 0x0003ea000d101d48 */
[----:B------:R-:W-:Y:S03]  /*76e0*/  FADD.FTZ R25, R23, R252 ;  /* 0x000000fc17197221 */ /* 0x000fe60000010000 */
[----:B------:R1:W-:Y:S02]  /*76f0*/  @P5 LDGSTS.E.BYPASS.LTC128B.128 [R35+0x4000], [R160.64+0x100], !P0 ;  /* 0x04000100a0235fae */ /* 0x0003e4000c101d48 */
[----:B------:R-:W-:Y:S04]  /*7700*/  FADD.FTZ R2, R154, R25 ;  /* 0x000000199a027221 */ /* 0x000fe80000010000 */
[----:B------:R-:W-:Y:S02]  /*7710*/  FADD.FTZ R2, R153, R2 ;  /* 0x0000000299027221 */ /* 0x000fe40000010000 */
[----:B------:R1:W-:Y:S02]  /*7720*/  @P5 LDGSTS.E.BYPASS.LTC128B.128 [R35+0x1000], [R32.64], !P1 ;  /* 0x0100000020235fae */ /* 0x0003e4000c901d48 */
[----:B------:R-:W-:Y:S06]  /*7730*/  FADD.FTZ R233, R171, R2 ;  /* 0x00000002abe97221 */ /* 0x000fec0000010000 */
[----:B------:R1:W-:Y:S01]  /*7740*/  @P5 LDGSTS.E.BYPASS.LTC128B.128 [R35+0x3000], [R32.64+0x80], !P2 ;  /* 0x0300008020235fae */ /* 0x0003e2000d101d48 */
[----:B------:R-:W-:Y:S04]  /*7750*/  ISETP.GE.AND P2, PT, R135, 0x1, PT ;  /* 0x000000018700780c */ /* 0x000fe80003f46270 */
[----:B------:R-:W-:Y:S02]  /*7760*/  SEL R135, R0, RZ, !P2 ;  /* 0x000000ff00877207 */ /* 0x000fe40005000000 */
[----:B------:R-:W-:Y:S01]  /*7770*/  MOV R0, R3 ;  /* 0x0000000300007202 */ /* 0x000fe20000000f00 */
[----:B------:R1:W-:Y:S01]  /*7780*/  @P5 LDGSTS.E.BYPASS.LTC128B.128 [R35+0x5000], [R32.64+0x100], !P0 ;  /* 0x0500010020235fae */ /* 0x0003e2000c101d48 */
[----:B------:R-:W-:Y:S02]  /*7790*/  ISETP.GE.AND P0, PT, R229, R234, PT ;  /* 0x000000eae500720c */ /* 0x000fe40003f06270 */
[----:B------:R-:W-:Y:S05]  /*77a0*/  MOV R234, R240 ;  /* 0x000000f000ea7202 */ /* 0x000fea0000000f00 */
[----:B------:R-:W0:Y:S06]  /*77b0*/  LDGDEPBAR ;  /* 0x00000000000079af */ /* 0x000e2c0000000000 */
[----:B------:R-:W-:-:S05]  /*77c0*/  @!P0 BRA `(.L_x_3726) ;  /* 0xffffd73000008947 */ /* 0x000fca000383ffff */
.L_x_3725:
[----:B------:R-:W-:Y:S02]  /*77d0*/  MOV R5, 0x1f ;  /* 0x0000001f00057802 */ /* 0x000fe40000000f00 */
[----:B------:R-:W-:Y:S01]  /*77e0*/  MOV R0, 0xffffffff ;  /* 0xffffffff00007802 */ /* 0x000fe20000000f00 */
[----:B------:R-:W-:Y:S05]  /*77f0*/  BRA.DIV ~URZ, `(.L_x_3727) ;  /* 0x00004aa27f007947 */ /* 0x000fea000b800000 */
[----:B-1----:R1:W2:Y:S02]  /*7800*/  SHFL.BFLY PT, R6, R235, 0x2, 0x1f ;  /* 0x0c401f00eb067f89 */ /* 0x0022a400000e0000 */
.L_x_3797:
[----:B-12---:R-:W-:Y:S01]  /*7810*/  FADD.FTZ R235, R6, R235 ;  /* 0x000000eb06eb7221 */ /* 0x006fe20000010000 */
[----:B------:R-:W-:Y:S05]  /*7820*/  BRA.DIV ~URZ, `(.L_x_3728) ;  /* 0x00004ab27f007947 */ /* 0x000fea000b800000 */
[----:B------:R-:W1:Y:S04]  /*7830*/  SHFL.BFLY PT, R8, R233, 0x2, 0x1f ;  /* 0x0c401f00e9087f89 */ /* 0x000e6800000e0000 */
[----:B------:R-:W2:Y:S01]  /*7840*/  SHFL.BFLY PT, R4, R235, 0x1, 0x1f ;  /* 0x0c201f00eb047f89 */ /* 0x000ea200000e0000 */
[----:B-1----:R-:W-:-:S02]  /*7850*/  FADD.FTZ R8, R8, R233 ;  /* 0x000000e908087221 */ /* 0x002fc40000010000 */
[----:B--2---:R-:W-:-:S03]  /*7860*/  FADD.FTZ R4, R235, R4 ;  /* 0x00000004eb047221 */ /* 0x004fc60000010000 */
[----:B------:R1:W2:Y:S04]  /*7870*/  SHFL.BFLY PT, R6, R8, 0x1, 0x1f ;  /* 0x0c201f0008067f89 */ /* 0x0002a800000e0000 */
.L_x_3798:
[----:B--2---:R-:W-:Y:S01]  /*7880*/  FADD.FTZ R6, R6, R8 ;  /* 0x0000000806067221 */ /* 0x004fe20000010000 */
[----:B------:R-:W-:Y:S02]  /*7890*/  FSETP.NE.FTZ.AND P1, PT, R4, RZ, PT ;  /* 0x000000ff0400720b */ /* 0x000fe40003f35000 */
[----:B------:R-:W-:Y:S02]  /*78a0*/  MOV R2, RZ ;  /* 0x000000ff00027202 */ /* 0x000fe40000000f00 */
[----:B------:R-:W-:Y:S02]  /*78b0*/  FSETP.NE.FTZ.AND P0, PT, R6, RZ, PT ;  /* 0x000000ff0600720b */ /* 0x000fe40003f15000 */
[----:B------:R-:W-:Y:S02]  /*78c0*/  MOV R7, RZ ;  /* 0x000000ff00077202 */ /* 0x000fe40000000f00 */
[----:B------:R-:W-:-:S05]  /*78d0*/  MOV R0, 0xff800000 ;  /* 0xff80000000007802 */ /* 0x000fca0000000f00 */
[----:B------:R-:W2:Y:S01]  /*78e0*/  @P1 MUFU.LG2 R5, R4 ;  /* 0x0000000400051308 */ /* 0x000ea20000000c00 */
[----:B-1----:R-:W-:-:S03]  /*78f0*/  @P1 MOV R8, 0x3f317218 ;  /* 0x3f31721800081802 */ /* 0x002fc60000000f00 */
[----:B------:R-:W-:Y:S02]  /*7900*/  @P0 MOV R9, 0x3f317218 ;  /* 0x3f31721800090802 */ /* 0x000fe40000000f00 */
[----:B------:R-:W-:Y:S02]  /*7910*/  @P1 FMUL.FTZ R8, R8, c[0x0][0x2d0] ;  /* 0x0000b40008081a20 */ /* 0x000fe40000410000 */
[----:B------:R-:W1:Y:S08]  /*7920*/  @P0 MUFU.RCP R2, R6 ;  /* 0x0000000600020308 */ /* 0x000e700000001000 */
[----:B------:R-:W3:Y:S01]  /*7930*/  @P0 MUFU.LG2 R6, R6 ;  /* 0x0000000600060308 */ /* 0x000ee20000000c00 */
[----:B--2---:R-:W-:-:S04]  /*7940*/  @P1 FMUL.FTZ R5, R5, 0.69314718246459960938 ;  /* 0x3f31721805051820 */ /* 0x004fc80000410000 */
[----:B------:R-:W-:-:S03]  /*7950*/  @P1 FFMA.FTZ R0, R8, R132, R5 ;  /* 0x0000008408001223 */ /* 0x000fc60000010005 */
[----:B------:R-:W2:Y:S01]  /*7960*/  @P1 MUFU.RCP R7, R4 ;  /* 0x0000000400071308 */ /* 0x000ea20000001000 */
[C---:B-1----:R-:W-:Y:S02]  /*7970*/  FMUL.FTZ R130, R2.reuse, R130 ;  /* 0x0000008202827220 */ /* 0x042fe40000410000 */
[C---:B------:R-:W-:Y:S02]  /*7980*/  FMUL.FTZ R131, R2.reuse, R131 ;  /* 0x0000008302837220 */ /* 0x040fe40000410000 */
[C---:B------:R-:W-:Y:S02]  /*7990*/  FMUL.FTZ R126, R2.reuse, R126 ;  /* 0x0000007e027e7220 */ /* 0x040fe40000410000 */
[----:B------:R-:W-:Y:S02]  /*79a0*/  FMUL.FTZ R127, R2, R127 ;  /* 0x0000007f027f7220 */ /* 0x000fe40000410000 */
[----:B---3--:R-:W-:Y:S02]  /*79b0*/  @P0 FMUL.FTZ R8, R6, 0.69314718246459960938 ;  /* 0x3f31721806080820 */ /* 0x008fe40000410000 */
[----:B------:R-:W-:Y:S01]  /*79c0*/  @P0 FMUL.FTZ R6, R9, c[0x0][0x2d0] ;  /* 0x0000b40009060a20 */ /* 0x000fe20000410000 */
[----:B------:R-:W-:Y:S01]  /*79d0*/  MOV R9, 0x1 ;  /* 0x0000000100097802 */ /* 0x000fe20000000f00 */
[----:B------:R-:W-:-:S02]  /*79e0*/  FMUL.FTZ R38, R2, R38 ;  /* 0x0000002602267220 */ /* 0x000fc40000410000 */
[----:B------:R-:W-:Y:S02]  /*79f0*/  FMUL.FTZ R39, R2, R39 ;  /* 0x0000002702277220 */ /* 0x000fe40000410000 */
[C---:B--2---:R-:W-:Y:S02]  /*7a00*/  FMUL.FTZ R128, R7.reuse, R128 ;  /* 0x0000008007807220 */ /* 0x044fe40000410000 */
        /* <DEDUP_REMOVED lines=46> */
[----:B------:R-:W-:Y:S01]  /*7cf0*/  FMUL.FTZ R113, R7, R113 ;  /* 0x0000007107717220 */ /* 0x000fe20000410000 */
[----:B------:R-:W-:Y:S01]  /*7d00*/  MOV R7, 0xff800000 ;  /* 0xff80000000077802 */ /* 0x000fe20000000f00 */
        /* <DEDUP_REMOVED lines=43> */
.L_x_3706:
        /* <DEDUP_REMOVED lines=16> */
.L_x_3730:
[----:B------:R-:W-:Y:S05]  /*80c0*/  BSYNC B0 ;  /* 0x0000000000007941 */ /* 0x000fea0003800000 */
.L_x_3729:
        /* <DEDUP_REMOVED lines=11> */
[----:B------:R-:W-:-:S02]  /*8180*/  F2FP.BF16.PACK_AB R6, R37, R36 ;  /* 0x000000242506723e */ /* 0x000fc400000010ff */
[----:B------:R-:W-:Y:S02]  /*8190*/  F2FP.BF16.PACK_AB R8, R39, R38 ;  /* 0x000000262708723e */ /* 0x000fe400000010ff */
[----:B------:R-:W-:Y:S02]  /*81a0*/  F2FP.BF16.PACK_AB R14, R41, R40 ;  /* 0x00000028290e723e */ /* 0x000fe400000010ff */
[----:B------:R-:W-:Y:S02]  /*81b0*/  F2FP.BF16.PACK_AB R12, R43, R42 ;  /* 0x0000002a2b0c723e */ /* 0x000fe400000010ff */
[----:B------:R-:W-:Y:S02]  /*81c0*/  F2FP.BF16.PACK_AB R13, R45, R44 ;  /* 0x0000002c2d0d723e */ /* 0x000fe400000010ff */
[----:B------:R-:W-:Y:S02]  /*81d0*/  F2FP.BF16.PACK_AB R9, R47, R46 ;  /* 0x0000002e2f09723e */ /* 0x000fe400000010ff */
[----:B------:R-:W-:-:S02]  /*81e0*/  F2FP.BF16.PACK_AB R15, R113, R112 ;  /* 0x00000070710f723e */ /* 0x000fc400000010ff */
[----:B------:R-:W-:Y:S01]  /*81f0*/  ISETP.NE.U32.AND P2, PT, RZ, c[0x0][0x508], PT ;  /* 0x00014200ff007a0c */ /* 0x000fe20003f45070 */
[----:B------:R1:W-:Y:S01]  /*8200*/  STS [R221], R16 ;  /* 0x00000010dd007388 */ /* 0x0003e20000000800 */
[----:B------:R-:W-:Y:S02]  /*8210*/  ISETP.NE.U32.AND P1, PT, RZ, c[0x0][0x500], PT ;  /* 0x00014000ff007a0c */ /* 0x000fe40003f25070 */
[----:B------:R-:W-:Y:S01]  /*8220*/  ISETP.NE.AND.EX P2, PT, RZ, c[0x0][0x50c], PT, P2 ;  /* 0x00014300ff007a0c */ /* 0x000fe20003f45320 */
[----:B------:R3:W-:Y:S01]  /*8230*/  STS [R221+0x400], R10 ;  /* 0x0004000add007388 */ /* 0x0007e20000000800 */
[----:B------:R-:W-:-:S03]  /*8240*/  ISETP.NE.AND.EX P1, PT, RZ, c[0x0][0x504], PT, P1 ;  /* 0x00014100ff007a0c */ /* 0x000fc60003f25310 */
[----:B------:R4:W-:Y:S04]  /*8250*/  STS [R220], R11 ;  /* 0x0000000bdc007388 */ /* 0x0009e80000000800 */
[----:B------:R2:W-:Y:S04]  /*8260*/  STS [R220+0x400], R3 ;  /* 0x00040003dc007388 */ /* 0x0005e80000000800 */
[----:B------:R2:W-:Y:S04]  /*8270*/  STS [R219], R6 ;  /* 0x00000006db007388 */ /* 0x0005e80000000800 */
[----:B------:R2:W-:Y:S04]  /*8280*/  STS [R219+0x400], R8 ;  /* 0x00040008db007388 */ /* 0x0005e80000000800 */
[----:B------:R2:W-:Y:S01]  /*8290*/  STS [R207], R14 ;  /* 0x0000000ecf007388 */ /* 0x0005e20000000800 */
[----:B-1----:R-:W-:-:S03]  /*82a0*/  F2FP.BF16.PACK_AB R16, R49, R48 ;  /* 0x000000303110723e */ /* 0x002fc600000010ff */
[----:B------:R1:W-:Y:S01]  /*82b0*/  STS [R207+0x400], R12 ;  /* 0x0004000ccf007388 */ /* 0x0003e20000000800 */
[----:B---3--:R-:W-:-:S03]  /*82c0*/  F2FP.BF16.PACK_AB R10, R51, R50 ;  /* 0x00000032330a723e */ /* 0x008fc600000010ff */
[----:B------:R3:W-:Y:S01]  /*82d0*/  STS [R218], R13 ;  /* 0x0000000dda007388 */ /* 0x0007e20000000800 */
[----:B----4-:R-:W-:-:S03]  /*82e0*/  F2FP.BF16.PACK_AB R11, R57, R56 ;  /* 0x00000038390b723e */ /* 0x010fc600000010ff */
[----:B------:R4:W-:Y:S01]  /*82f0*/  STS [R218+0x400], R9 ;  /* 0x00040009da007388 */ /* 0x0009e20000000800 */
[----:B--2---:R-:W-:-:S03]  /*8300*/  F2FP.BF16.PACK_AB R3, R59, R58 ;  /* 0x0000003a3b03723e */ /* 0x004fc600000010ff */
[----:B------:R2:W-:Y:S01]  /*8310*/  STS [R223], R16 ;  /* 0x00000010df007388 */ /* 0x0005e20000000800 */
[----:B------:R-:W-:-:S03]  /*8320*/  F2FP.BF16.PACK_AB R6, R53, R52 ;  /* 0x000000343506723e */ /* 0x000fc600000010ff */
[----:B------:R2:W-:Y:S01]  /*8330*/  STS [R223+0x400], R10 ;  /* 0x0004000adf007388 */ /* 0x0005e20000000800 */
[----:B------:R-:W-:-:S03]  /*8340*/  F2FP.BF16.PACK_AB R8, R55, R54 ;  /* 0x000000363708723e */ /* 0x000fc600000010ff */
[----:B------:R2:W-:Y:S01]  /*8350*/  STS [R217], R6 ;  /* 0x00000006d9007388 */ /* 0x0005e20000000800 */
[----:B------:R-:W-:-:S03]  /*8360*/  F2FP.BF16.PACK_AB R14, R61, R60 ;  /* 0x0000003c3d0e723e */ /* 0x000fc600000010ff */
[----:B------:R2:W-:Y:S01]  /*8370*/  STS [R217+0x400], R8 ;  /* 0x00040008d9007388 */ /* 0x0005e20000000800 */
[----:B-1----:R-:W-:-:S03]  /*8380*/  F2FP.BF16.PACK_AB R12, R63, R62 ;  /* 0x0000003e3f0c723e */ /* 0x002fc600000010ff */
[----:B------:R1:W-:Y:S01]  /*8390*/  STS [R222], R11 ;  /* 0x0000000bde007388 */ /* 0x0003e20000000800 */
[----:B---3--:R-:W-:-:S03]  /*83a0*/  F2FP.BF16.PACK_AB R13, R65, R64 ;  /* 0x00000040410d723e */ /* 0x008fc600000010ff */
[----:B------:R3:W-:Y:S01]  /*83b0*/  STS [R222+0x400], R3 ;  /* 0x00040003de007388 */ /* 0x0007e20000000800 */
[----:B----4-:R-:W-:-:S03]  /*83c0*/  F2FP.BF16.PACK_AB R9, R67, R66 ;  /* 0x000000424309723e */ /* 0x010fc600000010ff */
[----:B------:R4:W-:Y:S01]  /*83d0*/  STS [R221+0x4000], R14 ;  /* 0x0040000edd007388 */ /* 0x0009e20000000800 */
[----:B--2---:R-:W-:-:S03]  /*83e0*/  F2FP.BF16.PACK_AB R16, R73, R72 ;  /* 0x000000484910723e */ /* 0x004fc600000010ff */
        /* <DEDUP_REMOVED lines=26> */
[----:B------:R-:W-:Y:S01]  /*8590*/  STS [R222+0x4000], R13 ;  /* 0x0040000dde007388 */ /* 0x000fe20000000800 */
        /* <DEDUP_REMOVED lines=8> */
[----:B-1----:R-:W-:-:S03]  /*8620*/  F2FP.BF16.PACK_AB R6, R101, R100 ;  /* 0x000000646506723e */ /* 0x002fc600000010ff */
[----:B------:R1:W-:Y:S01]  /*8630*/  STS [R220+0x8400], R11 ;  /* 0x0084000bdc007388 */ /* 0x0003e20000000800 */
[----:B---3--:R-:W-:-:S03]  /*8640*/  F2FP.BF16.PACK_AB R10, R105, R104 ;  /* 0x00000068690a723e */ /* 0x008fc600000010ff */
[----:B------:R3:W-:Y:S04]  /*8650*/  STS [R219+0x8000], R6 ;  /* 0x00800006db007388 */ /* 0x0007e80000000800 */
[----:B------:R3:W-:Y:S01]  /*8660*/  STS [R219+0x8400], R14 ;  /* 0x0084000edb007388 */ /* 0x0007e20000000800 */
[----:B--2---:R-:W-:-:S03]  /*8670*/  F2FP.BF16.PACK_AB R9, R121, R120 ;  /* 0x000000787909723e */ /* 0x004fc600000010ff */
[----:B------:R2:W-:Y:S04]  /*8680*/  STS [R207+0x8000], R10 ;  /* 0x0080000acf007388 */ /* 0x0005e80000000800 */
[----:B------:R2:W-:Y:S01]  /*8690*/  STS [R207+0x8400], R12 ;  /* 0x0084000ccf007388 */ /* 0x0005e20000000800 */
[----:B----4-:R-:W-:-:S03]  /*86a0*/  F2FP.BF16.PACK_AB R8, R109, R108 ;  /* 0x0000006c6d08723e */ /* 0x010fc600000010ff */
[----:B------:R4:W-:Y:S01]  /*86b0*/  STS [R218+0x8000], R9 ;  /* 0x00800009da007388 */ /* 0x0009e20000000800 */
[----:B------:R-:W-:Y:S02]  /*86c0*/  F2FP.BF16.PACK_AB R3, R123, R122 ;  /* 0x0000007a7b03723e */ /* 0x000fe400000010ff */
[----:B-1----:R-:W-:-:S03]  /*86d0*/  F2FP.BF16.PACK_AB R11, R115, R114 ;  /* 0x00000072730b723e */ /* 0x002fc600000010ff */
[----:B------:R1:W-:Y:S01]  /*86e0*/  STS [R218+0x8400], R3 ;  /* 0x00840003da007388 */ /* 0x0003e20000000800 */
[----:B---3--:R-:W-:-:S03]  /*86f0*/  F2FP.BF16.PACK_AB R6, R111, R110 ;  /* 0x0000006e6f06723e */ /* 0x008fc600000010ff */
[----:B------:R3:W-:Y:S01]  /*8700*/  STS [R223+0x8000], R8 ;  /* 0x00800008df007388 */ /* 0x0007e20000000800 */
[----:B------:R-:W-:-:S03]  /*8710*/  F2FP.BF16.PACK_AB R14, R117, R116 ;  /* 0x00000074750e723e */ /* 0x000fc600000010ff */
[----:B------:R3:W-:Y:S01]  /*8720*/  STS [R223+0x8400], R6 ;  /* 0x00840006df007388 */ /* 0x0007e20000000800 */
[----:B--2---:R-:W-:-:S03]  /*8730*/  F2FP.BF16.PACK_AB R10, R119, R118 ;  /* 0x00000076770a723e */ /* 0x004fc600000010ff */
[----:B------:R2:W-:Y:S01]  /*8740*/  STS [R217+0x8000], R14 ;  /* 0x0080000ed9007388 */ /* 0x0005e20000000800 */
[----:B------:R-:W-:-:S03]  /*8750*/  @P2 LEA R12, P0, R226, c[0x0][0x508], 0x2 ;  /* 0x00014200e20c2a11 */ /* 0x000fc600078010ff */
[----:B------:R2:W-:Y:S01]  /*8760*/  STS [R217+0x8400], R10 ;  /* 0x0084000ad9007388 */ /* 0x0005e20000000800 */
[----:B----4-:R-:W-:-:S03]  /*8770*/  IMAD.MOV.U32 R9, RZ, RZ, 0x4 ;  /* 0x00000004ff097424 */ /* 0x010fc600078e00ff */
[----:B------:R2:W-:Y:S01]  /*8780*/  STS [R222+0x8000], R15 ;  /* 0x0080000fde007388 */ /* 0x0005e20000000800 */
[----:B------:R-:W-:-:S03]  /*8790*/  @P2 LEA.HI.X R13, R226, c[0x0][0x50c], R225, 0x2, P0 ;  /* 0x00014300e20d2a11 */ /* 0x000fc600000f14e1 */
[----:B------:R2:W-:Y:S01]  /*87a0*/  STS [R222+0x8400], R11 ;  /* 0x0084000bde007388 */ /* 0x0005e20000000800 */
[----:B-1----:R-:W-:-:S03]  /*87b0*/  IMAD.MOV.U32 R3, RZ, RZ, c[0x0][0x388] ;  /* 0x0000e200ff037624 */ /* 0x002fc600078e00ff */
[----:B------:R-:W-:Y:S01]  /*87c0*/  BAR.SYNC.DEFER_BLOCKING 0x1, 0x100 ;  /* 0x0044000000007b1d */ /* 0x000fe20000010000 */
[----:B---3--:R-:W-:-:S04]  /*87d0*/  IMAD.WIDE R8, R226, R9, c[0x0][0x500] ;  /* 0x00014000e2087625 */ /* 0x008fc800078e0209 */
[----:B------:R-:W-:Y:S01]  /*87e0*/  IMAD.MOV.U32 R6, RZ, RZ, RZ ;  /* 0x000000ffff067224 */ /* 0x000fe200078e00ff */
[----:B------:R2:W5:Y:S05]  /*87f0*/  @P2 LDG.E R3, [R12.64] ;  /* 0x000000080c032981 */ /* 0x00056a000c1e1900 */
        /* <DEDUP_REMOVED lines=8> */
.L_x_3733:
[----:B------:R-:W-:Y:S01]  /*8880*/  IMAD.MOV.U32 R24, RZ, RZ, 0x368 ;  /* 0x00000368ff187424 */ /* 0x000fe200078e00ff */
[----:B------:R-:W-:Y:S01]  /*8890*/  ISETP.GT.AND P3, PT, R230, 0x1, PT ;  /* 0x00000001e600780c */ /* 0x000fe20003f64270 */
[----:B--2---:R-:W-:Y:S01]  /*88a0*/  IMAD.MOV.U32 R8, RZ, RZ, c[0x0][0x4e8] ;  /* 0x00013a00ff087624 */ /* 0x004fe200078e00ff */
[----:B------:R-:W-:Y:S01]  /*88b0*/  ISETP.NE.U32.AND P0, PT, RZ, c[0x0][0x500], PT ;  /* 0x00014000ff007a0c */ /* 0x000fe20003f05070 */
[----:B-----5:R-:W-:Y:S01]  /*88c0*/  IMAD R3, R3, c[0x0][0x4e8], RZ ;  /* 0x00013a0003037a24 */ /* 0x020fe200078e02ff */
[----:B------:R-:W-:-:S02]  /*88d0*/  SEL R24, R24, 0x328, P3 ;  /* 0x0000032818187807 */ /* 0x000fc40001800000 */
[----:B------:R-:W-:Y:S01]  /*88e0*/  ISETP.NE.AND P2, PT, R8, 0x1, PT ;  /* 0x000000010800780c */ /* 0x000fe20003f45270 */
[----:B------:R-:W-:Y:S01]  /*88f0*/  IMAD R8, R189, 0x80, R206 ;  /* 0x00000080bd087824 */ /* 0x000fe200078e02ce */
[----:B------:R-:W1:Y:S01]  /*8900*/  LDC.64 R22, c[0x0][R24+0x170] ;  /* 0x00005c0018167b82 */ /* 0x000e620000000a00 */
[----:B------:R-:W-:Y:S02]  /*8910*/  ISETP.NE.AND.EX P0, PT, RZ, c[0x0][0x504], PT, P0 ;  /* 0x00014100ff007a0c */ /* 0x000fe40003f05300 */
[----:B------:R-:W-:Y:S02]  /*8920*/  IMAD.MOV.U32 R17, RZ, RZ, R8 ;  /* 0x000000ffff117224 */ /* 0x000fe400078e0008 */
[----:B------:R-:W-:Y:S02]  /*8930*/  SEL R226, R226, RZ, !P0 ;  /* 0x000000ffe2e27207 */ /* 0x000fe40004000000 */
[----:B------:R-:W-:Y:S01]  /*8940*/  SEL R10, R225, RZ, !P0 ;  /* 0x000000ffe10a7207 */ /* 0x000fe20004000000 */
[----:B------:R-:W2:Y:S03]  /*8950*/  LDC.64 R18, c[0x0][R24+0x168] ;  /* 0x00005a0018127b82 */ /* 0x000ea60000000a00 */
[----:B------:R-:W-:-:S05]  /*8960*/  @P2 IMAD.HI.U32 R11, R8, c[0x0][0x4ec], RZ ;  /* 0x00013b00080b2a27 */ /* 0x000fca00078e00ff */
[----:B------:R-:W3:Y:S01]  /*8970*/  LDC.64 R20, c[0x0][R24+0x178] ;  /* 0x00005e0018147b82 */ /* 0x000ee20000000a00 */
[----:B------:R-:W-:Y:S02]  /*8980*/  @P2 SHF.R.U32.HI R17, RZ, c[0x0][0x4f0], R11 ;  /* 0x00013c00ff112a19 */ /* 0x000fe4000001160b */
[----:B------:R-:W-:-:S05]  /*8990*/  SHF.R.S32.HI R11, RZ, 0x1f, R6 ;  /* 0x0000001fff0b7819 */ /* 0x000fca0000011406 */
[----:B------:R-:W4:Y:S01]  /*89a0*/  LDC.64 R12, c[0x0][R24+0x160] ;  /* 0x00005800180c7b82 */ /* 0x000f220000000a00 */
[----:B-1----:R-:W-:-:S04]  /*89b0*/  IMAD R9, R23, R226, RZ ;  /* 0x000000e217097224 */ /* 0x002fc800078e02ff */
[C---:B------:R-:W-:Y:S02]  /*89c0*/  IMAD R9, R22.reuse, R10, R9 ;  /* 0x0000000a16097224 */ /* 0x040fe400078e0209 */
[----:B------:R-:W-:-:S04]  /*89d0*/  IMAD.WIDE.U32 R22, R22, R226, RZ ;  /* 0x000000e216167225 */ /* 0x000fc800078e00ff */
[----:B--2---:R-:W-:Y:S01]  /*89e0*/  IMAD.WIDE.U32 R14, R18, R227, RZ ;  /* 0x000000e3120e7225 */ /* 0x004fe200078e00ff */
[----:B------:R-:W-:-:S03]  /*89f0*/  SEL R18, R231, RZ, P3 ;  /* 0x000000ffe7127207 */ /* 0x000fc60001800000 */
[----:B------:R-:W-:Y:S01]  /*8a00*/  IMAD R10, R19, R227, RZ ;  /* 0x000000e3130a7224 */ /* 0x000fe200078e02ff */
[----:B------:R-:W-:Y:S01]  /*8a10*/  IADD3 R16, P1, P0, R22, R14, R6 ;  /* 0x0000000e16107210 */ /* 0x000fe2000783e006 */
[----:B------:R-:W-:Y:S02]  /*8a20*/  IMAD.IADD R9, R23, 0x1, R9 ;  /* 0x0000000117097824 */ /* 0x000fe400078e0209 */
[----:B------:R-:W-:Y:S02]  /*8a30*/  IMAD.IADD R10, R15, 0x1, R10 ;  /* 0x000000010f0a7824 */ /* 0x000fe400078e020a */
[----:B---3--:R-:W-:Y:S02]  /*8a40*/  IMAD R14, R21, R18, RZ ;  /* 0x00000012150e7224 */ /* 0x008fe400078e02ff */
[----:B------:R-:W-:Y:S01]  /*8a50*/  IMAD.MOV R15, RZ, RZ, -R17 ;  /* 0x000000ffff0f7224 */ /* 0x000fe200078e0a11 */
        /* <DEDUP_REMOVED lines=20> */
[----:B------:R-:W-:Y:S01]  /*8ba0*/  IMAD R10, R189, 0x80, R208 ;  /* 0x00000080bd0a7824 */ /* 0x000fe200078e02d0 */
        /* <DEDUP_REMOVED lines=9> */
[----:B------:R-:W-:Y:S01]  /*8c40*/  ISETP.GE.AND P0, PT, R14, R3, PT ;  /* 0x000000030e00720c */ /* 0x000fe20003f06270 */
[----:B------:R-:W-:Y:S05]  /*8c50*/  @P3 BRA `(.L_x_3734) ;  /* 0x000007d000003947 */ /* 0x000fea0003800000 */
[----:B-1----:R-:W-:Y:S01]  /*8c60*/  IMAD R7, R11, c[0x0][0x3a0], RZ ;  /* 0x0000e8000b077a24 */ /* 0x002fe200078e02ff */
[-C--:B------:R-:W-:Y:S01]  /*8c70*/  LEA R0, R184, R195.reuse, 0x5 ;  /* 0x000000c3b8007211 */ /* 0x080fe200078e28ff */
[C---:B------:R-:W-:Y:S01]  /*8c80*/  IMAD.WIDE.U32 R4, R6.reuse, c[0x0][0x3a0], RZ ;  /* 0x0000e80006047a25 */ /* 0x040fe200078e00ff */
[----:B------:R1:W2:Y:S01]  /*8c90*/  LDS.128 R56, [R203+0x80] ;  /* 0x00008000cb387984 */ /* 0x0002a20000000c00 */
[C---:B------:R-:W-:Y:S02]  /*8ca0*/  LEA R60, R189.reuse, R195, 0x7 ;  /* 0x000000c3bd3c7211 */ /* 0x040fe400078e38ff */
[----:B------:R-:W-:Y:S01]  /*8cb0*/  IMAD R7, R6, c[0x0][0x3a4], R7 ;  /* 0x0000e90006077a24 */ /* 0x000fe200078e0207 */
[----:B------:R-:W-:Y:S01]  /*8cc0*/  LEA R0, R189, R0, 0x7 ;  /* 0x00000000bd007211 */ /* 0x000fe200078e38ff */
[----:B------:R1:W3:Y:S01]  /*8cd0*/  LDS.128 R52, [R203+0x1080] ;  /* 0x00108000cb347984 */ /* 0x0002e20000000c00 */
[----:B------:R-:W-:-:S02]  /*8ce0*/  MOV R8, R4 ;  /* 0x0000000400087202 */ /* 0x000fc40000000f00 */
[----:B------:R-:W-:Y:S01]  /*8cf0*/  IADD3 R9, R5, R7, RZ ;  /* 0x0000000705097210 */ /* 0x000fe20007ffe0ff */
[----:B------:R-:W-:Y:S01]  /*8d00*/  @P2 IMAD.HI.U32 R6, R0, c[0x0][0x4ec], RZ ;  /* 0x00013b0000062a27 */ /* 0x000fe200078e00ff */
[----:B------:R-:W-:Y:S01]  /*8d10*/  SHF.R.S32.HI R5, RZ, 0x1f, R226 ;  /* 0x0000001fff057819 */ /* 0x000fe200000114e2 */
[----:B------:R1:W4:Y:S01]  /*8d20*/  LDS.128 R48, [R203+0x2080] ;  /* 0x00208000cb307984 */ /* 0x0003220000000c00 */
[----:B------:R-:W-:Y:S01]  /*8d30*/  MOV R4, R0 ;  /* 0x0000000000047202 */ /* 0x000fe20000000f00 */
[----:B------:R-:W-:Y:S01]  /*8d40*/  IMAD.WIDE.U32 R8, R227, c[0x0][0x3e8], R8 ;  /* 0x0000fa00e3087a25 */ /* 0x000fe200078e0008 */
[----:B------:R-:W-:Y:S01]  /*8d50*/  @P2 SHF.R.U32.HI R4, RZ, c[0x0][0x4f0], R6 ;  /* 0x00013c00ff042a19 */ /* 0x000fe20000011606 */
[----:B------:R1:W1:Y:S02]  /*8d60*/  LDS.128 R44, [R203+0x3080] ;  /* 0x00308000cb2c7984 */ /* 0x0002640000000c00 */
[----:B------:R-:W-:Y:S01]  /*8d70*/  IMAD R5, R5, c[0x0][0x3f0], RZ ;  /* 0x0000fc0005057a24 */ /* 0x000fe200078e02ff */
[----:B------:R-:W-:Y:S01]  /*8d80*/  SHF.R.S32.HI R6, RZ, 0x1f, R4 ;  /* 0x0000001fff067819 */ /* 0x000fe20000011404 */
[----:B------:R1:W1:Y:S01]  /*8d90*/  LDS.128 R40, [R203+0x4080] ;  /* 0x00408000cb287984 */ /* 0x0002620000000c00 */
[----:B------:R-:W-:Y:S01]  /*8da0*/  IMAD R9, R227, c[0x0][0x3ec], R9 ;  /* 0x0000fb00e3097a24 */ /* 0x000fe200078e0209 */
[----:B------:R-:W-:Y:S01]  /*8db0*/  IADD3 R7, -R4, RZ, RZ ;  /* 0x000000ff04077210 */ /* 0x000fe20007ffe1ff */
[C---:B------:R-:W-:Y:S01]  /*8dc0*/  IMAD R5, R226.reuse, c[0x0][0x3f4], R5 ;  /* 0x0000fd00e2057a24 */ /* 0x040fe200078e0205 */
[----:B------:R1:W1:Y:S01]  /*8dd0*/  LDS.128 R36, [R203+0x5080] ;  /* 0x00508000cb247984 */ /* 0x0002620000000c00 */
[----:B------:R-:W-:-:S03]  /*8de0*/  IMAD.WIDE.U32 R8, R226, c[0x0][0x3f0], R8 ;  /* 0x0000fc00e2087a25 */ /* 0x000fc600078e0008 */
[----:B------:R1:W1:Y:S01]  /*8df0*/  LDS.128 R32, [R203+0x6080] ;  /* 0x00608000cb207984 */ /* 0x0002620000000c00 */
[----:B------:R-:W-:Y:S01]  /*8e00*/  IMAD R7, R7, c[0x0][0x4e8], R0 ;  /* 0x00013a0007077a24 */ /* 0x000fe200078e0200 */
[----:B------:R-:W-:Y:S01]  /*8e10*/  IADD3 R9, R9, R5, RZ ;  /* 0x0000000509097210 */ /* 0x000fe20007ffe0ff */
[----:B------:R-:W-:Y:S01]  /*8e20*/  IMAD R5, R6, c[0x0][0x3e0], RZ ;  /* 0x0000f80006057a24 */ /* 0x000fe200078e02ff */
[----:B------:R1:W1:Y:S02]  /*8e30*/  LDS.128 R28, [R203+0x7080] ;  /* 0x00708000cb1c7984 */ /* 0x0002640000000c00 */
[----:B------:R-:W-:Y:S01]  /*8e40*/  SHF.R.S32.HI R0, RZ, 0x1f, R7 ;  /* 0x0000001fff007819 */ /* 0x000fe20000011407 */
[C---:B------:R-:W-:Y:S01]  /*8e50*/  IMAD R5, R4.reuse, c[0x0][0x3e4], R5 ;  /* 0x0000f90004057a24 */ /* 0x040fe200078e0205 */
[----:B------:R1:W1:Y:S01]  /*8e60*/  LDS.128 R24, [R203+0x8080] ;  /* 0x00808000cb187984 */ /* 0x0002620000000c00 */
[----:B------:R-:W-:-:S03]  /*8e70*/  IMAD.WIDE.U32 R8, R4, c[0x0][0x3e0], R8 ;  /* 0x0000f80004087a25 */ /* 0x000fc600078e0008 */
[----:B------:R1:W1:Y:S01]  /*8e80*/  LDS.128 R20, [R203+0x9080] ;  /* 0x00908000cb147984 */ /* 0x0002620000000c00 */
[----:B------:R-:W-:Y:S01]  /*8e90*/  IMAD R0, R0, c[0x0][0x3d8], RZ ;  /* 0x0000f60000007a24 */ /* 0x000fe200078e02ff */
[----:B------:R-:W-:Y:S02]  /*8ea0*/  IADD3 R9, R9, R5, RZ ;  /* 0x0000000509097210 */ /* 0x000fe40007ffe0ff */
[----:B------:R1:W1:Y:S03]  /*8eb0*/  LDS.128 R16, [R203+0xa080] ;  /* 0x00a08000cb107984 */ /* 0x0002660000000c00 */
[C---:B------:R-:W-:Y:S01]  /*8ec0*/  IMAD.WIDE.U32 R8, R7.reuse, c[0x0][0x3d8], R8 ;  /* 0x0000f60007087a25 */ /* 0x040fe200078e0008 */
[----:B------:R1:W1:Y:S03]  /*8ed0*/  LDS.128 R12, [R203+0xb080] ;  /* 0x00b08000cb0c7984 */ /* 0x0002660000000c00 */
[----:B------:R-:W-:Y:S01]  /*8ee0*/  IMAD R7, R7, c[0x0][0x3dc], R0 ;  /* 0x0000f70007077a24 */ /* 0x000fe200078e0200 */
[----:B------:R-:W-:-:S04]  /*8ef0*/  LEA R5, P0, R8, c[0x0][0x380], 0x1 ;  /* 0x0000e00008057a11 */ /* 0x000fc800078008ff */
[----:B------:R-:W-:-:S04]  /*8f00*/  IADD3 R4, R9, R7, RZ ;  /* 0x0000000709047210 */ /* 0x000fc80007ffe0ff */
[----:B------:R-:W-:Y:S01]  /*8f10*/  LEA.HI.X R4, R8, c[0x0][0x384], R4, 0x1, P0 ;  /* 0x0000e10008047a11 */ /* 0x000fe200000f0c04 */
[----:B------:R-:W-:Y:S05]  /*8f20*/  BRA.DIV ~URZ, `(.L_x_3735) ;  /* 0x000034927f007947 */ /* 0x000fea000b800000 */
[----:B--234-:R2:W3:Y:S02]  /*8f30*/  SHFL.IDX PT, R61, R4, RZ, 0x181f ;  /* 0x00181fff043d7589 */ /* 0x01c4e400000e0000 */
.L_x_3799:
[----:B------:R-:W-:Y:S05]  /*8f40*/  BRA.DIV ~URZ, `(.L_x_3736) ;  /* 0x000034e27f007947 */ /* 0x000fea000b800000 */
[----:B------:R4:W2:Y:S02]  /*8f50*/  SHFL.IDX PT, R7, R5, RZ, 0x181f ;  /* 0x00181fff05077589 */ /* 0x0008a400000e0000 */
.L_x_3800:
        /* <DEDUP_REMOVED lines=15> */
.L_x_3738:
[----:B------:R-:W-:Y:S05]  /*9050*/  BSYNC B0 ;  /* 0x0000000000007941 */ /* 0x000fea0003800000 */
.L_x_3737:
[----:B------:R-:W-:Y:S05]  /*9060*/  BRA.DIV ~URZ, `(.L_x_3739) ;  /* 0x000034227f007947 */ /* 0x000fea000b800000 */
[----:B-12---:R1:W2:Y:S04]  /*9070*/  SHFL.IDX PT, R25, R4, 0x1, 0x181f ;  /* 0x00381f0004197f89 */ /* 0x0062a800000e0000 */
[----:B------:R1:W4:Y:S02]  /*9080*/  SHFL.IDX PT, R7, R5, 0x1, 0x181f ;  /* 0x00381f0005077f89 */ /* 0x00032400000e0000 */
.L_x_3801:
        /* <DEDUP_REMOVED lines=16> */
.L_x_3741:
[----:B------:R-:W-:Y:S05]  /*9190*/  BSYNC B0 ;  /* 0x0000000000007941 */ /* 0x000fea0003800000 */
.L_x_3740:
[----:B------:R-:W-:Y:S05]  /*91a0*/  BRA.DIV ~URZ, `(.L_x_3742) ;  /* 0x000033a27f007947 */ /* 0x000fea000b800000 */
[----:B--2---:R2:W1:Y:S02]  /*91b0*/  SHFL.IDX PT, R21, R4, 0x2, 0x181f ;  /* 0x00581f0004157f89 */ /* 0x00446400000e0000 */
.L_x_3802:
[----:B------:R-:W-:Y:S05]  /*91c0*/  BRA.DIV ~URZ, `(.L_x_3743) ;  /* 0x000033f27f007947 */ /* 0x000fea000b800000 */
[----:B----4-:R4:W2:Y:S02]  /*91d0*/  SHFL.IDX PT, R7, R5, 0x2, 0x181f ;  /* 0x00581f0005077f89 */ /* 0x0108a400000e0000 */
.L_x_3803:
        /* <DEDUP_REMOVED lines=16> */
.L_x_3745:
[----:B------:R-:W-:Y:S05]  /*92e0*/  BSYNC B0 ;  /* 0x0000000000007941 */ /* 0x000fea0003800000 */
.L_x_3744:
[----:B------:R-:W-:Y:S05]  /*92f0*/  BRA.DIV ~URZ, `(.L_x_3746) ;  /* 0x000033227f007947 */ /* 0x000fea000b800000 */
[----:B-1----:R1:W4:Y:S04]  /*9300*/  SHFL.IDX PT, R17, R4, 0x3, 0x181f ;  /* 0x00781f0004117f89 */ /* 0x00232800000e0000 */
[----:B--2---:R1:W2:Y:S02]  /*9310*/  SHFL.IDX PT, R7, R5, 0x3, 0x181f ;  /* 0x00781f0005077f89 */ /* 0x0042a400000e0000 */
.L_x_3804:
[----:B------:R-:W-:-:S04]  /*9320*/  IADD3 R60, R60, 0x60, RZ ;  /* 0x000000603c3c7810 */ /* 0x000fc80007ffe0ff */
[----:B------:R-:W-:-:S13]  /*9330*/  ISETP.GE.AND P0, PT, R60, R3, PT ;  /* 0x000000033c00720c */ /* 0x000fda0003f06270 */
[----:B------:R-:W-:Y:S05]  /*9340*/  @P0 BRA `(.L_x_3747) ;  /* 0x00001dc000000947 */ /* 0x000fea0003800000 */
[----:B------:R-:W-:Y:S02]  /*9350*/  ISETP.GE.AND P1, PT, R210, c[0x0][0x3c8], PT ;  /* 0x0000f200d2007a0c */ /* 0x000fe40003f26270 */
[----:B------:R-:W-:-:S11]  /*9360*/  ISETP.GE.AND P0, PT, R199, c[0x0][0x3c8], PT ;  /* 0x0000f200c7007a0c */ /* 0x000fd60003f06270 */
[CC--:B--2---:R-:W-:Y:S02]  /*9370*/  @!P1 LEA R8, P3, R210.reuse, R7.reuse, 0x1 ;  /* 0x00000007d2089211 */ /* 0x0c4fe400078608ff */
[C---:B-1----:R-:W-:Y:S02]  /*9380*/  @!P0 LEA R4, P2, R199.reuse, R7, 0x1 ;  /* 0x00000007c7048211 */ /* 0x042fe400078408ff */
[-C--:B----4-:R-:W-:Y:S02]  /*9390*/  @!P1 LEA.HI.X R9, R210, R17.reuse, R211, 0x1, P3 ;  /* 0x00000011d2099211 */ /* 0x090fe400018f0cd3 */
[----:B------:R-:W-:-:S03]  /*93a0*/  @!P0 LEA.HI.X R5, R199, R17, R198, 0x1, P2 ;  /* 0x00000011c7058211 */ /* 0x000fc600010f0cc6 */
        /* <DEDUP_REMOVED lines=8> */
.L_x_3734:
[----:B------:R-:W-:Y:S01]  /*9430*/  IMAD R11, R11, c[0x0][0x408], RZ ;  /* 0x000102000b0b7a24 */ /* 0x000fe200078e02ff */
[----:B-1----:R-:W-:Y:S01]  /*9440*/  SHF.R.S32.HI R0, RZ, 0x1f, R226 ;  /* 0x0000001fff007819 */ /* 0x002fe200000114e2 */
[----:B------:R-:W-:-:S04]  /*9450*/  IMAD.WIDE.U32 R12, R6, c[0x0][0x408], RZ ;  /* 0x00010200060c7a25 */ /* 0x000fc800078e00ff */
[----:B------:R-:W-:Y:S02]  /*9460*/  IMAD R11, R6, c[0x0][0x40c], R11 ;  /* 0x00010300060b7a24 */ /* 0x000fe400078e020b */
        /* <DEDUP_REMOVED lines=28> */
.L_x_3805:
[----:B------:R-:W-:Y:S05]  /*9630*/  BRA.DIV ~URZ, `(.L_x_3749) ;  /* 0x000031127f007947 */ /* 0x000fea000b800000 */
[----:B------:R3:W4:Y:S02]  /*9640*/  SHFL.IDX PT, R7, R147, RZ, 0x1c1f ;  /* 0x001c1fff93077589 */ /* 0x00072400000e0000 */
.L_x_3806:
        /* <DEDUP_REMOVED lines=48> */
[----:B------:R-:W-:Y:S02]  /*9950*/  @!P2 LEA R8, P3, R146, R7, 0x2 ;  /* 0x000000079208a211 */ /* 0x000fe400078610ff */
[----:B--2---:R-:W-:Y:S02]  /*9960*/  @!P4 IMAD.WIDE R10, R204, 0x4, R148 ;  /* 0x00000004cc0ac825 */ /* 0x004fe400078e0294 */
[----:B------:R-:W-:Y:S02]  /*9970*/  @!P2 LEA.HI.X R9, R146, R149, R143, 0x2, P3 ;  /* 0x000000959209a211 */ /* 0x000fe400018f148f */
[-C--:B------:R-:W-:Y:S01]  /*9980*/  @!P1 LEA R152, P3, R142, R7.reuse, 0x2 ;  /* 0x000000078e989211 */ /* 0x080fe200078610ff */
[----:B------:R2:W-:Y:S01]  /*9990*/  @!P4 ST.E.64 [R10.64], R128 ;  /* 0x000000800a00c985 */ /* 0x0005e2000c101b08 */
[----:B------:R-:W-:-:S02]  /*99a0*/  @!P5 LEA R150, P4, R144, R7, 0x2 ;  /* 0x000000079096d211 */ /* 0x000fc400078810ff */
[-C--:B------:R-:W-:Y:S01]  /*99b0*/  @!P1 LEA.HI.X R153, R142, R149.reuse, R139, 0x2, P3 ;  /* 0x000000958e999211 */ /* 0x080fe200018f148b */
[----:B------:R4:W-:Y:S01]  /*99c0*/  @!P2 ST.E.64 [R8.64], R124 ;  /* 0x0000007c0800a985 */ /* 0x0009e2000c101b08 */
[----:B------:R-:W-:Y:S02]  /*99d0*/  ISETP.GE.AND P2, PT, R138, c[0x0][0x3c8], PT ;  /* 0x0000f2008a007a0c */ /* 0x000fe40003f46270 */
[----:B------:R-:W-:Y:S02]  /*99e0*/  @!P5 LEA.HI.X R151, R144, R149, R141, 0x2, P4 ;  /* 0x000000959097d211 */ /* 0x000fe400020f148d */
[----:B------:R-:W-:-:S03]  /*99f0*/  @!P6 LEA R154, P4, R140, R7, 0x2 ;  /* 0x000000078c9ae211 */ /* 0x000fc600078810ff */
[----:B------:R5:W-:Y:S01]  /*9a00*/  @!P5 ST.E.64 [R150.64], R36 ;  /* 0x000000249600d985 */ /* 0x000be2000c101b08 */
[----:B------:R-:W-:Y:S02]  /*9a10*/  ISETP.GE.AND P5, PT, R136, c[0x0][0x3c8], PT ;  /* 0x0000f20088007a0c */ /* 0x000fe40003fa6270 */
[----:B------:R-:W-:Y:S01]  /*9a20*/  @!P6 LEA.HI.X R155, R140, R149, R137, 0x2, P4 ;  /* 0x000000958c9be211 */ /* 0x000fe200020f1489 */
[----:B------:R1:W-:Y:S01]  /*9a30*/  @!P1 ST.E.64 [R152.64], R40 ;  /* 0x0000002898009985 */ /* 0x0003e2000c101b08 */
[----:B------:R-:W-:-:S03]  /*9a40*/  ISETP.GE.AND P1, PT, R132, c[0x0][0x3c8], PT ;  /* 0x0000f20084007a0c */ /* 0x000fc60003f26270 */
[----:B------:R3:W-:Y:S01]  /*9a50*/  @!P6 ST.E.64 [R154.64], R44 ;  /* 0x0000002c9a00e985 */ /* 0x0007e2000c101b08 */
[----:B------:R-:W-:Y:S02]  /*9a60*/  ISETP.GE.AND P6, PT, R80, c[0x0][0x3c8], PT ;  /* 0x0000f20050007a0c */ /* 0x000fe40003fc6270 */
[----:B--2---:R-:W-:-:S04]  /*9a70*/  @!P2 LEA R10, P3, R138, R7, 0x2 ;  /* 0x000000078a0aa211 */ /* 0x004fc800078610ff */
[----:B------:R-:W-:Y:S02]  /*9a80*/  @!P2 LEA.HI.X R11, R138, R149, R135, 0x2, P3 ;  /* 0x000000958a0ba211 */ /* 0x000fe400018f1487 */
[----:B----4-:R-:W-:-:S03]  /*9a90*/  @!P5 LEA R8, P4, R136, R7, 0x2 ;  /* 0x000000078808d211 */ /* 0x010fc600078810ff */
[----:B------:R2:W-:Y:S01]  /*9aa0*/  @!P2 ST.E.64 [R10.64], R48 ;  /* 0x000000300a00a985 */ /* 0x0005e2000c101b08 */
[----:B------:R-:W-:Y:S02]  /*9ab0*/  ISETP.GE.AND P2, PT, R34, c[0x0][0x3c8], PT ;  /* 0x0000f20022007a0c */ /* 0x000fe40003f46270 */
[----:B-----5:R-:W-:Y:S02]  /*9ac0*/  @!P1 LEA R36, P3, R132, R7, 0x2 ;  /* 0x0000000784249211 */ /* 0x020fe400078610ff */
[-C--:B------:R-:W-:Y:S02]  /*9ad0*/  @!P5 LEA.HI.X R9, R136, R149.reuse, R133, 0x2, P4 ;  /* 0x000000958809d211 */ /* 0x080fe400020f1485 */
[----:B------:R-:W-:Y:S02]  /*9ae0*/  @!P1 LEA.HI.X R37, R132, R149, R81, 0x2, P3 ;  /* 0x0000009584259211 */ /* 0x000fe400018f1451 */
[----:B-1----:R-:W-:Y:S01]  /*9af0*/  @!P6 LEA R40, P4, R80, R7, 0x2 ;  /* 0x000000075028e211 */ /* 0x002fe200078810ff */
[----:B------:R1:W-:Y:S01]  /*9b00*/  @!P5 ST.E.64 [R8.64], R52 ;  /* 0x000000340800d985 */ /* 0x0003e2000c101b08 */
[----:B------:R-:W-:-:S02]  /*9b10*/  ISETP.GE.AND P5, PT, R32, c[0x0][0x3c8], PT ;  /* 0x0000f20020007a0c */ /* 0x000fc40003fa6270 */
[----:B------:R-:W-:Y:S01]  /*9b20*/  @!P6 LEA.HI.X R41, R80, R149, R35, 0x2, P4 ;  /* 0x000000955029e211 */ /* 0x000fe200020f1423 */
[----:B------:R4:W-:Y:S01]  /*9b30*/  @!P1 ST.E.64 [R36.64], R56 ;  /* 0x0000003824009985 */ /* 0x0009e2000c101b08 */
[----:B------:R-:W-:Y:S02]  /*9b40*/  ISETP.GE.AND P1, PT, R30, c[0x0][0x3c8], PT ;  /* 0x0000f2001e007a0c */ /* 0x000fe40003f26270 */
[----:B---3--:R-:W-:Y:S01]  /*9b50*/  @!P2 LEA R44, P3, R34, R7, 0x2 ;  /* 0x00000007222ca211 */ /* 0x008fe200078610ff */
[----:B------:R3:W-:Y:S01]  /*9b60*/  @!P6 ST.E.64 [R40.64], R60 ;  /* 0x0000003c2800e985 */ /* 0x0007e2000c101b08 */
[----:B------:R-:W-:Y:S02]  /*9b70*/  ISETP.GE.AND P6, PT, R28, c[0x0][0x3c8], PT ;  /* 0x0000f2001c007a0c */ /* 0x000fe40003fc6270 */
[----:B------:R-:W-:-:S05]  /*9b80*/  @!P2 LEA.HI.X R45, R34, R149, R33, 0x2, P3 ;  /* 0x00000095222da211 */ /* 0x000fca00018f1421 */
[----:B------:R5:W-:Y:S01]  /*9b90*/  @!P2 ST.E.64 [R44.64], R64 ;  /* 0x000000402c00a985 */ /* 0x000be2000c101b08 */
[----:B------:R-:W-:Y:S02]  /*9ba0*/  ISETP.GE.AND P2, PT, R26, c[0x0][0x3c8], PT ;  /* 0x0000f2001a007a0c */ /* 0x000fe40003f46270 */
[----:B--2---:R-:W-:-:S04]  /*9bb0*/  @!P5 LEA R10, P4, R32, R7, 0x2 ;  /* 0x00000007200ad211 */ /* 0x004fc800078810ff */
[----:B------:R-:W-:-:S05]  /*9bc0*/  @!P5 LEA.HI.X R11, R32, R149, R31, 0x2, P4 ;  /* 0x00000095200bd211 */ /* 0x000fca00020f141f */
[----:B------:R2:W-:Y:S01]  /*9bd0*/  @!P5 ST.E.64 [R10.64], R68 ;  /* 0x000000440a00d985 */ /* 0x0005e2000c101b08 */
[----:B-1----:R-:W-:Y:S02]  /*9be0*/  @!P1 LEA R8, P3, R30, R7, 0x2 ;  /* 0x000000071e089211 */ /* 0x002fe400078610ff */
[----:B------:R-:W-:Y:S02]  /*9bf0*/  ISETP.GE.AND P5, PT, R24, c[0x0][0x3c8], PT ;  /* 0x0000f20018007a0c */ /* 0x000fe40003fa6270 */
[----:B------:R-:W-:Y:S02]  /*9c00*/  @!P1 LEA.HI.X R9, R30, R149, R29, 0x2, P3 ;  /* 0x000000951e099211 */ /* 0x000fe400018f141d */
[-C--:B----4-:R-:W-:Y:S02]  /*9c10*/  @!P6 LEA R36, P4, R28, R7.reuse, 0x2 ;  /* 0x000000071c24e211 */ /* 0x090fe400078810ff */
[----:B---3--:R-:W-:Y:S01]  /*9c20*/  @!P2 LEA R40, P3, R26, R7, 0x2 ;  /* 0x000000071a28a211 */ /* 0x008fe200078610ff */
[----:B------:R1:W-:Y:S01]  /*9c30*/  @!P1 ST.E.64 [R8.64], R72 ;  /* 0x0000004808009985 */ /* 0x0003e2000c101b08 */
[----:B------:R-:W-:-:S02]  /*9c40*/  ISETP.GE.AND P1, PT, R22, c[0x0][0x3c8], PT ;  /* 0x0000f20016007a0c */ /* 0x000fc40003f26270 */
[-C--:B------:R-:W-:Y:S02]  /*9c50*/  @!P6 LEA.HI.X R37, R28, R149.reuse, R27, 0x2, P4 ;  /* 0x000000951c25e211 */ /* 0x080fe400020f141b */
[----:B------:R-:W-:Y:S02]  /*9c60*/  @!P2 LEA.HI.X R41, R26, R149, R25, 0x2, P3 ;  /* 0x000000951a29a211 */ /* 0x000fe400018f1419 */
[----:B-----5:R-:W-:Y:S01]  /*9c70*/  @!P5 LEA R44, P3, R24, R7, 0x2 ;  /* 0x00000007182cd211 */ /* 0x020fe200078610ff */
[----:B------:R3:W-:Y:S01]  /*9c80*/  @!P6 ST.E.64 [R36.64], R76 ;  /* 0x0000004c2400e985 */ /* 0x0007e2000c101b08 */
[----:B------:R-:W-:Y:S02]  /*9c90*/  ISETP.GE.AND P6, PT, R20, c[0x0][0x3c8], PT ;  /* 0x0000f20014007a0c */ /* 0x000fe40003fc6270 */
[----:B------:R-:W-:Y:S01]  /*9ca0*/  ISETP.GE.AND P4, PT, R18, c[0x0][0x3c8], PT ;  /* 0x0000f20012007a0c */ /* 0x000fe20003f86270 */
[----:B------:R4:W-:Y:S01]  /*9cb0*/  @!P2 ST.E.64 [R40.64], R4 ;  /* 0x000000042800a985 */ /* 0x0009e2000c101b08 */
[----:B------:R-:W-:-:S02]  /*9cc0*/  @!P5 LEA.HI.X R45, R24, R149, R23, 0x2, P3 ;  /* 0x00000095182dd211 */ /* 0x000fc400018f1417 */
[----:B------:R-:W-:-:S03]  /*9cd0*/  ISETP.GE.AND P3, PT, R16, c[0x0][0x3c8], PT ;  /* 0x0000f20010007a0c */ /* 0x000fc60003f66270 */
[----:B------:R-:W-:Y:S01]  /*9ce0*/  @!P5 ST.E.64 [R44.64], R84 ;  /* 0x000000542c00d985 */ /* 0x000fe2000c101b08 */
[----:B--2---:R-:W-:-:S04]  /*9cf0*/  @!P1 LEA R10, P2, R22, R7, 0x2 ;  /* 0x00000007160a9211 */ /* 0x004fc800078410ff */
[----:B------:R-:W-:-:S05]  /*9d00*/  @!P1 LEA.HI.X R11, R22, R149, R21, 0x2, P2 ;  /* 0x00000095160b9211 */ /* 0x000fca00010f1415 */
[----:B------:R2:W-:Y:S01]  /*9d10*/  @!P1 ST.E.64 [R10.64], R88 ;  /* 0x000000580a009985 */ /* 0x0005e2000c101b08 */
[----:B-1----:R-:W-:Y:S02]  /*9d20*/  @!P6 LEA R8, P2, R20, R7, 0x2 ;  /* 0x000000071408e211 */ /* 0x002fe400078410ff */
[----:B------:R-:W-:Y:S02]  /*9d30*/  ISETP.GE.AND P1, PT, R14, c[0x0][0x3c8], PT ;  /* 0x0000f2000e007a0c */ /* 0x000fe40003f26270 */
[----:B------:R-:W-:Y:S02]  /*9d40*/  @!P6 LEA.HI.X R9, R20, R149, R19, 0x2, P2 ;  /* 0x000000951409e211 */ /* 0x000fe400010f1413 */
[----:B---3--:R-:W-:-:S03]  /*9d50*/  @!P4 LEA R36, P5, R18, R7, 0x2 ;  /* 0x000000071224c211 */ /* 0x008fc600078a10ff */
[----:B------:R1:W-:Y:S01]  /*9d60*/  @!P6 ST.E.64 [R8.64], R92 ;  /* 0x0000005c0800e985 */ /* 0x0003e2000c101b08 */
[----:B------:R-:W-:Y:S02]  /*9d70*/  ISETP.GE.AND P6, PT, R12, c[0x0][0x3c8], PT ;  /* 0x0000f2000c007a0c */ /* 0x000fe40003fc6270 */
[----:B----4-:R-:W-:Y:S02]  /*9d80*/  @!P3 LEA R4, P2, R16, R7, 0x2 ;  /* 0x000000071004b211 */ /* 0x010fe400078410ff */
[-C--:B------:R-:W-:Y:S02]  /*9d90*/  @!P4 LEA.HI.X R37, R18, R149.reuse, R17, 0x2, P5 ;  /* 0x000000951225c211 */ /* 0x080fe400028f1411 */
[----:B------:R-:W-:Y:S02]  /*9da0*/  @!P3 LEA.HI.X R5, R16, R149, R15, 0x2, P2 ;  /* 0x000000951005b211 */ /* 0x000fe400010f140f */
[----:B------:R-:W-:Y:S01]  /*9db0*/  ISETP.GE.AND P5, PT, R216, c[0x0][0x3c8], PT ;  /* 0x0000f200d8007a0c */ /* 0x000fe20003fa6270 */
        /* <DEDUP_REMOVED lines=8> */
[----:B-1----:R-:W-:Y:S02]  /*9e40*/  @!P5 LEA R8, P1, R216, R7, 0x2 ;  /* 0x00000007d808d211 */ /* 0x002fe400078210ff */
[----:B------:R-:W-:Y:S02]  /*9e50*/  @!P6 LEA.HI.X R41, R12, R149, R3, 0x2, P2 ;  /* 0x000000950c29e211 */ /* 0x000fe400010f1403 */
[----:B------:R-:W-:Y:S02]  /*9e60*/  @!P4 LEA R6, P2, R215, R7, 0x2 ;  /* 0x00000007d706c211 */ /* 0x000fe400078410ff */
[----:B------:R-:W-:Y:S01]  /*9e70*/  @!P5 LEA.HI.X R9, R216, R149, R213, 0x2, P1 ;  /* 0x00000095d809d211 */ /* 0x000fe200008f14d5 */
[----:B------:R4:W-:Y:S01]  /*9e80*/  @!P6 ST.E.64 [R40.64], R120 ;  /* 0x000000782800e985 */ /* 0x0009e2000c101b08 */
[----:B---3--:R-:W-:-:S03]  /*9e90*/  @!P3 LEA R36, P1, R214, R7, 0x2 ;  /* 0x00000007d624b211 */ /* 0x008fc600078210ff */
[----:B------:R4:W-:Y:S01]  /*9ea0*/  @!P5 ST.E.64 [R8.64], R108 ;  /* 0x0000006c0800d985 */ /* 0x0009e2000c101b08 */
[-C--:B------:R-:W-:Y:S02]  /*9eb0*/  @!P4 LEA.HI.X R7, R215, R149.reuse, R212, 0x2, P2 ;  /* 0x00000095d707c211 */ /* 0x080fe400010f14d4 */
[----:B------:R-:W-:-:S03]  /*9ec0*/  @!P3 LEA.HI.X R37, R214, R149, R209, 0x2, P1 ;  /* 0x00000095d625b211 */ /* 0x000fc600008f14d1 */
[----:B------:R4:W-:Y:S04]  /*9ed0*/  @!P4 ST.E.64 [R6.64], R116 ;  /* 0x000000740600c985 */ /* 0x0009e8000c101b08 */
[----:B------:R4:W-:Y:S02]  /*9ee0*/  @!P3 ST.E.64 [R36.64], R112 ;  /* 0x000000702400b985 */ /* 0x0009e4000c101b08 */
.L_x_3751:
[----:B------:R-:W-:Y:S05]  /*9ef0*/  BSYNC B0 ;  /* 0x0000000000007941 */ /* 0x000fea0003800000 */
.L_x_3750:
[----:B------:R-:W-:Y:S05]  /*9f00*/  BRA.DIV ~URZ, `(.L_x_3752) ;  /* 0x000028a27f007947 */ /* 0x000fea000b800000 */
[----:B-1----:R-:W1:Y:S04]  /*9f10*/  SHFL.IDX PT, R145, R145, 0x1, 0x1c1f ;  /* 0x003c1f0091917f89 */ /* 0x002e6800000e0000 */
[----:B----4-:R4:W3:Y:S02]  /*9f20*/  SHFL.IDX PT, R7, R147, 0x1, 0x1c1f ;  /* 0x003c1f0093077f89 */ /* 0x0108e400000e0000 */
.L_x_3807:
[----:B------:R-:W-:Y:S05]  /*9f30*/  @P0 BRA `(.L_x_3747) ;  /* 0x000011d000000947 */ /* 0x000fea0003800000 */
[----:B------:R-:W-:Y:S02]  /*9f40*/  ISETP.GE.AND P3, PT, R146, c[0x0][0x3c8], PT ;  /* 0x0000f20092007a0c */ /* 0x000fe40003f66270 */
[----:B------:R-:W-:-:S02]  /*9f50*/  ISETP.GE.AND P2, PT, R144, c[0x0][0x3c8], PT ;  /* 0x0000f20090007a0c */ /* 0x000fc40003f46270 */
[----:B------:R-:W-:Y:S02]  /*9f60*/  ISETP.GE.AND P4, PT, R204, c[0x0][0x3c8], PT ;  /* 0x0000f200cc007a0c */ /* 0x000fe40003f86270 */
[----:B------:R-:W-:Y:S02]  /*9f70*/  ISETP.GE.AND P1, PT, R142, c[0x0][0x3c8], PT ;  /* 0x0000f2008e007a0c */ /* 0x000fe40003f26270 */
[----:B------:R-:W-:-:S05]  /*9f80*/  ISETP.GE.AND P5, PT, R140, c[0x0][0x3c8], PT ;  /* 0x0000f2008c007a0c */ /* 0x000fca0003fa6270 */
[-C--:B---3--:R-:W-:Y:S02]  /*9f90*/  @!P3 LEA R8, P0, R146, R7.reuse, 0x2 ;  /* 0x000000079208b211 */ /* 0x088fe400078010ff */
[----:B------:R-:W-:Y:S02]  /*9fa0*/  @!P2 LEA R4, P6, R144, R7, 0x2 ;  /* 0x000000079004a211 */ /* 0x000fe400078c10ff */
[-C--:B-1----:R-:W-:Y:S02]  /*9fb0*/  @!P3 LEA.HI.X R9, R146, R145.reuse, R143, 0x2, P0 ;  /* 0x000000919209b211 */ /* 0x082fe400000f148f */
[----:B------:R-:W-:Y:S01]  /*9fc0*/  @!P2 LEA.HI.X R5, R144, R145, R141, 0x2, P6 ;  /* 0x000000919005a211 */ /* 0x000fe200030f148d */
[----:B------:R-:W-:Y:S01]  /*9fd0*/  @!P4 IMAD.MOV.U32 R144, RZ, RZ, R7 ;  /* 0x000000ffff90c224 */ /* 0x000fe200078e0007 */
[----:B------:R-:W-:Y:S02]  /*9fe0*/  ISETP.GE.AND P0, PT, R138, c[0x0][0x3c8], PT ;  /* 0x0000f2008a007a0c */ /* 0x000fe40003f06270 */
[----:B------:R-:W-:Y:S01]  /*9ff0*/  @!P1 LEA R10, P6, R142, R7, 0x2 ;  /* 0x000000078e0a9211 */ /* 0x000fe200078c10ff */
[----:B------:R-:W-:-:S03]  /*a000*/  @!P4 IMAD.WIDE R44, R204, 0x4, R144 ;  /* 0x00000004cc2cc825 */ /* 0x000fc600078e0290 */
[----:B------:R-:W-:Y:S02]  /*a010*/  @!P1 LEA.HI.X R11, R142, R145, R139, 0x2, P6 ;  /* 0x000000918e0b9211 */ /* 0x000fe400030f148b */
[----:B------:R-:W-:Y:S01]  /*a020*/  @!P5 LEA R36, P6, R140, R7, 0x2 ;  /* 0x000000078c24d211 */ /* 0x000fe200078c10ff */
[----:B------:R1:W-:Y:S01]  /*a030*/  @!P4 ST.E.64 [R44.64], R130 ;  /* 0x000000822c00c985 */ /* 0x0003e2000c101b08 */
[----:B------:R-:W-:Y:S02]  /*a040*/  ISETP.GE.AND P4, PT, R136, c[0x0][0x3c8], PT ;  /* 0x0000f20088007a0c */ /* 0x000fe40003f86270 */
[----:B------:R-:W-:Y:S01]  /*a050*/  @!P5 LEA.HI.X R37, R140, R145, R137, 0x2, P6 ;  /* 0x000000918c25d211 */ /* 0x000fe200030f1489 */
[----:B------:R3:W-:Y:S01]  /*a060*/  @!P3 ST.E.64 [R8.64], R126 ;  /* 0x0000007e0800b985 */ /* 0x0007e2000c101b08 */
[----:B------:R-:W-:Y:S02]  /*a070*/  @!P0 LEA R40, P6, R138, R7, 0x2 ;  /* 0x000000078a288211 */ /* 0x000fe400078c10ff */
[----:B------:R-:W-:Y:S01]  /*a080*/  ISETP.GE.AND P3, PT, R132, c[0x0][0x3c8], PT ;  /* 0x0000f20084007a0c */ /* 0x000fe20003f66270 */
[----:B------:R5:W-:Y:S01]  /*a090*/  @!P2 ST.E.64 [R4.64], R38 ;  /* 0x000000260400a985 */ /* 0x000be2000c101b08 */
[----:B------:R-:W-:-:S02]  /*a0a0*/  ISETP.GE.AND P2, PT, R80, c[0x0][0x3c8], PT ;  /* 0x0000f20050007a0c */ /* 0x000fc40003f46270 */
[----:B------:R-:W-:Y:S01]  /*a0b0*/  @!P0 LEA.HI.X R41, R138, R145, R135, 0x2, P6 ;  /* 0x000000918a298211 */ /* 0x000fe200030f1487 */
[----:B------:R4:W-:Y:S01]  /*a0c0*/  @!P1 ST.E.64 [R10.64], R42 ;  /* 0x0000002a0a009985 */ /* 0x0009e2000c101b08 */
[----:B------:R-:W-:-:S03]  /*a0d0*/  ISETP.GE.AND P1, PT, R34, c[0x0][0x3c8], PT ;  /* 0x0000f20022007a0c */ /* 0x000fc60003f26270 */
[----:B------:R-:W-:Y:S01]  /*a0e0*/  @!P5 ST.E.64 [R36.64], R46 ;  /* 0x0000002e2400d985 */ /* 0x000fe2000c101b08 */
[----:B------:R-:W-:-:S03]  /*a0f0*/  ISETP.GE.AND P5, PT, R32, c[0x0][0x3c8], PT ;  /* 0x0000f20020007a0c */ /* 0x000fc60003fa6270 */
[----:B------:R-:W-:Y:S01]  /*a100*/  @!P0 ST.E.64 [R40.64], R50 ;  /* 0x0000003228008985 */ /* 0x000fe2000c101b08 */
[----:B------:R-:W-:-:S04]  /*a110*/  @!P4 LEA R48, P0, R136, R7, 0x2 ;  /* 0x000000078830c211 */ /* 0x000fc800078010ff */
[----:B------:R-:W-:Y:S02]  /*a120*/  @!P4 LEA.HI.X R49, R136, R145, R133, 0x2, P0 ;  /* 0x000000918831c211 */ /* 0x000fe400000f1485 */
[----:B-1----:R-:W-:-:S03]  /*a130*/  @!P2 LEA R44, P0, R80, R7, 0x2 ;  /* 0x00000007502ca211 */ /* 0x002fc600078010ff */
[----:B------:R-:W-:Y:S01]  /*a140*/  @!P4 ST.E.64 [R48.64], R54 ;  /* 0x000000363000c985 */ /* 0x000fe2000c101b08 */
[----:B------:R-:W-:Y:S02]  /*a150*/  ISETP.GE.AND P4, PT, R28, c[0x0][0x3c8], PT ;  /* 0x0000f2001c007a0c */ /* 0x000fe40003f86270 */
[----:B---3--:R-:W-:Y:S02]  /*a160*/  @!P3 LEA R8, P6, R132, R7, 0x2 ;  /* 0x000000078408b211 */ /* 0x008fe400078c10ff */
[-C--:B------:R-:W-:Y:S02]  /*a170*/  @!P2 LEA.HI.X R45, R80, R145.reuse, R35, 0x2, P0 ;  /* 0x00000091502da211 */ /* 0x080fe400000f1423 */
[----:B------:R-:W-:Y:S02]  /*a180*/  ISETP.GE.AND P0, PT, R30, c[0x0][0x3c8], PT ;  /* 0x0000f2001e007a0c */ /* 0x000fe40003f06270 */
[----:B------:R-:W-:Y:S02]  /*a190*/  @!P3 LEA.HI.X R9, R132, R145, R81, 0x2, P6 ;  /* 0x000000918409b211 */ /* 0x000fe400030f1451 */
[----:B-----5:R-:W-:-:S03]  /*a1a0*/  @!P1 LEA R4, P6, R34, R7, 0x2 ;  /* 0x0000000722049211 */ /* 0x020fc600078c10ff */
[----:B------:R1:W-:Y:S01]  /*a1b0*/  @!P3 ST.E.64 [R8.64], R58 ;  /* 0x0000003a0800b985 */ /* 0x0003e2000c101b08 */
[----:B------:R-:W-:Y:S02]  /*a1c0*/  @!P1 LEA.HI.X R5, R34, R145, R33, 0x2, P6 ;  /* 0x0000009122059211 */ /* 0x000fe400030f1421 */
[----:B----4-:R-:W-:Y:S01]  /*a1d0*/  @!P5 LEA R10, P6, R32, R7, 0x2 ;  /* 0x00000007200ad211 */ /* 0x010fe200078c10ff */
[----:B------:R-:W-:Y:S01]  /*a1e0*/  @!P2 ST.E.64 [R44.64], R62 ;  /* 0x0000003e2c00a985 */ /* 0x000fe2000c101b08 */
[----:B------:R-:W-:Y:S02]  /*a1f0*/  ISETP.GE.AND P3, PT, R26, c[0x0][0x3c8], PT ;  /* 0x0000f2001a007a0c */ /* 0x000fe40003f66270 */
[----:B------:R-:W-:Y:S01]  /*a200*/  @!P5 LEA.HI.X R11, R32, R145, R31, 0x2, P6 ;  /* 0x00000091200bd211 */ /* 0x000fe200030f141f */
[----:B------:R3:W-:Y:S01]  /*a210*/  @!P1 ST.E.64 [R4.64], R66 ;  /* 0x0000004204009985 */ /* 0x0007e2000c101b08 */
[----:B------:R-:W-:Y:S02]  /*a220*/  @!P0 LEA R32, P6, R30, R7, 0x2 ;  /* 0x000000071e208211 */ /* 0x000fe400078c10ff */
[----:B------:R-:W-:Y:S01]  /*a230*/  ISETP.GE.AND P2, PT, R24, c[0x0][0x3c8], PT ;  /* 0x0000f20018007a0c */ /* 0x000fe20003f46270 */
[----:B------:R4:W-:Y:S01]  /*a240*/  @!P5 ST.E.64 [R10.64], R70 ;  /* 0x000000460a00d985 */ /* 0x0009e2000c101b08 */
[----:B------:R-:W-:-:S02]  /*a250*/  @!P0 LEA.HI.X R33, R30, R145, R29, 0x2, P6 ;  /* 0x000000911e218211 */ /* 0x000fc400030f141d */
[----:B------:R-:W-:Y:S02]  /*a260*/  @!P4 LEA R30, P6, R28, R7, 0x2 ;  /* 0x000000071c1ec211 */ /* 0x000fe400078c10ff */
[----:B------:R-:W-:Y:S01]  /*a270*/  ISETP.GE.AND P1, PT, R22, c[0x0][0x3c8], PT ;  /* 0x0000f20016007a0c */ /* 0x000fe20003f26270 */
[----:B------:R-:W-:Y:S01]  /*a280*/  @!P0 ST.E.64 [R32.64], R74 ;  /* 0x0000004a20008985 */ /* 0x000fe2000c101b08 */
[----:B------:R-:W-:Y:S02]  /*a290*/  ISETP.GE.AND P0, PT, R20, c[0x0][0x3c8], PT ;  /* 0x0000f20014007a0c */ /* 0x000fe40003f06270 */
[----:B------:R-:W-:Y:S02]  /*a2a0*/  @!P4 LEA.HI.X R31, R28, R145, R27, 0x2, P6 ;  /* 0x000000911c1fc211 */ /* 0x000fe400030f141b */
[----:B------:R-:W-:Y:S02]  /*a2b0*/  @!P3 LEA R28, P6, R26, R7, 0x2 ;  /* 0x000000071a1cb211 */ /* 0x000fe400078c10ff */
[----:B------:R-:W-:Y:S01]  /*a2c0*/  ISETP.GE.AND P5, PT, R18, c[0x0][0x3c8], PT ;  /* 0x0000f20012007a0c */ /* 0x000fe20003fa6270 */
[----:B------:R-:W-:Y:S01]  /*a2d0*/  @!P4 ST.E.64 [R30.64], R78 ;  /* 0x0000004e1e00c985 */ /* 0x000fe2000c101b08 */
[----:B------:R-:W-:-:S02]  /*a2e0*/  @!P3 LEA.HI.X R29, R26, R145, R25, 0x2, P6 ;  /* 0x000000911a1db211 */ /* 0x000fc400030f1419 */
[----:B-1----:R-:W-:Y:S02]  /*a2f0*/  @!P2 LEA R8, P6, R24, R7, 0x2 ;  /* 0x000000071808a211 */ /* 0x002fe400078c10ff */
[----:B------:R-:W-:Y:S01]  /*a300*/  ISETP.GE.AND P4, PT, R16, c[0x0][0x3c8], PT ;  /* 0x0000f20010007a0c */ /* 0x000fe20003f86270 */
[----:B------:R-:W-:Y:S01]  /*a310*/  @!P3 ST.E.64 [R28.64], R82 ;  /* 0x000000521c00b985 */ /* 0x000fe2000c101b08 */
[----:B------:R-:W-:Y:S02]  /*a320*/  @!P2 LEA.HI.X R9, R24, R145, R23, 0x2, P6 ;  /* 0x000000911809a211 */ /* 0x000fe400030f1417 */
[-C--:B------:R-:W-:Y:S02]  /*a330*/  @!P1 LEA R24, P6, R22, R7.reuse, 0x2 ;  /* 0x0000000716189211 */ /* 0x080fe400078c10ff */
[----:B---3--:R-:W-:Y:S01]  /*a340*/  @!P0 LEA R4, P3, R20, R7, 0x2 ;  /* 0x0000000714048211 */ /* 0x008fe200078610ff */
[----:B------:R1:W-:Y:S01]  /*a350*/  @!P2 ST.E.64 [R8.64], R86 ;  /* 0x000000560800a985 */ /* 0x0003e2000c101b08 */
[----:B------:R-:W-:-:S02]  /*a360*/  @!P1 LEA.HI.X R25, R22, R145, R21, 0x2, P6 ;  /* 0x0000009116199211 */ /* 0x000fc400030f1415 */
[----:B------:R-:W-:Y:S02]  /*a370*/  @!P0 LEA.HI.X R5, R20, R145, R19, 0x2, P3 ;  /* 0x0000009114058211 */ /* 0x000fe400018f1413 */
[----:B------:R-:W-:Y:S01]  /*a380*/  ISETP.GE.AND P3, PT, R14, c[0x0][0x3c8], PT ;  /* 0x0000f2000e007a0c */ /* 0x000fe20003f66270 */
[----:B------:R-:W-:Y:S01]  /*a390*/  @!P1 ST.E.64 [R24.64], R90 ;  /* 0x0000005a18009985 */ /* 0x000fe2000c101b08 */
[----:B----4-:R-:W-:Y:S02]  /*a3a0*/  @!P5 LEA R10, P6, R18, R7, 0x2 ;  /* 0x00000007120ad211 */ /* 0x010fe400078c10ff */
[----:B------:R-:W-:Y:S01]  /*a3b0*/  ISETP.GE.AND P2, PT, R12, c[0x0][0x3c8], PT ;  /* 0x0000f2000c007a0c */ /* 0x000fe20003f46270 */
[----:B------:R3:W-:Y:S01]  /*a3c0*/  @!P0 ST.E.64 [R4.64], R94 ;  /* 0x0000005e04008985 */ /* 0x0007e2000c101b08 */
[----:B------:R-:W-:Y:S02]  /*a3d0*/  ISETP.GE.AND P1, PT, R216, c[0x0][0x3c8], PT ;  /* 0x0000f200d8007a0c */ /* 0x000fe40003f26270 */
[----:B------:R-:W-:-:S02]  /*a3e0*/  @!P5 LEA.HI.X R11, R18, R145, R17, 0x2, P6 ;  /* 0x00000091120bd211 */ /* 0x000fc400030f1411 */
[----:B------:R-:W-:Y:S02]  /*a3f0*/  ISETP.GE.AND P0, PT, R215, c[0x0][0x3c8], PT ;  /* 0x0000f200d7007a0c */ /* 0x000fe40003f06270 */
[C---:B------:R-:W-:Y:S01]  /*a400*/  @!P4 LEA R18, P6, R16.reuse, R7, 0x2 ;  /* 0x000000071012c211 */ /* 0x040fe200078c10ff */
[----:B------:R4:W-:Y:S03]  /*a410*/  @!P5 ST.E.64 [R10.64], R98 ;  /* 0x000000620a00d985 */ /* 0x0009e6000c101b08 */
[----:B------:R-:W-:Y:S02]  /*a420*/  @!P4 LEA.HI.X R19, R16, R145, R15, 0x2, P6 ;  /* 0x000000911013c211 */ /* 0x000fe400030f140f */
[----:B------:R-:W-:-:S03]  /*a430*/  @!P3 LEA R16, P6, R14, R7, 0x2 ;  /* 0x000000070e10b211 */ /* 0x000fc600078c10ff */
[----:B------:R4:W-:Y:S01]  /*a440*/  @!P4 ST.E.64 [R18.64], R102 ;  /* 0x000000661200c985 */ /* 0x0009e2000c101b08 */
[----:B------:R-:W-:Y:S02]  /*a450*/  @!P3 LEA.HI.X R17, R14, R145, R13, 0x2, P6 ;  /* 0x000000910e11b211 */ /* 0x000fe400030f140d */
[-C--:B------:R-:W-:Y:S02]  /*a460*/  @!P2 LEA R14, P6, R12, R7.reuse, 0x2 ;  /* 0x000000070c0ea211 */ /* 0x080fe400078c10ff */
[----:B-1----:R-:W-:Y:S01]  /*a470*/  @!P1 LEA R8, P5, R216, R7, 0x2 ;  /* 0x00000007d8089211 */ /* 0x002fe200078a10ff */
[----:B------:R4:W-:Y:S01]  /*a480*/  @!P3 ST.E.64 [R16.64], R106 ;  /* 0x0000006a1000b985 */ /* 0x0009e2000c101b08 */
[-C--:B------:R-:W-:Y:S02]  /*a490*/  @!P2 LEA.HI.X R15, R12, R145.reuse, R3, 0x2, P6 ;  /* 0x000000910c0fa211 */ /* 0x080fe400030f1403 */
[----:B------:R-:W-:-:S03]  /*a4a0*/  @!P1 LEA.HI.X R9, R216, R145, R213, 0x2, P5 ;  /* 0x00000091d8099211 */ /* 0x000fc600028f14d5 */
[----:B------:R4:W-:Y:S01]  /*a4b0*/  @!P2 ST.E.64 [R14.64], R122 ;  /* 0x0000007a0e00a985 */ /* 0x0009e2000c101b08 */
[----:B---3--:R-:W-:-:S03]  /*a4c0*/  @!P0 LEA R4, P4, R215, R7, 0x2 ;  /* 0x00000007d7048211 */ /* 0x008fc600078810ff */
[----:B------:R4:W-:Y:S01]  /*a4d0*/  @!P1 ST.E.64 [R8.64], R110 ;  /* 0x0000006e08009985 */ /* 0x0009e2000c101b08 */
[----:B------:R-:W-:-:S05]  /*a4e0*/  @!P0 LEA.HI.X R5, R215, R145, R212, 0x2, P4 ;  /* 0x00000091d7058211 */ /* 0x000fca00020f14d4 */
[----:B------:R4:W-:Y:S01]  /*a4f0*/  @!P0 ST.E.64 [R4.64], R118 ;  /* 0x0000007604008985 */ /* 0x0009e2000c101b08 */
[----:B------:R-:W-:-:S13]  /*a500*/  ISETP.GE.AND P0, PT, R214, c[0x0][0x3c8], PT ;  /* 0x0000f200d6007a0c */ /* 0x000fda0003f06270 */
[----:B------:R-:W-:Y:S05]  /*a510*/  @P0 BRA `(.L_x_3747) ;  /* 0x00000bf000000947 */ /* 0x000fea0003800000 */
[----:B----4-:R-:W-:-:S04]  /*a520*/  LEA R4, P0, R214, R7, 0x2 ;  /* 0x00000007d6047211 */ /* 0x010fc800078010ff */
[----:B------:R-:W-:-:S05]  /*a530*/  LEA.HI.X R5, R214, R145, R209, 0x2, P0 ;  /* 0x00000091d6057211 */ /* 0x000fca00000f14d1 */
[----:B------:R1:W-:Y:S01]  /*a540*/  ST.E.64 [R4.64], R114 ;  /* 0x0000007204007985 */ /* 0x0003e2000c101b08 */
[----:B------:R-:W-:Y:S05]  /*a550*/  BRA `(.L_x_3747) ;  /* 0x00000bb000007947 */ /* 0x000fea0003800000 */
.L_x_3732:
        /* <DEDUP_REMOVED lines=17> */
[----:B-1----:R-:W3:Y:S02]  /*a670*/  LDG.E R6, [R4.64+0x4] ;  /* 0x0000040804067981 */ /* 0x002ee4000c1e1900 */
[----:B---3--:R-:W-:Y:S02]  /*a680*/  IADD3 R3, -R3, R6, RZ ;  /* 0x0000000603037210 */ /* 0x008fe40007ffe1ff */
.L_x_3753:
        /* <DEDUP_REMOVED lines=16> */
[----:B------:R-:W1:Y:S01]  /*a790*/  LDC.64 R18, c[0x0][R20+0x170] ;  /* 0x00005c0014127b82 */ /* 0x000e620000000a00 */
[----:B------:R-:W-:-:S07]  /*a7a0*/  SEL R231, R231, RZ, P2 ;  /* 0x000000ffe7e77207 */ /* 0x000fce0001000000 */
[----:B------:R-:W3:Y:S03]  /*a7b0*/  LDC.64 R12, c[0x0][R20+0x168] ;  /* 0x00005a00140c7b82 */ /* 0x000ee60000000a00 */
[----:B------:R-:W-:-:S05]  /*a7c0*/  @P0 IMAD.HI.U32 R8, R4, c[0x0][0x4ec], RZ ;  /* 0x00013b0004080a27 */ /* 0x000fca00078e00ff */
[----:B------:R-:W4:Y:S01]  /*a7d0*/  LDC.64 R16, c[0x0][R20+0x178] ;  /* 0x00005e0014107b82 */ /* 0x000f220000000a00 */
[----:B------:R-:W-:-:S07]  /*a7e0*/  @P0 SHF.R.U32.HI R9, RZ, c[0x0][0x4f0], R8 ;  /* 0x00013c00ff090a19 */ /* 0x000fce0000011608 */
[----:B------:R-:W5:Y:S01]  /*a7f0*/  LDC.64 R14, c[0x0][R20+0x160] ;  /* 0x00005800140e7b82 */ /* 0x000f620000000a00 */
        /* <DEDUP_REMOVED lines=9> */
[----:B------:R-:W-:Y:S01]  /*a890*/  IMAD.MOV R7, RZ, RZ, -R9 ;  /* 0x000000ffff077224 */ /* 0x000fe200078e0a09 */
[----:B------:R-:W-:Y:S01]  /*a8a0*/  IADD3.X R6, R6, R8, R5, P1, P0 ;  /* 0x0000000806067210 */ /* 0x000fe20000fe0405 */
[----:B------:R-:W-:-:S04]  /*a8b0*/  IMAD.WIDE.U32 R16, R16, R231, RZ ;  /* 0x000000e710107225 */ /* 0x000fc800078e00ff */
[----:B------:R-:W-:Y:S01]  /*a8c0*/  IMAD R7, R7, c[0x0][0x4e8], R4 ;  /* 0x00013a0007077a24 */ /* 0x000fe200078e0204 */
[----:B------:R-:W-:Y:S02]  /*a8d0*/  IADD3 R11, R17, R10, RZ ;  /* 0x0000000a110b7210 */ /* 0x000fe40007ffe0ff */
[----:B------:R-:W-:Y:S02]  /*a8e0*/  IADD3 R12, P1, P0, R9, R12, R16 ;  /* 0x0000000c090c7210 */ /* 0x000fe4000783e010 */
[----:B------:R-:W-:Y:S01]  /*a8f0*/  SHF.R.S32.HI R4, RZ, 0x1f, R9 ;  /* 0x0000001fff047819 */ /* 0x000fe20000011409 */
[----:B-----5:R-:W-:Y:S01]  /*a900*/  IMAD R9, R15, R7, RZ ;  /* 0x000000070f097224 */ /* 0x020fe200078e02ff */
[----:B------:R-:W-:Y:S02]  /*a910*/  SHF.R.S32.HI R8, RZ, 0x1f, R7 ;  /* 0x0000001fff087819 */ /* 0x000fe40000011407 */
[----:B------:R-:W-:Y:S01]  /*a920*/  IADD3.X R13, R4, R6, R11, P1, P0 ;  /* 0x00000006040d7210 */ /* 0x000fe20000fe040b */
[----:B------:R-:W-:Y:S01]  /*a930*/  IMAD.MOV.U32 R4, RZ, RZ, c[0x0][0x4a8] ;  /* 0x00012a00ff047624 */ /* 0x000fe200078e00ff */
[----:B------:R-:W-:Y:S01]  /*a940*/  MOV R6, c[0x0][0x4ac] ;  /* 0x00012b0000067a02 */ /* 0x000fe20000000f00 */
[----:B------:R-:W-:-:S02]  /*a950*/  IMAD R8, R14, R8, R9 ;  /* 0x000000080e087224 */ /* 0x000fc400078e0209 */
        /* <DEDUP_REMOVED lines=8> */
.L_x_3755:
[----:B------:R-:W-:Y:S05]  /*a9e0*/  BSYNC B0 ;  /* 0x0000000000007941 */ /* 0x000fea0003800000 */
.L_x_3754:
[----:B------:R-:W-:-:S13]  /*a9f0*/  ISETP.GT.AND P0, PT, R230, 0x1, PT ;  /* 0x00000001e600780c */ /* 0x000fda0003f04270 */
[----:B------:R-:W-:Y:S05]  /*aa00*/  @P0 BRA `(.L_x_3747) ;  /* 0x0000070000000947 */ /* 0x000fea0003800000 */
[----:B------:R-:W-:Y:S01]  /*aa10*/  MOV R4, c[0x0][0x4e8] ;  /* 0x00013a0000047a02 */ /* 0x000fe20000000f00 */
[----:B------:R-:W-:Y:S02]  /*aa20*/  IMAD R5, R5, c[0x0][0x3a0], RZ ;  /* 0x0000e80005057a24 */ /* 0x000fe400078e02ff */
[----:B-1----:R-:W-:Y:S01]  /*aa30*/  IMAD.WIDE.U32 R6, R0, c[0x0][0x3a0], RZ ;  /* 0x0000e80000067a25 */ /* 0x002fe200078e00ff */
[----:B------:R-:W-:-:S03]  /*aa40*/  ISETP.NE.AND P0, PT, R4, 0x1, PT ;  /* 0x000000010400780c */ /* 0x000fc60003f05270 */
[----:B------:R-:W-:Y:S01]  /*aa50*/  IMAD R5, R0, c[0x0][0x3a4], R5 ;  /* 0x0000e90000057a24 */ /* 0x000fe200078e0205 */
[----:B------:R-:W-:Y:S01]  /*aa60*/  LEA R0, R184, R195, 0x5 ;  /* 0x000000c3b8007211 */ /* 0x000fe200078e28ff */
[----:B------:R-:W-:-:S03]  /*aa70*/  IMAD R225, R225, c[0x0][0x3f0], RZ ;  /* 0x0000fc00e1e17a24 */ /* 0x000fc600078e02ff */
[----:B------:R-:W-:Y:S01]  /*aa80*/  LEA R0, R189, R0, 0x7 ;  /* 0x00000000bd007211 */ /* 0x000fe200078e38ff */
[----:B------:R-:W-:Y:S01]  /*aa90*/  IMAD R225, R226, c[0x0][0x3f4], R225 ;  /* 0x0000fd00e2e17a24 */ /* 0x000fe200078e02e1 */
[----:B------:R-:W-:Y:S02]  /*aaa0*/  IADD3 R7, R7, R5, RZ ;  /* 0x0000000507077210 */ /* 0x000fe40007ffe0ff */
[----:B------:R-:W-:Y:S01]  /*aab0*/  MOV R5, R0 ;  /* 0x0000000000057202 */ /* 0x000fe20000000f00 */
[----:B------:R-:W-:Y:S01]  /*aac0*/  @P0 IMAD.HI.U32 R4, R0, c[0x0][0x4ec], RZ ;  /* 0x00013b0000040a27 */ /* 0x000fe200078e00ff */
[----:B------:R-:W-:-:S03]  /*aad0*/  LEA R189, R189, R195, 0x7 ;  /* 0x000000c3bdbd7211 */ /* 0x000fc600078e38ff */
        /* <DEDUP_REMOVED lines=21> */
.L_x_3808:
[----:B------:R-:W-:Y:S05]  /*ac30*/  BRA.DIV ~URZ, `(.L_x_3757) ;  /* 0x00001ca27f007947 */ /* 0x000fea000b800000 */
[----:B------:R4:W1:Y:S02]  /*ac40*/  SHFL.IDX PT, R7, R4, RZ, 0x181f ;  /* 0x00181fff04077589 */ /* 0x00086400000e0000 */
.L_x_3809:
        /* <DEDUP_REMOVED lines=16> */
.L_x_3759:
[----:B------:R-:W-:Y:S05]  /*ad50*/  BSYNC B0 ;  /* 0x0000000000007941 */ /* 0x000fea0003800000 */
.L_x_3758:
[----:B------:R-:W-:Y:S05]  /*ad60*/  BRA.DIV ~URZ, `(.L_x_3760) ;  /* 0x00001bd27f007947 */ /* 0x000fea000b800000 */
[----:B------:R2:W4:Y:S04]  /*ad70*/  SHFL.IDX PT, R3, R5, 0x1, 0x181f ;  /* 0x00381f0005037f89 */ /* 0x00052800000e0000 */
[----:B-1----:R2:W1:Y:S02]  /*ad80*/  SHFL.IDX PT, R7, R4, 0x1, 0x181f ;  /* 0x00381f0004077f89 */ /* 0x00246400000e0000 */
.L_x_3810:
        /* <DEDUP_REMOVED lines=10> */
[-C--:B----4-:R-:W-:Y:S02]  /*ae30*/  @!P2 LEA.HI.X R9, R210, R3.reuse, R211, 0x1, P5 ;  /* 0x00000003d209a211 */ /* 0x090fe400028f0cd3 */
[-C--:B------:R-:W-:Y:S02]  /*ae40*/  @!P1 LEA.HI.X R7, R199, R3.reuse, R198, 0x1, P4 ;  /* 0x00000003c7079211 */ /* 0x080fe400020f0cc6 */
[----:B------:R-:W-:Y:S01]  /*ae50*/  @!P0 LEA.HI.X R11, R200, R3, R197, 0x1, P3 ;  /* 0x00000003c80b8211 */ /* 0x000fe200018f0cc5 */
[----:B------:R1:W-:Y:S04]  /*ae60*/  @!P2 ST.E.128 [R8.64], RZ ;  /* 0x000000ff0800a985 */ /* 0x0003e8000c101d08 */
[----:B------:R1:W-:Y:S04]  /*ae70*/  @!P1 ST.E.128 [R6.64], RZ ;  /* 0x000000ff06009985 */ /* 0x0003e8000c101d08 */
[----:B------:R1:W-:Y:S02]  /*ae80*/  @!P0 ST.E.128 [R10.64], RZ ;  /* 0x000000ff0a008985 */ /* 0x0003e4000c101d08 */
.L_x_3762:
[----:B------:R-:W-:Y:S05]  /*ae90*/  BSYNC B0 ;  /* 0x0000000000007941 */ /* 0x000fea0003800000 */
.L_x_3761:
[----:B------:R-:W-:Y:S05]  /*aea0*/  BRA.DIV ~URZ, `(.L_x_3763) ;  /* 0x00001b527f007947 */ /* 0x000fea000b800000 */
[----:B----4-:R4:W2:Y:S02]  /*aeb0*/  SHFL.IDX PT, R3, R5, 0x2, 0x181f ;  /* 0x00581f0005037f89 */ /* 0x0108a400000e0000 */
.L_x_3811:
[----:B------:R-:W-:Y:S05]  /*aec0*/  BRA.DIV ~URZ, `(.L_x_3764) ;  /* 0x00001ba27f007947 */ /* 0x000fea000b800000 */
[----:B-1----:R1:W4:Y:S02]  /*aed0*/  SHFL.IDX PT, R7, R4, 0x2, 0x181f ;  /* 0x00581f0004077f89 */ /* 0x00232400000e0000 */
.L_x_3812:
        /* <DEDUP_REMOVED lines=16> */
.L_x_3766:
[----:B------:R-:W-:Y:S05]  /*afe0*/  BSYNC B0 ;  /* 0x0000000000007941 */ /* 0x000fea0003800000 */
.L_x_3765:
[----:B------:R-:W-:Y:S05]  /*aff0*/  BRA.DIV ~URZ, `(.L_x_3767) ;  /* 0x00001ad27f007947 */ /* 0x000fea000b800000 */
[----:B--2-4-:R-:W2:Y:S04]  /*b000*/  SHFL.IDX PT, R5, R5, 0x3, 0x181f ;  /* 0x00781f0005057f89 */ /* 0x014ea800000e0000 */
[----:B------:R4:W1:Y:S02]  /*b010*/  SHFL.IDX PT, R7, R4, 0x3, 0x181f ;  /* 0x00781f0004077f89 */ /* 0x00086400000e0000 */
.L_x_3813:
        /* <DEDUP_REMOVED lines=8> */
[----:B----4-:R-:W-:Y:S02]  /*b0a0*/  @!P0 LEA R4, P3, R200, R7, 0x1 ;  /* 0x00000007c8048211 */ /* 0x010fe400078608ff */
[-C--:B--2---:R-:W-:Y:S02]  /*b0b0*/  @!P2 LEA.HI.X R9, R210, R5.reuse, R211, 0x1, P5 ;  /* 0x00000005d209a211 */ /* 0x084fe400028f0cd3 */
[-C--:B------:R-:W-:Y:S02]  /*b0c0*/  @!P1 LEA.HI.X R7, R199, R5.reuse, R198, 0x1, P4 ;  /* 0x00000005c7079211 */ /* 0x080fe400020f0cc6 */
[----:B------:R-:W-:Y:S01]  /*b0d0*/  @!P0 LEA.HI.X R5, R200, R5, R197, 0x1, P3 ;  /* 0x00000005c8058211 */ /* 0x000fe200018f0cc5 */
[----:B------:R1:W-:Y:S04]  /*b0e0*/  @!P2 ST.E.128 [R8.64], RZ ;  /* 0x000000ff0800a985 */ /* 0x0003e8000c101d08 */
[----:B------:R1:W-:Y:S04]  /*b0f0*/  @!P1 ST.E.128 [R6.64], RZ ;  /* 0x000000ff06009985 */ /* 0x0003e8000c101d08 */
[----:B------:R1:W-:Y:S02]  /*b100*/  @!P0 ST.E.128 [R4.64], RZ ;  /* 0x000000ff04008985 */ /* 0x0003e4000c101d08 */
.L_x_3747:
[----:B------:R-:W-:Y:S05]  /*b110*/  BSYNC B1 ;  /* 0x0000000000017941 */ /* 0x000fea0003800000 */
.L_x_3731:
[----:B------:R-:W-:-:S13]  /*b120*/  ISETP.NE.AND P0, PT, R196, RZ, PT ;  /* 0x000000ffc400720c */ /* 0x000fda0003f05270 */
[----:B------:R-:W-:Y:S01]  /*b130*/  @P0 WARPSYNC 0xffffffff ;  /* 0xffffffff00000948 */ /* 0x000fe20003800000 */
[----:B------:R-:W-:Y:S06]  /*b140*/  @P0 BAR.SYNC.DEFER_BLOCKING 0x5, 0x100 ;  /* 0x0144000000000b1d */ /* 0x000fec0000010000 */
[----:B------:R-:W4:Y:S04]  /*b150*/  @P0 LDS.128 R188, [0x24100] ;  /* 0x02410000ffbc0984 */ /* 0x000f280000000c00 */
[----:B------:R-:W-:Y:S06]  /*b160*/  @P0 BAR.ARV 0x4, 0x100 ;  /* 0x0104000000000b1d */ /* 0x000fec0000002000 */
[----:B------:R-:W-:Y:S05]  /*b170*/  @P0 BRA `(.L_x_3768) ;  /* 0x00000a6000000947 */ /* 0x000fea0003800000 */
[----:B-1--4-:R-:W-:Y:S01]  /*b180*/  LOP3.LUT R4, R134, 0x1f, RZ, 0xc0, !PT ;  /* 0x0000001f86047812 */ /* 0x012fe200078ec0ff */
[----:B--2---:R-:W-:-:S03]  /*b190*/  IMAD.MOV.U32 R5, RZ, RZ, RZ ;  /* 0x000000ffff057224 */ /* 0x004fc600078e00ff */
[----:B------:R-:W-:Y:S01]  /*b1a0*/  ISETP.NE.AND P5, PT, R4, 0x1f, PT ;  /* 0x0000001f0400780c */ /* 0x000fe20003fa5270 */
[----:B------:R-:W-:Y:S10]  /*b1b0*/  BRA.DIV ~URZ, `(.L_x_3769) ;  /* 0x000019d27f007947 */ /* 0x000ff4000b800000 */
[----:B------:R1:W2:Y:S02]  /*b1c0*/  SHFL.IDX PT, R3, R2, RZ, 0x1f ;  /* 0x00001fff02037589 */ /* 0x0002a400000e0000 */
.L_x_3814:
[----:B------:R-:W-:Y:S05]  /*b1d0*/  BRA.DIV ~URZ, `(.L_x_3770) ;  /* 0x00001a227f007947 */ /* 0x000fea000b800000 */
[----:B-1----:R-:W1:Y:S02]  /*b1e0*/  SHFL.IDX PT, R2, R2, 0x1, 0x1f ;  /* 0x00201f0002027f89 */ /* 0x002e6400000e0000 */
.L_x_3815:
[----:B---3--:R-:W-:Y:S02]  /*b1f0*/  IMAD.IADD R7, R191, 0x1, R4 ;  /* 0x00000001bf077824 */ /* 0x008fe400078e0204 */
        /* <DEDUP_REMOVED lines=17> */
.L_x_3816:
        /* <DEDUP_REMOVED lines=16> */
.L_x_3817:
[----:B----4-:R-:W-:Y:S01]  /*b410*/  IMAD R7, R7, c[0x0][0x538], RZ ;  /* 0x00014e0007077a24 */ /* 0x010fe200078e02ff */
[----:B------:R-:W-:Y:S04]  /*b420*/  BSSY B1, `(.L_x_3773) ;  /* 0x0000076000017945 */ /* 0x000fe80003800000 */
[----:B-1----:R-:W-:-:S04]  /*b430*/  IADD3 R188, R7, R2, RZ ;  /* 0x0000000207bc7210 */ /* 0x002fc80007ffe0ff */
[----:B--2---:R-:W-:-:S13]  /*b440*/  ISETP.GT.AND P6, PT, R188, R3, PT ;  /* 0x00000003bc00720c */ /* 0x004fda0003fc4270 */
[----:B------:R-:W-:Y:S05]  /*b450*/  @P6 BRA `(.L_x_3774) ;  /* 0x0000024000006947 */ /* 0x000fea0003800000 */
.L_x_3778:
        /* <DEDUP_REMOVED lines=16> */
.L_x_3818:
        /* <DEDUP_REMOVED lines=16> */
.L_x_3819:
[----:B--2---:R-:W-:-:S05]  /*b660*/  IMAD R7, R7, c[0x0][0x538], RZ ;  /* 0x00014e0007077a24 */ /* 0x004fca00078e02ff */
[----:B------:R-:W-:-:S04]  /*b670*/  IADD3 R188, R7, R188, RZ ;  /* 0x000000bc07bc7210 */ /* 0x000fc80007ffe0ff */
[----:B------:R-:W-:-:S13]  /*b680*/  ISETP.GT.AND P6, PT, R188, R3, PT ;  /* 0x00000003bc00720c */ /* 0x000fda0003fc4270 */
[----:B-1----:R-:W-:Y:S05]  /*b690*/  @!P6 BRA `(.L_x_3778) ;  /* 0xfffffdc00000e947 */ /* 0x002fea000383ffff */
.L_x_3774:
[----:B------:R-:W-:-:S05]  /*b6a0*/  IADD3 R188, -R7, R188, RZ ;  /* 0x000000bc07bc7210 */ /* 0x000fca0007ffe1ff */
[----:B------:R-:W-:-:S05]  /*b6b0*/  IMAD R0, R15, c[0x0][0x538], R188 ;  /* 0x00014e000f007a24 */ /* 0x000fca00078e02bc */
[----:B------:R-:W-:Y:S01]  /*b6c0*/  ISETP.GT.AND P0, PT, R0, R3, PT ;  /* 0x000000030000720c */ /* 0x000fe20003f04270 */
[----:B------:R-:W-:-:S12]  /*b6d0*/  BRA.DIV ~URZ, `(.L_x_3779) ;  /* 0x000019727f007947 */ /* 0x000fd8000b800000 */
[----:B------:R-:W-:-:S04]  /*b6e0*/  VOTE.ANY R13, PT, !P0 ;  /* 0x00000000000d7806 */ /* 0x000fc800040e0100 */
.L_x_3820:
[----:B------:R1:W2:Y:S01]  /*b6f0*/  POPC R2, R13 ;  /* 0x0000000d00027309 */ /* 0x0002a20000000000 */
[----:B------:R-:W-:Y:S05]  /*b700*/  BRA.DIV ~URZ, `(.L_x_3780) ;  /* 0x000019827f007947 */ /* 0x000fea000b800000 */
[----:B--2---:R2:W4:Y:S04]  /*b710*/  SHFL.IDX PT, R12, R12, R2, 0x1f ;  /* 0x00001f020c0c7589 */ /* 0x00452800000e0000 */
[----:B------:R2:W1:Y:S02]  /*b720*/  SHFL.IDX PT, R5, R5, R2, 0x1f ;  /* 0x00001f0205057589 */ /* 0x00046400000e0000 */
.L_x_3821:
[----:B------:R-:W-:Y:S01]  /*b730*/  ISETP.NE.AND P0, PT, R13, RZ, PT ;  /* 0x000000ff0d00720c */ /* 0x000fe20003f05270 */
[----:B------:R-:W-:-:S12]  /*b740*/  BSSY B0, `(.L_x_3781) ;  /* 0x0000005000007945 */ /* 0x000fd80003800000 */
[----:B------:R-:W-:Y:S05]  /*b750*/  @!P0 BRA `(.L_x_3782) ;  /* 0x0000003000008947 */ /* 0x000fea0003800000 */
[----:B------:R-:W-:Y:S01]  /*b760*/  IADD3 R6, R2, -0x1, RZ ;  /* 0xffffffff02067810 */ /* 0x000fe20007ffe0ff */
[----:B------:R-:W-:Y:S05]  /*b770*/  BRA.DIV ~URZ, `(.L_x_3783) ;  /* 0x000019e27f007947 */ /* 0x000fea000b800000 */
[----:B------:R2:W3:Y:S02]  /*b780*/  SHFL.IDX PT, R17, R15, R6, 0x1f ;  /* 0x00001f060f117589 */ /* 0x0004e400000e0000 */
.L_x_3782:
[----:B------:R-:W-:Y:S05]  /*b790*/  BSYNC B0 ;  /* 0x0000000000007941 */ /* 0x000fea0003800000 */
.L_x_3781:
[-C--:B----4-:R-:W-:Y:S01]  /*b7a0*/  IABS R0, R12.reuse ;  /* 0x0000000c00007213 */ /* 0x090fe20000000000 */
[----:B---3--:R-:W-:Y:S01]  /*b7b0*/  IMAD R188, R17, c[0x0][0x538], R188 ;  /* 0x00014e0011bc7a24 */ /* 0x008fe200078e02bc */
[----:B-1----:R-:W-:Y:S02]  /*b7c0*/  IABS R9, R5 ;  /* 0x0000000500097213 */ /* 0x002fe40000000000 */
[----:B------:R-:W1:Y:S01]  /*b7d0*/  I2F.RP R8, R0 ;  /* 0x0000000000087306 */ /* 0x000e620000209400 */
[----:B------:R-:W-:Y:S01]  /*b7e0*/  IMAD.IADD R189, R3, 0x1, -R188 ;  /* 0x0000000103bd7824 */ /* 0x000fe200078e0abc */
[----:B------:R-:W-:Y:S02]  /*b7f0*/  IABS R3, R12 ;  /* 0x0000000c00037213 */ /* 0x000fe40000000000 */
[----:B------:R-:W-:-:S03]  /*b800*/  IADD3 R191, R2, R191, RZ ;  /* 0x000000bf02bf7210 */ /* 0x000fc60007ffe0ff */
[----:B------:R-:W-:Y:S01]  /*b810*/  IMAD.MOV R3, RZ, RZ, -R3 ;  /* 0x000000ffff037224 */ /* 0x000fe200078e0a03 */
        /* <DEDUP_REMOVED lines=11> */
[----:B------:R-:W-:-:S04]  /*b8d0*/  IMAD.HI.U32 R11, R7, R11, R6 ;  /* 0x0000000b070b7227 */ /* 0x000fc800078e0006 */
[----:B--2---:R-:W-:Y:S02]  /*b8e0*/  IMAD.MOV.U32 R14, RZ, RZ, RZ ;  /* 0x000000ffff0e7224 */ /* 0x004fe400078e00ff */
[----:B------:R-:W-:-:S04]  /*b8f0*/  IMAD.HI.U32 R6, R11, R8, RZ ;  /* 0x000000080b067227 */ /* 0x000fc800078e00ff */
[----:B------:R-:W-:Y:S01]  /*b900*/  IMAD R3, R6, R3, R8 ;  /* 0x0000000306037224 */ /* 0x000fe200078e0208 */
[----:B---3--:R-:W-:-:S04]  /*b910*/  IADD3 R8, RZ, -R15, RZ ;  /* 0x8000000fff087210 */ /* 0x008fc80007ffe0ff */
[----:B------:R-:W-:Y:S01]  /*b920*/  ISETP.GT.U32.AND P1, PT, R0, R3, PT ;  /* 0x000000030000720c */ /* 0x000fe20003f24070 */
[----:B------:R-:W-:-:S04]  /*b930*/  IMAD R7, R8, R9, RZ ;  /* 0x0000000908077224 */ /* 0x000fc800078e02ff */
[----:B------:R-:W-:-:S08]  /*b940*/  IMAD.HI.U32 R7, R15, R7, R14 ;  /* 0x000000070f077227 */ /* 0x000fd000078e000e */
        /* <DEDUP_REMOVED lines=31> */
.L_x_3775:
[----:B------:R-:W-:Y:S01]  /*bb40*/  IMAD.MOV.U32 R188, RZ, RZ, R3 ;  /* 0x000000ffffbc7224 */ /* 0x000fe200078e0003 */
[----:B------:R-:W-:Y:S01]  /*bb50*/  MOV R190, RZ ;  /* 0x000000ff00be7202 */ /* 0x000fe20000000f00 */
[----:B------:R-:W-:Y:S01]  /*bb60*/  IMAD.MOV.U32 R189, RZ, RZ, RZ ;  /* 0x000000ffffbd7224 */ /* 0x000fe200078e00ff */
[----:B------:R-:W-:Y:S02]  /*bb70*/  MOV R191, c[0x0][0x53c] ;  /* 0x00014f0000bf7a02 */ /* 0x000fe40000000f00 */
.L_x_3784:
[----:B------:R-:W-:Y:S05]  /*bb80*/  BSYNC B1 ;  /* 0x0000000000017941 */ /* 0x000fea0003800000 */
.L_x_3773:
[----:B------:R-:W-:Y:S01]  /*bb90*/  WARPSYNC 0xffffffff ;  /* 0xffffffff00007948 */ /* 0x000fe20003800000 */
[----:B------:R-:W-:Y:S01]  /*bba0*/  BAR.SYNC.DEFER_BLOCKING 0x4, 0x100 ;  /* 0x0104000000007b1d */ /* 0x000fe20000010000 */
[----:B------:R-:W-:-:S13]  /*bbb0*/  ISETP.NE.AND P0, PT, R4, RZ, PT ;  /* 0x000000ff0400720c */ /* 0x000fda0003f05270 */
[----:B------:R1:W-:Y:S04]  /*bbc0*/  @!P0 STS.128 [0x24100], R188 ;  /* 0x024100bcff008388 */ /* 0x0003e80000000c00 */
[----:B------:R-:W-:Y:S06]  /*bbd0*/  BAR.ARV 0x5, 0x100 ;  /* 0x0144000000007b1d */ /* 0x000fec0000002000 */
.L_x_3768:
[----:B----4-:R-:W-:-:S13]  /*bbe0*/  ISETP.GE.AND P0, PT, R191, c[0x0][0x53c], PT ;  /* 0x00014f00bf007a0c */ /* 0x010fda0003f06270 */
[----:B-123--:R-:W-:Y:S01]  /*bbf0*/  @P0 CALL.REL.NOINC `(.L_x_3785) ;  /* 0x0000001000000944 */ /* 0x00efe20003c00000 */
[----:B------:R-:W-:Y:S05]  /*bc00*/  BRA `(.L_x_3786) ;  /* 0xffff563000007947 */ /* 0x000fea000383ffff */
.L_x_3785:
[----:B------:R-:W-:Y:S05]  /*bc10*/  EXIT ;  /* 0x000000000000794d */ /* 0x000fea0003800000 */
.L_x_3692:
[----:B------:R-:W-:Y:S02]  /*bc20*/  MOV R6, 0x1 ;  /* 0x0000000100067802 */ /* 0x000fe40000000f00 */
[----:B------:R-:W-:Y:S02]  /*bc30*/  MOV R0, 0xbc50 ;  /* 0x0000bc5000007802 */ /* 0x000fe40000000f00 */
[----:B-1----:R-:W-:Y:S05]  /*bc40*/  CALL.REL.NOINC `($__internal_80_$__cuda_sm70_shflsync_up_p) ;  /* 0x0000161000007944 */ /* 0x002fea0003c00000 */
[----:B-12---:R-:W-:Y:S05]  /*bc50*/  BRA `(.L_x_3787) ;  /* 0xffff480000007947 */ /* 0x006fea000383ffff */
.L_x_3693:
[----:B------:R-:W-:Y:S02]  /*bc60*/  MOV R6, 0x2 ;  /* 0x0000000200067802 */ /* 0x000fe40000000f00 */
[----:B------:R-:W-:Y:S02]  /*bc70*/  MOV R0, 0xbc90 ;  /* 0x0000bc9000007802 */ /* 0x000fe40000000f00 */
[----:B-1----:R-:W-:Y:S05]  /*bc80*/  CALL.REL.NOINC `($__internal_80_$__cuda_sm70_shflsync_up_p) ;  /* 0x000015d000007944 */ /* 0x002fea0003c00000 */
[----:B--2---:R-:W-:Y:S02]  /*bc90*/  SEL R6, R6, RZ, P4 ;  /* 0x000000ff06067207 */ /* 0x004fe40002000000 */
[----:B------:R-:W-:-:S03]  /*bca0*/  MOV R0, 0xbce0 ;  /* 0x0000bce000007802 */ /* 0x000fc60000000f00 */
[----:B-1----:R-:W-:Y:S02]  /*bcb0*/  IMAD.IADD R15, R15, 0x1, R6 ;  /* 0x000000010f0f7824 */ /* 0x002fe400078e0206 */
[----:B------:R-:W-:Y:S02]  /*bcc0*/  IMAD.MOV.U32 R6, RZ, RZ, 0x4 ;  /* 0x00000004ff067424 */ /* 0x000fe400078e00ff */
[----:B------:R-:W-:Y:S05]  /*bcd0*/  CALL.REL.NOINC `($__internal_80_$__cuda_sm70_shflsync_up_p) ;  /* 0x0000158000007944 */ /* 0x000fea0003c00000 */
        /* <DEDUP_REMOVED lines=11> */
[----:B------:R-:W-:Y:S02]  /*bd90*/  MOV R7, 0x1f ;  /* 0x0000001f00077802 */ /* 0x000fe40000000f00 */
[----:B------:R-:W-:Y:S01]  /*bda0*/  MOV R0, 0xbdf0 ;  /* 0x0000bdf000007802 */ /* 0x000fe20000000f00 */
[----:B-1----:R-:W-:Y:S02]  /*bdb0*/  IMAD.IADD R15, R15, 0x1, R6 ;  /* 0x000000010f0f7824 */ /* 0x002fe400078e0206 */
[----:B------:R-:W-:Y:S02]  /*bdc0*/  IMAD.MOV.U32 R6, RZ, RZ, 0x1f ;  /* 0x0000001fff067424 */ /* 0x000fe400078e00ff */
[----:B------:R-:W-:-:S02]  /*bdd0*/  IMAD.MOV.U32 R9, RZ, RZ, R15 ;  /* 0x000000ffff097224 */ /* 0x000fc400078e000f */
[----:B------:R-:W-:Y:S05]  /*bde0*/  CALL.REL.NOINC `($__internal_79_$__cuda_sm70_shflsync_idx_p) ;  /* 0x0000142000007944 */ /* 0x000fea0003c00000 */
[----:B-12---:R-:W-:Y:S05]  /*bdf0*/  BRA `(.L_x_3788) ;  /* 0xffff476000007947 */ /* 0x006fea000383ffff */
.L_x_3695:
[----:B------:R-:W-:Y:S02]  /*be00*/  SEL R2, RZ, 0x1, P0 ;  /* 0x00000001ff027807 */ /* 0x000fe40000000000 */
[----:B------:R-:W-:-:S02]  /*be10*/  MOV R0, 0xbe30 ;  /* 0x0000be3000007802 */ /* 0x000fc40000000f00 */
[----:B------:R-:W-:Y:S05]  /*be20*/  CALL.REL.NOINC `($__internal_81_$__cuda_sm70_votesync_ballot) ;  /* 0x0000148000007944 */ /* 0x000fea0003c00000 */
[----:B------:R-:W-:Y:S05]  /*be30*/  BRA `(.L_x_3789) ;  /* 0xffff47b000007947 */ /* 0x000fea000383ffff */
.L_x_3696:
[----:B------:R-:W-:Y:S01]  /*be40*/  IMAD.MOV.U32 R9, RZ, RZ, R12 ;  /* 0x000000ffff097224 */ /* 0x000fe200078e000c */
[----:B--2---:R-:W-:Y:S01]  /*be50*/  MOV R6, R191 ;  /* 0x000000bf00067202 */ /* 0x004fe20000000f00 */
[----:B------:R-:W-:Y:S01]  /*be60*/  IMAD.MOV.U32 R7, RZ, RZ, 0x1f ;  /* 0x0000001fff077424 */ /* 0x000fe200078e00ff */
[----:B------:R-:W-:-:S02]  /*be70*/  MOV R0, 0xbe90 ;  /* 0x0000be9000007802 */ /* 0x000fc40000000f00 */
[----:B-1----:R-:W-:Y:S05]  /*be80*/  CALL.REL.NOINC `($__internal_79_$__cuda_sm70_shflsync_idx_p) ;  /* 0x0000138000007944 */ /* 0x002fea0003c00000 */
[----:B--2---:R-:W-:Y:S01]  /*be90*/  IMAD.MOV.U32 R12, RZ, RZ, R7 ;  /* 0x000000ffff0c7224 */ /* 0x004fe200078e0007 */
[----:B-1----:R-:W-:Y:S01]  /*bea0*/  MOV R9, R5 ;  /* 0x0000000500097202 */ /* 0x002fe20000000f00 */
[----:B------:R-:W-:Y:S01]  /*beb0*/  IMAD.MOV.U32 R17, RZ, RZ, RZ ;  /* 0x000000ffff117224 */ /* 0x000fe200078e00ff */
[----:B------:R-:W-:Y:S01]  /*bec0*/  MOV R6, R191 ;  /* 0x000000bf00067202 */ /* 0x000fe20000000f00 */
[----:B------:R-:W-:Y:S01]  /*bed0*/  IMAD.MOV.U32 R7, RZ, RZ, 0x1f ;  /* 0x0000001fff077424 */ /* 0x000fe200078e00ff */
[----:B------:R-:W-:-:S02]  /*bee0*/  MOV R0, 0xbf00 ;  /* 0x0000bf0000007802 */ /* 0x000fc40000000f00 */
[----:B------:R-:W-:Y:S05]  /*bef0*/  CALL.REL.NOINC `($__internal_79_$__cuda_sm70_shflsync_idx_p) ;  /* 0x0000131000007944 */ /* 0x000fea0003c00000 */
[----:B--2---:R-:W-:Y:S01]  /*bf00*/  MOV R5, R7 ;  /* 0x0000000700057202 */ /* 0x004fe20000000f00 */
[----:B-1----:R-:W-:Y:S05]  /*bf10*/  BRA `(.L_x_3790) ;  /* 0xffff472000007947 */ /* 0x002fea000383ffff */
.L_x_3699:
[----:B------:R-:W-:Y:S01]  /*bf20*/  IMAD.MOV.U32 R9, RZ, RZ, R15 ;  /* 0x000000ffff097224 */ /* 0x000fe200078e000f */
[----:B------:R-:W-:-:S02]  /*bf30*/  MOV R7, 0x1f ;  /* 0x0000001f00077802 */ /* 0x000fc40000000f00 */
[----:B------:R-:W-:Y:S02]  /*bf40*/  MOV R0, 0xbf60 ;  /* 0x0000bf6000007802 */ /* 0x000fe40000000f00 */
[----:B-1234-:R-:W-:Y:S05]  /*bf50*/  CALL.REL.NOINC `($__internal_79_$__cuda_sm70_shflsync_idx_p) ;  /* 0x000012b000007944 */ /* 0x01efea0003c00000 */
[----:B--2---:R-:W-:Y:S01]  /*bf60*/  MOV R17, R7 ;  /* 0x0000000700117202 */ /* 0x004fe20000000f00 */
[----:B-1----:R-:W-:Y:S05]  /*bf70*/  BRA `(.L_x_3698) ;  /* 0xffff472000007947 */ /* 0x002fea000383ffff */
.L_x_3707:
[----:B------:R-:W-:Y:S01]  /*bf80*/  IMAD.MOV.U32 R9, RZ, RZ, R5 ;  /* 0x000000ffff097224 */ /* 0x000fe200078e0005 */
[----:B------:R-:W-:Y:S01]  /*bf90*/  MOV R6, RZ ;  /* 0x000000ff00067202 */ /* 0x000fe20000000f00 */
[----:B------:R-:W-:Y:S01]  /*bfa0*/  IMAD.MOV.U32 R7, RZ, RZ, 0x181f ;  /* 0x0000181fff077424 */ /* 0x000fe200078e00ff */
[----:B------:R-:W-:Y:S02]  /*bfb0*/  MOV R0, 0xbfd0 ;  /* 0x0000bfd000007802 */ /* 0x000fe40000000f00 */
[----:B--2---:R-:W-:Y:S05]  /*bfc0*/  CALL.REL.NOINC `($__internal_79_$__cuda_sm70_shflsync_idx_p) ;  /* 0x0000124000007944 */ /* 0x004fea0003c00000 */
[----:B--2---:R-:W-:Y:S01]  /*bfd0*/  MOV R15, R7 ;  /* 0x00000007000f7202 */ /* 0x004fe20000000f00 */
[----:B-1----:R-:W-:Y:S05]  /*bfe0*/  BRA `(.L_x_3791) ;  /* 0xffff603000007947 */ /* 0x002fea000383ffff */
.L_x_3708:
[----:B------:R-:W-:Y:S01]  /*bff0*/  IMAD.MOV.U32 R9, RZ, RZ, R13 ;  /* 0x000000ffff097224 */ /* 0x000fe200078e000d */
[----:B------:R-:W-:Y:S01]  /*c000*/  MOV R6, RZ ;  /* 0x000000ff00067202 */ /* 0x000fe20000000f00 */
[----:B------:R-:W-:Y:S01]  /*c010*/  IMAD.MOV.U32 R7, RZ, RZ, 0x181f ;  /* 0x0000181fff077424 */ /* 0x000fe200078e00ff */
[----:B------:R-:W-:Y:S02]  /*c020*/  MOV R0, 0xc040 ;  /* 0x0000c04000007802 */ /* 0x000fe40000000f00 */
[----:B-123--:R-:W-:Y:S05]  /*c030*/  CALL.REL.NOINC `($__internal_79_$__cuda_sm70_shflsync_idx_p) ;  /* 0x000011d000007944 */ /* 0x00efea0003c00000 */
[----:B-12---:R-:W-:Y:S05]  /*c040*/  BRA `(.L_x_3792) ;  /* 0xffff5ff000007947 */ /* 0x006fea000383ffff */
.L_x_3711:
[----:B-1----:R-:W-:Y:S01]  /*c050*/  IMAD.MOV.U32 R9, RZ, RZ, R5 ;  /* 0x000000ffff097224 */ /* 0x002fe200078e0005 */
[----:B------:R-:W-:Y:S01]  /*c060*/  MOV R6, 0x1 ;  /* 0x0000000100067802 */ /* 0x000fe20000000f00 */
[----:B------:R-:W-:Y:S01]  /*c070*/  IMAD.MOV.U32 R7, RZ, RZ, 0x181f ;  /* 0x0000181fff077424 */ /* 0x000fe200078e00ff */
[----:B------:R-:W-:-:S02]  /*c080*/  MOV R0, 0xc0a0 ;  /* 0x0000c0a000007802 */ /* 0x000fc40000000f00 */
[----:B--234-:R-:W-:Y:S05]  /*c090*/  CALL.REL.NOINC `($__internal_79_$__cuda_sm70_shflsync_idx_p) ;  /* 0x0000117000007944 */ /* 0x01cfea0003c00000 */
[----:B--2---:R-:W-:Y:S01]  /*c0a0*/  IMAD.MOV.U32 R15, RZ, RZ, R7 ;  /* 0x000000ffff0f7224 */ /* 0x004fe200078e0007 */
[----:B-1----:R-:W-:Y:S01]  /*c0b0*/  MOV R6, 0x1 ;  /* 0x0000000100067802 */ /* 0x002fe20000000f00 */
[----:B------:R-:W-:Y:S01]  /*c0c0*/  IMAD.MOV.U32 R9, RZ, RZ, R13 ;  /* 0x000000ffff097224 */ /* 0x000fe200078e000d */
[----:B------:R-:W-:-:S02]  /*c0d0*/  MOV R7, 0x181f ;  /* 0x0000181f00077802 */ /* 0x000fc40000000f00 */
[----:B------:R-:W-:Y:S02]  /*c0e0*/  MOV R0, 0xc100 ;  /* 0x0000c10000007802 */ /* 0x000fe40000000f00 */
[----:B------:R-:W-:Y:S05]  /*c0f0*/  CALL.REL.NOINC `($__internal_79_$__cuda_sm70_shflsync_idx_p) ;  /* 0x0000111000007944 */ /* 0x000fea0003c00000 */
[----:B-12---:R-:W-:Y:S05]  /*c100*/  BRA `(.L_x_3793) ;  /* 0xffff607000007947 */ /* 0x006fea000383ffff */
.L_x_3714:
[----:B-1----:R-:W-:Y:S01]  /*c110*/  IMAD.MOV.U32 R9, RZ, RZ, R5 ;  /* 0x000000ffff097224 */ /* 0x002fe200078e0005 */
[----:B------:R-:W-:Y:S01]  /*c120*/  MOV R6, 0x2 ;  /* 0x0000000200067802 */ /* 0x000fe20000000f00 */
[----:B------:R-:W-:Y:S01]  /*c130*/  IMAD.MOV.U32 R7, RZ, RZ, 0x181f ;  /* 0x0000181fff077424 */ /* 0x000fe200078e00ff */
[----:B------:R-:W-:Y:S02]  /*c140*/  MOV R0, 0xc160 ;  /* 0x0000c16000007802 */ /* 0x000fe40000000f00 */
[----:B--234-:R-:W-:Y:S05]  /*c150*/  CALL.REL.NOINC `($__internal_79_$__cuda_sm70_shflsync_idx_p) ;  /* 0x000010b000007944 */ /* 0x01cfea0003c00000 */
[----:B--2---:R-:W-:Y:S01]  /*c160*/  MOV R15, R7 ;  /* 0x00000007000f7202 */ /* 0x004fe20000000f00 */
[----:B-1----:R-:W-:Y:S05]  /*c170*/  BRA `(.L_x_3794) ;  /* 0xffff613000007947 */ /* 0x002fea000383ffff */
.L_x_3715:
[----:B-1----:R-:W-:Y:S01]  /*c180*/  IMAD.MOV.U32 R9, RZ, RZ, R13 ;  /* 0x000000ffff097224 */ /* 0x002fe200078e000d */
[----:B------:R-:W-:Y:S01]  /*c190*/  MOV R6, 0x2 ;  /* 0x0000000200067802 */ /* 0x000fe20000000f00 */
[----:B------:R-:W-:Y:S01]  /*c1a0*/  IMAD.MOV.U32 R7, RZ, RZ, 0x181f ;  /* 0x0000181fff077424 */ /* 0x000fe200078e00ff */
[----:B------:R-:W-:Y:S02]  /*c1b0*/  MOV R0, 0xc1d0 ;  /* 0x0000c1d000007802 */ /* 0x000fe40000000f00 */
[----:B--234-:R-:W-:Y:S05]  /*c1c0*/  CALL.REL.NOINC `($__internal_79_$__cuda_sm70_shflsync_idx_p) ;  /* 0x0000104000007944 */ /* 0x01cfea0003c00000 */
[----:B-12---:R-:W-:Y:S05]  /*c1d0*/  BRA `(.L_x_3795) ;  /* 0xffff60f000007947 */ /* 0x006fea000383ffff */
.L_x_3718:
[----:B--2---:R-:W-:Y:S01]  /*c1e0*/  IMAD.MOV.U32 R9, RZ, RZ, R5 ;  /* 0x000000ffff097224 */ /* 0x004fe200078e0005 */
[----:B------:R-:W-:Y:S01]  /*c1f0*/  MOV R6, 0x3 ;  /* 0x0000000300067802 */ /* 0x000fe20000000f00 */
[----:B------:R-:W-:Y:S01]  /*c200*/  IMAD.MOV.U32 R7, RZ, RZ, 0x181f ;  /* 0x0000181fff077424 */ /* 0x000fe200078e00ff */
[----:B------:R-:W-:-:S02]  /*c210*/  MOV R0, 0xc230 ;  /* 0x0000c23000007802 */ /* 0x000fc40000000f00 */
[----:B-1-34-:R-:W-:Y:S05]  /*c220*/  CALL.REL.NOINC `($__internal_79_$__cuda_sm70_shflsync_idx_p) ;  /* 0x00000fe000007944 */ /* 0x01afea0003c00000 */
[----:B--2---:R-:W-:Y:S01]  /*c230*/  IMAD.MOV.U32 R5, RZ, RZ, R7 ;  /* 0x000000ffff057224 */ /* 0x004fe200078e0007 */
[----:B-1----:R-:W-:Y:S01]  /*c240*/  MOV R6, 0x3 ;  /* 0x0000000300067802 */ /* 0x002fe20000000f00 */
[----:B------:R-:W-:Y:S01]  /*c250*/  IMAD.MOV.U32 R9, RZ, RZ, R13 ;  /* 0x000000ffff097224 */ /* 0x000fe200078e000d */
[----:B------:R-:W-:-:S02]  /*c260*/  MOV R7, 0x181f ;  /* 0x0000181f00077802 */ /* 0x000fc40000000f00 */
[----:B------:R-:W-:Y:S02]  /*c270*/  MOV R0, 0xc290 ;  /* 0x0000c29000007802 */ /* 0x000fe40000000f00 */
[----:B------:R-:W-:Y:S05]  /*c280*/  CALL.REL.NOINC `($__internal_79_$__cuda_sm70_shflsync_idx_p) ;  /* 0x00000f8000007944 */ /* 0x000fea0003c00000 */
[----:B-12---:R-:W-:Y:S05]  /*c290*/  BRA `(.L_x_3796) ;  /* 0xffff617000007947 */ /* 0x006fea000383ffff */
.L_x_3727:
[----:B-1----:R-:W-:Y:S02]  /*c2a0*/  MOV R6, 0x2 ;  /* 0x0000000200067802 */ /* 0x002fe40000000f00 */
[----:B------:R-:W-:Y:S02]  /*c2b0*/  MOV R2, 0xc2d0 ;  /* 0x0000c2d000027802 */ /* 0x000fe40000000f00 */
[----:B------:R-:W-:Y:S05]  /*c2c0*/  CALL.REL.NOINC `($__internal_78_$__cuda_sm70_shflsync_bfly_p) ;  /* 0x00000ef000007944 */ /* 0x000fea0003c00000 */
[----:B-12---:R-:W-:Y:S05]  /*c2d0*/  BRA `(.L_x_3797) ;  /* 0xffffb53000007947 */ /* 0x006fea000383ffff */
.L_x_3728:
[----:B------:R-:W-:Y:S02]  /*c2e0*/  MOV R6, 0x1 ;  /* 0x0000000100067802 */ /* 0x000fe40000000f00 */
[----:B------:R-:W-:Y:S02]  /*c2f0*/  MOV R2, 0xc310 ;  /* 0x0000c31000027802 */ /* 0x000fe40000000f00 */
[----:B------:R-:W-:Y:S05]  /*c300*/  CALL.REL.NOINC `($__internal_78_$__cuda_sm70_shflsync_bfly_p) ;  /* 0x00000eb000007944 */ /* 0x000fea0003c00000 */
[----:B--2---:R-:W-:Y:S01]  /*c310*/  FADD.FTZ R4, R235, R6 ;  /* 0x00000006eb047221 */ /* 0x004fe20000010000 */
[----:B-1----:R-:W-:Y:S02]  /*c320*/  MOV R235, R233 ;  /* 0x000000e900eb7202 */ /* 0x002fe40000000f00 */
[----:B------:R-:W-:Y:S02]  /*c330*/  MOV R6, 0x2 ;  /* 0x0000000200067802 */ /* 0x000fe40000000f00 */
[----:B------:R-:W-:Y:S02]  /*c340*/  MOV R2, 0xc360 ;  /* 0x0000c36000027802 */ /* 0x000fe40000000f00 */
[----:B------:R-:W-:Y:S05]  /*c350*/  CALL.REL.NOINC `($__internal_78_$__cuda_sm70_shflsync_bfly_p) ;  /* 0x00000e6000007944 */ /* 0x000fea0003c00000 */
[----:B--2---:R-:W-:Y:S01]  /*c360*/  FADD.FTZ R8, R233, R6 ;  /* 0x00000006e9087221 */ /* 0x004fe20000010000 */
[----:B------:R-:W-:-:S02]  /*c370*/  MOV R6, 0x1 ;  /* 0x0000000100067802 */ /* 0x000fc40000000f00 */
[----:B------:R-:W-:Y:S02]  /*c380*/  MOV R2, 0xc3b0 ;  /* 0x0000c3b000027802 */ /* 0x000fe40000000f00 */
[----:B-1----:R-:W-:Y:S02]  /*c390*/  MOV R235, R8 ;  /* 0x0000000800eb7202 */ /* 0x002fe40000000f00 */
[----:B------:R-:W-:Y:S05]  /*c3a0*/  CALL.REL.NOINC `($__internal_78_$__cuda_sm70_shflsync_bfly_p) ;  /* 0x00000e1000007944 */ /* 0x000fea0003c00000 */
[----:B-12---:R-:W-:Y:S05]  /*c3b0*/  BRA `(.L_x_3798) ;  /* 0xffffb4c000007947 */ /* 0x006fea000383ffff */
.L_x_3735:
[----:B--234-:R-:W-:Y:S01]  /*c3c0*/  IMAD.MOV.U32 R9, RZ, RZ, R4 ;  /* 0x000000ffff097224 */ /* 0x01cfe200078e0004 */
[----:B------:R-:W-:Y:S01]  /*c3d0*/  MOV R6, RZ ;  /* 0x000000ff00067202 */ /* 0x000fe20000000f00 */
[----:B------:R-:W-:Y:S01]  /*c3e0*/  IMAD.MOV.U32 R7, RZ, RZ, 0x181f ;  /* 0x0000181fff077424 */ /* 0x000fe200078e00ff */
[----:B------:R-:W-:Y:S02]  /*c3f0*/  MOV R0, 0xc410 ;  /* 0x0000c41000007802 */ /* 0x000fe40000000f00 */
[----:B-1----:R-:W-:Y:S05]  /*c400*/  CALL.REL.NOINC `($__internal_79_$__cuda_sm70_shflsync_idx_p) ;  /* 0x00000e0000007944 */ /* 0x002fea0003c00000 */
[----:B--2---:R-:W-:Y:S01]  /*c410*/  MOV R61, R7 ;  /* 0x00000007003d7202 */ /* 0x004fe20000000f00 */
[----:B-1----:R-:W-:Y:S05]  /*c420*/  BRA `(.L_x_3799) ;  /* 0xffffcb1000007947 */ /* 0x002fea000383ffff */
.L_x_3736:
[----:B------:R-:W-:Y:S01]  /*c430*/  IMAD.MOV.U32 R9, RZ, RZ, R5 ;  /* 0x000000ffff097224 */ /* 0x000fe200078e0005 */
[----:B------:R-:W-:Y:S01]  /*c440*/  MOV R6, RZ ;  /* 0x000000ff00067202 */ /* 0x000fe20000000f00 */
[----:B------:R-:W-:Y:S01]  /*c450*/  IMAD.MOV.U32 R7, RZ, RZ, 0x181f ;  /* 0x0000181fff077424 */ /* 0x000fe200078e00ff */
[----:B------:R-:W-:Y:S02]  /*c460*/  MOV R0, 0xc480 ;  /* 0x0000c48000007802 */ /* 0x000fe40000000f00 */
[----:B-123--:R-:W-:Y:S05]  /*c470*/  CALL.REL.NOINC `($__internal_79_$__cuda_sm70_shflsync_idx_p) ;  /* 0x00000d9000007944 */ /* 0x00efea0003c00000 */
[----:B-12---:R-:W-:Y:S05]  /*c480*/  BRA `(.L_x_3800) ;  /* 0xffffcad000007947 */ /* 0x006fea000383ffff */
.L_x_3739:
        /* <DEDUP_REMOVED lines=12> */
.L_x_3742:
[----:B--2---:R-:W-:Y:S01]  /*c550*/  IMAD.MOV.U32 R9, RZ, RZ, R4 ;  /* 0x000000ffff097224 */ /* 0x004fe200078e0004 */
[----:B------:R-:W-:Y:S01]  /*c560*/  MOV R6, 0x2 ;  /* 0x0000000200067802 */ /* 0x000fe20000000f00 */
[----:B----4-:R-:W-:Y:S01]  /*c570*/  IMAD.MOV.U32 R7, RZ, RZ, 0x181f ;  /* 0x0000181fff077424 */ /* 0x010fe200078e00ff */
[----:B------:R-:W-:Y:S02]  /*c580*/  MOV R0, 0xc5a0 ;  /* 0x0000c5a000007802 */ /* 0x000fe40000000f00 */
[----:B-1-3--:R-:W-:Y:S05]  /*c590*/  CALL.REL.NOINC `($__internal_79_$__cuda_sm70_shflsync_idx_p) ;  /* 0x00000c7000007944 */ /* 0x00afea0003c00000 */
[----:B--2---:R-:W-:Y:S01]  /*c5a0*/  MOV R21, R7 ;  /* 0x0000000700157202 */ /* 0x004fe20000000f00 */
[----:B-1----:R-:W-:Y:S05]  /*c5b0*/  BRA `(.L_x_3802) ;  /* 0xffffcc0000007947 */ /* 0x002fea000383ffff */
.L_x_3743:
[----:B------:R-:W-:Y:S01]  /*c5c0*/  IMAD.MOV.U32 R9, RZ, RZ, R5 ;  /* 0x000000ffff097224 */ /* 0x000fe200078e0005 */
[----:B------:R-:W-:Y:S01]  /*c5d0*/  MOV R6, 0x2 ;  /* 0x0000000200067802 */ /* 0x000fe20000000f00 */
[----:B----4-:R-:W-:Y:S01]  /*c5e0*/  IMAD.MOV.U32 R7, RZ, RZ, 0x181f ;  /* 0x0000181fff077424 */ /* 0x010fe200078e00ff */
[----:B------:R-:W-:Y:S02]  /*c5f0*/  MOV R0, 0xc610 ;  /* 0x0000c61000007802 */ /* 0x000fe40000000f00 */
[----:B-123--:R-:W-:Y:S05]  /*c600*/  CALL.REL.NOINC `($__internal_79_$__cuda_sm70_shflsync_idx_p) ;  /* 0x00000c0000007944 */ /* 0x00efea0003c00000 */
[----:B-12---:R-:W-:Y:S05]  /*c610*/  BRA `(.L_x_3803) ;  /* 0xffffcbc000007947 */ /* 0x006fea000383ffff */
.L_x_3746:
[----:B-1----:R-:W-:Y:S01]  /*c620*/  IMAD.MOV.U32 R9, RZ, RZ, R4 ;  /* 0x000000ffff097224 */ /* 0x002fe200078e0004 */
[----:B------:R-:W-:Y:S01]  /*c630*/  MOV R6, 0x3 ;  /* 0x0000000300067802 */ /* 0x000fe20000000f00 */
[----:B--2---:R-:W-:Y:S01]  /*c640*/  IMAD.MOV.U32 R7, RZ, RZ, 0x181f ;  /* 0x0000181fff077424 */ /* 0x004fe200078e00ff */
[----:B------:R-:W-:-:S02]  /*c650*/  MOV R0, 0xc670 ;  /* 0x0000c67000007802 */ /* 0x000fc40000000f00 */
[----:B---34-:R-:W-:Y:S05]  /*c660*/  CALL.REL.NOINC `($__internal_79_$__cuda_sm70_shflsync_idx_p) ;  /* 0x00000ba000007944 */ /* 0x018fea0003c00000 */
[----:B--2---:R-:W-:Y:S01]  /*c670*/  IMAD.MOV.U32 R17, RZ, RZ, R7 ;  /* 0x000000ffff117224 */ /* 0x004fe200078e0007 */
[----:B-1----:R-:W-:Y:S01]  /*c680*/  MOV R6, 0x3 ;  /* 0x0000000300067802 */ /* 0x002fe20000000f00 */
[----:B------:R-:W-:Y:S01]  /*c690*/  IMAD.MOV.U32 R9, RZ, RZ, R5 ;  /* 0x000000ffff097224 */ /* 0x000fe200078e0005 */
[----:B------:R-:W-:-:S02]  /*c6a0*/  MOV R7, 0x181f ;  /* 0x0000181f00077802 */ /* 0x000fc40000000f00 */
[----:B------:R-:W-:Y:S02]  /*c6b0*/  MOV R0, 0xc6d0 ;  /* 0x0000c6d000007802 */ /* 0x000fe40000000f00 */
[----:B------:R-:W-:Y:S05]  /*c6c0*/  CALL.REL.NOINC `($__internal_79_$__cuda_sm70_shflsync_idx_p) ;  /* 0x00000b4000007944 */ /* 0x000fea0003c00000 */
[----:B-12---:R-:W-:Y:S05]  /*c6d0*/  BRA `(.L_x_3804) ;  /* 0xffffcc4000007947 */ /* 0x006fea000383ffff */
.L_x_3748:
[----:B------:R-:W-:Y:S01]  /*c6e0*/  IMAD.MOV.U32 R9, RZ, RZ, R145 ;  /* 0x000000ffff097224 */ /* 0x000fe200078e0091 */
[----:B------:R-:W-:Y:S01]  /*c6f0*/  MOV R6, RZ ;  /* 0x000000ff00067202 */ /* 0x000fe20000000f00 */
[----:B------:R-:W-:Y:S01]  /*c700*/  IMAD.MOV.U32 R7, RZ, RZ, 0x1c1f ;  /* 0x00001c1fff077424 */ /* 0x000fe200078e00ff */
[----:B------:R-:W-:Y:S02]  /*c710*/  MOV R0, 0xc730 ;  /* 0x0000c73000007802 */ /* 0x000fe40000000f00 */
[----:B------:R-:W-:Y:S05]  /*c720*/  CALL.REL.NOINC `($__internal_79_$__cuda_sm70_shflsync_idx_p) ;  /* 0x00000ae000007944 */ /* 0x000fea0003c00000 */
[----:B--2---:R-:W-:Y:S01]  /*c730*/  MOV R149, R7 ;  /* 0x0000000700957202 */ /* 0x004fe20000000f00 */
[----:B-1----:R-:W-:Y:S05]  /*c740*/  BRA `(.L_x_3805) ;  /* 0xffffcee000007947 */ /* 0x002fea000383ffff */
.L_x_3749:
[----:B------:R-:W-:Y:S01]  /*c750*/  IMAD.MOV.U32 R9, RZ, RZ, R147 ;  /* 0x000000ffff097224 */ /* 0x000fe200078e0093 */
[----:B------:R-:W-:Y:S01]  /*c760*/  MOV R6, RZ ;  /* 0x000000ff00067202 */ /* 0x000fe20000000f00 */
[----:B------:R-:W-:Y:S01]  /*c770*/  IMAD.MOV.U32 R7, RZ, RZ, 0x1c1f ;  /* 0x00001c1fff077424 */ /* 0x000fe200078e00ff */
[----:B------:R-:W-:Y:S02]  /*c780*/  MOV R0, 0xc7a0 ;  /* 0x0000c7a000007802 */ /* 0x000fe40000000f00 */
[----:B-12---:R-:W-:Y:S05]  /*c790*/  CALL.REL.NOINC `($__internal_79_$__cuda_sm70_shflsync_idx_p) ;  /* 0x00000a7000007944 */ /* 0x006fea0003c00000 */
[----:B-12---:R-:W-:Y:S05]  /*c7a0*/  BRA `(.L_x_3806) ;  /* 0xffffcea000007947 */ /* 0x006fea000383ffff */
.L_x_3752:
[----:B----4-:R-:W-:Y:S01]  /*c7b0*/  IMAD.MOV.U32 R9, RZ, RZ, R145 ;  /* 0x000000ffff097224 */ /* 0x010fe200078e0091 */
[----:B------:R-:W-:Y:S01]  /*c7c0*/  MOV R6, 0x1 ;  /* 0x0000000100067802 */ /* 0x000fe20000000f00 */
[----:B------:R-:W-:Y:S01]  /*c7d0*/  IMAD.MOV.U32 R7, RZ, RZ, 0x1c1f ;  /* 0x00001c1fff077424 */ /* 0x000fe200078e00ff */
[----:B------:R-:W-:-:S02]  /*c7e0*/  MOV R0, 0xc800 ;  /* 0x0000c80000007802 */ /* 0x000fc40000000f00 */
[----:B-123--:R-:W-:Y:S05]  /*c7f0*/  CALL.REL.NOINC `($__internal_79_$__cuda_sm70_shflsync_idx_p) ;  /* 0x00000a1000007944 */ /* 0x00efea0003c00000 */
[----:B--2---:R-:W-:Y:S01]  /*c800*/  IMAD.MOV.U32 R145, RZ, RZ, R7 ;  /* 0x000000ffff917224 */ /* 0x004fe200078e0007 */
[----:B-1----:R-:W-:Y:S01]  /*c810*/  MOV R6, 0x1 ;  /* 0x0000000100067802 */ /* 0x002fe20000000f00 */
[----:B------:R-:W-:Y:S01]  /*c820*/  IMAD.MOV.U32 R9, RZ, RZ, R147 ;  /* 0x000000ffff097224 */ /* 0x000fe200078e0093 */
[----:B------:R-:W-:-:S02]  /*c830*/  MOV R7, 0x1c1f ;  /* 0x00001c1f00077802 */ /* 0x000fc40000000f00 */
[----:B------:R-:W-:Y:S02]  /*c840*/  MOV R0, 0xc860 ;  /* 0x0000c86000007802 */ /* 0x000fe40000000f00 */
[----:B------:R-:W-:Y:S05]  /*c850*/  CALL.REL.NOINC `($__internal_79_$__cuda_sm70_shflsync_idx_p) ;  /* 0x000009b000007944 */ /* 0x000fea0003c00000 */
[----:B-12---:R-:W-:Y:S05]  /*c860*/  BRA `(.L_x_3807) ;  /* 0xffffd6c000007947 */ /* 0x006fea000383ffff */
.L_x_3756:
[----:B------:R-:W-:Y:S01]  /*c870*/  IMAD.MOV.U32 R9, RZ, RZ, R5 ;  /* 0x000000ffff097224 */ /* 0x000fe200078e0005 */
[----:B------:R-:W-:Y:S01]  /*c880*/  MOV R6, RZ ;  /* 0x000000ff00067202 */ /* 0x000fe20000000f00 */
[----:B------:R-:W-:Y:S01]  /*c890*/  IMAD.MOV.U32 R7, RZ, RZ, 0x181f ;  /* 0x0000181fff077424 */ /* 0x000fe200078e00ff */
[----:B------:R-:W-:Y:S02]  /*c8a0*/  MOV R0, 0xc8c0 ;  /* 0x0000c8c000007802 */ /* 0x000fe40000000f00 */
[----:B--2---:R-:W-:Y:S05]  /*c8b0*/  CALL.REL.NOINC `($__internal_79_$__cuda_sm70_shflsync_idx_p) ;  /* 0x0000095000007944 */ /* 0x004fea0003c00000 */
[----:B--2---:R-:W-:Y:S01]  /*c8c0*/  MOV R13, R7 ;  /* 0x00000007000d7202 */ /* 0x004fe20000000f00 */
[----:B-1----:R-:W-:Y:S05]  /*c8d0*/  BRA `(.L_x_3808) ;  /* 0xffffe35000007947 */ /* 0x002fea000383ffff */
.L_x_3757:
[----:B------:R-:W-:Y:S01]  /*c8e0*/  IMAD.MOV.U32 R9, RZ, RZ, R4 ;  /* 0x000000ffff097224 */ /* 0x000fe200078e0004 */
[----:B------:R-:W-:Y:S01]  /*c8f0*/  MOV R6, RZ ;  /* 0x000000ff00067202 */ /* 0x000fe20000000f00 */
[----:B------:R-:W-:Y:S01]  /*c900*/  IMAD.MOV.U32 R7, RZ, RZ, 0x181f ;  /* 0x0000181fff077424 */ /* 0x000fe200078e00ff */
[----:B------:R-:W-:Y:S02]  /*c910*/  MOV R0, 0xc930 ;  /* 0x0000c93000007802 */ /* 0x000fe40000000f00 */
[----:B-123--:R-:W-:Y:S05]  /*c920*/  CALL.REL.NOINC `($__internal_79_$__cuda_sm70_shflsync_idx_p) ;  /* 0x000008e000007944 */ /* 0x00efea0003c00000 */
[----:B-12---:R-:W-:Y:S05]  /*c930*/  BRA `(.L_x_3809) ;  /* 0xffffe31000007947 */ /* 0x006fea000383ffff */
.L_x_3760:
        /* <DEDUP_REMOVED lines=12> */
.L_x_3763:
[----:B-1----:R-:W-:Y:S01]  /*ca00*/  IMAD.MOV.U32 R9, RZ, RZ, R5 ;  /* 0x000000ffff097224 */ /* 0x002fe200078e0005 */
[----:B------:R-:W-:Y:S01]  /*ca10*/  MOV R6, 0x2 ;  /* 0x0000000200067802 */ /* 0x000fe20000000f00 */
[----:B------:R-:W-:Y:S01]  /*ca20*/  IMAD.MOV.U32 R7, RZ, RZ, 0x181f ;  /* 0x0000181fff077424 */ /* 0x000fe200078e00ff */
[----:B------:R-:W-:Y:S02]  /*ca30*/  MOV R0, 0xca50 ;  /* 0x0000ca5000007802 */ /* 0x000fe40000000f00 */
[----:B--234-:R-:W-:Y:S05]  /*ca40*/  CALL.REL.NOINC `($__internal_79_$__cuda_sm70_shflsync_idx_p) ;  /* 0x000007c000007944 */ /* 0x01cfea0003c00000 */
[----:B--2---:R-:W-:Y:S01]  /*ca50*/  MOV R3, R7 ;  /* 0x0000000700037202 */ /* 0x004fe20000000f00 */
[----:B-1----:R-:W-:Y:S05]  /*ca60*/  BRA `(.L_x_3811) ;  /* 0xffffe45000007947 */ /* 0x002fea000383ffff */
.L_x_3764:
[----:B-1----:R-:W-:Y:S01]  /*ca70*/  IMAD.MOV.U32 R9, RZ, RZ, R4 ;  /* 0x000000ffff097224 */ /* 0x002fe200078e0004 */
[----:B------:R-:W-:Y:S01]  /*ca80*/  MOV R6, 0x2 ;  /* 0x0000000200067802 */ /* 0x000fe20000000f00 */
[----:B------:R-:W-:Y:S01]  /*ca90*/  IMAD.MOV.U32 R7, RZ, RZ, 0x181f ;  /* 0x0000181fff077424 */ /* 0x000fe200078e00ff */
[----:B------:R-:W-:Y:S02]  /*caa0*/  MOV R0, 0xcac0 ;  /* 0x0000cac000007802 */ /* 0x000fe40000000f00 */
[----:B--234-:R-:W-:Y:S05]  /*cab0*/  CALL.REL.NOINC `($__internal_79_$__cuda_sm70_shflsync_idx_p) ;  /* 0x0000075000007944 */ /* 0x01cfea0003c00000 */
[----:B-12---:R-:W-:Y:S05]  /*cac0*/  BRA `(.L_x_3812) ;  /* 0xffffe41000007947 */ /* 0x006fea000383ffff */
.L_x_3767:
[----:B--2---:R-:W-:Y:S01]  /*cad0*/  IMAD.MOV.U32 R9, RZ, RZ, R5 ;  /* 0x000000ffff097224 */ /* 0x004fe200078e0005 */
[----:B------:R-:W-:Y:S01]  /*cae0*/  MOV R6, 0x3 ;  /* 0x0000000300067802 */ /* 0x000fe20000000f00 */
[----:B----4-:R-:W-:Y:S01]  /*caf0*/  IMAD.MOV.U32 R7, RZ, RZ, 0x181f ;  /* 0x0000181fff077424 */ /* 0x010fe200078e00ff */
[----:B------:R-:W-:-:S02]  /*cb00*/  MOV R0, 0xcb20 ;  /* 0x0000cb2000007802 */ /* 0x000fc40000000f00 */
[----:B-1-3--:R-:W-:Y:S05]  /*cb10*/  CALL.REL.NOINC `($__internal_79_$__cuda_sm70_shflsync_idx_p) ;  /* 0x000006f000007944 */ /* 0x00afea0003c00000 */
[----:B--2---:R-:W-:Y:S01]  /*cb20*/  IMAD.MOV.U32 R5, RZ, RZ, R7 ;  /* 0x000000ffff057224 */ /* 0x004fe200078e0007 */
[----:B-1----:R-:W-:Y:S01]  /*cb30*/  MOV R6, 0x3 ;  /* 0x0000000300067802 */ /* 0x002fe20000000f00 */
[----:B------:R-:W-:Y:S01]  /*cb40*/  IMAD.MOV.U32 R9, RZ, RZ, R4 ;  /* 0x000000ffff097224 */ /* 0x000fe200078e0004 */
[----:B------:R-:W-:-:S02]  /*cb50*/  MOV R7, 0x181f ;  /* 0x0000181f00077802 */ /* 0x000fc40000000f00 */
[----:B------:R-:W-:Y:S02]  /*cb60*/  MOV R0, 0xcb80 ;  /* 0x0000cb8000007802 */ /* 0x000fe40000000f00 */
[----:B------:R-:W-:Y:S05]  /*cb70*/  CALL.REL.NOINC `($__internal_79_$__cuda_sm70_shflsync_idx_p) ;  /* 0x0000069000007944 */ /* 0x000fea0003c00000 */
[----:B-12---:R-:W-:Y:S05]  /*cb80*/  BRA `(.L_x_3813) ;  /* 0xffffe49000007947 */ /* 0x006fea000383ffff */
.L_x_3769:
[----:B------:R-:W-:Y:S01]  /*cb90*/  IMAD.MOV.U32 R9, RZ, RZ, R2 ;  /* 0x000000ffff097224 */ /* 0x000fe200078e0002 */
[----:B------:R-:W-:Y:S01]  /*cba0*/  MOV R6, RZ ;  /* 0x000000ff00067202 */ /* 0x000fe20000000f00 */
[----:B---3--:R-:W-:Y:S01]  /*cbb0*/  IMAD.MOV.U32 R7, RZ, RZ, 0x1f ;  /* 0x0000001fff077424 */ /* 0x008fe200078e00ff */
[----:B------:R-:W-:Y:S02]  /*cbc0*/  MOV R0, 0xcbe0 ;  /* 0x0000cbe000007802 */ /* 0x000fe40000000f00 */
[----:B------:R-:W-:Y:S05]  /*cbd0*/  CALL.REL.NOINC `($__internal_79_$__cuda_sm70_shflsync_idx_p) ;  /* 0x0000063000007944 */ /* 0x000fea0003c00000 */
[----:B--2---:R-:W-:Y:S01]  /*cbe0*/  MOV R3, R7 ;  /* 0x0000000700037202 */ /* 0x004fe20000000f00 */
[----:B-1----:R-:W-:Y:S05]  /*cbf0*/  BRA `(.L_x_3814) ;  /* 0xffffe5d000007947 */ /* 0x002fea000383ffff */
.L_x_3770:
[----:B------:R-:W-:Y:S01]  /*cc00*/  IMAD.MOV.U32 R9, RZ, RZ, R2 ;  /* 0x000000ffff097224 */ /* 0x000fe200078e0002 */
[----:B------:R-:W-:Y:S01]  /*cc10*/  MOV R6, 0x1 ;  /* 0x0000000100067802 */ /* 0x000fe20000000f00 */
[----:B---3--:R-:W-:Y:S01]  /*cc20*/  IMAD.MOV.U32 R7, RZ, RZ, 0x1f ;  /* 0x0000001fff077424 */ /* 0x008fe200078e00ff */
[----:B------:R-:W-:Y:S02]  /*cc30*/  MOV R0, 0xcc50 ;  /* 0x0000cc5000007802 */ /* 0x000fe40000000f00 */
[----:B-12---:R-:W-:Y:S05]  /*cc40*/  CALL.REL.NOINC `($__internal_79_$__cuda_sm70_shflsync_idx_p) ;  /* 0x000005c000007944 */ /* 0x006fea0003c00000 */
[----:B--2---:R-:W-:Y:S01]  /*cc50*/  MOV R2, R7 ;  /* 0x0000000700027202 */ /* 0x004fe20000000f00 */
[----:B-1----:R-:W-:Y:S05]  /*cc60*/  BRA `(.L_x_3815) ;  /* 0xffffe58000007947 */ /* 0x002fea000383ffff */
.L_x_3771:
[----:B------:R-:W-:Y:S02]  /*cc70*/  MOV R6, 0x1 ;  /* 0x0000000100067802 */ /* 0x000fe40000000f00 */
[----:B------:R-:W-:-:S02]  /*cc80*/  MOV R0, 0xcca0 ;  /* 0x0000cca000007802 */ /* 0x000fc40000000f00 */
[----:B-12---:R-:W-:Y:S05]  /*cc90*/  CALL.REL.NOINC `($__internal_80_$__cuda_sm70_shflsync_up_p) ;  /* 0x000005c000007944 */ /* 0x006fea0003c00000 */
[----:B-12---:R-:W-:Y:S05]  /*cca0*/  BRA `(.L_x_3816) ;  /* 0xffffe66000007947 */ /* 0x006fea000383ffff */
.L_x_3772:
[----:B------:R-:W-:Y:S02]  /*ccb0*/  MOV R6, 0x2 ;  /* 0x0000000200067802 */ /* 0x000fe40000000f00 */
[----:B------:R-:W-:-:S02]  /*ccc0*/  MOV R0, 0xcce0 ;  /* 0x0000cce000007802 */ /* 0x000fc40000000f00 */
[----:B-12---:R-:W-:Y:S05]  /*ccd0*/  CALL.REL.NOINC `($__internal_80_$__cuda_sm70_shflsync_up_p) ;  /* 0x0000058000007944 */ /* 0x006fea0003c00000 */
        /* <DEDUP_REMOVED lines=23> */
.L_x_3776:
[----:B---3--:R-:W-:Y:S01]  /*ce50*/  IMAD.MOV.U32 R15, RZ, RZ, R2 ;  /* 0x000000ffff0f7224 */ /* 0x008fe200078e0002 */
[----:B------:R-:W-:-:S02]  /*ce60*/  MOV R6, 0x1 ;  /* 0x0000000100067802 */ /* 0x000fc40000000f00 */
[----:B------:R-:W-:Y:S02]  /*ce70*/  MOV R0, 0xce90 ;  /* 0x0000ce9000007802 */ /* 0x000fe40000000f00 */
[----:B------:R-:W-:Y:S05]  /*ce80*/  CALL.REL.NOINC `($__internal_80_$__cuda_sm70_shflsync_up_p) ;  /* 0x000003d000007944 */ /* 0x000fea0003c00000 */
[----:B-12---:R-:W-:Y:S05]  /*ce90*/  BRA `(.L_x_3818) ;  /* 0xffffe6c000007947 */ /* 0x006fea000383ffff */
.L_x_3777:
[----:B---3--:R-:W-:Y:S01]  /*cea0*/  IMAD.MOV.U32 R15, RZ, RZ, R2 ;  /* 0x000000ffff0f7224 */ /* 0x008fe200078e0002 */
[----:B------:R-:W-:Y:S02]  /*ceb0*/  MOV R6, 0x2 ;  /* 0x0000000200067802 */ /* 0x000fe40000000f00 */
[----:B------:R-:W-:Y:S02]  /*cec0*/  MOV R0, 0xcee0 ;  /* 0x0000cee000007802 */ /* 0x000fe40000000f00 */
[----:B------:R-:W-:Y:S05]  /*ced0*/  CALL.REL.NOINC `($__internal_80_$__cuda_sm70_shflsync_up_p) ;  /* 0x0000038000007944 */ /* 0x000fea0003c00000 */
[----:B-12---:R-:W-:Y:S01]  /*cee0*/  SEL R15, R6, RZ, P1 ;  /* 0x000000ff060f7207 */ /* 0x006fe20000800000 */
[----:B------:R-:W-:Y:S01]  /*cef0*/  IMAD.MOV.U32 R6, RZ, RZ, 0x4 ;  /* 0x00000004ff067424 */ /* 0x000fe200078e00ff */
[----:B------:R-:W-:-:S03]  /*cf00*/  MOV R0, 0xcf30 ;  /* 0x0000cf3000007802 */ /* 0x000fc60000000f00 */
[----:B------:R-:W-:Y:S02]  /*cf10*/  IMAD.IADD R15, R2, 0x1, R15 ;  /* 0x00000001020f7824 */ /* 0x000fe400078e020f */
        /* <DEDUP_REMOVED lines=19> */
.L_x_3779:
[----:B------:R-:W-:Y:S02]  /*d050*/  SEL R2, RZ, 0x1, P0 ;  /* 0x00000001ff027807 */ /* 0x000fe40000000000 */
[----:B------:R-:W-:-:S02]  /*d060*/  MOV R0, 0xd080 ;  /* 0x0000d08000007802 */ /* 0x000fc40000000f00 */
[----:B---3--:R-:W-:Y:S05]  /*d070*/  CALL.REL.NOINC `($__internal_81_$__cuda_sm70_votesync_ballot) ;  /* 0x0000023000007944 */ /* 0x008fea0003c00000 */
[----:B------:R-:W-:Y:S05]  /*d080*/  BRA `(.L_x_3820) ;  /* 0xffffe66000007947 */ /* 0x000fea000383ffff */
.L_x_3780:
[----:B------:R-:W-:Y:S01]  /*d090*/  IMAD.MOV.U32 R9, RZ, RZ, R12 ;  /* 0x000000ffff097224 */ /* 0x000fe200078e000c */
[----:B--2---:R-:W-:Y:S01]  /*d0a0*/  MOV R6, R2 ;  /* 0x0000000200067202 */ /* 0x004fe20000000f00 */
[----:B------:R-:W-:Y:S01]  /*d0b0*/  IMAD.MOV.U32 R7, RZ, RZ, 0x1f ;  /* 0x0000001fff077424 */ /* 0x000fe200078e00ff */
[----:B------:R-:W-:-:S02]  /*d0c0*/  MOV R0, 0xd0e0 ;  /* 0x0000d0e000007802 */ /* 0x000fc40000000f00 */
[----:B-1-3--:R-:W-:Y:S05]  /*d0d0*/  CALL.REL.NOINC `($__internal_79_$__cuda_sm70_shflsync_idx_p) ;  /* 0x0000013000007944 */ /* 0x00afea0003c00000 */
[----:B--2---:R-:W-:Y:S01]  /*d0e0*/  IMAD.MOV.U32 R12, RZ, RZ, R7 ;  /* 0x000000ffff0c7224 */ /* 0x004fe200078e0007 */
[----:B-1----:R-:W-:Y:S01]  /*d0f0*/  MOV R6, R2 ;  /* 0x0000000200067202 */ /* 0x002fe20000000f00 */
[----:B------:R-:W-:Y:S01]  /*d100*/  IMAD.MOV.U32 R9, RZ, RZ, R5 ;  /* 0x000000ffff097224 */ /* 0x000fe200078e0005 */
[----:B------:R-:W-:-:S02]  /*d110*/  MOV R7, 0x1f ;  /* 0x0000001f00077802 */ /* 0x000fc40000000f00 */
[----:B------:R-:W-:Y:S02]  /*d120*/  MOV R0, 0xd140 ;  /* 0x0000d14000007802 */ /* 0x000fe40000000f00 */
[----:B------:R-:W-:Y:S05]  /*d130*/  CALL.REL.NOINC `($__internal_79_$__cuda_sm70_shflsync_idx_p) ;  /* 0x000000d000007944 */ /* 0x000fea0003c00000 */
[----:B--2---:R-:W-:Y:S01]  /*d140*/  MOV R5, R7 ;  /* 0x0000000700057202 */ /* 0x004fe20000000f00 */
[----:B-1----:R-:W-:Y:S05]  /*d150*/  BRA `(.L_x_3821) ;  /* 0xffffe5d000007947 */ /* 0x002fea000383ffff */
.L_x_3783:
[----:B------:R-:W-:Y:S01]  /*d160*/  IMAD.MOV.U32 R9, RZ, RZ, R15 ;  /* 0x000000ffff097224 */ /* 0x000fe200078e000f */
[----:B------:R-:W-:Y:S02]  /*d170*/  MOV R7, 0x1f ;  /* 0x0000001f00077802 */ /* 0x000fe40000000f00 */
[----:B------:R-:W-:Y:S02]  /*d180*/  MOV R0, 0xd1a0 ;  /* 0x0000d1a000007802 */ /* 0x000fe40000000f00 */
[----:B-1234-:R-:W-:Y:S05]  /*d190*/  CALL.REL.NOINC `($__internal_79_$__cuda_sm70_shflsync_idx_p) ;  /* 0x0000007000007944 */ /* 0x01efea0003c00000 */
[----:B--2---:R-:W-:Y:S01]  /*d1a0*/  MOV R17, R7 ;  /* 0x0000000700117202 */ /* 0x004fe20000000f00 */
[----:B-1----:R-:W-:Y:S05]  /*d1b0*/  BRA `(.L_x_3782) ;  /* 0xffffe5d000007947 */ /* 0x002fea000383ffff */
        .weak           $__internal_78_$__cuda_sm70_shflsync_bfly_p
        .type           $__internal_78_$__cuda_sm70_shflsync_bfly_p,@function
        .size           $__internal_78_$__cuda_sm70_shflsync_bfly_p,($__internal_79_$__cuda_sm70_shflsync_idx_p - $__internal_78_$__cuda_sm70_shflsync_bfly_p)
$__internal_78_$__cuda_sm70_shflsync_bfly_p:
[----:B------:R-:W-:Y:S01]  /*d1c0*/  MOV R10, R2 ;  /* 0x00000002000a7202 */ /* 0x000fe20000000f00 */
[----:B------:R-:W-:Y:S04]  /*d1d0*/  WARPSYNC R0 ;  /* 0x0000000000007348 */ /* 0x000fe80003800000 */
[----:B------:R-:W-:Y:S01]  /*d1e0*/  MOV R11, 0x0 ;  /* 0x00000000000b7802 */ /* 0x000fe20000000f00 */
[----:B------:R1:W2:Y:S03]  /*d1f0*/  SHFL.BFLY PT, R6, R235, R6, R5 ;  /* 0x0c000006eb067389 */ /* 0x0002a600000e0005 */
[----:B------:R-:W-:Y:S05]  /*d200*/  RET.REL.NODEC R10 `(_ZN7cutlass13device_kernelIN5flash19enable_sm80_to_sm89INS1_16FlashAttnFwdSm80INS1_25CollectiveMainloopFwdSm80ILi8ELi2ELb0EN4cute5tupleIJNS5_1CILi128EEENS7_ILi64EEENS7_ILi192EEEEEELi192ENS_10bfloat16_tEfNS_4arch4Sm80ELb0ELb0ELb0ELb1ELb0ELb0ELb1ELb1EEENS1_21CollectiveEpilogueFwdINS6_IJS8_SA_S9_EEENS6_IJNS7_ILi1EEESI_SI_EEESC_SE_Li256ELb1ELb1ELb1ELb0EEENS1_36VarlenDynamicPersistentTileSchedulerILi128ELi64ELi256ELi256ELb1ELb1ELb0ELb0ELb1ELb1EEEEEEEEEvNT_6ParamsE) ;  /* 0xffff2df00a007950 */ /* 0x000fea0003c3ffff */
        .weak           $__internal_79_$__cuda_sm70_shflsync_idx_p
        .type           $__internal_79_$__cuda_sm70_shflsync_idx_p,@function
        .size           $__internal_79_$__cuda_sm70_shflsync_idx_p,($__internal_80_$__cuda_sm70_shflsync_up_p - $__internal_79_$__cuda_sm70_shflsync_idx_p)
$__internal_79_$__cuda_sm70_shflsync_idx_p:
[----:B------:R-:W-:Y:S01]  /*d210*/  MOV R10, R0 ;  /* 0x00000000000a7202 */ /* 0x000fe20000000f00 */
[----:B------:R-:W-:Y:S04]  /*d220*/  WARPSYNC R192 ;  /* 0x000000c000007348 */ /* 0x000fe80003800000 */
[----:B------:R-:W-:Y:S01]  /*d230*/  MOV R11, 0x0 ;  /* 0x00000000000b7802 */ /* 0x000fe20000000f00 */
[----:B------:R1:W2:Y:S03]  /*d240*/  SHFL.IDX PT, R7, R9, R6, R7 ;  /* 0x0000000609077389 */ /* 0x0002a600000e0007 */
[----:B------:R-:W-:Y:S05]  /*d250*/  RET.REL.NODEC R10 `(_ZN7cutlass13device_kernelIN5flash19enable_sm80_to_sm89INS1_16FlashAttnFwdSm80INS1_25CollectiveMainloopFwdSm80ILi8ELi2ELb0EN4cute5tupleIJNS5_1CILi128EEENS7_ILi64EEENS7_ILi192EEEEEELi192ENS_10bfloat16_tEfNS_4arch4Sm80ELb0ELb0ELb0ELb1ELb0ELb0ELb1ELb1EEENS1_21CollectiveEpilogueFwdINS6_IJS8_SA_S9_EEENS6_IJNS7_ILi1EEESI_SI_EEESC_SE_Li256ELb1ELb1ELb1ELb0EEENS1_36VarlenDynamicPersistentTileSchedulerILi128ELi64ELi256ELi256ELb1ELb1ELb0ELb0ELb1ELb1EEEEEEEEEvNT_6ParamsE) ;  /* 0xffff2da00a007950 */ /* 0x000fea0003c3ffff */
        .weak           $__internal_80_$__cuda_sm70_shflsync_up_p
        .type           $__internal_80_$__cuda_sm70_shflsync_up_p,@function
        .size           $__internal_80_$__cuda_sm70_shflsync_up_p,($__internal_81_$__cuda_sm70_votesync_ballot - $__internal_80_$__cuda_sm70_shflsync_up_p)
$__internal_80_$__cuda_sm70_shflsync_up_p:
[----:B------:R-:W-:Y:S01]  /*d260*/  MOV R8, R0 ;  /* 0x0000000000087202 */ /* 0x000fe20000000f00 */
[----:B------:R-:W-:Y:S04]  /*d270*/  WARPSYNC R193 ;  /* 0x000000c100007348 */ /* 0x000fe80003800000 */
[----:B------:R-:W-:Y:S01]  /*d280*/  MOV R9, 0x0 ;  /* 0x0000000000097802 */ /* 0x000fe20000000f00 */
[----:B------:R1:W2:Y:S03]  /*d290*/  SHFL.UP PT, R6, R15, R6, R194 ;  /* 0x040000060f067389 */ /* 0x0002a600000e00c2 */
[----:B------:R-:W-:Y:S05]  /*d2a0*/  RET.REL.NODEC R8 `(_ZN7cutlass13device_kernelIN5flash19enable_sm80_to_sm89INS1_16FlashAttnFwdSm80INS1_25CollectiveMainloopFwdSm80ILi8ELi2ELb0EN4cute5tupleIJNS5_1CILi128EEENS7_ILi64EEENS7_ILi192EEEEEELi192ENS_10bfloat16_tEfNS_4arch4Sm80ELb0ELb0ELb0ELb1ELb0ELb0ELb1ELb1EEENS1_21CollectiveEpilogueFwdINS6_IJS8_SA_S9_EEENS6_IJNS7_ILi1EEESI_SI_EEESC_SE_Li256ELb1ELb1ELb1ELb0EEENS1_36VarlenDynamicPersistentTileSchedulerILi128ELi64ELi256ELi256ELb1ELb1ELb0ELb0ELb1ELb1EEEEEEEEEvNT_6ParamsE) ;  /* 0xffff2d5008007950 */ /* 0x000fea0003c3ffff */
        .weak           $__internal_81_$__cuda_sm70_votesync_ballot
        .type           $__internal_81_$__cuda_sm70_votesync_ballot,@function
        .size           $__internal_81_$__cuda_sm70_votesync_ballot,(.L_x_5026 - $__internal_81_$__cuda_sm70_votesync_ballot)
$__internal_81_$__cuda_sm70_votesync_ballot:
[----:B------:R-:W-:Y:S01]  /*d2b0*/  ISETP.NE.U32.AND P0, PT, R2, 0x1, PT ;  /* 0x000000010200780c */ /* 0x000fe20003f05070 */
[----:B------:R-:W-:Y:S01]  /*d2c0*/  IMAD.MOV.U32 R6, RZ, RZ, R0 ;  /* 0x000000ffff067224 */ /* 0x000fe200078e0000 */
[----:B------:R-:W-:Y:S04]  /*d2d0*/  WARPSYNC R187 ;  /* 0x000000bb00007348 */ /* 0x000fe80003800000 */
[----:B------:R-:W-:-:S07]  /*d2e0*/  IMAD.MOV.U32 R7, RZ, RZ, 0x0 ;  /* 0x00000000ff077424 */ /* 0x000fce00078e00ff */
[----:B------:R-:W-:-:S04]  /*d2f0*/  VOTE.ANY R2, PT, !P0 ;  /* 0x0000000000027806 */ /* 0x000fc800040e0100 */
[----:B------:R-:W-:Y:S01]  /*d300*/  LOP3.LUT R13, R2, R187, RZ, 0xc0, !PT ;  /* 0x000000bb020d7212 */ /* 0x000fe200078ec0ff */
[----:B------:R-:W-:Y:S06]  /*d310*/  RET.REL.NODEC R6 `(_ZN7cutlass13device_kernelIN5flash19enable_sm80_to_sm89INS1_16FlashAttnFwdSm80INS1_25CollectiveMainloopFwdSm80ILi8ELi2ELb0EN4cute5tupleIJNS5_1CILi128EEENS7_ILi64EEENS7_ILi192EEEEEELi192ENS_10bfloat16_tEfNS_4arch4Sm80ELb0ELb0ELb0ELb1ELb0ELb0ELb1ELb1EEENS1_21CollectiveEpilogueFwdINS6_IJS8_SA_S9_EEENS6_IJNS7_ILi1EEESI_SI_EEESC_SE_Li256ELb1ELb1ELb1ELb0EEENS1_36VarlenDynamicPersistentTileSchedulerILi128ELi64ELi256ELi256ELb1ELb1ELb0ELb0ELb1ELb1EEEEEEEEEvNT_6ParamsE) ;  /* 0xffff2ce006007950 */ /* 0x000fec0003c3ffff */
.L_x_3822:
        /* <DEDUP_REMOVED lines=14> */
.L_x_5026:


//--------------------- .text._ZN7cutlass13device_kernelIN5flash19enable_sm80_to_sm89INS1_16FlashAttnFwdSm80INS1_25CollectiveMainloopFwdSm80ILi8ELi2ELb0EN4cute5tupleIJNS5_1CILi128EEENS7_ILi64EEENS7_ILi192EEEEEELi192ENS_10bfloat16_tEfNS_4arch4Sm80ELb0ELb0ELb0ELb1ELb0ELb1ELb1ELb1EEENS1_21CollectiveEpilogueFwdINS6_IJS8_SA_S9_EEENS6_IJNS7_ILi1EEESI_SI_EEESC_SE_Li256ELb1ELb1ELb1ELb0EEENS1_36VarlenDynamicPersistentTileSchedulerILi128ELi64ELi256ELi256ELb1ELb1ELb0ELb0ELb1ELb1EEEEEEEEEvNT_6ParamsE --------------------------
	.section	.text._ZN7cutlass13device_kernelIN5flash19enable_sm80_to_sm89INS1_16FlashAttnFwdSm80INS1_25CollectiveMainloopFwdSm80ILi8ELi2ELb0EN4cute5tupleIJNS5_1CILi128EEENS7_ILi64EEENS7_ILi192EEEEEELi192ENS_10bfloat16_tEfNS_4arch4Sm80ELb0ELb0ELb0ELb1ELb0ELb1ELb1ELb1EEENS1_21CollectiveEpilogueFwdINS6_IJS8_SA_S9_EEENS6_IJNS7_ILi1EEESI_SI_EEESC_SE_Li256ELb1ELb1ELb1ELb0EEENS1_36VarlenDynamicPersistentTileSchedulerILi128ELi64ELi256ELi256ELb1ELb1ELb0ELb0ELb1ELb1EEEEEEEEEvNT_6ParamsE,"ax",@progbits
	.sectioninfo	@"SHI_REGISTERS=249"
	.align	128
.text._ZN7cutlass13device_kernelIN5flash19enable_sm80_to_sm89INS1_16FlashAttnFwdSm80INS1_25CollectiveMainloopFwdSm80ILi8ELi2ELb0EN4cute5tupleIJNS5_1CILi128EEENS7_ILi64EEENS7_ILi192EEEEEELi192ENS_10bfloat16_tEfNS_4arch4Sm80ELb0ELb0ELb0ELb1ELb0ELb1ELb1ELb1EEENS1_21CollectiveEpilogueFwdINS6_IJS8_SA_S9_EEENS6_IJNS7_ILi1EEESI_SI_EEESC_SE_Li256ELb1ELb1ELb1ELb0EEENS1_36VarlenDynamicPersistentTileSchedulerILi128ELi64ELi256ELi256ELb1ELb1ELb0ELb0ELb1ELb1EEEEEEEEEvNT_6ParamsE:
        .type           _ZN7cutlass13device_kernelIN5flash19enable_sm80_to_sm89INS1_16FlashAttnFwdSm80INS1_25CollectiveMainloopFwdSm80ILi8ELi2ELb0EN4cute5tupleIJNS5_1CILi128EEENS7_ILi64EEENS7_ILi192EEEEEELi192ENS_10bfloat16_tEfNS_4arch4Sm80ELb0ELb0ELb0ELb1ELb0ELb1ELb1ELb1EEENS1_21CollectiveEpilogueFwdINS6_IJS8_SA_S9_EEENS6_IJNS7_ILi1EEESI_SI_EEESC_SE_Li256ELb1ELb1ELb1ELb0EEENS1_36VarlenDynamicPersistentTileSchedulerILi128ELi64ELi256ELi256ELb1ELb1ELb0ELb0ELb1ELb1EEEEEEEEEvNT_6ParamsE,@function
        .size           _ZN7cutlass13device_kernelIN5flash19enable_sm80_to_sm89INS1_16FlashAttnFwdSm80INS1_25CollectiveMainloopFwdSm80ILi8ELi2ELb0EN4cute5tupleIJNS5_1CILi128EEENS7_ILi64EEENS7_ILi192EEEEEELi192ENS_10bfloat16_tEfNS_4arch4Sm80ELb0ELb0ELb0ELb1ELb0ELb1ELb1ELb1EEENS1_21CollectiveEpilogueFwdINS6_IJS8_SA_S9_EEENS6_IJNS7_ILi1EEESI_SI_EEESC_SE_Li256ELb1ELb1ELb1ELb0EEENS1_36VarlenDynamicPersistentTileSchedulerILi128ELi64ELi256ELi256ELb1ELb1ELb0ELb0ELb1ELb1EEEEEEEEEvNT_6ParamsE,(.L_x_5031 - _ZN7cutlass13device_kernelIN5flash19enable_sm80_to_sm89INS1_16FlashAttnFwdSm80INS1_25CollectiveMainloopFwdSm80ILi8ELi2ELb0EN4cute5tupleIJNS5_1CILi128EEENS7_ILi64EEENS7_ILi192EEEEEELi192ENS_10bfloat16_tEfNS_4arch4Sm80ELb0ELb0ELb0ELb1ELb0ELb1ELb1ELb1EEENS1_21CollectiveEpilogueFwdINS6_IJS8_SA_S9_EEENS6_IJNS7_ILi1EEESI_SI_EEESC_SE_Li256ELb1ELb1ELb1ELb0EEENS1_36VarlenDynamicPersistentTileSchedulerILi128ELi64ELi256ELi256ELb1ELb1ELb0ELb0ELb1ELb1EEEEEEEEEvNT_6ParamsE)
        .other          _ZN7cutlass13device_kernelIN5flash19enable_sm80_to_sm89INS1_16FlashAttnFwdSm80INS1_25CollectiveMainloopFwdSm80ILi8ELi2ELb0EN4cute5tupleIJNS5_1CILi128EEENS7_ILi64EEENS7_ILi192EEEEEELi192ENS_10bfloat16_tEfNS_4arch4Sm80ELb0ELb0ELb0ELb1ELb0ELb1ELb1ELb1EEENS1_21CollectiveEpilogueFwdINS6_IJS8_SA_S9_EEENS6_IJNS7_ILi1EEESI_SI_EEESC_SE_Li256ELb1ELb1ELb1ELb0EEENS1_36VarlenDynamicPersistentTileSchedulerILi128ELi64ELi256ELi256ELb1ELb1ELb0ELb0ELb1ELb1EEEEEEEEEvNT_6ParamsE,@"STO_CUDA_ENTRY STV_DEFAULT"
_ZN7cutlass13device_kernelIN5flash19enable_sm80_to_sm89INS1_16FlashAttnFwdSm80INS1_25CollectiveMainloopFwdSm80ILi8ELi2ELb0EN4cute5tupleIJNS5_1CILi128EEENS7_ILi64EEENS7_ILi192EEEEEELi192ENS_10bfloat16_tEfNS_4arch4Sm80ELb0ELb0ELb0ELb1ELb0ELb1ELb1ELb1EEENS1_21CollectiveEpilogueFwdINS6_IJS8_SA_S9_EEENS6_IJNS7_ILi1EEESI_SI_EEESC_SE_Li256ELb1ELb1ELb1ELb0EEENS1_36VarlenDynamicPersistentTileSchedulerILi128ELi64ELi256ELi256ELb1ELb1ELb0ELb0ELb1ELb1EEEEEEEEEvNT_6ParamsE:
        /* <DEDUP_REMOVED lines=54> */
.L_x_3828:
        /* <DEDUP_REMOVED lines=16> */
.L_x_3989:
        /* <DEDUP_REMOVED lines=16> */
.L_x_3990:
[----:B---3--:R-:W-:-:S05]  /*0560*/  IMAD R13, R13, c[0x0][0x538], RZ ;  /* 0x00014e000d0d7a24 */ /* 0x008fca00078e02ff */
[----:B------:R-:W-:-:S04]  /*0570*/  IADD3 R2, R13, R2, RZ ;  /* 0x000000020d027210 */ /* 0x000fc80007ffe0ff */
[----:B------:R-:W-:-:S13]  /*0580*/  ISETP.GT.AND P0, PT, R2, UR4, PT ;  /* 0x0000000402007c0c */ /* 0x000fda000bf04270 */
[----:B-12---:R-:W-:Y:S05]  /*0590*/  @!P0 BRA `(.L_x_3828) ;  /* 0xfffffdc000008947 */ /* 0x006fea000383ffff */
.L_x_3824:
[----:B-1----:R-:W-:-:S05]  /*05a0*/  IADD3 R200, -R13, R2, RZ ;  /* 0x000000020dc87210 */ /* 0x002fca0007ffe1ff */
[----:B------:R-:W-:-:S05]  /*05b0*/  IMAD R0, R9, c[0x0][0x538], R200 ;  /* 0x00014e0009007a24 */ /* 0x000fca00078e02c8 */
[----:B------:R-:W-:Y:S01]  /*05c0*/  ISETP.GT.AND P0, PT, R0, UR4, PT ;  /* 0x0000000400007c0c */ /* 0x000fe2000bf04270 */
[----:B------:R-:W-:-:S12]  /*05d0*/  BRA.DIV ~URZ, `(.L_x_3829) ;  /* 0x00016df27f007947 */ /* 0x000fd8000b800000 */
[----:B------:R-:W-:-:S04]  /*05e0*/  VOTE.ANY R7, PT, !P0 ;  /* 0x0000000000077806 */ /* 0x000fc800040e0100 */
.L_x_3991:
[----:B------:R1:W2:Y:S01]  /*05f0*/  POPC R203, R7 ;  /* 0x0000000700cb7309 */ /* 0x0002a20000000000 */
[----:B------:R-:W-:Y:S05]  /*0600*/  BRA.DIV ~URZ, `(.L_x_3830) ;  /* 0x00016e027f007947 */ /* 0x000fea000b800000 */
[----:B--2---:R2:W3:Y:S01]  /*0610*/  SHFL.IDX PT, R6, R6, R203, 0x1f ;  /* 0x00001fcb06067589 */ /* 0x0044e200000e0000 */
[----:B------:R-:W-:-:S03]  /*0620*/  MOV R11, RZ ;  /* 0x000000ff000b7202 */ /* 0x000fc60000000f00 */
[----:B------:R2:W4:Y:S04]  /*0630*/  SHFL.IDX PT, R5, R5, R203, 0x1f ;  /* 0x00001fcb05057589 */ /* 0x00052800000e0000 */
.L_x_3992:
[----:B------:R-:W-:Y:S01]  /*0640*/  ISETP.NE.AND P0, PT, R7, RZ, PT ;  /* 0x000000ff0700720c */ /* 0x000fe20003f05270 */
[----:B------:R-:W-:-:S12]  /*0650*/  BSSY B0, `(.L_x_3831) ;  /* 0x0000005000007945 */ /* 0x000fd80003800000 */
[----:B------:R-:W-:Y:S05]  /*0660*/  @!P0 BRA `(.L_x_3832) ;  /* 0x0000003000008947 */ /* 0x000fea0003800000 */
[----:B------:R-:W-:Y:S01]  /*0670*/  IADD3 R12, R203, -0x1, RZ ;  /* 0xffffffffcb0c7810 */ /* 0x000fe20007ffe0ff */
[----:B------:R-:W-:Y:S05]  /*0680*/  BRA.DIV ~URZ, `(.L_x_3833) ;  /* 0x00016e627f007947 */ /* 0x000fea000b800000 */
[----:B------:R1:W2:Y:S02]  /*0690*/  SHFL.IDX PT, R11, R9, R12, 0x1f ;  /* 0x00001f0c090b7589 */ /* 0x0002a400000e0000 */
.L_x_3832:
[----:B------:R-:W-:Y:S05]  /*06a0*/  BSYNC B0 ;  /* 0x0000000000007941 */ /* 0x000fea0003800000 */
.L_x_3831:
[----:B---3--:R-:W-:Y:S01]  /*06b0*/  IABS R0, R6 ;  /* 0x0000000600007213 */ /* 0x008fe20000000000 */
[----:B--2---:R-:W-:Y:S01]  /*06c0*/  IMAD R200, R11, c[0x0][0x538], R200 ;  /* 0x00014e000bc87a24 */ /* 0x004fe200078e02c8 */
[----:B----4-:R-:W-:Y:S02]  /*06d0*/  IABS R10, R5 ;  /* 0x00000005000a7213 */ /* 0x010fe40000000000 */
[----:B-1----:R-:W1:Y:S01]  /*06e0*/  I2F.RP R7, R0 ;  /* 0x0000000000077306 */ /* 0x002e620000209400 */
[----:B------:R-:W-:Y:S02]  /*06f0*/  IADD3 R203, R203, R4, RZ ;  /* 0x00000004cbcb7210 */ /* 0x000fe40007ffe0ff */
[----:B------:R-:W-:-:S05]  /*0700*/  IADD3 R201, -R200, UR4, RZ ;  /* 0x00000004c8c97c10 */ /* 0x000fca000fffe1ff */
[----:B------:R-:W2:Y:S08]  /*0710*/  I2F.RP R12, R10 ;  /* 0x0000000a000c7306 */ /* 0x000eb00000209400 */
[----:B-1----:R-:W1:Y:S08]  /*0720*/  MUFU.RCP R8, R7 ;  /* 0x0000000700087308 */ /* 0x002e700000001000 */
[----:B--2---:R-:W2:Y:S01]  /*0730*/  MUFU.RCP R12, R12 ;  /* 0x0000000c000c7308 */ /* 0x004ea20000001000 */
[----:B-1----:R-:W-:-:S02]  /*0740*/  IADD3 R8, R8, 0xffffffe, RZ ;  /* 0x0ffffffe08087810 */ /* 0x002fc40007ffe0ff */
[----:B------:R-:W-:-:S05]  /*0750*/  IABS R7, R201 ;  /* 0x000000c900077213 */ /* 0x000fca0000000000 */
        /* <DEDUP_REMOVED lines=10> */
[----:B------:R-:W-:-:S06]  /*0800*/  IMAD.HI.U32 R11, R9, R11, R8 ;  /* 0x0000000b090b7227 */ /* 0x000fcc00078e0008 */
        /* <DEDUP_REMOVED lines=20> */
[----:B------:R-:W-:Y:S01]  /*0950*/  IMAD R9, R7, R0, R2 ;  /* 0x0000000007097224 */ /* 0x000fe200078e0202 */
[----:B------:R-:W-:Y:S01]  /*0960*/  LOP3.LUT R0, R8, R5, RZ, 0x3c, !PT ;  /* 0x0000000508007212 */ /* 0x000fe200078e3cff */
[----:B------:R-:W-:-:S03]  /*0970*/  IMAD.IADD R201, R201, 0x1, -R6 ;  /* 0x00000001c9c97824 */ /* 0x000fc600078e0a06 */
        /* <DEDUP_REMOVED lines=9> */
[----:B------:R-:W-:-:S04]  /*0a10*/  IMAD.MOV R0, RZ, RZ, -R7 ;  /* 0x000000ffff007224 */ /* 0x000fc800078e0a07 */
[C---:B------:R-:W-:Y:S02]  /*0a20*/  IMAD R0, R5.reuse, R0, R8 ;  /* 0x0000000005007224 */ /* 0x040fe400078e0208 */
[----:B------:R-:W-:-:S04]  /*0a30*/  IMAD R5, R5, 0x1000000, R7 ;  /* 0x0100000005057824 */ /* 0x000fc800078e0207 */
[----:B------:R-:W-:Y:S01]  /*0a40*/  IMAD R202, R0, 0x10000, R5 ;  /* 0x0001000000ca7824 */ /* 0x000fe200078e0205 */
[----:B------:R-:W-:Y:S05]  /*0a50*/  BRA `(.L_x_3834) ;  /* 0x0000004000007947 */ /* 0x000fea0003800000 */
.L_x_3825:
[----:B-1----:R-:W-:Y:S01]  /*0a60*/  IMAD.MOV.U32 R201, RZ, RZ, RZ ;  /* 0x000000ffffc97224 */ /* 0x002fe200078e00ff */
[----:B------:R-:W-:Y:S01]  /*0a70*/  MOV R202, RZ ;  /* 0x000000ff00ca7202 */ /* 0x000fe20000000f00 */
[----:B------:R-:W-:Y:S01]  /*0a80*/  IMAD.U32 R200, RZ, RZ, UR4 ;  /* 0x00000004ffc87e24 */ /* 0x000fe2000f8e00ff */
[----:B------:R-:W-:Y:S02]  /*0a90*/  MOV R203, c[0x0][0x53c] ;  /* 0x00014f0000cb7a02 */ /* 0x000fe40000000f00 */
.L_x_3834:
[----:B------:R-:W-:Y:S01]  /*0aa0*/  ISETP.NE.AND P0, PT, R3, RZ, PT ;  /* 0x000000ff0300720c */ /* 0x000fe20003f05270 */
[----:B------:R-:W-:-:S12]  /*0ab0*/  WARPSYNC 0xffffffff ;  /* 0xffffffff00007948 */ /* 0x000fd80003800000 */
[----:B------:R1:W-:Y:S04]  /*0ac0*/  @!P0 STS.128 [0x24100], R200 ;  /* 0x024100c8ff008388 */ /* 0x0003e80000000c00 */
[----:B------:R-:W-:Y:S06]  /*0ad0*/  BAR.ARV 0x5, 0x100 ;  /* 0x0144000000007b1d */ /* 0x000fec0000002000 */
.L_x_3823:
[----:B-1----:R-:W-:-:S13]  /*0ae0*/  ISETP.GE.AND P0, PT, R203, c[0x0][0x53c], PT ;  /* 0x00014f00cb007a0c */ /* 0x002fda0003f06270 */
[----:B------:R-:W-:Y:S05]  /*0af0*/  @P0 EXIT ;  /* 0x000000000000094d */ /* 0x000fea0003800000 */
[----:B------:R-:W-:-:S04]  /*0b00*/  SHF.R.S32.HI R5, RZ, 0x1f, R146 ;  /* 0x0000001fff057819 */ /* 0x000fc80000011492 */
[CC--:B------:R-:W-:Y:S02]  /*0b10*/  LEA.HI R2, R5.reuse, R146.reuse, RZ, 0x4 ;  /* 0x0000009205027211 */ /* 0x0c0fe400078f20ff */
[----:B------:R-:W-:Y:S02]  /*0b20*/  LEA.HI R8, R5, R146, RZ, 0x3 ;  /* 0x0000009205087211 */ /* 0x000fe400078f18ff */
[----:B------:R-:W-:Y:S02]  /*0b30*/  LOP3.LUT R9, R2, 0xfffffff0, RZ, 0xc0, !PT ;  /* 0xfffffff002097812 */ /* 0x000fe400078ec0ff */
[----:B------:R-:W-:Y:S02]  /*0b40*/  SHF.R.S32.HI R7, RZ, 0x4, R2 ;  /* 0x00000004ff077819 */ /* 0x000fe40000011402 */
[----:B------:R-:W-:Y:S01]  /*0b50*/  LOP3.LUT R3, R8, 0xfffffff8, RZ, 0xc0, !PT ;  /* 0xfffffff808037812 */ /* 0x000fe200078ec0ff */
[----:B------:R-:W-:Y:S01]  /*0b60*/  IMAD.IADD R9, R146, 0x1, -R9 ;  /* 0x0000000192097824 */ /* 0x000fe200078e0a09 */
[----:B------:R-:W-:-:S02]  /*0b70*/  LEA.HI R2, R2, R7, RZ, 0x1 ;  /* 0x0000000702027211 */ /* 0x000fc400078f08ff */
[-C--:B------:R-:W-:Y:S01]  /*0b80*/  LEA.HI R10, R5, R146.reuse, RZ, 0x6 ;  /* 0x00000092050a7211 */ /* 0x080fe200078f30ff */
[----:B------:R-:W-:Y:S01]  /*0b90*/  IMAD.IADD R193, R146, 0x1, -R3 ;  /* 0x0000000192c17824 */ /* 0x000fe200078e0a03 */
[----:B------:R-:W-:Y:S02]  /*0ba0*/  SHF.R.S32.HI R4, RZ, 0x1f, R9 ;  /* 0x0000001fff047819 */ /* 0x000fe40000011409 */
[----:B------:R-:W-:Y:S01]  /*0bb0*/  LOP3.LUT R2, R2, 0xfffffffe, RZ, 0xc0, !PT ;  /* 0xfffffffe02027812 */ /* 0x000fe200078ec0ff */
[----:B------:R-:W-:Y:S01]  /*0bc0*/  IMAD.SHL.U32 R10, R10, 0x8, RZ ;  /* 0x000000080a0a7824 */ /* 0x000fe200078e00ff */
[----:B------:R-:W-:Y:S01]  /*0bd0*/  LEA.HI R4, R4, R9, RZ, 0x3 ;  /* 0x0000000904047211 */ /* 0x000fe200078f18ff */
[----:B------:R-:W-:Y:S01]  /*0be0*/  IMAD.SHL.U32 R208, R193, 0x8, RZ ;  /* 0x00000008c1d07824 */ /* 0x000fe200078e00ff */
[----:B------:R-:W-:Y:S01]  /*0bf0*/  LEA.HI R140, R5, R146, RZ, 0x5 ;  /* 0x00000092058c7211 */ /* 0x000fe200078f28ff */
[----:B------:R-:W-:Y:S01]  /*0c00*/  IMAD.IADD R2, R7, 0x1, -R2 ;  /* 0x0000000107027824 */ /* 0x000fe200078e0a02 */
[----:B------:R-:W-:-:S02]  /*0c10*/  SHF.R.S32.HI R7, RZ, 0x3, R8 ;  /* 0x00000003ff077819 */ /* 0x000fc40000011408 */
[----:B------:R-:W-:Y:S01]  /*0c20*/  LOP3.LUT R6, R4, 0xfffffff8, RZ, 0xc0, !PT ;  /* 0xfffffff804067812 */ /* 0x000fe200078ec0ff */
[----:B------:R-:W-:Y:S01]  /*0c30*/  IMAD.SHL.U32 R0, R2, 0x8, RZ ;  /* 0x0000000802007824 */ /* 0x000fe200078e00ff */
[----:B------:R-:W-:Y:S01]  /*0c40*/  LEA.HI R5, R5, R146, RZ, 0x2 ;  /* 0x0000009205057211 */ /* 0x000fe200078f10ff */
[----:B------:R-:W-:Y:S01]  /*0c50*/  IMAD.SHL.U32 R7, R7, 0x40, RZ ;  /* 0x0000004007077824 */ /* 0x000fe200078e00ff */
[----:B------:R-:W-:Y:S01]  /*0c60*/  LOP3.LUT R10, R10, 0x7ffffe00, RZ, 0xc0, !PT ;  /* 0x7ffffe000a0a7812 */ /* 0x000fe200078ec0ff */
[----:B------:R-:W-:Y:S01]  /*0c70*/  IMAD.IADD R6, R9, 0x1, -R6 ;  /* 0x0000000109067824 */ /* 0x000fe200078e0a06 */
[--C-:B------:R-:W-:Y:S01]  /*0c80*/  SHF.R.S32.HI R213, RZ, 0x2, R5.reuse ;  /* 0x00000002ffd57819 */ /* 0x100fe20000011405 */
[----:B------:R-:W-:Y:S01]  /*0c90*/  IMAD.SHL.U32 R9, R193, 0x40, RZ ;  /* 0x00000040c1097824 */ /* 0x000fe200078e00ff */
[----:B------:R-:W-:Y:S01]  /*0ca0*/  LOP3.LUT R7, R7, 0x1c0, RZ, 0xc0, !PT ;  /* 0x000001c007077812 */ /* 0x000fe200078ec0ff */
[----:B------:R-:W-:Y:S01]  /*0cb0*/  IMAD.SHL.U32 R3, R6, 0x40, RZ ;  /* 0x0000004006037824 */ /* 0x000fe200078e00ff */
[----:B------:R-:W-:-:S02]  /*0cc0*/  SHF.R.S32.HI R212, RZ, 0x1f, R5 ;  /* 0x0000001fffd47819 */ /* 0x000fc40000011405 */
[----:B------:R-:W-:Y:S02]  /*0cd0*/  SHF.R.U32.HI R139, RZ, 0x3, R7 ;  /* 0x00000003ff8b7819 */ /* 0x000fe40000011607 */
[----:B------:R-:W-:Y:S02]  /*0ce0*/  LOP3.LUT R3, R3, 0x1c0, RZ, 0xc0, !PT ;  /* 0x000001c003037812 */ /* 0x000fe400078ec0ff */
[----:B------:R-:W-:Y:S02]  /*0cf0*/  LOP3.LUT R7, R7, 0x38, R208, 0xf8, !PT ;  /* 0x0000003807077812 */ /* 0x000fe400078ef8d0 */
[----:B------:R-:W-:Y:S02]  /*0d00*/  LOP3.LUT R0, R3, 0x8, R0, 0xf8, !PT ;  /* 0x0000000803007812 */ /* 0x000fe400078ef800 */
[----:B------:R-:W-:Y:S01]  /*0d10*/  LOP3.LUT R139, R10, R7, R139, 0xf6, !PT ;  /* 0x000000070a8b7212 */ /* 0x000fe200078ef68b */
[----:B------:R-:W-:Y:S01]  /*0d20*/  IMAD.SHL.U32 R7, R4, 0x40, RZ ;  /* 0x0000004004077824 */ /* 0x000fe200078e00ff */
[----:B------:R-:W-:Y:S01]  /*0d30*/  SHF.R.U32.HI R3, RZ, 0x3, R3 ;  /* 0x00000003ff037819 */ /* 0x000fe20000011603 */
[----:B------:R-:W-:Y:S01]  /*0d40*/  IMAD.MOV.U32 R4, RZ, RZ, 0x20 ;  /* 0x00000020ff047424 */ /* 0x000fe200078e00ff */
[----:B------:R-:W-:Y:S01]  /*0d50*/  SHF.R.S32.HI R140, RZ, 0x5, R140 ;  /* 0x00000005ff8c7819 */ /* 0x000fe2000001148c */
[----:B------:R-:W-:Y:S01]  /*0d60*/  IMAD.SHL.U32 R139, R139, 0x2, RZ ;  /* 0x000000028b8b7824 */ /* 0x000fe200078e00ff */
[----:B------:R-:W-:-:S02]  /*0d70*/  LEA.HI R212, R212, R213, RZ, 0x3 ;  /* 0x000000d5d4d47211 */ /* 0x000fc400078f18ff */
[----:B------:R-:W-:Y:S01]  /*0d80*/  LOP3.LUT R0, R0, R3, RZ, 0x3c, !PT ;  /* 0x0000000300007212 */ /* 0x000fe200078e3cff */
[C---:B------:R-:W-:Y:S01]  /*0d90*/  IMAD.SHL.U32 R3, R140.reuse, 0x400, RZ ;  /* 0x000004008c037824 */ /* 0x040fe200078e00ff */
[----:B------:R-:W-:Y:S01]  /*0da0*/  LOP3.LUT R9, R9, 0x1c0, RZ, 0xc0, !PT ;  /* 0x000001c009097812 */ /* 0x000fe200078ec0ff */
[----:B------:R-:W-:Y:S01]  /*0db0*/  IMAD.SHL.U32 R140, R140, 0x200, RZ ;  /* 0x000002008c8c7824 */ /* 0x000fe200078e00ff */
[----:B------:R-:W-:Y:S02]  /*0dc0*/  LOP3.LUT R7, R7, 0xfffffe00, RZ, 0xc0, !PT ;  /* 0xfffffe0007077812 */ /* 0x000fe400078ec0ff */
[----:B------:R-:W-:Y:S02]  /*0dd0*/  LOP3.LUT R212, R212, 0xfffffff8, RZ, 0xc0, !PT ;  /* 0xfffffff8d4d47812 */ /* 0x000fe400078ec0ff */
[----:B------:R-:W-:Y:S02]  /*0de0*/  LOP3.LUT R5, R5, 0xfffffffc, RZ, 0xc0, !PT ;  /* 0xfffffffc05057812 */ /* 0x000fe400078ec0ff */
[----:B------:R-:W-:Y:S01]  /*0df0*/  LOP3.LUT R8, R9, 0x8, R8, 0xf8, !PT ;  /* 0x0000000809087812 */ /* 0x000fe200078ef808 */
[----:B------:R-:W-:Y:S01]  /*0e00*/  IMAD.IADD R212, R213, 0x1, -R212 ;  /* 0x00000001d5d47824 */ /* 0x000fe200078e0ad4 */
[----:B------:R-:W-:Y:S01]  /*0e10*/  SHF.R.U32.HI R9, RZ, 0x3, R9 ;  /* 0x00000003ff097819 */ /* 0x000fe20000011609 */
[----:B------:R-:W-:Y:S01]  /*0e20*/  IMAD.IADD R210, R146, 0x1, -R5 ;  /* 0x0000000192d27824 */ /* 0x000fe200078e0a05 */
[----:B------:R-:W-:Y:S01]  /*0e30*/  R2P PR, R6, 0x6 ;  /* 0x0000000606007804 */ /* 0x000fe20000000000 */
[----:B------:R-:W-:Y:S01]  /*0e40*/  IMAD.MOV.U32 R5, RZ, RZ, 0x40 ;  /* 0x00000040ff057424 */ /* 0x000fe200078e00ff */
[-C--:B------:R-:W-:Y:S01]  /*0e50*/  IADD3 R3, R0, R7.reuse, R3 ;  /* 0x0000000700037210 */ /* 0x080fe20007ffe003 */
[----:B------:R-:W-:Y:S01]  /*0e60*/  IMAD.SHL.U32 R211, R212, 0x40, RZ ;  /* 0x00000040d4d37824 */ /* 0x000fe200078e00ff */
[----:B------:R-:W-:Y:S01]  /*0e70*/  LOP3.LUT R0, R0, R7, RZ, 0xfc, !PT ;  /* 0x0000000700007212 */ /* 0x000fe200078efcff */
[----:B------:R-:W-:Y:S01]  /*0e80*/  IMAD.SHL.U32 R144, R210, 0x8, RZ ;  /* 0x00000008d2907824 */ /* 0x000fe200078e00ff */
[----:B------:R-:W-:Y:S01]  /*0e90*/  LOP3.LUT R9, R8, R9, RZ, 0x3c, !PT ;  /* 0x0000000908097212 */ /* 0x000fe200078e3cff */
[----:B------:R-:W-:Y:S01]  /*0ea0*/  IMAD.SHL.U32 R142, R210, 0x4, RZ ;  /* 0x00000004d28e7824 */ /* 0x000fe200078e00ff */
[----:B------:R-:W-:-:S02]  /*0eb0*/  SEL R191, R4, 0xffffffe0, !P1 ;  /* 0xffffffe004bf7807 */ /* 0x000fc40004800000 */
[----:B------:R-:W-:Y:S01]  /*0ec0*/  LEA R194, R3, 0x18100, 0x1 ;  /* 0x0001810003c27811 */ /* 0x000fe200078e08ff */
[----:B------:R-:W-:Y:S01]  /*0ed0*/  IMAD R2, R2, 0x200, R9 ;  /* 0x0000020002027824 */ /* 0x000fe200078e0209 */
[----:B------:R-:W-:Y:S02]  /*0ee0*/  LEA R188, R0, 0x100, 0x1 ;  /* 0x0000010000bc7811 */ /* 0x000fe400078e08ff */
[----:B------:R-:W-:Y:S01]  /*0ef0*/  SEL R3, R5, 0xffffffc0, !P2 ;  /* 0xffffffc005037807 */ /* 0x000fe20005000000 */
[----:B------:R-:W-:Y:S01]  /*0f00*/  IMAD.IADD R0, R194, 0x1, R191 ;  /* 0x00000001c2007824 */ /* 0x000fe200078e02bf */
[----:B------:R-:W-:Y:S01]  /*0f10*/  LOP3.LUT R211, R211, 0x1c0, RZ, 0xc0, !PT ;  /* 0x000001c0d3d37812 */ /* 0x000fe200078ec0ff */
[----:B------:R-:W-:Y:S01]  /*0f20*/  IMAD.IADD R214, R191, 0x1, R188 ;  /* 0x00000001bfd67824 */ /* 0x000fe200078e02bc */
[----:B------:R-:W-:Y:S01]  /*0f30*/  IADD3 R209, R208, 0x40, RZ ;  /* 0x00000040d0d17810 */ /* 0x000fe20007ffe0ff */
[--C-:B------:R-:W-:Y:S01]  /*0f40*/  IMAD.IADD R190, R194, 0x1, R3.reuse ;  /* 0x00000001c2be7824 */ /* 0x100fe200078e0203 */
[----:B------:R-:W-:Y:S01]  /*0f50*/  IADD3 R208, R208, 0x80, RZ ;  /* 0x00000080d0d07810 */ /* 0x000fe20007ffe0ff */
[----:B------:R-:W-:Y:S01]  /*0f60*/  IMAD.IADD R189, R0, 0x1, R3 ;  /* 0x0000000100bd7824 */ /* 0x000fe200078e0203 */
[----:B------:R-:W-:Y:S01]  /*0f70*/  SHF.R.S32.HI R145, RZ, 0x1f, R144 ;  /* 0x0000001fff917819 */ /* 0x000fe20000011490 */
[C---:B------:R-:W-:Y:S01]  /*0f80*/  IMAD.IADD R214, R3.reuse, 0x1, R214 ;  /* 0x0000000103d67824 */ /* 0x040fe200078e02d6 */
[C---:B------:R-:W-:Y:S01]  /*0f90*/  IADD3 R138, R142.reuse, 0x10, RZ ;  /* 0x000000108e8a7810 */ /* 0x040fe20007ffe0ff */
[----:B------:R-:W-:Y:S01]  /*0fa0*/  IMAD.IADD R147, R3, 0x1, R188 ;  /* 0x0000000103937824 */ /* 0x000fe200078e02bc */
[----:B------:R-:W-:-:S02]  /*0fb0*/  IADD3 R137, R142, 0x30, RZ ;  /* 0x000000308e897810 */ /* 0x000fc40007ffe0ff */
[----:B------:R-:W-:Y:S02]  /*0fc0*/  IADD3 R136, R142, 0x50, RZ ;  /* 0x000000508e887810 */ /* 0x000fe40007ffe0ff */
[----:B------:R-:W-:Y:S02]  /*0fd0*/  SHF.R.U32.HI R141, RZ, 0x3, R211 ;  /* 0x00000003ff8d7819 */ /* 0x000fe400000116d3 */
[C---:B------:R-:W-:Y:S02]  /*0fe0*/  IADD3 R10, R139.reuse, 0x100, RZ ;  /* 0x000001008b0a7810 */ /* 0x040fe40007ffe0ff */
[----:B------:R-:W-:Y:S02]  /*0ff0*/  IADD3 R11, R139, 0xc100, RZ ;  /* 0x0000c1008b0b7810 */ /* 0x000fe40007ffe0ff */
[----:B------:R-:W-:Y:S02]  /*1000*/  LEA R192, R2, 0xc100, 0x1 ;  /* 0x0000c10002c07811 */ /* 0x000fe400078e08ff */
.L_x_3988:
[----:B------:R-:W-:-:S04]  /*1010*/  IMAD.MOV.U32 R6, RZ, RZ, 0x4 ;  /* 0x00000004ff067424 */ /* 0x000fc800078e00ff */
[----:B------:R-:W-:-:S05]  /*1020*/  IMAD.WIDE R8, R203, R6, c[0x0][0x588] ;  /* 0x00016200cb087625 */ /* 0x000fca00078e0206 */
        /* <DEDUP_REMOVED lines=40> */
.L_x_3835:
[----:B------:R-:W-:-:S04]  /*12b0*/  ISETP.NE.U32.AND P0, PT, RZ, c[0x0][0x368], PT ;  /* 0x0000da00ff007a0c */ /* 0x000fc80003f05070 */
[----:B------:R-:W-:-:S13]  /*12c0*/  ISETP.NE.AND.EX P0, PT, RZ, c[0x0][0x36c], PT, P0 ;  /* 0x0000db00ff007a0c */ /* 0x000fda0003f05300 */
[----:B------:R-:W-:Y:S05]  /*12d0*/  @!P0 BRA `(.L_x_3836) ;  /* 0x0000004000008947 */ /* 0x000fea0003800000 */
[----:B---3--:R-:W-:-:S04]  /*12e0*/  LEA R12, P0, R215, c[0x0][0x368], 0x2 ;  /* 0x0000da00d70c7a11 */ /* 0x008fc800078010ff */
[----:B------:R-:W-:-:S05]  /*12f0*/  LEA.HI.X R13, R215, c[0x0][0x36c], R88, 0x2, P0 ;  /* 0x0000db00d70d7a11 */ /* 0x000fca00000f1458 */
[----:B------:R1:W5:Y:S01]  /*1300*/  LDG.E R3, [R12.64] ;  /* 0x000000080c037981 */ /* 0x000362000c1e1900 */
[----:B------:R-:W-:Y:S05]  /*1310*/  BRA `(.L_x_3837) ;  /* 0x0000005000007947 */ /* 0x000fea0003800000 */
.L_x_3836:
[----:B------:R-:W-:Y:S01]  /*1320*/  MOV R3, c[0x0][0x1d0] ;  /* 0x0000740000037a02 */ /* 0x000fe20000000f00 */
[----:B------:R-:W-:Y:S05]  /*1330*/  @!P6 BRA `(.L_x_3837) ;  /* 0x000000300000e947 */ /* 0x000fea0003800000 */
[----:B------:R-:W2:Y:S04]  /*1340*/  LDG.E R3, [R12.64] ;  /* 0x000000080c037981 */ /* 0x000ea8000c1e1900 */
[----:B------:R-:W2:Y:S02]  /*1350*/  LDG.E R0, [R12.64+0x4] ;  /* 0x000004080c007981 */ /* 0x000ea4000c1e1900 */
[----:B--2---:R-:W-:Y:S02]  /*1360*/  IADD3 R3, -R3, R0, RZ ;  /* 0x0000000003037210 */ /* 0x004fe40007ffe1ff */
.L_x_3837:
[----:B------:R-:W2:Y:S04]  /*1370*/  @P5 LDG.E R0, [R8.64] ;  /* 0x0000000808005981 */ /* 0x000ea8000c1e1900 */
[----:B------:R-:W2:Y:S01]  /*1380*/  @P5 LDG.E R5, [R8.64+0x4] ;  /* 0x0000040808055981 */ /* 0x000ea2000c1e1900 */
        /* <DEDUP_REMOVED lines=13> */
[----:B------:R-:W-:Y:S01]  /*1460*/  IMAD.MOV.U32 R7, RZ, RZ, RZ ;  /* 0x000000ffff077224 */ /* 0x000fe200078e00ff */
[----:B------:R-:W-:Y:S02]  /*1470*/  LOP3.LUT R218, R218, 0xff, RZ, 0xc0, !PT ;  /* 0x000000ffdada7812 */ /* 0x000fe400078ec0ff */
[----:B------:R-:W-:-:S04]  /*1480*/  ISETP.NE.AND P1, PT, R202, RZ, PT ;  /* 0x000000ffca00720c */ /* 0x000fc80003f25270 */
[----:B------:R-:W-:Y:S01]  /*1490*/  SEL R94, R202, c[0x0][0x338], P1 ;  /* 0x0000ce00ca5e7a07 */ /* 0x000fe20000800000 */
[----:B--2---:R-:W-:Y:S02]  /*14a0*/  @P5 IMAD.IADD R90, R5, 0x1, -R0 ;  /* 0x00000001055a5824 */ /* 0x004fe400078e0a00 */
        /* <DEDUP_REMOVED lines=34> */
.L_x_3839:
[----:B-1----:R-:W-:Y:S05]  /*16d0*/  BSYNC B0 ;  /* 0x0000000000007941 */ /* 0x002fea0003800000 */
.L_x_3838:
        /* <DEDUP_REMOVED lines=31> */
[C---:B------:R-:W-:Y:S02]  /*18d0*/  IADD3 R13, P0, R7.reuse, R2, RZ ;  /* 0x00000002070d7210 */ /* 0x040fe40007f1e0ff */
        /* <DEDUP_REMOVED lines=49> */
[C---:B------:R-:W-:Y:S01]  /*1bf0*/  @P1 LEA R22, P0, R7.reuse, c[0x0][0x220], 0x1 ;  /* 0x0000880007161a11 */ /* 0x040fe200078008ff */
        /* <DEDUP_REMOVED lines=43> */
[----:B------:R-:W-:Y:S01]  /*1eb0*/  IMAD.MOV.U32 R8, RZ, RZ, R160 ;  /* 0x000000ffff087224 */ /* 0x000fe200078e00a0 */
[----:B------:R-:W-:Y:S01]  /*1ec0*/  LOP3.LUT R216, R216, 0xfffffffd, RZ, 0xc0, !PT ;  /* 0xfffffffdd8d87812 */ /* 0x000fe200078ec0ff */
[----:B------:R-:W-:Y:S01]  /*1ed0*/  IMAD.MOV.U32 R9, RZ, RZ, R95 ;  /* 0x000000ffff097224 */ /* 0x000fe200078e005f */
[----:B------:R-:W-:Y:S01]  /*1ee0*/  ULDC.U8 UR4, c[0x0][0x298] ;  /* 0x0000a60000047ab9 */ /* 0x000fe20000000000 */
[-C--:B------:R-:W-:Y:S02]  /*1ef0*/  IMAD R2, R0, R101.reuse, R2 ;  /* 0x0000006500027224 */ /* 0x080fe400078e0202 */
[----:B------:R-:W-:-:S03]  /*1f00*/  IMAD.WIDE.U32 R8, R15, R101, R8 ;  /* 0x000000650f087225 */ /* 0x000fc600078e0008 */
[----:B------:R-:W-:Y:S01]  /*1f10*/  @P0 IADD3 R13, R5, -0x2, RZ ;  /* 0xfffffffe050d0810 */ /* 0x000fe20007ffe0ff */
[----:B------:R-:W-:Y:S01]  /*1f20*/  IMAD.IADD R2, R9, 0x1, R2 ;  /* 0x0000000109027824 */ /* 0x000fe200078e0202 */
[----:B------:R-:W-:Y:S01]  /*1f30*/  @P2 LEA R18, P6, R8, c[0x0][0x250], 0x1 ;  /* 0x0000940008122a11 */ /* 0x000fe200078c08ff */
[----:B------:R-:W-:Y:S01]  /*1f40*/  IMAD R172, R7, c[0x0][0x290], RZ ;  /* 0x0000a40007ac7a24 */ /* 0x000fe200078e02ff */
        /* <DEDUP_REMOVED lines=24> */
[C---:B------:R-:W-:Y:S01]  /*20d0*/  IMAD R170, R213.reuse, c[0x0][0x284], R170 ;  /* 0x0000a100d5aa7a24 */ /* 0x040fe200078e02aa */
[----:B------:R-:W-:Y:S01]  /*20e0*/  @P0 LEA.HI.X R21, R16, c[0x0][0x224], R0, 0x1, P6 ;  /* 0x0000890010150a11 */ /* 0x000fe200030f0c00 */
[----:B------:R-:W-:Y:S01]  /*20f0*/  IMAD R127, R156, c[0x0][0x21c], R127 ;  /* 0x000087009c7f7a24 */ /* 0x000fe200078e027f */
[----:B------:R-:W-:Y:S01]  /*2100*/  SEL R2, RZ, c[0x0][0x27c], !P2 ;  /* 0x00009f00ff027a07 */ /* 0x000fe20005000000 */
[----:B------:R-:W-:Y:S01]  /*2110*/  IMAD.WIDE.U32 R174, R213, c[0x0][0x280], R144 ;  /* 0x0000a000d5ae7a25 */ /* 0x000fe200078e0090 */
[-C--:B------:R-:W-:Y:S01]  /*2120*/  SEL R0, R8, R17.reuse, !P2 ;  /* 0x0000001108007207 */ /* 0x080fe20005000000 */
[----:B------:R2:W-:Y:S01]  /*2130*/  @P1 LDGSTS.E.BYPASS.LTC128B.128 [R139+0x1100], [R22.64], !P5 ;  /* 0x01100000168b1fae */ /* 0x0005e2000e901d48 */
[----:B------:R-:W-:Y:S01]  /*2140*/  ISETP.GE.AND P2, PT, R144, c[0x0][0x27c], PT ;  /* 0x00009f0090007a0c */ /* 0x000fe20003f46270 */
[----:B------:R-:W-:Y:S01]  /*2150*/  IMAD.IADD R2, R13, 0x1, R2 ;  /* 0x000000010d027824 */ /* 0x000fe200078e0202 */
[----:B------:R-:W-:Y:S01]  /*2160*/  ISETP.GE.AND P6, PT, R14, c[0x0][0x27c], PT ;  /* 0x00009f000e007a0c */ /* 0x000fe20003fc6270 */
[C---:B------:R-:W-:Y:S01]  /*2170*/  IMAD R172, R213.reuse, c[0x0][0x294], R172 ;  /* 0x0000a500d5ac7a24 */ /* 0x040fe200078e02ac */
[CC--:B------:R-:W-:Y:S01]  /*2180*/  SEL R4, R8.reuse, R17.reuse, !P2 ;  /* 0x0000001108047207 */ /* 0x0c0fe20005000000 */
[C---:B------:R-:W-:Y:S01]  /*2190*/  IMAD.WIDE.U32 R176, R213.reuse, c[0x0][0x290], R144 ;  /* 0x0000a400d5b07a25 */ /* 0x040fe200078e0090 */
[----:B------:R-:W-:Y:S01]  /*21a0*/  SEL R17, R8, R17, !P6 ;  /* 0x0000001108117207 */ /* 0x000fe20007000000 */
[----:B------:R2:W-:Y:S01]  /*21b0*/  @P1 LDGSTS.E.BYPASS.LTC128B.128 [R139+0x3100], [R22.64+0x80], !P4 ;  /* 0x03100080168b1fae */ /* 0x0005e2000e101d48 */
[----:B------:R-:W-:Y:S01]  /*21c0*/  SEL R5, RZ, c[0x0][0x27c], !P2 ;  /* 0x00009f00ff057a07 */ /* 0x000fe20005000000 */
[----:B------:R-:W-:-:S02]  /*21d0*/  IMAD.WIDE.U32 R8, R213, c[0x0][0x280], R142 ;  /* 0x0000a000d5087a25 */ /* 0x000fc400078e008e */
[----:B------:R2:W-:Y:S02]  /*21e0*/  @P1 LDGSTS.E.BYPASS.LTC128B.128 [R139+0x5100], [R22.64+0x100], !P3 ;  /* 0x05100100168b1fae */ /* 0x0005e4000d901d48 */
[----:B------:R-:W-:Y:S01]  /*21f0*/  IMAD.IADD R5, R144, 0x1, R5 ;  /* 0x0000000190057824 */ /* 0x000fe200078e0205 */
[----:B-1----:R-:W-:Y:S01]  /*2200*/  SEL R19, RZ, c[0x0][0x27c], !P6 ;  /* 0x00009f00ff137a07 */ /* 0x002fe20007000000 */
[----:B------:R-:W-:Y:S01]  /*2210*/  IMAD.IADD R171, R170, 0x1, R9 ;  /* 0x00000001aaab7824 */ /* 0x000fe200078e0209 */
[C---:B------:R-:W-:Y:S01]  /*2220*/  IADD3 R164, P6, R213.reuse, R164, RZ ;  /* 0x000000a4d5a47210 */ /* 0x040fe20007fde0ff */
[----:B------:R-:W-:Y:S01]  /*2230*/  IMAD.WIDE.U32 R24, R213, c[0x0][0x290], R142 ;  /* 0x0000a400d5187a25 */ /* 0x000fe200078e008e */
[----:B------:R-:W-:Y:S01]  /*2240*/  SHF.R.S32.HI R16, RZ, 0x1f, R5 ;  /* 0x0000001fff107819 */ /* 0x000fe20000011405 */
[----:B------:R-:W0:Y:S01]  /*2250*/  LDGDEPBAR ;  /* 0x00000000000079af */ /* 0x000e220000000000 */
[----:B------:R-:W-:Y:S01]  /*2260*/  SHF.R.S32.HI R9, RZ, 0x1f, R2 ;  /* 0x0000001fff097819 */ /* 0x000fe20000011402 */
[----:B------:R-:W-:Y:S01]  /*2270*/  IMAD.X R165, R6, 0x1, R7, P6 ;  /* 0x0000000106a57824 */ /* 0x000fe200030e0607 */
[----:B------:R-:W-:Y:S01]  /*2280*/  LOP3.LUT P6, RZ, R212, 0x4, RZ, 0xc0, !PT ;  /* 0x00000004d4ff7812 */ /* 0x000fe200078cc0ff */
        /* <DEDUP_REMOVED lines=9> */
[----:B------:R-:W-:Y:S01]  /*2320*/  IMAD.IADD R175, R175, 0x1, R170 ;  /* 0x00000001afaf7824 */ /* 0x000fe200078e02aa */
[----:B------:R-:W-:Y:S01]  /*2330*/  LEA.HI R7, R7, R4, RZ, 0x4 ;  /* 0x0000000407077211 */ /* 0x000fe200078f20ff */
[----:B------:R-:W-:Y:S01]  /*2340*/  IMAD.MOV.U32 R170, RZ, RZ, R8 ;  /* 0x000000ffffaa7224 */ /* 0x000fe200078e0008 */
[-C--:B------:R-:W-:Y:S01]  /*2350*/  LEA.HI R4, R9, R2.reuse, RZ, 0x3 ;  /* 0x0000000209047211 */ /* 0x080fe200078f18ff */
[----:B------:R-:W-:Y:S01]  /*2360*/  IMAD.IADD R177, R177, 0x1, R172 ;  /* 0x00000001b1b17824 */ /* 0x000fe200078e02ac */
[----:B------:R-:W-:Y:S01]  /*2370*/  SHF.R.S32.HI R7, RZ, 0x4, R7 ;  /* 0x00000004ff077819 */ /* 0x000fe20000011407 */
[----:B------:R-:W-:Y:S01]  /*2380*/  IMAD.IADD R173, R172, 0x1, R25 ;  /* 0x00000001acad7824 */ /* 0x000fe200078e0219 */
[----:B------:R-:W-:Y:S01]  /*2390*/  LEA.HI R9, R9, R2, RZ, 0x6 ;  /* 0x0000000209097211 */ /* 0x000fe200078f30ff */
[----:B------:R-:W-:Y:S01]  /*23a0*/  IMAD.MOV.U32 R172, RZ, RZ, R24 ;  /* 0x000000ffffac7224 */ /* 0x000fe200078e0018 */
[----:B------:R-:W-:Y:S01]  /*23b0*/  LEA.HI R16, R16, R5, RZ, 0x6 ;  /* 0x0000000510107211 */ /* 0x000fe200078f30ff */
[----:B------:R-:W-:Y:S01]  /*23c0*/  IMAD.MOV.U32 R96, RZ, RZ, 0x1 ;  /* 0x00000001ff607424 */ /* 0x000fe200078e00ff */
[----:B------:R-:W-:Y:S01]  /*23d0*/  SHF.R.S32.HI R5, RZ, 0x1f, R0 ;  /* 0x0000001fff057819 */ /* 0x000fe20000011400 */
[----:B------:R-:W-:Y:S01]  /*23e0*/  IMAD.SHL.U32 R9, R9, 0x40, RZ ;  /* 0x0000004009097824 */ /* 0x000fe200078e00ff */
[----:B------:R-:W-:Y:S01]  /*23f0*/  LEA.HI.SX32 R122, R6, R7, 0x1d ;  /* 0x00000007067a7211 */ /* 0x000fe200078feaff */
[----:B------:R-:W-:Y:S01]  /*2400*/  IMAD.SHL.U32 R16, R16, 0x40, RZ ;  /* 0x0000004010107824 */ /* 0x000fe200078e00ff */
[----:B------:R-:W-:Y:S01]  /*2410*/  SHF.R.S32.HI R8, RZ, 0x1f, R19 ;  /* 0x0000001fff087819 */ /* 0x000fe20000011413 */
[----:B------:R-:W-:Y:S01]  /*2420*/  IMAD.MOV.U32 R112, RZ, RZ, c[0x0][0x290] ;  /* 0x0000a400ff707624 */ /* 0x000fe200078e00ff */
[----:B------:R-:W-:Y:S01]  /*2430*/  LOP3.LUT R24, R211, 0x38, R4, 0xf8, !PT ;  /* 0x00000038d3187812 */ /* 0x000fe200078ef804 */
[----:B------:R-:W-:Y:S01]  /*2440*/  IMAD.MOV.U32 R116, RZ, RZ, c[0x0][0x280] ;  /* 0x0000a000ff747624 */ /* 0x000fe200078e00ff */
[----:B------:R-:W-:Y:S01]  /*2450*/  LEA.HI R5, R5, R0, RZ, 0x4 ;  /* 0x0000000005057211 */ /* 0x000fe200078f20ff */
[----:B-----5:R-:W-:Y:S01]  /*2460*/  IMAD.WIDE.U32 R176, R85, c[0x0][0x290], R176 ;  /* 0x0000a40055b07a25 */ /* 0x020fe200078e00b0 */
[----:B------:R-:W-:-:S02]  /*2470*/  LOP3.LUT R18, R211, 0x38, R6, 0xf8, !PT ;  /* 0x00000038d3127812 */ /* 0x000fc400078ef806 */
[----:B------:R-:W-:Y:S01]  /*2480*/  SHF.R.S32.HI R7, RZ, 0x1f, R122 ;  /* 0x0000001fff077819 */ /* 0x000fe2000001147a */
[C---:B------:R-:W-:Y:S01]  /*2490*/  IMAD.WIDE.U32 R174, R85.reuse, c[0x0][0x280], R174 ;  /* 0x0000a00055ae7a25 */ /* 0x040fe200078e00ae */
[----:B------:R-:W-:Y:S02]  /*24a0*/  SHF.R.S32.HI R0, RZ, 0x1f, R17 ;  /* 0x0000001fff007819 */ /* 0x000fe40000011411 */
[----:B------:R-:W-:Y:S01]  /*24b0*/  LEA.HI R2, R8, R19, RZ, 0x3 ;  /* 0x0000001308027211 */ /* 0x000fe200078f18ff */
[----:B------:R-:W-:Y:S01]  /*24c0*/  IMAD.WIDE.U32 R172, R85, c[0x0][0x290], R172 ;  /* 0x0000a40055ac7a25 */ /* 0x000fe200078e00ac */
[----:B------:R-:W-:Y:S02]  /*24d0*/  LOP3.LUT R9, R9, 0xfffff000, RZ, 0xc0, !PT ;  /* 0xfffff00009097812 */ /* 0x000fe400078ec0ff */
[-C--:B------:R-:W-:Y:S01]  /*24e0*/  LOP3.LUT R117, R24, R141.reuse, RZ, 0x3c, !PT ;  /* 0x0000008d18757212 */ /* 0x080fe200078e3cff */
[----:B------:R-:W-:Y:S01]  /*24f0*/  IMAD.WIDE.U32 R170, R85, c[0x0][0x280], R170 ;  /* 0x0000a00055aa7a25 */ /* 0x000fe200078e00aa */
[----:B------:R-:W-:-:S02]  /*2500*/  LOP3.LUT R119, R18, R141, RZ, 0x3c, !PT ;  /* 0x0000008d12777212 */ /* 0x000fc400078e3cff */
[----:B------:R-:W-:Y:S01]  /*2510*/  LEA.HI R7, R7, R122, RZ, 0x3 ;  /* 0x0000007a07077211 */ /* 0x000fe200078f18ff */
[----:B------:R-:W-:Y:S01]  /*2520*/  IMAD.SHL.U32 R122, R122, 0x8, RZ ;  /* 0x000000087a7a7824 */ /* 0x000fe200078e00ff */
[----:B------:R-:W-:Y:S01]  /*2530*/  LEA.HI R0, R0, R17, RZ, 0x4 ;  /* 0x0000001100007211 */ /* 0x000fe200078f20ff */
[----:B------:R-:W-:Y:S01]  /*2540*/  IMAD.MOV.U32 R59, RZ, RZ, 0x1 ;  /* 0x00000001ff3b7424 */ /* 0x000fe200078e00ff */
[----:B------:R-:W-:Y:S01]  /*2550*/  LOP3.LUT R18, R211, 0x38, R2, 0xf8, !PT ;  /* 0x00000038d3127812 */ /* 0x000fe200078ef802 */
[----:B------:R-:W-:Y:S01]  /*2560*/  IMAD.SHL.U32 R7, R7, 0x200, RZ ;  /* 0x0000020007077824 */ /* 0x000fe200078e00ff */
[----:B------:R-:W-:Y:S01]  /*2570*/  IADD3 R117, R117, R9, R140 ;  /* 0x0000000975757210 */ /* 0x000fe20007ffe08c */
[----:B------:R-:W-:Y:S01]  /*2580*/  IMAD.MOV.U32 R47, RZ, RZ, RZ ;  /* 0x000000ffff2f7224 */ /* 0x000fe200078e00ff */
[----:B------:R-:W-:Y:S01]  /*2590*/  SHF.R.S32.HI R9, RZ, 0x4, R5 ;  /* 0x00000004ff097819 */ /* 0x000fe20000011405 */
[----:B------:R-:W-:Y:S01]  /*25a0*/  IMAD.IADD R127, R157, 0x1, R127 ;  /* 0x000000019d7f7824 */ /* 0x000fe200078e027f */
[----:B------:R-:W-:-:S02]  /*25b0*/  LOP3.LUT R115, R18, R141, RZ, 0x3c, !PT ;  /* 0x0000008d12737212 */ /* 0x000fc400078e3cff */
[----:B------:R-:W-:Y:S02]  /*25c0*/  SHF.R.S32.HI R5, RZ, 0x4, R0 ;  /* 0x00000004ff057819 */ /* 0x000fe40000011400 */
[----:B------:R-:W-:Y:S02]  /*25d0*/  LOP3.LUT R18, R211, 0x38, R122, 0xf8, !PT ;  /* 0x00000038d3127812 */ /* 0x000fe400078ef87a */
[----:B------:R-:W-:Y:S02]  /*25e0*/  LEA.HI R8, R8, R19, RZ, 0x6 ;  /* 0x0000001308087211 */ /* 0x000fe400078f30ff */
[----:B------:R-:W-:Y:S02]  /*25f0*/  LEA.HI.SX32 R118, R2, R5, 0x1d ;  /* 0x0000000502767211 */ /* 0x000fe400078feaff */
[----:B------:R-:W-:Y:S01]  /*2600*/  LOP3.LUT R113, R18, R141, RZ, 0x3c, !PT ;  /* 0x0000008d12717212 */ /* 0x000fe200078e3cff */
[----:B------:R-:W-:Y:S01]  /*2610*/  IMAD.SHL.U32 R8, R8, 0x40, RZ ;  /* 0x0000004008087824 */ /* 0x000fe200078e00ff */
[----:B------:R-:W-:-:S02]  /*2620*/  @P0 LEA R18, P1, R106, R20, 0x1 ;  /* 0x000000146a120211 */ /* 0x000fc400078208ff */
        /* <DEDUP_REMOVED lines=9> */
[----:B------:R-:W-:Y:S01]  /*26c0*/  ISETP.LE.AND P2, PT, R96, c[0x0][0x27c], PT ;  /* 0x00009f0060007a0c */ /* 0x000fe20003f43270 */
[----:B------:R2:W-:Y:S01]  /*26d0*/  @P0 LDGSTS.E.BYPASS.LTC128B.128 [R139+0x15100], [R18.64+0x80], !P4 ;  /* 0x15100080128b0fae */ /* 0x0005e2000e101d48 */
[----:B------:R-:W-:-:S02]  /*26e0*/  IADD3 R115, R115, R8, R140 ;  /* 0x0000000873737210 */ /* 0x000fc40007ffe08c */
[----:B------:R-:W-:Y:S01]  /*26f0*/  LEA.HI R5, R5, R120, RZ, 0x3 ;  /* 0x0000007805057211 */ /* 0x000fe200078f18ff */
[----:B------:R2:W-:Y:S01]  /*2700*/  @P0 LDGSTS.E.BYPASS.LTC128B.128 [R139+0x17100], [R18.64+0x100], !P3 ;  /* 0x17100100128b0fae */ /* 0x0005e2000d901d48 */
[----:B------:R-:W-:Y:S01]  /*2710*/  LOP3.LUT R16, R16, 0xfffff000, RZ, 0xc0, !PT ;  /* 0xfffff00010107812 */ /* 0x000fe200078ec0ff */
[----:B------:R-:W-:Y:S01]  /*2720*/  IMAD.SHL.U32 R120, R120, 0x8, RZ ;  /* 0x0000000878787824 */ /* 0x000fe200078e00ff */
[----:B------:R-:W-:Y:S01]  /*2730*/  LOP3.LUT R8, R211, 0x38, R118, 0xf8, !PT ;  /* 0x00000038d3087812 */ /* 0x000fe200078ef876 */
[----:B------:R-:W0:Y:S01]  /*2740*/  LDGDEPBAR ;  /* 0x00000000000079af */ /* 0x000e220000000000 */
[----:B------:R-:W-:Y:S01]  /*2750*/  IADD3 R93, P1, P0, R162, R168, R144 ;  /* 0x000000a8a25d7210 */ /* 0x000fe2000783e090 */
[----:B------:R-:W-:Y:S01]  /*2760*/  IMAD.SHL.U32 R5, R5, 0x200, RZ ;  /* 0x0000020005057824 */ /* 0x000fe200078e00ff */
[----:B------:R-:W-:Y:S02]  /*2770*/  IADD3 R119, R119, R16, R140 ;  /* 0x0000001077777210 */ /* 0x000fe40007ffe08c */
[----:B------:R-:W-:-:S02]  /*2780*/  LOP3.LUT R109, R8, R141, RZ, 0x3c, !PT ;  /* 0x0000008d086d7212 */ /* 0x000fc400078e3cff */
[----:B------:R-:W-:Y:S02]  /*2790*/  LOP3.LUT R16, R211, 0x38, R120, 0xf8, !PT ;  /* 0x00000038d3107812 */ /* 0x000fe400078ef878 */
[----:B------:R-:W-:Y:S02]  /*27a0*/  SHF.R.S32.HI R8, RZ, 0x1f, R85 ;  /* 0x0000001fff087819 */ /* 0x000fe40000011455 */
[----:B------:R-:W-:Y:S02]  /*27b0*/  IADD3.X R126, R97, R103, R145, P1, P0 ;  /* 0x00000067617e7210 */ /* 0x000fe40000fe0491 */
[----:B------:R-:W-:Y:S02]  /*27c0*/  ISETP.NE.AND P0, PT, RZ, UR4, PT ;  /* 0x00000004ff007c0c */ /* 0x000fe4000bf05270 */
[----:B------:R-:W-:Y:S01]  /*27d0*/  LOP3.LUT R111, R16, R141, RZ, 0x3c, !PT ;  /* 0x0000008d106f7212 */ /* 0x000fe200078e3cff */
[----:B------:R-:W-:Y:S01]  /*27e0*/  IMAD R16, R8, c[0x0][0x290], RZ ;  /* 0x0000a40008107a24 */ /* 0x000fe200078e02ff */
[----:B------:R-:W-:Y:S01]  /*27f0*/  LOP3.LUT R0, R0, 0xfffff000, RZ, 0xc0, !PT ;  /* 0xfffff00000007812 */ /* 0x000fe200078ec0ff */
[----:B------:R-:W-:Y:S01]  /*2800*/  IMAD R8, R8, c[0x0][0x280], RZ ;  /* 0x0000a00008087a24 */ /* 0x000fe200078e02ff */
[----:B------:R-:W-:Y:S01]  /*2810*/  @P2 LOP3.LUT R216, R216, 0x2, RZ, 0xfc, !PT ;  /* 0x00000002d8d82812 */ /* 0x000fe200078efcff */
[----:B------:R-:W-:Y:S01]  /*2820*/  IMAD R123, R85, c[0x0][0x294], R16 ;  /* 0x0000a500557b7a24 */ /* 0x000fe200078e0210 */
[----:B------:R-:W-:Y:S01]  /*2830*/  IADD3 R109, R109, R0, R140 ;  /* 0x000000006d6d7210 */ /* 0x000fe20007ffe08c */
[----:B------:R-:W-:Y:S01]  /*2840*/  IMAD R121, R85, c[0x0][0x284], R8 ;  /* 0x0000a10055797a24 */ /* 0x000fe200078e0208 */
[----:B------:R-:W-:Y:S01]  /*2850*/  LOP3.LUT R7, R7, 0xfffff000, RZ, 0xc0, !PT ;  /* 0xfffff00007077812 */ /* 0x000fe200078ec0ff */
[----:B------:R-:W-:Y:S01]  /*2860*/  IMAD.IADD R125, R177, 0x1, R123 ;  /* 0x00000001b17d7824 */ /* 0x000fe200078e027b */
[----:B------:R-:W-:Y:S01]  /*2870*/  LOP3.LUT R5, R5, 0xfffff000, RZ, 0xc0, !PT ;  /* 0xfffff00005057812 */ /* 0x000fe200078ec0ff */
[----:B------:R-:W-:Y:S01]  /*2880*/  IMAD.IADD R124, R175, 0x1, R121 ;  /* 0x00000001af7c7824 */ /* 0x000fe200078e0279 */
[----:B------:R-:W-:Y:S01]  /*2890*/  LOP3.LUT R0, R211, 0x18, R144, 0xf8, !PT ;  /* 0x00000018d3007812 */ /* 0x000fe200078ef890 */
[----:B------:R-:W-:Y:S01]  /*28a0*/  IMAD.IADD R123, R123, 0x1, R173 ;  /* 0x000000017b7b7824 */ /* 0x000fe200078e02ad */
[----:B------:R-:W-:Y:S01]  /*28b0*/  LOP3.LUT R216, R216, 0xfffffffe, RZ, 0xc0, !PT ;  /* 0xfffffffed8d87812 */ /* 0x000fe200078ec0ff */
        /* <DEDUP_REMOVED lines=11> */
[----:B------:R-:W-:Y:S02]  /*2970*/  @P0 LOP3.LUT R216, R216, 0x1, RZ, 0xfc, !PT ;  /* 0x00000001d8d80812 */ /* 0x000fe400078efcff */
[----:B------:R-:W-:Y:S02]  /*2980*/  SHF.R.S32.HI R150, RZ, 0x1f, R133 ;  /* 0x0000001fff967819 */ /* 0x000fe40000011485 */
[----:B------:R-:W-:Y:S02]  /*2990*/  SHF.R.S32.HI R148, RZ, 0x1f, R131 ;  /* 0x0000001fff947819 */ /* 0x000fe40000011483 */
[----:B------:R-:W-:Y:S02]  /*29a0*/  SHF.R.S32.HI R134, RZ, 0x1f, R129 ;  /* 0x0000001fff867819 */ /* 0x000fe40000011481 */
[----:B------:R-:W-:-:S02]  /*29b0*/  SHF.R.S32.HI R132, RZ, 0x1f, R122 ;  /* 0x0000001fff847819 */ /* 0x000fc4000001147a */
[----:B------:R-:W-:Y:S02]  /*29c0*/  SHF.R.S32.HI R130, RZ, 0x1f, R120 ;  /* 0x0000001fff827819 */ /* 0x000fe40000011478 */
[----:B--2---:R-:W-:Y:S02]  /*29d0*/  SHF.R.S32.HI R128, RZ, 0x1f, R118 ;  /* 0x0000001fff807819 */ /* 0x004fe40000011476 */
.L_x_3865:
        /* <DEDUP_REMOVED lines=21> */
[----:B------:R-:W-:Y:S01]  /*2b30*/  LOP3.LUT P1, RZ, R216, 0x1, RZ, 0xc0, !PT ;  /* 0x00000001d8ff7812 */ /* 0x000fe2000782c0ff */
        /* <DEDUP_REMOVED lines=71> */
.L_x_3845:
[----:B------:R-:W-:Y:S05]  /*2fb0*/  BSYNC B0 ;  /* 0x0000000000007941 */ /* 0x000fea0003800000 */
.L_x_3844:
        /* <DEDUP_REMOVED lines=99> */
.L_x_3848:
[----:B------:R-:W-:Y:S05]  /*35f0*/  BSYNC B0 ;  /* 0x0000000000007941 */ /* 0x000fea0003800000 */
.L_x_3847:
        /* <DEDUP_REMOVED lines=56> */
.L_x_3850:
[----:B------:R-:W-:Y:S05]  /*3980*/  BSYNC B0 ;  /* 0x0000000000007941 */ /* 0x000fea0003800000 */
.L_x_3849:
        /* <DEDUP_REMOVED lines=56> */
.L_x_3852:
[----:B------:R-:W-:Y:S05]  /*3d10*/  BSYNC B0 ;  /* 0x0000000000007941 */ /* 0x000fea0003800000 */
.L_x_3851:
        /* <DEDUP_REMOVED lines=57> */
.L_x_3854:
[----:B------:R-:W-:Y:S05]  /*40b0*/  BSYNC B0 ;  /* 0x0000000000007941 */ /* 0x000fea0003800000 */
.L_x_3853:
        /* <DEDUP_REMOVED lines=57> */
.L_x_3856:
[----:B------:R-:W-:Y:S05]  /*4450*/  BSYNC B0 ;  /* 0x0000000000007941 */ /* 0x000fea0003800000 */
.L_x_3855:
        /* <DEDUP_REMOVED lines=57> */
.L_x_3843:
        /* <DEDUP_REMOVED lines=47> */
.L_x_3858:
[----:B------:R-:W-:Y:S05]  /*4ae0*/  BSYNC B0 ;  /* 0x0000000000007941 */ /* 0x000fea0003800000 */
.L_x_3857:
        /* <DEDUP_REMOVED lines=40> */
[----:B------:R-:W-:Y:S01]  /*4d70*/  IMAD.IADD R183, R113, 0x1, R178 ;  /* 0x0000000171b77824 */ /* 0x000fe200078e02b2 */
[C---:B------:R-:W-:Y:S01]  /*4d80*/  IADD3 R63, P1, P0, R162.reuse, R153, R133 ;  /* 0x00000099a23f7210 */ /* 0x040fe2000783e085 */
[----:B------:R-:W-:Y:S01]  /*4d90*/  IMAD.MOV.U32 R44, RZ, RZ, R49 ;  /* 0x000000ffff2c7224 */ /* 0x000fe200078e0031 */
[----:B------:R-:W-:Y:S01]  /*4da0*/  MOV R40, R33 ;  /* 0x0000002100287202 */ /* 0x000fe20000000f00 */
[----:B------:R-:W-:Y:S01]  /*4db0*/  IMAD.SHL.U32 R179, R183, 0x2, RZ ;  /* 0x00000002b7b37824 */ /* 0x000fe200078e00ff */
[C---:B------:R-:W-:Y:S01]  /*4dc0*/  IADD3.X R62, R97.reuse, R151, R150, P1, P0 ;  /* 0x00000097613e7210 */ /* 0x040fe20000fe0496 */
[----:B------:R-:W-:Y:S02]  /*4dd0*/  IMAD.MOV.U32 R42, RZ, RZ, R34 ;  /* 0x000000ffff2a7224 */ /* 0x000fe400078e0022 */
[----:B------:R-:W-:Y:S01]  /*4de0*/  IMAD.MOV.U32 R52, RZ, RZ, R48 ;  /* 0x000000ffff347224 */ /* 0x000fe200078e0030 */
[----:B------:R-:W1:Y:S01]  /*4df0*/  LDS.128 R20, [R179+0xc100] ;  /* 0x00c10000b3147984 */ /* 0x000e620000000c00 */
        /* <DEDUP_REMOVED lines=8> */
[----:B------:R-:W-:Y:S01]  /*4e80*/  IMAD.IADD R182, R119, 0x1, R178 ;  /* 0x0000000177b67824 */ /* 0x000fe200078e02b2 */
[----:B------:R-:W-:Y:S04]  /*4e90*/  ISETP.GE.AND P0, PT, R144, c[0x0][0x27c], PT ;  /* 0x00009f0090007a0c */ /* 0x000fe80003f06270 */
[----:B------:R-:W-:Y:S05]  /*4ea0*/  SHF.L.U32 R61, R182, 0x1, RZ ;  /* 0x00000001b63d7819 */ /* 0x000fea00000006ff */
[----:B------:R-:W2:Y:S04]  /*4eb0*/  LDS.128 R72, [R61+0xc100] ;  /* 0x00c100003d487984 */ /* 0x000ea80000000c00 */
        /* <DEDUP_REMOVED lines=10> */
[----:B------:R-:W-:Y:S01]  /*4f60*/  @!P0 PRMT R40, R40, 0x5410, R43 ;  /* 0x0000541028288816 */ /* 0x000fe2000000002b */
[----:B-1----:R-:W-:Y:S01]  /*4f70*/  @!P0 IMAD.U32 R43, R21, 0x10000, RZ ;  /* 0x00010000152b8824 */ /* 0x002fe200078e00ff */
[----:B------:R-:W-:Y:S02]  /*4f80*/  @!P0 PRMT R58, R46, 0x5410, R51 ;  /* 0x000054102e3a8816 */ /* 0x000fe40000000033 */
[--C-:B------:R-:W-:Y:S02]  /*4f90*/  @!P0 SHF.R.U64 R45, R34, 0x10, R35.reuse ;  /* 0x00000010222d8819 */ /* 0x100fe40000001223 */
[----:B------:R-:W-:Y:S01]  /*4fa0*/  @!P0 SHF.R.U32.HI R34, RZ, 0x10, R35 ;  /* 0x00000010ff228819 */ /* 0x000fe20000011623 */
[----:B------:R-:W-:Y:S01]  /*4fb0*/  @!P0 IMAD.U32 R56, R58, 0x10000, RZ ;  /* 0x000100003a388824 */ /* 0x000fe200078e00ff */
[C---:B------:R-:W-:Y:S02]  /*4fc0*/  @!P0 SHF.L.U32 R46, R48.reuse, 0x10, RZ ;  /* 0x00000010302e8819 */ /* 0x040fe400000006ff */
[----:B------:R-:W-:Y:S02]  /*4fd0*/  @!P0 LOP3.LUT R48, R48, 0xffff0000, RZ, 0xc0, !PT ;  /* 0xffff000030308812 */ /* 0x000fe400078ec0ff */
[----:B------:R-:W-:Y:S01]  /*4fe0*/  @!P0 LOP3.LUT R58, R58, 0xffff0000, RZ, 0xc0, !PT ;  /* 0xffff00003a3a8812 */ /* 0x000fe200078ec0ff */
[----:B------:R-:W-:Y:S01]  /*4ff0*/  @!P0 FMUL.FTZ R179, R43, R46 ;  /* 0x0000002e2bb38220 */ /* 0x000fe20000410000 */
[----:B------:R-:W-:Y:S02]  /*5000*/  @!P0 SHF.R.U64 R32, R32, 0x10, R33 ;  /* 0x0000001020208819 */ /* 0x000fe40000001221 */
[----:B------:R-:W-:Y:S02]  /*5010*/  MOV R33, R35 ;  /* 0x0000002300217202 */ /* 0x000fe40000000f00 */
[----:B------:R-:W-:Y:S01]  /*5020*/  @!P0 PRMT R35, R42, 0x5410, R45 ;  /* 0x000054102a238816 */ /* 0x000fe2000000002d */
[----:B------:R-:W-:Y:S01]  /*5030*/  @!P0 IMAD.U32 R42, R20, 0x10000, RZ ;  /* 0x00010000142a8824 */ /* 0x000fe200078e00ff */
[C---:B--2---:R-:W-:Y:S01]  /*5040*/  @!P0 SHF.L.U32 R51, R73.reuse, 0x10, RZ ;  /* 0x0000001049338819 */ /* 0x044fe200000006ff */
[----:B------:R-:W-:Y:S01]  /*5050*/  @!P0 IMAD.U32 R44, R72, 0x10000, RZ ;  /* 0x00010000482c8824 */ /* 0x000fe200078e00ff */
[----:B------:R-:W-:Y:S01]  /*5060*/  @!P0 LOP3.LUT R53, R73, 0xffff0000, RZ, 0xc0, !PT ;  /* 0xffff000049358812 */ /* 0x000fe200078ec0ff */
[----:B------:R-:W-:Y:S01]  /*5070*/  @!P0 FMUL.FTZ R61, R42, R49 ;  /* 0x000000312a3d8220 */ /* 0x000fe20000410000 */
[C---:B------:R-:W-:Y:S01]  /*5080*/  @!P0 LOP3.LUT R54, R74.reuse, 0xffff0000, RZ, 0xc0, !PT ;  /* 0xffff00004a368812 */ /* 0x040fe200078ec0ff */
[----:B------:R-:W-:Y:S01]  /*5090*/  @!P0 IMAD.U32 R55, R74, 0x10000, RZ ;  /* 0x000100004a378824 */ /* 0x000fe200078e00ff */
[C---:B------:R-:W-:Y:S01]  /*50a0*/  @!P0 LOP3.LUT R60, R75.reuse, 0xffff0000, RZ, 0xc0, !PT ;  /* 0xffff00004b3c8812 */ /* 0x040fe200078ec0ff */
[----:B------:R-:W-:Y:S01]  /*50b0*/  @!P0 IMAD.U32 R57, R75, 0x10000, RZ ;  /* 0x000100004b398824 */ /* 0x000fe200078e00ff */
[----:B------:R-:W-:Y:S02]  /*50c0*/  @!P0 PRMT R32, R41, 0x5410, R32 ;  /* 0x0000541029208816 */ /* 0x000fe40000000020 */
[----:B------:R-:W-:Y:S01]  /*50d0*/  @!P0 PRMT R33, R33, 0x5410, R34 ;  /* 0x0000541021218816 */ /* 0x000fe20000000022 */
[----:B------:R-:W-:Y:S02]  /*50e0*/  @!P0 IMAD.U32 R34, R40, 0x10000, RZ ;  /* 0x0001000028228824 */ /* 0x000fe400078e00ff */
[C---:B------:R-:W-:Y:S01]  /*50f0*/  @!P0 IMAD.U32 R41, R32.reuse, 0x10000, RZ ;  /* 0x0001000020298824 */ /* 0x040fe200078e00ff */
[----:B------:R-:W-:Y:S01]  /*5100*/  @!P0 LOP3.LUT R32, R32, 0xffff0000, RZ, 0xc0, !PT ;  /* 0xffff000020208812 */ /* 0x000fe200078ec0ff */
[----:B------:R-:W-:Y:S01]  /*5110*/  @!P0 FMUL.FTZ R4, R43, R34 ;  /* 0x000000222b048220 */ /* 0x000fe20000410000 */
[----:B------:R-:W-:Y:S01]  /*5120*/  @!P0 LOP3.LUT R43, R20, 0xffff0000, RZ, 0xc0, !PT ;  /* 0xffff0000142b8812 */ /* 0x000fe200078ec0ff */
[-C--:B------:R-:W-:Y:S02]  /*5130*/  @!P0 FMUL.FTZ R2, R42, R41.reuse ;  /* 0x000000292a028220 */ /* 0x080fe40000410000 */
[----:B------:R-:W-:Y:S01]  /*5140*/  @!P0 FFMA.FTZ R61, R44, R41, -R61 ;  /* 0x000000292c3d8223 */ /* 0x000fe2000001083d */
[----:B------:R-:W-:Y:S01]  /*5150*/  @!P0 LOP3.LUT R41, R21, 0xffff0000, RZ, 0xc0, !PT ;  /* 0xffff000015298812 */ /* 0x000fe200078ec0ff */
[----:B------:R-:W-:Y:S01]  /*5160*/  @!P0 FFMA.FTZ R2, R49, R44, R2 ;  /* 0x0000002c31028223 */ /* 0x000fe20000010002 */
[----:B------:R-:W-:Y:S01]  /*5170*/  @!P0 LOP3.LUT R49, R72, 0xffff0000, RZ, 0xc0, !PT ;  /* 0xffff000048318812 */ /* 0x000fe200078ec0ff */
[----:B------:R-:W-:Y:S01]  /*5180*/  @!P0 FFMA.FTZ R179, R51, R34, -R179 ;  /* 0x0000002233b38223 */ /* 0x000fe200000108b3 */
[----:B------:R-:W-:Y:S01]  /*5190*/  @!P0 LOP3.LUT R34, R40, 0xffff0000, RZ, 0xc0, !PT ;  /* 0xffff000028228812 */ /* 0x000fe200078ec0ff */
[C---:B------:R-:W-:Y:S01]  /*51a0*/  @!P0 FMUL.FTZ R182, R41.reuse, R48 ;  /* 0x0000003029b68220 */ /* 0x040fe20000410000 */
[----:B------:R-:W-:Y:S01]  /*51b0*/  @!P0 LOP3.LUT R44, R50, 0xffff0000, RZ, 0xc0, !PT ;  /* 0xffff0000322c8812 */ /* 0x000fe200078ec0ff */
[C---:B------:R-:W-:Y:S01]  /*51c0*/  @!P0 IMAD.U32 R50, R52.reuse, 0x10000, RZ ;  /* 0x0001000034328824 */ /* 0x040fe200078e00ff */
[----:B------:R-:W-:Y:S01]  /*51d0*/  @!P0 LOP3.LUT R52, R52, 0xffff0000, RZ, 0xc0, !PT ;  /* 0xffff000034348812 */ /* 0x000fe200078ec0ff */
[----:B------:R-:W-:Y:S02]  /*51e0*/  @!P0 FMUL.FTZ R5, R41, R34 ;  /* 0x0000002229058220 */ /* 0x000fe40000410000 */
[----:B------:R-:W-:Y:S02]  /*51f0*/  @!P0 FMUL.FTZ R184, R43, R44 ;  /* 0x0000002c2bb88220 */ /* 0x000fe40000410000 */
        /* <DEDUP_REMOVED lines=15> */
[----:B------:R-:W-:Y:S01]  /*52f0*/  @!P0 FMUL.FTZ R6, R41, R32 ;  /* 0x0000002029068220 */ /* 0x000fe20000410000 */
        /* <DEDUP_REMOVED lines=32> */
.L_x_3860:
[----:B------:R-:W-:Y:S05]  /*5500*/  BSYNC B0 ;  /* 0x0000000000007941 */ /* 0x000fea0003800000 */
.L_x_3859:
[----:B------:R-:W-:Y:S01]  /*5510*/  ISETP.GE.AND P0, PT, R13, c[0x0][0x1d4], PT ;  /* 0x000075000d007a0c */ /* 0x000fe20003f06270 */
[----:B------:R-:W-:Y:S01]  /*5520*/  @!UPT UIADD3 URZ, URZ, URZ, URZ ;  /* 0x0000003f3f3ff290 */ /* 0x000fe2000fffe03f */
[----:B------:R-:W-:Y:S11]  /*5530*/  BSSY B0, `(.L_x_3861) ;  /* 0x0000074000007945 */ /* 0x000ff60003800000 */
        /* <DEDUP_REMOVED lines=115> */
.L_x_3862:
[----:B------:R-:W-:Y:S05]  /*5c70*/  BSYNC B0 ;  /* 0x0000000000007941 */ /* 0x000fea0003800000 */
.L_x_3861:
[----:B------:R-:W-:Y:S11]  /*5c80*/  ISETP.GE.AND P0, PT, R14, c[0x0][0x1d4], PT ;  /* 0x000075000e007a0c */ /* 0x000ff60003f06270 */
[----:B------:R-:W-:Y:S02]  /*5c90*/  @!UPT UIADD3 URZ, URZ, URZ, URZ ;  /* 0x0000003f3f3ff290 */ /* 0x000fe4000fffe03f */
        /* <DEDUP_REMOVED lines=118> */
.L_x_3842:
        /* <DEDUP_REMOVED lines=29> */
.L_x_3846:
[----:B------:R-:W-:Y:S05]  /*65d0*/  BSYNC B1 ;  /* 0x0000000000017941 */ /* 0x000fea0003800000 */
.L_x_3841:
[C---:B------:R-:W-:Y:S01]  /*65e0*/  ISETP.GT.AND P0, PT, R15.reuse, R12, PT ;  /* 0x0000000c0f00720c */ /* 0x040fe20003f04270 */
[----:B------:R-:W-:Y:S01]  /*65f0*/  @!UPT UIADD3 URZ, URZ, URZ, URZ ;  /* 0x0000003f3f3ff290 */ /* 0x000fe2000fffe03f */
[----:B------:R-:W-:Y:S11]  /*6600*/  BSSY B0, `(.L_x_3863) ;  /* 0x0000041000007945 */ /* 0x000ff60003800000 */
        /* <DEDUP_REMOVED lines=54> */
[----:B------:R-:W1:Y:S04]  /*6970*/  @!P0 LDS.128 R24, [R135] ;  /* 0x0000000087188984 */ /* 0x000e680000000c00 */
        /* <DEDUP_REMOVED lines=9> */
.L_x_3864:
[----:B-1----:R-:W-:Y:S05]  /*6a10*/  BSYNC B0 ;  /* 0x0000000000007941 */ /* 0x002fea0003800000 */
.L_x_3863:
[----:B------:R-:W-:Y:S04]  /*6a20*/  IADD3 R3, R15, -0x2, RZ ;  /* 0xfffffffe0f037810 */ /* 0x000fe80007ffe0ff */
[C---:B------:R-:W-:Y:S11]  /*6a30*/  ISETP.GE.AND P0, PT, R3.reuse, R12, PT ;  /* 0x0000000c0300720c */ /* 0x040ff60003f06270 */
[----:B------:R-:W-:Y:S02]  /*6a40*/  @!UPT UIADD3 URZ, URZ, URZ, URZ ;  /* 0x0000003f3f3ff290 */ /* 0x000fe4000fffe03f */
        /* <DEDUP_REMOVED lines=30> */
.L_x_3840:
[----:B------:R-:W-:Y:S01]  /*6c30*/  ISETP.GE.AND P0, PT, R84, 0x1, PT ;  /* 0x000000015400780c */ /* 0x000fe20003f06270 */
[----:B------:R-:W-:Y:S01]  /*6c40*/  BSSY B0, `(.L_x_3866) ;  /* 0x000001e000007945 */ /* 0x000fe20003800000 */
[----:B------:R-:W-:Y:S01]  /*6c50*/  IMAD.IADD R13, R91, 0x1, R92 ;  /* 0x000000015b0d7824 */ /* 0x000fe200078e025c */
[----:B-1----:R-:W-:-:S10]  /*6c60*/  MOV R2, RZ ;  /* 0x000000ff00027202 */ /* 0x002fd40000000f00 */
        /* <DEDUP_REMOVED lines=27> */
.L_x_3867:
[----:B------:R-:W-:Y:S05]  /*6e20*/  BSYNC B0 ;  /* 0x0000000000007941 */ /* 0x000fea0003800000 */
.L_x_3866:
        /* <DEDUP_REMOVED lines=59> */
[----:B------:R-:W-:-:S05]  /*71e0*/  @P1 IMAD.WIDE R8, R215, R0, c[0x0][0x340] ;  /* 0x0000d000d7081625 */ /* 0x000fca00078e0200 */
[----:B------:R1:W2:Y:S01]  /*71f0*/  @P1 LDG.E R0, [R8.64] ;  /* 0x0000000808001981 */ /* 0x0002a2000c1e1900 */
[----:B------:R-:W-:Y:S01]  /*7200*/  SHF.R.S32.HI R3, RZ, 0x1f, R146 ;  /* 0x0000001fff037819 */ /* 0x000fe20000011492 */
[----:B------:R-:W-:Y:S01]  /*7210*/  IMAD.WIDE.U32 R14, R87, c[0x0][0x178], RZ ;  /* 0x00005e00570e7a25 */ /* 0x000fe200078e00ff */
[----:B------:R-:W-:Y:S02]  /*7220*/  MOV R6, 0x1 ;  /* 0x0000000100067802 */ /* 0x000fe40000000f00 */
[----:B------:R-:W-:Y:S02]  /*7230*/  LEA.HI R4, R3, R146, RZ, 0x3 ;  /* 0x0000009203047211 */ /* 0x000fe400078f18ff */
[----:B------:R-:W-:Y:S02]  /*7240*/  ISETP.NE.AND P3, PT, R6, c[0x0][0x2c4], PT ;  /* 0x0000b10006007a0c */ /* 0x000fe40003f65270 */
[----:B------:R-:W-:Y:S02]  /*7250*/  SHF.R.S32.HI R4, RZ, 0x3, R4 ;  /* 0x00000003ff047819 */ /* 0x000fe40000011404 */
[----:B------:R-:W-:-:S02]  /*7260*/  SHF.R.S32.HI R5, RZ, 0x1f, R87 ;  /* 0x0000001fff057819 */ /* 0x000fc40000011457 */
[----:B------:R-:W-:Y:S01]  /*7270*/  SHF.R.S32.HI R7, RZ, 0x1f, R13 ;  /* 0x0000001fff077819 */ /* 0x000fe2000001140d */
[----:B------:R-:W-:Y:S01]  /*7280*/  IMAD R6, R193, 0x20, R4 ;  /* 0x00000020c1067824 */ /* 0x000fe200078e0204 */
[----:B------:R-:W-:Y:S01]  /*7290*/  ISETP.NE.U32.AND P2, PT, RZ, c[0x0][0x348], PT ;  /* 0x0000d200ff007a0c */ /* 0x000fe20003f45070 */
[----:B------:R-:W-:Y:S01]  /*72a0*/  IMAD R16, R5, c[0x0][0x178], RZ ;  /* 0x00005e0005107a24 */ /* 0x000fe200078e02ff */
[----:B------:R-:W-:Y:S02]  /*72b0*/  SHF.R.S32.HI R21, RZ, 0x1f, R154 ;  /* 0x0000001fff157819 */ /* 0x000fe4000001149a */
[----:B------:R-:W-:Y:S01]  /*72c0*/  LEA R5, R201, R6, 0x7 ;  /* 0x00000006c9057211 */ /* 0x000fe200078e38ff */
[----:B------:R-:W-:Y:S01]  /*72d0*/  IMAD R16, R87, c[0x0][0x17c], R16 ;  /* 0x00005f0057107a24 */ /* 0x000fe200078e0210 */
[----:B------:R-:W-:Y:S02]  /*72e0*/  ISETP.NE.AND.EX P2, PT, RZ, c[0x0][0x34c], PT, P2 ;  /* 0x0000d300ff007a0c */ /* 0x000fe40003f45320 */
[----:B------:R-:W-:Y:S01]  /*72f0*/  MOV R6, R5 ;  /* 0x0000000500067202 */ /* 0x000fe20000000f00 */
[----:B------:R-:W-:Y:S01]  /*7300*/  IMAD.IADD R17, R15, 0x1, R16 ;  /* 0x000000010f117824 */ /* 0x000fe200078e0210 */
[----:B-1----:R-:W-:Y:S01]  /*7310*/  IADD3 R9, P0, R4, R13, RZ ;  /* 0x0000000d04097210 */ /* 0x002fe20007f1e0ff */
[----:B------:R-:W-:Y:S01]  /*7320*/  @P3 IMAD.HI.U32 R8, R5, c[0x0][0x2c8], RZ ;  /* 0x0000b20005083a27 */ /* 0x000fe200078e00ff */
[----:B------:R-:W-:-:S02]  /*7330*/  MOV R20, R154 ;  /* 0x0000009a00147202 */ /* 0x000fc40000000f00 */
[----:B------:R-:W-:Y:S01]  /*7340*/  LEA.HI.X.SX32 R12, R4, R7, 0x1, P0 ;  /* 0x00000007040c7211 */ /* 0x000fe200000f0eff */
[----:B------:R-:W-:Y:S01]  /*7350*/  IMAD.MOV.U32 R16, RZ, RZ, R14 ;  /* 0x000000ffff107224 */ /* 0x000fe200078e000e */
[----:B------:R-:W-:Y:S01]  /*7360*/  @P3 SHF.R.U32.HI R6, RZ, c[0x0][0x2cc], R8 ;  /* 0x0000b300ff063a19 */ /* 0x000fe20000011608 */
[----:B------:R-:W-:Y:S01]  /*7370*/  IMAD.WIDE.U32 R22, R9, c[0x0][0x1e0], R20 ;  /* 0x0000780009167a25 */ /* 0x000fe200078e0014 */
[----:B------:R-:W-:Y:S02]  /*7380*/  SEL R14, R88, RZ, !P2 ;  /* 0x000000ff580e7207 */ /* 0x000fe40005000000 */
[----:B------:R-:W-:Y:S01]  /*7390*/  SEL R7, R215, RZ, !P2 ;  /* 0x000000ffd7077207 */ /* 0x000fe20005000000 */
[----:B------:R-:W-:Y:S01]  /*73a0*/  IMAD R8, R12, c[0x0][0x1e0], RZ ;  /* 0x000078000c087a24 */ /* 0x000fe200078e02ff */
[----:B------:R-:W-:Y:S01]  /*73b0*/  ISETP.NE.U32.AND P0, PT, RZ, c[0x0][0x350], PT ;  /* 0x0000d400ff007a0c */ /* 0x000fe20003f05070 */
[----:B------:R-:W-:Y:S01]  /*73c0*/  IMAD.WIDE.U32 R16, R217, c[0x0][0x1b8], R16 ;  /* 0x00006e00d9107a25 */ /* 0x000fe200078e0010 */
[----:B------:R-:W-:-:S02]  /*73d0*/  ISETP.GE.AND P6, PT, R209, c[0x0][0x1d4], PT ;  /* 0x00007500d1007a0c */ /* 0x000fc40003fc6270 */
[----:B------:R-:W-:Y:S01]  /*73e0*/  ISETP.NE.AND.EX P0, PT, RZ, c[0x0][0x354], PT, P0 ;  /* 0x0000d500ff007a0c */ /* 0x000fe20003f05300 */
[----:B------:R-:W-:Y:S01]  /*73f0*/  IMAD R12, R12, c[0x0][0x208], RZ ;  /* 0x000082000c0c7a24 */ /* 0x000fe200078e02ff */
[----:B------:R-:W-:Y:S01]  /*7400*/  ISETP.GE.AND P4, PT, R154, c[0x0][0x198], PT ;  /* 0x000066009a007a0c */ /* 0x000fe20003f86270 */
[----:B------:R-:W-:Y:S01]  /*7410*/  IMAD R13, R9, c[0x0][0x1e4], R8 ;  /* 0x00007900090d7a24 */ /* 0x000fe200078e0208 */
[----:B------:R-:W-:Y:S01]  /*7420*/  ISETP.GE.AND P3, PT, R209, c[0x0][0x198], PT ;  /* 0x00006600d1007a0c */ /* 0x000fe20003f66270 */
[----:B------:R-:W-:Y:S01]  /*7430*/  IMAD R14, R14, c[0x0][0x1c0], RZ ;  /* 0x000070000e0e7a24 */ /* 0x000fe200078e02ff */
[----:B------:R-:W-:Y:S01]  /*7440*/  ISETP.GE.AND P2, PT, R208, c[0x0][0x198], PT ;  /* 0x00006600d0007a0c */ /* 0x000fe20003f46270 */
[----:B------:R-:W-:Y:S01]  /*7450*/  IMAD R17, R217, c[0x0][0x1bc], R17 ;  /* 0x00006f00d9117a24 */ /* 0x000fe200078e0211 */
[----:B------:R-:W-:Y:S01]  /*7460*/  IADD3 R23, R23, R13, RZ ;  /* 0x0000000d17177210 */ /* 0x000fe20007ffe0ff */
[----:B------:R-:W-:Y:S02]  /*7470*/  IMAD.MOV R8, RZ, RZ, -R6 ;  /* 0x000000ffff087224 */ /* 0x000fe400078e0a06 */
[----:B------:R-:W-:-:S04]  /*7480*/  IMAD.WIDE.U32 R18, R9, c[0x0][0x208], R20 ;  /* 0x0000820009127a25 */ /* 0x000fc800078e0014 */
[----:B------:R-:W-:Y:S02]  /*7490*/  IMAD R12, R9, c[0x0][0x20c], R12 ;  /* 0x00008300090c7a24 */ /* 0x000fe400078e020c */
[C---:B------:R-:W-:Y:S02]  /*74a0*/  IMAD R9, R7.reuse, c[0x0][0x1c4], R14 ;  /* 0x0000710007097a24 */ /* 0x040fe400078e020e */
[----:B------:R-:W-:-:S04]  /*74b0*/  IMAD.WIDE.U32 R16, R7, c[0x0][0x1c0], R16 ;  /* 0x0000700007107a25 */ /* 0x000fc800078e0010 */
[----:B------:R-:W-:Y:S01]  /*74c0*/  IMAD R8, R8, c[0x0][0x2c4], R5 ;  /* 0x0000b10008087a24 */ /* 0x000fe200078e0205 */
[----:B------:R-:W-:Y:S01]  /*74d0*/  SHF.R.S32.HI R5, RZ, 0x1f, R6 ;  /* 0x0000001fff057819 */ /* 0x000fe20000011406 */
[----:B------:R-:W-:Y:S01]  /*74e0*/  IMAD.IADD R19, R19, 0x1, R12 ;  /* 0x0000000113137824 */ /* 0x000fe200078e020c */
[----:B------:R-:W-:Y:S01]  /*74f0*/  IADD3 R17, R17, R9, RZ ;  /* 0x0000000911117210 */ /* 0x000fe20007ffe0ff */
[----:B------:R-:W-:-:S04]  /*7500*/  IMAD.WIDE.U32 R228, R217, c[0x0][0x1e8], R22 ;  /* 0x00007a00d9e47a25 */ /* 0x000fc800078e0016 */
[----:B------:R-:W-:Y:S02]  /*7510*/  IMAD R5, R5, c[0x0][0x1b0], RZ ;  /* 0x00006c0005057a24 */ /* 0x000fe400078e02ff */
[----:B------:R-:W-:-:S04]  /*7520*/  IMAD.WIDE.U32 R16, R6, c[0x0][0x1b0], R16 ;  /* 0x00006c0006107a25 */ /* 0x000fc800078e0010 */
[----:B------:R-:W-:Y:S01]  /*7530*/  IMAD R5, R6, c[0x0][0x1b4], R5 ;  /* 0x00006d0006057a24 */ /* 0x000fe200078e0205 */
[----:B------:R-:W-:Y:S01]  /*7540*/  SHF.R.S32.HI R6, RZ, 0x1f, R8 ;  /* 0x0000001fff067819 */ /* 0x000fe20000011408 */
[----:B------:R-:W-:-:S04]  /*7550*/  IMAD.WIDE.U32 R226, R217, c[0x0][0x210], R18 ;  /* 0x00008400d9e27a25 */ /* 0x000fc800078e0012 */
[----:B------:R-:W-:Y:S02]  /*7560*/  IMAD.IADD R17, R17, 0x1, R5 ;  /* 0x0000000111117824 */ /* 0x000fe400078e0205 */
[----:B------:R-:W-:Y:S02]  /*7570*/  IMAD R5, R6, c[0x0][0x1a8], RZ ;  /* 0x00006a0006057a24 */ /* 0x000fe400078e02ff */
[----:B------:R-:W-:Y:S02]  /*7580*/  IMAD R229, R217, c[0x0][0x1ec], R229 ;  /* 0x00007b00d9e57a24 */ /* 0x000fe400078e02e5 */
[C---:B------:R-:W-:Y:S02]  /*7590*/  IMAD R6, R8.reuse, c[0x0][0x1ac], R5 ;  /* 0x00006b0008067a24 */ /* 0x040fe400078e0205 */
[----:B------:R-:W-:Y:S01]  /*75a0*/  IMAD.WIDE.U32 R12, R8, c[0x0][0x1a8], R16 ;  /* 0x00006a00080c7a25 */ /* 0x000fe200078e0010 */
[----:B------:R-:W-:-:S03]  /*75b0*/  IADD3 R8, R2, -0x1, RZ ;  /* 0xffffffff02087810 */ /* 0x000fc60007ffe0ff */
        /* <DEDUP_REMOVED lines=9> */
[C---:B------:R-:W-:Y:S01]  /*7650*/  LEA R7, P0, R12.reuse, c[0x0][0x160], 0x1 ;  /* 0x000058000c077a11 */ /* 0x040fe200078008ff */
[C---:B------:R-:W-:Y:S01]  /*7660*/  IMAD R9, R219.reuse, c[0x0][0x1f0], RZ ;  /* 0x00007c00db097a24 */ /* 0x040fe200078e02ff */
[----:B------:R-:W-:Y:S01]  /*7670*/  P2R R222, PR, RZ, 0x2 ;  /* 0x00000002ffde7803 */ /* 0x000fe20000000000 */
[----:B------:R-:W-:Y:S01]  /*7680*/  IMAD R219, R219, c[0x0][0x218], RZ ;  /* 0x00008600dbdb7a24 */ /* 0x000fe200078e02ff */
[----:B------:R-:W-:Y:S01]  /*7690*/  LEA.HI.X R6, R12, c[0x0][0x164], R6, 0x1, P0 ;  /* 0x000059000c067a11 */ /* 0x000fe200000f0c06 */
[C---:B------:R-:W-:Y:S02]  /*76a0*/  IMAD R9, R0.reuse, c[0x0][0x1f4], R9 ;  /* 0x00007d0000097a24 */ /* 0x040fe400078e0209 */
[----:B------:R-:W-:-:S04]  /*76b0*/  IMAD.WIDE.U32 R228, R0, c[0x0][0x1f0], R228 ;  /* 0x00007c0000e47a25 */ /* 0x000fc800078e00e4 */
[C---:B------:R-:W-:Y:S01]  /*76c0*/  IMAD R219, R0.reuse, c[0x0][0x21c], R219 ;  /* 0x0000870000db7a24 */ /* 0x040fe200078e02db */
[----:B------:R-:W-:Y:S01]  /*76d0*/  IADD3 R220, R229, R9, RZ ;  /* 0x00000009e5dc7210 */ /* 0x000fe20007ffe0ff */
[----:B------:R-:W-:-:S04]  /*76e0*/  IMAD.WIDE.U32 R226, R0, c[0x0][0x218], R226 ;  /* 0x0000860000e27a25 */ /* 0x000fc800078e00e2 */
[----:B------:R-:W-:Y:S01]  /*76f0*/  IMAD.IADD R219, R227, 0x1, R219 ;  /* 0x00000001e3db7824 */ /* 0x000fe200078e02db */
[----:B------:R-:W-:Y:S05]  /*7700*/  BRA.DIV ~URZ, `(.L_x_3869) ;  /* 0x0000fe427f007947 */ /* 0x000fea000b800000 */
[----:B------:R1:W2:Y:S02]  /*7710*/  SHFL.IDX PT, R9, R6, RZ, 0x181f ;  /* 0x00181fff06097589 */ /* 0x0002a400000e0000 */
.L_x_3993:
[----:B------:R-:W-:Y:S05]  /*7720*/  BRA.DIV ~URZ, `(.L_x_3870) ;  /* 0x0000fe927f007947 */ /* 0x000fea000b800000 */
[----:B------:R3:W4:Y:S02]  /*7730*/  SHFL.IDX PT, R13, R7, RZ, 0x181f ;  /* 0x00181fff070d7589 */ /* 0x00072400000e0000 */
.L_x_3994:
[----:B------:R-:W-:Y:S01]  /*7740*/  IMAD R86, R86, c[0x0][0x2c4], RZ ;  /* 0x0000b10056567a24 */ /* 0x000fe200078e02ff */
[----:B------:R-:W-:Y:S01]  /*7750*/  BSSY B0, `(.L_x_3871) ;  /* 0x0000011000007945 */ /* 0x000fe20003800000 */
[----:B------:R-:W-:Y:S02]  /*7760*/  SHF.R.S32.HI R19, RZ, 0x1f, R208 ;  /* 0x0000001fff137819 */ /* 0x000fe400000114d0 */
[----:B------:R-:W-:Y:S02]  /*7770*/  SHF.R.S32.HI R18, RZ, 0x1f, R209 ;  /* 0x0000001fff127819 */ /* 0x000fe400000114d1 */
        /* <DEDUP_REMOVED lines=14> */
.L_x_3872:
[----:B------:R-:W-:Y:S05]  /*7860*/  BSYNC B0 ;  /* 0x0000000000007941 */ /* 0x000fea0003800000 */
.L_x_3871:
[----:B------:R-:W-:Y:S05]  /*7870*/  BRA.DIV ~URZ, `(.L_x_3873) ;  /* 0x0000fda27f007947 */ /* 0x000fea000b800000 */
[----:B--2---:R2:W1:Y:S04]  /*7880*/  SHFL.IDX PT, R9, R6, 0x1, 0x181f ;  /* 0x00381f0006097f89 */ /* 0x00446800000e0000 */
[----:B------:R2:W3:Y:S02]  /*7890*/  SHFL.IDX PT, R15, R7, 0x1, 0x181f ;  /* 0x00381f00070f7f89 */ /* 0x0004e400000e0000 */
.L_x_3995:
[----:B----4-:R-:W-:Y:S01]  /*78a0*/  IADD3 R13, R5, 0x20, RZ ;  /* 0x00000020050d7810 */ /* 0x010fe20007ffe0ff */
[----:B------:R-:W-:Y:S03]  /*78b0*/  BSSY B0, `(.L_x_3874) ;  /* 0x000000f000007945 */ /* 0x000fe60003800000 */
[----:B------:R-:W-:-:S13]  /*78c0*/  ISETP.GE.AND P0, PT, R13, R86, PT ;  /* 0x000000560d00720c */ /* 0x000fda0003f06270 */
[----:B------:R-:W-:Y:S05]  /*78d0*/  @P0 BRA `(.L_x_3875) ;  /* 0x000000c000000947 */ /* 0x000fea0003800000 */
[CC--:B---3--:R-:W-:Y:S02]  /*78e0*/  LEA R16, P0, R154.reuse, R15.reuse, 0x1 ;  /* 0x0000000f9a107211 */ /* 0x0c8fe400078008ff */
        /* <DEDUP_REMOVED lines=11> */
.L_x_3875:
[----:B------:R-:W-:Y:S05]  /*79a0*/  BSYNC B0 ;  /* 0x0000000000007941 */ /* 0x000fea0003800000 */
.L_x_3874:
[----:B------:R-:W-:Y:S05]  /*79b0*/  BRA.DIV ~URZ, `(.L_x_3876) ;  /* 0x0000fd327f007947 */ /* 0x000fea000b800000 */
[----:B-1----:R1:W4:Y:S02]  /*79c0*/  SHFL.IDX PT, R9, R6, 0x2, 0x181f ;  /* 0x00581f0006097f89 */ /* 0x00232400000e0000 */
.L_x_3996:
[----:B------:R-:W-:Y:S05]  /*79d0*/  BRA.DIV ~URZ, `(.L_x_3877) ;  /* 0x0000fd827f007947 */ /* 0x000fea000b800000 */
[----:B---3--:R3:W1:Y:S02]  /*79e0*/  SHFL.IDX PT, R15, R7, 0x2, 0x181f ;  /* 0x00581f00070f7f89 */ /* 0x00866400000e0000 */
.L_x_3997:
[----:B------:R-:W-:Y:S01]  /*79f0*/  IADD3 R13, R5, 0x40, RZ ;  /* 0x00000040050d7810 */ /* 0x000fe20007ffe0ff */
[----:B------:R-:W-:Y:S03]  /*7a00*/  BSSY B0, `(.L_x_3878) ;  /* 0x000000f000007945 */ /* 0x000fe60003800000 */
[----:B------:R-:W-:-:S13]  /*7a10*/  ISETP.GE.AND P0, PT, R13, R86, PT ;  /* 0x000000560d00720c */ /* 0x000fda0003f06270 */
[----:B------:R-:W-:Y:S05]  /*7a20*/  @P0 BRA `(.L_x_3879) ;  /* 0x000000c000000947 */ /* 0x000fea0003800000 */
[CC--:B-1----:R-:W-:Y:S02]  /*7a30*/  LEA R16, P0, R154.reuse, R15.reuse, 0x1 ;  /* 0x0000000f9a107211 */ /* 0x0c2fe400078008ff */
[C---:B------:R-:W-:Y:S02]  /*7a40*/  LEA R12, P1, R209.reuse, R15, 0x1 ;  /* 0x0000000fd10c7211 */ /* 0x040fe400078208ff */
[----:B----4-:R-:W-:Y:S02]  /*7a50*/  LEA.HI.X R17, R154, R9, R21, 0x1, P0 ;  /* 0x000000099a117211 */ /* 0x010fe400000f0c15 */
        /* <DEDUP_REMOVED lines=9> */
.L_x_3879:
[----:B------:R-:W-:Y:S05]  /*7af0*/  BSYNC B0 ;  /* 0x0000000000007941 */ /* 0x000fea0003800000 */
.L_x_3878:
[----:B------:R-:W-:Y:S05]  /*7b00*/  BRA.DIV ~URZ, `(.L_x_3880) ;  /* 0x0000fcc27f007947 */ /* 0x000fea000b800000 */
[----:B----4-:R4:W2:Y:S04]  /*7b10*/  SHFL.IDX PT, R9, R6, 0x3, 0x181f ;  /* 0x00781f0006097f89 */ /* 0x0108a800000e0000 */
[----:B-1----:R4:W1:Y:S02]  /*7b20*/  SHFL.IDX PT, R13, R7, 0x3, 0x181f ;  /* 0x00781f00070d7f89 */ /* 0x00286400000e0000 */
.L_x_3998:
[----:B------:R-:W-:-:S04]  /*7b30*/  IADD3 R5, R5, 0x60, RZ ;  /* 0x0000006005057810 */ /* 0x000fc80007ffe0ff */
[----:B------:R-:W-:-:S13]  /*7b40*/  ISETP.GE.AND P0, PT, R5, R86, PT ;  /* 0x000000560500720c */ /* 0x000fda0003f06270 */
[----:B-1----:R-:W-:-:S04]  /*7b50*/  @!P0 LEA R14, P1, R154, R13, 0x1 ;  /* 0x0000000d9a0e8211 */ /* 0x002fc800078208ff */
[----:B--2---:R-:W-:Y:S02]  /*7b60*/  @!P0 LEA.HI.X R15, R154, R9, R21, 0x1, P1 ;  /* 0x000000099a0f8211 */ /* 0x004fe400008f0c15 */
[----:B----4-:R-:W-:-:S03]  /*7b70*/  @!P0 LEA R6, P1, R209, R13, 0x1 ;  /* 0x0000000dd1068211 */ /* 0x010fc600078208ff */
[----:B------:R-:W-:Y:S01]  /*7b80*/  @!PT LDS RZ, [RZ] ;  /* 0x00000000fffff984 */ /* 0x000fe20000000800 */
[----:B------:R-:W-:Y:S01]  /*7b90*/  @!PT LDS RZ, [RZ] ;  /* 0x00000000fffff984 */ /* 0x000fe20000000800 */
[----:B------:R-:W-:Y:S01]  /*7ba0*/  @!PT LDS RZ, [RZ] ;  /* 0x00000000fffff984 */ /* 0x000fe20000000800 */
[----:B------:R1:W-:Y:S01]  /*7bb0*/  @!P0 LDGSTS.E.BYPASS.LTC128B.128 [R139+0x1b100], [R14.64], !P4 ;  /* 0x1b1000000e8b8fae */ /* 0x0003e2000e101d48 */
[----:B---3--:R-:W-:Y:S02]  /*7bc0*/  @!P0 LEA.HI.X R7, R209, R9, R18, 0x1, P1 ;  /* 0x00000009d1078211 */ /* 0x008fe400008f0c12 */
        /* <DEDUP_REMOVED lines=10> */
[----:B------:R-:W-:Y:S01]  /*7c70*/  IMAD R6, R8, -0x40, R5 ;  /* 0xffffffc008067824 */ /* 0x000fe200078e0205 */
[----:B------:R-:W-:Y:S01]  /*7c80*/  LEA R5, P2, R14, R228, 0x6 ;  /* 0x000000e40e057211 */ /* 0x000fe200078430ff */
[----:B------:R-:W-:Y:S01]  /*7c90*/  IMAD R9, R7, c[0x0][0x1e0], RZ ;  /* 0x0000780007097a24 */ /* 0x000fe200078e02ff */
[----:B------:R-:W-:Y:S01]  /*7ca0*/  ULDC.64 UR4, c[0x0][0x208] ;  /* 0x0000820000047ab9 */ /* 0x000fe20000000a00 */
[----:B------:R-:W-:Y:S01]  /*7cb0*/  IMAD.MOV.U32 R0, RZ, RZ, 0x20 ;  /* 0x00000020ff007424 */ /* 0x000fe200078e00ff */
[----:B------:R-:W-:Y:S01]  /*7cc0*/  ISETP.GE.AND P1, PT, R6, 0x1, PT ;  /* 0x000000010600780c */ /* 0x000fe20003f26270 */
        /* <DEDUP_REMOVED lines=9> */
[----:B------:R-:W-:Y:S01]  /*7d60*/  IMAD.WIDE.U32 R16, R8, c[0x0][0x208], RZ ;  /* 0x0000820008107a25 */ /* 0x000fe200078e00ff */
[----:B------:R-:W-:Y:S02]  /*7d70*/  LEA.HI.X R4, R14, R220, R9, 0x6, P2 ;  /* 0x000000dc0e047211 */ /* 0x000fe400010f3409 */
[C---:B------:R-:W-:Y:S01]  /*7d80*/  @P1 LEA R18, P3, R5.reuse, c[0x0][0x1c8], 0x1 ;  /* 0x0000720005121a11 */ /* 0x040fe200078608ff */
[----:B------:R-:W-:Y:S01]  /*7d90*/  IMAD R9, R0, c[0x0][0x1e4], RZ ;  /* 0x0000790000097a24 */ /* 0x000fe200078e02ff */
[C---:B------:R-:W-:Y:S01]  /*7da0*/  @P0 IADD3 R12, P2, R5.reuse, R12, RZ ;  /* 0x0000000c050c0210 */ /* 0x040fe20007f5e0ff */
[----:B------:R-:W-:Y:S01]  /*7db0*/  IMAD R7, R8, c[0x0][0x20c], R7 ;  /* 0x0000830008077a24 */ /* 0x000fe200078e0207 */
[----:B------:R-:W-:Y:S02]  /*7dc0*/  @P1 LEA.HI.X R19, R5, c[0x0][0x1cc], R4, 0x1, P3 ;  /* 0x0000730005131a11 */ /* 0x000fe400018f0c04 */
[----:B------:R-:W-:Y:S01]  /*7dd0*/  @P0 IADD3.X R9, R4, R13, R9, P2, !PT ;  /* 0x0000000d04090210 */ /* 0x000fe200017fe409 */
[----:B------:R-:W-:Y:S01]  /*7de0*/  IMAD.IADD R14, R17, 0x1, R7 ;  /* 0x00000001110e7824 */ /* 0x000fe200078e0207 */
[----:B------:R-:W-:-:S02]  /*7df0*/  @P0 LEA R20, P3, R12, c[0x0][0x1c8], 0x1 ;  /* 0x000072000c140a11 */ /* 0x000fc400078608ff */
[----:B------:R-:W-:Y:S02]  /*7e00*/  @P1 ISETP.GE.AND P5, PT, R208, c[0x0][0x1d4], PT ;  /* 0x00007500d0001a0c */ /* 0x000fe40003fa6270 */
[----:B------:R-:W-:Y:S01]  /*7e10*/  @P0 LEA.HI.X R21, R12, c[0x0][0x1cc], R9, 0x1, P3 ;  /* 0x000073000c150a11 */ /* 0x000fe200018f0c09 */
[----:B------:R-:W-:Y:S01]  /*7e20*/  IMAD.MOV.U32 R9, RZ, RZ, 0x40 ;  /* 0x00000040ff097424 */ /* 0x000fe200078e00ff */
[----:B------:R-:W-:Y:S02]  /*7e30*/  ISETP.NE.AND P3, PT, R222, RZ, PT ;  /* 0x000000ffde00720c */ /* 0x000fe40003f65270 */
[----:B------:R-:W-:Y:S02]  /*7e40*/  LEA R4, P2, R16, R226, 0x6 ;  /* 0x000000e210047211 */ /* 0x000fe400078430ff */
        /* <DEDUP_REMOVED lines=8> */
[----:B------:R-:W-:-:S03]  /*7ed0*/  ISETP.GE.AND P2, PT, R154, c[0x0][0x1d4], PT ;  /* 0x000075009a007a0c */ /* 0x000fc60003f46270 */
[----:B------:R1:W-:Y:S01]  /*7ee0*/  @P1 LDGSTS.E.BYPASS.LTC128B.128 [R139+0xe100], [R18.64+0x80], !P6 ;  /* 0x0e100080128b1fae */ /* 0x0003e2000f101d48 */
[----:B------:R-:W-:-:S03]  /*7ef0*/  ISETP.LT.OR P3, PT, R6, 0x1, P2 ;  /* 0x000000010600780c */ /* 0x000fc60001761670 */
[----:B------:R1:W-:Y:S01]  /*7f00*/  @P1 LDGSTS.E.BYPASS.LTC128B.128 [R139+0x10100], [R18.64+0x100], !P5 ;  /* 0x10100100128b1fae */ /* 0x0003e2000e901d48 */
[----:B------:R-:W-:Y:S02]  /*7f10*/  ISETP.NE.AND P5, PT, R222, RZ, PT ;  /* 0x000000ffde00720c */ /* 0x000fe40003fa5270 */
        /* <DEDUP_REMOVED lines=22> */
[----:B-1----:R-:W-:Y:S01]  /*8080*/  IADD3 R5, R2, -0x2, RZ ;  /* 0xfffffffe02057810 */ /* 0x002fe20007ffe0ff */
[----:B------:R-:W-:Y:S01]  /*8090*/  IMAD.WIDE.U32 R14, R9, c[0x0][0x1e0], RZ ;  /* 0x00007800090e7a25 */ /* 0x000fe200078e00ff */
[----:B------:R-:W-:-:S02]  /*80a0*/  ISETP.NE.AND P4, PT, R222, RZ, PT ;  /* 0x000000ffde00720c */ /* 0x000fc40003f85270 */
        /* <DEDUP_REMOVED lines=19> */
.L_x_3882:
[----:B------:R-:W-:Y:S05]  /*81e0*/  BSYNC B0 ;  /* 0x0000000000007941 */ /* 0x000fea0003800000 */
.L_x_3881:
[----:B------:R-:W-:Y:S01]  /*81f0*/  ISETP.LT.AND P0, PT, RZ, c[0x0][0x27c], PT ;  /* 0x00009f00ff007a0c */ /* 0x000fe20003f01270 */
[----:B------:R-:W0:-:S12]  /*8200*/  LDGDEPBAR ;  /* 0x00000000000079af */ /* 0x000e180000000000 */
[----:B------:R-:W-:Y:S05]  /*8210*/  @P0 BRA `(.L_x_3883) ;  /* 0x0000002000000947 */ /* 0x000fea0003800000 */
[----:B------:R-:W-:-:S04]  /*8220*/  DEPBAR.LE SB0, 0x3 ;  /* 0x000080c00000791a */ /* 0x000fc80000000000 */
[----:B------:R-:W-:Y:S05]  /*8230*/  BRA `(.L_x_3884) ;  /* 0x0000597000007947 */ /* 0x000fea0003800000 */
.L_x_3883:
[----:B-1---5:R-:W-:Y:S01]  /*8240*/  SHF.R.S32.HI R4, RZ, 0x1f, R85 ;  /* 0x0000001fff047819 */ /* 0x022fe20000011455 */
[----:B------:R-:W-:Y:S01]  /*8250*/  ULDC.U8 UR4, c[0x0][0x298] ;  /* 0x0000a60000047ab9 */ /* 0x000fe20000000000 */
[C---:B------:R-:W-:Y:S01]  /*8260*/  IMAD.WIDE.U32 R16, R85.reuse, c[0x0][0x280], RZ ;  /* 0x0000a00055107a25 */ /* 0x040fe200078e00ff */
[----:B------:R-:W-:Y:S01]  /*8270*/  ISETP.NE.AND P2, PT, RZ, UR4, PT ;  /* 0x00000004ff007c0c */ /* 0x000fe2000bf45270 */
[----:B------:R-:W-:Y:S01]  /*8280*/  BSSY B2, `(.L_x_3884) ;  /* 0x0000592000027945 */ /* 0x000fe20003800000 */
[----:B------:R-:W-:Y:S01]  /*8290*/  IADD3 R19, R142, 0x40, RZ ;  /* 0x000000408e137810 */ /* 0x000fe20007ffe0ff */
[----:B------:R-:W-:Y:S01]  /*82a0*/  IMAD R6, R4, c[0x0][0x280], RZ ;  /* 0x0000a00004067a24 */ /* 0x000fe200078e02ff */
[----:B------:R-:W-:Y:S01]  /*82b0*/  IADD3 R33, R142, 0x20, RZ ;  /* 0x000000208e217810 */ /* 0x000fe20007ffe0ff */
[----:B------:R-:W-:Y:S02]  /*82c0*/  IMAD R4, R4, c[0x0][0x290], RZ ;  /* 0x0000a40004047a24 */ /* 0x000fe400078e02ff */
        /* <DEDUP_REMOVED lines=9> */
[----:B------:R-:W-:Y:S02]  /*8360*/  LEA.HI.X R6, R14, c[0x0][0x28c], R6, 0x1, P0 ;  /* 0x0000a3000e067a11 */ /* 0x000fe400000f0c06 */
[----:B------:R-:W-:Y:S01]  /*8370*/  IADD3 R16, R213, 0x40, RZ ;  /* 0x00000040d5107810 */ /* 0x000fe20007ffe0ff */
        /* <DEDUP_REMOVED lines=61> */
[----:B---3--:R-:W-:Y:S01]  /*8750*/  CS2R R24, SRZ ;  /* 0x0000000000187805 */ /* 0x008fe2000001ff00 */
[----:B------:R-:W-:Y:S01]  /*8760*/  @!P3 IADD3 R40, P4, R30, R14, RZ ;  /* 0x0000000e1e28b210 */ /* 0x000fe20007f9e0ff */
[----:B------:R-:W-:Y:S01]  /*8770*/  @!P1 IMAD.WIDE R48, R142, 0x2, R34 ;  /* 0x000000028e309825 */ /* 0x000fe200078e0222 */
[----:B------:R-:W-:-:S03]  /*8780*/  SHF.R.S32.HI R15, RZ, 0x1f, R136 ;  /* 0x0000001fff0f7819 */ /* 0x000fc60000011488 */
[----:B----4-:R-:W-:Y:S01]  /*8790*/  @!P1 IMAD.WIDE R20, R142, 0x2, R30 ;  /* 0x000000028e149825 */ /* 0x010fe200078e021e */
        /* <DEDUP_REMOVED lines=8> */
[----:B--2---:R-:W-:Y:S01]  /*8820*/  CS2R R28, SRZ ;  /* 0x00000000001c7805 */ /* 0x004fe2000001ff00 */
[----:B------:R-:W-:Y:S01]  /*8830*/  CS2R R36, SRZ ;  /* 0x0000000000247805 */ /* 0x000fe2000001ff00 */
[----:B------:R-:W-:Y:S01]  /*8840*/  CS2R R14, SRZ ;  /* 0x00000000000e7805 */ /* 0x000fe2000001ff00 */
[----:B------:R-:W-:Y:S01]  /*8850*/  CS2R R60, SRZ ;  /* 0x00000000003c7805 */ /* 0x000fe2000001ff00 */
[----:B------:R-:W-:Y:S02]  /*8860*/  @!P0 IMAD.X R31, R31, 0x1, R4, P1 ;  /* 0x000000011f1f8824 */ /* 0x000fe400008e0604 */
[----:B------:R-:W-:Y:S01]  /*8870*/  CS2R R4, SRZ ;  /* 0x0000000000047805 */ /* 0x000fe2000001ff00 */
[----:B------:R1:W5:Y:S04]  /*8880*/  @!P3 LD.E.64 R28, [R42.64] ;  /* 0x000000082a1cb980 */ /* 0x000368000c101b00 */
[----:B------:R1:W5:Y:S01]  /*8890*/  @!P2 LD.E.64 R36, [R46.64] ;  /* 0x000000082e24a980 */ /* 0x000362000c101b00 */
[----:B---3--:R-:W-:-:S03]  /*88a0*/  CS2R R20, SRZ ;  /* 0x0000000000147805 */ /* 0x008fc6000001ff00 */
[----:B------:R1:W5:Y:S04]  /*88b0*/  @!P3 LD.E.64 R4, [R40.64] ;  /* 0x000000082804b980 */ /* 0x000368000c101b00 */
[----:B------:R1:W5:Y:S04]  /*88c0*/  @!P0 LD.E.64 R14, [R34.64] ;  /* 0x00000008220e8980 */ /* 0x000368000c101b00 */
[----:B------:R1:W5:Y:S04]  /*88d0*/  @!P2 LD.E.64 R20, [R44.64] ;  /* 0x000000082c14a980 */ /* 0x000368000c101b00 */
[----:B------:R1:W5:Y:S02]  /*88e0*/  @!P0 LD.E.64 R60, [R30.64] ;  /* 0x000000081e3c8980 */ /* 0x000364000c101b00 */
.L_x_3887:
[----:B-1-3--:R-:W-:Y:S05]  /*88f0*/  BSYNC B0 ;  /* 0x0000000000007941 */ /* 0x00afea0003800000 */
.L_x_3886:
[----:B-----5:R-:W-:Y:S01]  /*8900*/  IMAD.MOV.U32 R56, RZ, RZ, R36 ;  /* 0x000000ffff387224 */ /* 0x020fe200078e0024 */
[----:B------:R-:W-:Y:S01]  /*8910*/  SHF.R.U64 R36, R36, 0x10, R37 ;  /* 0x0000001024247819 */ /* 0x000fe20000001225 */
[----:B------:R-:W-:Y:S01]  /*8920*/  IMAD.MOV.U32 R41, RZ, RZ, R21 ;  /* 0x000000ffff297224 */ /* 0x000fe200078e0015 */
[--C-:B------:R-:W-:Y:S01]  /*8930*/  SHF.R.U32.HI R35, RZ, 0x10, R37.reuse ;  /* 0x00000010ff237819 */ /* 0x100fe20000011625 */
[----:B------:R-:W-:Y:S01]  /*8940*/  IMAD.MOV.U32 R55, RZ, RZ, R37 ;  /* 0x000000ffff377224 */ /* 0x000fe200078e0025 */
[----:B------:R-:W-:Y:S01]  /*8950*/  SHF.R.U32.HI R32, RZ, 0x10, R21 ;  /* 0x00000010ff207819 */ /* 0x000fe20000011615 */
[--C-:B------:R-:W-:Y:S01]  /*8960*/  IMAD.MOV.U32 R44, RZ, RZ, R25.reuse ;  /* 0x000000ffff2c7224 */ /* 0x100fe200078e0019 */
[----:B------:R-:W-:Y:S01]  /*8970*/  SHF.R.U32.HI R37, RZ, 0x10, R25 ;  /* 0x00000010ff257819 */ /* 0x000fe20000011619 */
[----:B------:R-:W-:Y:S01]  /*8980*/  IMAD R86, R201, -0x80, R86 ;  /* 0xffffff80c9567824 */ /* 0x000fe200078e0256 */
[----:B------:R-:W-:Y:S01]  /*8990*/  PRMT R32, R41, 0x5410, R32 ;  /* 0x0000541029207816 */ /* 0x000fe20000000020 */
[----:B------:R-:W-:Y:S01]  /*89a0*/  IMAD.MOV.U32 R42, RZ, RZ, R20 ;  /* 0x000000ffff2a7224 */ /* 0x000fe200078e0014 */
[----:B------:R-:W-:Y:S01]  /*89b0*/  SHF.R.U64 R34, R20, 0x10, R21 ;  /* 0x0000001014227819 */ /* 0x000fe20000001215 */
[----:B------:R-:W-:Y:S01]  /*89c0*/  IMAD.MOV.U32 R54, RZ, RZ, R26 ;  /* 0x000000ffff367224 */ /* 0x000fe200078e001a */
[----:B------:R-:W-:Y:S01]  /*89d0*/  PRMT R37, R44, 0x5410, R37 ;  /* 0x000054102c257816 */ /* 0x000fe20000000025 */
[----:B------:R-:W-:Y:S01]  /*89e0*/  IMAD.MOV.U32 R53, RZ, RZ, R27 ;  /* 0x000000ffff357224 */ /* 0x000fe200078e001b */
[----:B------:R-:W-:Y:S01]  /*89f0*/  IMNMX R41, R86, 0x80, PT ;  /* 0x0000008056297817 */ /* 0x000fe20003800200 */
[----:B------:R-:W-:Y:S01]  /*8a00*/  IMAD.MOV.U32 R52, RZ, RZ, R22 ;  /* 0x000000ffff347224 */ /* 0x000fe200078e0016 */
[----:B------:R-:W-:Y:S01]  /*8a10*/  LOP3.LUT R44, R211, 0x18, R144, 0xf8, !PT ;  /* 0x00000018d32c7812 */ /* 0x000fe200078ef890 */
        /* <DEDUP_REMOVED lines=13> */
[----:B------:R-:W-:Y:S01]  /*8af0*/  PRMT R34, R42, 0x5410, R34 ;  /* 0x000054102a227816 */ /* 0x000fe20000000022 */
        /* <DEDUP_REMOVED lines=11> */
[----:B------:R-:W-:Y:S01]  /*8bb0*/  SHF.R.U64 R40, R38, 0x10, R39 ;  /* 0x0000001026287819 */ /* 0x000fe20000001227 */
[----:B------:R-:W-:-:S04]  /*8bc0*/  DEPBAR.LE SB0, 0x3 ;  /* 0x000080c00000791a */ /* 0x000fc80000000000 */
[----:B------:R-:W-:Y:S01]  /*8bd0*/  SHF.R.U64 R38, R24, 0x10, R25 ;  /* 0x0000001018267819 */ /* 0x000fe20000001219 */
[----:B------:R-:W-:Y:S01]  /*8be0*/  BSSY B1, `(.L_x_3888) ;  /* 0x0000122000017945 */ /* 0x000fe20003800000 */
        /* <DEDUP_REMOVED lines=8> */
[----:B------:R-:W-:-:S02]  /*8c70*/  SHF.R.U64 R17, R14, 0x10, R15 ;  /* 0x000000100e117819 */ /* 0x000fc4000000120f */
[----:B------:R-:W-:Y:S02]  /*8c80*/  SHF.R.U32.HI R28, RZ, 0x10, R13 ;  /* 0x00000010ff1c7819 */ /* 0x000fe4000001160d */
[----:B------:R-:W-:Y:S02]  /*8c90*/  SHF.R.U32.HI R39, RZ, 0x10, R39 ;  /* 0x00000010ff277819 */ /* 0x000fe40000011627 */
[----:B------:R-:W-:Y:S02]  /*8ca0*/  SHF.R.U32.HI R15, RZ, 0x10, R15 ;  /* 0x00000010ff0f7819 */ /* 0x000fe4000001160f */
[--C-:B------:R-:W-:Y:S02]  /*8cb0*/  SHF.R.U64 R14, R60, 0x10, R61.reuse ;  /* 0x000000103c0e7819 */ /* 0x100fe4000000123d */
[----:B------:R-:W-:Y:S02]  /*8cc0*/  SHF.R.U32.HI R13, RZ, 0x10, R61 ;  /* 0x00000010ff0d7819 */ /* 0x000fe4000001163d */
[----:B------:R-:W-:-:S02]  /*8cd0*/  IADD3 R42, R18, 0x18100, RZ ;  /* 0x00018100122a7810 */ /* 0x000fc40007ffe0ff */
[----:B------:R-:W-:Y:S02]  /*8ce0*/  PRMT R25, R12, 0x5410, R25 ;  /* 0x000054100c197816 */ /* 0x000fe40000000019 */
[----:B------:R-:W-:Y:S02]  /*8cf0*/  IADD3 R12, R18, 0x18140, RZ ;  /* 0x00018140120c7810 */ /* 0x000fe40007ffe0ff */
        /* <DEDUP_REMOVED lines=27> */
[----:B------:R-:W-:Y:S01]  /*8eb0*/  IMAD.U32 R44, R38, 0x10000, RZ ;  /* 0x00010000262c7824 */ /* 0x000fe200078e00ff */
[----:B------:R-:W-:Y:S02]  /*8ec0*/  LOP3.LUT R45, R40, 0xffff0000, RZ, 0xc0, !PT ;  /* 0xffff0000282d7812 */ /* 0x000fe400078ec0ff */
[C---:B-1----:R-:W-:Y:S01]  /*8ed0*/  SHF.L.U32 R43, R4.reuse, 0x10, RZ ;  /* 0x00000010042b7819 */ /* 0x042fe200000006ff */
[----:B------:R-:W-:Y:S01]  /*8ee0*/  IMAD.U32 R46, R7, 0x10000, RZ ;  /* 0x00010000072e7824 */ /* 0x000fe200078e00ff */
[----:B------:R-:W-:Y:S02]  /*8ef0*/  LOP3.LUT R42, R4, 0xffff0000, RZ, 0xc0, !PT ;  /* 0xffff0000042a7812 */ /* 0x000fe400078ec0ff */
[C---:B------:R-:W-:Y:S02]  /*8f00*/  SHF.L.U32 R4, R5.reuse, 0x10, RZ ;  /* 0x0000001005047819 */ /* 0x040fe400000006ff */
[----:B------:R-:W-:-:S02]  /*8f10*/  LOP3.LUT R50, R5, 0xffff0000, RZ, 0xc0, !PT ;  /* 0xffff000005327812 */ /* 0x000fc400078ec0ff */
[----:B------:R-:W-:Y:S02]  /*8f20*/  LOP3.LUT R5, R38, 0xffff0000, RZ, 0xc0, !PT ;  /* 0xffff000026057812 */ /* 0x000fe400078ec0ff */
[C---:B------:R-:W-:Y:S02]  /*8f30*/  SHF.L.U32 R49, R6.reuse, 0x10, RZ ;  /* 0x0000001006317819 */ /* 0x040fe400000006ff */
[----:B------:R-:W-:Y:S01]  /*8f40*/  LOP3.LUT R48, R6, 0xffff0000, RZ, 0xc0, !PT ;  /* 0xffff000006307812 */ /* 0x000fe200078ec0ff */
[CC--:B------:R-:W-:Y:S01]  /*8f50*/  FMUL.FTZ R6, R42.reuse, R44.reuse ;  /* 0x0000002c2a067220 */ /* 0x0c0fe20000410000 */
[----:B------:R-:W-:Y:S01]  /*8f60*/  LOP3.LUT R51, R7, 0xffff0000, RZ, 0xc0, !PT ;  /* 0xffff000007337812 */ /* 0x000fe200078ec0ff */
[----:B------:R-:W-:Y:S02]  /*8f70*/  FMUL.FTZ R42, R42, R47 ;  /* 0x0000002f2a2a7220 */ /* 0x000fe40000410000 */
        /* <DEDUP_REMOVED lines=16> */
[----:B------:R-:W-:-:S02]  /*9080*/  FFMA.FTZ R48, R49, R44, R48 ;  /* 0x0000002c31307223 */ /* 0x000fc40000010030 */
[----:B------:R-:W-:Y:S01]  /*9090*/  FFMA.FTZ R45, R46, R45, -R5 ;  /* 0x0000002d2e2d7223 */ /* 0x000fe20000010805 */
[----:B------:R-:W-:Y:S01]  /*90a0*/  F2FP.BF16.PACK_AB R5, R50, R7 ;  /* 0x000000073205723e */ /* 0x000fe200000010ff */
[----:B------:R-:W-:Y:S01]  /*90b0*/  FFMA.FTZ R42, R46, R42, R51 ;  /* 0x0000002a2e2a7223 */ /* 0x000fe20000010033 */
[----:B------:R-:W-:-:S04]  /*90c0*/  F2FP.BF16.PACK_AB R6, R48, R47 ;  /* 0x0000002f3006723e */ /* 0x000fc800000010ff */
[----:B------:R-:W-:-:S05]  /*90d0*/  F2FP.BF16.PACK_AB R7, R42, R45 ;  /* 0x0000002d2a07723e */ /* 0x000fca00000010ff */
[----:B------:R1:W-:Y:S02]  /*90e0*/  STS.128 [R18+0x18100], R4 ;  /* 0x0181000412007388 */ /* 0x0003e40000000c00 */
.L_x_3891:
[----:B------:R-:W-:Y:S05]  /*90f0*/  BSYNC B0 ;  /* 0x0000000000007941 */ /* 0x000fea0003800000 */
.L_x_3890:
[----:B------:R-:W-:Y:S01]  /*9100*/  ISETP.GE.AND P0, PT, R138, c[0x0][0x27c], PT ;  /* 0x00009f008a007a0c */ /* 0x000fe20003f06270 */
[----:B------:R-:W-:-:S12]  /*9110*/  BSSY B0, `(.L_x_3892) ;  /* 0x0000028000007945 */ /* 0x000fd80003800000 */
[----:B------:R-:W-:Y:S05]  /*9120*/  @P0 BRA `(.L_x_3893) ;  /* 0x0000026000000947 */ /* 0x000fea0003800000 */
[----:B-1----:R-:W1:Y:S01]  /*9130*/  LDS.128 R4, [R12] ;  /* 0x000000000c047984 */ /* 0x002e620000000c00 */
        /* <DEDUP_REMOVED lines=14> */
[----:B------:R-:W-:Y:S02]  /*9220*/  FMUL.FTZ R7, R50, R5 ;  /* 0x0000000532077220 */ /* 0x000fe40000410000 */
[----:B------:R-:W-:Y:S01]  /*9230*/  FFMA.FTZ R6, R43, R47, -R6 ;  /* 0x0000002f2b067223 */ /* 0x000fe20000010806 */
[----:B------:R-:W-:Y:S01]  /*9240*/  SHF.L.U32 R47, R35, 0x10, RZ ;  /* 0x00000010232f7819 */ /* 0x000fe200000006ff */
[----:B------:R-:W-:Y:S01]  /*9250*/  FFMA.FTZ R43, R43, R44, R42 ;  /* 0x0000002c2b2b7223 */ /* 0x000fe2000001002a */
[----:B------:R-:W-:Y:S01]  /*9260*/  SHF.L.U32 R44, R32, 0x10, RZ ;  /* 0x00000010202c7819 */ /* 0x000fe200000006ff */
        /* <DEDUP_REMOVED lines=17> */
[----:B------:R1:W-:Y:S02]  /*9380*/  STS.128 [R12], R4 ;  /* 0x000000040c007388 */ /* 0x0003e40000000c00 */
.L_x_3893:
[----:B------:R-:W-:Y:S05]  /*9390*/  BSYNC B0 ;  /* 0x0000000000007941 */ /* 0x000fea0003800000 */
.L_x_3892:
        /* <DEDUP_REMOVED lines=41> */
.L_x_3895:
[----:B------:R-:W-:Y:S05]  /*9630*/  BSYNC B0 ;  /* 0x0000000000007941 */ /* 0x000fea0003800000 */
.L_x_3894:
        /* <DEDUP_REMOVED lines=41> */
.L_x_3897:
[----:B------:R-:W-:Y:S05]  /*98d0*/  BSYNC B0 ;  /* 0x0000000000007941 */ /* 0x000fea0003800000 */
.L_x_3896:
        /* <DEDUP_REMOVED lines=41> */
.L_x_3899:
[----:B------:R-:W-:Y:S05]  /*9b70*/  BSYNC B0 ;  /* 0x0000000000007941 */ /* 0x000fea0003800000 */
.L_x_3898:
[----:B------:R-:W-:-:S13]  /*9b80*/  ISETP.GE.AND P0, PT, R136, c[0x0][0x27c], PT ;  /* 0x00009f0088007a0c */ /* 0x000fda0003f06270 */
        /* <DEDUP_REMOVED lines=39> */
.L_x_3889:
[----:B------:R-:W-:Y:S05]  /*9e00*/  BSYNC B1 ;  /* 0x0000000000017941 */ /* 0x000fea0003800000 */
.L_x_3888:
[----:B------:R-:W-:-:S13]  /*9e10*/  ISETP.GE.AND P0, PT, R16, R41, PT ;  /* 0x000000291000720c */ /* 0x000fda0003f06270 */
[----:B------:R-:W-:Y:S05]  /*9e20*/  @P0 BRA `(.L_x_3900) ;  /* 0x00003d7000000947 */ /* 0x000fea0003800000 */
        /* <DEDUP_REMOVED lines=41> */
.L_x_3902:
[----:B------:R-:W-:Y:S05]  /*a0c0*/  BSYNC B0 ;  /* 0x0000000000007941 */ /* 0x000fea0003800000 */
.L_x_3901:
        /* <DEDUP_REMOVED lines=20> */
[C---:B------:R-:W-:Y:S01]  /*a210*/  FFMA.FTZ R5, R39.reuse, R4, -R7 ;  /* 0x0000000427057223 */ /* 0x040fe20000010807 */
        /* <DEDUP_REMOVED lines=12> */
[-C--:B------:R-:W-:Y:S02]  /*a2e0*/  FFMA.FTZ R40, R7, R42.reuse, R40 ;  /* 0x0000002a07287223 */ /* 0x080fe40000010028 */
[----:B------:R-:W-:Y:S01]  /*a2f0*/  FFMA.FTZ R39, R39, R42, -R4 ;  /* 0x0000002a27277223 */ /* 0x000fe20000010804 */
[----:B------:R-:W-:Y:S01]  /*a300*/  F2FP.BF16.PACK_AB R4, R37, R6 ;  /* 0x000000062504723e */ /* 0x000fe200000010ff */
[-C--:B------:R-:W-:Y:S02]  /*a310*/  FFMA.FTZ R7, R35, R34.reuse, -R16 ;  /* 0x0000002223077223 */ /* 0x080fe40000010810 */
[----:B------:R-:W-:Y:S01]  /*a320*/  FFMA.FTZ R32, R32, R34, R43 ;  /* 0x0000002220207223 */ /* 0x000fe2000001002b */
[----:B------:R-:W-:-:S04]  /*a330*/  F2FP.BF16.PACK_AB R6, R40, R39 ;  /* 0x000000272806723e */ /* 0x000fc800000010ff */
[----:B------:R-:W-:-:S05]  /*a340*/  F2FP.BF16.PACK_AB R7, R32, R7 ;  /* 0x000000072007723e */ /* 0x000fca00000010ff */
[----:B------:R1:W-:Y:S02]  /*a350*/  STS.128 [R12+0x2000], R4 ;  /* 0x002000040c007388 */ /* 0x0003e40000000c00 */
.L_x_3904:
[----:B------:R-:W-:Y:S05]  /*a360*/  BSYNC B0 ;  /* 0x0000000000007941 */ /* 0x000fea0003800000 */
.L_x_3903:
        /* <DEDUP_REMOVED lines=41> */
.L_x_3906:
[----:B------:R-:W-:Y:S05]  /*a600*/  BSYNC B0 ;  /* 0x0000000000007941 */ /* 0x000fea0003800000 */
.L_x_3905:
        /* <DEDUP_REMOVED lines=41> */
.L_x_3908:
[----:B------:R-:W-:Y:S05]  /*a8a0*/  BSYNC B0 ;  /* 0x0000000000007941 */ /* 0x000fea0003800000 */
.L_x_3907:
        /* <DEDUP_REMOVED lines=27> */
[----:B------:R-:W-:Y:S01]  /*aa60*/  FFMA.FTZ R24, R21, R4, R24 ;  /* 0x0000000415187223 */ /* 0x000fe20000010018 */
[----:B------:R-:W-:Y:S01]  /*aa70*/  F2FP.BF16.PACK_AB R4, R19, R6 ;  /* 0x000000061304723e */ /* 0x000fe200000010ff */
[-C--:B------:R-:W-:Y:S02]  /*aa80*/  FMUL.FTZ R21, R7, R27.reuse ;  /* 0x0000001b07157220 */ /* 0x080fe40000410000 */
[----:B------:R-:W-:Y:S01]  /*aa90*/  FMUL.FTZ R27, R16, R27 ;  /* 0x0000001b101b7220 */ /* 0x000fe20000410000 */
[----:B------:R-:W-:Y:S01]  /*aaa0*/  F2FP.BF16.PACK_AB R5, R24, R5 ;  /* 0x000000051805723e */ /* 0x000fe200000010ff */
[-C--:B------:R-:W-:Y:S02]  /*aab0*/  FMUL.FTZ R23, R20, R29.reuse ;  /* 0x0000001d14177220 */ /* 0x080fe40000410000 */
[----:B------:R-:W-:Y:S02]  /*aac0*/  FMUL.FTZ R29, R22, R29 ;  /* 0x0000001d161d7220 */ /* 0x000fe40000410000 */
[----:B------:R-:W-:-:S02]  /*aad0*/  FFMA.FTZ R21, R16, R28, -R21 ;  /* 0x0000001c10157223 */ /* 0x000fc40000010815 */
[----:B------:R-:W-:Y:S02]  /*aae0*/  FFMA.FTZ R28, R7, R28, R27 ;  /* 0x0000001c071c7223 */ /* 0x000fe4000001001b */
[-C--:B------:R-:W-:Y:S02]  /*aaf0*/  FFMA.FTZ R7, R22, R26.reuse, -R23 ;  /* 0x0000001a16077223 */ /* 0x080fe40000010817 */
[----:B------:R-:W-:Y:S01]  /*ab00*/  FFMA.FTZ R20, R20, R26, R29 ;  /* 0x0000001a14147223 */ /* 0x000fe2000001001d */
[----:B------:R-:W-:-:S04]  /*ab10*/  F2FP.BF16.PACK_AB R6, R28, R21 ;  /* 0x000000151c06723e */ /* 0x000fc800000010ff */
[----:B------:R-:W-:-:S05]  /*ab20*/  F2FP.BF16.PACK_AB R7, R20, R7 ;  /* 0x000000071407723e */ /* 0x000fca00000010ff */
[----:B------:R1:W-:Y:S02]  /*ab30*/  STS.128 [R18+0x22100], R4 ;  /* 0x0221000412007388 */ /* 0x0003e40000000c00 */
.L_x_3910:
[----:B------:R-:W-:Y:S05]  /*ab40*/  BSYNC B0 ;  /* 0x0000000000007941 */ /* 0x000fea0003800000 */
.L_x_3909:
        /* <DEDUP_REMOVED lines=19> */
[C---:B------:R-:W-:Y:S01]  /*ac80*/  FFMA.FTZ R5, R20.reuse, R4, -R7 ;  /* 0x0000000414057223 */ /* 0x040fe20000010807 */
        /* <DEDUP_REMOVED lines=19> */
[----:B------:R1:W-:Y:S01]  /*adc0*/  STS.128 [R12+0xa000], R4 ;  /* 0x00a000040c007388 */ /* 0x0003e20000000c00 */
[----:B------:R-:W-:Y:S05]  /*add0*/  BRA `(.L_x_3900) ;  /* 0x00002dc000007947 */ /* 0x000fea0003800000 */
.L_x_3885:
        /* <DEDUP_REMOVED lines=62> */
.L_x_3912:
[----:B-1-3--:R-:W-:Y:S05]  /*b1c0*/  BSYNC B0 ;  /* 0x0000000000007941 */ /* 0x00afea0003800000 */
.L_x_3911:
[--C-:B-----5:R-:W-:Y:S01]  /*b1d0*/  IMAD.MOV.U32 R49, RZ, RZ, R33.reuse ;  /* 0x000000ffff317224 */ /* 0x120fe200078e0021 */
[--C-:B------:R-:W-:Y:S01]  /*b1e0*/  SHF.R.U32.HI R66, RZ, 0x10, R33.reuse ;  /* 0x00000010ff427819 */ /* 0x100fe20000011621 */
[----:B------:R-:W-:Y:S01]  /*b1f0*/  IMAD.MOV.U32 R63, RZ, RZ, R34 ;  /* 0x000000ffff3f7224 */ /* 0x000fe200078e0022 */
[----:B------:R-:W-:Y:S01]  /*b200*/  SHF.R.U64 R53, R32, 0x10, R33 ;  /* 0x0000001020357819 */ /* 0x000fe20000001221 */
[--C-:B------:R-:W-:Y:S01]  /*b210*/  IMAD.MOV.U32 R33, RZ, RZ, R35.reuse ;  /* 0x000000ffff217224 */ /* 0x100fe200078e0023 */
[--C-:B------:R-:W-:Y:S01]  /*b220*/  SHF.R.U64 R34, R34, 0x10, R35.reuse ;  /* 0x0000001022227819 */ /* 0x100fe20000001223 */
[----:B------:R-:W-:Y:S01]  /*b230*/  IMAD.MOV.U32 R57, RZ, RZ, R4 ;  /* 0x000000ffff397224 */ /* 0x000fe200078e0004 */
[----:B------:R-:W-:Y:S01]  /*b240*/  SHF.R.U32.HI R68, RZ, 0x10, R35 ;  /* 0x00000010ff447819 */ /* 0x000fe20000011623 */
[--C-:B------:R-:W-:Y:S01]  /*b250*/  IMAD.MOV.U32 R43, RZ, RZ, R5.reuse ;  /* 0x000000ffff2b7224 */ /* 0x100fe200078e0005 */
[----:B------:R-:W-:Y:S01]  /*b260*/  PRMT R35, R49, 0x5410, R66 ;  /* 0x0000541031237816 */ /* 0x000fe20000000042 */
[----:B------:R-:W-:Y:S01]  /*b270*/  IMAD R49, R201, -0x80, R86 ;  /* 0xffffff80c9317824 */ /* 0x000fe200078e0256 */
[--C-:B------:R-:W-:Y:S01]  /*b280*/  SHF.R.U64 R4, R4, 0x10, R5.reuse ;  /* 0x0000001004047819 */ /* 0x100fe20000001205 */
[----:B------:R-:W-:Y:S01]  /*b290*/  IMAD.MOV.U32 R59, RZ, RZ, R28 ;  /* 0x000000ffff3b7224 */ /* 0x000fe200078e001c */
[----:B------:R-:W-:Y:S01]  /*b2a0*/  SHF.R.U32.HI R56, RZ, 0x10, R5 ;  /* 0x00000010ff387819 */ /* 0x000fe20000011605 */
[----:B------:R-:W-:Y:S01]  /*b2b0*/  IMAD.MOV.U32 R5, RZ, RZ, R6 ;  /* 0x000000ffff057224 */ /* 0x000fe200078e0006 */
[----:B------:R-:W-:Y:S01]  /*b2c0*/  IMNMX R49, R49, 0x80, PT ;  /* 0x0000008031317817 */ /* 0x000fe20003800200 */
[----:B------:R-:W-:Y:S01]  /*b2d0*/  IMAD.MOV.U32 R62, RZ, RZ, R32 ;  /* 0x000000ffff3e7224 */ /* 0x000fe200078e0020 */
[--C-:B------:R-:W-:Y:S01]  /*b2e0*/  SHF.R.U64 R42, R6, 0x10, R7.reuse ;  /* 0x00000010062a7819 */ /* 0x100fe20000001207 */
        /* <DEDUP_REMOVED lines=10> */
[--C-:B------:R-:W-:Y:S01]  /*b390*/  IMAD.MOV.U32 R31, RZ, RZ, R13.reuse ;  /* 0x000000ffff1f7224 */ /* 0x100fe200078e000d */
        /* <DEDUP_REMOVED lines=66> */
[----:B------:R-:W-:Y:S01]  /*b7c0*/  LOP3.LUT R65, R47, 0xffff0000, RZ, 0xc0, !PT ;  /* 0xffff00002f417812 */ /* 0x000fe200078ec0ff */
[----:B------:R-:W1:Y:S01]  /*b7d0*/  LDS.128 R12, [R51+0x18100] ;  /* 0x01810000330c7984 */ /* 0x000e620000000c00 */
[----:B------:R-:W-:-:S04]  /*b7e0*/  LOP3.LUT R4, R4, 0x7fffe000, RZ, 0xc0, !PT ;  /* 0x7fffe00004047812 */ /* 0x000fc800078ec0ff */
        /* <DEDUP_REMOVED lines=15> */
[C---:B------:R-:W-:Y:S01]  /*b8e0*/  FMUL.FTZ R58, R59.reuse, R60 ;  /* 0x0000003c3b3a7220 */ /* 0x040fe20000410000 */
        /* <DEDUP_REMOVED lines=13> */
[----:B------:R-:W-:Y:S02]  /*b9c0*/  FMUL.FTZ R60, R4, R5 ;  /* 0x00000005043c7220 */ /* 0x000fe40000410000 */
[----:B------:R-:W-:Y:S01]  /*b9d0*/  FFMA.FTZ R57, R56, R6, -R63 ;  /* 0x0000000638397223 */ /* 0x000fe2000001083f */
[----:B------:R-:W-:Y:S01]  /*b9e0*/  SHF.L.U32 R63, R42, 0x10, RZ ;  /* 0x000000102a3f7819 */ /* 0x000fe200000006ff */
[----:B------:R-:W-:Y:S02]  /*b9f0*/  FMUL.FTZ R6, R4, R59 ;  /* 0x0000003b04067220 */ /* 0x000fe40000410000 */
        /* <DEDUP_REMOVED lines=21> */
[----:B------:R-:W-:Y:S01]  /*bb50*/  FFMA.FTZ R52, R13, R5, -R68 ;  /* 0x000000050d347223 */ /* 0x000fe20000010844 */
[----:B------:R-:W-:Y:S01]  /*bb60*/  LOP3.LUT R5, R43, 0xffff0000, RZ, 0xc0, !PT ;  /* 0xffff00002b057812 */ /* 0x000fe200078ec0ff */
[----:B------:R-:W-:Y:S01]  /*bb70*/  FFMA.FTZ R7, R13, R7, R66 ;  /* 0x000000070d077223 */ /* 0x000fe20000010042 */
[----:B------:R-:W-:Y:S01]  /*bb80*/  F2FP.BF16.PACK_AB R6, R6, R55 ;  /* 0x000000370606723e */ /* 0x000fe200000010ff */
[----:B------:R-:W-:-:S02]  /*bb90*/  FMUL.FTZ R63, R62, R61 ;  /* 0x0000003d3e3f7220 */ /* 0x000fc40000410000 */
[C---:B------:R-:W-:Y:S02]  /*bba0*/  FMUL.FTZ R13, R64.reuse, R5 ;  /* 0x00000005400d7220 */ /* 0x040fe40000410000 */
        /* <DEDUP_REMOVED lines=14> */
.L_x_3916:
[----:B------:R-:W-:Y:S05]  /*bc90*/  BSYNC B0 ;  /* 0x0000000000007941 */ /* 0x000fea0003800000 */
.L_x_3915:
[----:B-1----:R-:W-:Y:S01]  /*bca0*/  IADD3 R4, R144, 0x20, RZ ;  /* 0x0000002090047810 */ /* 0x002fe20007ffe0ff */
[----:B------:R-:W-:Y:S03]  /*bcb0*/  BSSY B0, `(.L_x_3917) ;  /* 0x0000061000007945 */ /* 0x000fe60003800000 */
[----:B------:R-:W-:-:S13]  /*bcc0*/  ISETP.GE.AND P0, PT, R4, c[0x0][0x27c], PT ;  /* 0x00009f0004007a0c */ /* 0x000fda0003f06270 */
[----:B------:R-:W-:Y:S05]  /*bcd0*/  @P0 BRA `(.L_x_3918) ;  /* 0x000005e000000947 */ /* 0x000fea0003800000 */
[----:B------:R-:W-:Y:S01]  /*bce0*/  IMAD.MOV.U32 R6, RZ, RZ, c[0x0][0x27c] ;  /* 0x00009f00ff067624 */ /* 0x000fe200078e00ff */
[----:B------:R-:W-:Y:S01]  /*bcf0*/  LOP3.LUT R12, R211, 0x38, R38, 0xf8, !PT ;  /* 0x00000038d30c7812 */ /* 0x000fe200078ef826 */
[----:B------:R-:W-:Y:S01]  /*bd00*/  IMAD.U32 R60, R32, 0x10000, RZ ;  /* 0x00010000203c7824 */ /* 0x000fe200078e00ff */
[----:B------:R-:W-:Y:S02]  /*bd10*/  LEA.HI R4, R39, R40, RZ, 0x6 ;  /* 0x0000002827047211 */ /* 0x000fe400078f30ff */
[----:B------:R-:W-:Y:S02]  /*bd20*/  LEA.HI R7, R6, R37, RZ, 0x1d ;  /* 0x0000002506077211 */ /* 0x000fe400078fe8ff */
[----:B------:R-:W-:Y:S01]  /*bd30*/  LOP3.LUT R5, R12, R141, RZ, 0x3c, !PT ;  /* 0x0000008d0c057212 */ /* 0x000fe200078e3cff */
[----:B------:R-:W-:Y:S01]  /*bd40*/  IMAD.SHL.U32 R4, R4, 0x80, RZ ;  /* 0x0000008004047824 */ /* 0x000fe200078e00ff */
        /* <DEDUP_REMOVED lines=26> */
[----:B------:R-:W-:Y:S01]  /*bef0*/  FMUL.FTZ R58, R59, R60 ;  /* 0x0000003c3b3a7220 */ /* 0x000fe20000410000 */
[----:B------:R-:W-:Y:S01]  /*bf00*/  SHF.L.U32 R13, R15, 0x10, RZ ;  /* 0x000000100f0d7819 */ /* 0x000fe200000006ff */
[-C--:B------:R-:W-:Y:S01]  /*bf10*/  FMUL.FTZ R59, R59, R70.reuse ;  /* 0x000000463b3b7220 */ /* 0x080fe20000410000 */
[----:B------:R-:W-:Y:S01]  /*bf20*/  LOP3.LUT R14, R15, 0xffff0000, RZ, 0xc0, !PT ;  /* 0xffff00000f0e7812 */ /* 0x000fe200078ec0ff */
[C---:B------:R-:W-:Y:S01]  /*bf30*/  FFMA.FTZ R58, R53.reuse, R70, -R58 ;  /* 0x00000046353a7223 */ /* 0x040fe2000001083a */
[----:B------:R-:W-:Y:S01]  /*bf40*/  LOP3.LUT R57, R4, 0xffff0000, RZ, 0xc0, !PT ;  /* 0xffff000004397812 */ /* 0x000fe200078ec0ff */
[----:B------:R-:W-:Y:S01]  /*bf50*/  FFMA.FTZ R53, R53, R60, R59 ;  /* 0x0000003c35357223 */ /* 0x000fe2000001003b */
[----:B------:R-:W-:-:S02]  /*bf60*/  LOP3.LUT R7, R32, 0xffff0000, RZ, 0xc0, !PT ;  /* 0xffff000020077812 */ /* 0x000fc400078ec0ff */
[----:B------:R-:W-:Y:S02]  /*bf70*/  LOP3.LUT R15, R6, 0xffff0000, RZ, 0xc0, !PT ;  /* 0xffff0000060f7812 */ /* 0x000fe400078ec0ff */
[----:B------:R-:W-:Y:S01]  /*bf80*/  LOP3.LUT R6, R36, 0xffff0000, RZ, 0xc0, !PT ;  /* 0xffff000024067812 */ /* 0x000fe200078ec0ff */
[----:B------:R-:W-:Y:S01]  /*bf90*/  FMUL.FTZ R63, R57, R7 ;  /* 0x00000007393f7220 */ /* 0x000fe20000410000 */
[C---:B------:R-:W-:Y:S02]  /*bfa0*/  SHF.L.U32 R4, R5.reuse, 0x10, RZ ;  /* 0x0000001005047819 */ /* 0x040fe400000006ff */
[----:B------:R-:W-:Y:S01]  /*bfb0*/  LOP3.LUT R64, R5, 0xffff0000, RZ, 0xc0, !PT ;  /* 0xffff000005407812 */ /* 0x000fe200078ec0ff */
[----:B------:R-:W-:Y:S01]  /*bfc0*/  IMAD.U32 R5, R31, 0x10000, RZ ;  /* 0x000100001f057824 */ /* 0x000fe200078e00ff */
[----:B------:R-:W-:Y:S01]  /*bfd0*/  SHF.L.U32 R59, R35, 0x10, RZ ;  /* 0x00000010233b7819 */ /* 0x000fe200000006ff */
[----:B------:R-:W-:Y:S02]  /*bfe0*/  FMUL.FTZ R61, R57, R6 ;  /* 0x00000006393d7220 */ /* 0x000fe40000410000 */
[----:B------:R-:W-:-:S02]  /*bff0*/  FMUL.FTZ R60, R4, R5 ;  /* 0x00000005043c7220 */ /* 0x000fc40000410000 */
[----:B------:R-:W-:Y:S02]  /*c000*/  FFMA.FTZ R57, R56, R6, -R63 ;  /* 0x0000000638397223 */ /* 0x000fe4000001083f */
        /* <DEDUP_REMOVED lines=11> */
[----:B------:R-:W-:Y:S02]  /*c0c0*/  IMAD.U32 R7, R29, 0x10000, RZ ;  /* 0x000100001d077824 */ /* 0x000fe400078e00ff */
[----:B------:R-:W-:Y:S01]  /*c0d0*/  FFMA.FTZ R60, R55, R60, -R5 ;  /* 0x0000003c373c7223 */ /* 0x000fe20000010805 */
[----:B------:R-:W-:Y:S01]  /*c0e0*/  SHF.L.U32 R5, R33, 0x10, RZ ;  /* 0x0000001021057819 */ /* 0x000fe200000006ff */
[C---:B------:R-:W-:Y:S02]  /*c0f0*/  FMUL.FTZ R59, R15.reuse, R6 ;  /* 0x000000060f3b7220 */ /* 0x040fe40000410000 */
[----:B------:R-:W-:Y:S02]  /*c100*/  FMUL.FTZ R15, R15, R61 ;  /* 0x0000003d0f0f7220 */ /* 0x000fe40000410000 */
[----:B------:R-:W-:-:S02]  /*c110*/  FFMA.FTZ R55, R55, R63, R68 ;  /* 0x0000003f37377223 */ /* 0x000fc40000010044 */
        /* <DEDUP_REMOVED lines=26> */
.L_x_3918:
[----:B------:R-:W-:Y:S05]  /*c2c0*/  BSYNC B0 ;  /* 0x0000000000007941 */ /* 0x000fea0003800000 */
.L_x_3917:
[----:B-1----:R-:W-:-:S04]  /*c2d0*/  IADD3 R4, R144, 0x40, RZ ;  /* 0x0000004090047810 */ /* 0x002fc80007ffe0ff */
        /* <DEDUP_REMOVED lines=96> */
.L_x_3914:
[----:B------:R-:W-:Y:S05]  /*c8e0*/  BSYNC B1 ;  /* 0x0000000000017941 */ /* 0x000fea0003800000 */
.L_x_3913:
[----:B------:R-:W-:-:S13]  /*c8f0*/  ISETP.GE.AND P0, PT, R16, R49, PT ;  /* 0x000000311000720c */ /* 0x000fda0003f06270 */
[----:B------:R-:W-:Y:S05]  /*c900*/  @P0 BRA `(.L_x_3900) ;  /* 0x0000129000000947 */ /* 0x000fea0003800000 */
[----:B------:R-:W-:Y:S01]  /*c910*/  ISETP.GE.AND P0, PT, R144, c[0x0][0x27c], PT ;  /* 0x00009f0090007a0c */ /* 0x000fe20003f06270 */
[----:B------:R-:W-:Y:S01]  /*c920*/  IMAD.SHL.U32 R49, R16, 0x40, RZ ;  /* 0x0000004010317824 */ /* 0x000fe200078e00ff */
[----:B-1----:R-:W-:Y:S01]  /*c930*/  SHF.R.S32.HI R51, RZ, 0x1f, R16 ;  /* 0x0000001fff337819 */ /* 0x002fe20000011410 */
        /* <DEDUP_REMOVED lines=9> */
[C---:B------:R-:W-:Y:S01]  /*c9d0*/  IMAD.U32 R59, R48.reuse, 0x10000, RZ ;  /* 0x00010000303b7824 */ /* 0x040fe200078e00ff */
[----:B------:R-:W-:Y:S02]  /*c9e0*/  LOP3.LUT R48, R48, 0xffff0000, RZ, 0xc0, !PT ;  /* 0xffff000030307812 */ /* 0x000fe400078ec0ff */
        /* <DEDUP_REMOVED lines=35> */
[C---:B------:R-:W-:Y:S01]  /*cc20*/  SHF.L.U32 R59, R43.reuse, 0x10, RZ ;  /* 0x000000102b3b7819 */ /* 0x040fe200000006ff */
[----:B------:R-:W-:Y:S01]  /*cc30*/  FMUL.FTZ R64, R44, R15 ;  /* 0x0000000f2c407220 */ /* 0x000fe20000410000 */
[----:B------:R-:W-:Y:S01]  /*cc40*/  LOP3.LUT R43, R43, 0xffff0000, RZ, 0xc0, !PT ;  /* 0xffff00002b2b7812 */ /* 0x000fe200078ec0ff */
[----:B------:R-:W-:-:S02]  /*cc50*/  FFMA.FTZ R57, R5, R54, R57 ;  /* 0x0000003605397223 */ /* 0x000fc40000010039 */
[C---:B------:R-:W-:Y:S01]  /*cc60*/  IMAD.U32 R5, R47.reuse, 0x10000, RZ ;  /* 0x000100002f057824 */ /* 0x040fe200078e00ff */
[----:B------:R-:W-:Y:S01]  /*cc70*/  LOP3.LUT R47, R47, 0xffff0000, RZ, 0xc0, !PT ;  /* 0xffff00002f2f7812 */ /* 0x000fe200078ec0ff */
[C---:B------:R-:W-:Y:S02]  /*cc80*/  FMUL.FTZ R15, R48.reuse, R15 ;  /* 0x0000000f300f7220 */ /* 0x040fe40000410000 */
[----:B------:R-:W-:Y:S01]  /*cc90*/  FFMA.FTZ R65, R48, R53, -R64 ;  /* 0x0000003530417223 */ /* 0x000fe20000010840 */
[C---:B------:R-:W-:Y:S01]  /*cca0*/  SHF.L.U32 R48, R42.reuse, 0x10, RZ ;  /* 0x000000102a307819 */ /* 0x040fe200000006ff */
[-C--:B------:R-:W-:Y:S01]  /*ccb0*/  FMUL.FTZ R54, R59, R4.reuse ;  /* 0x000000043b367220 */ /* 0x080fe20000410000 */
[----:B------:R-:W-:Y:S01]  /*ccc0*/  LOP3.LUT R42, R42, 0xffff0000, RZ, 0xc0, !PT ;  /* 0xffff00002a2a7812 */ /* 0x000fe200078ec0ff */
[C---:B------:R-:W-:Y:S02]  /*ccd0*/  FMUL.FTZ R4, R5.reuse, R4 ;  /* 0x0000000405047220 */ /* 0x040fe40000410000 */
[----:B------:R-:W-:-:S02]  /*cce0*/  FFMA.FTZ R54, R5, R12, -R54 ;  /* 0x0000000c05367223 */ /* 0x000fc40000010836 */
[----:B------:R-:W-:Y:S02]  /*ccf0*/  FFMA.FTZ R44, R44, R53, R15 ;  /* 0x000000352c2c7223 */ /* 0x000fe4000001000f */
[----:B------:R-:W-:Y:S02]  /*cd00*/  FFMA.FTZ R5, R59, R12, R4 ;  /* 0x0000000c3b057223 */ /* 0x000fe40000010004 */
[C---:B------:R-:W-:Y:S01]  /*cd10*/  IMAD.U32 R15, R46.reuse, 0x10000, RZ ;  /* 0x000100002e0f7824 */ /* 0x040fe200078e00ff */
[----:B------:R-:W-:Y:S01]  /*cd20*/  LOP3.LUT R46, R46, 0xffff0000, RZ, 0xc0, !PT ;  /* 0xffff00002e2e7812 */ /* 0x000fe200078ec0ff */
[CC--:B------:R-:W-:Y:S02]  /*cd30*/  FMUL.FTZ R4, R48.reuse, R62.reuse ;  /* 0x0000003e30047220 */ /* 0x0c0fe40000410000 */
[C---:B------:R-:W-:Y:S02]  /*cd40*/  FMUL.FTZ R62, R15.reuse, R62 ;  /* 0x0000003e0f3e7220 */ /* 0x040fe40000410000 */
[-C--:B------:R-:W-:Y:S01]  /*cd50*/  FFMA.FTZ R53, R15, R55.reuse, -R4 ;  /* 0x000000370f357223 */ /* 0x080fe20000010804 */
[----:B------:R-:W-:Y:S01]  /*cd60*/  SHF.L.U32 R4, R41, 0x10, RZ ;  /* 0x0000001029047819 */ /* 0x000fe200000006ff */
[----:B------:R-:W-:Y:S01]  /*cd70*/  IMAD.U32 R12, R45, 0x10000, RZ ;  /* 0x000100002d0c7824 */ /* 0x000fe200078e00ff */
[----:B------:R-:W-:Y:S01]  /*cd80*/  LOP3.LUT R41, R41, 0xffff0000, RZ, 0xc0, !PT ;  /* 0xffff000029297812 */ /* 0x000fe200078ec0ff */
[----:B------:R-:W-:Y:S01]  /*cd90*/  FFMA.FTZ R62, R48, R55, R62 ;  /* 0x00000037303e7223 */ /* 0x000fe2000001003e */
[----:B------:R-:W-:Y:S01]  /*cda0*/  LOP3.LUT R45, R45, 0xffff0000, RZ, 0xc0, !PT ;  /* 0xffff00002d2d7812 */ /* 0x000fe200078ec0ff */
[----:B------:R-:W-:-:S02]  /*cdb0*/  FMUL.FTZ R15, R42, R61 ;  /* 0x0000003d2a0f7220 */ /* 0x000fc40000410000 */
[-C--:B------:R-:W-:Y:S02]  /*cdc0*/  FMUL.FTZ R48, R4, R60.reuse ;  /* 0x0000003c04307220 */ /* 0x080fe40000410000 */
[----:B------:R-:W-:Y:S02]  /*cdd0*/  FMUL.FTZ R61, R46, R61 ;  /* 0x0000003d2e3d7220 */ /* 0x000fe40000410000 */
[----:B------:R-:W-:Y:S02]  /*cde0*/  FMUL.FTZ R60, R12, R60 ;  /* 0x0000003c0c3c7220 */ /* 0x000fe40000410000 */
        /* <DEDUP_REMOVED lines=22> */
.L_x_3920:
[----:B------:R-:W-:Y:S05]  /*cf50*/  BSYNC B0 ;  /* 0x0000000000007941 */ /* 0x000fea0003800000 */
.L_x_3919:
        /* <DEDUP_REMOVED lines=21> */
[C---:B------:R-:W-:Y:S01]  /*d0b0*/  SHF.L.U32 R45, R36.reuse, 0x10, RZ ;  /* 0x00000010242d7819 */ /* 0x040fe200000006ff */
[----:B------:R-:W1:Y:S01]  /*d0c0*/  LDS.128 R12, [R37] ;  /* 0x00000000250c7984 */ /* 0x000e620000000c00 */
[----:B------:R-:W-:Y:S01]  /*d0d0*/  LOP3.LUT R36, R36, 0xffff0000, RZ, 0xc0, !PT ;  /* 0xffff000024247812 */ /* 0x000fe200078ec0ff */
[----:B------:R-:W-:-:S05]  /*d0e0*/  IMAD.SHL.U32 R38, R38, 0x2, RZ ;  /* 0x0000000226267824 */ /* 0x000fca00078e00ff */
        /* <DEDUP_REMOVED lines=14> */
[----:B------:R-:W-:Y:S02]  /*d1d0*/  LOP3.LUT R47, R6, 0xffff0000, RZ, 0xc0, !PT ;  /* 0xffff0000062f7812 */ /* 0x000fe400078ec0ff */
[----:B------:R-:W-:Y:S01]  /*d1e0*/  LOP3.LUT R32, R32, 0xffff0000, RZ, 0xc0, !PT ;  /* 0xffff000020207812 */ /* 0x000fe200078ec0ff */
[-C--:B------:R-:W-:Y:S01]  /*d1f0*/  FMUL.FTZ R6, R5, R43.reuse ;  /* 0x0000002b05067220 */ /* 0x080fe20000410000 */
[----:B------:R-:W-:Y:S01]  /*d200*/  SHF.L.U32 R46, R7, 0x10, RZ ;  /* 0x00000010072e7819 */ /* 0x000fe200000006ff */
[C---:B------:R-:W-:Y:S01]  /*d210*/  FMUL.FTZ R43, R45.reuse, R43 ;  /* 0x0000002b2d2b7220 */ /* 0x040fe20000410000 */
[----:B------:R-:W-:Y:S01]  /*d220*/  LOP3.LUT R14, R14, 0xffff0000, RZ, 0xc0, !PT ;  /* 0xffff00000e0e7812 */ /* 0x000fe200078ec0ff */
[-C--:B------:R-:W-:Y:S01]  /*d230*/  FFMA.FTZ R6, R45, R40.reuse, -R6 ;  /* 0x000000282d067223 */ /* 0x080fe20000010806 */
[----:B------:R-:W-:Y:S01]  /*d240*/  LOP3.LUT R7, R7, 0xffff0000, RZ, 0xc0, !PT ;  /* 0xffff000007077812 */ /* 0x000fe200078ec0ff */
[----:B------:R-:W-:Y:S01]  /*d250*/  FFMA.FTZ R43, R5, R40, R43 ;  /* 0x00000028052b7223 */ /* 0x000fe2000001002b */
[----:B------:R-:W-:Y:S01]  /*d260*/  SHF.L.U32 R5, R35, 0x10, RZ ;  /* 0x0000001023057819 */ /* 0x000fe200000006ff */
[C---:B------:R-:W-:Y:S01]  /*d270*/  IMAD.U32 R45, R31.reuse, 0x10000, RZ ;  /* 0x000100001f2d7824 */ /* 0x040fe200078e00ff */
[----:B------:R-:W-:Y:S01]  /*d280*/  LOP3.LUT R31, R31, 0xffff0000, RZ, 0xc0, !PT ;  /* 0xffff00001f1f7812 */ /* 0x000fe200078ec0ff */
[-C--:B------:R-:W-:Y:S01]  /*d290*/  FMUL.FTZ R52, R32, R15.reuse ;  /* 0x0000000f20347220 */ /* 0x080fe20000410000 */
[----:B------:R-:W-:Y:S01]  /*d2a0*/  LOP3.LUT R35, R35, 0xffff0000, RZ, 0xc0, !PT ;  /* 0xffff000023237812 */ /* 0x000fe200078ec0ff */
[----:B------:R-:W-:-:S02]  /*d2b0*/  FMUL.FTZ R15, R36, R15 ;  /* 0x0000000f240f7220 */ /* 0x000fc40000410000 */
[-C--:B------:R-:W-:Y:S02]  /*d2c0*/  FMUL.FTZ R40, R45, R4.reuse ;  /* 0x000000042d287220 */ /* 0x080fe40000410000 */
[-C--:B------:R-:W-:Y:S02]  /*d2d0*/  FFMA.FTZ R53, R36, R39.reuse, -R52 ;  /* 0x0000002724357223 */ /* 0x080fe40000010834 */
[C---:B------:R-:W-:Y:S02]  /*d2e0*/  FMUL.FTZ R4, R5.reuse, R4 ;  /* 0x0000000405047220 */ /* 0x040fe40000410000 */
[C---:B------:R-:W-:Y:S01]  /*d2f0*/  IMAD.U32 R36, R30.reuse, 0x10000, RZ ;  /* 0x000100001e247824 */ /* 0x040fe200078e00ff */
[----:B------:R-:W-:Y:S01]  /*d300*/  LOP3.LUT R30, R30, 0xffff0000, RZ, 0xc0, !PT ;  /* 0xffff00001e1e7812 */ /* 0x000fe200078ec0ff */
[----:B------:R-:W-:Y:S01]  /*d310*/  FFMA.FTZ R32, R32, R39, R15 ;  /* 0x0000002720207223 */ /* 0x000fe2000001000f */
[C---:B------:R-:W-:Y:S01]  /*d320*/  SHF.L.U32 R15, R34.reuse, 0x10, RZ ;  /* 0x00000010220f7819 */ /* 0x040fe200000006ff */
[-C--:B------:R-:W-:Y:S01]  /*d330*/  FFMA.FTZ R40, R5, R12.reuse, -R40 ;  /* 0x0000000c05287223 */ /* 0x080fe20000010828 */
[----:B------:R-:W-:Y:S01]  /*d340*/  LOP3.LUT R34, R34, 0xffff0000, RZ, 0xc0, !PT ;  /* 0xffff000022227812 */ /* 0x000fe200078ec0ff */
[----:B------:R-:W-:Y:S01]  /*d350*/  FFMA.FTZ R5, R45, R12, R4 ;  /* 0x0000000c2d057223 */ /* 0x000fe20000010004 */
[C---:B------:R-:W-:Y:S01]  /*d360*/  SHF.L.U32 R12, R33.reuse, 0x10, RZ ;  /* 0x00000010210c7819 */ /* 0x040fe200000006ff */
[-C--:B------:R-:W-:Y:S01]  /*d370*/  FMUL.FTZ R4, R36, R48.reuse ;  /* 0x0000003024047220 */ /* 0x080fe20000410000 */
[----:B------:R-:W-:Y:S01]  /*d380*/  LOP3.LUT R33, R33, 0xffff0000, RZ, 0xc0, !PT ;  /* 0xffff000021217812 */ /* 0x000fe200078ec0ff */
[----:B------:R-:W-:-:S02]  /*d390*/  FMUL.FTZ R48, R15, R48 ;  /* 0x000000300f307220 */ /* 0x000fc40000410000 */
[-C--:B------:R-:W-:Y:S02]  /*d3a0*/  FFMA.FTZ R39, R15, R41.reuse, -R4 ;  /* 0x000000290f277223 */ /* 0x080fe40000010804 */
[C---:B------:R-:W-:Y:S01]  /*d3b0*/  IMAD.U32 R4, R29.reuse, 0x10000, RZ ;  /* 0x000100001d047824 */ /* 0x040fe200078e00ff */
[----:B------:R-:W-:Y:S01]  /*d3c0*/  LOP3.LUT R29, R29, 0xffff0000, RZ, 0xc0, !PT ;  /* 0xffff00001d1d7812 */ /* 0x000fe200078ec0ff */
[----:B------:R-:W-:Y:S02]  /*d3d0*/  FFMA.FTZ R48, R36, R41, R48 ;  /* 0x0000002924307223 */ /* 0x000fe40000010030 */
[-C--:B------:R-:W-:Y:S02]  /*d3e0*/  FMUL.FTZ R15, R30, R47.reuse ;  /* 0x0000002f1e0f7220 */ /* 0x080fe40000410000 */
[----:B------:R-:W-:Y:S02]  /*d3f0*/  FMUL.FTZ R36, R4, R46 ;  /* 0x0000002e04247220 */ /* 0x000fe40000410000 */
[----:B------:R-:W-:-:S02]  /*d400*/  FMUL.FTZ R47, R34, R47 ;  /* 0x0000002f222f7220 */ /* 0x000fc40000410000 */
        /* <DEDUP_REMOVED lines=23> */
.L_x_3922:
[----:B------:R-:W-:Y:S05]  /*d580*/  BSYNC B0 ;  /* 0x0000000000007941 */ /* 0x000fea0003800000 */
.L_x_3921:
[----:B-1----:R-:W-:-:S04]  /*d590*/  IADD3 R4, R144, 0x40, RZ ;  /* 0x0000004090047810 */ /* 0x002fc80007ffe0ff */
[----:B------:R-:W-:-:S13]  /*d5a0*/  ISETP.GE.AND P0, PT, R4, c[0x0][0x27c], PT ;  /* 0x00009f0004007a0c */ /* 0x000fda0003f06270 */
[----:B------:R-:W-:Y:S05]  /*d5b0*/  @P0 BRA `(.L_x_3900) ;  /* 0x000005e000000947 */ /* 0x000fea0003800000 */
[----:B------:R-:W-:Y:S01]  /*d5c0*/  IMAD.MOV.U32 R4, RZ, RZ, c[0x0][0x27c] ;  /* 0x00009f00ff047624 */ /* 0x000fe200078e00ff */
[----:B------:R-:W-:Y:S01]  /*d5d0*/  LEA.HI R19, R19, R20, RZ, 0x6 ;  /* 0x0000001413137211 */ /* 0x000fe200078f30ff */
[----:B------:R-:W-:Y:S01]  /*d5e0*/  IMAD.U32 R37, R23, 0x10000, RZ ;  /* 0x0001000017257824 */ /* 0x000fe200078e00ff */
        /* <DEDUP_REMOVED lines=18> */
[----:B------:R-:W-:Y:S01]  /*d710*/  IMAD.SHL.U32 R17, R17, 0x2, RZ ;  /* 0x0000000211117824 */ /* 0x000fe200078e00ff */
[----:B------:R-:W-:Y:S02]  /*d720*/  LOP3.LUT R43, R22, 0xffff0000, RZ, 0xc0, !PT ;  /* 0xffff0000162b7812 */ /* 0x000fe400078ec0ff */
[----:B------:R-:W-:-:S02]  /*d730*/  LOP3.LUT R41, R26, 0xffff0000, RZ, 0xc0, !PT ;  /* 0xffff00001a297812 */ /* 0x000fc400078ec0ff */
[----:B------:R-:W2:Y:S01]  /*d740*/  LDS.128 R4, [R17+0x18100] ;  /* 0x0181000011047984 */ /* 0x000ea20000000c00 */
[----:B------:R-:W-:Y:S02]  /*d750*/  LOP3.LUT R23, R23, 0xffff0000, RZ, 0xc0, !PT ;  /* 0xffff000017177812 */ /* 0x000fe400078ec0ff */
        /* <DEDUP_REMOVED lines=16> */
[C---:B------:R-:W-:Y:S01]  /*d860*/  SHF.L.U32 R33, R7.reuse, 0x10, RZ ;  /* 0x0000001007217819 */ /* 0x040fe200000006ff */
[----:B------:R-:W-:Y:S01]  /*d870*/  FMUL.FTZ R30, R32, R30 ;  /* 0x0000001e201e7220 */ /* 0x000fe20000410000 */
[----:B------:R-:W-:Y:S01]  /*d880*/  LOP3.LUT R14, R14, 0xffff0000, RZ, 0xc0, !PT ;  /* 0xffff00000e0e7812 */ /* 0x000fe200078ec0ff */
[----:B------:R-:W-:Y:S01]  /*d890*/  FMUL.FTZ R39, R24, R15 ;  /* 0x0000000f18277220 */ /* 0x000fe20000410000 */
[----:B------:R-:W-:Y:S01]  /*d8a0*/  LOP3.LUT R7, R7, 0xffff0000, RZ, 0xc0, !PT ;  /* 0xffff000007077812 */ /* 0x000fe200078ec0ff */
[----:B------:R-:W-:Y:S01]  /*d8b0*/  FFMA.FTZ R30, R5, R19, R30 ;  /* 0x00000013051e7223 */ /* 0x000fe2000001001e */
[C---:B------:R-:W-:Y:S01]  /*d8c0*/  SHF.L.U32 R5, R27.reuse, 0x10, RZ ;  /* 0x000000101b057819 */ /* 0x040fe200000006ff */
[C---:B------:R-:W-:Y:S01]  /*d8d0*/  FMUL.FTZ R15, R28.reuse, R15 ;  /* 0x0000000f1c0f7220 */ /* 0x040fe20000410000 */
[----:B------:R-:W-:Y:S01]  /*d8e0*/  LOP3.LUT R27, R27, 0xffff0000, RZ, 0xc0, !PT ;  /* 0xffff00001b1b7812 */ /* 0x000fe200078ec0ff */
[----:B------:R-:W-:-:S02]  /*d8f0*/  FFMA.FTZ R39, R28, R18, -R39 ;  /* 0x000000121c277223 */ /* 0x000fc40000010827 */
[-C--:B------:R-:W-:Y:S02]  /*d900*/  FMUL.FTZ R28, R37, R4.reuse ;  /* 0x00000004251c7220 */ /* 0x080fe40000410000 */
[----:B------:R-:W-:Y:S02]  /*d910*/  FFMA.FTZ R6, R32, R19, -R6 ;  /* 0x0000001320067223 */ /* 0x000fe40000010806 */
[C---:B------:R-:W-:Y:S02]  /*d920*/  FMUL.FTZ R4, R5.reuse, R4 ;  /* 0x0000000405047220 */ /* 0x040fe40000410000 */
[----:B------:R-:W-:Y:S01]  /*d930*/  FFMA.FTZ R15, R24, R18, R15 ;  /* 0x00000012180f7223 */ /* 0x000fe2000001000f */
[----:B------:R-:W-:Y:S01]  /*d940*/  SHF.L.U32 R18, R26, 0x10, RZ ;  /* 0x000000101a127819 */ /* 0x000fe200000006ff */
[----:B------:R-:W-:Y:S02]  /*d950*/  IMAD.U32 R19, R22, 0x10000, RZ ;  /* 0x0001000016137824 */ /* 0x000fe400078e00ff */
[----:B------:R-:W-:-:S02]  /*d960*/  FFMA.FTZ R28, R5, R12, -R28 ;  /* 0x0000000c051c7223 */ /* 0x000fc4000001081c */
[----:B------:R-:W-:Y:S01]  /*d970*/  FFMA.FTZ R5, R37, R12, R4 ;  /* 0x0000000c25057223 */ /* 0x000fe20000010004 */
[----:B------:R-:W-:Y:S01]  /*d980*/  SHF.L.U32 R12, R25, 0x10, RZ ;  /* 0x00000010190c7819 */ /* 0x000fe200000006ff */
[-C--:B------:R-:W-:Y:S02]  /*d990*/  FMUL.FTZ R37, R19, R35.reuse ;  /* 0x0000002313257220 */ /* 0x080fe40000410000 */
[C---:B------:R-:W-:Y:S02]  /*d9a0*/  FMUL.FTZ R35, R18.reuse, R35 ;  /* 0x0000002312237220 */ /* 0x040fe40000410000 */
[----:B------:R-:W-:Y:S02]  /*d9b0*/  IMAD.U32 R4, R21, 0x10000, RZ ;  /* 0x0001000015047824 */ /* 0x000fe400078e00ff */
[-C--:B------:R-:W-:Y:S02]  /*d9c0*/  FFMA.FTZ R37, R18, R20.reuse, -R37 ;  /* 0x0000001412257223 */ /* 0x080fe40000010825 */
[----:B------:R-:W-:-:S02]  /*d9d0*/  FFMA.FTZ R35, R19, R20, R35 ;  /* 0x0000001413237223 */ /* 0x000fc40000010023 */
[-C--:B------:R-:W-:Y:S02]  /*d9e0*/  FMUL.FTZ R18, R43, R34.reuse ;  /* 0x000000222b127220 */ /* 0x080fe40000410000 */
[-C--:B------:R-:W-:Y:S02]  /*d9f0*/  FMUL.FTZ R19, R4, R33.reuse ;  /* 0x0000002104137220 */ /* 0x080fe40000410000 */
[----:B------:R-:W-:Y:S02]  /*da00*/  FMUL.FTZ R34, R41, R34 ;  /* 0x0000002229227220 */ /* 0x000fe40000410000 */
[C---:B------:R-:W-:Y:S02]  /*da10*/  FMUL.FTZ R33, R12.reuse, R33 ;  /* 0x000000210c217220 */ /* 0x040fe40000410000 */
[----:B------:R-:W-:Y:S01]  /*da20*/  FFMA.FTZ R19, R12, R13, -R19 ;  /* 0x0000000d0c137223 */ /* 0x000fe20000010813 */
[----:B------:R-:W-:Y:S01]  /*da30*/  LOP3.LUT R12, R21, 0xffff0000, RZ, 0xc0, !PT ;  /* 0xffff0000150c7812 */ /* 0x000fe200078ec0ff */
[----:B------:R-:W-:-:S02]  /*da40*/  FFMA.FTZ R18, R41, R14, -R18 ;  /* 0x0000000e29127223 */ /* 0x000fc40000010812 */
[----:B------:R-:W-:Y:S01]  /*da50*/  FFMA.FTZ R34, R43, R14, R34 ;  /* 0x0000000e2b227223 */ /* 0x000fe20000010022 */
[----:B------:R-:W-:Y:S01]  /*da60*/  LOP3.LUT R14, R25, 0xffff0000, RZ, 0xc0, !PT ;  /* 0xffff0000190e7812 */ /* 0x000fe200078ec0ff */
[----:B------:R-:W-:Y:S02]  /*da70*/  FFMA.FTZ R33, R4, R13, R33 ;  /* 0x0000000d04217223 */ /* 0x000fe40000010021 */
[-C--:B------:R-:W-:Y:S02]  /*da80*/  FMUL.FTZ R4, R23, R36.reuse ;  /* 0x0000002417047220 */ /* 0x080fe40000410000 */
[-C--:B------:R-:W-:Y:S02]  /*da90*/  FMUL.FTZ R20, R12, R7.reuse ;  /* 0x000000070c147220 */ /* 0x080fe40000410000 */
[----:B------:R-:W-:Y:S02]  /*daa0*/  FMUL.FTZ R22, R27, R36 ;  /* 0x000000241b167220 */ /* 0x000fe40000410000 */
[----:B------:R-:W-:-:S02]  /*dab0*/  FMUL.FTZ R7, R14, R7 ;  /* 0x000000070e077220 */ /* 0x000fc40000410000 */
[----:B------:R-:W-:Y:S01]  /*dac0*/  FFMA.FTZ R13, R27, R29, -R4 ;  /* 0x0000001d1b0d7223 */ /* 0x000fe20000010804 */
[----:B------:R-:W-:Y:S01]  /*dad0*/  F2FP.BF16.PACK_AB R4, R15, R30 ;  /* 0x0000001e0f04723e */ /* 0x000fe200000010ff */
[----:B------:R-:W-:Y:S01]  /*dae0*/  FFMA.FTZ R20, R14, R31, -R20 ;  /* 0x0000001f0e147223 */ /* 0x000fe20000010814 */
[----:B------:R-:W-:Y:S01]  /*daf0*/  F2FP.BF16.PACK_AB R14, R18, R37 ;  /* 0x00000025120e723e */ /* 0x000fe200000010ff */
[----:B------:R-:W-:Y:S01]  /*db00*/  FFMA.FTZ R22, R23, R29, R22 ;  /* 0x0000001d17167223 */ /* 0x000fe20000010016 */
[----:B------:R-:W-:Y:S01]  /*db10*/  F2FP.BF16.PACK_AB R13, R13, R28 ;  /* 0x0000001c0d0d723e */ /* 0x000fe200000010ff */
[----:B------:R-:W-:Y:S01]  /*db20*/  FFMA.FTZ R24, R12, R31, R7 ;  /* 0x0000001f0c187223 */ /* 0x000fe20000010007 */
[----:B------:R-:W-:Y:S02]  /*db30*/  F2FP.BF16.PACK_AB R12, R39, R6 ;  /* 0x00000006270c723e */ /* 0x000fe400000010ff */
[----:B------:R-:W-:Y:S02]  /*db40*/  F2FP.BF16.PACK_AB R15, R20, R19 ;  /* 0x00000013140f723e */ /* 0x000fe400000010ff */
[----:B------:R-:W-:-:S02]  /*db50*/  F2FP.BF16.PACK_AB R6, R34, R35 ;  /* 0x000000232206723e */ /* 0x000fc400000010ff */
[----:B------:R-:W-:Y:S01]  /*db60*/  F2FP.BF16.PACK_AB R5, R22, R5 ;  /* 0x000000051605723e */ /* 0x000fe200000010ff */
[----:B------:R1:W-:Y:S01]  /*db70*/  STS.128 [R16], R12 ;  /* 0x0000000c10007388 */ /* 0x0003e20000000c00 */
[----:B------:R-:W-:-:S05]  /*db80*/  F2FP.BF16.PACK_AB R7, R24, R33 ;  /* 0x000000211807723e */ /* 0x000fca00000010ff */
[----:B------:R1:W-:Y:S02]  /*db90*/  STS.128 [R17+0x18100], R4 ;  /* 0x0181000411007388 */ /* 0x0003e40000000c00 */
.L_x_3900:
[----:B------:R-:W-:Y:S05]  /*dba0*/  BSYNC B2 ;  /* 0x0000000000027941 */ /* 0x000fea0003800000 */
.L_x_3884:
[----:B------:R-:W-:-:S04]  /*dbb0*/  DEPBAR.LE SB0, 0x2 ;  /* 0x000080800000791a */ /* 0x000fc80000000000 */
[----:B------:R-:W-:Y:S01]  /*dbc0*/  BAR.SYNC.DEFER_BLOCKING 0x0 ;  /* 0x0000000000007b1d */ /* 0x000fe20000010000 */
[----:B------:R-:W-:Y:S01]  /*dbd0*/  LOP3.LUT P0, RZ, R193, 0x2, RZ, 0xc0, !PT ;  /* 0x00000002c1ff7812 */ /* 0x000fe2000780c0ff */
[----:B------:R-:W-:-:S03]  /*dbe0*/  IMAD.IADD R195, R194, 0x1, R191 ;  /* 0x00000001c2c37824 */ /* 0x000fc600078e02bf */
[----:B------:R-:W-:Y:S01]  /*dbf0*/  SEL R197, R0, 0xffffffe0, !P0 ;  /* 0xffffffe000c57807 */ /* 0x000fe20004000000 */
[----:B------:R-:W-:Y:S04]  /*dc00*/  BSSY B0, `(.L_x_3923) ;  /* 0x0000024000007945 */ /* 0x000fe80003800000 */
[----:B------:R-:W-:Y:S01]  /*dc10*/  IMAD.IADD R76, R192, 0x1, R197 ;  /* 0x00000001c04c7824 */ /* 0x000fe200078e02c5 */
[----:B------:R2:W3:Y:S04]  /*dc20*/  LDSM.16.M88.4 R60, [R194] ;  /* 0x00000000c23c783b */ /* 0x0004e80000000200 */
[----:B------:R2:W4:Y:S04]  /*dc30*/  LDSM.16.M88.4 R32, [R192] ;  /* 0x00000000c020783b */ /* 0x0005280000000200 */
[----:B------:R2:W1:Y:S04]  /*dc40*/  LDSM.16.M88.4 R24, [R192+0x800] ;  /* 0x00080000c018783b */ /* 0x0004680000000200 */
[----:B-1----:R2:W1:Y:S04]  /*dc50*/  LDSM.16.M88.4 R16, [R192+0x1000] ;  /* 0x00100000c010783b */ /* 0x0024680000000200 */
        /* <DEDUP_REMOVED lines=8> */
[----:B------:R-:W-:-:S02]  /*dce0*/  ISETP.NE.AND P3, PT, R222, RZ, PT ;  /* 0x000000ffde00720c */ /* 0x000fc40003f65270 */
        /* <DEDUP_REMOVED lines=21> */
.L_x_3924:
[----:B------:R-:W-:Y:S05]  /*de40*/  BSYNC B0 ;  /* 0x0000000000007941 */ /* 0x000fea0003800000 */
.L_x_3923:
[----:B------:R-:W-:Y:S01]  /*de50*/  LOP3.LUT P0, RZ, R193, 0x4, RZ, 0xc0, !PT ;  /* 0x00000004c1ff7812 */ /* 0x000fe2000780c0ff */
[C---:B---34-:R-:W-:Y:S01]  /*de60*/  HMMA.16816.F32.BF16 R36, R60.reuse, R32, RZ ;  /* 0x000000203c24723c */ /* 0x058fe200000418ff */
        /* <DEDUP_REMOVED lines=10> */
[----:B------:R-:W-:Y:S01]  /*df10*/  IMAD.IADD R3, R146, 0x1, -R3 ;  /* 0x0000000192037824 */ /* 0x000fe200078e0a03 */
[----:B------:R-:W-:Y:S01]  /*df20*/  BSSY B0, `(.L_x_3925) ;  /* 0x000020f000007945 */ /* 0x000fe20003800000 */
[----:B------:R-:W-:Y:S01]  /*df30*/  IMAD.IADD R170, R191, 0x1, R147 ;  /* 0x00000001bfaa7824 */ /* 0x000fe200078e0293 */
[----:B--2---:R-:W2:Y:S02]  /*df40*/  LDSM.16.M88.4 R4, [R9] ;  /* 0x000000000904783b */ /* 0x004ea40000000200 */
[C---:B------:R-:W-:Y:S02]  /*df50*/  HMMA.16816.F32.BF16 R28, R60.reuse, R24, RZ ;  /* 0x000000183c1c723c */ /* 0x040fe400000418ff */
[----:B------:R-:W-:Y:S06]  /*df60*/  LDSM.16.M88.4 R72, [R9+0x1800] ;  /* 0x001800000948783b */ /* 0x000fec0000000200 */
[C---:B------:R-:W-:Y:S08]  /*df70*/  HMMA.16816.F32.BF16 R24, R60.reuse, R26, RZ ;  /* 0x0000001a3c18723c */ /* 0x040ff000000418ff */
[C---:B-1----:R-:W-:Y:S08]  /*df80*/  HMMA.16816.F32.BF16 R20, R60.reuse, R16, RZ ;  /* 0x000000103c14723c */ /* 0x042ff000000418ff */
[C---:B------:R-:W-:Y:S08]  /*df90*/  HMMA.16816.F32.BF16 R16, R60.reuse, R18, RZ ;  /* 0x000000123c10723c */ /* 0x040ff000000418ff */
[C---:B------:R-:W-:Y:S08]  /*dfa0*/  HMMA.16816.F32.BF16 R64, R60.reuse, R40, RZ ;  /* 0x000000283c40723c */ /* 0x040ff000000418ff */
[----:B------:R-:W-:Y:S01]  /*dfb0*/  HMMA.16816.F32.BF16 R60, R60, R42, RZ ;  /* 0x0000002a3c3c723c */ /* 0x000fe200000418ff */
[----:B------:R-:W1:Y:S07]  /*dfc0*/  LDSM.16.M88.4 R40, [R9+0x800] ;  /* 0x000800000928783b */ /* 0x000e6e0000000200 */
[C---:B------:R-:W-:Y:S08]  /*dfd0*/  HMMA.16816.F32.BF16 R36, R44.reuse, R12, R36 ;  /* 0x0000000c2c24723c */ /* 0x040ff00000041824 */
[C---:B------:R-:W-:Y:S01]  /*dfe0*/  HMMA.16816.F32.BF16 R32, R44.reuse, R14, R32 ;  /* 0x0000000e2c20723c */ /* 0x040fe20000041820 */
[----:B------:R-:W3:Y:S07]  /*dff0*/  LDSM.16.M88.4 R12, [R9+0x1000] ;  /* 0x00100000090c783b */ /* 0x000eee0000000200 */
        /* <DEDUP_REMOVED lines=8> */
[----:B------:R-:W-:Y:S04]  /*e080*/  LDSM.16.M88.4 R44, [R0+0x1000] ;  /* 0x00100000002c783b */ /* 0x000fe80000000200 */
[----:B------:R-:W-:Y:S03]  /*e090*/  LDSM.16.M88.4 R48, [R194+0x4000] ;  /* 0x00400000c230783b */ /* 0x000fe60000000200 */
[C---:B--2---:R-:W-:Y:S08]  /*e0a0*/  HMMA.16816.F32.BF16 R36, R68.reuse, R4, R36 ;  /* 0x000000044424723c */ /* 0x044ff00000041824 */
[C---:B------:R-:W-:Y:S01]  /*e0b0*/  HMMA.16816.F32.BF16 R32, R68.reuse, R6, R32 ;  /* 0x000000064420723c */ /* 0x040fe20000041820 */
[----:B------:R-:W2:Y:S07]  /*e0c0*/  LDSM.16.M88.4 R4, [R189] ;  /* 0x00000000bd04783b */ /* 0x000eae0000000200 */
[C---:B-1----:R-:W-:Y:S08]  /*e0d0*/  HMMA.16816.F32.BF16 R28, R68.reuse, R40, R28 ;  /* 0x00000028441c723c */ /* 0x042ff0000004181c */
[C---:B------:R-:W-:Y:S01]  /*e0e0*/  HMMA.16816.F32.BF16 R24, R68.reuse, R42, R24 ;  /* 0x0000002a4418723c */ /* 0x040fe20000041818 */
[----:B------:R-:W1:Y:S07]  /*e0f0*/  LDSM.16.M88.4 R40, [R0+0x1800] ;  /* 0x001800000028783b */ /* 0x000e6e0000000200 */
[C---:B---3--:R-:W-:Y:S08]  /*e100*/  HMMA.16816.F32.BF16 R20, R68.reuse, R12, R20 ;  /* 0x0000000c4414723c */ /* 0x048ff00000041814 */
        /* <DEDUP_REMOVED lines=14> */
[----:B------:R-:W-:Y:S07]  /*e1f0*/  LDSM.16.M88.4 R44, [R76+0x2000] ;  /* 0x002000004c2c783b */ /* 0x000fee0000000200 */
[C---:B-1----:R-:W-:Y:S08]  /*e200*/  HMMA.16816.F32.BF16 R64, R4.reuse, R40, R64 ;  /* 0x000000280440723c */ /* 0x042ff00000041840 */
[----:B------:R-:W-:Y:S01]  /*e210*/  HMMA.16816.F32.BF16 R60, R4, R42, R60 ;  /* 0x0000002a043c723c */ /* 0x000fe2000004183c */
[----:B------:R-:W-:Y:S04]  /*e220*/  LDSM.16.M88.4 R4, [R195+0x4000] ;  /* 0x00400000c304783b */ /* 0x000fe80000000200 */
[----:B------:R-:W1:Y:S03]  /*e230*/  LDSM.16.M88.4 R40, [R76+0x2800] ;  /* 0x002800004c28783b */ /* 0x000e660000000200 */
[C---:B---3--:R-:W-:Y:S08]  /*e240*/  HMMA.16816.F32.BF16 R28, R48.reuse, R68, R28 ;  /* 0x00000044301c723c */ /* 0x048ff0000004181c */
[C---:B------:R-:W-:Y:S01]  /*e250*/  HMMA.16816.F32.BF16 R24, R48.reuse, R70, R24 ;  /* 0x000000463018723c */ /* 0x040fe20000041818 */
[----:B------:R-:W-:Y:S07]  /*e260*/  LDSM.16.M88.4 R68, [R9+0x2800] ;  /* 0x002800000944783b */ /* 0x000fee0000000200 */
[C---:B------:R-:W-:Y:S08]  /*e270*/  HMMA.16816.F32.BF16 R36, R48.reuse, R12, R36 ;  /* 0x0000000c3024723c */ /* 0x040ff00000041824 */
[C---:B------:R-:W-:Y:S01]  /*e280*/  HMMA.16816.F32.BF16 R32, R48.reuse, R14, R32 ;  /* 0x0000000e3020723c */ /* 0x040fe20000041820 */
[----:B------:R-:W3:Y:S07]  /*e290*/  LDSM.16.M88.4 R12, [R76+0x3000] ;  /* 0x003000004c0c783b */ /* 0x000eee0000000200 */
[C---:B--2---:R-:W-:Y:S08]  /*e2a0*/  HMMA.16816.F32.BF16 R20, R48.reuse, R56, R20 ;  /* 0x000000383014723c */ /* 0x044ff00000041814 */
[C---:B------:R-:W-:Y:S01]  /*e2b0*/  HMMA.16816.F32.BF16 R16, R48.reuse, R58, R16 ;  /* 0x0000003a3010723c */ /* 0x040fe20000041810 */
[----:B------:R-:W-:Y:S07]  /*e2c0*/  LDSM.16.M88.4 R56, [R9+0x3800] ;  /* 0x003800000938783b */ /* 0x000fee0000000200 */
        /* <DEDUP_REMOVED lines=12> */
[----:B------:R-:W-:Y:S07]  /*e390*/  LDSM.16.M88.4 R12, [R0+0x2000] ;  /* 0x00200000000c783b */ /* 0x000fee0000000200 */
[C---:B------:R-:W-:Y:S08]  /*e3a0*/  HMMA.16816.F32.BF16 R64, R4.reuse, R72, R64 ;  /* 0x000000480440723c */ /* 0x040ff00000041840 */
        /* <DEDUP_REMOVED lines=8> */
[----:B------:R-:W-:Y:S07]  /*e430*/  LDSM.16.M88.4 R68, [R192+0x5800] ;  /* 0x00580000c044783b */ /* 0x000fee0000000200 */
[C---:B------:R-:W-:Y:S08]  /*e440*/  HMMA.16816.F32.BF16 R20, R40.reuse, R48, R20 ;  /* 0x000000302814723c */ /* 0x040ff00000041814 */
[C---:B------:R-:W-:Y:S01]  /*e450*/  HMMA.16816.F32.BF16 R16, R40.reuse, R50, R16 ;  /* 0x000000322810723c */ /* 0x040fe20000041810 */
[----:B------:R-:W3:Y:S07]  /*e460*/  LDSM.16.M88.4 R48, [R0+0x3800] ;  /* 0x003800000030783b */ /* 0x000eee0000000200 */
[C---:B------:R-:W-:Y:S08]  /*e470*/  HMMA.16816.F32.BF16 R64, R40.reuse, R56, R64 ;  /* 0x000000382840723c */ /* 0x040ff00000041840 */
[----:B------:R-:W-:Y:S01]  /*e480*/  HMMA.16816.F32.BF16 R60, R40, R58, R60 ;  /* 0x0000003a283c723c */ /* 0x000fe2000004183c */
[----:B------:R-:W4:Y:S04]  /*e490*/  LDSM.16.M88.4 R40, [R192+0x4000] ;  /* 0x00400000c028783b */ /* 0x000f280000000200 */
[----:B------:R-:W-:Y:S03]  /*e4a0*/  LDSM.16.M88.4 R56, [R195+0x8000] ;  /* 0x00800000c338783b */ /* 0x000fe60000000200 */
        /* <DEDUP_REMOVED lines=10> */
[----:B------:R-:W-:Y:S01]  /*e550*/  HMMA.16816.F32.BF16 R60, R44, R50, R60 ;  /* 0x000000322c3c723c */ /* 0x000fe2000004183c */
[----:B------:R-:W3:Y:S04]  /*e560*/  LDSM.16.M88.4 R44, [R76+0x5000] ;  /* 0x005000004c2c783b */ /* 0x000ee80000000200 */
[----:B------:R-:W1:Y:S03]  /*e570*/  LDSM.16.M88.4 R48, [R76+0x4800] ;  /* 0x004800004c30783b */ /* 0x000e660000000200 */
[C---:B----4-:R-:W-:Y:S08]  /*e580*/  HMMA.16816.F32.BF16 R36, R72.reuse, R40, R36 ;  /* 0x000000284824723c */ /* 0x050ff00000041824 */
[C---:B------:R-:W-:Y:S01]  /*e590*/  HMMA.16816.F32.BF16 R32, R72.reuse, R42, R32 ;  /* 0x0000002a4820723c */ /* 0x040fe20000041820 */
[----:B------:R-:W4:Y:S07]  /*e5a0*/  LDSM.16.M88.4 R40, [R76+0x5800] ;  /* 0x005800004c28783b */ /* 0x000f2e0000000200 */
[C---:B--2---:R-:W-:Y:S08]  /*e5b0*/  HMMA.16816.F32.BF16 R20, R72.reuse, R4, R20 ;  /* 0x000000044814723c */ /* 0x044ff00000041814 */
[C---:B------:R-:W-:Y:S01]  /*e5c0*/  HMMA.16816.F32.BF16 R16, R72.reuse, R6, R16 ;  /* 0x000000064810723c */ /* 0x040fe20000041810 */
[----:B------:R-:W-:Y:S07]  /*e5d0*/  LDSM.16.M88.4 R4, [R9+0x4000] ;  /* 0x004000000904783b */ /* 0x000fee0000000200 */
[C---:B------:R-:W-:Y:S08]  /*e5e0*/  HMMA.16816.F32.BF16 R28, R72.reuse, R12, R28 ;  /* 0x0000000c481c723c */ /* 0x040ff0000004181c */
[C---:B------:R-:W-:Y:S01]  /*e5f0*/  HMMA.16816.F32.BF16 R24, R72.reuse, R14, R24 ;  /* 0x0000000e4818723c */ /* 0x040fe20000041818 */
[----:B------:R-:W2:Y:S07]  /*e600*/  LDSM.16.M88.4 R12, [R190+0x8000] ;  /* 0x00800000be0c783b */ /* 0x000eae0000000200 */
[C---:B------:R-:W-:Y:S08]  /*e610*/  HMMA.16816.F32.BF16 R64, R72.reuse, R68, R64 ;  /* 0x000000444840723c */ /* 0x040ff00000041840 */
[----:B------:R-:W-:Y:S01]  /*e620*/  HMMA.16816.F32.BF16 R60, R72, R70, R60 ;  /* 0x00000046483c723c */ /* 0x000fe2000004183c */
        /* <DEDUP_REMOVED lines=8> */
[C---:B----4-:R-:W-:Y:S01]  /*e6b0*/  HMMA.16816.F32.BF16 R68, R56.reuse, R40, R64 ;  /* 0x000000283844723c */ /* 0x050fe20000041840 */
[----:B------:R-:W-:Y:S07]  /*e6c0*/  LDSM.16.M88.4 R64, [R189+0x8000] ;  /* 0x00800000bd40783b */ /* 0x000fee0000000200 */
[----:B------:R-:W-:Y:S01]  /*e6d0*/  HMMA.16816.F32.BF16 R60, R56, R42, R60 ;  /* 0x0000002a383c723c */ /* 0x000fe2000004183c */
[----:B------:R-:W4:Y:S07]  /*e6e0*/  LDSM.16.M88.4 R40, [R0+0x4800] ;  /* 0x004800000028783b */ /* 0x000f2e0000000200 */
[C---:B--2---:R-:W-:Y:S08]  /*e6f0*/  HMMA.16816.F32.BF16 R36, R12.reuse, R4, R36 ;  /* 0x000000040c24723c */ /* 0x044ff00000041824 */
[----:B------:R-:W-:Y:S01]  /*e700*/  HMMA.16816.F32.BF16 R32, R12, R6, R32 ;  /* 0x000000060c20723c */ /* 0x000fe20000041820 */
[----:B------:R-:W2:Y:S07]  /*e710*/  LDSM.16.M88.4 R4, [R0+0x5000] ;  /* 0x005000000004783b */ /* 0x000eae0000000200 */
[----:B------:R-:W-:Y:S01]  /*e720*/  HMMA.16816.F32.BF16 R24, R56, R50, R24 ;  /* 0x000000323818723c */ /* 0x000fe20000041818 */
[----:B------:R-:W2:Y:S07]  /*e730*/  LDSM.16.M88.4 R48, [R0+0x4000] ;  /* 0x004000000030783b */ /* 0x000eae0000000200 */
[C---:B-1----:R-:W-:Y:S08]  /*e740*/  HMMA.16816.F32.BF16 R28, R12.reuse, R52, R28 ;  /* 0x000000340c1c723c */ /* 0x042ff0000004181c */
[C---:B---3--:R-:W-:Y:S08]  /*e750*/  HMMA.16816.F32.BF16 R20, R12.reuse, R44, R20 ;  /* 0x0000002c0c14723c */ /* 0x048ff00000041814 */
[----:B------:R-:W-:Y:S08]  /*e760*/  HMMA.16816.F32.BF16 R24, R12, R54, R24 ;  /* 0x000000360c18723c */ /* 0x000ff00000041818 */
[C---:B----4-:R-:W-:Y:S07]  /*e770*/  HMMA.16816.F32.BF16 R28, R64.reuse, R40, R28 ;  /* 0x00000028401c723c */ /* 0x050fee000004181c */
[----:B------:R-:W-:Y:S01]  /*e780*/  SHF.R.S32.HI R40, RZ, 0x1f, R3 ;  /* 0x0000001fff287819 */ /* 0x000fe20000011403 */
[C---:B--2---:R-:W-:Y:S07]  /*e790*/  HMMA.16816.F32.BF16 R20, R64.reuse, R4, R20 ;  /* 0x000000044014723c */ /* 0x044fee0000041814 */
[----:B------:R-:W-:Y:S01]  /*e7a0*/  LEA.HI R4, R40, R3, RZ, 0x2 ;  /* 0x0000000328047211 */ /* 0x000fe200078f10ff */
[----:B------:R-:W-:Y:S03]  /*e7b0*/  HMMA.16816.F32.BF16 R36, R64, R48, R36 ;  /* 0x000000304024723c */ /* 0x000fe60000041824 */
[----:B------:R-:W-:-:S05]  /*e7c0*/  LOP3.LUT R4, R4, 0x7ffffffc, RZ, 0xc0, !PT ;  /* 0x7ffffffc04047812 */ /* 0x000fca00078ec0ff */
[----:B------:R-:W-:Y:S01]  /*e7d0*/  HMMA.16816.F32.BF16 R16, R12, R46, R16 ;  /* 0x0000002e0c10723c */ /* 0x000fe20000041810 */
[----:B------:R-:W-:-:S04]  /*e7e0*/  IMAD.IADD R3, R3, 0x1, -R4 ;  /* 0x0000000103037824 */ /* 0x000fc800078e0a04 */
[----:B------:R-:W-:-:S03]  /*e7f0*/  IMAD.SHL.U32 R3, R3, 0x2, RZ ;  /* 0x0000000203037824 */ /* 0x000fc600078e00ff */
[----:B------:R-:W-:Y:S01]  /*e800*/  HMMA.16816.F32.BF16 R68, R12, R72, R68 ;  /* 0x000000480c44723c */ /* 0x000fe20000041844 */
[----:B------:R-:W-:-:S05]  /*e810*/  IMAD.IADD R3, R8, 0x1, -R3 ;  /* 0x0000000108037824 */ /* 0x000fca00078e0a03 */
[C---:B------:R-:W-:Y:S02]  /*e820*/  ISETP.GT.AND P1, PT, R3.reuse, RZ, PT ;  /* 0x000000ff0300720c */ /* 0x040fe40003f24270 */
[----:B------:R-:W-:Y:S01]  /*e830*/  HMMA.16816.F32.BF16 R60, R12, R74, R60 ;  /* 0x0000004a0c3c723c */ /* 0x000fe2000004183c */
[----:B------:R-:W1:Y:S01]  /*e840*/  LDSM.16.M88.4 R12, [R0+0x5800] ;  /* 0x00580000000c783b */ /* 0x000e620000000200 */
[----:B------:R-:W-:Y:S01]  /*e850*/  ISETP.GT.AND P0, PT, R3, 0x1, PT ;  /* 0x000000010300780c */ /* 0x000fe20003f04270 */
[----:B------:R-:W-:-:S04]  /*e860*/  DEPBAR.LE SB0, 0x2 ;  /* 0x000080800000791a */ /* 0x000fc80000000000 */
[----:B------:R-:W-:Y:S01]  /*e870*/  ISETP.GT.AND P2, PT, R3, 0x8, PT ;  /* 0x000000080300780c */ /* 0x000fe20003f44270 */
[C---:B------:R-:W-:Y:S01]  /*e880*/  HMMA.16816.F32.BF16 R32, R64.reuse, R50, R32 ;  /* 0x000000324020723c */ /* 0x040fe20000041820 */
[----:B------:R-:W-:Y:S01]  /*e890*/  FSEL R5, R36, -INF , P1 ;  /* 0xff80000024057808 */ /* 0x000fe20000800000 */
[----:B------:R-:W-:Y:S01]  /*e8a0*/  BAR.SYNC.DEFER_BLOCKING 0x0 ;  /* 0x0000000000007b1d */ /* 0x000fe20000010000 */
[----:B------:R-:W-:Y:S02]  /*e8b0*/  FSEL R40, R37, -INF , P0 ;  /* 0xff80000025287808 */ /* 0x000fe40000000000 */
[----:B------:R-:W-:Y:S02]  /*e8c0*/  FSEL R36, R39, -INF , P0 ;  /* 0xff80000027247808 */ /* 0x000fe40000000000 */
[----:B------:R-:W-:Y:S01]  /*e8d0*/  ISETP.GT.AND P0, PT, R3, 0x9, PT ;  /* 0x000000090300780c */ /* 0x000fe20003f04270 */
[----:B------:R-:W-:Y:S01]  /*e8e0*/  HMMA.16816.F32.BF16 R24, R64, R42, R24 ;  /* 0x0000002a4018723c */ /* 0x000fe20000041818 */
[----:B------:R-:W-:-:S02]  /*e8f0*/  FSEL R38, R38, -INF , P1 ;  /* 0xff80000026267808 */ /* 0x000fc40000800000 */
[C---:B------:R-:W-:Y:S02]  /*e900*/  ISETP.GT.AND P1, PT, R3.reuse, 0x10, PT ;  /* 0x000000100300780c */ /* 0x040fe40003f24270 */
[----:B------:R-:W-:Y:S02]  /*e910*/  FMNMX.FTZ R9, R38, R36, !PT ;  /* 0x0000002426097209 */ /* 0x000fe40007810000 */
[----:B------:R-:W-:Y:S01]  /*e920*/  FSEL R30, R30, -INF , P1 ;  /* 0xff8000001e1e7808 */ /* 0x000fe20000800000 */
[----:B------:R-:W-:Y:S01]  /*e930*/  HMMA.16816.F32.BF16 R16, R64, R6, R16 ;  /* 0x000000064010723c */ /* 0x000fe20000041810 */
[C---:B------:R-:W-:Y:S02]  /*e940*/  ISETP.GT.AND P4, PT, R3.reuse, 0x29, PT ;  /* 0x000000290300780c */ /* 0x040fe40003f84270 */
[----:B------:R-:W-:-:S04]  /*e950*/  ISETP.GT.AND P3, PT, R3, 0x30, PT ;  /* 0x000000300300780c */ /* 0x000fc80003f64270 */
[----:B------:R-:W-:Y:S02]  /*e960*/  FMNMX.FTZ R7, R5, R40, !PT ;  /* 0x0000002805077209 */ /* 0x000fe40007810000 */
[----:B------:R-:W-:Y:S01]  /*e970*/  FSEL R44, R32, -INF , P2 ;  /* 0xff800000202c7808 */ /* 0x000fe20001000000 */
[----:B-----5:R-:W-:Y:S01]  /*e980*/  LDSM.16.MT88.4 R84, [R147+0x2000] ;  /* 0x002000009354783b */ /* 0x020fe20000004200 */
[----:B------:R-:W-:Y:S02]  /*e990*/  FSEL R42, R33, -INF , P0 ;  /* 0xff800000212a7808 */ /* 0x000fe40000000000 */
[----:B------:R-:W-:Y:S01]  /*e9a0*/  FMNMX.FTZ R7, R44, R7, !PT ;  /* 0x000000072c077209 */ /* 0x000fe20007810000 */
[----:B------:R-:W-:Y:S01]  /*e9b0*/  LDSM.16.MT88.4 R128, [R188] ;  /* 0x00000000bc80783b */ /* 0x000fe20000004200 */
[----:B------:R-:W-:Y:S02]  /*e9c0*/  FSEL R32, R35, -INF , P0 ;  /* 0xff80000023207808 */ /* 0x000fe40000000000 */
[----:B------:R-:W-:Y:S01]  /*e9d0*/  ISETP.GT.AND P0, PT, R3, 0x11, PT ;  /* 0x000000110300780c */ /* 0x000fe20003f04270 */
[----:B-1----:R-:W-:Y:S01]  /*e9e0*/  HMMA.16816.F32.BF16 R68, R64, R12, R68 ;  /* 0x0000000c4044723c */ /* 0x002fe20000041844 */
[----:B------:R-:W-:Y:S01]  /*e9f0*/  FSEL R6, R28, -INF , P1 ;  /* 0xff8000001c067808 */ /* 0x000fe20000800000 */
[----:B------:R-:W-:Y:S01]  /*ea00*/  LDSM.16.MT88.4 R52, [R147] ;  /* 0x000000009334783b */ /* 0x000fe20000004200 */
[----:B------:R-:W-:-:S02]  /*ea10*/  FMNMX.FTZ R7, R42, R7, !PT ;  /* 0x000000072a077209 */ /* 0x000fc40007810000 */
[----:B------:R-:W-:Y:S01]  /*ea20*/  FSEL R4, R29, -INF , P0 ;  /* 0xff8000001d047808 */ /* 0x000fe20000000000 */
[----:B------:R-:W-:Y:S01]  /*ea30*/  LDSM.16.MT88.4 R76, [R177+0x2000] ;  /* 0x00200000b14c783b */ /* 0x000fe20000004200 */
[----:B------:R-:W-:Y:S01]  /*ea40*/  ISETP.GT.AND P1, PT, R3, 0x18, PT ;  /* 0x000000180300780c */ /* 0x000fe20003f24270 */
[----:B------:R-:W-:Y:S01]  /*ea50*/  HMMA.16816.F32.BF16 R60, R64, R14, R60 ;  /* 0x0000000e403c723c */ /* 0x000fe2000004183c */
[----:B------:R-:W-:Y:S01]  /*ea60*/  FMNMX.FTZ R7, R6, R7, !PT ;  /* 0x0000000706077209 */ /* 0x000fe20007810000 */
[----:B------:R-:W-:Y:S01]  /*ea70*/  LDSM.16.MT88.4 R92, [R170+0x2000] ;  /* 0x00200000aa5c783b */ /* 0x000fe20000004200 */
[----:B------:R-:W-:Y:S02]  /*ea80*/  FSEL R28, R31, -INF , P0 ;  /* 0xff8000001f1c7808 */ /* 0x000fe40000000000 */
[----:B------:R-:W-:Y:S01]  /*ea90*/  ISETP.GT.AND P0, PT, R3, 0x19, PT ;  /* 0x000000190300780c */ /* 0x000fe20003f04270 */
[----:B------:R-:W-:Y:S01]  /*eaa0*/  LDSM.16.MT88.4 R100, [R188+0x4000] ;  /* 0x00400000bc64783b */ /* 0x000fe20000004200 */
[----:B------:R-:W-:-:S02]  /*eab0*/  FSEL R24, R24, -INF , P1 ;  /* 0xff80000018187808 */ /* 0x000fc40000800000 */
[----:B------:R-:W-:Y:S01]  /*eac0*/  FMNMX.FTZ R7, R4, R7, !PT ;  /* 0x0000000704077209 */ /* 0x000fe20007810000 */
[----:B------:R-:W-:Y:S01]  /*ead0*/  LDSM.16.MT88.4 R108, [R177+0x4000] ;  /* 0x00400000b16c783b */ /* 0x000fe20000004200 */
[----:B------:R-:W-:Y:S02]  /*eae0*/  FSEL R34, R34, -INF , P2 ;  /* 0xff80000022227808 */ /* 0x000fe40001000000 */
[----:B------:R-:W-:Y:S01]  /*eaf0*/  ISETP.GT.AND P2, PT, R3, 0x20, PT ;  /* 0x000000200300780c */ /* 0x000fe20003f44270 */
[----:B------:R-:W-:Y:S01]  /*eb00*/  LDSM.16.MT88.4 R112, [R147+0x4000] ;  /* 0x004000009370783b */ /* 0x000fe20000004200 */
[----:B------:R-:W-:Y:S02]  /*eb10*/  FSEL R0, R25, -INF , P0 ;  /* 0xff80000019007808 */ /* 0x000fe40000000000 */
[----:B------:R-:W-:Y:S01]  /*eb20*/  FMNMX.FTZ R7, R24, R7, !PT ;  /* 0x0000000718077209 */ /* 0x000fe20007810000 */
[----:B------:R-:W-:Y:S01]  /*eb30*/  LDSM.16.MT88.4 R148, [R177+0x800] ;  /* 0x00080000b194783b */ /* 0x000fe20000004200 */
[----:B------:R-:W-:-:S02]  /*eb40*/  FMNMX.FTZ R9, R34, R9, !PT ;  /* 0x0000000922097209 */ /* 0x000fc40007810000 */
[----:B------:R-:W-:Y:S02]  /*eb50*/  FSEL R12, R27, -INF , P0 ;  /* 0xff8000001b0c7808 */ /* 0x000fe40000000000 */
[----:B------:R-:W-:Y:S02]  /*eb60*/  ISETP.GT.AND P0, PT, R3, 0x21, PT ;  /* 0x000000210300780c */ /* 0x000fe40003f04270 */
        /* <DEDUP_REMOVED lines=22> */
[----:B------:R-:W-:-:S02]  /*ecd0*/  FMNMX.FTZ R7, R198, R7, !PT ;  /* 0x00000007c6077209 */ /* 0x000fc40007810000 */
[----:B------:R-:W-:Y:S02]  /*ece0*/  FMNMX.FTZ R9, R178, R9, !PT ;  /* 0x00000009b2097209 */ /* 0x000fe40007810000 */
[----:B------:R-:W-:Y:S02]  /*ecf0*/  FSEL R224, R18, -INF , P0 ;  /* 0xff80000012e07808 */ /* 0x000fe40000000000 */
[C---:B------:R-:W-:Y:S02]  /*ed00*/  ISETP.GT.AND P1, PT, R3.reuse, 0x38, PT ;  /* 0x000000380300780c */ /* 0x040fe40003f24270 */
[----:B------:R-:W-:Y:S02]  /*ed10*/  ISETP.GT.AND P0, PT, R3, 0x39, PT ;  /* 0x000000390300780c */ /* 0x000fe40003f04270 */
[----:B------:R-:W-:Y:S02]  /*ed20*/  FMNMX.FTZ R3, R196, R7, !PT ;  /* 0x00000007c4037209 */ /* 0x000fe40007810000 */
[----:B------:R-:W-:-:S02]  /*ed30*/  FMNMX.FTZ R7, R230, R9, !PT ;  /* 0x00000009e6077209 */ /* 0x000fc40007810000 */
[----:B------:R-:W-:Y:S02]  /*ed40*/  FSEL R184, R19, -INF , P4 ;  /* 0xff80000013b87808 */ /* 0x000fe40002000000 */
[----:B------:R-:W-:Y:S02]  /*ed50*/  FMNMX.FTZ R7, R224, R7, !PT ;  /* 0x00000007e0077209 */ /* 0x000fe40007810000 */
[----:B------:R-:W-:Y:S02]  /*ed60*/  FSEL R180, R70, -INF , P3 ;  /* 0xff80000046b47808 */ /* 0x000fe40001800000 */
[----:B------:R-:W-:Y:S02]  /*ed70*/  FMNMX.FTZ R7, R184, R7, !PT ;  /* 0x00000007b8077209 */ /* 0x000fe40007810000 */
[----:B------:R-:W-:Y:S02]  /*ed80*/  FSEL R186, R60, -INF , P1 ;  /* 0xff8000003cba7808 */ /* 0x000fe40000800000 */
[----:B------:R-:W-:-:S02]  /*ed90*/  FSEL R154, R71, -INF , P2 ;  /* 0xff800000479a7808 */ /* 0x000fc40001000000 */
[----:B------:R-:W-:Y:S01]  /*eda0*/  FMNMX.FTZ R7, R180, R7, !PT ;  /* 0x00000007b4077209 */ /* 0x000fe20007810000 */
[----:B------:R-:W-:Y:S01]  /*edb0*/  LDSM.16.MT88.4 R68, [R188+0x2000] ;  /* 0x00200000bc44783b */ /* 0x000fe20000004200 */
[----:B------:R-:W-:Y:S02]  /*edc0*/  FSEL R182, R61, -INF , P0 ;  /* 0xff8000003db67808 */ /* 0x000fe40000000000 */
[----:B------:R-:W-:Y:S02]  /*edd0*/  FMNMX.FTZ R3, R186, R3, !PT ;  /* 0x00000003ba037209 */ /* 0x000fe40007810000 */
[----:B------:R-:W-:Y:S02]  /*ede0*/  FSEL R152, R62, -INF , P1 ;  /* 0xff8000003e987808 */ /* 0x000fe40000800000 */
[----:B------:R-:W-:Y:S02]  /*edf0*/  FMNMX.FTZ R7, R154, R7, !PT ;  /* 0x000000079a077209 */ /* 0x000fe40007810000 */
[----:B------:R-:W-:-:S02]  /*ee00*/  FMNMX.FTZ R3, R182, R3, !PT ;  /* 0x00000003b6037209 */ /* 0x000fc40007810000 */
[----:B------:R-:W-:Y:S02]  /*ee10*/  FSEL R176, R63, -INF , P0 ;  /* 0xff8000003fb07808 */ /* 0x000fe40000000000 */
[----:B------:R-:W-:Y:S01]  /*ee20*/  FMNMX.FTZ R7, R152, R7, !PT ;  /* 0x0000000798077209 */ /* 0x000fe20007810000 */
[----:B------:R-:W1:Y:S03]  /*ee30*/  SHFL.BFLY PT, R8, R3, 0x2, 0x1f ;  /* 0x0c401f0003087f89 */ /* 0x000e6600000e0000 */
[----:B------:R-:W-:Y:S01]  /*ee40*/  FMNMX.FTZ R9, R176, R7, !PT ;  /* 0x00000007b0097209 */ /* 0x000fe20007810000 */
[----:B------:R-:W-:Y:S04]  /*ee50*/  LDSM.16.MT88.4 R60, [R214] ;  /* 0x00000000d63c783b */ /* 0x000fe80000004200 */
        /* <DEDUP_REMOVED lines=9> */
[----:B------:R-:W-:Y:S01]  /*eef0*/  FSEL R153, R153, RZ, P0 ;  /* 0x000000ff99997208 */ /* 0x000fe20000000000 */
[----:B------:R-:W-:Y:S01]  /*ef00*/  LDSM.16.MT88.4 R16, [R170+0x2800] ;  /* 0x00280000aa10783b */ /* 0x000fe20000004200 */
[C---:B------:R-:W-:Y:S01]  /*ef10*/  FSETP.NEU.FTZ.AND P0, PT, R3.reuse, -INF , PT ;  /* 0xff8000000300780b */ /* 0x040fe20003f1d000 */
[----:B------:R-:W-:Y:S02]  /*ef20*/  FMUL.FTZ R175, R3, c[0x0][0x2d0] ;  /* 0x0000b40003af7a20 */ /* 0x000fe40000410000 */
[--C-:B------:R-:W-:Y:S02]  /*ef30*/  FFMA.FTZ R169, R5, c[0x0][0x2d0], -R153.reuse ;  /* 0x0000b40005a97a23 */ /* 0x100fe40000010899 */
[--C-:B------:R-:W-:Y:S01]  /*ef40*/  FFMA.FTZ R168, R40, c[0x0][0x2d0], -R153.reuse ;  /* 0x0000b40028a87a23 */ /* 0x100fe20000010899 */
[----:B------:R-:W-:Y:S01]  /*ef50*/  FSEL R175, R175, RZ, P0 ;  /* 0x000000ffafaf7208 */ /* 0x000fe20000000000 */
[--C-:B------:R-:W-:Y:S02]  /*ef60*/  FFMA.FTZ R167, R44, c[0x0][0x2d0], -R153.reuse ;  /* 0x0000b4002ca77a23 */ /* 0x100fe40000010899 */
[----:B------:R-:W-:Y:S01]  /*ef70*/  FFMA.FTZ R162, R42, c[0x0][0x2d0], -R153 ;  /* 0x0000b4002aa27a23 */ /* 0x000fe20000010899 */
[----:B------:R-:W1:Y:S01]  /*ef80*/  LDSM.16.MT88.4 R44, [R177] ;  /* 0x00000000b12c783b */ /* 0x000e620000004200 */
[--C-:B------:R-:W-:Y:S01]  /*ef90*/  FFMA.FTZ R166, R38, c[0x0][0x2d0], -R175.reuse ;  /* 0x0000b40026a67a23 */ /* 0x100fe200000108af */
[----:B------:R-:W-:Y:S01]  /*efa0*/  MUFU.EX2 R169, R169 ;  /* 0x000000a900a97308 */ /* 0x000fe20000000800 */
[----:B------:R-:W-:-:S02]  /*efb0*/  FFMA.FTZ R165, R36, c[0x0][0x2d0], -R175 ;  /* 0x0000b40024a57a23 */ /* 0x000fc400000108af */
[--C-:B------:R-:W-:Y:S01]  /*efc0*/  FFMA.FTZ R164, R34, c[0x0][0x2d0], -R175.reuse ;  /* 0x0000b40022a47a23 */ /* 0x100fe200000108af */
[----:B------:R-:W-:Y:S01]  /*efd0*/  LDSM.16.MT88.4 R36, [R147+0x800] ;  /* 0x000800009324783b */ /* 0x000fe20000004200 */
[----:B------:R-:W-:Y:S02]  /*efe0*/  FFMA.FTZ R161, R32, c[0x0][0x2d0], -R175 ;  /* 0x0000b40020a17a23 */ /* 0x000fe400000108af */
[--C-:B------:R-:W-:Y:S01]  /*eff0*/  FFMA.FTZ R163, R6, c[0x0][0x2d0], -R153.reuse ;  /* 0x0000b40006a37a23 */ /* 0x100fe20000010899 */
[----:B------:R-:W2:Y:S01]  /*f000*/  MUFU.EX2 R168, R168 ;  /* 0x000000a800a87308 */ /* 0x000ea20000000800 */
[----:B------:R-:W-:Y:S01]  /*f010*/  FFMA.FTZ R158, R4, c[0x0][0x2d0], -R153 ;  /* 0x0000b400049e7a23 */ /* 0x000fe20000010899 */
[----:B------:R-:W-:Y:S01]  /*f020*/  LDSM.16.MT88.4 R32, [R170+0x800] ;  /* 0x00080000aa20783b */ /* 0x000fe20000004200 */
[--C-:B------:R-:W-:Y:S02]  /*f030*/  FFMA.FTZ R160, R14, c[0x0][0x2d0], -R175.reuse ;  /* 0x0000b4000ea07a23 */ /* 0x100fe400000108af */
[----:B------:R-:W-:Y:S01]  /*f040*/  FFMA.FTZ R9, R12, c[0x0][0x2d0], -R175 ;  /* 0x0000b4000c097a23 */ /* 0x000fe200000108af */
[----:B------:R-:W3:Y:S01]  /*f050*/  LDSM.16.MT88.4 R4, [R214+0x4000] ;  /* 0x00400000d604783b */ /* 0x000ee20000004200 */
[--C-:B------:R-:W-:Y:S01]  /*f060*/  FFMA.FTZ R157, R24, c[0x0][0x2d0], -R153.reuse ;  /* 0x0000b400189d7a23 */ /* 0x100fe20000010899 */
[----:B------:R-:W-:Y:S01]  /*f070*/  MUFU.EX2 R167, R167 ;  /* 0x000000a700a77308 */ /* 0x000fe20000000800 */
[----:B------:R-:W-:Y:S01]  /*f080*/  FFMA.FTZ R0, R0, c[0x0][0x2d0], -R153 ;  /* 0x0000b40000007a23 */ /* 0x000fe20000010899 */
[----:B------:R-:W4:Y:S01]  /*f090*/  LDSM.16.MT88.4 R12, [R188+0x2800] ;  /* 0x00280000bc0c783b */ /* 0x000f220000004200 */
[----:B------:R-:W-:-:S02]  /*f0a0*/  FFMA.FTZ R159, R30, c[0x0][0x2d0], -R175 ;  /* 0x0000b4001e9f7a23 */ /* 0x000fc400000108af */
[----:B------:R-:W-:Y:S01]  /*f0b0*/  FFMA.FTZ R156, R28, c[0x0][0x2d0], -R175 ;  /* 0x0000b4001c9c7a23 */ /* 0x000fe200000108af */
[----:B------:R-:W1:Y:S01]  /*f0c0*/  LDSM.16.MT88.4 R24, [R188+0x800] ;  /* 0x00080000bc18783b */ /* 0x000e620000004200 */
[--C-:B------:R-:W-:Y:S01]  /*f0d0*/  FFMA.FTZ R171, R174, c[0x0][0x2d0], -R153.reuse ;  /* 0x0000b400aeab7a23 */ /* 0x100fe20000010899 */
[----:B------:R-:W3:Y:S01]  /*f0e0*/  MUFU.EX2 R162, R162 ;  /* 0x000000a200a27308 */ /* 0x000ee20000000800 */
[----:B--2---:R-:W-:Y:S01]  /*f0f0*/  F2FP.BF16.PACK_AB R116, R168, R169 ;  /* 0x000000a9a874723e */ /* 0x004fe200000010ff */
[----:B------:R-:W-:Y:S01]  /*f100*/  LDSM.16.MT88.4 R28, [R177+0x2800] ;  /* 0x00280000b11c783b */ /* 0x000fe20000004200 */
[--C-:B------:R-:W-:Y:S02]  /*f110*/  FFMA.FTZ R174, R234, c[0x0][0x2d0], -R153.reuse ;  /* 0x0000b400eaae7a23 */ /* 0x100fe40000010899 */
[--C-:B------:R-:W-:Y:S02]  /*f120*/  FFMA.FTZ R172, R172, c[0x0][0x2d0], -R153.reuse ;  /* 0x0000b400acac7a23 */ /* 0x100fe40000010899 */
[----:B------:R-:W-:Y:S01]  /*f130*/  FFMA.FTZ R173, R232, c[0x0][0x2d0], -R153 ;  /* 0x0000b400e8ad7a23 */ /* 0x000fe20000010899 */
[----:B------:R-:W-:Y:S01]  /*f140*/  MUFU.EX2 R166, R166 ;  /* 0x000000a600a67308 */ /* 0x000fe20000000800 */
[----:B------:R-:W-:-:S02]  /*f150*/  FFMA.FTZ R178, R178, c[0x0][0x2d0], -R175 ;  /* 0x0000b400b2b27a23 */ /* 0x000fc400000108af */
[--C-:B------:R-:W-:Y:S02]  /*f160*/  FFMA.FTZ R179, R230, c[0x0][0x2d0], -R175.reuse ;  /* 0x0000b400e6b37a23 */ /* 0x100fe400000108af */
[--C-:B------:R-:W-:Y:S02]  /*f170*/  FFMA.FTZ R181, R224, c[0x0][0x2d0], -R175.reuse ;  /* 0x0000b400e0b57a23 */ /* 0x100fe400000108af */
[----:B------:R-:W-:Y:S01]  /*f180*/  FFMA.FTZ R184, R184, c[0x0][0x2d0], -R175 ;  /* 0x0000b400b8b87a23 */ /* 0x000fe200000108af */
[----:B------:R-:W2:Y:S01]  /*f190*/  MUFU.EX2 R165, R165 ;  /* 0x000000a500a57308 */ /* 0x000ea20000000800 */
[----:B---3--:R-:W-:Y:S01]  /*f1a0*/  F2FP.BF16.PACK_AB R118, R162, R167 ;  /* 0x000000a7a276723e */ /* 0x008fe200000010ff */
[--C-:B------:R-:W-:Y:S02]  /*f1b0*/  FFMA.FTZ R185, R186, c[0x0][0x2d0], -R153.reuse ;  /* 0x0000b400bab97a23 */ /* 0x100fe40000010899 */
[--C-:B------:R-:W-:Y:S02]  /*f1c0*/  FFMA.FTZ R183, R198, c[0x0][0x2d0], -R153.reuse ;  /* 0x0000b400c6b77a23 */ /* 0x100fe40000010899 */
[----:B------:R-:W-:-:S02]  /*f1d0*/  FFMA.FTZ R196, R196, c[0x0][0x2d0], -R153 ;  /* 0x0000b400c4c47a23 */ /* 0x000fc40000010899 */
[----:B------:R-:W-:Y:S01]  /*f1e0*/  MUFU.EX2 R164, R164 ;  /* 0x000000a400a47308 */ /* 0x000fe20000000800 */
[----:B------:R-:W-:Y:S02]  /*f1f0*/  FFMA.FTZ R182, R182, c[0x0][0x2d0], -R153 ;  /* 0x0000b400b6b67a23 */ /* 0x000fe40000010899 */
[--C-:B------:R-:W-:Y:S02]  /*f200*/  FFMA.FTZ R180, R180, c[0x0][0x2d0], -R175.reuse ;  /* 0x0000b400b4b47a23 */ /* 0x100fe400000108af */
[--C-:B------:R-:W-:Y:S02]  /*f210*/  FFMA.FTZ R187, R154, c[0x0][0x2d0], -R175.reuse ;  /* 0x0000b4009abb7a23 */ /* 0x100fe400000108af */
[--C-:B------:R-:W-:Y:S01]  /*f220*/  FFMA.FTZ R186, R152, c[0x0][0x2d0], -R175.reuse ;  /* 0x0000b40098ba7a23 */ /* 0x100fe200000108af */
[----:B------:R-:W3:Y:S01]  /*f230*/  MUFU.EX2 R161, R161 ;  /* 0x000000a100a17308 */ /* 0x000ee20000000800 */
[----:B--2---:R-:W-:Y:S01]  /*f240*/  F2FP.BF16.PACK_AB R117, R165, R166 ;  /* 0x000000a6a575723e */ /* 0x004fe200000010ff */
[----:B------:R-:W-:Y:S01]  /*f250*/  FFMA.FTZ R225, R176, c[0x0][0x2d0], -R175 ;  /* 0x0000b400b0e17a23 */ /* 0x000fe200000108af */
[----:B------:R-:W-:Y:S01]  /*f260*/  LDSM.16.MT88.4 R152, [R177+0x3800] ;  /* 0x00380000b198783b */ /* 0x000fe20000004200 */
[----:B------:R-:W-:-:S02]  /*f270*/  FADD.FTZ R168, R169, R168 ;  /* 0x000000a8a9a87221 */ /* 0x000fc40000010000 */
[----:B------:R-:W-:Y:S02]  /*f280*/  FADD.FTZ R165, R166, R165 ;  /* 0x000000a5a6a57221 */ /* 0x000fe40000010000 */
[----:B------:R-:W-:Y:S01]  /*f290*/  MUFU.EX2 R163, R163 ;  /* 0x000000a300a37308 */ /* 0x000fe20000000800 */
[----:B------:R-:W-:-:S04]  /*f2a0*/  FADD.FTZ R167, R167, R168 ;  /* 0x000000a8a7a77221 */ /* 0x000fc80000010000 */
[----:B------:R-:W-:Y:S01]  /*f2b0*/  FADD.FTZ R162, R162, R167 ;  /* 0x000000a7a2a27221 */ /* 0x000fe20000010000 */
[----:B---3--:R-:W-:Y:S02]  /*f2c0*/  F2FP.BF16.PACK_AB R119, R161, R164 ;  /* 0x000000a4a177723e */ /* 0x008fe400000010ff */
        /* <DEDUP_REMOVED lines=104> */
[----:B------:R-:W-:Y:S01]  /*f950*/  FADD.FTZ R178, R179, R178 ;  /* 0x000000b2b3b27221 */ /* 0x000fe20000010000 */
[----:B------:R-:W-:Y:S01]  /*f960*/  IADD3 R0, R2, -0x3, RZ ;  /* 0xfffffffd02007810 */ /* 0x000fe20007ffe0ff */
[----:B------:R-:W-:-:S02]  /*f970*/  FADD.FTZ R172, R172, R171 ;  /* 0x000000abacac7221 */ /* 0x000fc40000010000 */
[----:B------:R-:W-:Y:S01]  /*f980*/  FADD.FTZ R181, R181, R178 ;  /* 0x000000b2b5b57221 */ /* 0x000fe20000010000 */
[----:B------:R-:W-:Y:S01]  /*f990*/  ISETP.GE.AND P0, PT, R0, R221, PT ;  /* 0x000000dd0000720c */ /* 0x000fe20003f06270 */
        /* <DEDUP_REMOVED lines=80> */
[----:B------:R-:W-:Y:S01]  /*fea0*/  IMAD.WIDE.U32 R6, R0, c[0x0][0x1e0], RZ ;  /* 0x0000780000067a25 */ /* 0x000fe200078e00ff */
[----:B------:R-:W-:-:S03]  /*feb0*/  ISETP.NE.AND P5, PT, R222, RZ, PT ;  /* 0x000000ffde00720c */ /* 0x000fc60003fa5270 */
        /* <DEDUP_REMOVED lines=21> */
.L_x_3926:
[----:B------:R-:W-:Y:S05]  /*10010*/  BSYNC B0 ;  /* 0x0000000000007941 */ /* 0x000fea0003800000 */
.L_x_3925:
        /* <DEDUP_REMOVED lines=8> */
.L_x_3928:
        /* <DEDUP_REMOVED lines=13> */
[----:B------:R-:W-:Y:S01]  /*10170*/  @!P1 SHF.L.U32 R169, R36, 0x6, RZ ;  /* 0x0000000624a99819 */ /* 0x000fe200000006ff */
[----:B------:R-:W-:Y:S01]  /*10180*/  @!P1 IMAD R180, R223, 0x6000, R10 ;  /* 0x00006000dfb49824 */ /* 0x000fe200078e020a */
[----:B------:R-:W-:Y:S01]  /*10190*/  @!P1 ISETP.GE.AND P2, PT, R208, c[0x0][0x1d4], PT ;  /* 0x00007500d0009a0c */ /* 0x000fe20003f46270 */
[----:B------:R-:W-:Y:S01]  /*101a0*/  LDSM.16.M88.4 R148, [R194] ;  /* 0x00000000c294783b */ /* 0x000fe20000000200 */
[----:B------:R-:W-:Y:S05]  /*101b0*/  @!P1 IMAD R3, R230, c[0x0][0x20c], R3 ;  /* 0x00008300e6039a24 */ /* 0x000fea00078e0203 */
[----:B------:R-:W-:Y:S02]  /*101c0*/  @!P1 IADD3 R168, R37, R3, RZ ;  /* 0x0000000325a89210 */ /* 0x000fe40007ffe0ff */
[----:B------:R-:W2:Y:S01]  /*101d0*/  LDSM.16.M88.4 R152, [R184] ;  /* 0x00000000b898783b */ /* 0x000ea20000000200 */
[----:B------:R-:W-:Y:S02]  /*101e0*/  @!P1 MOV R37, c[0x0][0x20c] ;  /* 0x0000830000259a02 */ /* 0x000fe40000000f00 */
[----:B------:R-:W-:Y:S02]  /*101f0*/  @!P1 SHF.L.U64.HI R168, R36, 0x6, R168 ;  /* 0x0000000624a89819 */ /* 0x000fe400000102a8 */
[C---:B------:R-:W-:Y:S03]  /*10200*/  @!P1 LEA R3, P0, R2.reuse, R169, 0x5 ;  /* 0x000000a902039211 */ /* 0x040fe600078028ff */
[----:B------:R-:W3:Y:S01]  /*10210*/  LDSM.16.M88.4 R156, [R184+0x800] ;  /* 0x00080000b89c783b */ /* 0x000ee20000000200 */
[----:B------:R-:W-:Y:S02]  /*10220*/  @!P1 IADD3 R3, P5, R3, R226, RZ ;  /* 0x000000e203039210 */ /* 0x000fe40007fbe0ff */
[----:B------:R-:W-:Y:S02]  /*10230*/  @!P1 LEA.HI.X R2, R2, R168, R37, 0x5, P0 ;  /* 0x000000a802029211 */ /* 0x000fe400000f2c25 */
[----:B------:R-:W-:Y:S02]  /*10240*/  @!P1 LEA R182, P4, R3, c[0x0][0x1f8], 0x1 ;  /* 0x00007e0003b69a11 */ /* 0x000fe400078808ff */
[----:B------:R-:W-:Y:S01]  /*10250*/  @!P1 IADD3 R169, P0, R169, R226, RZ ;  /* 0x000000e2a9a99210 */ /* 0x000fe20007f1e0ff */
[----:B------:R-:W4:Y:S01]  /*10260*/  LDSM.16.M88.4 R160, [R184+0x1000] ;  /* 0x00100000b8a0783b */ /* 0x000f220000000200 */
[-C--:B------:R-:W-:Y:S02]  /*10270*/  @!P1 IADD3.X R170, R2, R219.reuse, RZ, P5, !PT ;  /* 0x000000db02aa9210 */ /* 0x080fe40002ffe4ff */
[----:B------:R-:W-:Y:S02]  /*10280*/  @!P1 LEA R176, P6, R169, c[0x0][0x1f8], 0x1 ;  /* 0x00007e00a9b09a11 */ /* 0x000fe400078c08ff */
[----:B------:R-:W-:Y:S02]  /*10290*/  @!P1 IADD3.X R168, R168, R219, RZ, P0, !PT ;  /* 0x000000dba8a89210 */ /* 0x000fe400007fe4ff */
[----:B------:R-:W-:Y:S01]  /*102a0*/  @!P1 LEA.HI.X R183, R3, c[0x0][0x1fc], R170, 0x1, P4 ;  /* 0x00007f0003b79a11 */ /* 0x000fe200020f0caa */
[----:B------:R-:W5:Y:S01]  /*102b0*/  LDSM.16.M88.4 R164, [R184+0x1800] ;  /* 0x00180000b8a4783b */ /* 0x000f620000000200 */
[----:B------:R-:W-:Y:S02]  /*102c0*/  @!P1 LEA.HI.X R177, R169, c[0x0][0x1fc], R168, 0x1, P6 ;  /* 0x00007f00a9b19a11 */ /* 0x000fe400030f0ca8 */
[----:B------:R-:W-:Y:S02]  /*102d0*/  ISETP.NE.AND P5, PT, R222, RZ, PT ;  /* 0x000000ffde00720c */ /* 0x000fe40003fa5270 */
[----:B------:R-:W-:Y:S02]  /*102e0*/  MOV R2, 0x40 ;  /* 0x0000004000027802 */ /* 0x000fe40000000f00 */
[----:B------:R-:W-:Y:S02]  /*102f0*/  LOP3.LUT P0, RZ, R193, 0x4, RZ, 0xc0, !PT ;  /* 0x00000004c1ff7812 */ /* 0x000fe4000780c0ff */
[C---:B------:R-:W-:Y:S02]  /*10300*/  ISETP.GE.AND P6, PT, R223.reuse, 0x1, PT ;  /* 0x00000001df00780c */ /* 0x040fe40003fc6270 */
[----:B------:R-:W-:Y:S02]  /*10310*/  SEL R185, R2, 0xffffffc0, !P0 ;  /* 0xffffffc002b97807 */ /* 0x000fe40004000000 */
[----:B------:R-:W-:Y:S02]  /*10320*/  IADD3 R223, R223, 0x1, RZ ;  /* 0x00000001dfdf7810 */ /* 0x000fe40007ffe0ff */
[C---:B------:R-:W-:Y:S01]  /*10330*/  IADD3 R2, R185.reuse, R184, RZ ;  /* 0x000000b8b9027210 */ /* 0x040fe20007ffe0ff */
[C---:B-12---:R-:W-:Y:S03]  /*10340*/  HMMA.16816.F32.BF16 R4, R148.reuse, R152, RZ ;  /* 0x000000989404723c */ /* 0x046fe600000418ff */
[----:B------:R-:W-:Y:S02]  /*10350*/  IADD3 R3, R185, R8, RZ ;  /* 0x00000008b9037210 */ /* 0x000fe40007ffe0ff */
[----:B------:R-:W-:Y:S02]  /*10360*/  IADD3 R198, R197, R184, R185 ;  /* 0x000000b8c5c67210 */ /* 0x000fe40007ffe0b9 */
[----:B------:R-:W-:Y:S01]  /*10370*/  SEL R223, R223, RZ, !P6 ;  /* 0x000000ffdfdf7207 */ /* 0x000fe20007000000 */
        /* <DEDUP_REMOVED lines=110> */
[C---:B-1----:R-:W-:Y:S01]  /*10a60*/  HMMA.16816.F32.BF16 R24, R164.reuse, R156, R24 ;  /* 0x0000009ca418723c */ /* 0x042fe20000041818 */
[----:B------:R-:W-:Y:S07]  /*10a70*/  LDSM.16.M88.4 R184, [R3+0x4000] ;  /* 0x0040000003b8783b */ /* 0x000fee0000000200 */
        /* <DEDUP_REMOVED lines=92> */
[--C-:B------:R-:W-:Y:S02]  /*11040*/  FFMA.FTZ R177, R12, c[0x0][0x2d0], -R185.reuse ;  /* 0x0000b4000cb17a23 */ /* 0x100fe400000108b9 */
[----:B------:R-:W-:Y:S02]  /*11050*/  IMAD R12, R196, 0x6000, RZ ;  /* 0x00006000c40c7824 */ /* 0x000fe400078e02ff */
[----:B------:R-:W-:Y:S02]  /*11060*/  FMUL.FTZ R183, R3, c[0x0][0x2d0] ;  /* 0x0000b40003b77a20 */ /* 0x000fe40000410000 */
[----:B------:R-:W-:Y:S01]  /*11070*/  FMUL.FTZ R2, R9, c[0x0][0x2d0] ;  /* 0x0000b40009027a20 */ /* 0x000fe20000410000 */
[-C--:B------:R-:W-:Y:S01]  /*11080*/  IADD3 R174, R188, R12.reuse, RZ ;  /* 0x0000000cbcae7210 */ /* 0x080fe20007ffe0ff */
[----:B------:R-:W-:Y:S01]  /*11090*/  FADD.FTZ R9, -R3, R0 ;  /* 0x0000000003097221 */ /* 0x000fe20000010100 */
[----:B------:R-:W-:Y:S01]  /*110a0*/  MUFU.EX2 R177, R177 ;  /* 0x000000b100b17308 */ /* 0x000fe20000000800 */
[--C-:B------:R-:W-:Y:S01]  /*110b0*/  FFMA.FTZ R175, R4, c[0x0][0x2d0], -R185.reuse ;  /* 0x0000b40004af7a23 */ /* 0x100fe200000108b9 */
[----:B------:R-:W-:Y:S01]  /*110c0*/  IADD3 R172, R147, R12, RZ ;  /* 0x0000000c93ac7210 */ /* 0x000fe20007ffe0ff */
[----:B------:R-:W1:Y:S01]  /*110d0*/  LDSM.16.MT88.4 R148, [R174] ;  /* 0x00000000ae94783b */ /* 0x000e620000004200 */
[----:B------:R-:W-:Y:S01]  /*110e0*/  FMUL.FTZ R0, R9, c[0x0][0x2d0] ;  /* 0x0000b40009007a20 */ /* 0x000fe20000410000 */
[----:B------:R-:W-:Y:S01]  /*110f0*/  IADD3 R9, R191, R174, RZ ;  /* 0x000000aebf097210 */ /* 0x000fe20007ffe0ff */
[--C-:B------:R-:W-:Y:S01]  /*11100*/  FFMA.FTZ R176, R5, c[0x0][0x2d0], -R185.reuse ;  /* 0x0000b40005b07a23 */ /* 0x100fe200000108b9 */
[----:B------:R-:W-:Y:S01]  /*11110*/  IADD3 R173, R191, R172, RZ ;  /* 0x000000acbfad7210 */ /* 0x000fe20007ffe0ff */
[----:B------:R-:W-:Y:S02]  /*11120*/  FFMA.FTZ R178, R13, c[0x0][0x2d0], -R185 ;  /* 0x0000b4000db27a23 */ /* 0x000fe400000108b9 */
[--C-:B------:R-:W-:Y:S01]  /*11130*/  FFMA.FTZ R179, R6, c[0x0][0x2d0], -R183.reuse ;  /* 0x0000b40006b37a23 */ /* 0x100fe200000108b7 */
[----:B------:R-:W2:Y:S01]  /*11140*/  MUFU.EX2 R2, R2 ;  /* 0x0000000200027308 */ /* 0x000ea20000000800 */
[--C-:B------:R-:W-:Y:S01]  /*11150*/  FFMA.FTZ R180, R7, c[0x0][0x2d0], -R183.reuse ;  /* 0x0000b40007b47a23 */ /* 0x100fe200000108b7 */
[----:B------:R-:W3:Y:S01]  /*11160*/  LDSM.16.MT88.4 R152, [R9] ;  /* 0x000000000998783b */ /* 0x000ee20000004200 */
[--C-:B------:R-:W-:Y:S02]  /*11170*/  FFMA.FTZ R181, R14, c[0x0][0x2d0], -R183.reuse ;  /* 0x0000b4000eb57a23 */ /* 0x100fe400000108b7 */
[--C-:B------:R-:W-:Y:S02]  /*11180*/  FFMA.FTZ R182, R15, c[0x0][0x2d0], -R183.reuse ;  /* 0x0000b4000fb67a23 */ /* 0x100fe400000108b7 */
[--C-:B------:R-:W-:Y:S02]  /*11190*/  FFMA.FTZ R238, R30, c[0x0][0x2d0], -R183.reuse ;  /* 0x0000b4001eee7a23 */ /* 0x100fe400000108b7 */
[----:B------:R-:W-:Y:S01]  /*111a0*/  FFMA.FTZ R241, R31, c[0x0][0x2d0], -R183 ;  /* 0x0000b4001ff17a23 */ /* 0x000fe200000108b7 */
[----:B------:R-:W4:Y:S01]  /*111b0*/  MUFU.EX2 R0, R0 ;  /* 0x0000000000007308 */ /* 0x000f220000000800 */
[----:B------:R-:W5:Y:S01]  /*111c0*/  LDSM.16.MT88.4 R156, [R172] ;  /* 0x00000000ac9c783b */ /* 0x000f620000004200 */
[--C-:B------:R-:W-:Y:S02]  /*111d0*/  FFMA.FTZ R240, R32, c[0x0][0x2d0], -R185.reuse ;  /* 0x0000b40020f07a23 */ /* 0x100fe400000108b9 */
[--C-:B------:R-:W-:Y:S02]  /*111e0*/  FFMA.FTZ R243, R33, c[0x0][0x2d0], -R185.reuse ;  /* 0x0000b40021f37a23 */ /* 0x100fe400000108b9 */
[----:B------:R-:W-:Y:S02]  /*111f0*/  FFMA.FTZ R242, R36, c[0x0][0x2d0], -R185 ;  /* 0x0000b40024f27a23 */ /* 0x000fe400000108b9 */
[--C-:B------:R-:W-:Y:S01]  /*11200*/  FFMA.FTZ R244, R34, c[0x0][0x2d0], -R183.reuse ;  /* 0x0000b40022f47a23 */ /* 0x100fe200000108b7 */
[----:B------:R-:W-:Y:S01]  /*11210*/  LDSM.16.MT88.4 R160, [R174+0x2800] ;  /* 0x00280000aea0783b */ /* 0x000fe20000004200 */
[----:B------:R-:W-:Y:S01]  /*11220*/  MUFU.EX2 R175, R175 ;  /* 0x000000af00af7308 */ /* 0x000fe20000000800 */
[--C-:B------:R-:W-:Y:S02]  /*11230*/  FFMA.FTZ R245, R35, c[0x0][0x2d0], -R183.reuse ;  /* 0x0000b40023f57a23 */ /* 0x100fe400000108b7 */
[----:B------:R-:W-:Y:S02]  /*11240*/  FFMA.FTZ R246, R38, c[0x0][0x2d0], -R183 ;  /* 0x0000b40026f67a23 */ /* 0x000fe400000108b7 */
[C---:B--2---:R-:W-:Y:S02]  /*11250*/  FMUL.FTZ R4, R2.reuse, R132 ;  /* 0x0000008402047220 */ /* 0x044fe40000410000 */
[C---:B------:R-:W-:Y:S01]  /*11260*/  FMUL.FTZ R5, R2.reuse, R133 ;  /* 0x0000008502057220 */ /* 0x040fe20000410000 */
[----:B------:R-:W-:Y:S01]  /*11270*/  LDSM.16.MT88.4 R164, [R9+0x2800] ;  /* 0x0028000009a4783b */ /* 0x000fe20000004200 */
[C---:B------:R-:W-:Y:S01]  /*11280*/  FMUL.FTZ R12, R2.reuse, R128 ;  /* 0x00000080020c7220 */ /* 0x040fe20000410000 */
[----:B------:R-:W2:Y:S01]  /*11290*/  MUFU.EX2 R176, R176 ;  /* 0x000000b000b07308 */ /* 0x000ea20000000800 */
[C---:B------:R-:W-:Y:S02]  /*112a0*/  FMUL.FTZ R13, R2.reuse, R129 ;  /* 0x00000081020d7220 */ /* 0x040fe40000410000 */
[----:B------:R-:W-:Y:S02]  /*112b0*/  FMUL.FTZ R40, R2, R40 ;  /* 0x0000002802287220 */ /* 0x000fe40000410000 */
[C---:B----4-:R-:W-:Y:S01]  /*112c0*/  FMUL.FTZ R6, R0.reuse, R134 ;  /* 0x0000008600067220 */ /* 0x050fe20000410000 */
[----:B------:R-:W-:Y:S01]  /*112d0*/  LDSM.16.MT88.4 R168, [R172+0x2800] ;  /* 0x00280000aca8783b */ /* 0x000fe20000004200 */
[C---:B------:R-:W-:Y:S02]  /*112e0*/  FMUL.FTZ R7, R0.reuse, R135 ;  /* 0x0000008700077220 */ /* 0x040fe40000410000 */
[C---:B------:R-:W-:Y:S01]  /*112f0*/  FMUL.FTZ R14, R0.reuse, R130 ;  /* 0x00000082000e7220 */ /* 0x040fe20000410000 */
[----:B------:R-:W4:Y:S01]  /*11300*/  MUFU.EX2 R178, R178 ;  /* 0x000000b200b27308 */ /* 0x000f220000000800 */
[----:B------:R-:W-:Y:S02]  /*11310*/  FMUL.FTZ R15, R0, R131 ;  /* 0x00000083000f7220 */ /* 0x000fe40000410000 */
[----:B------:R-:W-:Y:S01]  /*11320*/  FMUL.FTZ R41, R2, R41 ;  /* 0x0000002902297220 */ /* 0x000fe20000410000 */
[----:B------:R-:W1:Y:S01]  /*11330*/  LDSM.16.MT88.4 R128, [R173] ;  /* 0x00000000ad80783b */ /* 0x000e620000004200 */
[C---:B------:R-:W-:Y:S02]  /*11340*/  FMUL.FTZ R42, R0.reuse, R42 ;  /* 0x0000002a002a7220 */ /* 0x040fe40000410000 */
[----:B------:R-:W-:Y:S02]  /*11350*/  FMUL.FTZ R43, R0, R43 ;  /* 0x0000002b002b7220 */ /* 0x000fe40000410000 */
[C---:B------:R-:W-:Y:S01]  /*11360*/  FMUL.FTZ R44, R2.reuse, R44 ;  /* 0x0000002c022c7220 */ /* 0x040fe20000410000 */
[----:B------:R-:W-:Y:S01]  /*11370*/  MUFU.EX2 R179, R179 ;  /* 0x000000b300b37308 */ /* 0x000fe20000000800 */
[----:B------:R-:W-:Y:S01]  /*11380*/  FMUL.FTZ R45, R2, R45 ;  /* 0x0000002d022d7220 */ /* 0x000fe20000410000 */
[----:B------:R-:W-:Y:S01]  /*11390*/  LDSM.16.MT88.4 R32, [R9+0x1800] ;  /* 0x001800000920783b */ /* 0x000fe20000004200 */
[----:B------:R-:W-:Y:S01]  /*113a0*/  FMUL.FTZ R46, R0, R46 ;  /* 0x0000002e002e7220 */ /* 0x000fe20000410000 */
[----:B--2---:R-:W-:Y:S01]  /*113b0*/  F2FP.BF16.PACK_AB R132, R176, R175 ;  /* 0x000000afb084723e */ /* 0x004fe200000010ff */
[----:B------:R-:W-:Y:S02]  /*113c0*/  FMUL.FTZ R47, R0, R47 ;  /* 0x0000002f002f7220 */ /* 0x000fe40000410000 */
[C---:B------:R-:W-:Y:S02]  /*113d0*/  FMUL.FTZ R48, R2.reuse, R48 ;  /* 0x0000003002307220 */ /* 0x040fe40000410000 */
[----:B------:R-:W-:Y:S01]  /*113e0*/  FMUL.FTZ R49, R2, R49 ;  /* 0x0000003102317220 */ /* 0x000fe20000410000 */
[----:B------:R-:W2:Y:S01]  /*113f0*/  MUFU.EX2 R180, R180 ;  /* 0x000000b400b47308 */ /* 0x000ea20000000800 */
        /* <DEDUP_REMOVED lines=15> */
[----:B--2---:R-:W-:Y:S01]  /*114f0*/  F2FP.BF16.PACK_AB R133, R180, R179 ;  /* 0x000000b3b485723e */ /* 0x004fe200000010ff */
        /* <DEDUP_REMOVED lines=9> */
[----:B------:R-:W-:Y:S01]  /*11590*/  MUFU.EX2 R241, R241 ;  /* 0x000000f100f17308 */ /* 0x000fe20000000800 */
[C---:B------:R-:W-:Y:S02]  /*115a0*/  FMUL.FTZ R70, R0.reuse, R70 ;  /* 0x0000004600467220 */ /* 0x040fe40000410000 */
[----:B------:R-:W-:Y:S01]  /*115b0*/  FMUL.FTZ R71, R0, R71 ;  /* 0x0000004700477220 */ /* 0x000fe20000410000 */
[----:B----4-:R-:W-:Y:S01]  /*115c0*/  F2FP.BF16.PACK_AB R135, R182, R181 ;  /* 0x000000b5b687723e */ /* 0x010fe200000010ff */
[C---:B------:R-:W-:Y:S02]  /*115d0*/  FMUL.FTZ R72, R2.reuse, R72 ;  /* 0x0000004802487220 */ /* 0x040fe40000410000 */
[----:B------:R-:W-:Y:S02]  /*115e0*/  FMUL.FTZ R73, R2, R73 ;  /* 0x0000004902497220 */ /* 0x000fe40000410000 */
[C---:B------:R-:W-:Y:S01]  /*115f0*/  FMUL.FTZ R74, R0.reuse, R74 ;  /* 0x0000004a004a7220 */ /* 0x040fe20000410000 */
[----:B------:R-:W-:Y:S01]  /*11600*/  MUFU.EX2 R240, R240 ;  /* 0x000000f000f07308 */ /* 0x000fe20000000800 */
[C---:B-1----:R-:W-:Y:S05]  /*11610*/  HMMA.16816.F32.BF16 R4, R132.reuse, R148, R4 ;  /* 0x000000948404723c */ /* 0x042fea0000041804 */
[----:B------:R-:W-:Y:S02]  /*11620*/  FMUL.FTZ R75, R0, R75 ;  /* 0x0000004b004b7220 */ /* 0x000fe40000410000 */
[C---:B------:R-:W-:Y:S01]  /*11630*/  FMUL.FTZ R76, R2.reuse, R76 ;  /* 0x0000004c024c7220 */ /* 0x040fe20000410000 */
[C---:B------:R-:W-:Y:S01]  /*11640*/  HMMA.16816.F32.BF16 R12, R132.reuse, R150, R12 ;  /* 0x00000096840c723c */ /* 0x040fe2000004180c */
[----:B------:R-:W1:Y:S01]  /*11650*/  LDSM.16.MT88.4 R148, [R174+0x2000] ;  /* 0x00200000ae94783b */ /* 0x000e620000004200 */
[----:B------:R-:W-:Y:S02]  /*11660*/  MUFU.EX2 R243, R243 ;  /* 0x000000f300f37308 */ /* 0x000fe40000000800 */
[----:B------:R-:W-:Y:S02]  /*11670*/  FMUL.FTZ R77, R2, R77 ;  /* 0x0000004d024d7220 */ /* 0x000fe40000410000 */
[C---:B------:R-:W-:Y:S02]  /*11680*/  FMUL.FTZ R78, R0.reuse, R78 ;  /* 0x0000004e004e7220 */ /* 0x040fe40000410000 */
[C---:B---3--:R-:W-:Y:S04]  /*11690*/  HMMA.16816.F32.BF16 R40, R132.reuse, R152, R40 ;  /* 0x000000988428723c */ /* 0x048fe80000041828 */
[----:B------:R-:W-:Y:S01]  /*116a0*/  FMUL.FTZ R79, R0, R79 ;  /* 0x0000004f004f7220 */ /* 0x000fe20000410000 */
[----:B------:R-:W-:Y:S01]  /*116b0*/  MUFU.EX2 R242, R242 ;  /* 0x000000f200f27308 */ /* 0x000fe20000000800 */
[C---:B------:R-:W-:Y:S02]  /*116c0*/  FMUL.FTZ R80, R2.reuse, R80 ;  /* 0x0000005002507220 */ /* 0x040fe40000410000 */
[C---:B------:R-:W-:Y:S01]  /*116d0*/  HMMA.16816.F32.BF16 R44, R132.reuse, R154, R44 ;  /* 0x0000009a842c723c */ /* 0x040fe2000004182c */
[----:B------:R-:W2:Y:S03]  /*116e0*/  LDSM.16.MT88.4 R152, [R9+0x2000] ;  /* 0x002000000998783b */ /* 0x000ea60000004200 */
[----:B------:R-:W-:Y:S02]  /*116f0*/  FMUL.FTZ R81, R2, R81 ;  /* 0x0000005102517220 */ /* 0x000fe40000410000 */
[C---:B------:R-:W-:Y:S01]  /*11700*/  FMUL.FTZ R82, R0.reuse, R82 ;  /* 0x0000005200527220 */ /* 0x040fe20000410000 */
[----:B------:R-:W-:Y:S01]  /*11710*/  MUFU.EX2 R244, R244 ;  /* 0x000000f400f47308 */ /* 0x000fe20000000800 */
[C---:B-----5:R-:W-:Y:S04]  /*11720*/  HMMA.16816.F32.BF16 R48, R132.reuse, R156, R48 ;  /* 0x0000009c8430723c */ /* 0x060fe80000041830 */
        /* <DEDUP_REMOVED lines=8> */
[----:B------:R-:W-:Y:S01]  /*117b0*/  FMUL.FTZ R87, R0, R87 ;  /* 0x0000005700577220 */ /* 0x000fe20000410000 */
[----:B------:R-:W-:Y:S01]  /*117c0*/  MUFU.EX2 R246, R246 ;  /* 0x000000f600f67308 */ /* 0x000fe20000000800 */
[C---:B------:R-:W-:Y:S02]  /*117d0*/  FMUL.FTZ R88, R2.reuse, R88 ;  /* 0x0000005802587220 */ /* 0x040fe40000410000 */
[C---:B------:R-:W-:Y:S01]  /*117e0*/  HMMA.16816.F32.BF16 R60, R132.reuse, R130, R60 ;  /* 0x00000082843c723c */ /* 0x040fe2000004183c */
[----:B------:R-:W3:Y:S03]  /*117f0*/  LDSM.16.MT88.4 R128, [R172+0x2000] ;  /* 0x00200000ac80783b */ /* 0x000ee60000004200 */
        /* <DEDUP_REMOVED lines=38> */
[--C-:B------:R-:W-:Y:S02]  /*11a60*/  FFMA.FTZ R186, R16, c[0x0][0x2d0], -R185.reuse ;  /* 0x0000b40010ba7a23 */ /* 0x100fe400000108b9 */
[C---:B------:R-:W-:Y:S01]  /*11a70*/  FMUL.FTZ R16, R2.reuse, R124 ;  /* 0x0000007c02107220 */ /* 0x040fe20000410000 */
[C---:B---3--:R-:W-:Y:S03]  /*11a80*/  HMMA.16816.F32.BF16 R104, R132.reuse, R128, R104 ;  /* 0x000000808468723c */ /* 0x048fe60000041868 */
[----:B------:R-:W-:Y:S01]  /*11a90*/  FFMA.FTZ R187, R17, c[0x0][0x2d0], -R185 ;  /* 0x0000b40011bb7a23 */ /* 0x000fe200000108b9 */
[----:B------:R-:W-:Y:S01]  /*11aa0*/  MUFU.EX2 R186, R186 ;  /* 0x000000ba00ba7308 */ /* 0x000fe20000000800 */
[----:B------:R-:W-:Y:S02]  /*11ab0*/  FMUL.FTZ R17, R2, R125 ;  /* 0x0000007d02117220 */ /* 0x000fe40000410000 */
[--C-:B------:R-:W-:Y:S01]  /*11ac0*/  FFMA.FTZ R232, R18, c[0x0][0x2d0], -R183.reuse ;  /* 0x0000b40012e87a23 */ /* 0x100fe200000108b7 */
[C---:B------:R-:W-:Y:S01]  /*11ad0*/  HMMA.16816.F32.BF16 R108, R132.reuse, R130, R108 ;  /* 0x00000082846c723c */ /* 0x040fe2000004186c */
[----:B------:R-:W-:Y:S03]  /*11ae0*/  LDSM.16.MT88.4 R128, [R9+0x800] ;  /* 0x000800000980783b */ /* 0x000fe60000004200 */
[C---:B------:R-:W-:Y:S02]  /*11af0*/  FMUL.FTZ R18, R0.reuse, R126 ;  /* 0x0000007e00127220 */ /* 0x040fe40000410000 */
[----:B------:R-:W-:Y:S01]  /*11b00*/  FFMA.FTZ R235, R19, c[0x0][0x2d0], -R183 ;  /* 0x0000b40013eb7a23 */ /* 0x000fe200000108b7 */
[----:B------:R-:W3:Y:S01]  /*11b10*/  MUFU.EX2 R187, R187 ;  /* 0x000000bb00bb7308 */ /* 0x000ee20000000800 */
[----:B------:R-:W-:Y:S02]  /*11b20*/  FMUL.FTZ R19, R0, R127 ;  /* 0x0000007f00137220 */ /* 0x000fe40000410000 */
[----:B------:R-:W4:Y:S02]  /*11b30*/  LDSM.16.MT88.4 R124, [R174+0x800] ;  /* 0x00080000ae7c783b */ /* 0x000f240000004200 */
[--C-:B------:R-:W-:Y:S02]  /*11b40*/  FFMA.FTZ R198, R20, c[0x0][0x2d0], -R185.reuse ;  /* 0x0000b40014c67a23 */ /* 0x100fe400000108b9 */
[----:B------:R-:W-:Y:S01]  /*11b50*/  FFMA.FTZ R233, R21, c[0x0][0x2d0], -R185 ;  /* 0x0000b40015e97a23 */ /* 0x000fe200000108b9 */
[C---:B-1----:R-:W-:Y:S02]  /*11b60*/  HMMA.16816.F32.BF16 R16, R132.reuse, R148, R16 ;  /* 0x000000948410723c */ /* 0x042fe40000041810 */
[----:B------:R-:W-:Y:S01]  /*11b70*/  MUFU.EX2 R232, R232 ;  /* 0x000000e800e87308 */ /* 0x000fe20000000800 */
[--C-:B------:R-:W-:Y:S02]  /*11b80*/  FFMA.FTZ R234, R22, c[0x0][0x2d0], -R183.reuse ;  /* 0x0000b40016ea7a23 */ /* 0x100fe400000108b7 */
[--C-:B------:R-:W-:Y:S02]  /*11b90*/  FFMA.FTZ R237, R23, c[0x0][0x2d0], -R183.reuse ;  /* 0x0000b40017ed7a23 */ /* 0x100fe400000108b7 */
[C---:B------:R-:W-:Y:S02]  /*11ba0*/  FMUL.FTZ R112, R2.reuse, R112 ;  /* 0x0000007002707220 */ /* 0x040fe40000410000 */
[----:B------:R-:W-:Y:S03]  /*11bb0*/  FMUL.FTZ R113, R2, R113 ;  /* 0x0000007102717220 */ /* 0x000fe60000410000 */
[----:B------:R-:W-:Y:S01]  /*11bc0*/  MUFU.EX2 R198, R198 ;  /* 0x000000c600c67308 */ /* 0x000fe20000000800 */
[C---:B------:R-:W-:Y:S02]  /*11bd0*/  FMUL.FTZ R114, R0.reuse, R114 ;  /* 0x0000007200727220 */ /* 0x040fe40000410000 */
[----:B------:R-:W-:Y:S02]  /*11be0*/  FMUL.FTZ R115, R0, R115 ;  /* 0x0000007300737220 */ /* 0x000fe40000410000 */
[C---:B------:R-:W-:Y:S01]  /*11bf0*/  FMUL.FTZ R20, R2.reuse, R120 ;  /* 0x0000007802147220 */ /* 0x040fe20000410000 */
[----:B---3--:R-:W-:Y:S01]  /*11c00*/  F2FP.BF16.PACK_AB R120, R187, R186 ;  /* 0x000000babb78723e */ /* 0x008fe200000010ff */
[----:B------:R-:W-:Y:S02]  /*11c10*/  FMUL.FTZ R21, R2, R121 ;  /* 0x0000007902157220 */ /* 0x000fe40000410000 */
[C---:B------:R-:W-:Y:S01]  /*11c20*/  FMUL.FTZ R22, R0.reuse, R122 ;  /* 0x0000007a00167220 */ /* 0x040fe20000410000 */
[C---:B------:R-:W-:Y:S01]  /*11c30*/  HMMA.16816.F32.BF16 R112, R132.reuse, R150, R112 ;  /* 0x000000968470723c */ /* 0x040fe20000041870 */
[----:B------:R-:W1:Y:S01]  /*11c40*/  MUFU.EX2 R233, R233 ;  /* 0x000000e900e97308 */ /* 0x000e620000000800 */
[----:B------:R-:W3:Y:S01]  /*11c50*/  LDSM.16.MT88.4 R148, [R172+0x800] ;  /* 0x00080000ac94783b */ /* 0x000ee20000004200 */
[----:B------:R-:W-:Y:S02]  /*11c60*/  FMUL.FTZ R23, R0, R123 ;  /* 0x0000007b00177220 */ /* 0x000fe40000410000 */
[C---:B------:R-:W-:Y:S02]  /*11c70*/  FMUL.FTZ R116, R2.reuse, R116 ;  /* 0x0000007402747220 */ /* 0x040fe40000410000 */
[----:B------:R-:W-:Y:S02]  /*11c80*/  FMUL.FTZ R117, R2, R117 ;  /* 0x0000007502757220 */ /* 0x000fe40000410000 */
[C---:B------:R-:W-:Y:S01]  /*11c90*/  FMUL.FTZ R118, R0.reuse, R118 ;  /* 0x0000007600767220 */ /* 0x040fe20000410000 */
[C---:B--2---:R-:W-:Y:S01]  /*11ca0*/  HMMA.16816.F32.BF16 R20, R132.reuse, R152, R20 ;  /* 0x000000988414723c */ /* 0x044fe20000041814 */
[----:B------:R-:W2:Y:S02]  /*11cb0*/  MUFU.EX2 R235, R235 ;  /* 0x000000eb00eb7308 */ /* 0x000ea40000000800 */
[----:B------:R-:W-:Y:S02]  /*11cc0*/  FMUL.FTZ R119, R0, R119 ;  /* 0x0000007700777220 */ /* 0x000fe40000410000 */
[--C-:B------:R-:W-:Y:S02]  /*11cd0*/  FFMA.FTZ R236, R26, c[0x0][0x2d0], -R183.reuse ;  /* 0x0000b4001aec7a23 */ /* 0x100fe400000108b7 */
[--C-:B------:R-:W-:Y:S01]  /*11ce0*/  FFMA.FTZ R239, R27, c[0x0][0x2d0], -R183.reuse ;  /* 0x0000b4001bef7a23 */ /* 0x100fe200000108b7 */
[----:B------:R-:W-:Y:S01]  /*11cf0*/  F2FP.BF16.PACK_AB R27, R241, R238 ;  /* 0x000000eef11b723e */ /* 0x000fe200000010ff */
[----:B------:R-:W-:Y:S01]  /*11d00*/  FFMA.FTZ R183, R39, c[0x0][0x2d0], -R183 ;  /* 0x0000b40027b77a23 */ /* 0x000fe200000108b7 */
[----:B------:R-:W-:Y:S01]  /*11d10*/  HMMA.16816.F32.BF16 R116, R132, R154, R116 ;  /* 0x0000009a8474723c */ /* 0x000fe20000041874 */
[----:B------:R-:W-:Y:S01]  /*11d20*/  MUFU.EX2 R234, R234 ;  /* 0x000000ea00ea7308 */ /* 0x000fe20000000800 */
[----:B------:R-:W5:Y:S01]  /*11d30*/  LDSM.16.MT88.4 R132, [R173+0x2800] ;  /* 0x00280000ad84783b */ /* 0x000f620000004200 */
[----:B------:R-:W-:Y:S01]  /*11d40*/  FFMA.FTZ R179, R0, R225, R179 ;  /* 0x000000e100b37223 */ /* 0x000fe200000100b3 */
[----:B-1----:R-:W-:Y:S01]  /*11d50*/  F2FP.BF16.PACK_AB R122, R233, R198 ;  /* 0x000000c6e97a723e */ /* 0x002fe200000010ff */
[----:B------:R-:W-:Y:S02]  /*11d60*/  FFMA.FTZ R175, R2, R231, R175 ;  /* 0x000000e702af7223 */ /* 0x000fe400000100af */
[----:B------:R-:W-:Y:S03]  /*11d70*/  FADD.FTZ R180, R180, R179 ;  /* 0x000000b3b4b47221 */ /* 0x000fe60000010000 */
[----:B------:R-:W-:Y:S01]  /*11d80*/  LDSM.16.MT88.4 R152, [R172+0x3800] ;  /* 0x00380000ac98783b */ /* 0x000fe20000004200 */
[----:B------:R-:W1:Y:S01]  /*11d90*/  MUFU.EX2 R237, R237 ;  /* 0x000000ed00ed7308 */ /* 0x000e620000000800 */
[----:B------:R-:W-:Y:S02]  /*11da0*/  FADD.FTZ R176, R176, R175 ;  /* 0x000000afb0b07221 */ /* 0x000fe40000010000 */
[----:B------:R-:W-:Y:S01]  /*11db0*/  FADD.FTZ R181, R181, R180 ;  /* 0x000000b4b5b57221 */ /* 0x000fe20000010000 */
[----:B--2---:R-:W-:Y:S01]  /*11dc0*/  F2FP.BF16.PACK_AB R121, R235, R232 ;  /* 0x000000e8eb79723e */ /* 0x004fe200000010ff */
[----:B------:R-:W-:Y:S02]  /*11dd0*/  FADD.FTZ R177, R177, R176 ;  /* 0x000000b0b1b17221 */ /* 0x000fe40000010000 */
[----:B------:R-:W-:Y:S02]  /*11de0*/  FADD.FTZ R181, R182, R181 ;  /* 0x000000b5b6b57221 */ /* 0x000fe40000010000 */
[----:B------:R-:W-:Y:S01]  /*11df0*/  FADD.FTZ R177, R178, R177 ;  /* 0x000000b1b2b17221 */ /* 0x000fe20000010000 */
[----:B------:R-:W-:Y:S01]  /*11e00*/  MUFU.EX2 R236, R236 ;  /* 0x000000ec00ec7308 */ /* 0x000fe20000000800 */
[----:B------:R-:W-:Y:S02]  /*11e10*/  FADD.FTZ R232, R232, R181 ;  /* 0x000000b5e8e87221 */ /* 0x000fe40000010000 */
[----:B------:R-:W-:Y:S02]  /*11e20*/  FADD.FTZ R186, R186, R177 ;  /* 0x000000b1baba7221 */ /* 0x000fe40000010000 */
[----:B------:R-:W-:Y:S02]  /*11e30*/  FADD.FTZ R235, R235, R232 ;  /* 0x000000e8ebeb7221 */ /* 0x000fe40000010000 */
[----:B------:R-:W-:Y:S03]  /*11e40*/  FADD.FTZ R187, R187, R186 ;  /* 0x000000babbbb7221 */ /* 0x000fe60000010000 */
[----:B------:R-:W2:Y:S01]  /*11e50*/  MUFU.EX2 R239, R239 ;  /* 0x000000ef00ef7308 */ /* 0x000ea20000000800 */
[----:B------:R-:W-:Y:S01]  /*11e60*/  FADD.FTZ R198, R198, R187 ;  /* 0x000000bbc6c67221 */ /* 0x000fe20000010000 */
[----:B-1----:R-:W-:Y:S01]  /*11e70*/  F2FP.BF16.PACK_AB R123, R237, R234 ;  /* 0x000000eaed7b723e */ /* 0x002fe200000010ff */
[----:B------:R-:W-:Y:S02]  /*11e80*/  FADD.FTZ R234, R234, R235 ;  /* 0x000000ebeaea7221 */ /* 0x000fe40000010000 */
[----:B------:R-:W-:Y:S02]  /*11e90*/  FADD.FTZ R233, R233, R198 ;  /* 0x000000c6e9e97221 */ /* 0x000fe40000010000 */
[----:B------:R-:W-:Y:S03]  /*11ea0*/  FADD.FTZ R237, R237, R234 ;  /* 0x000000eaeded7221 */ /* 0x000fe60000010000 */
[----:B------:R-:W-:Y:S01]  /*11eb0*/  MUFU.EX2 R183, R183 ;  /* 0x000000b700b77308 */ /* 0x000fe20000000800 */
[C---:B----4-:R-:W-:Y:S08]  /*11ec0*/  HMMA.16816.F32.BF16 R4, R120.reuse, R124, R4 ;  /* 0x0000007c7804723c */ /* 0x050ff00000041804 */
        /* <DEDUP_REMOVED lines=8> */
[C---:B------:R-:W-:Y:S08]  /*11f50*/  HMMA.16816.F32.BF16 R56, R120.reuse, R156, R56 ;  /* 0x0000009c7838723c */ /* 0x040ff00000041838 */
[C---:B------:R-:W-:Y:S08]  /*11f60*/  HMMA.16816.F32.BF16 R60, R120.reuse, R158, R60 ;  /* 0x0000009e783c723c */ /* 0x040ff0000004183c */
[C---:B------:R-:W-:Y:S08]  /*11f70*/  HMMA.16816.F32.BF16 R64, R120.reuse, R160, R64 ;  /* 0x000000a07840723c */ /* 0x040ff00000041840 */
[C---:B------:R-:W-:Y:S08]  /*11f80*/  HMMA.16816.F32.BF16 R68, R120.reuse, R162, R68 ;  /* 0x000000a27844723c */ /* 0x040ff00000041844 */
[C---:B------:R-:W-:Y:S08]  /*11f90*/  HMMA.16816.F32.BF16 R72, R120.reuse, R164, R72 ;  /* 0x000000a47848723c */ /* 0x040ff00000041848 */
[C---:B------:R-:W-:Y:S08]  /*11fa0*/  HMMA.16816.F32.BF16 R76, R120.reuse, R166, R76 ;  /* 0x000000a6784c723c */ /* 0x040ff0000004184c */
[C---:B------:R-:W-:Y:S07]  /*11fb0*/  HMMA.16816.F32.BF16 R80, R120.reuse, R168, R80 ;  /* 0x000000a87850723c */ /* 0x040fee0000041850 */
[--C-:B------:R-:W-:Y:S01]  /*11fc0*/  FFMA.FTZ R168, R24, c[0x0][0x2d0], -R185.reuse ;  /* 0x0000b40018a87a23 */ /* 0x100fe200000108b9 */
[C---:B------:R-:W-:Y:S04]  /*11fd0*/  HMMA.16816.F32.BF16 R84, R120.reuse, R170, R84 ;  /* 0x000000aa7854723c */ /* 0x040fe80000041854 */
[--C-:B------:R-:W-:Y:S01]  /*11fe0*/  FFMA.FTZ R169, R25, c[0x0][0x2d0], -R185.reuse ;  /* 0x0000b40019a97a23 */ /* 0x100fe200000108b9 */
[----:B--2---:R-:W-:Y:S01]  /*11ff0*/  F2FP.BF16.PACK_AB R25, R239, R236 ;  /* 0x000000ecef19723e */ /* 0x004fe200000010ff */
[----:B------:R-:W-:Y:S01]  /*12000*/  MUFU.EX2 R168, R168 ;  /* 0x000000a800a87308 */ /* 0x000fe20000000800 */
[--C-:B------:R-:W-:Y:S01]  /*12010*/  FFMA.FTZ R170, R28, c[0x0][0x2d0], -R185.reuse ;  /* 0x0000b4001caa7a23 */ /* 0x100fe200000108b9 */
[C---:B-----5:R-:W-:Y:S04]  /*12020*/  HMMA.16816.F32.BF16 R88, R120.reuse, R132, R88 ;  /* 0x000000847858723c */ /* 0x060fe80000041858 */
[--C-:B------:R-:W-:Y:S02]  /*12030*/  FFMA.FTZ R171, R29, c[0x0][0x2d0], -R185.reuse ;  /* 0x0000b4001dab7a23 */ /* 0x100fe400000108b9 */
[----:B------:R-:W-:Y:S01]  /*12040*/  LDSM.16.MT88.4 R28, [R9+0x1000] ;  /* 0x00100000091c783b */ /* 0x000fe20000004200 */
[----:B------:R-:W-:Y:S01]  /*12050*/  FFMA.FTZ R185, R37, c[0x0][0x2d0], -R185 ;  /* 0x0000b40025b97a23 */ /* 0x000fe200000108b9 */
[C---:B------:R-:W-:Y:S01]  /*12060*/  HMMA.16816.F32.BF16 R92, R120.reuse, R134, R92 ;  /* 0x00000086785c723c */ /* 0x040fe2000004185c */
[----:B------:R-:W2:Y:S03]  /*12070*/  MUFU.EX2 R169, R169 ;  /* 0x000000a900a97308 */ /* 0x000ea60000000800 */
[----:B------:R-:W-:Y:S02]  /*12080*/  FADD.FTZ R236, R236, R237 ;  /* 0x000000edecec7221 */ /* 0x000fe40000010000 */
[----:B------:R-:W5:Y:S02]  /*12090*/  LDSM.16.MT88.4 R132, [R173+0x4800] ;  /* 0x00480000ad84783b */ /* 0x000f640000004200 */
[C---:B-1----:R-:W-:Y:S03]  /*120a0*/  HMMA.16816.F32.BF16 R96, R120.reuse, R124, R96 ;  /* 0x0000007c7860723c */ /* 0x042fe60000041860 */
[----:B------:R-:W-:Y:S01]  /*120b0*/  MUFU.EX2 R170, R170 ;  /* 0x000000aa00aa7308 */ /* 0x000fe20000000800 */
[----:B------:R-:W-:Y:S02]  /*120c0*/  FADD.FTZ R239, R239, R236 ;  /* 0x000000ecefef7221 */ /* 0x000fe40000010000 */
[----:B------:R-:W-:Y:S02]  /*120d0*/  LDSM.16.MT88.4 R36, [R173+0x1800] ;  /* 0x00180000ad24783b */ /* 0x000fe40000004200 */
[C---:B------:R-:W-:Y:S04]  /*120e0*/  HMMA.16816.F32.BF16 R100, R120.reuse, R126, R100 ;  /* 0x0000007e7864723c */ /* 0x040fe80000041864 */
[----:B------:R-:W-:Y:S01]  /*120f0*/  FADD.FTZ R238, R238, R239 ;  /* 0x000000efeeee7221 */ /* 0x000fe20000010000 */
[----:B------:R-:W1:Y:S01]  /*12100*/  MUFU.EX2 R171, R171 ;  /* 0x000000ab00ab7308 */ /* 0x000e620000000800 */
[----:B------:R-:W5:Y:S02]  /*12110*/  LDSM.16.MT88.4 R124, [R174+0x1000] ;  /* 0x00100000ae7c783b */ /* 0x000f640000004200 */
[C---:B----4-:R-:W-:Y:S04]  /*12120*/  HMMA.16816.F32.BF16 R104, R120.reuse, R128, R104 ;  /* 0x000000807868723c */ /* 0x050fe80000041868 */
[C---:B--2---:R-:W-:Y:S01]  /*12130*/  F2FP.BF16.PACK_AB R24, R169.reuse, R168 ;  /* 0x000000a8a918723e */ /* 0x044fe200000010ff */
[----:B------:R-:W-:Y:S02]  /*12140*/  FADD.FTZ R168, R168, R233 ;  /* 0x000000e9a8a87221 */ /* 0x000fe40000010000 */
[----:B------:R-:W2:Y:S01]  /*12150*/  MUFU.EX2 R185, R185 ;  /* 0x000000b900b97308 */ /* 0x000ea20000000800 */
[C---:B------:R-:W-:Y:S01]  /*12160*/  HMMA.16816.F32.BF16 R108, R120.reuse, R130, R108 ;  /* 0x00000082786c723c */ /* 0x040fe2000004186c */
[----:B------:R-:W4:Y:S03]  /*12170*/  LDSM.16.MT88.4 R128, [R172+0x1000] ;  /* 0x00100000ac80783b */ /* 0x000f260000004200 */
[----:B------:R-:W-:Y:S02]  /*12180*/  FADD.FTZ R169, R169, R168 ;  /* 0x000000a8a9a97221 */ /* 0x000fe40000010000 */
[----:B------:R-:W-:Y:S02]  /*12190*/  FADD.FTZ R241, R241, R238 ;  /* 0x000000eef1f17221 */ /* 0x000fe40000010000 */
[C---:B---3--:R-:W-:Y:S04]  /*121a0*/  HMMA.16816.F32.BF16 R16, R120.reuse, R148, R16 ;  /* 0x000000947810723c */ /* 0x048fe80000041810 */
[C---:B-1----:R-:W-:Y:S01]  /*121b0*/  F2FP.BF16.PACK_AB R26, R171.reuse, R170 ;  /* 0x000000aaab1a723e */ /* 0x042fe200000010ff */
[----:B------:R-:W-:Y:S03]  /*121c0*/  FADD.FTZ R170, R170, R169 ;  /* 0x000000a9aaaa7221 */ /* 0x000fe60000010000 */
[C---:B------:R-:W-:Y:S01]  /*121d0*/  HMMA.16816.F32.BF16 R112, R120.reuse, R150, R112 ;  /* 0x000000967870723c */ /* 0x040fe20000041870 */
[----:B------:R-:W1:Y:S03]  /*121e0*/  LDSM.16.MT88.4 R148, [R173+0x1000] ;  /* 0x00100000ad94783b */ /* 0x000e660000004200 */
[----:B------:R-:W-:Y:S04]  /*121f0*/  FADD.FTZ R171, R171, R170 ;  /* 0x000000aaabab7221 */ /* 0x000fe80000010000 */
[C---:B-----5:R-:W-:Y:S08]  /*12200*/  HMMA.16816.F32.BF16 R20, R120.reuse, R132, R20 ;  /* 0x000000847814723c */ /* 0x060ff00000041814 */
[----:B------:R-:W-:Y:S01]  /*12210*/  HMMA.16816.F32.BF16 R116, R120, R134, R116 ;  /* 0x000000867874723c */ /* 0x000fe20000041874 */
[----:B------:R-:W3:Y:S07]  /*12220*/  LDSM.16.MT88.4 R120, [R174+0x3000] ;  /* 0x00300000ae78783b */ /* 0x000eee0000004200 */
[C---:B------:R-:W-:Y:S01]  /*12230*/  HMMA.16816.F32.BF16 R4, R24.reuse, R124, R4 ;  /* 0x0000007c1804723c */ /* 0x040fe20000041804 */
[----:B------:R-:W5:Y:S07]  /*12240*/  LDSM.16.MT88.4 R132, [R9+0x3000] ;  /* 0x003000000984783b */ /* 0x000f6e0000004200 */
[C---:B------:R-:W-:Y:S01]  /*12250*/  HMMA.16816.F32.BF16 R12, R24.reuse, R126, R12 ;  /* 0x0000007e180c723c */ /* 0x040fe2000004180c */
[----:B------:R-:W2:Y:S07]  /*12260*/  LDSM.16.MT88.4 R124, [R172+0x3000] ;  /* 0x00300000ac7c783b */ /* 0x000eae0000004200 */
[C---:B------:R-:W-:Y:S08]  /*12270*/  HMMA.16816.F32.BF16 R40, R24.reuse, R28, R40 ;  /* 0x0000001c1828723c */ /* 0x040ff00000041828 */
[C---:B------:R-:W-:Y:S01]  /*12280*/  HMMA.16816.F32.BF16 R44, R24.reuse, R30, R44 ;  /* 0x0000001e182c723c */ /* 0x040fe2000004182c */
[----:B------:R-:W2:Y:S07]  /*12290*/  LDSM.16.MT88.4 R28, [R173+0x3000] ;  /* 0x00300000ad1c783b */ /* 0x000eae0000004200 */
[C---:B----4-:R-:W-:Y:S08]  /*122a0*/  HMMA.16816.F32.BF16 R48, R24.reuse, R128, R48 ;  /* 0x000000801830723c */ /* 0x050ff00000041830 */
        /* <DEDUP_REMOVED lines=8> */
[C---:B-----5:R-:W-:Y:S08]  /*12330*/  HMMA.16816.F32.BF16 R72, R24.reuse, R132, R72 ;  /* 0x000000841848723c */ /* 0x060ff00000041848 */
[C---:B------:R-:W-:Y:S08]  /*12340*/  HMMA.16816.F32.BF16 R76, R24.reuse, R134, R76 ;  /* 0x00000086184c723c */ /* 0x040ff0000004184c */
[C---:B--2---:R-:W-:Y:S08]  /*12350*/  HMMA.16816.F32.BF16 R80, R24.reuse, R124, R80 ;  /* 0x0000007c1850723c */ /* 0x044ff00000041850 */
        /* <DEDUP_REMOVED lines=26> */
[C---:B----4-:R-:W-:Y:S01]  /*12500*/  HMMA.16816.F32.BF16 R132, R24.reuse, R128, R4 ;  /* 0x000000801884723c */ /* 0x050fe20000041804 */
[----:B------:R-:W4:Y:S02]  /*12510*/  LDSM.16.MT88.4 R4, [R174+0x5800] ;  /* 0x00580000ae04783b */ /* 0x000f240000004200 */
[----:B------:R-:W-:Y:S02]  /*12520*/  FADD.FTZ R246, R246, R245 ;  /* 0x000000f5f6f67221 */ /* 0x000fe40000010000 */
[----:B------:R-:W-:Y:S02]  /*12530*/  FADD.FTZ R231, R185, R242 ;  /* 0x000000f2b9e77221 */ /* 0x000fe40000010000 */
[----:B------:R-:W-:Y:S01]  /*12540*/  FADD.FTZ R225, R183, R246 ;  /* 0x000000f6b7e17221 */ /* 0x000fe20000010000 */
[C---:B------:R-:W-:Y:S01]  /*12550*/  HMMA.16816.F32.BF16 R128, R24.reuse, R130, R12 ;  /* 0x000000821880723c */ /* 0x040fe2000004180c */
[----:B------:R-:W5:Y:S07]  /*12560*/  LDSM.16.MT88.4 R12, [R9+0x5800] ;  /* 0x00580000090c783b */ /* 0x000f6e0000004200 */
[C---:B------:R-:W-:Y:S07]  /*12570*/  HMMA.16816.F32.BF16 R40, R24.reuse, R32, R40 ;  /* 0x000000201828723c */ /* 0x040fee0000041828 */
[----:B------:R-:W-:Y:S01]  /*12580*/  IADD3 R32, R224, -0x2, RZ ;  /* 0xfffffffee0207810 */ /* 0x000fe20007ffe0ff */
[C---:B------:R-:W-:Y:S03]  /*12590*/  HMMA.16816.F32.BF16 R44, R24.reuse, R34, R44 ;  /* 0x00000022182c723c */ /* 0x040fe6000004182c */
[C---:B------:R-:W-:Y:S05]  /*125a0*/  ISETP.GE.AND P0, PT, R32.reuse, R221, PT ;  /* 0x000000dd2000720c */ /* 0x040fea0003f06270 */
[C---:B-1----:R-:W-:Y:S08]  /*125b0*/  HMMA.16816.F32.BF16 R48, R24.reuse, R120, R48 ;  /* 0x000000781830723c */ /* 0x042ff00000041830 */
[C---:B------:R-:W-:Y:S01]  /*125c0*/  HMMA.16816.F32.BF16 R52, R24.reuse, R122, R52 ;  /* 0x0000007a1834723c */ /* 0x040fe20000041834 */
[----:B------:R-:W-:Y:S02]  /*125d0*/  @P0 MOV R0, c[0x0][0x1e0] ;  /* 0x0000780000000a02 */ /* 0x000fe40000000f00 */
[----:B------:R-:W-:Y:S02]  /*125e0*/  @P0 ISETP.GE.AND P2, PT, R209, c[0x0][0x1d4], PT ;  /* 0x00007500d1000a0c */ /* 0x000fe40003f46270 */
[----:B------:R-:W-:Y:S03]  /*125f0*/  @P0 MOV R2, c[0x0][0x1e4] ;  /* 0x0000790000020a02 */ /* 0x000fe60000000f00 */
        /* <DEDUP_REMOVED lines=8> */
[C---:B---3--:R-:W-:Y:S08]  /*12680*/  HMMA.16816.F32.BF16 R88, R24.reuse, R28, R88 ;  /* 0x0000001c1858723c */ /* 0x048ff00000041858 */
[C---:B------:R-:W-:Y:S01]  /*12690*/  HMMA.16816.F32.BF16 R92, R24.reuse, R30, R92 ;  /* 0x0000001e185c723c */ /* 0x040fe2000004185c */
[----:B------:R-:W1:Y:S07]  /*126a0*/  LDSM.16.MT88.4 R28, [R172+0x5800] ;  /* 0x00580000ac1c783b */ /* 0x000e6e0000004200 */
[C---:B----4-:R-:W-:Y:S07]  /*126b0*/  HMMA.16816.F32.BF16 R96, R24.reuse, R4, R96 ;  /* 0x000000041860723c */ /* 0x050fee0000041860 */
[----:B------:R-:W-:Y:S01]  /*126c0*/  @P0 SHF.R.S32.HI R5, RZ, 0x1f, R32 ;  /* 0x0000001fff050819 */ /* 0x000fe20000011420 */
[C---:B------:R-:W-:Y:S04]  /*126d0*/  HMMA.16816.F32.BF16 R100, R24.reuse, R6, R100 ;  /* 0x000000061864723c */ /* 0x040fe80000041864 */
[----:B------:R-:W-:Y:S04]  /*126e0*/  @P0 IMAD R5, R5, c[0x0][0x1e0], RZ ;  /* 0x0000780005050a24 */ /* 0x000fe800078e02ff */
[C---:B-----5:R-:W-:Y:S04]  /*126f0*/  HMMA.16816.F32.BF16 R104, R24.reuse, R12, R104 ;  /* 0x0000000c1868723c */ /* 0x060fe80000041868 */
[C---:B------:R-:W-:Y:S02]  /*12700*/  @P0 IMAD R5, R32.reuse, c[0x0][0x1e4], R5 ;  /* 0x0000790020050a24 */ /* 0x040fe400078e0205 */
[----:B------:R-:W-:Y:S02]  /*12710*/  @P0 IMAD.WIDE.U32 R32, R32, c[0x0][0x1e0], RZ ;  /* 0x0000780020200a25 */ /* 0x000fe400078e00ff */
[C---:B------:R-:W-:Y:S04]  /*12720*/  HMMA.16816.F32.BF16 R108, R24.reuse, R14, R108 ;  /* 0x0000000e186c723c */ /* 0x040fe8000004186c */
[----:B------:R-:W-:Y:S02]  /*12730*/  @P0 IADD3 R9, R33, R5, RZ ;  /* 0x0000000521090210 */ /* 0x000fe40007ffe0ff */
[----:B------:R-:W2:Y:S01]  /*12740*/  LDSM.16.MT88.4 R4, [R173+0x5800] ;  /* 0x00580000ad04783b */ /* 0x000ea20000004200 */
[C---:B------:R-:W-:Y:S02]  /*12750*/  @P0 SHF.L.U32 R13, R32.reuse, 0x6, RZ ;  /* 0x00000006200d0819 */ /* 0x040fe400000006ff */
[----:B------:R-:W-:Y:S01]  /*12760*/  @P0 SHF.L.U64.HI R9, R32, 0x6, R9 ;  /* 0x0000000620090819 */ /* 0x000fe20000010209 */
[C---:B-1----:R-:W-:Y:S03]  /*12770*/  HMMA.16816.F32.BF16 R124, R24.reuse, R28, R16 ;  /* 0x0000001c187c723c */ /* 0x042fe60000041810 */
[C---:B------:R-:W-:Y:S04]  /*12780*/  @P0 LEA R15, P1, R0.reuse, R13, 0x5 ;  /* 0x0000000d000f0211 */ /* 0x040fe800078228ff */
[----:B------:R-:W-:Y:S01]  /*12790*/  @P0 LEA.HI.X R33, R0, R9, R2, 0x5, P1 ;  /* 0x0000000900210211 */ /* 0x000fe200008f2c02 */
[C---:B------:R-:W-:Y:S04]  /*127a0*/  HMMA.16816.F32.BF16 R112, R24.reuse, R30, R112 ;  /* 0x0000001e1870723c */ /* 0x040fe80000041870 */
[-C--:B------:R-:W-:Y:S02]  /*127b0*/  @P0 IADD3 R15, P4, R15, R228.reuse, RZ ;  /* 0x000000e40f0f0210 */ /* 0x080fe40007f9e0ff */
[----:B------:R-:W-:Y:S02]  /*127c0*/  @P0 IADD3 R13, P1, R13, R228, RZ ;  /* 0x000000e40d0d0210 */ /* 0x000fe40007f3e0ff */
[-C--:B------:R-:W-:Y:S02]  /*127d0*/  @P0 IADD3.X R2, R33, R220.reuse, RZ, P4, !PT ;  /* 0x000000dc21020210 */ /* 0x080fe400027fe4ff */
[----:B------:R-:W-:Y:S02]  /*127e0*/  ISETP.NE.AND P4, PT, R222, RZ, PT ;  /* 0x000000ffde00720c */ /* 0x000fe40003f85270 */
[----:B------:R-:W-:Y:S02]  /*127f0*/  @P0 LEA R16, P5, R13, c[0x0][0x1c8], 0x1 ;  /* 0x000072000d100a11 */ /* 0x000fe400078a08ff */
[----:B------:R-:W-:Y:S01]  /*12800*/  @P0 IADD3.X R0, R9, R220, RZ, P1, !PT ;  /* 0x000000dc09000210 */ /* 0x000fe20000ffe4ff */
[----:B------:R-:W-:Y:S01]  /*12810*/  @P0 IMAD R9, R223, 0x6000, R11 ;  /* 0x00006000df090824 */ /* 0x000fe200078e020b */
[----:B------:R-:W-:Y:S02]  /*12820*/  @P0 ISETP.GE.AND P1, PT, R208, c[0x0][0x1d4], PT ;  /* 0x00007500d0000a0c */ /* 0x000fe40003f26270 */
[----:B------:R-:W-:Y:S02]  /*12830*/  @P0 LEA.HI.X R17, R13, c[0x0][0x1cc], R0, 0x1, P5 ;  /* 0x000073000d110a11 */ /* 0x000fe400028f0c00 */
[C---:B------:R-:W-:Y:S02]  /*12840*/  @P0 LEA R12, P3, R15.reuse, c[0x0][0x1c8], 0x1 ;  /* 0x000072000f0c0a11 */ /* 0x040fe400078608ff */
[C---:B------:R-:W-:Y:S01]  /*12850*/  IADD3 R0, R196.reuse, 0x1, RZ ;  /* 0x00000001c4007810 */ /* 0x040fe20007ffe0ff */
[----:B------:R-:W-:Y:S01]  /*12860*/  @!PT LDS RZ, [RZ] ;  /* 0x00000000fffff984 */ /* 0x000fe20000000800 */
[----:B------:R-:W-:Y:S01]  /*12870*/  @!PT LDS RZ, [RZ] ;  /* 0x00000000fffff984 */ /* 0x000fe20000000800 */
[----:B------:R-:W-:Y:S01]  /*12880*/  @!PT LDS RZ, [RZ] ;  /* 0x00000000fffff984 */ /* 0x000fe20000000800 */
[----:B------:R1:W-:Y:S01]  /*12890*/  @P0 LDGSTS.E.BYPASS.LTC128B.128 [R9], [R16.64], !P4 ;  /* 0x0000000010090fae */ /* 0x0003e2000e101d48 */
[----:B------:R-:W-:Y:S01]  /*128a0*/  @P0 LEA.HI.X R13, R15, c[0x0][0x1cc], R2, 0x1, P3 ;  /* 0x000073000f0d0a11 */ /* 0x000fe200018f0c02 */
[C---:B--2---:R-:W-:Y:S06]  /*128b0*/  HMMA.16816.F32.BF16 R120, R24.reuse, R4, R20 ;  /* 0x000000041878723c */ /* 0x044fec0000041814 */
[----:B------:R1:W-:Y:S02]  /*128c0*/  @P0 LDGSTS.E.BYPASS.LTC128B.128 [R9+0x2000], [R16.64+0x80], !P2 ;  /* 0x0200008010090fae */ /* 0x0003e4000d101d48 */
[----:B------:R-:W-:Y:S06]  /*128d0*/  HMMA.16816.F32.BF16 R116, R24, R6, R116 ;  /* 0x000000061874723c */ /* 0x000fec0000041874 */
        /* <DEDUP_REMOVED lines=12> */
.L_x_3927:
[----:B-1----:R-:W-:Y:S02]  /*129a0*/  MOV R5, 0x1f ;  /* 0x0000001f00057802 */ /* 0x002fe40000000f00 */
[----:B------:R-:W-:Y:S01]  /*129b0*/  MOV R0, 0xffffffff ;  /* 0xffffffff00007802 */ /* 0x000fe20000000f00 */
[----:B------:R-:W-:Y:S05]  /*129c0*/  BRA.DIV ~URZ, `(.L_x_3929) ;  /* 0x00004ec27f007947 */ /* 0x000fea000b800000 */
[----:B------:R1:W2:Y:S02]  /*129d0*/  SHFL.BFLY PT, R6, R231, 0x2, 0x1f ;  /* 0x0c401f00e7067f89 */ /* 0x0002a400000e0000 */
.L_x_3999:
[----:B-12---:R-:W-:Y:S01]  /*129e0*/  FADD.FTZ R231, R6, R231 ;  /* 0x000000e706e77221 */ /* 0x006fe20000010000 */
[----:B------:R-:W-:Y:S05]  /*129f0*/  BRA.DIV ~URZ, `(.L_x_3930) ;  /* 0x00004ed27f007947 */ /* 0x000fea000b800000 */
[----:B------:R-:W1:Y:S04]  /*12a00*/  SHFL.BFLY PT, R12, R225, 0x2, 0x1f ;  /* 0x0c401f00e10c7f89 */ /* 0x000e6800000e0000 */
[----:B------:R-:W2:Y:S01]  /*12a10*/  SHFL.BFLY PT, R4, R231, 0x1, 0x1f ;  /* 0x0c201f00e7047f89 */ /* 0x000ea200000e0000 */
[----:B-1----:R-:W-:-:S02]  /*12a20*/  FADD.FTZ R12, R12, R225 ;  /* 0x000000e10c0c7221 */ /* 0x002fc40000010000 */
[----:B--2---:R-:W-:-:S03]  /*12a30*/  FADD.FTZ R4, R231, R4 ;  /* 0x00000004e7047221 */ /* 0x004fc60000010000 */
[----:B------:R1:W2:Y:S04]  /*12a40*/  SHFL.BFLY PT, R6, R12, 0x1, 0x1f ;  /* 0x0c201f000c067f89 */ /* 0x0002a800000e0000 */
.L_x_4000:
        /* <DEDUP_REMOVED lines=10> */
[----:B------:R-:W2:Y:S01]  /*12af0*/  @P0 MUFU.LG2 R13, R12 ;  /* 0x0000000c000d0308 */ /* 0x000ea20000000c00 */
[----:B------:R-:W-:-:S07]  /*12b00*/  @P0 FMUL.FTZ R14, R14, c[0x0][0x2d0] ;  /* 0x0000b4000e0e0a20 */ /* 0x000fce0000410000 */
[----:B------:R-:W3:Y:S01]  /*12b10*/  @P1 MUFU.RCP R9, R4 ;  /* 0x0000000400091308 */ /* 0x000ee20000001000 */
[----:B-1----:R-:W-:-:S04]  /*12b20*/  @P1 FMUL.FTZ R5, R5, 0.69314718246459960938 ;  /* 0x3f31721805051820 */ /* 0x002fc80000410000 */
[----:B------:R-:W-:-:S03]  /*12b30*/  @P1 FFMA.FTZ R0, R6, R8, R5 ;  /* 0x0000000806001223 */ /* 0x000fc60000010005 */
[----:B------:R1:W4:Y:S01]  /*12b40*/  @P0 MUFU.RCP R2, R12 ;  /* 0x0000000c00020308 */ /* 0x0003220000001000 */
[----:B--2---:R-:W-:Y:S01]  /*12b50*/  @P0 FMUL.FTZ R15, R13, 0.69314718246459960938 ;  /* 0x3f3172180d0f0820 */ /* 0x004fe20000410000 */
[----:B------:R-:W-:Y:S01]  /*12b60*/  MOV R13, 0x1 ;  /* 0x00000001000d7802 */ /* 0x000fe20000000f00 */
[C---:B---3--:R-:W-:Y:S02]  /*12b70*/  FMUL.FTZ R132, R9.reuse, R132 ;  /* 0x0000008409847220 */ /* 0x048fe40000410000 */
        /* <DEDUP_REMOVED lines=48> */
[----:B------:R-:W-:Y:S01]  /*12e80*/  @P0 FFMA.FTZ R12, R14, R3, R15 ;  /* 0x000000030e0c0223 */ /* 0x000fe2000001000f */
[----:B------:R-:W-:Y:S01]  /*12e90*/  PRMT R3, R13, 0x7610, R3 ;  /* 0x000076100d037816 */ /* 0x000fe20000000003 */
        /* <DEDUP_REMOVED lines=48> */
.L_x_3868:
        /* <DEDUP_REMOVED lines=16> */
.L_x_3932:
[----:B------:R-:W-:Y:S05]  /*132a0*/  BSYNC B0 ;  /* 0x0000000000007941 */ /* 0x000fea0003800000 */
.L_x_3931:
[----:B------:R-:W-:Y:S01]  /*132b0*/  PRMT R3, R3, 0x9910, RZ ;  /* 0x0000991003037816 */ /* 0x000fe200000000ff */
[----:B------:R-:W-:Y:S01]  /*132c0*/  BSSY B1, `(.L_x_3933) ;  /* 0x0000342000017945 */ /* 0x000fe20003800000 */
[----:B------:R-:W-:Y:S02]  /*132d0*/  IMAD.MOV.U32 R2, RZ, RZ, R200 ;  /* 0x000000ffff027224 */ /* 0x000fe400078e00c8 */
[----:B------:R-:W-:Y:S01]  /*132e0*/  ISETP.NE.AND P0, PT, R3, RZ, PT ;  /* 0x000000ff0300720c */ /* 0x000fe20003f05270 */
[----:B------:R-:W-:-:S12]  /*132f0*/  IMAD.SHL.U32 R20, R193, 0x8, RZ ;  /* 0x00000008c1147824 */ /* 0x000fd800078e00ff */
[----:B------:R-:W-:Y:S05]  /*13300*/  @!P0 BRA `(.L_x_3934) ;  /* 0x000027b000008947 */ /* 0x000fea0003800000 */
[----:B------:R-:W-:Y:S01]  /*13310*/  SHF.R.S32.HI R13, RZ, 0x1f, R146 ;  /* 0x0000001fff0d7819 */ /* 0x000fe20000011492 */
[----:B------:R-:W-:Y:S01]  /*13320*/  WARPSYNC 0xffffffff ;  /* 0xffffffff00007948 */ /* 0x000fe20003800000 */
[----:B------:R-:W-:Y:S01]  /*13330*/  BAR.SYNC.DEFER_BLOCKING 0x1, 0x100 ;  /* 0x0044000000007b1d */ /* 0x000fe20000010000 */
[----:B------:R-:W-:Y:S01]  /*13340*/  LOP3.LUT R15, R141, R211, RZ, 0xfc, !PT ;  /* 0x000000d38d0f7212 */ /* 0x000fe200078efcff */
[----:B------:R-:W-:Y:S01]  /*13350*/  IMAD.MOV.U32 R21, RZ, RZ, 0x20 ;  /* 0x00000020ff157424 */ /* 0x000fe200078e00ff */
        /* <DEDUP_REMOVED lines=10> */
[----:B------:R-:W-:Y:S01]  /*13400*/  SEL R21, R21, 0xffffffe0, !P1 ;  /* 0xffffffe015157807 */ /* 0x000fe20004800000 */
[----:B------:R-:W-:Y:S01]  /*13410*/  IMAD.IADD R15, R16, 0x1, R15 ;  /* 0x00000001100f7824 */ /* 0x000fe200078e020f */
[----:B------:R-:W-:-:S02]  /*13420*/  F2FP.BF16.PACK_AB R25, R41, R40 ;  /* 0x000000282919723e */ /* 0x000fc400000010ff */
[----:B------:R-:W-:Y:S01]  /*13430*/  F2FP.BF16.PACK_AB R23, R43, R42 ;  /* 0x0000002a2b17723e */ /* 0x000fe200000010ff */
[----:B------:R-:W-:Y:S01]  /*13440*/  IMAD.SHL.U32 R26, R15, 0x2, RZ ;  /* 0x000000020f1a7824 */ /* 0x000fe200078e00ff */
[----:B------:R-:W-:Y:S01]  /*13450*/  F2FP.BF16.PACK_AB R16, R45, R44 ;  /* 0x0000002c2d10723e */ /* 0x000fe200000010ff */
[----:B------:R-:W-:Y:S01]  /*13460*/  IMAD.MOV.U32 R15, RZ, RZ, 0x40 ;  /* 0x00000040ff0f7424 */ /* 0x000fe200078e00ff */
[----:B------:R-:W-:Y:S01]  /*13470*/  F2FP.BF16.PACK_AB R24, R47, R46 ;  /* 0x0000002e2f18723e */ /* 0x000fe200000010ff */
[C---:B------:R-:W-:Y:S01]  /*13480*/  IMAD.IADD R14, R26.reuse, 0x1, R21 ;  /* 0x000000011a0e7824 */ /* 0x040fe200078e0215 */
[C---:B------:R-:W-:Y:S01]  /*13490*/  IADD3 R3, R26.reuse, 0x80, RZ ;  /* 0x000000801a037810 */ /* 0x040fe20007ffe0ff */
[----:B------:R1:W-:Y:S01]  /*134a0*/  STS [R26+0x80], R31 ;  /* 0x0000801f1a007388 */ /* 0x0003e20000000800 */
[----:B------:R-:W-:Y:S02]  /*134b0*/  IADD3 R22, R26, 0x70, RZ ;  /* 0x000000701a167810 */ /* 0x000fe40007ffe0ff */
[----:B------:R-:W-:Y:S01]  /*134c0*/  @P0 IADD3 R22, R3, 0x10, RZ ;  /* 0x0000001003160810 */ /* 0x000fe20007ffe0ff */
[----:B------:R2:W-:Y:S01]  /*134d0*/  STS [R26+0x480], R29 ;  /* 0x0004801d1a007388 */ /* 0x0005e20000000800 */
[----:B------:R-:W-:-:S02]  /*134e0*/  F2FP.BF16.PACK_AB R3, R131, R130 ;  /* 0x000000828303723e */ /* 0x000fc400000010ff */
[----:B------:R-:W-:Y:S01]  /*134f0*/  SEL R15, R15, 0xffffffc0, !P2 ;  /* 0xffffffc00f0f7807 */ /* 0x000fe20005000000 */
[--C-:B------:R-:W-:Y:S01]  /*13500*/  IMAD.IADD R21, R21, 0x1, R22.reuse ;  /* 0x0000000115157824 */ /* 0x100fe200078e0216 */
[----:B------:R-:W-:Y:S01]  /*13510*/  F2FP.BF16.PACK_AB R28, R49, R48 ;  /* 0x00000030311c723e */ /* 0x000fe200000010ff */
[----:B------:R3:W-:Y:S01]  /*13520*/  STS [R22+0x400], R3 ;  /* 0x0004000316007388 */ /* 0x0007e20000000800 */
[----:B------:R-:W-:Y:S01]  /*13530*/  F2FP.BF16.PACK_AB R30, R51, R50 ;  /* 0x00000032331e723e */ /* 0x000fe200000010ff */
[----:B------:R-:W-:Y:S01]  /*13540*/  IMAD.IADD R18, R15, 0x1, R22 ;  /* 0x000000010f127824 */ /* 0x000fe200078e0216 */
[----:B------:R-:W-:Y:S01]  /*13550*/  F2FP.BF16.PACK_AB R33, R71, R70 ;  /* 0x000000464721723e */ /* 0x000fe200000010ff */
[----:B------:R4:W-:Y:S01]  /*13560*/  STS [R22], R27 ;  /* 0x0000001b16007388 */ /* 0x0009e20000000800 */
[----:B------:R-:W-:Y:S02]  /*13570*/  F2FP.BF16.PACK_AB R32, R83, R82 ;  /* 0x000000525320723e */ /* 0x000fe400000010ff */
[----:B------:R-:W-:Y:S01]  /*13580*/  ISETP.NE.U32.AND P0, PT, RZ, c[0x0][0x508], PT ;  /* 0x00014200ff007a0c */ /* 0x000fe20003f05070 */
[----:B------:R4:W-:Y:S01]  /*13590*/  STS [R14+0x80], R25 ;  /* 0x000080190e007388 */ /* 0x0009e20000000800 */
[----:B------:R-:W-:-:S02]  /*135a0*/  ISETP.NE.U32.AND P2, PT, RZ, c[0x0][0x500], PT ;  /* 0x00014000ff007a0c */ /* 0x000fc40003f45070 */
[----:B------:R-:W-:Y:S01]  /*135b0*/  ISETP.NE.AND.EX P1, PT, RZ, c[0x0][0x50c], PT, P0 ;  /* 0x00014300ff007a0c */ /* 0x000fe20003f25300 */
[----:B------:R4:W-:Y:S01]  /*135c0*/  STS [R14+0x480], R23 ;  /* 0x000480170e007388 */ /* 0x0009e20000000800 */
[----:B------:R-:W-:Y:S02]  /*135d0*/  ISETP.NE.AND.EX P2, PT, RZ, c[0x0][0x504], PT, P2 ;  /* 0x00014100ff007a0c */ /* 0x000fe40003f45320 */
[----:B-1----:R-:W-:Y:S01]  /*135e0*/  F2FP.BF16.PACK_AB R31, R55, R54 ;  /* 0x00000036371f723e */ /* 0x002fe200000010ff */
[----:B------:R1:W-:Y:S01]  /*135f0*/  STS [R21], R16 ;  /* 0x0000001015007388 */ /* 0x0003e20000000800 */
[----:B--2---:R-:W-:-:S03]  /*13600*/  F2FP.BF16.PACK_AB R29, R53, R52 ;  /* 0x00000034351d723e */ /* 0x004fc600000010ff */
[----:B------:R2:W-:Y:S01]  /*13610*/  STS [R21+0x400], R24 ;  /* 0x0004001815007388 */ /* 0x0005e20000000800 */
[----:B---3--:R-:W-:Y:S01]  /*13620*/  IMAD.IADD R3, R26, 0x1, R15 ;  /* 0x000000011a037824 */ /* 0x008fe200078e020f */
[----:B----4-:R-:W-:-:S04]  /*13630*/  F2FP.BF16.PACK_AB R27, R65, R64 ;  /* 0x00000040411b723e */ /* 0x010fc800000010ff */
[----:B------:R3:W-:Y:S01]  /*13640*/  STS [R3+0x80], R28 ;  /* 0x0000801c03007388 */ /* 0x0007e20000000800 */
[----:B------:R-:W-:-:S03]  /*13650*/  F2FP.BF16.PACK_AB R25, R57, R56 ;  /* 0x000000383919723e */ /* 0x000fc600000010ff */
[----:B------:R4:W-:Y:S01]  /*13660*/  STS [R3+0x480], R30 ;  /* 0x0004801e03007388 */ /* 0x0009e20000000800 */
[----:B------:R-:W-:-:S03]  /*13670*/  F2FP.BF16.PACK_AB R23, R59, R58 ;  /* 0x0000003a3b17723e */ /* 0x000fc600000010ff */
[----:B------:R4:W-:Y:S01]  /*13680*/  STS [R18], R29 ;  /* 0x0000001d12007388 */ /* 0x0009e20000000800 */
[----:B-1----:R-:W-:-:S03]  /*13690*/  IMAD.IADD R16, R15, 0x1, R14 ;  /* 0x000000010f107824 */ /* 0x002fc600078e020e */
[----:B------:R1:W-:Y:S01]  /*136a0*/  STS [R18+0x400], R31 ;  /* 0x0004001f12007388 */ /* 0x0003e20000000800 */
[----:B------:R-:W-:Y:S01]  /*136b0*/  IMAD.IADD R15, R21, 0x1, R15 ;  /* 0x00000001150f7824 */ /* 0x000fe200078e020f */
[----:B--2---:R-:W-:Y:S02]  /*136c0*/  F2FP.BF16.PACK_AB R24, R61, R60 ;  /* 0x0000003c3d18723e */ /* 0x004fe400000010ff */
[----:B------:R2:W-:Y:S04]  /*136d0*/  STS [R16+0x80], R25 ;  /* 0x0000801910007388 */ /* 0x0005e80000000800 */
[----:B------:R2:W-:Y:S04]  /*136e0*/  STS [R16+0x480], R23 ;  /* 0x0004801710007388 */ /* 0x0005e80000000800 */
[----:B------:R2:W-:Y:S01]  /*136f0*/  STS [R15], R24 ;  /* 0x000000180f007388 */ /* 0x0005e20000000800 */
[----:B---3--:R-:W-:-:S02]  /*13700*/  F2FP.BF16.PACK_AB R28, R63, R62 ;  /* 0x0000003e3f1c723e */ /* 0x008fc400000010ff */
[----:B----4-:R-:W-:-:S03]  /*13710*/  F2FP.BF16.PACK_AB R30, R81, R80 ;  /* 0x00000050511e723e */ /* 0x010fc600000010ff */
[----:B------:R3:W-:Y:S01]  /*13720*/  STS [R15+0x400], R28 ;  /* 0x0004001c0f007388 */ /* 0x0007e20000000800 */
[----:B------:R-:W-:-:S03]  /*13730*/  F2FP.BF16.PACK_AB R29, R67, R66 ;  /* 0x00000042431d723e */ /* 0x000fc600000010ff */
[----:B------:R4:W-:Y:S01]  /*13740*/  STS [R26+0x4080], R27 ;  /* 0x0040801b1a007388 */ /* 0x0009e20000000800 */
[----:B-1----:R-:W-:-:S03]  /*13750*/  F2FP.BF16.PACK_AB R31, R69, R68 ;  /* 0x00000044451f723e */ /* 0x002fc600000010ff */
[----:B------:R1:W-:Y:S01]  /*13760*/  STS [R26+0x4480], R29 ;  /* 0x0044801d1a007388 */ /* 0x0003e20000000800 */
[----:B--2---:R-:W-:-:S03]  /*13770*/  F2FP.BF16.PACK_AB R25, R73, R72 ;  /* 0x000000484919723e */ /* 0x004fc600000010ff */
[----:B------:R2:W-:Y:S01]  /*13780*/  STS [R22+0x4000], R31 ;  /* 0x0040001f16007388 */ /* 0x0005e20000000800 */
[----:B------:R-:W-:-:S03]  /*13790*/  F2FP.BF16.PACK_AB R23, R75, R74 ;  /* 0x0000004a4b17723e */ /* 0x000fc600000010ff */
[----:B------:R2:W-:Y:S01]  /*137a0*/  STS [R22+0x4400], R33 ;  /* 0x0044002116007388 */ /* 0x0005e20000000800 */
[----:B------:R-:W-:-:S03]  /*137b0*/  F2FP.BF16.PACK_AB R24, R77, R76 ;  /* 0x0000004c4d18723e */ /* 0x000fc600000010ff */
[----:B------:R2:W-:Y:S04]  /*137c0*/  STS [R14+0x4080], R25 ;  /* 0x004080190e007388 */ /* 0x0005e80000000800 */
[----:B------:R2:W-:Y:S01]  /*137d0*/  STS [R14+0x4480], R23 ;  /* 0x004480170e007388 */ /* 0x0005e20000000800 */
[----:B---3--:R-:W-:-:S03]  /*137e0*/  F2FP.BF16.PACK_AB R28, R79, R78 ;  /* 0x0000004e4f1c723e */ /* 0x008fc600000010ff */
[----:B------:R3:W-:Y:S01]  /*137f0*/  STS [R21+0x4000], R24 ;  /* 0x0040001815007388 */ /* 0x0007e20000000800 */
[----:B----4-:R-:W-:-:S03]  /*13800*/  F2FP.BF16.PACK_AB R27, R5, R4 ;  /* 0x00000004051b723e */ /* 0x010fc600000010ff */
[----:B------:R4:W-:Y:S01]  /*13810*/  STS [R21+0x4400], R28 ;  /* 0x0044001c15007388 */ /* 0x0009e20000000800 */
[----:B-1----:R-:W-:-:S03]  /*13820*/  F2FP.BF16.PACK_AB R29, R9, R8 ;  /* 0x00000008091d723e */ /* 0x002fc600000010ff */
[----:B------:R1:W-:Y:S01]  /*13830*/  STS [R3+0x4080], R30 ;  /* 0x0040801e03007388 */ /* 0x0003e20000000800 */
[----:B--2---:R-:W-:-:S03]  /*13840*/  F2FP.BF16.PACK_AB R31, R97, R96 ;  /* 0x00000060611f723e */ /* 0x004fc600000010ff */
[----:B------:R-:W-:Y:S01]  /*13850*/  STS [R3+0x4480], R32 ;  /* 0x0044802003007388 */ /* 0x000fe20000000800 */
[----:B------:R-:W-:-:S03]  /*13860*/  F2FP.BF16.PACK_AB R33, R99, R98 ;  /* 0x000000626321723e */ /* 0x000fc600000010ff */
[----:B------:R2:W-:Y:S01]  /*13870*/  STS [R18+0x4000], R27 ;  /* 0x0040001b12007388 */ /* 0x0005e20000000800 */
[----:B------:R-:W-:-:S03]  /*13880*/  F2FP.BF16.PACK_AB R25, R7, R6 ;  /* 0x000000060719723e */ /* 0x000fc600000010ff */
[----:B------:R2:W-:Y:S01]  /*13890*/  STS [R18+0x4400], R29 ;  /* 0x0044001d12007388 */ /* 0x0005e20000000800 */
[----:B------:R-:W-:-:S03]  /*138a0*/  F2FP.BF16.PACK_AB R23, R91, R90 ;  /* 0x0000005a5b17723e */ /* 0x000fc600000010ff */
[----:B------:R2:W-:Y:S01]  /*138b0*/  STS [R16+0x4080], R25 ;  /* 0x0040801910007388 */ /* 0x0005e20000000800 */
[----:B---3--:R-:W-:-:S03]  /*138c0*/  F2FP.BF16.PACK_AB R24, R93, R92 ;  /* 0x0000005c5d18723e */ /* 0x008fc600000010ff */
[----:B------:R3:W-:Y:S01]  /*138d0*/  STS [R16+0x4480], R23 ;  /* 0x0044801710007388 */ /* 0x0007e20000000800 */
[----:B----4-:R-:W-:-:S03]  /*138e0*/  F2FP.BF16.PACK_AB R28, R95, R94 ;  /* 0x0000005e5f1c723e */ /* 0x010fc600000010ff */
[----:B------:R4:W-:Y:S01]  /*138f0*/  STS [R15+0x4000], R24 ;  /* 0x004000180f007388 */ /* 0x0009e20000000800 */
[----:B-1----:R-:W-:-:S03]  /*13900*/  F2FP.BF16.PACK_AB R30, R109, R108 ;  /* 0x0000006c6d1e723e */ /* 0x002fc600000010ff */
[----:B------:R1:W-:Y:S04]  /*13910*/  STS [R15+0x4400], R28 ;  /* 0x0044001c0f007388 */ /* 0x0003e80000000800 */
[----:B------:R-:W-:Y:S01]  /*13920*/  STS [R26+0x8080], R31 ;  /* 0x0080801f1a007388 */ /* 0x000fe20000000800 */
[----:B--2---:R-:W-:-:S03]  /*13930*/  F2FP.BF16.PACK_AB R27, R101, R100 ;  /* 0x00000064651b723e */ /* 0x004fc600000010ff */
        /* <DEDUP_REMOVED lines=11> */
[----:B------:R1:W-:Y:S01]  /*139f0*/  STS [R21+0x8400], R24 ;  /* 0x0084001815007388 */ /* 0x0003e20000000800 */
[----:B--2---:R-:W-:-:S03]  /*13a00*/  F2FP.BF16.PACK_AB R26, R127, R126 ;  /* 0x0000007e7f1a723e */ /* 0x004fc600000010ff */
[----:B------:R2:W-:Y:S01]  /*13a10*/  STS [R3+0x8080], R28 ;  /* 0x0080801c03007388 */ /* 0x0005e20000000800 */
[----:B------:R-:W-:-:S03]  /*13a20*/  F2FP.BF16.PACK_AB R27, R115, R114 ;  /* 0x00000072731b723e */ /* 0x000fc600000010ff */
[----:B------:R2:W-:Y:S01]  /*13a30*/  STS [R3+0x8480], R26 ;  /* 0x0084801a03007388 */ /* 0x0005e20000000800 */
[----:B------:R-:W-:Y:S02]  /*13a40*/  F2FP.BF16.PACK_AB R29, R113, R112 ;  /* 0x00000070711d723e */ /* 0x000fe400000010ff */
[----:B------:R-:W-:Y:S01]  /*13a50*/  SHF.R.S32.HI R22, RZ, 0x1f, R215 ;  /* 0x0000001fff167819 */ /* 0x000fe200000114d7 */
[----:B------:R-:W-:Y:S01]  /*13a60*/  STS [R18+0x8400], R27 ;  /* 0x0084001b12007388 */ /* 0x000fe20000000800 */
[----:B---3--:R-:W-:-:S03]  /*13a70*/  F2FP.BF16.PACK_AB R25, R121, R120 ;  /* 0x000000787919723e */ /* 0x008fc600000010ff */
[----:B------:R-:W-:Y:S01]  /*13a80*/  STS [R18+0x8000], R29 ;  /* 0x0080001d12007388 */ /* 0x000fe20000000800 */
[----:B----4-:R-:W-:Y:S01]  /*13a90*/  F2FP.BF16.PACK_AB R23, R123, R122 ;  /* 0x0000007a7b17723e */ /* 0x010fe200000010ff */
[----:B------:R-:W-:Y:S02]  /*13aa0*/  IMAD.MOV.U32 R14, RZ, RZ, RZ ;  /* 0x000000ffff0e7224 */ /* 0x000fe400078e00ff */
[----:B------:R3:W-:Y:S01]  /*13ab0*/  STS [R16+0x8080], R25 ;  /* 0x0080801910007388 */ /* 0x0007e20000000800 */
[----:B-1----:R-:W-:-:S03]  /*13ac0*/  @P1 LEA R30, P0, R215, c[0x0][0x508], 0x2 ;  /* 0x00014200d71e1a11 */ /* 0x002fc600078010ff */
[----:B------:R1:W-:Y:S01]  /*13ad0*/  STS [R16+0x8480], R23 ;  /* 0x0084801710007388 */ /* 0x0003e20000000800 */
[----:B------:R-:W-:Y:S01]  /*13ae0*/  IMAD.MOV.U32 R24, RZ, RZ, 0x4 ;  /* 0x00000004ff187424 */ /* 0x000fe200078e00ff */
[----:B------:R-:W-:Y:S02]  /*13af0*/  @P1 LEA.HI.X R31, R215, c[0x0][0x50c], R22, 0x2, P0 ;  /* 0x00014300d71f1a11 */ /* 0x000fe400000f1416 */
[----:B--2---:R-:W-:Y:S02]  /*13b00*/  F2FP.BF16.PACK_AB R28, R117, R116 ;  /* 0x00000074751c723e */ /* 0x004fe400000010ff */
[----:B------:R-:W-:-:S03]  /*13b10*/  F2FP.BF16.PACK_AB R26, R119, R118 ;  /* 0x00000076771a723e */ /* 0x000fc600000010ff */
[----:B------:R1:W-:Y:S01]  /*13b20*/  STS [R15+0x8000], R28 ;  /* 0x0080001c0f007388 */ /* 0x0003e20000000800 */
[----:B------:R-:W-:-:S03]  /*13b30*/  IMAD.MOV.U32 R3, RZ, RZ, c[0x0][0x388] ;  /* 0x0000e200ff037624 */ /* 0x000fc600078e00ff */
[----:B------:R1:W-:Y:S04]  /*13b40*/  STS [R15+0x8400], R26 ;  /* 0x0084001a0f007388 */ /* 0x0003e80000000800 */
[----:B------:R-:W-:Y:S01]  /*13b50*/  BAR.SYNC.DEFER_BLOCKING 0x1, 0x100 ;  /* 0x0044000000007b1d */ /* 0x000fe20000010000 */
[----:B---3--:R-:W-:-:S05]  /*13b60*/  IMAD.WIDE R24, R215, R24, c[0x0][0x500] ;  /* 0x00014000d7187625 */ /* 0x008fca00078e0218 */
[----:B------:R1:W5:Y:S04]  /*13b70*/  @P1 LDG.E R3, [R30.64] ;  /* 0x000000081e031981 */ /* 0x000368000c1e1900 */
        /* <DEDUP_REMOVED lines=8> */
.L_x_3935:
[----:B-1----:R-:W-:Y:S01]  /*13c00*/  IMAD.MOV.U32 R23, RZ, RZ, 0x368 ;  /* 0x00000368ff177424 */ /* 0x002fe200078e00ff */
        /* <DEDUP_REMOVED lines=18> */
[----:B------:R-:W-:Y:S01]  /*13d30*/  ISETP.NE.AND.EX P0, PT, RZ, c[0x0][0x504], PT, P0 ;  /* 0x00014100ff007a0c */ /* 0x000fe20003f05300 */
[----:B------:R-:W-:Y:S01]  /*13d40*/  IMAD.IADD R15, R210, 0x1, -R15 ;  /* 0x00000001d20f7824 */ /* 0x000fe200078e0a0f */
[----:B------:R-:W-:Y:S01]  /*13d50*/  ISETP.NE.AND P3, PT, R21, 0x1, PT ;  /* 0x000000011500780c */ /* 0x000fe20003f65270 */
[----:B------:R3:W4:Y:S01]  /*13d60*/  LDC.64 R28, c[0x0][R23+0x160] ;  /* 0x00005800171c7b82 */ /* 0x0007220000000a00 */
[----:B------:R-:W-:Y:S01]  /*13d70*/  IMAD R16, R17, 0x10, R16 ;  /* 0x0000001011107824 */ /* 0x000fe200078e0210 */
[----:B------:R-:W-:Y:S02]  /*13d80*/  SEL R215, R215, RZ, !P0 ;  /* 0x000000ffd7d77207 */ /* 0x000fe40004000000 */
[----:B------:R-:W-:Y:S01]  /*13d90*/  SEL R22, R22, RZ, !P0 ;  /* 0x000000ff16167207 */ /* 0x000fe20004000000 */
[--C-:B------:R-:W-:Y:S02]  /*13da0*/  IMAD R32, R15, 0x8, R16.reuse ;  /* 0x000000080f207824 */ /* 0x100fe400078e0210 */
[----:B------:R-:W-:-:S02]  /*13db0*/  IMAD R16, R201, 0x80, R16 ;  /* 0x00000080c9107824 */ /* 0x000fc400078e0210 */
        /* <DEDUP_REMOVED lines=23> */
[-C--:B----4-:R-:W-:Y:S01]  /*13f30*/  IMAD R21, R29, R25.reuse, RZ ;  /* 0x000000191d157224 */ /* 0x090fe200078e02ff */
[----:B------:R-:W-:Y:S01]  /*13f40*/  SHF.R.S32.HI R22, RZ, 0x1f, R25 ;  /* 0x0000001fff167819 */ /* 0x000fe20000011419 */
[----:B------:R-:W-:Y:S01]  /*13f50*/  IMAD.MOV.U32 R23, RZ, RZ, c[0x0][0x4a8] ;  /* 0x00012a00ff177624 */ /* 0x000fe200078e00ff */
[----:B------:R-:W-:Y:S01]  /*13f60*/  IADD3 R26, R16, 0x8, RZ ;  /* 0x00000008101a7810 */ /* 0x000fe20007ffe0ff */
[----:B------:R-:W-:-:S03]  /*13f70*/  IMAD.WIDE.U32 R30, R28, R25, R30 ;  /* 0x000000191c1e7225 */ /* 0x000fc600078e001e */
[----:B------:R-:W-:Y:S01]  /*13f80*/  SEL R23, R23, c[0x0][0x450], P2 ;  /* 0x0001140017177a07 */ /* 0x000fe20001000000 */
[----:B------:R-:W-:Y:S02]  /*13f90*/  IMAD R22, R28, R22, R21 ;  /* 0x000000161c167224 */ /* 0x000fe400078e0215 */
[----:B------:R-:W-:Y:S01]  /*13fa0*/  IMAD.MOV.U32 R21, RZ, RZ, c[0x0][0x4ac] ;  /* 0x00012b00ff157624 */ /* 0x000fe200078e00ff */
[----:B------:R-:W-:Y:S01]  /*13fb0*/  LEA R23, P0, R30, R23, 0x2 ;  /* 0x000000171e177211 */ /* 0x000fe200078010ff */
[----:B------:R-:W-:-:S03]  /*13fc0*/  IMAD.IADD R22, R31, 0x1, R22 ;  /* 0x000000011f167824 */ /* 0x000fc600078e0216 */
[----:B------:R-:W-:Y:S01]  /*13fd0*/  SEL R21, R21, c[0x0][0x454], P2 ;  /* 0x0001150015157a07 */ /* 0x000fe20001000000 */
[----:B------:R-:W-:Y:S03]  /*13fe0*/  SHFL.IDX PT, R24, R23, RZ, 0x1c1f ;  /* 0x001c1fff17187589 */ /* 0x000fe600000e0000 */
[----:B------:R-:W-:Y:S01]  /*13ff0*/  LEA.HI.X R22, R30, R21, R22, 0x2, P0 ;  /* 0x000000151e167211 */ /* 0x000fe200000f1416 */
[----:B------:R-:W-:Y:S01]  /*14000*/  SHFL.IDX PT, R28, R23, 0x1, 0x1c1f ;  /* 0x003c1f00171c7f89 */ /* 0x000fe200000e0000 */
[----:B------:R-:W-:Y:S01]  /*14010*/  IMAD R21, R3, c[0x0][0x4e8], RZ ;  /* 0x00013a0003157a24 */ /* 0x000fe200078e02ff */
[----:B------:R-:W-:Y:S02]  /*14020*/  LOP3.LUT P0, RZ, R19, 0x3, RZ, 0xc0, !PT ;  /* 0x0000000313ff7812 */ /* 0x000fe4000780c0ff */
[----:B------:R-:W1:Y:S02]  /*14030*/  SHFL.IDX PT, R25, R22, RZ, 0x1c1f ;  /* 0x001c1fff16197589 */ /* 0x000e6400000e0000 */
[----:B------:R-:W-:-:S02]  /*14040*/  ISETP.GE.OR P1, PT, R16, R21, P0 ;  /* 0x000000151000720c */ /* 0x000fc40000726670 */
[----:B------:R-:W2:Y:S01]  /*14050*/  SHFL.IDX PT, R29, R22, 0x1, 0x1c1f ;  /* 0x003c1f00161d7f89 */ /* 0x000ea200000e0000 */
[----:B------:R-:W-:-:S10]  /*14060*/  ISETP.GE.OR P0, PT, R26, R21, P0 ;  /* 0x000000151a00720c */ /* 0x000fd40000706670 */
[----:B-1----:R1:W-:Y:S01]  /*14070*/  @!P1 ST.E [R24.64], R0 ;  /* 0x0000000018009985 */ /* 0x0023e2000c101908 */
[----:B------:R-:W-:-:S03]  /*14080*/  ISETP.GE.AND P1, PT, R26, R21, PT ;  /* 0x000000151a00720c */ /* 0x000fc60003f26270 */
[----:B--2---:R1:W-:Y:S01]  /*14090*/  @!P0 ST.E [R28.64], R12 ;  /* 0x0000000c1c008985 */ /* 0x0043e2000c101908 */
[----:B------:R-:W-:Y:S02]  /*140a0*/  ISETP.GE.AND P0, PT, R16, R21, PT ;  /* 0x000000151000720c */ /* 0x000fe40003f06270 */
[----:B------:R-:W-:Y:S01]  /*140b0*/  P2R R3, PR, RZ, 0x2 ;  /* 0x00000002ff037803 */ /* 0x000fe20000000000 */
[----:B------:R-:W-:Y:S05]  /*140c0*/  @P2 BRA `(.L_x_3936) ;  /* 0x0000081000002947 */ /* 0x000fea0003800000 */
[----:B------:R-:W-:Y:S01]  /*140d0*/  IMAD R17, R17, c[0x0][0x3a0], RZ ;  /* 0x0000e80011117a24 */ /* 0x000fe200078e02ff */
[----:B------:R-:W-:Y:S01]  /*140e0*/  LEA.HI R18, R13, R146, RZ, 0x3 ;  /* 0x000000920d127211 */ /* 0x000fe200078f18ff */
[C---:B------:R-:W-:Y:S01]  /*140f0*/  IMAD.WIDE.U32 R4, R14.reuse, c[0x0][0x3a0], RZ ;  /* 0x0000e8000e047a25 */ /* 0x040fe200078e00ff */
[----:B------:R-:W-:Y:S01]  /*14100*/  SHF.R.S32.HI R8, RZ, 0x1f, R215 ;  /* 0x0000001fff087819 */ /* 0x000fe200000114d7 */
[----:B------:R2:W3:Y:S01]  /*14110*/  LDS.128 R64, [R139+0x80] ;  /* 0x000080008b407984 */ /* 0x0004e20000000c00 */
[----:B------:R-:W-:Y:S01]  /*14120*/  SHF.R.S32.HI R18, RZ, 0x3, R18 ;  /* 0x00000003ff127819 */ /* 0x000fe20000011412 */
[----:B------:R-:W-:-:S02]  /*14130*/  IMAD R17, R14, c[0x0][0x3a4], R17 ;  /* 0x0000e9000e117a24 */ /* 0x000fc400078e0211 */
[----:B------:R2:W4:Y:S01]  /*14140*/  LDS.128 R60, [R139+0x1080] ;  /* 0x001080008b3c7984 */ /* 0x0005220000000c00 */
[----:B-1----:R-:W-:Y:S01]  /*14150*/  LEA R0, R193, R18, 0x5 ;  /* 0x00000012c1007211 */ /* 0x002fe200078e28ff */
[----:B------:R-:W-:Y:S01]  /*14160*/  IMAD R8, R8, c[0x0][0x3f0], RZ ;  /* 0x0000fc0008087a24 */ /* 0x000fe200078e02ff */
[----:B------:R-:W-:Y:S01]  /*14170*/  IADD3 R5, R5, R17, RZ ;  /* 0x0000001105057210 */ /* 0x000fe20007ffe0ff */
[----:B------:R2:W1:Y:S01]  /*14180*/  LDS.128 R56, [R139+0x2080] ;  /* 0x002080008b387984 */ /* 0x0004620000000c00 */
[----:B------:R-:W-:Y:S01]  /*14190*/  LEA R0, R201, R0, 0x7 ;  /* 0x00000000c9007211 */ /* 0x000fe200078e38ff */
[----:B------:R-:W-:Y:S01]  /*141a0*/  IMAD R8, R215, c[0x0][0x3f4], R8 ;  /* 0x0000fd00d7087a24 */ /* 0x000fe200078e0208 */
[----:B------:R-:W-:Y:S01]  /*141b0*/  LEA R18, R201, R18, 0x7 ;  /* 0x00000012c9127211 */ /* 0x000fe200078e38ff */
[----:B------:R-:W-:Y:S01]  /*141c0*/  IMAD.WIDE.U32 R6, R217, c[0x0][0x3e8], R4 ;  /* 0x0000fa00d9067a25 */ /* 0x000fe200078e0004 */
[----:B------:R-:W-:Y:S01]  /*141d0*/  MOV R3, R0 ;  /* 0x0000000000037202 */ /* 0x000fe20000000f00 */
[----:B------:R2:W1:Y:S02]  /*141e0*/  LDS.128 R52, [R139+0x3080] ;  /* 0x003080008b347984 */ /* 0x0004640000000c00 */
[----:B------:R-:W-:-:S02]  /*141f0*/  @P3 IMAD.HI.U32 R4, R0, c[0x0][0x4ec], RZ ;  /* 0x00013b0000043a27 */ /* 0x000fc400078e00ff */
[----:B------:R2:W1:Y:S02]  /*14200*/  LDS.128 R48, [R139+0x4080] ;  /* 0x004080008b307984 */ /* 0x0004640000000c00 */
[----:B------:R-:W-:Y:S01]  /*14210*/  IMAD R7, R217, c[0x0][0x3ec], R7 ;  /* 0x0000fb00d9077a24 */ /* 0x000fe200078e0207 */
[----:B------:R-:W-:Y:S01]  /*14220*/  @P3 SHF.R.U32.HI R3, RZ, c[0x0][0x4f0], R4 ;  /* 0x00013c00ff033a19 */ /* 0x000fe20000011604 */
[----:B------:R2:W1:Y:S02]  /*14230*/  LDS.128 R44, [R139+0x5080] ;  /* 0x005080008b2c7984 */ /* 0x0004640000000c00 */
[----:B------:R-:W-:Y:S01]  /*14240*/  IMAD.WIDE.U32 R14, R215, c[0x0][0x3f0], R6 ;  /* 0x0000fc00d70e7a25 */ /* 0x000fe200078e0006 */
[----:B------:R-:W-:Y:S01]  /*14250*/  SHF.R.S32.HI R12, RZ, 0x1f, R3 ;  /* 0x0000001fff0c7819 */ /* 0x000fe20000011403 */
        /* <DEDUP_REMOVED lines=22> */
.L_x_4001:
[----:B------:R-:W-:Y:S05]  /*143c0*/  BRA.DIV ~URZ, `(.L_x_3938) ;  /* 0x000036527f007947 */ /* 0x000fea000b800000 */
[----:B------:R2:W3:Y:S02]  /*143d0*/  SHFL.IDX PT, R13, R3, RZ, 0x181f ;  /* 0x00181fff030d7589 */ /* 0x0004e400000e0000 */
.L_x_4002:
        /* <DEDUP_REMOVED lines=18> */
.L_x_3940:
[----:B------:R-:W-:Y:S05]  /*14500*/  BSYNC B0 ;  /* 0x0000000000007941 */ /* 0x000fea0003800000 */
.L_x_3939:
[----:B------:R-:W-:Y:S05]  /*14510*/  BRA.DIV ~URZ, `(.L_x_3941) ;  /* 0x000035627f007947 */ /* 0x000fea000b800000 */
[----:B----4-:R4:W2:Y:S04]  /*14520*/  SHFL.IDX PT, R23, R22, 0x1, 0x181f ;  /* 0x00381f0016177f89 */ /* 0x0108a800000e0000 */
[----:B---3--:R4:W3:Y:S02]  /*14530*/  SHFL.IDX PT, R13, R3, 0x1, 0x181f ;  /* 0x00381f00030d7f89 */ /* 0x0088e400000e0000 */
.L_x_4003:
        /* <DEDUP_REMOVED lines=8> */
[CC--:B------:R-:W-:Y:S02]  /*145c0*/  @!P1 LEA R12, P4, R209.reuse, R13.reuse, 0x1 ;  /* 0x0000000dd10c9211 */ /* 0x0c0fe400078808ff */
[----:B------:R-:W-:Y:S02]  /*145d0*/  @!P0 LEA R16, P3, R208, R13, 0x1 ;  /* 0x0000000dd0108211 */ /* 0x000fe400078608ff */
[-C--:B--2---:R-:W-:Y:S02]  /*145e0*/  @!P2 LEA.HI.X R15, R20, R23.reuse, R9, 0x1, P5 ;  /* 0x00000017140fa211 */ /* 0x084fe400028f0c09 */
[-C--:B------:R-:W-:Y:S02]  /*145f0*/  @!P1 LEA.HI.X R13, R209, R23.reuse, R8, 0x1, P4 ;  /* 0x00000017d10d9211 */ /* 0x080fe400020f0c08 */
[----:B------:R-:W-:Y:S01]  /*14600*/  @!P0 LEA.HI.X R17, R208, R23, R19, 0x1, P3 ;  /* 0x00000017d0118211 */ /* 0x000fe200018f0c13 */
[----:B------:R2:W-:Y:S04]  /*14610*/  @!P2 ST.E.128 [R14.64], R60 ;  /* 0x0000003c0e00a985 */ /* 0x0005e8000c101d08 */
[----:B-1----:R2:W-:Y:S04]  /*14620*/  @!P1 ST.E.128 [R12.64], R44 ;  /* 0x0000002c0c009985 */ /* 0x0025e8000c101d08 */
[----:B------:R2:W-:Y:S02]  /*14630*/  @!P0 ST.E.128 [R16.64], R28 ;  /* 0x0000001c10008985 */ /* 0x0005e4000c101d08 */
.L_x_3943:
[----:B------:R-:W-:Y:S05]  /*14640*/  BSYNC B0 ;  /* 0x0000000000007941 */ /* 0x000fea0003800000 */
.L_x_3942:
[----:B------:R-:W-:Y:S05]  /*14650*/  BRA.DIV ~URZ, `(.L_x_3944) ;  /* 0x000034e27f007947 */ /* 0x000fea000b800000 */
[----:B--2---:R2:W4:Y:S02]  /*14660*/  SHFL.IDX PT, R23, R22, 0x2, 0x181f ;  /* 0x00581f0016177f89 */ /* 0x00452400000e0000 */
.L_x_4004:
[----:B------:R-:W-:Y:S05]  /*14670*/  BRA.DIV ~URZ, `(.L_x_3945) ;  /* 0x000035327f007947 */ /* 0x000fea000b800000 */
[----:B---3--:R3:W2:Y:S02]  /*14680*/  SHFL.IDX PT, R13, R3, 0x2, 0x181f ;  /* 0x00581f00030d7f89 */ /* 0x0086a400000e0000 */
.L_x_4005:
        /* <DEDUP_REMOVED lines=13> */
[----:B-1----:R1:W-:Y:S04]  /*14760*/  @!P2 ST.E.128 [R14.64], R56 ;  /* 0x000000380e00a985 */ /* 0x0023e8000c101d08 */
[----:B------:R1:W-:Y:S04]  /*14770*/  @!P1 ST.E.128 [R12.64], R40 ;  /* 0x000000280c009985 */ /* 0x0003e8000c101d08 */
[----:B------:R1:W-:Y:S02]  /*14780*/  @!P0 ST.E.128 [R16.64], R24 ;  /* 0x0000001810008985 */ /* 0x0003e4000c101d08 */
.L_x_3947:
[----:B------:R-:W-:Y:S05]  /*14790*/  BSYNC B0 ;  /* 0x0000000000007941 */ /* 0x000fea0003800000 */
.L_x_3946:
[----:B------:R-:W-:Y:S05]  /*147a0*/  BRA.DIV ~URZ, `(.L_x_3948) ;  /* 0x000034627f007947 */ /* 0x000fea000b800000 */
[----:B--2-4-:R-:W2:Y:S04]  /*147b0*/  SHFL.IDX PT, R22, R22, 0x3, 0x181f ;  /* 0x00781f0016167f89 */ /* 0x014ea800000e0000 */
[----:B-1----:R1:W4:Y:S02]  /*147c0*/  SHFL.IDX PT, R13, R3, 0x3, 0x181f ;  /* 0x00781f00030d7f89 */ /* 0x00232400000e0000 */
.L_x_4006:
        /* <DEDUP_REMOVED lines=17> */
.L_x_3936:
[----:B------:R-:W-:Y:S01]  /*148e0*/  IMAD R17, R17, c[0x0][0x408], RZ ;  /* 0x0001020011117a24 */ /* 0x000fe200078e02ff */
[----:B-1----:R-:W-:Y:S01]  /*148f0*/  SHF.R.S32.HI R0, RZ, 0x1f, R215 ;  /* 0x0000001fff007819 */ /* 0x002fe200000114d7 */
[----:B------:R-:W-:-:S04]  /*14900*/  IMAD.WIDE.U32 R12, R14, c[0x0][0x408], RZ ;  /* 0x000102000e0c7a25 */ /* 0x000fc800078e00ff */
[----:B------:R-:W-:Y:S02]  /*14910*/  IMAD R17, R14, c[0x0][0x40c], R17 ;  /* 0x000103000e117a24 */ /* 0x000fe400078e0211 */
[----:B------:R-:W-:-:S03]  /*14920*/  IMAD R0, R0, c[0x0][0x440], RZ ;  /* 0x0001100000007a24 */ /* 0x000fc600078e02ff */
[----:B------:R-:W-:Y:S01]  /*14930*/  IADD3 R13, R13, R17, RZ ;  /* 0x000000110d0d7210 */ /* 0x000fe20007ffe0ff */
[----:B------:R-:W-:-:S04]  /*14940*/  IMAD R0, R215, c[0x0][0x444], R0 ;  /* 0x00011100d7007a24 */ /* 0x000fc800078e0200 */
[----:B------:R-:W-:Y:S01]  /*14950*/  IMAD.WIDE.U32 R16, R217, c[0x0][0x438], R12 ;  /* 0x00010e00d9107a25 */ /* 0x000fe200078e000c */
[----:B------:R-:W-:-:S03]  /*14960*/  MOV R13, R15 ;  /* 0x0000000f000d7202 */ /* 0x000fc60000000f00 */
[----:B------:R-:W-:Y:S02]  /*14970*/  IMAD R17, R217, c[0x0][0x43c], R17 ;  /* 0x00010f00d9117a24 */ /* 0x000fe400078e0211 */
[----:B------:R-:W-:-:S04]  /*14980*/  @P3 IMAD.HI.U32 R12, R15, c[0x0][0x4ec], RZ ;  /* 0x00013b000f0c3a27 */ /* 0x000fc800078e00ff */
[----:B------:R-:W-:Y:S01]  /*14990*/  IMAD.WIDE.U32 R16, R215, c[0x0][0x440], R16 ;  /* 0x00011000d7107a25 */ /* 0x000fe200078e0010 */
[----:B------:R-:W-:-:S04]  /*149a0*/  @P3 SHF.R.U32.HI R13, RZ, c[0x0][0x4f0], R12 ;  /* 0x00013c00ff0d3a19 */ /* 0x000fc8000001160c */
        /* <DEDUP_REMOVED lines=19> */
.L_x_4007:
[----:B------:R-:W-:Y:S05]  /*14ae0*/  BRA.DIV ~URZ, `(.L_x_3951) ;  /* 0x000032527f007947 */ /* 0x000fea000b800000 */
[----:B------:R3:W4:Y:S02]  /*14af0*/  SHFL.IDX PT, R0, R168, RZ, 0x1c1f ;  /* 0x001c1fffa8007589 */ /* 0x00072400000e0000 */
.L_x_4008:
        /* <DEDUP_REMOVED lines=85> */
[-C--:B------:R-:W-:Y:S01]  /*15050*/  @!P2 LEA R40, P5, R87, R0.reuse, 0x2 ;  /* 0x000000005728a211 */ /* 0x080fe200078a10ff */
[----:B------:R4:W-:Y:S01]  /*15060*/  @!P3 ST.E.64 [R12.64], R56 ;  /* 0x000000380c00b985 */ /* 0x0009e2000c101b08 */
[----:B------:R-:W-:Y:S02]  /*15070*/  ISETP.GE.AND P3, PT, R37, c[0x0][0x3c8], PT ;  /* 0x0000f20025007a0c */ /* 0x000fe40003f66270 */
[----:B------:R-:W-:Y:S01]  /*15080*/  @!P2 LEA.HI.X R41, R87, R169, R86, 0x2, P5 ;  /* 0x000000a95729a211 */ /* 0x000fe200028f1456 */
[----:B------:R5:W-:Y:S01]  /*15090*/  @!P4 ST.E.64 [R16.64], R60 ;  /* 0x0000003c1000c985 */ /* 0x000be2000c101b08 */
[----:B------:R-:W-:Y:S02]  /*150a0*/  ISETP.GE.AND P4, PT, R35, c[0x0][0x3c8], PT ;  /* 0x0000f20023007a0c */ /* 0x000fe40003f86270 */
[----:B-1----:R-:W-:Y:S01]  /*150b0*/  @!P1 LEA R44, P0, R39, R0, 0x2 ;  /* 0x00000000272c9211 */ /* 0x002fe200078010ff */
[----:B------:R1:W-:Y:S01]  /*150c0*/  @!P2 ST.E.64 [R40.64], R64 ;  /* 0x000000402800a985 */ /* 0x0003e2000c101b08 */
[----:B------:R-:W-:-:S02]  /*150d0*/  ISETP.GE.AND P2, PT, R33, c[0x0][0x3c8], PT ;  /* 0x0000f20021007a0c */ /* 0x000fc40003f46270 */
[----:B------:R-:W-:-:S05]  /*150e0*/  @!P1 LEA.HI.X R45, R39, R169, R38, 0x2, P0 ;  /* 0x000000a9272d9211 */ /* 0x000fca00000f1426 */
[----:B------:R3:W-:Y:S01]  /*150f0*/  @!P1 ST.E.64 [R44.64], R68 ;  /* 0x000000442c009985 */ /* 0x0007e2000c101b08 */
[----:B------:R-:W-:Y:S02]  /*15100*/  ISETP.GE.AND P1, PT, R31, c[0x0][0x3c8], PT ;  /* 0x0000f2001f007a0c */ /* 0x000fe40003f26270 */
[----:B--2---:R-:W-:-:S04]  /*15110*/  @!P3 LEA R14, P5, R37, R0, 0x2 ;  /* 0x00000000250eb211 */ /* 0x004fc800078a10ff */
[----:B------:R-:W-:Y:S02]  /*15120*/  @!P3 LEA.HI.X R15, R37, R169, R36, 0x2, P5 ;  /* 0x000000a9250fb211 */ /* 0x000fe400028f1424 */
[----:B----4-:R-:W-:-:S03]  /*15130*/  @!P4 LEA R12, P0, R35, R0, 0x2 ;  /* 0x00000000230cc211 */ /* 0x010fc600078010ff */
[----:B------:R2:W-:Y:S01]  /*15140*/  @!P3 ST.E.64 [R14.64], R72 ;  /* 0x000000480e00b985 */ /* 0x0005e2000c101b08 */
[----:B------:R-:W-:Y:S02]  /*15150*/  ISETP.GE.AND P3, PT, R24, c[0x0][0x3c8], PT ;  /* 0x0000f20018007a0c */ /* 0x000fe40003f66270 */
[-C--:B------:R-:W-:Y:S02]  /*15160*/  @!P4 LEA.HI.X R13, R35, R169.reuse, R34, 0x2, P0 ;  /* 0x000000a9230dc211 */ /* 0x080fe400000f1422 */
[-C--:B-----5:R-:W-:Y:S02]  /*15170*/  @!P2 LEA R16, P5, R33, R0.reuse, 0x2 ;  /* 0x000000002110a211 */ /* 0x0a0fe400078a10ff */
[----:B-1----:R-:W-:Y:S01]  /*15180*/  @!P1 LEA R40, P0, R31, R0, 0x2 ;  /* 0x000000001f289211 */ /* 0x002fe200078010ff */
[----:B------:R1:W-:Y:S01]  /*15190*/  @!P4 ST.E.64 [R12.64], R76 ;  /* 0x0000004c0c00c985 */ /* 0x0003e2000c101b08 */
[----:B------:R-:W-:Y:S02]  /*151a0*/  @!P2 LEA.HI.X R17, R33, R169, R32, 0x2, P5 ;  /* 0x000000a92111a211 */ /* 0x000fe400028f1420 */
[----:B------:R-:W-:-:S02]  /*151b0*/  ISETP.GE.AND P4, PT, R22, c[0x0][0x3c8], PT ;  /* 0x0000f20016007a0c */ /* 0x000fc40003f86270 */
[-C--:B------:R-:W-:Y:S01]  /*151c0*/  @!P1 LEA.HI.X R41, R31, R169.reuse, R30, 0x2, P0 ;  /* 0x000000a91f299211 */ /* 0x080fe200000f141e */
[----:B------:R4:W-:Y:S01]  /*151d0*/  @!P2 ST.E.64 [R16.64], R80 ;  /* 0x000000501000a985 */ /* 0x0009e2000c101b08 */
[----:B------:R-:W-:Y:S02]  /*151e0*/  ISETP.GE.AND P2, PT, R20, c[0x0][0x3c8], PT ;  /* 0x0000f20014007a0c */ /* 0x000fe40003f46270 */
[C---:B---3--:R-:W-:Y:S01]  /*151f0*/  @!P3 LEA R44, P5, R24.reuse, R0, 0x2 ;  /* 0x00000000182cb211 */ /* 0x048fe200078a10ff */
[----:B------:R3:W-:Y:S01]  /*15200*/  @!P1 ST.E.64 [R40.64], R4 ;  /* 0x0000000428009985 */ /* 0x0007e2000c101b08 */
[----:B------:R-:W-:Y:S02]  /*15210*/  ISETP.GE.AND P1, PT, R29, c[0x0][0x3c8], PT ;  /* 0x0000f2001d007a0c */ /* 0x000fe40003f26270 */
[----:B------:R-:W-:Y:S02]  /*15220*/  @!P3 LEA.HI.X R45, R24, R169, R23, 0x2, P5 ;  /* 0x000000a9182db211 */ /* 0x000fe400028f1417 */
[----:B------:R-:W-:-:S03]  /*15230*/  ISETP.GE.AND P5, PT, R28, c[0x0][0x3c8], PT ;  /* 0x0000f2001c007a0c */ /* 0x000fc60003fa6270 */
[----:B------:R5:W-:Y:S01]  /*15240*/  @!P3 ST.E.64 [R44.64], R6 ;  /* 0x000000062c00b985 */ /* 0x000be2000c101b08 */
[----:B--2---:R-:W-:-:S04]  /*15250*/  @!P4 LEA R14, P0, R22, R0, 0x2 ;  /* 0x00000000160ec211 */ /* 0x004fc800078010ff */
[----:B------:R-:W-:Y:S02]  /*15260*/  @!P4 LEA.HI.X R15, R22, R169, R21, 0x2, P0 ;  /* 0x000000a9160fc211 */ /* 0x000fe400000f1415 */
[----:B-1----:R-:W-:-:S03]  /*15270*/  @!P2 LEA R12, P0, R20, R0, 0x2 ;  /* 0x00000000140ca211 */ /* 0x002fc600078010ff */
[----:B------:R1:W-:Y:S01]  /*15280*/  @!P4 ST.E.64 [R14.64], R92 ;  /* 0x0000005c0e00c985 */ /* 0x0003e2000c101b08 */
[----:B------:R-:W-:Y:S02]  /*15290*/  ISETP.GE.AND P4, PT, R155, c[0x0][0x3c8], PT ;  /* 0x0000f2009b007a0c */ /* 0x000fe40003f86270 */
[----:B------:R-:W-:Y:S02]  /*152a0*/  @!P2 LEA.HI.X R13, R20, R169, R19, 0x2, P0 ;  /* 0x000000a9140da211 */ /* 0x000fe400000f1413 */
[----:B----4-:R-:W-:-:S03]  /*152b0*/  @!P1 LEA R16, P3, R29, R0, 0x2 ;  /* 0x000000001d109211 */ /* 0x010fc600078610ff */
[----:B------:R2:W-:Y:S01]  /*152c0*/  @!P2 ST.E.64 [R12.64], R96 ;  /* 0x000000600c00a985 */ /* 0x0005e2000c101b08 */
[-C--:B------:R-:W-:Y:S02]  /*152d0*/  @!P1 LEA.HI.X R17, R29, R169.reuse, R18, 0x2, P3 ;  /* 0x000000a91d119211 */ /* 0x080fe400018f1412 */
[CC--:B---3--:R-:W-:Y:S02]  /*152e0*/  @!P6 LEA R4, P0, R165.reuse, R0.reuse, 0x2 ;  /* 0x00000000a504e211 */ /* 0x0c8fe400078010ff */
[----:B------:R-:W-:Y:S01]  /*152f0*/  ISETP.GE.AND P2, PT, R152, c[0x0][0x3c8], PT ;  /* 0x0000f20098007a0c */ /* 0x000fe20003f46270 */
[----:B------:R3:W-:Y:S01]  /*15300*/  @!P1 ST.E.64 [R16.64], R100 ;  /* 0x0000006410009985 */ /* 0x0007e2000c101b08 */
[----:B------:R-:W-:Y:S02]  /*15310*/  @!P6 LEA.HI.X R5, R165, R169, R164, 0x2, P0 ;  /* 0x000000a9a505e211 */ /* 0x000fe400000f14a4 */
[----:B------:R-:W-:Y:S02]  /*15320*/  ISETP.GE.AND P1, PT, R89, c[0x0][0x3c8], PT ;  /* 0x0000f20059007a0c */ /* 0x000fe40003f26270 */
[----:B------:R-:W-:Y:S01]  /*15330*/  ISETP.GE.AND P0, PT, R85, c[0x0][0x3c8], PT ;  /* 0x0000f20055007a0c */ /* 0x000fe20003f06270 */
[----:B------:R4:W-:Y:S01]  /*15340*/  @!P6 ST.E.64 [R4.64], R104 ;  /* 0x000000680400e985 */ /* 0x0009e2000c101b08 */
[----:B-----5:R-:W-:-:S04]  /*15350*/  @!P5 LEA R6, P3, R28, R0, 0x2 ;  /* 0x000000001c06d211 */ /* 0x020fc800078610ff */
[-C--:B------:R-:W-:Y:S02]  /*15360*/  @!P5 LEA.HI.X R7, R28, R169.reuse, R27, 0x2, P3 ;  /* 0x000000a91c07d211 */ /* 0x080fe400018f141b */
[CC--:B------:R-:W-:Y:S02]  /*15370*/  @!P2 LEA R40, P3, R152.reuse, R0.reuse, 0x2 ;  /* 0x000000009828a211 */ /* 0x0c0fe400078610ff */
[CC--:B-1----:R-:W-:Y:S01]  /*15380*/  @!P4 LEA R14, P6, R155.reuse, R0.reuse, 0x2 ;  /* 0x000000009b0ec211 */ /* 0x0c2fe200078c10ff */
[----:B------:R4:W-:Y:S01]  /*15390*/  @!P5 ST.E.64 [R6.64], R108 ;  /* 0x0000006c0600d985 */ /* 0x0009e2000c101b08 */
[-C--:B------:R-:W-:Y:S02]  /*153a0*/  @!P2 LEA.HI.X R41, R152, R169.reuse, R151, 0x2, P3 ;  /* 0x000000a99829a211 */ /* 0x080fe400018f1497 */
[----:B------:R-:W-:Y:S02]  /*153b0*/  @!P4 LEA.HI.X R15, R155, R169, R148, 0x2, P6 ;  /* 0x000000a99b0fc211 */ /* 0x000fe400030f1494 */
[----:B--2---:R-:W-:-:S03]  /*153c0*/  @!P1 LEA R12, P5, R89, R0, 0x2 ;  /* 0x00000000590c9211 */ /* 0x004fc600078a10ff */
[----:B------:R4:W-:Y:S01]  /*153d0*/  @!P4 ST.E.64 [R14.64], R124 ;  /* 0x0000007c0e00c985 */ /* 0x0009e2000c101b08 */
[----:B------:R-:W-:-:S03]  /*153e0*/  @!P1 LEA.HI.X R13, R89, R169, R88, 0x2, P5 ;  /* 0x000000a9590d9211 */ /* 0x000fc600028f1458 */
[----:B------:R4:W-:Y:S01]  /*153f0*/  @!P2 ST.E.64 [R40.64], R112 ;  /* 0x000000702800a985 */ /* 0x0009e2000c101b08 */
[----:B---3--:R-:W-:-:S03]  /*15400*/  @!P0 LEA R16, P3, R85, R0, 0x2 ;  /* 0x0000000055108211 */ /* 0x008fc600078610ff */
[----:B------:R4:W-:Y:S01]  /*15410*/  @!P1 ST.E.64 [R12.64], R120 ;  /* 0x000000780c009985 */ /* 0x0009e2000c101b08 */
[----:B------:R-:W-:-:S05]  /*15420*/  @!P0 LEA.HI.X R17, R85, R169, R84, 0x2, P3 ;  /* 0x000000a955118211 */ /* 0x000fca00018f1454 */
[----:B------:R4:W-:Y:S04]  /*15430*/  @!P0 ST.E.64 [R16.64], R116 ;  /* 0x0000007410008985 */ /* 0x0009e8000c101b08 */
.L_x_3953:
[----:B------:R-:W-:Y:S05]  /*15440*/  BSYNC B0 ;  /* 0x0000000000007941 */ /* 0x000fea0003800000 */
.L_x_3952:
[----:B------:R-:W-:Y:S05]  /*15450*/  BRA.DIV ~URZ, `(.L_x_3954) ;  /* 0x000029527f007947 */ /* 0x000fea000b800000 */
[----:B-1----:R-:W1:Y:S04]  /*15460*/  SHFL.IDX PT, R167, R167, 0x1, 0x1c1f ;  /* 0x003c1f00a7a77f89 */ /* 0x002e6800000e0000 */
[----:B---3--:R-:W3:Y:S02]  /*15470*/  SHFL.IDX PT, R168, R168, 0x1, 0x1c1f ;  /* 0x003c1f00a8a87f89 */ /* 0x008ee400000e0000 */
.L_x_4009:
        /* <DEDUP_REMOVED lines=11> */
[----:B--2---:R-:W-:Y:S01]  /*15530*/  @!P4 IMAD.MOV.U32 R169, RZ, RZ, R167 ;  /* 0x000000ffffa9c224 */ /* 0x004fe200078e00a7 */
        /* <DEDUP_REMOVED lines=14> */
[CC--:B------:R-:W-:Y:S02]  /*15620*/  @!P5 LEA R40, P1, R154.reuse, R168.reuse, 0x2 ;  /* 0x000000a89a28d211 */ /* 0x0c0fe400078210ff */
[----:B------:R3:W-:Y:S01]  /*15630*/  @!P0 ST.E.64 [R12.64], R50 ;  /* 0x000000320c008985 */ /* 0x0007e2000c101b08 */
[C---:B------:R-:W-:Y:S02]  /*15640*/  @!P6 LEA R44, P0, R157.reuse, R168, 0x2 ;  /* 0x000000a89d2ce211 */ /* 0x040fe400078010ff */
        /* <DEDUP_REMOVED lines=9> */
[----:B--2---:R-:W-:-:S03]  /*156e0*/  @!P3 LEA R4, P0, R87, R168, 0x2 ;  /* 0x000000a85704b211 */ /* 0x004fc600078010ff */
[----:B------:R-:W-:Y:S01]  /*156f0*/  @!P4 ST.E.64 [R16.64], R62 ;  /* 0x0000003e1000c985 */ /* 0x000fe2000c101b08 */
[----:B------:R-:W-:Y:S02]  /*15700*/  ISETP.GE.AND P4, PT, R31, c[0x0][0x3c8], PT ;  /* 0x0000f2001f007a0c */ /* 0x000fe40003f86270 */
[----:B------:R-:W-:Y:S02]  /*15710*/  @!P3 LEA.HI.X R5, R87, R167, R86, 0x2, P0 ;  /* 0x000000a75705b211 */ /* 0x000fe400000f1456 */
[----:B------:R-:W-:-:S03]  /*15720*/  @!P2 LEA R6, P0, R39, R168, 0x2 ;  /* 0x000000a82706a211 */ /* 0x000fc600078010ff */
[----:B------:R1:W-:Y:S01]  /*15730*/  @!P3 ST.E.64 [R4.64], R66 ;  /* 0x000000420400b985 */ /* 0x0003e2000c101b08 */
[-C--:B------:R-:W-:Y:S02]  /*15740*/  @!P2 LEA.HI.X R7, R39, R167.reuse, R38, 0x2, P0 ;  /* 0x000000a72707a211 */ /* 0x080fe400000f1426 */
[CC--:B---3--:R-:W-:Y:S02]  /*15750*/  @!P1 LEA R12, P0, R37.reuse, R168.reuse, 0x2 ;  /* 0x000000a8250c9211 */ /* 0x0c8fe400078010ff */
        /* <DEDUP_REMOVED lines=20> */
[----:B--2---:R-:W-:-:S03]  /*158a0*/  @!P2 LEA R6, P0, R22, R168, 0x2 ;  /* 0x000000a81606a211 */ /* 0x004fc600078010ff */
        /* <DEDUP_REMOVED lines=11> */
[CC--:B----4-:R-:W-:Y:S02]  /*15960*/  @!P4 LEA R14, P0, R28.reuse, R168.reuse, 0x2 ;  /* 0x000000a81c0ec211 */ /* 0x0d0fe400078010ff */
        /* <DEDUP_REMOVED lines=21> */
.L_x_3934:
        /* <DEDUP_REMOVED lines=20> */
.L_x_3955:
        /* <DEDUP_REMOVED lines=53> */
.L_x_3957:
[----:B------:R-:W-:Y:S05]  /*15f50*/  BSYNC B0 ;  /* 0x0000000000007941 */ /* 0x000fea0003800000 */
.L_x_3956:
        /* <DEDUP_REMOVED lines=20> */
[----:B------:R-:W-:Y:S01]  /*160a0*/  IMAD.WIDE.U32 R12, R215, c[0x0][0x3f0], R8 ;  /* 0x0000fc00d70c7a25 */ /* 0x000fe200078e0008 */
        /* <DEDUP_REMOVED lines=18> */
.L_x_4010:
[----:B------:R-:W-:Y:S05]  /*161d0*/  BRA.DIV ~URZ, `(.L_x_3959) ;  /* 0x00001d127f007947 */ /* 0x000fea000b800000 */
[----:B------:R3:W4:Y:S02]  /*161e0*/  SHFL.IDX PT, R13, R4, RZ, 0x181f ;  /* 0x00181fff040d7589 */ /* 0x00072400000e0000 */
.L_x_4011:
        /* <DEDUP_REMOVED lines=19> */
.L_x_3961:
[----:B------:R-:W-:Y:S05]  /*16320*/  BSYNC B0 ;  /* 0x0000000000007941 */ /* 0x000fea0003800000 */
.L_x_3960:
[----:B------:R-:W-:Y:S05]  /*16330*/  BRA.DIV ~URZ, `(.L_x_3962) ;  /* 0x00001c127f007947 */ /* 0x000fea000b800000 */
[----:B--2---:R2:W1:Y:S04]  /*16340*/  SHFL.IDX PT, R7, R5, 0x1, 0x181f ;  /* 0x00381f0005077f89 */ /* 0x00446800000e0000 */
[----:B------:R2:W3:Y:S02]  /*16350*/  SHFL.IDX PT, R15, R4, 0x1, 0x181f ;  /* 0x00381f00040f7f89 */ /* 0x0004e400000e0000 */
.L_x_4012:
[----:B----4-:R-:W-:Y:S01]  /*16360*/  IADD3 R13, R201, 0x20, RZ ;  /* 0x00000020c90d7810 */ /* 0x010fe20007ffe0ff */
        /* <DEDUP_REMOVED lines=15> */
.L_x_3964:
[----:B------:R-:W-:Y:S05]  /*16460*/  BSYNC B0 ;  /* 0x0000000000007941 */ /* 0x000fea0003800000 */
.L_x_3963:
[----:B------:R-:W-:Y:S05]  /*16470*/  BRA.DIV ~URZ, `(.L_x_3965) ;  /* 0x00001ba27f007947 */ /* 0x000fea000b800000 */
[----:B-1----:R1:W4:Y:S02]  /*16480*/  SHFL.IDX PT, R7, R5, 0x2, 0x181f ;  /* 0x00581f0005077f89 */ /* 0x00232400000e0000 */
.L_x_4013:
[----:B------:R-:W-:Y:S05]  /*16490*/  BRA.DIV ~URZ, `(.L_x_3966) ;  /* 0x00001bf27f007947 */ /* 0x000fea000b800000 */
[----:B---3--:R3:W1:Y:S02]  /*164a0*/  SHFL.IDX PT, R15, R4, 0x2, 0x181f ;  /* 0x00581f00040f7f89 */ /* 0x00866400000e0000 */
.L_x_4014:
        /* <DEDUP_REMOVED lines=16> */
.L_x_3968:
[----:B------:R-:W-:Y:S05]  /*165b0*/  BSYNC B0 ;  /* 0x0000000000007941 */ /* 0x000fea0003800000 */
.L_x_3967:
[----:B------:R-:W-:Y:S05]  /*165c0*/  BRA.DIV ~URZ, `(.L_x_3969) ;  /* 0x00001b327f007947 */ /* 0x000fea000b800000 */
[----:B-12---:R-:W1:Y:S04]  /*165d0*/  SHFL.IDX PT, R5, R5, 0x3, 0x181f ;  /* 0x00781f0005057f89 */ /* 0x006e6800000e0000 */
[----:B------:R2:W3:Y:S02]  /*165e0*/  SHFL.IDX PT, R13, R4, 0x3, 0x181f ;  /* 0x00781f00040d7f89 */ /* 0x0004e400000e0000 */
.L_x_4015:
[----:B------:R-:W-:-:S04]  /*165f0*/  IADD3 R201, R201, 0x60, RZ ;  /* 0x00000060c9c97810 */ /* 0x000fc80007ffe0ff */
[----:B------:R-:W-:-:S13]  /*16600*/  ISETP.GE.AND P0, PT, R201, R8, PT ;  /* 0x00000008c900720c */ /* 0x000fda0003f06270 */
[----:B------:R-:W-:Y:S05]  /*16610*/  @P0 BRA `(.L_x_3949) ;  /* 0x000000c000000947 */ /* 0x000fea0003800000 */
[----:B------:R-:W-:Y:S02]  /*16620*/  ISETP.GE.AND P2, PT, R20, c[0x0][0x3c8], PT ;  /* 0x0000f20014007a0c */ /* 0x000fe40003f46270 */
[----:B------:R-:W-:Y:S02]  /*16630*/  ISETP.GE.AND P1, PT, R209, c[0x0][0x3c8], PT ;  /* 0x0000f200d1007a0c */ /* 0x000fe40003f26270 */
[----:B------:R-:W-:-:S09]  /*16640*/  ISETP.GE.AND P0, PT, R208, c[0x0][0x3c8], PT ;  /* 0x0000f200d0007a0c */ /* 0x000fd20003f06270 */
[-C--:B---3--:R-:W-:Y:S02]  /*16650*/  @!P2 LEA R12, P5, R20, R13.reuse, 0x1 ;  /* 0x0000000d140ca211 */ /* 0x088fe400078a08ff */
[CC--:B------:R-:W-:Y:S02]  /*16660*/  @!P1 LEA R8, P4, R209.reuse, R13.reuse, 0x1 ;  /* 0x0000000dd1089211 */ /* 0x0c0fe400078808ff */
[----:B--2---:R-:W-:Y:S02]  /*16670*/  @!P0 LEA R4, P3, R208, R13, 0x1 ;  /* 0x0000000dd0048211 */ /* 0x004fe400078608ff */
[-C--:B-1----:R-:W-:Y:S02]  /*16680*/  @!P2 LEA.HI.X R13, R20, R5.reuse, R9, 0x1, P5 ;  /* 0x00000005140da211 */ /* 0x082fe400028f0c09 */
[-C--:B------:R-:W-:Y:S02]  /*16690*/  @!P1 LEA.HI.X R9, R209, R5.reuse, R6, 0x1, P4 ;  /* 0x00000005d1099211 */ /* 0x080fe400020f0c06 */
[----:B------:R-:W-:Y:S01]  /*166a0*/  @!P0 LEA.HI.X R5, R208, R5, R3, 0x1, P3 ;  /* 0x00000005d0058211 */ /* 0x000fe200018f0c03 */
[----:B------:R1:W-:Y:S04]  /*166b0*/  @!P2 ST.E.128 [R12.64], RZ ;  /* 0x000000ff0c00a985 */ /* 0x0003e8000c101d08 */
[----:B------:R1:W-:Y:S04]  /*166c0*/  @!P1 ST.E.128 [R8.64], RZ ;  /* 0x000000ff08009985 */ /* 0x0003e8000c101d08 */
[----:B------:R1:W-:Y:S02]  /*166d0*/  @!P0 ST.E.128 [R4.64], RZ ;  /* 0x000000ff04008985 */ /* 0x0003e4000c101d08 */
.L_x_3949:
[----:B------:R-:W-:Y:S05]  /*166e0*/  BSYNC B1 ;  /* 0x0000000000017941 */ /* 0x000fea0003800000 */
.L_x_3933:
[----:B------:R-:W-:-:S13]  /*166f0*/  ISETP.NE.AND P0, PT, R207, RZ, PT ;  /* 0x000000ffcf00720c */ /* 0x000fda0003f05270 */
[----:B------:R-:W-:Y:S01]  /*16700*/  @P0 WARPSYNC 0xffffffff ;  /* 0xffffffff00000948 */ /* 0x000fe20003800000 */
[----:B------:R-:W-:Y:S06]  /*16710*/  @P0 BAR.SYNC.DEFER_BLOCKING 0x5, 0x100 ;  /* 0x0144000000000b1d */ /* 0x000fec0000010000 */
[----:B------:R-:W4:Y:S04]  /*16720*/  @P0 LDS.128 R200, [0x24100] ;  /* 0x02410000ffc80984 */ /* 0x000f280000000c00 */
[----:B------:R-:W-:Y:S06]  /*16730*/  @P0 BAR.ARV 0x4, 0x100 ;  /* 0x0104000000000b1d */ /* 0x000fec0000002000 */
[----:B------:R-:W-:Y:S05]  /*16740*/  @P0 BRA `(.L_x_3970) ;  /* 0x00000a6000000947 */ /* 0x000fea0003800000 */
[----:B-1234-:R-:W-:Y:S01]  /*16750*/  LOP3.LUT R4, R146, 0x1f, RZ, 0xc0, !PT ;  /* 0x0000001f92047812 */ /* 0x01efe200078ec0ff */
[----:B------:R-:W-:-:S03]  /*16760*/  IMAD.MOV.U32 R5, RZ, RZ, RZ ;  /* 0x000000ffff057224 */ /* 0x000fc600078e00ff */
[----:B------:R-:W-:Y:S01]  /*16770*/  ISETP.NE.AND P6, PT, R4, 0x1f, PT ;  /* 0x0000001f0400780c */ /* 0x000fe20003fc5270 */
[----:B------:R-:W-:Y:S10]  /*16780*/  BRA.DIV ~URZ, `(.L_x_3971) ;  /* 0x00001a327f007947 */ /* 0x000ff4000b800000 */
[----:B------:R1:W2:Y:S02]  /*16790*/  SHFL.IDX PT, R3, R2, RZ, 0x1f ;  /* 0x00001fff02037589 */ /* 0x0002a400000e0000 */
.L_x_4016:
[----:B------:R-:W-:Y:S05]  /*167a0*/  BRA.DIV ~URZ, `(.L_x_3972) ;  /* 0x00001a827f007947 */ /* 0x000fea000b800000 */
[----:B-1----:R-:W1:Y:S02]  /*167b0*/  SHFL.IDX PT, R2, R2, 0x1, 0x1f ;  /* 0x00201f0002027f89 */ /* 0x002e6400000e0000 */
.L_x_4017:
        /* <DEDUP_REMOVED lines=18> */
.L_x_4018:
        /* <DEDUP_REMOVED lines=16> */
.L_x_4019:
[----:B----4-:R-:W-:Y:S01]  /*169e0*/  IMAD R7, R13, c[0x0][0x538], RZ ;  /* 0x00014e000d077a24 */ /* 0x010fe200078e02ff */
[----:B------:R-:W-:Y:S04]  /*169f0*/  BSSY B1, `(.L_x_3975) ;  /* 0x0000076000017945 */ /* 0x000fe80003800000 */
[----:B-1----:R-:W-:-:S04]  /*16a00*/  IADD3 R200, R7, R2, RZ ;  /* 0x0000000207c87210 */ /* 0x002fc80007ffe0ff */
[----:B--2---:R-:W-:-:S13]  /*16a10*/  ISETP.GT.AND P0, PT, R200, R3, PT ;  /* 0x00000003c800720c */ /* 0x004fda0003f04270 */
[----:B------:R-:W-:Y:S05]  /*16a20*/  @P0 BRA `(.L_x_3976) ;  /* 0x0000024000000947 */ /* 0x000fea0003800000 */
.L_x_3980:
        /* <DEDUP_REMOVED lines=16> */
.L_x_4020:
        /* <DEDUP_REMOVED lines=16> */
.L_x_4021:
[----:B--2---:R-:W-:-:S05]  /*16c30*/  IMAD R7, R13, c[0x0][0x538], RZ ;  /* 0x00014e000d077a24 */ /* 0x004fca00078e02ff */
[----:B------:R-:W-:-:S04]  /*16c40*/  IADD3 R200, R7, R200, RZ ;  /* 0x000000c807c87210 */ /* 0x000fc80007ffe0ff */
[----:B------:R-:W-:-:S13]  /*16c50*/  ISETP.GT.AND P0, PT, R200, R3, PT ;  /* 0x00000003c800720c */ /* 0x000fda0003f04270 */
[----:B-1----:R-:W-:Y:S05]  /*16c60*/  @!P0 BRA `(.L_x_3980) ;  /* 0xfffffdc000008947 */ /* 0x002fea000383ffff */
.L_x_3976:
[----:B------:R-:W-:-:S05]  /*16c70*/  IADD3 R200, -R7, R200, RZ ;  /* 0x000000c807c87210 */ /* 0x000fca0007ffe1ff */
[----:B------:R-:W-:-:S05]  /*16c80*/  IMAD R0, R9, c[0x0][0x538], R200 ;  /* 0x00014e0009007a24 */ /* 0x000fca00078e02c8 */
[----:B------:R-:W-:Y:S01]  /*16c90*/  ISETP.GT.AND P0, PT, R0, R3, PT ;  /* 0x000000030000720c */ /* 0x000fe20003f04270 */
[----:B------:R-:W-:-:S12]  /*16ca0*/  BRA.DIV ~URZ, `(.L_x_3981) ;  /* 0x000019d27f007947 */ /* 0x000fd8000b800000 */
[----:B------:R-:W-:-:S04]  /*16cb0*/  VOTE.ANY R7, PT, !P0 ;  /* 0x0000000000077806 */ /* 0x000fc800040e0100 */
.L_x_4022:
[----:B------:R1:W2:Y:S01]  /*16cc0*/  POPC R2, R7 ;  /* 0x0000000700027309 */ /* 0x0002a20000000000 */
[----:B------:R-:W-:Y:S05]  /*16cd0*/  BRA.DIV ~URZ, `(.L_x_3982) ;  /* 0x000019e27f007947 */ /* 0x000fea000b800000 */
[----:B--2---:R2:W4:Y:S04]  /*16ce0*/  SHFL.IDX PT, R6, R6, R2, 0x1f ;  /* 0x00001f0206067589 */ /* 0x00452800000e0000 */
[----:B------:R2:W1:Y:S02]  /*16cf0*/  SHFL.IDX PT, R5, R5, R2, 0x1f ;  /* 0x00001f0205057589 */ /* 0x00046400000e0000 */
.L_x_4023:
[----:B------:R-:W-:Y:S01]  /*16d00*/  ISETP.NE.AND P0, PT, R7, RZ, PT ;  /* 0x000000ff0700720c */ /* 0x000fe20003f05270 */
[----:B------:R-:W-:-:S12]  /*16d10*/  BSSY B0, `(.L_x_3983) ;  /* 0x0000005000007945 */ /* 0x000fd80003800000 */
[----:B------:R-:W-:Y:S05]  /*16d20*/  @!P0 BRA `(.L_x_3984) ;  /* 0x0000003000008947 */ /* 0x000fea0003800000 */
[----:B------:R-:W-:Y:S01]  /*16d30*/  IADD3 R12, R2, -0x1, RZ ;  /* 0xffffffff020c7810 */ /* 0x000fe20007ffe0ff */
[----:B------:R-:W-:Y:S05]  /*16d40*/  BRA.DIV ~URZ, `(.L_x_3985) ;  /* 0x00001a427f007947 */ /* 0x000fea000b800000 */
[----:B------:R2:W3:Y:S02]  /*16d50*/  SHFL.IDX PT, R19, R9, R12, 0x1f ;  /* 0x00001f0c09137589 */ /* 0x0004e400000e0000 */
.L_x_3984:
[----:B------:R-:W-:Y:S05]  /*16d60*/  BSYNC B0 ;  /* 0x0000000000007941 */ /* 0x000fea0003800000 */
.L_x_3983:
        /* <DEDUP_REMOVED lines=46> */
[-C--:B------:R-:W-:Y:S02]  /*17050*/  @!P0 IADD3 R3, R3, -R12.reuse, RZ ;  /* 0x8000000c03038210 */ /* 0x080fe40007ffe0ff */
[----:B------:R-:W-:Y:S02]  /*17060*/  @!P0 IADD3 R7, R7, 0x1, RZ ;  /* 0x0000000107078810 */ /* 0x000fe40007ffe0ff */
[----:B------:R-:W-:Y:S02]  /*17070*/  ISETP.GE.U32.AND P2, PT, R3, R12, PT ;  /* 0x0000000c0300720c */ /* 0x000fe40003f46070 */
[----:B------:R-:W-:-:S11]  /*17080*/  ISETP.NE.AND P0, PT, R5, RZ, PT ;  /* 0x000000ff0500720c */ /* 0x000fd60003f05270 */
        /* <DEDUP_REMOVED lines=8> */
.L_x_3977:
[----:B------:R-:W-:Y:S01]  /*17110*/  IMAD.MOV.U32 R200, RZ, RZ, R3 ;  /* 0x000000ffffc87224 */ /* 0x000fe200078e0003 */
[----:B------:R-:W-:Y:S01]  /*17120*/  MOV R202, RZ ;  /* 0x000000ff00ca7202 */ /* 0x000fe20000000f00 */
[----:B------:R-:W-:Y:S01]  /*17130*/  IMAD.MOV.U32 R201, RZ, RZ, RZ ;  /* 0x000000ffffc97224 */ /* 0x000fe200078e00ff */
[----:B------:R-:W-:Y:S02]  /*17140*/  MOV R203, c[0x0][0x53c] ;  /* 0x00014f0000cb7a02 */ /* 0x000fe40000000f00 */
.L_x_3986:
[----:B------:R-:W-:Y:S05]  /*17150*/  BSYNC B1 ;  /* 0x0000000000017941 */ /* 0x000fea0003800000 */
.L_x_3975:
[----:B------:R-:W-:Y:S01]  /*17160*/  WARPSYNC 0xffffffff ;  /* 0xffffffff00007948 */ /* 0x000fe20003800000 */
[----:B------:R-:W-:Y:S01]  /*17170*/  BAR.SYNC.DEFER_BLOCKING 0x4, 0x100 ;  /* 0x0104000000007b1d */ /* 0x000fe20000010000 */
[----:B------:R-:W-:-:S13]  /*17180*/  ISETP.NE.AND P0, PT, R4, RZ, PT ;  /* 0x000000ff0400720c */ /* 0x000fda0003f05270 */
[----:B------:R1:W-:Y:S04]  /*17190*/  @!P0 STS.128 [0x24100], R200 ;  /* 0x024100c8ff008388 */ /* 0x0003e80000000c00 */
[----:B------:R-:W-:Y:S06]  /*171a0*/  BAR.ARV 0x5, 0x100 ;  /* 0x0144000000007b1d */ /* 0x000fec0000002000 */
.L_x_3970:
[----:B----4-:R-:W-:-:S13]  /*171b0*/  ISETP.GE.AND P0, PT, R203, c[0x0][0x53c], PT ;  /* 0x00014f00cb007a0c */ /* 0x010fda0003f06270 */
[----:B-123--:R-:W-:Y:S01]  /*171c0*/  @P0 CALL.REL.NOINC `(.L_x_3987) ;  /* 0x0000001000000944 */ /* 0x00efe20003c00000 */
[----:B------:R-:W-:Y:S05]  /*171d0*/  BRA `(.L_x_3988) ;  /* 0xfffe9e3000007947 */ /* 0x000fea000383ffff */
.L_x_3987:
[----:B------:R-:W-:Y:S05]  /*171e0*/  EXIT ;  /* 0x000000000000794d */ /* 0x000fea0003800000 */
.L_x_3826:
[----:B------:R-:W-:Y:S02]  /*171f0*/  MOV R7, 0x1 ;  /* 0x0000000100077802 */ /* 0x000fe40000000f00 */
[----:B------:R-:W-:Y:S02]  /*17200*/  MOV R0, 0x17220 ;  /* 0x0001722000007802 */ /* 0x000fe40000000f00 */
[----:B-1----:R-:W-:Y:S05]  /*17210*/  CALL.REL.NOINC `($__internal_84_$__cuda_sm70_shflsync_up_p) ;  /* 0x0000167000007944 */ /* 0x002fea0003c00000 */
[----:B-12---:R-:W-:Y:S05]  /*17220*/  BRA `(.L_x_3989) ;  /* 0xfffe923000007947 */ /* 0x006fea000383ffff */
.L_x_3827:
[----:B------:R-:W-:Y:S02]  /*17230*/  MOV R7, 0x2 ;  /* 0x0000000200077802 */ /* 0x000fe40000000f00 */
[----:B------:R-:W-:Y:S02]  /*17240*/  MOV R0, 0x17260 ;  /* 0x0001726000007802 */ /* 0x000fe40000000f00 */
[----:B-1----:R-:W-:Y:S05]  /*17250*/  CALL.REL.NOINC `($__internal_84_$__cuda_sm70_shflsync_up_p) ;  /* 0x0000163000007944 */ /* 0x002fea0003c00000 */
[----:B--2---:R-:W-:Y:S01]  /*17260*/  SEL R0, R7, RZ, P4 ;  /* 0x000000ff07007207 */ /* 0x004fe20002000000 */
[----:B------:R-:W-:-:S04]  /*17270*/  IMAD.MOV.U32 R7, RZ, RZ, 0x4 ;  /* 0x00000004ff077424 */ /* 0x000fc800078e00ff */
[----:B-1----:R-:W-:Y:S01]  /*17280*/  IMAD.IADD R9, R9, 0x1, R0 ;  /* 0x0000000109097824 */ /* 0x002fe200078e0200 */
[----:B------:R-:W-:Y:S02]  /*17290*/  MOV R0, 0x172b0 ;  /* 0x000172b000007802 */ /* 0x000fe40000000f00 */
[----:B------:R-:W-:Y:S05]  /*172a0*/  CALL.REL.NOINC `($__internal_84_$__cuda_sm70_shflsync_up_p) ;  /* 0x000015e000007944 */ /* 0x000fea0003c00000 */
        /* <DEDUP_REMOVED lines=11> */
[----:B------:R-:W-:Y:S01]  /*17360*/  IMAD.MOV.U32 R12, RZ, RZ, 0x1f ;  /* 0x0000001fff0c7424 */ /* 0x000fe200078e00ff */
[----:B------:R-:W-:-:S03]  /*17370*/  MOV R13, 0x1f ;  /* 0x0000001f000d7802 */ /* 0x000fc60000000f00 */
[----:B-1----:R-:W-:Y:S01]  /*17380*/  IMAD.IADD R9, R9, 0x1, R0 ;  /* 0x0000000109097824 */ /* 0x002fe200078e0200 */
[----:B------:R-:W-:-:S03]  /*17390*/  MOV R0, 0x173c0 ;  /* 0x000173c000007802 */ /* 0x000fc60000000f00 */
[----:B------:R-:W-:Y:S02]  /*173a0*/  IMAD.MOV.U32 R15, RZ, RZ, R9 ;  /* 0x000000ffff0f7224 */ /* 0x000fe400078e0009 */
[----:B------:R-:W-:Y:S05]  /*173b0*/  CALL.REL.NOINC `($__internal_83_$__cuda_sm70_shflsync_idx_p) ;  /* 0x0000148000007944 */ /* 0x000fea0003c00000 */
[----:B-12---:R-:W-:Y:S05]  /*173c0*/  BRA `(.L_x_3990) ;  /* 0xfffe919000007947 */ /* 0x006fea000383ffff */
.L_x_3829:
[----:B------:R-:W-:Y:S02]  /*173d0*/  SEL R2, RZ, 0x1, P0 ;  /* 0x00000001ff027807 */ /* 0x000fe40000000000 */
[----:B------:R-:W-:Y:S02]  /*173e0*/  MOV R0, 0x17400 ;  /* 0x0001740000007802 */ /* 0x000fe40000000f00 */
[----:B------:R-:W-:Y:S05]  /*173f0*/  CALL.REL.NOINC `($__internal_85_$__cuda_sm70_votesync_ballot) ;  /* 0x000014e000007944 */ /* 0x000fea0003c00000 */
[----:B------:R-:W-:Y:S05]  /*17400*/  BRA `(.L_x_3991) ;  /* 0xfffe91e000007947 */ /* 0x000fea000383ffff */
.L_x_3830:
[----:B------:R-:W-:Y:S01]  /*17410*/  IMAD.MOV.U32 R15, RZ, RZ, R6 ;  /* 0x000000ffff0f7224 */ /* 0x000fe200078e0006 */
[----:B--2---:R-:W-:Y:S01]  /*17420*/  MOV R12, R203 ;  /* 0x000000cb000c7202 */ /* 0x004fe20000000f00 */
[----:B------:R-:W-:Y:S01]  /*17430*/  IMAD.MOV.U32 R13, RZ, RZ, 0x1f ;  /* 0x0000001fff0d7424 */ /* 0x000fe200078e00ff */
[----:B------:R-:W-:Y:S02]  /*17440*/  MOV R0, 0x17460 ;  /* 0x0001746000007802 */ /* 0x000fe40000000f00 */
[----:B-1----:R-:W-:Y:S05]  /*17450*/  CALL.REL.NOINC `($__internal_83_$__cuda_sm70_shflsync_idx_p) ;  /* 0x000013e000007944 */ /* 0x002fea0003c00000 */
[----:B--2---:R-:W-:Y:S01]  /*17460*/  IMAD.MOV.U32 R6, RZ, RZ, R13 ;  /* 0x000000ffff067224 */ /* 0x004fe200078e000d */
[----:B-1----:R-:W-:Y:S01]  /*17470*/  MOV R15, R5 ;  /* 0x00000005000f7202 */ /* 0x002fe20000000f00 */
[----:B------:R-:W-:Y:S01]  /*17480*/  IMAD.MOV.U32 R11, RZ, RZ, RZ ;  /* 0x000000ffff0b7224 */ /* 0x000fe200078e00ff */
[----:B------:R-:W-:Y:S01]  /*17490*/  MOV R12, R203 ;  /* 0x000000cb000c7202 */ /* 0x000fe20000000f00 */
[----:B------:R-:W-:Y:S01]  /*174a0*/  IMAD.MOV.U32 R13, RZ, RZ, 0x1f ;  /* 0x0000001fff0d7424 */ /* 0x000fe200078e00ff */
[----:B------:R-:W-:-:S02]  /*174b0*/  MOV R0, 0x174d0 ;  /* 0x000174d000007802 */ /* 0x000fc40000000f00 */
[----:B------:R-:W-:Y:S05]  /*174c0*/  CALL.REL.NOINC `($__internal_83_$__cuda_sm70_shflsync_idx_p) ;  /* 0x0000137000007944 */ /* 0x000fea0003c00000 */
[----:B--2---:R-:W-:Y:S01]  /*174d0*/  MOV R5, R13 ;  /* 0x0000000d00057202 */ /* 0x004fe20000000f00 */
[----:B-1----:R-:W-:Y:S05]  /*174e0*/  BRA `(.L_x_3992) ;  /* 0xfffe915000007947 */ /* 0x002fea000383ffff */
.L_x_3833:
[----:B------:R-:W-:Y:S01]  /*174f0*/  IMAD.MOV.U32 R15, RZ, RZ, R9 ;  /* 0x000000ffff0f7224 */ /* 0x000fe200078e0009 */
[----:B------:R-:W-:-:S02]  /*17500*/  MOV R13, 0x1f ;  /* 0x0000001f000d7802 */ /* 0x000fc40000000f00 */
[----:B------:R-:W-:Y:S02]  /*17510*/  MOV R0, 0x17530 ;  /* 0x0001753000007802 */ /* 0x000fe40000000f00 */
[----:B-1234-:R-:W-:Y:S05]  /*17520*/  CALL.REL.NOINC `($__internal_83_$__cuda_sm70_shflsync_idx_p) ;  /* 0x0000131000007944 */ /* 0x01efea0003c00000 */
[----:B--2---:R-:W-:Y:S01]  /*17530*/  MOV R11, R13 ;  /* 0x0000000d000b7202 */ /* 0x004fe20000000f00 */
[----:B-1----:R-:W-:Y:S05]  /*17540*/  BRA `(.L_x_3832) ;  /* 0xfffe915000007947 */ /* 0x002fea000383ffff */
.L_x_3869:
[----:B------:R-:W-:Y:S01]  /*17550*/  IMAD.MOV.U32 R15, RZ, RZ, R6 ;  /* 0x000000ffff0f7224 */ /* 0x000fe200078e0006 */
[----:B------:R-:W-:Y:S01]  /*17560*/  MOV R12, RZ ;  /* 0x000000ff000c7202 */ /* 0x000fe20000000f00 */
[----:B------:R-:W-:Y:S01]  /*17570*/  IMAD.MOV.U32 R13, RZ, RZ, 0x181f ;  /* 0x0000181fff0d7424 */ /* 0x000fe200078e00ff */
[----:B------:R-:W-:Y:S02]  /*17580*/  MOV R0, 0x175a0 ;  /* 0x000175a000007802 */ /* 0x000fe40000000f00 */
[----:B-----5:R-:W-:Y:S05]  /*17590*/  CALL.REL.NOINC `($__internal_83_$__cuda_sm70_shflsync_idx_p) ;  /* 0x000012a000007944 */ /* 0x020fea0003c00000 */
[----:B--2---:R-:W-:Y:S01]  /*175a0*/  MOV R9, R13 ;  /* 0x0000000d00097202 */ /* 0x004fe20000000f00 */
[----:B-1----:R-:W-:Y:S05]  /*175b0*/  BRA `(.L_x_3993) ;  /* 0xffff016000007947 */ /* 0x002fea000383ffff */
.L_x_3870:
[----:B------:R-:W-:Y:S01]  /*175c0*/  IMAD.MOV.U32 R15, RZ, RZ, R7 ;  /* 0x000000ffff0f7224 */ /* 0x000fe200078e0007 */
[----:B------:R-:W-:Y:S01]  /*175d0*/  MOV R12, RZ ;  /* 0x000000ff000c7202 */ /* 0x000fe20000000f00 */
[----:B------:R-:W-:Y:S01]  /*175e0*/  IMAD.MOV.U32 R13, RZ, RZ, 0x181f ;  /* 0x0000181fff0d7424 */ /* 0x000fe200078e00ff */
[----:B------:R-:W-:Y:S02]  /*175f0*/  MOV R0, 0x17610 ;  /* 0x0001761000007802 */ /* 0x000fe40000000f00 */
[----:B-12--5:R-:W-:Y:S05]  /*17600*/  CALL.REL.NOINC `($__internal_83_$__cuda_sm70_shflsync_idx_p) ;  /* 0x0000123000007944 */ /* 0x026fea0003c00000 */
[----:B-12---:R-:W-:Y:S05]  /*17610*/  BRA `(.L_x_3994) ;  /* 0xffff012000007947 */ /* 0x006fea000383ffff */
.L_x_3873:
[----:B--2---:R-:W-:Y:S01]  /*17620*/  IMAD.MOV.U32 R15, RZ, RZ, R6 ;  /* 0x000000ffff0f7224 */ /* 0x004fe200078e0006 */
[----:B------:R-:W-:Y:S01]  /*17630*/  MOV R12, 0x1 ;  /* 0x00000001000c7802 */ /* 0x000fe20000000f00 */
[----:B----4-:R-:W-:Y:S01]  /*17640*/  IMAD.MOV.U32 R13, RZ, RZ, 0x181f ;  /* 0x0000181fff0d7424 */ /* 0x010fe200078e00ff */
[----:B------:R-:W-:-:S02]  /*17650*/  MOV R0, 0x17670 ;  /* 0x0001767000007802 */ /* 0x000fc40000000f00 */
[----:B-1-3-5:R-:W-:Y:S05]  /*17660*/  CALL.REL.NOINC `($__internal_83_$__cuda_sm70_shflsync_idx_p) ;  /* 0x000011d000007944 */ /* 0x02afea0003c00000 */
[----:B--2---:R-:W-:Y:S01]  /*17670*/  IMAD.MOV.U32 R9, RZ, RZ, R13 ;  /* 0x000000ffff097224 */ /* 0x004fe200078e000d */
[----:B-1----:R-:W-:Y:S01]  /*17680*/  MOV R12, 0x1 ;  /* 0x00000001000c7802 */ /* 0x002fe20000000f00 */
[----:B------:R-:W-:Y:S01]  /*17690*/  IMAD.MOV.U32 R15, RZ, RZ, R7 ;  /* 0x000000ffff0f7224 */ /* 0x000fe200078e0007 */
[----:B------:R-:W-:-:S02]  /*176a0*/  MOV R13, 0x181f ;  /* 0x0000181f000d7802 */ /* 0x000fc40000000f00 */
[----:B------:R-:W-:Y:S02]  /*176b0*/  MOV R0, 0x176d0 ;  /* 0x000176d000007802 */ /* 0x000fe40000000f00 */
[----:B------:R-:W-:Y:S05]  /*176c0*/  CALL.REL.NOINC `($__internal_83_$__cuda_sm70_shflsync_idx_p) ;  /* 0x0000117000007944 */ /* 0x000fea0003c00000 */
[----:B-12---:R-:W-:Y:S01]  /*176d0*/  MOV R15, R13 ;  /* 0x0000000d000f7202 */ /* 0x006fe20000000f00 */
[----:B------:R-:W-:Y:S05]  /*176e0*/  BRA `(.L_x_3995) ;  /* 0xffff01b000007947 */ /* 0x000fea000383ffff */
.L_x_3876:
[----:B-1-3--:R-:W-:Y:S01]  /*176f0*/  IMAD.MOV.U32 R15, RZ, RZ, R6 ;  /* 0x000000ffff0f7224 */ /* 0x00afe200078e0006 */
[----:B------:R-:W-:Y:S01]  /*17700*/  MOV R12, 0x2 ;  /* 0x00000002000c7802 */ /* 0x000fe20000000f00 */
[----:B------:R-:W-:Y:S01]  /*17710*/  IMAD.MOV.U32 R13, RZ, RZ, 0x181f ;  /* 0x0000181fff0d7424 */ /* 0x000fe200078e00ff */
[----:B------:R-:W-:Y:S02]  /*17720*/  MOV R0, 0x17740 ;  /* 0x0001774000007802 */ /* 0x000fe40000000f00 */
[----:B--2--5:R-:W-:Y:S05]  /*17730*/  CALL.REL.NOINC `($__internal_83_$__cuda_sm70_shflsync_idx_p) ;  /* 0x0000110000007944 */ /* 0x024fea0003c00000 */
[----:B--2---:R-:W-:Y:S01]  /*17740*/  MOV R9, R13 ;  /* 0x0000000d00097202 */ /* 0x004fe20000000f00 */
[----:B-1----:R-:W-:Y:S05]  /*17750*/  BRA `(.L_x_3996) ;  /* 0xffff027000007947 */ /* 0x002fea000383ffff */
.L_x_3877:
[----:B---3--:R-:W-:Y:S01]  /*17760*/  IMAD.MOV.U32 R15, RZ, RZ, R7 ;  /* 0x000000ffff0f7224 */ /* 0x008fe200078e0007 */
[----:B------:R-:W-:Y:S01]  /*17770*/  MOV R12, 0x2 ;  /* 0x00000002000c7802 */ /* 0x000fe20000000f00 */
[----:B------:R-:W-:Y:S01]  /*17780*/  IMAD.MOV.U32 R13, RZ, RZ, 0x181f ;  /* 0x0000181fff0d7424 */ /* 0x000fe200078e00ff */
[----:B------:R-:W-:Y:S02]  /*17790*/  MOV R0, 0x177b0 ;  /* 0x000177b000007802 */ /* 0x000fe40000000f00 */
[----:B-12-45:R-:W-:Y:S05]  /*177a0*/  CALL.REL.NOINC `($__internal_83_$__cuda_sm70_shflsync_idx_p) ;  /* 0x0000109000007944 */ /* 0x036fea0003c00000 */
[----:B-12---:R-:W-:Y:S01]  /*177b0*/  MOV R15, R13 ;  /* 0x0000000d000f7202 */ /* 0x006fe20000000f00 */
[----:B------:R-:W-:Y:S05]  /*177c0*/  BRA `(.L_x_3997) ;  /* 0xffff022000007947 */ /* 0x000fea000383ffff */
.L_x_3880:
[----:B-1----:R-:W-:Y:S01]  /*177d0*/  IMAD.MOV.U32 R15, RZ, RZ, R6 ;  /* 0x000000ffff0f7224 */ /* 0x002fe200078e0006 */
[----:B------:R-:W-:Y:S01]  /*177e0*/  MOV R12, 0x3 ;  /* 0x00000003000c7802 */ /* 0x000fe20000000f00 */
[----:B------:R-:W-:Y:S01]  /*177f0*/  IMAD.MOV.U32 R13, RZ, RZ, 0x181f ;  /* 0x0000181fff0d7424 */ /* 0x000fe200078e00ff */
[----:B------:R-:W-:-:S02]  /*17800*/  MOV R0, 0x17820 ;  /* 0x0001782000007802 */ /* 0x000fc40000000f00 */
[----:B--2345:R-:W-:Y:S05]  /*17810*/  CALL.REL.NOINC `($__internal_83_$__cuda_sm70_shflsync_idx_p) ;  /* 0x0000102000007944 */ /* 0x03cfea0003c00000 */
[----:B--2---:R-:W-:Y:S01]  /*17820*/  IMAD.MOV.U32 R9, RZ, RZ, R13 ;  /* 0x000000ffff097224 */ /* 0x004fe200078e000d */
[----:B-1----:R-:W-:Y:S01]  /*17830*/  MOV R12, 0x3 ;  /* 0x00000003000c7802 */ /* 0x002fe20000000f00 */
[----:B------:R-:W-:Y:S01]  /*17840*/  IMAD.MOV.U32 R15, RZ, RZ, R7 ;  /* 0x000000ffff0f7224 */ /* 0x000fe200078e0007 */
[----:B------:R-:W-:-:S02]  /*17850*/  MOV R13, 0x181f ;  /* 0x0000181f000d7802 */ /* 0x000fc40000000f00 */
[----:B------:R-:W-:Y:S02]  /*17860*/  MOV R0, 0x17880 ;  /* 0x0001788000007802 */ /* 0x000fe40000000f00 */
[----:B------:R-:W-:Y:S05]  /*17870*/  CALL.REL.NOINC `($__internal_83_$__cuda_sm70_shflsync_idx_p) ;  /* 0x00000fc000007944 */ /* 0x000fea0003c00000 */
[----:B-12---:R-:W-:Y:S05]  /*17880*/  BRA `(.L_x_3998) ;  /* 0xffff02a000007947 */ /* 0x006fea000383ffff */
.L_x_3929:
[----:B------:R-:W-:Y:S02]  /*17890*/  MOV R6, 0x2 ;  /* 0x0000000200067802 */ /* 0x000fe40000000f00 */
[----:B------:R-:W-:Y:S02]  /*178a0*/  MOV R2, 0x178c0 ;  /* 0x000178c000027802 */ /* 0x000fe40000000f00 */
[----:B------:R-:W-:Y:S05]  /*178b0*/  CALL.REL.NOINC `($__internal_82_$__cuda_sm70_shflsync_bfly_p) ;  /* 0x00000f3000007944 */ /* 0x000fea0003c00000 */
[----:B-12---:R-:W-:Y:S05]  /*178c0*/  BRA `(.L_x_3999) ;  /* 0xffffb11000007947 */ /* 0x006fea000383ffff */
.L_x_3930:
[----:B------:R-:W-:Y:S02]  /*178d0*/  MOV R6, 0x1 ;  /* 0x0000000100067802 */ /* 0x000fe40000000f00 */
[----:B------:R-:W-:Y:S02]  /*178e0*/  MOV R2, 0x17900 ;  /* 0x0001790000027802 */ /* 0x000fe40000000f00 */
[----:B------:R-:W-:Y:S05]  /*178f0*/  CALL.REL.NOINC `($__internal_82_$__cuda_sm70_shflsync_bfly_p) ;  /* 0x00000ef000007944 */ /* 0x000fea0003c00000 */
[----:B--2---:R-:W-:Y:S01]  /*17900*/  FADD.FTZ R4, R231, R6 ;  /* 0x00000006e7047221 */ /* 0x004fe20000010000 */
[----:B-1----:R-:W-:Y:S02]  /*17910*/  MOV R231, R225 ;  /* 0x000000e100e77202 */ /* 0x002fe40000000f00 */
[----:B------:R-:W-:Y:S02]  /*17920*/  MOV R6, 0x2 ;  /* 0x0000000200067802 */ /* 0x000fe40000000f00 */
[----:B------:R-:W-:Y:S02]  /*17930*/  MOV R2, 0x17950 ;  /* 0x0001795000027802 */ /* 0x000fe40000000f00 */
[----:B------:R-:W-:Y:S05]  /*17940*/  CALL.REL.NOINC `($__internal_82_$__cuda_sm70_shflsync_bfly_p) ;  /* 0x00000ea000007944 */ /* 0x000fea0003c00000 */
[----:B--2---:R-:W-:Y:S01]  /*17950*/  FADD.FTZ R12, R225, R6 ;  /* 0x00000006e10c7221 */ /* 0x004fe20000010000 */
[----:B------:R-:W-:-:S02]  /*17960*/  MOV R6, 0x1 ;  /* 0x0000000100067802 */ /* 0x000fc40000000f00 */
[----:B------:R-:W-:Y:S02]  /*17970*/  MOV R2, 0x179a0 ;  /* 0x000179a000027802 */ /* 0x000fe40000000f00 */
[----:B-1----:R-:W-:Y:S02]  /*17980*/  MOV R231, R12 ;  /* 0x0000000c00e77202 */ /* 0x002fe40000000f00 */
[----:B------:R-:W-:Y:S05]  /*17990*/  CALL.REL.NOINC `($__internal_82_$__cuda_sm70_shflsync_bfly_p) ;  /* 0x00000e5000007944 */ /* 0x000fea0003c00000 */
[----:B-12---:R-:W-:Y:S05]  /*179a0*/  BRA `(.L_x_4000) ;  /* 0xffffb0a000007947 */ /* 0x006fea000383ffff */
.L_x_3937:
[----:B---34-:R-:W-:Y:S01]  /*179b0*/  IMAD.MOV.U32 R15, RZ, RZ, R22 ;  /* 0x000000ffff0f7224 */ /* 0x018fe200078e0016 */
[----:B------:R-:W-:Y:S01]  /*179c0*/  MOV R12, RZ ;  /* 0x000000ff000c7202 */ /* 0x000fe20000000f00 */
[----:B------:R-:W-:Y:S01]  /*179d0*/  IMAD.MOV.U32 R13, RZ, RZ, 0x181f ;  /* 0x0000181fff0d7424 */ /* 0x000fe200078e00ff */
[----:B------:R-:W-:Y:S02]  /*179e0*/  MOV R0, 0x17a00 ;  /* 0x00017a0000007802 */ /* 0x000fe40000000f00 */
[----:B-12---:R-:W-:Y:S05]  /*179f0*/  CALL.REL.NOINC `($__internal_83_$__cuda_sm70_shflsync_idx_p) ;  /* 0x00000e4000007944 */ /* 0x006fea0003c00000 */
[----:B--2---:R-:W-:Y:S01]  /*17a00*/  MOV R23, R13 ;  /* 0x0000000d00177202 */ /* 0x004fe20000000f00 */
[----:B-1----:R-:W-:Y:S05]  /*17a10*/  BRA `(.L_x_4001) ;  /* 0xffffc9a000007947 */ /* 0x002fea000383ffff */
.L_x_3938:
[----:B------:R-:W-:Y:S01]  /*17a20*/  IMAD.MOV.U32 R15, RZ, RZ, R3 ;  /* 0x000000ffff0f7224 */ /* 0x000fe200078e0003 */
[----:B------:R-:W-:Y:S01]  /*17a30*/  MOV R12, RZ ;  /* 0x000000ff000c7202 */ /* 0x000fe20000000f00 */
[----:B------:R-:W-:Y:S01]  /*17a40*/  IMAD.MOV.U32 R13, RZ, RZ, 0x181f ;  /* 0x0000181fff0d7424 */ /* 0x000fe200078e00ff */
[----:B------:R-:W-:Y:S02]  /*17a50*/  MOV R0, 0x17a70 ;  /* 0x00017a7000007802 */ /* 0x000fe40000000f00 */
[----:B-1234-:R-:W-:Y:S05]  /*17a60*/  CALL.REL.NOINC `($__internal_83_$__cuda_sm70_shflsync_idx_p) ;  /* 0x00000dd000007944 */ /* 0x01efea0003c00000 */
[----:B-12---:R-:W-:Y:S05]  /*17a70*/  BRA `(.L_x_4002) ;  /* 0xffffc96000007947 */ /* 0x006fea000383ffff */
.L_x_3941:
[----:B---3--:R-:W-:Y:S01]  /*17a80*/  IMAD.MOV.U32 R15, RZ, RZ, R22 ;  /* 0x000000ffff0f7224 */ /* 0x008fe200078e0016 */
[----:B------:R-:W-:Y:S01]  /*17a90*/  MOV R12, 0x1 ;  /* 0x00000001000c7802 */ /* 0x000fe20000000f00 */
[----:B------:R-:W-:Y:S01]  /*17aa0*/  IMAD.MOV.U32 R13, RZ, RZ, 0x181f ;  /* 0x0000181fff0d7424 */ /* 0x000fe200078e00ff */
[----:B------:R-:W-:-:S02]  /*17ab0*/  MOV R0, 0x17ad0 ;  /* 0x00017ad000007802 */ /* 0x000fc40000000f00 */
[----:B-12-4-:R-:W-:Y:S05]  /*17ac0*/  CALL.REL.NOINC `($__internal_83_$__cuda_sm70_shflsync_idx_p) ;  /* 0x00000d7000007944 */ /* 0x016fea0003c00000 */
[----:B--2---:R-:W-:Y:S01]  /*17ad0*/  IMAD.MOV.U32 R23, RZ, RZ, R13 ;  /* 0x000000ffff177224 */ /* 0x004fe200078e000d */
[----:B-1----:R-:W-:Y:S01]  /*17ae0*/  MOV R12, 0x1 ;  /* 0x00000001000c7802 */ /* 0x002fe20000000f00 */
[----:B------:R-:W-:Y:S01]  /*17af0*/  IMAD.MOV.U32 R15, RZ, RZ, R3 ;  /* 0x000000ffff0f7224 */ /* 0x000fe200078e0003 */
[----:B------:R-:W-:-:S02]  /*17b00*/  MOV R13, 0x181f ;  /* 0x0000181f000d7802 */ /* 0x000fc40000000f00 */
[----:B------:R-:W-:Y:S02]  /*17b10*/  MOV R0, 0x17b30 ;  /* 0x00017b3000007802 */ /* 0x000fe40000000f00 */
[----:B------:R-:W-:Y:S05]  /*17b20*/  CALL.REL.NOINC `($__internal_83_$__cuda_sm70_shflsync_idx_p) ;  /* 0x00000d1000007944 */ /* 0x000fea0003c00000 */
[----:B-12---:R-:W-:Y:S05]  /*17b30*/  BRA `(.L_x_4003) ;  /* 0xffffca0000007947 */ /* 0x006fea000383ffff */
.L_x_3944:
[----:B--2---:R-:W-:Y:S01]  /*17b40*/  IMAD.MOV.U32 R15, RZ, RZ, R22 ;  /* 0x000000ffff0f7224 */ /* 0x004fe200078e0016 */
[----:B------:R-:W-:Y:S01]  /*17b50*/  MOV R12, 0x2 ;  /* 0x00000002000c7802 */ /* 0x000fe20000000f00 */
[----:B---3--:R-:W-:Y:S01]  /*17b60*/  IMAD.MOV.U32 R13, RZ, RZ, 0x181f ;  /* 0x0000181fff0d7424 */ /* 0x008fe200078e00ff */
[----:B------:R-:W-:Y:S02]  /*17b70*/  MOV R0, 0x17b90 ;  /* 0x00017b9000007802 */ /* 0x000fe40000000f00 */
[----:B-1--4-:R-:W-:Y:S05]  /*17b80*/  CALL.REL.NOINC `($__internal_83_$__cuda_sm70_shflsync_idx_p) ;  /* 0x00000cb000007944 */ /* 0x012fea0003c00000 */
[----:B--2---:R-:W-:Y:S01]  /*17b90*/  MOV R23, R13 ;  /* 0x0000000d00177202 */ /* 0x004fe20000000f00 */
[----:B-1----:R-:W-:Y:S05]  /*17ba0*/  BRA `(.L_x_4004) ;  /* 0xffffcac000007947 */ /* 0x002fea000383ffff */
.L_x_3945:
[----:B------:R-:W-:Y:S01]  /*17bb0*/  IMAD.MOV.U32 R15, RZ, RZ, R3 ;  /* 0x000000ffff0f7224 */ /* 0x000fe200078e0003 */
[----:B------:R-:W-:Y:S01]  /*17bc0*/  MOV R12, 0x2 ;  /* 0x00000002000c7802 */ /* 0x000fe20000000f00 */
[----:B---3--:R-:W-:Y:S01]  /*17bd0*/  IMAD.MOV.U32 R13, RZ, RZ, 0x181f ;  /* 0x0000181fff0d7424 */ /* 0x008fe200078e00ff */
[----:B------:R-:W-:Y:S02]  /*17be0*/  MOV R0, 0x17c00 ;  /* 0x00017c0000007802 */ /* 0x000fe40000000f00 */
[----:B-12-4-:R-:W-:Y:S05]  /*17bf0*/  CALL.REL.NOINC `($__internal_83_$__cuda_sm70_shflsync_idx_p) ;  /* 0x00000c4000007944 */ /* 0x016fea0003c00000 */
[----:B-12---:R-:W-:Y:S05]  /*17c00*/  BRA `(.L_x_4005) ;  /* 0xffffca8000007947 */ /* 0x006fea000383ffff */
.L_x_3948:
[----:B-1----:R-:W-:Y:S01]  /*17c10*/  IMAD.MOV.U32 R15, RZ, RZ, R22 ;  /* 0x000000ffff0f7224 */ /* 0x002fe200078e0016 */
[----:B------:R-:W-:Y:S01]  /*17c20*/  MOV R12, 0x3 ;  /* 0x00000003000c7802 */ /* 0x000fe20000000f00 */
[----:B--2---:R-:W-:Y:S01]  /*17c30*/  IMAD.MOV.U32 R13, RZ, RZ, 0x181f ;  /* 0x0000181fff0d7424 */ /* 0x004fe200078e00ff */
[----:B------:R-:W-:-:S02]  /*17c40*/  MOV R0, 0x17c60 ;  /* 0x00017c6000007802 */ /* 0x000fc40000000f00 */
[----:B---34-:R-:W-:Y:S05]  /*17c50*/  CALL.REL.NOINC `($__internal_83_$__cuda_sm70_shflsync_idx_p) ;  /* 0x00000be000007944 */ /* 0x018fea0003c00000 */
[----:B--2---:R-:W-:Y:S01]  /*17c60*/  IMAD.MOV.U32 R22, RZ, RZ, R13 ;  /* 0x000000ffff167224 */ /* 0x004fe200078e000d */
[----:B-1----:R-:W-:Y:S01]  /*17c70*/  MOV R12, 0x3 ;  /* 0x00000003000c7802 */ /* 0x002fe20000000f00 */
[----:B------:R-:W-:Y:S01]  /*17c80*/  IMAD.MOV.U32 R15, RZ, RZ, R3 ;  /* 0x000000ffff0f7224 */ /* 0x000fe200078e0003 */
[----:B------:R-:W-:-:S02]  /*17c90*/  MOV R13, 0x181f ;  /* 0x0000181f000d7802 */ /* 0x000fc40000000f00 */
[----:B------:R-:W-:Y:S02]  /*17ca0*/  MOV R0, 0x17cc0 ;  /* 0x00017cc000007802 */ /* 0x000fe40000000f00 */
[----:B------:R-:W-:Y:S05]  /*17cb0*/  CALL.REL.NOINC `($__internal_83_$__cuda_sm70_shflsync_idx_p) ;  /* 0x00000b8000007944 */ /* 0x000fea0003c00000 */
[----:B-12---:R-:W-:Y:S05]  /*17cc0*/  BRA `(.L_x_4006) ;  /* 0xffffcb0000007947 */ /* 0x006fea000383ffff */
.L_x_3950:
[----:B------:R-:W-:Y:S01]  /*17cd0*/  IMAD.MOV.U32 R15, RZ, RZ, R167 ;  /* 0x000000ffff0f7224 */ /* 0x000fe200078e00a7 */
[----:B------:R-:W-:Y:S01]  /*17ce0*/  MOV R12, RZ ;  /* 0x000000ff000c7202 */ /* 0x000fe20000000f00 */
[----:B------:R-:W-:Y:S01]  /*17cf0*/  IMAD.MOV.U32 R13, RZ, RZ, 0x1c1f ;  /* 0x00001c1fff0d7424 */ /* 0x000fe200078e00ff */
[----:B------:R-:W-:Y:S02]  /*17d00*/  MOV R0, 0x17d20 ;  /* 0x00017d2000007802 */ /* 0x000fe40000000f00 */
[----:B------:R-:W-:Y:S05]  /*17d10*/  CALL.REL.NOINC `($__internal_83_$__cuda_sm70_shflsync_idx_p) ;  /* 0x00000b2000007944 */ /* 0x000fea0003c00000 */
[----:B--2---:R-:W-:Y:S01]  /*17d20*/  MOV R169, R13 ;  /* 0x0000000d00a97202 */ /* 0x004fe20000000f00 */
[----:B-1----:R-:W-:Y:S05]  /*17d30*/  BRA `(.L_x_4007) ;  /* 0xffffcda000007947 */ /* 0x002fea000383ffff */
.L_x_3951:
[----:B------:R-:W-:Y:S01]  /*17d40*/  IMAD.MOV.U32 R15, RZ, RZ, R168 ;  /* 0x000000ffff0f7224 */ /* 0x000fe200078e00a8 */
[----:B------:R-:W-:Y:S01]  /*17d50*/  MOV R12, RZ ;  /* 0x000000ff000c7202 */ /* 0x000fe20000000f00 */
[----:B------:R-:W-:Y:S01]  /*17d60*/  IMAD.MOV.U32 R13, RZ, RZ, 0x1c1f ;  /* 0x00001c1fff0d7424 */ /* 0x000fe200078e00ff */
[----:B------:R-:W-:Y:S02]  /*17d70*/  MOV R0, 0x17d90 ;  /* 0x00017d9000007802 */ /* 0x000fe40000000f00 */
[----:B-12---:R-:W-:Y:S05]  /*17d80*/  CALL.REL.NOINC `($__internal_83_$__cuda_sm70_shflsync_idx_p) ;  /* 0x00000ab000007944 */ /* 0x006fea0003c00000 */
[----:B--2---:R-:W-:Y:S01]  /*17d90*/  MOV R0, R13 ;  /* 0x0000000d00007202 */ /* 0x004fe20000000f00 */
[----:B-1----:R-:W-:Y:S05]  /*17da0*/  BRA `(.L_x_4008) ;  /* 0xffffcd5000007947 */ /* 0x002fea000383ffff */
.L_x_3954:
[----:B----4-:R-:W-:Y:S01]  /*17db0*/  IMAD.MOV.U32 R15, RZ, RZ, R167 ;  /* 0x000000ffff0f7224 */ /* 0x010fe200078e00a7 */
[----:B------:R-:W-:Y:S01]  /*17dc0*/  MOV R12, 0x1 ;  /* 0x00000001000c7802 */ /* 0x000fe20000000f00 */
[----:B------:R-:W-:Y:S01]  /*17dd0*/  IMAD.MOV.U32 R13, RZ, RZ, 0x1c1f ;  /* 0x00001c1fff0d7424 */ /* 0x000fe200078e00ff */
[----:B------:R-:W-:-:S02]  /*17de0*/  MOV R0, 0x17e00 ;  /* 0x00017e0000007802 */ /* 0x000fc40000000f00 */
[----:B-123--:R-:W-:Y:S05]  /*17df0*/  CALL.REL.NOINC `($__internal_83_$__cuda_sm70_shflsync_idx_p) ;  /* 0x00000a4000007944 */ /* 0x00efea0003c00000 */
[----:B--2---:R-:W-:Y:S01]  /*17e00*/  IMAD.MOV.U32 R167, RZ, RZ, R13 ;  /* 0x000000ffffa77224 */ /* 0x004fe200078e000d */
[----:B-1----:R-:W-:Y:S01]  /*17e10*/  MOV R12, 0x1 ;  /* 0x00000001000c7802 */ /* 0x002fe20000000f00 */
[----:B------:R-:W-:Y:S01]  /*17e20*/  IMAD.MOV.U32 R15, RZ, RZ, R168 ;  /* 0x000000ffff0f7224 */ /* 0x000fe200078e00a8 */
[----:B------:R-:W-:-:S02]  /*17e30*/  MOV R13, 0x1c1f ;  /* 0x00001c1f000d7802 */ /* 0x000fc40000000f00 */
[----:B------:R-:W-:Y:S02]  /*17e40*/  MOV R0, 0x17e60 ;  /* 0x00017e6000007802 */ /* 0x000fe40000000f00 */
[----:B------:R-:W-:Y:S05]  /*17e50*/  CALL.REL.NOINC `($__internal_83_$__cuda_sm70_shflsync_idx_p) ;  /* 0x000009e000007944 */ /* 0x000fea0003c00000 */
[----:B--2---:R-:W-:Y:S01]  /*17e60*/  MOV R168, R13 ;  /* 0x0000000d00a87202 */ /* 0x004fe20000000f00 */
[----:B-1----:R-:W-:Y:S05]  /*17e70*/  BRA `(.L_x_4009) ;  /* 0xffffd60000007947 */ /* 0x002fea000383ffff */
.L_x_3958:
[----:B------:R-:W-:Y:S01]  /*17e80*/  IMAD.MOV.U32 R15, RZ, RZ, R5 ;  /* 0x000000ffff0f7224 */ /* 0x000fe200078e0005 */
[----:B------:R-:W-:Y:S01]  /*17e90*/  MOV R12, RZ ;  /* 0x000000ff000c7202 */ /* 0x000fe20000000f00 */
[----:B------:R-:W-:Y:S01]  /*17ea0*/  IMAD.MOV.U32 R13, RZ, RZ, 0x181f ;  /* 0x0000181fff0d7424 */ /* 0x000fe200078e00ff */
[----:B------:R-:W-:Y:S02]  /*17eb0*/  MOV R0, 0x17ed0 ;  /* 0x00017ed000007802 */ /* 0x000fe40000000f00 */
[----:B------:R-:W-:Y:S05]  /*17ec0*/  CALL.REL.NOINC `($__internal_83_$__cuda_sm70_shflsync_idx_p) ;  /* 0x0000097000007944 */ /* 0x000fea0003c00000 */
[----:B--2---:R-:W-:Y:S01]  /*17ed0*/  MOV R7, R13 ;  /* 0x0000000d00077202 */ /* 0x004fe20000000f00 */
[----:B-1----:R-:W-:Y:S05]  /*17ee0*/  BRA `(.L_x_4010) ;  /* 0xffffe2e000007947 */ /* 0x002fea000383ffff */
.L_x_3959:
[----:B------:R-:W-:Y:S01]  /*17ef0*/  IMAD.MOV.U32 R15, RZ, RZ, R4 ;  /* 0x000000ffff0f7224 */ /* 0x000fe200078e0004 */
[----:B------:R-:W-:Y:S01]  /*17f00*/  MOV R12, RZ ;  /* 0x000000ff000c7202 */ /* 0x000fe20000000f00 */
[----:B------:R-:W-:Y:S01]  /*17f10*/  IMAD.MOV.U32 R13, RZ, RZ, 0x181f ;  /* 0x0000181fff0d7424 */ /* 0x000fe200078e00ff */
[----:B------:R-:W-:Y:S02]  /*17f20*/  MOV R0, 0x17f40 ;  /* 0x00017f4000007802 */ /* 0x000fe40000000f00 */
[----:B-12---:R-:W-:Y:S05]  /*17f30*/  CALL.REL.NOINC `($__internal_83_$__cuda_sm70_shflsync_idx_p) ;  /* 0x0000090000007944 */ /* 0x006fea0003c00000 */
[----:B-12---:R-:W-:Y:S05]  /*17f40*/  BRA `(.L_x_4011) ;  /* 0xffffe2a000007947 */ /* 0x006fea000383ffff */
.L_x_3962:
[----:B--2---:R-:W-:Y:S01]  /*17f50*/  IMAD.MOV.U32 R15, RZ, RZ, R5 ;  /* 0x000000ffff0f7224 */ /* 0x004fe200078e0005 */
[----:B------:R-:W-:Y:S01]  /*17f60*/  MOV R12, 0x1 ;  /* 0x00000001000c7802 */ /* 0x000fe20000000f00 */
[----:B----4-:R-:W-:Y:S01]  /*17f70*/  IMAD.MOV.U32 R13, RZ, RZ, 0x181f ;  /* 0x0000181fff0d7424 */ /* 0x010fe200078e00ff */
[----:B------:R-:W-:-:S02]  /*17f80*/  MOV R0, 0x17fa0 ;  /* 0x00017fa000007802 */ /* 0x000fc40000000f00 */
[----:B-1-3--:R-:W-:Y:S05]  /*17f90*/  CALL.REL.NOINC `($__internal_83_$__cuda_sm70_shflsync_idx_p) ;  /* 0x000008a000007944 */ /* 0x00afea0003c00000 */
        /* <DEDUP_REMOVED lines=8> */
.L_x_3965:
[----:B-1-3--:R-:W-:Y:S01]  /*18020*/  IMAD.MOV.U32 R15, RZ, RZ, R5 ;  /* 0x000000ffff0f7224 */ /* 0x00afe200078e0005 */
[----:B------:R-:W-:Y:S01]  /*18030*/  MOV R12, 0x2 ;  /* 0x00000002000c7802 */ /* 0x000fe20000000f00 */
[----:B------:R-:W-:Y:S01]  /*18040*/  IMAD.MOV.U32 R13, RZ, RZ, 0x181f ;  /* 0x0000181fff0d7424 */ /* 0x000fe200078e00ff */
[----:B------:R-:W-:Y:S02]  /*18050*/  MOV R0, 0x18070 ;  /* 0x0001807000007802 */ /* 0x000fe40000000f00 */
[----:B--2---:R-:W-:Y:S05]  /*18060*/  CALL.REL.NOINC `($__internal_83_$__cuda_sm70_shflsync_idx_p) ;  /* 0x000007d000007944 */ /* 0x004fea0003c00000 */
[----:B--2---:R-:W-:Y:S01]  /*18070*/  MOV R7, R13 ;  /* 0x0000000d00077202 */ /* 0x004fe20000000f00 */
[----:B-1----:R-:W-:Y:S05]  /*18080*/  BRA `(.L_x_4013) ;  /* 0xffffe40000007947 */ /* 0x002fea000383ffff */
.L_x_3966:
[----:B---3--:R-:W-:Y:S01]  /*18090*/  IMAD.MOV.U32 R15, RZ, RZ, R4 ;  /* 0x000000ffff0f7224 */ /* 0x008fe200078e0004 */
[----:B------:R-:W-:Y:S01]  /*180a0*/  MOV R12, 0x2 ;  /* 0x00000002000c7802 */ /* 0x000fe20000000f00 */
[----:B------:R-:W-:Y:S01]  /*180b0*/  IMAD.MOV.U32 R13, RZ, RZ, 0x181f ;  /* 0x0000181fff0d7424 */ /* 0x000fe200078e00ff */
[----:B------:R-:W-:Y:S02]  /*180c0*/  MOV R0, 0x180e0 ;  /* 0x000180e000007802 */ /* 0x000fe40000000f00 */
[----:B-12-4-:R-:W-:Y:S05]  /*180d0*/  CALL.REL.NOINC `($__internal_83_$__cuda_sm70_shflsync_idx_p) ;  /* 0x0000076000007944 */ /* 0x016fea0003c00000 */
[----:B-12---:R-:W-:Y:S01]  /*180e0*/  MOV R15, R13 ;  /* 0x0000000d000f7202 */ /* 0x006fe20000000f00 */
[----:B------:R-:W-:Y:S05]  /*180f0*/  BRA `(.L_x_4014) ;  /* 0xffffe3b000007947 */ /* 0x000fea000383ffff */
.L_x_3969:
[----:B-1----:R-:W-:Y:S01]  /*18100*/  IMAD.MOV.U32 R15, RZ, RZ, R5 ;  /* 0x000000ffff0f7224 */ /* 0x002fe200078e0005 */
[----:B------:R-:W-:Y:S01]  /*18110*/  MOV R12, 0x3 ;  /* 0x00000003000c7802 */ /* 0x000fe20000000f00 */
[----:B------:R-:W-:Y:S01]  /*18120*/  IMAD.MOV.U32 R13, RZ, RZ, 0x181f ;  /* 0x0000181fff0d7424 */ /* 0x000fe200078e00ff */
[----:B------:R-:W-:-:S02]  /*18130*/  MOV R0, 0x18150 ;  /* 0x0001815000007802 */ /* 0x000fc40000000f00 */
[----:B--234-:R-:W-:Y:S05]  /*18140*/  CALL.REL.NOINC `($__internal_83_$__cuda_sm70_shflsync_idx_p) ;  /* 0x000006f000007944 */ /* 0x01cfea0003c00000 */
[----:B--2---:R-:W-:Y:S01]  /*18150*/  IMAD.MOV.U32 R5, RZ, RZ, R13 ;  /* 0x000000ffff057224 */ /* 0x004fe200078e000d */
[----:B-1----:R-:W-:Y:S01]  /*18160*/  MOV R12, 0x3 ;  /* 0x00000003000c7802 */ /* 0x002fe20000000f00 */
[----:B------:R-:W-:Y:S01]  /*18170*/  IMAD.MOV.U32 R15, RZ, RZ, R4 ;  /* 0x000000ffff0f7224 */ /* 0x000fe200078e0004 */
[----:B------:R-:W-:-:S02]  /*18180*/  MOV R13, 0x181f ;  /* 0x0000181f000d7802 */ /* 0x000fc40000000f00 */
[----:B------:R-:W-:Y:S02]  /*18190*/  MOV R0, 0x181b0 ;  /* 0x000181b000007802 */ /* 0x000fe40000000f00 */
[----:B------:R-:W-:Y:S05]  /*181a0*/  CALL.REL.NOINC `($__internal_83_$__cuda_sm70_shflsync_idx_p) ;  /* 0x0000069000007944 */ /* 0x000fea0003c00000 */
[----:B-12---:R-:W-:Y:S05]  /*181b0*/  BRA `(.L_x_4015) ;  /* 0xffffe43000007947 */ /* 0x006fea000383ffff */
.L_x_3971:
[----:B------:R-:W-:Y:S01]  /*181c0*/  IMAD.MOV.U32 R15, RZ, RZ, R2 ;  /* 0x000000ffff0f7224 */ /* 0x000fe200078e0002 */
[----:B------:R-:W-:Y:S01]  /*181d0*/  MOV R12, RZ ;  /* 0x000000ff000c7202 */ /* 0x000fe20000000f00 */
[----:B------:R-:W-:Y:S01]  /*181e0*/  IMAD.MOV.U32 R13, RZ, RZ, 0x1f ;  /* 0x0000001fff0d7424 */ /* 0x000fe200078e00ff */
[----:B------:R-:W-:Y:S02]  /*181f0*/  MOV R0, 0x18210 ;  /* 0x0001821000007802 */ /* 0x000fe40000000f00 */
[----:B------:R-:W-:Y:S05]  /*18200*/  CALL.REL.NOINC `($__internal_83_$__cuda_sm70_shflsync_idx_p) ;  /* 0x0000063000007944 */ /* 0x000fea0003c00000 */
[----:B--2---:R-:W-:Y:S01]  /*18210*/  MOV R3, R13 ;  /* 0x0000000d00037202 */ /* 0x004fe20000000f00 */
[----:B-1----:R-:W-:Y:S05]  /*18220*/  BRA `(.L_x_4016) ;  /* 0xffffe57000007947 */ /* 0x002fea000383ffff */
.L_x_3972:
[----:B------:R-:W-:Y:S01]  /*18230*/  IMAD.MOV.U32 R15, RZ, RZ, R2 ;  /* 0x000000ffff0f7224 */ /* 0x000fe200078e0002 */
[----:B------:R-:W-:Y:S01]  /*18240*/  MOV R12, 0x1 ;  /* 0x00000001000c7802 */ /* 0x000fe20000000f00 */
[----:B------:R-:W-:Y:S01]  /*18250*/  IMAD.MOV.U32 R13, RZ, RZ, 0x1f ;  /* 0x0000001fff0d7424 */ /* 0x000fe200078e00ff */
[----:B------:R-:W-:Y:S02]  /*18260*/  MOV R0, 0x18280 ;  /* 0x0001828000007802 */ /* 0x000fe40000000f00 */
[----:B-12---:R-:W-:Y:S05]  /*18270*/  CALL.REL.NOINC `($__internal_83_$__cuda_sm70_shflsync_idx_p) ;  /* 0x000005c000007944 */ /* 0x006fea0003c00000 */
[----:B--2---:R-:W-:Y:S01]  /*18280*/  MOV R2, R13 ;  /* 0x0000000d00027202 */ /* 0x004fe20000000f00 */
[----:B-1----:R-:W-:Y:S05]  /*18290*/  BRA `(.L_x_4017) ;  /* 0xffffe52000007947 */ /* 0x002fea000383ffff */
.L_x_3973:
[----:B------:R-:W-:Y:S02]  /*182a0*/  MOV R7, 0x1 ;  /* 0x0000000100077802 */ /* 0x000fe40000000f00 */
[----:B------:R-:W-:-:S02]  /*182b0*/  MOV R0, 0x182d0 ;  /* 0x000182d000007802 */ /* 0x000fc40000000f00 */
[----:B-12---:R-:W-:Y:S05]  /*182c0*/  CALL.REL.NOINC `($__internal_84_$__cuda_sm70_shflsync_up_p) ;  /* 0x000005c000007944 */ /* 0x006fea0003c00000 */
[----:B-12---:R-:W-:Y:S05]  /*182d0*/  BRA `(.L_x_4018) ;  /* 0xffffe60000007947 */ /* 0x006fea000383ffff */
.L_x_3974:
[----:B------:R-:W-:Y:S02]  /*182e0*/  MOV R7, 0x2 ;  /* 0x0000000200077802 */ /* 0x000fe40000000f00 */
[----:B------:R-:W-:-:S02]  /*182f0*/  MOV R0, 0x18310 ;  /* 0x0001831000007802 */ /* 0x000fc40000000f00 */
[----:B-12---:R-:W-:Y:S05]  /*18300*/  CALL.REL.NOINC `($__internal_84_$__cuda_sm70_shflsync_up_p) ;  /* 0x0000058000007944 */ /* 0x006fea0003c00000 */
        /* <DEDUP_REMOVED lines=23> */
.L_x_3978:
[----:B------:R-:W-:Y:S01]  /*18480*/  IMAD.MOV.U32 R9, RZ, RZ, R2 ;  /* 0x000000ffff097224 */ /* 0x000fe200078e0002 */
[----:B------:R-:W-:Y:S02]  /*18490*/  MOV R7, 0x1 ;  /* 0x0000000100077802 */ /* 0x000fe40000000f00 */
[----:B------:R-:W-:Y:S02]  /*184a0*/  MOV R0, 0x184c0 ;  /* 0x000184c000007802 */ /* 0x000fe40000000f00 */
[----:B------:R-:W-:Y:S05]  /*184b0*/  CALL.REL.NOINC `($__internal_84_$__cuda_sm70_shflsync_up_p) ;  /* 0x000003d000007944 */ /* 0x000fea0003c00000 */
[----:B-12---:R-:W-:Y:S05]  /*184c0*/  BRA `(.L_x_4020) ;  /* 0xffffe66000007947 */ /* 0x006fea000383ffff */
.L_x_3979:
[----:B------:R-:W-:Y:S01]  /*184d0*/  IMAD.MOV.U32 R9, RZ, RZ, R2 ;  /* 0x000000ffff097224 */ /* 0x000fe200078e0002 */
[----:B------:R-:W-:Y:S02]  /*184e0*/  MOV R7, 0x2 ;  /* 0x0000000200077802 */ /* 0x000fe40000000f00 */
[----:B------:R-:W-:Y:S02]  /*184f0*/  MOV R0, 0x18510 ;  /* 0x0001851000007802 */ /* 0x000fe40000000f00 */
[----:B------:R-:W-:Y:S05]  /*18500*/  CALL.REL.NOINC `($__internal_84_$__cuda_sm70_shflsync_up_p) ;  /* 0x0000038000007944 */ /* 0x000fea0003c00000 */
[----:B-12---:R-:W-:Y:S01]  /*18510*/  SEL R9, R7, RZ, P1 ;  /* 0x000000ff07097207 */ /* 0x006fe20000800000 */
[----:B------:R-:W-:Y:S01]  /*18520*/  IMAD.MOV.U32 R7, RZ, RZ, 0x4 ;  /* 0x00000004ff077424 */ /* 0x000fe200078e00ff */
[----:B------:R-:W-:-:S03]  /*18530*/  MOV R0, 0x18560 ;  /* 0x0001856000007802 */ /* 0x000fc60000000f00 */
[----:B------:R-:W-:Y:S02]  /*18540*/  IMAD.IADD R9, R2, 0x1, R9 ;  /* 0x0000000102097824 */ /* 0x000fe400078e0209 */
        /* <DEDUP_REMOVED lines=19> */
.L_x_3981:
[----:B------:R-:W-:Y:S02]  /*18680*/  SEL R2, RZ, 0x1, P0 ;  /* 0x00000001ff027807 */ /* 0x000fe40000000000 */
[----:B------:R-:W-:Y:S02]  /*18690*/  MOV R0, 0x186b0 ;  /* 0x000186b000007802 */ /* 0x000fe40000000f00 */
[----:B---3--:R-:W-:Y:S05]  /*186a0*/  CALL.REL.NOINC `($__internal_85_$__cuda_sm70_votesync_ballot) ;  /* 0x0000023000007944 */ /* 0x008fea0003c00000 */
[----:B------:R-:W-:Y:S05]  /*186b0*/  BRA `(.L_x_4022) ;  /* 0xffffe60000007947 */ /* 0x000fea000383ffff */
.L_x_3982:
[----:B------:R-:W-:Y:S01]  /*186c0*/  IMAD.MOV.U32 R15, RZ, RZ, R6 ;  /* 0x000000ffff0f7224 */ /* 0x000fe200078e0006 */
[----:B--2---:R-:W-:Y:S01]  /*186d0*/  MOV R12, R2 ;  /* 0x00000002000c7202 */ /* 0x004fe20000000f00 */
[----:B------:R-:W-:Y:S01]  /*186e0*/  IMAD.MOV.U32 R13, RZ, RZ, 0x1f ;  /* 0x0000001fff0d7424 */ /* 0x000fe200078e00ff */
[----:B------:R-:W-:Y:S02]  /*186f0*/  MOV R0, 0x18710 ;  /* 0x0001871000007802 */ /* 0x000fe40000000f00 */
[----:B-1-3--:R-:W-:Y:S05]  /*18700*/  CALL.REL.NOINC `($__internal_83_$__cuda_sm70_shflsync_idx_p) ;  /* 0x0000013000007944 */ /* 0x00afea0003c00000 */
[----:B--2---:R-:W-:Y:S01]  /*18710*/  IMAD.MOV.U32 R6, RZ, RZ, R13 ;  /* 0x000000ffff067224 */ /* 0x004fe200078e000d */
[----:B-1----:R-:W-:Y:S01]  /*18720*/  MOV R12, R2 ;  /* 0x00000002000c7202 */ /* 0x002fe20000000f00 */
[----:B------:R-:W-:Y:S01]  /*18730*/  IMAD.MOV.U32 R15, RZ, RZ, R5 ;  /* 0x000000ffff0f7224 */ /* 0x000fe200078e0005 */
[----:B------:R-:W-:Y:S02]  /*18740*/  MOV R13, 0x1f ;  /* 0x0000001f000d7802 */ /* 0x000fe40000000f00 */
[----:B------:R-:W-:-:S02]  /*18750*/  MOV R0, 0x18770 ;  /* 0x0001877000007802 */ /* 0x000fc40000000f00 */
[----:B------:R-:W-:Y:S05]  /*18760*/  CALL.REL.NOINC `($__internal_83_$__cuda_sm70_shflsync_idx_p) ;  /* 0x000000d000007944 */ /* 0x000fea0003c00000 */
[----:B--2---:R-:W-:Y:S01]  /*18770*/  MOV R5, R13 ;  /* 0x0000000d00057202 */ /* 0x004fe20000000f00 */
[----:B-1----:R-:W-:Y:S05]  /*18780*/  BRA `(.L_x_4023) ;  /* 0xffffe57000007947 */ /* 0x002fea000383ffff */
.L_x_3985:
[----:B------:R-:W-:Y:S01]  /*18790*/  IMAD.MOV.U32 R15, RZ, RZ, R9 ;  /* 0x000000ffff0f7224 */ /* 0x000fe200078e0009 */
[----:B------:R-:W-:-:S02]  /*187a0*/  MOV R13, 0x1f ;  /* 0x0000001f000d7802 */ /* 0x000fc40000000f00 */
[----:B------:R-:W-:Y:S02]  /*187b0*/  MOV R0, 0x187d0 ;  /* 0x000187d000007802 */ /* 0x000fe40000000f00 */
[----:B-1234-:R-:W-:Y:S05]  /*187c0*/  CALL.REL.NOINC `($__internal_83_$__cuda_sm70_shflsync_idx_p) ;  /* 0x0000007000007944 */ /* 0x01efea0003c00000 */
[----:B--2---:R-:W-:Y:S01]  /*187d0*/  MOV R19, R13 ;  /* 0x0000000d00137202 */ /* 0x004fe20000000f00 */
[----:B-1----:R-:W-:Y:S05]  /*187e0*/  BRA `(.L_x_3984) ;  /* 0xffffe57000007947 */ /* 0x002fea000383ffff */
        .weak           $__internal_82_$__cuda_sm70_shflsync_bfly_p
        .type           $__internal_82_$__cuda_sm70_shflsync_bfly_p,@function
        .size           $__internal_82_$__cuda_sm70_shflsync_bfly_p,($__internal_83_$__cuda_sm70_shflsync_idx_p - $__internal_82_$__cuda_sm70_shflsync_bfly_p)
$__internal_82_$__cuda_sm70_shflsync_bfly_p:
[----:B------:R-:W-:Y:S01]  /*187f0*/  MOV R14, R2 ;  /* 0x00000002000e7202 */ /* 0x000fe20000000f00 */
[----:B------:R-:W-:Y:S04]  /*18800*/  WARPSYNC R0 ;  /* 0x0000000000007348 */ /* 0x000fe80003800000 */
[----:B------:R-:W-:Y:S01]  /*18810*/  MOV R15, 0x0 ;  /* 0x00000000000f7802 */ /* 0x000fe20000000f00 */
[----:B------:R1:W2:Y:S03]  /*18820*/  SHFL.BFLY PT, R6, R231, R6, R5 ;  /* 0x0c000006e7067389 */ /* 0x0002a600000e0005 */
[----:B------:R-:W-:Y:S05]  /*18830*/  RET.REL.NODEC R14 `(_ZN7cutlass13device_kernelIN5flash19enable_sm80_to_sm89INS1_16FlashAttnFwdSm80INS1_25CollectiveMainloopFwdSm80ILi8ELi2ELb0EN4cute5tupleIJNS5_1CILi128EEENS7_ILi64EEENS7_ILi192EEEEEELi192ENS_10bfloat16_tEfNS_4arch4Sm80ELb0ELb0ELb0ELb1ELb0ELb1ELb1ELb1EEENS1_21CollectiveEpilogueFwdINS6_IJS8_SA_S9_EEENS6_IJNS7_ILi1EEESI_SI_EEESC_SE_Li256ELb1ELb1ELb1ELb0EEENS1_36VarlenDynamicPersistentTileSchedulerILi128ELi64ELi256ELi256ELb1ELb1ELb0ELb0ELb1ELb1EEEEEEEEEvNT_6ParamsE) ;  /* 0xfffe77c00e007950 */ /* 0x000fea0003c3ffff */
        .weak           $__internal_83_$__cuda_sm70_shflsync_idx_p
        .type           $__internal_83_$__cuda_sm70_shflsync_idx_p,@function
        .size           $__internal_83_$__cuda_sm70_shflsync_idx_p,($__internal_84_$__cuda_sm70_shflsync_up_p - $__internal_83_$__cuda_sm70_shflsync_idx_p)
$__internal_83_$__cuda_sm70_shflsync_idx_p:
[----:B------:R-:W-:Y:S01]  /*18840*/  MOV R16, R0 ;  /* 0x0000000000107202 */ /* 0x000fe20000000f00 */
[----:B------:R-:W-:Y:S04]  /*18850*/  WARPSYNC R204 ;  /* 0x000000cc00007348 */ /* 0x000fe80003800000 */
[----:B------:R-:W-:Y:S01]  /*18860*/  MOV R17, 0x0 ;  /* 0x0000000000117802 */ /* 0x000fe20000000f00 */
[----:B------:R1:W2:Y:S03]  /*18870*/  SHFL.IDX PT, R13, R15, R12, R13 ;  /* 0x0000000c0f0d7389 */ /* 0x0002a600000e000d */
[----:B------:R-:W-:Y:S05]  /*18880*/  RET.REL.NODEC R16 `(_ZN7cutlass13device_kernelIN5flash19enable_sm80_to_sm89INS1_16FlashAttnFwdSm80INS1_25CollectiveMainloopFwdSm80ILi8ELi2ELb0EN4cute5tupleIJNS5_1CILi128EEENS7_ILi64EEENS7_ILi192EEEEEELi192ENS_10bfloat16_tEfNS_4arch4Sm80ELb0ELb0ELb0ELb1ELb0ELb1ELb1ELb1EEENS1_21CollectiveEpilogueFwdINS6_IJS8_SA_S9_EEENS6_IJNS7_ILi1EEESI_SI_EEESC_SE_Li256ELb1ELb1ELb1ELb0EEENS1_36VarlenDynamicPersistentTileSchedulerILi128ELi64ELi256ELi256ELb1ELb1ELb0ELb0ELb1ELb1EEEEEEEEEvNT_6ParamsE) ;  /* 0xfffe777010007950 */ /* 0x000fea0003c3ffff */
        .weak           $__internal_84_$__cuda_sm70_shflsync_up_p
        .type           $__internal_84_$__cuda_sm70_shflsync_up_p,@function
        .size           $__internal_84_$__cuda_sm70_shflsync_up_p,($__internal_85_$__cuda_sm70_votesync_ballot - $__internal_84_$__cuda_sm70_shflsync_up_p)
$__internal_84_$__cuda_sm70_shflsync_up_p:
[----:B------:R-:W-:Y:S01]  /*18890*/  MOV R12, R0 ;  /* 0x00000000000c7202 */ /* 0x000fe20000000f00 */
[----:B------:R-:W-:Y:S04]  /*188a0*/  WARPSYNC R205 ;  /* 0x000000cd00007348 */ /* 0x000fe80003800000 */
[----:B------:R-:W-:Y:S01]  /*188b0*/  MOV R13, 0x0 ;  /* 0x00000000000d7802 */ /* 0x000fe20000000f00 */
[----:B------:R1:W2:Y:S03]  /*188c0*/  SHFL.UP PT, R7, R9, R7, R206 ;  /* 0x0400000709077389 */ /* 0x0002a600000e00ce */
[----:B------:R-:W-:Y:S05]  /*188d0*/  RET.REL.NODEC R12 `(_ZN7cutlass13device_kernelIN5flash19enable_sm80_to_sm89INS1_16FlashAttnFwdSm80INS1_25CollectiveMainloopFwdSm80ILi8ELi2ELb0EN4cute5tupleIJNS5_1CILi128EEENS7_ILi64EEENS7_ILi192EEEEEELi192ENS_10bfloat16_tEfNS_4arch4Sm80ELb0ELb0ELb0ELb1ELb0ELb1ELb1ELb1EEENS1_21CollectiveEpilogueFwdINS6_IJS8_SA_S9_EEENS6_IJNS7_ILi1EEESI_SI_EEESC_SE_Li256ELb1ELb1ELb1ELb0EEENS1_36VarlenDynamicPersistentTileSchedulerILi128ELi64ELi256ELi256ELb1ELb1ELb0ELb0ELb1ELb1EEEEEEEEEvNT_6ParamsE) ;  /* 0xfffe77200c007950 */ /* 0x000fea0003c3ffff */
        .weak           $__internal_85_$__cuda_sm70_votesync_ballot
        .type           $__internal_85_$__cuda_sm70_votesync_ballot,@function
        .size           $__internal_85_$__cuda_sm70_votesync_ballot,(.L_x_5031 - $__internal_85_$__cuda_sm70_votesync_ballot)
$__internal_85_$__cuda_sm70_votesync_ballot:
[----:B------:R-:W-:Y:S01]  /*188e0*/  ISETP.NE.U32.AND P0, PT, R2, 0x1, PT ;  /* 0x000000010200780c */ /* 0x000fe20003f05070 */
[----:B------:R-:W-:Y:S01]  /*188f0*/  IMAD.MOV.U32 R12, RZ, RZ, R0 ;  /* 0x000000ffff0c7224 */ /* 0x000fe200078e0000 */
[----:B------:R-:W-:Y:S04]  /*18900*/  WARPSYNC R199 ;  /* 0x000000c700007348 */ /* 0x000fe80003800000 */
[----:B------:R-:W-:-:S07]  /*18910*/  IMAD.MOV.U32 R13, RZ, RZ, 0x0 ;  /* 0x00000000ff0d7424 */ /* 0x000fce00078e00ff */
[----:B------:R-:W-:-:S04]  /*18920*/  VOTE.ANY R2, PT, !P0 ;  /* 0x0000000000027806 */ /* 0x000fc800040e0100 */
[----:B------:R-:W-:Y:S01]  /*18930*/  LOP3.LUT R7, R2, R199, RZ, 0xc0, !PT ;  /* 0x000000c702077212 */ /* 0x000fe200078ec0ff */
[----:B------:R-:W-:Y:S06]  /*18940*/  RET.REL.NODEC R12 `(_ZN7cutlass13device_kernelIN5flash19enable_sm80_to_sm89INS1_16FlashAttnFwdSm80INS1_25CollectiveMainloopFwdSm80ILi8ELi2ELb0EN4cute5tupleIJNS5_1CILi128EEENS7_ILi64EEENS7_ILi192EEEEEELi192ENS_10bfloat16_tEfNS_4arch4Sm80ELb0ELb0ELb0ELb1ELb0ELb1ELb1ELb1EEENS1_21CollectiveEpilogueFwdINS6_IJS8_SA_S9_EEENS6_IJNS7_ILi1EEESI_SI_EEESC_SE_Li256ELb1ELb1ELb1ELb0EEENS1_36VarlenDynamicPersistentTileSchedulerILi128ELi64ELi256ELi256ELb1ELb1ELb0ELb0ELb1ELb1EEEEEEEEEvNT_6ParamsE) ;  /* 0xfffe76b00c007950 */ /* 0x000fec0003c3ffff */
.L_x_4024:
        /* <DEDUP_REMOVED lines=11> */
.L_x_5031:


//--------------------- .text._ZN7cutlass13device_kernelIN5flash19enable_sm80_to_sm89INS1_16FlashAttnFwdSm80INS1_25CollectiveMainloopFwdSm80ILi8ELi2ELb0EN4cute5tupleIJNS5_1CILi128EEENS7_ILi64EEENS7_ILi192EEEEEELi192ENS_10bfloat16_tEfNS_4arch4Sm80ELb0ELb1ELb0ELb0ELb0ELb0ELb1ELb1EEENS1_21CollectiveEpilogueFwdINS6_IJS8_SA_S9_EEENS6_IJNS7_ILi1EEESI_SI_EEESC_SE_Li256ELb0ELb1ELb1ELb0EEENS1_19SingleTileSchedulerILb0ELb1ELb1ELi128EEEEEEEEEvNT_6ParamsE --------------------------
	.section	.text._ZN7cutlass13device_kernelIN5flash19enable_sm80_to_sm89INS1_16FlashAttnFwdSm80INS1_25CollectiveMainloopFwdSm80ILi8ELi2ELb0EN4cute5tupleIJNS5_1CILi128EEENS7_ILi64EEENS7_ILi192EEEEEELi192ENS_10bfloat16_tEfNS_4arch4Sm80ELb0ELb1ELb0ELb0ELb0ELb0ELb1ELb1EEENS1_21CollectiveEpilogueFwdINS6_IJS8_SA_S9_EEENS6_IJNS7_ILi1EEESI_SI_EEESC_SE_Li256ELb0ELb1ELb1ELb0EEENS1_19SingleTileSchedulerILb0ELb1ELb1ELi128EEEEEEEEEvNT_6ParamsE,"ax",@progbits
	.sectioninfo	@"SHI_REGISTERS=241"
	.align	128
.text._ZN7cutlass13device_kernelIN5flash19enable_sm80_to_sm89INS1_16FlashAttnFwdSm80INS1_25CollectiveMainloopFwdSm80ILi8ELi2ELb0EN4cute5tupleIJNS5_1CILi128EEENS7_ILi64EEENS7_ILi192EEEEEELi192ENS_10bfloat16_tEfNS_4arch4Sm80ELb0ELb1ELb0ELb0ELb0ELb0ELb1ELb1EEENS1_21CollectiveEpilogueFwdINS6_IJS8_SA_S9_EEENS6_IJNS7_ILi1EEESI_SI_EEESC_SE_Li256ELb0ELb1ELb1ELb0EEENS1_19SingleTileSchedulerILb0ELb1ELb1ELi128EEEEEEEEEvNT_6ParamsE:
        .type           _ZN7cutlass13device_kernelIN5flash19enable_sm80_to_sm89INS1_16FlashAttnFwdSm80INS1_25CollectiveMainloopFwdSm80ILi8ELi2ELb0EN4cute5tupleIJNS5_1CILi128EEENS7_ILi64EEENS7_ILi192EEEEEELi192ENS_10bfloat16_tEfNS_4arch4Sm80ELb0ELb1ELb0ELb0ELb0ELb0ELb1ELb1EEENS1_21CollectiveEpilogueFwdINS6_IJS8_SA_S9_EEENS6_IJNS7_ILi1EEESI_SI_EEESC_SE_Li256ELb0ELb1ELb1ELb0EEENS1_19SingleTileSchedulerILb0ELb1ELb1ELi128EEEEEEEEEvNT_6ParamsE,@function
        .size           _ZN7cutlass13device_kernelIN5flash19enable_sm80_to_sm89INS1_16FlashAttnFwdSm80INS1_25CollectiveMainloopFwdSm80ILi8ELi2ELb0EN4cute5tupleIJNS5_1CILi128EEENS7_ILi64EEENS7_ILi192EEEEEELi192ENS_10bfloat16_tEfNS_4arch4Sm80ELb0ELb1ELb0ELb0ELb0ELb0ELb1ELb1EEENS1_21CollectiveEpilogueFwdINS6_IJS8_SA_S9_EEENS6_IJNS7_ILi1EEESI_SI_EEESC_SE_Li256ELb0ELb1ELb1ELb0EEENS1_19SingleTileSchedulerILb0ELb1ELb1ELi128EEEEEEEEEvNT_6ParamsE,(.L_x_5036 - _ZN7cutlass13device_kernelIN5flash19enable_sm80_to_sm89INS1_16FlashAttnFwdSm80INS1_25CollectiveMainloopFwdSm80ILi8ELi2ELb0EN4cute5tupleIJNS5_1CILi128EEENS7_ILi64EEENS7_ILi192EEEEEELi192ENS_10bfloat16_tEfNS_4arch4Sm80ELb0ELb1ELb0ELb0ELb0ELb0ELb1ELb1EEENS1_21CollectiveEpilogueFwdINS6_IJS8_SA_S9_EEENS6_IJNS7_ILi1EEESI_SI_EEESC_SE_Li256ELb0ELb1ELb1ELb0EEENS1_19SingleTileSchedulerILb0ELb1ELb1ELi128EEEEEEEEEvNT_6ParamsE)
        .other          _ZN7cutlass13device_kernelIN5flash19enable_sm80_to_sm89INS1_16FlashAttnFwdSm80INS1_25CollectiveMainloopFwdSm80ILi8ELi2ELb0EN4cute5tupleIJNS5_1CILi128EEENS7_ILi64EEENS7_ILi192EEEEEELi192ENS_10bfloat16_tEfNS_4arch4Sm80ELb0ELb1ELb0ELb0ELb0ELb0ELb1ELb1EEENS1_21CollectiveEpilogueFwdINS6_IJS8_SA_S9_EEENS6_IJNS7_ILi1EEESI_SI_EEESC_SE_Li256ELb0ELb1ELb1ELb0EEENS1_19SingleTileSchedulerILb0ELb1ELb1ELi128EEEEEEEEEvNT_6ParamsE,@"STO_CUDA_ENTRY STV_DEFAULT"
_ZN7cutlass13device_kernelIN5flash19enable_sm80_to_sm89INS1_16FlashAttnFwdSm80INS1_25CollectiveMainloopFwdSm80ILi8ELi2ELb0EN4cute5tupleIJNS5_1CILi128EEENS7_ILi64EEENS7_ILi192EEEEEELi192ENS_10bfloat16_tEfNS_4arch4Sm80ELb0ELb1ELb0ELb0ELb0ELb0ELb1ELb1EEENS1_21CollectiveEpilogueFwdINS6_IJS8_SA_S9_EEENS6_IJNS7_ILi1EEESI_SI_EEESC_SE_Li256ELb0ELb1ELb1ELb0EEENS1_19SingleTileSchedulerILb0ELb1ELb1ELi128EEEEEEEEEvNT_6ParamsE:
        /* <DEDUP_REMOVED lines=17> */
.L_x_4025:
[----:B---3--:R-:W-:Y:S02]  /*0110*/  ULDC.64 UR4, c[0x0][0x550] ;  /* 0x0001540000047ab9 */ /* 0x008fe40000000a00 */
[----:B------:R-:W-:Y:S02]  /*0120*/  UISETP.NE.AND UP0, UPT, UR4, 0x1, UPT ;  /* 0x000000010400788c */ /* 0x000fe4000bf05270 */
[----:B------:R-:W-:-:S02]  /*0130*/  UIMAD.WIDE.U32 UR10, UR6, UR5, URZ ;  /* 0x00000005060a72a5 */ /* 0x000fc4000f8e003f */
[----:B------:R-:W-:Y:S02]  /*0140*/  ULDC UR4, c[0x0][0x558] ;  /* 0x0001560000047ab9 */ /* 0x000fe40000000800 */
[----:B------:R-:W-:-:S05]  /*0150*/  UMOV UR8, UR6 ;  /* 0x0000000600087c82 */ /* 0x000fca0008000000 */
[----:B------:R-:W-:-:S03]  /*0160*/  @UP0 USHF.R.U32.HI UR8, URZ, UR4, UR11 ;  /* 0x000000043f080299 */ /* 0x000fc6000801160b */
.L_x_4026:
        /* <DEDUP_REMOVED lines=35> */
.L_x_4028:
[----:B------:R-:W-:Y:S02]  /*03a0*/  ULDC UR4, c[0x0][0x32c] ;  /* 0x0000cb0000047ab9 */ /* 0x000fe40000000800 */
[----:B------:R-:W-:-:S03]  /*03b0*/  UISETP.NE.AND UP0, UPT, UR11, UR4, UPT ;  /* 0x000000040b00728c */ /* 0x000fc6000bf05270 */
[----:B------:R-:W-:Y:S02]  /*03c0*/  ULDC.64 UR4, c[0x0][0x330] ;  /* 0x0000cc0000047ab9 */ /* 0x000fe40000000a00 */
[----:B------:R-:W-:-:S06]  /*03d0*/  UIMAD.WIDE.U32 UR14, UR7, UR4, URZ ;  /* 0x00000004070e72a5 */ /* 0x000fcc000f8e003f */
[----:B------:R-:W-:Y:S02]  /*03e0*/  @UP0 USHF.R.U32.HI UR7, URZ, UR5, UR15 ;  /* 0x000000053f070299 */ /* 0x000fe4000801160f */
.L_x_4029:
[----:B------:R-:W-:Y:S02]  /*03f0*/  ULDC UR4, c[0x0][0x32c] ;  /* 0x0000cb0000047ab9 */ /* 0x000fe40000000800 */
[----:B------:R-:W-:-:S04]  /*0400*/  UIMAD UR4, UR7, UR4, UR4 ;  /* 0x00000004070472a4 */ /* 0x000fc8000f8e0204 */
[----:B------:R-:W-:-:S04]  /*0410*/  UISETP.LT.AND UP0, UPT, UR6, UR4, UPT ;  /* 0x000000040600728c */ /* 0x000fc8000bf01270 */
[----:B------:R-:W-:-:S03]  /*0420*/  USEL UR6, UR6, UR4, UP0 ;  /* 0x0000000406067287 */ /* 0x000fc60008000000 */
.L_x_4027:
        /* <DEDUP_REMOVED lines=34> */
.L_x_4031:
[----:B------:R-:W-:-:S04]  /*0650*/  MOV R2, c[0x0][0x32c] ;  /* 0x0000cb0000027a02 */ /* 0x000fc80000000f00 */
[----:B------:R-:W-:-:S13]  /*0660*/  ISETP.NE.AND P0, PT, R2, 0x1, PT ;  /* 0x000000010200780c */ /* 0x000fda0003f05270 */
[----:B------:R-:W-:-:S05]  /*0670*/  @P0 IMAD.HI.U32 R2, R4, c[0x0][0x330], RZ ;  /* 0x0000cc0004020a27 */ /* 0x000fca00078e00ff */
[----:B------:R-:W-:-:S05]  /*0680*/  @P0 SHF.R.U32.HI R4, RZ, c[0x0][0x334], R2 ;  /* 0x0000cd00ff040a19 */ /* 0x000fca0000011602 */
.L_x_4032:
[----:B------:R-:W-:-:S05]  /*0690*/  IMAD R4, R4, c[0x0][0x32c], RZ ;  /* 0x0000cb0004047a24 */ /* 0x000fca00078e02ff */
[----:B------:R-:W-:-:S04]  /*06a0*/  IMNMX R3, R3, R4, !PT ;  /* 0x0000000403037217 */ /* 0x000fc80007800200 */
.L_x_4030:
        /* <DEDUP_REMOVED lines=39> */
.L_x_4033:
        /* <DEDUP_REMOVED lines=169> */
[----:B------:R-:W-:-:S03]  /*13b0*/  IMAD.IADD R5, R15, 0x1, R7 ;  /* 0x000000010f057824 */ /* 0x000fc600078e0207 */
[----:B------:R-:W-:Y:S01]  /*13c0*/  LOP3.LUT R4, R4, 0xfffffe00, R13, 0xf8, !PT ;  /* 0xfffffe0004047812 */ /* 0x000fe200078ef80d */
[----:B------:R1:W3:Y:S01]  /*13d0*/  SHFL.IDX PT, R20, R10, RZ, 0x181f ;  /* 0x00181fff0a147589 */ /* 0x0002e200000e0000 */
[----:B------:R-:W-:Y:S02]  /*13e0*/  IADD3 R13, R18, 0x40, RZ ;  /* 0x00000040120d7810 */ /* 0x000fe40007ffe0ff */
        /* <DEDUP_REMOVED lines=50> */
.L_x_4036:
[----:B-1-34-:R-:W-:Y:S05]  /*1710*/  BSYNC B0 ;  /* 0x0000000000007941 */ /* 0x01afea0003800000 */
.L_x_4035:
        /* <DEDUP_REMOVED lines=23> */
.L_x_4038:
[----:B------:R-:W-:Y:S05]  /*1890*/  BSYNC B0 ;  /* 0x0000000000007941 */ /* 0x000fea0003800000 */
.L_x_4037:
        /* <DEDUP_REMOVED lines=23> */
.L_x_4040:
[----:B------:R-:W-:Y:S05]  /*1a10*/  BSYNC B0 ;  /* 0x0000000000007941 */ /* 0x000fea0003800000 */
.L_x_4039:
[----:B------:R-:W5:Y:S01]  /*1a20*/  SHFL.IDX PT, R14, R10, 0x3, 0x181f ;  /* 0x00781f000a0e7f89 */ /* 0x000f6200000e0000 */
[----:B------:R-:W-:Y:S01]  /*1a30*/  IADD3 R16, R16, 0x60, RZ ;  /* 0x0000006010107810 */ /* 0x000fe20007ffe0ff */
[----:B------:R-:W-:Y:S01]  /*1a40*/  IMAD.SHL.U32 R144, R194, 0x2, RZ ;  /* 0x00000002c2907824 */ /* 0x000fe200078e00ff */
[----:B------:R-:W-:Y:S01]  /*1a50*/  IADD3 R12, R132, -0x1, RZ ;  /* 0xffffffff840c7810 */ /* 0x000fe20007ffe0ff */
[----:B---3--:R-:W3:Y:S01]  /*1a60*/  SHFL.IDX PT, R15, R5, 0x3, 0x181f ;  /* 0x00781f00050f7f89 */ /* 0x008ee200000e0000 */
        /* <DEDUP_REMOVED lines=12> */
[----:B-----5:R-:W-:-:S04]  /*1b30*/  @!P5 LEA R16, P4, R8, R14, 0x1 ;  /* 0x0000000e0810d211 */ /* 0x020fc800078808ff */
[----:B---3--:R-:W-:Y:S02]  /*1b40*/  @!P5 LEA.HI.X R17, R8, R15, R19, 0x1, P4 ;  /* 0x0000000f0811d211 */ /* 0x008fe400020f0c13 */
        /* <DEDUP_REMOVED lines=16> */
[----:B----4-:R-:W-:Y:S01]  /*1c50*/  @!P5 IMAD.WIDE R20, R10, 0x2, R14 ;  /* 0x000000020a14d825 */ /* 0x010fe200078e020e */
        /* <DEDUP_REMOVED lines=8> */
[----:B---3--:R-:W-:Y:S01]  /*1ce0*/  IMAD R17, R145, R12, RZ ;  /* 0x0000000c91117224 */ /* 0x008fe200078e02ff */
[----:B------:R-:W-:Y:S01]  /*1cf0*/  SHF.L.U64.HI R192, R11, R190, c[0x0][0x1e4] ;  /* 0x000079000bc07619 */ /* 0x000fe200000102be */
[----:B------:R-:W-:-:S04]  /*1d00*/  IMAD.WIDE.U32 R14, R12, R147, R202 ;  /* 0x000000930c0e7225 */ /* 0x000fc800078e00ca */
[----:B------:R-:W-:Y:S02]  /*1d10*/  IMAD R17, R10, R147, R17 ;  /* 0x000000930a117224 */ /* 0x000fe400078e0211 */
[----:B------:R-:W-:Y:S02]  /*1d20*/  IMAD.MOV.U32 R11, RZ, RZ, c[0x0][0x208] ;  /* 0x00008200ff0b7624 */ /* 0x000fe400078e00ff */
[----:B------:R-:W-:Y:S02]  /*1d30*/  IMAD.IADD R17, R15, 0x1, R17 ;  /* 0x000000010f117824 */ /* 0x000fe400078e0211 */
[C---:B------:R-:W-:Y:S01]  /*1d40*/  IMAD.SHL.U32 R43, R11.reuse, 0x40, RZ ;  /* 0x000000400b2b7824 */ /* 0x040fe200078e00ff */
[C---:B------:R-:W-:Y:S01]  /*1d50*/  SHF.L.U64.HI R42, R11.reuse, R42, c[0x0][0x20c] ;  /* 0x000083000b2a7619 */ /* 0x040fe2000001022a */
[----:B------:R-:W-:Y:S01]  /*1d60*/  IMAD.SHL.U32 R191, R11, 0x20, RZ ;  /* 0x000000200bbf7824 */ /* 0x000fe200078e00ff */
[----:B------:R-:W-:Y:S01]  /*1d70*/  BAR.SYNC.DEFER_BLOCKING 0x0 ;  /* 0x0000000000007b1d */ /* 0x000fe20000010000 */
[----:B-1----:R-:W-:-:S02]  /*1d80*/  @P4 LEA R18, P5, R14, c[0x0][0x1c8], 0x1 ;  /* 0x000072000e124a11 */ /* 0x002fc400078a08ff */
[----:B------:R-:W-:Y:S01]  /*1d90*/  SHF.L.U64.HI R190, R11, R190, c[0x0][0x20c] ;  /* 0x000083000bbe7619 */ /* 0x000fe200000102be */
[----:B------:R-:W-:Y:S01]  /*1da0*/  IMAD.SHL.U32 R41, R191, 0x2, RZ ;  /* 0x00000002bf297824 */ /* 0x000fe200078e00ff */
[----:B------:R-:W-:Y:S02]  /*1db0*/  @P4 LEA.HI.X R19, R14, c[0x0][0x1cc], R17, 0x1, P5 ;  /* 0x000073000e134a11 */ /* 0x000fe400028f0c11 */
[----:B------:R-:W-:Y:S02]  /*1dc0*/  ISETP.GT.AND P5, PT, R9, 0x20, PT ;  /* 0x000000200900780c */ /* 0x000fe40003fa4270 */
[----:B------:R-:W-:Y:S01]  /*1dd0*/  SHF.L.U64.HI R40, R191, 0x1, R190 ;  /* 0x00000001bf287819 */ /* 0x000fe200000102be */
        /* <DEDUP_REMOVED lines=8> */
[----:B------:R-:W-:-:S04]  /*1e60*/  @P5 LEA R16, P4, R15, c[0x0][0x1c8], 0x1 ;  /* 0x000072000f105a11 */ /* 0x000fc800078808ff */
[----:B------:R-:W-:Y:S01]  /*1e70*/  @P5 LEA.HI.X R17, R15, c[0x0][0x1cc], R14, 0x1, P4 ;  /* 0x000073000f115a11 */ /* 0x000fe200020f0c0e */
[----:B------:R-:W-:Y:S01]  /*1e80*/  IMAD R14, R42, R12, RZ ;  /* 0x0000000c2a0e7224 */ /* 0x000fe200078e02ff */
[----:B------:R-:W-:-:S03]  /*1e90*/  ISETP.GT.AND P4, PT, R12, R189, PT ;  /* 0x000000bd0c00720c */ /* 0x000fc60003f84270 */
[-C--:B------:R-:W-:Y:S01]  /*1ea0*/  IMAD R10, R10, R43.reuse, R14 ;  /* 0x0000002b0a0a7224 */ /* 0x080fe200078e020e */
[----:B------:R3:W-:Y:S04]  /*1eb0*/  @P5 LDGSTS.E.BYPASS.LTC128B.128 [R144+0xd100], [R16.64], !P3 ;  /* 0x0d10000010905fae */ /* 0x0007e8000d901d4a */
[----:B------:R3:W-:Y:S04]  /*1ec0*/  @P5 LDGSTS.E.BYPASS.LTC128B.128 [R144+0xf100], [R16.64+0x80], !P2 ;  /* 0x0f10008010905fae */ /* 0x0007e8000d101d4a */
[----:B------:R3:W-:Y:S01]  /*1ed0*/  @P5 LDGSTS.E.BYPASS.LTC128B.128 [R144+0x11100], [R16.64+0x100], !P1 ;  /* 0x1110010010905fae */ /* 0x0007e2000c901d4a */
[----:B------:R-:W-:Y:S01]  /*1ee0*/  @P4 IADD3 R45, R132, -0x2, RZ ;  /* 0xfffffffe842d4810 */ /* 0x000fe20007ffe0ff */
[----:B-1----:R-:W-:Y:S01]  /*1ef0*/  IMAD.WIDE.U32 R18, R12, R43, R200 ;  /* 0x0000002b0c127225 */ /* 0x002fe200078e00c8 */
[----:B------:R-:W-:Y:S01]  /*1f00*/  @P4 IADD3 R12, R132, -0x2, RZ ;  /* 0xfffffffe840c4810 */ /* 0x000fe20007ffe0ff */
[----:B------:R-:W0:Y:S02]  /*1f10*/  LDGDEPBAR ;  /* 0x00000000000079af */ /* 0x000e240000000000 */
[----:B------:R-:W-:Y:S01]  /*1f20*/  IMAD.IADD R10, R19, 0x1, R10 ;  /* 0x00000001130a7824 */ /* 0x000fe200078e020a */
[----:B------:R-:W-:Y:S01]  /*1f30*/  LEA R14, P5, R18, c[0x0][0x1f8], 0x1 ;  /* 0x00007e00120e7a11 */ /* 0x000fe200078a08ff */
[----:B------:R-:W-:Y:S01]  /*1f40*/  @P4 IMAD R42, R42, R45, RZ ;  /* 0x0000002d2a2a4224 */ /* 0x000fe200078e02ff */
[----:B------:R-:W-:-:S02]  /*1f50*/  @P4 SHF.R.S32.HI R11, RZ, 0x1f, R12 ;  /* 0x0000001fff0b4819 */ /* 0x000fc4000001140c */
[----:B------:R-:W-:Y:S01]  /*1f60*/  LEA.HI.X R15, R18, c[0x0][0x1fc], R10, 0x1, P5 ;  /* 0x00007f00120f7a11 */ /* 0x000fe200028f0c0a */
[----:B------:R-:W-:Y:S01]  /*1f70*/  @P4 IMAD R10, R145, R12, RZ ;  /* 0x0000000c910a4224 */ /* 0x000fe200078e02ff */
[----:B------:R-:W-:-:S03]  /*1f80*/  IADD3 R18, P5, R41, R14, RZ ;  /* 0x0000000e29127210 */ /* 0x000fc60007fbe0ff */
[-C--:B------:R-:W-:Y:S02]  /*1f90*/  @P4 IMAD R10, R11, R147.reuse, R10 ;  /* 0x000000930b0a4224 */ /* 0x080fe400078e020a */
[----:B------:R-:W-:Y:S02]  /*1fa0*/  IMAD.X R19, R40, 0x1, R15, P5 ;  /* 0x0000000128137824 */ /* 0x000fe400028e060f */
[----:B---3--:R-:W-:-:S04]  /*1fb0*/  @P4 IMAD.WIDE.U32 R16, R12, R147, R202 ;  /* 0x000000930c104225 */ /* 0x008fc800078e00ca */
[----:B------:R-:W-:Y:S01]  /*1fc0*/  @P4 IMAD.IADD R10, R17, 0x1, R10 ;  /* 0x00000001110a4824 */ /* 0x000fe200078e020a */
[----:B--2---:R-:W-:-:S04]  /*1fd0*/  @P4 LEA R20, P5, R16, c[0x0][0x1c8], 0x1 ;  /* 0x0000720010144a11 */ /* 0x004fc800078a08ff */
        /* <DEDUP_REMOVED lines=8> */
[----:B------:R-:W-:-:S04]  /*2060*/  IMAD R0, R7, 0x400, R4 ;  /* 0x0000040007007824 */ /* 0x000fc800078e0204 */
[C---:B------:R-:W-:Y:S01]  /*2070*/  IMAD.SHL.U32 R56, R0.reuse, 0x2, RZ ;  /* 0x0000000200387824 */ /* 0x040fe200078e00ff */
[----:B------:R-:W-:Y:S02]  /*2080*/  LEA R186, R0, 0x18100, 0x1 ;  /* 0x0001810000ba7811 */ /* 0x000fe400078e08ff */
[----:B------:R-:W-:Y:S01]  /*2090*/  @P4 SHF.R.S32.HI R0, RZ, 0x1f, R45 ;  /* 0x0000001fff004819 */ /* 0x000fe2000001142d */
[-C--:B------:R-:W-:Y:S02]  /*20a0*/  @P4 IMAD.WIDE.U32 R44, R45, R43.reuse, R200 ;  /* 0x0000002b2d2c4225 */ /* 0x080fe400078e00c8 */
[----:B------:R1:W-:Y:S01]  /*20b0*/  LDGSTS.E.BYPASS.LTC128B.128 [R144+0x2100], [R14.64+0x80], !P5 ;  /* 0x021000800e907fae */ /* 0x0003e2000e901d4a */
[C---:B------:R-:W-:Y:S01]  /*20c0*/  ISETP.LT.OR P5, PT, R9.reuse, 0x1, P6 ;  /* 0x000000010900780c */ /* 0x040fe200037a1670 */
[----:B------:R-:W-:Y:S01]  /*20d0*/  IMAD.IADD R182, R186, 0x1, R183 ;  /* 0x00000001bab67824 */ /* 0x000fe200078e02b7 */
[----:B------:R-:W-:Y:S01]  /*20e0*/  ISETP.LT.OR P6, PT, R9, 0x21, P6 ;  /* 0x000000210900780c */ /* 0x000fe200037c1670 */
[----:B------:R-:W-:-:S02]  /*20f0*/  @P4 IMAD R43, R0, R43, R42 ;  /* 0x0000002b002b4224 */ /* 0x000fc400078e022a */
[----:B------:R-:W-:Y:S02]  /*2100*/  IMAD.MOV.U32 R0, RZ, RZ, 0x40 ;  /* 0x00000040ff007424 */ /* 0x000fe400078e00ff */
[----:B------:R-:W-:Y:S02]  /*2110*/  @P4 IMAD.IADD R43, R45, 0x1, R43 ;  /* 0x000000012d2b4824 */ /* 0x000fe400078e022b */
[C---:B------:R-:W-:Y:S01]  /*2120*/  IMAD R181, R3.reuse, 0x2, R186 ;  /* 0x0000000203b57824 */ /* 0x040fe200078e02ba */
[----:B------:R-:W-:Y:S01]  /*2130*/  SEL R188, R0, 0xffffffc0, !P0 ;  /* 0xffffffc000bc7807 */ /* 0x000fe20004000000 */
[----:B------:R-:W-:Y:S01]  /*2140*/  IMAD R180, R3, 0x2, R182 ;  /* 0x0000000203b47824 */ /* 0x000fe200078e02b6 */
[----:B------:R-:W-:Y:S01]  /*2150*/  PLOP3.LUT P0, PT, PT, PT, UP2, 0x80, 0x0 ;  /* 0x000000000000781c */ /* 0x000fe20003f0f028 */
[----:B------:R1:W-:Y:S01]  /*2160*/  LDGSTS.E.BYPASS.LTC128B.128 [R144+0x4100], [R14.64+0x100], !P5 ;  /* 0x041001000e907fae */ /* 0x0003e2000e901d4a */
[----:B------:R-:W-:Y:S01]  /*2170*/  ISETP.GE.AND P5, PT, R8, c[0x0][0x1d4], PT ;  /* 0x0000750008007a0c */ /* 0x000fe20003fa6270 */
[----:B------:R-:W-:-:S03]  /*2180*/  IMAD.IADD R2, R184, 0x1, R188 ;  /* 0x00000001b8027824 */ /* 0x000fc600078e02bc */
        /* <DEDUP_REMOVED lines=11> */
[----:B------:R3:W-:Y:S02]  /*2240*/  @P4 LDGSTS.E.BYPASS.LTC128B.128 [R144+0x14100], [R20.64+0x80], !P2 ;  /* 0x1410008014904fae */ /* 0x0007e4000d101d4a */
[----:B------:R-:W-:Y:S02]  /*2250*/  IMAD.IADD R0, R188, 0x1, R83 ;  /* 0x00000001bc007824 */ /* 0x000fe400078e0253 */
[----:B------:R3:W-:Y:S04]  /*2260*/  @P4 LDGSTS.E.BYPASS.LTC128B.128 [R144+0x16100], [R20.64+0x100], !P1 ;  /* 0x1610010014904fae */ /* 0x0007e8000c901d4a */
[----:B------:R4:W-:Y:S04]  /*2270*/  @P4 LDGSTS.E.BYPASS.LTC128B.128 [R144+0x13100], [R10.64], !P3 ;  /* 0x131000000a904fae */ /* 0x0009e8000d901d4a */
[----:B------:R4:W-:Y:S04]  /*2280*/  @P4 LDGSTS.E.BYPASS.LTC128B.128 [R144+0x15100], [R10.64+0x80], !P2 ;  /* 0x151000800a904fae */ /* 0x0009e8000d101d4a */
[----:B------:R4:W-:Y:S04]  /*2290*/  @P4 LDGSTS.E.BYPASS.LTC128B.128 [R144+0x17100], [R10.64+0x100], !P1 ;  /* 0x171001000a904fae */ /* 0x0009e8000c901d4a */
[----:B------:R-:W0:Y:S01]  /*22a0*/  LDGDEPBAR ;  /* 0x00000000000079af */ /* 0x000e220000000000 */
[----:B------:R-:W-:-:S04]  /*22b0*/  DEPBAR.LE SB0, 0x3 ;  /* 0x000080c00000791a */ /* 0x000fc80000000000 */
[----:B------:R-:W-:-:S04]  /*22c0*/  DEPBAR.LE SB0, 0x2 ;  /* 0x000080800000791a */ /* 0x000fc80000000000 */
[----:B------:R-:W-:Y:S06]  /*22d0*/  BAR.SYNC.DEFER_BLOCKING 0x0 ;  /* 0x0000000000007b1d */ /* 0x000fec0000010000 */
[----:B------:R-:W-:Y:S04]  /*22e0*/  LDSM.16.M88.4 R56, [R56+0x18100] ;  /* 0x018100003838783b */ /* 0x000fe80000000200 */
[----:B------:R-:W5:Y:S04]  /*22f0*/  LDSM.16.M88.4 R28, [R184+0xc100] ;  /* 0x00c10000b81c783b */ /* 0x000f680000000200 */
[----:B---3--:R-:W3:Y:S04]  /*2300*/  LDSM.16.M88.4 R20, [R184+0xc900] ;  /* 0x00c90000b814783b */ /* 0x008ee80000000200 */
[----:B------:R-:W2:Y:S04]  /*2310*/  LDSM.16.M88.4 R64, [R184+0xd100] ;  /* 0x00d10000b840783b */ /* 0x000ea80000000200 */
[----:B-1----:R-:W1:Y:S04]  /*2320*/  LDSM.16.M88.4 R12, [R184+0xd900] ;  /* 0x00d90000b80c783b */ /* 0x002e680000000200 */
[----:B------:R-:W-:Y:S04]  /*2330*/  LDSM.16.M88.4 R48, [R182] ;  /* 0x00000000b630783b */ /* 0x000fe80000000200 */
[----:B------:R-:W1:Y:S04]  /*2340*/  LDSM.16.M88.4 R36, [R83+0xc100] ;  /* 0x00c100005324783b */ /* 0x000e680000000200 */
[----:B----4-:R-:W4:Y:S04]  /*2350*/  LDSM.16.M88.4 R8, [R83+0xc900] ;  /* 0x00c900005308783b */ /* 0x010f280000000200 */
[----:B------:R-:W1:Y:S01]  /*2360*/  LDSM.16.M88.4 R52, [R83+0xd900] ;  /* 0x00d900005334783b */ /* 0x000e620000000200 */
[C---:B-----5:R-:W-:Y:S08]  /*2370*/  HMMA.16816.F32.BF16 R32, R56.reuse, R28, RZ ;  /* 0x0000001c3820723c */ /* 0x060ff000000418ff */
[C---:B------:R-:W-:Y:S08]  /*2380*/  HMMA.16816.F32.BF16 R28, R56.reuse, R30, RZ ;  /* 0x0000001e381c723c */ /* 0x040ff000000418ff */
[C---:B---3--:R-:W-:Y:S08]  /*2390*/  HMMA.16816.F32.BF16 R24, R56.reuse, R20, RZ ;  /* 0x000000143818723c */ /* 0x048ff000000418ff */
[C---:B------:R-:W-:Y:S08]  /*23a0*/  HMMA.16816.F32.BF16 R20, R56.reuse, R22, RZ ;  /* 0x000000163814723c */ /* 0x040ff000000418ff */
[C---:B--2---:R-:W-:Y:S08]  /*23b0*/  HMMA.16816.F32.BF16 R16, R56.reuse, R64, RZ ;  /* 0x000000403810723c */ /* 0x044ff000000418ff */
[C---:B------:R-:W-:Y:S08]  /*23c0*/  HMMA.16816.F32.BF16 R64, R56.reuse, R66, RZ ;  /* 0x000000423840723c */ /* 0x040ff000000418ff */
[----:B-1----:R-:W-:Y:S08]  /*23d0*/  HMMA.16816.F32.BF16 R60, R56, R12, RZ ;  /* 0x0000000c383c723c */ /* 0x002ff000000418ff */
[----:B------:R-:W-:Y:S07]  /*23e0*/  HMMA.16816.F32.BF16 R32, R48, R36, R32 ;  /* 0x000000243020723c */ /* 0x000fee0000041820 */
[C---:B------:R-:W-:Y:S01]  /*23f0*/  @P4 LEA R36, P5, R44.reuse, c[0x0][0x1f8], 0x1 ;  /* 0x00007e002c244a11 */ /* 0x040fe200078a08ff */
[----:B------:R-:W-:Y:S01]  /*2400*/  HMMA.16816.F32.BF16 R56, R56, R14, RZ ;  /* 0x0000000e3838723c */ /* 0x000fe200000418ff */
[----:B------:R-:W1:Y:S02]  /*2410*/  LDSM.16.M88.4 R12, [R83+0xd100] ;  /* 0x00d10000530c783b */ /* 0x000e640000000200 */
[----:B------:R-:W-:-:S05]  /*2420*/  @P4 LEA.HI.X R37, R44, c[0x0][0x1fc], R43, 0x1, P5 ;  /* 0x00007f002c254a11 */ /* 0x000fca00028f0c2b */
[C---:B------:R-:W-:Y:S01]  /*2430*/  HMMA.16816.F32.BF16 R28, R48.reuse, R38, R28 ;  /* 0x00000026301c723c */ /* 0x040fe2000004181c */
[----:B------:R-:W-:Y:S01]  /*2440*/  @!PT LDS RZ, [RZ] ;  /* 0x00000000fffff984 */ /* 0x000fe20000000800 */
[----:B------:R-:W-:Y:S01]  /*2450*/  @!PT LDS RZ, [RZ] ;  /* 0x00000000fffff984 */ /* 0x000fe20000000800 */
[----:B------:R-:W-:Y:S01]  /*2460*/  @!PT LDS RZ, [RZ] ;  /* 0x00000000fffff984 */ /* 0x000fe20000000800 */
[----:B------:R2:W-:Y:S04]  /*2470*/  @P4 LDGSTS.E.BYPASS.LTC128B.128 [R144+0x6100], [R36.64], !P3 ;  /* 0x0610000024904fae */ /* 0x0005e8000d901d4a */
[----:B------:R2:W-:Y:S02]  /*2480*/  @P4 LDGSTS.E.BYPASS.LTC128B.128 [R144+0x8100], [R36.64+0x80], !P2 ;  /* 0x0810008024904fae */ /* 0x0005e4000d101d4a */
[----:B------:R-:W-:Y:S01]  /*2490*/  @P4 IADD3 R38, P5, R41, R36, RZ ;  /* 0x0000002429264210 */ /* 0x000fe20007fbe0ff */
[----:B----4-:R-:W-:Y:S01]  /*24a0*/  HMMA.16816.F32.BF16 R24, R48, R8, R24 ;  /* 0x000000083018723c */ /* 0x010fe20000041818 */
[----:B------:R2:W-:Y:S03]  /*24b0*/  @P4 LDGSTS.E.BYPASS.LTC128B.128 [R144+0xa100], [R36.64+0x100], !P1 ;  /* 0x0a10010024904fae */ /* 0x0005e6000c901d4a */
[----:B------:R-:W-:-:S04]  /*24c0*/  @P4 IMAD.X R39, R40, 0x1, R37, P5 ;  /* 0x0000000128274824 */ /* 0x000fc800028e0625 */
[C---:B------:R-:W-:Y:S01]  /*24d0*/  HMMA.16816.F32.BF16 R20, R48.reuse, R10, R20 ;  /* 0x0000000a3014723c */ /* 0x040fe20000041814 */
[----:B------:R2:W-:Y:S04]  /*24e0*/  @P4 LDGSTS.E.BYPASS.LTC128B.128 [R144+0x7100], [R38.64], !P3 ;  /* 0x0710000026904fae */ /* 0x0005e8000d901d4a */
[----:B------:R2:W-:Y:S03]  /*24f0*/  @P4 LDGSTS.E.BYPASS.LTC128B.128 [R144+0x9100], [R38.64+0x80], !P2 ;  /* 0x0910008026904fae */ /* 0x0005e6000d101d4a */
[----:B------:R-:W-:Y:S01]  /*2500*/  HMMA.16816.F32.BF16 R60, R48, R52, R60 ;  /* 0x00000034303c723c */ /* 0x000fe2000004183c */
[----:B------:R2:W-:Y:S01]  /*2510*/  @P4 LDGSTS.E.BYPASS.LTC128B.128 [R144+0xb100], [R38.64+0x100], !P1 ;  /* 0x0b10010026904fae */ /* 0x0005e2000c901d4a */
[----:B------:R-:W-:-:S03]  /*2520*/  PLOP3.LUT P4, PT, PT, PT, UP2, 0x80, 0x0 ;  /* 0x000000000000781c */ /* 0x000fc60003f8f028 */
[----:B------:R-:W-:Y:S03]  /*2530*/  LDSM.16.M88.4 R8, [R181] ;  /* 0x00000000b508783b */ /* 0x000fe60000000200 */
[C---:B------:R-:W-:Y:S01]  /*2540*/  HMMA.16816.F32.BF16 R56, R48.reuse, R54, R56 ;  /* 0x000000363038723c */ /* 0x040fe20000041838 */
[----:B------:R-:W3:Y:S04]  /*2550*/  LDSM.16.M88.4 R44, [R2+0xc100] ;  /* 0x00c10000022c783b */ /* 0x000ee80000000200 */
[----:B------:R-:W4:Y:S03]  /*2560*/  LDSM.16.M88.4 R72, [R2+0xc900] ;  /* 0x00c900000248783b */ /* 0x000f260000000200 */
[C---:B-1----:R-:W-:Y:S01]  /*2570*/  HMMA.16816.F32.BF16 R16, R48.reuse, R12, R16 ;  /* 0x0000000c3010723c */ /* 0x042fe20000041810 */
[----:B------:R-:W1:Y:S04]  /*2580*/  LDSM.16.M88.4 R68, [R2+0xd100] ;  /* 0x00d100000244783b */ /* 0x000e680000000200 */
[----:B------:R-:W5:Y:S03]  /*2590*/  LDSM.16.M88.4 R40, [R2+0xd900] ;  /* 0x00d900000228783b */ /* 0x000f660000000200 */
[----:B------:R-:W-:Y:S01]  /*25a0*/  HMMA.16816.F32.BF16 R64, R48, R14, R64 ;  /* 0x0000000e3040723c */ /* 0x000fe20000041840 */
[----:B------:R-:W-:Y:S04]  /*25b0*/  LDSM.16.M88.4 R12, [R0+0xc100] ;  /* 0x00c10000000c783b */ /* 0x000fe80000000200 */
[----:B--2---:R-:W2:Y:S04]  /*25c0*/  LDSM.16.M88.4 R36, [R180] ;  /* 0x00000000b424783b */ /* 0x004ea80000000200 */
[----:B------:R-:W1:Y:S04]  /*25d0*/  LDSM.16.M88.4 R52, [R0+0xc900] ;  /* 0x00c900000034783b */ /* 0x000e680000000200 */
[----:B------:R-:W1:Y:S04]  /*25e0*/  LDSM.16.M88.4 R48, [R0+0xd100] ;  /* 0x00d100000030783b */ /* 0x000e680000000200 */
[----:B------:R-:W-:Y:S04]  /*25f0*/  LDSM.16.M88.4 R76, [R2+0xf100] ;  /* 0x00f10000024c783b */ /* 0x000fe80000000200 */
[----:B------:R-:W0:Y:S01]  /*2600*/  LDGDEPBAR ;  /* 0x00000000000079af */ /* 0x000e220000000000 */
[C---:B---3--:R-:W-:Y:S08]  /*2610*/  HMMA.16816.F32.BF16 R32, R8.reuse, R44, R32 ;  /* 0x0000002c0820723c */ /* 0x048ff00000041820 */
[C---:B------:R-:W-:Y:S01]  /*2620*/  HMMA.16816.F32.BF16 R28, R8.reuse, R46, R28 ;  /* 0x0000002e081c723c */ /* 0x040fe2000004181c */
[----:B------:R-:W3:Y:S07]  /*2630*/  LDSM.16.M88.4 R44, [R0+0xd900] ;  /* 0x00d90000002c783b */ /* 0x000eee0000000200 */
[C---:B----4-:R-:W-:Y:S08]  /*2640*/  HMMA.16816.F32.BF16 R24, R8.reuse, R72, R24 ;  /* 0x000000480818723c */ /* 0x050ff00000041818 */
[C---:B------:R-:W-:Y:S01]  /*2650*/  HMMA.16816.F32.BF16 R20, R8.reuse, R74, R20 ;  /* 0x0000004a0814723c */ /* 0x040fe20000041814 */
[----:B------:R-:W-:Y:S07]  /*2660*/  LDSM.16.M88.4 R72, [R184+0xe100] ;  /* 0x00e10000b848783b */ /* 0x000fee0000000200 */
[C---:B-1----:R-:W-:Y:S08]  /*2670*/  HMMA.16816.F32.BF16 R16, R8.reuse, R68, R16 ;  /* 0x000000440810723c */ /* 0x042ff00000041810 */
[C---:B------:R-:W-:Y:S01]  /*2680*/  HMMA.16816.F32.BF16 R64, R8.reuse, R70, R64 ;  /* 0x000000460840723c */ /* 0x040fe20000041840 */
[----:B------:R-:W-:Y:S07]  /*2690*/  LDSM.16.M88.4 R68, [R184+0xf900] ;  /* 0x00f90000b844783b */ /* 0x000fee0000000200 */
[C---:B-----5:R-:W-:Y:S08]  /*26a0*/  HMMA.16816.F32.BF16 R60, R8.reuse, R40, R60 ;  /* 0x00000028083c723c */ /* 0x060ff0000004183c */
[----:B------:R-:W-:Y:S01]  /*26b0*/  HMMA.16816.F32.BF16 R56, R8, R42, R56 ;  /* 0x0000002a0838723c */ /* 0x000fe20000041838 */
[----:B------:R-:W-:Y:S04]  /*26c0*/  LDSM.16.M88.4 R8, [R186+0x4000] ;  /* 0x00400000ba08783b */ /* 0x000fe80000000200 */
[----:B------:R-:W1:Y:S03]  /*26d0*/  LDSM.16.M88.4 R40, [R184+0xe900] ;  /* 0x00e90000b828783b */ /* 0x000e660000000200 */
[C---:B--2---:R-:W-:Y:S08]  /*26e0*/  HMMA.16816.F32.BF16 R32, R36.reuse, R12, R32 ;  /* 0x0000000c2420723c */ /* 0x044ff00000041820 */
        /* <DEDUP_REMOVED lines=10> */
[----:B------:R-:W3:Y:S04]  /*2790*/  LDSM.16.M88.4 R36, [R182+0x4000] ;  /* 0x00400000b624783b */ /* 0x000ee80000000200 */
[----:B------:R-:W4:Y:S03]  /*27a0*/  LDSM.16.M88.4 R44, [R83+0xf100] ;  /* 0x00f10000532c783b */ /* 0x000f260000000200 */
        /* <DEDUP_REMOVED lines=10> */
[----:B------:R-:W-:Y:S01]  /*2850*/  HMMA.16816.F32.BF16 R56, R8, R70, R56 ;  /* 0x000000460838723c */ /* 0x000fe20000041838 */
[----:B------:R-:W5:Y:S04]  /*2860*/  LDSM.16.M88.4 R8, [R2+0xe900] ;  /* 0x00e900000208783b */ /* 0x000f680000000200 */
[----:B------:R-:W1:Y:S03]  /*2870*/  LDSM.16.M88.4 R68, [R2+0xf900] ;  /* 0x00f900000244783b */ /* 0x000e660000000200 */
[C---:B---3--:R-:W-:Y:S08]  /*2880*/  HMMA.16816.F32.BF16 R32, R36.reuse, R52, R32 ;  /* 0x000000342420723c */ /* 0x048ff00000041820 */
[C---:B------:R-:W-:Y:S01]  /*2890*/  HMMA.16816.F32.BF16 R28, R36.reuse, R54, R28 ;  /* 0x00000036241c723c */ /* 0x040fe2000004181c */
[----:B------:R-:W-:Y:S07]  /*28a0*/  LDSM.16.M88.4 R52, [R180+0x4000] ;  /* 0x00400000b434783b */ /* 0x000fee0000000200 */
        /* <DEDUP_REMOVED lines=8> */
[----:B------:R-:W1:Y:S04]  /*2930*/  LDSM.16.M88.4 R40, [R0+0xf100] ;  /* 0x00f100000028783b */ /* 0x000e680000000200 */
[----:B------:R-:W1:Y:S03]  /*2940*/  LDSM.16.M88.4 R36, [R0+0xf900] ;  /* 0x00f900000024783b */ /* 0x000e660000000200 */
[C---:B--2---:R-:W-:Y:S08]  /*2950*/  HMMA.16816.F32.BF16 R32, R72.reuse, R12, R32 ;  /* 0x0000000c4820723c */ /* 0x044ff00000041820 */
[C---:B------:R-:W-:Y:S01]  /*2960*/  HMMA.16816.F32.BF16 R28, R72.reuse, R14, R28 ;  /* 0x0000000e481c723c */ /* 0x040fe2000004181c */
[----:B------:R-:W-:Y:S07]  /*2970*/  LDSM.16.M88.4 R12, [R186+0x8000] ;  /* 0x00800000ba0c783b */ /* 0x000fee0000000200 */
[C---:B-----5:R-:W-:Y:S08]  /*2980*/  HMMA.16816.F32.BF16 R24, R72.reuse, R8, R24 ;  /* 0x000000084818723c */ /* 0x060ff00000041818 */
[C---:B------:R-:W-:Y:S01]  /*2990*/  HMMA.16816.F32.BF16 R20, R72.reuse, R10, R20 ;  /* 0x0000000a4814723c */ /* 0x040fe20000041814 */
[----:B------:R-:W2:Y:S07]  /*29a0*/  LDSM.16.M88.4 R8, [R184+0x10100] ;  /* 0x01010000b808783b */ /* 0x000eae0000000200 */
[C---:B------:R-:W-:Y:S08]  /*29b0*/  HMMA.16816.F32.BF16 R16, R72.reuse, R76, R16 ;  /* 0x0000004c4810723c */ /* 0x040ff00000041810 */
[C---:B------:R-:W-:Y:S08]  /*29c0*/  HMMA.16816.F32.BF16 R64, R72.reuse, R78, R64 ;  /* 0x0000004e4840723c */ /* 0x040ff00000041840 */
[C---:B------:R-:W-:Y:S08]  /*29d0*/  HMMA.16816.F32.BF16 R60, R72.reuse, R68, R60 ;  /* 0x00000044483c723c */ /* 0x040ff0000004183c */
[----:B------:R-:W-:Y:S01]  /*29e0*/  HMMA.16816.F32.BF16 R68, R72, R70, R56 ;  /* 0x000000464844723c */ /* 0x000fe20000041838 */
[----:B------:R-:W5:Y:S04]  /*29f0*/  LDSM.16.M88.4 R56, [R184+0x10900] ;  /* 0x01090000b838783b */ /* 0x000f680000000200 */
[----:B------:R-:W2:Y:S03]  /*2a00*/  LDSM.16.M88.4 R72, [R184+0x11100] ;  /* 0x01110000b848783b */ /* 0x000ea60000000200 */
        /* <DEDUP_REMOVED lines=8> */
[----:B------:R-:W1:Y:S07]  /*2a90*/  LDSM.16.M88.4 R40, [R83+0x10100] ;  /* 0x010100005328783b */ /* 0x000e6e0000000200 */
[C---:B------:R-:W-:Y:S08]  /*2aa0*/  HMMA.16816.F32.BF16 R60, R52.reuse, R36, R60 ;  /* 0x00000024343c723c */ /* 0x040ff0000004183c */
[----:B------:R-:W-:Y:S01]  /*2ab0*/  HMMA.16816.F32.BF16 R68, R52, R38, R68 ;  /* 0x000000263444723c */ /* 0x000fe20000041844 */
[----:B------:R-:W4:Y:S04]  /*2ac0*/  LDSM.16.M88.4 R52, [R83+0x10900] ;  /* 0x010900005334783b */ /* 0x000f280000000200 */
[----:B------:R-:W1:Y:S03]  /*2ad0*/  LDSM.16.M88.4 R36, [R83+0x11100] ;  /* 0x011100005324783b */ /* 0x000e660000000200 */
[C---:B--2---:R-:W-:Y:S08]  /*2ae0*/  HMMA.16816.F32.BF16 R32, R12.reuse, R8, R32 ;  /* 0x000000080c20723c */ /* 0x044ff00000041820 */
[C---:B------:R-:W-:Y:S01]  /*2af0*/  HMMA.16816.F32.BF16 R28, R12.reuse, R10, R28 ;  /* 0x0000000a0c1c723c */ /* 0x040fe2000004181c */
[----:B------:R-:W2:Y:S07]  /*2b00*/  LDSM.16.M88.4 R8, [R83+0x11900] ;  /* 0x011900005308783b */ /* 0x000eae0000000200 */
[C---:B-----5:R-:W-:Y:S08]  /*2b10*/  HMMA.16816.F32.BF16 R24, R12.reuse, R56, R24 ;  /* 0x000000380c18723c */ /* 0x060ff00000041818 */
[C---:B------:R-:W-:Y:S01]  /*2b20*/  HMMA.16816.F32.BF16 R20, R12.reuse, R58, R20 ;  /* 0x0000003a0c14723c */ /* 0x040fe20000041814 */
[----:B------:R-:W-:Y:S07]  /*2b30*/  LDSM.16.M88.4 R56, [R180+0x8000] ;  /* 0x00800000b438783b */ /* 0x000fee0000000200 */
[C---:B------:R-:W-:Y:S08]  /*2b40*/  HMMA.16816.F32.BF16 R16, R12.reuse, R72, R16 ;  /* 0x000000480c10723c */ /* 0x040ff00000041810 */
[C---:B------:R-:W-:Y:S08]  /*2b50*/  HMMA.16816.F32.BF16 R64, R12.reuse, R74, R64 ;  /* 0x0000004a0c40723c */ /* 0x040ff00000041840 */
[C---:B---3--:R-:W-:Y:S08]  /*2b60*/  HMMA.16816.F32.BF16 R60, R12.reuse, R48, R60 ;  /* 0x000000300c3c723c */ /* 0x048ff0000004183c */
[----:B------:R-:W-:Y:S01]  /*2b70*/  HMMA.16816.F32.BF16 R68, R12, R50, R68 ;  /* 0x000000320c44723c */ /* 0x000fe20000041844 */
[----:B------:R-:W-:Y:S04]  /*2b80*/  LDSM.16.M88.4 R12, [R2+0x10100] ;  /* 0x01010000020c783b */ /* 0x000fe80000000200 */
[----:B------:R-:W-:Y:S03]  /*2b90*/  LDSM.16.M88.4 R48, [R2+0x11100] ;  /* 0x011100000230783b */ /* 0x000fe60000000200 */
[C---:B-1----:R-:W-:Y:S08]  /*2ba0*/  HMMA.16816.F32.BF16 R32, R44.reuse, R40, R32 ;  /* 0x000000282c20723c */ /* 0x042ff00000041820 */
[C---:B------:R-:W-:Y:S01]  /*2bb0*/  HMMA.16816.F32.BF16 R28, R44.reuse, R42, R28 ;  /* 0x0000002a2c1c723c */ /* 0x040fe2000004181c */
[----:B------:R-:W1:Y:S07]  /*2bc0*/  LDSM.16.M88.4 R40, [R181+0x8000] ;  /* 0x00800000b528783b */ /* 0x000e6e0000000200 */
[C---:B----4-:R-:W-:Y:S08]  /*2bd0*/  HMMA.16816.F32.BF16 R24, R44.reuse, R52, R24 ;  /* 0x000000342c18723c */ /* 0x050ff00000041818 */
[C---:B------:R-:W-:Y:S01]  /*2be0*/  HMMA.16816.F32.BF16 R20, R44.reuse, R54, R20 ;  /* 0x000000362c14723c */ /* 0x040fe20000041814 */
[----:B------:R-:W3:Y:S07]  /*2bf0*/  LDSM.16.M88.4 R52, [R2+0x10900] ;  /* 0x010900000234783b */ /* 0x000eee0000000200 */
[C---:B------:R-:W-:Y:S08]  /*2c00*/  HMMA.16816.F32.BF16 R16, R44.reuse, R36, R16 ;  /* 0x000000242c10723c */ /* 0x040ff00000041810 */
[C---:B------:R-:W-:Y:S01]  /*2c10*/  HMMA.16816.F32.BF16 R64, R44.reuse, R38, R64 ;  /* 0x000000262c40723c */ /* 0x040fe20000041840 */
[----:B------:R-:W4:Y:S07]  /*2c20*/  LDSM.16.M88.4 R36, [R2+0x11900] ;  /* 0x011900000224783b */ /* 0x000f2e0000000200 */
[C---:B--2---:R-:W-:Y:S01]  /*2c30*/  HMMA.16816.F32.BF16 R72, R44.reuse, R8, R60 ;  /* 0x000000082c48723c */ /* 0x044fe2000004183c */
[----:B------:R-:W-:Y:S07]  /*2c40*/  LDSM.16.M88.4 R60, [R0+0x10100] ;  /* 0x01010000003c783b */ /* 0x000fee0000000200 */
[----:B------:R-:W-:Y:S01]  /*2c50*/  HMMA.16816.F32.BF16 R68, R44, R10, R68 ;  /* 0x0000000a2c44723c */ /* 0x000fe20000041844 */
[----:B------:R-:W2:Y:S07]  /*2c60*/  LDSM.16.M88.4 R8, [R0+0x10900] ;  /* 0x010900000008783b */ /* 0x000eae0000000200 */
[C---:B-1----:R-:W-:Y:S08]  /*2c70*/  HMMA.16816.F32.BF16 R32, R40.reuse, R12, R32 ;  /* 0x0000000c2820723c */ /* 0x042ff00000041820 */
[C---:B------:R-:W-:Y:S01]  /*2c80*/  HMMA.16816.F32.BF16 R28, R40.reuse, R14, R28 ;  /* 0x0000000e281c723c */ /* 0x040fe2000004181c */
[----:B------:R-:W1:Y:S07]  /*2c90*/  LDSM.16.M88.4 R12, [R0+0x11100] ;  /* 0x01110000000c783b */ /* 0x000e6e0000000200 */
[C---:B---3--:R-:W-:Y:S08]  /*2ca0*/  HMMA.16816.F32.BF16 R24, R40.reuse, R52, R24 ;  /* 0x000000342818723c */ /* 0x048ff00000041818 */
[C---:B------:R-:W-:Y:S08]  /*2cb0*/  HMMA.16816.F32.BF16 R20, R40.reuse, R54, R20 ;  /* 0x000000362814723c */ /* 0x040ff00000041814 */
[C---:B------:R-:W-:Y:S08]  /*2cc0*/  HMMA.16816.F32.BF16 R16, R40.reuse, R48, R16 ;  /* 0x000000302810723c */ /* 0x040ff00000041810 */
[C---:B------:R-:W-:Y:S08]  /*2cd0*/  HMMA.16816.F32.BF16 R64, R40.reuse, R50, R64 ;  /* 0x000000322840723c */ /* 0x040ff00000041840 */
[C---:B----4-:R-:W-:Y:S07]  /*2ce0*/  HMMA.16816.F32.BF16 R72, R40.reuse, R36, R72 ;  /* 0x000000242848723c */ /* 0x050fee0000041848 */
[----:B------:R-:W-:Y:S01]  /*2cf0*/  LOP3.LUT R37, R80, 0xffffffe0, RZ, 0xc0, !PT ;  /* 0xffffffe050257812 */ /* 0x000fe200078ec0ff */
[----:B------:R-:W-:Y:S04]  /*2d00*/  HMMA.16816.F32.BF16 R68, R40, R38, R68 ;  /* 0x000000262844723c */ /* 0x000fe80000041844 */
[----:B------:R-:W-:-:S02]  /*2d10*/  IMAD.IADD R2, R6, 0x1, -R37 ;  /* 0x0000000106027824 */ /* 0x000fc400078e0a25 */
[----:B------:R3:W4:Y:S01]  /*2d20*/  LDSM.16.M88.4 R36, [R0+0x11900] ;  /* 0x011900000024783b */ /* 0x0007220000000200 */
[----:B------:R-:W-:Y:S01]  /*2d30*/  LEA.HI R41, R81, R6, RZ, 0x2 ;  /* 0x0000000651297211 */ /* 0x000fe200078f10ff */
[C---:B--2---:R-:W-:Y:S01]  /*2d40*/  HMMA.16816.F32.BF16 R24, R56.reuse, R8, R24 ;  /* 0x000000083818723c */ /* 0x044fe20000041818 */
[----:B------:R-:W-:Y:S02]  /*2d50*/  SHF.R.S32.HI R40, RZ, 0x1f, R7 ;  /* 0x0000001fff287819 */ /* 0x000fe40000011407 */
[----:B------:R-:W-:Y:S02]  /*2d60*/  LOP3.LUT R41, R41, 0xfffffffc, RZ, 0xc0, !PT ;  /* 0xfffffffc29297812 */ /* 0x000fe400078ec0ff */
[----:B------:R-:W-:Y:S02]  /*2d70*/  LEA.HI R40, R40, R7, RZ, 0x3 ;  /* 0x0000000728287211 */ /* 0x000fe400078f18ff */
[----:B------:R-:W-:Y:S01]  /*2d80*/  SHF.R.S32.HI R43, RZ, 0x1f, R2 ;  /* 0x0000001fff2b7819 */ /* 0x000fe20000011402 */
[----:B------:R-:W-:Y:S01]  /*2d90*/  IMAD.IADD R41, R6, 0x1, -R41 ;  /* 0x0000000106297824 */ /* 0x000fe200078e0a29 */
[----:B------:R-:W-:Y:S01]  /*2da0*/  LOP3.LUT R42, R40, 0xffffff8, RZ, 0xc0, !PT ;  /* 0x0ffffff8282a7812 */ /* 0x000fe200078ec0ff */
[----:B------:R-:W-:Y:S01]  /*2db0*/  HMMA.16816.F32.BF16 R32, R56, R60, R32 ;  /* 0x0000003c3820723c */ /* 0x000fe20000041820 */
[----:B------:R-:W-:-:S02]  /*2dc0*/  LEA.HI R6, R43, R2, RZ, 0x2 ;  /* 0x000000022b067211 */ /* 0x000fc400078f10ff */
[----:B------:R-:W-:Y:S01]  /*2dd0*/  LEA.HI R40, R41, R41, RZ, 0x1 ;  /* 0x0000002929287211 */ /* 0x000fe200078f08ff */
[----:B------:R-:W-:Y:S01]  /*2de0*/  IMAD.IADD R42, R7, 0x1, -R42 ;  /* 0x00000001072a7824 */ /* 0x000fe200078e0a2a */
[C---:B------:R-:W-:Y:S02]  /*2df0*/  LEA.HI.SX32 R195, R6.reuse, UR13, 0x1e ;  /* 0x0000000d06c37c11 */ /* 0x040fe4000f8ff2ff */
[----:B------:R-:W-:Y:S01]  /*2e00*/  LOP3.LUT R9, R6, 0x7ffffffc, RZ, 0xc0, !PT ;  /* 0x7ffffffc06097812 */ /* 0x000fe200078ec0ff */
[----:B------:R-:W-:Y:S02]  /*2e10*/  HMMA.16816.F32.BF16 R28, R56, R62, R28 ;  /* 0x0000003e381c723c */ /* 0x000fe4000004181c */
[----:B------:R-:W-:Y:S01]  /*2e20*/  IMAD R195, R42, 0x10, R195 ;  /* 0x000000102ac37824 */ /* 0x000fe200078e02c3 */
[----:B---3--:R-:W-:Y:S01]  /*2e30*/  LOP3.LUT R0, R40, 0x1ffffffe, RZ, 0xc0, !PT ;  /* 0x1ffffffe28007812 */ /* 0x008fe200078ec0ff */
[----:B------:R-:W-:Y:S01]  /*2e40*/  IMAD.IADD R204, R2, 0x1, -R9 ;  /* 0x0000000102cc7824 */ /* 0x000fe200078e0a09 */
[----:B------:R-:W-:-:S03]  /*2e50*/  IADD3 R9, -R5, c[0x0][0x1d0], R133 ;  /* 0x0000740005097a10 */ /* 0x000fc60007ffe185 */
[----:B------:R-:W-:Y:S01]  /*2e60*/  IMAD.IADD R0, R41, 0x1, -R0 ;  /* 0x0000000129007824 */ /* 0x000fe200078e0a00 */
[----:B------:R-:W-:Y:S01]  /*2e70*/  HMMA.16816.F32.BF16 R20, R56, R10, R20 ;  /* 0x0000000a3814723c */ /* 0x000fe20000041814 */
[----:B------:R-:W-:Y:S02]  /*2e80*/  IMAD.SHL.U32 R204, R204, 0x2, RZ ;  /* 0x00000002cccc7824 */ /* 0x000fe400078e00ff */
[----:B------:R-:W-:-:S03]  /*2e90*/  IMAD R195, R0, 0x8, R195 ;  /* 0x0000000800c37824 */ /* 0x000fc600078e02c3 */
[----:B------:R-:W-:Y:S01]  /*2ea0*/  IADD3 R6, R9, -c[0x0][0x168], -R204 ;  /* 0x80005a0009067a10 */ /* 0x000fe20007ffe8cc */
[----:B------:R-:W-:Y:S01]  /*2eb0*/  @P4 IMAD.HI.U32 R7, R195, c[0x0][0x2c8], RZ ;  /* 0x0000b200c3074a27 */ /* 0x000fe200078e00ff */
[----:B------:R-:W-:Y:S01]  /*2ec0*/  IADD3 R2, -R204, c[0x0][0x1d0], -R5 ;  /* 0x00007400cc027a10 */ /* 0x000fe20007ffe905 */
[C---:B-1----:R-:W-:Y:S01]  /*2ed0*/  HMMA.16816.F32.BF16 R16, R56.reuse, R12, R16 ;  /* 0x0000000c3810723c */ /* 0x042fe20000041810 */
[C---:B------:R-:W-:Y:S01]  /*2ee0*/  IADD3 R8, R6.reuse, c[0x0][0x328], RZ ;  /* 0x0000ca0006087a10 */ /* 0x040fe20007ffe0ff */
[----:B------:R-:W-:Y:S01]  /*2ef0*/  IMAD.MOV.U32 R0, RZ, RZ, R195 ;  /* 0x000000ffff007224 */ /* 0x000fe200078e00c3 */
[----:B------:R-:W-:Y:S02]  /*2f00*/  @P0 SHF.R.U32.HI R0, RZ, c[0x0][0x2cc], R7 ;  /* 0x0000b300ff000a19 */ /* 0x000fe40000011607 */
[----:B------:R-:W-:Y:S02]  /*2f10*/  PLOP3.LUT P0, PT, PT, PT, UP1, 0x40, 0x0 ;  /* 0x000000000000781c */ /* 0x000fe40003f0e818 */
[----:B------:R-:W-:Y:S01]  /*2f20*/  IADD3 R6, R6, UR6, RZ ;  /* 0x0000000606067c10 */ /* 0x000fe2000fffe0ff */
[----:B------:R-:W1:Y:S01]  /*2f30*/  SHFL.IDX PT, R7, R0, RZ, 0x1c1f ;  /* 0x001c1fff00077589 */ /* 0x000e6200000e0000 */
[C---:B------:R-:W-:Y:S08]  /*2f40*/  HMMA.16816.F32.BF16 R64, R56.reuse, R14, R64 ;  /* 0x0000000e3840723c */ /* 0x040ff00000041840 */
[C---:B----4-:R-:W-:Y:S08]  /*2f50*/  HMMA.16816.F32.BF16 R72, R56.reuse, R36, R72 ;  /* 0x000000243848723c */ /* 0x050ff00000041848 */
[----:B------:R-:W-:Y:S01]  /*2f60*/  HMMA.16816.F32.BF16 R68, R56, R38, R68 ;  /* 0x000000263844723c */ /* 0x000fe20000041844 */
[----:B-1----:R-:W-:-:S02]  /*2f70*/  IMAD.IADD R9, R8, 0x1, R7 ;  /* 0x0000000108097824 */ /* 0x002fc400078e0207 */
        /* <DEDUP_REMOVED lines=14> */
.L_x_4043:
[----:B------:R-:W-:-:S13]  /*3060*/  ISETP.NE.AND P0, PT, R133, c[0x0][0x32c], PT ;  /* 0x0000cb0085007a0c */ /* 0x000fda0003f05270 */
[----:B------:R-:W-:-:S05]  /*3070*/  @P0 IMAD.HI.U32 R7, R14, c[0x0][0x330], RZ ;  /* 0x0000cc000e070a27 */ /* 0x000fca00078e00ff */
[----:B------:R-:W-:Y:S02]  /*3080*/  @P0 SHF.R.U32.HI R14, RZ, c[0x0][0x334], R7 ;  /* 0x0000cd00ff0e0a19 */ /* 0x000fe40000011607 */
.L_x_4044:
[----:B------:R-:W-:Y:S05]  /*3090*/  BSYNC B0 ;  /* 0x0000000000007941 */ /* 0x000fea0003800000 */
.L_x_4042:
[----:B------:R-:W-:-:S04]  /*30a0*/  IMAD R9, R14, c[0x0][0x32c], -R5 ;  /* 0x0000cb000e097a24 */ /* 0x000fc800078e0a05 */
[----:B------:R-:W-:-:S05]  /*30b0*/  IMAD.IADD R9, R9, 0x1, -R204 ;  /* 0x0000000109097824 */ /* 0x000fca00078e0acc */
[----:B------:R-:W-:Y:S02]  /*30c0*/  IADD3 R7, R9, c[0x0][0x32c], RZ ;  /* 0x0000cb0009077a10 */ /* 0x000fe40007ffe0ff */
[----:B------:R-:W-:Y:S02]  /*30d0*/  IMNMX R10, R10, R9, !PT ;  /* 0x000000090a0a7217 */ /* 0x000fe40007800200 */
[----:B------:R-:W-:Y:S02]  /*30e0*/  IMNMX R12, R12, R7, PT ;  /* 0x000000070c0c7217 */ /* 0x000fe40003800200 */
.L_x_4041:
[----:B------:R-:W-:Y:S01]  /*30f0*/  ISETP.GT.AND P0, PT, R132, RZ, PT ;  /* 0x000000ff8400720c */ /* 0x000fe20003f04270 */
[----:B------:R-:W1:Y:S03]  /*3100*/  SHFL.IDX PT, R13, R0, 0x1, 0x1c1f ;  /* 0x003c1f00000d7f89 */ /* 0x000e6600000e0000 */
[C---:B------:R-:W-:Y:S02]  /*3110*/  ISETP.GT.AND P4, PT, R10.reuse, RZ, P0 ;  /* 0x000000ff0a00720c */ /* 0x040fe40000784270 */
[----:B------:R-:W-:-:S02]  /*3120*/  ISETP.GT.AND P5, PT, R10, 0x1, P0 ;  /* 0x000000010a00780c */ /* 0x000fc400007a4270 */
[C---:B------:R-:W-:Y:S02]  /*3130*/  ISETP.LT.OR P4, PT, R12.reuse, 0x1, P4 ;  /* 0x000000010c00780c */ /* 0x040fe40002781670 */
[----:B------:R-:W-:Y:S02]  /*3140*/  ISETP.LT.OR P5, PT, R12, 0x2, P5 ;  /* 0x000000020c00780c */ /* 0x000fe40002fa1670 */
[----:B------:R-:W-:Y:S02]  /*3150*/  FSEL R32, R32, -INF , !P4 ;  /* 0xff80000020207808 */ /* 0x000fe40006000000 */
[----:B------:R-:W-:Y:S02]  /*3160*/  ISETP.GT.AND P4, PT, R10, 0x8, P0 ;  /* 0x000000080a00780c */ /* 0x000fe40000784270 */
[----:B------:R-:W-:Y:S02]  /*3170*/  FSEL R33, R33, -INF , !P5 ;  /* 0xff80000021217808 */ /* 0x000fe40006800000 */
[----:B------:R-:W-:-:S02]  /*3180*/  ISETP.LT.OR P4, PT, R12, 0x9, P4 ;  /* 0x000000090c00780c */ /* 0x000fc40002781670 */
[----:B------:R-:W-:Y:S02]  /*3190*/  ISETP.GT.AND P5, PT, R10, 0x9, P0 ;  /* 0x000000090a00780c */ /* 0x000fe400007a4270 */
[----:B------:R-:W-:Y:S02]  /*31a0*/  FSEL R11, R28, -INF , !P4 ;  /* 0xff8000001c0b7808 */ /* 0x000fe40006000000 */
[----:B------:R-:W-:Y:S01]  /*31b0*/  ISETP.GT.AND P4, PT, R10, 0x10, P0 ;  /* 0x000000100a00780c */ /* 0x000fe20000784270 */
[--C-:B-1----:R-:W-:Y:S01]  /*31c0*/  IMAD.IADD R15, R8, 0x1, R13.reuse ;  /* 0x00000001080f7824 */ /* 0x102fe200078e020d */
[----:B------:R-:W-:Y:S01]  /*31d0*/  ISETP.LT.OR P5, PT, R12, 0xa, P5 ;  /* 0x0000000a0c00780c */ /* 0x000fe20002fa1670 */
[----:B------:R-:W-:Y:S01]  /*31e0*/  IMAD.IADD R0, R6, 0x1, R13 ;  /* 0x0000000106007824 */ /* 0x000fe200078e020d */
[----:B------:R-:W-:Y:S02]  /*31f0*/  ISETP.LT.OR P4, PT, R12, 0x11, P4 ;  /* 0x000000110c00780c */ /* 0x000fe40002781670 */
[----:B------:R-:W-:-:S02]  /*3200*/  FSEL R29, R29, -INF , !P5 ;  /* 0xff8000001d1d7808 */ /* 0x000fc40006800000 */
[----:B------:R-:W-:Y:S02]  /*3210*/  FSEL R9, R24, -INF , !P4 ;  /* 0xff80000018097808 */ /* 0x000fe40006000000 */
[C---:B------:R-:W-:Y:S02]  /*3220*/  ISETP.GT.AND P4, PT, R10.reuse, 0x18, P0 ;  /* 0x000000180a00780c */ /* 0x040fe40000784270 */
[----:B------:R-:W-:Y:S02]  /*3230*/  ISETP.GT.AND P5, PT, R10, 0x11, P0 ;  /* 0x000000110a00780c */ /* 0x000fe400007a4270 */
[C---:B------:R-:W-:Y:S02]  /*3240*/  ISETP.LT.OR P4, PT, R12.reuse, 0x19, P4 ;  /* 0x000000190c00780c */ /* 0x040fe40002781670 */
[----:B------:R-:W-:Y:S02]  /*3250*/  ISETP.LT.OR P5, PT, R12, 0x12, P5 ;  /* 0x000000120c00780c */ /* 0x000fe40002fa1670 */
[----:B------:R-:W-:-:S02]  /*3260*/  FSEL R7, R20, -INF , !P4 ;  /* 0xff80000014077808 */ /* 0x000fc40006000000 */
[----:B------:R-:W-:Y:S02]  /*3270*/  ISETP.GT.AND P4, PT, R10, 0x20, P0 ;  /* 0x000000200a00780c */ /* 0x000fe40000784270 */
[----:B------:R-:W-:Y:S02]  /*3280*/  FSEL R25, R25, -INF , !P5 ;  /* 0xff80000019197808 */ /* 0x000fe40006800000 */
[----:B------:R-:W-:Y:S02]  /*3290*/  ISETP.LT.OR P4, PT, R12, 0x21, P4 ;  /* 0x000000210c00780c */ /* 0x000fe40002781670 */
[----:B------:R-:W-:Y:S02]  /*32a0*/  ISETP.GT.AND P5, PT, R10, 0x19, P0 ;  /* 0x000000190a00780c */ /* 0x000fe400007a4270 */
[----:B------:R-:W-:Y:S02]  /*32b0*/  FSEL R171, R16, -INF , !P4 ;  /* 0xff80000010ab7808 */ /* 0x000fe40006000000 */
[----:B------:R-:W-:-:S02]  /*32c0*/  ISETP.GT.AND P4, PT, R10, 0x28, P0 ;  /* 0x000000280a00780c */ /* 0x000fc40000784270 */
[C---:B------:R-:W-:Y:S02]  /*32d0*/  ISETP.LT.OR P5, PT, R12.reuse, 0x1a, P5 ;  /* 0x0000001a0c00780c */ /* 0x040fe40002fa1670 */
[----:B------:R-:W-:Y:S02]  /*32e0*/  ISETP.LT.OR P4, PT, R12, 0x29, P4 ;  /* 0x000000290c00780c */ /* 0x000fe40002781670 */
[----:B------:R-:W-:Y:S02]  /*32f0*/  FSEL R21, R21, -INF , !P5 ;  /* 0xff80000015157808 */ /* 0x000fe40006800000 */
        /* <DEDUP_REMOVED lines=14> */
[----:B------:R-:W-:-:S02]  /*33e0*/  PLOP3.LUT P4, PT, PT, PT, UP1, 0x40, 0x0 ;  /* 0x000000000000781c */ /* 0x000fc40003f8e818 */
[----:B------:R-:W-:Y:S02]  /*33f0*/  ISETP.LT.OR P5, PT, R12, 0x32, P5 ;  /* 0x000000320c00780c */ /* 0x000fe40002fa1670 */
[----:B------:R-:W-:Y:S02]  /*3400*/  IMNMX R2, R15, R2, PT ;  /* 0x000000020f027217 */ /* 0x000fe40003800200 */
[----:B------:R-:W-:Y:S02]  /*3410*/  FSEL R173, R73, -INF , !P5 ;  /* 0xff80000049ad7808 */ /* 0x000fe40006800000 */
[----:B------:R-:W-:-:S04]  /*3420*/  ISETP.GT.AND P5, PT, R10, 0x39, P0 ;  /* 0x000000390a00780c */ /* 0x000fc800007a4270 */
[----:B------:R-:W-:-:S04]  /*3430*/  ISETP.LT.OR P5, PT, R12, 0x3a, P5 ;  /* 0x0000003a0c00780c */ /* 0x000fc80002fa1670 */
[----:B------:R-:W-:Y:S01]  /*3440*/  FSEL R141, R69, -INF , !P5 ;  /* 0xff800000458d7808 */ /* 0x000fe20006800000 */
        /* <DEDUP_REMOVED lines=12> */
.L_x_4047:
[----:B------:R-:W-:-:S13]  /*3510*/  ISETP.NE.AND P4, PT, R133, c[0x0][0x32c], PT ;  /* 0x0000cb0085007a0c */ /* 0x000fda0003f85270 */
[----:B------:R-:W-:-:S05]  /*3520*/  @P4 IMAD.HI.U32 R6, R8, c[0x0][0x330], RZ ;  /* 0x0000cc0008064a27 */ /* 0x000fca00078e00ff */
[----:B------:R-:W-:Y:S02]  /*3530*/  @P4 SHF.R.U32.HI R8, RZ, c[0x0][0x334], R6 ;  /* 0x0000cd00ff084a19 */ /* 0x000fe40000011606 */
.L_x_4048:
[----:B------:R-:W-:Y:S05]  /*3540*/  BSYNC B0 ;  /* 0x0000000000007941 */ /* 0x000fea0003800000 */
.L_x_4046:
[----:B------:R-:W-:-:S04]  /*3550*/  IMAD R13, R8, c[0x0][0x32c], -R5 ;  /* 0x0000cb00080d7a24 */ /* 0x000fc800078e0a05 */
[----:B------:R-:W-:-:S05]  /*3560*/  IMAD.IADD R13, R13, 0x1, -R204 ;  /* 0x000000010d0d7824 */ /* 0x000fca00078e0acc */
[----:B------:R-:W-:Y:S02]  /*3570*/  IADD3 R5, R13, c[0x0][0x32c], RZ ;  /* 0x0000cb000d057a10 */ /* 0x000fe40007ffe0ff */
[----:B------:R-:W-:Y:S02]  /*3580*/  IMNMX R0, R0, R13, !PT ;  /* 0x0000000d00007217 */ /* 0x000fe40007800200 */
[----:B------:R-:W-:Y:S02]  /*3590*/  IMNMX R2, R2, R5, PT ;  /* 0x0000000502027217 */ /* 0x000fe40003800200 */
.L_x_4045:
[----:B------:R-:W-:Y:S01]  /*35a0*/  ISETP.GT.AND P5, PT, R0, 0x8, P0 ;  /* 0x000000080000780c */ /* 0x000fe200007a4270 */
[----:B------:R-:W-:-:S04]  /*35b0*/  DEPBAR.LE SB0, 0x2 ;  /* 0x000080800000791a */ /* 0x000fc80000000000 */
[----:B------:R-:W-:Y:S01]  /*35c0*/  BAR.SYNC.DEFER_BLOCKING 0x0 ;  /* 0x0000000000007b1d */ /* 0x000fe20000010000 */
[----:B------:R-:W-:Y:S01]  /*35d0*/  ISETP.LT.OR P5, PT, R2, 0x9, P5 ;  /* 0x000000090200780c */ /* 0x000fe20002fa1670 */
[----:B------:R-:W-:Y:S01]  /*35e0*/  IMAD.SHL.U32 R135, R4, 0x2, RZ ;  /* 0x0000000204877824 */ /* 0x000fe200078e00ff */
[----:B------:R-:W-:Y:S02]  /*35f0*/  ISETP.GT.AND P4, PT, R0, 0x1, P0 ;  /* 0x000000010000780c */ /* 0x000fe40000784270 */
[----:B------:R-:W-:Y:S01]  /*3600*/  FSEL R30, R30, -INF , !P5 ;  /* 0xff8000001e1e7808 */ /* 0x000fe20006800000 */
[--C-:B------:R-:W-:Y:S01]  /*3610*/  IMAD.IADD R172, R183, 0x1, R135.reuse ;  /* 0x00000001b7ac7824 */ /* 0x100fe200078e0287 */
[----:B------:R-:W-:Y:S01]  /*3620*/  ISETP.GT.AND P5, PT, R0, 0x10, P0 ;  /* 0x000000100000780c */ /* 0x000fe200007a4270 */
[C---:B------:R-:W-:Y:S01]  /*3630*/  IMAD R134, R3.reuse, 0x2, R135 ;  /* 0x0000000203867824 */ /* 0x040fe200078e0287 */
[C---:B------:R-:W-:Y:S01]  /*3640*/  ISETP.LT.OR P4, PT, R2.reuse, 0x2, P4 ;  /* 0x000000020200780c */ /* 0x040fe20002781670 */
[----:B------:R-:W-:Y:S01]  /*3650*/  IMAD R3, R3, 0x2, R172 ;  /* 0x0000000203037824 */ /* 0x000fe200078e02ac */
[----:B------:R-:W-:Y:S01]  /*3660*/  ISETP.LT.OR P5, PT, R2, 0x11, P5 ;  /* 0x000000110200780c */ /* 0x000fe20002fa1670 */
[----:B------:R-:W-:Y:S01]  /*3670*/  IMAD.IADD R160, R183, 0x1, R134 ;  /* 0x00000001b7a07824 */ /* 0x000fe200078e0286 */
[----:B------:R-:W-:Y:S01]  /*3680*/  FSEL R14, R35, -INF , !P4 ;  /* 0xff800000230e7808 */ /* 0x000fe20006000000 */
[----:B------:R-:W-:Y:S01]  /*3690*/  ULDC.64 UR4, c[0x0][0x2c8] ;  /* 0x0000b20000047ab9 */ /* 0x000fe20000000a00 */
[----:B------:R-:W-:Y:S01]  /*36a0*/  ISETP.GT.AND P4, PT, R0, 0x9, P0 ;  /* 0x000000090000780c */ /* 0x000fe20000784270 */
[----:B------:R-:W-:Y:S01]  /*36b0*/  UIMAD.WIDE.U32 UR14, UR13, UR4, URZ ;  /* 0x000000040d0e72a5 */ /* 0x000fe2000f8e003f */
[----:B------:R-:W-:-:S02]  /*36c0*/  FMNMX.FTZ R8, R32, R33, !PT ;  /* 0x0000002120087209 */ /* 0x000fc40007810000 */
[----:B------:R-:W-:Y:S01]  /*36d0*/  FSEL R26, R26, -INF , !P5 ;  /* 0xff8000001a1a7808 */ /* 0x000fe20006800000 */
[----:B------:R-:W-:Y:S01]  /*36e0*/  ULDC UR4, c[0x0][0x328] ;  /* 0x0000ca0000047ab9 */ /* 0x000fe20000000800 */
[----:B------:R-:W-:Y:S02]  /*36f0*/  ISETP.GT.AND P5, PT, R0, RZ, P0 ;  /* 0x000000ff0000720c */ /* 0x000fe400007a4270 */
[C---:B------:R-:W-:Y:S01]  /*3700*/  ISETP.LT.OR P4, PT, R2.reuse, 0xa, P4 ;  /* 0x0000000a0200780c */ /* 0x040fe20002781670 */
[----:B------:R-:W-:Y:S01]  /*3710*/  LDSM.16.MT88.4 R40, [R135+0x2100] ;  /* 0x002100008728783b */ /* 0x000fe20000004200 */
[----:B------:R-:W-:Y:S01]  /*3720*/  FMNMX.FTZ R8, R11, R8, !PT ;  /* 0x000000080b087209 */ /* 0x000fe20007810000 */
[----:B------:R-:W-:Y:S01]  /*3730*/  @UP2 UMOV UR7, UR15 ;  /* 0x0000000f00072c82 */ /* 0x000fe20008000000 */
[----:B------:R-:W-:Y:S01]  /*3740*/  ISETP.LT.OR P5, PT, R2, 0x1, P5 ;  /* 0x000000010200780c */ /* 0x000fe20002fa1670 */
[----:B------:R-:W-:Y:S01]  /*3750*/  LDSM.16.MT88.4 R124, [R135+0x100] ;  /* 0x00010000877c783b */ /* 0x000fe20000004200 */
[----:B------:R-:W-:Y:S01]  /*3760*/  FSEL R6, R31, -INF , !P4 ;  /* 0xff8000001f067808 */ /* 0x000fe20006000000 */
[----:B------:R-:W-:Y:S01]  /*3770*/  @UP2 USHF.R.U32.HI UR13, URZ, UR5, UR7 ;  /* 0x000000053f0d2299 */ /* 0x000fe20008011607 */
[----:B------:R-:W-:Y:S01]  /*3780*/  FMNMX.FTZ R8, R29, R8, !PT ;  /* 0x000000081d087209 */ /* 0x000fe20007810000 */
[----:B------:R-:W-:Y:S01]  /*3790*/  LDSM.16.MT88.4 R104, [R172+0x100] ;  /* 0x00010000ac68783b */ /* 0x000fe20000004200 */
[----:B------:R-:W-:Y:S01]  /*37a0*/  ISETP.GT.AND P4, PT, R0, 0x11, P0 ;  /* 0x000000110000780c */ /* 0x000fe20000784270 */
[----:B------:R-:W-:Y:S01]  /*37b0*/  UIADD3 UR12, UR12, UR13, URZ ;  /* 0x0000000d0c0c7290 */ /* 0x000fe2000fffe03f */
[----:B------:R-:W-:Y:S01]  /*37c0*/  FSEL R34, R34, -INF , !P5 ;  /* 0xff80000022227808 */ /* 0x000fe20006800000 */
[----:B------:R-:W-:Y:S01]  /*37d0*/  LDSM.16.MT88.4 R112, [R134+0x100] ;  /* 0x000100008670783b */ /* 0x000fe20000004200 */
[----:B------:R-:W-:Y:S01]  /*37e0*/  FMNMX.FTZ R8, R9, R8, !PT ;  /* 0x0000000809087209 */ /* 0x000fe20007810000 */
[----:B------:R-:W-:Y:S01]  /*37f0*/  UIADD3 UR4, UR12, UR4, URZ ;  /* 0x000000040c047290 */ /* 0x000fe2000fffe03f */
[----:B------:R-:W-:Y:S01]  /*3800*/  ISETP.LT.OR P4, PT, R2, 0x12, P4 ;  /* 0x000000120200780c */ /* 0x000fe20002781670 */
[----:B------:R-:W-:Y:S01]  /*3810*/  LDSM.16.MT88.4 R120, [R3+0x100] ;  /* 0x000100000378783b */ /* 0x000fe20000004200 */
[----:B------:R-:W-:-:S02]  /*3820*/  FMNMX.FTZ R5, R34, R14, !PT ;  /* 0x0000000e22057209 */ /* 0x000fc40007810000 */
[----:B------:R-:W-:Y:S01]  /*3830*/  FMNMX.FTZ R8, R25, R8, !PT ;  /* 0x0000000819087209 */ /* 0x000fe20007810000 */
[----:B------:R-:W-:Y:S01]  /*3840*/  LDSM.16.MT88.4 R48, [R172+0x2100] ;  /* 0x00210000ac30783b */ /* 0x000fe20000004200 */
[----:B------:R-:W-:Y:S02]  /*3850*/  FSEL R12, R27, -INF , !P4 ;  /* 0xff8000001b0c7808 */ /* 0x000fe40006000000 */
[----:B------:R-:W-:Y:S01]  /*3860*/  ISETP.GT.AND P4, PT, R0, 0x19, P0 ;  /* 0x000000190000780c */ /* 0x000fe20000784270 */
[----:B------:R-:W-:Y:S01]  /*3870*/  LDSM.16.MT88.4 R56, [R134+0x2100] ;  /* 0x002100008638783b */ /* 0x000fe20000004200 */
[----:B------:R-:W-:Y:S02]  /*3880*/  FMNMX.FTZ R5, R30, R5, !PT ;  /* 0x000000051e057209 */ /* 0x000fe40007810000 */
[----:B------:R-:W-:Y:S01]  /*3890*/  FMNMX.FTZ R8, R7, R8, !PT ;  /* 0x0000000807087209 */ /* 0x000fe20007810000 */
[----:B------:R-:W-:Y:S01]  /*38a0*/  LDSM.16.MT88.4 R80, [R172+0x4100] ;  /* 0x00410000ac50783b */ /* 0x000fe20000004200 */
[----:B------:R-:W-:-:S02]  /*38b0*/  ISETP.GT.AND P5, PT, R0, 0x18, P0 ;  /* 0x000000180000780c */ /* 0x000fc400007a4270 */
[----:B------:R-:W-:Y:S01]  /*38c0*/  ISETP.LT.OR P4, PT, R2, 0x1a, P4 ;  /* 0x0000001a0200780c */ /* 0x000fe20002781670 */
[----:B------:R-:W-:Y:S01]  /*38d0*/  LDSM.16.MT88.4 R88, [R134+0x4100] ;  /* 0x004100008658783b */ /* 0x000fe20000004200 */
[----:B------:R-:W-:Y:S02]  /*38e0*/  FMNMX.FTZ R5, R6, R5, !PT ;  /* 0x0000000506057209 */ /* 0x000fe40007810000 */
[----:B------:R-:W-:Y:S01]  /*38f0*/  FMNMX.FTZ R16, R21, R8, !PT ;  /* 0x0000000815107209 */ /* 0x000fe20007810000 */
[----:B------:R-:W-:Y:S01]  /*3900*/  LDSM.16.MT88.4 R136, [R172+0x900] ;  /* 0x00090000ac88783b */ /* 0x000fe20000004200 */
[----:B------:R-:W-:Y:S02]  /*3910*/  ISETP.LT.OR P5, PT, R2, 0x19, P5 ;  /* 0x000000190200780c */ /* 0x000fe40002fa1670 */
[----:B------:R-:W-:Y:S02]  /*3920*/  FSEL R8, R23, -INF , !P4 ;  /* 0xff80000017087808 */ /* 0x000fe40006000000 */
[----:B------:R-:W-:-:S02]  /*3930*/  FMNMX.FTZ R5, R26, R5, !PT ;  /* 0x000000051a057209 */ /* 0x000fc40007810000 */
[----:B------:R-:W-:Y:S02]  /*3940*/  ISETP.GT.AND P4, PT, R0, 0x21, P0 ;  /* 0x000000210000780c */ /* 0x000fe40000784270 */
[----:B------:R-:W-:Y:S02]  /*3950*/  FSEL R10, R22, -INF , !P5 ;  /* 0xff800000160a7808 */ /* 0x000fe40006800000 */
[----:B------:R-:W-:Y:S02]  /*3960*/  ISETP.GT.AND P5, PT, R0, 0x20, P0 ;  /* 0x000000200000780c */ /* 0x000fe400007a4270 */
[----:B------:R-:W-:Y:S02]  /*3970*/  FMNMX.FTZ R5, R12, R5, !PT ;  /* 0x000000050c057209 */ /* 0x000fe40007810000 */
[C---:B------:R-:W-:Y:S02]  /*3980*/  ISETP.LT.OR P4, PT, R2.reuse, 0x22, P4 ;  /* 0x000000220200780c */ /* 0x040fe40002781670 */
[----:B------:R-:W-:-:S02]  /*3990*/  ISETP.LT.OR P5, PT, R2, 0x21, P5 ;  /* 0x000000210200780c */ /* 0x000fc40002fa1670 */
[----:B------:R-:W-:Y:S02]  /*39a0*/  FMNMX.FTZ R5, R10, R5, !PT ;  /* 0x000000050a057209 */ /* 0x000fe40007810000 */
[----:B------:R-:W-:Y:S02]  /*39b0*/  FSEL R174, R19, -INF , !P4 ;  /* 0xff80000013ae7808 */ /* 0x000fe40006000000 */
[----:B------:R-:W-:Y:S02]  /*39c0*/  ISETP.GT.AND P4, PT, R0, 0x28, P0 ;  /* 0x000000280000780c */ /* 0x000fe40000784270 */
[----:B------:R-:W-:Y:S02]  /*39d0*/  FMNMX.FTZ R16, R171, R16, !PT ;  /* 0x00000010ab107209 */ /* 0x000fe40007810000 */
[----:B------:R-:W-:Y:S02]  /*39e0*/  FSEL R210, R18, -INF , !P5 ;  /* 0xff80000012d27808 */ /* 0x000fe40006800000 */
[----:B------:R-:W-:-:S02]  /*39f0*/  FMNMX.FTZ R13, R8, R5, !PT ;  /* 0x00000005080d7209 */ /* 0x000fc40007810000 */
[----:B------:R-:W-:Y:S02]  /*3a00*/  ISETP.LT.OR P4, PT, R2, 0x29, P4 ;  /* 0x000000290200780c */ /* 0x000fe40002781670 */
[----:B------:R-:W-:Y:S02]  /*3a10*/  FMNMX.FTZ R16, R165, R16, !PT ;  /* 0x00000010a5107209 */ /* 0x000fe40007810000 */
[----:B------:R-:W-:Y:S02]  /*3a20*/  ISETP.GT.AND P5, PT, R0, 0x29, P0 ;  /* 0x000000290000780c */ /* 0x000fe400007a4270 */
[----:B------:R-:W-:Y:S02]  /*3a30*/  FMNMX.FTZ R13, R210, R13, !PT ;  /* 0x0000000dd20d7209 */ /* 0x000fe40007810000 */
[----:B------:R-:W-:Y:S02]  /*3a40*/  FSEL R206, R66, -INF , !P4 ;  /* 0xff80000042ce7808 */ /* 0x000fe40006000000 */
[----:B------:R-:W-:-:S02]  /*3a50*/  FMNMX.FTZ R16, R163, R16, !PT ;  /* 0x00000010a3107209 */ /* 0x000fc40007810000 */
[----:B------:R-:W-:Y:S02]  /*3a60*/  ISETP.LT.OR P5, PT, R2, 0x2a, P5 ;  /* 0x0000002a0200780c */ /* 0x000fe40002fa1670 */
[----:B------:R-:W-:Y:S02]  /*3a70*/  ISETP.GT.AND P4, PT, R0, 0x30, P0 ;  /* 0x000000300000780c */ /* 0x000fe40000784270 */
[----:B------:R-:W-:Y:S02]  /*3a80*/  FMNMX.FTZ R13, R174, R13, !PT ;  /* 0x0000000dae0d7209 */ /* 0x000fe40007810000 */
[----:B------:R-:W-:Y:S02]  /*3a90*/  FMNMX.FTZ R16, R169, R16, !PT ;  /* 0x00000010a9107209 */ /* 0x000fe40007810000 */
[----:B------:R-:W-:Y:S02]  /*3aa0*/  FSEL R176, R67, -INF , !P5 ;  /* 0xff80000043b07808 */ /* 0x000fe40006800000 */
[----:B------:R-:W-:Y:S01]  /*3ab0*/  ISETP.LT.OR P4, PT, R2, 0x31, P4 ;  /* 0x000000310200780c */ /* 0x000fe20002781670 */
[----:B------:R-:W-:Y:S01]  /*3ac0*/  LDSM.16.MT88.4 R64, [R160+0x2100] ;  /* 0x00210000a040783b */ /* 0x000fe20000004200 */
[----:B------:R-:W-:-:S02]  /*3ad0*/  ISETP.GT.AND P5, PT, R0, 0x31, P0 ;  /* 0x000000310000780c */ /* 0x000fc400007a4270 */
[----:B------:R-:W-:Y:S02]  /*3ae0*/  FMNMX.FTZ R13, R206, R13, !PT ;  /* 0x0000000dce0d7209 */ /* 0x000fe40007810000 */
[----:B------:R-:W-:Y:S02]  /*3af0*/  FMNMX.FTZ R16, R175, R16, !PT ;  /* 0x00000010af107209 */ /* 0x000fe40007810000 */
[----:B------:R-:W-:Y:S02]  /*3b00*/  FSEL R142, R74, -INF , !P4 ;  /* 0xff8000004a8e7808 */ /* 0x000fe40006000000 */
[----:B------:R-:W-:Y:S02]  /*3b10*/  ISETP.LT.OR P5, PT, R2, 0x32, P5 ;  /* 0x000000320200780c */ /* 0x000fe40002fa1670 */
[----:B------:R-:W-:Y:S02]  /*3b20*/  ISETP.GT.AND P4, PT, R0, 0x38, P0 ;  /* 0x000000380000780c */ /* 0x000fe40000784270 */
[----:B------:R-:W-:-:S02]  /*3b30*/  FMNMX.FTZ R13, R176, R13, !PT ;  /* 0x0000000db00d7209 */ /* 0x000fc40007810000 */
[----:B------:R-:W-:Y:S02]  /*3b40*/  FMNMX.FTZ R16, R173, R16, !PT ;  /* 0x00000010ad107209 */ /* 0x000fe40007810000 */
[----:B------:R-:W-:Y:S02]  /*3b50*/  ISETP.GT.AND P0, PT, R0, 0x39, P0 ;  /* 0x000000390000780c */ /* 0x000fe40000704270 */
[----:B------:R-:W-:Y:S02]  /*3b60*/  FSEL R140, R75, -INF , !P5 ;  /* 0xff8000004b8c7808 */ /* 0x000fe40006800000 */
[----:B------:R-:W-:Y:S01]  /*3b70*/  ISETP.LT.OR P4, PT, R2, 0x39, P4 ;  /* 0x000000390200780c */ /* 0x000fe20002781670 */
[----:B------:R-:W-:Y:S01]  /*3b80*/  LDSM.16.MT88.4 R72, [R135+0x4100] ;  /* 0x004100008748783b */ /* 0x000fe20000004200 */
        /* <DEDUP_REMOVED lines=9> */
[----:B------:R-:W-:-:S05]  /*3c20*/  FMNMX.FTZ R13, R168, R13, !PT ;  /* 0x0000000da80d7209 */ /* 0x000fca0007810000 */
[----:B------:R-:W2:Y:S01]  /*3c30*/  SHFL.BFLY PT, R0, R13, 0x2, 0x1f ;  /* 0x0c401f000d007f89 */ /* 0x000ea200000e0000 */
[----:B-1----:R-:W-:-:S03]  /*3c40*/  FMNMX.FTZ R15, R5, R16, !PT ;  /* 0x00000010050f7209 */ /* 0x002fc60007810000 */
[----:B------:R-:W-:Y:S04]  /*3c50*/  LDSM.16.MT88.4 R16, [R134+0x2900] ;  /* 0x002900008610783b */ /* 0x000fe80000004200 */
        /* <DEDUP_REMOVED lines=8> */
[C---:B------:R-:W-:Y:S01]  /*3ce0*/  FMUL.FTZ R167, R0.reuse, c[0x0][0x2d0] ;  /* 0x0000b40000a77a20 */ /* 0x040fe20000410000 */
[----:B------:R-:W-:-:S03]  /*3cf0*/  FSETP.NEU.FTZ.AND P0, PT, R0, -INF , PT ;  /* 0xff8000000000780b */ /* 0x000fc60003f1d000 */
[--C-:B------:R-:W-:Y:S01]  /*3d00*/  FFMA.FTZ R162, R32, c[0x0][0x2d0], -R178.reuse ;  /* 0x0000b40020a27a23 */ /* 0x100fe200000108b2 */
[----:B------:R-:W-:Y:S01]  /*3d10*/  FSEL R167, R167, RZ, P0 ;  /* 0x000000ffa7a77208 */ /* 0x000fe20000000000 */
[--C-:B------:R-:W-:Y:S02]  /*3d20*/  FFMA.FTZ R161, R33, c[0x0][0x2d0], -R178.reuse ;  /* 0x0000b40021a17a23 */ /* 0x100fe400000108b2 */
[--C-:B------:R-:W-:Y:S02]  /*3d30*/  FFMA.FTZ R157, R11, c[0x0][0x2d0], -R178.reuse ;  /* 0x0000b4000b9d7a23 */ /* 0x100fe400000108b2 */
[----:B------:R-:W-:Y:S01]  /*3d40*/  MUFU.EX2 R162, R162 ;  /* 0x000000a200a27308 */ /* 0x000fe20000000800 */
[--C-:B------:R-:W-:Y:S02]  /*3d50*/  FFMA.FTZ R152, R29, c[0x0][0x2d0], -R178.reuse ;  /* 0x0000b4001d987a23 */ /* 0x100fe400000108b2 */
[--C-:B------:R-:W-:Y:S02]  /*3d60*/  FFMA.FTZ R159, R34, c[0x0][0x2d0], -R167.reuse ;  /* 0x0000b400229f7a23 */ /* 0x100fe400000108a7 */
[--C-:B------:R-:W-:Y:S01]  /*3d70*/  FFMA.FTZ R158, R14, c[0x0][0x2d0], -R167.reuse ;  /* 0x0000b4000e9e7a23 */ /* 0x100fe200000108a7 */
[----:B------:R-:W-:Y:S01]  /*3d80*/  LDSM.16.MT88.4 R32, [R134+0x900] ;  /* 0x000900008620783b */ /* 0x000fe20000004200 */
[--C-:B------:R-:W-:Y:S01]  /*3d90*/  FFMA.FTZ R156, R30, c[0x0][0x2d0], -R167.reuse ;  /* 0x0000b4001e9c7a23 */ /* 0x100fe200000108a7 */
[----:B------:R-:W1:Y:S01]  /*3da0*/  MUFU.EX2 R161, R161 ;  /* 0x000000a100a17308 */ /* 0x000e620000000800 */
[----:B------:R-:W-:Y:S01]  /*3db0*/  FFMA.FTZ R153, R6, c[0x0][0x2d0], -R167 ;  /* 0x0000b40006997a23 */ /* 0x000fe200000108a7 */
[----:B------:R-:W-:Y:S01]  /*3dc0*/  LDSM.16.MT88.4 R28, [R160+0x900] ;  /* 0x00090000a01c783b */ /* 0x000fe20000004200 */
[----:B------:R-:W-:-:S02]  /*3dd0*/  FFMA.FTZ R151, R7, c[0x0][0x2d0], -R178 ;  /* 0x0000b40007977a23 */ /* 0x000fc400000108b2 */
[--C-:B------:R-:W-:Y:S01]  /*3de0*/  FFMA.FTZ R155, R9, c[0x0][0x2d0], -R178.reuse ;  /* 0x0000b400099b7a23 */ /* 0x100fe200000108b2 */
[----:B------:R2:W3:Y:S01]  /*3df0*/  LDSM.16.MT88.4 R4, [R3+0x4100] ;  /* 0x004100000304783b */ /* 0x0004e20000004200 */
[--C-:B------:R-:W-:Y:S01]  /*3e00*/  FFMA.FTZ R146, R10, c[0x0][0x2d0], -R167.reuse ;  /* 0x0000b4000a927a23 */ /* 0x100fe200000108a7 */
[----:B------:R-:W-:Y:S01]  /*3e10*/  MUFU.EX2 R157, R157 ;  /* 0x0000009d009d7308 */ /* 0x000fe20000000800 */
[--C-:B------:R-:W-:Y:S02]  /*3e20*/  FFMA.FTZ R150, R25, c[0x0][0x2d0], -R178.reuse ;  /* 0x0000b40019967a23 */ /* 0x100fe400000108b2 */
[--C-:B------:R-:W-:Y:S02]  /*3e30*/  FFMA.FTZ R148, R21, c[0x0][0x2d0], -R178.reuse ;  /* 0x0000b40015947a23 */ /* 0x100fe400000108b2 */
[--C-:B------:R-:W-:Y:S01]  /*3e40*/  FFMA.FTZ R154, R26, c[0x0][0x2d0], -R167.reuse ;  /* 0x0000b4001a9a7a23 */ /* 0x100fe200000108a7 */
[----:B------:R-:W-:Y:S01]  /*3e50*/  LDSM.16.MT88.4 R20, [R135+0x900] ;  /* 0x000900008714783b */ /* 0x000fe20000004200 */
[----:B------:R-:W-:Y:S01]  /*3e60*/  FFMA.FTZ R149, R12, c[0x0][0x2d0], -R167 ;  /* 0x0000b4000c957a23 */ /* 0x000fe200000108a7 */
[----:B------:R-:W4:Y:S01]  /*3e70*/  MUFU.EX2 R152, R152 ;  /* 0x0000009800987308 */ /* 0x000f220000000800 */
[----:B-1----:R-:W-:Y:S01]  /*3e80*/  F2FP.BF16.PACK_AB R96, R161, R162 ;  /* 0x000000a2a160723e */ /* 0x002fe200000010ff */
[----:B------:R-:W-:Y:S01]  /*3e90*/  LDSM.16.MT88.4 R12, [R160+0x2900] ;  /* 0x00290000a00c783b */ /* 0x000fe20000004200 */
[----:B------:R-:W-:-:S02]  /*3ea0*/  FFMA.FTZ R164, R171, c[0x0][0x2d0], -R178 ;  /* 0x0000b400aba47a23 */ /* 0x000fc400000108b2 */
[--C-:B------:R-:W-:Y:S01]  /*3eb0*/  FFMA.FTZ R166, R169, c[0x0][0x2d0], -R178.reuse ;  /* 0x0000b400a9a67a23 */ /* 0x100fe200000108b2 */
[----:B------:R-:W-:Y:S01]  /*3ec0*/  LDSM.16.MT88.4 R24, [R172+0x2900] ;  /* 0x00290000ac18783b */ /* 0x000fe20000004200 */
[--C-:B------:R-:W-:Y:S01]  /*3ed0*/  FFMA.FTZ R165, R165, c[0x0][0x2d0], -R178.reuse ;  /* 0x0000b400a5a57a23 */ /* 0x100fe200000108b2 */
[----:B------:R-:W-:Y:S01]  /*3ee0*/  MUFU.EX2 R159, R159 ;  /* 0x0000009f009f7308 */ /* 0x000fe20000000800 */
[----:B------:R-:W-:Y:S02]  /*3ef0*/  FFMA.FTZ R163, R163, c[0x0][0x2d0], -R178 ;  /* 0x0000b400a3a37a23 */ /* 0x000fe400000108b2 */
[--C-:B------:R-:W-:Y:S02]  /*3f00*/  FFMA.FTZ R169, R210, c[0x0][0x2d0], -R167.reuse ;  /* 0x0000b400d2a97a23 */ /* 0x100fe400000108a7 */
[--C-:B--2---:R-:W-:Y:S02]  /*3f10*/  FFMA.FTZ R3, R8, c[0x0][0x2d0], -R167.reuse ;  /* 0x0000b40008037a23 */ /* 0x104fe400000108a7 */
[----:B------:R-:W1:Y:S01]  /*3f20*/  LDSM.16.MT88.4 R8, [R135+0x2900] ;  /* 0x002900008708783b */ /* 0x000e620000004200 */
[----:B------:R-:W2:Y:S01]  /*3f30*/  MUFU.EX2 R158, R158 ;  /* 0x0000009e009e7308 */ /* 0x000ea20000000800 */
[----:B----4-:R-:W-:Y:S01]  /*3f40*/  F2FP.BF16.PACK_AB R98, R152, R157 ;  /* 0x0000009d9862723e */ /* 0x010fe200000010ff */
        /* <DEDUP_REMOVED lines=8> */
[----:B------:R-:W4:Y:S01]  /*3fd0*/  MUFU.EX2 R153, R153 ;  /* 0x0000009900997308 */ /* 0x000f220000000800 */
[----:B--2---:R-:W-:Y:S01]  /*3fe0*/  F2FP.BF16.PACK_AB R97, R158, R159 ;  /* 0x0000009f9e61723e */ /* 0x004fe200000010ff */
[----:B------:R-:W-:-:S02]  /*3ff0*/  FFMA.FTZ R210, R140, c[0x0][0x2d0], -R167 ;  /* 0x0000b4008cd27a23 */ /* 0x000fc400000108a7 */
[--C-:B------:R-:W-:Y:S02]  /*4000*/  FFMA.FTZ R170, R170, c[0x0][0x2d0], -R167.reuse ;  /* 0x0000b400aaaa7a23 */ /* 0x100fe400000108a7 */
[----:B------:R-:W-:Y:S02]  /*4010*/  FFMA.FTZ R178, R141, c[0x0][0x2d0], -R178 ;  /* 0x0000b4008db27a23 */ /* 0x000fe400000108b2 */
[----:B------:R-:W-:Y:S01]  /*4020*/  MUFU.EX2 R155, R155 ;  /* 0x0000009b009b7308 */ /* 0x000fe20000000800 */
[----:B------:R-:W-:Y:S01]  /*4030*/  FFMA.FTZ R167, R168, c[0x0][0x2d0], -R167 ;  /* 0x0000b400a8a77a23 */ /* 0x000fe200000108a7 */
[----:B------:R-:W-:Y:S01]  /*4040*/  LDSM.16.MT88.4 R140, [R172+0x3900] ;  /* 0x00390000ac8c783b */ /* 0x000fe20000004200 */
[----:B------:R-:W-:Y:S02]  /*4050*/  FADD.FTZ R162, R162, R161 ;  /* 0x000000a1a2a27221 */ /* 0x000fe40000010000 */
[----:B------:R-:W-:Y:S02]  /*4060*/  FADD.FTZ R159, R159, R158 ;  /* 0x0000009e9f9f7221 */ /* 0x000fe40000010000 */
[----:B------:R-:W-:Y:S01]  /*4070*/  FADD.FTZ R157, R157, R162 ;  /* 0x000000a29d9d7221 */ /* 0x000fe20000010000 */
[----:B----4-:R-:W-:Y:S01]  /*4080*/  F2FP.BF16.PACK_AB R99, R153, R156 ;  /* 0x0000009c9963723e */ /* 0x010fe200000010ff */
[----:B------:R-:W2:Y:S01]  /*4090*/  MUFU.EX2 R150, R150 ;  /* 0x0000009600967308 */ /* 0x000ea20000000800 */
[----:B------:R-:W-:-:S02]  /*40a0*/  FADD.FTZ R156, R156, R159 ;  /* 0x0000009f9c9c7221 */ /* 0x000fc40000010000 */
        /* <DEDUP_REMOVED lines=151> */
[----:B------:R-:W-:Y:S01]  /*4a20*/  FADD.FTZ R177, R210, R177 ;  /* 0x000000b1d2b17221 */ /* 0x000fe20000010000 */
[----:B------:R-:W-:Y:S01]  /*4a30*/  IADD3 R210, R132, -0x2, RZ ;  /* 0xfffffffe84d27810 */ /* 0x000fe20007ffe0ff */
        /* <DEDUP_REMOVED lines=65> */
.L_x_4050:
[----:B------:R-:W-:-:S13]  /*4e50*/  ISETP.NE.AND P0, PT, R133, c[0x0][0x32c], PT ;  /* 0x0000cb0085007a0c */ /* 0x000fda0003f05270 */
[----:B------:R-:W-:-:S05]  /*4e60*/  @P0 IMAD.HI.U32 R5, R3, c[0x0][0x330], RZ ;  /* 0x0000cc0003050a27 */ /* 0x000fca00078e00ff */
[----:B------:R-:W-:Y:S02]  /*4e70*/  @P0 SHF.R.U32.HI R3, RZ, c[0x0][0x334], R5 ;  /* 0x0000cd00ff030a19 */ /* 0x000fe40000011605 */
.L_x_4051:
[----:B------:R-:W-:-:S05]  /*4e80*/  MOV R6, c[0x0][0x32c] ;  /* 0x0000cb0000067a02 */ /* 0x000fca0000000f00 */
[----:B------:R-:W-:-:S05]  /*4e90*/  IMAD R3, R3, R6, c[0x0][0x32c] ;  /* 0x0000cb0003037624 */ /* 0x000fca00078e0206 */
[----:B------:R-:W-:-:S04]  /*4ea0*/  IMNMX R4, R4, R3, PT ;  /* 0x0000000304047217 */ /* 0x000fc80003800200 */
.L_x_4049:
        /* <DEDUP_REMOVED lines=26> */
.L_x_4061:
[----:B------:R-:W-:Y:S04]  /*5050*/  DEPBAR.LE SB0, 0x2 ;  /* 0x000080800000791a */ /* 0x000fe80000000000 */
[----:B------:R-:W-:Y:S01]  /*5060*/  BAR.SYNC.DEFER_BLOCKING 0x0 ;  /* 0x0000000000007b1d */ /* 0x000fe20000010000 */
[----:B------:R-:W-:Y:S01]  /*5070*/  UIMAD UR4, UR5, 0x6000, URZ ;  /* 0x00006000050478a4 */ /* 0x000fe2000f8e023f */
[----:B------:R-:W-:Y:S01]  /*5080*/  ISETP.GE.AND P6, PT, R189, R210, PT ;  /* 0x000000d2bd00720c */ /* 0x000fe20003fc6270 */
[----:B------:R-:W-:Y:S02]  /*5090*/  UIADD3 UR12, UR7, 0x1, URZ ;  /* 0x00000001070c7890 */ /* 0x000fe4000fffe03f */
[----:B------:R-:W-:Y:S02]  /*50a0*/  UISETP.GE.AND UP0, UPT, UR7, 0x1, UPT ;  /* 0x000000010700788c */ /* 0x000fe4000bf06270 */
[----:B------:R-:W-:Y:S05]  /*50b0*/  IADD3 R187, R184, UR4, RZ ;  /* 0x00000004b8bb7c10 */ /* 0x000fea000fffe0ff */
[C-C-:B------:R-:W-:Y:S02]  /*50c0*/  IMAD.IADD R133, R185.reuse, 0x1, R187.reuse ;  /* 0x00000001b9857824 */ /* 0x140fe400078e02bb */
[C---:B------:R-:W-:Y:S01]  /*50d0*/  IMAD.IADD R0, R188.reuse, 0x1, R187 ;  /* 0x00000001bc007824 */ /* 0x040fe200078e02bb */
[----:B------:R-:W-:Y:S01]  /*50e0*/  IADD3 R187, R185, R187, R188 ;  /* 0x000000bbb9bb7210 */ /* 0x000fe20007ffe0bc */
[----:B------:R-:W-:Y:S01]  /*50f0*/  IMAD.IADD R2, R188, 0x1, R133 ;  /* 0x00000001bc027824 */ /* 0x000fe200078e0285 */
[----:B------:R-:W-:Y:S04]  /*5100*/  @!P6 IADD3 R220, R210, -0x1, RZ ;  /* 0xffffffffd2dce810 */ /* 0x000fe80007ffe0ff */
[----:B------:R-:W-:Y:S01]  /*5110*/  @!P6 SHF.R.S32.HI R223, RZ, 0x1f, R220 ;  /* 0x0000001fffdfe819 */ /* 0x000fe200000114dc */
[----:B------:R-:W-:Y:S04]  /*5120*/  LDSM.16.M88.4 R136, [R186] ;  /* 0x00000000ba88783b */ /* 0x000fe80000000200 */
[----:B------:R-:W-:Y:S01]  /*5130*/  @!P6 IMAD R223, R223, c[0x0][0x208], RZ ;  /* 0x00008200dfdfea24 */ /* 0x000fe200078e02ff */
[----:B------:R-:W1:Y:S03]  /*5140*/  LDSM.16.M88.4 R140, [R184+UR4+0xc100] ;  /* 0x00c10004b88c783b */ /* 0x000e660008000200 */
[C---:B------:R-:W-:Y:S02]  /*5150*/  @!P6 IMAD R223, R220.reuse, c[0x0][0x20c], R223 ;  /* 0x00008300dcdfea24 */ /* 0x040fe400078e02df */
[----:B------:R-:W-:Y:S01]  /*5160*/  @!P6 IMAD.WIDE.U32 R220, R220, c[0x0][0x208], RZ ;  /* 0x00008200dcdcea25 */ /* 0x000fe200078e00ff */
[----:B------:R-:W2:Y:S03]  /*5170*/  LDSM.16.M88.4 R144, [R184+UR4+0xc900] ;  /* 0x00c90004b890783b */ /* 0x000ea60008000200 */
[----:B------:R-:W-:Y:S02]  /*5180*/  @!P6 IMAD.IADD R222, R221, 0x1, R223 ;  /* 0x00000001dddee824 */ /* 0x000fe400078e02df */
[C---:B------:R-:W-:Y:S01]  /*5190*/  @!P6 IMAD.SHL.U32 R223, R220.reuse, 0x40, RZ ;  /* 0x00000040dcdfe824 */ /* 0x040fe200078e00ff */
[----:B------:R-:W3:Y:S02]  /*51a0*/  LDSM.16.M88.4 R148, [R184+UR4+0xd100] ;  /* 0x00d10004b894783b */ /* 0x000ee40008000200 */
[----:B------:R-:W-:Y:S02]  /*51b0*/  @!P6 SHF.L.U64.HI R222, R220, 0x6, R222 ;  /* 0x00000006dcdee819 */ /* 0x000fe400000102de */
[C---:B------:R-:W-:Y:S01]  /*51c0*/  @!P6 IADD3 R220, P5, R223.reuse, R196, RZ ;  /* 0x000000c4dfdce210 */ /* 0x040fe20007fbe0ff */
[----:B------:R-:W4:Y:S01]  /*51d0*/  LDSM.16.M88.4 R152, [R184+UR4+0xd900] ;  /* 0x00d90004b898783b */ /* 0x000f220008000200 */
[C---:B------:R-:W-:Y:S02]  /*51e0*/  @!P6 IADD3 R224, P0, R223.reuse, R216, RZ ;  /* 0x000000d8dfe0e210 */ /* 0x040fe40007f1e0ff */
[----:B------:R-:W-:Y:S01]  /*51f0*/  @!P6 IADD3 R221, P4, R223, R218, RZ ;  /* 0x000000dadfdde210 */ /* 0x000fe20007f9e0ff */
[----:B------:R-:W-:Y:S01]  /*5200*/  @!P6 IMAD.X R225, R222, 0x1, R201, P5 ;  /* 0x00000001dee1e824 */ /* 0x000fe200028e06c9 */
[----:B------:R-:W-:Y:S01]  /*5210*/  LDSM.16.M88.4 R156, [R133+0xc100] ;  /* 0x00c10000859c783b */ /* 0x000fe20000000200 */
[----:B------:R-:W-:Y:S01]  /*5220*/  @!P6 LEA R230, P5, R220, c[0x0][0x1f8], 0x1 ;  /* 0x00007e00dce6ea11 */ /* 0x000fe200078a08ff */
[----:B------:R-:W-:Y:S01]  /*5230*/  @!P6 IMAD.X R227, R222, 0x1, R215, P0 ;  /* 0x00000001dee3e824 */ /* 0x000fe200000e06d7 */
[----:B------:R-:W-:Y:S01]  /*5240*/  @!P6 LEA R226, P0, R224, c[0x0][0x1f8], 0x1 ;  /* 0x00007e00e0e2ea11 */ /* 0x000fe200078008ff */
[----:B------:R-:W-:Y:S01]  /*5250*/  @!P6 IMAD.X R232, R222, 0x1, R217, P4 ;  /* 0x00000001dee8e824 */ /* 0x000fe200020e06d9 */
[----:B------:R-:W-:Y:S01]  /*5260*/  LDSM.16.M88.4 R160, [R133+0xd100] ;  /* 0x00d1000085a0783b */ /* 0x000fe20000000200 */
[----:B------:R-:W-:Y:S01]  /*5270*/  @!P6 LEA.HI.X R231, R220, c[0x0][0x1fc], R225, 0x1, P5 ;  /* 0x00007f00dce7ea11 */ /* 0x000fe200028f0ce1 */
[----:B------:R-:W-:Y:S01]  /*5280*/  IMAD.U32 R220, RZ, RZ, UR7 ;  /* 0x00000007ffdc7e24 */ /* 0x000fe2000f8e00ff */
[C---:B------:R-:W-:Y:S01]  /*5290*/  @!P6 LEA R228, P4, R221.reuse, c[0x0][0x1f8], 0x1 ;  /* 0x00007e00dde4ea11 */ /* 0x040fe200078808ff */
[----:B------:R-:W-:Y:S01]  /*52a0*/  USEL UR7, UR12, URZ, !UP0 ;  /* 0x0000003f0c077287 */ /* 0x000fe2000c000000 */
[----:B------:R-:W-:Y:S01]  /*52b0*/  LDSM.16.M88.4 R164, [R133+0xd900] ;  /* 0x00d9000085a4783b */ /* 0x000fe20000000200 */
[----:B------:R-:W-:Y:S01]  /*52c0*/  @!P6 IMAD R220, R220, 0x6000, R205 ;  /* 0x00006000dcdce824 */ /* 0x000fe200078e02cd */
[----:B------:R-:W-:Y:S02]  /*52d0*/  @!P6 LEA.HI.X R227, R224, c[0x0][0x1fc], R227, 0x1, P0 ;  /* 0x00007f00e0e3ea11 */ /* 0x000fe400000f0ce3 */
[----:B------:R-:W-:Y:S02]  /*52e0*/  @!P6 LEA.HI.X R229, R221, c[0x0][0x1fc], R232, 0x1, P4 ;  /* 0x00007f00dde5ea11 */ /* 0x000fe400020f0ce8 */
[----:B------:R-:W-:Y:S01]  /*52f0*/  @!P6 IADD3 R223, P0, R191, R223, RZ ;  /* 0x000000dfbfdfe210 */ /* 0x000fe20007f1e0ff */
[C---:B-1----:R-:W-:Y:S03]  /*5300*/  HMMA.16816.F32.BF16 R4, R136.reuse, R140, RZ ;  /* 0x0000008c8804723c */ /* 0x042fe600000418ff */
[C---:B------:R-:W-:Y:S01]  /*5310*/  @!P6 IADD3 R225, P5, R223.reuse, R196, RZ ;  /* 0x000000c4dfe1e210 */ /* 0x040fe20007fbe0ff */
[----:B------:R-:W-:Y:S01]  /*5320*/  @!P6 IMAD.X R222, R190, 0x1, R222, P0 ;  /* 0x00000001bedee824 */ /* 0x000fe200000e06de */
[C---:B------:R-:W-:Y:S02]  /*5330*/  @!P6 IADD3 R221, P4, R223.reuse, R218, RZ ;  /* 0x000000dadfdde210 */ /* 0x040fe40007f9e0ff */
[----:B------:R-:W-:Y:S01]  /*5340*/  @!P6 IADD3 R236, P0, R223, R216, RZ ;  /* 0x000000d8dfece210 */ /* 0x000fe20007f1e0ff */
[C---:B------:R-:W-:Y:S01]  /*5350*/  HMMA.16816.F32.BF16 R8, R136.reuse, R142, RZ ;  /* 0x0000008e8808723c */ /* 0x040fe200000418ff */
[----:B------:R-:W1:Y:S03]  /*5360*/  LDSM.16.M88.4 R140, [R182] ;  /* 0x00000000b68c783b */ /* 0x000e660000000200 */
[C---:B------:R-:W-:Y:S01]  /*5370*/  @!P6 IMAD.X R238, R222.reuse, 0x1, R201, P5 ;  /* 0x00000001deeee824 */ /* 0x040fe200028e06c9 */
[----:B------:R-:W-:Y:S01]  /*5380*/  @!P6 LEA R232, P5, R225, c[0x0][0x1f8], 0x1 ;  /* 0x00007e00e1e8ea11 */ /* 0x000fe200078a08ff */
[C---:B------:R-:W-:Y:S01]  /*5390*/  @!P6 IMAD.X R234, R222.reuse, 0x1, R217, P4 ;  /* 0x00000001deeae824 */ /* 0x040fe200020e06d9 */
[----:B------:R-:W-:Y:S01]  /*53a0*/  @!P6 LEA R224, P4, R221, c[0x0][0x1f8], 0x1 ;  /* 0x00007e00dde0ea11 */ /* 0x000fe200078808ff */
[C---:B--2---:R-:W-:Y:S01]  /*53b0*/  HMMA.16816.F32.BF16 R12, R136.reuse, R144, RZ ;  /* 0x00000090880c723c */ /* 0x044fe200000418ff */
[----:B------:R-:W-:Y:S03]  /*53c0*/  @!P6 LEA.HI.X R233, R225, c[0x0][0x1fc], R238, 0x1, P5 ;  /* 0x00007f00e1e9ea11 */ /* 0x000fe600028f0cee */
[----:B------:R-:W-:Y:S01]  /*53d0*/  @!P6 LEA.HI.X R225, R221, c[0x0][0x1fc], R234, 0x1, P4 ;  /* 0x00007f00dde1ea11 */ /* 0x000fe200020f0cea */
[----:B------:R-:W-:Y:S01]  /*53e0*/  @!P6 IMAD.X R223, R222, 0x1, R215, P0 ;  /* 0x00000001dedfe824 */ /* 0x000fe200000e06d7 */
[----:B------:R-:W-:Y:S01]  /*53f0*/  @!P6 LEA R222, P0, R236, c[0x0][0x1f8], 0x1 ;  /* 0x00007e00ecdeea11 */ /* 0x000fe200078008ff */
[----:B------:R-:W-:Y:S01]  /*5400*/  IMAD.SHL.U32 R221, R210, 0x40, RZ ;  /* 0x00000040d2dd7824 */ /* 0x000fe200078e00ff */
[C---:B------:R-:W-:Y:S01]  /*5410*/  HMMA.16816.F32.BF16 R16, R136.reuse, R146, RZ ;  /* 0x000000928810723c */ /* 0x040fe200000418ff */
[----:B------:R-:W2:Y:S03]  /*5420*/  LDSM.16.M88.4 R144, [R133+0xc900] ;  /* 0x00c900008590783b */ /* 0x000ea60000000200 */
[----:B------:R-:W-:Y:S02]  /*5430*/  @!P6 LEA.HI.X R223, R236, c[0x0][0x1fc], R223, 0x1, P0 ;  /* 0x00007f00ecdfea11 */ /* 0x000fe400000f0cdf */
[----:B------:R-:W-:Y:S01]  /*5440*/  @!PT LDS RZ, [RZ] ;  /* 0x00000000fffff984 */ /* 0x000fe20000000800 */
[----:B------:R-:W-:Y:S01]  /*5450*/  @!PT LDS RZ, [RZ] ;  /* 0x00000000fffff984 */ /* 0x000fe20000000800 */
[----:B------:R-:W-:Y:S01]  /*5460*/  @!PT LDS RZ, [RZ] ;  /* 0x00000000fffff984 */ /* 0x000fe20000000800 */
[----:B------:R5:W-:Y:S01]  /*5470*/  @!P6 LDGSTS.E.BYPASS.LTC128B.128 [R220], [R230.64], !P3 ;  /* 0x00000000e6dcefae */ /* 0x000be2000d901d4a */
[----:B------:R-:W-:Y:S01]  /*5480*/  PLOP3.LUT P0, PT, PT, PT, UP2, 0x80, 0x0 ;  /* 0x000000000000781c */ /* 0x000fe20003f0f028 */
[C---:B---3--:R-:W-:Y:S03]  /*5490*/  HMMA.16816.F32.BF16 R20, R136.reuse, R148, RZ ;  /* 0x000000948814723c */ /* 0x048fe600000418ff */
[----:B------:R5:W-:Y:S05]  /*54a0*/  @!P6 LDGSTS.E.BYPASS.LTC128B.128 [R220+0x2000], [R228.64], !P2 ;  /* 0x02000000e4dcefae */ /* 0x000bea000d101d4a */
[C---:B------:R-:W-:Y:S01]  /*54b0*/  HMMA.16816.F32.BF16 R24, R136.reuse, R150, RZ ;  /* 0x000000968818723c */ /* 0x040fe200000418ff */
[----:B------:R5:W-:Y:S05]  /*54c0*/  @!P6 LDGSTS.E.BYPASS.LTC128B.128 [R220+0x4000], [R226.64], !P1 ;  /* 0x04000000e2dcefae */ /* 0x000bea000c901d4a */
[----:B------:R5:W-:Y:S02]  /*54d0*/  @!P6 LDGSTS.E.BYPASS.LTC128B.128 [R220+0x1000], [R232.64], !P3 ;  /* 0x01000000e8dcefae */ /* 0x000be4000d901d4a */
[C---:B----4-:R-:W-:Y:S03]  /*54e0*/  HMMA.16816.F32.BF16 R28, R136.reuse, R152, RZ ;  /* 0x00000098881c723c */ /* 0x050fe600000418ff */
[----:B------:R5:W-:Y:S05]  /*54f0*/  @!P6 LDGSTS.E.BYPASS.LTC128B.128 [R220+0x3000], [R224.64], !P2 ;  /* 0x03000000e0dcefae */ /* 0x000bea000d101d4a */
[----:B------:R-:W-:Y:S01]  /*5500*/  HMMA.16816.F32.BF16 R32, R136, R154, RZ ;  /* 0x0000009a8820723c */ /* 0x000fe200000418ff */
[----:B------:R5:W-:Y:S05]  /*5510*/  @!P6 LDGSTS.E.BYPASS.LTC128B.128 [R220+0x5000], [R222.64], !P1 ;  /* 0x05000000dedcefae */ /* 0x000bea000c901d4a */
[----:B------:R-:W-:Y:S02]  /*5520*/  LDSM.16.M88.4 R148, [R181] ;  /* 0x00000000b594783b */ /* 0x000fe40000000200 */
[C---:B-1----:R-:W-:Y:S03]  /*5530*/  HMMA.16816.F32.BF16 R4, R140.reuse, R156, R4 ;  /* 0x0000009c8c04723c */ /* 0x042fe60000041804 */
[----:B------:R-:W1:Y:S05]  /*5540*/  LDSM.16.M88.4 R168, [R0+0xc100] ;  /* 0x00c1000000a8783b */ /* 0x000e6a0000000200 */
[C---:B------:R-:W-:Y:S01]  /*5550*/  HMMA.16816.F32.BF16 R8, R140.reuse, R158, R8 ;  /* 0x0000009e8c08723c */ /* 0x040fe20000041808 */
[----:B------:R-:W-:Y:S05]  /*5560*/  LDSM.16.M88.4 R136, [R0+0xc900] ;  /* 0x00c900000088783b */ /* 0x000fea0000000200 */
[----:B------:R-:W-:Y:S02]  /*5570*/  LDSM.16.M88.4 R152, [R0+0xd100] ;  /* 0x00d100000098783b */ /* 0x000fe40000000200 */
[C---:B--2---:R-:W-:Y:S03]  /*5580*/  HMMA.16816.F32.BF16 R12, R140.reuse, R144, R12 ;  /* 0x000000908c0c723c */ /* 0x044fe6000004180c */
[----:B------:R-:W-:Y:S01]  /*5590*/  LDSM.16.M88.4 R156, [R180] ;  /* 0x00000000b49c783b */ /* 0x000fe20000000200 */
[----:B-----5:R-:W-:Y:S01]  /*55a0*/  IMAD.MOV.U32 R220, RZ, RZ, R195 ;  /* 0x000000ffffdc7224 */ /* 0x020fe200078e00c3 */
[----:B------:R-:W-:Y:S01]  /*55b0*/  IADD3 R222, -R204, 0x1, -R221 ;  /* 0x00000001ccde7810 */ /* 0x000fe20007ffe9dd */
[----:B------:R-:W-:Y:S01]  /*55c0*/  @P0 IMAD.MOV.U32 R220, RZ, RZ, R209 ;  /* 0x000000ffffdc0224 */ /* 0x000fe200078e00d1 */
[----:B------:R-:W-:Y:S01]  /*55d0*/  PLOP3.LUT P0, PT, PT, PT, UP1, 0x40, 0x0 ;  /* 0x000000000000781c */ /* 0x000fe20003f0e818 */
[C---:B------:R-:W-:Y:S01]  /*55e0*/  HMMA.16816.F32.BF16 R16, R140.reuse, R146, R16 ;  /* 0x000000928c10723c */ /* 0x040fe20000041810 */
[----:B------:R-:W-:Y:S03]  /*55f0*/  LDSM.16.M88.4 R144, [R0+0xd900] ;  /* 0x00d900000090783b */ /* 0x000fe60000000200 */
[----:B------:R-:W-:Y:S02]  /*5600*/  IADD3 R222, R222, c[0x0][0x1d0], RZ ;  /* 0x00007400dede7a10 */ /* 0x000fe40007ffe0ff */
[----:B------:R-:W-:Y:S02]  /*5610*/  LDSM.16.M88.4 R172, [R2+0xc100] ;  /* 0x00c1000002ac783b */ /* 0x000fe40000000200 */
[C---:B------:R-:W-:Y:S03]  /*5620*/  HMMA.16816.F32.BF16 R20, R140.reuse, R160, R20 ;  /* 0x000000a08c14723c */ /* 0x040fe60000041814 */
[----:B------:R-:W-:Y:S01]  /*5630*/  LDSM.16.M88.4 R176, [R2+0xc900] ;  /* 0x00c9000002b0783b */ /* 0x000fe20000000200 */
[----:B------:R-:W-:Y:S04]  /*5640*/  IADD3 R222, R222, -c[0x0][0x168], RZ ;  /* 0x80005a00dede7a10 */ /* 0x000fe80007ffe0ff */
[C---:B------:R-:W-:Y:S01]  /*5650*/  HMMA.16816.F32.BF16 R24, R140.reuse, R162, R24 ;  /* 0x000000a28c18723c */ /* 0x040fe20000041818 */
[----:B------:R-:W-:Y:S03]  /*5660*/  LDSM.16.M88.4 R160, [R184+UR4+0xf100] ;  /* 0x00f10004b8a0783b */ /* 0x000fe60008000200 */
[C---:B------:R-:W-:Y:S02]  /*5670*/  IADD3 R223, R222.reuse, c[0x0][0x328], RZ ;  /* 0x0000ca00dedf7a10 */ /* 0x040fe40007ffe0ff */
[----:B------:R-:W0:Y:S01]  /*5680*/  LDGDEPBAR ;  /* 0x00000000000079af */ /* 0x000e220000000000 */
[----:B------:R-:W-:Y:S01]  /*5690*/  IADD3 R222, R222, UR6, RZ ;  /* 0x00000006dede7c10 */ /* 0x000fe2000fffe0ff */
[C---:B------:R-:W-:Y:S03]  /*56a0*/  HMMA.16816.F32.BF16 R28, R140.reuse, R164, R28 ;  /* 0x000000a48c1c723c */ /* 0x040fe6000004181c */
[----:B------:R-:W2:Y:S05]  /*56b0*/  SHFL.IDX PT, R226, R220, RZ, 0x1c1f ;  /* 0x001c1fffdce27589 */ /* 0x000eaa00000e0000 */
[----:B------:R-:W-:Y:S01]  /*56c0*/  HMMA.16816.F32.BF16 R32, R140, R166, R32 ;  /* 0x000000a68c20723c */ /* 0x000fe20000041820 */
[----:B------:R-:W3:Y:S05]  /*56d0*/  LDSM.16.M88.4 R140, [R2+0xd100] ;  /* 0x00d10000028c783b */ /* 0x000eea0000000200 */
[----:B------:R-:W-:Y:S02]  /*56e0*/  LDSM.16.M88.4 R164, [R184+UR4+0xf900] ;  /* 0x00f90004b8a4783b */ /* 0x000fe40008000200 */
[C---:B-1----:R-:W-:Y:S08]  /*56f0*/  HMMA.16816.F32.BF16 R4, R148.reuse, R168, R4 ;  /* 0x000000a89404723c */ /* 0x042ff00000041804 */
[C---:B------:R-:W-:Y:S01]  /*5700*/  HMMA.16816.F32.BF16 R8, R148.reuse, R170, R8 ;  /* 0x000000aa9408723c */ /* 0x040fe20000041808 */
[----:B------:R-:W-:Y:S03]  /*5710*/  LDSM.16.M88.4 R168, [R133+0xe100] ;  /* 0x00e1000085a8783b */ /* 0x000fe60000000200 */
[--C-:B--2---:R-:W-:Y:S02]  /*5720*/  IMAD.IADD R225, R223, 0x1, R226.reuse ;  /* 0x00000001dfe17824 */ /* 0x104fe400078e02e2 */
[----:B------:R-:W-:Y:S02]  /*5730*/  IMAD.IADD R224, R222, 0x1, R226 ;  /* 0x00000001dee07824 */ /* 0x000fe400078e02e2 */
[C---:B------:R-:W-:Y:S08]  /*5740*/  HMMA.16816.F32.BF16 R12, R148.reuse, R136, R12 ;  /* 0x00000088940c723c */ /* 0x040ff0000004180c */
[C---:B------:R-:W-:Y:S01]  /*5750*/  HMMA.16816.F32.BF16 R16, R148.reuse, R138, R16 ;  /* 0x0000008a9410723c */ /* 0x040fe20000041810 */
[----:B------:R-:W1:Y:S07]  /*5760*/  LDSM.16.M88.4 R136, [R2+0xd900] ;  /* 0x00d900000288783b */ /* 0x000e6e0000000200 */
[C---:B------:R-:W-:Y:S08]  /*5770*/  HMMA.16816.F32.BF16 R20, R148.reuse, R152, R20 ;  /* 0x000000989414723c */ /* 0x040ff00000041814 */
[C---:B------:R-:W-:Y:S01]  /*5780*/  HMMA.16816.F32.BF16 R24, R148.reuse, R154, R24 ;  /* 0x0000009a9418723c */ /* 0x040fe20000041818 */
[----:B------:R-:W-:Y:S07]  /*5790*/  LDSM.16.M88.4 R152, [R184+UR4+0xe900] ;  /* 0x00e90004b898783b */ /* 0x000fee0008000200 */
[C---:B------:R-:W-:Y:S08]  /*57a0*/  HMMA.16816.F32.BF16 R28, R148.reuse, R144, R28 ;  /* 0x00000090941c723c */ /* 0x040ff0000004181c */
[----:B------:R-:W-:Y:S01]  /*57b0*/  HMMA.16816.F32.BF16 R32, R148, R146, R32 ;  /* 0x000000929420723c */ /* 0x000fe20000041820 */
[----:B------:R-:W-:Y:S05]  /*57c0*/  LDSM.16.M88.4 R144, [R186+0x4000] ;  /* 0x00400000ba90783b */ /* 0x000fea0000000200 */
[----:B------:R-:W2:Y:S02]  /*57d0*/  LDSM.16.M88.4 R148, [R184+UR4+0xe100] ;  /* 0x00e10004b894783b */ /* 0x000ea40008000200 */
[C---:B------:R-:W-:Y:S08]  /*57e0*/  HMMA.16816.F32.BF16 R4, R156.reuse, R172, R4 ;  /* 0x000000ac9c04723c */ /* 0x040ff00000041804 */
[C---:B------:R-:W-:Y:S01]  /*57f0*/  HMMA.16816.F32.BF16 R8, R156.reuse, R174, R8 ;  /* 0x000000ae9c08723c */ /* 0x040fe20000041808 */
[----:B------:R-:W-:Y:S07]  /*5800*/  LDSM.16.M88.4 R172, [R182+0x8000] ;  /* 0x00800000b6ac783b */ /* 0x000fee0000000200 */
[C---:B------:R-:W-:Y:S08]  /*5810*/  HMMA.16816.F32.BF16 R12, R156.reuse, R176, R12 ;  /* 0x000000b09c0c723c */ /* 0x040ff0000004180c */
[C---:B------:R-:W-:Y:S01]  /*5820*/  HMMA.16816.F32.BF16 R16, R156.reuse, R178, R16 ;  /* 0x000000b29c10723c */ /* 0x040fe20000041810 */
[----:B------:R-:W-:Y:S07]  /*5830*/  LDSM.16.M88.4 R176, [R133+0x10100] ;  /* 0x0101000085b0783b */ /* 0x000fee0000000200 */
[C---:B---3--:R-:W-:Y:S08]  /*5840*/  HMMA.16816.F32.BF16 R20, R156.reuse, R140, R20 ;  /* 0x0000008c9c14723c */ /* 0x048ff00000041814 */
[C---:B------:R-:W-:Y:S01]  /*5850*/  HMMA.16816.F32.BF16 R24, R156.reuse, R142, R24 ;  /* 0x0000008e9c18723c */ /* 0x040fe20000041818 */
[----:B------:R-:W3:Y:S07]  /*5860*/  LDSM.16.M88.4 R140, [R182+0x4000] ;  /* 0x00400000b68c783b */ /* 0x000eee0000000200 */
[C---:B-1----:R-:W-:Y:S08]  /*5870*/  HMMA.16816.F32.BF16 R28, R156.reuse, R136, R28 ;  /* 0x000000889c1c723c */ /* 0x042ff0000004181c */
[----:B------:R-:W-:Y:S01]  /*5880*/  HMMA.16816.F32.BF16 R32, R156, R138, R32 ;  /* 0x0000008a9c20723c */ /* 0x000fe20000041820 */
[----:B------:R-:W1:Y:S05]  /*5890*/  LDSM.16.M88.4 R136, [R133+0xe900] ;  /* 0x00e900008588783b */ /* 0x000e6a0000000200 */
[----:B------:R-:W-:Y:S02]  /*58a0*/  LDSM.16.M88.4 R156, [R133+0xf900] ;  /* 0x00f90000859c783b */ /* 0x000fe40000000200 */
        /* <DEDUP_REMOVED lines=12> */
[----:B------:R-:W5:Y:S02]  /*5970*/  LDSM.16.M88.4 R164, [R0+0xf100] ;  /* 0x00f1000000a4783b */ /* 0x000f640000000200 */
[C---:B---3--:R-:W-:Y:S08]  /*5980*/  HMMA.16816.F32.BF16 R4, R140.reuse, R168, R4 ;  /* 0x000000a88c04723c */ /* 0x048ff00000041804 */
        /* <DEDUP_REMOVED lines=15> */
[C---:B------:R-:W-:Y:S08]  /*5a80*/  HMMA.16816.F32.BF16 R12, R144.reuse, R160, R12 ;  /* 0x000000a0900c723c */ /* 0x040ff0000004180c */
[C---:B------:R-:W-:Y:S01]  /*5a90*/  HMMA.16816.F32.BF16 R16, R144.reuse, R162, R16 ;  /* 0x000000a29010723c */ /* 0x040fe20000041810 */
[----:B------:R-:W-:Y:S07]  /*5aa0*/  LDSM.16.M88.4 R160, [R184+UR4+0x10100] ;  /* 0x01010004b8a0783b */ /* 0x000fee0008000200 */
[C---:B-----5:R-:W-:Y:S08]  /*5ab0*/  HMMA.16816.F32.BF16 R20, R144.reuse, R164, R20 ;  /* 0x000000a49014723c */ /* 0x060ff00000041814 */
[C---:B------:R-:W-:Y:S01]  /*5ac0*/  HMMA.16816.F32.BF16 R24, R144.reuse, R166, R24 ;  /* 0x000000a69018723c */ /* 0x040fe20000041818 */
[----:B------:R-:W-:Y:S07]  /*5ad0*/  LDSM.16.M88.4 R164, [R184+UR4+0x10900] ;  /* 0x01090004b8a4783b */ /* 0x000fee0008000200 */
[C---:B---3--:R-:W-:Y:S08]  /*5ae0*/  HMMA.16816.F32.BF16 R28, R144.reuse, R168, R28 ;  /* 0x000000a8901c723c */ /* 0x048ff0000004181c */
[----:B------:R-:W-:Y:S01]  /*5af0*/  HMMA.16816.F32.BF16 R32, R144, R170, R32 ;  /* 0x000000aa9020723c */ /* 0x000fe20000041820 */
[----:B------:R-:W3:Y:S05]  /*5b00*/  LDSM.16.M88.4 R144, [R187+0xf900] ;  /* 0x00f90000bb90783b */ /* 0x000eea0000000200 */
[----:B------:R-:W-:Y:S02]  /*5b10*/  LDSM.16.M88.4 R168, [R184+UR4+0x11900] ;  /* 0x01190004b8a8783b */ /* 0x000fe40008000200 */
[C---:B-1----:R-:W-:Y:S08]  /*5b20*/  HMMA.16816.F32.BF16 R4, R136.reuse, R148, R4 ;  /* 0x000000948804723c */ /* 0x042ff00000041804 */
[C---:B------:R-:W-:Y:S01]  /*5b30*/  HMMA.16816.F32.BF16 R8, R136.reuse, R150, R8 ;  /* 0x000000968808723c */ /* 0x040fe20000041808 */
[----:B------:R-:W1:Y:S07]  /*5b40*/  LDSM.16.M88.4 R148, [R184+UR4+0x11100] ;  /* 0x01110004b894783b */ /* 0x000e6e0008000200 */
[C---:B--2---:R-:W-:Y:S08]  /*5b50*/  HMMA.16816.F32.BF16 R12, R136.reuse, R140, R12 ;  /* 0x0000008c880c723c */ /* 0x044ff0000004180c */
[C---:B------:R-:W-:Y:S01]  /*5b60*/  HMMA.16816.F32.BF16 R16, R136.reuse, R142, R16 ;  /* 0x0000008e8810723c */ /* 0x040fe20000041810 */
[----:B------:R-:W-:Y:S07]  /*5b70*/  LDSM.16.M88.4 R140, [R133+0x11100] ;  /* 0x01110000858c783b */ /* 0x000fee0000000200 */
[C---:B----4-:R-:W-:Y:S08]  /*5b80*/  HMMA.16816.F32.BF16 R20, R136.reuse, R152, R20 ;  /* 0x000000988814723c */ /* 0x050ff00000041814 */
[C---:B------:R-:W-:Y:S01]  /*5b90*/  HMMA.16816.F32.BF16 R24, R136.reuse, R154, R24 ;  /* 0x0000009a8818723c */ /* 0x040fe20000041818 */
[----:B------:R-:W-:Y:S07]  /*5ba0*/  LDSM.16.M88.4 R152, [R181+0x8000] ;  /* 0x00800000b598783b */ /* 0x000fee0000000200 */
[C---:B---3--:R-:W-:Y:S08]  /*5bb0*/  HMMA.16816.F32.BF16 R28, R136.reuse, R144, R28 ;  /* 0x00000090881c723c */ /* 0x048ff0000004181c */
[----:B------:R-:W-:Y:S01]  /*5bc0*/  HMMA.16816.F32.BF16 R32, R136, R146, R32 ;  /* 0x000000928820723c */ /* 0x000fe20000041820 */
[----:B------:R-:W2:Y:S05]  /*5bd0*/  LDSM.16.M88.4 R136, [R133+0x10900] ;  /* 0x010900008588783b */ /* 0x000eaa0000000200 */
[----:B------:R-:W3:Y:S02]  /*5be0*/  LDSM.16.M88.4 R144, [R133+0x11900] ;  /* 0x011900008590783b */ /* 0x000ee40000000200 */
        /* <DEDUP_REMOVED lines=11> */
[----:B------:R-:W5:Y:S07]  /*5ca0*/  LDSM.16.M88.4 R156, [R0+0x11100] ;  /* 0x01110000009c783b */ /* 0x000f6e0000000200 */
[C---:B------:R-:W-:Y:S08]  /*5cb0*/  HMMA.16816.F32.BF16 R4, R172.reuse, R176, R4 ;  /* 0x000000b0ac04723c */ /* 0x040ff00000041804 */
[C---:B------:R-:W-:Y:S08]  /*5cc0*/  HMMA.16816.F32.BF16 R8, R172.reuse, R178, R8 ;  /* 0x000000b2ac08723c */ /* 0x040ff00000041808 */
        /* <DEDUP_REMOVED lines=15> */
[C---:B-----5:R-:W-:Y:S08]  /*5dc0*/  HMMA.16816.F32.BF16 R20, R152.reuse, R156, R20 ;  /* 0x0000009c9814723c */ /* 0x060ff00000041814 */
[C---:B------:R-:W-:Y:S08]  /*5dd0*/  HMMA.16816.F32.BF16 R24, R152.reuse, R158, R24 ;  /* 0x0000009e9818723c */ /* 0x040ff00000041818 */
[C---:B--2---:R-:W-:Y:S08]  /*5de0*/  HMMA.16816.F32.BF16 R28, R152.reuse, R136, R28 ;  /* 0x00000088981c723c */ /* 0x044ff0000004181c */
[----:B------:R-:W-:Y:S08]  /*5df0*/  HMMA.16816.F32.BF16 R32, R152, R138, R32 ;  /* 0x0000008a9820723c */ /* 0x000ff00000041820 */
[C---:B---3--:R-:W-:Y:S08]  /*5e00*/  HMMA.16816.F32.BF16 R4, R140.reuse, R144, R4 ;  /* 0x000000908c04723c */ /* 0x048ff00000041804 */
[C---:B------:R-:W-:Y:S08]  /*5e10*/  HMMA.16816.F32.BF16 R8, R140.reuse, R146, R8 ;  /* 0x000000928c08723c */ /* 0x040ff00000041808 */
[C---:B----4-:R-:W-:Y:S08]  /*5e20*/  HMMA.16816.F32.BF16 R12, R140.reuse, R160, R12 ;  /* 0x000000a08c0c723c */ /* 0x050ff0000004180c */
[C---:B------:R-:W-:Y:S08]  /*5e30*/  HMMA.16816.F32.BF16 R16, R140.reuse, R162, R16 ;  /* 0x000000a28c10723c */ /* 0x040ff00000041810 */
[C---:B------:R-:W-:Y:S08]  /*5e40*/  HMMA.16816.F32.BF16 R20, R140.reuse, R164, R20 ;  /* 0x000000a48c14723c */ /* 0x040ff00000041814 */
[C---:B------:R-:W-:Y:S08]  /*5e50*/  HMMA.16816.F32.BF16 R24, R140.reuse, R166, R24 ;  /* 0x000000a68c18723c */ /* 0x040ff00000041818 */
[C---:B-1----:R-:W-:Y:S08]  /*5e60*/  HMMA.16816.F32.BF16 R28, R140.reuse, R148, R28 ;  /* 0x000000948c1c723c */ /* 0x042ff0000004181c */
[----:B------:R-:W-:Y:S01]  /*5e70*/  HMMA.16816.F32.BF16 R32, R140, R150, R32 ;  /* 0x000000968c20723c */ /* 0x000fe20000041820 */
[----:B------:R-:W-:-:S07]  /*5e80*/  @P0 BRA `(.L_x_4053) ;  /* 0x0000019000000947 */ /* 0x000fce0003800000 */
        /* <DEDUP_REMOVED lines=14> */
.L_x_4055:
[----:B------:R-:W-:Y:S04]  /*5f70*/  MOV R0, c[0x0][0x32c] ;  /* 0x0000cb0000007a02 */ /* 0x000fe80000000f00 */
[----:B------:R-:W-:Y:S11]  /*5f80*/  ISETP.NE.AND P0, PT, R0, 0x1, PT ;  /* 0x000000010000780c */ /* 0x000ff60003f05270 */
[----:B------:R-:W-:Y:S02]  /*5f90*/  @!UPT UIADD3 URZ, URZ, URZ, URZ ;  /* 0x0000003f3f3ff290 */ /* 0x000fe4000fffe03f */
[----:B------:R-:W-:Y:S05]  /*5fa0*/  @P0 IMAD.HI.U32 R0, R2, c[0x0][0x330], RZ ;  /* 0x0000cc0002000a27 */ /* 0x000fea00078e00ff */
[----:B------:R-:W-:Y:S02]  /*5fb0*/  @P0 SHF.R.U32.HI R2, RZ, c[0x0][0x334], R0 ;  /* 0x0000cd00ff020a19 */ /* 0x000fe40000011600 */
.L_x_4056:
[----:B------:R-:W-:Y:S05]  /*5fc0*/  BSYNC B0 ;  /* 0x0000000000007941 */ /* 0x000fea0003800000 */
.L_x_4054:
[----:B------:R-:W-:Y:S04]  /*5fd0*/  IMAD R133, R2, c[0x0][0x32c], -R221 ;  /* 0x0000cb0002857a24 */ /* 0x000fe800078e0add */
[----:B------:R-:W-:Y:S05]  /*5fe0*/  IMAD.IADD R133, R133, 0x1, -R204 ;  /* 0x0000000185857824 */ /* 0x000fea00078e0acc */
[----:B------:R-:W-:Y:S02]  /*5ff0*/  IADD3 R0, R133, c[0x0][0x32c], RZ ;  /* 0x0000cb0085007a10 */ /* 0x000fe40007ffe0ff */
[----:B------:R-:W-:Y:S02]  /*6000*/  IMNMX R224, R224, R133, !PT ;  /* 0x00000085e0e07217 */ /* 0x000fe40007800200 */
[----:B------:R-:W-:Y:S02]  /*6010*/  IMNMX R225, R225, R0, PT ;  /* 0x00000000e1e17217 */ /* 0x000fe40003800200 */
.L_x_4053:
[----:B------:R-:W-:Y:S01]  /*6020*/  ISETP.GT.AND P0, PT, R210, -0x1, PT ;  /* 0xffffffffd200780c */ /* 0x000fe20003f04270 */
[----:B------:R-:W1:Y:S03]  /*6030*/  SHFL.IDX PT, R2, R220, 0x1, 0x1c1f ;  /* 0x003c1f00dc027f89 */ /* 0x000e6600000e0000 */
        /* <DEDUP_REMOVED lines=10> */
[----:B------:R-:W-:Y:S01]  /*60e0*/  FSEL R159, R12, -INF , !P4 ;  /* 0xff8000000c9f7808 */ /* 0x000fe20006000000 */
[--C-:B-1----:R-:W-:Y:S01]  /*60f0*/  IMAD.IADD R0, R223, 0x1, R2.reuse ;  /* 0x00000001df007824 */ /* 0x102fe200078e0202 */
        /* <DEDUP_REMOVED lines=54> */
.L_x_4059:
[----:B------:R-:W-:Y:S04]  /*6460*/  MOV R2, c[0x0][0x32c] ;  /* 0x0000cb0000027a02 */ /* 0x000fe80000000f00 */
[----:B------:R-:W-:Y:S11]  /*6470*/  ISETP.NE.AND P4, PT, R2, 0x1, PT ;  /* 0x000000010200780c */ /* 0x000ff60003f85270 */
[----:B------:R-:W-:Y:S02]  /*6480*/  @!UPT UIADD3 URZ, URZ, URZ, URZ ;  /* 0x0000003f3f3ff290 */ /* 0x000fe4000fffe03f */
[----:B------:R-:W-:Y:S05]  /*6490*/  @P4 IMAD.HI.U32 R2, R4, c[0x0][0x330], RZ ;  /* 0x0000cc0004024a27 */ /* 0x000fea00078e00ff */
[----:B------:R-:W-:Y:S02]  /*64a0*/  @P4 SHF.R.U32.HI R4, RZ, c[0x0][0x334], R2 ;  /* 0x0000cd00ff044a19 */ /* 0x000fe40000011602 */
.L_x_4060:
[----:B------:R-:W-:Y:S05]  /*64b0*/  BSYNC B0 ;  /* 0x0000000000007941 */ /* 0x000fea0003800000 */
.L_x_4058:
[----:B------:R-:W-:Y:S04]  /*64c0*/  IMAD R221, R4, c[0x0][0x32c], -R221 ;  /* 0x0000cb0004dd7a24 */ /* 0x000fe800078e0add */
[----:B------:R-:W-:Y:S05]  /*64d0*/  IMAD.IADD R221, R221, 0x1, -R204 ;  /* 0x00000001dddd7824 */ /* 0x000fea00078e0acc */
[----:B------:R-:W-:Y:S02]  /*64e0*/  IADD3 R13, R221, c[0x0][0x32c], RZ ;  /* 0x0000cb00dd0d7a10 */ /* 0x000fe40007ffe0ff */
[----:B------:R-:W-:Y:S02]  /*64f0*/  IMNMX R222, R222, R221, !PT ;  /* 0x000000dddede7217 */ /* 0x000fe40007800200 */
[----:B------:R-:W-:Y:S02]  /*6500*/  IMNMX R0, R0, R13, PT ;  /* 0x0000000d00007217 */ /* 0x000fe40003800200 */
.L_x_4057:
[----:B------:R-:W-:Y:S01]  /*6510*/  FMNMX.FTZ R2, R137, R132, !PT ;  /* 0x0000008489027209 */ /* 0x000fe20007810000 */
[----:B------:R-:W-:Y:S04]  /*6520*/  DEPBAR.LE SB0, 0x2 ;  /* 0x000080800000791a */ /* 0x000fe80000000000 */
[----:B------:R-:W-:Y:S01]  /*6530*/  BAR.SYNC.DEFER_BLOCKING 0x0 ;  /* 0x0000000000007b1d */ /* 0x000fe20000010000 */
[----:B------:R-:W-:Y:S01]  /*6540*/  ISETP.GT.AND P6, PT, R222, RZ, P0 ;  /* 0x000000ffde00720c */ /* 0x000fe200007c4270 */
[----:B------:R-:W-:Y:S01]  /*6550*/  UIADD3 UR12, UR5, 0x1, URZ ;  /* 0x00000001050c7890 */ /* 0x000fe2000fffe03f */
[----:B------:R-:W-:Y:S01]  /*6560*/  FMNMX.FTZ R2, R133, R2, !PT ;  /* 0x0000000285027209 */ /* 0x000fe20007810000 */
[----:B------:R-:W-:Y:S01]  /*6570*/  UISETP.GE.AND UP0, UPT, UR5, 0x1, UPT ;  /* 0x000000010500788c */ /* 0x000fe2000bf06270 */
[----:B------:R-:W-:Y:S02]  /*6580*/  ISETP.LT.OR P6, PT, R0, 0x1, P6 ;  /* 0x000000010000780c */ /* 0x000fe400037c1670 */
[----:B------:R-:W-:Y:S01]  /*6590*/  ISETP.GT.AND P5, PT, R222, 0x1, P0 ;  /* 0x00000001de00780c */ /* 0x000fe200007a4270 */
[----:B------:R-:W-:Y:S01]  /*65a0*/  USEL UR5, UR12, URZ, !UP0 ;  /* 0x0000003f0c057287 */ /* 0x000fe2000c000000 */
[----:B------:R-:W-:Y:S02]  /*65b0*/  FMNMX.FTZ R2, R5, R2, !PT ;  /* 0x0000000205027209 */ /* 0x000fe40007810000 */
[----:B------:R-:W-:Y:S02]  /*65c0*/  FSEL R12, R6, -INF , !P6 ;  /* 0xff800000060c7808 */ /* 0x000fe40007000000 */
        /* <DEDUP_REMOVED lines=8> */
[----:B------:R-:W-:Y:S02]  /*6650*/  ISETP.LT.OR P6, PT, R0, 0xa, P6 ;  /* 0x0000000a0000780c */ /* 0x000fe400037c1670 */
[----:B------:R-:W-:Y:S02]  /*6660*/  FSEL R10, R10, -INF , !P4 ;  /* 0xff8000000a0a7808 */ /* 0x000fe40006000000 */
[----:B------:R-:W-:Y:S02]  /*6670*/  FMNMX.FTZ R7, R8, R7, !PT ;  /* 0x0000000708077209 */ /* 0x000fe40007810000 */
[C---:B------:R-:W-:Y:S02]  /*6680*/  ISETP.GT.AND P5, PT, R222.reuse, 0x10, P0 ;  /* 0x00000010de00780c */ /* 0x040fe400007a4270 */
        /* <DEDUP_REMOVED lines=22> */
[----:B------:R-:W-:Y:S02]  /*67f0*/  ISETP.LT.OR P4, PT, R0, 0x21, P4 ;  /* 0x000000210000780c */ /* 0x000fe40002781670 */
[----:B------:R-:W-:Y:S02]  /*6800*/  ISETP.GT.AND P6, PT, R222, 0x21, P0 ;  /* 0x00000021de00780c */ /* 0x000fe400007c4270 */
[----:B------:R-:W-:Y:S02]  /*6810*/  FMNMX.FTZ R11, R176, R11, !PT ;  /* 0x0000000bb00b7209 */ /* 0x000fe40007810000 */
[----:B------:R-:W-:Y:S02]  /*6820*/  FMNMX.FTZ R2, R169, R2, !PT ;  /* 0x00000002a9027209 */ /* 0x000fe40007810000 */
[----:B------:R-:W-:Y:S02]  /*6830*/  FSEL R174, R22, -INF , !P4 ;  /* 0xff80000016ae7808 */ /* 0x000fe40006000000 */
[----:B------:R-:W-:Y:S02]  /*6840*/  ISETP.LT.OR P6, PT, R0, 0x22, P6 ;  /* 0x000000220000780c */ /* 0x000fe400037c1670 */
[----:B------:R-:W-:Y:S02]  /*6850*/  ISETP.GT.AND P5, PT, R222, 0x28, P0 ;  /* 0x00000028de00780c */ /* 0x000fe400007a4270 */
[----:B------:R-:W-:Y:S02]  /*6860*/  FMNMX.FTZ R11, R166, R11, !PT ;  /* 0x0000000ba60b7209 */ /* 0x000fe40007810000 */
[----:B------:R-:W-:Y:S02]  /*6870*/  FMNMX.FTZ R2, R167, R2, !PT ;  /* 0x00000002a7027209 */ /* 0x000fe40007810000 */
[----:B------:R-:W-:Y:S02]  /*6880*/  FSEL R172, R23, -INF , !P6 ;  /* 0xff80000017ac7808 */ /* 0x000fe40007000000 */
[----:B------:R-:W-:Y:S02]  /*6890*/  ISETP.LT.OR P5, PT, R0, 0x29, P5 ;  /* 0x000000290000780c */ /* 0x000fe40002fa1670 */
[----:B------:R-:W-:Y:S02]  /*68a0*/  FMNMX.FTZ R11, R174, R11, !PT ;  /* 0x0000000bae0b7209 */ /* 0x000fe40007810000 */
[----:B------:R-:W-:Y:S02]  /*68b0*/  ISETP.GT.AND P4, PT, R222, 0x29, P0 ;  /* 0x00000029de00780c */ /* 0x000fe40000784270 */
[----:B------:R-:W-:Y:S02]  /*68c0*/  FMNMX.FTZ R2, R157, R2, !PT ;  /* 0x000000029d027209 */ /* 0x000fe40007810000 */
[----:B------:R-:W-:Y:S02]  /*68d0*/  ISETP.LT.OR P4, PT, R0, 0x2a, P4 ;  /* 0x0000002a0000780c */ /* 0x000fe40002781670 */
[----:B------:R-:W-:Y:S02]  /*68e0*/  FSEL R170, R26, -INF , !P5 ;  /* 0xff8000001aaa7808 */ /* 0x000fe40006800000 */
[----:B------:R-:W-:Y:S02]  /*68f0*/  ISETP.GT.AND P6, PT, R222, 0x30, P0 ;  /* 0x00000030de00780c */ /* 0x000fe400007c4270 */
[----:B------:R-:W-:Y:S02]  /*6900*/  FMNMX.FTZ R11, R172, R11, !PT ;  /* 0x0000000bac0b7209 */ /* 0x000fe40007810000 */
[----:B------:R-:W-:Y:S02]  /*6910*/  FMNMX.FTZ R2, R147, R2, !PT ;  /* 0x0000000293027209 */ /* 0x000fe40007810000 */
[----:B------:R-:W-:Y:S02]  /*6920*/  ISETP.LT.OR P6, PT, R0, 0x31, P6 ;  /* 0x000000310000780c */ /* 0x000fe400037c1670 */
[----:B------:R-:W-:Y:S02]  /*6930*/  FSEL R168, R27, -INF , !P4 ;  /* 0xff8000001ba87808 */ /* 0x000fe40006000000 */
        /* <DEDUP_REMOVED lines=13> */
[----:B------:R-:W-:Y:S02]  /*6a10*/  FMNMX.FTZ R11, R144, R11, !PT ;  /* 0x0000000b900b7209 */ /* 0x000fe40007810000 */
[----:B------:R-:W-:Y:S01]  /*6a20*/  ISETP.LT.OR P0, PT, R0, 0x3a, P0 ;  /* 0x0000003a0000780c */ /* 0x000fe20000701670 */
[----:B------:R-:W-:Y:S01]  /*6a30*/  LDSM.16.MT88.4 R28, [R134+UR4+0x100] ;  /* 0x00010004861c783b */ /* 0x000fe20008004200 */
[----:B------:R-:W-:Y:S02]  /*6a40*/  FSEL R142, R34, -INF , !P4 ;  /* 0xff800000228e7808 */ /* 0x000fe40006000000 */
[----:B------:R-:W-:Y:S02]  /*6a50*/  FSEL R140, R35, -INF , !P0 ;  /* 0xff800000238c7808 */ /* 0x000fe40004000000 */
[----:B------:R-:W-:Y:S02]  /*6a60*/  FMNMX.FTZ R15, R142, R11, !PT ;  /* 0x0000000b8e0f7209 */ /* 0x000fe40007810000 */
[----:B------:R-:W-:Y:S02]  /*6a70*/  IADD3 R16, R134, UR4, RZ ;  /* 0x0000000486107c10 */ /* 0x000fe4000fffe0ff */
[----:B------:R-:W-:Y:S02]  /*6a80*/  FMNMX.FTZ R13, R140, R15, !PT ;  /* 0x0000000f8c0d7209 */ /* 0x000fe40007810000 */
[----:B------:R-:W-:Y:S03]  /*6a90*/  IADD3 R148, R183, R16, RZ ;  /* 0x00000010b7947210 */ /* 0x000fe60007ffe0ff */
[----:B------:R-:W2:Y:S01]  /*6aa0*/  SHFL.BFLY PT, R0, R13, 0x2, 0x1f ;  /* 0x0c401f000d007f89 */ /* 0x000ea200000e0000 */
[----:B-1----:R-:W-:Y:S07]  /*6ab0*/  FMNMX.FTZ R4, R7, R2, !PT ;  /* 0x0000000207047209 */ /* 0x002fee0007810000 */
[----:B------:R-:W1:Y:S01]  /*6ac0*/  SHFL.BFLY PT, R11, R4, 0x1, 0x1f ;  /* 0x0c201f00040b7f89 */ /* 0x000e6200000e0000 */
[----:B--2---:R-:W-:Y:S07]  /*6ad0*/  FMNMX.FTZ R7, R13, R0, !PT ;  /* 0x000000000d077209 */ /* 0x004fee0007810000 */
[----:B------:R-:W2:Y:S01]  /*6ae0*/  SHFL.BFLY PT, R0, R7, 0x1, 0x1f ;  /* 0x0c201f0007007f89 */ /* 0x000ea200000e0000 */
[----:B-1----:R-:W-:Y:S04]  /*6af0*/  FMNMX.FTZ R2, R4, R11, !PT ;  /* 0x0000000b04027209 */ /* 0x002fe80007810000 */
[C---:B------:R-:W-:Y:S01]  /*6b00*/  FSETP.NEU.FTZ.AND P0, PT, R2.reuse, -INF , PT ;  /* 0xff8000000200780b */ /* 0x040fe20003f1d000 */
[----:B------:R-:W-:Y:S05]  /*6b10*/  FMUL.FTZ R158, R2, c[0x0][0x2d0] ;  /* 0x0000b400029e7a20 */ /* 0x000fea0000410000 */
[----:B------:R-:W-:Y:S05]  /*6b20*/  FSEL R158, R158, RZ, P0 ;  /* 0x000000ff9e9e7208 */ /* 0x000fea0000000000 */
[--C-:B------:R-:W-:Y:S01]  /*6b30*/  FFMA.FTZ R154, R5, c[0x0][0x2d0], -R158.reuse ;  /* 0x0000b400059a7a23 */ /* 0x100fe2000001089e */
[----:B------:R-:W-:Y:S01]  /*6b40*/  FSEL R5, R2, RZ, P0 ;  /* 0x000000ff02057208 */ /* 0x000fe20000000000 */
[--C-:B------:R-:W-:Y:S02]  /*6b50*/  FFMA.FTZ R156, R137, c[0x0][0x2d0], -R158.reuse ;  /* 0x0000b400899c7a23 */ /* 0x100fe4000001089e */
[----:B------:R-:W-:Y:S01]  /*6b60*/  FFMA.FTZ R155, R133, c[0x0][0x2d0], -R158 ;  /* 0x0000b400859b7a23 */ /* 0x000fe2000001089e */
[----:B--2---:R-:W-:Y:S01]  /*6b70*/  FMNMX.FTZ R0, R7, R0, !PT ;  /* 0x0000000007007209 */ /* 0x004fe20007810000 */
[----:B------:R-:W-:Y:S02]  /*6b80*/  FADD.FTZ R4, -R5, R132 ;  /* 0x0000008405047221 */ /* 0x000fe40000010100 */
[----:B------:R-:W-:Y:S01]  /*6b90*/  MUFU.EX2 R156, R156 ;  /* 0x0000009c009c7308 */ /* 0x000fe20000000800 */
[--C-:B------:R-:W-:Y:S01]  /*6ba0*/  FFMA.FTZ R151, R9, c[0x0][0x2d0], -R158.reuse ;  /* 0x0000b40009977a23 */ /* 0x100fe2000001089e */
[C---:B------:R-:W-:Y:S01]  /*6bb0*/  FSETP.NEU.FTZ.AND P0, PT, R0.reuse, -INF , PT ;  /* 0xff8000000000780b */ /* 0x040fe20003f1d000 */
[----:B------:R-:W-:Y:S02]  /*6bc0*/  FMUL.FTZ R141, R0, c[0x0][0x2d0] ;  /* 0x0000b400008d7a20 */ /* 0x000fe40000410000 */
[----:B------:R-:W-:Y:S01]  /*6bd0*/  FMUL.FTZ R132, R4, c[0x0][0x2d0] ;  /* 0x0000b40004847a20 */ /* 0x000fe20000410000 */
[----:B------:R-:W-:Y:S01]  /*6be0*/  FSEL R4, R0, RZ, P0 ;  /* 0x000000ff00047208 */ /* 0x000fe20000000000 */
[--C-:B------:R-:W-:Y:S01]  /*6bf0*/  FFMA.FTZ R159, R159, c[0x0][0x2d0], -R158.reuse ;  /* 0x0000b4009f9f7a23 */ /* 0x100fe2000001089e */
[----:B------:R-:W-:Y:S01]  /*6c00*/  FSEL R141, R141, RZ, P0 ;  /* 0x000000ff8d8d7208 */ /* 0x000fe20000000000 */
[--C-:B------:R-:W-:Y:S01]  /*6c10*/  FFMA.FTZ R160, R165, c[0x0][0x2d0], -R158.reuse ;  /* 0x0000b400a5a07a23 */ /* 0x100fe2000001089e */
[----:B------:R-:W1:Y:S01]  /*6c20*/  MUFU.EX2 R155, R155 ;  /* 0x0000009b009b7308 */ /* 0x000e620000000800 */
[----:B------:R-:W-:Y:S02]  /*6c30*/  FADD.FTZ R4, -R4, R3 ;  /* 0x0000000304047221 */ /* 0x000fe40000010100 */
[--C-:B------:R-:W-:Y:S02]  /*6c40*/  FFMA.FTZ R153, R12, c[0x0][0x2d0], -R141.reuse ;  /* 0x0000b4000c997a23 */ /* 0x100fe4000001088d */
[----:B------:R-:W2:Y:S01]  /*6c50*/  LDSM.16.MT88.4 R12, [R135+UR4+0x100] ;  /* 0x00010004870c783b */ /* 0x000ea20008004200 */
[--C-:B------:R-:W-:Y:S02]  /*6c60*/  FFMA.FTZ R152, R8, c[0x0][0x2d0], -R141.reuse ;  /* 0x0000b40008987a23 */ /* 0x100fe4000001088d */
[--C-:B------:R-:W-:Y:S02]  /*6c70*/  FFMA.FTZ R149, R10, c[0x0][0x2d0], -R141.reuse ;  /* 0x0000b4000a957a23 */ /* 0x100fe4000001088d */
[--C-:B------:R-:W-:Y:S01]  /*6c80*/  FFMA.FTZ R150, R6, c[0x0][0x2d0], -R141.reuse ;  /* 0x0000b40006967a23 */ /* 0x100fe2000001088d */
[----:B------:R-:W-:Y:S01]  /*6c90*/  MUFU.EX2 R154, R154 ;  /* 0x0000009a009a7308 */ /* 0x000fe20000000800 */
[----:B------:R-:W-:Y:S01]  /*6ca0*/  FMUL.FTZ R3, R4, c[0x0][0x2d0] ;  /* 0x0000b40004037a20 */ /* 0x000fe20000410000 */
[----:B------:R-:W-:Y:S01]  /*6cb0*/  IADD3 R4, R135, UR4, RZ ;  /* 0x0000000487047c10 */ /* 0x000fe2000fffe0ff */
[--C-:B------:R-:W-:Y:S02]  /*6cc0*/  FFMA.FTZ R177, R146, c[0x0][0x2d0], -R141.reuse ;  /* 0x0000b40092b17a23 */ /* 0x100fe4000001088d */
[--C-:B------:R-:W-:Y:S01]  /*6cd0*/  FFMA.FTZ R220, R144, c[0x0][0x2d0], -R141.reuse ;  /* 0x0000b40090dc7a23 */ /* 0x100fe2000001088d */
[----:B------:R-:W-:Y:S01]  /*6ce0*/  IADD3 R133, R183, R4, RZ ;  /* 0x00000004b7857210 */ /* 0x000fe20007ffe0ff */
[--C-:B------:R-:W-:Y:S02]  /*6cf0*/  FFMA.FTZ R142, R142, c[0x0][0x2d0], -R141.reuse ;  /* 0x0000b4008e8e7a23 */ /* 0x100fe4000001088d */
[--C-:B------:R-:W-:Y:S01]  /*6d00*/  FFMA.FTZ R161, R161, c[0x0][0x2d0], -R158.reuse ;  /* 0x0000b400a1a17a23 */ /* 0x100fe2000001089e */
[----:B------:R-:W3:Y:S01]  /*6d10*/  MUFU.EX2 R151, R151 ;  /* 0x0000009700977308 */ /* 0x000ee20000000800 */
[----:B------:R-:W4:Y:S01]  /*6d20*/  LDSM.16.MT88.4 R20, [R133+0x100] ;  /* 0x000100008514783b */ /* 0x000f220000004200 */
[--C-:B------:R-:W-:Y:S01]  /*6d30*/  FFMA.FTZ R162, R163, c[0x0][0x2d0], -R158.reuse ;  /* 0x0000b400a3a27a23 */ /* 0x100fe2000001089e */
[----:B-1----:R-:W-:Y:S01]  /*6d40*/  F2FP.BF16.PACK_AB R136, R155, R156 ;  /* 0x0000009c9b88723e */ /* 0x002fe200000010ff */
[--C-:B------:R-:W-:Y:S02]  /*6d50*/  FFMA.FTZ R163, R178, c[0x0][0x2d0], -R141.reuse ;  /* 0x0000b400b2a37a23 */ /* 0x100fe4000001088d */
        /* <DEDUP_REMOVED lines=14> */
[--C-:B------:R-:W-:Y:S01]  /*6e40*/  FFMA.FTZ R171, R168, c[0x0][0x2d0], -R141.reuse ;  /* 0x0000b400a8ab7a23 */ /* 0x100fe2000001088d */
[----:B------:R-:W3:Y:S01]  /*6e50*/  MUFU.EX2 R152, R152 ;  /* 0x0000009800987308 */ /* 0x000ee20000000800 */
[--C-:B------:R-:W-:Y:S02]  /*6e60*/  FFMA.FTZ R168, R147, c[0x0][0x2d0], -R158.reuse ;  /* 0x0000b40093a87a23 */ /* 0x100fe4000001089e */
[----:B------:R-:W-:Y:S01]  /*6e70*/  LDSM.16.MT88.4 R144, [R133+0x3900] ;  /* 0x003900008590783b */ /* 0x000fe20000004200 */
[C---:B-1----:R-:W-:Y:S02]  /*6e80*/  FMUL.FTZ R4, R132.reuse, R128 ;  /* 0x0000008084047220 */ /* 0x042fe40000410000 */
[C---:B------:R-:W-:Y:S02]  /*6e90*/  FMUL.FTZ R5, R132.reuse, R129 ;  /* 0x0000008184057220 */ /* 0x040fe40000410000 */
[C---:B------:R-:W-:Y:S02]  /*6ea0*/  FMUL.FTZ R8, R132.reuse, R124 ;  /* 0x0000007c84087220 */ /* 0x040fe40000410000 */
[----:B------:R-:W-:Y:S01]  /*6eb0*/  MUFU.EX2 R149, R149 ;  /* 0x0000009500957308 */ /* 0x000fe20000000800 */
[C---:B------:R-:W-:Y:S02]  /*6ec0*/  FMUL.FTZ R9, R132.reuse, R125 ;  /* 0x0000007d84097220 */ /* 0x040fe40000410000 */
[C---:B------:R-:W-:Y:S02]  /*6ed0*/  FMUL.FTZ R16, R132.reuse, R104 ;  /* 0x0000006884107220 */ /* 0x040fe40000410000 */
[C---:B------:R-:W-:Y:S02]  /*6ee0*/  FMUL.FTZ R17, R132.reuse, R105 ;  /* 0x0000006984117220 */ /* 0x040fe40000410000 */
[C---:B------:R-:W-:Y:S02]  /*6ef0*/  FMUL.FTZ R24, R132.reuse, R112 ;  /* 0x0000007084187220 */ /* 0x040fe40000410000 */
[C---:B------:R-:W-:Y:S01]  /*6f00*/  FMUL.FTZ R25, R132.reuse, R113 ;  /* 0x0000007184197220 */ /* 0x040fe20000410000 */
[----:B------:R-:W1:Y:S01]  /*6f10*/  MUFU.EX2 R150, R150 ;  /* 0x0000009600967308 */ /* 0x000e620000000800 */
        /* <DEDUP_REMOVED lines=15> */
[----:B-1----:R-:W-:Y:S01]  /*7010*/  F2FP.BF16.PACK_AB R139, R150, R149 ;  /* 0x00000095968b723e */ /* 0x002fe200000010ff */
[C---:B------:R-:W-:Y:S02]  /*7020*/  FMUL.FTZ R53, R132.reuse, R53 ;  /* 0x0000003584357220 */ /* 0x040fe40000410000 */
[C---:B------:R-:W-:Y:S02]  /*7030*/  FMUL.FTZ R56, R132.reuse, R56 ;  /* 0x0000003884387220 */ /* 0x040fe40000410000 */
[C---:B------:R-:W-:Y:S01]  /*7040*/  FMUL.FTZ R57, R132.reuse, R57 ;  /* 0x0000003984397220 */ /* 0x040fe20000410000 */
[----:B------:R-:W-:Y:S01]  /*7050*/  MUFU.EX2 R159, R159 ;  /* 0x0000009f009f7308 */ /* 0x000fe20000000800 */
[C---:B------:R-:W-:Y:S02]  /*7060*/  FMUL.FTZ R60, R132.reuse, R60 ;  /* 0x0000003c843c7220 */ /* 0x040fe40000410000 */
[C---:B------:R-:W-:Y:S02]  /*7070*/  FMUL.FTZ R61, R132.reuse, R61 ;  /* 0x0000003d843d7220 */ /* 0x040fe40000410000 */
[C---:B---3--:R-:W-:Y:S02]  /*7080*/  FMUL.FTZ R6, R3.reuse, R130 ;  /* 0x0000008203067220 */ /* 0x048fe40000410000 */
[C---:B------:R-:W-:Y:S02]  /*7090*/  FMUL.FTZ R7, R3.reuse, R131 ;  /* 0x0000008303077220 */ /* 0x040fe40000410000 */
[----:B------:R-:W-:Y:S01]  /*70a0*/  LDSM.16.MT88.4 R128, [R133+0x2900] ;  /* 0x002900008580783b */ /* 0x000fe20000004200 */
[C---:B------:R-:W-:Y:S01]  /*70b0*/  FMUL.FTZ R10, R3.reuse, R126 ;  /* 0x0000007e030a7220 */ /* 0x040fe20000410000 */
[----:B------:R-:W1:Y:S01]  /*70c0*/  MUFU.EX2 R160, R160 ;  /* 0x000000a000a07308 */ /* 0x000e620000000800 */
[C---:B------:R-:W-:Y:S02]  /*70d0*/  FMUL.FTZ R11, R3.reuse, R127 ;  /* 0x0000007f030b7220 */ /* 0x040fe40000410000 */
[C---:B--2---:R-:W-:Y:S03]  /*70e0*/  HMMA.16816.F32.BF16 R4, R136.reuse, R12, R4 ;  /* 0x0000000c8804723c */ /* 0x044fe60000041804 */
[----:B------:R-:W-:Y:S02]  /*70f0*/  LDSM.16.MT88.4 R124, [R135+UR4+0x2900] ;  /* 0x00290004877c783b */ /* 0x000fe40008004200 */
[C---:B------:R-:W-:Y:S02]  /*7100*/  FMUL.FTZ R18, R3.reuse, R106 ;  /* 0x0000006a03127220 */ /* 0x040fe40000410000 */
[C---:B------:R-:W-:Y:S01]  /*7110*/  FMUL.FTZ R12, R132.reuse, R100 ;  /* 0x00000064840c7220 */ /* 0x040fe20000410000 */
[C---:B------:R-:W-:Y:S01]  /*7120*/  HMMA.16816.F32.BF16 R8, R136.reuse, R14, R8 ;  /* 0x0000000e8808723c */ /* 0x040fe20000041808 */
[----:B------:R-:W-:Y:S03]  /*7130*/  MUFU.EX2 R161, R161 ;  /* 0x000000a100a17308 */ /* 0x000fe60000000800 */
[C---:B------:R-:W-:Y:S02]  /*7140*/  FMUL.FTZ R13, R132.reuse, R101 ;  /* 0x00000065840d7220 */ /* 0x040fe40000410000 */
[C---:B------:R-:W-:Y:S02]  /*7150*/  FMUL.FTZ R19, R3.reuse, R107 ;  /* 0x0000006b03137220 */ /* 0x040fe40000410000 */
[C---:B------:R-:W-:Y:S01]  /*7160*/  FMUL.FTZ R14, R3.reuse, R102 ;  /* 0x00000066030e7220 */ /* 0x040fe20000410000 */
[----:B------:R-:W-:Y:S02]  /*7170*/  LDSM.16.MT88.4 R104, [R135+UR4+0x2100] ;  /* 0x002100048768783b */ /* 0x000fe40008004200 */
[----:B------:R-:W2:Y:S01]  /*7180*/  MUFU.EX2 R162, R162 ;  /* 0x000000a200a27308 */ /* 0x000ea20000000800 */
[C---:B------:R-:W-:Y:S02]  /*7190*/  FMUL.FTZ R15, R3.reuse, R103 ;  /* 0x00000067030f7220 */ /* 0x040fe40000410000 */
[C---:B------:R-:W-:Y:S02]  /*71a0*/  FMUL.FTZ R26, R3.reuse, R114 ;  /* 0x00000072031a7220 */ /* 0x040fe40000410000 */
[C---:B------:R-:W-:Y:S01]  /*71b0*/  FMUL.FTZ R27, R3.reuse, R115 ;  /* 0x00000073031b7220 */ /* 0x040fe20000410000 */
[----:B------:R-:W3:Y:S01]  /*71c0*/  LDSM.16.MT88.4 R100, [R148+0x100] ;  /* 0x000100009464783b */ /* 0x000ee20000004200 */
[C---:B------:R-:W-:Y:S01]  /*71d0*/  FMUL.FTZ R34, R3.reuse, R122 ;  /* 0x0000007a03227220 */ /* 0x040fe20000410000 */
[C---:B----4-:R-:W-:Y:S02]  /*71e0*/  HMMA.16816.F32.BF16 R12, R136.reuse, R20, R12 ;  /* 0x00000014880c723c */ /* 0x050fe4000004180c */
[----:B------:R-:W-:Y:S01]  /*71f0*/  MUFU.EX2 R163, R163 ;  /* 0x000000a300a37308 */ /* 0x000fe20000000800 */
[C---:B------:R-:W-:Y:S02]  /*7200*/  FMUL.FTZ R35, R3.reuse, R123 ;  /* 0x0000007b03237220 */ /* 0x040fe40000410000 */
[C---:B------:R-:W-:Y:S01]  /*7210*/  FMUL.FTZ R38, R3.reuse, R38 ;  /* 0x0000002603267220 */ /* 0x040fe20000410000 */
[----:B------:R-:W-:Y:S01]  /*7220*/  LDSM.16.MT88.4 R112, [R135+UR4+0x900] ;  /* 0x000900048770783b */ /* 0x000fe20008004200 */
[C---:B------:R-:W-:Y:S01]  /*7230*/  FMUL.FTZ R20, R132.reuse, R108 ;  /* 0x0000006c84147220 */ /* 0x040fe20000410000 */
[C---:B------:R-:W-:Y:S04]  /*7240*/  HMMA.16816.F32.BF16 R16, R136.reuse, R22, R16 ;  /* 0x000000168810723c */ /* 0x040fe80000041810 */
[C---:B------:R-:W-:Y:S01]  /*7250*/  FMUL.FTZ R21, R132.reuse, R109 ;  /* 0x0000006d84157220 */ /* 0x040fe20000410000 */
[----:B------:R-:W4:Y:S01]  /*7260*/  MUFU.EX2 R164, R164 ;  /* 0x000000a400a47308 */ /* 0x000f220000000800 */
[C---:B------:R-:W-:Y:S01]  /*7270*/  FMUL.FTZ R39, R3.reuse, R39 ;  /* 0x0000002703277220 */ /* 0x040fe20000410000 */
[----:B------:R-:W-:Y:S01]  /*7280*/  LDSM.16.MT88.4 R120, [R148+0x900] ;  /* 0x000900009478783b */ /* 0x000fe20000004200 */
[C---:B------:R-:W-:Y:S04]  /*7290*/  FMUL.FTZ R22, R3.reuse, R110 ;  /* 0x0000006e03167220 */ /* 0x040fe80000410000 */
[C---:B------:R-:W-:Y:S02]  /*72a0*/  FMUL.FTZ R23, R3.reuse, R111 ;  /* 0x0000006f03177220 */ /* 0x040fe40000410000 */
[C---:B------:R-:W-:Y:S01]  /*72b0*/  FMUL.FTZ R42, R3.reuse, R42 ;  /* 0x0000002a032a7220 */ /* 0x040fe20000410000 */
[----:B------:R-:W5:Y:S01]  /*72c0*/  LDSM.16.MT88.4 R108, [R133+0x2100] ;  /* 0x00210000856c783b */ /* 0x000f620000004200 */
[C---:B------:R-:W-:Y:S01]  /*72d0*/  FMUL.FTZ R43, R3.reuse, R43 ;  /* 0x0000002b032b7220 */ /* 0x040fe20000410000 */
[----:B------:R-:W-:Y:S01]  /*72e0*/  MUFU.EX2 R165, R165 ;  /* 0x000000a500a57308 */ /* 0x000fe20000000800 */
[C---:B------:R-:W-:Y:S01]  /*72f0*/  FMUL.FTZ R46, R3.reuse, R46 ;  /* 0x0000002e032e7220 */ /* 0x040fe20000410000 */
[C---:B------:R-:W-:Y:S03]  /*7300*/  HMMA.16816.F32.BF16 R20, R136.reuse, R28, R20 ;  /* 0x0000001c8814723c */ /* 0x040fe60000041814 */
[C---:B------:R-:W-:Y:S02]  /*7310*/  FMUL.FTZ R47, R3.reuse, R47 ;  /* 0x0000002f032f7220 */ /* 0x040fe40000410000 */
[C---:B------:R-:W-:Y:S02]  /*7320*/  FMUL.FTZ R50, R3.reuse, R50 ;  /* 0x0000003203327220 */ /* 0x040fe40000410000 */
[C---:B------:R-:W-:Y:S01]  /*7330*/  FMUL.FTZ R28, R132.reuse, R116 ;  /* 0x00000074841c7220 */ /* 0x040fe20000410000 */
[C---:B------:R-:W-:Y:S01]  /*7340*/  HMMA.16816.F32.BF16 R24, R136.reuse, R30, R24 ;  /* 0x0000001e8818723c */ /* 0x040fe20000041818 */
[----:B------:R-:W1:Y:S03]  /*7350*/  MUFU.EX2 R166, R166 ;  /* 0x000000a600a67308 */ /* 0x000e660000000800 */
[C---:B------:R-:W-:Y:S02]  /*7360*/  FMUL.FTZ R29, R132.reuse, R117 ;  /* 0x00000075841d7220 */ /* 0x040fe40000410000 */
[C---:B------:R-:W-:Y:S02]  /*7370*/  FMUL.FTZ R51, R3.reuse, R51 ;  /* 0x0000003303337220 */ /* 0x040fe40000410000 */
[C---:B------:R-:W-:Y:S03]  /*7380*/  FMUL.FTZ R30, R3.reuse, R118 ;  /* 0x00000076031e7220 */ /* 0x040fe60000410000 */
[----:B------:R-:W-:Y:S01]  /*7390*/  MUFU.EX2 R173, R173 ;  /* 0x000000ad00ad7308 */ /* 0x000fe20000000800 */
[C---:B------:R-:W-:Y:S02]  /*73a0*/  FMUL.FTZ R31, R3.reuse, R119 ;  /* 0x00000077031f7220 */ /* 0x040fe40000410000 */
[----:B------:R-:W-:Y:S01]  /*73b0*/  LDSM.16.MT88.4 R116, [R133+0x900] ;  /* 0x000900008574783b */ /* 0x000fe20000004200 */
[C---:B------:R-:W-:Y:S02]  /*73c0*/  FMUL.FTZ R54, R3.reuse, R54 ;  /* 0x0000003603367220 */ /* 0x040fe40000410000 */
[C---:B------:R-:W-:Y:S02]  /*73d0*/  FMUL.FTZ R55, R3.reuse, R55 ;  /* 0x0000003703377220 */ /* 0x040fe40000410000 */
[C---:B---3--:R-:W-:Y:S02]  /*73e0*/  HMMA.16816.F32.BF16 R28, R136.reuse, R100, R28 ;  /* 0x00000064881c723c */ /* 0x048fe4000004181c */
[----:B------:R-:W3:Y:S01]  /*73f0*/  MUFU.EX2 R176, R176 ;  /* 0x000000b000b07308 */ /* 0x000ee20000000800 */
[C---:B------:R-:W-:Y:S02]  /*7400*/  FMUL.FTZ R58, R3.reuse, R58 ;  /* 0x0000003a033a7220 */ /* 0x040fe40000410000 */
[C---:B------:R-:W-:Y:S02]  /*7410*/  FMUL.FTZ R59, R3.reuse, R59 ;  /* 0x0000003b033b7220 */ /* 0x040fe40000410000 */
[C---:B------:R-:W-:Y:S01]  /*7420*/  FMUL.FTZ R62, R3.reuse, R62 ;  /* 0x0000003e033e7220 */ /* 0x040fe20000410000 */
[C---:B------:R-:W-:Y:S01]  /*7430*/  HMMA.16816.F32.BF16 R32, R136.reuse, R102, R32 ;  /* 0x000000668820723c */ /* 0x040fe20000041820 */
[----:B------:R-:W1:Y:S03]  /*7440*/  LDSM.16.MT88.4 R100, [R134+UR4+0x2100] ;  /* 0x002100048664783b */ /* 0x000e660008004200 */
[C---:B------:R-:W-:Y:S01]  /*7450*/  FMUL.FTZ R63, R3.reuse, R63 ;  /* 0x0000003f033f7220 */ /* 0x040fe20000410000 */
[----:B------:R-:W-:Y:S01]  /*7460*/  MUFU.EX2 R169, R169 ;  /* 0x000000a900a97308 */ /* 0x000fe20000000800 */
[C---:B------:R-:W-:Y:S02]  /*7470*/  FMUL.FTZ R64, R132.reuse, R64 ;  /* 0x0000004084407220 */ /* 0x040fe40000410000 */
[C---:B------:R-:W-:Y:S04]  /*7480*/  HMMA.16816.F32.BF16 R36, R136.reuse, R104, R36 ;  /* 0x000000688824723c */ /* 0x040fe80000041824 */
[C---:B------:R-:W-:Y:S02]  /*7490*/  FMUL.FTZ R65, R132.reuse, R65 ;  /* 0x0000004184417220 */ /* 0x040fe40000410000 */
[C---:B------:R-:W-:Y:S01]  /*74a0*/  FMUL.FTZ R66, R3.reuse, R66 ;  /* 0x0000004203427220 */ /* 0x040fe20000410000 */
[----:B------:R-:W1:Y:S01]  /*74b0*/  MUFU.EX2 R178, R178 ;  /* 0x000000b200b27308 */ /* 0x000e620000000800 */
[C---:B------:R-:W-:Y:S01]  /*74c0*/  HMMA.16816.F32.BF16 R40, R136.reuse, R106, R40 ;  /* 0x0000006a8828723c */ /* 0x040fe20000041828 */
[----:B------:R-:W2:Y:S03]  /*74d0*/  LDSM.16.MT88.4 R104, [R148+0x2100] ;  /* 0x002100009468783b */ /* 0x000ea60000004200 */
[C---:B------:R-:W-:Y:S02]  /*74e0*/  FMUL.FTZ R67, R3.reuse, R67 ;  /* 0x0000004303437220 */ /* 0x040fe40000410000 */
[C---:B------:R-:W-:Y:S02]  /*74f0*/  FMUL.FTZ R68, R132.reuse, R68 ;  /* 0x0000004484447220 */ /* 0x040fe40000410000 */
[C---:B-----5:R-:W-:Y:S01]  /*7500*/  HMMA.16816.F32.BF16 R44, R136.reuse, R108, R44 ;  /* 0x0000006c882c723c */ /* 0x060fe2000004182c */
[----:B------:R-:W-:Y:S03]  /*7510*/  MUFU.EX2 R167, R167 ;  /* 0x000000a700a77308 */ /* 0x000fe60000000800 */
[C---:B------:R-:W-:Y:S02]  /*7520*/  FMUL.FTZ R69, R132.reuse, R69 ;  /* 0x0000004584457220 */ /* 0x040fe40000410000 */
[C---:B------:R-:W-:Y:S02]  /*7530*/  FMUL.FTZ R70, R3.reuse, R70 ;  /* 0x0000004603467220 */ /* 0x040fe40000410000 */
[C---:B------:R-:W-:Y:S01]  /*7540*/  HMMA.16816.F32.BF16 R48, R136.reuse, R110, R48 ;  /* 0x0000006e8830723c */ /* 0x040fe20000041830 */
[----:B------:R-:W5:Y:S02]  /*7550*/  LDSM.16.MT88.4 R108, [R135+UR4+0x4100] ;  /* 0x00410004876c783b */ /* 0x000f640008004200 */
[----:B------:R-:W3:Y:S01]  /*7560*/  MUFU.EX2 R172, R172 ;  /* 0x000000ac00ac7308 */ /* 0x000ee20000000800 */
        /* <DEDUP_REMOVED lines=12> */
[----:B------:R-:W1:Y:S01]  /*7630*/  MUFU.EX2 R171, R171 ;  /* 0x000000ab00ab7308 */ /* 0x000e620000000800 */
[C---:B--2---:R-:W-:Y:S04]  /*7640*/  HMMA.16816.F32.BF16 R60, R136.reuse, R104, R60 ;  /* 0x00000068883c723c */ /* 0x044fe8000004183c */
[C---:B------:R-:W-:Y:S02]  /*7650*/  FMUL.FTZ R79, R3.reuse, R79 ;  /* 0x0000004f034f7220 */ /* 0x040fe40000410000 */
[C---:B------:R-:W-:Y:S02]  /*7660*/  FMUL.FTZ R80, R132.reuse, R80 ;  /* 0x0000005084507220 */ /* 0x040fe40000410000 */
[C---:B------:R-:W-:Y:S01]  /*7670*/  HMMA.16816.F32.BF16 R64, R136.reuse, R106, R64 ;  /* 0x0000006a8840723c */ /* 0x040fe20000041840 */
[----:B------:R-:W2:Y:S01]  /*7680*/  LDSM.16.MT88.4 R104, [R134+UR4+0x4100] ;  /* 0x004100048668783b */ /* 0x000ea20008004200 */
[----:B------:R-:W-:Y:S02]  /*7690*/  MUFU.EX2 R168, R168 ;  /* 0x000000a800a87308 */ /* 0x000fe40000000800 */
[C---:B------:R-:W-:Y:S02]  /*76a0*/  FMUL.FTZ R81, R132.reuse, R81 ;  /* 0x0000005184517220 */ /* 0x040fe40000410000 */
[C---:B------:R-:W-:Y:S02]  /*76b0*/  FMUL.FTZ R82, R3.reuse, R82 ;  /* 0x0000005203527220 */ /* 0x040fe40000410000 */
[C---:B-----5:R-:W-:Y:S04]  /*76c0*/  HMMA.16816.F32.BF16 R68, R136.reuse, R108, R68 ;  /* 0x0000006c8844723c */ /* 0x060fe80000041844 */
[C---:B------:R-:W-:Y:S01]  /*76d0*/  FMUL.FTZ R83, R3.reuse, R83 ;  /* 0x0000005303537220 */ /* 0x040fe20000410000 */
[----:B------:R-:W-:Y:S01]  /*76e0*/  MUFU.EX2 R174, R174 ;  /* 0x000000ae00ae7308 */ /* 0x000fe20000000800 */
[C---:B------:R-:W-:Y:S02]  /*76f0*/  FMUL.FTZ R84, R132.reuse, R84 ;  /* 0x0000005484547220 */ /* 0x040fe40000410000 */
[C---:B------:R-:W-:Y:S01]  /*7700*/  HMMA.16816.F32.BF16 R72, R136.reuse, R110, R72 ;  /* 0x0000006e8848723c */ /* 0x040fe20000041848 */
[----:B------:R-:W5:Y:S03]  /*7710*/  LDSM.16.MT88.4 R108, [R148+0x4100] ;  /* 0x00410000946c783b */ /* 0x000f660000004200 */
[C---:B------:R-:W-:Y:S02]  /*7720*/  FMUL.FTZ R85, R132.reuse, R85 ;  /* 0x0000005584557220 */ /* 0x040fe40000410000 */
[C---:B------:R-:W-:Y:S01]  /*7730*/  FMUL.FTZ R86, R3.reuse, R86 ;  /* 0x0000005603567220 */ /* 0x040fe20000410000 */
[----:B------:R-:W-:Y:S01]  /*7740*/  MUFU.EX2 R177, R177 ;  /* 0x000000b100b17308 */ /* 0x000fe20000000800 */
[C---:B------:R-:W-:Y:S01]  /*7750*/  FMUL.FTZ R87, R3.reuse, R87 ;  /* 0x0000005703577220 */ /* 0x040fe20000410000 */
[C---:B-1----:R-:W-:Y:S03]  /*7760*/  HMMA.16816.F32.BF16 R76, R136.reuse, R100, R76 ;  /* 0x00000064884c723c */ /* 0x042fe6000004184c */
[C---:B------:R-:W-:Y:S02]  /*7770*/  FMUL.FTZ R88, R132.reuse, R88 ;  /* 0x0000005884587220 */ /* 0x040fe40000410000 */
[----:B------:R-:W-:Y:S02]  /*7780*/  FMUL.FTZ R89, R132, R89 ;  /* 0x0000005984597220 */ /* 0x000fe40000410000 */
[C---:B------:R-:W-:Y:S01]  /*7790*/  FMUL.FTZ R90, R3.reuse, R90 ;  /* 0x0000005a035a7220 */ /* 0x040fe20000410000 */
[C---:B------:R-:W-:Y:S01]  /*77a0*/  HMMA.16816.F32.BF16 R80, R136.reuse, R102, R80 ;  /* 0x000000668850723c */ /* 0x040fe20000041850 */
[----:B------:R-:W-:Y:S03]  /*77b0*/  MUFU.EX2 R220, R220 ;  /* 0x000000dc00dc7308 */ /* 0x000fe60000000800 */
[C---:B------:R-:W-:Y:S01]  /*77c0*/  FMUL.FTZ R91, R3.reuse, R91 ;  /* 0x0000005b035b7220 */ /* 0x040fe20000410000 */
[----:B------:R-:W-:Y:S01]  /*77d0*/  F2FP.BF16.PACK_AB R100, R160, R159 ;  /* 0x0000009fa064723e */ /* 0x000fe200000010ff */
[----:B------:R-:W-:Y:S01]  /*77e0*/  FMUL.FTZ R92, R132, R92 ;  /* 0x0000005c845c7220 */ /* 0x000fe20000410000 */
[----:B------:R-:W-:Y:S01]  /*77f0*/  F2FP.BF16.PACK_AB R102, R162, R161 ;  /* 0x000000a1a266723e */ /* 0x000fe200000010ff */
[C---:B--2---:R-:W-:Y:S04]  /*7800*/  HMMA.16816.F32.BF16 R84, R136.reuse, R104, R84 ;  /* 0x000000688854723c */ /* 0x044fe80000041854 */
[----:B------:R-:W-:Y:S01]  /*7810*/  FMUL.FTZ R93, R132, R93 ;  /* 0x0000005d845d7220 */ /* 0x000fe20000410000 */
[----:B----4-:R-:W-:Y:S01]  /*7820*/  F2FP.BF16.PACK_AB R101, R164, R163 ;  /* 0x000000a3a465723e */ /* 0x010fe200000010ff */
[C---:B------:R-:W-:Y:S01]  /*7830*/  FMUL.FTZ R94, R3.reuse, R94 ;  /* 0x0000005e035e7220 */ /* 0x040fe20000410000 */
[----:B------:R-:W-:Y:S01]  /*7840*/  F2FP.BF16.PACK_AB R103, R166, R165 ;  /* 0x000000a5a667723e */ /* 0x000fe200000010ff */
[C---:B------:R-:W-:Y:S01]  /*7850*/  HMMA.16816.F32.BF16 R88, R136.reuse, R106, R88 ;  /* 0x0000006a8858723c */ /* 0x040fe20000041858 */
[----:B------:R-:W1:Y:S03]  /*7860*/  LDSM.16.MT88.4 R104, [R134+UR4+0x900] ;  /* 0x000900048668783b */ /* 0x000e660008004200 */
[C---:B------:R-:W-:Y:S02]  /*7870*/  FMUL.FTZ R95, R3.reuse, R95 ;  /* 0x0000005f035f7220 */ /* 0x040fe40000410000 */
[C---:B------:R-:W-:Y:S02]  /*7880*/  FMUL.FTZ R96, R132.reuse, R96 ;  /* 0x0000006084607220 */ /* 0x040fe40000410000 */
[C---:B------:R-:W-:Y:S03]  /*7890*/  FMUL.FTZ R97, R132.reuse, R97 ;  /* 0x0000006184617220 */ /* 0x040fe60000410000 */
[C---:B-----5:R-:W-:Y:S03]  /*78a0*/  HMMA.16816.F32.BF16 R92, R136.reuse, R108, R92 ;  /* 0x0000006c885c723c */ /* 0x060fe6000004185c */
[C---:B------:R-:W-:Y:S02]  /*78b0*/  FMUL.FTZ R98, R3.reuse, R98 ;  /* 0x0000006203627220 */ /* 0x040fe40000410000 */
[----:B------:R-:W-:Y:S02]  /*78c0*/  FMUL.FTZ R99, R3, R99 ;  /* 0x0000006303637220 */ /* 0x000fe40000410000 */
[--C-:B------:R-:W-:Y:S02]  /*78d0*/  FFMA.FTZ R157, R157, c[0x0][0x2d0], -R158.reuse ;  /* 0x0000b4009d9d7a23 */ /* 0x100fe4000001089e */
[----:B------:R-:W-:Y:S03]  /*78e0*/  FFMA.FTZ R158, R143, c[0x0][0x2d0], -R158 ;  /* 0x0000b4008f9e7a23 */ /* 0x000fe6000001089e */
[----:B------:R-:W-:Y:S01]  /*78f0*/  HMMA.16816.F32.BF16 R96, R136, R110, R96 ;  /* 0x0000006e8860723c */ /* 0x000fe20000041860 */
[----:B------:R-:W2:Y:S01]  /*7900*/  LDSM.16.MT88.4 R108, [R134+UR4+0x2900] ;  /* 0x00290004866c783b */ /* 0x000ea20008004200 */
[----:B------:R-:W-:Y:S01]  /*7910*/  MUFU.EX2 R175, R158 ;  /* 0x0000009e00af7308 */ /* 0x000fe20000000800 */
[----:B------:R-:W-:Y:S02]  /*7920*/  FFMA.FTZ R153, R3, R206, R153 ;  /* 0x000000ce03997223 */ /* 0x000fe40000010099 */
[----:B------:R-:W-:Y:S01]  /*7930*/  FFMA.FTZ R156, R132, R207, R156 ;  /* 0x000000cf849c7223 */ /* 0x000fe2000001009c */
[----:B------:R-:W-:Y:S01]  /*7940*/  MOV R132, R2 ;  /* 0x0000000200847202 */ /* 0x000fe20000000f00 */
[----:B------:R-:W-:Y:S01]  /*7950*/  FADD.FTZ R152, R152, R153 ;  /* 0x0000009998987221 */ /* 0x000fe20000010000 */
[C---:B------:R-:W-:Y:S01]  /*7960*/  HMMA.16816.F32.BF16 R4, R100.reuse, R112, R4 ;  /* 0x000000706404723c */ /* 0x040fe20000041804 */
[----:B------:R-:W-:Y:S03]  /*7970*/  LDSM.16.MT88.4 R136, [R133+0x3100] ;  /* 0x003100008588783b */ /* 0x000fe60000004200 */
[----:B------:R4:W-:Y:S01]  /*7980*/  MUFU.EX2 R158, R142 ;  /* 0x0000008e009e7308 */ /* 0x0009e20000000800 */
[----:B------:R-:W-:Y:S02]  /*7990*/  FADD.FTZ R155, R155, R156 ;  /* 0x0000009c9b9b7221 */ /* 0x000fe40000010000 */
[----:B------:R-:W-:Y:S01]  /*79a0*/  FADD.FTZ R149, R149, R152 ;  /* 0x0000009895957221 */ /* 0x000fe20000010000 */
[C---:B------:R-:W-:Y:S01]  /*79b0*/  HMMA.16816.F32.BF16 R8, R100.reuse, R114, R8 ;  /* 0x000000726408723c */ /* 0x040fe20000041808 */
[----:B------:R-:W5:Y:S03]  /*79c0*/  LDSM.16.MT88.4 R112, [R148+0x2900] ;  /* 0x002900009470783b */ /* 0x000f660000004200 */
[----:B------:R-:W-:Y:S02]  /*79d0*/  FADD.FTZ R154, R154, R155 ;  /* 0x0000009b9a9a7221 */ /* 0x000fe40000010000 */
[----:B------:R-:W2:Y:S01]  /*79e0*/  MUFU.EX2 R157, R157 ;  /* 0x0000009d009d7308 */ /* 0x000ea20000000800 */
[----:B------:R-:W-:Y:S01]  /*79f0*/  FADD.FTZ R150, R150, R149 ;  /* 0x0000009596967221 */ /* 0x000fe20000010000 */
[C---:B------:R-:W-:Y:S04]  /*7a00*/  HMMA.16816.F32.BF16 R12, R100.reuse, R116, R12 ;  /* 0x00000074640c723c */ /* 0x040fe8000004180c */
[----:B------:R-:W-:Y:S02]  /*7a10*/  FADD.FTZ R154, R151, R154 ;  /* 0x0000009a979a7221 */ /* 0x000fe40000010000 */
[----:B------:R-:W-:Y:S02]  /*7a20*/  FADD.FTZ R163, R163, R150 ;  /* 0x00000096a3a37221 */ /* 0x000fe40000010000 */
[C---:B------:R-:W-:Y:S01]  /*7a30*/  HMMA.16816.F32.BF16 R16, R100.reuse, R118, R16 ;  /* 0x000000766410723c */ /* 0x040fe20000041810 */
[----:B------:R-:W-:Y:S03]  /*7a40*/  LDSM.16.MT88.4 R116, [R133+0x4900] ;  /* 0x004900008574783b */ /* 0x000fe60000004200 */
[----:B------:R-:W-:Y:S02]  /*7a50*/  FADD.FTZ R159, R159, R154 ;  /* 0x0000009a9f9f7221 */ /* 0x000fe40000010000 */
[----:B------:R-:W-:Y:S02]  /*7a60*/  FADD.FTZ R164, R164, R163 ;  /* 0x000000a3a4a47221 */ /* 0x000fe40000010000 */
[C---:B-1----:R-:W-:Y:S01]  /*7a70*/  HMMA.16816.F32.BF16 R20, R100.reuse, R104, R20 ;  /* 0x000000686414723c */ /* 0x042fe20000041814 */
[----:B----4-:R-:W-:Y:S03]  /*7a80*/  LDSM.16.MT88.4 R140, [R135+UR4+0x3900] ;  /* 0x00390004878c783b */ /* 0x010fe60008004200 */
        /* <DEDUP_REMOVED lines=21> */
[----:B------:R-:W4:Y:S07]  /*7be0*/  LDSM.16.MT88.4 R112, [R148+0x4900] ;  /* 0x004900009470783b */ /* 0x000f2e0000004200 */
[C---:B-1----:R-:W-:Y:S08]  /*7bf0*/  HMMA.16816.F32.BF16 R68, R100.reuse, R104, R68 ;  /* 0x000000686444723c */ /* 0x042ff00000041844 */
[C---:B------:R-:W-:Y:S01]  /*7c00*/  HMMA.16816.F32.BF16 R72, R100.reuse, R106, R72 ;  /* 0x0000006a6448723c */ /* 0x040fe20000041848 */
[----:B------:R-:W1:Y:S07]  /*7c10*/  LDSM.16.MT88.4 R104, [R135+UR4+0x1100] ;  /* 0x001100048768783b */ /* 0x000e6e0008004200 */
[C---:B------:R-:W-:Y:S08]  /*7c20*/  HMMA.16816.F32.BF16 R76, R100.reuse, R116, R76 ;  /* 0x00000074644c723c */ /* 0x040ff0000004184c */
[C---:B------:R-:W-:Y:S01]  /*7c30*/  HMMA.16816.F32.BF16 R80, R100.reuse, R118, R80 ;  /* 0x000000766450723c */ /* 0x040fe20000041850 */
[----:B------:R-:W5:Y:S07]  /*7c40*/  LDSM.16.MT88.4 R116, [R134+UR4+0x1100] ;  /* 0x001100048674783b */ /* 0x000f6e0008004200 */
[C---:B--2---:R-:W-:Y:S08]  /*7c50*/  HMMA.16816.F32.BF16 R84, R100.reuse, R108, R84 ;  /* 0x0000006c6454723c */ /* 0x044ff00000041854 */
[C---:B------:R-:W-:Y:S01]  /*7c60*/  HMMA.16816.F32.BF16 R88, R100.reuse, R110, R88 ;  /* 0x0000006e6458723c */ /* 0x040fe20000041858 */
[----:B------:R-:W2:Y:S07]  /*7c70*/  LDSM.16.MT88.4 R108, [R134+UR4+0x3100] ;  /* 0x00310004866c783b */ /* 0x000eae0008004200 */
[C---:B----4-:R-:W-:Y:S08]  /*7c80*/  HMMA.16816.F32.BF16 R92, R100.reuse, R112, R92 ;  /* 0x00000070645c723c */ /* 0x050ff0000004185c */
[----:B------:R-:W-:Y:S01]  /*7c90*/  HMMA.16816.F32.BF16 R96, R100, R114, R96 ;  /* 0x000000726460723c */ /* 0x000fe20000041860 */
[----:B------:R-:W-:Y:S06]  /*7ca0*/  LDSM.16.MT88.4 R112, [R135+UR4+0x5100] ;  /* 0x005100048770783b */ /* 0x000fec0008004200 */
[----:B---3--:R-:W-:Y:S01]  /*7cb0*/  F2FP.BF16.PACK_AB R100, R176, R173 ;  /* 0x000000adb064723e */ /* 0x008fe200000010ff */
        /* <DEDUP_REMOVED lines=15> */
[C---:B------:R-:W-:Y:S01]  /*7db0*/  HMMA.16816.F32.BF16 R16, R100.reuse, R122, R16 ;  /* 0x0000007a6410723c */ /* 0x040fe20000041810 */
[----:B------:R-:W-:Y:S07]  /*7dc0*/  LDSM.16.MT88.4 R120, [R148+0x1900] ;  /* 0x001900009478783b */ /* 0x000fee0000004200 */
[C---:B-----5:R-:W-:Y:S08]  /*7dd0*/  HMMA.16816.F32.BF16 R20, R100.reuse, R116, R20 ;  /* 0x000000746414723c */ /* 0x060ff00000041814 */
[C---:B------:R-:W-:Y:S01]  /*7de0*/  HMMA.16816.F32.BF16 R24, R100.reuse, R118, R24 ;  /* 0x000000766418723c */ /* 0x040fe20000041818 */
[----:B------:R-:W3:Y:S07]  /*7df0*/  LDSM.16.MT88.4 R116, [R133+0x5100] ;  /* 0x005100008574783b */ /* 0x000eee0000004200 */
        /* <DEDUP_REMOVED lines=26> */
[C---:B------:R-:W-:Y:S01]  /*7fa0*/  HMMA.16816.F32.BF16 R72, R100.reuse, R114, R72 ;  /* 0x000000726448723c */ /* 0x040fe20000041848 */
[----:B------:R-:W4:Y:S07]  /*7fb0*/  LDSM.16.MT88.4 R112, [R133+0x1900] ;  /* 0x001900008570783b */ /* 0x000f2e0000004200 */
[C---:B---3--:R-:W-:Y:S08]  /*7fc0*/  HMMA.16816.F32.BF16 R76, R100.reuse, R116, R76 ;  /* 0x00000074644c723c */ /* 0x048ff0000004184c */
[C---:B------:R-:W-:Y:S01]  /*7fd0*/  HMMA.16816.F32.BF16 R80, R100.reuse, R118, R80 ;  /* 0x000000766450723c */ /* 0x040fe20000041850 */
[----:B------:R-:W3:Y:S07]  /*7fe0*/  LDSM.16.MT88.4 R116, [R134+UR4+0x1900] ;  /* 0x001900048674783b */ /* 0x000eee0008004200 */
        /* <DEDUP_REMOVED lines=8> */
[C---:B----4-:R-:W-:Y:S01]  /*8070*/  HMMA.16816.F32.BF16 R100, R136.reuse, R112, R12 ;  /* 0x000000708864723c */ /* 0x050fe2000004180c */
[----:B------:R-:W4:Y:S07]  /*8080*/  LDSM.16.MT88.4 R12, [R135+UR4+0x5900] ;  /* 0x00590004870c783b */ /* 0x000f2e0008004200 */
[C---:B------:R-:W-:Y:S07]  /*8090*/  HMMA.16816.F32.BF16 R104, R136.reuse, R114, R16 ;  /* 0x000000728868723c */ /* 0x040fee0000041810 */
[----:B------:R-:W-:Y:S01]  /*80a0*/  IADD3 R16, R210, -0x2, RZ ;  /* 0xfffffffed2107810 */ /* 0x000fe20007ffe0ff */
[C---:B---3--:R-:W-:Y:S03]  /*80b0*/  HMMA.16816.F32.BF16 R108, R136.reuse, R116, R20 ;  /* 0x00000074886c723c */ /* 0x048fe60000041814 */
        /* <DEDUP_REMOVED lines=13> */
[----:B------:R-:W-:Y:S01]  /*8190*/  @P6 IMAD R8, R17, c[0x0][0x1e0], RZ ;  /* 0x0000780011086a24 */ /* 0x000fe200078e02ff */
[C---:B------:R-:W-:Y:S04]  /*81a0*/  HMMA.16816.F32.BF16 R64, R136.reuse, R10, R64 ;  /* 0x0000000a8840723c */ /* 0x040fe80000041840 */
[C---:B------:R-:W-:Y:S02]  /*81b0*/  @P6 IMAD R8, R16.reuse, c[0x0][0x1e4], R8 ;  /* 0x0000790010086a24 */ /* 0x040fe400078e0208 */
[----:B------:R-:W-:Y:S02]  /*81c0*/  @P6 IMAD.WIDE.U32 R16, R16, c[0x0][0x1e0], RZ ;  /* 0x0000780010106a25 */ /* 0x000fe400078e00ff */
[C---:B----4-:R-:W-:Y:S04]  /*81d0*/  HMMA.16816.F32.BF16 R68, R136.reuse, R12, R68 ;  /* 0x0000000c8844723c */ /* 0x050fe80000041844 */
        /* <DEDUP_REMOVED lines=55> */
.L_x_4052:
        /* <DEDUP_REMOVED lines=24> */
.L_x_4063:
[----:B------:R-:W-:-:S04]  /*86d0*/  MOV R3, c[0x0][0x32c] ;  /* 0x0000cb0000037a02 */ /* 0x000fc80000000f00 */
[----:B------:R-:W-:-:S13]  /*86e0*/  ISETP.NE.AND P0, PT, R3, 0x1, PT ;  /* 0x000000010300780c */ /* 0x000fda0003f05270 */
[----:B------:R-:W-:-:S05]  /*86f0*/  @P0 IMAD.HI.U32 R3, R5, c[0x0][0x330], RZ ;  /* 0x0000cc0005030a27 */ /* 0x000fca00078e00ff */
[----:B------:R-:W-:-:S05]  /*8700*/  @P0 SHF.R.U32.HI R5, RZ, c[0x0][0x334], R3 ;  /* 0x0000cd00ff050a19 */ /* 0x000fca0000011603 */
.L_x_4064:
[----:B------:R-:W-:-:S05]  /*8710*/  IMAD R5, R5, c[0x0][0x32c], RZ ;  /* 0x0000cb0005057a24 */ /* 0x000fca00078e02ff */
[----:B------:R-:W-:-:S04]  /*8720*/  IMNMX R4, R4, R5, !PT ;  /* 0x0000000504047217 */ /* 0x000fc80007800200 */
.L_x_4062:
        /* <DEDUP_REMOVED lines=21> */
.L_x_4066:
[----:B------:R-:W-:Y:S04]  /*8880*/  DEPBAR.LE SB0, 0x2 ;  /* 0x000080800000791a */ /* 0x000fe80000000000 */
[----:B------:R-:W-:Y:S01]  /*8890*/  BAR.SYNC.DEFER_BLOCKING 0x0 ;  /* 0x0000000000007b1d */ /* 0x000fe20000010000 */
[----:B------:R-:W-:Y:S01]  /*88a0*/  UIMAD UR4, UR5, 0x6000, URZ ;  /* 0x00006000050478a4 */ /* 0x000fe2000f8e023f */
[----:B------:R-:W-:Y:S01]  /*88b0*/  ISETP.GE.AND P6, PT, R189, R214, PT ;  /* 0x000000d6bd00720c */ /* 0x000fe20003fc6270 */
[----:B------:R-:W-:Y:S01]  /*88c0*/  UIADD3 UR9, UR7, 0x1, URZ ;  /* 0x0000000107097890 */ /* 0x000fe2000fffe03f */
[----:B------:R-:W-:Y:S01]  /*88d0*/  IADD3 R210, R214, -0x1, RZ ;  /* 0xffffffffd6d27810 */ /* 0x000fe20007ffe0ff */
[----:B------:R-:W-:Y:S02]  /*88e0*/  UISETP.GE.AND UP0, UPT, UR7, 0x1, UPT ;  /* 0x000000010700788c */ /* 0x000fe4000bf06270 */
[----:B------:R-:W-:Y:S04]  /*88f0*/  IADD3 R2, R184, UR4, RZ ;  /* 0x00000004b8027c10 */ /* 0x000fe8000fffe0ff */
[----:B------:R-:W-:Y:S04]  /*8900*/  IADD3 R173, R185, R2, RZ ;  /* 0x00000002b9ad7210 */ /* 0x000fe80007ffe0ff */
[----:B------:R-:W-:Y:S01]  /*8910*/  @!P6 SHF.R.S32.HI R0, RZ, 0x1f, R210 ;  /* 0x0000001fff00e819 */ /* 0x000fe200000114d2 */
[----:B------:R-:W-:Y:S01]  /*8920*/  @!P6 IMAD.WIDE.U32 R28, R210, c[0x0][0x208], RZ ;  /* 0x00008200d21cea25 */ /* 0x000fe200078e00ff */
[----:B------:R-:W-:Y:S03]  /*8930*/  IADD3 R172, R188, R173, RZ ;  /* 0x000000adbcac7210 */ /* 0x000fe60007ffe0ff */
[----:B------:R-:W-:Y:S01]  /*8940*/  @!P6 IMAD R0, R0, c[0x0][0x208], RZ ;  /* 0x000082000000ea24 */ /* 0x000fe200078e02ff */
[----:B------:R-:W-:Y:S01]  /*8950*/  @!P6 SHF.L.U32 R153, R28, 0x6, RZ ;  /* 0x000000061c99e819 */ /* 0x000fe200000006ff */
[----:B------:R-:W-:Y:S02]  /*8960*/  LDSM.16.M88.4 R32, [R186] ;  /* 0x00000000ba20783b */ /* 0x000fe40000000200 */
[----:B------:R-:W-:Y:S01]  /*8970*/  @!P6 IMAD R0, R210, c[0x0][0x20c], R0 ;  /* 0x00008300d200ea24 */ /* 0x000fe200078e0200 */
[C---:B------:R-:W-:Y:S02]  /*8980*/  @!P6 IADD3 R150, P0, R153.reuse, R209, RZ ;  /* 0x000000d19996e210 */ /* 0x040fe40007f1e0ff */
[----:B------:R-:W-:Y:S02]  /*8990*/  @!P6 IADD3 R151, P4, R153, R212, RZ ;  /* 0x000000d49997e210 */ /* 0x000fe40007f9e0ff */
[----:B------:R-:W-:Y:S01]  /*89a0*/  @!P6 IADD3 R0, R29, R0, RZ ;  /* 0x000000001d00e210 */ /* 0x000fe20007ffe0ff */
[----:B------:R-:W1:Y:S01]  /*89b0*/  LDSM.16.M88.4 R8, [R184+UR4+0xc100] ;  /* 0x00c10004b808783b */ /* 0x000e620008000200 */
[-C--:B------:R-:W-:Y:S02]  /*89c0*/  @!P6 IADD3 R132, P5, R153, R196.reuse, RZ ;  /* 0x000000c49984e210 */ /* 0x080fe40007fbe0ff */
[----:B------:R-:W-:Y:S04]  /*89d0*/  @!P6 SHF.L.U64.HI R0, R28, 0x6, R0 ;  /* 0x000000061c00e819 */ /* 0x000fe80000010200 */
[----:B------:R-:W-:Y:S01]  /*89e0*/  @!P6 IADD3.X R149, R0, R201, RZ, P5, !PT ;  /* 0x000000c90095e210 */ /* 0x000fe20002ffe4ff */
[----:B------:R-:W2:Y:S01]  /*89f0*/  LDSM.16.M88.4 R16, [R184+UR4+0xc900] ;  /* 0x00c90004b810783b */ /* 0x000ea20008000200 */
[----:B------:R-:W-:Y:S02]  /*8a00*/  @!P6 LEA R160, P5, R132, c[0x0][0x1f8], 0x1 ;  /* 0x00007e0084a0ea11 */ /* 0x000fe400078a08ff */
[----:B------:R-:W-:Y:S02]  /*8a10*/  @!P6 IADD3.X R148, R0, R211, RZ, P4, !PT ;  /* 0x000000d30094e210 */ /* 0x000fe400027fe4ff */
[C---:B------:R-:W-:Y:S02]  /*8a20*/  @!P6 LEA R164, P4, R151.reuse, c[0x0][0x1f8], 0x1 ;  /* 0x00007e0097a4ea11 */ /* 0x040fe400078808ff */
[----:B------:R-:W-:Y:S01]  /*8a30*/  @!P6 LEA.HI.X R161, R132, c[0x0][0x1fc], R149, 0x1, P5 ;  /* 0x00007f0084a1ea11 */ /* 0x000fe200028f0c95 */
[----:B------:R-:W3:Y:S01]  /*8a40*/  LDSM.16.M88.4 R24, [R184+UR4+0xd100] ;  /* 0x00d10004b818783b */ /* 0x000ee20008000200 */
[----:B------:R-:W-:Y:S02]  /*8a50*/  @!P6 LEA.HI.X R165, R151, c[0x0][0x1fc], R148, 0x1, P4 ;  /* 0x00007f0097a5ea11 */ /* 0x000fe400020f0c94 */
[----:B------:R-:W-:Y:S01]  /*8a60*/  MOV R132, UR7 ;  /* 0x0000000700847c02 */ /* 0x000fe20008000f00 */
[----:B------:R-:W-:Y:S02]  /*8a70*/  USEL UR7, UR9, URZ, !UP0 ;  /* 0x0000003f09077287 */ /* 0x000fe4000c000000 */
[----:B------:R-:W-:Y:S02]  /*8a80*/  UIADD3 UR9, UR5, 0x1, URZ ;  /* 0x0000000105097890 */ /* 0x000fe4000fffe03f */
[----:B------:R-:W4:Y:S01]  /*8a90*/  LDSM.16.M88.4 R136, [R184+UR4+0xd900] ;  /* 0x00d90004b888783b */ /* 0x000f220008000200 */
[----:B------:R-:W-:Y:S01]  /*8aa0*/  @!P6 IMAD R132, R132, 0x6000, R205 ;  /* 0x000060008484e824 */ /* 0x000fe200078e02cd */
[----:B------:R-:W-:Y:S04]  /*8ab0*/  UISETP.GE.AND UP0, UPT, UR5, 0x1, UPT ;  /* 0x000000010500788c */ /* 0x000fe8000bf06270 */
[----:B------:R-:W-:Y:S02]  /*8ac0*/  USEL UR5, UR9, URZ, !UP0 ;  /* 0x0000003f09057287 */ /* 0x000fe4000c000000 */
[----:B------:R-:W-:Y:S01]  /*8ad0*/  LDSM.16.M88.4 R140, [R182] ;  /* 0x00000000b68c783b */ /* 0x000fe20000000200 */
[C---:B-1----:R-:W-:Y:S07]  /*8ae0*/  HMMA.16816.F32.BF16 R4, R32.reuse, R8, RZ ;  /* 0x000000082004723c */ /* 0x042fee00000418ff */
[----:B------:R-:W1:Y:S01]  /*8af0*/  LDSM.16.M88.4 R144, [R173+0xc100] ;  /* 0x00c10000ad90783b */ /* 0x000e620000000200 */
[C---:B------:R-:W-:Y:S08]  /*8b00*/  HMMA.16816.F32.BF16 R8, R32.reuse, R10, RZ ;  /* 0x0000000a2008723c */ /* 0x040ff000000418ff */
        /* <DEDUP_REMOVED lines=9> */
[----:B------:R-:W-:Y:S01]  /*8ba0*/  @!P6 IADD3 R153, P0, R191, R153, RZ ;  /* 0x00000099bf99e210 */ /* 0x000fe20007f1e0ff */
[C---:B-1----:R-:W-:Y:S01]  /*8bb0*/  HMMA.16816.F32.BF16 R4, R140.reuse, R144, R4 ;  /* 0x000000908c04723c */ /* 0x042fe20000041804 */
[----:B------:R-:W1:Y:S04]  /*8bc0*/  LDSM.16.M88.4 R136, [R173+0xc900] ;  /* 0x00c90000ad88783b */ /* 0x000e680000000200 */
[C---:B------:R-:W-:Y:S02]  /*8bd0*/  @!P6 IADD3 R155, P5, R153.reuse, R196, RZ ;  /* 0x000000c4999be210 */ /* 0x040fe40007fbe0ff */
[C---:B------:R-:W-:Y:S01]  /*8be0*/  @!P6 IADD3 R157, P4, R153.reuse, R212, RZ ;  /* 0x000000d4999de210 */ /* 0x040fe20007f9e0ff */
[C---:B------:R-:W-:Y:S01]  /*8bf0*/  HMMA.16816.F32.BF16 R8, R140.reuse, R146, R8 ;  /* 0x000000928c08723c */ /* 0x040fe20000041808 */
[----:B------:R-:W2:Y:S03]  /*8c00*/  LDSM.16.M88.4 R148, [R173+0xd100] ;  /* 0x00d10000ad94783b */ /* 0x000ea60000000200 */
[----:B------:R-:W-:Y:S02]  /*8c10*/  @!P6 IADD3.X R0, R190, R0, RZ, P0, !PT ;  /* 0x00000000be00e210 */ /* 0x000fe400007fe4ff */
[----:B------:R-:W-:Y:S02]  /*8c20*/  @!P6 IADD3 R153, P0, R153, R209, RZ ;  /* 0x000000d19999e210 */ /* 0x000fe40007f1e0ff */
[C---:B------:R-:W-:Y:S04]  /*8c30*/  @!P6 IADD3.X R152, R0.reuse, R201, RZ, P5, !PT ;  /* 0x000000c90098e210 */ /* 0x040fe80002ffe4ff */
[----:B------:R-:W-:Y:S02]  /*8c40*/  @!P6 LEA R174, P5, R155, c[0x0][0x1f8], 0x1 ;  /* 0x00007e009baeea11 */ /* 0x000fe400078a08ff */
[C---:B------:R-:W-:Y:S02]  /*8c50*/  @!P6 IADD3.X R154, R0.reuse, R211, RZ, P4, !PT ;  /* 0x000000d3009ae210 */ /* 0x040fe400027fe4ff */
[----:B------:R-:W-:Y:S02]  /*8c60*/  @!P6 LEA R170, P4, R157, c[0x0][0x1f8], 0x1 ;  /* 0x00007e009daaea11 */ /* 0x000fe400078808ff */
[----:B------:R-:W-:Y:S02]  /*8c70*/  @!P6 IADD3.X R0, R0, R187, RZ, P0, !PT ;  /* 0x000000bb0000e210 */ /* 0x000fe400007fe4ff */
[----:B------:R-:W-:Y:S02]  /*8c80*/  @!P6 LEA R168, P0, R153, c[0x0][0x1f8], 0x1 ;  /* 0x00007e0099a8ea11 */ /* 0x000fe400078008ff */
[----:B------:R-:W-:Y:S02]  /*8c90*/  @!P6 LEA.HI.X R175, R155, c[0x0][0x1fc], R152, 0x1, P5 ;  /* 0x00007f009bafea11 */ /* 0x000fe400028f0c98 */
[----:B------:R-:W-:Y:S02]  /*8ca0*/  @!P6 LEA.HI.X R171, R157, c[0x0][0x1fc], R154, 0x1, P4 ;  /* 0x00007f009dabea11 */ /* 0x000fe400020f0c9a */
[----:B------:R-:W-:Y:S02]  /*8cb0*/  @!P6 LEA.HI.X R169, R153, c[0x0][0x1fc], R0, 0x1, P0 ;  /* 0x00007f0099a9ea11 */ /* 0x000fe400000f0c00 */
[----:B------:R-:W3:Y:S01]  /*8cc0*/  LDSM.16.M88.4 R152, [R173+0xd900] ;  /* 0x00d90000ad98783b */ /* 0x000ee20000000200 */
[-C--:B------:R-:W-:Y:S02]  /*8cd0*/  IADD3 R0, R188, R2.reuse, RZ ;  /* 0x00000002bc007210 */ /* 0x080fe40007ffe0ff */
[----:B------:R-:W-:Y:S01]  /*8ce0*/  IADD3 R2, R185, R2, R188 ;  /* 0x00000002b9027210 */ /* 0x000fe20007ffe0bc */
[C---:B-1----:R-:W-:Y:S04]  /*8cf0*/  HMMA.16816.F32.BF16 R12, R140.reuse, R136, R12 ;  /* 0x000000888c0c723c */ /* 0x042fe8000004180c */
[----:B------:R-:W-:Y:S01]  /*8d00*/  @!PT LDS RZ, [RZ] ;  /* 0x00000000fffff984 */ /* 0x000fe20000000800 */
[----:B------:R-:W-:Y:S01]  /*8d10*/  @!PT LDS RZ, [RZ] ;  /* 0x00000000fffff984 */ /* 0x000fe20000000800 */
[----:B------:R-:W-:Y:S01]  /*8d20*/  @!PT LDS RZ, [RZ] ;  /* 0x00000000fffff984 */ /* 0x000fe20000000800 */
[----:B------:R1:W-:Y:S04]  /*8d30*/  @!P6 LDGSTS.E.BYPASS.LTC128B.128 [R132], [R160.64], !P3 ;  /* 0x00000000a084efae */ /* 0x0003e8000d901d4a */
[C---:B------:R-:W-:Y:S04]  /*8d40*/  HMMA.16816.F32.BF16 R16, R140.reuse, R138, R16 ;  /* 0x0000008a8c10723c */ /* 0x040fe80000041810 */
[----:B------:R4:W-:Y:S04]  /*8d50*/  @!P6 LDGSTS.E.BYPASS.LTC128B.128 [R132+0x2000], [R164.64], !P2 ;  /* 0x02000000a484efae */ /* 0x0009e8000d101d4a */
[C---:B--2---:R-:W-:Y:S04]  /*8d60*/  HMMA.16816.F32.BF16 R20, R140.reuse, R148, R20 ;  /* 0x000000948c14723c */ /* 0x044fe80000041814 */
[----:B------:R4:W-:Y:S04]  /*8d70*/  @!P6 LDGSTS.E.BYPASS.LTC128B.128 [R132+0x4000], [R166.64], !P1 ;  /* 0x04000000a684efae */ /* 0x0009e8000c901d4a */
[C---:B------:R-:W-:Y:S04]  /*8d80*/  HMMA.16816.F32.BF16 R24, R140.reuse, R150, R24 ;  /* 0x000000968c18723c */ /* 0x040fe80000041818 */
[----:B------:R2:W-:Y:S04]  /*8d90*/  @!P6 LDGSTS.E.BYPASS.LTC128B.128 [R132+0x1000], [R174.64], !P3 ;  /* 0x01000000ae84efae */ /* 0x0005e8000d901d4a */
[C---:B---3--:R-:W-:Y:S04]  /*8da0*/  HMMA.16816.F32.BF16 R28, R140.reuse, R152, R28 ;  /* 0x000000988c1c723c */ /* 0x048fe8000004181c */
[----:B------:R3:W-:Y:S04]  /*8db0*/  @!P6 LDGSTS.E.BYPASS.LTC128B.128 [R132+0x3000], [R170.64], !P2 ;  /* 0x03000000aa84efae */ /* 0x0007e8000d101d4a */
[----:B------:R-:W-:Y:S04]  /*8dc0*/  HMMA.16816.F32.BF16 R32, R140, R154, R32 ;  /* 0x0000009a8c20723c */ /* 0x000fe80000041820 */
[----:B------:R3:W-:Y:S08]  /*8dd0*/  @!P6 LDGSTS.E.BYPASS.LTC128B.128 [R132+0x5000], [R168.64], !P1 ;  /* 0x05000000a884efae */ /* 0x0007f0000c901d4a */
[----:B------:R-:W-:Y:S08]  /*8de0*/  LDSM.16.M88.4 R144, [R181] ;  /* 0x00000000b590783b */ /* 0x000ff00000000200 */
[----:B------:R-:W5:Y:S08]  /*8df0*/  LDSM.16.M88.4 R156, [R0+0xc100] ;  /* 0x00c10000009c783b */ /* 0x000f700000000200 */
[----:B-1----:R-:W1:Y:S08]  /*8e00*/  LDSM.16.M88.4 R160, [R0+0xc900] ;  /* 0x00c9000000a0783b */ /* 0x002e700000000200 */
[----:B------:R-:W1:Y:S08]  /*8e10*/  LDSM.16.M88.4 R136, [R0+0xd100] ;  /* 0x00d100000088783b */ /* 0x000e700000000200 */
[----:B------:R-:W0:Y:S08]  /*8e20*/  LDGDEPBAR ;  /* 0x00000000000079af */ /* 0x000e300000000000 */
[----:B----4-:R-:W4:Y:S01]  /*8e30*/  LDSM.16.M88.4 R164, [R0+0xd900] ;  /* 0x00d9000000a4783b */ /* 0x010f220000000200 */
[C---:B-----5:R-:W-:Y:S07]  /*8e40*/  HMMA.16816.F32.BF16 R4, R144.reuse, R156, R4 ;  /* 0x0000009c9004723c */ /* 0x060fee0000041804 */
[----:B------:R-:W-:Y:S01]  /*8e50*/  LDSM.16.M88.4 R148, [R180] ;  /* 0x00000000b494783b */ /* 0x000fe20000000200 */
[C---:B------:R-:W-:Y:S07]  /*8e60*/  HMMA.16816.F32.BF16 R8, R144.reuse, R158, R8 ;  /* 0x0000009e9008723c */ /* 0x040fee0000041808 */
[----:B---3--:R-:W3:Y:S01]  /*8e70*/  LDSM.16.M88.4 R168, [R172+0xc100] ;  /* 0x00c10000aca8783b */ /* 0x008ee20000000200 */
        /* <DEDUP_REMOVED lines=8> */
[C---:B----4-:R-:W-:Y:S07]  /*8f00*/  HMMA.16816.F32.BF16 R28, R144.reuse, R164, R28 ;  /* 0x000000a4901c723c */ /* 0x050fee000004181c */
[----:B------:R-:W-:Y:S01]  /*8f10*/  LDSM.16.M88.4 R160, [R184+UR4+0xe900] ;  /* 0x00e90004b8a0783b */ /* 0x000fe20008000200 */
[----:B------:R-:W-:Y:S07]  /*8f20*/  HMMA.16816.F32.BF16 R32, R144, R166, R32 ;  /* 0x000000a69020723c */ /* 0x000fee0000041820 */
[----:B------:R-:W4:Y:S01]  /*8f30*/  LDSM.16.M88.4 R144, [R184+UR4+0xe100] ;  /* 0x00e10004b890783b */ /* 0x000f220008000200 */
[C---:B---3--:R-:W-:Y:S07]  /*8f40*/  HMMA.16816.F32.BF16 R4, R148.reuse, R168, R4 ;  /* 0x000000a89404723c */ /* 0x048fee0000041804 */
[----:B------:R-:W-:Y:S01]  /*8f50*/  LDSM.16.M88.4 R164, [R182+0x4000] ;  /* 0x00400000b6a4783b */ /* 0x000fe20000000200 */
[C---:B------:R-:W-:Y:S07]  /*8f60*/  HMMA.16816.F32.BF16 R8, R148.reuse, R170, R8 ;  /* 0x000000aa9408723c */ /* 0x040fee0000041808 */
[----:B------:R-:W-:Y:S01]  /*8f70*/  LDSM.16.M88.4 R168, [R173+0xe100] ;  /* 0x00e10000ada8783b */ /* 0x000fe20000000200 */
[C---:B-1----:R-:W-:Y:S08]  /*8f80*/  HMMA.16816.F32.BF16 R12, R148.reuse, R140, R12 ;  /* 0x0000008c940c723c */ /* 0x042ff0000004180c */
[C---:B------:R-:W-:Y:S01]  /*8f90*/  HMMA.16816.F32.BF16 R16, R148.reuse, R142, R16 ;  /* 0x0000008e9410723c */ /* 0x040fe20000041810 */
[----:B------:R-:W1:Y:S07]  /*8fa0*/  LDSM.16.M88.4 R140, [R184+UR4+0xf100] ;  /* 0x00f10004b88c783b */ /* 0x000e6e0008000200 */
[C---:B-----5:R-:W-:Y:S08]  /*8fb0*/  HMMA.16816.F32.BF16 R20, R148.reuse, R152, R20 ;  /* 0x000000989414723c */ /* 0x060ff00000041814 */
[C---:B------:R-:W-:Y:S01]  /*8fc0*/  HMMA.16816.F32.BF16 R24, R148.reuse, R154, R24 ;  /* 0x0000009a9418723c */ /* 0x040fe20000041818 */
[----:B------:R-:W3:Y:S07]  /*8fd0*/  LDSM.16.M88.4 R152, [R184+UR4+0xf900] ;  /* 0x00f90004b898783b */ /* 0x000eee0008000200 */
[C---:B------:R-:W-:Y:S08]  /*8fe0*/  HMMA.16816.F32.BF16 R28, R148.reuse, R156, R28 ;  /* 0x0000009c941c723c */ /* 0x040ff0000004181c */
[----:B------:R-:W-:Y:S01]  /*8ff0*/  HMMA.16816.F32.BF16 R32, R148, R158, R32 ;  /* 0x0000009e9420723c */ /* 0x000fe20000041820 */
[----:B------:R-:W5:Y:S07]  /*9000*/  LDSM.16.M88.4 R148, [R173+0xe900] ;  /* 0x00e90000ad94783b */ /* 0x000f6e0000000200 */
        /* <DEDUP_REMOVED lines=13> */
[C---:B------:R-:W-:Y:S01]  /*90e0*/  HMMA.16816.F32.BF16 R4, R164.reuse, R168, R4 ;  /* 0x000000a8a404723c */ /* 0x040fe20000041804 */
[----:B------:R-:W-:Y:S07]  /*90f0*/  LDSM.16.M88.4 R152, [R180+0x4000] ;  /* 0x00400000b498783b */ /* 0x000fee0000000200 */
[C---:B------:R-:W-:Y:S01]  /*9100*/  HMMA.16816.F32.BF16 R8, R164.reuse, R170, R8 ;  /* 0x000000aaa408723c */ /* 0x040fe20000041808 */
[----:B------:R-:W-:Y:S07]  /*9110*/  LDSM.16.M88.4 R168, [R172+0xe100] ;  /* 0x00e10000aca8783b */ /* 0x000fee0000000200 */
[C---:B-----5:R-:W-:Y:S08]  /*9120*/  HMMA.16816.F32.BF16 R12, R164.reuse, R148, R12 ;  /* 0x00000094a40c723c */ /* 0x060ff0000004180c */
[C---:B------:R-:W-:Y:S01]  /*9130*/  HMMA.16816.F32.BF16 R16, R164.reuse, R150, R16 ;  /* 0x00000096a410723c */ /* 0x040fe20000041810 */
[----:B------:R-:W5:Y:S07]  /*9140*/  LDSM.16.M88.4 R148, [R0+0xf100] ;  /* 0x00f100000094783b */ /* 0x000f6e0000000200 */
[C---:B----4-:R-:W-:Y:S08]  /*9150*/  HMMA.16816.F32.BF16 R20, R164.reuse, R144, R20 ;  /* 0x00000090a414723c */ /* 0x050ff00000041814 */
[C---:B------:R-:W-:Y:S01]  /*9160*/  HMMA.16816.F32.BF16 R24, R164.reuse, R146, R24 ;  /* 0x00000092a418723c */ /* 0x040fe20000041818 */
[----:B------:R-:W4:Y:S07]  /*9170*/  LDSM.16.M88.4 R144, [R0+0xf900] ;  /* 0x00f900000090783b */ /* 0x000f2e0000000200 */
[C---:B------:R-:W-:Y:S08]  /*9180*/  HMMA.16816.F32.BF16 R28, R164.reuse, R156, R28 ;  /* 0x0000009ca41c723c */ /* 0x040ff0000004181c */
[----:B------:R-:W-:Y:S01]  /*9190*/  HMMA.16816.F32.BF16 R32, R164, R158, R32 ;  /* 0x0000009ea420723c */ /* 0x000fe20000041820 */
[----:B------:R-:W2:Y:S07]  /*91a0*/  LDSM.16.M88.4 R156, [R2+0xe900] ;  /* 0x00e90000029c783b */ /* 0x000eae0000000200 */
[C---:B-1----:R-:W-:Y:S01]  /*91b0*/  HMMA.16816.F32.BF16 R4, R140.reuse, R160, R4 ;  /* 0x000000a08c04723c */ /* 0x042fe20000041804 */
[----:B------:R-:W-:Y:S07]  /*91c0*/  LDSM.16.M88.4 R164, [R184+UR4+0x11100] ;  /* 0x01110004b8a4783b */ /* 0x000fee0008000200 */
[C---:B------:R-:W-:Y:S01]  /*91d0*/  HMMA.16816.F32.BF16 R8, R140.reuse, R162, R8 ;  /* 0x000000a28c08723c */ /* 0x040fe20000041808 */
[----:B------:R-:W-:Y:S07]  /*91e0*/  LDSM.16.M88.4 R160, [R184+UR4+0x10900] ;  /* 0x01090004b8a0783b */ /* 0x000fee0008000200 */
[C---:B---3--:R-:W-:Y:S08]  /*91f0*/  HMMA.16816.F32.BF16 R12, R140.reuse, R136, R12 ;  /* 0x000000888c0c723c */ /* 0x048ff0000004180c */
[C---:B------:R-:W-:Y:S01]  /*9200*/  HMMA.16816.F32.BF16 R16, R140.reuse, R138, R16 ;  /* 0x0000008a8c10723c */ /* 0x040fe20000041810 */
[----:B------:R-:W1:Y:S07]  /*9210*/  LDSM.16.M88.4 R136, [R2+0xf100] ;  /* 0x00f100000288783b */ /* 0x000e6e0000000200 */
[C---:B-----5:R-:W-:Y:S08]  /*9220*/  HMMA.16816.F32.BF16 R20, R140.reuse, R148, R20 ;  /* 0x000000948c14723c */ /* 0x060ff00000041814 */
[C---:B------:R-:W-:Y:S01]  /*9230*/  HMMA.16816.F32.BF16 R24, R140.reuse, R150, R24 ;  /* 0x000000968c18723c */ /* 0x040fe20000041818 */
[----:B------:R-:W3:Y:S07]  /*9240*/  LDSM.16.M88.4 R148, [R2+0xf900] ;  /* 0x00f900000294783b */ /* 0x000eee0000000200 */
[C---:B----4-:R-:W-:Y:S08]  /*9250*/  HMMA.16816.F32.BF16 R28, R140.reuse, R144, R28 ;  /* 0x000000908c1c723c */ /* 0x050ff0000004181c */
[----:B------:R-:W-:Y:S01]  /*9260*/  HMMA.16816.F32.BF16 R32, R140, R146, R32 ;  /* 0x000000928c20723c */ /* 0x000fe20000041820 */
[----:B------:R-:W-:Y:S07]  /*9270*/  LDSM.16.M88.4 R140, [R186+0x8000] ;  /* 0x00800000ba8c783b */ /* 0x000fee0000000200 */
[C---:B------:R-:W-:Y:S01]  /*9280*/  HMMA.16816.F32.BF16 R4, R152.reuse, R168, R4 ;  /* 0x000000a89804723c */ /* 0x040fe20000041804 */
[----:B------:R-:W4:Y:S07]  /*9290*/  LDSM.16.M88.4 R144, [R184+UR4+0x10100] ;  /* 0x01010004b890783b */ /* 0x000f2e0008000200 */
[C---:B------:R-:W-:Y:S01]  /*92a0*/  HMMA.16816.F32.BF16 R8, R152.reuse, R170, R8 ;  /* 0x000000aa9808723c */ /* 0x040fe20000041808 */
[----:B------:R-:W-:Y:S07]  /*92b0*/  LDSM.16.M88.4 R168, [R173+0x10100] ;  /* 0x01010000ada8783b */ /* 0x000fee0000000200 */
[C---:B--2---:R-:W-:Y:S08]  /*92c0*/  HMMA.16816.F32.BF16 R12, R152.reuse, R156, R12 ;  /* 0x0000009c980c723c */ /* 0x044ff0000004180c */
[C---:B------:R-:W-:Y:S01]  /*92d0*/  HMMA.16816.F32.BF16 R16, R152.reuse, R158, R16 ;  /* 0x0000009e9810723c */ /* 0x040fe20000041810 */
[----:B------:R-:W2:Y:S07]  /*92e0*/  LDSM.16.M88.4 R156, [R184+UR4+0x11900] ;  /* 0x01190004b89c783b */ /* 0x000eae0008000200 */
[C---:B-1----:R-:W-:Y:S08]  /*92f0*/  HMMA.16816.F32.BF16 R20, R152.reuse, R136, R20 ;  /* 0x000000889814723c */ /* 0x042ff00000041814 */
[C---:B------:R-:W-:Y:S01]  /*9300*/  HMMA.16816.F32.BF16 R24, R152.reuse, R138, R24 ;  /* 0x0000008a9818723c */ /* 0x040fe20000041818 */
[----:B------:R-:W1:Y:S07]  /*9310*/  LDSM.16.M88.4 R136, [R182+0x8000] ;  /* 0x00800000b688783b */ /* 0x000e6e0000000200 */
[C---:B---3--:R-:W-:Y:S08]  /*9320*/  HMMA.16816.F32.BF16 R28, R152.reuse, R148, R28 ;  /* 0x00000094981c723c */ /* 0x048ff0000004181c */
[----:B------:R-:W-:Y:S01]  /*9330*/  HMMA.16816.F32.BF16 R32, R152, R150, R32 ;  /* 0x000000969820723c */ /* 0x000fe20000041820 */
[----:B------:R-:W3:Y:S07]  /*9340*/  LDSM.16.M88.4 R148, [R173+0x10900] ;  /* 0x01090000ad94783b */ /* 0x000eee0000000200 */
[C---:B----4-:R-:W-:Y:S01]  /*9350*/  HMMA.16816.F32.BF16 R4, R140.reuse, R144, R4 ;  /* 0x000000908c04723c */ /* 0x050fe20000041804 */
[----:B------:R-:W-:Y:S07]  /*9360*/  LDSM.16.M88.4 R152, [R173+0x11900] ;  /* 0x01190000ad98783b */ /* 0x000fee0000000200 */
[C---:B------:R-:W-:Y:S01]  /*9370*/  HMMA.16816.F32.BF16 R8, R140.reuse, R146, R8 ;  /* 0x000000928c08723c */ /* 0x040fe20000041808 */
[----:B------:R-:W4:Y:S07]  /*9380*/  LDSM.16.M88.4 R144, [R173+0x11100] ;  /* 0x01110000ad90783b */ /* 0x000f2e0000000200 */
[C---:B------:R-:W-:Y:S01]  /*9390*/  HMMA.16816.F32.BF16 R12, R140.reuse, R160, R12 ;  /* 0x000000a08c0c723c */ /* 0x040fe2000004180c */
[----:B------:R-:W-:Y:S07]  /*93a0*/  LDSM.16.M88.4 R172, [R172+0x10100] ;  /* 0x01010000acac783b */ /* 0x000fee0000000200 */
[C---:B------:R-:W-:Y:S01]  /*93b0*/  HMMA.16816.F32.BF16 R16, R140.reuse, R162, R16 ;  /* 0x000000a28c10723c */ /* 0x040fe20000041810 */
[----:B------:R-:W-:Y:S07]  /*93c0*/  LDSM.16.M88.4 R160, [R181+0x8000] ;  /* 0x00800000b5a0783b */ /* 0x000fee0000000200 */
[C---:B------:R-:W-:Y:S08]  /*93d0*/  HMMA.16816.F32.BF16 R20, R140.reuse, R164, R20 ;  /* 0x000000a48c14723c */ /* 0x040ff00000041814 */
[C---:B------:R-:W-:Y:S01]  /*93e0*/  HMMA.16816.F32.BF16 R24, R140.reuse, R166, R24 ;  /* 0x000000a68c18723c */ /* 0x040fe20000041818 */
[----:B------:R-:W5:Y:S07]  /*93f0*/  LDSM.16.M88.4 R164, [R0+0x10100] ;  /* 0x0101000000a4783b */ /* 0x000f6e0000000200 */
[C---:B--2---:R-:W-:Y:S08]  /*9400*/  HMMA.16816.F32.BF16 R28, R140.reuse, R156, R28 ;  /* 0x0000009c8c1c723c */ /* 0x044ff0000004181c */
        /* <DEDUP_REMOVED lines=11> */
[----:B------:R-:W-:Y:S07]  /*94c0*/  LDSM.16.M88.4 R144, [R2+0x11900] ;  /* 0x011900000290783b */ /* 0x000fee0000000200 */
[C---:B------:R-:W-:Y:S08]  /*94d0*/  HMMA.16816.F32.BF16 R28, R136.reuse, R152, R28 ;  /* 0x00000098881c723c */ /* 0x040ff0000004181c */
[----:B------:R-:W-:Y:S01]  /*94e0*/  HMMA.16816.F32.BF16 R32, R136, R154, R32 ;  /* 0x0000009a8820723c */ /* 0x000fe20000041820 */
[----:B------:R-:W4:Y:S07]  /*94f0*/  LDSM.16.M88.4 R136, [R2+0x10900] ;  /* 0x010900000288783b */ /* 0x000f2e0000000200 */
[C---:B-----5:R-:W-:Y:S08]  /*9500*/  HMMA.16816.F32.BF16 R4, R160.reuse, R164, R4 ;  /* 0x000000a4a004723c */ /* 0x060ff00000041804 */
[C---:B------:R-:W-:Y:S08]  /*9510*/  HMMA.16816.F32.BF16 R8, R160.reuse, R166, R8 ;  /* 0x000000a6a008723c */ /* 0x040ff00000041808 */
[C---:B--2---:R-:W-:Y:S08]  /*9520*/  HMMA.16816.F32.BF16 R12, R160.reuse, R140, R12 ;  /* 0x0000008ca00c723c */ /* 0x044ff0000004180c */
[C---:B------:R-:W-:Y:S01]  /*9530*/  HMMA.16816.F32.BF16 R16, R160.reuse, R142, R16 ;  /* 0x0000008ea010723c */ /* 0x040fe20000041810 */
[----:B------:R-:W2:Y:S01]  /*9540*/  LDSM.16.M88.4 R140, [R2+0x11100] ;  /* 0x01110000028c783b */ /* 0x000ea20000000200 */
[----:B------:R-:W-:Y:S06]  /*9550*/  DEPBAR.LE SB0, 0x2 ;  /* 0x000080800000791a */ /* 0x000fec0000000000 */
[C---:B-1----:R-:W-:Y:S01]  /*9560*/  HMMA.16816.F32.BF16 R20, R160.reuse, R156, R20 ;  /* 0x0000009ca014723c */ /* 0x042fe20000041814 */
[----:B------:R-:W-:Y:S07]  /*9570*/  BAR.SYNC.DEFER_BLOCKING 0x0 ;  /* 0x0000000000007b1d */ /* 0x000fee0000010000 */
[C---:B------:R-:W-:Y:S08]  /*9580*/  HMMA.16816.F32.BF16 R24, R160.reuse, R158, R24 ;  /* 0x0000009ea018723c */ /* 0x040ff00000041818 */
[C---:B---3--:R-:W-:Y:S08]  /*9590*/  HMMA.16816.F32.BF16 R28, R160.reuse, R148, R28 ;  /* 0x00000094a01c723c */ /* 0x048ff0000004181c */
[----:B------:R-:W-:Y:S01]  /*95a0*/  HMMA.16816.F32.BF16 R32, R160, R150, R32 ;  /* 0x00000096a020723c */ /* 0x000fe20000041820 */
[----:B------:R-:W-:Y:S07]  /*95b0*/  LDSM.16.MT88.4 R148, [R135+UR4+0x2900] ;  /* 0x002900048794783b */ /* 0x000fee0008004200 */
[C---:B------:R-:W-:Y:S01]  /*95c0*/  HMMA.16816.F32.BF16 R4, R168.reuse, R172, R4 ;  /* 0x000000aca804723c */ /* 0x040fe20000041804 */
[----:B------:R-:W-:Y:S07]  /*95d0*/  LDSM.16.MT88.4 R156, [R134+UR4+0x2900] ;  /* 0x00290004869c783b */ /* 0x000fee0008004200 */
[C---:B------:R-:W-:Y:S08]  /*95e0*/  HMMA.16816.F32.BF16 R8, R168.reuse, R174, R8 ;  /* 0x000000aea808723c */ /* 0x040ff00000041808 */
[C---:B----4-:R-:W-:Y:S08]  /*95f0*/  HMMA.16816.F32.BF16 R12, R168.reuse, R136, R12 ;  /* 0x00000088a80c723c */ /* 0x050ff0000004180c */
[C---:B------:R-:W-:Y:S04]  /*9600*/  HMMA.16816.F32.BF16 R16, R168.reuse, R138, R16 ;  /* 0x0000008aa810723c */ /* 0x040fe80000041810 */
[----:B------:R-:W-:Y:S02]  /*9610*/  FMNMX.FTZ R0, R4, R133, !PT ;  /* 0x0000008504007209 */ /* 0x000fe40007810000 */
[----:B------:R-:W-:Y:S02]  /*9620*/  FMNMX.FTZ R132, R6, R3, !PT ;  /* 0x0000000306847209 */ /* 0x000fe40007810000 */
[C---:B--2---:R-:W-:Y:S04]  /*9630*/  HMMA.16816.F32.BF16 R20, R168.reuse, R140, R20 ;  /* 0x0000008ca814723c */ /* 0x044fe80000041814 */
        /* <DEDUP_REMOVED lines=44> */
[----:B------:R-:W1:Y:S01]  /*9900*/  LDSM.16.MT88.4 R136, [R135+UR4+0x100] ;  /* 0x000100048788783b */ /* 0x000e620008004200 */
[----:B------:R-:W-:Y:S01]  /*9910*/  FFMA.FTZ R163, R4, c[0x0][0x2d0], -R171 ;  /* 0x0000b40004a37a23 */ /* 0x000fe200000108ab */
[----:B------:R-:W-:Y:S01]  /*9920*/  IADD3 R4, R135, UR4, RZ ;  /* 0x0000000487047c10 */ /* 0x000fe2000fffe0ff */
[C---:B------:R-:W-:Y:S02]  /*9930*/  FADD.FTZ R133, -R0.reuse, R3 ;  /* 0x0000000300857221 */ /* 0x040fe40000010100 */
[----:B------:R-:W-:Y:S01]  /*9940*/  FMUL.FTZ R169, R0, c[0x0][0x2d0] ;  /* 0x0000b40000a97a20 */ /* 0x000fe20000410000 */
[----:B------:R-:W2:Y:S01]  /*9950*/  MUFU.EX2 R132, R132 ;  /* 0x0000008400847308 */ /* 0x000ea20000000800 */
[----:B------:R-:W-:Y:S01]  /*9960*/  FMUL.FTZ R3, R133, c[0x0][0x2d0] ;  /* 0x0000b40085037a20 */ /* 0x000fe20000410000 */
[----:B------:R-:W-:Y:S01]  /*9970*/  IADD3 R133, R183, R4, RZ ;  /* 0x00000004b7857210 */ /* 0x000fe20007ffe0ff */
[--C-:B------:R-:W-:Y:S02]  /*9980*/  FFMA.FTZ R166, R5, c[0x0][0x2d0], -R171.reuse ;  /* 0x0000b40005a67a23 */ /* 0x100fe400000108ab */
[--C-:B------:R-:W-:Y:S02]  /*9990*/  FFMA.FTZ R161, R8, c[0x0][0x2d0], -R171.reuse ;  /* 0x0000b40008a17a23 */ /* 0x100fe400000108ab */
[----:B------:R-:W-:Y:S01]  /*99a0*/  FFMA.FTZ R164, R9, c[0x0][0x2d0], -R171 ;  /* 0x0000b40009a47a23 */ /* 0x000fe200000108ab */
[----:B------:R-:W3:Y:S01]  /*99b0*/  LDSM.16.MT88.4 R140, [R133+0x100] ;  /* 0x00010000858c783b */ /* 0x000ee20000004200 */
[--C-:B------:R-:W-:Y:S01]  /*99c0*/  FFMA.FTZ R168, R6, c[0x0][0x2d0], -R169.reuse ;  /* 0x0000b40006a87a23 */ /* 0x100fe200000108a9 */
[----:B------:R-:W4:Y:S01]  /*99d0*/  MUFU.EX2 R3, R3 ;  /* 0x0000000300037308 */ /* 0x000f220000000800 */
[--C-:B------:R-:W-:Y:S02]  /*99e0*/  FFMA.FTZ R165, R7, c[0x0][0x2d0], -R169.reuse ;  /* 0x0000b40007a57a23 */ /* 0x100fe400000108a9 */
[--C-:B------:R-:W-:Y:S02]  /*99f0*/  FFMA.FTZ R167, R10, c[0x0][0x2d0], -R169.reuse ;  /* 0x0000b4000aa77a23 */ /* 0x100fe400000108a9 */
[----:B------:R-:W-:Y:S01]  /*9a00*/  FFMA.FTZ R162, R11, c[0x0][0x2d0], -R169 ;  /* 0x0000b4000ba27a23 */ /* 0x000fe200000108a9 */
[----:B------:R-:W-:Y:S01]  /*9a10*/  LDSM.16.MT88.4 R152, [R133+0x2900] ;  /* 0x002900008598783b */ /* 0x000fe20000004200 */
[--C-:B------:R-:W-:Y:S02]  /*9a20*/  FFMA.FTZ R172, R16, c[0x0][0x2d0], -R171.reuse ;  /* 0x0000b40010ac7a23 */ /* 0x100fe400000108ab */
[----:B------:R-:W-:Y:S01]  /*9a30*/  FFMA.FTZ R175, R17, c[0x0][0x2d0], -R171 ;  /* 0x0000b40011af7a23 */ /* 0x000fe200000108ab */
[----:B------:R-:W-:Y:S01]  /*9a40*/  MUFU.EX2 R163, R163 ;  /* 0x000000a300a37308 */ /* 0x000fe20000000800 */
[--C-:B------:R-:W-:Y:S02]  /*9a50*/  FFMA.FTZ R216, R18, c[0x0][0x2d0], -R169.reuse ;  /* 0x0000b40012d87a23 */ /* 0x100fe400000108a9 */
[--C-:B------:R-:W-:Y:S02]  /*9a60*/  FFMA.FTZ R217, R19, c[0x0][0x2d0], -R169.reuse ;  /* 0x0000b40013d97a23 */ /* 0x100fe400000108a9 */
[C---:B--2---:R-:W-:Y:S01]  /*9a70*/  FMUL.FTZ R4, R132.reuse, R128 ;  /* 0x0000008084047220 */ /* 0x044fe20000410000 */
[----:B------:R-:W-:Y:S01]  /*9a80*/  LDSM.16.MT88.4 R16, [R133+0x900] ;  /* 0x000900008510783b */ /* 0x000fe20000004200 */
[C---:B------:R-:W-:Y:S02]  /*9a90*/  FMUL.FTZ R5, R132.reuse, R129 ;  /* 0x0000008184057220 */ /* 0x040fe40000410000 */
[C---:B------:R-:W-:Y:S01]  /*9aa0*/  FMUL.FTZ R8, R132.reuse, R124 ;  /* 0x0000007c84087220 */ /* 0x040fe20000410000 */
[----:B------:R-:W2:Y:S01]  /*9ab0*/  MUFU.EX2 R166, R166 ;  /* 0x000000a600a67308 */ /* 0x000ea20000000800 */
[C---:B------:R-:W-:Y:S02]  /*9ac0*/  FMUL.FTZ R9, R132.reuse, R125 ;  /* 0x0000007d84097220 */ /* 0x040fe40000410000 */
[C---:B------:R-:W-:Y:S02]  /*9ad0*/  FMUL.FTZ R100, R132.reuse, R100 ;  /* 0x0000006484647220 */ /* 0x040fe40000410000 */
[C---:B----4-:R-:W-:Y:S02]  /*9ae0*/  FMUL.FTZ R6, R3.reuse, R130 ;  /* 0x0000008203067220 */ /* 0x050fe40000410000 */
[C---:B------:R-:W-:Y:S02]  /*9af0*/  FMUL.FTZ R7, R3.reuse, R131 ;  /* 0x0000008303077220 */ /* 0x040fe40000410000 */
[C---:B------:R-:W-:Y:S01]  /*9b00*/  FMUL.FTZ R10, R3.reuse, R126 ;  /* 0x0000007e030a7220 */ /* 0x040fe20000410000 */
[----:B------:R-:W-:Y:S01]  /*9b10*/  MUFU.EX2 R161, R161 ;  /* 0x000000a100a17308 */ /* 0x000fe20000000800 */
[C---:B------:R-:W-:Y:S02]  /*9b20*/  FMUL.FTZ R11, R3.reuse, R127 ;  /* 0x0000007f030b7220 */ /* 0x040fe40000410000 */
[----:B------:R-:W4:Y:S01]  /*9b30*/  LDSM.16.MT88.4 R124, [R134+UR4+0x100] ;  /* 0x00010004867c783b */ /* 0x000f220008004200 */
[C---:B------:R-:W-:Y:S02]  /*9b40*/  FMUL.FTZ R101, R132.reuse, R101 ;  /* 0x0000006584657220 */ /* 0x040fe40000410000 */
[C---:B------:R-:W-:Y:S02]  /*9b50*/  FMUL.FTZ R102, R3.reuse, R102 ;  /* 0x0000006603667220 */ /* 0x040fe40000410000 */
[C---:B------:R-:W-:Y:S02]  /*9b60*/  FMUL.FTZ R103, R3.reuse, R103 ;  /* 0x0000006703677220 */ /* 0x040fe40000410000 */
[----:B------:R-:W5:Y:S01]  /*9b70*/  MUFU.EX2 R164, R164 ;  /* 0x000000a400a47308 */ /* 0x000f620000000800 */
        /* <DEDUP_REMOVED lines=12> */
[----:B------:R-:W2:Y:S01]  /*9c40*/  MUFU.EX2 R165, R165 ;  /* 0x000000a500a57308 */ /* 0x000ea20000000800 */
[C---:B------:R-:W-:Y:S02]  /*9c50*/  FMUL.FTZ R114, R3.reuse, R114 ;  /* 0x0000007203727220 */ /* 0x040fe40000410000 */
[C---:B------:R-:W-:Y:S01]  /*9c60*/  FMUL.FTZ R115, R3.reuse, R115 ;  /* 0x0000007303737220 */ /* 0x040fe20000410000 */
[----:B-----5:R-:W-:Y:S01]  /*9c70*/  F2FP.BF16.PACK_AB R130, R164, R161 ;  /* 0x000000a1a482723e */ /* 0x020fe200000010ff */
        /* <DEDUP_REMOVED lines=9> */
[----:B------:R-:W5:Y:S01]  /*9d10*/  MUFU.EX2 R162, R162 ;  /* 0x000000a200a27308 */ /* 0x000f620000000800 */
[C---:B------:R-:W-:Y:S02]  /*9d20*/  FMUL.FTZ R36, R132.reuse, R36 ;  /* 0x0000002484247220 */ /* 0x040fe40000410000 */
[----:B------:R-:W-:Y:S01]  /*9d30*/  FMUL.FTZ R37, R132, R37 ;  /* 0x0000002584257220 */ /* 0x000fe20000410000 */
[----:B--2---:R-:W-:Y:S01]  /*9d40*/  F2FP.BF16.PACK_AB R129, R165, R168 ;  /* 0x000000a8a581723e */ /* 0x004fe200000010ff */
[C---:B------:R-:W-:Y:S02]  /*9d50*/  FMUL.FTZ R38, R3.reuse, R38 ;  /* 0x0000002603267220 */ /* 0x040fe40000410000 */
[----:B------:R-:W-:Y:S02]  /*9d60*/  FMUL.FTZ R39, R3, R39 ;  /* 0x0000002703277220 */ /* 0x000fe40000410000 */
[--C-:B------:R-:W-:Y:S01]  /*9d70*/  FFMA.FTZ R218, R31, c[0x0][0x2d0], -R169.reuse ;  /* 0x0000b4001fda7a23 */ /* 0x100fe200000108a9 */
[----:B------:R-:W-:Y:S01]  /*9d80*/  MUFU.EX2 R172, R172 ;  /* 0x000000ac00ac7308 */ /* 0x000fe20000000800 */
[----:B------:R-:W-:Y:S02]  /*9d90*/  FFMA.FTZ R219, R34, c[0x0][0x2d0], -R169 ;  /* 0x0000b40022db7a23 */ /* 0x000fe400000108a9 */
[C---:B------:R-:W-:Y:S02]  /*9da0*/  FMUL.FTZ R40, R132.reuse, R40 ;  /* 0x0000002884287220 */ /* 0x040fe40000410000 */
[C---:B------:R-:W-:Y:S02]  /*9db0*/  FMUL.FTZ R41, R132.reuse, R41 ;  /* 0x0000002984297220 */ /* 0x040fe40000410000 */
[C---:B------:R-:W-:Y:S02]  /*9dc0*/  FMUL.FTZ R42, R3.reuse, R42 ;  /* 0x0000002a032a7220 */ /* 0x040fe40000410000 */
[C---:B------:R-:W-:Y:S01]  /*9dd0*/  FMUL.FTZ R43, R3.reuse, R43 ;  /* 0x0000002b032b7220 */ /* 0x040fe20000410000 */
[----:B------:R-:W2:Y:S01]  /*9de0*/  MUFU.EX2 R175, R175 ;  /* 0x000000af00af7308 */ /* 0x000ea20000000800 */
[C---:B------:R-:W-:Y:S02]  /*9df0*/  FMUL.FTZ R44, R132.reuse, R44 ;  /* 0x0000002c842c7220 */ /* 0x040fe40000410000 */
[----:B------:R-:W-:Y:S01]  /*9e00*/  FMUL.FTZ R45, R132, R45 ;  /* 0x0000002d842d7220 */ /* 0x000fe20000410000 */
[----:B-----5:R-:W-:Y:S01]  /*9e10*/  F2FP.BF16.PACK_AB R131, R162, R167 ;  /* 0x000000a7a283723e */ /* 0x020fe200000010ff */
[C---:B------:R-:W-:Y:S02]  /*9e20*/  FMUL.FTZ R46, R3.reuse, R46 ;  /* 0x0000002e032e7220 */ /* 0x040fe40000410000 */
[----:B------:R-:W-:Y:S02]  /*9e30*/  FMUL.FTZ R47, R3, R47 ;  /* 0x0000002f032f7220 */ /* 0x000fe40000410000 */
[C---:B------:R-:W-:Y:S01]  /*9e40*/  FMUL.FTZ R48, R132.reuse, R48 ;  /* 0x0000003084307220 */ /* 0x040fe20000410000 */
[----:B------:R-:W-:Y:S01]  /*9e50*/  MUFU.EX2 R216, R216 ;  /* 0x000000d800d87308 */ /* 0x000fe20000000800 */
[C---:B-1----:R-:W-:Y:S05]  /*9e60*/  HMMA.16816.F32.BF16 R4, R128.reuse, R136, R4 ;  /* 0x000000888004723c */ /* 0x042fea0000041804 */
[----:B------:R-:W-:Y:S02]  /*9e70*/  FMUL.FTZ R49, R132, R49 ;  /* 0x0000003184317220 */ /* 0x000fe40000410000 */
[----:B------:R-:W-:Y:S01]  /*9e80*/  IADD3 R136, R134, UR4, RZ ;  /* 0x0000000486887c10 */ /* 0x000fe2000fffe0ff */
[C---:B------:R-:W-:Y:S01]  /*9e90*/  HMMA.16816.F32.BF16 R8, R128.reuse, R138, R8 ;  /* 0x0000008a8008723c */ /* 0x040fe20000041808 */
[----:B------:R-:W1:Y:S03]  /*9ea0*/  MUFU.EX2 R217, R217 ;  /* 0x000000d900d97308 */ /* 0x000e660000000800 */
[----:B------:R-:W-:Y:S01]  /*9eb0*/  IADD3 R160, R183, R136, RZ ;  /* 0x00000088b7a07210 */ /* 0x000fe20007ffe0ff */
[C---:B------:R-:W-:Y:S02]  /*9ec0*/  FMUL.FTZ R50, R3.reuse, R50 ;  /* 0x0000003203327220 */ /* 0x040fe40000410000 */
[C---:B------:R-:W-:Y:S01]  /*9ed0*/  FMUL.FTZ R51, R3.reuse, R51 ;  /* 0x0000003303337220 */ /* 0x040fe20000410000 */
[C---:B---3--:R-:W-:Y:S01]  /*9ee0*/  HMMA.16816.F32.BF16 R100, R128.reuse, R140, R100 ;  /* 0x0000008c8064723c */ /* 0x048fe20000041864 */
[----:B------:R-:W3:Y:S02]  /*9ef0*/  LDSM.16.MT88.4 R136, [R160+0x100] ;  /* 0x00010000a088783b */ /* 0x000ee40000004200 */
[----:B------:R-:W-:Y:S01]  /*9f00*/  MUFU.EX2 R218, R218 ;  /* 0x000000da00da7308 */ /* 0x000fe20000000800 */
[C---:B------:R-:W-:Y:S02]  /*9f10*/  FMUL.FTZ R52, R132.reuse, R52 ;  /* 0x0000003484347220 */ /* 0x040fe40000410000 */
[C---:B------:R-:W-:Y:S02]  /*9f20*/  FMUL.FTZ R53, R132.reuse, R53 ;  /* 0x0000003584357220 */ /* 0x040fe40000410000 */
[C---:B------:R-:W-:Y:S01]  /*9f30*/  HMMA.16816.F32.BF16 R104, R128.reuse, R142, R104 ;  /* 0x0000008e8068723c */ /* 0x040fe20000041868 */
[----:B------:R-:W5:Y:S03]  /*9f40*/  LDSM.16.MT88.4 R140, [R135+UR4+0x2100] ;  /* 0x00210004878c783b */ /* 0x000f660008004200 */
[C---:B------:R-:W-:Y:S01]  /*9f50*/  FMUL.FTZ R54, R3.reuse, R54 ;  /* 0x0000003603367220 */ /* 0x040fe20000410000 */
[----:B------:R-:W-:Y:S01]  /*9f60*/  MUFU.EX2 R219, R219 ;  /* 0x000000db00db7308 */ /* 0x000fe20000000800 */
[C---:B------:R-:W-:Y:S02]  /*9f70*/  FMUL.FTZ R55, R3.reuse, R55 ;  /* 0x0000003703377220 */ /* 0x040fe40000410000 */
[C---:B----4-:R-:W-:Y:S01]  /*9f80*/  HMMA.16816.F32.BF16 R108, R128.reuse, R124, R108 ;  /* 0x0000007c806c723c */ /* 0x050fe2000004186c */
[----:B------:R-:W-:Y:S03]  /*9f90*/  LDSM.16.MT88.4 R144, [R160+0x900] ;  /* 0x00090000a090783b */ /* 0x000fe60000004200 */
[C---:B------:R-:W-:Y:S02]  /*9fa0*/  FMUL.FTZ R56, R132.reuse, R56 ;  /* 0x0000003884387220 */ /* 0x040fe40000410000 */
[C---:B------:R-:W-:Y:S02]  /*9fb0*/  FMUL.FTZ R57, R132.reuse, R57 ;  /* 0x0000003984397220 */ /* 0x040fe40000410000 */
[C---:B------:R-:W-:Y:S01]  /*9fc0*/  HMMA.16816.F32.BF16 R112, R128.reuse, R126, R112 ;  /* 0x0000007e8070723c */ /* 0x040fe20000041870 */
[----:B------:R-:W4:Y:S03]  /*9fd0*/  LDSM.16.MT88.4 R124, [R133+0x2100] ;  /* 0x00210000857c783b */ /* 0x000f260000004200 */
[C---:B------:R-:W-:Y:S02]  /*9fe0*/  FMUL.FTZ R58, R3.reuse, R58 ;  /* 0x0000003a033a7220 */ /* 0x040fe40000410000 */
[C---:B------:R-:W-:Y:S02]  /*9ff0*/  FMUL.FTZ R59, R3.reuse, R59 ;  /* 0x0000003b033b7220 */ /* 0x040fe40000410000 */
[C---:B------:R-:W-:Y:S04]  /*a000*/  FMUL.FTZ R60, R132.reuse, R60 ;  /* 0x0000003c843c7220 */ /* 0x040fe80000410000 */
[C---:B------:R-:W-:Y:S02]  /*a010*/  FMUL.FTZ R61, R132.reuse, R61 ;  /* 0x0000003d843d7220 */ /* 0x040fe40000410000 */
[C---:B------:R-:W-:Y:S02]  /*a020*/  FMUL.FTZ R62, R3.reuse, R62 ;  /* 0x0000003e033e7220 */ /* 0x040fe40000410000 */
[C---:B------:R-:W-:Y:S01]  /*a030*/  FMUL.FTZ R63, R3.reuse, R63 ;  /* 0x0000003f033f7220 */ /* 0x040fe20000410000 */
[C---:B---3--:R-:W-:Y:S03]  /*a040*/  HMMA.16816.F32.BF16 R116, R128.reuse, R136, R116 ;  /* 0x000000888074723c */ /* 0x048fe60000041874 */
[C---:B------:R-:W-:Y:S02]  /*a050*/  FMUL.FTZ R64, R132.reuse, R64 ;  /* 0x0000004084407220 */ /* 0x040fe40000410000 */
[C---:B------:R-:W-:Y:S02]  /*a060*/  FMUL.FTZ R65, R132.reuse, R65 ;  /* 0x0000004184417220 */ /* 0x040fe40000410000 */
[C---:B------:R-:W-:Y:S01]  /*a070*/  FMUL.FTZ R66, R3.reuse, R66 ;  /* 0x0000004203427220 */ /* 0x040fe20000410000 */
[C---:B------:R-:W-:Y:S01]  /*a080*/  HMMA.16816.F32.BF16 R120, R128.reuse, R138, R120 ;  /* 0x0000008a8078723c */ /* 0x040fe20000041878 */
[----:B------:R-:W3:Y:S03]  /*a090*/  LDSM.16.MT88.4 R136, [R134+UR4+0x2100] ;  /* 0x002100048688783b */ /* 0x000ee60008004200 */
        /* <DEDUP_REMOVED lines=11> */
[C---:B------:R-:W-:Y:S02]  /*a150*/  FMUL.FTZ R74, R3.reuse, R74 ;  /* 0x0000004a034a7220 */ /* 0x040fe40000410000 */
[C---:B------:R-:W-:Y:S01]  /*a160*/  HMMA.16816.F32.BF16 R48, R128.reuse, R126, R48 ;  /* 0x0000007e8030723c */ /* 0x040fe20000041830 */
[----:B------:R-:W4:Y:S03]  /*a170*/  LDSM.16.MT88.4 R124, [R135+UR4+0x4100] ;  /* 0x00410004877c783b */ /* 0x000f260008004200 */
        /* <DEDUP_REMOVED lines=8> */
[----:B------:R-:W3:Y:S03]  /*a200*/  LDSM.16.MT88.4 R136, [R133+0x4100] ;  /* 0x004100008588783b */ /* 0x000ee60000004200 */
[C---:B------:R-:W-:Y:S02]  /*a210*/  FMUL.FTZ R81, R132.reuse, R81 ;  /* 0x0000005184517220 */ /* 0x040fe40000410000 */
[C---:B------:R-:W-:Y:S02]  /*a220*/  FMUL.FTZ R82, R3.reuse, R82 ;  /* 0x0000005203527220 */ /* 0x040fe40000410000 */
[C---:B-----5:R-:W-:Y:S04]  /*a230*/  HMMA.16816.F32.BF16 R60, R128.reuse, R140, R60 ;  /* 0x0000008c803c723c */ /* 0x060fe8000004183c */
[C---:B------:R-:W-:Y:S02]  /*a240*/  FMUL.FTZ R83, R3.reuse, R83 ;  /* 0x0000005303537220 */ /* 0x040fe40000410000 */
[C---:B------:R-:W-:Y:S02]  /*a250*/  FMUL.FTZ R84, R132.reuse, R84 ;  /* 0x0000005484547220 */ /* 0x040fe40000410000 */
[C---:B------:R-:W-:Y:S01]  /*a260*/  HMMA.16816.F32.BF16 R64, R128.reuse, R142, R64 ;  /* 0x0000008e8040723c */ /* 0x040fe20000041840 */
[----:B------:R-:W5:Y:S03]  /*a270*/  LDSM.16.MT88.4 R140, [R134+UR4+0x4100] ;  /* 0x00410004868c783b */ /* 0x000f660008004200 */
[----:B------:R-:W-:Y:S02]  /*a280*/  FMUL.FTZ R85, R132, R85 ;  /* 0x0000005584557220 */ /* 0x000fe40000410000 */
[C---:B------:R-:W-:Y:S02]  /*a290*/  FMUL.FTZ R86, R3.reuse, R86 ;  /* 0x0000005603567220 */ /* 0x040fe40000410000 */
[C---:B----4-:R-:W-:Y:S04]  /*a2a0*/  HMMA.16816.F32.BF16 R68, R128.reuse, R124, R68 ;  /* 0x0000007c8044723c */ /* 0x050fe80000041844 */
[----:B------:R-:W-:Y:S02]  /*a2b0*/  FMUL.FTZ R87, R3, R87 ;  /* 0x0000005703577220 */ /* 0x000fe40000410000 */
[--C-:B------:R-:W-:Y:S02]  /*a2c0*/  FFMA.FTZ R170, R12, c[0x0][0x2d0], -R171.reuse ;  /* 0x0000b4000caa7a23 */ /* 0x100fe400000108ab */
[C---:B------:R-:W-:Y:S01]  /*a2d0*/  HMMA.16816.F32.BF16 R72, R128.reuse, R126, R72 ;  /* 0x0000007e8048723c */ /* 0x040fe20000041848 */
[----:B------:R-:W4:Y:S03]  /*a2e0*/  LDSM.16.MT88.4 R124, [R160+0x4100] ;  /* 0x00410000a07c783b */ /* 0x000f260000004200 */
[----:B------:R-:W-:Y:S01]  /*a2f0*/  FFMA.FTZ R173, R13, c[0x0][0x2d0], -R171 ;  /* 0x0000b4000dad7a23 */ /* 0x000fe200000108ab */
[----:B------:R-:W-:Y:S01]  /*a300*/  MUFU.EX2 R170, R170 ;  /* 0x000000aa00aa7308 */ /* 0x000fe20000000800 */
[--C-:B------:R-:W-:Y:S01]  /*a310*/  FFMA.FTZ R174, R14, c[0x0][0x2d0], -R169.reuse ;  /* 0x0000b4000eae7a23 */ /* 0x100fe200000108a9 */
[----:B--2---:R-:W-:Y:S01]  /*a320*/  F2FP.BF16.PACK_AB R14, R175, R172 ;  /* 0x000000acaf0e723e */ /* 0x004fe200000010ff */
[----:B------:R-:W-:Y:S01]  /*a330*/  FFMA.FTZ R215, R15, c[0x0][0x2d0], -R169 ;  /* 0x0000b4000fd77a23 */ /* 0x000fe200000108a9 */
[C---:B---3--:R-:W-:Y:S03]  /*a340*/  HMMA.16816.F32.BF16 R76, R128.reuse, R136, R76 ;  /* 0x00000088804c723c */ /* 0x048fe6000004184c */
[C---:B------:R-:W-:Y:S01]  /*a350*/  FMUL.FTZ R88, R132.reuse, R88 ;  /* 0x0000005884587220 */ /* 0x040fe20000410000 */
[----:B-1----:R-:W-:Y:S01]  /*a360*/  F2FP.BF16.PACK_AB R15, R217, R216 ;  /* 0x000000d8d90f723e */ /* 0x002fe200000010ff */
[C---:B------:R-:W-:Y:S01]  /*a370*/  FMUL.FTZ R89, R132.reuse, R89 ;  /* 0x0000005984597220 */ /* 0x040fe20000410000 */
[----:B------:R-:W1:Y:S01]  /*a380*/  MUFU.EX2 R173, R173 ;  /* 0x000000ad00ad7308 */ /* 0x000e620000000800 */
[C---:B------:R-:W-:Y:S01]  /*a390*/  FMUL.FTZ R90, R3.reuse, R90 ;  /* 0x0000005a035a7220 */ /* 0x040fe20000410000 */
[C---:B------:R-:W-:Y:S01]  /*a3a0*/  HMMA.16816.F32.BF16 R80, R128.reuse, R138, R80 ;  /* 0x0000008a8050723c */ /* 0x040fe20000041850 */
[----:B------:R-:W2:Y:S03]  /*a3b0*/  LDSM.16.MT88.4 R136, [R135+UR4+0x900] ;  /* 0x000900048788783b */ /* 0x000ea60008004200 */
[C---:B------:R-:W-:Y:S02]  /*a3c0*/  FMUL.FTZ R91, R3.reuse, R91 ;  /* 0x0000005b035b7220 */ /* 0x040fe40000410000 */
[C---:B------:R-:W-:Y:S02]  /*a3d0*/  FMUL.FTZ R92, R132.reuse, R92 ;  /* 0x0000005c845c7220 */ /* 0x040fe40000410000 */
[C---:B-----5:R-:W-:Y:S01]  /*a3e0*/  HMMA.16816.F32.BF16 R84, R128.reuse, R140, R84 ;  /* 0x0000008c8054723c */ /* 0x060fe20000041854 */
[----:B------:R-:W-:Y:S03]  /*a3f0*/  MUFU.EX2 R174, R174 ;  /* 0x000000ae00ae7308 */ /* 0x000fe60000000800 */
[C---:B------:R-:W-:Y:S02]  /*a400*/  FMUL.FTZ R93, R132.reuse, R93 ;  /* 0x0000005d845d7220 */ /* 0x040fe40000410000 */
[C---:B------:R-:W-:Y:S02]  /*a410*/  FMUL.FTZ R94, R3.reuse, R94 ;  /* 0x0000005e035e7220 */ /* 0x040fe40000410000 */
[C---:B------:R-:W-:Y:S01]  /*a420*/  HMMA.16816.F32.BF16 R88, R128.reuse, R142, R88 ;  /* 0x0000008e8058723c */ /* 0x040fe20000041858 */
[----:B------:R-:W3:Y:S02]  /*a430*/  LDSM.16.MT88.4 R140, [R134+UR4+0x900] ;  /* 0x00090004868c783b */ /* 0x000ee40008004200 */
[----:B------:R-:W5:Y:S01]  /*a440*/  MUFU.EX2 R215, R215 ;  /* 0x000000d700d77308 */ /* 0x000f620000000800 */
[----:B------:R-:W-:Y:S02]  /*a450*/  FMUL.FTZ R95, R3, R95 ;  /* 0x0000005f035f7220 */ /* 0x000fe40000410000 */
[C---:B------:R-:W-:Y:S01]  /*a460*/  FMUL.FTZ R96, R132.reuse, R96 ;  /* 0x0000006084607220 */ /* 0x040fe20000410000 */
[----:B-1----:R-:W-:Y:S01]  /*a470*/  F2FP.BF16.PACK_AB R12, R173, R170 ;  /* 0x000000aaad0c723e */ /* 0x002fe200000010ff */
[C---:B------:R-:W-:Y:S03]  /*a480*/  FMUL.FTZ R97, R132.reuse, R97 ;  /* 0x0000006184617220 */ /* 0x040fe60000410000 */
[C---:B----4-:R-:W-:Y:S03]  /*a490*/  HMMA.16816.F32.BF16 R92, R128.reuse, R124, R92 ;  /* 0x0000007c805c723c */ /* 0x050fe6000004185c */
[C---:B------:R-:W-:Y:S02]  /*a4a0*/  FMUL.FTZ R98, R3.reuse, R98 ;  /* 0x0000006203627220 */ /* 0x040fe40000410000 */
[C---:B------:R-:W-:Y:S02]  /*a4b0*/  FMUL.FTZ R99, R3.reuse, R99 ;  /* 0x0000006303637220 */ /* 0x040fe40000410000 */
[----:B------:R-:W-:Y:S02]  /*a4c0*/  FFMA.FTZ R168, R3, R206, R168 ;  /* 0x000000ce03a87223 */ /* 0x000fe400000100a8 */
[----:B------:R-:W-:Y:S03]  /*a4d0*/  FFMA.FTZ R163, R132, R207, R163 ;  /* 0x000000cf84a37223 */ /* 0x000fe600000100a3 */
[----:B------:R-:W-:Y:S01]  /*a4e0*/  HMMA.16816.F32.BF16 R96, R128, R126, R96 ;  /* 0x0000007e8060723c */ /* 0x000fe20000041860 */
[----:B------:R-:W1:Y:S02]  /*a4f0*/  LDSM.16.MT88.4 R124, [R160+0x2900] ;  /* 0x00290000a07c783b */ /* 0x000e640000004200 */
[----:B------:R-:W-:Y:S01]  /*a500*/  FADD.FTZ R166, R166, R163 ;  /* 0x000000a3a6a67221 */ /* 0x000fe20000010000 */
[----:B-----5:R-:W-:Y:S01]  /*a510*/  F2FP.BF16.PACK_AB R13, R215, R174 ;  /* 0x000000aed70d723e */ /* 0x020fe200000010ff */
[----:B------:R-:W-:Y:S02]  /*a520*/  FADD.FTZ R168, R165, R168 ;  /* 0x000000a8a5a87221 */ /* 0x000fe40000010000 */
[----:B------:R-:W-:Y:S02]  /*a530*/  FADD.FTZ R161, R161, R166 ;  /* 0x000000a6a1a17221 */ /* 0x000fe40000010000 */
[----:B------:R-:W-:Y:S02]  /*a540*/  LDSM.16.MT88.4 R128, [R133+0x4900] ;  /* 0x004900008580783b */ /* 0x000fe40000004200 */
[C---:B--2---:R-:W-:Y:S05]  /*a550*/  HMMA.16816.F32.BF16 R4, R12.reuse, R136, R4 ;  /* 0x000000880c04723c */ /* 0x044fea0000041804 */
[----:B------:R-:W-:Y:S03]  /*a560*/  FADD.FTZ R167, R167, R168 ;  /* 0x000000a8a7a77221 */ /* 0x000fe60000010000 */
[C---:B------:R-:W-:Y:S01]  /*a570*/  HMMA.16816.F32.BF16 R8, R12.reuse, R138, R8 ;  /* 0x0000008a0c08723c */ /* 0x040fe20000041808 */
[----:B------:R-:W-:Y:S03]  /*a580*/  LDSM.16.MT88.4 R136, [R134+UR4+0x4900] ;  /* 0x004900048688783b */ /* 0x000fe60008004200 */
[----:B------:R-:W-:Y:S04]  /*a590*/  FADD.FTZ R167, R162, R167 ;  /* 0x000000a7a2a77221 */ /* 0x000fe80000010000 */
[C---:B------:R-:W-:Y:S04]  /*a5a0*/  HMMA.16816.F32.BF16 R100, R12.reuse, R16, R100 ;  /* 0x000000100c64723c */ /* 0x040fe80000041864 */
[----:B------:R-:W-:Y:S04]  /*a5b0*/  FADD.FTZ R174, R174, R167 ;  /* 0x000000a7aeae7221 */ /* 0x000fe80000010000 */
[C---:B------:R-:W-:Y:S01]  /*a5c0*/  HMMA.16816.F32.BF16 R104, R12.reuse, R18, R104 ;  /* 0x000000120c68723c */ /* 0x040fe20000041868 */
[----:B------:R-:W2:Y:S03]  /*a5d0*/  LDSM.16.MT88.4 R16, [R135+UR4+0x4900] ;  /* 0x004900048710783b */ /* 0x000ea60008004200 */
[----:B------:R-:W-:Y:S04]  /*a5e0*/  FADD.FTZ R215, R215, R174 ;  /* 0x000000aed7d77221 */ /* 0x000fe80000010000 */
[C---:B---3--:R-:W-:Y:S04]  /*a5f0*/  HMMA.16816.F32.BF16 R108, R12.reuse, R140, R108 ;  /* 0x0000008c0c6c723c */ /* 0x048fe8000004186c */
[----:B------:R-:W-:Y:S04]  /*a600*/  FADD.FTZ R216, R216, R215 ;  /* 0x000000d7d8d87221 */ /* 0x000fe80000010000 */
[C---:B------:R-:W-:Y:S01]  /*a610*/  HMMA.16816.F32.BF16 R112, R12.reuse, R142, R112 ;  /* 0x0000008e0c70723c */ /* 0x040fe20000041870 */
[----:B------:R-:W-:Y:S03]  /*a620*/  LDSM.16.MT88.4 R140, [R134+UR4+0x1100] ;  /* 0x00110004868c783b */ /* 0x000fe60008004200 */
[----:B------:R-:W-:Y:S04]  /*a630*/  FADD.FTZ R217, R217, R216 ;  /* 0x000000d8d9d97221 */ /* 0x000fe80000010000 */
        /* <DEDUP_REMOVED lines=10> */
[----:B------:R-:W-:Y:S03]  /*a6e0*/  FFMA.FTZ R151, R25, c[0x0][0x2d0], -R171 ;  /* 0x0000b40019977a23 */ /* 0x000fe600000108ab */
[--C-:B------:R-:W-:Y:S01]  /*a6f0*/  FFMA.FTZ R152, R22, c[0x0][0x2d0], -R169.reuse ;  /* 0x0000b40016987a23 */ /* 0x100fe200000108a9 */
[C---:B------:R-:W-:Y:S01]  /*a700*/  HMMA.16816.F32.BF16 R48, R12.reuse, R154, R48 ;  /* 0x0000009a0c30723c */ /* 0x040fe20000041830 */
[----:B------:R-:W3:Y:S03]  /*a710*/  MUFU.EX2 R149, R149 ;  /* 0x0000009500957308 */ /* 0x000ee60000000800 */
[--C-:B------:R-:W-:Y:S02]  /*a720*/  FFMA.FTZ R153, R23, c[0x0][0x2d0], -R169.reuse ;  /* 0x0000b40017997a23 */ /* 0x100fe400000108a9 */
[----:B------:R-:W-:Y:S01]  /*a730*/  LDSM.16.MT88.4 R20, [R133+0x1100] ;  /* 0x001100008514783b */ /* 0x000fe20000004200 */
[--C-:B------:R-:W-:Y:S01]  /*a740*/  FFMA.FTZ R154, R26, c[0x0][0x2d0], -R169.reuse ;  /* 0x0000b4001a9a7a23 */ /* 0x100fe200000108a9 */
[C---:B------:R-:W-:Y:S03]  /*a750*/  HMMA.16816.F32.BF16 R52, R12.reuse, R156, R52 ;  /* 0x0000009c0c34723c */ /* 0x040fe60000041834 */
[----:B------:R-:W-:Y:S01]  /*a760*/  MUFU.EX2 R150, R150 ;  /* 0x0000009600967308 */ /* 0x000fe20000000800 */
[----:B------:R-:W-:Y:S02]  /*a770*/  FFMA.FTZ R155, R27, c[0x0][0x2d0], -R169 ;  /* 0x0000b4001b9b7a23 */ /* 0x000fe400000108a9 */
[----:B------:R-:W-:Y:S01]  /*a780*/  LDSM.16.MT88.4 R24, [R160+0x1100] ;  /* 0x00110000a018783b */ /* 0x000fe20000004200 */
[--C-:B------:R-:W-:Y:S01]  /*a790*/  FFMA.FTZ R156, R28, c[0x0][0x2d0], -R171.reuse ;  /* 0x0000b4001c9c7a23 */ /* 0x100fe200000108ab */
[C---:B------:R-:W-:Y:S04]  /*a7a0*/  HMMA.16816.F32.BF16 R56, R12.reuse, R158, R56 ;  /* 0x0000009e0c38723c */ /* 0x040fe80000041838 */
[--C-:B------:R-:W-:Y:S01]  /*a7b0*/  FFMA.FTZ R157, R29, c[0x0][0x2d0], -R171.reuse ;  /* 0x0000b4001d9d7a23 */ /* 0x100fe200000108ab */
[----:B------:R-:W4:Y:S02]  /*a7c0*/  MUFU.EX2 R151, R151 ;  /* 0x0000009700977308 */ /* 0x000f240000000800 */
[--C-:B------:R-:W-:Y:S01]  /*a7d0*/  FFMA.FTZ R158, R32, c[0x0][0x2d0], -R171.reuse ;  /* 0x0000b400209e7a23 */ /* 0x100fe200000108ab */
[C---:B-1----:R-:W-:Y:S04]  /*a7e0*/  HMMA.16816.F32.BF16 R60, R12.reuse, R124, R60 ;  /* 0x0000007c0c3c723c */ /* 0x042fe8000004183c */
[----:B------:R-:W-:Y:S02]  /*a7f0*/  FFMA.FTZ R171, R33, c[0x0][0x2d0], -R171 ;  /* 0x0000b40021ab7a23 */ /* 0x000fe400000108ab */
[--C-:B------:R-:W-:Y:S01]  /*a800*/  FFMA.FTZ R159, R30, c[0x0][0x2d0], -R169.reuse ;  /* 0x0000b4001e9f7a23 */ /* 0x100fe200000108a9 */
[----:B------:R-:W-:Y:S01]  /*a810*/  MUFU.EX2 R152, R152 ;  /* 0x0000009800987308 */ /* 0x000fe20000000800 */
[C---:B------:R-:W-:Y:S01]  /*a820*/  HMMA.16816.F32.BF16 R64, R12.reuse, R126, R64 ;  /* 0x0000007e0c40723c */ /* 0x040fe20000041840 */
[----:B------:R-:W1:Y:S03]  /*a830*/  LDSM.16.MT88.4 R124, [R160+0x4900] ;  /* 0x00490000a07c783b */ /* 0x000e660000004200 */
[----:B------:R-:W-:Y:S04]  /*a840*/  FFMA.FTZ R169, R35, c[0x0][0x2d0], -R169 ;  /* 0x0000b40023a97a23 */ /* 0x000fe800000108a9 */
[C---:B--2---:R-:W-:Y:S01]  /*a850*/  HMMA.16816.F32.BF16 R68, R12.reuse, R16, R68 ;  /* 0x000000100c44723c */ /* 0x044fe20000041844 */
[----:B------:R-:W-:Y:S01]  /*a860*/  LDSM.16.MT88.4 R28, [R133+0x1900] ;  /* 0x00190000851c783b */ /* 0x000fe20000004200 */
[----:B------:R-:W2:Y:S06]  /*a870*/  MUFU.EX2 R153, R153 ;  /* 0x0000009900997308 */ /* 0x000eac0000000800 */
[C---:B------:R-:W-:Y:S01]  /*a880*/  HMMA.16816.F32.BF16 R72, R12.reuse, R18, R72 ;  /* 0x000000120c48723c */ /* 0x040fe20000041848 */
[----:B------:R-:W5:Y:S03]  /*a890*/  LDSM.16.MT88.4 R16, [R135+UR4+0x1100] ;  /* 0x001100048710783b */ /* 0x000f660008004200 */
[----:B------:R-:W-:Y:S04]  /*a8a0*/  MUFU.EX2 R154, R154 ;  /* 0x0000009a009a7308 */ /* 0x000fe80000000800 */
[C---:B------:R-:W-:Y:S01]  /*a8b0*/  HMMA.16816.F32.BF16 R76, R12.reuse, R128, R76 ;  /* 0x000000800c4c723c */ /* 0x040fe2000004184c */
[----:B------:R-:W-:Y:S05]  /*a8c0*/  LDSM.16.MT88.4 R32, [R134+UR4+0x1900] ;  /* 0x001900048620783b */ /* 0x000fea0008004200 */
[----:B------:R-:W1:Y:S02]  /*a8d0*/  MUFU.EX2 R155, R155 ;  /* 0x0000009b009b7308 */ /* 0x000e640000000800 */
[C---:B------:R-:W-:Y:S01]  /*a8e0*/  HMMA.16816.F32.BF16 R80, R12.reuse, R130, R80 ;  /* 0x000000820c50723c */ /* 0x040fe20000041850 */
[----:B------:R-:W2:Y:S07]  /*a8f0*/  LDSM.16.MT88.4 R128, [R135+UR4+0x3100] ;  /* 0x003100048780783b */ /* 0x000eae0008004200 */
[C---:B------:R-:W-:Y:S01]  /*a900*/  HMMA.16816.F32.BF16 R84, R12.reuse, R136, R84 ;  /* 0x000000880c54723c */ /* 0x040fe20000041854 */
[----:B------:R-:W-:Y:S07]  /*a910*/  MUFU.EX2 R156, R156 ;  /* 0x0000009c009c7308 */ /* 0x000fee0000000800 */
[C---:B------:R-:W-:Y:S01]  /*a920*/  HMMA.16816.F32.BF16 R88, R12.reuse, R138, R88 ;  /* 0x0000008a0c58723c */ /* 0x040fe20000041858 */
[----:B------:R-:W-:Y:S02]  /*a930*/  LDSM.16.MT88.4 R136, [R160+0x1900] ;  /* 0x00190000a088783b */ /* 0x000fe40000004200 */
[----:B------:R-:W2:Y:S05]  /*a940*/  MUFU.EX2 R157, R157 ;  /* 0x0000009d009d7308 */ /* 0x000eaa0000000800 */
[C---:B-1----:R-:W-:Y:S05]  /*a950*/  HMMA.16816.F32.BF16 R92, R12.reuse, R124, R92 ;  /* 0x0000007c0c5c723c */ /* 0x042fea000004185c */
[----:B------:R-:W-:Y:S03]  /*a960*/  MUFU.EX2 R158, R158 ;  /* 0x0000009e009e7308 */ /* 0x000fe60000000800 */
[----:B------:R-:W-:Y:S01]  /*a970*/  HMMA.16816.F32.BF16 R96, R12, R126, R96 ;  /* 0x0000007e0c60723c */ /* 0x000fe20000041860 */
[----:B------:R-:W1:Y:S06]  /*a980*/  LDSM.16.MT88.4 R124, [R133+0x3100] ;  /* 0x00310000857c783b */ /* 0x000e6c0000004200 */
[----:B---3--:R-:W-:Y:S01]  /*a990*/  F2FP.BF16.PACK_AB R12, R149, R148 ;  /* 0x00000094950c723e */ /* 0x008fe200000010ff */
[----:B------:R-:W3:Y:S01]  /*a9a0*/  MUFU.EX2 R171, R171 ;  /* 0x000000ab00ab7308 */ /* 0x000ee20000000800 */
[----:B----4-:R-:W-:Y:S03]  /*a9b0*/  F2FP.BF16.PACK_AB R14, R151, R150 ;  /* 0x00000096970e723e */ /* 0x010fe600000010ff */
[----:B--2---:R-:W-:Y:S01]  /*a9c0*/  F2FP.BF16.PACK_AB R13, R153, R152 ;  /* 0x00000098990d723e */ /* 0x004fe200000010ff */
[----:B------:R-:W-:Y:S01]  /*a9d0*/  FADD.FTZ R152, R152, R217 ;  /* 0x000000d998987221 */ /* 0x000fe20000010000 */
[----:B------:R-:W-:Y:S03]  /*a9e0*/  F2FP.BF16.PACK_AB R15, R155, R154 ;  /* 0x0000009a9b0f723e */ /* 0x000fe600000010ff */
[----:B------:R-:W-:Y:S01]  /*a9f0*/  FADD.FTZ R153, R153, R152 ;  /* 0x0000009899997221 */ /* 0x000fe20000010000 */
[----:B------:R-:W2:Y:S03]  /*aa00*/  MUFU.EX2 R159, R159 ;  /* 0x0000009f009f7308 */ /* 0x000ea60000000800 */
[C---:B-----5:R-:W-:Y:S03]  /*aa10*/  HMMA.16816.F32.BF16 R4, R12.reuse, R16, R4 ;  /* 0x000000100c04723c */ /* 0x060fe60000041804 */
[----:B------:R-:W-:Y:S04]  /*aa20*/  FADD.FTZ R154, R154, R153 ;  /* 0x000000999a9a7221 */ /* 0x000fe80000010000 */
[----:B------:R-:W4:Y:S01]  /*aa30*/  MUFU.EX2 R220, R169 ;  /* 0x000000a900dc7308 */ /* 0x000f220000000800 */
[C---:B------:R-:W-:Y:S01]  /*aa40*/  HMMA.16816.F32.BF16 R8, R12.reuse, R18, R8 ;  /* 0x000000120c08723c */ /* 0x040fe20000041808 */
[----:B------:R-:W5:Y:S03]  /*aa50*/  LDSM.16.MT88.4 R16, [R134+UR4+0x3100] ;  /* 0x003100048610783b */ /* 0x000f660008004200 */
[----:B------:R-:W-:Y:S04]  /*aa60*/  FADD.FTZ R154, R155, R154 ;  /* 0x0000009a9b9a7221 */ /* 0x000fe80000010000 */
[C---:B------:R-:W-:Y:S08]  /*aa70*/  HMMA.16816.F32.BF16 R100, R12.reuse, R20, R100 ;  /* 0x000000140c64723c */ /* 0x040ff00000041864 */
[C---:B------:R-:W-:Y:S01]  /*aa80*/  HMMA.16816.F32.BF16 R104, R12.reuse, R22, R104 ;  /* 0x000000160c68723c */ /* 0x040fe20000041868 */
[----:B------:R-:W1:Y:S07]  /*aa90*/  LDSM.16.MT88.4 R20, [R160+0x3100] ;  /* 0x00310000a014783b */ /* 0x000e6e0000004200 */
[C---:B------:R-:W-:Y:S08]  /*aaa0*/  HMMA.16816.F32.BF16 R108, R12.reuse, R140, R108 ;  /* 0x0000008c0c6c723c */ /* 0x040ff0000004186c */
[C---:B------:R-:W-:Y:S01]  /*aab0*/  HMMA.16816.F32.BF16 R112, R12.reuse, R142, R112 ;  /* 0x0000008e0c70723c */ /* 0x040fe20000041870 */
[----:B------:R-:W-:Y:S07]  /*aac0*/  LDSM.16.MT88.4 R140, [R135+UR4+0x3900] ;  /* 0x00390004878c783b */ /* 0x000fee0008004200 */
[C---:B------:R-:W-:Y:S08]  /*aad0*/  HMMA.16816.F32.BF16 R116, R12.reuse, R24, R116 ;  /* 0x000000180c74723c */ /* 0x040ff00000041874 */
[C---:B------:R-:W-:Y:S01]  /*aae0*/  HMMA.16816.F32.BF16 R120, R12.reuse, R26, R120 ;  /* 0x0000001a0c78723c */ /* 0x040fe20000041878 */
[----:B------:R-:W2:Y:S07]  /*aaf0*/  LDSM.16.MT88.4 R24, [R135+UR4+0x5100] ;  /* 0x005100048718783b */ /* 0x000eae0008004200 */
[C---:B------:R-:W-:Y:S08]  /*ab00*/  HMMA.16816.F32.BF16 R36, R12.reuse, R128, R36 ;  /* 0x000000800c24723c */ /* 0x040ff00000041824 */
[C---:B------:R-:W-:Y:S08]  /*ab10*/  HMMA.16816.F32.BF16 R40, R12.reuse, R130, R40 ;  /* 0x000000820c28723c */ /* 0x040ff00000041828 */
[C---:B-1----:R-:W-:Y:S08]  /*ab20*/  HMMA.16816.F32.BF16 R44, R12.reuse, R124, R44 ;  /* 0x0000007c0c2c723c */ /* 0x042ff0000004182c */
[C---:B------:R-:W-:Y:S01]  /*ab30*/  HMMA.16816.F32.BF16 R48, R12.reuse, R126, R48 ;  /* 0x0000007e0c30723c */ /* 0x040fe20000041830 */
[----:B------:R-:W1:Y:S07]  /*ab40*/  LDSM.16.MT88.4 R124, [R133+0x5100] ;  /* 0x00510000857c783b */ /* 0x000e6e0000004200 */
[C---:B-----5:R-:W-:Y:S08]  /*ab50*/  HMMA.16816.F32.BF16 R52, R12.reuse, R16, R52 ;  /* 0x000000100c34723c */ /* 0x060ff00000041834 */
[C---:B------:R-:W-:Y:S01]  /*ab60*/  HMMA.16816.F32.BF16 R56, R12.reuse, R18, R56 ;  /* 0x000000120c38723c */ /* 0x040fe20000041838 */
[----:B------:R-:W5:Y:S07]  /*ab70*/  LDSM.16.MT88.4 R16, [R134+UR4+0x5100] ;  /* 0x005100048610783b */ /* 0x000f6e0008004200 */
[C---:B------:R-:W-:Y:S08]  /*ab80*/  HMMA.16816.F32.BF16 R60, R12.reuse, R20, R60 ;  /* 0x000000140c3c723c */ /* 0x040ff0000004183c */
[C---:B------:R-:W-:Y:S01]  /*ab90*/  HMMA.16816.F32.BF16 R64, R12.reuse, R22, R64 ;  /* 0x000000160c40723c */ /* 0x040fe20000041840 */
[----:B------:R-:W3:Y:S07]  /*aba0*/  LDSM.16.MT88.4 R20, [R160+0x5100] ;  /* 0x00510000a014783b */ /* 0x000eee0000004200 */
[C---:B--2---:R-:W-:Y:S08]  /*abb0*/  HMMA.16816.F32.BF16 R68, R12.reuse, R24, R68 ;  /* 0x000000180c44723c */ /* 0x044ff00000041844 */
[C---:B------:R-:W-:Y:S01]  /*abc0*/  HMMA.16816.F32.BF16 R72, R12.reuse, R26, R72 ;  /* 0x0000001a0c48723c */ /* 0x040fe20000041848 */
[----:B------:R-:W2:Y:S07]  /*abd0*/  LDSM.16.MT88.4 R24, [R135+UR4+0x1900] ;  /* 0x001900048718783b */ /* 0x000eae0008004200 */
[C---:B-1----:R-:W-:Y:S08]  /*abe0*/  HMMA.16816.F32.BF16 R76, R12.reuse, R124, R76 ;  /* 0x0000007c0c4c723c */ /* 0x042ff0000004184c */
[C---:B------:R-:W-:Y:S08]  /*abf0*/  HMMA.16816.F32.BF16 R80, R12.reuse, R126, R80 ;  /* 0x0000007e0c50723c */ /* 0x040ff00000041850 */
[C---:B-----5:R-:W-:Y:S08]  /*ac00*/  HMMA.16816.F32.BF16 R84, R12.reuse, R16, R84 ;  /* 0x000000100c54723c */ /* 0x060ff00000041854 */
[C---:B------:R-:W-:Y:S01]  /*ac10*/  HMMA.16816.F32.BF16 R88, R12.reuse, R18, R88 ;  /* 0x000000120c58723c */ /* 0x040fe20000041858 */
[----:B------:R-:W1:Y:S07]  /*ac20*/  LDSM.16.MT88.4 R16, [R134+UR4+0x3900] ;  /* 0x003900048610783b */ /* 0x000e6e0008004200 */
[C---:B---3--:R-:W-:Y:S07]  /*ac30*/  HMMA.16816.F32.BF16 R92, R12.reuse, R20, R92 ;  /* 0x000000140c5c723c */ /* 0x048fee000004185c */
[----:B------:R-:W-:Y:S01]  /*ac40*/  IADD3 R20, R214, -0x2, RZ ;  /* 0xfffffffed6147810 */ /* 0x000fe20007ffe0ff */
[----:B------:R-:W-:Y:S03]  /*ac50*/  HMMA.16816.F32.BF16 R96, R12, R22, R96 ;  /* 0x000000160c60723c */ /* 0x000fe60000041860 */
[----:B------:R-:W-:Y:S04]  /*ac60*/  ISETP.GE.AND P6, PT, R20, R189, PT ;  /* 0x000000bd1400720c */ /* 0x000fe80003fc6270 */
[----:B------:R-:W-:Y:S02]  /*ac70*/  F2FP.BF16.PACK_AB R12, R157, R156 ;  /* 0x0000009c9d0c723e */ /* 0x000fe400000010ff */
[----:B------:R-:W-:Y:S03]  /*ac80*/  F2FP.BF16.PACK_AB R14, R171, R158 ;  /* 0x0000009eab0e723e */ /* 0x000fe600000010ff */
[----:B------:R-:W-:Y:S01]  /*ac90*/  F2FP.BF16.PACK_AB R13, R218, R159 ;  /* 0x0000009fda0d723e */ /* 0x000fe200000010ff */
[----:B------:R-:W-:Y:S01]  /*aca0*/  FADD.FTZ R159, R159, R154 ;  /* 0x0000009a9f9f7221 */ /* 0x000fe20000010000 */
[----:B----4-:R-:W-:Y:S03]  /*acb0*/  F2FP.BF16.PACK_AB R15, R220, R219 ;  /* 0x000000dbdc0f723e */ /* 0x010fe600000010ff */
[----:B------:R-:W-:Y:S04]  /*acc0*/  FADD.FTZ R218, R218, R159 ;  /* 0x0000009fdada7221 */ /* 0x000fe80000010000 */
[C---:B--2---:R-:W-:Y:S01]  /*acd0*/  HMMA.16816.F32.BF16 R128, R12.reuse, R24, R4 ;  /* 0x000000180c80723c */ /* 0x044fe20000041804 */
[----:B------:R-:W2:Y:S02]  /*ace0*/  LDSM.16.MT88.4 R4, [R160+0x3900] ;  /* 0x00390000a004783b */ /* 0x000ea40000004200 */
[----:B------:R-:W-:Y:S04]  /*acf0*/  FADD.FTZ R219, R219, R218 ;  /* 0x000000dadbdb7221 */ /* 0x000fe80000010000 */
[----:B------:R-:W-:Y:S01]  /*ad00*/  FADD.FTZ R206, R220, R219 ;  /* 0x000000dbdcce7221 */ /* 0x000fe20000010000 */
[C---:B------:R-:W-:Y:S01]  /*ad10*/  HMMA.16816.F32.BF16 R124, R12.reuse, R26, R8 ;  /* 0x0000001a0c7c723c */ /* 0x040fe20000041808 */
[----:B------:R-:W3:Y:S07]  /*ad20*/  LDSM.16.MT88.4 R8, [R135+UR4+0x5900] ;  /* 0x005900048708783b */ /* 0x000eee0008004200 */
        /* <DEDUP_REMOVED lines=14> */
[----:B------:R-:W-:Y:S01]  /*ae10*/  @P6 SHF.R.S32.HI R5, RZ, 0x1f, R20 ;  /* 0x0000001fff056819 */ /* 0x000fe20000011414 */
[C---:B------:R-:W-:Y:S04]  /*ae20*/  HMMA.16816.F32.BF16 R64, R12.reuse, R6, R64 ;  /* 0x000000060c40723c */ /* 0x040fe80000041840 */
[----:B------:R-:W-:Y:S04]  /*ae30*/  @P6 IMAD R5, R5, c[0x0][0x1e0], RZ ;  /* 0x0000780005056a24 */ /* 0x000fe800078e02ff */
[C---:B---3--:R-:W-:Y:S04]  /*ae40*/  HMMA.16816.F32.BF16 R68, R12.reuse, R8, R68 ;  /* 0x000000080c44723c */ /* 0x048fe80000041844 */
[C---:B------:R-:W-:Y:S01]  /*ae50*/  @P6 IMAD R5, R20.reuse, c[0x0][0x1e4], R5 ;  /* 0x0000790014056a24 */ /* 0x040fe200078e0205 */
[----:B-1----:R-:W-:Y:S01]  /*ae60*/  MOV R133, R2 ;  /* 0x0000000200857202 */ /* 0x002fe20000000f00 */
        /* <DEDUP_REMOVED lines=8> */
[----:B------:R-:W-:Y:S02]  /*aef0*/  @P6 IADD3 R21, P4, R8, R179, RZ ;  /* 0x000000b308156210 */ /* 0x000fe40007f9e0ff */
[----:B------:R-:W-:Y:S01]  /*af00*/  @P6 LEA R22, P5, R3, c[0x0][0x1c8], 0x1 ;  /* 0x0000720003166a11 */ /* 0x000fe200078a08ff */
[C---:B------:R-:W-:Y:S04]  /*af10*/  HMMA.16816.F32.BF16 R80, R12.reuse, R18, R80 ;  /* 0x000000120c50723c */ /* 0x040fe80000041850 */
[----:B------:R-:W-:Y:S02]  /*af20*/  @P6 IADD3.X R10, R9, R203, RZ, P0, !PT ;  /* 0x000000cb090a6210 */ /* 0x000fe400007fe4ff */
[----:B------:R-:W-:Y:S02]  /*af30*/  @P6 LEA R20, P0, R21, c[0x0][0x1c8], 0x1 ;  /* 0x0000720015146a11 */ /* 0x000fe400078008ff */
[----:B------:R-:W-:Y:S01]  /*af40*/  @P6 LEA.HI.X R23, R3, c[0x0][0x1cc], R10, 0x1, P5 ;  /* 0x0000730003176a11 */ /* 0x000fe200028f0c0a */
[----:B------:R-:W-:Y:S03]  /*af50*/  FADD.FTZ R3, R164, R161 ;  /* 0x000000a1a4037221 */ /* 0x000fe60000010000 */
[----:B------:R-:W-:Y:S01]  /*af60*/  @P6 IADD3.X R24, R9, R178, RZ, P4, !PT ;  /* 0x000000b209186210 */ /* 0x000fe200027fe4ff */
[----:B------:R-:W-:Y:S01]  /*af70*/  FADD.FTZ R170, R170, R3 ;  /* 0x00000003aaaa7221 */ /* 0x000fe20000010000 */
[----:B------:R-:W-:Y:S02]  /*af80*/  MOV R3, UR7 ;  /* 0x0000000700037c02 */ /* 0x000fe40008000f00 */
[----:B------:R-:W-:Y:S01]  /*af90*/  @P6 LEA.HI.X R21, R21, c[0x0][0x1cc], R24, 0x1, P0 ;  /* 0x0000730015156a11 */ /* 0x000fe200000f0c18 */
[----:B------:R-:W-:Y:S01]  /*afa0*/  FADD.FTZ R173, R173, R170 ;  /* 0x000000aaadad7221 */ /* 0x000fe20000010000 */
[----:B------:R-:W-:Y:S01]  /*afb0*/  @P6 IADD3 R24, P5, R193, R8, RZ ;  /* 0x00000008c1186210 */ /* 0x000fe20007fbe0ff */
[----:B------:R-:W-:Y:S01]  /*afc0*/  @P6 IMAD R3, R3, 0x3000, R194 ;  /* 0x0000300003036824 */ /* 0x000fe200078e02c2 */
[----:B------:R-:W-:Y:S01]  /*afd0*/  @P6 IADD3 R17, P0, R8, R177, RZ ;  /* 0x000000b108116210 */ /* 0x000fe20007f1e0ff */
[----:B------:R-:W-:Y:S01]  /*afe0*/  FADD.FTZ R172, R172, R173 ;  /* 0x000000adacac7221 */ /* 0x000fe20000010000 */
[----:B------:R-:W-:Y:S02]  /*aff0*/  @P6 IADD3.X R25, R192, R9, RZ, P5, !PT ;  /* 0x00000009c0196210 */ /* 0x000fe40002ffe4ff */
[----:B------:R-:W-:Y:S01]  /*b000*/  @P6 IADD3.X R28, R9, R176, RZ, P0, !PT ;  /* 0x000000b0091c6210 */ /* 0x000fe200007fe4ff */
[----:B------:R-:W-:Y:S01]  /*b010*/  FADD.FTZ R175, R175, R172 ;  /* 0x000000acafaf7221 */ /* 0x000fe20000010000 */
[----:B------:R-:W2:Y:S01]  /*b020*/  LDSM.16.MT88.4 R8, [R160+0x5900] ;  /* 0x00590000a008783b */ /* 0x000ea20000004200 */
[----:B------:R-:W-:Y:S02]  /*b030*/  @P6 SHF.L.U32 R3, R3, 0x1, RZ ;  /* 0x0000000103036819 */ /* 0x000fe400000006ff */
[C---:B------:R-:W-:Y:S01]  /*b040*/  @P6 LEA R16, P5, R17.reuse, c[0x0][0x1c8], 0x1 ;  /* 0x0000720011106a11 */ /* 0x040fe200078a08ff */
[----:B------:R-:W-:Y:S01]  /*b050*/  FADD.FTZ R148, R148, R175 ;  /* 0x000000af94947221 */ /* 0x000fe20000010000 */
[C---:B------:R-:W-:Y:S02]  /*b060*/  @P6 IADD3 R27, P4, R24.reuse, R198, RZ ;  /* 0x000000c6181b6210 */ /* 0x040fe40007f9e0ff */
[----:B------:R-:W-:Y:S01]  /*b070*/  @P6 LEA.HI.X R17, R17, c[0x0][0x1cc], R28, 0x1, P5 ;  /* 0x0000730011116a11 */ /* 0x000fe200028f0c1c */
[----:B------:R-:W-:Y:S01]  /*b080*/  @!PT LDS RZ, [RZ] ;  /* 0x00000000fffff984 */ /* 0x000fe20000000800 */
[----:B------:R-:W-:Y:S01]  /*b090*/  @!PT LDS RZ, [RZ] ;  /* 0x00000000fffff984 */ /* 0x000fe20000000800 */
[----:B------:R-:W-:Y:S01]  /*b0a0*/  @!PT LDS RZ, [RZ] ;  /* 0x00000000fffff984 */ /* 0x000fe20000000800 */
[----:B------:R3:W-:Y:S01]  /*b0b0*/  @P6 LDGSTS.E.BYPASS.LTC128B.128 [R3+0xc100], [R22.64], !P3 ;  /* 0x0c10000016036fae */ /* 0x0007e2000d901d4a */
[----:B------:R-:W-:Y:S01]  /*b0c0*/  @P6 LEA R26, P0, R27, c[0x0][0x1c8], 0x1 ;  /* 0x000072001b1a6a11 */ /* 0x000fe200078008ff */
[C---:B-1----:R-:W-:Y:S03]  /*b0d0*/  HMMA.16816.F32.BF16 R84, R12.reuse, R4, R84 ;  /* 0x000000040c54723c */ /* 0x042fe60000041854 */
[----:B------:R-:W-:Y:S01]  /*b0e0*/  @P6 IADD3.X R30, R25, R203, RZ, P4, !PT ;  /* 0x000000cb191e6210 */ /* 0x000fe200027fe4ff */
[----:B------:R-:W-:Y:S01]  /*b0f0*/  FADD.FTZ R149, R149, R148 ;  /* 0x0000009495957221 */ /* 0x000fe20000010000 */
[C---:B------:R-:W-:Y:S01]  /*b100*/  @P6 IADD3 R29, P4, R24.reuse, R177, RZ ;  /* 0x000000b1181d6210 */ /* 0x040fe20007f9e0ff */
[----:B------:R3:W-:Y:S01]  /*b110*/  @P6 LDGSTS.E.BYPASS.LTC128B.128 [R3+0xe100], [R20.64], !P2 ;  /* 0x0e10000014036fae */ /* 0x0007e2000d101d4a */
[----:B------:R-:W-:Y:S01]  /*b120*/  @P6 LEA.HI.X R27, R27, c[0x0][0x1cc], R30, 0x1, P0 ;  /* 0x000073001b1b6a11 */ /* 0x000fe200000f0c1e */
[C---:B------:R-:W-:Y:S04]  /*b130*/  HMMA.16816.F32.BF16 R88, R12.reuse, R6, R88 ;  /* 0x000000060c58723c */ /* 0x040fe80000041858 */
[----:B------:R-:W-:Y:S01]  /*b140*/  @P6 IADD3 R28, P0, R24, R179, RZ ;  /* 0x000000b3181c6210 */ /* 0x000fe20007f1e0ff */
[----:B------:R-:W-:Y:S01]  /*b150*/  FADD.FTZ R150, R150, R149 ;  /* 0x0000009596967221 */ /* 0x000fe20000010000 */
[----:B------:R3:W-:Y:S01]  /*b160*/  @P6 LDGSTS.E.BYPASS.LTC128B.128 [R3+0x10100], [R16.64], !P1 ;  /* 0x1010000010036fae */ /* 0x0007e2000c901d4a */
[C---:B------:R-:W-:Y:S02]  /*b170*/  @P6 IADD3.X R30, R25.reuse, R176, RZ, P4, !PT ;  /* 0x000000b0191e6210 */ /* 0x040fe400027fe4ff */
[C---:B------:R-:W-:Y:S03]  /*b180*/  @P6 LEA R18, P5, R28.reuse, c[0x0][0x1c8], 0x1 ;  /* 0x000072001c126a11 */ /* 0x040fe600078a08ff */
[----:B------:R-:W-:Y:S01]  /*b190*/  @P6 IADD3.X R19, R25, R178, RZ, P0, !PT ;  /* 0x000000b219136210 */ /* 0x000fe200007fe4ff */
[----:B------:R-:W-:Y:S01]  /*b1a0*/  FADD.FTZ R151, R151, R150 ;  /* 0x0000009697977221 */ /* 0x000fe20000010000 */
[----:B------:R3:W-:Y:S01]  /*b1b0*/  @P6 LDGSTS.E.BYPASS.LTC128B.128 [R3+0xd100], [R26.64], !P3 ;  /* 0x0d1000001a036fae */ /* 0x0007e2000d901d4a */
[C---:B------:R-:W-:Y:S02]  /*b1c0*/  @P6 LEA R24, P0, R29.reuse, c[0x0][0x1c8], 0x1 ;  /* 0x000072001d186a11 */ /* 0x040fe400078008ff */
[----:B------:R-:W-:Y:S01]  /*b1d0*/  @P6 LEA.HI.X R19, R28, c[0x0][0x1cc], R19, 0x1, P5 ;  /* 0x000073001c136a11 */ /* 0x000fe200028f0c13 */
[----:B------:R-:W-:Y:S01]  /*b1e0*/  FADD.FTZ R156, R156, R151 ;  /* 0x000000979c9c7221 */ /* 0x000fe20000010000 */
[----:B------:R-:W-:Y:S02]  /*b1f0*/  @P6 LEA.HI.X R25, R29, c[0x0][0x1cc], R30, 0x1, P0 ;  /* 0x000073001d196a11 */ /* 0x000fe400000f0c1e */
[----:B------:R-:W-:Y:S01]  /*b200*/  ISETP.GT.AND P0, PT, R214, R213, PT ;  /* 0x000000d5d600720c */ /* 0x000fe20003f04270 */
[----:B------:R3:W-:Y:S01]  /*b210*/  @P6 LDGSTS.E.BYPASS.LTC128B.128 [R3+0xf100], [R18.64], !P2 ;  /* 0x0f10000012036fae */ /* 0x0007e2000d101d4a */
[C---:B--2---:R-:W-:Y:S03]  /*b220*/  HMMA.16816.F32.BF16 R92, R12.reuse, R8, R92 ;  /* 0x000000080c5c723c */ /* 0x044fe6000004185c */
[----:B------:R-:W-:Y:S01]  /*b230*/  FADD.FTZ R157, R157, R156 ;  /* 0x0000009c9d9d7221 */ /* 0x000fe20000010000 */
[----:B------:R-:W-:Y:S03]  /*b240*/  MOV R214, R210 ;  /* 0x000000d200d67202 */ /* 0x000fe60000000f00 */
[----:B------:R3:W-:Y:S01]  /*b250*/  @P6 LDGSTS.E.BYPASS.LTC128B.128 [R3+0x11100], [R24.64], !P1 ;  /* 0x1110000018036fae */ /* 0x0007e2000c901d4a */
[----:B------:R-:W-:Y:S04]  /*b260*/  HMMA.16816.F32.BF16 R96, R12, R10, R96 ;  /* 0x0000000a0c60723c */ /* 0x000fe80000041860 */
[----:B------:R-:W-:Y:S03]  /*b270*/  FADD.FTZ R158, R158, R157 ;  /* 0x0000009d9e9e7221 */ /* 0x000fe60000010000 */
[----:B------:R-:W0:Y:S01]  /*b280*/  LDGDEPBAR ;  /* 0x00000000000079af */ /* 0x000e220000000000 */
[----:B------:R-:W-:Y:S01]  /*b290*/  FADD.FTZ R207, R171, R158 ;  /* 0x0000009eabcf7221 */ /* 0x000fe20000010000 */
[----:B---3--:R-:W-:Y:S01]  /*b2a0*/  MOV R3, R0 ;  /* 0x0000000000037202 */ /* 0x008fe20000000f00 */
[----:B------:R-:W-:-:S05]  /*b2b0*/  @P0 BRA `(.L_x_4066) ;  /* 0xffffd5c000000947 */ /* 0x000fca000383ffff */
.L_x_4065:
        /* <DEDUP_REMOVED lines=19> */
.L_x_4076:
[----:B------:R-:W-:Y:S04]  /*b3f0*/  DEPBAR.LE SB0, 0x2 ;  /* 0x000080800000791a */ /* 0x000fe80000000000 */
[----:B------:R-:W-:Y:S01]  /*b400*/  BAR.SYNC.DEFER_BLOCKING 0x0 ;  /* 0x0000000000007b1d */ /* 0x000fe20000010000 */
[----:B------:R-:W-:Y:S01]  /*b410*/  UIMAD UR4, UR5, 0x6000, URZ ;  /* 0x00006000050478a4 */ /* 0x000fe2000f8e023f */
[----:B------:R-:W-:Y:S01]  /*b420*/  ISETP.GE.AND P6, PT, R189, R210, PT ;  /* 0x000000d2bd00720c */ /* 0x000fe20003fc6270 */
[----:B------:R-:W-:Y:S01]  /*b430*/  IMAD.U32 R168, RZ, RZ, UR7 ;  /* 0x00000007ffa87e24 */ /* 0x000fe2000f8e00ff */
[----:B------:R-:W-:Y:S02]  /*b440*/  UIADD3 UR9, UR7, 0x1, URZ ;  /* 0x0000000107097890 */ /* 0x000fe4000fffe03f */
[----:B------:R-:W-:Y:S01]  /*b450*/  UISETP.GE.AND UP0, UPT, UR7, 0x1, UPT ;  /* 0x000000010700788c */ /* 0x000fe2000bf06270 */
[----:B------:R-:W-:Y:S03]  /*b460*/  IADD3 R0, R184, UR4, RZ ;  /* 0x00000004b8007c10 */ /* 0x000fe6000fffe0ff */
[----:B------:R-:W-:Y:S02]  /*b470*/  USEL UR7, UR9, URZ, !UP0 ;  /* 0x0000003f09077287 */ /* 0x000fe4000c000000 */
[--C-:B------:R-:W-:Y:S02]  /*b480*/  IMAD.IADD R188, R185, 0x1, R0.reuse ;  /* 0x00000001b9bc7824 */ /* 0x100fe400078e0200 */
[----:B------:R-:W-:Y:S01]  /*b490*/  IMAD.IADD R0, R133, 0x1, R0 ;  /* 0x0000000185007824 */ /* 0x000fe200078e0200 */
[----:B------:R-:W-:Y:S01]  /*b4a0*/  @!P6 IADD3 R12, R210, -0x1, RZ ;  /* 0xffffffffd20ce810 */ /* 0x000fe20007ffe0ff */
[----:B------:R-:W-:Y:S03]  /*b4b0*/  @!P6 IMAD R168, R168, 0x6000, R205 ;  /* 0x00006000a8a8e824 */ /* 0x000fe600078e02cd */
        /* <DEDUP_REMOVED lines=16> */
[----:B------:R-:W-:Y:S01]  /*b5c0*/  LDSM.16.M88.4 R140, [R182] ;  /* 0x00000000b68c783b */ /* 0x000fe20000000200 */
[----:B------:R-:W-:Y:S01]  /*b5d0*/  @!P6 LEA R178, P5, R2, c[0x0][0x1f8], 0x1 ;  /* 0x00007e0002b2ea11 */ /* 0x000fe200078a08ff */
[----:B------:R-:W-:Y:S01]  /*b5e0*/  @!P6 IMAD.X R21, R28, 0x1, R217, P4 ;  /* 0x000000011c15e824 */ /* 0x000fe200020e06d9 */
[----:B------:R-:W-:Y:S01]  /*b5f0*/  @!P6 LEA R176, P4, R12, c[0x0][0x1f8], 0x1 ;  /* 0x00007e000cb0ea11 */ /* 0x000fe200078808ff */
[----:B------:R-:W-:Y:S01]  /*b600*/  @!P6 IMAD.X R14, R28, 0x1, R215, P0 ;  /* 0x000000011c0ee824 */ /* 0x000fe200000e06d7 */
[----:B------:R-:W5:Y:S01]  /*b610*/  LDSM.16.M88.4 R144, [R188+0xc100] ;  /* 0x00c10000bc90783b */ /* 0x000f620000000200 */
[C---:B------:R-:W-:Y:S02]  /*b620*/  @!P6 LEA R174, P0, R13.reuse, c[0x0][0x1f8], 0x1 ;  /* 0x00007e000daeea11 */ /* 0x040fe400078008ff */
[----:B------:R-:W-:Y:S02]  /*b630*/  @!P6 LEA.HI.X R179, R2, c[0x0][0x1fc], R15, 0x1, P5 ;  /* 0x00007f0002b3ea11 */ /* 0x000fe400028f0c0f */
[----:B------:R-:W-:Y:S01]  /*b640*/  LDSM.16.M88.4 R152, [R188+0xd100] ;  /* 0x00d10000bc98783b */ /* 0x000fe20000000200 */
[----:B------:R-:W-:Y:S02]  /*b650*/  @!P6 LEA.HI.X R177, R12, c[0x0][0x1fc], R21, 0x1, P4 ;  /* 0x00007f000cb1ea11 */ /* 0x000fe400020f0c15 */
[----:B------:R-:W-:Y:S02]  /*b660*/  @!P6 LEA.HI.X R175, R13, c[0x0][0x1fc], R14, 0x1, P0 ;  /* 0x00007f000dafea11 */ /* 0x000fe400000f0c0e */
[----:B------:R-:W-:Y:S01]  /*b670*/  LDSM.16.M88.4 R156, [R188+0xd900] ;  /* 0x00d90000bc9c783b */ /* 0x000fe20000000200 */
[----:B------:R-:W-:Y:S01]  /*b680*/  @!P6 IADD3 R31, P0, R191, R31, RZ ;  /* 0x0000001fbf1fe210 */ /* 0x000fe20007f1e0ff */
[C---:B-1----:R-:W-:Y:S04]  /*b690*/  HMMA.16816.F32.BF16 R4, R32.reuse, R8, RZ ;  /* 0x000000082004723c */ /* 0x042fe800000418ff */
[----:B------:R-:W-:Y:S01]  /*b6a0*/  @!P6 IMAD.X R28, R190, 0x1, R28, P0 ;  /* 0x00000001be1ce824 */ /* 0x000fe200000e061c */
[C---:B------:R-:W-:Y:S02]  /*b6b0*/  @!P6 IADD3 R30, P5, R31.reuse, R196, RZ ;  /* 0x000000c41f1ee210 */ /* 0x040fe40007fbe0ff */
[----:B------:R-:W-:Y:S01]  /*b6c0*/  @!P6 IADD3 R2, P4, R31, R208, RZ ;  /* 0x000000d01f02e210 */ /* 0x000fe20007f9e0ff */
[C---:B------:R-:W-:Y:S04]  /*b6d0*/  HMMA.16816.F32.BF16 R8, R32.reuse, R10, RZ ;  /* 0x0000000a2008723c */ /* 0x040fe800000418ff */
[----:B------:R-:W-:Y:S01]  /*b6e0*/  @!P6 IMAD.X R149, R28, 0x1, R201, P5 ;  /* 0x000000011c95e824 */ /* 0x000fe200028e06c9 */
[----:B------:R-:W-:Y:S01]  /*b6f0*/  @!P6 LEA R218, P5, R30, c[0x0][0x1f8], 0x1 ;  /* 0x00007e001edaea11 */ /* 0x000fe200078a08ff */
[----:B------:R-:W-:Y:S01]  /*b700*/  @!P6 IMAD.X R29, R28, 0x1, R217, P4 ;  /* 0x000000011c1de824 */ /* 0x000fe200020e06d9 */
[----:B------:R-:W-:Y:S01]  /*b710*/  @!P6 LEA R172, P4, R2, c[0x0][0x1f8], 0x1 ;  /* 0x00007e0002acea11 */ /* 0x000fe200078808ff */
[C---:B--2---:R-:W-:Y:S01]  /*b720*/  HMMA.16816.F32.BF16 R12, R32.reuse, R16, RZ ;  /* 0x00000010200c723c */ /* 0x044fe200000418ff */
[----:B------:R-:W-:Y:S02]  /*b730*/  @!P6 LEA.HI.X R219, R30, c[0x0][0x1fc], R149, 0x1, P5 ;  /* 0x00007f001edbea11 */ /* 0x000fe400028f0c95 */
[----:B------:R-:W1:Y:S01]  /*b740*/  LDSM.16.M88.4 R148, [R188+0xc900] ;  /* 0x00c90000bc94783b */ /* 0x000e620000000200 */
[----:B------:R-:W-:Y:S01]  /*b750*/  @!P6 LEA.HI.X R173, R2, c[0x0][0x1fc], R29, 0x1, P4 ;  /* 0x00007f0002adea11 */ /* 0x000fe200020f0c1d */
[----:B------:R-:W-:Y:S01]  /*b760*/  IMAD.IADD R2, R133, 0x1, R188 ;  /* 0x0000000185027824 */ /* 0x000fe200078e02bc */
[----:B------:R-:W-:Y:S02]  /*b770*/  @!P6 IADD3 R31, P0, R31, R216, RZ ;  /* 0x000000d81f1fe210 */ /* 0x000fe40007f1e0ff */
[C---:B------:R-:W-:Y:S01]  /*b780*/  HMMA.16816.F32.BF16 R16, R32.reuse, R18, RZ ;  /* 0x000000122010723c */ /* 0x040fe200000418ff */
[----:B------:R-:W-:Y:S01]  /*b790*/  @!PT LDS RZ, [RZ] ;  /* 0x00000000fffff984 */ /* 0x000fe20000000800 */
[----:B------:R-:W-:Y:S01]  /*b7a0*/  @!PT LDS RZ, [RZ] ;  /* 0x00000000fffff984 */ /* 0x000fe20000000800 */
[----:B------:R-:W-:Y:S01]  /*b7b0*/  @!PT LDS RZ, [RZ] ;  /* 0x00000000fffff984 */ /* 0x000fe20000000800 */
[----:B------:R2:W-:Y:S03]  /*b7c0*/  @!P6 LDGSTS.E.BYPASS.LTC128B.128 [R168], [R178.64], !P3 ;  /* 0x00000000b2a8efae */ /* 0x0005e6000d901d4a */
[----:B------:R-:W-:Y:S01]  /*b7d0*/  @!P6 IMAD.X R28, R28, 0x1, R215, P0 ;  /* 0x000000011c1ce824 */ /* 0x000fe200000e06d7 */
[C---:B------:R-:W-:Y:S01]  /*b7e0*/  @!P6 LEA R170, P0, R31.reuse, c[0x0][0x1f8], 0x1 ;  /* 0x00007e001faaea11 */ /* 0x040fe200078008ff */
[----:B------:R2:W-:Y:S02]  /*b7f0*/  @!P6 LDGSTS.E.BYPASS.LTC128B.128 [R168+0x2000], [R176.64], !P2 ;  /* 0x02000000b0a8efae */ /* 0x0005e4000d101d4a */
[C---:B---3--:R-:W-:Y:S01]  /*b800*/  HMMA.16816.F32.BF16 R20, R32.reuse, R24, RZ ;  /* 0x000000182014723c */ /* 0x048fe200000418ff */
[----:B------:R-:W-:Y:S02]  /*b810*/  @!P6 LEA.HI.X R171, R31, c[0x0][0x1fc], R28, 0x1, P0 ;  /* 0x00007f001fabea11 */ /* 0x000fe400000f0c1c */
[----:B------:R2:W-:Y:S01]  /*b820*/  @!P6 LDGSTS.E.BYPASS.LTC128B.128 [R168+0x4000], [R174.64], !P1 ;  /* 0x04000000aea8efae */ /* 0x0005e2000c901d4a */
[----:B------:R-:W-:Y:S04]  /*b830*/  PLOP3.LUT P0, PT, PT, PT, UP2, 0x80, 0x0 ;  /* 0x000000000000781c */ /* 0x000fe80003f0f028 */
[C---:B------:R-:W-:Y:S01]  /*b840*/  HMMA.16816.F32.BF16 R24, R32.reuse, R26, RZ ;  /* 0x0000001a2018723c */ /* 0x040fe200000418ff */
[----:B------:R2:W-:Y:S05]  /*b850*/  @!P6 LDGSTS.E.BYPASS.LTC128B.128 [R168+0x1000], [R218.64], !P3 ;  /* 0x01000000daa8efae */ /* 0x0005ea000d901d4a */
[----:B------:R2:W-:Y:S02]  /*b860*/  @!P6 LDGSTS.E.BYPASS.LTC128B.128 [R168+0x3000], [R172.64], !P2 ;  /* 0x03000000aca8efae */ /* 0x0005e4000d101d4a */
[C---:B----4-:R-:W-:Y:S03]  /*b870*/  HMMA.16816.F32.BF16 R28, R32.reuse, R136, RZ ;  /* 0x00000088201c723c */ /* 0x050fe600000418ff */
[----:B------:R2:W-:Y:S05]  /*b880*/  @!P6 LDGSTS.E.BYPASS.LTC128B.128 [R168+0x5000], [R170.64], !P1 ;  /* 0x05000000aaa8efae */ /* 0x0005ea000c901d4a */
[----:B------:R-:W-:Y:S01]  /*b890*/  HMMA.16816.F32.BF16 R32, R32, R138, RZ ;  /* 0x0000008a2020723c */ /* 0x000fe200000418ff */
[----:B------:R-:W-:Y:S05]  /*b8a0*/  LDSM.16.M88.4 R160, [R181] ;  /* 0x00000000b5a0783b */ /* 0x000fea0000000200 */
[----:B------:R-:W3:Y:S02]  /*b8b0*/  LDSM.16.M88.4 R164, [R0+0xc100] ;  /* 0x00c1000000a4783b */ /* 0x000ee40000000200 */
[C---:B-----5:R-:W-:Y:S03]  /*b8c0*/  HMMA.16816.F32.BF16 R4, R140.reuse, R144, R4 ;  /* 0x000000908c04723c */ /* 0x060fe60000041804 */
[----:B------:R-:W4:Y:S05]  /*b8d0*/  LDSM.16.M88.4 R136, [R0+0xc900] ;  /* 0x00c900000088783b */ /* 0x000f2a0000000200 */
[C---:B------:R-:W-:Y:S01]  /*b8e0*/  HMMA.16816.F32.BF16 R8, R140.reuse, R146, R8 ;  /* 0x000000928c08723c */ /* 0x040fe20000041808 */
[----:B------:R-:W5:Y:S05]  /*b8f0*/  LDSM.16.M88.4 R144, [R0+0xd100] ;  /* 0x00d100000090783b */ /* 0x000f6a0000000200 */
[----:B--2---:R-:W-:Y:S02]  /*b900*/  LDSM.16.M88.4 R168, [R180] ;  /* 0x00000000b4a8783b */ /* 0x004fe40000000200 */
[C---:B-1----:R-:W-:Y:S03]  /*b910*/  HMMA.16816.F32.BF16 R12, R140.reuse, R148, R12 ;  /* 0x000000948c0c723c */ /* 0x042fe6000004180c */
[----:B------:R-:W-:Y:S05]  /*b920*/  LDSM.16.M88.4 R172, [R2+0xc100] ;  /* 0x00c1000002ac783b */ /* 0x000fea0000000200 */
[C---:B------:R-:W-:Y:S01]  /*b930*/  HMMA.16816.F32.BF16 R16, R140.reuse, R150, R16 ;  /* 0x000000968c10723c */ /* 0x040fe20000041810 */
[----:B------:R-:W1:Y:S05]  /*b940*/  LDSM.16.M88.4 R148, [R0+0xd900] ;  /* 0x00d900000094783b */ /* 0x000e6a0000000200 */
[----:B------:R-:W2:Y:S02]  /*b950*/  LDSM.16.M88.4 R176, [R2+0xc900] ;  /* 0x00c9000002b0783b */ /* 0x000ea40000000200 */
[C---:B------:R-:W-:Y:S03]  /*b960*/  HMMA.16816.F32.BF16 R20, R140.reuse, R152, R20 ;  /* 0x000000988c14723c */ /* 0x040fe60000041814 */
[----:B------:R-:W0:Y:S05]  /*b970*/  LDGDEPBAR ;  /* 0x00000000000079af */ /* 0x000e2a0000000000 */
[C---:B------:R-:W-:Y:S01]  /*b980*/  HMMA.16816.F32.BF16 R24, R140.reuse, R154, R24 ;  /* 0x0000009a8c18723c */ /* 0x040fe20000041818 */
[----:B------:R-:W-:Y:S07]  /*b990*/  LDSM.16.M88.4 R152, [R184+UR4+0xe900] ;  /* 0x00e90004b898783b */ /* 0x000fee0008000200 */
[C---:B------:R-:W-:Y:S08]  /*b9a0*/  HMMA.16816.F32.BF16 R28, R140.reuse, R156, R28 ;  /* 0x0000009c8c1c723c */ /* 0x040ff0000004181c */
[----:B------:R-:W-:Y:S01]  /*b9b0*/  HMMA.16816.F32.BF16 R32, R140, R158, R32 ;  /* 0x0000009e8c20723c */ /* 0x000fe20000041820 */
[----:B------:R-:W1:Y:S05]  /*b9c0*/  LDSM.16.M88.4 R140, [R2+0xd100] ;  /* 0x00d10000028c783b */ /* 0x000e6a0000000200 */
[----:B------:R-:W-:Y:S02]  /*b9d0*/  LDSM.16.M88.4 R156, [R184+UR4+0xf100] ;  /* 0x00f10004b89c783b */ /* 0x000fe40008000200 */
[C---:B---3--:R-:W-:Y:S08]  /*b9e0*/  HMMA.16816.F32.BF16 R4, R160.reuse, R164, R4 ;  /* 0x000000a4a004723c */ /* 0x048ff00000041804 */
[C---:B------:R-:W-:Y:S01]  /*b9f0*/  HMMA.16816.F32.BF16 R8, R160.reuse, R166, R8 ;  /* 0x000000a6a008723c */ /* 0x040fe20000041808 */
[----:B------:R-:W-:Y:S07]  /*ba00*/  LDSM.16.M88.4 R164, [R188+0xe100] ;  /* 0x00e10000bca4783b */ /* 0x000fee0000000200 */
[C---:B----4-:R-:W-:Y:S08]  /*ba10*/  HMMA.16816.F32.BF16 R12, R160.reuse, R136, R12 ;  /* 0x00000088a00c723c */ /* 0x050ff0000004180c */
[C---:B------:R-:W-:Y:S01]  /*ba20*/  HMMA.16816.F32.BF16 R16, R160.reuse, R138, R16 ;  /* 0x0000008aa010723c */ /* 0x040fe20000041810 */
[----:B------:R-:W3:Y:S07]  /*ba30*/  LDSM.16.M88.4 R136, [R2+0xd900] ;  /* 0x00d900000288783b */ /* 0x000eee0000000200 */
[C---:B-----5:R-:W-:Y:S08]  /*ba40*/  HMMA.16816.F32.BF16 R20, R160.reuse, R144, R20 ;  /* 0x00000090a014723c */ /* 0x060ff00000041814 */
[C---:B------:R-:W-:Y:S01]  /*ba50*/  HMMA.16816.F32.BF16 R24, R160.reuse, R146, R24 ;  /* 0x00000092a018723c */ /* 0x040fe20000041818 */
[----:B------:R-:W-:Y:S07]  /*ba60*/  LDSM.16.M88.4 R144, [R186+0x4000] ;  /* 0x00400000ba90783b */ /* 0x000fee0000000200 */
[C---:B-1----:R-:W-:Y:S08]  /*ba70*/  HMMA.16816.F32.BF16 R28, R160.reuse, R148, R28 ;  /* 0x00000094a01c723c */ /* 0x042ff0000004181c */
[----:B------:R-:W-:Y:S01]  /*ba80*/  HMMA.16816.F32.BF16 R32, R160, R150, R32 ;  /* 0x00000096a020723c */ /* 0x000fe20000041820 */
[----:B------:R-:W1:Y:S05]  /*ba90*/  LDSM.16.M88.4 R148, [R184+UR4+0xe100] ;  /* 0x00e10004b894783b */ /* 0x000e6a0008000200 */
[----:B------:R-:W4:Y:S02]  /*baa0*/  LDSM.16.M88.4 R160, [R184+UR4+0xf900] ;  /* 0x00f90004b8a0783b */ /* 0x000f240008000200 */
[C---:B------:R-:W-:Y:S08]  /*bab0*/  HMMA.16816.F32.BF16 R4, R168.reuse, R172, R4 ;  /* 0x000000aca804723c */ /* 0x040ff00000041804 */
[C---:B------:R-:W-:Y:S01]  /*bac0*/  HMMA.16816.F32.BF16 R8, R168.reuse, R174, R8 ;  /* 0x000000aea808723c */ /* 0x040fe20000041808 */
[----:B------:R-:W-:Y:S07]  /*bad0*/  LDSM.16.M88.4 R172, [R182+0x8000] ;  /* 0x00800000b6ac783b */ /* 0x000fee0000000200 */
[C---:B--2---:R-:W-:Y:S08]  /*bae0*/  HMMA.16816.F32.BF16 R12, R168.reuse, R176, R12 ;  /* 0x000000b0a80c723c */ /* 0x044ff0000004180c */
[C---:B------:R-:W-:Y:S01]  /*baf0*/  HMMA.16816.F32.BF16 R16, R168.reuse, R178, R16 ;  /* 0x000000b2a810723c */ /* 0x040fe20000041810 */
[----:B------:R-:W-:Y:S07]  /*bb00*/  LDSM.16.M88.4 R176, [R188+0x10100] ;  /* 0x01010000bcb0783b */ /* 0x000fee0000000200 */
[C---:B------:R-:W-:Y:S08]  /*bb10*/  HMMA.16816.F32.BF16 R20, R168.reuse, R140, R20 ;  /* 0x0000008ca814723c */ /* 0x040ff00000041814 */
[C---:B------:R-:W-:Y:S01]  /*bb20*/  HMMA.16816.F32.BF16 R24, R168.reuse, R142, R24 ;  /* 0x0000008ea818723c */ /* 0x040fe20000041818 */
[----:B------:R-:W2:Y:S07]  /*bb30*/  LDSM.16.M88.4 R140, [R182+0x4000] ;  /* 0x00400000b68c783b */ /* 0x000eae0000000200 */
[C---:B---3--:R-:W-:Y:S08]  /*bb40*/  HMMA.16816.F32.BF16 R28, R168.reuse, R136, R28 ;  /* 0x00000088a81c723c */ /* 0x048ff0000004181c */
[----:B------:R-:W-:Y:S01]  /*bb50*/  HMMA.16816.F32.BF16 R32, R168, R138, R32 ;  /* 0x0000008aa820723c */ /* 0x000fe20000041820 */
[----:B------:R-:W3:Y:S05]  /*bb60*/  LDSM.16.M88.4 R136, [R188+0xe900] ;  /* 0x00e90000bc88783b */ /* 0x000eea0000000200 */
[----:B------:R-:W-:Y:S02]  /*bb70*/  LDSM.16.M88.4 R168, [R188+0xf900] ;  /* 0x00f90000bca8783b */ /* 0x000fe40000000200 */
        /* <DEDUP_REMOVED lines=11> */
[----:B------:R-:W4:Y:S05]  /*bc30*/  LDSM.16.M88.4 R144, [R181+0x4000] ;  /* 0x00400000b590783b */ /* 0x000f2a0000000200 */
[----:B------:R-:W5:Y:S02]  /*bc40*/  LDSM.16.M88.4 R160, [R0+0xf100] ;  /* 0x00f1000000a0783b */ /* 0x000f640000000200 */
[C---:B--2---:R-:W-:Y:S08]  /*bc50*/  HMMA.16816.F32.BF16 R4, R140.reuse, R164, R4 ;  /* 0x000000a48c04723c */ /* 0x044ff00000041804 */
        /* <DEDUP_REMOVED lines=10> */
[----:B------:R-:W-:Y:S06]  /*bd00*/  LDSM.16.M88.4 R168, [R184+UR4+0x11900] ;  /* 0x01190004b8a8783b */ /* 0x000fec0008000200 */
[----:B------:R-:W-:Y:S01]  /*bd10*/  IADD3 R140, R133, UR4, R184 ;  /* 0x00000004858c7c10 */ /* 0x000fe2000fffe0b8 */
[C---:B----4-:R-:W-:Y:S05]  /*bd20*/  HMMA.16816.F32.BF16 R4, R144.reuse, R152, R4 ;  /* 0x000000989004723c */ /* 0x050fea0000041804 */
[----:B------:R-:W-:Y:S03]  /*bd30*/  IMAD.IADD R187, R185, 0x1, R140 ;  /* 0x00000001b9bb7824 */ /* 0x000fe600078e028c */
[C---:B------:R-:W-:Y:S02]  /*bd40*/  HMMA.16816.F32.BF16 R8, R144.reuse, R154, R8 ;  /* 0x0000009a9008723c */ /* 0x040fe40000041808 */
[----:B------:R-:W3:Y:S05]  /*bd50*/  LDSM.16.M88.4 R140, [R187+0xe900] ;  /* 0x00e90000bb8c783b */ /* 0x000eea0000000200 */
[----:B------:R-:W4:Y:S01]  /*bd60*/  LDSM.16.M88.4 R152, [R187+0xf100] ;  /* 0x00f10000bb98783b */ /* 0x000f220000000200 */
[C---:B------:R-:W-:Y:S08]  /*bd70*/  HMMA.16816.F32.BF16 R12, R144.reuse, R156, R12 ;  /* 0x0000009c900c723c */ /* 0x040ff0000004180c */
[C---:B------:R-:W-:Y:S01]  /*bd80*/  HMMA.16816.F32.BF16 R16, R144.reuse, R158, R16 ;  /* 0x0000009e9010723c */ /* 0x040fe20000041810 */
[----:B------:R-:W-:Y:S07]  /*bd90*/  LDSM.16.M88.4 R156, [R186+0x8000] ;  /* 0x00800000ba9c783b */ /* 0x000fee0000000200 */
[C---:B-----5:R-:W-:Y:S08]  /*bda0*/  HMMA.16816.F32.BF16 R20, R144.reuse, R160, R20 ;  /* 0x000000a09014723c */ /* 0x060ff00000041814 */
[C---:B------:R-:W-:Y:S01]  /*bdb0*/  HMMA.16816.F32.BF16 R24, R144.reuse, R162, R24 ;  /* 0x000000a29018723c */ /* 0x040fe20000041818 */
[----:B------:R-:W-:Y:S07]  /*bdc0*/  LDSM.16.M88.4 R160, [R184+UR4+0x10100] ;  /* 0x01010004b8a0783b */ /* 0x000fee0008000200 */
[C---:B--2---:R-:W-:Y:S08]  /*bdd0*/  HMMA.16816.F32.BF16 R28, R144.reuse, R164, R28 ;  /* 0x000000a4901c723c */ /* 0x044ff0000004181c */
[----:B------:R-:W-:Y:S01]  /*bde0*/  HMMA.16816.F32.BF16 R32, R144, R166, R32 ;  /* 0x000000a69020723c */ /* 0x000fe20000041820 */
[----:B------:R-:W2:Y:S05]  /*bdf0*/  LDSM.16.M88.4 R144, [R187+0xf900] ;  /* 0x00f90000bb90783b */ /* 0x000eaa0000000200 */
[----:B------:R-:W5:Y:S02]  /*be00*/  LDSM.16.M88.4 R164, [R184+UR4+0x10900] ;  /* 0x01090004b8a4783b */ /* 0x000f640008000200 */
[C---:B-1----:R-:W-:Y:S08]  /*be10*/  HMMA.16816.F32.BF16 R4, R136.reuse, R148, R4 ;  /* 0x000000948804723c */ /* 0x042ff00000041804 */
[C---:B------:R-:W-:Y:S01]  /*be20*/  HMMA.16816.F32.BF16 R8, R136.reuse, R150, R8 ;  /* 0x000000968808723c */ /* 0x040fe20000041808 */
[----:B------:R-:W1:Y:S07]  /*be30*/  LDSM.16.M88.4 R148, [R184+UR4+0x11100] ;  /* 0x01110004b894783b */ /* 0x000e6e0008000200 */
[C---:B---3--:R-:W-:Y:S08]  /*be40*/  HMMA.16816.F32.BF16 R12, R136.reuse, R140, R12 ;  /* 0x0000008c880c723c */ /* 0x048ff0000004180c */
[C---:B------:R-:W-:Y:S01]  /*be50*/  HMMA.16816.F32.BF16 R16, R136.reuse, R142, R16 ;  /* 0x0000008e8810723c */ /* 0x040fe20000041810 */
[----:B------:R-:W-:Y:S07]  /*be60*/  LDSM.16.M88.4 R140, [R188+0x11100] ;  /* 0x01110000bc8c783b */ /* 0x000fee0000000200 */
[C---:B----4-:R-:W-:Y:S08]  /*be70*/  HMMA.16816.F32.BF16 R20, R136.reuse, R152, R20 ;  /* 0x000000988814723c */ /* 0x050ff00000041814 */
[C---:B------:R-:W-:Y:S01]  /*be80*/  HMMA.16816.F32.BF16 R24, R136.reuse, R154, R24 ;  /* 0x0000009a8818723c */ /* 0x040fe20000041818 */
[----:B------:R-:W-:Y:S07]  /*be90*/  LDSM.16.M88.4 R152, [R181+0x8000] ;  /* 0x00800000b598783b */ /* 0x000fee0000000200 */
[C---:B--2---:R-:W-:Y:S08]  /*bea0*/  HMMA.16816.F32.BF16 R28, R136.reuse, R144, R28 ;  /* 0x00000090881c723c */ /* 0x044ff0000004181c */
[----:B------:R-:W-:Y:S01]  /*beb0*/  HMMA.16816.F32.BF16 R32, R136, R146, R32 ;  /* 0x000000928820723c */ /* 0x000fe20000041820 */
[----:B------:R-:W2:Y:S05]  /*bec0*/  LDSM.16.M88.4 R136, [R188+0x10900] ;  /* 0x01090000bc88783b */ /* 0x000eaa0000000200 */
[----:B------:R-:W3:Y:S02]  /*bed0*/  LDSM.16.M88.4 R144, [R188+0x11900] ;  /* 0x01190000bc90783b */ /* 0x000ee40000000200 */
[C---:B------:R-:W-:Y:S08]  /*bee0*/  HMMA.16816.F32.BF16 R4, R156.reuse, R160, R4 ;  /* 0x000000a09c04723c */ /* 0x040ff00000041804 */
[C---:B------:R-:W-:Y:S01]  /*bef0*/  HMMA.16816.F32.BF16 R8, R156.reuse, R162, R8 ;  /* 0x000000a29c08723c */ /* 0x040fe20000041808 */
[----:B------:R-:W4:Y:S07]  /*bf00*/  LDSM.16.M88.4 R160, [R0+0x10100] ;  /* 0x0101000000a0783b */ /* 0x000f2e0000000200 */
[C---:B-----5:R-:W-:Y:S08]  /*bf10*/  HMMA.16816.F32.BF16 R12, R156.reuse, R164, R12 ;  /* 0x000000a49c0c723c */ /* 0x060ff0000004180c */
        /* <DEDUP_REMOVED lines=18> */
[----:B------:R3:W2:Y:S07]  /*c040*/  LDSM.16.M88.4 R144, [R2+0x10100] ;  /* 0x010100000290783b */ /* 0x0006ae0000000200 */
[C---:B----4-:R-:W-:Y:S08]  /*c050*/  HMMA.16816.F32.BF16 R4, R152.reuse, R160, R4 ;  /* 0x000000a09804723c */ /* 0x050ff00000041804 */
[C---:B------:R-:W-:Y:S01]  /*c060*/  HMMA.16816.F32.BF16 R8, R152.reuse, R162, R8 ;  /* 0x000000a29808723c */ /* 0x040fe20000041808 */
[----:B------:R-:W4:Y:S07]  /*c070*/  LDSM.16.M88.4 R160, [R187+0x10900] ;  /* 0x01090000bba0783b */ /* 0x000f2e0000000200 */
[C---:B-1----:R-:W-:Y:S04]  /*c080*/  HMMA.16816.F32.BF16 R12, R152.reuse, R148, R12 ;  /* 0x00000094980c723c */ /* 0x042fe8000004180c */
[----:B---3--:R-:W-:Y:S02]  /*c090*/  IMAD.MOV.U32 R2, RZ, RZ, R195 ;  /* 0x000000ffff027224 */ /* 0x008fe400078e00c3 */
[----:B------:R-:W-:Y:S01]  /*c0a0*/  @P0 IMAD.MOV.U32 R2, RZ, RZ, R209 ;  /* 0x000000ffff020224 */ /* 0x000fe200078e00d1 */
[----:B------:R-:W-:Y:S01]  /*c0b0*/  PLOP3.LUT P0, PT, PT, PT, UP1, 0x40, 0x0 ;  /* 0x000000000000781c */ /* 0x000fe20003f0e818 */
[C---:B------:R-:W-:Y:S01]  /*c0c0*/  HMMA.16816.F32.BF16 R16, R152.reuse, R150, R16 ;  /* 0x000000969810723c */ /* 0x040fe20000041810 */
[----:B------:R-:W1:Y:S05]  /*c0d0*/  LDSM.16.M88.4 R148, [R187+0x11900] ;  /* 0x01190000bb94783b */ /* 0x000e6a0000000200 */
[----:B------:R-:W3:Y:S02]  /*c0e0*/  SHFL.IDX PT, R0, R2, RZ, 0x1c1f ;  /* 0x001c1fff02007589 */ /* 0x000ee400000e0000 */
[C---:B-----5:R-:W-:Y:S08]  /*c0f0*/  HMMA.16816.F32.BF16 R20, R152.reuse, R156, R20 ;  /* 0x0000009c9814723c */ /* 0x060ff00000041814 */
[C---:B------:R-:W-:Y:S08]  /*c100*/  HMMA.16816.F32.BF16 R24, R152.reuse, R158, R24 ;  /* 0x0000009e9818723c */ /* 0x040ff00000041818 */
[C---:B--2---:R-:W-:Y:S07]  /*c110*/  HMMA.16816.F32.BF16 R28, R152.reuse, R136, R28 ;  /* 0x00000088981c723c */ /* 0x044fee000004181c */
[----:B------:R-:W-:Y:S01]  /*c120*/  IMAD.SHL.U32 R137, R210, 0x40, RZ ;  /* 0x00000040d2897824 */ /* 0x000fe200078e00ff */
[----:B------:R-:W-:Y:S04]  /*c130*/  HMMA.16816.F32.BF16 R32, R152, R138, R32 ;  /* 0x0000008a9820723c */ /* 0x000fe80000041820 */
[----:B------:R-:W-:Y:S04]  /*c140*/  IADD3 R136, -R204, 0x1, -R137 ;  /* 0x00000001cc887810 */ /* 0x000fe80007ffe989 */
[C---:B------:R-:W-:Y:S05]  /*c150*/  HMMA.16816.F32.BF16 R4, R140.reuse, R144, R4 ;  /* 0x000000908c04723c */ /* 0x040fea0000041804 */
[----:B------:R-:W-:Y:S03]  /*c160*/  IADD3 R136, R136, c[0x0][0x1d0], RZ ;  /* 0x0000740088887a10 */ /* 0x000fe60007ffe0ff */
[C---:B------:R-:W-:Y:S04]  /*c170*/  HMMA.16816.F32.BF16 R8, R140.reuse, R146, R8 ;  /* 0x000000928c08723c */ /* 0x040fe80000041808 */
[----:B------:R-:W-:Y:S04]  /*c180*/  IADD3 R139, R136, -c[0x0][0x168], RZ ;  /* 0x80005a00888b7a10 */ /* 0x000fe80007ffe0ff */
[C---:B----4-:R-:W-:Y:S08]  /*c190*/  HMMA.16816.F32.BF16 R12, R140.reuse, R160, R12 ;  /* 0x000000a08c0c723c */ /* 0x050ff0000004180c */
[C---:B------:R-:W-:Y:S08]  /*c1a0*/  HMMA.16816.F32.BF16 R16, R140.reuse, R162, R16 ;  /* 0x000000a28c10723c */ /* 0x040ff00000041810 */
[C---:B------:R-:W-:Y:S08]  /*c1b0*/  HMMA.16816.F32.BF16 R20, R140.reuse, R164, R20 ;  /* 0x000000a48c14723c */ /* 0x040ff00000041814 */
[C---:B------:R-:W-:Y:S08]  /*c1c0*/  HMMA.16816.F32.BF16 R24, R140.reuse, R166, R24 ;  /* 0x000000a68c18723c */ /* 0x040ff00000041818 */
[C---:B-1----:R-:W-:Y:S08]  /*c1d0*/  HMMA.16816.F32.BF16 R28, R140.reuse, R148, R28 ;  /* 0x000000948c1c723c */ /* 0x042ff0000004181c */
[----:B------:R-:W-:Y:S07]  /*c1e0*/  HMMA.16816.F32.BF16 R32, R140, R150, R32 ;  /* 0x000000968c20723c */ /* 0x000fee0000041820 */
[C---:B------:R-:W-:Y:S02]  /*c1f0*/  IADD3 R141, R139.reuse, c[0x0][0x328], RZ ;  /* 0x0000ca008b8d7a10 */ /* 0x040fe40007ffe0ff */
[----:B------:R-:W-:Y:S03]  /*c200*/  IADD3 R139, R139, UR6, RZ ;  /* 0x000000068b8b7c10 */ /* 0x000fe6000fffe0ff */
[--C-:B---3--:R-:W-:Y:S02]  /*c210*/  IMAD.IADD R145, R141, 0x1, R0.reuse ;  /* 0x000000018d917824 */ /* 0x108fe400078e0200 */
        /* <DEDUP_REMOVED lines=16> */
.L_x_4070:
[----:B------:R-:W-:Y:S04]  /*c320*/  MOV R0, c[0x0][0x32c] ;  /* 0x0000cb0000007a02 */ /* 0x000fe80000000f00 */
[----:B------:R-:W-:Y:S11]  /*c330*/  ISETP.NE.AND P0, PT, R0, 0x1, PT ;  /* 0x000000010000780c */ /* 0x000ff60003f05270 */
[----:B------:R-:W-:Y:S02]  /*c340*/  @!UPT UIADD3 URZ, URZ, URZ, URZ ;  /* 0x0000003f3f3ff290 */ /* 0x000fe4000fffe03f */
[----:B------:R-:W-:Y:S05]  /*c350*/  @P0 IMAD.HI.U32 R0, R136, c[0x0][0x330], RZ ;  /* 0x0000cc0088000a27 */ /* 0x000fea00078e00ff */
[----:B------:R-:W-:Y:S02]  /*c360*/  @P0 SHF.R.U32.HI R136, RZ, c[0x0][0x334], R0 ;  /* 0x0000cd00ff880a19 */ /* 0x000fe40000011600 */
.L_x_4071:
[----:B------:R-:W-:Y:S05]  /*c370*/  BSYNC B0 ;  /* 0x0000000000007941 */ /* 0x000fea0003800000 */
.L_x_4069:
[----:B------:R-:W-:Y:S04]  /*c380*/  IMAD R147, R136, c[0x0][0x32c], -R137 ;  /* 0x0000cb0088937a24 */ /* 0x000fe800078e0a89 */
[----:B------:R-:W-:Y:S05]  /*c390*/  IMAD.IADD R136, R147, 0x1, -R204 ;  /* 0x0000000193887824 */ /* 0x000fea00078e0acc */
[----:B------:R-:W-:Y:S02]  /*c3a0*/  IADD3 R0, R136, c[0x0][0x32c], RZ ;  /* 0x0000cb0088007a10 */ /* 0x000fe40007ffe0ff */
[----:B------:R-:W-:Y:S02]  /*c3b0*/  IMNMX R143, R143, R136, !PT ;  /* 0x000000888f8f7217 */ /* 0x000fe40007800200 */
[----:B------:R-:W-:Y:S02]  /*c3c0*/  IMNMX R145, R145, R0, PT ;  /* 0x0000000091917217 */ /* 0x000fe40003800200 */
.L_x_4068:
[----:B------:R-:W-:Y:S04]  /*c3d0*/  ISETP.GT.AND P0, PT, R210, -0x1, PT ;  /* 0xffffffffd200780c */ /* 0x000fe80003f04270 */
[C---:B------:R-:W-:Y:S02]  /*c3e0*/  ISETP.GT.AND P5, PT, R143.reuse, RZ, P0 ;  /* 0x000000ff8f00720c */ /* 0x040fe400007a4270 */
[----:B------:R-:W-:Y:S02]  /*c3f0*/  ISETP.GT.AND P4, PT, R143, 0x1, P0 ;  /* 0x000000018f00780c */ /* 0x000fe40000784270 */
[C---:B------:R-:W-:Y:S02]  /*c400*/  ISETP.LT.OR P5, PT, R145.reuse, 0x1, P5 ;  /* 0x000000019100780c */ /* 0x040fe40002fa1670 */
[----:B------:R-:W-:Y:S02]  /*c410*/  ISETP.LT.OR P4, PT, R145, 0x2, P4 ;  /* 0x000000029100780c */ /* 0x000fe40002781670 */
[----:B------:R-:W-:Y:S02]  /*c420*/  FSEL R144, R4, -INF , !P5 ;  /* 0xff80000004907808 */ /* 0x000fe40006800000 */
[----:B------:R-:W-:Y:S02]  /*c430*/  FSEL R4, R5, -INF , !P4 ;  /* 0xff80000005047808 */ /* 0x000fe40006000000 */
[C---:B------:R-:W-:Y:S02]  /*c440*/  ISETP.GT.AND P4, PT, R143.reuse, 0x10, P0 ;  /* 0x000000108f00780c */ /* 0x040fe40000784270 */
[----:B------:R-:W-:Y:S02]  /*c450*/  ISETP.GT.AND P6, PT, R143, 0x8, P0 ;  /* 0x000000088f00780c */ /* 0x000fe400007c4270 */
[----:B------:R-:W-:Y:S02]  /*c460*/  ISETP.LT.OR P4, PT, R145, 0x11, P4 ;  /* 0x000000119100780c */ /* 0x000fe40002781670 */
        /* <DEDUP_REMOVED lines=58> */
.L_x_4074:
[----:B------:R-:W-:Y:S04]  /*c810*/  MOV R9, c[0x0][0x32c] ;  /* 0x0000cb0000097a02 */ /* 0x000fe80000000f00 */
[----:B------:R-:W-:Y:S11]  /*c820*/  ISETP.NE.AND P4, PT, R9, 0x1, PT ;  /* 0x000000010900780c */ /* 0x000ff60003f85270 */
[----:B------:R-:W-:Y:S02]  /*c830*/  @!UPT UIADD3 URZ, URZ, URZ, URZ ;  /* 0x0000003f3f3ff290 */ /* 0x000fe4000fffe03f */
[----:B------:R-:W-:Y:S05]  /*c840*/  @P4 IMAD.HI.U32 R9, R12, c[0x0][0x330], RZ ;  /* 0x0000cc000c094a27 */ /* 0x000fea00078e00ff */
[----:B------:R-:W-:Y:S02]  /*c850*/  @P4 SHF.R.U32.HI R12, RZ, c[0x0][0x334], R9 ;  /* 0x0000cd00ff0c4a19 */ /* 0x000fe40000011609 */
.L_x_4075:
[----:B------:R-:W-:Y:S05]  /*c860*/  BSYNC B0 ;  /* 0x0000000000007941 */ /* 0x000fea0003800000 */
.L_x_4073:
[----:B------:R-:W-:Y:S04]  /*c870*/  IMAD R137, R12, c[0x0][0x32c], -R137 ;  /* 0x0000cb000c897a24 */ /* 0x000fe800078e0a89 */
[----:B------:R-:W-:Y:S05]  /*c880*/  IMAD.IADD R12, R137, 0x1, -R204 ;  /* 0x00000001890c7824 */ /* 0x000fea00078e0acc */
[----:B------:R-:W-:Y:S02]  /*c890*/  IADD3 R9, R12, c[0x0][0x32c], RZ ;  /* 0x0000cb000c097a10 */ /* 0x000fe40007ffe0ff */
[----:B------:R-:W-:Y:S02]  /*c8a0*/  IMNMX R5, R5, R12, !PT ;  /* 0x0000000c05057217 */ /* 0x000fe40007800200 */
[----:B------:R-:W-:Y:S02]  /*c8b0*/  IMNMX R2, R2, R9, PT ;  /* 0x0000000902027217 */ /* 0x000fe40003800200 */
.L_x_4072:
        /* <DEDUP_REMOVED lines=8> */
[----:B------:R-:W-:Y:S02]  /*c940*/  ISETP.LT.OR P6, PT, R2, 0x1, P6 ;  /* 0x000000010200780c */ /* 0x000fe400037c1670 */
[----:B------:R-:W-:Y:S01]  /*c950*/  FMNMX.FTZ R13, R0, R13, !PT ;  /* 0x0000000d000d7209 */ /* 0x000fe20007810000 */
[----:B------:R-:W-:Y:S01]  /*c960*/  USEL UR5, UR9, URZ, !UP0 ;  /* 0x0000003f09057287 */ /* 0x000fe2000c000000 */
[C---:B------:R-:W-:Y:S02]  /*c970*/  ISETP.GT.AND P5, PT, R5.reuse, 0x1, P0 ;  /* 0x000000010500780c */ /* 0x040fe400007a4270 */
[----:B------:R-:W-:Y:S02]  /*c980*/  FMNMX.FTZ R13, R164, R13, !PT ;  /* 0x0000000da40d7209 */ /* 0x000fe40007810000 */
[----:B------:R-:W-:Y:S02]  /*c990*/  ISETP.GT.AND P4, PT, R5, 0x8, P0 ;  /* 0x000000080500780c */ /* 0x000fe40000784270 */
[----:B------:R-:W-:Y:S02]  /*c9a0*/  FMNMX.FTZ R13, R162, R13, !PT ;  /* 0x0000000da20d7209 */ /* 0x000fe40007810000 */
[----:B------:R-:W-:Y:S02]  /*c9b0*/  FSEL R6, R6, -INF , !P6 ;  /* 0xff80000006067808 */ /* 0x000fe40007000000 */
        /* <DEDUP_REMOVED lines=9> */
[----:B------:R-:W-:Y:S02]  /*ca50*/  ISETP.GT.AND P6, PT, R5, 0x9, P0 ;  /* 0x000000090500780c */ /* 0x000fe400007c4270 */
[----:B------:R-:W-:Y:S02]  /*ca60*/  FMNMX.FTZ R13, R142, R13, !PT ;  /* 0x0000000d8e0d7209 */ /* 0x000fe40007810000 */
[----:B------:R-:W-:Y:S02]  /*ca70*/  FMNMX.FTZ R10, R9, R10, !PT ;  /* 0x0000000a090a7209 */ /* 0x000fe40007810000 */
[----:B------:R-:W-:Y:S02]  /*ca80*/  ISETP.LT.OR P6, PT, R2, 0xa, P6 ;  /* 0x0000000a0200780c */ /* 0x000fe400037c1670 */
[C---:B------:R-:W-:Y:S02]  /*ca90*/  ISETP.GT.AND P4, PT, R5.reuse, 0x11, P0 ;  /* 0x000000110500780c */ /* 0x040fe40000784270 */
[----:B------:R-:W-:Y:S02]  /*caa0*/  ISETP.GT.AND P5, PT, R5, 0x10, P0 ;  /* 0x000000100500780c */ /* 0x000fe400007a4270 */
[----:B------:R-:W-:Y:S02]  /*cab0*/  FMNMX.FTZ R13, R140, R13, !PT ;  /* 0x0000000d8c0d7209 */ /* 0x000fe40007810000 */
[----:B------:R-:W-:Y:S02]  /*cac0*/  FSEL R11, R11, -INF , !P6 ;  /* 0xff8000000b0b7808 */ /* 0x000fe40007000000 */
[C---:B------:R-:W-:Y:S02]  /*cad0*/  ISETP.LT.OR P4, PT, R2.reuse, 0x12, P4 ;  /* 0x000000120200780c */ /* 0x040fe40002781670 */
[----:B------:R-:W-:Y:S02]  /*cae0*/  FMNMX.FTZ R10, R7, R10, !PT ;  /* 0x0000000a070a7209 */ /* 0x000fe40007810000 */
[----:B------:R-:W-:Y:S02]  /*caf0*/  ISETP.LT.OR P5, PT, R2, 0x11, P5 ;  /* 0x000000110200780c */ /* 0x000fe40002fa1670 */
        /* <DEDUP_REMOVED lines=13> */
[----:B------:R-:W-:Y:S02]  /*cbd0*/  FMNMX.FTZ R12, R139, R10, !PT ;  /* 0x0000000a8b0c7209 */ /* 0x000fe40007810000 */
[----:B------:R-:W-:Y:S02]  /*cbe0*/  ISETP.GT.AND P4, PT, R5, 0x20, P0 ;  /* 0x000000200500780c */ /* 0x000fe40000784270 */
[----:B------:R-:W-:Y:S02]  /*cbf0*/  FMNMX.FTZ R13, R154, R15, !PT ;  /* 0x0000000f9a0d7209 */ /* 0x000fe40007810000 */
        /* <DEDUP_REMOVED lines=9> */
[----:B------:R-:W-:Y:S01]  /*cc90*/  ISETP.LT.OR P5, PT, R2, 0x29, P5 ;  /* 0x000000290200780c */ /* 0x000fe20002fa1670 */
[----:B------:R-:W-:Y:S01]  /*cca0*/  LDSM.16.MT88.4 R20, [R135+UR4+0x100] ;  /* 0x000100048714783b */ /* 0x000fe20008004200 */
[----:B------:R-:W-:Y:S02]  /*ccb0*/  ISETP.GT.AND P4, PT, R5, 0x29, P0 ;  /* 0x000000290500780c */ /* 0x000fe40000784270 */
[----:B------:R-:W-:Y:S02]  /*ccc0*/  FMNMX.FTZ R12, R171, R12, !PT ;  /* 0x0000000cab0c7209 */ /* 0x000fe40007810000 */
[----:B------:R-:W-:Y:S02]  /*ccd0*/  FSEL R143, R26, -INF , !P5 ;  /* 0xff8000001a8f7808 */ /* 0x000fe40006800000 */
[C---:B------:R-:W-:Y:S02]  /*cce0*/  ISETP.LT.OR P4, PT, R2.reuse, 0x2a, P4 ;  /* 0x0000002a0200780c */ /* 0x040fe40002781670 */
[----:B------:R-:W-:Y:S02]  /*ccf0*/  FMNMX.FTZ R12, R169, R12, !PT ;  /* 0x0000000ca90c7209 */ /* 0x000fe40007810000 */
        /* <DEDUP_REMOVED lines=15> */
[----:B------:R-:W-:Y:S04]  /*cdf0*/  ISETP.LT.OR P0, PT, R2, 0x3a, P0 ;  /* 0x0000003a0200780c */ /* 0x000fe80000701670 */
        /* <DEDUP_REMOVED lines=9> */
[C---:B------:R-:W-:Y:S03]  /*ce90*/  FMUL.FTZ R159, R2.reuse, c[0x0][0x2d0] ;  /* 0x0000b400029f7a20 */ /* 0x040fe60000410000 */
[----:B------:R-:W-:Y:S02]  /*cea0*/  FSEL R5, R2, RZ, P0 ;  /* 0x000000ff02057208 */ /* 0x000fe40000000000 */
[----:B--2---:R-:W-:Y:S02]  /*ceb0*/  FMNMX.FTZ R13, R15, R10, !PT ;  /* 0x0000000a0f0d7209 */ /* 0x004fe40007810000 */
[----:B------:R-:W-:Y:S03]  /*cec0*/  FSEL R159, R159, RZ, P0 ;  /* 0x000000ff9f9f7208 */ /* 0x000fe60000000000 */
[----:B------:R-:W1:Y:S02]  /*ced0*/  SHFL.BFLY PT, R10, R13, 0x1, 0x1f ;  /* 0x0c201f000d0a7f89 */ /* 0x000e6400000e0000 */
[--C-:B------:R-:W-:Y:S02]  /*cee0*/  FFMA.FTZ R15, R0, c[0x0][0x2d0], -R159.reuse ;  /* 0x0000b400000f7a23 */ /* 0x100fe4000001089f */
[--C-:B------:R-:W-:Y:S02]  /*cef0*/  FFMA.FTZ R149, R4, c[0x0][0x2d0], -R159.reuse ;  /* 0x0000b40004957a23 */ /* 0x100fe4000001089f */
[----:B------:R-:W-:Y:S01]  /*cf00*/  FADD.FTZ R4, -R5, R132 ;  /* 0x0000008405047221 */ /* 0x000fe20000010100 */
[----:B------:R-:W-:Y:S01]  /*cf10*/  MOV R132, R2 ;  /* 0x0000000200847202 */ /* 0x000fe20000000f00 */
[--C-:B------:R-:W-:Y:S01]  /*cf20*/  FFMA.FTZ R146, R8, c[0x0][0x2d0], -R159.reuse ;  /* 0x0000b40008927a23 */ /* 0x100fe2000001089f */
[----:B------:R-:W-:Y:S01]  /*cf30*/  MUFU.EX2 R15, R15 ;  /* 0x0000000f000f7308 */ /* 0x000fe20000000800 */
[----:B------:R-:W-:Y:S02]  /*cf40*/  FMUL.FTZ R12, R4, c[0x0][0x2d0] ;  /* 0x0000b400040c7a20 */ /* 0x000fe40000410000 */
[--C-:B------:R-:W-:Y:S02]  /*cf50*/  FFMA.FTZ R150, R144, c[0x0][0x2d0], -R159.reuse ;  /* 0x0000b40090967a23 */ /* 0x100fe4000001089f */
        /* <DEDUP_REMOVED lines=8> */
[--C-:B------:R-:W-:Y:S01]  /*cfe0*/  FFMA.FTZ R162, R162, c[0x0][0x2d0], -R159.reuse ;  /* 0x0000b400a2a27a23 */ /* 0x100fe2000001089f */
[C---:B------:R-:W-:Y:S01]  /*cff0*/  FSETP.NEU.FTZ.AND P0, PT, R0.reuse, -INF , PT ;  /* 0xff8000000000780b */ /* 0x040fe20003f1d000 */
[----:B------:R-:W-:Y:S01]  /*d000*/  FMUL.FTZ R152, R0, c[0x0][0x2d0] ;  /* 0x0000b40000987a20 */ /* 0x000fe20000410000 */
[----:B------:R-:W-:Y:S01]  /*d010*/  MUFU.EX2 R149, R149 ;  /* 0x0000009500957308 */ /* 0x000fe20000000800 */
[----:B------:R-:W-:Y:S01]  /*d020*/  FFMA.FTZ R172, R172, c[0x0][0x2d0], -R159 ;  /* 0x0000b400acac7a23 */ /* 0x000fe2000001089f */
[----:B------:R-:W-:Y:S02]  /*d030*/  FSEL R4, R0, RZ, P0 ;  /* 0x000000ff00047208 */ /* 0x000fe40000000000 */
[----:B------:R-:W-:Y:S03]  /*d040*/  FSEL R152, R152, RZ, P0 ;  /* 0x000000ff98987208 */ /* 0x000fe60000000000 */
[----:B------:R-:W-:Y:S02]  /*d050*/  FADD.FTZ R4, -R4, R3 ;  /* 0x0000000304047221 */ /* 0x000fe40000010100 */
[--C-:B------:R-:W-:Y:S01]  /*d060*/  FFMA.FTZ R148, R6, c[0x0][0x2d0], -R152.reuse ;  /* 0x0000b40006947a23 */ /* 0x100fe20000010898 */
[----:B------:R-:W1:Y:S01]  /*d070*/  MUFU.EX2 R150, R150 ;  /* 0x0000009600967308 */ /* 0x000e620000000800 */
[--C-:B------:R-:W-:Y:S02]  /*d080*/  FFMA.FTZ R147, R9, c[0x0][0x2d0], -R152.reuse ;  /* 0x0000b40009937a23 */ /* 0x100fe40000010898 */
[--C-:B------:R-:W-:Y:S02]  /*d090*/  FFMA.FTZ R144, R7, c[0x0][0x2d0], -R152.reuse ;  /* 0x0000b40007907a23 */ /* 0x100fe40000010898 */
[--C-:B------:R-:W-:Y:S02]  /*d0a0*/  FFMA.FTZ R145, R11, c[0x0][0x2d0], -R152.reuse ;  /* 0x0000b4000b917a23 */ /* 0x100fe40000010898 */
[----:B------:R-:W-:Y:S01]  /*d0b0*/  FMUL.FTZ R3, R4, c[0x0][0x2d0] ;  /* 0x0000b40004037a20 */ /* 0x000fe20000410000 */
[----:B------:R-:W-:Y:S01]  /*d0c0*/  IADD3 R4, R135, UR4, RZ ;  /* 0x0000000487047c10 */ /* 0x000fe2000fffe0ff */
[C---:B--2---:R-:W-:Y:S01]  /*d0d0*/  FMUL.FTZ R5, R12.reuse, R129 ;  /* 0x000000810c057220 */ /* 0x044fe20000410000 */
[----:B------:R-:W2:Y:S01]  /*d0e0*/  MUFU.EX2 R146, R146 ;  /* 0x0000009200927308 */ /* 0x000ea20000000800 */
[C---:B------:R-:W-:Y:S01]  /*d0f0*/  FMUL.FTZ R8, R12.reuse, R124 ;  /* 0x0000007c0c087220 */ /* 0x040fe20000410000 */
[----:B------:R-:W-:Y:S01]  /*d100*/  IADD3 R13, R183, R4, RZ ;  /* 0x00000004b70d7210 */ /* 0x000fe20007ffe0ff */
[C---:B------:R-:W-:Y:S02]  /*d110*/  FMUL.FTZ R4, R12.reuse, R128 ;  /* 0x000000800c047220 */ /* 0x040fe40000410000 */
[C---:B------:R-:W-:Y:S02]  /*d120*/  FMUL.FTZ R9, R12.reuse, R125 ;  /* 0x0000007d0c097220 */ /* 0x040fe40000410000 */
[----:B------:R-:W3:Y:S01]  /*d130*/  LDSM.16.MT88.4 R24, [R13+0x100] ;  /* 0x000100000d18783b */ /* 0x000ee20000004200 */
[C---:B------:R-:W-:Y:S02]  /*d140*/  FMUL.FTZ R100, R12.reuse, R100 ;  /* 0x000000640c647220 */ /* 0x040fe40000410000 */
[----:B------:R-:W4:Y:S01]  /*d150*/  MUFU.EX2 R3, R3 ;  /* 0x0000000300037308 */ /* 0x000f220000000800 */
[C---:B------:R-:W-:Y:S02]  /*d160*/  FMUL.FTZ R101, R12.reuse, R101 ;  /* 0x000000650c657220 */ /* 0x040fe40000410000 */
[C---:B------:R-:W-:Y:S01]  /*d170*/  FMUL.FTZ R104, R12.reuse, R104 ;  /* 0x000000680c687220 */ /* 0x040fe20000410000 */
[----:B-1----:R-:W-:Y:S01]  /*d180*/  F2FP.BF16.PACK_AB R16, R149, R150 ;  /* 0x000000969510723e */ /* 0x002fe200000010ff */
[C---:B------:R-:W-:Y:S02]  /*d190*/  FMUL.FTZ R105, R12.reuse, R105 ;  /* 0x000000690c697220 */ /* 0x040fe40000410000 */
[C---:B------:R-:W-:Y:S02]  /*d1a0*/  FMUL.FTZ R108, R12.reuse, R108 ;  /* 0x0000006c0c6c7220 */ /* 0x040fe40000410000 */
[C---:B------:R-:W-:Y:S01]  /*d1b0*/  FMUL.FTZ R109, R12.reuse, R109 ;  /* 0x0000006d0c6d7220 */ /* 0x040fe20000410000 */
[----:B------:R-:W-:Y:S01]  /*d1c0*/  MUFU.EX2 R148, R148 ;  /* 0x0000009400947308 */ /* 0x000fe20000000800 */
[C---:B------:R-:W-:Y:S02]  /*d1d0*/  FMUL.FTZ R112, R12.reuse, R112 ;  /* 0x000000700c707220 */ /* 0x040fe40000410000 */
[C---:B------:R-:W-:Y:S01]  /*d1e0*/  FMUL.FTZ R113, R12.reuse, R113 ;  /* 0x000000710c717220 */ /* 0x040fe20000410000 */
[----:B--2---:R-:W-:Y:S01]  /*d1f0*/  F2FP.BF16.PACK_AB R18, R15, R146 ;  /* 0x000000920f12723e */ /* 0x004fe200000010ff */
[C---:B------:R-:W-:Y:S02]  /*d200*/  FMUL.FTZ R116, R12.reuse, R116 ;  /* 0x000000740c747220 */ /* 0x040fe40000410000 */
[C---:B------:R-:W-:Y:S02]  /*d210*/  FMUL.FTZ R117, R12.reuse, R117 ;  /* 0x000000750c757220 */ /* 0x040fe40000410000 */
[C---:B------:R-:W-:Y:S01]  /*d220*/  FMUL.FTZ R120, R12.reuse, R120 ;  /* 0x000000780c787220 */ /* 0x040fe20000410000 */
[----:B------:R-:W1:Y:S01]  /*d230*/  MUFU.EX2 R147, R147 ;  /* 0x0000009300937308 */ /* 0x000e620000000800 */
[C---:B------:R-:W-:Y:S02]  /*d240*/  FMUL.FTZ R121, R12.reuse, R121 ;  /* 0x000000790c797220 */ /* 0x040fe40000410000 */
[C---:B------:R-:W-:Y:S02]  /*d250*/  FMUL.FTZ R36, R12.reuse, R36 ;  /* 0x000000240c247220 */ /* 0x040fe40000410000 */
[C---:B----4-:R-:W-:Y:S02]  /*d260*/  FMUL.FTZ R6, R3.reuse, R130 ;  /* 0x0000008203067220 */ /* 0x050fe40000410000 */
[C---:B------:R-:W-:Y:S02]  /*d270*/  FMUL.FTZ R7, R3.reuse, R131 ;  /* 0x0000008303077220 */ /* 0x040fe40000410000 */
[C---:B------:R-:W-:Y:S01]  /*d280*/  FMUL.FTZ R10, R3.reuse, R126 ;  /* 0x0000007e030a7220 */ /* 0x040fe20000410000 */
[----:B------:R-:W-:Y:S01]  /*d290*/  MUFU.EX2 R144, R144 ;  /* 0x0000009000907308 */ /* 0x000fe20000000800 */
[C---:B------:R-:W-:Y:S01]  /*d2a0*/  FMUL.FTZ R11, R3.reuse, R127 ;  /* 0x0000007f030b7220 */ /* 0x040fe20000410000 */
[----:B------:R-:W-:Y:S01]  /*d2b0*/  LDSM.16.MT88.4 R128, [R135+UR4+0x2900] ;  /* 0x002900048780783b */ /* 0x000fe20008004200 */
        /* <DEDUP_REMOVED lines=17> */
[----:B------:R-:W1:Y:S01]  /*d3d0*/  MUFU.EX2 R162, R162 ;  /* 0x000000a200a27308 */ /* 0x000e620000000800 */
[----:B------:R-:W-:Y:S02]  /*d3e0*/  FMUL.FTZ R39, R3, R39 ;  /* 0x0000002703277220 */ /* 0x000fe40000410000 */
[----:B------:R-:W-:Y:S01]  /*d3f0*/  FMUL.FTZ R40, R12, R40 ;  /* 0x000000280c287220 */ /* 0x000fe20000410000 */
[----:B--2---:R-:W-:Y:S01]  /*d400*/  F2FP.BF16.PACK_AB R19, R145, R144 ;  /* 0x000000909113723e */ /* 0x004fe200000010ff */
[--C-:B------:R-:W-:Y:S02]  /*d410*/  FFMA.FTZ R166, R139, c[0x0][0x2d0], -R152.reuse ;  /* 0x0000b4008ba67a23 */ /* 0x100fe40000010898 */
[--C-:B------:R-:W-:Y:S02]  /*d420*/  FFMA.FTZ R167, R33, c[0x0][0x2d0], -R152.reuse ;  /* 0x0000b40021a77a23 */ /* 0x100fe40000010898 */
[----:B------:R-:W-:Y:S01]  /*d430*/  LDSM.16.MT88.4 R32, [R13+0x900] ;  /* 0x000900000d20783b */ /* 0x000fe20000004200 */
[--C-:B------:R-:W-:Y:S01]  /*d440*/  FFMA.FTZ R168, R137, c[0x0][0x2d0], -R152.reuse ;  /* 0x0000b40089a87a23 */ /* 0x100fe20000010898 */
[C---:B------:R-:W-:Y:S01]  /*d450*/  HMMA.16816.F32.BF16 R4, R16.reuse, R20, R4 ;  /* 0x000000141004723c */ /* 0x040fe20000041804 */
[----:B------:R-:W-:Y:S04]  /*d460*/  MUFU.EX2 R163, R163 ;  /* 0x000000a300a37308 */ /* 0x000fe80000000800 */
[--C-:B------:R-:W-:Y:S01]  /*d470*/  FFMA.FTZ R176, R141, c[0x0][0x2d0], -R152.reuse ;  /* 0x0000b4008db07a23 */ /* 0x100fe20000010898 */
[----:B------:R-:W-:Y:S01]  /*d480*/  LDSM.16.MT88.4 R136, [R13+0x2900] ;  /* 0x002900000d88783b */ /* 0x000fe20000004200 */
[----:B------:R-:W-:Y:S01]  /*d490*/  IADD3 R20, R134, UR4, RZ ;  /* 0x0000000486147c10 */ /* 0x000fe2000fffe0ff */
[C---:B------:R-:W-:Y:S03]  /*d4a0*/  HMMA.16816.F32.BF16 R8, R16.reuse, R22, R8 ;  /* 0x000000161008723c */ /* 0x040fe60000041808 */
[----:B------:R-:W2:Y:S01]  /*d4b0*/  MUFU.EX2 R164, R164 ;  /* 0x000000a400a47308 */ /* 0x000ea20000000800 */
[----:B------:R-:W-:Y:S01]  /*d4c0*/  IADD3 R14, R183, R20, RZ ;  /* 0x00000014b70e7210 */ /* 0x000fe20007ffe0ff */
[C---:B------:R-:W-:Y:S02]  /*d4d0*/  FMUL.FTZ R41, R12.reuse, R41 ;  /* 0x000000290c297220 */ /* 0x040fe40000410000 */
[C---:B------:R-:W-:Y:S01]  /*d4e0*/  FMUL.FTZ R42, R3.reuse, R42 ;  /* 0x0000002a032a7220 */ /* 0x040fe20000410000 */
[C---:B---3--:R-:W-:Y:S01]  /*d4f0*/  HMMA.16816.F32.BF16 R100, R16.reuse, R24, R100 ;  /* 0x000000181064723c */ /* 0x048fe20000041864 */
[----:B------:R-:W3:Y:S03]  /*d500*/  LDSM.16.MT88.4 R20, [R14+0x100] ;  /* 0x000100000e14783b */ /* 0x000ee60000004200 */
[C---:B------:R-:W-:Y:S01]  /*d510*/  FMUL.FTZ R44, R12.reuse, R44 ;  /* 0x0000002c0c2c7220 */ /* 0x040fe20000410000 */
[----:B------:R-:W-:Y:S01]  /*d520*/  MUFU.EX2 R166, R166 ;  /* 0x000000a600a67308 */ /* 0x000fe20000000800 */
[C---:B------:R-:W-:Y:S02]  /*d530*/  FMUL.FTZ R43, R3.reuse, R43 ;  /* 0x0000002b032b7220 */ /* 0x040fe40000410000 */
[C---:B------:R-:W-:Y:S01]  /*d540*/  HMMA.16816.F32.BF16 R104, R16.reuse, R26, R104 ;  /* 0x0000001a1068723c */ /* 0x040fe20000041868 */
[----:B------:R-:W4:Y:S03]  /*d550*/  LDSM.16.MT88.4 R24, [R135+UR4+0x2100] ;  /* 0x002100048718783b */ /* 0x000f260008004200 */
[C---:B------:R-:W-:Y:S02]  /*d560*/  FMUL.FTZ R45, R12.reuse, R45 ;  /* 0x0000002d0c2d7220 */ /* 0x040fe40000410000 */
[C---:B------:R-:W-:Y:S01]  /*d570*/  FMUL.FTZ R46, R3.reuse, R46 ;  /* 0x0000002e032e7220 */ /* 0x040fe20000410000 */
[----:B------:R-:W-:Y:S01]  /*d580*/  MUFU.EX2 R167, R167 ;  /* 0x000000a700a77308 */ /* 0x000fe20000000800 */
[C---:B------:R-:W-:Y:S01]  /*d590*/  HMMA.16816.F32.BF16 R108, R16.reuse, R28, R108 ;  /* 0x0000001c106c723c */ /* 0x040fe2000004186c */
[----:B------:R-:W-:Y:S03]  /*d5a0*/  LDSM.16.MT88.4 R124, [R14+0x900] ;  /* 0x000900000e7c783b */ /* 0x000fe60000004200 */
[C---:B------:R-:W-:Y:S02]  /*d5b0*/  FMUL.FTZ R48, R12.reuse, R48 ;  /* 0x000000300c307220 */ /* 0x040fe40000410000 */
[C---:B------:R-:W-:Y:S02]  /*d5c0*/  FMUL.FTZ R47, R3.reuse, R47 ;  /* 0x0000002f032f7220 */ /* 0x040fe40000410000 */
[C---:B------:R-:W-:Y:S01]  /*d5d0*/  HMMA.16816.F32.BF16 R112, R16.reuse, R30, R112 ;  /* 0x0000001e1070723c */ /* 0x040fe20000041870 */
[----:B------:R-:W5:Y:S01]  /*d5e0*/  LDSM.16.MT88.4 R28, [R13+0x2100] ;  /* 0x002100000d1c783b */ /* 0x000f620000004200 */
[----:B------:R-:W-:Y:S02]  /*d5f0*/  MUFU.EX2 R168, R168 ;  /* 0x000000a800a87308 */ /* 0x000fe40000000800 */
[C---:B------:R-:W-:Y:S02]  /*d600*/  FMUL.FTZ R49, R12.reuse, R49 ;  /* 0x000000310c317220 */ /* 0x040fe40000410000 */
[C---:B------:R-:W-:Y:S02]  /*d610*/  FMUL.FTZ R50, R3.reuse, R50 ;  /* 0x0000003203327220 */ /* 0x040fe40000410000 */
[C---:B------:R-:W-:Y:S04]  /*d620*/  FMUL.FTZ R52, R12.reuse, R52 ;  /* 0x000000340c347220 */ /* 0x040fe80000410000 */
[C---:B------:R-:W-:Y:S01]  /*d630*/  FMUL.FTZ R51, R3.reuse, R51 ;  /* 0x0000003303337220 */ /* 0x040fe20000410000 */
[----:B------:R-:W-:Y:S01]  /*d640*/  MUFU.EX2 R172, R172 ;  /* 0x000000ac00ac7308 */ /* 0x000fe20000000800 */
[C---:B------:R-:W-:Y:S02]  /*d650*/  FMUL.FTZ R53, R12.reuse, R53 ;  /* 0x000000350c357220 */ /* 0x040fe40000410000 */
[C---:B------:R-:W-:Y:S01]  /*d660*/  FMUL.FTZ R54, R3.reuse, R54 ;  /* 0x0000003603367220 */ /* 0x040fe20000410000 */
[C---:B---3--:R-:W-:Y:S03]  /*d670*/  HMMA.16816.F32.BF16 R116, R16.reuse, R20, R116 ;  /* 0x000000141074723c */ /* 0x048fe60000041874 */
[C---:B------:R-:W-:Y:S02]  /*d680*/  FMUL.FTZ R56, R12.reuse, R56 ;  /* 0x000000380c387220 */ /* 0x040fe40000410000 */
[C---:B------:R-:W-:Y:S01]  /*d690*/  FMUL.FTZ R55, R3.reuse, R55 ;  /* 0x0000003703377220 */ /* 0x040fe20000410000 */
[----:B------:R-:W-:Y:S01]  /*d6a0*/  MUFU.EX2 R173, R173 ;  /* 0x000000ad00ad7308 */ /* 0x000fe20000000800 */
[C---:B------:R-:W-:Y:S01]  /*d6b0*/  FMUL.FTZ R57, R12.reuse, R57 ;  /* 0x000000390c397220 */ /* 0x040fe20000410000 */
[C---:B------:R-:W-:Y:S01]  /*d6c0*/  HMMA.16816.F32.BF16 R120, R16.reuse, R22, R120 ;  /* 0x000000161078723c */ /* 0x040fe20000041878 */
[----:B------:R-:W3:Y:S03]  /*d6d0*/  LDSM.16.MT88.4 R20, [R134+UR4+0x2100] ;  /* 0x002100048614783b */ /* 0x000ee60008004200 */
[C---:B------:R-:W-:Y:S02]  /*d6e0*/  FMUL.FTZ R58, R3.reuse, R58 ;  /* 0x0000003a033a7220 */ /* 0x040fe40000410000 */
[C---:B------:R-:W-:Y:S02]  /*d6f0*/  FMUL.FTZ R60, R12.reuse, R60 ;  /* 0x0000003c0c3c7220 */ /* 0x040fe40000410000 */
[C---:B----4-:R-:W-:Y:S01]  /*d700*/  HMMA.16816.F32.BF16 R36, R16.reuse, R24, R36 ;  /* 0x000000181024723c */ /* 0x050fe20000041824 */
[----:B------:R-:W-:Y:S03]  /*d710*/  MUFU.EX2 R170, R170 ;  /* 0x000000aa00aa7308 */ /* 0x000fe60000000800 */
[C---:B------:R-:W-:Y:S02]  /*d720*/  FMUL.FTZ R59, R3.reuse, R59 ;  /* 0x0000003b033b7220 */ /* 0x040fe40000410000 */
[C---:B------:R-:W-:Y:S02]  /*d730*/  FMUL.FTZ R61, R12.reuse, R61 ;  /* 0x0000003d0c3d7220 */ /* 0x040fe40000410000 */
[C---:B------:R-:W-:Y:S01]  /*d740*/  HMMA.16816.F32.BF16 R40, R16.reuse, R26, R40 ;  /* 0x0000001a1028723c */ /* 0x040fe20000041828 */
[----:B------:R-:W4:Y:S02]  /*d750*/  LDSM.16.MT88.4 R24, [R14+0x2100] ;  /* 0x002100000e18783b */ /* 0x000f240000004200 */
[----:B------:R-:W-:Y:S01]  /*d760*/  MUFU.EX2 R175, R175 ;  /* 0x000000af00af7308 */ /* 0x000fe20000000800 */
[C---:B------:R-:W-:Y:S02]  /*d770*/  FMUL.FTZ R62, R3.reuse, R62 ;  /* 0x0000003e033e7220 */ /* 0x040fe40000410000 */
[C---:B------:R-:W-:Y:S02]  /*d780*/  FMUL.FTZ R64, R12.reuse, R64 ;  /* 0x000000400c407220 */ /* 0x040fe40000410000 */
[C---:B-----5:R-:W-:Y:S04]  /*d790*/  HMMA.16816.F32.BF16 R44, R16.reuse, R28, R44 ;  /* 0x0000001c102c723c */ /* 0x060fe8000004182c */
[C---:B------:R-:W-:Y:S01]  /*d7a0*/  FMUL.FTZ R63, R3.reuse, R63 ;  /* 0x0000003f033f7220 */ /* 0x040fe20000410000 */
[----:B------:R-:W-:Y:S01]  /*d7b0*/  MUFU.EX2 R176, R176 ;  /* 0x000000b000b07308 */ /* 0x000fe20000000800 */
[C---:B------:R-:W-:Y:S02]  /*d7c0*/  FMUL.FTZ R65, R12.reuse, R65 ;  /* 0x000000410c417220 */ /* 0x040fe40000410000 */
[C---:B------:R-:W-:Y:S01]  /*d7d0*/  HMMA.16816.F32.BF16 R48, R16.reuse, R30, R48 ;  /* 0x0000001e1030723c */ /* 0x040fe20000041830 */
[----:B------:R-:W5:Y:S03]  /*d7e0*/  LDSM.16.MT88.4 R28, [R135+UR4+0x4100] ;  /* 0x00410004871c783b */ /* 0x000f660008004200 */
        /* <DEDUP_REMOVED lines=25> */
[C---:B------:R-:W-:Y:S03]  /*d980*/  FMUL.FTZ R82, R3.reuse, R82 ;  /* 0x0000005203527220 */ /* 0x040fe60000410000 */
[C---:B---3--:R-:W-:Y:S03]  /*d990*/  HMMA.16816.F32.BF16 R76, R16.reuse, R20, R76 ;  /* 0x00000014104c723c */ /* 0x048fe6000004184c */
[C---:B------:R-:W-:Y:S02]  /*d9a0*/  FMUL.FTZ R83, R3.reuse, R83 ;  /* 0x0000005303537220 */ /* 0x040fe40000410000 */
[C---:B------:R-:W-:Y:S02]  /*d9b0*/  FMUL.FTZ R84, R12.reuse, R84 ;  /* 0x000000540c547220 */ /* 0x040fe40000410000 */
[C---:B------:R-:W-:Y:S02]  /*d9c0*/  FMUL.FTZ R86, R3.reuse, R86 ;  /* 0x0000005603567220 */ /* 0x040fe40000410000 */
[C---:B------:R-:W-:Y:S01]  /*d9d0*/  FMUL.FTZ R85, R12.reuse, R85 ;  /* 0x000000550c557220 */ /* 0x040fe20000410000 */
[C---:B------:R-:W-:Y:S01]  /*d9e0*/  HMMA.16816.F32.BF16 R80, R16.reuse, R22, R80 ;  /* 0x000000161050723c */ /* 0x040fe20000041850 */
[----:B------:R-:W3:Y:S02]  /*d9f0*/  LDSM.16.MT88.4 R20, [R135+UR4+0x900] ;  /* 0x000900048714783b */ /* 0x000ee40008004200 */
[C---:B------:R-:W-:Y:S02]  /*da00*/  FMUL.FTZ R87, R3.reuse, R87 ;  /* 0x0000005703577220 */ /* 0x040fe40000410000 */
[C---:B------:R-:W-:Y:S02]  /*da10*/  FMUL.FTZ R88, R12.reuse, R88 ;  /* 0x000000580c587220 */ /* 0x040fe40000410000 */
[C---:B------:R-:W-:Y:S02]  /*da20*/  FMUL.FTZ R90, R3.reuse, R90 ;  /* 0x0000005a035a7220 */ /* 0x040fe40000410000 */
[C---:B------:R-:W-:Y:S01]  /*da30*/  FMUL.FTZ R89, R12.reuse, R89 ;  /* 0x000000590c597220 */ /* 0x040fe20000410000 */
[C---:B----4-:R-:W-:Y:S03]  /*da40*/  HMMA.16816.F32.BF16 R84, R16.reuse, R24, R84 ;  /* 0x000000181054723c */ /* 0x050fe60000041854 */
[----:B------:R-:W-:Y:S02]  /*da50*/  FMUL.FTZ R91, R3, R91 ;  /* 0x0000005b035b7220 */ /* 0x000fe40000410000 */
[----:B------:R-:W-:Y:S02]  /*da60*/  FFMA.FTZ R165, R165, c[0x0][0x2d0], -R152 ;  /* 0x0000b400a5a57a23 */ /* 0x000fe40000010898 */
[C---:B------:R-:W-:Y:S02]  /*da70*/  FMUL.FTZ R92, R12.reuse, R92 ;  /* 0x0000005c0c5c7220 */ /* 0x040fe40000410000 */
[C---:B------:R-:W-:Y:S01]  /*da80*/  FMUL.FTZ R94, R3.reuse, R94 ;  /* 0x0000005e035e7220 */ /* 0x040fe20000410000 */
[C---:B------:R-:W-:Y:S01]  /*da90*/  HMMA.16816.F32.BF16 R88, R16.reuse, R26, R88 ;  /* 0x0000001a1058723c */ /* 0x040fe20000041858 */
[----:B------:R-:W4:Y:S01]  /*daa0*/  MUFU.EX2 R165, R165 ;  /* 0x000000a500a57308 */ /* 0x000f220000000800 */
[----:B------:R-:W3:Y:S01]  /*dab0*/  LDSM.16.MT88.4 R24, [R134+UR4+0x900] ;  /* 0x000900048618783b */ /* 0x000ee20008004200 */
[C---:B------:R-:W-:Y:S02]  /*dac0*/  FMUL.FTZ R93, R12.reuse, R93 ;  /* 0x0000005d0c5d7220 */ /* 0x040fe40000410000 */
[C---:B------:R-:W-:Y:S02]  /*dad0*/  FMUL.FTZ R95, R3.reuse, R95 ;  /* 0x0000005f035f7220 */ /* 0x040fe40000410000 */
[C---:B------:R-:W-:Y:S02]  /*dae0*/  FMUL.FTZ R96, R12.reuse, R96 ;  /* 0x000000600c607220 */ /* 0x040fe40000410000 */
[C---:B------:R-:W-:Y:S03]  /*daf0*/  FMUL.FTZ R98, R3.reuse, R98 ;  /* 0x0000006203627220 */ /* 0x040fe60000410000 */
[C---:B-----5:R-:W-:Y:S03]  /*db00*/  HMMA.16816.F32.BF16 R92, R16.reuse, R28, R92 ;  /* 0x0000001c105c723c */ /* 0x060fe6000004185c */
[C---:B------:R-:W-:Y:S02]  /*db10*/  FMUL.FTZ R97, R12.reuse, R97 ;  /* 0x000000610c617220 */ /* 0x040fe40000410000 */
[----:B------:R-:W-:Y:S02]  /*db20*/  FMUL.FTZ R99, R3, R99 ;  /* 0x0000006303637220 */ /* 0x000fe40000410000 */
[----:B------:R-:W-:Y:S02]  /*db30*/  FFMA.FTZ R150, R12, R207, R150 ;  /* 0x000000cf0c967223 */ /* 0x000fe40000010096 */
[--C-:B------:R-:W-:Y:S03]  /*db40*/  FFMA.FTZ R174, R169, c[0x0][0x2d0], -R152.reuse ;  /* 0x0000b400a9ae7a23 */ /* 0x100fe60000010898 */
[----:B------:R-:W-:Y:S01]  /*db50*/  HMMA.16816.F32.BF16 R96, R16, R30, R96 ;  /* 0x0000001e1060723c */ /* 0x000fe20000041860 */
[----:B------:R-:W5:Y:S02]  /*db60*/  LDSM.16.MT88.4 R28, [R134+UR4+0x2900] ;  /* 0x00290004861c783b */ /* 0x000f640008004200 */
[----:B------:R-:W-:Y:S01]  /*db70*/  FFMA.FTZ R169, R143, c[0x0][0x2d0], -R152 ;  /* 0x0000b4008fa97a23 */ /* 0x000fe20000010898 */
[----:B------:R-:W-:Y:S01]  /*db80*/  MUFU.EX2 R174, R174 ;  /* 0x000000ae00ae7308 */ /* 0x000fe20000000800 */
[----:B------:R-:W-:Y:S02]  /*db90*/  FFMA.FTZ R148, R3, R206, R148 ;  /* 0x000000ce03947223 */ /* 0x000fe40000010094 */
[----:B-1----:R-:W-:Y:S01]  /*dba0*/  F2FP.BF16.PACK_AB R16, R162, R161 ;  /* 0x000000a1a210723e */ /* 0x002fe200000010ff */
[--C-:B------:R-:W-:Y:S01]  /*dbb0*/  FFMA.FTZ R171, R171, c[0x0][0x2d0], -R152.reuse ;  /* 0x0000b400abab7a23 */ /* 0x100fe20000010898 */
[----:B--2---:R-:W-:Y:S01]  /*dbc0*/  F2FP.BF16.PACK_AB R18, R164, R163 ;  /* 0x000000a3a412723e */ /* 0x004fe200000010ff */
[----:B------:R-:W-:Y:S02]  /*dbd0*/  LDSM.16.MT88.4 R140, [R13+0x3100] ;  /* 0x003100000d8c783b */ /* 0x000fe40000004200 */
[----:B----4-:R-:W-:Y:S01]  /*dbe0*/  F2FP.BF16.PACK_AB R17, R166, R165 ;  /* 0x000000a5a611723e */ /* 0x010fe200000010ff */
[----:B------:R-:W-:Y:S01]  /*dbf0*/  FFMA.FTZ R153, R153, c[0x0][0x2d0], -R152 ;  /* 0x0000b40099997a23 */ /* 0x000fe20000010898 */
[----:B------:R-:W-:Y:S01]  /*dc00*/  F2FP.BF16.PACK_AB R19, R168, R167 ;  /* 0x000000a7a813723e */ /* 0x000fe200000010ff */
[----:B------:R-:W1:Y:S01]  /*dc10*/  MUFU.EX2 R171, R171 ;  /* 0x000000ab00ab7308 */ /* 0x000e620000000800 */
[----:B------:R-:W-:Y:S02]  /*dc20*/  FADD.FTZ R149, R149, R150 ;  /* 0x0000009695957221 */ /* 0x000fe40000010000 */
[----:B------:R-:W-:Y:S02]  /*dc30*/  FADD.FTZ R147, R147, R148 ;  /* 0x0000009493937221 */ /* 0x000fe40000010000 */
[----:B------:R-:W-:Y:S01]  /*dc40*/  FADD.FTZ R146, R146, R149 ;  /* 0x0000009592927221 */ /* 0x000fe20000010000 */
[C---:B---3--:R-:W-:Y:S03]  /*dc50*/  HMMA.16816.F32.BF16 R4, R16.reuse, R20, R4 ;  /* 0x000000141004723c */ /* 0x048fe60000041804 */
[----:B------:R-:W-:Y:S01]  /*dc60*/  FADD.FTZ R146, R15, R146 ;  /* 0x000000920f927221 */ /* 0x000fe20000010000 */
[----:B------:R-:W-:Y:S01]  /*dc70*/  MOV R15, UR7 ;  /* 0x00000007000f7c02 */ /* 0x000fe20008000f00 */
[----:B------:R-:W2:Y:S01]  /*dc80*/  MUFU.EX2 R169, R169 ;  /* 0x000000a900a97308 */ /* 0x000ea20000000800 */
[----:B------:R-:W-:Y:S02]  /*dc90*/  FADD.FTZ R144, R144, R147 ;  /* 0x0000009390907221 */ /* 0x000fe40000010000 */
[C---:B------:R-:W-:Y:S01]  /*dca0*/  HMMA.16816.F32.BF16 R8, R16.reuse, R22, R8 ;  /* 0x000000161008723c */ /* 0x040fe20000041808 */
[----:B------:R-:W3:Y:S03]  /*dcb0*/  LDSM.16.MT88.4 R20, [R14+0x2900] ;  /* 0x002900000e14783b */ /* 0x000ee60000004200 */
[----:B------:R-:W-:Y:S02]  /*dcc0*/  FADD.FTZ R144, R145, R144 ;  /* 0x0000009091907221 */ /* 0x000fe40000010000 */
[----:B------:R-:W-:Y:S01]  /*dcd0*/  FADD.FTZ R161, R161, R146 ;  /* 0x00000092a1a17221 */ /* 0x000fe20000010000 */
[----:B------:R-:W-:Y:S01]  /*dce0*/  MUFU.EX2 R153, R153 ;  /* 0x0000009900997308 */ /* 0x000fe20000000800 */
[C---:B------:R-:W-:Y:S04]  /*dcf0*/  HMMA.16816.F32.BF16 R100, R16.reuse, R32, R100 ;  /* 0x000000201064723c */ /* 0x040fe80000041864 */
[----:B------:R-:W-:Y:S02]  /*dd00*/  FADD.FTZ R165, R165, R144 ;  /* 0x00000090a5a57221 */ /* 0x000fe40000010000 */
[----:B------:R-:W-:Y:S02]  /*dd10*/  FADD.FTZ R162, R162, R161 ;  /* 0x000000a1a2a27221 */ /* 0x000fe40000010000 */
        /* <DEDUP_REMOVED lines=8> */
[----:B------:R-:W4:Y:S03]  /*dda0*/  LDSM.16.MT88.4 R24, [R135+UR4+0x4900] ;  /* 0x004900048718783b */ /* 0x000f260008004200 */
[----:B------:R-:W-:Y:S04]  /*ddb0*/  FADD.FTZ R168, R168, R167 ;  /* 0x000000a7a8a87221 */ /* 0x000fe80000010000 */
[C---:B------:R-:W-:Y:S08]  /*ddc0*/  HMMA.16816.F32.BF16 R116, R16.reuse, R124, R116 ;  /* 0x0000007c1074723c */ /* 0x040ff00000041874 */
        /* <DEDUP_REMOVED lines=8> */
[C---:B-----5:R-:W-:Y:S08]  /*de50*/  HMMA.16816.F32.BF16 R52, R16.reuse, R28, R52 ;  /* 0x0000001c1034723c */ /* 0x060ff00000041834 */
[C---:B------:R-:W-:Y:S01]  /*de60*/  HMMA.16816.F32.BF16 R56, R16.reuse, R30, R56 ;  /* 0x0000001e1038723c */ /* 0x040fe20000041838 */
[----:B------:R-:W5:Y:S07]  /*de70*/  LDSM.16.MT88.4 R28, [R134+UR4+0x4900] ;  /* 0x00490004861c783b */ /* 0x000f6e0008004200 */
[C---:B---3--:R-:W-:Y:S08]  /*de80*/  HMMA.16816.F32.BF16 R60, R16.reuse, R20, R60 ;  /* 0x00000014103c723c */ /* 0x048ff0000004183c */
[C---:B------:R-:W-:Y:S01]  /*de90*/  HMMA.16816.F32.BF16 R64, R16.reuse, R22, R64 ;  /* 0x000000161040723c */ /* 0x040fe20000041840 */
[----:B------:R-:W3:Y:S07]  /*dea0*/  LDSM.16.MT88.4 R20, [R14+0x4900] ;  /* 0x004900000e14783b */ /* 0x000eee0000004200 */
[C---:B----4-:R-:W-:Y:S08]  /*deb0*/  HMMA.16816.F32.BF16 R68, R16.reuse, R24, R68 ;  /* 0x000000181044723c */ /* 0x050ff00000041844 */
[C---:B------:R-:W-:Y:S01]  /*dec0*/  HMMA.16816.F32.BF16 R72, R16.reuse, R26, R72 ;  /* 0x0000001a1048723c */ /* 0x040fe20000041848 */
[----:B------:R-:W4:Y:S07]  /*ded0*/  LDSM.16.MT88.4 R24, [R135+UR4+0x1100] ;  /* 0x001100048718783b */ /* 0x000f2e0008004200 */
[C---:B------:R-:W-:Y:S08]  /*dee0*/  HMMA.16816.F32.BF16 R76, R16.reuse, R32, R76 ;  /* 0x00000020104c723c */ /* 0x040ff0000004184c */
[C---:B------:R-:W-:Y:S01]  /*def0*/  HMMA.16816.F32.BF16 R80, R16.reuse, R34, R80 ;  /* 0x000000221050723c */ /* 0x040fe20000041850 */
[----:B------:R-:W1:Y:S07]  /*df00*/  LDSM.16.MT88.4 R32, [R14+0x1100] ;  /* 0x001100000e20783b */ /* 0x000e6e0000004200 */
[C---:B-----5:R-:W-:Y:S08]  /*df10*/  HMMA.16816.F32.BF16 R84, R16.reuse, R28, R84 ;  /* 0x0000001c1054723c */ /* 0x060ff00000041854 */
[C---:B------:R-:W-:Y:S01]  /*df20*/  HMMA.16816.F32.BF16 R88, R16.reuse, R30, R88 ;  /* 0x0000001e1058723c */ /* 0x040fe20000041858 */
[----:B------:R-:W5:Y:S07]  /*df30*/  LDSM.16.MT88.4 R28, [R134+UR4+0x3100] ;  /* 0x00310004861c783b */ /* 0x000f6e0008004200 */
[C---:B---3--:R-:W-:Y:S08]  /*df40*/  HMMA.16816.F32.BF16 R92, R16.reuse, R20, R92 ;  /* 0x00000014105c723c */ /* 0x048ff0000004185c */
[----:B------:R-:W-:Y:S01]  /*df50*/  HMMA.16816.F32.BF16 R96, R16, R22, R96 ;  /* 0x000000161060723c */ /* 0x000fe20000041860 */
[----:B------:R-:W3:Y:S06]  /*df60*/  LDSM.16.MT88.4 R20, [R14+0x3100] ;  /* 0x003100000e14783b */ /* 0x000eec0000004200 */
[----:B------:R-:W-:Y:S01]  /*df70*/  F2FP.BF16.PACK_AB R16, R173, R172 ;  /* 0x000000acad10723e */ /* 0x000fe200000010ff */
[----:B------:R-:W-:Y:S01]  /*df80*/  FADD.FTZ R172, R172, R163 ;  /* 0x000000a3acac7221 */ /* 0x000fe20000010000 */
[----:B------:R-:W-:Y:S03]  /*df90*/  F2FP.BF16.PACK_AB R18, R175, R170 ;  /* 0x000000aaaf12723e */ /* 0x000fe600000010ff */
[----:B-1----:R-:W-:Y:S01]  /*dfa0*/  F2FP.BF16.PACK_AB R17, R174, R171 ;  /* 0x000000abae11723e */ /* 0x002fe200000010ff */
[----:B------:R-:W-:Y:S01]  /*dfb0*/  FADD.FTZ R171, R171, R168 ;  /* 0x000000a8abab7221 */ /* 0x000fe20000010000 */
[----:B--2---:R-:W-:Y:S01]  /*dfc0*/  F2FP.BF16.PACK_AB R19, R176, R169 ;  /* 0x000000a9b013723e */ /* 0x004fe200000010ff */
[----:B------:R-:W-:Y:S02]  /*dfd0*/  FADD.FTZ R173, R173, R172 ;  /* 0x000000acadad7221 */ /* 0x000fe40000010000 */
[----:B------:R-:W-:Y:S02]  /*dfe0*/  FADD.FTZ R174, R174, R171 ;  /* 0x000000abaeae7221 */ /* 0x000fe40000010000 */
[----:B------:R-:W-:Y:S02]  /*dff0*/  FADD.FTZ R170, R170, R173 ;  /* 0x000000adaaaa7221 */ /* 0x000fe40000010000 */
[C---:B----4-:R-:W-:Y:S03]  /*e000*/  HMMA.16816.F32.BF16 R4, R16.reuse, R24, R4 ;  /* 0x000000181004723c */ /* 0x050fe60000041804 */
[----:B------:R-:W-:Y:S02]  /*e010*/  FADD.FTZ R169, R169, R174 ;  /* 0x000000aea9a97221 */ /* 0x000fe40000010000 */
[----:B------:R-:W-:Y:S02]  /*e020*/  FADD.FTZ R175, R175, R170 ;  /* 0x000000aaafaf7221 */ /* 0x000fe40000010000 */
[----:B------:R-:W-:Y:S01]  /*e030*/  FADD.FTZ R176, R176, R169 ;  /* 0x000000a9b0b07221 */ /* 0x000fe20000010000 */
[C---:B------:R-:W-:Y:S01]  /*e040*/  HMMA.16816.F32.BF16 R8, R16.reuse, R26, R8 ;  /* 0x0000001a1008723c */ /* 0x040fe20000041808 */
[----:B------:R-:W1:Y:S07]  /*e050*/  LDSM.16.MT88.4 R24, [R135+UR4+0x5100] ;  /* 0x005100048718783b */ /* 0x000e6e0008004200 */
[C---:B------:R-:W-:Y:S08]  /*e060*/  HMMA.16816.F32.BF16 R100, R16.reuse, R124, R100 ;  /* 0x0000007c1064723c */ /* 0x040ff00000041864 */
[C---:B------:R-:W-:Y:S01]  /*e070*/  HMMA.16816.F32.BF16 R104, R16.reuse, R126, R104 ;  /* 0x0000007e1068723c */ /* 0x040fe20000041868 */
[----:B------:R-:W-:Y:S07]  /*e080*/  LDSM.16.MT88.4 R124, [R135+UR4+0x1900] ;  /* 0x00190004877c783b */ /* 0x000fee0008004200 */
[C---:B------:R-:W-:Y:S08]  /*e090*/  HMMA.16816.F32.BF16 R108, R16.reuse, R128, R108 ;  /* 0x00000080106c723c */ /* 0x040ff0000004186c */
[C---:B------:R-:W-:Y:S08]  /*e0a0*/  HMMA.16816.F32.BF16 R112, R16.reuse, R130, R112 ;  /* 0x000000821070723c */ /* 0x040ff00000041870 */
[C---:B------:R-:W-:Y:S08]  /*e0b0*/  HMMA.16816.F32.BF16 R116, R16.reuse, R32, R116 ;  /* 0x000000201074723c */ /* 0x040ff00000041874 */
[C---:B------:R-:W-:Y:S01]  /*e0c0*/  HMMA.16816.F32.BF16 R120, R16.reuse, R34, R120 ;  /* 0x000000221078723c */ /* 0x040fe20000041878 */
[----:B------:R-:W2:Y:S07]  /*e0d0*/  LDSM.16.MT88.4 R32, [R13+0x5100] ;  /* 0x005100000d20783b */ /* 0x000eae0000004200 */
[C---:B------:R-:W-:Y:S08]  /*e0e0*/  HMMA.16816.F32.BF16 R36, R16.reuse, R136, R36 ;  /* 0x000000881024723c */ /* 0x040ff00000041824 */
[C---:B------:R-:W-:Y:S01]  /*e0f0*/  HMMA.16816.F32.BF16 R40, R16.reuse, R138, R40 ;  /* 0x0000008a1028723c */ /* 0x040fe20000041828 */
[----:B------:R-:W-:Y:S07]  /*e100*/  LDSM.16.MT88.4 R136, [R135+UR4+0x3900] ;  /* 0x003900048788783b */ /* 0x000fee0008004200 */
[C---:B------:R-:W-:Y:S07]  /*e110*/  HMMA.16816.F32.BF16 R44, R16.reuse, R140, R44 ;  /* 0x0000008c102c723c */ /* 0x040fee000004182c */
[--C-:B------:R-:W-:Y:S01]  /*e120*/  FFMA.FTZ R140, R160, c[0x0][0x2d0], -R159.reuse ;  /* 0x0000b400a08c7a23 */ /* 0x100fe2000001089f */
[C---:B------:R-:W-:Y:S04]  /*e130*/  HMMA.16816.F32.BF16 R48, R16.reuse, R142, R48 ;  /* 0x0000008e1030723c */ /* 0x040fe80000041830 */
[--C-:B------:R-:W-:Y:S01]  /*e140*/  FFMA.FTZ R141, R158, c[0x0][0x2d0], -R159.reuse ;  /* 0x0000b4009e8d7a23 */ /* 0x100fe2000001089f */
[----:B------:R-:W-:Y:S02]  /*e150*/  MUFU.EX2 R140, R140 ;  /* 0x0000008c008c7308 */ /* 0x000fe40000000800 */
[--C-:B------:R-:W-:Y:S01]  /*e160*/  FFMA.FTZ R142, R156, c[0x0][0x2d0], -R159.reuse ;  /* 0x0000b4009c8e7a23 */ /* 0x100fe2000001089f */
[C---:B-----5:R-:W-:Y:S04]  /*e170*/  HMMA.16816.F32.BF16 R52, R16.reuse, R28, R52 ;  /* 0x0000001c1034723c */ /* 0x060fe80000041834 */
[----:B------:R-:W-:Y:S02]  /*e180*/  FFMA.FTZ R159, R154, c[0x0][0x2d0], -R159 ;  /* 0x0000b4009a9f7a23 */ /* 0x000fe4000001089f */
[--C-:B------:R-:W-:Y:S01]  /*e190*/  FFMA.FTZ R143, R157, c[0x0][0x2d0], -R152.reuse ;  /* 0x0000b4009d8f7a23 */ /* 0x100fe20000010898 */
[----:B------:R-:W4:Y:S01]  /*e1a0*/  MUFU.EX2 R141, R141 ;  /* 0x0000008d008d7308 */ /* 0x000f220000000800 */
[C---:B------:R-:W-:Y:S01]  /*e1b0*/  HMMA.16816.F32.BF16 R56, R16.reuse, R30, R56 ;  /* 0x0000001e1038723c */ /* 0x040fe20000041838 */
[----:B------:R-:W5:Y:S03]  /*e1c0*/  LDSM.16.MT88.4 R28, [R134+UR4+0x5100] ;  /* 0x00510004861c783b */ /* 0x000f660008004200 */
[--C-:B------:R-:W-:Y:S02]  /*e1d0*/  FFMA.FTZ R154, R155, c[0x0][0x2d0], -R152.reuse ;  /* 0x0000b4009b9a7a23 */ /* 0x100fe40000010898 */
[----:B------:R-:W-:Y:S02]  /*e1e0*/  FFMA.FTZ R152, R151, c[0x0][0x2d0], -R152 ;  /* 0x0000b40097987a23 */ /* 0x000fe40000010898 */
[C---:B---3--:R-:W-:Y:S01]  /*e1f0*/  HMMA.16816.F32.BF16 R60, R16.reuse, R20, R60 ;  /* 0x00000014103c723c */ /* 0x048fe2000004183c */
[----:B------:R-:W-:Y:S07]  /*e200*/  MUFU.EX2 R142, R142 ;  /* 0x0000008e008e7308 */ /* 0x000fee0000000800 */
[C---:B------:R-:W-:Y:S01]  /*e210*/  HMMA.16816.F32.BF16 R64, R16.reuse, R22, R64 ;  /* 0x000000161040723c */ /* 0x040fe20000041840 */
[----:B------:R-:W3:Y:S02]  /*e220*/  LDSM.16.MT88.4 R20, [R14+0x5100] ;  /* 0x005100000e14783b */ /* 0x000ee40000004200 */
[----:B------:R-:W3:Y:S05]  /*e230*/  MUFU.EX2 R159, R159 ;  /* 0x0000009f009f7308 */ /* 0x000eea0000000800 */
[C---:B-1----:R-:W-:Y:S05]  /*e240*/  HMMA.16816.F32.BF16 R68, R16.reuse, R24, R68 ;  /* 0x000000181044723c */ /* 0x042fea0000041844 */
[----:B------:R-:W-:Y:S03]  /*e250*/  MUFU.EX2 R143, R143 ;  /* 0x0000008f008f7308 */ /* 0x000fe60000000800 */
[C---:B------:R-:W-:Y:S01]  /*e260*/  HMMA.16816.F32.BF16 R72, R16.reuse, R26, R72 ;  /* 0x0000001a1048723c */ /* 0x040fe20000041848 */
[----:B------:R-:W1:Y:S06]  /*e270*/  LDSM.16.MT88.4 R24, [R13+0x1900] ;  /* 0x001900000d18783b */ /* 0x000e6c0000004200 */
[----:B------:R-:W1:Y:S01]  /*e280*/  MUFU.EX2 R154, R154 ;  /* 0x0000009a009a7308 */ /* 0x000e620000000800 */
[C---:B--2---:R-:W-:Y:S08]  /*e290*/  HMMA.16816.F32.BF16 R76, R16.reuse, R32, R76 ;  /* 0x00000020104c723c */ /* 0x044ff0000004184c */
[C---:B------:R-:W-:Y:S01]  /*e2a0*/  HMMA.16816.F32.BF16 R80, R16.reuse, R34, R80 ;  /* 0x000000221050723c */ /* 0x040fe20000041850 */
[----:B------:R-:W2:Y:S01]  /*e2b0*/  LDSM.16.MT88.4 R32, [R134+UR4+0x1900] ;  /* 0x001900048620783b */ /* 0x000ea20008004200 */
[----:B------:R-:W1:Y:S06]  /*e2c0*/  MUFU.EX2 R152, R152 ;  /* 0x0000009800987308 */ /* 0x000e6c0000000800 */
[C---:B-----5:R-:W-:Y:S08]  /*e2d0*/  HMMA.16816.F32.BF16 R84, R16.reuse, R28, R84 ;  /* 0x0000001c1054723c */ /* 0x060ff00000041854 */
[C---:B------:R-:W-:Y:S01]  /*e2e0*/  HMMA.16816.F32.BF16 R88, R16.reuse, R30, R88 ;  /* 0x0000001e1058723c */ /* 0x040fe20000041858 */
[----:B------:R-:W5:Y:S07]  /*e2f0*/  LDSM.16.MT88.4 R28, [R14+0x1900] ;  /* 0x001900000e1c783b */ /* 0x000f6e0000004200 */
[C---:B---3--:R-:W-:Y:S08]  /*e300*/  HMMA.16816.F32.BF16 R92, R16.reuse, R20, R92 ;  /* 0x00000014105c723c */ /* 0x048ff0000004185c */
[----:B------:R-:W-:Y:S01]  /*e310*/  HMMA.16816.F32.BF16 R96, R16, R22, R96 ;  /* 0x000000161060723c */ /* 0x000fe20000041860 */
[----:B------:R-:W3:Y:S06]  /*e320*/  LDSM.16.MT88.4 R20, [R13+0x3900] ;  /* 0x003900000d14783b */ /* 0x000eec0000004200 */
[----:B----4-:R-:W-:Y:S01]  /*e330*/  F2FP.BF16.PACK_AB R16, R141, R140 ;  /* 0x0000008c8d10723e */ /* 0x010fe200000010ff */
[----:B------:R-:W-:Y:S01]  /*e340*/  FADD.FTZ R140, R140, R175 ;  /* 0x000000af8c8c7221 */ /* 0x000fe20000010000 */
[----:B------:R-:W-:Y:S03]  /*e350*/  F2FP.BF16.PACK_AB R18, R159, R142 ;  /* 0x0000008e9f12723e */ /* 0x000fe600000010ff */
[----:B-1----:R-:W-:Y:S01]  /*e360*/  F2FP.BF16.PACK_AB R17, R154, R143 ;  /* 0x0000008f9a11723e */ /* 0x002fe200000010ff */
[----:B------:R-:W-:Y:S01]  /*e370*/  FADD.FTZ R143, R143, R176 ;  /* 0x000000b08f8f7221 */ /* 0x000fe20000010000 */
[----:B------:R-:W-:Y:S01]  /*e380*/  F2FP.BF16.PACK_AB R19, R152, R153 ;  /* 0x000000999813723e */ /* 0x000fe200000010ff */
[----:B------:R-:W-:Y:S02]  /*e390*/  FADD.FTZ R141, R141, R140 ;  /* 0x0000008c8d8d7221 */ /* 0x000fe40000010000 */
[----:B------:R-:W-:Y:S02]  /*e3a0*/  FADD.FTZ R154, R154, R143 ;  /* 0x0000008f9a9a7221 */ /* 0x000fe40000010000 */
[----:B------:R-:W-:Y:S02]  /*e3b0*/  FADD.FTZ R142, R142, R141 ;  /* 0x0000008d8e8e7221 */ /* 0x000fe40000010000 */
[C---:B------:R-:W-:Y:S01]  /*e3c0*/  HMMA.16816.F32.BF16 R128, R16.reuse, R124, R4 ;  /* 0x0000007c1080723c */ /* 0x040fe20000041804 */
[----:B------:R-:W1:Y:S02]  /*e3d0*/  LDSM.16.MT88.4 R4, [R134+UR4+0x3900] ;  /* 0x003900048604783b */ /* 0x000e640008004200 */
[----:B------:R-:W-:Y:S02]  /*e3e0*/  FADD.FTZ R153, R153, R154 ;  /* 0x0000009a99997221 */ /* 0x000fe40000010000 */
[----:B------:R-:W-:Y:S02]  /*e3f0*/  FADD.FTZ R207, R159, R142 ;  /* 0x0000008e9fcf7221 */ /* 0x000fe40000010000 */
[----:B------:R-:W-:Y:S01]  /*e400*/  FADD.FTZ R206, R152, R153 ;  /* 0x0000009998ce7221 */ /* 0x000fe20000010000 */
[C---:B------:R-:W-:Y:S01]  /*e410*/  HMMA.16816.F32.BF16 R124, R16.reuse, R126, R8 ;  /* 0x0000007e107c723c */ /* 0x040fe20000041808 */
[----:B------:R-:W4:Y:S07]  /*e420*/  LDSM.16.MT88.4 R8, [R14+0x3900] ;  /* 0x003900000e08783b */ /* 0x000f2e0000004200 */
[C---:B------:R-:W-:Y:S08]  /*e430*/  HMMA.16816.F32.BF16 R100, R16.reuse, R24, R100 ;  /* 0x000000181064723c */ /* 0x040ff00000041864 */
[C---:B------:R-:W-:Y:S01]  /*e440*/  HMMA.16816.F32.BF16 R104, R16.reuse, R26, R104 ;  /* 0x0000001a1068723c */ /* 0x040fe20000041868 */
[----:B------:R-:W1:Y:S07]  /*e450*/  LDSM.16.MT88.4 R24, [R135+UR4+0x5900] ;  /* 0x005900048718783b */ /* 0x000e6e0008004200 */
[C---:B--2---:R-:W-:Y:S08]  /*e460*/  HMMA.16816.F32.BF16 R108, R16.reuse, R32, R108 ;  /* 0x00000020106c723c */ /* 0x044ff0000004186c */
[C---:B------:R-:W-:Y:S08]  /*e470*/  HMMA.16816.F32.BF16 R112, R16.reuse, R34, R112 ;  /* 0x000000221070723c */ /* 0x040ff00000041870 */
[C---:B-----5:R-:W-:Y:S07]  /*e480*/  HMMA.16816.F32.BF16 R116, R16.reuse, R28, R116 ;  /* 0x0000001c1074723c */ /* 0x060fee0000041874 */
[----:B------:R-:W-:Y:S01]  /*e490*/  IADD3 R28, R210, -0x2, RZ ;  /* 0xfffffffed21c7810 */ /* 0x000fe20007ffe0ff */
[C---:B------:R-:W-:Y:S03]  /*e4a0*/  HMMA.16816.F32.BF16 R120, R16.reuse, R30, R120 ;  /* 0x0000001e1078723c */ /* 0x040fe60000041878 */
[C---:B------:R-:W-:Y:S05]  /*e4b0*/  ISETP.GE.AND P6, PT, R28.reuse, R189, PT ;  /* 0x000000bd1c00720c */ /* 0x040fea0003fc6270 */
[C---:B------:R-:W-:Y:S08]  /*e4c0*/  HMMA.16816.F32.BF16 R36, R16.reuse, R136, R36 ;  /* 0x000000881024723c */ /* 0x040ff00000041824 */
[C---:B------:R-:W-:Y:S04]  /*e4d0*/  HMMA.16816.F32.BF16 R40, R16.reuse, R138, R40 ;  /* 0x0000008a1028723c */ /* 0x040fe80000041828 */
[----:B------:R-:W-:Y:S04]  /*e4e0*/  @P6 IMAD R29, R15, 0x3000, R194 ;  /* 0x000030000f1d6824 */ /* 0x000fe800078e02c2 */
[C---:B---3--:R-:W-:Y:S08]  /*e4f0*/  HMMA.16816.F32.BF16 R44, R16.reuse, R20, R44 ;  /* 0x00000014102c723c */ /* 0x048ff0000004182c */
[C---:B------:R-:W-:Y:S01]  /*e500*/  HMMA.16816.F32.BF16 R48, R16.reuse, R22, R48 ;  /* 0x000000161030723c */ /* 0x040fe20000041830 */
[----:B------:R-:W2:Y:S07]  /*e510*/  LDSM.16.MT88.4 R20, [R13+0x5900] ;  /* 0x005900000d14783b */ /* 0x000eae0000004200 */
[C---:B-1----:R-:W-:Y:S07]  /*e520*/  HMMA.16816.F32.BF16 R52, R16.reuse, R4, R52 ;  /* 0x000000041034723c */ /* 0x042fee0000041834 */
[----:B------:R-:W-:Y:S01]  /*e530*/  @P6 SHF.R.S32.HI R5, RZ, 0x1f, R28 ;  /* 0x0000001fff056819 */ /* 0x000fe2000001141c */
[C---:B------:R-:W-:Y:S04]  /*e540*/  HMMA.16816.F32.BF16 R56, R16.reuse, R6, R56 ;  /* 0x000000061038723c */ /* 0x040fe80000041838 */
[----:B------:R-:W-:Y:S04]  /*e550*/  @P6 IMAD R5, R5, c[0x0][0x1e0], RZ ;  /* 0x0000780005056a24 */ /* 0x000fe800078e02ff */
[C---:B----4-:R-:W-:Y:S04]  /*e560*/  HMMA.16816.F32.BF16 R60, R16.reuse, R8, R60 ;  /* 0x00000008103c723c */ /* 0x050fe8000004183c */
[C---:B------:R-:W-:Y:S03]  /*e570*/  @P6 IMAD R5, R28.reuse, c[0x0][0x1e4], R5 ;  /* 0x000079001c056a24 */ /* 0x040fe600078e0205 */
[----:B------:R-:W-:Y:S01]  /*e580*/  @P6 IMAD.WIDE.U32 R8, R28, c[0x0][0x1e0], RZ ;  /* 0x000078001c086a25 */ /* 0x000fe200078e00ff */
[C---:B------:R-:W-:Y:S04]  /*e590*/  HMMA.16816.F32.BF16 R64, R16.reuse, R10, R64 ;  /* 0x0000000a1040723c */ /* 0x040fe80000041840 */
[----:B------:R-:W-:Y:S02]  /*e5a0*/  @P6 IADD3 R5, R9, R5, RZ ;  /* 0x0000000509056210 */ /* 0x000fe40007ffe0ff */
[C---:B------:R-:W-:Y:S02]  /*e5b0*/  @P6 SHF.L.U32 R9, R8.reuse, 0x6, RZ ;  /* 0x0000000608096819 */ /* 0x040fe400000006ff */
[C---:B------:R-:W-:Y:S04]  /*e5c0*/  HMMA.16816.F32.BF16 R68, R16.reuse, R24, R68 ;  /* 0x000000181044723c */ /* 0x040fe80000041844 */
[----:B------:R-:W-:Y:S02]  /*e5d0*/  @P6 SHF.L.U64.HI R8, R8, 0x6, R5 ;  /* 0x0000000608086819 */ /* 0x000fe40000010205 */
[----:B------:R-:W1:Y:S01]  /*e5e0*/  LDSM.16.MT88.4 R4, [R134+UR4+0x5900] ;  /* 0x005900048604783b */ /* 0x000e620008004200 */
[C---:B------:R-:W-:Y:S01]  /*e5f0*/  @P6 IADD3 R10, P0, R9.reuse, R198, RZ ;  /* 0x000000c6090a6210 */ /* 0x040fe20007f1e0ff */
[C---:B------:R-:W-:Y:S04]  /*e600*/  HMMA.16816.F32.BF16 R72, R16.reuse, R26, R72 ;  /* 0x0000001a1048723c */ /* 0x040fe80000041848 */
[----:B------:R-:W-:Y:S02]  /*e610*/  @P6 LEA R24, P5, R10, c[0x0][0x1c8], 0x1 ;  /* 0x000072000a186a11 */ /* 0x000fe400078a08ff */
[----:B------:R-:W-:Y:S02]  /*e620*/  @P6 IADD3 R28, P4, R9, R214, RZ ;  /* 0x000000d6091c6210 */ /* 0x000fe40007f9e0ff */
[----:B------:R-:W-:Y:S01]  /*e630*/  @P6 IADD3.X R11, R8, R203, RZ, P0, !PT ;  /* 0x000000cb080b6210 */ /* 0x000fe200007fe4ff */
[C---:B--2---:R-:W-:Y:S03]  /*e640*/  HMMA.16816.F32.BF16 R76, R16.reuse, R20, R76 ;  /* 0x00000014104c723c */ /* 0x044fe6000004184c */
        /* <DEDUP_REMOVED lines=10> */
[----:B------:R2:W3:Y:S01]  /*e6f0*/  LDSM.16.MT88.4 R8, [R14+0x5900] ;  /* 0x005900000e08783b */ /* 0x0004e20000004200 */
[----:B------:R-:W-:Y:S02]  /*e700*/  @P6 LEA R20, P5, R26, c[0x0][0x1c8], 0x1 ;  /* 0x000072001a146a11 */ /* 0x000fe400078a08ff */
[C---:B------:R-:W-:Y:S01]  /*e710*/  @P6 LEA R30, P0, R27.reuse, c[0x0][0x1c8], 0x1 ;  /* 0x000072001b1e6a11 */ /* 0x040fe200078008ff */
[C---:B-1----:R-:W-:Y:S03]  /*e720*/  HMMA.16816.F32.BF16 R84, R16.reuse, R4, R84 ;  /* 0x000000041054723c */ /* 0x042fe60000041854 */
[----:B------:R-:W-:Y:S02]  /*e730*/  @P6 IADD3.X R32, R28, R203, RZ, P4, !PT ;  /* 0x000000cb1c206210 */ /* 0x000fe400027fe4ff */
[----:B------:R-:W-:Y:S02]  /*e740*/  @P6 LEA.HI.X R21, R26, c[0x0][0x1cc], R21, 0x1, P5 ;  /* 0x000073001a156a11 */ /* 0x000fe400028f0c15 */
[----:B------:R-:W-:Y:S01]  /*e750*/  @P6 LEA.HI.X R31, R27, c[0x0][0x1cc], R32, 0x1, P0 ;  /* 0x000073001b1f6a11 */ /* 0x000fe200000f0c20 */
[C---:B------:R-:W-:Y:S04]  /*e760*/  HMMA.16816.F32.BF16 R88, R16.reuse, R6, R88 ;  /* 0x000000061058723c */ /* 0x040fe80000041858 */
[C---:B------:R-:W-:Y:S02]  /*e770*/  @P6 IADD3 R26, P0, R3.reuse, R214, RZ ;  /* 0x000000d6031a6210 */ /* 0x040fe40007f1e0ff */
[----:B------:R-:W-:Y:S02]  /*e780*/  @P6 IADD3 R27, P4, R3, R212, RZ ;  /* 0x000000d4031b6210 */ /* 0x000fe40007f9e0ff */
[----:B------:R-:W-:Y:S04]  /*e790*/  @P6 LEA R22, P5, R26, c[0x0][0x1c8], 0x1 ;  /* 0x000072001a166a11 */ /* 0x000fe800078a08ff */
[----:B------:R-:W-:Y:S02]  /*e7a0*/  @P6 IADD3.X R3, R28, R213, RZ, P0, !PT ;  /* 0x000000d51c036210 */ /* 0x000fe400007fe4ff */
[----:B--2---:R-:W-:Y:S02]  /*e7b0*/  @P6 LEA R14, P0, R27, c[0x0][0x1c8], 0x1 ;  /* 0x000072001b0e6a11 */ /* 0x004fe400078008ff */
[----:B------:R-:W-:Y:S02]  /*e7c0*/  @P6 LEA.HI.X R23, R26, c[0x0][0x1cc], R3, 0x1, P5 ;  /* 0x000073001a176a11 */ /* 0x000fe400028f0c03 */
[----:B------:R-:W-:Y:S02]  /*e7d0*/  @P6 SHF.L.U32 R3, R29, 0x1, RZ ;  /* 0x000000011d036819 */ /* 0x000fe400000006ff */
[----:B------:R-:W-:Y:S03]  /*e7e0*/  @P6 IADD3.X R28, R28, R211, RZ, P4, !PT ;  /* 0x000000d31c1c6210 */ /* 0x000fe600027fe4ff */
[----:B------:R-:W-:Y:S01]  /*e7f0*/  @!PT LDS RZ, [RZ] ;  /* 0x00000000fffff984 */ /* 0x000fe20000000800 */
[----:B------:R-:W-:Y:S01]  /*e800*/  @!PT LDS RZ, [RZ] ;  /* 0x00000000fffff984 */ /* 0x000fe20000000800 */
[----:B------:R-:W-:Y:S01]  /*e810*/  @!PT LDS RZ, [RZ] ;  /* 0x00000000fffff984 */ /* 0x000fe20000000800 */
[----:B------:R1:W-:Y:S01]  /*e820*/  @P6 LDGSTS.E.BYPASS.LTC128B.128 [R3+0xc100], [R24.64], !P3 ;  /* 0x0c10000018036fae */ /* 0x0003e2000d901d4a */
[----:B------:R-:W-:Y:S02]  /*e830*/  @P6 LEA.HI.X R15, R27, c[0x0][0x1cc], R28, 0x1, P0 ;  /* 0x000073001b0f6a11 */ /* 0x000fe400000f0c1c */
[----:B------:R-:W-:Y:S01]  /*e840*/  ISETP.GE.AND P0, PT, R189, R210, PT ;  /* 0x000000d2bd00720c */ /* 0x000fe20003f06270 */
[C---:B---3--:R-:W-:Y:S04]  /*e850*/  HMMA.16816.F32.BF16 R92, R16.reuse, R8, R92 ;  /* 0x00000008105c723c */ /* 0x048fe8000004185c */
[----:B------:R1:W-:Y:S01]  /*e860*/  @P6 LDGSTS.E.BYPASS.LTC128B.128 [R3+0xe100], [R12.64], !P2 ;  /* 0x0e1000000c036fae */ /* 0x0003e2000d101d4a */
[----:B------:R-:W-:Y:S03]  /*e870*/  IADD3 R210, R210, -0x1, RZ ;  /* 0xffffffffd2d27810 */ /* 0x000fe60007ffe0ff */
[----:B------:R-:W-:Y:S04]  /*e880*/  HMMA.16816.F32.BF16 R96, R16, R10, R96 ;  /* 0x0000000a1060723c */ /* 0x000fe80000041860 */
[----:B------:R1:W-:Y:S08]  /*e890*/  @P6 LDGSTS.E.BYPASS.LTC128B.128 [R3+0x10100], [R20.64], !P1 ;  /* 0x1010000014036fae */ /* 0x0003f0000c901d4a */
[----:B------:R1:W-:Y:S08]  /*e8a0*/  @P6 LDGSTS.E.BYPASS.LTC128B.128 [R3+0xd100], [R30.64], !P3 ;  /* 0x0d1000001e036fae */ /* 0x0003f0000d901d4a */
[----:B------:R1:W-:Y:S08]  /*e8b0*/  @P6 LDGSTS.E.BYPASS.LTC128B.128 [R3+0xf100], [R22.64], !P2 ;  /* 0x0f10000016036fae */ /* 0x0003f0000d101d4a */
[----:B------:R1:W-:Y:S08]  /*e8c0*/  @P6 LDGSTS.E.BYPASS.LTC128B.128 [R3+0x11100], [R14.64], !P1 ;  /* 0x111000000e036fae */ /* 0x0003f0000c901d4a */
[----:B------:R-:W0:Y:S01]  /*e8d0*/  LDGDEPBAR ;  /* 0x00000000000079af */ /* 0x000e220000000000 */
[----:B-1----:R-:W-:Y:S01]  /*e8e0*/  MOV R3, R0 ;  /* 0x0000000000037202 */ /* 0x002fe20000000f00 */
[----:B------:R-:W-:-:S06]  /*e8f0*/  @!P0 BRA `(.L_x_4076) ;  /* 0xffffcaf000008947 */ /* 0x000fcc000383ffff */
.L_x_4067:
        /* <DEDUP_REMOVED lines=123> */
.L_x_4034:
        /* <DEDUP_REMOVED lines=261> */
.L_x_4079:
[----:B------:R-:W-:Y:S05]  /*10100*/  BSYNC B0 ;  /* 0x0000000000007941 */ /* 0x000fea0003800000 */
.L_x_4078:
        /* <DEDUP_REMOVED lines=146> */
.L_x_4077:
        /* <DEDUP_REMOVED lines=50> */
.L_x_4080:
        /* <DEDUP_REMOVED lines=11> */
.L_x_5036:


//--------------------- .text._ZN7cutlass13device_kernelIN5flash19enable_sm80_to_sm89INS1_16FlashAttnFwdSm80INS1_25CollectiveMainloopFwdSm80ILi8ELi2ELb0EN4cute5tupleIJNS5_1CILi128EEENS7_ILi64EEENS7_ILi192EEEEEELi192ENS_10bfloat16_tEfNS_4arch4Sm80ELb0ELb1ELb0ELb1ELb0ELb0ELb1ELb1EEENS1_21CollectiveEpilogueFwdINS6_IJS8_SA_S9_EEENS6_IJNS7_ILi1EEESI_SI_EEESC_SE_Li256ELb1ELb1ELb1ELb0EEENS1_36VarlenDynamicPersistentTileSchedulerILi128ELi64ELi256ELi256ELb1ELb1ELb0ELb1ELb0ELb1EEEEEEEEEvNT_6ParamsE --------------------------
	.section	.text._ZN7cutlass13device_kernelIN5flash19enable_sm80_to_sm89INS1_16FlashAttnFwdSm80INS1_25CollectiveMainloopFwdSm80ILi8ELi2ELb0EN4cute5tupleIJNS5_1CILi128EEENS7_ILi64EEENS7_ILi192EEEEEELi192ENS_10bfloat16_tEfNS_4arch4Sm80ELb0ELb1ELb0ELb1ELb0ELb0ELb1ELb1EEENS1_21CollectiveEpilogueFwdINS6_IJS8_SA_S9_EEENS6_IJNS7_ILi1EEESI_SI_EEESC_SE_Li256ELb1ELb1ELb1ELb0EEENS1_36VarlenDynamicPersistentTileSchedulerILi128ELi64ELi256ELi256ELb1ELb1ELb0ELb1ELb0ELb1EEEEEEEEEvNT_6ParamsE,"ax",@progbits
	.sectioninfo	@"SHI_REGISTERS=251"
	.align	128
.text._ZN7cutlass13device_kernelIN5flash19enable_sm80_to_sm89INS1_16FlashAttnFwdSm80INS1_25CollectiveMainloopFwdSm80ILi8ELi2ELb0EN4cute5tupleIJNS5_1CILi128EEENS7_ILi64EEENS7_ILi192EEEEEELi192ENS_10bfloat16_tEfNS_4arch4Sm80ELb0ELb1ELb0ELb1ELb0ELb0ELb1ELb1EEENS1_21CollectiveEpilogueFwdINS6_IJS8_SA_S9_EEENS6_IJNS7_ILi1EEESI_SI_EEESC_SE_Li256ELb1ELb1ELb1ELb0EEENS1_36VarlenDynamicPersistentTileSchedulerILi128ELi64ELi256ELi256ELb1ELb1ELb0ELb1ELb0ELb1EEEEEEEEEvNT_6ParamsE:
        .type           _ZN7cutlass13device_kernelIN5flash19enable_sm80_to_sm89INS1_16FlashAttnFwdSm80INS1_25CollectiveMainloopFwdSm80ILi8ELi2ELb0EN4cute5tupleIJNS5_1CILi128EEENS7_ILi64EEENS7_ILi192EEEEEELi192ENS_10bfloat16_tEfNS_4arch4Sm80ELb0ELb1ELb0ELb1ELb0ELb0ELb1ELb1EEENS1_21CollectiveEpilogueFwdINS6_IJS8_SA_S9_EEENS6_IJNS7_ILi1EEESI_SI_EEESC_SE_Li256ELb1ELb1ELb1ELb0EEENS1_36VarlenDynamicPersistentTileSchedulerILi128ELi64ELi256ELi256ELb1ELb1ELb0ELb1ELb0ELb1EEEEEEEEEvNT_6ParamsE,@function
        .size           _ZN7cutlass13device_kernelIN5flash19enable_sm80_to_sm89INS1_16FlashAttnFwdSm80INS1_25CollectiveMainloopFwdSm80ILi8ELi2ELb0EN4cute5tupleIJNS5_1CILi128EEENS7_ILi64EEENS7_ILi192EEEEEELi192ENS_10bfloat16_tEfNS_4arch4Sm80ELb0ELb1ELb0ELb1ELb0ELb0ELb1ELb1EEENS1_21CollectiveEpilogueFwdINS6_IJS8_SA_S9_EEENS6_IJNS7_ILi1EEESI_SI_EEESC_SE_Li256ELb1ELb1ELb1ELb0EEENS1_36VarlenDynamicPersistentTileSchedulerILi128ELi64ELi256ELi256ELb1ELb1ELb0ELb1ELb0ELb1EEEEEEEEEvNT_6ParamsE,(.L_x_5037 - _ZN7cutlass13device_kernelIN5flash19enable_sm80_to_sm89INS1_16FlashAttnFwdSm80INS1_25CollectiveMainloopFwdSm80ILi8ELi2ELb0EN4cute5tupleIJNS5_1CILi128EEENS7_ILi64EEENS7_ILi192EEEEEELi192ENS_10bfloat16_tEfNS_4arch4Sm80ELb0ELb1ELb0ELb1ELb0ELb0ELb1ELb1EEENS1_21CollectiveEpilogueFwdINS6_IJS8_SA_S9_EEENS6_IJNS7_ILi1EEESI_SI_EEESC_SE_Li256ELb1ELb1ELb1ELb0EEENS1_36VarlenDynamicPersistentTileSchedulerILi128ELi64ELi256ELi256ELb1ELb1ELb0ELb1ELb0ELb1EEEEEEEEEvNT_6ParamsE)
        .other          _ZN7cutlass13device_kernelIN5flash19enable_sm80_to_sm89INS1_16FlashAttnFwdSm80INS1_25CollectiveMainloopFwdSm80ILi8ELi2ELb0EN4cute5tupleIJNS5_1CILi128EEENS7_ILi64EEENS7_ILi192EEEEEELi192ENS_10bfloat16_tEfNS_4arch4Sm80ELb0ELb1ELb0ELb1ELb0ELb0ELb1ELb1EEENS1_21CollectiveEpilogueFwdINS6_IJS8_SA_S9_EEENS6_IJNS7_ILi1EEESI_SI_EEESC_SE_Li256ELb1ELb1ELb1ELb0EEENS1_36VarlenDynamicPersistentTileSchedulerILi128ELi64ELi256ELi256ELb1ELb1ELb0ELb1ELb0ELb1EEEEEEEEEvNT_6ParamsE,@"STO_CUDA_ENTRY STV_DEFAULT"
_ZN7cutlass13device_kernelIN5flash19enable_sm80_to_sm89INS1_16FlashAttnFwdSm80INS1_25CollectiveMainloopFwdSm80ILi8ELi2ELb0EN4cute5tupleIJNS5_1CILi128EEENS7_ILi64EEENS7_ILi192EEEEEELi192ENS_10bfloat16_tEfNS_4arch4Sm80ELb0ELb1ELb0ELb1ELb0ELb0ELb1ELb1EEENS1_21CollectiveEpilogueFwdINS6_IJS8_SA_S9_EEENS6_IJNS7_ILi1EEESI_SI_EEESC_SE_Li256ELb1ELb1ELb1ELb0EEENS1_36VarlenDynamicPersistentTileSchedulerILi128ELi64ELi256ELi256ELb1ELb1ELb0ELb1ELb0ELb1EEEEEEEEEvNT_6ParamsE:
        /* <DEDUP_REMOVED lines=55> */
.L_x_4086:
        /* <DEDUP_REMOVED lines=16> */
.L_x_4229:
        /* <DEDUP_REMOVED lines=16> */
.L_x_4230:
[----:B--2---:R-:W-:-:S05]  /*0570*/  IMAD R2, R2, c[0x0][0x538], RZ ;  /* 0x00014e0002027a24 */ /* 0x004fca00078e02ff */
[----:B------:R-:W-:-:S04]  /*0580*/  IADD3 R3, R2, R3, RZ ;  /* 0x0000000302037210 */ /* 0x000fc80007ffe0ff */
[----:B------:R-:W-:-:S13]  /*0590*/  ISETP.GT.AND P0, PT, R3, UR4, PT ;  /* 0x0000000403007c0c */ /* 0x000fda000bf04270 */
[----:B-1----:R-:W-:Y:S05]  /*05a0*/  @!P0 BRA `(.L_x_4086) ;  /* 0xfffffdc000008947 */ /* 0x002fea000383ffff */
.L_x_4082:
[----:B------:R-:W-:-:S05]  /*05b0*/  IADD3 R192, -R2, R3, RZ ;  /* 0x0000000302c07210 */ /* 0x000fca0007ffe1ff */
[----:B------:R-:W-:-:S05]  /*05c0*/  IMAD R0, R11, c[0x0][0x538], R192 ;  /* 0x00014e000b007a24 */ /* 0x000fca00078e02c0 */
[----:B------:R-:W-:Y:S01]  /*05d0*/  ISETP.GT.AND P0, PT, R0, UR4, PT ;  /* 0x0000000400007c0c */ /* 0x000fe2000bf04270 */
[----:B------:R-:W-:-:S12]  /*05e0*/  BRA.DIV ~URZ, `(.L_x_4087) ;  /* 0x000135a27f007947 */ /* 0x000fd8000b800000 */
[----:B------:R-:W-:-:S04]  /*05f0*/  VOTE.ANY R10, PT, !P0 ;  /* 0x00000000000a7806 */ /* 0x000fc800040e0100 */
.L_x_4231:
[----:B------:R-:W1:Y:S02]  /*0600*/  POPC R14, R10 ;  /* 0x0000000a000e7309 */ /* 0x000e640000000000 */
[----:B-1----:R-:W-:Y:S01]  /*0610*/  IADD3 R195, R14, R195, RZ ;  /* 0x000000c30ec37210 */ /* 0x002fe20007ffe0ff */
[----:B------:R-:W-:Y:S05]  /*0620*/  BRA.DIV ~URZ, `(.L_x_4088) ;  /* 0x000135a27f007947 */ /* 0x000fea000b800000 */
[----:B------:R1:W2:Y:S01]  /*0630*/  SHFL.IDX PT, R12, R12, R14, 0x1f ;  /* 0x00001f0e0c0c7589 */ /* 0x0002a200000e0000 */
[----:B------:R-:W-:-:S03]  /*0640*/  MOV R3, RZ ;  /* 0x000000ff00037202 */ /* 0x000fc60000000f00 */
[----:B------:R1:W3:Y:S04]  /*0650*/  SHFL.IDX PT, R9, R9, R14, 0x1f ;  /* 0x00001f0e09097589 */ /* 0x0002e800000e0000 */
.L_x_4232:
[----:B------:R-:W-:Y:S01]  /*0660*/  ISETP.NE.AND P0, PT, R10, RZ, PT ;  /* 0x000000ff0a00720c */ /* 0x000fe20003f05270 */
[----:B------:R-:W-:-:S12]  /*0670*/  BSSY B0, `(.L_x_4089) ;  /* 0x0000005000007945 */ /* 0x000fd80003800000 */
[----:B------:R-:W-:Y:S05]  /*0680*/  @!P0 BRA `(.L_x_4090) ;  /* 0x0000003000008947 */ /* 0x000fea0003800000 */
[----:B------:R-:W-:Y:S01]  /*0690*/  IADD3 R4, R14, -0x1, RZ ;  /* 0xffffffff0e047810 */ /* 0x000fe20007ffe0ff */
[----:B------:R-:W-:Y:S05]  /*06a0*/  BRA.DIV ~URZ, `(.L_x_4091) ;  /* 0x000136027f007947 */ /* 0x000fea000b800000 */
[----:B------:R4:W1:Y:S02]  /*06b0*/  SHFL.IDX PT, R3, R11, R4, 0x1f ;  /* 0x00001f040b037589 */ /* 0x00086400000e0000 */
.L_x_4090:
[----:B------:R-:W-:Y:S05]  /*06c0*/  BSYNC B0 ;  /* 0x0000000000007941 */ /* 0x000fea0003800000 */
.L_x_4089:
[----:B---3--:R-:W-:Y:S01]  /*06d0*/  ISETP.NE.AND P0, PT, R9, 0x1, PT ;  /* 0x000000010900780c */ /* 0x008fe20003f05270 */
[----:B-1----:R-:W-:Y:S01]  /*06e0*/  IMAD R192, R3, c[0x0][0x538], R192 ;  /* 0x00014e0003c07a24 */ /* 0x002fe200078e02c0 */
[----:B------:R-:W-:Y:S04]  /*06f0*/  BSSY B0, `(.L_x_4092) ;  /* 0x0000077000007945 */ /* 0x000fe80003800000 */
[----:B------:R-:W-:-:S07]  /*0700*/  IADD3 R3, -R192, UR4, RZ ;  /* 0x00000004c0037c10 */ /* 0x000fce000fffe1ff */
[----:B------:R-:W-:Y:S05]  /*0710*/  @!P0 BRA `(.L_x_4093) ;  /* 0x0000037000008947 */ /* 0x000fea0003800000 */
[-C--:B--2---:R-:W-:Y:S02]  /*0720*/  IABS R5, R12.reuse ;  /* 0x0000000c00057213 */ /* 0x084fe40000000000 */
[----:B------:R-:W-:Y:S02]  /*0730*/  IABS R6, R9 ;  /* 0x0000000900067213 */ /* 0x000fe40000000000 */
[----:B------:R-:W1:Y:S01]  /*0740*/  I2F.RP R13, R5 ;  /* 0x00000005000d7306 */ /* 0x000e620000209400 */
[----:B------:R-:W-:Y:S02]  /*0750*/  IABS R2, R3 ;  /* 0x0000000300027213 */ /* 0x000fe40000000000 */
[----:B------:R-:W-:-:S05]  /*0760*/  IABS R0, R12 ;  /* 0x0000000c00007213 */ /* 0x000fca0000000000 */
[----:B------:R-:W2:Y:S08]  /*0770*/  I2F.RP R7, R6 ;  /* 0x0000000600077306 */ /* 0x000eb00000209400 */
[----:B-1----:R-:W1:Y:S08]  /*0780*/  MUFU.RCP R10, R13 ;  /* 0x0000000d000a7308 */ /* 0x002e700000001000 */
[----:B--2---:R-:W-:Y:S01]  /*0790*/  MUFU.RCP R7, R7 ;  /* 0x0000000700077308 */ /* 0x004fe20000001000 */
[----:B-1----:R-:W-:Y:S01]  /*07a0*/  IADD3 R10, R10, 0xffffffe, RZ ;  /* 0x0ffffffe0a0a7810 */ /* 0x002fe20007ffe0ff */
[----:B------:R-:W-:Y:S01]  /*07b0*/  IMAD.MOV R13, RZ, RZ, -R0 ;  /* 0x000000ffff0d7224 */ /* 0x000fe200078e0a00 */
[----:B------:R-:W-:-:S05]  /*07c0*/  LOP3.LUT R0, R3, R12, RZ, 0x3c, !PT ;  /* 0x0000000c03007212 */ /* 0x000fca00078e3cff */
[----:B----4-:R-:W1:Y:S01]  /*07d0*/  F2I.FTZ.U32.TRUNC.NTZ R11, R10 ;  /* 0x0000000a000b7305 */ /* 0x010e62000021f000 */
[----:B------:R-:W-:Y:S02]  /*07e0*/  ISETP.GE.AND P0, PT, R0, RZ, PT ;  /* 0x000000ff0000720c */ /* 0x000fe40003f06270 */
[----:B------:R-:W-:-:S05]  /*07f0*/  IABS R0, R9 ;  /* 0x0000000900007213 */ /* 0x000fca0000000000 */
[----:B------:R-:W-:Y:S02]  /*0800*/  IMAD.MOV R0, RZ, RZ, -R0 ;  /* 0x000000ffff007224 */ /* 0x000fe400078e0a00 */
[----:B-1----:R-:W-:Y:S02]  /*0810*/  IMAD.MOV R4, RZ, RZ, -R11 ;  /* 0x000000ffff047224 */ /* 0x002fe400078e0a0b */
[----:B------:R-:W-:Y:S02]  /*0820*/  IMAD.MOV.U32 R10, RZ, RZ, RZ ;  /* 0x000000ffff0a7224 */ /* 0x000fe400078e00ff */
[----:B------:R-:W-:-:S04]  /*0830*/  IMAD R4, R4, R5, RZ ;  /* 0x0000000504047224 */ /* 0x000fc800078e02ff */
[----:B------:R-:W-:Y:S01]  /*0840*/  IMAD.HI.U32 R11, R11, R4, R10 ;  /* 0x000000040b0b7227 */ /* 0x000fe200078e000a */
[----:B------:R-:W-:-:S05]  /*0850*/  IADD3 R10, R7, 0xffffffe, RZ ;  /* 0x0ffffffe070a7810 */ /* 0x000fca0007ffe0ff */
[----:B------:R-:W-:Y:S02]  /*0860*/  IMAD.HI.U32 R4, R11, R2, RZ ;  /* 0x000000020b047227 */ /* 0x000fe400078e00ff */
[----:B------:R1:W2:Y:S02]  /*0870*/  F2I.FTZ.U32.TRUNC.NTZ R11, R10 ;  /* 0x0000000a000b7305 */ /* 0x0002a4000021f000 */
[----:B------:R-:W-:-:S05]  /*0880*/  IMAD R2, R4, R13, R2 ;  /* 0x0000000d04027224 */ /* 0x000fca00078e0202 */
[----:B------:R-:W-:Y:S01]  /*0890*/  ISETP.GT.U32.AND P1, PT, R5, R2, PT ;  /* 0x000000020500720c */ /* 0x000fe20003f24070 */
[----:B-1----:R-:W-:-:S12]  /*08a0*/  IMAD.MOV.U32 R10, RZ, RZ, RZ ;  /* 0x000000ffff0a7224 */ /* 0x002fd800078e00ff */
[----:B------:R-:W-:Y:S01]  /*08b0*/  @!P1 IMAD.IADD R2, R2, 0x1, -R5 ;  /* 0x0000000102029824 */ /* 0x000fe200078e0a05 */
[----:B------:R-:W-:Y:S02]  /*08c0*/  @!P1 IADD3 R4, R4, 0x1, RZ ;  /* 0x0000000104049810 */ /* 0x000fe40007ffe0ff */
[----:B------:R-:W-:Y:S02]  /*08d0*/  ISETP.NE.AND P1, PT, R12, RZ, PT ;  /* 0x000000ff0c00720c */ /* 0x000fe40003f25270 */
[----:B------:R-:W-:Y:S01]  /*08e0*/  ISETP.GE.U32.AND P2, PT, R2, R5, PT ;  /* 0x000000050200720c */ /* 0x000fe20003f46070 */
[----:B--2---:R-:W-:-:S04]  /*08f0*/  IMAD.MOV R5, RZ, RZ, -R11 ;  /* 0x000000ffff057224 */ /* 0x004fc800078e0a0b */
[----:B------:R-:W-:-:S04]  /*0900*/  IMAD R5, R5, R6, RZ ;  /* 0x0000000605057224 */ /* 0x000fc800078e02ff */
[----:B------:R-:W-:-:S04]  /*0910*/  IMAD.HI.U32 R5, R11, R5, R10 ;  /* 0x000000050b057227 */ /* 0x000fc800078e000a */
[----:B------:R-:W-:-:S05]  /*0920*/  @P2 IADD3 R4, R4, 0x1, RZ ;  /* 0x0000000104042810 */ /* 0x000fca0007ffe0ff */
[----:B------:R-:W-:Y:S01]  /*0930*/  @!P0 IMAD.MOV R4, RZ, RZ, -R4 ;  /* 0x000000ffff048224 */ /* 0x000fe200078e0a04 */
[----:B------:R-:W-:-:S04]  /*0940*/  @!P1 LOP3.LUT R4, RZ, R12, RZ, 0x33, !PT ;  /* 0x0000000cff049212 */ /* 0x000fc800078e33ff */
[----:B------:R-:W-:-:S05]  /*0950*/  IABS R2, R4 ;  /* 0x0000000400027213 */ /* 0x000fca0000000000 */
[----:B------:R-:W-:-:S04]  /*0960*/  IMAD.HI.U32 R5, R5, R2, RZ ;  /* 0x0000000205057227 */ /* 0x000fc800078e00ff */
[----:B------:R-:W-:Y:S01]  /*0970*/  IMAD R7, R5, R0, R2 ;  /* 0x0000000005077224 */ /* 0x000fe200078e0202 */
[----:B------:R-:W-:Y:S01]  /*0980*/  LOP3.LUT R0, R4, R9, RZ, 0x3c, !PT ;  /* 0x0000000904007212 */ /* 0x000fe200078e3cff */
[----:B------:R-:W-:-:S03]  /*0990*/  IMAD.MOV R2, RZ, RZ, -R4 ;  /* 0x000000ffff027224 */ /* 0x000fc600078e0a04 */
[----:B------:R-:W-:Y:S02]  /*09a0*/  ISETP.GT.U32.AND P1, PT, R6, R7, PT ;  /* 0x000000070600720c */ /* 0x000fe40003f24070 */
[----:B------:R-:W-:-:S11]  /*09b0*/  ISETP.GE.AND P0, PT, R0, RZ, PT ;  /* 0x000000ff0000720c */ /* 0x000fd60003f06270 */
[----:B------:R-:W-:Y:S01]  /*09c0*/  @!P1 IMAD.IADD R7, R7, 0x1, -R6 ;  /* 0x0000000107079824 */ /* 0x000fe200078e0a06 */
[----:B------:R-:W-:Y:S02]  /*09d0*/  @!P1 IADD3 R5, R5, 0x1, RZ ;  /* 0x0000000105059810 */ /* 0x000fe40007ffe0ff */
[----:B------:R-:W-:Y:S02]  /*09e0*/  ISETP.NE.AND P1, PT, R9, RZ, PT ;  /* 0x000000ff0900720c */ /* 0x000fe40003f25270 */
[----:B------:R-:W-:Y:S01]  /*09f0*/  ISETP.GE.U32.AND P2, PT, R7, R6, PT ;  /* 0x000000060700720c */ /* 0x000fe20003f46070 */
[----:B------:R-:W-:-:S12]  /*0a00*/  IMAD R7, R12, R2, R3 ;  /* 0x000000020c077224 */ /* 0x000fd800078e0203 */
[----:B------:R-:W-:-:S05]  /*0a10*/  @P2 IADD3 R5, R5, 0x1, RZ ;  /* 0x0000000105052810 */ /* 0x000fca0007ffe0ff */
[----:B------:R-:W-:Y:S01]  /*0a20*/  @!P0 IMAD.MOV R5, RZ, RZ, -R5 ;  /* 0x000000ffff058224 */ /* 0x000fe200078e0a05 */
[----:B------:R-:W-:-:S05]  /*0a30*/  @!P1 LOP3.LUT R5, RZ, R9, RZ, 0x33, !PT ;  /* 0x00000009ff059212 */ /* 0x000fca00078e33ff */
[--C-:B------:R-:W-:Y:S02]  /*0a40*/  IMAD.MOV R0, RZ, RZ, -R5.reuse ;  /* 0x000000ffff007224 */ /* 0x100fe400078e0a05 */
[C---:B------:R-:W-:Y:S02]  /*0a50*/  IMAD R5, R9.reuse, 0x1000000, R5 ;  /* 0x0100000009057824 */ /* 0x040fe400078e0205 */
[----:B------:R-:W-:-:S04]  /*0a60*/  IMAD R0, R9, R0, R4 ;  /* 0x0000000009007224 */ /* 0x000fc800078e0204 */
[----:B------:R-:W-:Y:S01]  /*0a70*/  IMAD R194, R0, 0x10000, R5 ;  /* 0x0001000000c27824 */ /* 0x000fe200078e0205 */
[----:B------:R-:W-:Y:S05]  /*0a80*/  BRA `(.L_x_4094) ;  /* 0x000003d000007947 */ /* 0x000fea0003800000 */
.L_x_4093:
[----:B------:R-:W-:-:S04]  /*0a90*/  IMAD.MOV.U32 R0, RZ, RZ, 0x4 ;  /* 0x00000004ff007424 */ /* 0x000fc800078e00ff */
[----:B------:R-:W-:-:S05]  /*0aa0*/  IMAD.WIDE R14, R195, R0, c[0x0][0x590] ;  /* 0x00016400c30e7625 */ /* 0x000fca00078e0200 */
[----:B------:R-:W3:Y:S01]  /*0ab0*/  LDG.E R5, [R14.64] ;  /* 0x000000080e057981 */ /* 0x000ee2000c1e1900 */
[----:B------:R-:W-:Y:S01]  /*0ac0*/  IABS R2, R3 ;  /* 0x0000000300027213 */ /* 0x000fe20000000000 */
[----:B--234-:R-:W-:-:S05]  /*0ad0*/  IMAD R4, R5, R12, RZ ;  /* 0x0000000c05047224 */ /* 0x01cfca00078e02ff */
        /* <DEDUP_REMOVED lines=56> */
.L_x_4094:
[----:B------:R-:W-:Y:S05]  /*0e60*/  BSYNC B0 ;  /* 0x0000000000007941 */ /* 0x000fea0003800000 */
.L_x_4092:
[----:B------:R-:W-:-:S04]  /*0e70*/  LOP3.LUT R7, RZ, R7, RZ, 0x33, !PT ;  /* 0x00000007ff077212 */ /* 0x000fc800078e33ff */
[----:B------:R-:W-:Y:S01]  /*0e80*/  IADD3 R193, R7, R12, RZ ;  /* 0x0000000c07c17210 */ /* 0x000fe20007ffe0ff */
[----:B------:R-:W-:Y:S05]  /*0e90*/  BRA `(.L_x_4095) ;  /* 0x0000004000007947 */ /* 0x000fea0003800000 */
.L_x_4083:
[----:B------:R-:W-:Y:S01]  /*0ea0*/  IMAD.MOV.U32 R193, RZ, RZ, RZ ;  /* 0x000000ffffc17224 */ /* 0x000fe200078e00ff */
[----:B------:R-:W-:Y:S01]  /*0eb0*/  MOV R194, RZ ;  /* 0x000000ff00c27202 */ /* 0x000fe20000000f00 */
[----:B------:R-:W-:Y:S01]  /*0ec0*/  IMAD.U32 R192, RZ, RZ, UR4 ;  /* 0x00000004ffc07e24 */ /* 0x000fe2000f8e00ff */
[----:B------:R-:W-:Y:S02]  /*0ed0*/  MOV R195, c[0x0][0x53c] ;  /* 0x00014f0000c37a02 */ /* 0x000fe40000000f00 */
.L_x_4095:
[----:B------:R-:W-:Y:S01]  /*0ee0*/  ISETP.NE.AND P0, PT, R8, RZ, PT ;  /* 0x000000ff0800720c */ /* 0x000fe20003f05270 */
[----:B------:R-:W-:-:S12]  /*0ef0*/  WARPSYNC 0xffffffff ;  /* 0xffffffff00007948 */ /* 0x000fd80003800000 */
[----:B------:R1:W-:Y:S04]  /*0f00*/  @!P0 STS.128 [0x24100], R192 ;  /* 0x024100c0ff008388 */ /* 0x0003e80000000c00 */
[----:B------:R-:W-:Y:S06]  /*0f10*/  BAR.ARV 0x5, 0x100 ;  /* 0x0144000000007b1d */ /* 0x000fec0000002000 */
.L_x_4081:
[----:B-1----:R-:W-:-:S13]  /*0f20*/  ISETP.GE.AND P0, PT, R195, c[0x0][0x53c], PT ;  /* 0x00014f00c3007a0c */ /* 0x002fda0003f06270 */
[----:B------:R-:W-:Y:S05]  /*0f30*/  @P0 EXIT ;  /* 0x000000000000094d */ /* 0x000fea0003800000 */
[----:B------:R-:W-:-:S04]  /*0f40*/  SHF.R.S32.HI R13, RZ, 0x1f, R202 ;  /* 0x0000001fff0d7819 */ /* 0x000fc800000114ca */
[CC--:B------:R-:W-:Y:S02]  /*0f50*/  LEA.HI R11, R13.reuse, R202.reuse, RZ, 0x2 ;  /* 0x000000ca0d0b7211 */ /* 0x0c0fe400078f10ff */
[----:B------:R-:W-:Y:S02]  /*0f60*/  LEA.HI R5, R13, R202, RZ, 0x4 ;  /* 0x000000ca0d057211 */ /* 0x000fe400078f20ff */
[--C-:B------:R-:W-:Y:S02]  /*0f70*/  SHF.R.S32.HI R0, RZ, 0x2, R11.reuse ;  /* 0x00000002ff007819 */ /* 0x100fe4000001140b */
[----:B------:R-:W-:Y:S02]  /*0f80*/  SHF.R.S32.HI R7, RZ, 0x1f, R11 ;  /* 0x0000001fff077819 */ /* 0x000fe4000001140b */
[----:B------:R-:W-:Y:S02]  /*0f90*/  SHF.R.S32.HI R2, RZ, 0x4, R5 ;  /* 0x00000004ff027819 */ /* 0x000fe40000011405 */
[----:B------:R-:W-:-:S02]  /*0fa0*/  LEA.HI R7, R7, R0, RZ, 0x3 ;  /* 0x0000000007077211 */ /* 0x000fc400078f18ff */
[----:B------:R-:W-:Y:S02]  /*0fb0*/  LEA.HI R15, R13, R202, RZ, 0x3 ;  /* 0x000000ca0d0f7211 */ /* 0x000fe400078f18ff */
[----:B------:R-:W-:Y:S02]  /*0fc0*/  LEA.HI R3, R5, R2, RZ, 0x1 ;  /* 0x0000000205037211 */ /* 0x000fe400078f08ff */
[----:B------:R-:W-:Y:S02]  /*0fd0*/  LOP3.LUT R7, R7, 0xfffffff8, RZ, 0xc0, !PT ;  /* 0xfffffff807077812 */ /* 0x000fe400078ec0ff */
[----:B------:R-:W-:Y:S02]  /*0fe0*/  LOP3.LUT R5, R5, 0xfffffff0, RZ, 0xc0, !PT ;  /* 0xfffffff005057812 */ /* 0x000fe400078ec0ff */
[----:B------:R-:W-:Y:S01]  /*0ff0*/  SHF.R.S32.HI R215, RZ, 0x3, R15 ;  /* 0x00000003ffd77819 */ /* 0x000fe2000001140f */
[----:B------:R-:W-:Y:S01]  /*1000*/  IMAD.IADD R7, R0, 0x1, -R7 ;  /* 0x0000000100077824 */ /* 0x000fe200078e0a07 */
[----:B------:R-:W-:Y:S01]  /*1010*/  LOP3.LUT R9, R15, 0xfffffff8, RZ, 0xc0, !PT ;  /* 0xfffffff80f097812 */ /* 0x000fe200078ec0ff */
[C---:B------:R-:W-:Y:S01]  /*1020*/  IMAD.IADD R0, R202.reuse, 0x1, -R5 ;  /* 0x00000001ca007824 */ /* 0x040fe200078e0a05 */
        /* <DEDUP_REMOVED lines=14> */
[----:B------:R-:W-:Y:S02]  /*1110*/  LEA.HI R9, R9, R0, RZ, 0x3 ;  /* 0x0000000009097211 */ /* 0x000fe400078f18ff */
[----:B------:R-:W-:Y:S02]  /*1120*/  LOP3.LUT R208, R17, R2, R208, 0xf6, !PT ;  /* 0x0000000211d07212 */ /* 0x000fe400078ef6d0 */
[----:B------:R-:W-:Y:S02]  /*1130*/  LOP3.LUT R17, R13, 0xffffffe0, RZ, 0xc0, !PT ;  /* 0xffffffe00d117812 */ /* 0x000fe400078ec0ff */
[C---:B------:R-:W-:Y:S01]  /*1140*/  LOP3.LUT R5, R9.reuse, 0xfffffff8, RZ, 0xc0, !PT ;  /* 0xfffffff809057812 */ /* 0x040fe200078ec0ff */
[----:B------:R-:W-:Y:S01]  /*1150*/  IMAD.SHL.U32 R9, R9, 0x40, RZ ;  /* 0x0000004009097824 */ /* 0x000fe200078e00ff */
[----:B------:R-:W-:Y:S01]  /*1160*/  SHF.R.S32.HI R8, RZ, 0x5, R13 ;  /* 0x00000005ff087819 */ /* 0x000fe2000001140d */
[----:B------:R-:W-:Y:S01]  /*1170*/  IMAD.IADD R212, R202, 0x1, -R17 ;  /* 0x00000001cad47824 */ /* 0x000fe200078e0a11 */
        /* <DEDUP_REMOVED lines=8> */
[----:B------:R-:W-:Y:S02]  /*1200*/  LOP3.LUT R13, R13, 0xffffff8, RZ, 0xc0, !PT ;  /* 0x0ffffff80d0d7812 */ /* 0x000fe400078ec0ff */
[----:B------:R-:W-:Y:S01]  /*1210*/  LEA.HI R209, R209, R212, RZ, 0x2 ;  /* 0x000000d4d1d17211 */ /* 0x000fe200078f10ff */
[----:B------:R-:W-:Y:S01]  /*1220*/  IMAD.IADD R0, R202, 0x1, -R11 ;  /* 0x00000001ca007824 */ /* 0x000fe200078e0a0b */
[----:B------:R-:W-:Y:S01]  /*1230*/  ISETP.NE.U32.AND P3, PT, R10, 0x1, PT ;  /* 0x000000010a00780c */ /* 0x000fe20003f65070 */
[----:B------:R-:W-:Y:S01]  /*1240*/  IMAD.SHL.U32 R10, R7, 0x40, RZ ;  /* 0x00000040070a7824 */ /* 0x000fe200078e00ff */
[----:B------:R-:W-:Y:S01]  /*1250*/  LOP3.LUT R2, R2, 0x1c0, RZ, 0xc0, !PT ;  /* 0x000001c002027812 */ /* 0x000fe200078ec0ff */
[----:B------:R-:W-:Y:S01]  /*1260*/  IMAD.SHL.U32 R11, R3, 0x8, RZ ;  /* 0x00000008030b7824 */ /* 0x000fe200078e00ff */
[----:B------:R-:W-:Y:S01]  /*1270*/  SHF.R.S32.HI R211, RZ, 0x2, R209 ;  /* 0x00000002ffd37819 */ /* 0x000fe200000114d1 */
[----:B------:R-:W-:Y:S01]  /*1280*/  IMAD.IADD R6, R8, 0x1, -R13 ;  /* 0x0000000108067824 */ /* 0x000fe200078e0a0d */
[----:B------:R-:W-:-:S02]  /*1290*/  LOP3.LUT R4, R4, 0x1c0, RZ, 0xc0, !PT ;  /* 0x000001c004047812 */ /* 0x000fc400078ec0ff */
[----:B------:R-:W-:Y:S01]  /*12a0*/  R2P PR, R7, 0x6 ;  /* 0x0000000607007804 */ /* 0x000fe20000000000 */
[----:B------:R-:W-:Y:S01]  /*12b0*/  IMAD.SHL.U32 R7, R8, 0x400, RZ ;  /* 0x0000040008077824 */ /* 0x000fe200078e00ff */
[----:B------:R-:W-:Y:S01]  /*12c0*/  LOP3.LUT R10, R10, 0x1c0, RZ, 0xc0, !PT ;  /* 0x000001c00a0a7812 */ /* 0x000fe200078ec0ff */
[----:B------:R-:W-:Y:S01]  /*12d0*/  IMAD R211, R6, 0x10, R211 ;  /* 0x0000001006d37824 */ /* 0x000fe200078e02d3 */
[----:B------:R-:W-:Y:S01]  /*12e0*/  LOP3.LUT R11, R2, 0x8, R11, 0xf8, !PT ;  /* 0x00000008020b7812 */ /* 0x000fe200078ef80b */
[----:B------:R-:W-:Y:S01]  /*12f0*/  IMAD R213, R0, 0x2, R7 ;  /* 0x0000000200d57824 */ /* 0x000fe200078e0207 */
[----:B------:R-:W-:Y:S02]  /*1300*/  LOP3.LUT R15, R4, 0x8, R15, 0xf8, !PT ;  /* 0x00000008040f7812 */ /* 0x000fe400078ef80f */
[----:B------:R-:W-:Y:S02]  /*1310*/  SHF.R.U32.HI R2, RZ, 0x3, R2 ;  /* 0x00000003ff027819 */ /* 0x000fe40000011602 */
[----:B------:R-:W-:-:S02]  /*1320*/  SHF.R.U32.HI R4, RZ, 0x3, R4 ;  /* 0x00000003ff047819 */ /* 0x000fc40000011604 */
[----:B------:R-:W-:Y:S02]  /*1330*/  LEA.HI R6, R0, R0, RZ, 0x1 ;  /* 0x0000000000067211 */ /* 0x000fe400078f08ff */
[----:B------:R-:W-:Y:S02]  /*1340*/  LEA.HI R10, R10, R10, RZ, 0x1d ;  /* 0x0000000a0a0a7211 */ /* 0x000fe400078fe8ff */
[----:B------:R-:W-:Y:S02]  /*1350*/  LOP3.LUT R2, R11, R2, RZ, 0x3c, !PT ;  /* 0x000000020b027212 */ /* 0x000fe400078e3cff */
[----:B------:R-:W-:Y:S01]  /*1360*/  LOP3.LUT R4, R15, R4, RZ, 0x3c, !PT ;  /* 0x000000040f047212 */ /* 0x000fe200078e3cff */
[----:B------:R-:W-:Y:S01]  /*1370*/  IMAD.IADD R213, R213, 0x1, R10 ;  /* 0x00000001d5d57824 */ /* 0x000fe200078e020a */
[----:B------:R-:W-:Y:S02]  /*1380*/  LOP3.LUT R11, R6, 0x1ffffffe, RZ, 0xc0, !PT ;  /* 0x1ffffffe060b7812 */ /* 0x000fe400078ec0ff */
[----:B------:R-:W-:Y:S01]  /*1390*/  LOP3.LUT R9, R9, 0xfffffe00, RZ, 0xc0, !PT ;  /* 0xfffffe0009097812 */ /* 0x000fe200078ec0ff */
[----:B------:R-:W-:Y:S01]  /*13a0*/  IMAD R4, R3, 0x200, R4 ;  /* 0x0000020003047824 */ /* 0x000fe200078e0204 */
[----:B------:R-:W-:Y:S01]  /*13b0*/  LEA R213, R213, 0x80, 0x1 ;  /* 0x00000080d5d57811 */ /* 0x000fe200078e08ff */
[----:B------:R-:W-:Y:S01]  /*13c0*/  IMAD.IADD R210, R0, 0x1, -R11 ;  /* 0x0000000100d27824 */ /* 0x000fe200078e0a0b */
[-C--:B------:R-:W-:Y:S01]  /*13d0*/  IADD3 R0, R2, R9.reuse, R7 ;  /* 0x0000000902007210 */ /* 0x080fe20007ffe007 */
[----:B------:R-:W-:Y:S01]  /*13e0*/  IMAD.MOV.U32 R3, RZ, RZ, 0x20 ;  /* 0x00000020ff037424 */ /* 0x000fe200078e00ff */
[----:B------:R-:W-:Y:S01]  /*13f0*/  LOP3.LUT P0, RZ, R5, 0x2, RZ, 0xc0, !PT ;  /* 0x0000000205ff7812 */ /* 0x000fe2000780c0ff */
[----:B------:R-:W-:Y:S01]  /*1400*/  IMAD R210, R210, 0x8, R211 ;  /* 0x00000008d2d27824 */ /* 0x000fe200078e02d3 */
[----:B------:R-:W-:-:S02]  /*1410*/  LOP3.LUT R2, R2, R9, RZ, 0xfc, !PT ;  /* 0x0000000902027212 */ /* 0x000fc400078efcff */
[----:B------:R-:W-:Y:S01]  /*1420*/  LOP3.LUT P4, RZ, R5, 0x4, RZ, 0xc0, !PT ;  /* 0x0000000405ff7812 */ /* 0x000fe2000788c0ff */
[----:B------:R-:W-:Y:S01]  /*1430*/  IMAD.MOV.U32 R5, RZ, RZ, 0x40 ;  /* 0x00000040ff057424 */ /* 0x000fe200078e00ff */
[----:B------:R-:W-:Y:S02]  /*1440*/  IADD3 R205, R213, -0x10, RZ ;  /* 0xfffffff0d5cd7810 */ /* 0x000fe40007ffe0ff */
[----:B------:R-:W-:Y:S02]  /*1450*/  LOP3.LUT R209, R209, 0x7ffffffc, RZ, 0xc0, !PT ;  /* 0x7ffffffcd1d17812 */ /* 0x000fe400078ec0ff */
[C---:B------:R-:W-:Y:S02]  /*1460*/  SEL R8, R3.reuse, 0xffffffe0, !P1 ;  /* 0xffffffe003087807 */ /* 0x040fe40004800000 */
[----:B------:R-:W-:Y:S01]  /*1470*/  SEL R187, R3, 0xffffffe0, !P0 ;  /* 0xffffffe003bb7807 */ /* 0x000fe20004000000 */
[----:B------:R-:W-:Y:S01]  /*1480*/  IMAD.IADD R209, R212, 0x1, -R209 ;  /* 0x00000001d4d17824 */ /* 0x000fe200078e0ad1 */
[C---:B------:R-:W-:Y:S01]  /*1490*/  @P3 IADD3 R205, R213.reuse, 0x10, RZ ;  /* 0x00000010d5cd3810 */ /* 0x040fe20007ffe0ff */
[----:B------:R-:W-:Y:S01]  /*14a0*/  IMAD.IADD R222, R213, 0x1, R8 ;  /* 0x00000001d5de7824 */ /* 0x000fe200078e0208 */
[----:B------:R-:W-:Y:S01]  /*14b0*/  LEA R182, R2, 0x100, 0x1 ;  /* 0x0000010002b67811 */ /* 0x000fe200078e08ff */
[----:B------:R-:W-:Y:S01]  /*14c0*/  IMAD.SHL.U32 R209, R209, 0x2, RZ ;  /* 0x00000002d1d17824 */ /* 0x000fe200078e00ff */
        /* <DEDUP_REMOVED lines=16> */
[C---:B------:R-:W-:Y:S01]  /*15d0*/  IADD3 R207, R208.reuse, 0x100, RZ ;  /* 0x00000100d0cf7810 */ /* 0x040fe20007ffe0ff */
[C---:B------:R-:W-:Y:S01]  /*15e0*/  IMAD.IADD R181, R3.reuse, 0x1, R182 ;  /* 0x0000000103b57824 */ /* 0x040fe200078e02b6 */
[----:B------:R-:W-:Y:S01]  /*15f0*/  IADD3 R206, R208, 0xc100, RZ ;  /* 0x0000c100d0ce7810 */ /* 0x000fe20007ffe0ff */
[----:B------:R-:W-:Y:S01]  /*1600*/  IMAD.IADD R225, R3, 0x1, R0 ;  /* 0x0000000103e17824 */ /* 0x000fe200078e0200 */
[----:B------:R-:W-:Y:S01]  /*1610*/  LEA R186, R4, 0xc100, 0x1 ;  /* 0x0000c10004ba7811 */ /* 0x000fe200078e08ff */
[----:B------:R-:W-:-:S02]  /*1620*/  IMAD.IADD R183, R185, 0x1, R3 ;  /* 0x00000001b9b77824 */ /* 0x000fc400078e0203 */
.L_x_4228:
        /* <DEDUP_REMOVED lines=9> */
[----:B------:R-:W-:Y:S01]  /*16c0*/  IMAD.WIDE R10, R195, R0, c[0x0][0x348] ;  /* 0x0000d200c30a7625 */ /* 0x000fe200078e0200 */
[----:B------:R-:W-:-:S02]  /*16d0*/  ISETP.NE.U32.AND P4, PT, RZ, c[0x0][0x350], PT ;  /* 0x0000d400ff007a0c */ /* 0x000fc40003f85070 */
[----:B------:R-:W-:Y:S01]  /*16e0*/  ISETP.NE.AND.EX P5, PT, RZ, c[0x0][0x34c], PT, P5 ;  /* 0x0000d300ff007a0c */ /* 0x000fe20003fa5350 */
[----:B------:R-:W-:Y:S01]  /*16f0*/  IMAD.WIDE R8, R195, R0, c[0x0][0x350] ;  /* 0x0000d400c3087625 */ /* 0x000fe200078e0200 */
[----:B------:R-:W-:-:S03]  /*1700*/  ISETP.NE.AND.EX P4, PT, RZ, c[0x0][0x354], PT, P4 ;  /* 0x0000d500ff007a0c */ /* 0x000fc60003f85340 */
[----:B------:R-:W-:-:S04]  /*1710*/  @P0 IMAD.WIDE R228, R195, R0, c[0x0][0x360] ;  /* 0x0000d800c3e40625 */ /* 0x000fc800078e0200 */
[----:B------:R-:W-:Y:S02]  /*1720*/  @P1 IMAD.WIDE R12, R195, R0, c[0x0][0x370] ;  /* 0x0000dc00c30c1625 */ /* 0x000fe400078e0200 */
        /* <DEDUP_REMOVED lines=12> */
.L_x_4096:
[----:B------:R-:W-:-:S04]  /*17f0*/  ISETP.NE.U32.AND P0, PT, RZ, c[0x0][0x368], PT ;  /* 0x0000da00ff007a0c */ /* 0x000fc80003f05070 */
[----:B------:R-:W-:-:S13]  /*1800*/  ISETP.NE.AND.EX P0, PT, RZ, c[0x0][0x36c], PT, P0 ;  /* 0x0000db00ff007a0c */ /* 0x000fda0003f05300 */
[----:B------:R-:W-:Y:S05]  /*1810*/  @!P0 BRA `(.L_x_4097) ;  /* 0x0000003000008947 */ /* 0x000fea0003800000 */
[----:B-1----:R-:W-:-:S05]  /*1820*/  IMAD.WIDE R8, R195, R0, c[0x0][0x368] ;  /* 0x0000da00c3087625 */ /* 0x002fca00078e0200 */
[----:B------:R1:W5:Y:S01]  /*1830*/  LDG.E R2, [R8.64] ;  /* 0x0000000808027981 */ /* 0x000362000c1e1900 */
[----:B------:R-:W-:Y:S05]  /*1840*/  BRA `(.L_x_4098) ;  /* 0x0000005000007947 */ /* 0x000fea0003800000 */
.L_x_4097:
[----:B------:R-:W-:Y:S01]  /*1850*/  MOV R2, c[0x0][0x1d0] ;  /* 0x0000740000027a02 */ /* 0x000fe20000000f00 */
[----:B------:R-:W-:Y:S05]  /*1860*/  @!P4 BRA `(.L_x_4098) ;  /* 0x000000300000c947 */ /* 0x000fea0003800000 */
[----:B------:R-:W2:Y:S04]  /*1870*/  LDG.E R2, [R8.64] ;  /* 0x0000000808027981 */ /* 0x000ea8000c1e1900 */
[----:B------:R-:W2:Y:S02]  /*1880*/  LDG.E R7, [R8.64+0x4] ;  /* 0x0000040808077981 */ /* 0x000ea4000c1e1900 */
[----:B--2---:R-:W-:Y:S02]  /*1890*/  IADD3 R2, -R2, R7, RZ ;  /* 0x0000000702027210 */ /* 0x004fe40007ffe1ff */
.L_x_4098:
[----:B------:R-:W-:Y:S01]  /*18a0*/  IMAD.MOV.U32 R4, RZ, RZ, c[0x0][0x2c4] ;  /* 0x0000b100ff047624 */ /* 0x000fe200078e00ff */
[----:B-----5:R-:W-:Y:S01]  /*18b0*/  IADD3 R6, R6, R3, RZ ;  /* 0x0000000306067210 */ /* 0x020fe20007ffe0ff */
[----:B------:R-:W-:-:S02]  /*18c0*/  IMAD.SHL.U32 R193, R193, 0x80, RZ ;  /* 0x00000080c1c17824 */ /* 0x000fc400078e00ff */
[----:B------:R-:W-:Y:S01]  /*18d0*/  IMAD.IADD R227, R2, 0x1, -R3 ;  /* 0x0000000102e37824 */ /* 0x000fe200078e0a03 */
[----:B------:R-:W-:Y:S02]  /*18e0*/  ISETP.NE.AND P2, PT, R4, 0x1, PT ;  /* 0x000000010400780c */ /* 0x000fe40003f45270 */
[----:B------:R-:W-:Y:S02]  /*18f0*/  IADD3 R7, R193, 0x7f, RZ ;  /* 0x0000007fc1077810 */ /* 0x000fe40007ffe0ff */
[----:B------:R-:W-:Y:S02]  /*1900*/  MOV R2, c[0x0][0x32c] ;  /* 0x0000cb0000027a02 */ /* 0x000fe40000000f00 */
[----:B------:R-:W-:Y:S02]  /*1910*/  IADD3 R240, R227, 0x1, -R228 ;  /* 0x00000001e3f07810 */ /* 0x000fe40007ffe8e4 */
[----:B------:R-:W-:-:S05]  /*1920*/  ISETP.GE.AND P1, PT, R2, 0x1, PT ;  /* 0x000000010200780c */ /* 0x000fca0003f26270 */
[----:B------:R-:W-:-:S05]  /*1930*/  @P2 IMAD.HI.U32 R4, R7, c[0x0][0x2c8], RZ ;  /* 0x0000b20007042a27 */ /* 0x000fca00078e00ff */
[----:B------:R-:W-:-:S05]  /*1940*/  @P2 SHF.R.U32.HI R7, RZ, c[0x0][0x2cc], R4 ;  /* 0x0000b300ff072a19 */ /* 0x000fca0000011604 */
[----:B------:R-:W-:-:S05]  /*1950*/  IMAD.IADD R4, R240, 0x1, R7 ;  /* 0x00000001f0047824 */ /* 0x000fca00078e0207 */
[----:B-1----:R-:W-:Y:S01]  /*1960*/  IADD3 R8, R4, c[0x0][0x328], RZ ;  /* 0x0000ca0004087a10 */ /* 0x002fe20007ffe0ff */
        /* <DEDUP_REMOVED lines=11> */
.L_x_4101:
[----:B------:R-:W-:-:S13]  /*1a20*/  ISETP.NE.AND P0, PT, R2, 0x1, PT ;  /* 0x000000010200780c */ /* 0x000fda0003f05270 */
[----:B------:R-:W-:-:S05]  /*1a30*/  @P0 IMAD.HI.U32 R4, R3, c[0x0][0x330], RZ ;  /* 0x0000cc0003040a27 */ /* 0x000fca00078e00ff */
[----:B------:R-:W-:Y:S02]  /*1a40*/  @P0 SHF.R.U32.HI R3, RZ, c[0x0][0x334], R4 ;  /* 0x0000cd00ff030a19 */ /* 0x000fe40000011604 */
.L_x_4102:
[----:B------:R-:W-:Y:S05]  /*1a50*/  BSYNC B0 ;  /* 0x0000000000007941 */ /* 0x000fea0003800000 */
.L_x_4100:
[----:B------:R-:W-:-:S05]  /*1a60*/  IMAD R3, R3, R2, c[0x0][0x32c] ;  /* 0x0000cb0003037624 */ /* 0x000fca00078e0202 */
[----:B------:R-:W-:-:S04]  /*1a70*/  IMNMX R8, R8, R3, PT ;  /* 0x0000000308087217 */ /* 0x000fc80003800200 */
.L_x_4099:
[----:B------:R-:W-:Y:S01]  /*1a80*/  IADD3 R8, R8, 0x3f, RZ ;  /* 0x0000003f08087810 */ /* 0x000fe20007ffe0ff */
[----:B------:R-:W-:Y:S01]  /*1a90*/  @P2 IMAD.HI.U32 R3, R193, c[0x0][0x2c8], RZ ;  /* 0x0000b200c1032a27 */ /* 0x000fe200078e00ff */
[C---:B------:R-:W-:Y:S02]  /*1aa0*/  IADD3 R10, R227.reuse, 0x3f, RZ ;  /* 0x0000003fe30a7810 */ /* 0x040fe40007ffe0ff */
[----:B------:R-:W-:Y:S01]  /*1ab0*/  SHF.R.S32.HI R7, RZ, 0x1f, R8 ;  /* 0x0000001fff077819 */ /* 0x000fe20000011408 */
[----:B------:R-:W-:Y:S01]  /*1ac0*/  IMAD.MOV.U32 R4, RZ, RZ, R193 ;  /* 0x000000ffff047224 */ /* 0x000fe200078e00c1 */
[----:B------:R-:W-:Y:S02]  /*1ad0*/  SHF.R.S32.HI R9, RZ, 0x1f, R10 ;  /* 0x0000001fff097819 */ /* 0x000fe4000001140a */
[----:B------:R-:W-:Y:S01]  /*1ae0*/  @P2 SHF.R.U32.HI R4, RZ, c[0x0][0x2cc], R3 ;  /* 0x0000b300ff042a19 */ /* 0x000fe20000011603 */
[----:B------:R-:W-:Y:S01]  /*1af0*/  IMAD.IADD R3, R227, 0x1, -R228 ;  /* 0x00000001e3037824 */ /* 0x000fe200078e0ae4 */
        /* <DEDUP_REMOVED lines=17> */
.L_x_4105:
[----:B------:R-:W-:-:S13]  /*1c10*/  ISETP.NE.AND P0, PT, R2, 0x1, PT ;  /* 0x000000010200780c */ /* 0x000fda0003f05270 */
[----:B------:R-:W-:-:S05]  /*1c20*/  @P0 IMAD.HI.U32 R2, R4, c[0x0][0x330], RZ ;  /* 0x0000cc0004020a27 */ /* 0x000fca00078e00ff */
[----:B------:R-:W-:Y:S02]  /*1c30*/  @P0 SHF.R.U32.HI R4, RZ, c[0x0][0x334], R2 ;  /* 0x0000cd00ff040a19 */ /* 0x000fe40000011602 */
.L_x_4106:
[----:B------:R-:W-:Y:S05]  /*1c40*/  BSYNC B0 ;  /* 0x0000000000007941 */ /* 0x000fea0003800000 */
.L_x_4104:
[----:B------:R-:W-:-:S05]  /*1c50*/  IMAD R4, R4, c[0x0][0x32c], RZ ;  /* 0x0000cb0004047a24 */ /* 0x000fca00078e02ff */
[----:B------:R-:W-:-:S04]  /*1c60*/  IMNMX R7, R7, R4, !PT ;  /* 0x0000000407077217 */ /* 0x000fc80007800200 */
.L_x_4103:
[----:B------:R-:W-:Y:S01]  /*1c70*/  SHF.R.S32.HI R2, RZ, 0x1f, R7 ;  /* 0x0000001fff027819 */ /* 0x000fe20000011407 */
[----:B------:R-:W-:Y:S01]  /*1c80*/  BSSY B0, `(.L_x_4107) ;  /* 0x0000029000007945 */ /* 0x000fe20003800000 */
[----:B------:R-:W-:Y:S02]  /*1c90*/  LOP3.LUT R231, R194, 0xff0000, RZ, 0xc0, !PT ;  /* 0x00ff0000c2e77812 */ /* 0x000fe400078ec0ff */
[----:B------:R-:W-:Y:S01]  /*1ca0*/  LEA.HI R2, R2, R7, RZ, 0x6 ;  /* 0x0000000702027211 */ /* 0x000fe200078f30ff */
[----:B------:R-:W-:-:S03]  /*1cb0*/  IMAD.MOV.U32 R7, RZ, RZ, RZ ;  /* 0x000000ffff077224 */ /* 0x000fc600078e00ff */
[----:B------:R-:W-:Y:S02]  /*1cc0*/  SHF.R.S32.HI R230, RZ, 0x6, R2 ;  /* 0x00000006ffe67819 */ /* 0x000fe40000011402 */
[----:B------:R-:W-:Y:S02]  /*1cd0*/  LOP3.LUT R2, R194, 0xff000000, RZ, 0xc0, !PT ;  /* 0xff000000c2027812 */ /* 0x000fe400078ec0ff */
[----:B------:R-:W-:Y:S02]  /*1ce0*/  IMNMX R230, RZ, R230, !PT ;  /* 0x000000e6ffe67217 */ /* 0x000fe40007800200 */
[----:B------:R-:W-:Y:S02]  /*1cf0*/  SHF.R.U32.HI R2, RZ, 0x8, R2 ;  /* 0x00000008ff027819 */ /* 0x000fe40000011602 */
[----:B------:R-:W-:Y:S02]  /*1d00*/  ISETP.GT.AND P0, PT, R133, R230, PT ;  /* 0x000000e68500720c */ /* 0x000fe40003f04270 */
[----:B------:R-:W-:-:S04]  /*1d10*/  LEA.HI R231, R231, R2, RZ, 0x10 ;  /* 0x00000002e7e77211 */ /* 0x000fc800078f80ff */
[----:B------:R-:W-:Y:S02]  /*1d20*/  LOP3.LUT R232, R231, 0xff, RZ, 0xc0, !PT ;  /* 0x000000ffe7e87812 */ /* 0x000fe400078ec0ff */
[----:B------:R-:W-:-:S05]  /*1d30*/  SHF.R.U32.HI R231, RZ, 0x10, R231 ;  /* 0x00000010ffe77819 */ /* 0x000fca00000116e7 */
[----:B------:R-:W-:Y:S05]  /*1d40*/  @!P0 BRA `(.L_x_4108) ;  /* 0x000001c000008947 */ /* 0x000fea0003800000 */
[----:B------:R-:W-:-:S04]  /*1d50*/  ISETP.NE.AND P0, PT, R231, RZ, PT ;  /* 0x000000ffe700720c */ /* 0x000fc80003f05270 */
[----:B------:R-:W-:-:S04]  /*1d60*/  SEL R8, R231, c[0x0][0x338], P0 ;  /* 0x0000ce00e7087a07 */ /* 0x000fc80000000000 */
[-C--:B------:R-:W-:Y:S02]  /*1d70*/  IABS R9, R8.reuse ;  /* 0x0000000800097213 */ /* 0x080fe40000000000 */
[----:B------:R-:W-:Y:S02]  /*1d80*/  IADD3 R11, R8, -0x1, R133 ;  /* 0xffffffff080b7810 */ /* 0x000fe40007ffe085 */
[----:B------:R-:W1:Y:S01]  /*1d90*/  I2F.RP R10, R9 ;  /* 0x00000009000a7306 */ /* 0x000e620000209400 */
[----:B------:R-:W-:Y:S02]  /*1da0*/  IABS R2, R8 ;  /* 0x0000000800027213 */ /* 0x000fe40000000000 */
[----:B------:R-:W-:-:S03]  /*1db0*/  IMAD.IADD R11, R11, 0x1, -R230 ;  /* 0x000000010b0b7824 */ /* 0x000fc600078e0ae6 */
        /* <DEDUP_REMOVED lines=21> */
.L_x_4108:
[----:B------:R-:W-:Y:S05]  /*1f10*/  BSYNC B0 ;  /* 0x0000000000007941 */ /* 0x000fea0003800000 */
.L_x_4107:
[----:B------:R-:W-:Y:S01]  /*1f20*/  IMAD R230, R232, R7, R230 ;  /* 0x00000007e8e67224 */ /* 0x000fe200078e02e6 */
[----:B------:R-:W-:Y:S01]  /*1f30*/  MOV R2, RZ ;  /* 0x000000ff00027202 */ /* 0x000fe20000000f00 */
[----:B------:R-:W-:Y:S01]  /*1f40*/  CS2R R98, SRZ ;  /* 0x0000000000627805 */ /* 0x000fe2000001ff00 */
[----:B------:R-:W-:Y:S01]  /*1f50*/  CS2R R96, SRZ ;  /* 0x0000000000607805 */ /* 0x000fe2000001ff00 */
[--C-:B------:R-:W-:Y:S01]  /*1f60*/  IMAD.IADD R4, R230, 0x1, R7.reuse ;  /* 0x00000001e6047824 */ /* 0x100fe200078e0207 */
[----:B------:R-:W-:Y:S01]  /*1f70*/  PRMT R7, RZ, 0x7610, R7 ;  /* 0x00007610ff077816 */ /* 0x000fe20000000007 */
        /* <DEDUP_REMOVED lines=53> */
[----:B------:R1:W2:Y:S01]  /*22d0*/  @P3 LDG.E R2, [R8.64] ;  /* 0x0000000808023981 */ /* 0x0002a2000c1e1900 */
[----:B------:R-:W-:Y:S01]  /*22e0*/  SHF.R.S32.HI R12, RZ, 0x1f, R5 ;  /* 0x0000001fff0c7819 */ /* 0x000fe20000011405 */
[----:B------:R-:W-:Y:S01]  /*22f0*/  IMAD.WIDE.U32 R10, R5, c[0x0][0x178], RZ ;  /* 0x00005e00050a7a25 */ /* 0x000fe200078e00ff */
[----:B------:R-:W-:Y:S02]  /*2300*/  LEA R0, R214, R215, 0x5 ;  /* 0x000000d7d6007211 */ /* 0x000fe400078e28ff */
[----:B------:R-:W-:Y:S01]  /*2310*/  ISETP.GE.AND P6, PT, R204, c[0x0][0x198], PT ;  /* 0x00006600cc007a0c */ /* 0x000fe20003fc6270 */
[----:B------:R-:W-:Y:S01]  /*2320*/  IMAD R12, R12, c[0x0][0x178], RZ ;  /* 0x00005e000c0c7a24 */ /* 0x000fe200078e02ff */
[----:B------:R-:W-:-:S03]  /*2330*/  IADD3 R0, R193, R0, RZ ;  /* 0x00000000c1007210 */ /* 0x000fc60007ffe0ff */
[----:B------:R-:W-:Y:S01]  /*2340*/  IMAD R12, R5, c[0x0][0x17c], R12 ;  /* 0x00005f00050c7a24 */ /* 0x000fe200078e020c */
[----:B------:R-:W-:Y:S01]  /*2350*/  MOV R4, R0 ;  /* 0x0000000000047202 */ /* 0x000fe20000000f00 */
[----:B------:R-:W-:-:S03]  /*2360*/  @P2 IMAD.HI.U32 R5, R0, c[0x0][0x2c8], RZ ;  /* 0x0000b20000052a27 */ /* 0x000fc600078e00ff */
[----:B------:R-:W-:Y:S01]  /*2370*/  IADD3 R13, R11, R12, RZ ;  /* 0x0000000c0b0d7210 */ /* 0x000fe20007ffe0ff */
[----:B------:R-:W-:Y:S01]  /*2380*/  IMAD.MOV.U32 R12, RZ, RZ, R10 ;  /* 0x000000ffff0c7224 */ /* 0x000fe200078e000a */
[----:B------:R-:W-:Y:S02]  /*2390*/  SHF.R.S32.HI R10, RZ, 0x1f, R195 ;  /* 0x0000001fff0a7819 */ /* 0x000fe400000114c3 */
[----:B------:R-:W-:Y:S01]  /*23a0*/  @P2 SHF.R.U32.HI R4, RZ, c[0x0][0x2cc], R5 ;  /* 0x0000b300ff042a19 */ /* 0x000fe20000011605 */
[----:B------:R-:W-:Y:S01]  /*23b0*/  IMAD.WIDE.U32 R12, R226, c[0x0][0x1b8], R12 ;  /* 0x00006e00e20c7a25 */ /* 0x000fe200078e000c */
[----:B------:R-:W-:Y:S02]  /*23c0*/  SEL R5, R10, RZ, !P5 ;  /* 0x000000ff0a057207 */ /* 0x000fe40006800000 */
[----:B------:R-:W-:Y:S01]  /*23d0*/  IADD3 R11, R215, R193, RZ ;  /* 0x000000c1d70b7210 */ /* 0x000fe20007ffe0ff */
[----:B------:R-:W-:Y:S01]  /*23e0*/  IMAD R13, R226, c[0x0][0x1bc], R13 ;  /* 0x00006f00e20d7a24 */ /* 0x000fe200078e020d */
[----:B-1----:R-:W-:Y:S01]  /*23f0*/  SHF.R.S32.HI R8, RZ, 0x1f, R6 ;  /* 0x0000001fff087819 */ /* 0x002fe20000011406 */
[----:B------:R-:W-:Y:S01]  /*2400*/  IMAD R5, R5, c[0x0][0x1c0], RZ ;  /* 0x0000700005057a24 */ /* 0x000fe200078e02ff */
[----:B------:R-:W-:-:S02]  /*2410*/  IADD3 R9, P0, R215, R6, RZ ;  /* 0x00000006d7097210 */ /* 0x000fc40007f1e0ff */
[----:B------:R-:W-:Y:S02]  /*2420*/  SEL R6, R195, RZ, !P5 ;  /* 0x000000ffc3067207 */ /* 0x000fe40006800000 */
[----:B------:R-:W-:Y:S01]  /*2430*/  LEA.HI.X.SX32 R7, R215, R8, 0x1, P0 ;  /* 0x00000008d7077211 */ /* 0x000fe200000f0eff */
[----:B------:R-:W-:Y:S01]  /*2440*/  IMAD.WIDE.U32 R16, R9, c[0x0][0x1e0], R218 ;  /* 0x0000780009107a25 */ /* 0x000fe200078e00da */
[----:B------:R-:W-:Y:S02]  /*2450*/  ISETP.GE.AND P0, PT, R218, c[0x0][0x198], PT ;  /* 0x00006600da007a0c */ /* 0x000fe40003f06270 */
[----:B------:R-:W-:Y:S01]  /*2460*/  ISETP.GE.AND P5, PT, R203, c[0x0][0x198], PT ;  /* 0x00006600cb007a0c */ /* 0x000fe20003fa6270 */
[C---:B------:R-:W-:Y:S02]  /*2470*/  IMAD R5, R6.reuse, c[0x0][0x1c4], R5 ;  /* 0x0000710006057a24 */ /* 0x040fe400078e0205 */
[----:B------:R-:W-:Y:S01]  /*2480*/  IMAD.WIDE.U32 R12, R6, c[0x0][0x1c0], R12 ;  /* 0x00007000060c7a25 */ /* 0x000fe200078e000c */
[----:B------:R-:W-:-:S03]  /*2490*/  SHF.R.S32.HI R6, RZ, 0x1f, R4 ;  /* 0x0000001fff067819 */ /* 0x000fc60000011404 */
[C---:B------:R-:W-:Y:S02]  /*24a0*/  IMAD R8, R7.reuse, c[0x0][0x1e0], RZ ;  /* 0x0000780007087a24 */ /* 0x040fe400078e02ff */
[----:B------:R-:W-:Y:S02]  /*24b0*/  IMAD R7, R7, c[0x0][0x208], RZ ;  /* 0x0000820007077a24 */ /* 0x000fe400078e02ff */
[----:B------:R-:W-:Y:S02]  /*24c0*/  IMAD.IADD R13, R13, 0x1, R5 ;  /* 0x000000010d0d7824 */ /* 0x000fe400078e0205 */
[----:B------:R-:W-:-:S04]  /*24d0*/  IMAD.WIDE.U32 R14, R9, c[0x0][0x208], R218 ;  /* 0x00008200090e7a25 */ /* 0x000fc800078e00da */
[C---:B------:R-:W-:Y:S02]  /*24e0*/  IMAD R8, R9.reuse, c[0x0][0x1e4], R8 ;  /* 0x0000790009087a24 */ /* 0x040fe400078e0208 */
[----:B------:R-:W-:Y:S01]  /*24f0*/  IMAD R7, R9, c[0x0][0x20c], R7 ;  /* 0x0000830009077a24 */ /* 0x000fe200078e0207 */
[----:B------:R-:W-:Y:S01]  /*2500*/  IADD3 R9, -R4, RZ, RZ ;  /* 0x000000ff04097210 */ /* 0x000fe20007ffe1ff */
[----:B------:R-:W-:Y:S01]  /*2510*/  IMAD R5, R6, c[0x0][0x1b0], RZ ;  /* 0x00006c0006057a24 */ /* 0x000fe200078e02ff */
[----:B------:R-:W-:Y:S01]  /*2520*/  IADD3 R17, R17, R8, RZ ;  /* 0x0000000811117210 */ /* 0x000fe20007ffe0ff */
[----:B------:R-:W-:Y:S01]  /*2530*/  IMAD.WIDE.U32 R12, R4, c[0x0][0x1b0], R12 ;  /* 0x00006c00040c7a25 */ /* 0x000fe200078e000c */
[----:B------:R-:W-:-:S03]  /*2540*/  IADD3 R15, R15, R7, RZ ;  /* 0x000000070f0f7210 */ /* 0x000fc60007ffe0ff */
[----:B------:R-:W-:Y:S02]  /*2550*/  IMAD R5, R4, c[0x0][0x1b4], R5 ;  /* 0x00006d0004057a24 */ /* 0x000fe400078e0205 */
[----:B------:R-:W-:Y:S02]  /*2560*/  IMAD R7, R9, c[0x0][0x2c4], R0 ;  /* 0x0000b10009077a24 */ /* 0x000fe400078e0200 */
[C---:B------:R-:W-:Y:S01]  /*2570*/  IMAD.WIDE.U32 R236, R226.reuse, c[0x0][0x1e8], R16 ;  /* 0x00007a00e2ec7a25 */ /* 0x040fe200078e0010 */
[----:B------:R-:W-:Y:S02]  /*2580*/  IADD3 R13, R13, R5, RZ ;  /* 0x000000050d0d7210 */ /* 0x000fe40007ffe0ff */
[----:B------:R-:W-:Y:S01]  /*2590*/  SHF.R.S32.HI R0, RZ, 0x1f, R7 ;  /* 0x0000001fff007819 */ /* 0x000fe20000011407 */
[----:B------:R-:W-:Y:S01]  /*25a0*/  IMAD.WIDE.U32 R234, R226, c[0x0][0x210], R14 ;  /* 0x00008400e2ea7a25 */ /* 0x000fe200078e000e */
[----:B------:R-:W-:-:S03]  /*25b0*/  P2R R14, PR, RZ, 0x1 ;  /* 0x00000001ff0e7803 */ /* 0x000fc60000000000 */
[----:B------:R-:W-:Y:S02]  /*25c0*/  IMAD R0, R0, c[0x0][0x1a8], RZ ;  /* 0x00006a0000007a24 */ /* 0x000fe400078e02ff */
[C---:B------:R-:W-:Y:S02]  /*25d0*/  IMAD R237, R226.reuse, c[0x0][0x1ec], R237 ;  /* 0x00007b00e2ed7a24 */ /* 0x040fe400078e02ed */
[C---:B------:R-:W-:Y:S02]  /*25e0*/  IMAD R9, R7.reuse, c[0x0][0x1ac], R0 ;  /* 0x00006b0007097a24 */ /* 0x040fe400078e0200 */
[----:B------:R-:W-:Y:S02]  /*25f0*/  IMAD R235, R226, c[0x0][0x214], R235 ;  /* 0x00008500e2eb7a24 */ /* 0x000fe400078e02eb */
[----:B------:R-:W-:-:S05]  /*2600*/  IMAD.WIDE.U32 R6, R7, c[0x0][0x1a8], R12 ;  /* 0x00006a0007067a25 */ /* 0x000fca00078e000c */
[----:B------:R-:W-:Y:S02]  /*2610*/  LEA R12, P0, R6, c[0x0][0x160], 0x1 ;  /* 0x00005800060c7a11 */ /* 0x000fe400078008ff */
[----:B--2---:R-:W-:Y:S01]  /*2620*/  @P3 SHF.R.S32.HI R5, RZ, 0x1f, R2 ;  /* 0x0000001fff053819 */ /* 0x004fe20000011402 */
[----:B------:R-:W-:Y:S01]  /*2630*/  @!P3 IMAD.MOV.U32 R5, RZ, RZ, R10 ;  /* 0x000000ffff05b224 */ /* 0x000fe200078e000a */
[----:B------:R-:W-:Y:S02]  /*2640*/  @P3 MOV R4, R2 ;  /* 0x0000000200043202 */ /* 0x000fe40000000f00 */
[----:B------:R-:W-:Y:S02]  /*2650*/  @!P3 MOV R4, R195 ;  /* 0x000000c30004b202 */ /* 0x000fe40000000f00 */
[----:B------:R-:W-:Y:S02]  /*2660*/  SEL R5, R5, RZ, !P4 ;  /* 0x000000ff05057207 */ /* 0x000fe40006000000 */
[----:B------:R-:W-:-:S02]  /*2670*/  SEL R0, R4, RZ, !P4 ;  /* 0x000000ff04007207 */ /* 0x000fc40006000000 */
[----:B------:R-:W-:Y:S01]  /*2680*/  IADD3 R10, R7, R9, RZ ;  /* 0x00000009070a7210 */ /* 0x000fe20007ffe0ff */
[----:B------:R-:W-:Y:S01]  /*2690*/  IMAD R229, R5, c[0x0][0x1f0], RZ ;  /* 0x00007c0005e57a24 */ /* 0x000fe200078e02ff */
[----:B------:R-:W-:Y:S01]  /*26a0*/  ISETP.GE.AND P3, PT, R203, c[0x0][0x1d4], PT ;  /* 0x00007500cb007a0c */ /* 0x000fe20003f66270 */
[----:B------:R-:W-:Y:S01]  /*26b0*/  IMAD R5, R5, c[0x0][0x218], RZ ;  /* 0x0000860005057a24 */ /* 0x000fe200078e02ff */
[----:B------:R-:W-:Y:S01]  /*26c0*/  LEA.HI.X R10, R6, c[0x0][0x164], R10, 0x1, P0 ;  /* 0x00005900060a7a11 */ /* 0x000fe200000f0c0a */
[----:B------:R-:W-:Y:S01]  /*26d0*/  IMAD.WIDE.U32 R236, R0, c[0x0][0x1f0], R236 ;  /* 0x00007c0000ec7a25 */ /* 0x000fe200078e00ec */
[----:B------:R-:W-:-:S03]  /*26e0*/  IADD3 R9, R133, -0x1, RZ ;  /* 0xffffffff85097810 */ /* 0x000fc60007ffe0ff */
[----:B------:R-:W-:-:S04]  /*26f0*/  IMAD.WIDE.U32 R234, R0, c[0x0][0x218], R234 ;  /* 0x0000860000ea7a25 */ /* 0x000fc800078e00ea */
[C---:B------:R-:W-:Y:S02]  /*2700*/  IMAD R229, R0.reuse, c[0x0][0x1f4], R229 ;  /* 0x00007d0000e57a24 */ /* 0x040fe400078e02e5 */
[----:B------:R-:W-:-:S03]  /*2710*/  IMAD R5, R0, c[0x0][0x21c], R5 ;  /* 0x0000870000057a24 */ /* 0x000fc600078e0205 */
[----:B------:R-:W-:Y:S02]  /*2720*/  IADD3 R229, R237, R229, RZ ;  /* 0x000000e5ede57210 */ /* 0x000fe40007ffe0ff */
[----:B------:R-:W-:Y:S01]  /*2730*/  IADD3 R194, R235, R5, RZ ;  /* 0x00000005ebc27210 */ /* 0x000fe20007ffe0ff */
[----:B------:R-:W-:Y:S05]  /*2740*/  BRA.DIV ~URZ, `(.L_x_4110) ;  /* 0x000115c27f007947 */ /* 0x000fea000b800000 */
[----:B------:R1:W2:Y:S02]  /*2750*/  SHFL.IDX PT, R13, R10, RZ, 0x181f ;  /* 0x00181fff0a0d7589 */ /* 0x0002a400000e0000 */
.L_x_4233:
[----:B------:R-:W-:Y:S05]  /*2760*/  BRA.DIV ~URZ, `(.L_x_4111) ;  /* 0x000116127f007947 */ /* 0x000fea000b800000 */
[----:B------:R3:W4:Y:S02]  /*2770*/  SHFL.IDX PT, R2, R12, RZ, 0x181f ;  /* 0x00181fff0c027589 */ /* 0x00072400000e0000 */
.L_x_4234:
[----:B------:R-:W-:Y:S01]  /*2780*/  IMAD R8, R228, c[0x0][0x2c4], RZ ;  /* 0x0000b100e4087a24 */ /* 0x000fe200078e02ff */
[----:B------:R-:W-:Y:S04]  /*2790*/  BSSY B0, `(.L_x_4112) ;  /* 0x0000010000007945 */ /* 0x000fe80003800000 */
[----:B------:R-:W-:-:S13]  /*27a0*/  ISETP.GE.AND P0, PT, R11, R8, PT ;  /* 0x000000080b00720c */ /* 0x000fda0003f06270 */
[----:B------:R-:W-:Y:S05]  /*27b0*/  @P0 BRA `(.L_x_4113) ;  /* 0x000000d000000947 */ /* 0x000fea0003800000 */
[-C--:B----4-:R-:W-:Y:S02]  /*27c0*/  LEA R6, P0, R218, R2.reuse, 0x1 ;  /* 0x00000002da067211 */ /* 0x090fe400078008ff */
        /* <DEDUP_REMOVED lines=12> */
.L_x_4113:
[----:B------:R-:W-:Y:S05]  /*2890*/  BSYNC B0 ;  /* 0x0000000000007941 */ /* 0x000fea0003800000 */
.L_x_4112:
[----:B------:R-:W-:Y:S05]  /*28a0*/  BRA.DIV ~URZ, `(.L_x_4114) ;  /* 0x000115327f007947 */ /* 0x000fea000b800000 */
[----:B--2---:R2:W1:Y:S04]  /*28b0*/  SHFL.IDX PT, R13, R10, 0x1, 0x181f ;  /* 0x00381f000a0d7f89 */ /* 0x00446800000e0000 */
[----:B----4-:R2:W4:Y:S02]  /*28c0*/  SHFL.IDX PT, R2, R12, 0x1, 0x181f ;  /* 0x00381f000c027f89 */ /* 0x01052400000e0000 */
.L_x_4235:
[----:B------:R-:W-:Y:S01]  /*28d0*/  IADD3 R5, R11, 0x20, RZ ;  /* 0x000000200b057810 */ /* 0x000fe20007ffe0ff */
[----:B------:R-:W-:Y:S03]  /*28e0*/  BSSY B0, `(.L_x_4115) ;  /* 0x0000010000007945 */ /* 0x000fe60003800000 */
[----:B------:R-:W-:-:S13]  /*28f0*/  ISETP.GE.AND P0, PT, R5, R8, PT ;  /* 0x000000080500720c */ /* 0x000fda0003f06270 */
[----:B------:R-:W-:Y:S05]  /*2900*/  @P0 BRA `(.L_x_4116) ;  /* 0x000000d000000947 */ /* 0x000fea0003800000 */
[-C--:B----4-:R-:W-:Y:S02]  /*2910*/  LEA R6, P0, R218, R2.reuse, 0x1 ;  /* 0x00000002da067211 */ /* 0x090fe400078008ff */
        /* <DEDUP_REMOVED lines=12> */
.L_x_4116:
[----:B------:R-:W-:Y:S05]  /*29e0*/  BSYNC B0 ;  /* 0x0000000000007941 */ /* 0x000fea0003800000 */
.L_x_4115:
[----:B------:R-:W-:Y:S05]  /*29f0*/  BRA.DIV ~URZ, `(.L_x_4117) ;  /* 0x000114a27f007947 */ /* 0x000fea000b800000 */
[----:B-1----:R1:W2:Y:S02]  /*2a00*/  SHFL.IDX PT, R13, R10, 0x2, 0x181f ;  /* 0x00581f000a0d7f89 */ /* 0x0022a400000e0000 */
.L_x_4236:
[----:B------:R-:W-:Y:S05]  /*2a10*/  BRA.DIV ~URZ, `(.L_x_4118) ;  /* 0x000114f27f007947 */ /* 0x000fea000b800000 */
[----:B----4-:R4:W1:Y:S02]  /*2a20*/  SHFL.IDX PT, R2, R12, 0x2, 0x181f ;  /* 0x00581f000c027f89 */ /* 0x01086400000e0000 */
.L_x_4237:
[----:B------:R-:W-:Y:S01]  /*2a30*/  IADD3 R5, R11, 0x40, RZ ;  /* 0x000000400b057810 */ /* 0x000fe20007ffe0ff */
[----:B------:R-:W-:Y:S03]  /*2a40*/  BSSY B0, `(.L_x_4119) ;  /* 0x0000010000007945 */ /* 0x000fe60003800000 */
[----:B------:R-:W-:-:S13]  /*2a50*/  ISETP.GE.AND P0, PT, R5, R8, PT ;  /* 0x000000080500720c */ /* 0x000fda0003f06270 */
[----:B------:R-:W-:Y:S05]  /*2a60*/  @P0 BRA `(.L_x_4120) ;  /* 0x000000d000000947 */ /* 0x000fea0003800000 */
[-C--:B-1----:R-:W-:Y:S02]  /*2a70*/  LEA R6, P0, R218, R2.reuse, 0x1 ;  /* 0x00000002da067211 */ /* 0x082fe400078008ff */
        /* <DEDUP_REMOVED lines=12> */
.L_x_4120:
[----:B------:R-:W-:Y:S05]  /*2b40*/  BSYNC B0 ;  /* 0x0000000000007941 */ /* 0x000fea0003800000 */
.L_x_4119:
[----:B------:R-:W-:Y:S05]  /*2b50*/  BRA.DIV ~URZ, `(.L_x_4121) ;  /* 0x000114127f007947 */ /* 0x000fea000b800000 */
[----:B--2---:R2:W3:Y:S04]  /*2b60*/  SHFL.IDX PT, R13, R10, 0x3, 0x181f ;  /* 0x00781f000a0d7f89 */ /* 0x0044e800000e0000 */
[----:B-1----:R2:W1:Y:S02]  /*2b70*/  SHFL.IDX PT, R2, R12, 0x3, 0x181f ;  /* 0x00781f000c027f89 */ /* 0x00246400000e0000 */
.L_x_4238:
[----:B------:R-:W-:-:S04]  /*2b80*/  IADD3 R11, R11, 0x60, RZ ;  /* 0x000000600b0b7810 */ /* 0x000fc80007ffe0ff */
[----:B------:R-:W-:-:S13]  /*2b90*/  ISETP.GE.AND P4, PT, R11, R8, PT ;  /* 0x000000080b00720c */ /* 0x000fda0003f86270 */
[----:B-1----:R-:W-:-:S04]  /*2ba0*/  @!P4 LEA R6, P0, R218, R2, 0x1 ;  /* 0x00000002da06c211 */ /* 0x002fc800078008ff */
[----:B---3--:R-:W-:Y:S02]  /*2bb0*/  @!P4 LEA.HI.X R7, R218, R13, R219, 0x1, P0 ;  /* 0x0000000dda07c211 */ /* 0x008fe400000f0cdb */
[----:B------:R-:W-:-:S04]  /*2bc0*/  @!P4 LEA R4, P0, R204, R2, 0x1 ;  /* 0x00000002cc04c211 */ /* 0x000fc800078008ff */
[----:B------:R-:W-:Y:S02]  /*2bd0*/  @!P4 LEA.HI.X R5, R204, R13, R199, 0x1, P0 ;  /* 0x0000000dcc05c211 */ /* 0x000fe400000f0cc7 */
[----:B--2---:R-:W-:-:S04]  /*2be0*/  @!P4 LEA R10, P0, R203, R2, 0x1 ;  /* 0x00000002cb0ac211 */ /* 0x004fc800078008ff */
        /* <DEDUP_REMOVED lines=12> */
[C---:B------:R-:W-:Y:S01]  /*2cb0*/  IMAD.WIDE.U32 R10, R9.reuse, c[0x0][0x1e0], RZ ;  /* 0x00007800090a7a25 */ /* 0x040fe200078e00ff */
[----:B------:R-:W-:Y:S02]  /*2cc0*/  BAR.SYNC.DEFER_BLOCKING 0x0 ;  /* 0x0000000000007b1d */ /* 0x000fe40000010000 */
[----:B------:R-:W-:Y:S01]  /*2cd0*/  IADD3 R6, -R80, R227, -R215 ;  /* 0x000000e350067210 */ /* 0x000fe20007ffe9d7 */
[----:B------:R-:W-:Y:S01]  /*2ce0*/  IMAD R0, R4, c[0x0][0x1e0], RZ ;  /* 0x0000780004007a24 */ /* 0x000fe200078e02ff */
[----:B------:R-:W-:Y:S01]  /*2cf0*/  LEA R5, P5, R10, R236, 0x6 ;  /* 0x000000ec0a057211 */ /* 0x000fe200078a30ff */
[----:B------:R-:W-:Y:S01]  /*2d00*/  IMAD.MOV.U32 R2, RZ, RZ, 0x20 ;  /* 0x00000020ff027424 */ /* 0x000fe200078e00ff */
[C---:B------:R-:W-:Y:S01]  /*2d10*/  ISETP.GE.AND P6, PT, R6.reuse, 0x1, PT ;  /* 0x000000010600780c */ /* 0x040fe20003fc6270 */
[----:B------:R-:W-:Y:S01]  /*2d20*/  IMAD R0, R9, c[0x0][0x1e4], R0 ;  /* 0x0000790009007a24 */ /* 0x000fe200078e0200 */
[----:B------:R-:W-:Y:S01]  /*2d30*/  ISETP.GE.AND P4, PT, R6, 0x21, PT ;  /* 0x000000210600780c */ /* 0x000fe20003f86270 */
[C---:B----4-:R-:W-:Y:S01]  /*2d40*/  IMAD.WIDE.U32 R12, R2.reuse, c[0x0][0x1e0], RZ ;  /* 0x00007800020c7a25 */ /* 0x050fe200078e00ff */
[----:B------:R-:W-:Y:S01]  /*2d50*/  ULDC.64 UR4, c[0x0][0x208] ;  /* 0x0000820000047ab9 */ /* 0x000fe20000000a00 */
[----:B------:R-:W-:Y:S01]  /*2d60*/  BSSY B0, `(.L_x_4122) ;  /* 0x000004e000007945 */ /* 0x000fe20003800000 */
[----:B------:R-:W-:Y:S01]  /*2d70*/  USHF.L.U32 UR7, UR4, 0x6, URZ ;  /* 0x0000000604077899 */ /* 0x000fe2000800063f */
[----:B------:R-:W-:Y:S01]  /*2d80*/  IMAD.IADD R0, R11, 0x1, R0 ;  /* 0x000000010b007824 */ /* 0x000fe200078e0200 */
[----:B------:R-:W-:Y:S01]  /*2d90*/  UMOV UR6, 0x6 ;  /* 0x0000000600067882 */ /* 0x000fe20000000000 */
[----:B------:R-:W-:Y:S01]  /*2da0*/  IMAD R7, R2, c[0x0][0x1e4], RZ ;  /* 0x0000790002077a24 */ /* 0x000fe200078e02ff */
[----:B------:R-:W-:Y:S01]  /*2db0*/  USHF.L.U64.HI UR5, UR4, UR6, UR5 ;  /* 0x0000000604057299 */ /* 0x000fe20008010205 */
[----:B------:R-:W-:Y:S01]  /*2dc0*/  IMAD R4, R4, c[0x0][0x208], RZ ;  /* 0x0000820004047a24 */ /* 0x000fe200078e02ff */
[----:B------:R-:W-:-:S02]  /*2dd0*/  LEA.HI.X R0, R10, R229, R0, 0x6, P5 ;  /* 0x000000e50a007211 */ /* 0x000fc400028f3400 */
[----:B------:R-:W-:Y:S01]  /*2de0*/  @P6 LEA R10, P5, R5, c[0x0][0x1c8], 0x1 ;  /* 0x00007200050a6a11 */ /* 0x000fe200078a08ff */
[----:B------:R-:W-:Y:S01]  /*2df0*/  IMAD R4, R9, c[0x0][0x20c], R4 ;  /* 0x0000830009047a24 */ /* 0x000fe200078e0204 */
[----:B------:R-:W-:Y:S02]  /*2e00*/  @P6 ISETP.GE.AND P0, PT, R218, c[0x0][0x1d4], PT ;  /* 0x00007500da006a0c */ /* 0x000fe40003f06270 */
[----:B------:R-:W-:Y:S02]  /*2e10*/  @P6 LEA.HI.X R11, R5, c[0x0][0x1cc], R0, 0x1, P5 ;  /* 0x00007300050b6a11 */ /* 0x000fe400028f0c00 */
[----:B------:R-:W-:-:S09]  /*2e20*/  @P6 ISETP.GE.AND P5, PT, R204, c[0x0][0x1d4], PT ;  /* 0x00007500cc006a0c */ /* 0x000fd20003fa6270 */
[----:B------:R-:W-:Y:S01]  /*2e30*/  @!PT LDS RZ, [RZ] ;  /* 0x00000000fffff984 */ /* 0x000fe20000000800 */
[----:B------:R-:W-:Y:S01]  /*2e40*/  @!PT LDS RZ, [RZ] ;  /* 0x00000000fffff984 */ /* 0x000fe20000000800 */
[----:B------:R-:W-:Y:S01]  /*2e50*/  @!PT LDS RZ, [RZ] ;  /* 0x00000000fffff984 */ /* 0x000fe20000000800 */
[----:B------:R1:W-:Y:S01]  /*2e60*/  @P6 LDGSTS.E.BYPASS.LTC128B.128 [R208+0xc100], [R10.64], !P0 ;  /* 0x0c1000000ad06fae */ /* 0x0003e2000c101d48 */
[----:B------:R-:W-:-:S03]  /*2e70*/  @P4 IADD3 R5, P0, R5, R12, RZ ;  /* 0x0000000c05054210 */ /* 0x000fc60007f1e0ff */
[----:B------:R1:W-:Y:S01]  /*2e80*/  @P6 LDGSTS.E.BYPASS.LTC128B.128 [R208+0xe100], [R10.64+0x80], !P5 ;  /* 0x0e1000800ad06fae */ /* 0x0003e2000e901d48 */
[----:B------:R-:W-:Y:S01]  /*2e90*/  @P4 IADD3.X R0, R0, R13, R7, P0, !PT ;  /* 0x0000000d00004210 */ /* 0x000fe200007fe407 */
[----:B------:R-:W-:Y:S01]  /*2ea0*/  IMAD.WIDE.U32 R12, R9, c[0x0][0x208], RZ ;  /* 0x00008200090c7a25 */ /* 0x000fe200078e00ff */
[----:B------:R-:W-:Y:S01]  /*2eb0*/  @P4 ISETP.GE.AND P5, PT, R218, c[0x0][0x1d4], PT ;  /* 0x00007500da004a0c */ /* 0x000fe20003fa6270 */
[----:B------:R1:W-:Y:S01]  /*2ec0*/  @P6 LDGSTS.E.BYPASS.LTC128B.128 [R208+0x10100], [R10.64+0x100], !P3 ;  /* 0x101001000ad06fae */ /* 0x0003e2000d901d48 */
[C---:B------:R-:W-:Y:S02]  /*2ed0*/  @P4 LEA R14, P6, R5.reuse, c[0x0][0x1c8], 0x1 ;  /* 0x00007200050e4a11 */ /* 0x040fe400078c08ff */
[----:B------:R-:W-:Y:S02]  /*2ee0*/  @P4 ISETP.GE.AND P0, PT, R204, c[0x0][0x1d4], PT ;  /* 0x00007500cc004a0c */ /* 0x000fe40003f06270 */
[----:B------:R-:W-:Y:S01]  /*2ef0*/  @P4 LEA.HI.X R15, R5, c[0x0][0x1cc], R0, 0x1, P6 ;  /* 0x00007300050f4a11 */ /* 0x000fe200030f0c00 */
[----:B------:R-:W-:Y:S01]  /*2f00*/  IMAD.IADD R5, R13, 0x1, R4 ;  /* 0x000000010d057824 */ /* 0x000fe200078e0204 */
[----:B------:R-:W-:-:S04]  /*2f10*/  LEA R0, P6, R12, R234, 0x6 ;  /* 0x000000ea0c007211 */ /* 0x000fc800078c30ff */
[----:B------:R-:W-:Y:S01]  /*2f20*/  LEA.HI.X R5, R12, R194, R5, 0x6, P6 ;  /* 0x000000c20c057211 */ /* 0x000fe200030f3405 */
[----:B------:R1:W-:Y:S01]  /*2f30*/  @P4 LDGSTS.E.BYPASS.LTC128B.128 [R208+0xd100], [R14.64], !P5 ;  /* 0x0d1000000ed04fae */ /* 0x0003e2000e901d48 */
[----:B------:R-:W-:Y:S02]  /*2f40*/  ISETP.GE.AND P6, PT, R218, c[0x0][0x1d4], PT ;  /* 0x00007500da007a0c */ /* 0x000fe40003fc6270 */
[----:B------:R-:W-:Y:S01]  /*2f50*/  ISETP.GE.AND P5, PT, R204, c[0x0][0x1d4], PT ;  /* 0x00007500cc007a0c */ /* 0x000fe20003fa6270 */
[----:B------:R1:W-:Y:S01]  /*2f60*/  @P4 LDGSTS.E.BYPASS.LTC128B.128 [R208+0xf100], [R14.64+0x80], !P0 ;  /* 0x0f1000800ed04fae */ /* 0x0003e2000c101d48 */
[----:B------:R-:W-:-:S03]  /*2f70*/  LEA R4, P0, R0, c[0x0][0x1f8], 0x1 ;  /* 0x00007e0000047a11 */ /* 0x000fc600078008ff */
[----:B------:R1:W-:Y:S01]  /*2f80*/  @P4 LDGSTS.E.BYPASS.LTC128B.128 [R208+0x11100], [R14.64+0x100], !P3 ;  /* 0x111001000ed04fae */ /* 0x0003e2000d901d48 */
[----:B------:R-:W-:Y:S02]  /*2f90*/  ISETP.LT.OR P4, PT, R6, 0x1, P6 ;  /* 0x000000010600780c */ /* 0x000fe40003781670 */
[----:B------:R-:W-:Y:S01]  /*2fa0*/  LEA.HI.X R5, R0, c[0x0][0x1fc], R5, 0x1, P0 ;  /* 0x00007f0000057a11 */ /* 0x000fe200000f0c05 */
[----:B------:R-:W0:Y:S01]  /*2fb0*/  LDGDEPBAR ;  /* 0x00000000000079af */ /* 0x000e220000000000 */
[C---:B------:R-:W-:Y:S01]  /*2fc0*/  ISETP.LT.OR P0, PT, R6.reuse, 0x1, P5 ;  /* 0x000000010600780c */ /* 0x040fe20002f01670 */
[----:B------:R-:W-:Y:S01]  /*2fd0*/  IMAD.MOV.U32 R0, RZ, RZ, 0x40 ;  /* 0x00000040ff007424 */ /* 0x000fe200078e00ff */
[C---:B------:R-:W-:Y:S02]  /*2fe0*/  ISETP.LT.OR P6, PT, R6.reuse, 0x21, P6 ;  /* 0x000000210600780c */ /* 0x040fe400037c1670 */
[----:B------:R-:W-:-:S05]  /*2ff0*/  ISETP.LT.OR P5, PT, R6, 0x21, P5 ;  /* 0x000000210600780c */ /* 0x000fca0002fa1670 */
[----:B------:R1:W-:Y:S01]  /*3000*/  LDGSTS.E.BYPASS.LTC128B.128 [R208+0x100], [R4.64], !P4 ;  /* 0x0010000004d07fae */ /* 0x0003e2000e101d48 */
[----:B------:R-:W-:-:S03]  /*3010*/  ISETP.GE.AND P4, PT, R203, c[0x0][0x1d4], PT ;  /* 0x00007500cb007a0c */ /* 0x000fc60003f86270 */
[----:B------:R1:W-:Y:S01]  /*3020*/  LDGSTS.E.BYPASS.LTC128B.128 [R208+0x2100], [R4.64+0x80], !P0 ;  /* 0x0210008004d07fae */ /* 0x0003e2000c101d48 */
[C---:B------:R-:W-:Y:S02]  /*3030*/  ISETP.LT.OR P0, PT, R6.reuse, 0x1, P4 ;  /* 0x000000010600780c */ /* 0x040fe40002701670 */
[----:B------:R-:W-:-:S11]  /*3040*/  ISETP.LT.OR P4, PT, R6, 0x21, P4 ;  /* 0x000000210600780c */ /* 0x000fd60002781670 */
[----:B------:R1:W-:Y:S01]  /*3050*/  LDGSTS.E.BYPASS.LTC128B.128 [R208+0x4100], [R4.64+0x100], !P0 ;  /* 0x0410010004d07fae */ /* 0x0003e2000c101d48 */
[----:B------:R-:W-:-:S04]  /*3060*/  IADD3 R6, P0, R4, UR7, RZ ;  /* 0x0000000704067c10 */ /* 0x000fc8000ff1e0ff */
[----:B------:R-:W-:-:S05]  /*3070*/  IADD3.X R7, R5, UR5, RZ, P0, !PT ;  /* 0x0000000505077c10 */ /* 0x000fca00087fe4ff */
        /* <DEDUP_REMOVED lines=28> */
.L_x_4123:
[----:B------:R-:W-:Y:S05]  /*3240*/  BSYNC B0 ;  /* 0x0000000000007941 */ /* 0x000fea0003800000 */
.L_x_4122:
        /* <DEDUP_REMOVED lines=42> */
.L_x_4125:
[----:B------:R-:W-:Y:S05]  /*34f0*/  BSYNC B0 ;  /* 0x0000000000007941 */ /* 0x000fea0003800000 */
.L_x_4124:
[----:B------:R-:W-:Y:S01]  /*3500*/  LOP3.LUT P0, RZ, R214, 0x4, RZ, 0xc0, !PT ;  /* 0x00000004d6ff7812 */ /* 0x000fe2000780c0ff */
[C---:B---3--:R-:W-:Y:S01]  /*3510*/  HMMA.16816.F32.BF16 R20, R36.reuse, R16, RZ ;  /* 0x000000102414723c */ /* 0x048fe200000418ff */
[----:B------:R-:W-:Y:S01]  /*3520*/  LDSM.16.M88.4 R44, [R184] ;  /* 0x00000000b82c783b */ /* 0x000fe20000000200 */
[----:B------:R-:W-:Y:S01]  /*3530*/  ULDC UR4, c[0x0][0x324] ;  /* 0x0000c90000047ab9 */ /* 0x000fe20000000800 */
[----:B------:R-:W-:Y:S01]  /*3540*/  SEL R135, R0, 0xffffffc0, !P0 ;  /* 0xffffffc000877807 */ /* 0x000fe20004000000 */
[----:B------:R-:W-:Y:S01]  /*3550*/  ULOP3.LUT UR4, URZ, UR4, URZ, 0x33, !UPT ;  /* 0x000000043f047292 */ /* 0x000fe2000f8e333f */
[----:B------:R-:W0:Y:S02]  /*3560*/  LDGDEPBAR ;  /* 0x00000000000079af */ /* 0x000e240000000000 */
[----:B------:R-:W-:Y:S01]  /*3570*/  IADD3 R0, R135, R186, R180 ;  /* 0x000000ba87007210 */ /* 0x000fe20007ffe0b4 */
[----:B------:R-:W-:Y:S01]  /*3580*/  IMAD.IADD R2, R186, 0x1, R135 ;  /* 0x00000001ba027824 */ /* 0x000fe200078e0287 */
[C---:B----4-:R-:W-:Y:S04]  /*3590*/  HMMA.16816.F32.BF16 R28, R36.reuse, R24, RZ ;  /* 0x00000018241c723c */ /* 0x050fe800000418ff */
[----:B--2---:R-:W2:Y:S04]  /*35a0*/  LDSM.16.M88.4 R12, [R2+0x800] ;  /* 0x00080000020c783b */ /* 0x004ea80000000200 */
[C---:B------:R-:W-:Y:S01]  /*35b0*/  HMMA.16816.F32.BF16 R24, R36.reuse, R26, RZ ;  /* 0x0000001a2418723c */ /* 0x040fe200000418ff */
[----:B------:R-:W3:Y:S04]  /*35c0*/  LDSM.16.M88.4 R32, [R2] ;  /* 0x000000000220783b */ /* 0x000ee80000000200 */
[----:B------:R-:W-:Y:S03]  /*35d0*/  LDSM.16.M88.4 R76, [R2+0x1000] ;  /* 0x00100000024c783b */ /* 0x000fe60000000200 */
[----:B------:R-:W-:Y:S01]  /*35e0*/  HMMA.16816.F32.BF16 R16, R36, R18, RZ ;  /* 0x000000122410723c */ /* 0x000fe200000418ff */
[----:B------:R-:W-:Y:S07]  /*35f0*/  LDSM.16.M88.4 R48, [R2+0x1800] ;  /* 0x001800000230783b */ /* 0x000fee0000000200 */
[----:B-1----:R-:W-:Y:S08]  /*3600*/  HMMA.16816.F32.BF16 R20, R52, R4, R20 ;  /* 0x000000043414723c */ /* 0x002ff00000041814 */
[C---:B------:R-:W-:Y:S08]  /*3610*/  HMMA.16816.F32.BF16 R64, R36.reuse, R60, RZ ;  /* 0x0000003c2440723c */ /* 0x040ff000000418ff */
[C---:B------:R-:W-:Y:S08]  /*3620*/  HMMA.16816.F32.BF16 R60, R36.reuse, R62, RZ ;  /* 0x0000003e243c723c */ /* 0x040ff000000418ff */
[C---:B------:R-:W-:Y:S08]  /*3630*/  HMMA.16816.F32.BF16 R56, R36.reuse, R40, RZ ;  /* 0x000000282438723c */ /* 0x040ff000000418ff */
[----:B------:R-:W-:Y:S01]  /*3640*/  HMMA.16816.F32.BF16 R36, R36, R42, RZ ;  /* 0x0000002a2424723c */ /* 0x000fe200000418ff */
[----:B------:R-:W-:Y:S07]  /*3650*/  LDSM.16.M88.4 R40, [R183] ;  /* 0x00000000b728783b */ /* 0x000fee0000000200 */
[C---:B------:R-:W-:Y:S08]  /*3660*/  HMMA.16816.F32.BF16 R28, R52.reuse, R8, R28 ;  /* 0x00000008341c723c */ /* 0x040ff0000004181c */
[C---:B------:R-:W-:Y:S01]  /*3670*/  HMMA.16816.F32.BF16 R24, R52.reuse, R10, R24 ;  /* 0x0000000a3418723c */ /* 0x040fe20000041818 */
[----:B------:R-:W-:Y:S07]  /*3680*/  LDSM.16.M88.4 R8, [R0] ;  /* 0x000000000008783b */ /* 0x000fee0000000200 */
[----:B------:R-:W-:Y:S01]  /*3690*/  HMMA.16816.F32.BF16 R16, R52, R6, R16 ;  /* 0x000000063410723c */ /* 0x000fe20000041810 */
[----:B------:R-:W1:Y:S07]  /*36a0*/  LDSM.16.M88.4 R4, [R0+0x800] ;  /* 0x000800000004783b */ /* 0x000e6e0000000200 */
[----:B--2---:R-:W-:Y:S08]  /*36b0*/  HMMA.16816.F32.BF16 R20, R44, R12, R20 ;  /* 0x0000000c2c14723c */ /* 0x004ff00000041814 */
        /* <DEDUP_REMOVED lines=8> */
[C---:B------:R-:W-:Y:S01]  /*3740*/  HMMA.16816.F32.BF16 R24, R44.reuse, R34, R24 ;  /* 0x000000222c18723c */ /* 0x040fe20000041818 */
[----:B------:R-:W-:Y:S07]  /*3750*/  LDSM.16.M88.4 R32, [R186+0x2000] ;  /* 0x00200000ba20783b */ /* 0x000fee0000000200 */
[----:B------:R-:W-:Y:S01]  /*3760*/  HMMA.16816.F32.BF16 R16, R44, R14, R16 ;  /* 0x0000000e2c10723c */ /* 0x000fe20000041810 */
[----:B------:R-:W2:Y:S07]  /*3770*/  LDSM.16.M88.4 R12, [R186+0x2800] ;  /* 0x00280000ba0c783b */ /* 0x000eae0000000200 */
[----:B-1----:R-:W-:Y:S08]  /*3780*/  HMMA.16816.F32.BF16 R20, R40, R4, R20 ;  /* 0x000000042814723c */ /* 0x002ff00000041814 */
[C---:B------:R-:W-:Y:S08]  /*3790*/  HMMA.16816.F32.BF16 R64, R44.reuse, R76, R64 ;  /* 0x0000004c2c40723c */ /* 0x040ff00000041840 */
[C---:B------:R-:W-:Y:S01]  /*37a0*/  HMMA.16816.F32.BF16 R60, R44.reuse, R78, R60 ;  /* 0x0000004e2c3c723c */ /* 0x040fe2000004183c */
[----:B------:R-:W-:Y:S07]  /*37b0*/  LDSM.16.M88.4 R76, [R186+0x3000] ;  /* 0x00300000ba4c783b */ /* 0x000fee0000000200 */
[C---:B------:R-:W-:Y:S08]  /*37c0*/  HMMA.16816.F32.BF16 R56, R44.reuse, R48, R56 ;  /* 0x000000302c38723c */ /* 0x040ff00000041838 */
[----:B------:R-:W-:Y:S01]  /*37d0*/  HMMA.16816.F32.BF16 R52, R44, R50, R52 ;  /* 0x000000322c34723c */ /* 0x000fe20000041834 */
[----:B------:R-:W-:Y:S04]  /*37e0*/  LDSM.16.M88.4 R44, [R185+0x4000] ;  /* 0x00400000b92c783b */ /* 0x000fe80000000200 */
[----:B------:R-:W-:Y:S03]  /*37f0*/  LDSM.16.M88.4 R48, [R186+0x3800] ;  /* 0x00380000ba30783b */ /* 0x000fe60000000200 */
[C---:B------:R-:W-:Y:S08]  /*3800*/  HMMA.16816.F32.BF16 R28, R40.reuse, R8, R28 ;  /* 0x00000008281c723c */ /* 0x040ff0000004181c */
[C---:B------:R-:W-:Y:S01]  /*3810*/  HMMA.16816.F32.BF16 R24, R40.reuse, R10, R24 ;  /* 0x0000000a2818723c */ /* 0x040fe20000041818 */
[----:B------:R-:W-:Y:S07]  /*3820*/  LDSM.16.M88.4 R8, [R81+0x2000] ;  /* 0x002000005108783b */ /* 0x000fee0000000200 */
        /* <DEDUP_REMOVED lines=49> */
[C---:B------:R-:W-:Y:S01]  /*3b40*/  HMMA.16816.F32.BF16 R16, R48.reuse, R6, R16 ;  /* 0x000000063010723c */ /* 0x040fe20000041810 */
[----:B------:R-:W1:Y:S07]  /*3b50*/  LDSM.16.M88.4 R4, [R81+0x4800] ;  /* 0x004800005104783b */ /* 0x000e6e0000000200 */
[C---:B------:R-:W-:Y:S08]  /*3b60*/  HMMA.16816.F32.BF16 R28, R48.reuse, R8, R28 ;  /* 0x00000008301c723c */ /* 0x040ff0000004181c */
[----:B------:R-:W-:Y:S01]  /*3b70*/  HMMA.16816.F32.BF16 R24, R48, R10, R24 ;  /* 0x0000000a3018723c */ /* 0x000fe20000041818 */
[----:B------:R-:W3:Y:S07]  /*3b80*/  LDSM.16.M88.4 R8, [R81+0x4000] ;  /* 0x004000005108783b */ /* 0x000eee0000000200 */
        /* <DEDUP_REMOVED lines=9> */
[----:B------:R-:W2:Y:S07]  /*3c20*/  LDSM.16.M88.4 R40, [R2+0x4800] ;  /* 0x004800000228783b */ /* 0x000eae0000000200 */
[C---:B------:R-:W-:Y:S08]  /*3c30*/  HMMA.16816.F32.BF16 R28, R12.reuse, R44, R28 ;  /* 0x0000002c0c1c723c */ /* 0x040ff0000004181c */
[----:B------:R-:W-:Y:S01]  /*3c40*/  HMMA.16816.F32.BF16 R24, R12, R46, R24 ;  /* 0x0000002e0c18723c */ /* 0x000fe20000041818 */
[----:B------:R-:W4:Y:S07]  /*3c50*/  LDSM.16.M88.4 R44, [R2+0x4000] ;  /* 0x00400000022c783b */ /* 0x000f2e0000000200 */
[----:B-1----:R-:W-:Y:S08]  /*3c60*/  HMMA.16816.F32.BF16 R20, R76, R4, R20 ;  /* 0x000000044c14723c */ /* 0x002ff00000041814 */
[C---:B------:R-:W-:Y:S08]  /*3c70*/  HMMA.16816.F32.BF16 R64, R12.reuse, R36, R64 ;  /* 0x000000240c40723c */ /* 0x040ff00000041840 */
[C---:B------:R-:W-:Y:S01]  /*3c80*/  HMMA.16816.F32.BF16 R60, R12.reuse, R38, R60 ;  /* 0x000000260c3c723c */ /* 0x040fe2000004183c */
[----:B------:R-:W-:Y:S07]  /*3c90*/  LDSM.16.M88.4 R36, [R2+0x5000] ;  /* 0x005000000224783b */ /* 0x000fee0000000200 */
[C---:B------:R-:W-:Y:S08]  /*3ca0*/  HMMA.16816.F32.BF16 R56, R12.reuse, R32, R56 ;  /* 0x000000200c38723c */ /* 0x040ff00000041838 */
[----:B------:R-:W-:Y:S01]  /*3cb0*/  HMMA.16816.F32.BF16 R52, R12, R34, R52 ;  /* 0x000000220c34723c */ /* 0x000fe20000041834 */
[----:B------:R-:W-:Y:S04]  /*3cc0*/  LDSM.16.M88.4 R12, [R183+0x8000] ;  /* 0x00800000b70c783b */ /* 0x000fe80000000200 */
[----:B------:R1:W-:Y:S03]  /*3cd0*/  LDSM.16.M88.4 R32, [R2+0x5800] ;  /* 0x005800000220783b */ /* 0x0003e60000000200 */
[C---:B------:R-:W-:Y:S01]  /*3ce0*/  HMMA.16816.F32.BF16 R16, R76.reuse, R6, R16 ;  /* 0x000000064c10723c */ /* 0x040fe20000041810 */
[----:B------:R-:W5:Y:S07]  /*3cf0*/  LDSM.16.M88.4 R4, [R0+0x4800] ;  /* 0x004800000004783b */ /* 0x000f6e0000000200 */
[C---:B---3--:R-:W-:Y:S08]  /*3d00*/  HMMA.16816.F32.BF16 R28, R76.reuse, R8, R28 ;  /* 0x000000084c1c723c */ /* 0x048ff0000004181c */
[----:B------:R-:W-:Y:S01]  /*3d10*/  HMMA.16816.F32.BF16 R24, R76, R10, R24 ;  /* 0x0000000a4c18723c */ /* 0x000fe20000041818 */
[----:B------:R-:W3:Y:S01]  /*3d20*/  LDSM.16.M88.4 R8, [R0+0x4000] ;  /* 0x004000000008783b */ /* 0x000ee20000000200 */
[----:B-1----:R-:W-:-:S06]  /*3d30*/  IMAD.IADD R2, R210, 0x1, R193 ;  /* 0x00000001d2027824 */ /* 0x002fcc00078e02c1 */
[----:B--2---:R-:W-:Y:S08]  /*3d40*/  HMMA.16816.F32.BF16 R20, R48, R40, R20 ;  /* 0x000000283014723c */ /* 0x004ff00000041814 */
[C---:B------:R-:W-:Y:S08]  /*3d50*/  HMMA.16816.F32.BF16 R64, R76.reuse, R72, R64 ;  /* 0x000000484c40723c */ /* 0x040ff00000041840 */
[C---:B------:R-:W-:Y:S08]  /*3d60*/  HMMA.16816.F32.BF16 R60, R76.reuse, R74, R60 ;  /* 0x0000004a4c3c723c */ /* 0x040ff0000004183c */
[C---:B------:R-:W-:Y:S08]  /*3d70*/  HMMA.16816.F32.BF16 R56, R76.reuse, R68, R56 ;  /* 0x000000444c38723c */ /* 0x040ff00000041838 */
[----:B------:R-:W-:Y:S08]  /*3d80*/  HMMA.16816.F32.BF16 R52, R76, R70, R52 ;  /* 0x000000464c34723c */ /* 0x000ff00000041834 */
[C---:B----4-:R-:W-:Y:S08]  /*3d90*/  HMMA.16816.F32.BF16 R28, R48.reuse, R44, R28 ;  /* 0x0000002c301c723c */ /* 0x050ff0000004181c */
[C---:B------:R-:W-:Y:S01]  /*3da0*/  HMMA.16816.F32.BF16 R24, R48.reuse, R46, R24 ;  /* 0x0000002e3018723c */ /* 0x040fe20000041818 */
[----:B------:R-:W-:Y:S07]  /*3db0*/  LDSM.16.M88.4 R44, [R0+0x5000] ;  /* 0x00500000002c783b */ /* 0x000fee0000000200 */
[----:B------:R-:W-:Y:S01]  /*3dc0*/  HMMA.16816.F32.BF16 R16, R48, R42, R16 ;  /* 0x0000002a3010723c */ /* 0x000fe20000041810 */
[----:B------:R1:W-:Y:S07]  /*3dd0*/  LDSM.16.M88.4 R40, [R0+0x5800] ;  /* 0x005800000028783b */ /* 0x0003ee0000000200 */
[----:B-----5:R-:W-:Y:S07]  /*3de0*/  HMMA.16816.F32.BF16 R20, R12, R4, R20 ;  /* 0x000000040c14723c */ /* 0x020fee0000041814 */
[----:B------:R-:W-:Y:S01]  /*3df0*/  @P2 IMAD.HI.U32 R4, R2, c[0x0][0x2c8], RZ ;  /* 0x0000b20002042a27 */ /* 0x000fe200078e00ff */
[----:B------:R-:W-:Y:S01]  /*3e00*/  HMMA.16816.F32.BF16 R64, R48, R36, R64 ;  /* 0x000000243040723c */ /* 0x000fe20000041840 */
[----:B------:R-:W-:-:S04]  /*3e10*/  IADD3 R5, R227, 0x1, -R80 ;  /* 0x00000001e3057810 */ /* 0x000fc80007ffe850 */
[----:B------:R-:W-:Y:S01]  /*3e20*/  IADD3 R5, -R228, R5, -R209 ;  /* 0x00000005e4057210 */ /* 0x000fe20007ffe9d1 */
[----:B-1----:R-:W-:Y:S01]  /*3e30*/  IMAD.MOV.U32 R0, RZ, RZ, R2 ;  /* 0x000000ffff007224 */ /* 0x002fe200078e0002 */
[----:B------:R-:W-:Y:S01]  /*3e40*/  @P2 SHF.R.U32.HI R0, RZ, c[0x0][0x2cc], R4 ;  /* 0x0000b300ff002a19 */ /* 0x000fe20000011604 */
[C---:B------:R-:W-:Y:S04]  /*3e50*/  HMMA.16816.F32.BF16 R60, R48.reuse, R38, R60 ;  /* 0x00000026303c723c */ /* 0x040fe8000004183c */
[----:B------:R-:W1:Y:S04]  /*3e60*/  SHFL.IDX PT, R2, R0, RZ, 0x1c1f ;  /* 0x001c1fff00027589 */ /* 0x000e6800000e0000 */
[C---:B------:R-:W-:Y:S08]  /*3e70*/  HMMA.16816.F32.BF16 R56, R48.reuse, R32, R56 ;  /* 0x000000203038723c */ /* 0x040ff00000041838 */
[----:B------:R-:W-:Y:S08]  /*3e80*/  HMMA.16816.F32.BF16 R52, R48, R34, R52 ;  /* 0x000000223034723c */ /* 0x000ff00000041834 */
[C---:B------:R-:W-:Y:S07]  /*3e90*/  HMMA.16816.F32.BF16 R16, R12.reuse, R6, R16 ;  /* 0x000000060c10723c */ /* 0x040fee0000041810 */
[C---:B------:R-:W-:Y:S01]  /*3ea0*/  IADD3 R7, R5.reuse, c[0x0][0x328], RZ ;  /* 0x0000ca0005077a10 */ /* 0x040fe20007ffe0ff */
[----:B---3--:R-:W-:Y:S01]  /*3eb0*/  HMMA.16816.F32.BF16 R28, R12, R8, R28 ;  /* 0x000000080c1c723c */ /* 0x008fe2000004181c */
[----:B------:R-:W-:-:S06]  /*3ec0*/  IADD3 R5, R5, UR4, RZ ;  /* 0x0000000405057c10 */ /* 0x000fcc000fffe0ff */
[----:B------:R-:W-:Y:S01]  /*3ed0*/  IADD3 R9, -R209, R227, -R80 ;  /* 0x000000e3d1097210 */ /* 0x000fe20007ffe950 */
[C---:B------:R-:W-:Y:S07]  /*3ee0*/  HMMA.16816.F32.BF16 R24, R12.reuse, R10, R24 ;  /* 0x0000000a0c18723c */ /* 0x040fee0000041818 */
[--C-:B-1----:R-:W-:Y:S01]  /*3ef0*/  IMAD.IADD R11, R5, 0x1, R2.reuse ;  /* 0x00000001050b7824 */ /* 0x102fe200078e0202 */
[C---:B------:R-:W-:Y:S08]  /*3f00*/  HMMA.16816.F32.BF16 R64, R12.reuse, R44, R64 ;  /* 0x0000002c0c40723c */ /* 0x040ff00000041840 */
[C---:B------:R-:W-:Y:S08]  /*3f10*/  HMMA.16816.F32.BF16 R60, R12.reuse, R46, R60 ;  /* 0x0000002e0c3c723c */ /* 0x040ff0000004183c */
[C---:B------:R-:W-:Y:S08]  /*3f20*/  HMMA.16816.F32.BF16 R56, R12.reuse, R40, R56 ;  /* 0x000000280c38723c */ /* 0x040ff00000041838 */
[----:B------:R-:W-:Y:S07]  /*3f30*/  HMMA.16816.F32.BF16 R52, R12, R42, R52 ;  /* 0x0000002a0c34723c */ /* 0x000fee0000041834 */
[----:B------:R-:W-:-:S05]  /*3f40*/  IMAD.IADD R12, R7, 0x1, R2 ;  /* 0x00000001070c7824 */ /* 0x000fca00078e0202 */
        /* <DEDUP_REMOVED lines=13> */
.L_x_4128:
[----:B------:R-:W-:-:S04]  /*4020*/  MOV R2, c[0x0][0x32c] ;  /* 0x0000cb0000027a02 */ /* 0x000fc80000000f00 */
[----:B------:R-:W-:-:S13]  /*4030*/  ISETP.NE.AND P0, PT, R2, 0x1, PT ;  /* 0x000000010200780c */ /* 0x000fda0003f05270 */
[----:B------:R-:W-:-:S05]  /*4040*/  @P0 IMAD.HI.U32 R2, R13, c[0x0][0x330], RZ ;  /* 0x0000cc000d020a27 */ /* 0x000fca00078e00ff */
[----:B------:R-:W-:Y:S02]  /*4050*/  @P0 SHF.R.U32.HI R13, RZ, c[0x0][0x334], R2 ;  /* 0x0000cd00ff0d0a19 */ /* 0x000fe40000011602 */
.L_x_4129:
[----:B------:R-:W-:Y:S05]  /*4060*/  BSYNC B0 ;  /* 0x0000000000007941 */ /* 0x000fea0003800000 */
.L_x_4127:
[----:B------:R-:W-:-:S04]  /*4070*/  IMAD R2, R13, c[0x0][0x32c], -R80 ;  /* 0x0000cb000d027a24 */ /* 0x000fc800078e0a50 */
[----:B------:R-:W-:-:S05]  /*4080*/  IMAD.IADD R2, R2, 0x1, -R209 ;  /* 0x0000000102027824 */ /* 0x000fca00078e0ad1 */
[----:B------:R-:W-:Y:S02]  /*4090*/  IADD3 R13, R2, c[0x0][0x32c], RZ ;  /* 0x0000cb00020d7a10 */ /* 0x000fe40007ffe0ff */
[----:B------:R-:W-:Y:S02]  /*40a0*/  IMNMX R11, R11, R2, !PT ;  /* 0x000000020b0b7217 */ /* 0x000fe40007800200 */
[----:B------:R-:W-:Y:S02]  /*40b0*/  IMNMX R12, R12, R13, PT ;  /* 0x0000000d0c0c7217 */ /* 0x000fe40003800200 */
.L_x_4126:
[----:B------:R-:W-:Y:S01]  /*40c0*/  ISETP.GT.AND P0, PT, R133, RZ, PT ;  /* 0x000000ff8500720c */ /* 0x000fe20003f04270 */
        /* <DEDUP_REMOVED lines=11> */
[----:B------:R-:W-:Y:S01]  /*4180*/  FSEL R24, R24, -INF , !P5 ;  /* 0xff80000018187808 */ /* 0x000fe20006800000 */
[--C-:B-1----:R-:W-:Y:S01]  /*4190*/  IMAD.IADD R0, R7, 0x1, R2.reuse ;  /* 0x0000000107007824 */ /* 0x102fe200078e0202 */
[----:B------:R-:W-:Y:S01]  /*41a0*/  FSEL R8, R25, -INF , !P4 ;  /* 0xff80000019087808 */ /* 0x000fe20006000000 */
[----:B------:R-:W-:Y:S01]  /*41b0*/  IMAD.IADD R7, R5, 0x1, R2 ;  /* 0x0000000105077824 */ /* 0x000fe200078e0202 */
        /* <DEDUP_REMOVED lines=49> */
.L_x_4132:
[----:B------:R-:W-:-:S04]  /*44d0*/  MOV R2, c[0x0][0x32c] ;  /* 0x0000cb0000027a02 */ /* 0x000fc80000000f00 */
[----:B------:R-:W-:-:S13]  /*44e0*/  ISETP.NE.AND P4, PT, R2, 0x1, PT ;  /* 0x000000010200780c */ /* 0x000fda0003f85270 */
[----:B------:R-:W-:-:S05]  /*44f0*/  @P4 IMAD.HI.U32 R2, R5, c[0x0][0x330], RZ ;  /* 0x0000cc0005024a27 */ /* 0x000fca00078e00ff */
[----:B------:R-:W-:Y:S02]  /*4500*/  @P4 SHF.R.U32.HI R5, RZ, c[0x0][0x334], R2 ;  /* 0x0000cd00ff054a19 */ /* 0x000fe40000011602 */
.L_x_4133:
[----:B------:R-:W-:Y:S05]  /*4510*/  BSYNC B0 ;  /* 0x0000000000007941 */ /* 0x000fea0003800000 */
.L_x_4131:
[----:B------:R-:W-:-:S04]  /*4520*/  IMAD R2, R5, c[0x0][0x32c], -R80 ;  /* 0x0000cb0005027a24 */ /* 0x000fc800078e0a50 */
[----:B------:R-:W-:-:S05]  /*4530*/  IMAD.IADD R2, R2, 0x1, -R209 ;  /* 0x0000000102027824 */ /* 0x000fca00078e0ad1 */
[----:B------:R-:W-:Y:S02]  /*4540*/  IADD3 R5, R2, c[0x0][0x32c], RZ ;  /* 0x0000cb0002057a10 */ /* 0x000fe40007ffe0ff */
[----:B------:R-:W-:Y:S02]  /*4550*/  IMNMX R7, R7, R2, !PT ;  /* 0x0000000207077217 */ /* 0x000fe40007800200 */
[----:B------:R-:W-:Y:S02]  /*4560*/  IMNMX R0, R0, R5, PT ;  /* 0x0000000500007217 */ /* 0x000fe40003800200 */
.L_x_4130:
[----:B------:R-:W-:Y:S01]  /*4570*/  ISETP.GT.AND P6, PT, R7, RZ, P0 ;  /* 0x000000ff0700720c */ /* 0x000fe200007c4270 */
[----:B------:R-:W-:-:S04]  /*4580*/  DEPBAR.LE SB0, 0x2 ;  /* 0x000080800000791a */ /* 0x000fc80000000000 */
[----:B------:R-:W-:Y:S01]  /*4590*/  BAR.SYNC.DEFER_BLOCKING 0x0 ;  /* 0x0000000000007b1d */ /* 0x000fe20000010000 */
[----:B------:R-:W-:Y:S01]  /*45a0*/  ISETP.GT.AND P5, PT, R7, 0x1, P0 ;  /* 0x000000010700780c */ /* 0x000fe200007a4270 */
[C---:B------:R-:W-:Y:S01]  /*45b0*/  IMAD.IADD R164, R187.reuse, 0x1, R182 ;  /* 0x00000001bba47824 */ /* 0x040fe200078e02b6 */
[----:B------:R-:W-:Y:S01]  /*45c0*/  FMNMX.FTZ R5, R28, R10, !PT ;  /* 0x0000000a1c057209 */ /* 0x000fe20007810000 */
[----:B------:R-:W-:Y:S01]  /*45d0*/  IMAD.IADD R156, R187, 0x1, R181 ;  /* 0x00000001bb9c7824 */ /* 0x000fe200078e02b5 */
[C---:B------:R-:W-:Y:S01]  /*45e0*/  ISETP.LT.OR P6, PT, R0.reuse, 0x1, P6 ;  /* 0x000000010000780c */ /* 0x040fe200037c1670 */
[----:B------:R-:W-:Y:S01]  /*45f0*/  BSSY B0, `(.L_x_4134) ;  /* 0x0000173000007945 */ /* 0x000fe20003800000 */
[----:B------:R-:W-:Y:S02]  /*4600*/  ISETP.LT.OR P5, PT, R0, 0x2, P5 ;  /* 0x000000020000780c */ /* 0x000fe40002fa1670 */
[----:B------:R-:W-:Y:S02]  /*4610*/  ISETP.GT.AND P4, PT, R7, 0x8, P0 ;  /* 0x000000080700780c */ /* 0x000fe40000784270 */
[----:B------:R-:W-:-:S02]  /*4620*/  FMNMX.FTZ R5, R24, R5, !PT ;  /* 0x0000000518057209 */ /* 0x000fc40007810000 */
[----:B------:R-:W-:Y:S02]  /*4630*/  FSEL R30, R30, -INF , !P6 ;  /* 0xff8000001e1e7808 */ /* 0x000fe40007000000 */
[----:B------:R-:W-:Y:S02]  /*4640*/  FSEL R31, R31, -INF , !P5 ;  /* 0xff8000001f1f7808 */ /* 0x000fe40006800000 */
[----:B------:R-:W-:Y:S02]  /*4650*/  ISETP.LT.OR P4, PT, R0, 0x9, P4 ;  /* 0x000000090000780c */ /* 0x000fe40002781670 */
[C---:B------:R-:W-:Y:S02]  /*4660*/  ISETP.GT.AND P6, PT, R7.reuse, 0x9, P0 ;  /* 0x000000090700780c */ /* 0x040fe400007c4270 */
[----:B------:R-:W-:Y:S02]  /*4670*/  FMNMX.FTZ R9, R8, R5, !PT ;  /* 0x0000000508097209 */ /* 0x000fe40007810000 */
[----:B------:R-:W-:Y:S01]  /*4680*/  ISETP.GT.AND P5, PT, R7, 0x10, P0 ;  /* 0x000000100700780c */ /* 0x000fe200007a4270 */
[----:B------:R-:W-:Y:S01]  /*4690*/  LDSM.16.MT88.4 R40, [R182+0x2000] ;  /* 0x00200000b628783b */ /* 0x000fe20000004200 */
[----:B------:R-:W-:-:S02]  /*46a0*/  FSEL R5, R26, -INF , !P4 ;  /* 0xff8000001a057808 */ /* 0x000fc40006000000 */
[----:B------:R-:W-:Y:S01]  /*46b0*/  ISETP.LT.OR P6, PT, R0, 0xa, P6 ;  /* 0x0000000a0000780c */ /* 0x000fe200037c1670 */
[----:B------:R-:W-:Y:S01]  /*46c0*/  LDSM.16.MT88.4 R124, [R182] ;  /* 0x00000000b67c783b */ /* 0x000fe20000004200 */
[----:B------:R-:W-:Y:S02]  /*46d0*/  FMNMX.FTZ R2, R30, R31, !PT ;  /* 0x0000001f1e027209 */ /* 0x000fe40007810000 */
[----:B------:R-:W-:Y:S01]  /*46e0*/  ISETP.GT.AND P4, PT, R7, 0x11, P0 ;  /* 0x000000110700780c */ /* 0x000fe20000784270 */
[----:B------:R-:W-:Y:S01]  /*46f0*/  LDSM.16.MT88.4 R104, [R164] ;  /* 0x00000000a468783b */ /* 0x000fe20000004200 */
[----:B------:R-:W-:Y:S02]  /*4700*/  FMNMX.FTZ R9, R20, R9, !PT ;  /* 0x0000000914097209 */ /* 0x000fe40007810000 */
[----:B------:R-:W-:Y:S01]  /*4710*/  ISETP.LT.OR P5, PT, R0, 0x11, P5 ;  /* 0x000000110000780c */ /* 0x000fe20002fa1670 */
[----:B------:R-:W-:Y:S01]  /*4720*/  LDSM.16.MT88.4 R112, [R181] ;  /* 0x00000000b570783b */ /* 0x000fe20000004200 */
[----:B------:R-:W-:-:S02]  /*4730*/  FSEL R27, R27, -INF , !P6 ;  /* 0xff8000001b1b7808 */ /* 0x000fc40007000000 */
[----:B------:R-:W-:Y:S01]  /*4740*/  FMNMX.FTZ R2, R5, R2, !PT ;  /* 0x0000000205027209 */ /* 0x000fe20007810000 */
[----:B------:R-:W-:Y:S01]  /*4750*/  LDSM.16.MT88.4 R120, [R225] ;  /* 0x00000000e178783b */ /* 0x000fe20000004200 */
[----:B------:R-:W-:Y:S02]  /*4760*/  ISETP.LT.OR P4, PT, R0, 0x12, P4 ;  /* 0x000000120000780c */ /* 0x000fe40002781670 */
[----:B------:R-:W-:Y:S01]  /*4770*/  FMNMX.FTZ R9, R6, R9, !PT ;  /* 0x0000000906097209 */ /* 0x000fe20007810000 */
[----:B------:R-:W-:Y:S01]  /*4780*/  LDSM.16.MT88.4 R48, [R164+0x2000] ;  /* 0x00200000a430783b */ /* 0x000fe20000004200 */
[----:B------:R-:W-:Y:S02]  /*4790*/  FSEL R11, R22, -INF , !P5 ;  /* 0xff800000160b7808 */ /* 0x000fe40006800000 */
        /* <DEDUP_REMOVED lines=12> */
[----:B------:R-:W-:Y:S01]  /*4860*/  ISETP.LT.OR P4, PT, R0, 0x1a, P4 ;  /* 0x0000001a0000780c */ /* 0x000fe20002781670 */
[----:B------:R-:W-:Y:S01]  /*4870*/  LDSM.16.MT88.4 R32, [R181+0x800] ;  /* 0x00080000b520783b */ /* 0x000fe20000004200 */
[----:B------:R-:W-:Y:S02]  /*4880*/  FSEL R9, R18, -INF , !P5 ;  /* 0xff80000012097808 */ /* 0x000fe40006800000 */
[----:B------:R-:W-:Y:S02]  /*4890*/  ISETP.GT.AND P5, PT, R7, 0x20, P0 ;  /* 0x000000200700780c */ /* 0x000fe400007a4270 */
[----:B------:R-:W-:Y:S02]  /*48a0*/  FMNMX.FTZ R2, R23, R2, !PT ;  /* 0x0000000217027209 */ /* 0x000fe40007810000 */
[----:B------:R-:W-:Y:S02]  /*48b0*/  FSEL R19, R19, -INF , !P4 ;  /* 0xff80000013137808 */ /* 0x000fe40006000000 */
[----:B------:R-:W-:-:S02]  /*48c0*/  ISETP.GT.AND P4, PT, R7, 0x21, P0 ;  /* 0x000000210700780c */ /* 0x000fc40000784270 */
[----:B------:R-:W-:Y:S02]  /*48d0*/  ISETP.LT.OR P5, PT, R0, 0x21, P5 ;  /* 0x000000210000780c */ /* 0x000fe40002fa1670 */
[----:B------:R-:W-:Y:S02]  /*48e0*/  FMNMX.FTZ R2, R9, R2, !PT ;  /* 0x0000000209027209 */ /* 0x000fe40007810000 */
[----:B------:R-:W-:Y:S02]  /*48f0*/  FMNMX.FTZ R13, R158, R13, !PT ;  /* 0x0000000d9e0d7209 */ /* 0x000fe40007810000 */
[----:B------:R-:W-:Y:S02]  /*4900*/  ISETP.LT.OR P4, PT, R0, 0x22, P4 ;  /* 0x000000220000780c */ /* 0x000fe40002781670 */
[----:B------:R-:W-:Y:S02]  /*4910*/  FSEL R177, R66, -INF , !P5 ;  /* 0xff80000042b17808 */ /* 0x000fe40006800000 */
[----:B------:R-:W-:-:S02]  /*4920*/  ISETP.GT.AND P5, PT, R7, 0x28, P0 ;  /* 0x000000280700780c */ /* 0x000fc400007a4270 */
[----:B------:R-:W-:Y:S02]  /*4930*/  FMNMX.FTZ R12, R19, R2, !PT ;  /* 0x00000002130c7209 */ /* 0x000fe40007810000 */
[----:B------:R-:W-:Y:S02]  /*4940*/  FMNMX.FTZ R13, R168, R13, !PT ;  /* 0x0000000da80d7209 */ /* 0x000fe40007810000 */
[----:B------:R-:W-:Y:S02]  /*4950*/  FSEL R167, R67, -INF , !P4 ;  /* 0xff80000043a77808 */ /* 0x000fe40006000000 */
[----:B------:R-:W-:Y:S01]  /*4960*/  ISETP.GT.AND P4, PT, R7, 0x29, P0 ;  /* 0x000000290700780c */ /* 0x000fe20000784270 */
[----:B------:R-:W-:Y:S01]  /*4970*/  LDSM.16.MT88.4 R64, [R156+0x2000] ;  /* 0x002000009c40783b */ /* 0x000fe20000004200 */
        /* <DEDUP_REMOVED lines=8> */
[----:B------:R-:W-:Y:S02]  /*4a00*/  FSEL R173, R63, -INF , !P4 ;  /* 0xff8000003fad7808 */ /* 0x000fe40006000000 */
        /* <DEDUP_REMOVED lines=12> */
[----:B------:R-:W-:Y:S01]  /*4ad0*/  LDSM.16.MT88.4 R56, [R181+0x2000] ;  /* 0x00200000b538783b */ /* 0x000fe20000004200 */
[----:B------:R-:W-:Y:S02]  /*4ae0*/  FMNMX.FTZ R12, R169, R12, !PT ;  /* 0x0000000ca90c7209 */ /* 0x000fe40007810000 */
[----:B------:R-:W-:Y:S02]  /*4af0*/  FMNMX.FTZ R13, R142, R13, !PT ;  /* 0x0000000d8e0d7209 */ /* 0x000fe40007810000 */
[----:B------:R-:W-:Y:S02]  /*4b00*/  ISETP.LT.OR P0, PT, R0, 0x3a, P0 ;  /* 0x0000003a0000780c */ /* 0x000fe40000701670 */
[----:B------:R-:W-:Y:S02]  /*4b10*/  FSEL R141, R54, -INF , !P4 ;  /* 0xff800000368d7808 */ /* 0x000fe40006000000 */
[----:B------:R-:W-:-:S02]  /*4b20*/  FMNMX.FTZ R12, R143, R12, !PT ;  /* 0x0000000c8f0c7209 */ /* 0x000fc40007810000 */
[----:B------:R-:W-:Y:S02]  /*4b30*/  FMNMX.FTZ R2, R140, R13, !PT ;  /* 0x0000000d8c027209 */ /* 0x000fe40007810000 */
[----:B------:R-:W-:Y:S02]  /*4b40*/  FSEL R165, R55, -INF , !P0 ;  /* 0xff80000037a57808 */ /* 0x000fe40004000000 */
[----:B------:R-:W-:Y:S01]  /*4b50*/  FMNMX.FTZ R12, R141, R12, !PT ;  /* 0x0000000c8d0c7209 */ /* 0x000fe20007810000 */
[----:B------:R-:W1:Y:S03]  /*4b60*/  SHFL.BFLY PT, R13, R2, 0x2, 0x1f ;  /* 0x0c401f00020d7f89 */ /* 0x000e6600000e0000 */
        /* <DEDUP_REMOVED lines=23> */
[----:B------:R-:W-:Y:S01]  /*4ce0*/  LDSM.16.MT88.4 R28, [R156+0x800] ;  /* 0x000800009c1c783b */ /* 0x000fe20000004200 */
        /* <DEDUP_REMOVED lines=11> */
[----:B------:R-:W3:Y:S01]  /*4da0*/  LDSM.16.MT88.4 R8, [R182+0x2800] ;  /* 0x00280000b608783b */ /* 0x000ee20000004200 */
[--C-:B------:R-:W-:Y:S02]  /*4db0*/  FFMA.FTZ R151, R20, c[0x0][0x2d0], -R171.reuse ;  /* 0x0000b40014977a23 */ /* 0x100fe400000108ab */
[----:B------:R-:W-:Y:S01]  /*4dc0*/  FFMA.FTZ R144, R23, c[0x0][0x2d0], -R162 ;  /* 0x0000b40017907a23 */ /* 0x000fe200000108a2 */
[----:B------:R-:W4:Y:S01]  /*4dd0*/  MUFU.EX2 R150, R150 ;  /* 0x0000009600967308 */ /* 0x000f220000000800 */
[----:B------:R-:W5:Y:S01]  /*4de0*/  LDSM.16.MT88.4 R16, [R181+0x2800] ;  /* 0x00280000b510783b */ /* 0x000f620000004200 */
        /* <DEDUP_REMOVED lines=29> */
[----:B----4-:R-:W-:-:S02]  /*4fc0*/  F2FP.BF16.PACK_AB R99, R148, R153 ;  /* 0x000000999463723e */ /* 0x010fc400000010ff */
        /* <DEDUP_REMOVED lines=61> */
[----:B---3--:R-:W-:Y:S01]  /*53a0*/  HMMA.16816.F32.BF16 R36, R4, R8, R36 ;  /* 0x000000080424723c */ /* 0x008fe20000041824 */
[----:B------:R-:W-:-:S07]  /*53b0*/  FADD.FTZ R147, R134, R147 ;  /* 0x0000009386937221 */ /* 0x000fce0000010000 */
[C---:B------:R-:W-:Y:S01]  /*53c0*/  HMMA.16816.F32.BF16 R40, R4.reuse, R10, R40 ;  /* 0x0000000a0428723c */ /* 0x040fe20000041828 */
[----:B------:R-:W1:Y:S07]  /*53d0*/  LDSM.16.MT88.4 R8, [R164+0x4800] ;  /* 0x00480000a408783b */ /* 0x000e6e0000004200 */
[C---:B-----5:R-:W-:Y:S08]  /*53e0*/  HMMA.16816.F32.BF16 R52, R4.reuse, R16, R52 ;  /* 0x000000100434723c */ /* 0x060ff00000041834 */
        /* <DEDUP_REMOVED lines=120> */
[----:B------:R-:W-:Y:S11]  /*5b70*/  ISETP.GE.AND P0, PT, R5, R230, PT ;  /* 0x000000e60500720c */ /* 0x000ff60003f06270 */
[----:B------:R-:W-:Y:S02]  /*5b80*/  @!UPT UIADD3 URZ, URZ, URZ, URZ ;  /* 0x0000003f3f3ff290 */ /* 0x000fe4000fffe03f */
        /* <DEDUP_REMOVED lines=25> */
.L_x_4135:
[----:B------:R-:W-:Y:S05]  /*5d20*/  BSYNC B0 ;  /* 0x0000000000007941 */ /* 0x000fea0003800000 */
.L_x_4134:
[----:B------:R-:W-:Y:S01]  /*5d30*/  @P2 IMAD.HI.U32 R4, R193, c[0x0][0x2c8], RZ ;  /* 0x0000b200c1042a27 */ /* 0x000fe200078e00ff */
[----:B------:R-:W0:Y:S01]  /*5d40*/  LDGDEPBAR ;  /* 0x00000000000079af */ /* 0x000e220000000000 */
[----:B------:R-:W-:-:S02]  /*5d50*/  IADD3 R241, R133, -0x2, RZ ;  /* 0xfffffffe85f17810 */ /* 0x000fc40007ffe0ff */
[----:B-1----:R-:W-:Y:S01]  /*5d60*/  IMAD.MOV.U32 R6, RZ, RZ, R193 ;  /* 0x000000ffff067224 */ /* 0x002fe200078e00c1 */
        /* <DEDUP_REMOVED lines=15> */
.L_x_4138:
[----:B------:R-:W-:-:S13]  /*5e60*/  ISETP.NE.AND P0, PT, R4, 0x1, PT ;  /* 0x000000010400780c */ /* 0x000fda0003f05270 */
[----:B------:R-:W-:-:S05]  /*5e70*/  @P0 IMAD.HI.U32 R3, R7, c[0x0][0x330], RZ ;  /* 0x0000cc0007030a27 */ /* 0x000fca00078e00ff */
[----:B------:R-:W-:Y:S02]  /*5e80*/  @P0 SHF.R.U32.HI R7, RZ, c[0x0][0x334], R3 ;  /* 0x0000cd00ff070a19 */ /* 0x000fe40000011603 */
.L_x_4139:
[----:B------:R-:W-:Y:S05]  /*5e90*/  BSYNC B0 ;  /* 0x0000000000007941 */ /* 0x000fea0003800000 */
.L_x_4137:
[----:B------:R-:W-:-:S05]  /*5ea0*/  IMAD R4, R7, R4, c[0x0][0x32c] ;  /* 0x0000cb0007047624 */ /* 0x000fca00078e0204 */
[----:B------:R-:W-:-:S04]  /*5eb0*/  IMNMX R5, R5, R4, PT ;  /* 0x0000000405057217 */ /* 0x000fc80003800200 */
.L_x_4136:
        /* <DEDUP_REMOVED lines=12> */
.L_x_4149:
[----:B------:R-:W-:Y:S04]  /*5f80*/  DEPBAR.LE SB0, 0x2 ;  /* 0x000080800000791a */ /* 0x000fe80000000000 */
[----:B------:R-:W-:Y:S01]  /*5f90*/  WARPSYNC 0xffffffff ;  /* 0xffffffff00007948 */ /* 0x000fe20003800000 */
[----:B------:R-:W-:Y:S01]  /*5fa0*/  BAR.SYNC.DEFER_BLOCKING 0x0 ;  /* 0x0000000000007b1d */ /* 0x000fe20000010000 */
[----:B------:R-:W-:Y:S01]  /*5fb0*/  IMAD R133, R134, 0x6000, RZ ;  /* 0x0000600086857824 */ /* 0x000fe200078e02ff */
[----:B------:R-:W-:Y:S03]  /*5fc0*/  ISETP.GE.AND P6, PT, R230, R241, PT ;  /* 0x000000f1e600720c */ /* 0x000fe60003fc6270 */
[----:B------:R-:W-:Y:S04]  /*5fd0*/  IMAD.IADD R189, R186, 0x1, R133 ;  /* 0x00000001babd7824 */ /* 0x000fe800078e0285 */
[--C-:B------:R-:W-:Y:S02]  /*5fe0*/  IMAD.IADD R190, R180, 0x1, R189.reuse ;  /* 0x00000001b4be7824 */ /* 0x100fe400078e02bd */
[C---:B------:R-:W-:Y:S02]  /*5ff0*/  IMAD.IADD R0, R135.reuse, 0x1, R189 ;  /* 0x0000000187007824 */ /* 0x040fe400078e02bd */
[----:B------:R-:W-:Y:S02]  /*6000*/  IMAD.IADD R2, R135, 0x1, R190 ;  /* 0x0000000187027824 */ /* 0x000fe400078e02be */
[----:B------:R-:W-:Y:S01]  /*6010*/  @!P6 IADD3 R246, R241, -0x1, RZ ;  /* 0xfffffffff1f6e810 */ /* 0x000fe20007ffe0ff */
[----:B------:R-:W-:Y:S02]  /*6020*/  @!P6 IMAD.MOV.U32 R191, RZ, RZ, c[0x0][0x208] ;  /* 0x00008200ffbfe624 */ /* 0x000fe400078e00ff */
[----:B------:R-:W-:Y:S01]  /*6030*/  @!P6 IMAD.MOV.U32 R248, RZ, RZ, c[0x0][0x20c] ;  /* 0x00008300fff8e624 */ /* 0x000fe200078e00ff */
[----:B------:R-:W-:Y:S01]  /*6040*/  @!P6 SHF.R.S32.HI R247, RZ, 0x1f, R246 ;  /* 0x0000001ffff7e819 */ /* 0x000fe200000114f6 */
[----:B------:R-:W-:Y:S01]  /*6050*/  @!P6 IMAD.WIDE.U32 R244, R246, c[0x0][0x208], RZ ;  /* 0x00008200f6f4ea25 */ /* 0x000fe200078e00ff */
[----:B------:R-:W-:Y:S03]  /*6060*/  LDSM.16.M88.4 R136, [R188] ;  /* 0x00000000bc88783b */ /* 0x000fe60000000200 */
[----:B------:R-:W-:Y:S01]  /*6070*/  @!P6 IMAD.SHL.U32 R243, R244, 0x40, RZ ;  /* 0x00000040f4f3e824 */ /* 0x000fe200078e00ff */
[----:B------:R-:W-:Y:S01]  /*6080*/  ULDC UR4, c[0x0][0x324] ;  /* 0x0000c90000047ab9 */ /* 0x000fe20000000800 */
[----:B------:R-:W-:Y:S01]  /*6090*/  @!P6 IMAD R247, R247, c[0x0][0x208], RZ ;  /* 0x00008200f7f7ea24 */ /* 0x000fe200078e02ff */
[----:B------:R-:W-:Y:S01]  /*60a0*/  ULOP3.LUT UR4, URZ, UR4, URZ, 0x33, !UPT ;  /* 0x000000043f047292 */ /* 0x000fe2000f8e333f */
[----:B------:R-:W1:Y:S02]  /*60b0*/  LDSM.16.M88.4 R140, [R189] ;  /* 0x00000000bd8c783b */ /* 0x000e640000000200 */
[----:B------:R-:W-:Y:S01]  /*60c0*/  @!P6 IMAD R247, R246, c[0x0][0x20c], R247 ;  /* 0x00008300f6f7ea24 */ /* 0x000fe200078e02f7 */
[-C--:B------:R-:W-:Y:S02]  /*60d0*/  @!P6 IADD3 R246, P5, R243, R234.reuse, RZ ;  /* 0x000000eaf3f6e210 */ /* 0x080fe40007fbe0ff */
[----:B------:R-:W2:Y:S01]  /*60e0*/  LDSM.16.M88.4 R144, [R189+0x800] ;  /* 0x00080000bd90783b */ /* 0x000ea20000000200 */
[----:B------:R-:W-:Y:S01]  /*60f0*/  @!P6 LEA R243, P0, R191, R243, 0x5 ;  /* 0x000000f3bff3e211 */ /* 0x000fe200078028ff */
[----:B------:R-:W-:Y:S03]  /*6100*/  @!P6 IMAD.IADD R247, R245, 0x1, R247 ;  /* 0x00000001f5f7e824 */ /* 0x000fe600078e02f7 */
[----:B------:R-:W3:Y:S02]  /*6110*/  LDSM.16.M88.4 R148, [R189+0x1000] ;  /* 0x00100000bd94783b */ /* 0x000ee40000000200 */
[----:B------:R-:W-:Y:S02]  /*6120*/  @!P6 SHF.L.U64.HI R247, R244, 0x6, R247 ;  /* 0x00000006f4f7e819 */ /* 0x000fe400000102f7 */
[----:B------:R-:W-:Y:S01]  /*6130*/  @!P6 LEA R244, P4, R246, c[0x0][0x1f8], 0x1 ;  /* 0x00007e00f6f4ea11 */ /* 0x000fe200078808ff */
[----:B------:R-:W4:Y:S01]  /*6140*/  LDSM.16.M88.4 R152, [R189+0x1800] ;  /* 0x00180000bd98783b */ /* 0x000f220000000200 */
[----:B------:R-:W-:Y:S01]  /*6150*/  @!P6 LEA.HI.X R191, R191, R247, R248, 0x5, P0 ;  /* 0x000000f7bfbfe211 */ /* 0x000fe200000f2cf8 */
[--C-:B------:R-:W-:Y:S01]  /*6160*/  @!P6 IMAD.X R245, R247, 0x1, R194.reuse, P5 ;  /* 0x00000001f7f5e824 */ /* 0x100fe200028e06c2 */
[----:B------:R-:W-:Y:S02]  /*6170*/  @!P6 ISETP.GE.AND P0, PT, R204, c[0x0][0x1d4], PT ;  /* 0x00007500cc00ea0c */ /* 0x000fe40003f06270 */
[----:B------:R-:W-:Y:S01]  /*6180*/  LDSM.16.M88.4 R156, [R185] ;  /* 0x00000000b99c783b */ /* 0x000fe20000000200 */
[----:B------:R-:W-:Y:S02]  /*6190*/  @!P6 IADD3 R243, P5, R243, R234, RZ ;  /* 0x000000eaf3f3e210 */ /* 0x000fe40007fbe0ff */
[----:B------:R-:W-:Y:S02]  /*61a0*/  @!P6 LEA.HI.X R245, R246, c[0x0][0x1fc], R245, 0x1, P4 ;  /* 0x00007f00f6f5ea11 */ /* 0x000fe400020f0cf5 */
[----:B------:R-:W-:Y:S01]  /*61b0*/  LDSM.16.M88.4 R160, [R190+0x800] ;  /* 0x00080000bea0783b */ /* 0x000fe20000000200 */
[----:B------:R-:W-:Y:S01]  /*61c0*/  @!P6 ISETP.GE.AND P4, PT, R218, c[0x0][0x1d4], PT ;  /* 0x00007500da00ea0c */ /* 0x000fe20003f86270 */
[----:B------:R-:W-:Y:S01]  /*61d0*/  @!P6 IMAD.X R248, R191, 0x1, R194, P5 ;  /* 0x00000001bff8e824 */ /* 0x000fe200028e06c2 */
[----:B------:R-:W-:Y:S01]  /*61e0*/  @!P6 LEA R246, P5, R243, c[0x0][0x1f8], 0x1 ;  /* 0x00007e00f3f6ea11 */ /* 0x000fe200078a08ff */
[----:B------:R-:W-:Y:S01]  /*61f0*/  @!P6 IMAD R191, R233, 0x6000, R207 ;  /* 0x00006000e9bfe824 */ /* 0x000fe200078e02cf */
[----:B------:R-:W-:Y:S02]  /*6200*/  LDSM.16.M88.4 R164, [R190+0x1000] ;  /* 0x00100000bea4783b */ /* 0x000fe40000000200 */
[----:B------:R-:W-:Y:S01]  /*6210*/  @!P6 LEA.HI.X R247, R243, c[0x0][0x1fc], R248, 0x1, P5 ;  /* 0x00007f00f3f7ea11 */ /* 0x000fe200028f0cf8 */
[C---:B-1----:R-:W-:Y:S08]  /*6220*/  HMMA.16816.F32.BF16 R4, R136.reuse, R140, RZ ;  /* 0x0000008c8804723c */ /* 0x042ff000000418ff */
[C---:B------:R-:W-:Y:S01]  /*6230*/  HMMA.16816.F32.BF16 R8, R136.reuse, R142, RZ ;  /* 0x0000008e8808723c */ /* 0x040fe200000418ff */
[----:B------:R-:W1:Y:S07]  /*6240*/  LDSM.16.M88.4 R140, [R190] ;  /* 0x00000000be8c783b */ /* 0x000e6e0000000200 */
[C---:B--2---:R-:W-:Y:S08]  /*6250*/  HMMA.16816.F32.BF16 R12, R136.reuse, R144, RZ ;  /* 0x00000090880c723c */ /* 0x044ff000000418ff */
[C---:B------:R-:W-:Y:S01]  /*6260*/  HMMA.16816.F32.BF16 R16, R136.reuse, R146, RZ ;  /* 0x000000928810723c */ /* 0x040fe200000418ff */
[----:B------:R-:W2:Y:S05]  /*6270*/  LDSM.16.M88.4 R144, [R190+0x1800] ;  /* 0x00180000be90783b */ /* 0x000eaa0000000200 */
[----:B------:R-:W-:Y:S01]  /*6280*/  @!PT LDS RZ, [RZ] ;  /* 0x00000000fffff984 */ /* 0x000fe20000000800 */
[----:B------:R-:W-:Y:S01]  /*6290*/  @!PT LDS RZ, [RZ] ;  /* 0x00000000fffff984 */ /* 0x000fe20000000800 */
[----:B------:R-:W-:Y:S01]  /*62a0*/  @!PT LDS RZ, [RZ] ;  /* 0x00000000fffff984 */ /* 0x000fe20000000800 */
[----:B------:R5:W-:Y:S02]  /*62b0*/  @!P6 LDGSTS.E.BYPASS.LTC128B.128 [R191], [R244.64], !P4 ;  /* 0x00000000f4bfefae */ /* 0x000be4000e101d48 */
[C---:B---3--:R-:W-:Y:S03]  /*62c0*/  HMMA.16816.F32.BF16 R20, R136.reuse, R148, RZ ;  /* 0x000000948814723c */ /* 0x048fe600000418ff */
[----:B------:R5:W-:Y:S05]  /*62d0*/  @!P6 LDGSTS.E.BYPASS.LTC128B.128 [R191+0x2000], [R244.64+0x80], !P0 ;  /* 0x02000080f4bfefae */ /* 0x000bea000c101d48 */
[C---:B------:R-:W-:Y:S01]  /*62e0*/  HMMA.16816.F32.BF16 R24, R136.reuse, R150, RZ ;  /* 0x000000968818723c */ /* 0x040fe200000418ff */
[----:B------:R5:W-:Y:S05]  /*62f0*/  @!P6 LDGSTS.E.BYPASS.LTC128B.128 [R191+0x4000], [R244.64+0x100], !P3 ;  /* 0x04000100f4bfefae */ /* 0x000bea000d901d48 */
[----:B------:R3:W-:Y:S02]  /*6300*/  @!P6 LDGSTS.E.BYPASS.LTC128B.128 [R191+0x1000], [R246.64], !P4 ;  /* 0x01000000f6bfefae */ /* 0x0007e4000e101d48 */
[C---:B----4-:R-:W-:Y:S03]  /*6310*/  HMMA.16816.F32.BF16 R28, R136.reuse, R152, RZ ;  /* 0x00000098881c723c */ /* 0x050fe600000418ff */
[----:B------:R3:W-:Y:S01]  /*6320*/  @!P6 LDGSTS.E.BYPASS.LTC128B.128 [R191+0x3000], [R246.64+0x80], !P0 ;  /* 0x03000080f6bfefae */ /* 0x0007e2000c101d48 */
[C---:B------:R-:W-:Y:S02]  /*6330*/  ISETP.GE.AND P0, PT, R233.reuse, 0x1, PT ;  /* 0x00000001e900780c */ /* 0x040fe40003f06270 */
[----:B------:R-:W-:Y:S02]  /*6340*/  IADD3 R233, R233, 0x1, RZ ;  /* 0x00000001e9e97810 */ /* 0x000fe40007ffe0ff */
[----:B------:R-:W-:Y:S01]  /*6350*/  HMMA.16816.F32.BF16 R32, R136, R154, RZ ;  /* 0x0000009a8820723c */ /* 0x000fe200000418ff */
[----:B------:R3:W-:Y:S03]  /*6360*/  @!P6 LDGSTS.E.BYPASS.LTC128B.128 [R191+0x5000], [R246.64+0x100], !P3 ;  /* 0x05000100f6bfefae */ /* 0x0007e6000d901d48 */
[----:B------:R-:W-:Y:S02]  /*6370*/  SEL R233, R233, RZ, !P0 ;  /* 0x000000ffe9e97207 */ /* 0x000fe40004000000 */
[----:B------:R-:W-:Y:S02]  /*6380*/  LDSM.16.M88.4 R168, [R184] ;  /* 0x00000000b8a8783b */ /* 0x000fe40000000200 */
[C---:B-1----:R-:W-:Y:S03]  /*6390*/  HMMA.16816.F32.BF16 R4, R156.reuse, R140, R4 ;  /* 0x0000008c9c04723c */ /* 0x042fe60000041804 */
[----:B------:R-:W1:Y:S02]  /*63a0*/  LDSM.16.M88.4 R172, [R0] ;  /* 0x0000000000ac783b */ /* 0x000e640000000200 */
[----:B-----5:R-:W-:Y:S03]  /*63b0*/  IMAD.SHL.U32 R244, R241, 0x40, RZ ;  /* 0x00000040f1f47824 */ /* 0x020fe600078e00ff */
[C---:B------:R-:W-:Y:S01]  /*63c0*/  HMMA.16816.F32.BF16 R8, R156.reuse, R142, R8 ;  /* 0x0000008e9c08723c */ /* 0x040fe20000041808 */
[----:B------:R-:W4:Y:S05]  /*63d0*/  LDSM.16.M88.4 R176, [R0+0x800] ;  /* 0x0008000000b0783b */ /* 0x000f2a0000000200 */
[----:B------:R-:W5:Y:S02]  /*63e0*/  LDSM.16.M88.4 R148, [R0+0x1000] ;  /* 0x001000000094783b */ /* 0x000f640000000200 */
[C---:B------:R-:W-:Y:S03]  /*63f0*/  HMMA.16816.F32.BF16 R12, R156.reuse, R160, R12 ;  /* 0x000000a09c0c723c */ /* 0x040fe6000004180c */
[----:B------:R-:W1:Y:S01]  /*6400*/  LDSM.16.M88.4 R136, [R0+0x1800] ;  /* 0x001800000088783b */ /* 0x000e620000000200 */
[----:B---3--:R-:W-:Y:S04]  /*6410*/  IADD3 R191, R180, R189, R135 ;  /* 0x000000bdb4bf7210 */ /* 0x008fe80007ffe087 */
[C---:B------:R-:W-:Y:S01]  /*6420*/  HMMA.16816.F32.BF16 R16, R156.reuse, R162, R16 ;  /* 0x000000a29c10723c */ /* 0x040fe20000041810 */
[----:B------:R-:W-:Y:S05]  /*6430*/  LDSM.16.M88.4 R140, [R183] ;  /* 0x00000000b78c783b */ /* 0x000fea0000000200 */
[----:B------:R-:W3:Y:S02]  /*6440*/  LDSM.16.M88.4 R152, [R2] ;  /* 0x000000000298783b */ /* 0x000ee40000000200 */
[C---:B------:R-:W-:Y:S03]  /*6450*/  HMMA.16816.F32.BF16 R20, R156.reuse, R164, R20 ;  /* 0x000000a49c14723c */ /* 0x040fe60000041814 */
[----:B------:R-:W3:Y:S05]  /*6460*/  LDSM.16.M88.4 R160, [R2+0x800] ;  /* 0x0008000002a0783b */ /* 0x000eea0000000200 */
[C---:B------:R-:W-:Y:S01]  /*6470*/  HMMA.16816.F32.BF16 R24, R156.reuse, R166, R24 ;  /* 0x000000a69c18723c */ /* 0x040fe20000041818 */
[----:B------:R-:W3:Y:S05]  /*6480*/  LDSM.16.M88.4 R164, [R2+0x1000] ;  /* 0x0010000002a4783b */ /* 0x000eea0000000200 */
[----:B------:R-:W0:Y:S02]  /*6490*/  LDGDEPBAR ;  /* 0x00000000000079af */ /* 0x000e240000000000 */
[C---:B--2---:R-:W-:Y:S08]  /*64a0*/  HMMA.16816.F32.BF16 R28, R156.reuse, R144, R28 ;  /* 0x000000909c1c723c */ /* 0x044ff0000004181c */
[----:B------:R-:W-:Y:S01]  /*64b0*/  HMMA.16816.F32.BF16 R32, R156, R146, R32 ;  /* 0x000000929c20723c */ /* 0x000fe20000041820 */
[----:B------:R-:W2:Y:S05]  /*64c0*/  LDSM.16.M88.4 R144, [R2+0x1800] ;  /* 0x001800000290783b */ /* 0x000eaa0000000200 */
[----:B------:R-:W-:Y:S02]  /*64d0*/  LDSM.16.M88.4 R156, [R188+0x4000] ;  /* 0x00400000bc9c783b */ /* 0x000fe40000000200 */
[C---:B-1----:R-:W-:Y:S08]  /*64e0*/  HMMA.16816.F32.BF16 R4, R168.reuse, R172, R4 ;  /* 0x000000aca804723c */ /* 0x042ff00000041804 */
[C---:B------:R-:W-:Y:S01]  /*64f0*/  HMMA.16816.F32.BF16 R8, R168.reuse, R174, R8 ;  /* 0x000000aea808723c */ /* 0x040fe20000041808 */
[----:B------:R-:W1:Y:S07]  /*6500*/  LDSM.16.M88.4 R172, [R189+0x2000] ;  /* 0x00200000bdac783b */ /* 0x000e6e0000000200 */
[C---:B----4-:R-:W-:Y:S08]  /*6510*/  HMMA.16816.F32.BF16 R12, R168.reuse, R176, R12 ;  /* 0x000000b0a80c723c */ /* 0x050ff0000004180c */
[C---:B------:R-:W-:Y:S01]  /*6520*/  HMMA.16816.F32.BF16 R16, R168.reuse, R178, R16 ;  /* 0x000000b2a810723c */ /* 0x040fe20000041810 */
[----:B------:R-:W4:Y:S07]  /*6530*/  LDSM.16.M88.4 R176, [R189+0x2800] ;  /* 0x00280000bdb0783b */ /* 0x000f2e0000000200 */
[C---:B-----5:R-:W-:Y:S08]  /*6540*/  HMMA.16816.F32.BF16 R20, R168.reuse, R148, R20 ;  /* 0x00000094a814723c */ /* 0x060ff00000041814 */
[C---:B------:R-:W-:Y:S01]  /*6550*/  HMMA.16816.F32.BF16 R24, R168.reuse, R150, R24 ;  /* 0x00000096a818723c */ /* 0x040fe20000041818 */
[----:B------:R-:W5:Y:S07]  /*6560*/  LDSM.16.M88.4 R148, [R189+0x3000] ;  /* 0x00300000bd94783b */ /* 0x000f6e0000000200 */
[C---:B------:R-:W-:Y:S08]  /*6570*/  HMMA.16816.F32.BF16 R28, R168.reuse, R136, R28 ;  /* 0x00000088a81c723c */ /* 0x040ff0000004181c */
[----:B------:R-:W-:Y:S01]  /*6580*/  HMMA.16816.F32.BF16 R32, R168, R138, R32 ;  /* 0x0000008aa820723c */ /* 0x000fe20000041820 */
[----:B------:R-:W1:Y:S05]  /*6590*/  LDSM.16.M88.4 R136, [R189+0x3800] ;  /* 0x00380000bd88783b */ /* 0x000e6a0000000200 */
[----:B------:R-:W-:Y:S02]  /*65a0*/  LDSM.16.M88.4 R168, [R190+0x2800] ;  /* 0x00280000bea8783b */ /* 0x000fe40000000200 */
[C---:B---3--:R-:W-:Y:S08]  /*65b0*/  HMMA.16816.F32.BF16 R4, R140.reuse, R152, R4 ;  /* 0x000000988c04723c */ /* 0x048ff00000041804 */
[C---:B------:R-:W-:Y:S01]  /*65c0*/  HMMA.16816.F32.BF16 R8, R140.reuse, R154, R8 ;  /* 0x0000009a8c08723c */ /* 0x040fe20000041808 */
[----:B------:R-:W-:Y:S07]  /*65d0*/  LDSM.16.M88.4 R152, [R185+0x4000] ;  /* 0x00400000b998783b */ /* 0x000fee0000000200 */
[C---:B------:R-:W-:Y:S08]  /*65e0*/  HMMA.16816.F32.BF16 R12, R140.reuse, R160, R12 ;  /* 0x000000a08c0c723c */ /* 0x040ff0000004180c */
[C---:B------:R-:W-:Y:S01]  /*65f0*/  HMMA.16816.F32.BF16 R16, R140.reuse, R162, R16 ;  /* 0x000000a28c10723c */ /* 0x040fe20000041810 */
[----:B------:R-:W3:Y:S07]  /*6600*/  LDSM.16.M88.4 R160, [R190+0x2000] ;  /* 0x00200000bea0783b */ /* 0x000eee0000000200 */
[C---:B------:R-:W-:Y:S08]  /*6610*/  HMMA.16816.F32.BF16 R20, R140.reuse, R164, R20 ;  /* 0x000000a48c14723c */ /* 0x040ff00000041814 */
[C---:B------:R-:W-:Y:S01]  /*6620*/  HMMA.16816.F32.BF16 R24, R140.reuse, R166, R24 ;  /* 0x000000a68c18723c */ /* 0x040fe20000041818 */
[----:B------:R-:W3:Y:S07]  /*6630*/  LDSM.16.M88.4 R164, [R190+0x3000] ;  /* 0x00300000bea4783b */ /* 0x000eee0000000200 */
        /* <DEDUP_REMOVED lines=19> */
[----:B------:R-:W3:Y:S07]  /*6770*/  LDSM.16.M88.4 R160, [R2+0x2000] ;  /* 0x0020000002a0783b */ /* 0x000eee0000000200 */
        /* <DEDUP_REMOVED lines=60> */
[----:B------:R2:W-:Y:S07]  /*6b40*/  LDSM.16.M88.4 R140, [R191+0x5800] ;  /* 0x00580000bf8c783b */ /* 0x0005ee0000000200 */
[C---:B-1----:R-:W-:Y:S08]  /*6b50*/  HMMA.16816.F32.BF16 R4, R156.reuse, R172, R4 ;  /* 0x000000ac9c04723c */ /* 0x042ff00000041804 */
[C---:B------:R-:W-:Y:S08]  /*6b60*/  HMMA.16816.F32.BF16 R8, R156.reuse, R174, R8 ;  /* 0x000000ae9c08723c */ /* 0x040ff00000041808 */
[C---:B----4-:R-:W-:Y:S04]  /*6b70*/  HMMA.16816.F32.BF16 R12, R156.reuse, R176, R12 ;  /* 0x000000b09c0c723c */ /* 0x050fe8000004180c */
[----:B--2---:R-:W-:Y:S04]  /*6b80*/  IMAD.IADD R191, R210, 0x1, R193 ;  /* 0x00000001d2bf7824 */ /* 0x004fe800078e02c1 */
[C---:B------:R-:W-:Y:S04]  /*6b90*/  HMMA.16816.F32.BF16 R16, R156.reuse, R178, R16 ;  /* 0x000000b29c10723c */ /* 0x040fe80000041810 */
[----:B------:R-:W-:Y:S04]  /*6ba0*/  @P2 IMAD.HI.U32 R243, R191, c[0x0][0x2c8], RZ ;  /* 0x0000b200bff32a27 */ /* 0x000fe800078e00ff */
[C---:B-----5:R-:W-:Y:S04]  /*6bb0*/  HMMA.16816.F32.BF16 R20, R156.reuse, R148, R20 ;  /* 0x000000949c14723c */ /* 0x060fe80000041814 */
[----:B------:R-:W-:Y:S02]  /*6bc0*/  @P2 SHF.R.U32.HI R191, RZ, c[0x0][0x2cc], R243 ;  /* 0x0000b300ffbf2a19 */ /* 0x000fe400000116f3 */
[----:B------:R-:W-:Y:S02]  /*6bd0*/  IADD3 R243, -R209, 0x1, -R244 ;  /* 0x00000001d1f37810 */ /* 0x000fe40007ffe9f4 */
[C---:B------:R-:W-:Y:S01]  /*6be0*/  HMMA.16816.F32.BF16 R24, R156.reuse, R150, R24 ;  /* 0x000000969c18723c */ /* 0x040fe20000041818 */
[----:B------:R-:W1:Y:S03]  /*6bf0*/  SHFL.IDX PT, R248, R191, RZ, 0x1c1f ;  /* 0x001c1fffbff87589 */ /* 0x000e6600000e0000 */
[----:B------:R-:W-:Y:S04]  /*6c00*/  IADD3 R243, -R228, R243, R227 ;  /* 0x000000f3e4f37210 */ /* 0x000fe80007ffe1e3 */
[C---:B------:R-:W-:Y:S04]  /*6c10*/  HMMA.16816.F32.BF16 R28, R156.reuse, R136, R28 ;  /* 0x000000889c1c723c */ /* 0x040fe8000004181c */
[C---:B------:R-:W-:Y:S02]  /*6c20*/  IADD3 R245, R243.reuse, c[0x0][0x328], RZ ;  /* 0x0000ca00f3f57a10 */ /* 0x040fe40007ffe0ff */
[----:B------:R-:W-:Y:S02]  /*6c30*/  IADD3 R243, R243, UR4, RZ ;  /* 0x00000004f3f37c10 */ /* 0x000fe4000fffe0ff */
[----:B------:R-:W-:Y:S08]  /*6c40*/  HMMA.16816.F32.BF16 R32, R156, R138, R32 ;  /* 0x0000008a9c20723c */ /* 0x000ff00000041820 */
[C---:B---3--:R-:W-:Y:S05]  /*6c50*/  HMMA.16816.F32.BF16 R4, R152.reuse, R160, R4 ;  /* 0x000000a09804723c */ /* 0x048fea0000041804 */
[--C-:B-1----:R-:W-:Y:S02]  /*6c60*/  IMAD.IADD R247, R245, 0x1, R248.reuse ;  /* 0x00000001f5f77824 */ /* 0x102fe400078e02f8 */
[----:B------:R-:W-:Y:S01]  /*6c70*/  IMAD.IADD R246, R243, 0x1, R248 ;  /* 0x00000001f3f67824 */ /* 0x000fe200078e02f8 */
[C---:B------:R-:W-:Y:S08]  /*6c80*/  HMMA.16816.F32.BF16 R8, R152.reuse, R162, R8 ;  /* 0x000000a29808723c */ /* 0x040ff00000041808 */
[C---:B------:R-:W-:Y:S08]  /*6c90*/  HMMA.16816.F32.BF16 R12, R152.reuse, R168, R12 ;  /* 0x000000a8980c723c */ /* 0x040ff0000004180c */
[C---:B------:R-:W-:Y:S08]  /*6ca0*/  HMMA.16816.F32.BF16 R16, R152.reuse, R170, R16 ;  /* 0x000000aa9810723c */ /* 0x040ff00000041810 */
[C---:B------:R-:W-:Y:S08]  /*6cb0*/  HMMA.16816.F32.BF16 R20, R152.reuse, R164, R20 ;  /* 0x000000a49814723c */ /* 0x040ff00000041814 */
[C---:B------:R-:W-:Y:S08]  /*6cc0*/  HMMA.16816.F32.BF16 R24, R152.reuse, R166, R24 ;  /* 0x000000a69818723c */ /* 0x040ff00000041818 */
[C---:B------:R-:W-:Y:S08]  /*6cd0*/  HMMA.16816.F32.BF16 R28, R152.reuse, R140, R28 ;  /* 0x0000008c981c723c */ /* 0x040ff0000004181c */
[----:B------:R-:W-:Y:S01]  /*6ce0*/  HMMA.16816.F32.BF16 R32, R152, R142, R32 ;  /* 0x0000008e9820723c */ /* 0x000fe20000041820 */
[----:B------:R-:W-:-:S07]  /*6cf0*/  @!P1 BRA `(.L_x_4141) ;  /* 0x0000018000009947 */ /* 0x000fce0003800000 */
        /* <DEDUP_REMOVED lines=13> */
.L_x_4143:
[----:B------:R-:W-:Y:S04]  /*6dd0*/  MOV R0, c[0x0][0x32c] ;  /* 0x0000cb0000007a02 */ /* 0x000fe80000000f00 */
[----:B------:R-:W-:Y:S11]  /*6de0*/  ISETP.NE.AND P0, PT, R0, 0x1, PT ;  /* 0x000000010000780c */ /* 0x000ff60003f05270 */
[----:B------:R-:W-:Y:S02]  /*6df0*/  @!UPT UIADD3 URZ, URZ, URZ, URZ ;  /* 0x0000003f3f3ff290 */ /* 0x000fe4000fffe03f */
[----:B------:R-:W-:Y:S05]  /*6e00*/  @P0 IMAD.HI.U32 R0, R137, c[0x0][0x330], RZ ;  /* 0x0000cc0089000a27 */ /* 0x000fea00078e00ff */
[----:B------:R-:W-:Y:S02]  /*6e10*/  @P0 SHF.R.U32.HI R137, RZ, c[0x0][0x334], R0 ;  /* 0x0000cd00ff890a19 */ /* 0x000fe40000011600 */
.L_x_4144:
[----:B------:R-:W-:Y:S05]  /*6e20*/  BSYNC B0 ;  /* 0x0000000000007941 */ /* 0x000fea0003800000 */
.L_x_4142:
[----:B------:R-:W-:Y:S04]  /*6e30*/  IMAD R0, R137, c[0x0][0x32c], -R244 ;  /* 0x0000cb0089007a24 */ /* 0x000fe800078e0af4 */
[----:B------:R-:W-:Y:S05]  /*6e40*/  IMAD.IADD R137, R0, 0x1, -R209 ;  /* 0x0000000100897824 */ /* 0x000fea00078e0ad1 */
[----:B------:R-:W-:Y:S02]  /*6e50*/  IADD3 R0, R137, c[0x0][0x32c], RZ ;  /* 0x0000cb0089007a10 */ /* 0x000fe40007ffe0ff */
[----:B------:R-:W-:Y:S02]  /*6e60*/  IMNMX R246, R246, R137, !PT ;  /* 0x00000089f6f67217 */ /* 0x000fe40007800200 */
[----:B------:R-:W-:Y:S02]  /*6e70*/  IMNMX R247, R247, R0, PT ;  /* 0x00000000f7f77217 */ /* 0x000fe40003800200 */
.L_x_4141:
[----:B------:R-:W-:Y:S04]  /*6e80*/  ISETP.GT.AND P0, PT, R241, -0x1, PT ;  /* 0xfffffffff100780c */ /* 0x000fe80003f04270 */
[C---:B------:R-:W-:Y:S02]  /*6e90*/  ISETP.GT.AND P4, PT, R246.reuse, RZ, P0 ;  /* 0x000000fff600720c */ /* 0x040fe40000784270 */
[C---:B------:R-:W-:Y:S02]  /*6ea0*/  ISETP.GT.AND P6, PT, R246.reuse, 0x1, P0 ;  /* 0x00000001f600780c */ /* 0x040fe400007c4270 */
[C---:B------:R-:W-:Y:S02]  /*6eb0*/  ISETP.LT.OR P4, PT, R247.reuse, 0x1, P4 ;  /* 0x00000001f700780c */ /* 0x040fe40002781670 */
[----:B------:R-:W-:Y:S02]  /*6ec0*/  ISETP.GT.AND P5, PT, R246, 0x8, P0 ;  /* 0x00000008f600780c */ /* 0x000fe400007a4270 */
[----:B------:R-:W-:Y:S02]  /*6ed0*/  FSEL R139, R4, -INF , !P4 ;  /* 0xff800000048b7808 */ /* 0x000fe40006000000 */
[C---:B------:R-:W-:Y:S01]  /*6ee0*/  ISETP.GT.AND P4, PT, R246.reuse, 0x9, P0 ;  /* 0x00000009f600780c */ /* 0x040fe20000784270 */
[----:B------:R-:W1:Y:S01]  /*6ef0*/  SHFL.IDX PT, R4, R191, 0x1, 0x1c1f ;  /* 0x003c1f00bf047f89 */ /* 0x000e6200000e0000 */
        /* <DEDUP_REMOVED lines=58> */
.L_x_4147:
[----:B------:R-:W-:Y:S04]  /*72a0*/  MOV R4, c[0x0][0x32c] ;  /* 0x0000cb0000047a02 */ /* 0x000fe80000000f00 */
[----:B------:R-:W-:Y:S11]  /*72b0*/  ISETP.NE.AND P4, PT, R4, 0x1, PT ;  /* 0x000000010400780c */ /* 0x000ff60003f85270 */
[----:B------:R-:W-:Y:S02]  /*72c0*/  @!UPT UIADD3 URZ, URZ, URZ, URZ ;  /* 0x0000003f3f3ff290 */ /* 0x000fe4000fffe03f */
[----:B------:R-:W-:Y:S05]  /*72d0*/  @P4 IMAD.HI.U32 R4, R13, c[0x0][0x330], RZ ;  /* 0x0000cc000d044a27 */ /* 0x000fea00078e00ff */
[----:B------:R-:W-:Y:S02]  /*72e0*/  @P4 SHF.R.U32.HI R13, RZ, c[0x0][0x334], R4 ;  /* 0x0000cd00ff0d4a19 */ /* 0x000fe40000011604 */
.L_x_4148:
[----:B------:R-:W-:Y:S05]  /*72f0*/  BSYNC B0 ;  /* 0x0000000000007941 */ /* 0x000fea0003800000 */
.L_x_4146:
[----:B------:R-:W-:Y:S04]  /*7300*/  IMAD R244, R13, c[0x0][0x32c], -R244 ;  /* 0x0000cb000df47a24 */ /* 0x000fe800078e0af4 */
[----:B------:R-:W-:Y:S05]  /*7310*/  IMAD.IADD R17, R244, 0x1, -R209 ;  /* 0x00000001f4117824 */ /* 0x000fea00078e0ad1 */
[----:B------:R-:W-:Y:S02]  /*7320*/  IADD3 R13, R17, c[0x0][0x32c], RZ ;  /* 0x0000cb00110d7a10 */ /* 0x000fe40007ffe0ff */
[----:B------:R-:W-:Y:S02]  /*7330*/  IMNMX R2, R2, R17, !PT ;  /* 0x0000001102027217 */ /* 0x000fe40007800200 */
[----:B------:R-:W-:Y:S02]  /*7340*/  IMNMX R0, R0, R13, PT ;  /* 0x0000000d00007217 */ /* 0x000fe40003800200 */
.L_x_4145:
[----:B------:R-:W-:Y:S01]  /*7350*/  FMNMX.FTZ R4, R139, R132, !PT ;  /* 0x000000848b047209 */ /* 0x000fe20007810000 */
[----:B------:R-:W-:Y:S04]  /*7360*/  DEPBAR.LE SB0, 0x2 ;  /* 0x000080800000791a */ /* 0x000fe80000000000 */
[----:B------:R-:W-:Y:S01]  /*7370*/  FMNMX.FTZ R4, R137, R4, !PT ;  /* 0x0000000489047209 */ /* 0x000fe20007810000 */
[----:B------:R-:W-:Y:S01]  /*7380*/  BAR.SYNC.DEFER_BLOCKING 0x0 ;  /* 0x0000000000007b1d */ /* 0x000fe20000010000 */
[C---:B------:R-:W-:Y:S02]  /*7390*/  ISETP.GT.AND P6, PT, R2.reuse, RZ, P0 ;  /* 0x000000ff0200720c */ /* 0x040fe400007c4270 */
        /* <DEDUP_REMOVED lines=16> */
[----:B------:R-:W-:Y:S02]  /*74a0*/  ISETP.GT.AND P5, PT, R2, 0x10, P0 ;  /* 0x000000100200780c */ /* 0x000fe400007a4270 */
[----:B------:R-:W-:Y:S02]  /*74b0*/  FSEL R10, R10, -INF , !P4 ;  /* 0xff8000000a0a7808 */ /* 0x000fe40006000000 */
[----:B------:R-:W-:Y:S02]  /*74c0*/  ISETP.GT.AND P4, PT, R2, 0x11, P0 ;  /* 0x000000110200780c */ /* 0x000fe40000784270 */
[----:B------:R-:W-:Y:S02]  /*74d0*/  FMNMX.FTZ R7, R8, R7, !PT ;  /* 0x0000000708077209 */ /* 0x000fe40007810000 */
[C---:B------:R-:W-:Y:S02]  /*74e0*/  ISETP.LT.OR P6, PT, R0.reuse, 0xa, P6 ;  /* 0x0000000a0000780c */ /* 0x040fe400037c1670 */
[----:B------:R-:W-:Y:S02]  /*74f0*/  FMNMX.FTZ R4, R173, R4, !PT ;  /* 0x00000004ad047209 */ /* 0x000fe40007810000 */
[----:B------:R-:W-:Y:S02]  /*7500*/  FSEL R6, R11, -INF , !P6 ;  /* 0xff8000000b067808 */ /* 0x000fe40007000000 */
[----:B------:R-:W-:Y:S02]  /*7510*/  ISETP.LT.OR P5, PT, R0, 0x11, P5 ;  /* 0x000000110000780c */ /* 0x000fe40002fa1670 */
[----:B------:R-:W-:Y:S02]  /*7520*/  FMNMX.FTZ R7, R10, R7, !PT ;  /* 0x000000070a077209 */ /* 0x000fe40007810000 */
[----:B------:R-:W-:Y:S02]  /*7530*/  ISETP.LT.OR P4, PT, R0, 0x12, P4 ;  /* 0x000000120000780c */ /* 0x000fe40002781670 */
[----:B------:R-:W-:Y:S02]  /*7540*/  FMNMX.FTZ R4, R171, R4, !PT ;  /* 0x00000004ab047209 */ /* 0x000fe40007810000 */
[----:B------:R-:W-:Y:S02]  /*7550*/  FSEL R190, R14, -INF , !P5 ;  /* 0xff8000000ebe7808 */ /* 0x000fe40006800000 */
[----:B------:R-:W-:Y:S02]  /*7560*/  FSEL R168, R15, -INF , !P4 ;  /* 0xff8000000fa87808 */ /* 0x000fe40006000000 */
[C---:B------:R-:W-:Y:S02]  /*7570*/  ISETP.GT.AND P5, PT, R2.reuse, 0x18, P0 ;  /* 0x000000180200780c */ /* 0x040fe400007a4270 */
[----:B------:R-:W-:Y:S02]  /*7580*/  ISETP.GT.AND P4, PT, R2, 0x19, P0 ;  /* 0x000000190200780c */ /* 0x000fe40000784270 */
[----:B------:R-:W-:Y:S02]  /*7590*/  FMNMX.FTZ R7, R6, R7, !PT ;  /* 0x0000000706077209 */ /* 0x000fe40007810000 */
[----:B------:R-:W-:Y:S02]  /*75a0*/  FMNMX.FTZ R4, R151, R4, !PT ;  /* 0x0000000497047209 */ /* 0x000fe40007810000 */
[----:B------:R-:W-:Y:S02]  /*75b0*/  FMNMX.FTZ R11, R190, R7, !PT ;  /* 0x00000007be0b7209 */ /* 0x000fe40007810000 */
[C---:B------:R-:W-:Y:S02]  /*75c0*/  ISETP.LT.OR P5, PT, R0.reuse, 0x19, P5 ;  /* 0x000000190000780c */ /* 0x040fe40002fa1670 */
[----:B------:R-:W-:Y:S02]  /*75d0*/  ISETP.LT.OR P4, PT, R0, 0x1a, P4 ;  /* 0x0000001a0000780c */ /* 0x000fe40002781670 */
[----:B------:R-:W-:Y:S02]  /*75e0*/  FMNMX.FTZ R4, R149, R4, !PT ;  /* 0x0000000495047209 */ /* 0x000fe40007810000 */
[----:B------:R-:W-:Y:S02]  /*75f0*/  FSEL R178, R18, -INF , !P5 ;  /* 0xff80000012b27808 */ /* 0x000fe40006800000 */
[----:B------:R-:W-:Y:S02]  /*7600*/  FSEL R170, R19, -INF , !P4 ;  /* 0xff80000013aa7808 */ /* 0x000fe40006000000 */
[----:B------:R-:W-:Y:S02]  /*7610*/  ISETP.GT.AND P4, PT, R2, 0x20, P0 ;  /* 0x000000200200780c */ /* 0x000fe40000784270 */
[----:B------:R-:W-:Y:S02]  /*7620*/  FMNMX.FTZ R11, R168, R11, !PT ;  /* 0x0000000ba80b7209 */ /* 0x000fe40007810000 */
[----:B------:R-:W-:Y:S02]  /*7630*/  FMNMX.FTZ R4, R147, R4, !PT ;  /* 0x0000000493047209 */ /* 0x000fe40007810000 */
        /* <DEDUP_REMOVED lines=11> */
[----:B------:R-:W1:Y:S01]  /*76f0*/  SHFL.BFLY PT, R4, R7, 0x2, 0x1f ;  /* 0x0c401f0007047f89 */ /* 0x000e6200000e0000 */
[----:B------:R-:W-:Y:S02]  /*7700*/  FMNMX.FTZ R11, R176, R11, !PT ;  /* 0x0000000bb00b7209 */ /* 0x000fe40007810000 */
[C---:B------:R-:W-:Y:S02]  /*7710*/  ISETP.LT.OR P5, PT, R0.reuse, 0x29, P5 ;  /* 0x000000290000780c */ /* 0x040fe40002fa1670 */
[----:B------:R-:W-:Y:S02]  /*7720*/  ISETP.LT.OR P4, PT, R0, 0x2a, P4 ;  /* 0x0000002a0000780c */ /* 0x000fe40002781670 */
[----:B------:R-:W-:Y:S02]  /*7730*/  ISETP.GT.AND P6, PT, R2, 0x30, P0 ;  /* 0x000000300200780c */ /* 0x000fe400007c4270 */
[----:B------:R-:W-:Y:S02]  /*7740*/  FSEL R172, R26, -INF , !P5 ;  /* 0xff8000001aac7808 */ /* 0x000fe40006800000 */
[----:B------:R-:W-:Y:S02]  /*7750*/  FMNMX.FTZ R11, R174, R11, !PT ;  /* 0x0000000bae0b7209 */ /* 0x000fe40007810000 */
[----:B------:R-:W-:Y:S02]  /*7760*/  FSEL R150, R27, -INF , !P4 ;  /* 0xff8000001b967808 */ /* 0x000fe40006000000 */
[----:B------:R-:W-:Y:S02]  /*7770*/  ISETP.LT.OR P6, PT, R0, 0x31, P6 ;  /* 0x000000310000780c */ /* 0x000fe400037c1670 */
[----:B------:R-:W-:Y:S02]  /*7780*/  ISETP.GT.AND P5, PT, R2, 0x31, P0 ;  /* 0x000000310200780c */ /* 0x000fe400007a4270 */
        /* <DEDUP_REMOVED lines=8> */
[----:B------:R-:W-:Y:S02]  /*7810*/  ISETP.GT.AND P0, PT, R2, 0x39, P0 ;  /* 0x000000390200780c */ /* 0x000fe40000704270 */
[----:B------:R-:W-:Y:S02]  /*7820*/  FSEL R142, R34, -INF , !P4 ;  /* 0xff800000228e7808 */ /* 0x000fe40006000000 */
[----:B------:R-:W-:Y:S02]  /*7830*/  FMNMX.FTZ R11, R144, R11, !PT ;  /* 0x0000000b900b7209 */ /* 0x000fe40007810000 */
[----:B------:R-:W-:Y:S02]  /*7840*/  ISETP.LT.OR P0, PT, R0, 0x3a, P0 ;  /* 0x0000003a0000780c */ /* 0x000fe40000701670 */
[----:B------:R-:W-:Y:S02]  /*7850*/  FMNMX.FTZ R15, R142, R11, !PT ;  /* 0x0000000b8e0f7209 */ /* 0x000fe40007810000 */
[----:B------:R-:W-:Y:S02]  /*7860*/  FSEL R140, R35, -INF , !P0 ;  /* 0xff800000238c7808 */ /* 0x000fe40004000000 */
[----:B-1----:R-:W-:Y:S02]  /*7870*/  FMNMX.FTZ R4, R7, R4, !PT ;  /* 0x0000000407047209 */ /* 0x002fe40007810000 */
[----:B------:R-:W-:Y:S02]  /*7880*/  FMNMX.FTZ R7, R140, R15, !PT ;  /* 0x0000000f8c077209 */ /* 0x000fe40007810000 */
[-C--:B------:R-:W-:Y:S01]  /*7890*/  IADD3 R154, R182, R133.reuse, RZ ;  /* 0x00000085b69a7210 */ /* 0x080fe20007ffe0ff */
[----:B------:R-:W1:Y:S01]  /*78a0*/  SHFL.BFLY PT, R13, R4, 0x1, 0x1f ;  /* 0x0c201f00040d7f89 */ /* 0x000e6200000e0000 */
[----:B------:R-:W-:Y:S02]  /*78b0*/  IADD3 R152, R181, R133, RZ ;  /* 0x00000085b5987210 */ /* 0x000fe40007ffe0ff */
[C---:B------:R-:W-:Y:S02]  /*78c0*/  IADD3 R153, R187.reuse, R154, RZ ;  /* 0x0000009abb997210 */ /* 0x040fe40007ffe0ff */
[----:B------:R-:W-:Y:S03]  /*78d0*/  IADD3 R133, R187, R152, RZ ;  /* 0x00000098bb857210 */ /* 0x000fe60007ffe0ff */
[----:B------:R-:W2:Y:S08]  /*78e0*/  SHFL.BFLY PT, R0, R7, 0x2, 0x1f ;  /* 0x0c401f0007007f89 */ /* 0x000eb000000e0000 */
[----:B------:R-:W-:Y:S01]  /*78f0*/  LDSM.16.MT88.4 R20, [R153] ;  /* 0x000000009914783b */ /* 0x000fe20000004200 */
[----:B-1----:R-:W-:Y:S07]  /*7900*/  FMNMX.FTZ R2, R4, R13, !PT ;  /* 0x0000000d04027209 */ /* 0x002fee0007810000 */
[----:B------:R-:W-:Y:S01]  /*7910*/  LDSM.16.MT88.4 R28, [R152] ;  /* 0x00000000981c783b */ /* 0x000fe20000004200 */
[C---:B------:R-:W-:Y:S01]  /*7920*/  FSETP.NEU.FTZ.AND P0, PT, R2.reuse, -INF , PT ;  /* 0xff8000000200780b */ /* 0x040fe20003f1d000 */
[C---:B------:R-:W-:Y:S01]  /*7930*/  FMUL.FTZ R148, R2.reuse, c[0x0][0x2d0] ;  /* 0x0000b40002947a20 */ /* 0x040fe20000410000 */
[----:B--2---:R-:W-:Y:S02]  /*7940*/  FMNMX.FTZ R11, R7, R0, !PT ;  /* 0x00000000070b7209 */ /* 0x004fe40007810000 */
[----:B------:R-:W-:Y:S02]  /*7950*/  FSEL R7, R2, RZ, P0 ;  /* 0x000000ff02077208 */ /* 0x000fe40000000000 */
[----:B------:R-:W-:Y:S01]  /*7960*/  FSEL R148, R148, RZ, P0 ;  /* 0x000000ff94947208 */ /* 0x000fe20000000000 */
[----:B------:R-:W1:Y:S02]  /*7970*/  SHFL.BFLY PT, R0, R11, 0x1, 0x1f ;  /* 0x0c201f000b007f89 */ /* 0x000e6400000e0000 */
[----:B------:R-:W-:Y:S02]  /*7980*/  FADD.FTZ R4, -R7, R132 ;  /* 0x0000008407047221 */ /* 0x000fe40000010100 */
[--C-:B------:R-:W-:Y:S02]  /*7990*/  FFMA.FTZ R155, R5, c[0x0][0x2d0], -R148.reuse ;  /* 0x0000b400059b7a23 */ /* 0x100fe40000010894 */
[----:B------:R-:W-:Y:S02]  /*79a0*/  FMUL.FTZ R5, R4, c[0x0][0x2d0] ;  /* 0x0000b40004057a20 */ /* 0x000fe40000410000 */
        /* <DEDUP_REMOVED lines=14> */
[C---:B------:R-:W-:Y:S03]  /*7a90*/  FMUL.FTZ R141, R0.reuse, c[0x0][0x2d0] ;  /* 0x0000b400008d7a20 */ /* 0x040fe60000410000 */
[----:B------:R-:W1:Y:S01]  /*7aa0*/  MUFU.EX2 R156, R156 ;  /* 0x0000009c009c7308 */ /* 0x000e620000000800 */
[----:B------:R-:W-:Y:S01]  /*7ab0*/  FSEL R4, R0, RZ, P0 ;  /* 0x000000ff00047208 */ /* 0x000fe20000000000 */
[--C-:B------:R-:W-:Y:S01]  /*7ac0*/  FFMA.FTZ R171, R171, c[0x0][0x2d0], -R148.reuse ;  /* 0x0000b400abab7a23 */ /* 0x100fe20000010894 */
[----:B------:R-:W-:Y:S03]  /*7ad0*/  FSEL R141, R141, RZ, P0 ;  /* 0x000000ff8d8d7208 */ /* 0x000fe60000000000 */
[----:B------:R-:W-:Y:S02]  /*7ae0*/  FADD.FTZ R4, -R4, R3 ;  /* 0x0000000304047221 */ /* 0x000fe40000010100 */
[--C-:B------:R-:W-:Y:S02]  /*7af0*/  FFMA.FTZ R160, R12, c[0x0][0x2d0], -R141.reuse ;  /* 0x0000b4000ca07a23 */ /* 0x100fe4000001088d */
[----:B------:R-:W2:Y:S01]  /*7b00*/  LDSM.16.MT88.4 R12, [R154] ;  /* 0x000000009a0c783b */ /* 0x000ea20000004200 */
[--C-:B------:R-:W-:Y:S01]  /*7b10*/  FFMA.FTZ R159, R8, c[0x0][0x2d0], -R141.reuse ;  /* 0x0000b400089f7a23 */ /* 0x100fe2000001088d */
[----:B------:R-:W3:Y:S01]  /*7b20*/  MUFU.EX2 R158, R158 ;  /* 0x0000009e009e7308 */ /* 0x000ee20000000800 */
[--C-:B------:R-:W-:Y:S02]  /*7b30*/  FFMA.FTZ R157, R10, c[0x0][0x2d0], -R141.reuse ;  /* 0x0000b4000a9d7a23 */ /* 0x100fe4000001088d */
[--C-:B------:R-:W-:Y:S02]  /*7b40*/  FFMA.FTZ R162, R6, c[0x0][0x2d0], -R141.reuse ;  /* 0x0000b40006a27a23 */ /* 0x100fe4000001088d */
[----:B------:R-:W-:Y:S02]  /*7b50*/  FMUL.FTZ R3, R4, c[0x0][0x2d0] ;  /* 0x0000b40004037a20 */ /* 0x000fe40000410000 */
[--C-:B------:R-:W-:Y:S02]  /*7b60*/  FFMA.FTZ R177, R150, c[0x0][0x2d0], -R141.reuse ;  /* 0x0000b40096b17a23 */ /* 0x100fe4000001088d */
[--C-:B------:R-:W-:Y:S01]  /*7b70*/  FFMA.FTZ R191, R146, c[0x0][0x2d0], -R141.reuse ;  /* 0x0000b40092bf7a23 */ /* 0x100fe2000001088d */
[----:B------:R-:W4:Y:S01]  /*7b80*/  MUFU.EX2 R132, R5 ;  /* 0x0000000500847308 */ /* 0x000f220000000800 */
[--C-:B------:R-:W-:Y:S01]  /*7b90*/  FFMA.FTZ R246, R144, c[0x0][0x2d0], -R141.reuse ;  /* 0x0000b40090f67a23 */ /* 0x100fe2000001088d */
[----:B-1----:R-:W-:Y:S01]  /*7ba0*/  F2FP.BF16.PACK_AB R136, R156, R161 ;  /* 0x000000a19c88723e */ /* 0x002fe200000010ff */
[----:B------:R-:W-:Y:S01]  /*7bb0*/  LDSM.16.MT88.4 R144, [R153+0x3800] ;  /* 0x003800009990783b */ /* 0x000fe20000004200 */
[--C-:B------:R-:W-:Y:S02]  /*7bc0*/  FFMA.FTZ R243, R142, c[0x0][0x2d0], -R141.reuse ;  /* 0x0000b4008ef37a23 */ /* 0x100fe4000001088d */
[--C-:B------:R-:W-:Y:S02]  /*7bd0*/  FFMA.FTZ R167, R190, c[0x0][0x2d0], -R141.reuse ;  /* 0x0000b400bea77a23 */ /* 0x100fe4000001088d */
[--C-:B------:R-:W-:Y:S02]  /*7be0*/  FFMA.FTZ R190, R151, c[0x0][0x2d0], -R148.reuse ;  /* 0x0000b40097be7a23 */ /* 0x100fe40000010894 */
[----:B------:R-:W-:Y:S01]  /*7bf0*/  MUFU.EX2 R160, R160 ;  /* 0x000000a000a07308 */ /* 0x000fe20000000800 */
[--C-:B------:R-:W-:Y:S02]  /*7c00*/  FFMA.FTZ R168, R168, c[0x0][0x2d0], -R141.reuse ;  /* 0x0000b400a8a87a23 */ /* 0x100fe4000001088d */
[--C-:B------:R-:W-:Y:S01]  /*7c10*/  FFMA.FTZ R169, R178, c[0x0][0x2d0], -R141.reuse ;  /* 0x0000b400b2a97a23 */ /* 0x100fe2000001088d */
[----:B---3--:R-:W-:Y:S01]  /*7c20*/  F2FP.BF16.PACK_AB R138, R158, R155 ;  /* 0x0000009b9e8a723e */ /* 0x008fe200000010ff */
[--C-:B------:R-:W-:Y:S02]  /*7c30*/  FFMA.FTZ R170, R170, c[0x0][0x2d0], -R141.reuse ;  /* 0x0000b400aaaa7a23 */ /* 0x100fe4000001088d */
[--C-:B------:R-:W-:Y:S02]  /*7c40*/  FFMA.FTZ R178, R173, c[0x0][0x2d0], -R148.reuse ;  /* 0x0000b400adb27a23 */ /* 0x100fe40000010894 */
[--C-:B------:R-:W-:Y:S01]  /*7c50*/  FFMA.FTZ R173, R176, c[0x0][0x2d0], -R141.reuse ;  /* 0x0000b400b0ad7a23 */ /* 0x100fe2000001088d */
[----:B------:R-:W1:Y:S01]  /*7c60*/  MUFU.EX2 R159, R159 ;  /* 0x0000009f009f7308 */ /* 0x000e620000000800 */
[--C-:B------:R-:W-:Y:S02]  /*7c70*/  FFMA.FTZ R176, R149, c[0x0][0x2d0], -R148.reuse ;  /* 0x0000b40095b07a23 */ /* 0x100fe40000010894 */
[----:B------:R-:W-:Y:S02]  /*7c80*/  FFMA.FTZ R148, R143, c[0x0][0x2d0], -R148 ;  /* 0x0000b4008f947a23 */ /* 0x000fe40000010894 */
        /* <DEDUP_REMOVED lines=11> */
[C---:B------:R-:W-:Y:S01]  /*7d40*/  FMUL.FTZ R33, R132.reuse, R121 ;  /* 0x0000007984217220 */ /* 0x040fe20000410000 */
[----:B-1----:R-:W-:Y:S01]  /*7d50*/  F2FP.BF16.PACK_AB R137, R159, R160 ;  /* 0x000000a09f89723e */ /* 0x002fe200000010ff */
[C---:B------:R-:W-:Y:S02]  /*7d60*/  FMUL.FTZ R36, R132.reuse, R36 ;  /* 0x0000002484247220 */ /* 0x040fe40000410000 */
[C---:B------:R-:W-:Y:S02]  /*7d70*/  FMUL.FTZ R37, R132.reuse, R37 ;  /* 0x0000002584257220 */ /* 0x040fe40000410000 */
        /* <DEDUP_REMOVED lines=23> */
[C---:B--2---:R-:W-:Y:S03]  /*7ef0*/  HMMA.16816.F32.BF16 R4, R136.reuse, R12, R4 ;  /* 0x0000000c8804723c */ /* 0x044fe60000041804 */
        /* <DEDUP_REMOVED lines=16> */
[----:B------:R-:W3:Y:S02]  /*8000*/  LDSM.16.MT88.4 R100, [R133] ;  /* 0x000000008564783b */ /* 0x000ee40000004200 */
        /* <DEDUP_REMOVED lines=8> */
[----:B------:R-:W4:Y:S01]  /*8090*/  MUFU.EX2 R168, R168 ;  /* 0x000000a800a87308 */ /* 0x000f220000000800 */
[C---:B------:R-:W-:Y:S01]  /*80a0*/  FMUL.FTZ R22, R3.reuse, R110 ;  /* 0x0000006e03167220 */ /* 0x040fe20000410000 */
[----:B------:R-:W-:Y:S03]  /*80b0*/  LDSM.16.MT88.4 R120, [R133+0x800] ;  /* 0x000800008578783b */ /* 0x000fe60000004200 */
[C---:B------:R-:W-:Y:S02]  /*80c0*/  FMUL.FTZ R23, R3.reuse, R111 ;  /* 0x0000006f03177220 */ /* 0x040fe40000410000 */
[C---:B------:R-:W-:Y:S02]  /*80d0*/  FMUL.FTZ R42, R3.reuse, R42 ;  /* 0x0000002a032a7220 */ /* 0x040fe40000410000 */
[C---:B------:R-:W-:Y:S01]  /*80e0*/  FMUL.FTZ R43, R3.reuse, R43 ;  /* 0x0000002b032b7220 */ /* 0x040fe20000410000 */
[----:B------:R-:W5:Y:S01]  /*80f0*/  LDSM.16.MT88.4 R108, [R153+0x2000] ;  /* 0x00200000996c783b */ /* 0x000f620000004200 */
[C---:B------:R-:W-:Y:S01]  /*8100*/  FMUL.FTZ R46, R3.reuse, R46 ;  /* 0x0000002e032e7220 */ /* 0x040fe20000410000 */
[C---:B------:R-:W-:Y:S01]  /*8110*/  HMMA.16816.F32.BF16 R20, R136.reuse, R28, R20 ;  /* 0x0000001c8814723c */ /* 0x040fe20000041814 */
[----:B------:R-:W-:Y:S02]  /*8120*/  MUFU.EX2 R169, R169 ;  /* 0x000000a900a97308 */ /* 0x000fe40000000800 */
[C---:B------:R-:W-:Y:S02]  /*8130*/  FMUL.FTZ R47, R3.reuse, R47 ;  /* 0x0000002f032f7220 */ /* 0x040fe40000410000 */
[C---:B------:R-:W-:Y:S02]  /*8140*/  FMUL.FTZ R50, R3.reuse, R50 ;  /* 0x0000003203327220 */ /* 0x040fe40000410000 */
[C---:B------:R-:W-:Y:S01]  /*8150*/  FMUL.FTZ R28, R132.reuse, R116 ;  /* 0x00000074841c7220 */ /* 0x040fe20000410000 */
[C---:B------:R-:W-:Y:S03]  /*8160*/  HMMA.16816.F32.BF16 R24, R136.reuse, R30, R24 ;  /* 0x0000001e8818723c */ /* 0x040fe60000041818 */
[----:B------:R-:W1:Y:S01]  /*8170*/  MUFU.EX2 R170, R170 ;  /* 0x000000aa00aa7308 */ /* 0x000e620000000800 */
        /* <DEDUP_REMOVED lines=10> */
[----:B------:R-:W3:Y:S01]  /*8220*/  MUFU.EX2 R178, R178 ;  /* 0x000000b200b27308 */ /* 0x000ee20000000800 */
[C---:B------:R-:W-:Y:S02]  /*8230*/  FMUL.FTZ R59, R3.reuse, R59 ;  /* 0x0000003b033b7220 */ /* 0x040fe40000410000 */
[C---:B------:R-:W-:Y:S01]  /*8240*/  FMUL.FTZ R62, R3.reuse, R62 ;  /* 0x0000003e033e7220 */ /* 0x040fe20000410000 */
[C---:B------:R-:W-:Y:S01]  /*8250*/  HMMA.16816.F32.BF16 R32, R136.reuse, R102, R32 ;  /* 0x000000668820723c */ /* 0x040fe20000041820 */
[----:B------:R-:W1:Y:S03]  /*8260*/  LDSM.16.MT88.4 R100, [R152+0x2000] ;  /* 0x002000009864783b */ /* 0x000e660000004200 */
[C---:B------:R-:W-:Y:S02]  /*8270*/  FMUL.FTZ R63, R3.reuse, R63 ;  /* 0x0000003f033f7220 */ /* 0x040fe40000410000 */
[C---:B------:R-:W-:Y:S01]  /*8280*/  FMUL.FTZ R65, R132.reuse, R65 ;  /* 0x0000004184417220 */ /* 0x040fe20000410000 */
[----:B------:R-:W-:Y:S01]  /*8290*/  MUFU.EX2 R171, R171 ;  /* 0x000000ab00ab7308 */ /* 0x000fe20000000800 */
[C---:B------:R-:W-:Y:S04]  /*82a0*/  HMMA.16816.F32.BF16 R36, R136.reuse, R104, R36 ;  /* 0x000000688824723c */ /* 0x040fe80000041824 */
[C---:B------:R-:W-:Y:S02]  /*82b0*/  FMUL.FTZ R66, R3.reuse, R66 ;  /* 0x0000004203427220 */ /* 0x040fe40000410000 */
[C---:B------:R-:W-:Y:S02]  /*82c0*/  FMUL.FTZ R67, R3.reuse, R67 ;  /* 0x0000004303437220 */ /* 0x040fe40000410000 */
[C---:B------:R-:W-:Y:S01]  /*82d0*/  HMMA.16816.F32.BF16 R40, R136.reuse, R106, R40 ;  /* 0x0000006a8828723c */ /* 0x040fe20000041828 */
[----:B------:R-:W2:Y:S01]  /*82e0*/  LDSM.16.MT88.4 R104, [R133+0x2000] ;  /* 0x002000008568783b */ /* 0x000ea20000004200 */
[----:B------:R-:W2:Y:S02]  /*82f0*/  MUFU.EX2 R190, R190 ;  /* 0x000000be00be7308 */ /* 0x000ea40000000800 */
        /* <DEDUP_REMOVED lines=30> */
[C---:B-----5:R-:W-:Y:S04]  /*84e0*/  HMMA.16816.F32.BF16 R68, R136.reuse, R108, R68 ;  /* 0x0000006c8844723c */ /* 0x060fe80000041844 */
[C---:B------:R-:W-:Y:S02]  /*84f0*/  FMUL.FTZ R84, R132.reuse, R84 ;  /* 0x0000005484547220 */ /* 0x040fe40000410000 */
[C---:B------:R-:W-:Y:S02]  /*8500*/  FMUL.FTZ R85, R132.reuse, R85 ;  /* 0x0000005584557220 */ /* 0x040fe40000410000 */
[C---:B------:R-:W-:Y:S01]  /*8510*/  HMMA.16816.F32.BF16 R72, R136.reuse, R110, R72 ;  /* 0x0000006e8848723c */ /* 0x040fe20000041848 */
[----:B------:R-:W5:Y:S01]  /*8520*/  LDSM.16.MT88.4 R108, [R133+0x4000] ;  /* 0x00400000856c783b */ /* 0x000f620000004200 */
        /* <DEDUP_REMOVED lines=9> */
[C---:B------:R-:W-:Y:S04]  /*85c0*/  HMMA.16816.F32.BF16 R80, R136.reuse, R102, R80 ;  /* 0x000000668850723c */ /* 0x040fe80000041850 */
[----:B------:R-:W-:Y:S01]  /*85d0*/  FMUL.FTZ R92, R132, R92 ;  /* 0x0000005c845c7220 */ /* 0x000fe20000410000 */
[----:B------:R-:W-:Y:S01]  /*85e0*/  F2FP.BF16.PACK_AB R100, R164, R163 ;  /* 0x000000a3a464723e */ /* 0x000fe200000010ff */
[----:B------:R-:W-:Y:S01]  /*85f0*/  FMUL.FTZ R93, R132, R93 ;  /* 0x0000005d845d7220 */ /* 0x000fe20000410000 */
[----:B------:R-:W-:Y:S01]  /*8600*/  F2FP.BF16.PACK_AB R102, R166, R165 ;  /* 0x000000a5a666723e */ /* 0x000fe200000010ff */
[C---:B--2---:R-:W-:Y:S01]  /*8610*/  HMMA.16816.F32.BF16 R84, R136.reuse, R104, R84 ;  /* 0x000000688854723c */ /* 0x044fe20000041854 */
[----:B------:R-:W-:Y:S03]  /*8620*/  MUFU.EX2 R243, R243 ;  /* 0x000000f300f37308 */ /* 0x000fe60000000800 */
[C---:B------:R-:W-:Y:S01]  /*8630*/  FMUL.FTZ R94, R3.reuse, R94 ;  /* 0x0000005e035e7220 */ /* 0x040fe20000410000 */
[----:B----4-:R-:W-:Y:S01]  /*8640*/  F2FP.BF16.PACK_AB R101, R168, R167 ;  /* 0x000000a7a865723e */ /* 0x010fe200000010ff */
[C---:B------:R-:W-:Y:S01]  /*8650*/  FMUL.FTZ R95, R3.reuse, R95 ;  /* 0x0000005f035f7220 */ /* 0x040fe20000410000 */
[----:B------:R-:W-:Y:S01]  /*8660*/  F2FP.BF16.PACK_AB R103, R170, R169 ;  /* 0x000000a9aa67723e */ /* 0x000fe200000010ff */
[C---:B------:R-:W-:Y:S01]  /*8670*/  HMMA.16816.F32.BF16 R88, R136.reuse, R106, R88 ;  /* 0x0000006a8858723c */ /* 0x040fe20000041858 */
[----:B------:R-:W1:Y:S03]  /*8680*/  LDSM.16.MT88.4 R104, [R152+0x800] ;  /* 0x000800009868783b */ /* 0x000e660000004200 */
[C---:B------:R-:W-:Y:S02]  /*8690*/  FMUL.FTZ R96, R132.reuse, R96 ;  /* 0x0000006084607220 */ /* 0x040fe40000410000 */
[----:B------:R-:W-:Y:S02]  /*86a0*/  FMUL.FTZ R97, R132, R97 ;  /* 0x0000006184617220 */ /* 0x000fe40000410000 */
[C---:B-----5:R-:W-:Y:S04]  /*86b0*/  HMMA.16816.F32.BF16 R92, R136.reuse, R108, R92 ;  /* 0x0000006c885c723c */ /* 0x060fe8000004185c */
[C---:B------:R-:W-:Y:S02]  /*86c0*/  FMUL.FTZ R98, R3.reuse, R98 ;  /* 0x0000006203627220 */ /* 0x040fe40000410000 */
[C---:B------:R-:W-:Y:S02]  /*86d0*/  FMUL.FTZ R99, R3.reuse, R99 ;  /* 0x0000006303637220 */ /* 0x040fe40000410000 */
[--C-:B------:R-:W-:Y:S04]  /*86e0*/  FFMA.FTZ R174, R174, c[0x0][0x2d0], -R141.reuse ;  /* 0x0000b400aeae7a23 */ /* 0x100fe8000001088d */
[--C-:B------:R-:W-:Y:S01]  /*86f0*/  FFMA.FTZ R172, R172, c[0x0][0x2d0], -R141.reuse ;  /* 0x0000b400acac7a23 */ /* 0x100fe2000001088d */
[----:B------:R-:W-:Y:S01]  /*8700*/  HMMA.16816.F32.BF16 R96, R136, R110, R96 ;  /* 0x0000006e8860723c */ /* 0x000fe20000041860 */
[----:B------:R-:W2:Y:S01]  /*8710*/  LDSM.16.MT88.4 R108, [R152+0x2800] ;  /* 0x00280000986c783b */ /* 0x000ea20000004200 */
[----:B------:R-:W4:Y:S01]  /*8720*/  MUFU.EX2 R174, R174 ;  /* 0x000000ae00ae7308 */ /* 0x000f220000000800 */
[----:B------:R-:W-:Y:S02]  /*8730*/  FFMA.FTZ R141, R140, c[0x0][0x2d0], -R141 ;  /* 0x0000b4008c8d7a23 */ /* 0x000fe4000001088d */
[----:B------:R-:W-:Y:S02]  /*8740*/  FFMA.FTZ R160, R3, R238, R160 ;  /* 0x000000ee03a07223 */ /* 0x000fe400000100a0 */
[----:B------:R-:W-:Y:S01]  /*8750*/  FFMA.FTZ R161, R132, R239, R161 ;  /* 0x000000ef84a17223 */ /* 0x000fe200000100a1 */
[C---:B------:R-:W-:Y:S01]  /*8760*/  HMMA.16816.F32.BF16 R4, R100.reuse, R112, R4 ;  /* 0x000000706404723c */ /* 0x040fe20000041804 */
[----:B------:R-:W-:Y:S03]  /*8770*/  LDSM.16.MT88.4 R136, [R153+0x3000] ;  /* 0x003000009988783b */ /* 0x000fe60000004200 */
[----:B------:R5:W-:Y:S01]  /*8780*/  MUFU.EX2 R248, R141 ;  /* 0x0000008d00f87308 */ /* 0x000be20000000800 */
[----:B------:R-:W-:Y:S01]  /*8790*/  MOV R132, R2 ;  /* 0x0000000200847202 */ /* 0x000fe20000000f00 */
[----:B------:R-:W-:Y:S02]  /*87a0*/  FADD.FTZ R156, R156, R161 ;  /* 0x000000a19c9c7221 */ /* 0x000fe40000010000 */
[C---:B------:R-:W-:Y:S01]  /*87b0*/  HMMA.16816.F32.BF16 R8, R100.reuse, R114, R8 ;  /* 0x000000726408723c */ /* 0x040fe20000041808 */
[----:B------:R-:W2:Y:S03]  /*87c0*/  LDSM.16.MT88.4 R112, [R133+0x2800] ;  /* 0x002800008570783b */ /* 0x000ea60000004200 */
        /* <DEDUP_REMOVED lines=11> */
[----:B-----5:R-:W-:Y:S03]  /*8880*/  LDSM.16.MT88.4 R140, [R154+0x3800] ;  /* 0x003800009a8c783b */ /* 0x020fe60000004200 */
[----:B------:R-:W-:Y:S02]  /*8890*/  FADD.FTZ R167, R167, R162 ;  /* 0x000000a2a7a77221 */ /* 0x000fe40000010000 */
[----:B------:R-:W-:Y:S02]  /*88a0*/  FADD.FTZ R164, R164, R163 ;  /* 0x000000a3a4a47221 */ /* 0x000fe40000010000 */
        /* <DEDUP_REMOVED lines=9> */
[----:B------:R-:W-:Y:S04]  /*8940*/  FADD.FTZ R170, R170, R169 ;  /* 0x000000a9aaaa7221 */ /* 0x000fe80000010000 */
        /* <DEDUP_REMOVED lines=11> */
[----:B------:R-:W5:Y:S07]  /*8a00*/  LDSM.16.MT88.4 R112, [R133+0x4800] ;  /* 0x004800008570783b */ /* 0x000f6e0000004200 */
[C---:B-1----:R-:W-:Y:S08]  /*8a10*/  HMMA.16816.F32.BF16 R68, R100.reuse, R104, R68 ;  /* 0x000000686444723c */ /* 0x042ff00000041844 */
[C---:B------:R-:W-:Y:S01]  /*8a20*/  HMMA.16816.F32.BF16 R72, R100.reuse, R106, R72 ;  /* 0x0000006a6448723c */ /* 0x040fe20000041848 */
[----:B------:R-:W1:Y:S07]  /*8a30*/  LDSM.16.MT88.4 R104, [R154+0x1000] ;  /* 0x001000009a68783b */ /* 0x000e6e0000004200 */
[C---:B------:R-:W-:Y:S08]  /*8a40*/  HMMA.16816.F32.BF16 R76, R100.reuse, R116, R76 ;  /* 0x00000074644c723c */ /* 0x040ff0000004184c */
[C---:B------:R-:W-:Y:S01]  /*8a50*/  HMMA.16816.F32.BF16 R80, R100.reuse, R118, R80 ;  /* 0x000000766450723c */ /* 0x040fe20000041850 */
[----:B------:R-:W1:Y:S07]  /*8a60*/  LDSM.16.MT88.4 R116, [R133+0x1000] ;  /* 0x001000008574783b */ /* 0x000e6e0000004200 */
[C---:B--2---:R-:W-:Y:S08]  /*8a70*/  HMMA.16816.F32.BF16 R84, R100.reuse, R108, R84 ;  /* 0x0000006c6454723c */ /* 0x044ff00000041854 */
[C---:B------:R-:W-:Y:S01]  /*8a80*/  HMMA.16816.F32.BF16 R88, R100.reuse, R110, R88 ;  /* 0x0000006e6458723c */ /* 0x040fe20000041858 */
[----:B------:R-:W2:Y:S07]  /*8a90*/  LDSM.16.MT88.4 R108, [R152+0x3000] ;  /* 0x00300000986c783b */ /* 0x000eae0000004200 */
[C---:B-----5:R-:W-:Y:S08]  /*8aa0*/  HMMA.16816.F32.BF16 R92, R100.reuse, R112, R92 ;  /* 0x00000070645c723c */ /* 0x060ff0000004185c */
[----:B------:R-:W-:Y:S01]  /*8ab0*/  HMMA.16816.F32.BF16 R96, R100, R114, R96 ;  /* 0x000000726460723c */ /* 0x000fe20000041860 */
[----:B------:R-:W-:Y:S06]  /*8ac0*/  LDSM.16.MT88.4 R112, [R154+0x5000] ;  /* 0x005000009a70783b */ /* 0x000fec0000004200 */
[----:B---3--:R-:W-:Y:S01]  /*8ad0*/  F2FP.BF16.PACK_AB R100, R178, R175 ;  /* 0x000000afb264723e */ /* 0x008fe200000010ff */
[----:B------:R-:W-:Y:S01]  /*8ae0*/  FADD.FTZ R175, R175, R166 ;  /* 0x000000a6afaf7221 */ /* 0x000fe20000010000 */
[----:B------:R-:W-:Y:S03]  /*8af0*/  F2FP.BF16.PACK_AB R102, R190, R171 ;  /* 0x000000abbe66723e */ /* 0x000fe600000010ff */
[----:B----4-:R-:W-:Y:S01]  /*8b00*/  F2FP.BF16.PACK_AB R101, R174, R173 ;  /* 0x000000adae65723e */ /* 0x010fe200000010ff */
[----:B------:R-:W-:Y:S01]  /*8b10*/  FADD.FTZ R178, R178, R175 ;  /* 0x000000afb2b27221 */ /* 0x000fe20000010000 */
[----:B------:R-:W-:Y:S03]  /*8b20*/  F2FP.BF16.PACK_AB R103, R177, R172 ;  /* 0x000000acb167723e */ /* 0x000fe600000010ff */
[----:B------:R-:W-:Y:S04]  /*8b30*/  FADD.FTZ R171, R171, R178 ;  /* 0x000000b2abab7221 */ /* 0x000fe80000010000 */
[C---:B-1----:R-:W-:Y:S03]  /*8b40*/  HMMA.16816.F32.BF16 R4, R100.reuse, R104, R4 ;  /* 0x000000686404723c */ /* 0x042fe60000041804 */
[----:B------:R-:W-:Y:S05]  /*8b50*/  FADD.FTZ R171, R190, R171 ;  /* 0x000000abbeab7221 */ /* 0x000fea0000010000 */
        /* <DEDUP_REMOVED lines=13> */
[C---:B------:R-:W-:Y:S07]  /*8c30*/  HMMA.16816.F32.BF16 R44, R100.reuse, R136, R44 ;  /* 0x00000088642c723c */ /* 0x040fee000004182c */
[C---:B------:R-:W-:Y:S01]  /*8c40*/  F2FP.BF16.PACK_AB R136, R179.reuse, R176 ;  /* 0x000000b0b388723e */ /* 0x040fe200000010ff */
[C---:B------:R-:W-:Y:S04]  /*8c50*/  HMMA.16816.F32.BF16 R48, R100.reuse, R138, R48 ;  /* 0x0000008a6430723c */ /* 0x040fe80000041830 */
[----:B------:R-:W-:Y:S01]  /*8c60*/  F2FP.BF16.PACK_AB R137, R246, R191 ;  /* 0x000000bff689723e */ /* 0x000fe200000010ff */
[----:B------:R-:W-:Y:S02]  /*8c70*/  FADD.FTZ R176, R176, R171 ;  /* 0x000000abb0b07221 */ /* 0x000fe40000010000 */
[----:B------:R-:W-:Y:S01]  /*8c80*/  F2FP.BF16.PACK_AB R138, R244, R189 ;  /* 0x000000bdf48a723e */ /* 0x000fe200000010ff */
[C---:B--2---:R-:W-:Y:S04]  /*8c90*/  HMMA.16816.F32.BF16 R52, R100.reuse, R108, R52 ;  /* 0x0000006c6434723c */ /* 0x044fe80000041834 */
[----:B------:R-:W-:Y:S01]  /*8ca0*/  F2FP.BF16.PACK_AB R139, R248, R243 ;  /* 0x000000f3f88b723e */ /* 0x000fe200000010ff */
[----:B------:R-:W-:Y:S03]  /*8cb0*/  FADD.FTZ R176, R179, R176 ;  /* 0x000000b0b3b07221 */ /* 0x000fe60000010000 */
[C---:B------:R-:W-:Y:S01]  /*8cc0*/  HMMA.16816.F32.BF16 R56, R100.reuse, R110, R56 ;  /* 0x0000006e6438723c */ /* 0x040fe20000041838 */
[----:B------:R-:W2:Y:S03]  /*8cd0*/  LDSM.16.MT88.4 R108, [R152+0x5000] ;  /* 0x00500000986c783b */ /* 0x000ea60000004200 */
[----:B------:R-:W-:Y:S04]  /*8ce0*/  FADD.FTZ R189, R189, R176 ;  /* 0x000000b0bdbd7221 */ /* 0x000fe80000010000 */
[C---:B-1----:R-:W-:Y:S04]  /*8cf0*/  HMMA.16816.F32.BF16 R60, R100.reuse, R104, R60 ;  /* 0x00000068643c723c */ /* 0x042fe8000004183c */
[----:B------:R-:W-:Y:S04]  /*8d00*/  FADD.FTZ R239, R244, R189 ;  /* 0x000000bdf4ef7221 */ /* 0x000fe80000010000 */
        /* <DEDUP_REMOVED lines=13> */
[----:B------:R-:W1:Y:S07]  /*8de0*/  LDSM.16.MT88.4 R4, [R133+0x3800] ;  /* 0x003800008504783b */ /* 0x000e6e0000004200 */
[C---:B------:R-:W-:Y:S01]  /*8df0*/  HMMA.16816.F32.BF16 R124, R136.reuse, R126, R8 ;  /* 0x0000007e887c723c */ /* 0x040fe20000041808 */
[----:B------:R-:W2:Y:S07]  /*8e00*/  LDSM.16.MT88.4 R8, [R154+0x5800] ;  /* 0x005800009a08783b */ /* 0x000eae0000004200 */
[C---:B----4-:R-:W-:Y:S01]  /*8e10*/  HMMA.16816.F32.BF16 R100, R136.reuse, R112, R12 ;  /* 0x000000708864723c */ /* 0x050fe2000004180c */
[----:B------:R-:W4:Y:S07]  /*8e20*/  LDSM.16.MT88.4 R12, [R153+0x5800] ;  /* 0x00580000990c783b */ /* 0x000f2e0000004200 */
[C---:B------:R-:W-:Y:S07]  /*8e30*/  HMMA.16816.F32.BF16 R104, R136.reuse, R114, R16 ;  /* 0x000000728868723c */ /* 0x040fee0000041810 */
[----:B------:R-:W-:Y:S01]  /*8e40*/  IADD3 R17, R241, -0x2, RZ ;  /* 0xfffffffef1117810 */ /* 0x000fe20007ffe0ff */
[C---:B---3--:R-:W-:Y:S03]  /*8e50*/  HMMA.16816.F32.BF16 R108, R136.reuse, R116, R20 ;  /* 0x00000074886c723c */ /* 0x048fe60000041814 */
[C---:B------:R-:W-:Y:S05]  /*8e60*/  ISETP.GE.AND P6, PT, R17.reuse, R230, PT ;  /* 0x000000e61100720c */ /* 0x040fea0003fc6270 */
        /* <DEDUP_REMOVED lines=13> */
[----:B------:R-:W-:Y:S01]  /*8f40*/  @P6 SHF.R.S32.HI R8, RZ, 0x1f, R17 ;  /* 0x0000001fff086819 */ /* 0x000fe20000011411 */
[C---:B------:R-:W-:Y:S04]  /*8f50*/  HMMA.16816.F32.BF16 R72, R136.reuse, R10, R72 ;  /* 0x0000000a8848723c */ /* 0x040fe80000041848 */
[----:B------:R-:W-:Y:S04]  /*8f60*/  @P6 IMAD R8, R8, c[0x0][0x1e0], RZ ;  /* 0x0000780008086a24 */ /* 0x000fe800078e02ff */
[C---:B----4-:R-:W-:Y:S04]  /*8f70*/  HMMA.16816.F32.BF16 R76, R136.reuse, R12, R76 ;  /* 0x0000000c884c723c */ /* 0x050fe8000004184c */
[C---:B------:R-:W-:Y:S02]  /*8f80*/  @P6 IMAD R8, R17.reuse, c[0x0][0x1e4], R8 ;  /* 0x0000790011086a24 */ /* 0x040fe400078e0208 */
[----:B------:R-:W-:Y:S01]  /*8f90*/  @P6 IMAD.WIDE.U32 R16, R17, c[0x0][0x1e0], RZ ;  /* 0x0000780011106a25 */ /* 0x000fe200078e00ff */
[----:B------:R-:W-:Y:S01]  /*8fa0*/  @P6 MOV R12, c[0x0][0x1e0] ;  /* 0x00007800000c6a02 */ /* 0x000fe20000000f00 */
[C---:B------:R-:W-:Y:S04]  /*8fb0*/  HMMA.16816.F32.BF16 R80, R136.reuse, R14, R80 ;  /* 0x0000000e8850723c */ /* 0x040fe80000041850 */
[----:B------:R-:W-:Y:S02]  /*8fc0*/  @P6 IADD3 R13, R17, R8, RZ ;  /* 0x00000008110d6210 */ /* 0x000fe40007ffe0ff */
[----:B------:R-:W2:Y:S01]  /*8fd0*/  LDSM.16.MT88.4 R8, [R133+0x5800] ;  /* 0x005800008508783b */ /* 0x000ea20000004200 */
[C---:B------:R-:W-:Y:S02]  /*8fe0*/  @P6 SHF.L.U32 R3, R16.reuse, 0x6, RZ ;  /* 0x0000000610036819 */ /* 0x040fe400000006ff */
[----:B------:R-:W-:Y:S01]  /*8ff0*/  @P6 SHF.L.U64.HI R16, R16, 0x6, R13 ;  /* 0x0000000610106819 */ /* 0x000fe2000001020d */
[C---:B-1----:R-:W-:Y:S02]  /*9000*/  HMMA.16816.F32.BF16 R84, R136.reuse, R4, R84 ;  /* 0x000000048854723c */ /* 0x042fe40000041854 */
[----:B------:R-:W-:Y:S02]  /*9010*/  @P6 MOV R15, c[0x0][0x1e4] ;  /* 0x00007900000f6a02 */ /* 0x000fe40000000f00 */
[----:B------:R-:W-:Y:S02]  /*9020*/  @P6 IADD3 R13, P5, R3, R236, RZ ;  /* 0x000000ec030d6210 */ /* 0x000fe40007fbe0ff */
[----:B------:R-:W-:Y:S02]  /*9030*/  @P6 LEA R3, P0, R12, R3, 0x5 ;  /* 0x000000030c036211 */ /* 0x000fe400078028ff */
[C---:B------:R-:W-:Y:S01]  /*9040*/  @P6 LEA R14, P4, R13.reuse, c[0x0][0x1c8], 0x1 ;  /* 0x000072000d0e6a11 */ /* 0x040fe200078808ff */
[C---:B------:R-:W-:Y:S03]  /*9050*/  HMMA.16816.F32.BF16 R88, R136.reuse, R6, R88 ;  /* 0x000000068858723c */ /* 0x040fe60000041858 */
[-C--:B------:R-:W-:Y:S02]  /*9060*/  @P6 IADD3.X R18, R16, R229.reuse, RZ, P5, !PT ;  /* 0x000000e510126210 */ /* 0x080fe40002ffe4ff */
[----:B------:R-:W-:Y:S02]  /*9070*/  @P6 LEA.HI.X R12, R12, R16, R15, 0x5, P0 ;  /* 0x000000100c0c6211 */ /* 0x000fe400000f2c0f */
[----:B------:R-:W-:Y:S01]  /*9080*/  @P6 LEA.HI.X R15, R13, c[0x0][0x1cc], R18, 0x1, P4 ;  /* 0x000073000d0f6a11 */ /* 0x000fe200020f0c12 */
[----:B------:R-:W-:Y:S01]  /*9090*/  FADD.FTZ R13, R173, R170 ;  /* 0x000000aaad0d7221 */ /* 0x000fe20000010000 */
[----:B------:R-:W-:Y:S02]  /*90a0*/  @P6 ISETP.GE.AND P4, PT, R218, c[0x0][0x1d4], PT ;  /* 0x00007500da006a0c */ /* 0x000fe40003f86270 */
[----:B------:R-:W-:Y:S01]  /*90b0*/  @P6 ISETP.GE.AND P0, PT, R204, c[0x0][0x1d4], PT ;  /* 0x00007500cc006a0c */ /* 0x000fe20003f06270 */
[----:B------:R-:W-:Y:S01]  /*90c0*/  FADD.FTZ R13, R174, R13 ;  /* 0x0000000dae0d7221 */ /* 0x000fe20000010000 */
[----:B------:R-:W-:Y:S03]  /*90d0*/  @P6 IADD3 R3, P5, R3, R236, RZ ;  /* 0x000000ec03036210 */ /* 0x000fe60007fbe0ff */
[----:B------:R-:W-:Y:S01]  /*90e0*/  FADD.FTZ R172, R172, R13 ;  /* 0x0000000dacac7221 */ /* 0x000fe20000010000 */
[----:B------:R-:W-:Y:S02]  /*90f0*/  @P6 IADD3.X R12, R12, R229, RZ, P5, !PT ;  /* 0x000000e50c0c6210 */ /* 0x000fe40002ffe4ff */
[----:B------:R-:W-:Y:S01]  /*9100*/  @P6 LEA R4, P5, R3, c[0x0][0x1c8], 0x1 ;  /* 0x0000720003046a11 */ /* 0x000fe200078a08ff */
[----:B------:R-:W-:Y:S03]  /*9110*/  FADD.FTZ R172, R177, R172 ;  /* 0x000000acb1ac7221 */ /* 0x000fe60000010000 */
[----:B------:R-:W-:Y:S01]  /*9120*/  @P6 LEA.HI.X R5, R3, c[0x0][0x1cc], R12, 0x1, P5 ;  /* 0x0000730003056a11 */ /* 0x000fe200028f0c0c */
[----:B------:R-:W-:Y:S02]  /*9130*/  @P6 IMAD R3, R233, 0x6000, R206 ;  /* 0x00006000e9036824 */ /* 0x000fe400078e02ce */
[----:B------:R-:W-:Y:S01]  /*9140*/  FADD.FTZ R191, R191, R172 ;  /* 0x000000acbfbf7221 */ /* 0x000fe20000010000 */
[C---:B--2---:R-:W-:Y:S02]  /*9150*/  HMMA.16816.F32.BF16 R92, R136.reuse, R8, R92 ;  /* 0x00000008885c723c */ /* 0x044fe4000004185c */
[----:B------:R-:W-:Y:S01]  /*9160*/  @!PT LDS RZ, [RZ] ;  /* 0x00000000fffff984 */ /* 0x000fe20000000800 */
[----:B------:R-:W-:Y:S01]  /*9170*/  @!PT LDS RZ, [RZ] ;  /* 0x00000000fffff984 */ /* 0x000fe20000000800 */
[----:B------:R-:W-:Y:S01]  /*9180*/  @!PT LDS RZ, [RZ] ;  /* 0x00000000fffff984 */ /* 0x000fe20000000800 */
[----:B------:R1:W-:Y:S01]  /*9190*/  @P6 LDGSTS.E.BYPASS.LTC128B.128 [R3], [R14.64], !P4 ;  /* 0x000000000e036fae */ /* 0x0003e2000e101d48 */
[----:B------:R-:W-:Y:S04]  /*91a0*/  FADD.FTZ R246, R246, R191 ;  /* 0x000000bff6f67221 */ /* 0x000fe80000010000 */
[----:B------:R-:W-:Y:S01]  /*91b0*/  FADD.FTZ R243, R243, R246 ;  /* 0x000000f6f3f37221 */ /* 0x000fe20000010000 */
[----:B------:R-:W-:Y:S02]  /*91c0*/  HMMA.16816.F32.BF16 R96, R136, R10, R96 ;  /* 0x0000000a8860723c */ /* 0x000fe40000041860 */
[----:B------:R1:W-:Y:S02]  /*91d0*/  @P6 LDGSTS.E.BYPASS.LTC128B.128 [R3+0x2000], [R14.64+0x80], !P0 ;  /* 0x020000800e036fae */ /* 0x0003e4000c101d48 */
[----:B------:R-:W-:Y:S06]  /*91e0*/  FADD.FTZ R238, R248, R243 ;  /* 0x000000f3f8ee7221 */ /* 0x000fec0000010000 */
[----:B------:R1:W-:Y:S08]  /*91f0*/  @P6 LDGSTS.E.BYPASS.LTC128B.128 [R3+0x4000], [R14.64+0x100], !P3 ;  /* 0x040001000e036fae */ /* 0x0003f0000d901d48 */
[----:B------:R1:W-:Y:S01]  /*9200*/  @P6 LDGSTS.E.BYPASS.LTC128B.128 [R3+0x1000], [R4.64], !P4 ;  /* 0x0100000004036fae */ /* 0x0003e2000e101d48 */
[C---:B------:R-:W-:Y:S02]  /*9210*/  ISETP.GE.AND P4, PT, R134.reuse, 0x1, PT ;  /* 0x000000018600780c */ /* 0x040fe40003f86270 */
[----:B------:R-:W-:Y:S04]  /*9220*/  IADD3 R134, R134, 0x1, RZ ;  /* 0x0000000186867810 */ /* 0x000fe80007ffe0ff */
[----:B------:R-:W-:Y:S01]  /*9230*/  SEL R134, R134, RZ, !P4 ;  /* 0x000000ff86867207 */ /* 0x000fe20006000000 */
[----:B------:R1:W-:Y:S01]  /*9240*/  @P6 LDGSTS.E.BYPASS.LTC128B.128 [R3+0x3000], [R4.64+0x80], !P0 ;  /* 0x0300008004036fae */ /* 0x0003e2000c101d48 */
[C---:B------:R-:W-:Y:S02]  /*9250*/  ISETP.GT.AND P0, PT, R241.reuse, R242, PT ;  /* 0x000000f2f100720c */ /* 0x040fe40003f04270 */
[----:B------:R-:W-:Y:S05]  /*9260*/  IADD3 R241, R241, -0x1, RZ ;  /* 0xfffffffff1f17810 */ /* 0x000fea0007ffe0ff */
[----:B------:R1:W-:Y:S08]  /*9270*/  @P6 LDGSTS.E.BYPASS.LTC128B.128 [R3+0x5000], [R4.64+0x100], !P3 ;  /* 0x0500010004036fae */ /* 0x0003f0000d901d48 */
[----:B------:R-:W0:Y:S01]  /*9280*/  LDGDEPBAR ;  /* 0x00000000000079af */ /* 0x000e220000000000 */
[----:B-1----:R-:W-:Y:S01]  /*9290*/  MOV R3, R0 ;  /* 0x0000000000037202 */ /* 0x002fe20000000f00 */
[----:B------:R-:W-:-:S06]  /*92a0*/  @P0 BRA `(.L_x_4149) ;  /* 0xffffccd000000947 */ /* 0x000fcc000383ffff */
.L_x_4140:
[----:B------:R-:W-:-:S05]  /*92b0*/  IADD3 R4, R193, 0x7f, RZ ;  /* 0x0000007fc1047810 */ /* 0x000fca0007ffe0ff */
        /* <DEDUP_REMOVED lines=15> */
.L_x_4152:
[----:B------:R-:W-:-:S04]  /*93b0*/  MOV R3, c[0x0][0x32c] ;  /* 0x0000cb0000037a02 */ /* 0x000fc80000000f00 */
[----:B------:R-:W-:-:S13]  /*93c0*/  ISETP.NE.AND P0, PT, R3, 0x1, PT ;  /* 0x000000010300780c */ /* 0x000fda0003f05270 */
[----:B------:R-:W-:-:S05]  /*93d0*/  @P0 IMAD.HI.U32 R3, R5, c[0x0][0x330], RZ ;  /* 0x0000cc0005030a27 */ /* 0x000fca00078e00ff */
[----:B------:R-:W-:Y:S02]  /*93e0*/  @P0 SHF.R.U32.HI R5, RZ, c[0x0][0x334], R3 ;  /* 0x0000cd00ff050a19 */ /* 0x000fe40000011603 */
.L_x_4153:
[----:B------:R-:W-:Y:S05]  /*93f0*/  BSYNC B0 ;  /* 0x0000000000007941 */ /* 0x000fea0003800000 */
.L_x_4151:
[----:B------:R-:W-:-:S05]  /*9400*/  IMAD R5, R5, c[0x0][0x32c], RZ ;  /* 0x0000cb0005057a24 */ /* 0x000fca00078e02ff */
[----:B------:R-:W-:-:S04]  /*9410*/  IMNMX R4, R4, R5, !PT ;  /* 0x0000000504047217 */ /* 0x000fc80007800200 */
.L_x_4150:
        /* <DEDUP_REMOVED lines=10> */
.L_x_4155:
        /* <DEDUP_REMOVED lines=11> */
[----:B------:R-:W-:Y:S03]  /*9570*/  @!P6 MOV R152, c[0x0][0x20c] ;  /* 0x000083000098ea02 */ /* 0x000fe60000000f00 */
[----:B------:R-:W-:Y:S01]  /*9580*/  @!P6 IMAD R0, R0, c[0x0][0x208], RZ ;  /* 0x000082000000ea24 */ /* 0x000fe200078e02ff */
[C---:B------:R-:W-:Y:S01]  /*9590*/  @!P6 SHF.L.U32 R157, R28.reuse, 0x6, RZ ;  /* 0x000000061c9de819 */ /* 0x040fe200000006ff */
[----:B------:R-:W-:Y:S01]  /*95a0*/  @!P6 IMAD R168, R233, 0x6000, R207 ;  /* 0x00006000e9a8e824 */ /* 0x000fe200078e02cf */
[----:B------:R-:W-:Y:S01]  /*95b0*/  LDSM.16.M88.4 R32, [R188] ;  /* 0x00000000bc20783b */ /* 0x000fe20000000200 */
[----:B------:R-:W-:Y:S01]  /*95c0*/  @!P6 IMAD R0, R241, c[0x0][0x20c], R0 ;  /* 0x00008300f100ea24 */ /* 0x000fe200078e0200 */
[----:B------:R-:W-:Y:S04]  /*95d0*/  @!P6 IADD3 R155, P5, R157, R234, RZ ;  /* 0x000000ea9d9be210 */ /* 0x000fe80007fbe0ff */
[----:B------:R-:W-:Y:S02]  /*95e0*/  @!P6 IADD3 R0, R29, R0, RZ ;  /* 0x000000001d00e210 */ /* 0x000fe40007ffe0ff */
[----:B------:R-:W1:Y:S01]  /*95f0*/  LDSM.16.M88.4 R8, [R172] ;  /* 0x00000000ac08783b */ /* 0x000e620000000200 */
[----:B------:R-:W-:Y:S02]  /*9600*/  @!P6 LEA R164, P4, R155, c[0x0][0x1f8], 0x1 ;  /* 0x00007e009ba4ea11 */ /* 0x000fe400078808ff */
[----:B------:R-:W-:Y:S02]  /*9610*/  @!P6 SHF.L.U64.HI R153, R28, 0x6, R0 ;  /* 0x000000061c99e819 */ /* 0x000fe40000010200 */
[----:B------:R-:W-:Y:S02]  /*9620*/  @!P6 MOV R0, c[0x0][0x208] ;  /* 0x000082000000ea02 */ /* 0x000fe40000000f00 */
[----:B------:R-:W-:Y:S01]  /*9630*/  @!P6 IADD3.X R2, R153, R194, RZ, P5, !PT ;  /* 0x000000c29902e210 */ /* 0x000fe20002ffe4ff */
[----:B------:R-:W2:Y:S01]  /*9640*/  LDSM.16.M88.4 R16, [R172+0x800] ;  /* 0x00080000ac10783b */ /* 0x000ea20000000200 */
[----:B------:R-:W-:Y:S02]  /*9650*/  @!P6 LEA R157, P0, R0, R157, 0x5 ;  /* 0x0000009d009de211 */ /* 0x000fe400078028ff */
[----:B------:R-:W-:Y:S02]  /*9660*/  @!P6 LEA.HI.X R165, R155, c[0x0][0x1fc], R2, 0x1, P4 ;  /* 0x00007f009ba5ea11 */ /* 0x000fe400020f0c02 */
[----:B------:R-:W-:Y:S02]  /*9670*/  IADD3 R2, R135, R132, RZ ;  /* 0x0000008487027210 */ /* 0x000fe40007ffe0ff */
[----:B------:R-:W-:Y:S01]  /*9680*/  @!P6 ISETP.GE.AND P4, PT, R218, c[0x0][0x1d4], PT ;  /* 0x00007500da00ea0c */ /* 0x000fe20003f86270 */
[----:B------:R-:W3:Y:S08]  /*9690*/  LDSM.16.M88.4 R24, [R172+0x1000] ;  /* 0x00100000ac18783b */ /* 0x000ef00000000200 */
[----:B------:R-:W4:Y:S08]  /*96a0*/  LDSM.16.M88.4 R136, [R172+0x1800] ;  /* 0x00180000ac88783b */ /* 0x000f300000000200 */
[----:B------:R-:W-:Y:S01]  /*96b0*/  LDSM.16.M88.4 R140, [R185] ;  /* 0x00000000b98c783b */ /* 0x000fe20000000200 */
[C---:B-1----:R-:W-:Y:S07]  /*96c0*/  HMMA.16816.F32.BF16 R4, R32.reuse, R8, RZ ;  /* 0x000000082004723c */ /* 0x042fee00000418ff */
[----:B------:R-:W1:Y:S01]  /*96d0*/  LDSM.16.M88.4 R144, [R132] ;  /* 0x000000008490783b */ /* 0x000e620000000200 */
[C---:B------:R-:W-:Y:S07]  /*96e0*/  HMMA.16816.F32.BF16 R8, R32.reuse, R10, RZ ;  /* 0x0000000a2008723c */ /* 0x040fee00000418ff */
[----:B------:R-:W5:Y:S01]  /*96f0*/  LDSM.16.M88.4 R148, [R132+0x800] ;  /* 0x000800008494783b */ /* 0x000f620000000200 */
[C---:B--2---:R-:W-:Y:S08]  /*9700*/  HMMA.16816.F32.BF16 R12, R32.reuse, R16, RZ ;  /* 0x00000010200c723c */ /* 0x044ff000000418ff */
[C---:B------:R-:W-:Y:S08]  /*9710*/  HMMA.16816.F32.BF16 R16, R32.reuse, R18, RZ ;  /* 0x000000122010723c */ /* 0x040ff000000418ff */
[C---:B---3--:R-:W-:Y:S08]  /*9720*/  HMMA.16816.F32.BF16 R20, R32.reuse, R24, RZ ;  /* 0x000000182014723c */ /* 0x048ff000000418ff */
[C---:B------:R-:W-:Y:S08]  /*9730*/  HMMA.16816.F32.BF16 R24, R32.reuse, R26, RZ ;  /* 0x0000001a2018723c */ /* 0x040ff000000418ff */
[C---:B----4-:R-:W-:Y:S07]  /*9740*/  HMMA.16816.F32.BF16 R28, R32.reuse, R136, RZ ;  /* 0x00000088201c723c */ /* 0x050fee00000418ff */
[----:B------:R-:W-:Y:S01]  /*9750*/  @!P6 LEA.HI.X R137, R0, R153, R152, 0x5, P0 ;  /* 0x000000990089e211 */ /* 0x000fe200000f2c98 */
[----:B------:R-:W-:Y:S01]  /*9760*/  HMMA.16816.F32.BF16 R32, R32, R138, RZ ;  /* 0x0000008a2020723c */ /* 0x000fe200000418ff */
[----:B------:R-:W-:Y:S01]  /*9770*/  @!P6 IADD3 R0, P5, R157, R234, RZ ;  /* 0x000000ea9d00e210 */ /* 0x000fe20007fbe0ff */
[----:B------:R-:W2:Y:S01]  /*9780*/  LDSM.16.M88.4 R152, [R132+0x1000] ;  /* 0x001000008498783b */ /* 0x000ea20000000200 */
[----:B------:R-:W-:Y:S02]  /*9790*/  @!P6 ISETP.GE.AND P0, PT, R204, c[0x0][0x1d4], PT ;  /* 0x00007500cc00ea0c */ /* 0x000fe40003f06270 */
[----:B------:R-:W-:Y:S02]  /*97a0*/  @!P6 IADD3.X R137, R137, R194, RZ, P5, !PT ;  /* 0x000000c28989e210 */ /* 0x000fe40002ffe4ff */
[C---:B------:R-:W-:Y:S01]  /*97b0*/  @!P6 LEA R170, P5, R0.reuse, c[0x0][0x1f8], 0x1 ;  /* 0x00007e0000aaea11 */ /* 0x040fe200078a08ff */
[C---:B-1----:R-:W-:Y:S05]  /*97c0*/  HMMA.16816.F32.BF16 R4, R140.reuse, R144, R4 ;  /* 0x000000908c04723c */ /* 0x042fea0000041804 */
[----:B------:R-:W-:Y:S02]  /*97d0*/  @!P6 LEA.HI.X R171, R0, c[0x0][0x1fc], R137, 0x1, P5 ;  /* 0x00007f0000abea11 */ /* 0x000fe400028f0c89 */
[----:B------:R-:W1:Y:S01]  /*97e0*/  LDSM.16.M88.4 R136, [R132+0x1800] ;  /* 0x001800008488783b */ /* 0x000e620000000200 */
[C---:B------:R-:W-:Y:S04]  /*97f0*/  HMMA.16816.F32.BF16 R8, R140.reuse, R146, R8 ;  /* 0x000000928c08723c */ /* 0x040fe80000041808 */
[----:B------:R-:W-:Y:S03]  /*9800*/  IADD3 R0, R135, R172, RZ ;  /* 0x000000ac87007210 */ /* 0x000fe60007ffe0ff */
[----:B------:R-:W-:Y:S01]  /*9810*/  @!PT LDS RZ, [RZ] ;  /* 0x00000000fffff984 */ /* 0x000fe20000000800 */
[----:B------:R-:W-:Y:S01]  /*9820*/  @!PT LDS RZ, [RZ] ;  /* 0x00000000fffff984 */ /* 0x000fe20000000800 */
[----:B------:R-:W-:Y:S01]  /*9830*/  @!PT LDS RZ, [RZ] ;  /* 0x00000000fffff984 */ /* 0x000fe20000000800 */
[----:B------:R3:W-:Y:S01]  /*9840*/  @!P6 LDGSTS.E.BYPASS.LTC128B.128 [R168], [R164.64], !P4 ;  /* 0x00000000a4a8efae */ /* 0x0007e2000e101d48 */
[C---:B-----5:R-:W-:Y:S07]  /*9850*/  HMMA.16816.F32.BF16 R12, R140.reuse, R148, R12 ;  /* 0x000000948c0c723c */ /* 0x060fee000004180c */
        /* <DEDUP_REMOVED lines=10> */
[----:B------:R-:W-:Y:S08]  /*9900*/  LDSM.16.M88.4 R144, [R184] ;  /* 0x00000000b890783b */ /* 0x000ff00000000200 */
[----:B------:R-:W1:Y:S08]  /*9910*/  LDSM.16.M88.4 R156, [R0] ;  /* 0x00000000009c783b */ /* 0x000e700000000200 */
[----:B------:R-:W4:Y:S08]  /*9920*/  LDSM.16.M88.4 R160, [R0+0x800] ;  /* 0x0008000000a0783b */ /* 0x000f300000000200 */
[----:B------:R-:W5:Y:S08]  /*9930*/  LDSM.16.M88.4 R148, [R0+0x1000] ;  /* 0x001000000094783b */ /* 0x000f700000000200 */
[----:B------:R-:W0:Y:S08]  /*9940*/  LDGDEPBAR ;  /* 0x00000000000079af */ /* 0x000e300000000000 */
[----:B---3--:R-:W3:Y:S01]  /*9950*/  LDSM.16.M88.4 R164, [R0+0x1800] ;  /* 0x0018000000a4783b */ /* 0x008ee20000000200 */
[C---:B-1----:R-:W-:Y:S07]  /*9960*/  HMMA.16816.F32.BF16 R4, R144.reuse, R156, R4 ;  /* 0x0000009c9004723c */ /* 0x042fee0000041804 */
[----:B------:R-:W-:Y:S01]  /*9970*/  LDSM.16.M88.4 R152, [R183] ;  /* 0x00000000b798783b */ /* 0x000fe20000000200 */
[C---:B------:R-:W-:Y:S07]  /*9980*/  HMMA.16816.F32.BF16 R8, R144.reuse, R158, R8 ;  /* 0x0000009e9008723c */ /* 0x040fee0000041808 */
[----:B--2---:R-:W1:Y:S01]  /*9990*/  LDSM.16.M88.4 R168, [R2] ;  /* 0x0000000002a8783b */ /* 0x004e620000000200 */
[C---:B----4-:R-:W-:Y:S07]  /*99a0*/  HMMA.16816.F32.BF16 R12, R144.reuse, R160, R12 ;  /* 0x000000a0900c723c */ /* 0x050fee000004180c */
[----:B------:R-:W2:Y:S01]  /*99b0*/  LDSM.16.M88.4 R136, [R2+0x800] ;  /* 0x000800000288783b */ /* 0x000ea20000000200 */
[C---:B------:R-:W-:Y:S07]  /*99c0*/  HMMA.16816.F32.BF16 R16, R144.reuse, R162, R16 ;  /* 0x000000a29010723c */ /* 0x040fee0000041810 */
[----:B------:R-:W4:Y:S01]  /*99d0*/  LDSM.16.M88.4 R140, [R2+0x1000] ;  /* 0x00100000028c783b */ /* 0x000f220000000200 */
[C---:B-----5:R-:W-:Y:S07]  /*99e0*/  HMMA.16816.F32.BF16 R20, R144.reuse, R148, R20 ;  /* 0x000000949014723c */ /* 0x060fee0000041814 */
[----:B------:R-:W5:Y:S01]  /*99f0*/  LDSM.16.M88.4 R156, [R2+0x1800] ;  /* 0x00180000029c783b */ /* 0x000f620000000200 */
[C---:B------:R-:W-:Y:S07]  /*9a00*/  HMMA.16816.F32.BF16 R24, R144.reuse, R150, R24 ;  /* 0x000000969018723c */ /* 0x040fee0000041818 */
[----:B------:R-:W-:Y:S01]  /*9a10*/  LDSM.16.M88.4 R148, [R172+0x2000] ;  /* 0x00200000ac94783b */ /* 0x000fe20000000200 */
[C---:B---3--:R-:W-:Y:S07]  /*9a20*/  HMMA.16816.F32.BF16 R28, R144.reuse, R164, R28 ;  /* 0x000000a4901c723c */ /* 0x048fee000004181c */
[----:B------:R-:W-:Y:S01]  /*9a30*/  LDSM.16.M88.4 R160, [R172+0x2800] ;  /* 0x00280000aca0783b */ /* 0x000fe20000000200 */
[----:B------:R-:W-:Y:S07]  /*9a40*/  HMMA.16816.F32.BF16 R32, R144, R166, R32 ;  /* 0x000000a69020723c */ /* 0x000fee0000041820 */
[----:B------:R-:W3:Y:S01]  /*9a50*/  LDSM.16.M88.4 R144, [R188+0x4000] ;  /* 0x00400000bc90783b */ /* 0x000ee20000000200 */
[C---:B-1----:R-:W-:Y:S07]  /*9a60*/  HMMA.16816.F32.BF16 R4, R152.reuse, R168, R4 ;  /* 0x000000a89804723c */ /* 0x042fee0000041804 */
[----:B------:R-:W-:Y:S01]  /*9a70*/  LDSM.16.M88.4 R164, [R185+0x4000] ;  /* 0x00400000b9a4783b */ /* 0x000fe20000000200 */
[C---:B------:R-:W-:Y:S07]  /*9a80*/  HMMA.16816.F32.BF16 R8, R152.reuse, R170, R8 ;  /* 0x000000aa9808723c */ /* 0x040fee0000041808 */
[----:B------:R-:W-:Y:S01]  /*9a90*/  LDSM.16.M88.4 R168, [R132+0x2000] ;  /* 0x0020000084a8783b */ /* 0x000fe20000000200 */
[C---:B--2---:R-:W-:Y:S08]  /*9aa0*/  HMMA.16816.F32.BF16 R12, R152.reuse, R136, R12 ;  /* 0x00000088980c723c */ /* 0x044ff0000004180c */
[C---:B------:R-:W-:Y:S01]  /*9ab0*/  HMMA.16816.F32.BF16 R16, R152.reuse, R138, R16 ;  /* 0x0000008a9810723c */ /* 0x040fe20000041810 */
[----:B------:R-:W1:Y:S07]  /*9ac0*/  LDSM.16.M88.4 R136, [R172+0x3000] ;  /* 0x00300000ac88783b */ /* 0x000e6e0000000200 */
[C---:B----4-:R-:W-:Y:S08]  /*9ad0*/  HMMA.16816.F32.BF16 R20, R152.reuse, R140, R20 ;  /* 0x0000008c9814723c */ /* 0x050ff00000041814 */
[C---:B------:R-:W-:Y:S01]  /*9ae0*/  HMMA.16816.F32.BF16 R24, R152.reuse, R142, R24 ;  /* 0x0000008e9818723c */ /* 0x040fe20000041818 */
[----:B------:R-:W2:Y:S07]  /*9af0*/  LDSM.16.M88.4 R140, [R172+0x3800] ;  /* 0x00380000ac8c783b */ /* 0x000eae0000000200 */
[C---:B-----5:R-:W-:Y:S08]  /*9b00*/  HMMA.16816.F32.BF16 R28, R152.reuse, R156, R28 ;  /* 0x0000009c981c723c */ /* 0x060ff0000004181c */
[----:B------:R-:W-:Y:S01]  /*9b10*/  HMMA.16816.F32.BF16 R32, R152, R158, R32 ;  /* 0x0000009e9820723c */ /* 0x000fe20000041820 */
[----:B------:R-:W4:Y:S07]  /*9b20*/  LDSM.16.M88.4 R152, [R132+0x2800] ;  /* 0x002800008498783b */ /* 0x000f2e0000000200 */
[C---:B---3--:R-:W-:Y:S01]  /*9b30*/  HMMA.16816.F32.BF16 R4, R144.reuse, R148, R4 ;  /* 0x000000949004723c */ /* 0x048fe20000041804 */
[----:B------:R-:W-:Y:S07]  /*9b40*/  LDSM.16.M88.4 R156, [R132+0x3800] ;  /* 0x00380000849c783b */ /* 0x000fee0000000200 */
        /* <DEDUP_REMOVED lines=12> */
[----:B------:R-:W5:Y:S07]  /*9c10*/  LDSM.16.M88.4 R144, [R0+0x3000] ;  /* 0x003000000090783b */ /* 0x000f6e0000000200 */
[C---:B------:R-:W-:Y:S01]  /*9c20*/  HMMA.16816.F32.BF16 R8, R164.reuse, R170, R8 ;  /* 0x000000aaa408723c */ /* 0x040fe20000041808 */
[----:B------:R-:W-:Y:S07]  /*9c30*/  LDSM.16.M88.4 R168, [R2+0x2000] ;  /* 0x0020000002a8783b */ /* 0x000fee0000000200 */
[C---:B----4-:R-:W-:Y:S08]  /*9c40*/  HMMA.16816.F32.BF16 R12, R164.reuse, R152, R12 ;  /* 0x00000098a40c723c */ /* 0x050ff0000004180c */
[C---:B------:R-:W-:Y:S01]  /*9c50*/  HMMA.16816.F32.BF16 R16, R164.reuse, R154, R16 ;  /* 0x0000009aa410723c */ /* 0x040fe20000041810 */
[----:B------:R-:W-:Y:S07]  /*9c60*/  LDSM.16.M88.4 R152, [R183+0x4000] ;  /* 0x00400000b798783b */ /* 0x000fee0000000200 */
[C---:B---3--:R-:W-:Y:S08]  /*9c70*/  HMMA.16816.F32.BF16 R20, R164.reuse, R148, R20 ;  /* 0x00000094a414723c */ /* 0x048ff00000041814 */
[C---:B------:R-:W-:Y:S01]  /*9c80*/  HMMA.16816.F32.BF16 R24, R164.reuse, R150, R24 ;  /* 0x00000096a418723c */ /* 0x040fe20000041818 */
[----:B------:R-:W3:Y:S07]  /*9c90*/  LDSM.16.M88.4 R148, [R0+0x3800] ;  /* 0x003800000094783b */ /* 0x000eee0000000200 */
[C---:B------:R-:W-:Y:S08]  /*9ca0*/  HMMA.16816.F32.BF16 R28, R164.reuse, R156, R28 ;  /* 0x0000009ca41c723c */ /* 0x040ff0000004181c */
[----:B------:R-:W-:Y:S01]  /*9cb0*/  HMMA.16816.F32.BF16 R32, R164, R158, R32 ;  /* 0x0000009ea420723c */ /* 0x000fe20000041820 */
[----:B------:R-:W4:Y:S07]  /*9cc0*/  LDSM.16.M88.4 R156, [R176+0x2800] ;  /* 0x00280000b09c783b */ /* 0x000f2e0000000200 */
[C---:B-1----:R-:W-:Y:S01]  /*9cd0*/  HMMA.16816.F32.BF16 R4, R136.reuse, R160, R4 ;  /* 0x000000a08804723c */ /* 0x042fe20000041804 */
[----:B------:R-:W-:Y:S07]  /*9ce0*/  LDSM.16.M88.4 R164, [R172+0x5000] ;  /* 0x00500000aca4783b */ /* 0x000fee0000000200 */
[C---:B------:R-:W-:Y:S01]  /*9cf0*/  HMMA.16816.F32.BF16 R8, R136.reuse, R162, R8 ;  /* 0x000000a28808723c */ /* 0x040fe20000041808 */
[----:B------:R-:W-:Y:S07]  /*9d00*/  LDSM.16.M88.4 R160, [R172+0x4800] ;  /* 0x00480000aca0783b */ /* 0x000fee0000000200 */
[C---:B--2---:R-:W-:Y:S08]  /*9d10*/  HMMA.16816.F32.BF16 R12, R136.reuse, R140, R12 ;  /* 0x0000008c880c723c */ /* 0x044ff0000004180c */
[C---:B------:R-:W-:Y:S01]  /*9d20*/  HMMA.16816.F32.BF16 R16, R136.reuse, R142, R16 ;  /* 0x0000008e8810723c */ /* 0x040fe20000041810 */
[----:B------:R-:W1:Y:S07]  /*9d30*/  LDSM.16.M88.4 R140, [R176+0x3000] ;  /* 0x00300000b08c783b */ /* 0x000e6e0000000200 */
[C---:B-----5:R-:W-:Y:S08]  /*9d40*/  HMMA.16816.F32.BF16 R20, R136.reuse, R144, R20 ;  /* 0x000000908814723c */ /* 0x060ff00000041814 */
[C---:B------:R-:W-:Y:S01]  /*9d50*/  HMMA.16816.F32.BF16 R24, R136.reuse, R146, R24 ;  /* 0x000000928818723c */ /* 0x040fe20000041818 */
[----:B------:R-:W2:Y:S07]  /*9d60*/  LDSM.16.M88.4 R144, [R176+0x3800] ;  /* 0x00380000b090783b */ /* 0x000eae0000000200 */
[C---:B---3--:R-:W-:Y:S08]  /*9d70*/  HMMA.16816.F32.BF16 R28, R136.reuse, R148, R28 ;  /* 0x00000094881c723c */ /* 0x048ff0000004181c */
[----:B------:R-:W-:Y:S01]  /*9d80*/  HMMA.16816.F32.BF16 R32, R136, R150, R32 ;  /* 0x000000968820723c */ /* 0x000fe20000041820 */
[----:B------:R-:W-:Y:S07]  /*9d90*/  LDSM.16.M88.4 R136, [R188+0x8000] ;  /* 0x00800000bc88783b */ /* 0x000fee0000000200 */
[C---:B------:R-:W-:Y:S01]  /*9da0*/  HMMA.16816.F32.BF16 R4, R152.reuse, R168, R4 ;  /* 0x000000a89804723c */ /* 0x040fe20000041804 */
[----:B------:R-:W3:Y:S07]  /*9db0*/  LDSM.16.M88.4 R148, [R172+0x4000] ;  /* 0x00400000ac94783b */ /* 0x000eee0000000200 */
[C---:B------:R-:W-:Y:S01]  /*9dc0*/  HMMA.16816.F32.BF16 R8, R152.reuse, R170, R8 ;  /* 0x000000aa9808723c */ /* 0x040fe20000041808 */
[----:B------:R-:W-:Y:S07]  /*9dd0*/  LDSM.16.M88.4 R168, [R132+0x4000] ;  /* 0x0040000084a8783b */ /* 0x000fee0000000200 */
[C---:B----4-:R-:W-:Y:S08]  /*9de0*/  HMMA.16816.F32.BF16 R12, R152.reuse, R156, R12 ;  /* 0x0000009c980c723c */ /* 0x050ff0000004180c */
        /* <DEDUP_REMOVED lines=39> */
[C---:B-1----:R-:W-:Y:S07]  /*a060*/  HMMA.16816.F32.BF16 R20, R160.reuse, R156, R20 ;  /* 0x0000009ca014723c */ /* 0x042fee0000041814 */
[-C--:B------:R-:W-:Y:S01]  /*a070*/  IADD3 R156, R181, R177.reuse, RZ ;  /* 0x000000b1b59c7210 */ /* 0x080fe20007ffe0ff */
[C---:B------:R-:W-:Y:S04]  /*a080*/  HMMA.16816.F32.BF16 R24, R160.reuse, R158, R24 ;  /* 0x0000009ea018723c */ /* 0x040fe80000041818 */
[----:B------:R-:W-:Y:S03]  /*a090*/  IADD3 R157, R187, R156, RZ ;  /* 0x0000009cbb9d7210 */ /* 0x000fe60007ffe0ff */
[----:B------:R-:W-:Y:S01]  /*a0a0*/  IADD3 R158, R182, R177, RZ ;  /* 0x000000b1b69e7210 */ /* 0x000fe20007ffe0ff */
        /* <DEDUP_REMOVED lines=8> */
[C---:B------:R-:W-:Y:S01]  /*a130*/  HMMA.16816.F32.BF16 R16, R168.reuse, R142, R16 ;  /* 0x0000008ea810723c */ /* 0x040fe20000041810 */
[----:B------:R-:W-:Y:S03]  /*a140*/  LDSM.16.MT88.4 R148, [R158+0x2800] ;  /* 0x002800009e94783b */ /* 0x000fe60000004200 */
[----:B------:R-:W-:Y:S02]  /*a150*/  FMNMX.FTZ R0, R4, R133, !PT ;  /* 0x0000008504007209 */ /* 0x000fe40007810000 */
[----:B------:R-:W-:Y:S02]  /*a160*/  FMNMX.FTZ R2, R6, R3, !PT ;  /* 0x0000000306027209 */ /* 0x000fe40007810000 */
[C---:B----4-:R-:W-:Y:S04]  /*a170*/  HMMA.16816.F32.BF16 R20, R168.reuse, R136, R20 ;  /* 0x00000088a814723c */ /* 0x050fe80000041814 */
[----:B------:R-:W-:Y:S04]  /*a180*/  FMNMX.FTZ R141, R5, R0, !PT ;  /* 0x00000000058d7209 */ /* 0x000fe80007810000 */
        /* <DEDUP_REMOVED lines=31> */
[----:B------:R-:W-:Y:S02]  /*a380*/  LDSM.16.MT88.4 R144, [R156] ;  /* 0x000000009c90783b */ /* 0x000fe40000004200 */
[----:B------:R-:W-:Y:S06]  /*a390*/  FMNMX.FTZ R141, R35, R0, !PT ;  /* 0x00000000238d7209 */ /* 0x000fec0007810000 */
[----:B------:R-:W1:Y:S08]  /*a3a0*/  SHFL.BFLY PT, R2, R143, 0x2, 0x1f ;  /* 0x0c401f008f027f89 */ /* 0x000e7000000e0000 */
        /* <DEDUP_REMOVED lines=10> */
[----:B------:R-:W1:Y:S01]  /*a450*/  LDSM.16.MT88.4 R136, [R158] ;  /* 0x000000009e88783b */ /* 0x000e620000004200 */
[--C-:B------:R-:W-:Y:S02]  /*a460*/  FFMA.FTZ R164, R4, c[0x0][0x2d0], -R168.reuse ;  /* 0x0000b40004a47a23 */ /* 0x100fe400000108a8 */
[C---:B------:R-:W-:Y:S02]  /*a470*/  FADD.FTZ R133, -R0.reuse, R3 ;  /* 0x0000000300857221 */ /* 0x040fe40000010100 */
[----:B------:R-:W-:Y:S01]  /*a480*/  FMUL.FTZ R167, R0, c[0x0][0x2d0] ;  /* 0x0000b40000a77a20 */ /* 0x000fe20000410000 */
[----:B------:R-:W2:Y:S01]  /*a490*/  MUFU.EX2 R132, R132 ;  /* 0x0000008400847308 */ /* 0x000ea20000000800 */
[----:B------:R-:W-:Y:S01]  /*a4a0*/  FMUL.FTZ R3, R133, c[0x0][0x2d0] ;  /* 0x0000b40085037a20 */ /* 0x000fe20000410000 */
[----:B------:R-:W-:Y:S01]  /*a4b0*/  IADD3 R133, R187, R158, RZ ;  /* 0x0000009ebb857210 */ /* 0x000fe20007ffe0ff */
[--C-:B------:R-:W-:Y:S02]  /*a4c0*/  FFMA.FTZ R159, R5, c[0x0][0x2d0], -R168.reuse ;  /* 0x0000b400059f7a23 */ /* 0x100fe400000108a8 */
[--C-:B------:R-:W-:Y:S02]  /*a4d0*/  FFMA.FTZ R160, R8, c[0x0][0x2d0], -R168.reuse ;  /* 0x0000b40008a07a23 */ /* 0x100fe400000108a8 */
[--C-:B------:R-:W-:Y:S01]  /*a4e0*/  FFMA.FTZ R161, R9, c[0x0][0x2d0], -R168.reuse ;  /* 0x0000b40009a17a23 */ /* 0x100fe200000108a8 */
[----:B------:R-:W3:Y:S01]  /*a4f0*/  LDSM.16.MT88.4 R140, [R133] ;  /* 0x00000000858c783b */ /* 0x000ee20000004200 */
[--C-:B------:R-:W-:Y:S01]  /*a500*/  FFMA.FTZ R162, R6, c[0x0][0x2d0], -R167.reuse ;  /* 0x0000b40006a27a23 */ /* 0x100fe200000108a7 */
[----:B------:R-:W4:Y:S01]  /*a510*/  MUFU.EX2 R3, R3 ;  /* 0x0000000300037308 */ /* 0x000f220000000800 */
        /* <DEDUP_REMOVED lines=21> */
[----:B------:R-:W4:Y:S01]  /*a670*/  LDSM.16.MT88.4 R124, [R157] ;  /* 0x000000009d7c783b */ /* 0x000f220000004200 */
[C---:B------:R-:W-:Y:S02]  /*a680*/  FMUL.FTZ R101, R132.reuse, R101 ;  /* 0x0000006584657220 */ /* 0x040fe40000410000 */
[C---:B------:R-:W-:Y:S02]  /*a690*/  FMUL.FTZ R102, R3.reuse, R102 ;  /* 0x0000006603667220 */ /* 0x040fe40000410000 */
[----:B------:R-:W-:Y:S02]  /*a6a0*/  FMUL.FTZ R103, R3, R103 ;  /* 0x0000006703677220 */ /* 0x000fe40000410000 */
[----:B------:R-:W5:Y:S01]  /*a6b0*/  MUFU.EX2 R161, R161 ;  /* 0x000000a100a17308 */ /* 0x000f620000000800 */
        /* <DEDUP_REMOVED lines=33> */
[----:B------:R-:W-:Y:S02]  /*a8d0*/  FMUL.FTZ R41, R132, R41 ;  /* 0x0000002984297220 */ /* 0x000fe40000410000 */
[C---:B------:R-:W-:Y:S02]  /*a8e0*/  FMUL.FTZ R42, R3.reuse, R42 ;  /* 0x0000002a032a7220 */ /* 0x040fe40000410000 */
[----:B------:R-:W-:Y:S02]  /*a8f0*/  FMUL.FTZ R43, R3, R43 ;  /* 0x0000002b032b7220 */ /* 0x000fe40000410000 */
[--C-:B------:R-:W-:Y:S02]  /*a900*/  FFMA.FTZ R189, R30, c[0x0][0x2d0], -R167.reuse ;  /* 0x0000b4001ebd7a23 */ /* 0x100fe400000108a7 */
[--C-:B------:R-:W-:Y:S01]  /*a910*/  FFMA.FTZ R190, R31, c[0x0][0x2d0], -R167.reuse ;  /* 0x0000b4001fbe7a23 */ /* 0x100fe200000108a7 */
        /* <DEDUP_REMOVED lines=13> */
[----:B------:R-:W5:Y:S02]  /*a9f0*/  MUFU.EX2 R176, R176 ;  /* 0x000000b000b07308 */ /* 0x000f640000000800 */
[C---:B------:R-:W-:Y:S02]  /*aa00*/  FMUL.FTZ R51, R3.reuse, R51 ;  /* 0x0000003303337220 */ /* 0x040fe40000410000 */
[C---:B------:R-:W-:Y:S02]  /*aa10*/  FMUL.FTZ R52, R132.reuse, R52 ;  /* 0x0000003484347220 */ /* 0x040fe40000410000 */
[C---:B---3--:R-:W-:Y:S04]  /*aa20*/  HMMA.16816.F32.BF16 R100, R128.reuse, R140, R100 ;  /* 0x0000008c8064723c */ /* 0x048fe80000041864 */
        /* <DEDUP_REMOVED lines=12> */
[----:B------:R-:W-:Y:S03]  /*aaf0*/  LDSM.16.MT88.4 R144, [R133+0x800] ;  /* 0x000800008590783b */ /* 0x000fe60000004200 */
        /* <DEDUP_REMOVED lines=23> */
[C---:B------:R-:W-:Y:S01]  /*ac70*/  FMUL.FTZ R73, R132.reuse, R73 ;  /* 0x0000004984497220 */ /* 0x040fe20000410000 */
[C---:B----4-:R-:W-:Y:S03]  /*ac80*/  HMMA.16816.F32.BF16 R52, R128.reuse, R124, R52 ;  /* 0x0000007c8034723c */ /* 0x050fe60000041834 */
[C---:B------:R-:W-:Y:S02]  /*ac90*/  FMUL.FTZ R74, R3.reuse, R74 ;  /* 0x0000004a034a7220 */ /* 0x040fe40000410000 */
[C---:B------:R-:W-:Y:S02]  /*aca0*/  FMUL.FTZ R75, R3.reuse, R75 ;  /* 0x0000004b034b7220 */ /* 0x040fe40000410000 */
[C---:B------:R-:W-:Y:S01]  /*acb0*/  FMUL.FTZ R76, R132.reuse, R76 ;  /* 0x0000004c844c7220 */ /* 0x040fe20000410000 */
        /* <DEDUP_REMOVED lines=16> */
[----:B------:R-:W-:Y:S02]  /*adc0*/  FMUL.FTZ R85, R132, R85 ;  /* 0x0000005584557220 */ /* 0x000fe40000410000 */
[C---:B------:R-:W-:Y:S02]  /*add0*/  FMUL.FTZ R86, R3.reuse, R86 ;  /* 0x0000005603567220 */ /* 0x040fe40000410000 */
[----:B------:R-:W-:Y:S01]  /*ade0*/  FMUL.FTZ R87, R3, R87 ;  /* 0x0000005703577220 */ /* 0x000fe20000410000 */
[C---:B----4-:R-:W-:Y:S03]  /*adf0*/  HMMA.16816.F32.BF16 R76, R128.reuse, R124, R76 ;  /* 0x0000007c804c723c */ /* 0x050fe6000004184c */
[--C-:B------:R-:W-:Y:S02]  /*ae00*/  FFMA.FTZ R169, R12, c[0x0][0x2d0], -R168.reuse ;  /* 0x0000b4000ca97a23 */ /* 0x100fe400000108a8 */
[----:B------:R-:W-:Y:S02]  /*ae10*/  FFMA.FTZ R170, R13, c[0x0][0x2d0], -R168 ;  /* 0x0000b4000daa7a23 */ /* 0x000fe400000108a8 */
[--C-:B------:R-:W-:Y:S01]  /*ae20*/  FFMA.FTZ R174, R14, c[0x0][0x2d0], -R167.reuse ;  /* 0x0000b4000eae7a23 */ /* 0x100fe200000108a7 */
[C---:B------:R-:W-:Y:S01]  /*ae30*/  HMMA.16816.F32.BF16 R80, R128.reuse, R126, R80 ;  /* 0x0000007e8050723c */ /* 0x040fe20000041850 */
[----:B------:R-:W4:Y:S01]  /*ae40*/  LDSM.16.MT88.4 R124, [R158+0x800] ;  /* 0x000800009e7c783b */ /* 0x000f220000004200 */
[----:B------:R-:W-:Y:S02]  /*ae50*/  MUFU.EX2 R169, R169 ;  /* 0x000000a900a97308 */ /* 0x000fe40000000800 */
[----:B------:R-:W-:Y:S01]  /*ae60*/  FFMA.FTZ R173, R15, c[0x0][0x2d0], -R167 ;  /* 0x0000b4000fad7a23 */ /* 0x000fe200000108a7 */
[----:B--2---:R-:W-:Y:S01]  /*ae70*/  F2FP.BF16.PACK_AB R14, R172, R171 ;  /* 0x000000abac0e723e */ /* 0x004fe200000010ff */
[----:B------:R-:W-:Y:S01]  /*ae80*/  FMUL.FTZ R88, R132, R88 ;  /* 0x0000005884587220 */ /* 0x000fe20000410000 */
[----:B-----5:R-:W-:Y:S01]  /*ae90*/  F2FP.BF16.PACK_AB R15, R176, R175 ;  /* 0x000000afb00f723e */ /* 0x020fe200000010ff */
[C---:B-1----:R-:W-:Y:S04]  /*aea0*/  HMMA.16816.F32.BF16 R84, R128.reuse, R136, R84 ;  /* 0x000000888054723c */ /* 0x042fe80000041854 */
[C---:B------:R-:W-:Y:S01]  /*aeb0*/  FMUL.FTZ R89, R132.reuse, R89 ;  /* 0x0000005984597220 */ /* 0x040fe20000410000 */
[----:B------:R-:W1:Y:S01]  /*aec0*/  MUFU.EX2 R170, R170 ;  /* 0x000000aa00aa7308 */ /* 0x000e620000000800 */
[C---:B------:R-:W-:Y:S02]  /*aed0*/  FMUL.FTZ R90, R3.reuse, R90 ;  /* 0x0000005a035a7220 */ /* 0x040fe40000410000 */
[C---:B------:R-:W-:Y:S04]  /*aee0*/  FMUL.FTZ R91, R3.reuse, R91 ;  /* 0x0000005b035b7220 */ /* 0x040fe80000410000 */
[C---:B------:R-:W-:Y:S02]  /*aef0*/  FMUL.FTZ R92, R132.reuse, R92 ;  /* 0x0000005c845c7220 */ /* 0x040fe40000410000 */
[C---:B------:R-:W-:Y:S01]  /*af00*/  FMUL.FTZ R93, R132.reuse, R93 ;  /* 0x0000005d845d7220 */ /* 0x040fe20000410000 */
[C---:B------:R-:W-:Y:S01]  /*af10*/  HMMA.16816.F32.BF16 R88, R128.reuse, R138, R88 ;  /* 0x0000008a8058723c */ /* 0x040fe20000041858 */
[----:B------:R-:W-:Y:S01]  /*af20*/  MUFU.EX2 R174, R174 ;  /* 0x000000ae00ae7308 */ /* 0x000fe20000000800 */
[----:B------:R-:W2:Y:S01]  /*af30*/  LDSM.16.MT88.4 R136, [R157+0x800] ;  /* 0x000800009d88783b */ /* 0x000ea20000004200 */
[C---:B------:R-:W-:Y:S02]  /*af40*/  FMUL.FTZ R94, R3.reuse, R94 ;  /* 0x0000005e035e7220 */ /* 0x040fe40000410000 */
[C---:B------:R-:W-:Y:S02]  /*af50*/  FMUL.FTZ R95, R3.reuse, R95 ;  /* 0x0000005f035f7220 */ /* 0x040fe40000410000 */
[C---:B------:R-:W-:Y:S02]  /*af60*/  FMUL.FTZ R96, R132.reuse, R96 ;  /* 0x0000006084607220 */ /* 0x040fe40000410000 */
[----:B------:R-:W-:Y:S02]  /*af70*/  FMUL.FTZ R97, R132, R97 ;  /* 0x0000006184617220 */ /* 0x000fe40000410000 */
[----:B------:R-:W5:Y:S01]  /*af80*/  MUFU.EX2 R173, R173 ;  /* 0x000000ad00ad7308 */ /* 0x000f620000000800 */
[C---:B---3--:R-:W-:Y:S03]  /*af90*/  HMMA.16816.F32.BF16 R92, R128.reuse, R140, R92 ;  /* 0x0000008c805c723c */ /* 0x048fe6000004185c */
[C---:B------:R-:W-:Y:S01]  /*afa0*/  FMUL.FTZ R98, R3.reuse, R98 ;  /* 0x0000006203627220 */ /* 0x040fe20000410000 */
[----:B-1----:R-:W-:Y:S01]  /*afb0*/  F2FP.BF16.PACK_AB R12, R170, R169 ;  /* 0x000000a9aa0c723e */ /* 0x002fe200000010ff */
[C---:B------:R-:W-:Y:S02]  /*afc0*/  FMUL.FTZ R99, R3.reuse, R99 ;  /* 0x0000006303637220 */ /* 0x040fe40000410000 */
[----:B------:R-:W-:Y:S02]  /*afd0*/  FFMA.FTZ R162, R3, R238, R162 ;  /* 0x000000ee03a27223 */ /* 0x000fe400000100a2 */
[----:B------:R-:W-:Y:S03]  /*afe0*/  FFMA.FTZ R164, R132, R239, R164 ;  /* 0x000000ef84a47223 */ /* 0x000fe600000100a4 */
[----:B------:R-:W-:Y:S01]  /*aff0*/  HMMA.16816.F32.BF16 R96, R128, R142, R96 ;  /* 0x0000008e8060723c */ /* 0x000fe20000041860 */
[----:B------:R-:W1:Y:S02]  /*b000*/  LDSM.16.MT88.4 R128, [R156+0x2800] ;  /* 0x002800009c80783b */ /* 0x000e640000004200 */
[----:B------:R-:W-:Y:S02]  /*b010*/  FADD.FTZ R159, R159, R164 ;  /* 0x000000a49f9f7221 */ /* 0x000fe40000010000 */
[----:B------:R-:W-:Y:S02]  /*b020*/  FADD.FTZ R162, R163, R162 ;  /* 0x000000a2a3a27221 */ /* 0x000fe40000010000 */
[----:B------:R-:W-:Y:S02]  /*b030*/  FADD.FTZ R160, R160, R159 ;  /* 0x0000009fa0a07221 */ /* 0x000fe40000010000 */
[----:B------:R-:W-:Y:S03]  /*b040*/  LDSM.16.MT88.4 R140, [R158+0x3000] ;  /* 0x003000009e8c783b */ /* 0x000fe60000004200 */
[----:B-----5:R-:W-:Y:S01]  /*b050*/  F2FP.BF16.PACK_AB R13, R173, R174 ;  /* 0x000000aead0d723e */ /* 0x020fe200000010ff */
[----:B------:R-:W-:Y:S02]  /*b060*/  FADD.FTZ R165, R165, R162 ;  /* 0x000000a2a5a57221 */ /* 0x000fe40000010000 */
[----:B------:R-:W-:Y:S02]  /*b070*/  FADD.FTZ R160, R161, R160 ;  /* 0x000000a0a1a07221 */ /* 0x000fe40000010000 */
[----:B------:R-:W-:Y:S02]  /*b080*/  FADD.FTZ R165, R166, R165 ;  /* 0x000000a5a6a57221 */ /* 0x000fe40000010000 */
[C---:B----4-:R-:W-:Y:S05]  /*b090*/  HMMA.16816.F32.BF16 R4, R12.reuse, R124, R4 ;  /* 0x0000007c0c04723c */ /* 0x050fea0000041804 */
[----:B------:R-:W-:Y:S02]  /*b0a0*/  FADD.FTZ R169, R169, R160 ;  /* 0x000000a0a9a97221 */ /* 0x000fe40000010000 */
[----:B------:R-:W-:Y:S01]  /*b0b0*/  FADD.FTZ R174, R174, R165 ;  /* 0x000000a5aeae7221 */ /* 0x000fe20000010000 */
        /* <DEDUP_REMOVED lines=9> */
[C---:B------:R-:W-:Y:S08]  /*b150*/  HMMA.16816.F32.BF16 R108, R12.reuse, R16, R108 ;  /* 0x000000100c6c723c */ /* 0x040ff0000004186c */
[C---:B------:R-:W-:Y:S01]  /*b160*/  HMMA.16816.F32.BF16 R112, R12.reuse, R18, R112 ;  /* 0x000000120c70723c */ /* 0x040fe20000041870 */
[----:B------:R-:W4:Y:S07]  /*b170*/  LDSM.16.MT88.4 R16, [R158+0x4800] ;  /* 0x004800009e10783b */ /* 0x000f2e0000004200 */
[C---:B--2---:R-:W-:Y:S08]  /*b180*/  HMMA.16816.F32.BF16 R116, R12.reuse, R136, R116 ;  /* 0x000000880c74723c */ /* 0x044ff00000041874 */
[C---:B------:R-:W-:Y:S01]  /*b190*/  HMMA.16816.F32.BF16 R120, R12.reuse, R138, R120 ;  /* 0x0000008a0c78723c */ /* 0x040fe20000041878 */
[----:B------:R-:W2:Y:S07]  /*b1a0*/  LDSM.16.MT88.4 R136, [R133+0x4800] ;  /* 0x004800008588783b */ /* 0x000eae0000004200 */
        /* <DEDUP_REMOVED lines=10> */
[----:B------:R-:W5:Y:S03]  /*b250*/  MUFU.EX2 R149, R149 ;  /* 0x0000009500957308 */ /* 0x000f660000000800 */
[--C-:B------:R-:W-:Y:S02]  /*b260*/  FFMA.FTZ R153, R23, c[0x0][0x2d0], -R167.reuse ;  /* 0x0000b40017997a23 */ /* 0x100fe400000108a7 */
[----:B------:R-:W-:Y:S01]  /*b270*/  LDSM.16.MT88.4 R20, [R133+0x1000] ;  /* 0x001000008514783b */ /* 0x000fe20000004200 */
[--C-:B------:R-:W-:Y:S01]  /*b280*/  FFMA.FTZ R154, R26, c[0x0][0x2d0], -R167.reuse ;  /* 0x0000b4001a9a7a23 */ /* 0x100fe200000108a7 */
[C---:B-1----:R-:W-:Y:S03]  /*b290*/  HMMA.16816.F32.BF16 R52, R12.reuse, R128, R52 ;  /* 0x000000800c34723c */ /* 0x042fe60000041834 */
[----:B------:R-:W-:Y:S01]  /*b2a0*/  MUFU.EX2 R150, R150 ;  /* 0x0000009600967308 */ /* 0x000fe20000000800 */
[----:B------:R-:W-:Y:S02]  /*b2b0*/  FFMA.FTZ R155, R27, c[0x0][0x2d0], -R167 ;  /* 0x0000b4001b9b7a23 */ /* 0x000fe400000108a7 */
[----:B------:R-:W-:Y:S02]  /*b2c0*/  LDSM.16.MT88.4 R24, [R156+0x1000] ;  /* 0x001000009c18783b */ /* 0x000fe40000004200 */
[C---:B------:R-:W-:Y:S05]  /*b2d0*/  HMMA.16816.F32.BF16 R56, R12.reuse, R130, R56 ;  /* 0x000000820c38723c */ /* 0x040fea0000041838 */
[----:B------:R-:W1:Y:S01]  /*b2e0*/  MUFU.EX2 R151, R151 ;  /* 0x0000009700977308 */ /* 0x000e620000000800 */
[----:B------:R-:W1:Y:S02]  /*b2f0*/  LDSM.16.MT88.4 R128, [R156+0x4800] ;  /* 0x004800009c80783b */ /* 0x000e640000004200 */
[C---:B---3--:R-:W-:Y:S07]  /*b300*/  HMMA.16816.F32.BF16 R60, R12.reuse, R124, R60 ;  /* 0x0000007c0c3c723c */ /* 0x048fee000004183c */
[----:B------:R-:W-:Y:S01]  /*b310*/  MUFU.EX2 R152, R152 ;  /* 0x0000009800987308 */ /* 0x000fe20000000800 */
[C---:B------:R-:W-:Y:S01]  /*b320*/  HMMA.16816.F32.BF16 R64, R12.reuse, R126, R64 ;  /* 0x0000007e0c40723c */ /* 0x040fe20000041840 */
[----:B------:R-:W3:Y:S07]  /*b330*/  LDSM.16.MT88.4 R124, [R157+0x4800] ;  /* 0x004800009d7c783b */ /* 0x000eee0000004200 */
[C---:B----4-:R-:W-:Y:S01]  /*b340*/  HMMA.16816.F32.BF16 R68, R12.reuse, R16, R68 ;  /* 0x000000100c44723c */ /* 0x050fe20000041844 */
[----:B------:R-:W4:Y:S07]  /*b350*/  MUFU.EX2 R153, R153 ;  /* 0x0000009900997308 */ /* 0x000f2e0000000800 */
[C---:B------:R-:W-:Y:S01]  /*b360*/  HMMA.16816.F32.BF16 R72, R12.reuse, R18, R72 ;  /* 0x000000120c48723c */ /* 0x040fe20000041848 */
[----:B------:R-:W4:Y:S02]  /*b370*/  LDSM.16.MT88.4 R16, [R158+0x1000] ;  /* 0x001000009e10783b */ /* 0x000f240000004200 */
[----:B------:R-:W-:Y:S05]  /*b380*/  MUFU.EX2 R154, R154 ;  /* 0x0000009a009a7308 */ /* 0x000fea0000000800 */
[C---:B--2---:R-:W-:Y:S05]  /*b390*/  HMMA.16816.F32.BF16 R76, R12.reuse, R136, R76 ;  /* 0x000000880c4c723c */ /* 0x044fea000004184c */
[----:B------:R-:W2:Y:S03]  /*b3a0*/  MUFU.EX2 R155, R155 ;  /* 0x0000009b009b7308 */ /* 0x000ea60000000800 */
[C---:B------:R-:W-:Y:S01]  /*b3b0*/  HMMA.16816.F32.BF16 R80, R12.reuse, R138, R80 ;  /* 0x0000008a0c50723c */ /* 0x040fe20000041850 */
[----:B------:R-:W2:Y:S07]  /*b3c0*/  LDSM.16.MT88.4 R136, [R157+0x1000] ;  /* 0x001000009d88783b */ /* 0x000eae0000004200 */
[C---:B-1----:R-:W-:Y:S08]  /*b3d0*/  HMMA.16816.F32.BF16 R84, R12.reuse, R128, R84 ;  /* 0x000000800c54723c */ /* 0x042ff00000041854 */
[C---:B------:R-:W-:Y:S01]  /*b3e0*/  HMMA.16816.F32.BF16 R88, R12.reuse, R130, R88 ;  /* 0x000000820c58723c */ /* 0x040fe20000041858 */
[----:B------:R-:W1:Y:S07]  /*b3f0*/  LDSM.16.MT88.4 R128, [R156+0x3000] ;  /* 0x003000009c80783b */ /* 0x000e6e0000004200 */
[C---:B---3--:R-:W-:Y:S08]  /*b400*/  HMMA.16816.F32.BF16 R92, R12.reuse, R124, R92 ;  /* 0x0000007c0c5c723c */ /* 0x048ff0000004185c */
[----:B------:R-:W-:Y:S01]  /*b410*/  HMMA.16816.F32.BF16 R96, R12, R126, R96 ;  /* 0x0000007e0c60723c */ /* 0x000fe20000041860 */
[----:B------:R-:W-:Y:S06]  /*b420*/  LDSM.16.MT88.4 R124, [R156+0x5000] ;  /* 0x005000009c7c783b */ /* 0x000fec0000004200 */
[----:B-----5:R-:W-:Y:S01]  /*b430*/  F2FP.BF16.PACK_AB R12, R149, R148 ;  /* 0x00000094950c723e */ /* 0x020fe200000010ff */
[----:B------:R-:W-:Y:S01]  /*b440*/  FADD.FTZ R148, R148, R171 ;  /* 0x000000ab94947221 */ /* 0x000fe20000010000 */
[----:B------:R-:W-:Y:S03]  /*b450*/  F2FP.BF16.PACK_AB R14, R151, R150 ;  /* 0x00000096970e723e */ /* 0x000fe600000010ff */
[----:B----4-:R-:W-:Y:S01]  /*b460*/  F2FP.BF16.PACK_AB R13, R153, R152 ;  /* 0x00000098990d723e */ /* 0x010fe200000010ff */
[----:B------:R-:W-:Y:S01]  /*b470*/  FADD.FTZ R149, R149, R148 ;  /* 0x0000009495957221 */ /* 0x000fe20000010000 */
[----:B--2---:R-:W-:Y:S03]  /*b480*/  F2FP.BF16.PACK_AB R15, R155, R154 ;  /* 0x0000009a9b0f723e */ /* 0x004fe600000010ff */
[----:B------:R-:W-:Y:S04]  /*b490*/  FADD.FTZ R150, R150, R149 ;  /* 0x0000009596967221 */ /* 0x000fe80000010000 */
[C---:B------:R-:W-:Y:S03]  /*b4a0*/  HMMA.16816.F32.BF16 R4, R12.reuse, R16, R4 ;  /* 0x000000100c04723c */ /* 0x040fe60000041804 */
[----:B------:R-:W-:Y:S05]  /*b4b0*/  FADD.FTZ R151, R151, R150 ;  /* 0x0000009697977221 */ /* 0x000fea0000010000 */
        /* <DEDUP_REMOVED lines=18> */
[----:B------:R-:W-:Y:S01]  /*b5e0*/  MUFU.EX2 R144, R144 ;  /* 0x0000009000907308 */ /* 0x000fe20000000800 */
[----:B------:R-:W-:Y:S01]  /*b5f0*/  LDSM.16.MT88.4 R28, [R156+0x1800] ;  /* 0x001800009c1c783b */ /* 0x000fe20000004200 */
[--C-:B------:R-:W-:Y:S01]  /*b600*/  FFMA.FTZ R146, R32, c[0x0][0x2d0], -R168.reuse ;  /* 0x0000b40020927a23 */ /* 0x100fe200000108a8 */
[C---:B-1----:R-:W-:Y:S04]  /*b610*/  HMMA.16816.F32.BF16 R52, R12.reuse, R128, R52 ;  /* 0x000000800c34723c */ /* 0x042fe80000041834 */
[----:B------:R-:W-:Y:S03]  /*b620*/  FFMA.FTZ R168, R33, c[0x0][0x2d0], -R168 ;  /* 0x0000b40021a87a23 */ /* 0x000fe600000108a8 */
[--C-:B------:R-:W-:Y:S01]  /*b630*/  FFMA.FTZ R128, R34, c[0x0][0x2d0], -R167.reuse ;  /* 0x0000b40022807a23 */ /* 0x100fe200000108a7 */
[C---:B------:R-:W-:Y:S01]  /*b640*/  HMMA.16816.F32.BF16 R56, R12.reuse, R130, R56 ;  /* 0x000000820c38723c */ /* 0x040fe20000041838 */
[----:B------:R-:W1:Y:S03]  /*b650*/  MUFU.EX2 R145, R145 ;  /* 0x0000009100917308 */ /* 0x000e660000000800 */
[----:B------:R-:W-:Y:S02]  /*b660*/  FFMA.FTZ R167, R35, c[0x0][0x2d0], -R167 ;  /* 0x0000b40023a77a23 */ /* 0x000fe400000108a7 */
[----:B------:R-:W-:Y:S02]  /*b670*/  LDSM.16.MT88.4 R32, [R157+0x1800] ;  /* 0x001800009d20783b */ /* 0x000fe40000004200 */
[C---:B--2---:R-:W-:Y:S03]  /*b680*/  HMMA.16816.F32.BF16 R60, R12.reuse, R16, R60 ;  /* 0x000000100c3c723c */ /* 0x044fe6000004183c */
[----:B------:R-:W-:Y:S05]  /*b690*/  MUFU.EX2 R146, R146 ;  /* 0x0000009200927308 */ /* 0x000fea0000000800 */
[C---:B------:R-:W-:Y:S01]  /*b6a0*/  HMMA.16816.F32.BF16 R64, R12.reuse, R18, R64 ;  /* 0x000000120c40723c */ /* 0x040fe20000041840 */
[----:B------:R-:W2:Y:S04]  /*b6b0*/  LDSM.16.MT88.4 R16, [R157+0x5000] ;  /* 0x005000009d10783b */ /* 0x000ea80000004200 */
[----:B------:R-:W5:Y:S03]  /*b6c0*/  MUFU.EX2 R147, R168 ;  /* 0x000000a800937308 */ /* 0x000f660000000800 */
[C---:B---3--:R-:W-:Y:S07]  /*b6d0*/  HMMA.16816.F32.BF16 R68, R12.reuse, R20, R68 ;  /* 0x000000140c44723c */ /* 0x048fee0000041844 */
[----:B------:R-:W-:Y:S01]  /*b6e0*/  MUFU.EX2 R168, R128 ;  /* 0x0000008000a87308 */ /* 0x000fe20000000800 */
[C---:B------:R-:W-:Y:S01]  /*b6f0*/  HMMA.16816.F32.BF16 R72, R12.reuse, R22, R72 ;  /* 0x000000160c48723c */ /* 0x040fe20000041848 */
[----:B------:R-:W3:Y:S07]  /*b700*/  LDSM.16.MT88.4 R20, [R158+0x1800] ;  /* 0x001800009e14783b */ /* 0x000eee0000004200 */
[C---:B----4-:R-:W-:Y:S01]  /*b710*/  HMMA.16816.F32.BF16 R76, R12.reuse, R24, R76 ;  /* 0x000000180c4c723c */ /* 0x050fe2000004184c */
[----:B------:R-:W4:Y:S07]  /*b720*/  MUFU.EX2 R167, R167 ;  /* 0x000000a700a77308 */ /* 0x000f2e0000000800 */
[C---:B------:R-:W-:Y:S01]  /*b730*/  HMMA.16816.F32.BF16 R80, R12.reuse, R26, R80 ;  /* 0x0000001a0c50723c */ /* 0x040fe20000041850 */
[----:B------:R-:W3:Y:S07]  /*b740*/  LDSM.16.MT88.4 R24, [R133+0x1800] ;  /* 0x001800008518783b */ /* 0x000eee0000004200 */
[C---:B------:R-:W-:Y:S08]  /*b750*/  HMMA.16816.F32.BF16 R84, R12.reuse, R124, R84 ;  /* 0x0000007c0c54723c */ /* 0x040ff00000041854 */
[C---:B------:R-:W-:Y:S08]  /*b760*/  HMMA.16816.F32.BF16 R88, R12.reuse, R126, R88 ;  /* 0x0000007e0c58723c */ /* 0x040ff00000041858 */
[C---:B--2---:R-:W-:Y:S08]  /*b770*/  HMMA.16816.F32.BF16 R92, R12.reuse, R16, R92 ;  /* 0x000000100c5c723c */ /* 0x044ff0000004185c */
[----:B------:R-:W-:Y:S01]  /*b780*/  HMMA.16816.F32.BF16 R96, R12, R18, R96 ;  /* 0x000000120c60723c */ /* 0x000fe20000041860 */
[----:B------:R-:W2:Y:S06]  /*b790*/  LDSM.16.MT88.4 R16, [R156+0x3800] ;  /* 0x003800009c10783b */ /* 0x000eac0000004200 */
[----:B-1----:R-:W-:Y:S01]  /*b7a0*/  F2FP.BF16.PACK_AB R12, R145, R144 ;  /* 0x00000090910c723e */ /* 0x002fe200000010ff */
[----:B------:R-:W-:Y:S01]  /*b7b0*/  FADD.FTZ R144, R144, R151 ;  /* 0x0000009790907221 */ /* 0x000fe20000010000 */
[----:B-----5:R-:W-:Y:S03]  /*b7c0*/  F2FP.BF16.PACK_AB R14, R147, R146 ;  /* 0x00000092930e723e */ /* 0x020fe600000010ff */
[----:B------:R-:W-:Y:S01]  /*b7d0*/  F2FP.BF16.PACK_AB R13, R190, R189 ;  /* 0x000000bdbe0d723e */ /* 0x000fe200000010ff */
[----:B------:R-:W-:Y:S01]  /*b7e0*/  FADD.FTZ R145, R145, R144 ;  /* 0x0000009091917221 */ /* 0x000fe20000010000 */
[----:B----4-:R-:W-:Y:S03]  /*b7f0*/  F2FP.BF16.PACK_AB R15, R167, R168 ;  /* 0x000000a8a70f723e */ /* 0x010fe600000010ff */
[----:B------:R-:W-:Y:S04]  /*b800*/  FADD.FTZ R146, R146, R145 ;  /* 0x0000009192927221 */ /* 0x000fe80000010000 */
[C---:B---3--:R-:W-:Y:S01]  /*b810*/  HMMA.16816.F32.BF16 R128, R12.reuse, R20, R4 ;  /* 0x000000140c80723c */ /* 0x048fe20000041804 */
[----:B------:R-:W1:Y:S02]  /*b820*/  LDSM.16.MT88.4 R4, [R157+0x3800] ;  /* 0x003800009d04783b */ /* 0x000e640000004200 */
[----:B------:R-:W-:Y:S05]  /*b830*/  FADD.FTZ R239, R147, R146 ;  /* 0x0000009293ef7221 */ /* 0x000fea0000010000 */
[C---:B------:R-:W-:Y:S01]  /*b840*/  HMMA.16816.F32.BF16 R124, R12.reuse, R22, R8 ;  /* 0x000000160c7c723c */ /* 0x040fe20000041808 */
[----:B------:R-:W3:Y:S07]  /*b850*/  LDSM.16.MT88.4 R8, [R158+0x5800] ;  /* 0x005800009e08783b */ /* 0x000eee0000004200 */
[C---:B------:R-:W-:Y:S01]  /*b860*/  HMMA.16816.F32.BF16 R100, R12.reuse, R24, R100 ;  /* 0x000000180c64723c */ /* 0x040fe20000041864 */
[----:B------:R4:W5:Y:S06]  /*b870*/  LDSM.16.MT88.4 R20, [R133+0x5800] ;  /* 0x005800008514783b */ /* 0x00096c0000004200 */
[----:B------:R-:W-:Y:S01]  /*b880*/  IADD3 R25, R179, -0x2, RZ ;  /* 0xfffffffeb3197810 */ /* 0x000fe20007ffe0ff */
[C---:B------:R-:W-:Y:S03]  /*b890*/  HMMA.16816.F32.BF16 R104, R12.reuse, R26, R104 ;  /* 0x0000001a0c68723c */ /* 0x040fe60000041868 */
[C---:B------:R-:W-:Y:S05]  /*b8a0*/  ISETP.GE.AND P6, PT, R25.reuse, R230, PT ;  /* 0x000000e61900720c */ /* 0x040fea0003fc6270 */
[C---:B------:R-:W-:Y:S08]  /*b8b0*/  HMMA.16816.F32.BF16 R108, R12.reuse, R28, R108 ;  /* 0x0000001c0c6c723c */ /* 0x040ff0000004186c */
[C---:B------:R-:W-:Y:S04]  /*b8c0*/  HMMA.16816.F32.BF16 R112, R12.reuse, R30, R112 ;  /* 0x0000001e0c70723c */ /* 0x040fe80000041870 */
[----:B----4-:R-:W-:Y:S04]  /*b8d0*/  MOV R133, R2 ;  /* 0x0000000200857202 */ /* 0x010fe80000000f00 */
        /* <DEDUP_REMOVED lines=8> */
[C---:B------:R-:W-:Y:S01]  /*b960*/  HMMA.16816.F32.BF16 R56, R12.reuse, R18, R56 ;  /* 0x000000120c38723c */ /* 0x040fe20000041838 */
[----:B------:R-:W-:Y:S03]  /*b970*/  @P6 MOV R17, c[0x0][0x1e0] ;  /* 0x0000780000116a02 */ /* 0x000fe60000000f00 */
[----:B------:R-:W-:Y:S04]  /*b980*/  @P6 IMAD R16, R16, c[0x0][0x1e0], RZ ;  /* 0x0000780010106a24 */ /* 0x000fe800078e02ff */
[C---:B-1----:R-:W-:Y:S04]  /*b990*/  HMMA.16816.F32.BF16 R60, R12.reuse, R4, R60 ;  /* 0x000000040c3c723c */ /* 0x042fe8000004183c */
[C---:B------:R-:W-:Y:S04]  /*b9a0*/  @P6 IMAD R16, R25.reuse, c[0x0][0x1e4], R16 ;  /* 0x0000790019106a24 */ /* 0x040fe800078e0210 */
[C---:B------:R-:W-:Y:S01]  /*b9b0*/  HMMA.16816.F32.BF16 R64, R12.reuse, R6, R64 ;  /* 0x000000060c40723c */ /* 0x040fe20000041840 */
[----:B------:R-:W1:Y:S07]  /*b9c0*/  LDSM.16.MT88.4 R4, [R156+0x5800] ;  /* 0x005800009c04783b */ /* 0x000e6e0000004200 */
[C---:B---3--:R-:W-:Y:S07]  /*b9d0*/  HMMA.16816.F32.BF16 R68, R12.reuse, R8, R68 ;  /* 0x000000080c44723c */ /* 0x048fee0000041844 */
[----:B------:R-:W-:Y:S01]  /*b9e0*/  @P6 IMAD.WIDE.U32 R8, R25, c[0x0][0x1e0], RZ ;  /* 0x0000780019086a25 */ /* 0x000fe200078e00ff */
[C---:B------:R-:W-:Y:S04]  /*b9f0*/  HMMA.16816.F32.BF16 R72, R12.reuse, R10, R72 ;  /* 0x0000000a0c48723c */ /* 0x040fe80000041848 */
[----:B------:R-:W-:Y:S02]  /*ba00*/  @P6 IADD3 R9, R9, R16, RZ ;  /* 0x0000001009096210 */ /* 0x000fe40007ffe0ff */
[C---:B------:R-:W-:Y:S02]  /*ba10*/  @P6 SHF.L.U32 R3, R8.reuse, 0x6, RZ ;  /* 0x0000000608036819 */ /* 0x040fe400000006ff */
[C---:B-----5:R-:W-:Y:S04]  /*ba20*/  HMMA.16816.F32.BF16 R76, R12.reuse, R20, R76 ;  /* 0x000000140c4c723c */ /* 0x060fe8000004184c */
[----:B------:R-:W-:Y:S02]  /*ba30*/  @P6 SHF.L.U64.HI R16, R8, 0x6, R9 ;  /* 0x0000000608106819 */ /* 0x000fe40000010209 */
[----:B------:R-:W2:Y:S01]  /*ba40*/  LDSM.16.MT88.4 R8, [R157+0x5800] ;  /* 0x005800009d08783b */ /* 0x000ea20000004200 */
[----:B------:R-:W-:Y:S01]  /*ba50*/  @P6 IADD3 R19, P5, R3, R236, RZ ;  /* 0x000000ec03136210 */ /* 0x000fe20007fbe0ff */
[C---:B------:R-:W-:Y:S01]  /*ba60*/  HMMA.16816.F32.BF16 R80, R12.reuse, R22, R80 ;  /* 0x000000160c50723c */ /* 0x040fe20000041850 */
[----:B------:R-:W-:Y:S03]  /*ba70*/  @P6 MOV R20, c[0x0][0x1e4] ;  /* 0x0000790000146a02 */ /* 0x000fe60000000f00 */
[----:B------:R-:W-:Y:S02]  /*ba80*/  @P6 LEA R3, P0, R17, R3, 0x5 ;  /* 0x0000000311036211 */ /* 0x000fe400078028ff */
[----:B------:R-:W-:Y:S02]  /*ba90*/  @P6 LEA R18, P4, R19, c[0x0][0x1c8], 0x1 ;  /* 0x0000720013126a11 */ /* 0x000fe400078808ff */
[-C--:B------:R-:W-:Y:S01]  /*baa0*/  @P6 IADD3.X R24, R16, R229.reuse, RZ, P5, !PT ;  /* 0x000000e510186210 */ /* 0x080fe20002ffe4ff */
[C---:B-1----:R-:W-:Y:S03]  /*bab0*/  HMMA.16816.F32.BF16 R84, R12.reuse, R4, R84 ;  /* 0x000000040c54723c */ /* 0x042fe60000041854 */
[----:B------:R-:W-:Y:S01]  /*bac0*/  @P6 LEA.HI.X R20, R17, R16, R20, 0x5, P0 ;  /* 0x0000001011146211 */ /* 0x000fe200000f2c14 */
[----:B------:R-:W-:Y:S01]  /*bad0*/  FADD.FTZ R17, R175, R174 ;  /* 0x000000aeaf117221 */ /* 0x000fe20000010000 */
[C---:B------:R-:W-:Y:S02]  /*bae0*/  ISETP.GE.AND P0, PT, R233.reuse, 0x1, PT ;  /* 0x00000001e900780c */ /* 0x040fe40003f06270 */
[----:B------:R-:W-:Y:S01]  /*baf0*/  IADD3 R233, R233, 0x1, RZ ;  /* 0x00000001e9e97810 */ /* 0x000fe20007ffe0ff */
[C---:B------:R-:W-:Y:S04]  /*bb00*/  HMMA.16816.F32.BF16 R88, R12.reuse, R6, R88 ;  /* 0x000000060c58723c */ /* 0x040fe80000041858 */
[----:B------:R-:W-:Y:S01]  /*bb10*/  @P6 LEA.HI.X R19, R19, c[0x0][0x1cc], R24, 0x1, P4 ;  /* 0x0000730013136a11 */ /* 0x000fe200020f0c18 */
[----:B------:R-:W-:Y:S01]  /*bb20*/  FADD.FTZ R17, R176, R17 ;  /* 0x00000011b0117221 */ /* 0x000fe20000010000 */
[----:B------:R-:W-:Y:S02]  /*bb30*/  @P6 ISETP.GE.AND P4, PT, R218, c[0x0][0x1d4], PT ;  /* 0x00007500da006a0c */ /* 0x000fe40003f86270 */
[----:B------:R-:W-:Y:S01]  /*bb40*/  @P6 IADD3 R3, P5, R3, R236, RZ ;  /* 0x000000ec03036210 */ /* 0x000fe20007fbe0ff */
[----:B------:R-:W-:Y:S03]  /*bb50*/  FADD.FTZ R152, R152, R17 ;  /* 0x0000001198987221 */ /* 0x000fe60000010000 */
[----:B------:R-:W-:Y:S01]  /*bb60*/  SEL R233, R233, RZ, !P0 ;  /* 0x000000ffe9e97207 */ /* 0x000fe20004000000 */
[----:B------:R-:W-:Y:S01]  /*bb70*/  FADD.FTZ R153, R153, R152 ;  /* 0x0000009899997221 */ /* 0x000fe20000010000 */
[----:B------:R-:W-:Y:S02]  /*bb80*/  @P6 IADD3.X R20, R20, R229, RZ, P5, !PT ;  /* 0x000000e514146210 */ /* 0x000fe40002ffe4ff */
[C---:B------:R-:W-:Y:S01]  /*bb90*/  @P6 LEA R4, P5, R3.reuse, c[0x0][0x1c8], 0x1 ;  /* 0x0000720003046a11 */ /* 0x040fe200078a08ff */
[----:B------:R-:W-:Y:S01]  /*bba0*/  FADD.FTZ R154, R154, R153 ;  /* 0x000000999a9a7221 */ /* 0x000fe20000010000 */
[----:B------:R-:W-:Y:S02]  /*bbb0*/  @P6 ISETP.GE.AND P0, PT, R204, c[0x0][0x1d4], PT ;  /* 0x00007500cc006a0c */ /* 0x000fe40003f06270 */
[----:B------:R-:W-:Y:S01]  /*bbc0*/  @P6 LEA.HI.X R5, R3, c[0x0][0x1cc], R20, 0x1, P5 ;  /* 0x0000730003056a11 */ /* 0x000fe200028f0c14 */
[----:B------:R-:W-:Y:S01]  /*bbd0*/  @P6 IMAD R3, R233, 0x6000, R206 ;  /* 0x00006000e9036824 */ /* 0x000fe200078e02ce */
[C---:B--2---:R-:W-:Y:S03]  /*bbe0*/  HMMA.16816.F32.BF16 R92, R12.reuse, R8, R92 ;  /* 0x000000080c5c723c */ /* 0x044fe6000004185c */
[----:B------:R-:W-:Y:S01]  /*bbf0*/  FADD.FTZ R154, R155, R154 ;  /* 0x0000009a9b9a7221 */ /* 0x000fe20000010000 */
[----:B------:R-:W-:Y:S01]  /*bc00*/  @!PT LDS RZ, [RZ] ;  /* 0x00000000fffff984 */ /* 0x000fe20000000800 */
[----:B------:R-:W-:Y:S01]  /*bc10*/  @!PT LDS RZ, [RZ] ;  /* 0x00000000fffff984 */ /* 0x000fe20000000800 */
[----:B------:R-:W-:Y:S01]  /*bc20*/  @!PT LDS RZ, [RZ] ;  /* 0x00000000fffff984 */ /* 0x000fe20000000800 */
[----:B------:R1:W-:Y:S01]  /*bc30*/  @P6 LDGSTS.E.BYPASS.LTC128B.128 [R3], [R18.64], !P4 ;  /* 0x0000000012036fae */ /* 0x0003e2000e101d48 */
[----:B------:R-:W-:Y:S02]  /*bc40*/  IADD3 R6, R134, 0x1, RZ ;  /* 0x0000000186067810 */ /* 0x000fe40007ffe0ff */
[----:B------:R-:W-:Y:S01]  /*bc50*/  FADD.FTZ R189, R189, R154 ;  /* 0x0000009abdbd7221 */ /* 0x000fe20000010000 */
[----:B------:R-:W-:Y:S04]  /*bc60*/  HMMA.16816.F32.BF16 R96, R12, R10, R96 ;  /* 0x0000000a0c60723c */ /* 0x000fe80000041860 */
[----:B------:R1:W-:Y:S01]  /*bc70*/  @P6 LDGSTS.E.BYPASS.LTC128B.128 [R3+0x2000], [R18.64+0x80], !P0 ;  /* 0x0200008012036fae */ /* 0x0003e2000c101d48 */
[----:B------:R-:W-:Y:S04]  /*bc80*/  FADD.FTZ R189, R190, R189 ;  /* 0x000000bdbebd7221 */ /* 0x000fe80000010000 */
[----:B------:R-:W-:Y:S03]  /*bc90*/  FADD.FTZ R168, R168, R189 ;  /* 0x000000bda8a87221 */ /* 0x000fe60000010000 */
[----:B------:R1:W-:Y:S01]  /*bca0*/  @P6 LDGSTS.E.BYPASS.LTC128B.128 [R3+0x4000], [R18.64+0x100], !P3 ;  /* 0x0400010012036fae */ /* 0x0003e2000d901d48 */
[----:B------:R-:W-:Y:S07]  /*bcb0*/  FADD.FTZ R238, R167, R168 ;  /* 0x000000a8a7ee7221 */ /* 0x000fee0000010000 */
[----:B------:R1:W-:Y:S01]  /*bcc0*/  @P6 LDGSTS.E.BYPASS.LTC128B.128 [R3+0x1000], [R4.64], !P4 ;  /* 0x0100000004036fae */ /* 0x0003e2000e101d48 */
[----:B------:R-:W-:Y:S04]  /*bcd0*/  ISETP.GE.AND P4, PT, R134, 0x1, PT ;  /* 0x000000018600780c */ /* 0x000fe80003f86270 */
[----:B------:R-:W-:Y:S03]  /*bce0*/  SEL R134, R6, RZ, !P4 ;  /* 0x000000ff06867207 */ /* 0x000fe60006000000 */
[----:B------:R1:W-:Y:S01]  /*bcf0*/  @P6 LDGSTS.E.BYPASS.LTC128B.128 [R3+0x3000], [R4.64+0x80], !P0 ;  /* 0x0300008004036fae */ /* 0x0003e2000c101d48 */
[----:B------:R-:W-:Y:S02]  /*bd00*/  ISETP.GT.AND P0, PT, R179, R178, PT ;  /* 0x000000b2b300720c */ /* 0x000fe40003f04270 */
[----:B------:R-:W-:Y:S05]  /*bd10*/  MOV R179, R241 ;  /* 0x000000f100b37202 */ /* 0x000fea0000000f00 */
[----:B------:R1:W-:Y:S08]  /*bd20*/  @P6 LDGSTS.E.BYPASS.LTC128B.128 [R3+0x5000], [R4.64+0x100], !P3 ;  /* 0x0500010004036fae */ /* 0x0003f0000d901d48 */
[----:B------:R-:W0:Y:S01]  /*bd30*/  LDGDEPBAR ;  /* 0x00000000000079af */ /* 0x000e220000000000 */
[----:B-1----:R-:W-:Y:S01]  /*bd40*/  MOV R3, R0 ;  /* 0x0000000000037202 */ /* 0x002fe20000000f00 */
[----:B------:R-:W-:-:S06]  /*bd50*/  @P0 BRA `(.L_x_4155) ;  /* 0xffffd76000000947 */ /* 0x000fcc000383ffff */
.L_x_4154:
[----:B------:R-:W-:-:S13]  /*bd60*/  ISETP.GE.AND P0, PT, R241, R230, PT ;  /* 0x000000e6f100720c */ /* 0x000fda0003f06270 */
[----:B------:R-:W-:Y:S05]  /*bd70*/  @!P0 BRA `(.L_x_4156) ;  /* 0x0000335000008947 */ /* 0x000fea0003800000 */
[----:B------:R-:W-:Y:S02]  /*bd80*/  MOV R3, R0 ;  /* 0x0000000000037202 */ /* 0x000fe40000000f00 */
[----:B------:R-:W-:Y:S02]  /*bd90*/  MOV R132, R2 ;  /* 0x0000000200847202 */ /* 0x000fe40000000f00 */
.L_x_4165:
[----:B------:R-:W-:Y:S04]  /*bda0*/  DEPBAR.LE SB0, 0x2 ;  /* 0x000080800000791a */ /* 0x000fe80000000000 */
[----:B------:R-:W-:Y:S01]  /*bdb0*/  WARPSYNC 0xffffffff ;  /* 0xffffffff00007948 */ /* 0x000fe20003800000 */
[----:B------:R-:W-:Y:S01]  /*bdc0*/  BAR.SYNC.DEFER_BLOCKING 0x0 ;  /* 0x0000000000007b1d */ /* 0x000fe20000010000 */
[----:B------:R-:W-:Y:S01]  /*bdd0*/  IMAD R133, R134, 0x6000, RZ ;  /* 0x0000600086857824 */ /* 0x000fe200078e02ff */
[----:B------:R-:W-:Y:S03]  /*bde0*/  ISETP.GE.AND P6, PT, R230, R241, PT ;  /* 0x000000f1e600720c */ /* 0x000fe60003fc6270 */
[----:B------:R-:W-:Y:S04]  /*bdf0*/  IMAD.IADD R189, R186, 0x1, R133 ;  /* 0x00000001babd7824 */ /* 0x000fe800078e0285 */
[C---:B------:R-:W-:Y:S01]  /*be00*/  IMAD.IADD R190, R180.reuse, 0x1, R189 ;  /* 0x00000001b4be7824 */ /* 0x040fe200078e02bd */
[----:B------:R-:W-:Y:S05]  /*be10*/  IADD3 R191, R180, R189, R135 ;  /* 0x000000bdb4bf7210 */ /* 0x000fea0007ffe087 */
[----:B------:R-:W-:Y:S01]  /*be20*/  @!P6 IADD3 R0, R241, -0x1, RZ ;  /* 0xfffffffff100e810 */ /* 0x000fe20007ffe0ff */
[----:B------:R-:W-:Y:S02]  /*be30*/  @!P6 IMAD.MOV.U32 R2, RZ, RZ, c[0x0][0x208] ;  /* 0x00008200ff02e624 */ /* 0x000fe400078e00ff */
[----:B------:R-:W-:Y:S01]  /*be40*/  @!P6 IMAD.MOV.U32 R21, RZ, RZ, c[0x0][0x20c] ;  /* 0x00008300ff15e624 */ /* 0x000fe200078e00ff */
[----:B------:R-:W-:Y:S01]  /*be50*/  @!P6 SHF.R.S32.HI R23, RZ, 0x1f, R0 ;  /* 0x0000001fff17e819 */ /* 0x000fe20000011400 */
[----:B------:R-:W-:Y:S01]  /*be60*/  @!P6 IMAD.WIDE.U32 R4, R0, c[0x0][0x208], RZ ;  /* 0x000082000004ea25 */ /* 0x000fe200078e00ff */
[----:B------:R-:W-:Y:S03]  /*be70*/  LDSM.16.M88.4 R32, [R188] ;  /* 0x00000000bc20783b */ /* 0x000fe60000000200 */
[----:B------:R-:W-:Y:S01]  /*be80*/  @!P6 IMAD R23, R23, c[0x0][0x208], RZ ;  /* 0x000082001717ea24 */ /* 0x000fe200078e02ff */
[----:B------:R-:W-:Y:S01]  /*be90*/  ULDC UR4, c[0x0][0x324] ;  /* 0x0000c90000047ab9 */ /* 0x000fe20000000800 */
[----:B------:R-:W-:Y:S01]  /*bea0*/  @!P6 IMAD.SHL.U32 R13, R4, 0x40, RZ ;  /* 0x00000040040de824 */ /* 0x000fe200078e00ff */
[----:B------:R-:W-:Y:S01]  /*beb0*/  ULOP3.LUT UR4, URZ, UR4, URZ, 0x33, !UPT ;  /* 0x000000043f047292 */ /* 0x000fe2000f8e333f */
[----:B------:R-:W1:Y:S01]  /*bec0*/  LDSM.16.M88.4 R8, [R189] ;  /* 0x00000000bd08783b */ /* 0x000e620000000200 */
[----:B------:R-:W-:Y:S02]  /*bed0*/  @!P6 IMAD R23, R0, c[0x0][0x20c], R23 ;  /* 0x000083000017ea24 */ /* 0x000fe400078e0217 */
[-C--:B------:R-:W-:Y:S02]  /*bee0*/  @!P6 IADD3 R15, P5, R13, R234.reuse, RZ ;  /* 0x000000ea0d0fe210 */ /* 0x080fe40007fbe0ff */
[----:B------:R-:W2:Y:S01]  /*bef0*/  LDSM.16.M88.4 R16, [R189+0x800] ;  /* 0x00080000bd10783b */ /* 0x000ea20000000200 */
[----:B------:R-:W-:Y:S01]  /*bf00*/  @!P6 IMAD.IADD R23, R5, 0x1, R23 ;  /* 0x000000010517e824 */ /* 0x000fe200078e0217 */
[----:B------:R-:W-:Y:S02]  /*bf10*/  @!P6 LEA R28, P4, R15, c[0x0][0x1f8], 0x1 ;  /* 0x00007e000f1cea11 */ /* 0x000fe400078808ff */
[----:B------:R-:W-:Y:S01]  /*bf20*/  @!P6 LEA R13, P0, R2, R13, 0x5 ;  /* 0x0000000d020de211 */ /* 0x000fe200078028ff */
[----:B------:R-:W3:Y:S01]  /*bf30*/  LDSM.16.M88.4 R24, [R189+0x1000] ;  /* 0x00100000bd18783b */ /* 0x000ee20000000200 */
[----:B------:R-:W-:Y:S04]  /*bf40*/  @!P6 SHF.L.U64.HI R23, R4, 0x6, R23 ;  /* 0x000000060417e819 */ /* 0x000fe80000010217 */
[----:B------:R-:W4:Y:S01]  /*bf50*/  LDSM.16.M88.4 R136, [R189+0x1800] ;  /* 0x00180000bd88783b */ /* 0x000f220000000200 */
[----:B------:R-:W-:Y:S01]  /*bf60*/  @!P6 IMAD.X R0, R23, 0x1, R194, P5 ;  /* 0x000000011700e824 */ /* 0x000fe200028e06c2 */
[----:B------:R-:W-:Y:S01]  /*bf70*/  @!P6 LEA.HI.X R21, R2, R23, R21, 0x5, P0 ;  /* 0x000000170215e211 */ /* 0x000fe200000f2c15 */
[----:B------:R-:W-:Y:S01]  /*bf80*/  @!P6 IMAD R2, R233, 0x6000, R207 ;  /* 0x00006000e902e824 */ /* 0x000fe200078e02cf */
[----:B------:R-:W-:Y:S01]  /*bf90*/  @!P6 ISETP.GE.AND P0, PT, R204, c[0x0][0x1d4], PT ;  /* 0x00007500cc00ea0c */ /* 0x000fe20003f06270 */
[----:B------:R-:W-:Y:S01]  /*bfa0*/  LDSM.16.M88.4 R140, [R185] ;  /* 0x00000000b98c783b */ /* 0x000fe20000000200 */
[----:B------:R-:W-:Y:S02]  /*bfb0*/  @!P6 LEA.HI.X R29, R15, c[0x0][0x1fc], R0, 0x1, P4 ;  /* 0x00007f000f1dea11 */ /* 0x000fe400020f0c00 */
[----:B------:R-:W-:Y:S02]  /*bfc0*/  @!P6 ISETP.GE.AND P4, PT, R218, c[0x0][0x1d4], PT ;  /* 0x00007500da00ea0c */ /* 0x000fe40003f86270 */
[----:B------:R-:W5:Y:S01]  /*bfd0*/  LDSM.16.M88.4 R144, [R190] ;  /* 0x00000000be90783b */ /* 0x000f620000000200 */
[----:B------:R-:W-:Y:S04]  /*bfe0*/  @!P6 IADD3 R0, P5, R13, R234, RZ ;  /* 0x000000ea0d00e210 */ /* 0x000fe80007fbe0ff */
[----:B------:R-:W3:Y:S01]  /*bff0*/  LDSM.16.M88.4 R148, [R190+0x800] ;  /* 0x00080000be94783b */ /* 0x000ee20000000200 */
[----:B------:R-:W-:Y:S01]  /*c000*/  @!P6 IMAD.X R21, R21, 0x1, R194, P5 ;  /* 0x000000011515e824 */ /* 0x000fe200028e06c2 */
[C---:B------:R-:W-:Y:S03]  /*c010*/  @!P6 LEA R176, P5, R0.reuse, c[0x0][0x1f8], 0x1 ;  /* 0x00007e0000b0ea11 */ /* 0x040fe600078a08ff */
[----:B------:R-:W4:Y:S01]  /*c020*/  LDSM.16.M88.4 R152, [R190+0x1000] ;  /* 0x00100000be98783b */ /* 0x000f220000000200 */
[----:B------:R-:W-:Y:S01]  /*c030*/  @!P6 LEA.HI.X R177, R0, c[0x0][0x1fc], R21, 0x1, P5 ;  /* 0x00007f0000b1ea11 */ /* 0x000fe200028f0c15 */
[----:B------:R-:W-:Y:S01]  /*c040*/  IMAD.IADD R0, R135, 0x1, R189 ;  /* 0x0000000187007824 */ /* 0x000fe200078e02bd */
[C---:B-1----:R-:W-:Y:S02]  /*c050*/  HMMA.16816.F32.BF16 R4, R32.reuse, R8, RZ ;  /* 0x000000082004723c */ /* 0x042fe400000418ff */
[----:B------:R-:W1:Y:S05]  /*c060*/  LDSM.16.M88.4 R156, [R190+0x1800] ;  /* 0x00180000be9c783b */ /* 0x000e6a0000000200 */
[----:B------:R-:W-:Y:S01]  /*c070*/  @!PT LDS RZ, [RZ] ;  /* 0x00000000fffff984 */ /* 0x000fe20000000800 */
[----:B------:R-:W-:Y:S01]  /*c080*/  @!PT LDS RZ, [RZ] ;  /* 0x00000000fffff984 */ /* 0x000fe20000000800 */
[----:B------:R-:W-:Y:S01]  /*c090*/  @!PT LDS RZ, [RZ] ;  /* 0x00000000fffff984 */ /* 0x000fe20000000800 */
[----:B------:R4:W-:Y:S01]  /*c0a0*/  @!P6 LDGSTS.E.BYPASS.LTC128B.128 [R2], [R28.64], !P4 ;  /* 0x000000001c02efae */ /* 0x0009e2000e101d48 */
[C---:B------:R-:W-:Y:S04]  /*c0b0*/  HMMA.16816.F32.BF16 R8, R32.reuse, R10, RZ ;  /* 0x0000000a2008723c */ /* 0x040fe800000418ff */
[----:B------:R4:W-:Y:S04]  /*c0c0*/  @!P6 LDGSTS.E.BYPASS.LTC128B.128 [R2+0x2000], [R28.64+0x80], !P0 ;  /* 0x020000801c02efae */ /* 0x0009e8000c101d48 */
[C---:B--2---:R-:W-:Y:S01]  /*c0d0*/  HMMA.16816.F32.BF16 R12, R32.reuse, R16, RZ ;  /* 0x00000010200c723c */ /* 0x044fe200000418ff */
[----:B------:R4:W-:Y:S05]  /*c0e0*/  @!P6 LDGSTS.E.BYPASS.LTC128B.128 [R2+0x4000], [R28.64+0x100], !P3 ;  /* 0x040001001c02efae */ /* 0x0009ea000d901d48 */
[----:B------:R2:W-:Y:S02]  /*c0f0*/  @!P6 LDGSTS.E.BYPASS.LTC128B.128 [R2+0x1000], [R176.64], !P4 ;  /* 0x01000000b002efae */ /* 0x0005e4000e101d48 */
[C---:B------:R-:W-:Y:S03]  /*c100*/  HMMA.16816.F32.BF16 R16, R32.reuse, R18, RZ ;  /* 0x000000122010723c */ /* 0x040fe600000418ff */
[----:B------:R2:W-:Y:S01]  /*c110*/  @!P6 LDGSTS.E.BYPASS.LTC128B.128 [R2+0x3000], [R176.64+0x80], !P0 ;  /* 0x03000080b002efae */ /* 0x0005e2000c101d48 */
[C---:B------:R-:W-:Y:S02]  /*c120*/  ISETP.GE.AND P0, PT, R233.reuse, 0x1, PT ;  /* 0x00000001e900780c */ /* 0x040fe40003f06270 */
[----:B------:R-:W-:Y:S02]  /*c130*/  IADD3 R233, R233, 0x1, RZ ;  /* 0x00000001e9e97810 */ /* 0x000fe40007ffe0ff */
[C---:B---3--:R-:W-:Y:S01]  /*c140*/  HMMA.16816.F32.BF16 R20, R32.reuse, R24, RZ ;  /* 0x000000182014723c */ /* 0x048fe200000418ff */
[----:B------:R2:W-:Y:S03]  /*c150*/  @!P6 LDGSTS.E.BYPASS.LTC128B.128 [R2+0x5000], [R176.64+0x100], !P3 ;  /* 0x05000100b002efae */ /* 0x0005e6000d901d48 */
[----:B------:R-:W-:Y:S02]  /*c160*/  SEL R233, R233, RZ, !P0 ;  /* 0x000000ffe9e97207 */ /* 0x000fe40004000000 */
[----:B------:R-:W-:Y:S02]  /*c170*/  LDSM.16.M88.4 R160, [R184] ;  /* 0x00000000b8a0783b */ /* 0x000fe40000000200 */
[C---:B------:R-:W-:Y:S03]  /*c180*/  HMMA.16816.F32.BF16 R24, R32.reuse, R26, RZ ;  /* 0x0000001a2018723c */ /* 0x040fe600000418ff */
[----:B------:R-:W3:Y:S05]  /*c190*/  LDSM.16.M88.4 R164, [R0] ;  /* 0x0000000000a4783b */ /* 0x000eea0000000200 */
[C---:B----4-:R-:W-:Y:S01]  /*c1a0*/  HMMA.16816.F32.BF16 R28, R32.reuse, R136, RZ ;  /* 0x00000088201c723c */ /* 0x050fe200000418ff */
[----:B------:R-:W4:Y:S05]  /*c1b0*/  LDSM.16.M88.4 R168, [R0+0x800] ;  /* 0x0008000000a8783b */ /* 0x000f2a0000000200 */
[----:B------:R-:W1:Y:S02]  /*c1c0*/  LDSM.16.M88.4 R172, [R0+0x1000] ;  /* 0x0010000000ac783b */ /* 0x000e640000000200 */
[----:B------:R-:W-:Y:S03]  /*c1d0*/  HMMA.16816.F32.BF16 R32, R32, R138, RZ ;  /* 0x0000008a2020723c */ /* 0x000fe600000418ff */
[----:B------:R-:W1:Y:S01]  /*c1e0*/  LDSM.16.M88.4 R136, [R0+0x1800] ;  /* 0x001800000088783b */ /* 0x000e620000000200 */
[----:B--2---:R-:W-:Y:S04]  /*c1f0*/  IMAD.IADD R2, R135, 0x1, R190 ;  /* 0x0000000187027824 */ /* 0x004fe800078e02be */
[C---:B-----5:R-:W-:Y:S01]  /*c200*/  HMMA.16816.F32.BF16 R4, R140.reuse, R144, R4 ;  /* 0x000000908c04723c */ /* 0x060fe20000041804 */
[----:B------:R-:W-:Y:S05]  /*c210*/  LDSM.16.M88.4 R176, [R2+0x800] ;  /* 0x0008000002b0783b */ /* 0x000fea0000000200 */
[----:B------:R-:W0:Y:S02]  /*c220*/  LDGDEPBAR ;  /* 0x00000000000079af */ /* 0x000e240000000000 */
[C---:B------:R-:W-:Y:S03]  /*c230*/  HMMA.16816.F32.BF16 R8, R140.reuse, R146, R8 ;  /* 0x000000928c08723c */ /* 0x040fe60000041808 */
[----:B------:R-:W-:Y:S05]  /*c240*/  LDSM.16.M88.4 R144, [R183] ;  /* 0x00000000b790783b */ /* 0x000fea0000000200 */
[C---:B------:R-:W-:Y:S08]  /*c250*/  HMMA.16816.F32.BF16 R12, R140.reuse, R148, R12 ;  /* 0x000000948c0c723c */ /* 0x040ff0000004180c */
[C---:B------:R-:W-:Y:S01]  /*c260*/  HMMA.16816.F32.BF16 R16, R140.reuse, R150, R16 ;  /* 0x000000968c10723c */ /* 0x040fe20000041810 */
[----:B------:R-:W2:Y:S07]  /*c270*/  LDSM.16.M88.4 R148, [R2] ;  /* 0x000000000294783b */ /* 0x000eae0000000200 */
[C---:B------:R-:W-:Y:S08]  /*c280*/  HMMA.16816.F32.BF16 R20, R140.reuse, R152, R20 ;  /* 0x000000988c14723c */ /* 0x040ff00000041814 */
[C---:B------:R-:W-:Y:S01]  /*c290*/  HMMA.16816.F32.BF16 R24, R140.reuse, R154, R24 ;  /* 0x0000009a8c18723c */ /* 0x040fe20000041818 */
[----:B------:R-:W5:Y:S07]  /*c2a0*/  LDSM.16.M88.4 R152, [R2+0x1000] ;  /* 0x001000000298783b */ /* 0x000f6e0000000200 */
[C---:B-1----:R-:W-:Y:S08]  /*c2b0*/  HMMA.16816.F32.BF16 R28, R140.reuse, R156, R28 ;  /* 0x0000009c8c1c723c */ /* 0x042ff0000004181c */
[----:B------:R-:W-:Y:S01]  /*c2c0*/  HMMA.16816.F32.BF16 R32, R140, R158, R32 ;  /* 0x0000009e8c20723c */ /* 0x000fe20000041820 */
[----:B------:R-:W1:Y:S05]  /*c2d0*/  LDSM.16.M88.4 R140, [R2+0x1800] ;  /* 0x00180000028c783b */ /* 0x000e6a0000000200 */
[----:B------:R-:W-:Y:S02]  /*c2e0*/  LDSM.16.M88.4 R156, [R188+0x4000] ;  /* 0x00400000bc9c783b */ /* 0x000fe40000000200 */
[C---:B---3--:R-:W-:Y:S08]  /*c2f0*/  HMMA.16816.F32.BF16 R4, R160.reuse, R164, R4 ;  /* 0x000000a4a004723c */ /* 0x048ff00000041804 */
[C---:B------:R-:W-:Y:S01]  /*c300*/  HMMA.16816.F32.BF16 R8, R160.reuse, R166, R8 ;  /* 0x000000a6a008723c */ /* 0x040fe20000041808 */
[----:B------:R-:W3:Y:S07]  /*c310*/  LDSM.16.M88.4 R164, [R189+0x2000] ;  /* 0x00200000bda4783b */ /* 0x000eee0000000200 */
[C---:B----4-:R-:W-:Y:S08]  /*c320*/  HMMA.16816.F32.BF16 R12, R160.reuse, R168, R12 ;  /* 0x000000a8a00c723c */ /* 0x050ff0000004180c */
[C---:B------:R-:W-:Y:S01]  /*c330*/  HMMA.16816.F32.BF16 R16, R160.reuse, R170, R16 ;  /* 0x000000aaa010723c */ /* 0x040fe20000041810 */
[----:B------:R-:W4:Y:S07]  /*c340*/  LDSM.16.M88.4 R168, [R189+0x2800] ;  /* 0x00280000bda8783b */ /* 0x000f2e0000000200 */
[C---:B------:R-:W-:Y:S08]  /*c350*/  HMMA.16816.F32.BF16 R20, R160.reuse, R172, R20 ;  /* 0x000000aca014723c */ /* 0x040ff00000041814 */
[C---:B------:R-:W-:Y:S01]  /*c360*/  HMMA.16816.F32.BF16 R24, R160.reuse, R174, R24 ;  /* 0x000000aea018723c */ /* 0x040fe20000041818 */
[----:B------:R-:W1:Y:S07]  /*c370*/  LDSM.16.M88.4 R172, [R189+0x3000] ;  /* 0x00300000bdac783b */ /* 0x000e6e0000000200 */
[C---:B------:R-:W-:Y:S08]  /*c380*/  HMMA.16816.F32.BF16 R28, R160.reuse, R136, R28 ;  /* 0x00000088a01c723c */ /* 0x040ff0000004181c */
        /* <DEDUP_REMOVED lines=83> */
[----:B------:R2:W3:Y:S07]  /*c8c0*/  LDSM.16.M88.4 R160, [R2+0x4000] ;  /* 0x0040000002a0783b */ /* 0x0004ee0000000200 */
[C---:B------:R-:W-:Y:S08]  /*c8d0*/  HMMA.16816.F32.BF16 R12, R144.reuse, R176, R12 ;  /* 0x000000b0900c723c */ /* 0x040ff0000004180c */
[C---:B------:R-:W-:Y:S01]  /*c8e0*/  HMMA.16816.F32.BF16 R16, R144.reuse, R178, R16 ;  /* 0x000000b29010723c */ /* 0x040fe20000041810 */
[----:B------:R-:W4:Y:S07]  /*c8f0*/  LDSM.16.M88.4 R176, [R191+0x4800] ;  /* 0x00480000bfb0783b */ /* 0x000f2e0000000200 */
[C---:B-----5:R-:W-:Y:S04]  /*c900*/  HMMA.16816.F32.BF16 R20, R144.reuse, R152, R20 ;  /* 0x000000989014723c */ /* 0x060fe80000041814 */
[----:B--2---:R-:W-:Y:S04]  /*c910*/  IMAD.IADD R2, R210, 0x1, R193 ;  /* 0x00000001d2027824 */ /* 0x004fe800078e02c1 */
[C---:B------:R-:W-:Y:S01]  /*c920*/  HMMA.16816.F32.BF16 R24, R144.reuse, R154, R24 ;  /* 0x0000009a9018723c */ /* 0x040fe20000041818 */
[----:B------:R-:W2:Y:S03]  /*c930*/  LDSM.16.M88.4 R152, [R191+0x5000] ;  /* 0x00500000bf98783b */ /* 0x000ea60000000200 */
[----:B------:R-:W-:Y:S04]  /*c940*/  @P2 IMAD.HI.U32 R0, R2, c[0x0][0x2c8], RZ ;  /* 0x0000b20002002a27 */ /* 0x000fe800078e00ff */
[C---:B-1----:R-:W-:Y:S04]  /*c950*/  HMMA.16816.F32.BF16 R28, R144.reuse, R140, R28 ;  /* 0x0000008c901c723c */ /* 0x042fe8000004181c */
[----:B------:R-:W-:Y:S01]  /*c960*/  @P2 SHF.R.U32.HI R2, RZ, c[0x0][0x2cc], R0 ;  /* 0x0000b300ff022a19 */ /* 0x000fe20000011600 */
[----:B------:R-:W-:Y:S03]  /*c970*/  IMAD.SHL.U32 R0, R241, 0x40, RZ ;  /* 0x00000040f1007824 */ /* 0x000fe600078e00ff */
[----:B------:R-:W-:Y:S01]  /*c980*/  HMMA.16816.F32.BF16 R32, R144, R142, R32 ;  /* 0x0000008e9020723c */ /* 0x000fe20000041820 */
[----:B------:R-:W1:Y:S07]  /*c990*/  LDSM.16.M88.4 R140, [R191+0x5800] ;  /* 0x00580000bf8c783b */ /* 0x000e6e0000000200 */
[C---:B---3--:R-:W-:Y:S08]  /*c9a0*/  HMMA.16816.F32.BF16 R4, R156.reuse, R164, R4 ;  /* 0x000000a49c04723c */ /* 0x048ff00000041804 */
[C---:B------:R-:W-:Y:S08]  /*c9b0*/  HMMA.16816.F32.BF16 R8, R156.reuse, R166, R8 ;  /* 0x000000a69c08723c */ /* 0x040ff00000041808 */
[C---:B----4-:R-:W-:Y:S08]  /*c9c0*/  HMMA.16816.F32.BF16 R12, R156.reuse, R168, R12 ;  /* 0x000000a89c0c723c */ /* 0x050ff0000004180c */
[C---:B------:R-:W-:Y:S08]  /*c9d0*/  HMMA.16816.F32.BF16 R16, R156.reuse, R170, R16 ;  /* 0x000000aa9c10723c */ /* 0x040ff00000041810 */
[C---:B------:R-:W-:Y:S08]  /*c9e0*/  HMMA.16816.F32.BF16 R20, R156.reuse, R172, R20 ;  /* 0x000000ac9c14723c */ /* 0x040ff00000041814 */
[C---:B------:R-:W-:Y:S08]  /*c9f0*/  HMMA.16816.F32.BF16 R24, R156.reuse, R174, R24 ;  /* 0x000000ae9c18723c */ /* 0x040ff00000041818 */
[C---:B------:R-:W-:Y:S01]  /*ca00*/  HMMA.16816.F32.BF16 R28, R156.reuse, R136, R28 ;  /* 0x000000889c1c723c */ /* 0x040fe2000004181c */
[----:B------:R-:W3:Y:S06]  /*ca10*/  SHFL.IDX PT, R137, R2, RZ, 0x1c1f ;  /* 0x001c1fff02897589 */ /* 0x000eec00000e0000 */
[----:B------:R-:W-:Y:S01]  /*ca20*/  IADD3 R136, -R209, 0x1, -R0 ;  /* 0x00000001d1887810 */ /* 0x000fe20007ffe900 */
[----:B------:R-:W-:Y:S04]  /*ca30*/  HMMA.16816.F32.BF16 R32, R156, R138, R32 ;  /* 0x0000008a9c20723c */ /* 0x000fe80000041820 */
[----:B------:R-:W-:Y:S04]  /*ca40*/  IADD3 R136, -R228, R136, R227 ;  /* 0x00000088e4887210 */ /* 0x000fe80007ffe1e3 */
[C---:B------:R-:W-:Y:S05]  /*ca50*/  HMMA.16816.F32.BF16 R4, R148.reuse, R160, R4 ;  /* 0x000000a09404723c */ /* 0x040fea0000041804 */
[C---:B------:R-:W-:Y:S02]  /*ca60*/  IADD3 R138, R136.reuse, c[0x0][0x328], RZ ;  /* 0x0000ca00888a7a10 */ /* 0x040fe40007ffe0ff */
[----:B------:R-:W-:Y:S01]  /*ca70*/  IADD3 R136, R136, UR4, RZ ;  /* 0x0000000488887c10 */ /* 0x000fe2000fffe0ff */
[C---:B------:R-:W-:Y:S08]  /*ca80*/  HMMA.16816.F32.BF16 R8, R148.reuse, R162, R8 ;  /* 0x000000a29408723c */ /* 0x040ff00000041808 */
[C---:B------:R-:W-:Y:S08]  /*ca90*/  HMMA.16816.F32.BF16 R12, R148.reuse, R176, R12 ;  /* 0x000000b0940c723c */ /* 0x040ff0000004180c */
[C---:B------:R-:W-:Y:S08]  /*caa0*/  HMMA.16816.F32.BF16 R16, R148.reuse, R178, R16 ;  /* 0x000000b29410723c */ /* 0x040ff00000041810 */
[C---:B--2---:R-:W-:Y:S08]  /*cab0*/  HMMA.16816.F32.BF16 R20, R148.reuse, R152, R20 ;  /* 0x000000989414723c */ /* 0x044ff00000041814 */
[C---:B------:R-:W-:Y:S08]  /*cac0*/  HMMA.16816.F32.BF16 R24, R148.reuse, R154, R24 ;  /* 0x0000009a9418723c */ /* 0x040ff00000041818 */
[C---:B-1----:R-:W-:Y:S07]  /*cad0*/  HMMA.16816.F32.BF16 R28, R148.reuse, R140, R28 ;  /* 0x0000008c941c723c */ /* 0x042fee000004181c */
[--C-:B---3--:R-:W-:Y:S01]  /*cae0*/  IMAD.IADD R140, R136, 0x1, R137.reuse ;  /* 0x00000001888c7824 */ /* 0x108fe200078e0289 */
[----:B------:R-:W-:Y:S07]  /*caf0*/  HMMA.16816.F32.BF16 R32, R148, R142, R32 ;  /* 0x0000008e9420723c */ /* 0x000fee0000041820 */
[----:B------:R-:W-:Y:S01]  /*cb00*/  IMAD.IADD R142, R138, 0x1, R137 ;  /* 0x000000018a8e7824 */ /* 0x000fe200078e0289 */
        /* <DEDUP_REMOVED lines=14> */
.L_x_4159:
[----:B------:R-:W-:Y:S04]  /*cbf0*/  MOV R137, c[0x0][0x32c] ;  /* 0x0000cb0000897a02 */ /* 0x000fe80000000f00 */
[----:B------:R-:W-:Y:S11]  /*cc00*/  ISETP.NE.AND P0, PT, R137, 0x1, PT ;  /* 0x000000018900780c */ /* 0x000ff60003f05270 */
[----:B------:R-:W-:Y:S02]  /*cc10*/  @!UPT UIADD3 URZ, URZ, URZ, URZ ;  /* 0x0000003f3f3ff290 */ /* 0x000fe4000fffe03f */
[----:B------:R-:W-:Y:S05]  /*cc20*/  @P0 IMAD.HI.U32 R137, R139, c[0x0][0x330], RZ ;  /* 0x0000cc008b890a27 */ /* 0x000fea00078e00ff */
[----:B------:R-:W-:Y:S02]  /*cc30*/  @P0 SHF.R.U32.HI R139, RZ, c[0x0][0x334], R137 ;  /* 0x0000cd00ff8b0a19 */ /* 0x000fe40000011689 */
.L_x_4160:
[----:B------:R-:W-:Y:S05]  /*cc40*/  BSYNC B0 ;  /* 0x0000000000007941 */ /* 0x000fea0003800000 */
.L_x_4158:
[----:B------:R-:W-:Y:S04]  /*cc50*/  IMAD R144, R139, c[0x0][0x32c], -R0 ;  /* 0x0000cb008b907a24 */ /* 0x000fe800078e0a00 */
[----:B------:R-:W-:Y:S05]  /*cc60*/  IMAD.IADD R139, R144, 0x1, -R209 ;  /* 0x00000001908b7824 */ /* 0x000fea00078e0ad1 */
[----:B------:R-:W-:Y:S02]  /*cc70*/  IADD3 R137, R139, c[0x0][0x32c], RZ ;  /* 0x0000cb008b897a10 */ /* 0x000fe40007ffe0ff */
[----:B------:R-:W-:Y:S02]  /*cc80*/  IMNMX R140, R140, R139, !PT ;  /* 0x0000008b8c8c7217 */ /* 0x000fe40007800200 */
[----:B------:R-:W-:Y:S02]  /*cc90*/  IMNMX R142, R142, R137, PT ;  /* 0x000000898e8e7217 */ /* 0x000fe40003800200 */
.L_x_4157:
[----:B------:R-:W-:Y:S04]  /*cca0*/  ISETP.GT.AND P0, PT, R241, -0x1, PT ;  /* 0xfffffffff100780c */ /* 0x000fe80003f04270 */
        /* <DEDUP_REMOVED lines=14> */
[----:B------:R-:W-:Y:S02]  /*cd90*/  ISETP.GT.AND P4, PT, R140, 0x18, P0 ;  /* 0x000000188c00780c */ /* 0x000fe40000784270 */
[C---:B------:R-:W-:Y:S02]  /*cda0*/  ISETP.LT.OR P5, PT, R142.reuse, 0x12, P5 ;  /* 0x000000128e00780c */ /* 0x040fe40002fa1670 */
[C---:B------:R-:W-:Y:S02]  /*cdb0*/  ISETP.LT.OR P6, PT, R142.reuse, 0x11, P6 ;  /* 0x000000118e00780c */ /* 0x040fe400037c1670 */
[----:B------:R-:W-:Y:S02]  /*cdc0*/  ISETP.LT.OR P4, PT, R142, 0x19, P4 ;  /* 0x000000198e00780c */ /* 0x000fe40002781670 */
[----:B------:R-:W-:Y:S02]  /*cdd0*/  FSEL R163, R13, -INF , !P5 ;  /* 0xff8000000da37808 */ /* 0x000fe40006800000 */
[----:B------:R-:W-:Y:S01]  /*cde0*/  FSEL R165, R12, -INF , !P6 ;  /* 0xff8000000ca57808 */ /* 0x000fe20007000000 */
[----:B------:R-:W1:Y:S01]  /*cdf0*/  SHFL.IDX PT, R13, R2, 0x1, 0x1c1f ;  /* 0x003c1f00020d7f89 */ /* 0x000e6200000e0000 */
[C---:B------:R-:W-:Y:S02]  /*ce00*/  ISETP.GT.AND P6, PT, R140.reuse, 0x19, P0 ;  /* 0x000000198c00780c */ /* 0x040fe400007c4270 */
        /* <DEDUP_REMOVED lines=43> */
.L_x_4163:
[----:B------:R-:W-:Y:S04]  /*d0c0*/  MOV R8, c[0x0][0x32c] ;  /* 0x0000cb0000087a02 */ /* 0x000fe80000000f00 */
[----:B------:R-:W-:Y:S11]  /*d0d0*/  ISETP.NE.AND P4, PT, R8, 0x1, PT ;  /* 0x000000010800780c */ /* 0x000ff60003f85270 */
[----:B------:R-:W-:Y:S02]  /*d0e0*/  @!UPT UIADD3 URZ, URZ, URZ, URZ ;  /* 0x0000003f3f3ff290 */ /* 0x000fe4000fffe03f */
[----:B------:R-:W-:Y:S05]  /*d0f0*/  @P4 IMAD.HI.U32 R8, R13, c[0x0][0x330], RZ ;  /* 0x0000cc000d084a27 */ /* 0x000fea00078e00ff */
[----:B------:R-:W-:Y:S02]  /*d100*/  @P4 SHF.R.U32.HI R13, RZ, c[0x0][0x334], R8 ;  /* 0x0000cd00ff0d4a19 */ /* 0x000fe40000011608 */
.L_x_4164:
[----:B------:R-:W-:Y:S05]  /*d110*/  BSYNC B0 ;  /* 0x0000000000007941 */ /* 0x000fea0003800000 */
.L_x_4162:
[----:B------:R-:W-:Y:S04]  /*d120*/  IMAD R0, R13, c[0x0][0x32c], -R0 ;  /* 0x0000cb000d007a24 */ /* 0x000fe800078e0a00 */
[----:B------:R-:W-:Y:S05]  /*d130*/  IMAD.IADD R17, R0, 0x1, -R209 ;  /* 0x0000000100117824 */ /* 0x000fea00078e0ad1 */
[----:B------:R-:W-:Y:S02]  /*d140*/  IADD3 R13, R17, c[0x0][0x32c], RZ ;  /* 0x0000cb00110d7a10 */ /* 0x000fe40007ffe0ff */
[----:B------:R-:W-:Y:S02]  /*d150*/  IMNMX R4, R4, R17, !PT ;  /* 0x0000001104047217 */ /* 0x000fe40007800200 */
[----:B------:R-:W-:Y:S02]  /*d160*/  IMNMX R2, R2, R13, PT ;  /* 0x0000000d02027217 */ /* 0x000fe40003800200 */
.L_x_4161:
        /* <DEDUP_REMOVED lines=24> */
[----:B------:R-:W-:Y:S02]  /*d2f0*/  ISETP.GT.AND P4, PT, R4, 0x11, P0 ;  /* 0x000000110400780c */ /* 0x000fe40000784270 */
        /* <DEDUP_REMOVED lines=36> */
[----:B------:R-:W-:Y:S01]  /*d540*/  ISETP.LT.OR P4, PT, R2, 0x2a, P4 ;  /* 0x0000002a0200780c */ /* 0x000fe20002781670 */
[----:B------:R-:W1:Y:S01]  /*d550*/  SHFL.BFLY PT, R0, R7, 0x2, 0x1f ;  /* 0x0c401f0007007f89 */ /* 0x000e6200000e0000 */
        /* <DEDUP_REMOVED lines=11> */
[----:B------:R-:W-:Y:S02]  /*d610*/  ISETP.LT.OR P4, PT, R2, 0x39, P4 ;  /* 0x000000390200780c */ /* 0x000fe40002781670 */
[----:B------:R-:W-:Y:S02]  /*d620*/  FMNMX.FTZ R11, R160, R11, !PT ;  /* 0x0000000ba00b7209 */ /* 0x000fe40007810000 */
[----:B------:R-:W-:Y:S02]  /*d630*/  ISETP.GT.AND P0, PT, R4, 0x39, P0 ;  /* 0x000000390400780c */ /* 0x000fe40000704270 */
[----:B------:R-:W-:Y:S02]  /*d640*/  FSEL R146, R34, -INF , !P4 ;  /* 0xff80000022927808 */ /* 0x000fe40006000000 */
[----:B------:R-:W-:Y:S02]  /*d650*/  ISETP.LT.OR P0, PT, R2, 0x3a, P0 ;  /* 0x0000003a0200780c */ /* 0x000fe40000701670 */
[----:B------:R-:W-:Y:S02]  /*d660*/  FMNMX.FTZ R11, R158, R11, !PT ;  /* 0x0000000b9e0b7209 */ /* 0x000fe40007810000 */
[----:B------:R-:W-:Y:S02]  /*d670*/  FSEL R144, R35, -INF , !P0 ;  /* 0xff80000023907808 */ /* 0x000fe40004000000 */
[----:B------:R-:W-:Y:S02]  /*d680*/  FMNMX.FTZ R15, R146, R11, !PT ;  /* 0x0000000b920f7209 */ /* 0x000fe40007810000 */
[----:B-1----:R-:W-:Y:S02]  /*d690*/  FMNMX.FTZ R7, R7, R0, !PT ;  /* 0x0000000007077209 */ /* 0x002fe40007810000 */
[----:B------:R-:W-:Y:S02]  /*d6a0*/  FMNMX.FTZ R13, R144, R15, !PT ;  /* 0x0000000f900d7209 */ /* 0x000fe40007810000 */
[-C--:B------:R-:W-:Y:S01]  /*d6b0*/  IADD3 R148, R182, R133.reuse, RZ ;  /* 0x00000085b6947210 */ /* 0x080fe20007ffe0ff */
[----:B------:R-:W1:Y:S01]  /*d6c0*/  SHFL.BFLY PT, R2, R7, 0x1, 0x1f ;  /* 0x0c201f0007027f89 */ /* 0x000e6200000e0000 */
[----:B------:R-:W-:Y:S04]  /*d6d0*/  IADD3 R14, R181, R133, RZ ;  /* 0x00000085b50e7210 */ /* 0x000fe80007ffe0ff */
        /* <DEDUP_REMOVED lines=10> */
[----:B------:R-:W1:Y:S01]  /*d780*/  SHFL.BFLY PT, R0, R11, 0x1, 0x1f ;  /* 0x0c201f000b007f89 */ /* 0x000e6200000e0000 */
[----:B------:R-:W-:Y:S01]  /*d790*/  IADD3 R13, R187, R148, RZ ;  /* 0x00000094bb0d7210 */ /* 0x000fe20007ffe0ff */
[----:B------:R-:W-:Y:S01]  /*d7a0*/  FADD.FTZ R4, -R7, R132 ;  /* 0x0000008407047221 */ /* 0x000fe20000010100 */
[----:B------:R-:W-:Y:S01]  /*d7b0*/  MOV R132, R2 ;  /* 0x0000000200847202 */ /* 0x000fe20000000f00 */
[--C-:B------:R-:W-:Y:S02]  /*d7c0*/  FFMA.FTZ R150, R145, c[0x0][0x2d0], -R162.reuse ;  /* 0x0000b40091967a23 */ /* 0x100fe400000108a2 */
[--C-:B------:R-:W-:Y:S02]  /*d7d0*/  FFMA.FTZ R155, R149, c[0x0][0x2d0], -R162.reuse ;  /* 0x0000b400959b7a23 */ /* 0x100fe400000108a2 */
[--C-:B------:R-:W-:Y:S01]  /*d7e0*/  FFMA.FTZ R149, R5, c[0x0][0x2d0], -R162.reuse ;  /* 0x0000b40005957a23 */ /* 0x100fe200000108a2 */
[----:B------:R-:W2:Y:S01]  /*d7f0*/  LDSM.16.MT88.4 R24, [R13] ;  /* 0x000000000d18783b */ /* 0x000ea20000004200 */
[----:B------:R-:W-:Y:S01]  /*d800*/  FMUL.FTZ R5, R4, c[0x0][0x2d0] ;  /* 0x0000b40004057a20 */ /* 0x000fe20000410000 */
[----:B------:R-:W-:Y:S01]  /*d810*/  MUFU.EX2 R150, R150 ;  /* 0x0000009600967308 */ /* 0x000fe20000000800 */
[--C-:B------:R-:W-:Y:S02]  /*d820*/  FFMA.FTZ R152, R9, c[0x0][0x2d0], -R162.reuse ;  /* 0x0000b40009987a23 */ /* 0x100fe400000108a2 */
[--C-:B------:R-:W-:Y:S02]  /*d830*/  FFMA.FTZ R166, R137, c[0x0][0x2d0], -R162.reuse ;  /* 0x0000b40089a67a23 */ /* 0x100fe400000108a2 */
[--C-:B------:R-:W-:Y:S02]  /*d840*/  FFMA.FTZ R178, R141, c[0x0][0x2d0], -R162.reuse ;  /* 0x0000b4008db27a23 */ /* 0x100fe400000108a2 */
        /* <DEDUP_REMOVED lines=12> */
[----:B------:R-:W-:Y:S01]  /*d910*/  FSEL R145, R145, RZ, P0 ;  /* 0x000000ff91917208 */ /* 0x000fe20000000000 */
[--C-:B------:R-:W-:Y:S02]  /*d920*/  FFMA.FTZ R161, R161, c[0x0][0x2d0], -R162.reuse ;  /* 0x0000b400a1a17a23 */ /* 0x100fe400000108a2 */
[----:B------:R-:W-:Y:S02]  /*d930*/  FADD.FTZ R4, -R4, R3 ;  /* 0x0000000304047221 */ /* 0x000fe40000010100 */
[--C-:B------:R-:W-:Y:S02]  /*d940*/  FFMA.FTZ R154, R16, c[0x0][0x2d0], -R145.reuse ;  /* 0x0000b400109a7a23 */ /* 0x100fe40000010891 */
[--C-:B------:R-:W-:Y:S01]  /*d950*/  FFMA.FTZ R153, R8, c[0x0][0x2d0], -R145.reuse ;  /* 0x0000b40008997a23 */ /* 0x100fe20000010891 */
[----:B------:R-:W-:Y:S01]  /*d960*/  MUFU.EX2 R149, R149 ;  /* 0x0000009500957308 */ /* 0x000fe20000000800 */
[--C-:B------:R-:W-:Y:S02]  /*d970*/  FFMA.FTZ R151, R10, c[0x0][0x2d0], -R145.reuse ;  /* 0x0000b4000a977a23 */ /* 0x100fe40000010891 */
[--C-:B------:R-:W-:Y:S02]  /*d980*/  FFMA.FTZ R156, R6, c[0x0][0x2d0], -R145.reuse ;  /* 0x0000b400069c7a23 */ /* 0x100fe40000010891 */
[----:B------:R-:W-:Y:S02]  /*d990*/  FMUL.FTZ R3, R4, c[0x0][0x2d0] ;  /* 0x0000b40004037a20 */ /* 0x000fe40000410000 */
[C---:B---3--:R-:W-:Y:S02]  /*d9a0*/  FMUL.FTZ R4, R12.reuse, R128 ;  /* 0x000000800c047220 */ /* 0x048fe40000410000 */
[C---:B------:R-:W-:Y:S01]  /*d9b0*/  FMUL.FTZ R5, R12.reuse, R129 ;  /* 0x000000810c057220 */ /* 0x040fe20000410000 */
[----:B------:R-:W3:Y:S01]  /*d9c0*/  MUFU.EX2 R152, R152 ;  /* 0x0000009800987308 */ /* 0x000ee20000000800 */
[----:B------:R-:W-:Y:S01]  /*d9d0*/  FMUL.FTZ R8, R12, R124 ;  /* 0x0000007c0c087220 */ /* 0x000fe20000410000 */
[----:B-1----:R-:W-:Y:S01]  /*d9e0*/  F2FP.BF16.PACK_AB R16, R150, R155 ;  /* 0x0000009b9610723e */ /* 0x002fe200000010ff */
[C---:B------:R-:W-:Y:S02]  /*d9f0*/  FMUL.FTZ R9, R12.reuse, R125 ;  /* 0x0000007d0c097220 */ /* 0x040fe40000410000 */
[C---:B------:R-:W-:Y:S02]  /*da00*/  FMUL.FTZ R100, R12.reuse, R100 ;  /* 0x000000640c647220 */ /* 0x040fe40000410000 */
[C---:B------:R-:W-:Y:S03]  /*da10*/  FMUL.FTZ R101, R12.reuse, R101 ;  /* 0x000000650c657220 */ /* 0x040fe60000410000 */
[----:B------:R-:W1:Y:S01]  /*da20*/  MUFU.EX2 R3, R3 ;  /* 0x0000000300037308 */ /* 0x000e620000000800 */
        /* <DEDUP_REMOVED lines=8> */
[----:B---3--:R-:W-:Y:S01]  /*dab0*/  F2FP.BF16.PACK_AB R18, R152, R149 ;  /* 0x000000959812723e */ /* 0x008fe200000010ff */
[C---:B------:R-:W-:Y:S02]  /*dac0*/  FMUL.FTZ R117, R12.reuse, R117 ;  /* 0x000000750c757220 */ /* 0x040fe40000410000 */
[C---:B------:R-:W-:Y:S02]  /*dad0*/  FMUL.FTZ R120, R12.reuse, R120 ;  /* 0x000000780c787220 */ /* 0x040fe40000410000 */
[C---:B------:R-:W-:Y:S01]  /*dae0*/  FMUL.FTZ R121, R12.reuse, R121 ;  /* 0x000000790c797220 */ /* 0x040fe20000410000 */
[----:B------:R-:W3:Y:S01]  /*daf0*/  MUFU.EX2 R153, R153 ;  /* 0x0000009900997308 */ /* 0x000ee20000000800 */
[C---:B------:R-:W-:Y:S02]  /*db00*/  FMUL.FTZ R36, R12.reuse, R36 ;  /* 0x000000240c247220 */ /* 0x040fe40000410000 */
[C---:B------:R-:W-:Y:S02]  /*db10*/  FMUL.FTZ R37, R12.reuse, R37 ;  /* 0x000000250c257220 */ /* 0x040fe40000410000 */
[C---:B-1----:R-:W-:Y:S02]  /*db20*/  FMUL.FTZ R6, R3.reuse, R130 ;  /* 0x0000008203067220 */ /* 0x042fe40000410000 */
        /* <DEDUP_REMOVED lines=9> */
[----:B------:R-:W1:Y:S01]  /*dbc0*/  MUFU.EX2 R156, R156 ;  /* 0x0000009c009c7308 */ /* 0x000e620000000800 */
        /* <DEDUP_REMOVED lines=20> */
[--C-:B------:R-:W-:Y:S01]  /*dd10*/  FFMA.FTZ R175, R140, c[0x0][0x2d0], -R145.reuse ;  /* 0x0000b4008caf7a23 */ /* 0x100fe20000010891 */
[C---:B------:R-:W-:Y:S01]  /*dd20*/  HMMA.16816.F32.BF16 R4, R16.reuse, R20, R4 ;  /* 0x000000141004723c */ /* 0x040fe20000041804 */
[----:B------:R-:W-:Y:S04]  /*dd30*/  MUFU.EX2 R163, R163 ;  /* 0x000000a300a37308 */ /* 0x000fe80000000800 */
[C---:B------:R-:W-:Y:S02]  /*dd40*/  FMUL.FTZ R42, R3.reuse, R42 ;  /* 0x0000002a032a7220 */ /* 0x040fe40000410000 */
[C---:B------:R-:W-:Y:S01]  /*dd50*/  FMUL.FTZ R43, R3.reuse, R43 ;  /* 0x0000002b032b7220 */ /* 0x040fe20000410000 */
[C---:B------:R-:W-:Y:S01]  /*dd60*/  HMMA.16816.F32.BF16 R8, R16.reuse, R22, R8 ;  /* 0x000000161008723c */ /* 0x040fe20000041808 */
[----:B------:R-:W1:Y:S02]  /*dd70*/  LDSM.16.MT88.4 R20, [R15] ;  /* 0x000000000f14783b */ /* 0x000e640000004200 */
[----:B------:R-:W4:Y:S01]  /*dd80*/  MUFU.EX2 R166, R166 ;  /* 0x000000a600a67308 */ /* 0x000f220000000800 */
        /* <DEDUP_REMOVED lines=11> */
[C---:B------:R-:W-:Y:S04]  /*de40*/  HMMA.16816.F32.BF16 R108, R16.reuse, R28, R108 ;  /* 0x0000001c106c723c */ /* 0x040fe8000004186c */
        /* <DEDUP_REMOVED lines=18> */
[C---:B--2---:R-:W-:Y:S04]  /*df70*/  HMMA.16816.F32.BF16 R36, R16.reuse, R24, R36 ;  /* 0x000000181024723c */ /* 0x044fe80000041824 */
[C---:B------:R-:W-:Y:S02]  /*df80*/  FMUL.FTZ R60, R12.reuse, R60 ;  /* 0x0000003c0c3c7220 */ /* 0x040fe40000410000 */
[C---:B------:R-:W-:Y:S02]  /*df90*/  FMUL.FTZ R61, R12.reuse, R61 ;  /* 0x0000003d0c3d7220 */ /* 0x040fe40000410000 */
[C---:B------:R-:W-:Y:S01]  /*dfa0*/  HMMA.16816.F32.BF16 R40, R16.reuse, R26, R40 ;  /* 0x0000001a1028723c */ /* 0x040fe20000041828 */
[----:B------:R-:W2:Y:S01]  /*dfb0*/  LDSM.16.MT88.4 R24, [R15+0x2000] ;  /* 0x002000000f18783b */ /* 0x000ea20000004200 */
        /* <DEDUP_REMOVED lines=39> */
[----:B------:R-:W-:Y:S02]  /*e230*/  FMUL.FTZ R85, R12, R85 ;  /* 0x000000550c557220 */ /* 0x000fe40000410000 */
[C---:B------:R-:W-:Y:S01]  /*e240*/  FMUL.FTZ R86, R3.reuse, R86 ;  /* 0x0000005603567220 */ /* 0x040fe20000410000 */
[C---:B------:R-:W-:Y:S01]  /*e250*/  HMMA.16816.F32.BF16 R80, R16.reuse, R22, R80 ;  /* 0x000000161050723c */ /* 0x040fe20000041850 */
[----:B------:R-:W1:Y:S02]  /*e260*/  LDSM.16.MT88.4 R20, [R148+0x800] ;  /* 0x000800009414783b */ /* 0x000e640000004200 */
[C---:B------:R-:W-:Y:S02]  /*e270*/  FMUL.FTZ R87, R3.reuse, R87 ;  /* 0x0000005703577220 */ /* 0x040fe40000410000 */
[--C-:B------:R-:W-:Y:S02]  /*e280*/  FFMA.FTZ R165, R168, c[0x0][0x2d0], -R145.reuse ;  /* 0x0000b400a8a57a23 */ /* 0x100fe40000010891 */
[--C-:B------:R-:W-:Y:S02]  /*e290*/  FFMA.FTZ R168, R138, c[0x0][0x2d0], -R145.reuse ;  /* 0x0000b4008aa87a23 */ /* 0x100fe40000010891 */
[----:B------:R-:W-:Y:S01]  /*e2a0*/  LDSM.16.MT88.4 R136, [R13+0x2800] ;  /* 0x002800000d88783b */ /* 0x000fe20000004200 */
[C---:B--2---:R-:W-:Y:S01]  /*e2b0*/  HMMA.16816.F32.BF16 R84, R16.reuse, R24, R84 ;  /* 0x000000181054723c */ /* 0x044fe20000041854 */
[----:B------:R-:W-:Y:S02]  /*e2c0*/  MUFU.EX2 R165, R165 ;  /* 0x000000a500a57308 */ /* 0x000fe40000000800 */
[C---:B------:R-:W-:Y:S02]  /*e2d0*/  FMUL.FTZ R88, R12.reuse, R88 ;  /* 0x000000580c587220 */ /* 0x040fe40000410000 */
[C---:B------:R-:W-:Y:S02]  /*e2e0*/  FMUL.FTZ R89, R12.reuse, R89 ;  /* 0x000000590c597220 */ /* 0x040fe40000410000 */
[C---:B------:R-:W-:Y:S02]  /*e2f0*/  FMUL.FTZ R90, R3.reuse, R90 ;  /* 0x0000005a035a7220 */ /* 0x040fe40000410000 */
[C---:B------:R-:W-:Y:S02]  /*e300*/  FMUL.FTZ R91, R3.reuse, R91 ;  /* 0x0000005b035b7220 */ /* 0x040fe40000410000 */
[----:B------:R-:W2:Y:S01]  /*e310*/  MUFU.EX2 R168, R168 ;  /* 0x000000a800a87308 */ /* 0x000ea20000000800 */
[C---:B------:R-:W-:Y:S02]  /*e320*/  FMUL.FTZ R92, R12.reuse, R92 ;  /* 0x0000005c0c5c7220 */ /* 0x040fe40000410000 */
[C---:B------:R-:W-:Y:S02]  /*e330*/  FMUL.FTZ R93, R12.reuse, R93 ;  /* 0x0000005d0c5d7220 */ /* 0x040fe40000410000 */
[C---:B------:R-:W-:Y:S01]  /*e340*/  HMMA.16816.F32.BF16 R88, R16.reuse, R26, R88 ;  /* 0x0000001a1058723c */ /* 0x040fe20000041858 */
[----:B------:R-:W1:Y:S02]  /*e350*/  LDSM.16.MT88.4 R24, [R14+0x800] ;  /* 0x000800000e18783b */ /* 0x000e640000004200 */
[C---:B------:R-:W-:Y:S02]  /*e360*/  FMUL.FTZ R94, R3.reuse, R94 ;  /* 0x0000005e035e7220 */ /* 0x040fe40000410000 */
[C---:B------:R-:W-:Y:S02]  /*e370*/  FMUL.FTZ R95, R3.reuse, R95 ;  /* 0x0000005f035f7220 */ /* 0x040fe40000410000 */
[C---:B------:R-:W-:Y:S02]  /*e380*/  FMUL.FTZ R96, R12.reuse, R96 ;  /* 0x000000600c607220 */ /* 0x040fe40000410000 */
[----:B------:R-:W-:Y:S03]  /*e390*/  FMUL.FTZ R97, R12, R97 ;  /* 0x000000610c617220 */ /* 0x000fe60000410000 */
[C---:B-----5:R-:W-:Y:S03]  /*e3a0*/  HMMA.16816.F32.BF16 R92, R16.reuse, R28, R92 ;  /* 0x0000001c105c723c */ /* 0x060fe6000004185c */
[C---:B------:R-:W-:Y:S02]  /*e3b0*/  FMUL.FTZ R98, R3.reuse, R98 ;  /* 0x0000006203627220 */ /* 0x040fe40000410000 */
[----:B------:R-:W-:Y:S02]  /*e3c0*/  FMUL.FTZ R99, R3, R99 ;  /* 0x0000006303637220 */ /* 0x000fe40000410000 */
[--C-:B------:R-:W-:Y:S02]  /*e3d0*/  FFMA.FTZ R173, R174, c[0x0][0x2d0], -R145.reuse ;  /* 0x0000b400aead7a23 */ /* 0x100fe40000010891 */
[--C-:B------:R-:W-:Y:S02]  /*e3e0*/  FFMA.FTZ R174, R142, c[0x0][0x2d0], -R145.reuse ;  /* 0x0000b4008eae7a23 */ /* 0x100fe40000010891 */
[----:B------:R-:W-:Y:S01]  /*e3f0*/  LDSM.16.MT88.4 R140, [R13+0x3000] ;  /* 0x003000000d8c783b */ /* 0x000fe20000004200 */
[----:B------:R-:W-:Y:S01]  /*e400*/  HMMA.16816.F32.BF16 R96, R16, R30, R96 ;  /* 0x0000001e1060723c */ /* 0x000fe20000041860 */
[----:B------:R-:W-:Y:S02]  /*e410*/  MUFU.EX2 R173, R173 ;  /* 0x000000ad00ad7308 */ /* 0x000fe40000000800 */
[--C-:B------:R-:W-:Y:S02]  /*e420*/  FFMA.FTZ R172, R172, c[0x0][0x2d0], -R145.reuse ;  /* 0x0000b400acac7a23 */ /* 0x100fe40000010891 */
[--C-:B------:R-:W-:Y:S02]  /*e430*/  FFMA.FTZ R190, R159, c[0x0][0x2d0], -R162.reuse ;  /* 0x0000b4009fbe7a23 */ /* 0x100fe400000108a2 */
[----:B---3--:R-:W-:Y:S01]  /*e440*/  F2FP.BF16.PACK_AB R16, R164, R133 ;  /* 0x00000085a410723e */ /* 0x008fe200000010ff */
[----:B------:R-:W3:Y:S01]  /*e450*/  LDSM.16.MT88.4 R28, [R14+0x2800] ;  /* 0x002800000e1c783b */ /* 0x000ee20000004200 */
[----:B----4-:R-:W-:Y:S02]  /*e460*/  F2FP.BF16.PACK_AB R18, R166, R163 ;  /* 0x000000a3a612723e */ /* 0x010fe400000010ff */
[----:B------:R-:W4:Y:S01]  /*e470*/  MUFU.EX2 R172, R172 ;  /* 0x000000ac00ac7308 */ /* 0x000f220000000800 */
[----:B--2---:R-:W-:Y:S01]  /*e480*/  F2FP.BF16.PACK_AB R17, R168, R165 ;  /* 0x000000a5a811723e */ /* 0x004fe200000010ff */
[--C-:B------:R-:W-:Y:S01]  /*e490*/  FFMA.FTZ R157, R157, c[0x0][0x2d0], -R162.reuse ;  /* 0x0000b4009d9d7a23 */ /* 0x100fe200000108a2 */
[----:B------:R-:W-:Y:S01]  /*e4a0*/  F2FP.BF16.PACK_AB R19, R170, R167 ;  /* 0x000000a7aa13723e */ /* 0x000fe200000010ff */
[----:B------:R-:W-:Y:S02]  /*e4b0*/  FFMA.FTZ R162, R147, c[0x0][0x2d0], -R162 ;  /* 0x0000b40093a27a23 */ /* 0x000fe400000108a2 */
[--C-:B------:R-:W-:Y:S02]  /*e4c0*/  FFMA.FTZ R159, R160, c[0x0][0x2d0], -R145.reuse ;  /* 0x0000b400a09f7a23 */ /* 0x100fe40000010891 */
[--C-:B------:R-:W-:Y:S02]  /*e4d0*/  FFMA.FTZ R160, R146, c[0x0][0x2d0], -R145.reuse ;  /* 0x0000b40092a07a23 */ /* 0x100fe40000010891 */
[C---:B-1----:R-:W-:Y:S01]  /*e4e0*/  HMMA.16816.F32.BF16 R4, R16.reuse, R20, R4 ;  /* 0x000000141004723c */ /* 0x042fe20000041804 */
[----:B------:R-:W1:Y:S02]  /*e4f0*/  MUFU.EX2 R174, R174 ;  /* 0x000000ae00ae7308 */ /* 0x000e640000000800 */
[--C-:B------:R-:W-:Y:S02]  /*e500*/  FFMA.FTZ R158, R158, c[0x0][0x2d0], -R145.reuse ;  /* 0x0000b4009e9e7a23 */ /* 0x100fe40000010891 */
[----:B------:R-:W-:Y:S02]  /*e510*/  FFMA.FTZ R145, R144, c[0x0][0x2d0], -R145 ;  /* 0x0000b40090917a23 */ /* 0x000fe40000010891 */
[----:B------:R-:W-:Y:S01]  /*e520*/  FFMA.FTZ R155, R12, R239, R155 ;  /* 0x000000ef0c9b7223 */ /* 0x000fe2000001009b */
[C---:B------:R-:W-:Y:S01]  /*e530*/  HMMA.16816.F32.BF16 R8, R16.reuse, R22, R8 ;  /* 0x000000161008723c */ /* 0x040fe20000041808 */
[----:B------:R-:W2:Y:S02]  /*e540*/  LDSM.16.MT88.4 R20, [R15+0x2800] ;  /* 0x002800000f14783b */ /* 0x000ea40000004200 */
[----:B------:R5:W-:Y:S01]  /*e550*/  MUFU.EX2 R177, R145 ;  /* 0x0000009100b17308 */ /* 0x000be20000000800 */
[----:B------:R-:W-:Y:S02]  /*e560*/  FFMA.FTZ R154, R3, R238, R154 ;  /* 0x000000ee039a7223 */ /* 0x000fe4000001009a */
[----:B------:R-:W-:Y:S02]  /*e570*/  FADD.FTZ R150, R150, R155 ;  /* 0x0000009b96967221 */ /* 0x000fe40000010000 */
[C---:B------:R-:W-:Y:S04]  /*e580*/  HMMA.16816.F32.BF16 R100, R16.reuse, R32, R100 ;  /* 0x000000201064723c */ /* 0x040fe80000041864 */
[----:B------:R-:W-:Y:S01]  /*e590*/  FADD.FTZ R154, R153, R154 ;  /* 0x0000009a999a7221 */ /* 0x000fe20000010000 */
[----:B------:R-:W1:Y:S01]  /*e5a0*/  MUFU.EX2 R190, R190 ;  /* 0x000000be00be7308 */ /* 0x000e620000000800 */
[----:B------:R-:W-:Y:S02]  /*e5b0*/  FADD.FTZ R149, R149, R150 ;  /* 0x0000009695957221 */ /* 0x000fe40000010000 */
[C---:B------:R-:W-:Y:S01]  /*e5c0*/  HMMA.16816.F32.BF16 R104, R16.reuse, R34, R104 ;  /* 0x000000221068723c */ /* 0x040fe20000041868 */
[----:B------:R-:W-:Y:S03]  /*e5d0*/  LDSM.16.MT88.4 R32, [R13+0x4800] ;  /* 0x004800000d20783b */ /* 0x000fe60000004200 */
[----:B------:R-:W-:Y:S02]  /*e5e0*/  FADD.FTZ R151, R151, R154 ;  /* 0x0000009a97977221 */ /* 0x000fe40000010000 */
[----:B------:R-:W-:Y:S01]  /*e5f0*/  FADD.FTZ R152, R152, R149 ;  /* 0x0000009598987221 */ /* 0x000fe20000010000 */
[----:B------:R-:W-:Y:S01]  /*e600*/  MUFU.EX2 R157, R157 ;  /* 0x0000009d009d7308 */ /* 0x000fe20000000800 */
[C---:B------:R-:W-:Y:S01]  /*e610*/  HMMA.16816.F32.BF16 R108, R16.reuse, R24, R108 ;  /* 0x00000018106c723c */ /* 0x040fe2000004186c */
[----:B-----5:R-:W-:Y:S03]  /*e620*/  LDSM.16.MT88.4 R144, [R14+0x3800] ;  /* 0x003800000e90783b */ /* 0x020fe60000004200 */
[----:B------:R-:W-:Y:S02]  /*e630*/  FADD.FTZ R156, R156, R151 ;  /* 0x000000979c9c7221 */ /* 0x000fe40000010000 */
[----:B------:R-:W-:Y:S02]  /*e640*/  FADD.FTZ R133, R133, R152 ;  /* 0x0000009885857221 */ /* 0x000fe40000010000 */
[C---:B------:R-:W-:Y:S01]  /*e650*/  HMMA.16816.F32.BF16 R112, R16.reuse, R26, R112 ;  /* 0x0000001a1070723c */ /* 0x040fe20000041870 */
[----:B------:R-:W5:Y:S01]  /*e660*/  MUFU.EX2 R162, R162 ;  /* 0x000000a200a27308 */ /* 0x000f620000000800 */
[----:B------:R-:W1:Y:S02]  /*e670*/  LDSM.16.MT88.4 R24, [R148+0x4800] ;  /* 0x004800009418783b */ /* 0x000e640000004200 */
[----:B------:R-:W-:Y:S02]  /*e680*/  FADD.FTZ R165, R165, R156 ;  /* 0x0000009ca5a57221 */ /* 0x000fe40000010000 */
[----:B------:R-:W-:Y:S02]  /*e690*/  FADD.FTZ R164, R164, R133 ;  /* 0x00000085a4a47221 */ /* 0x000fe40000010000 */
[C---:B------:R-:W-:Y:S03]  /*e6a0*/  HMMA.16816.F32.BF16 R116, R16.reuse, R124, R116 ;  /* 0x0000007c1074723c */ /* 0x040fe60000041874 */
[----:B------:R-:W-:Y:S01]  /*e6b0*/  MUFU.EX2 R159, R159 ;  /* 0x0000009f009f7308 */ /* 0x000fe20000000800 */
[----:B------:R-:W-:Y:S02]  /*e6c0*/  FADD.FTZ R168, R168, R165 ;  /* 0x000000a5a8a87221 */ /* 0x000fe40000010000 */
[----:B------:R-:W-:Y:S02]  /*e6d0*/  FADD.FTZ R163, R163, R164 ;  /* 0x000000a4a3a37221 */ /* 0x000fe40000010000 */
[C---:B------:R-:W-:Y:S01]  /*e6e0*/  HMMA.16816.F32.BF16 R120, R16.reuse, R126, R120 ;  /* 0x0000007e1078723c */ /* 0x040fe20000041878 */
[----:B------:R-:W-:Y:S03]  /*e6f0*/  LDSM.16.MT88.4 R124, [R13+0x1000] ;  /* 0x001000000d7c783b */ /* 0x000fe60000004200 */
[----:B------:R-:W-:Y:S01]  /*e700*/  FADD.FTZ R167, R167, R168 ;  /* 0x000000a8a7a77221 */ /* 0x000fe20000010000 */
[----:B------:R-:W1:Y:S01]  /*e710*/  MUFU.EX2 R158, R158 ;  /* 0x0000009e009e7308 */ /* 0x000e620000000800 */
[----:B------:R-:W-:Y:S02]  /*e720*/  FADD.FTZ R166, R166, R163 ;  /* 0x000000a3a6a67221 */ /* 0x000fe40000010000 */
[C---:B------:R-:W-:Y:S04]  /*e730*/  HMMA.16816.F32.BF16 R36, R16.reuse, R128, R36 ;  /* 0x000000801024723c */ /* 0x040fe80000041824 */
[----:B------:R-:W-:Y:S03]  /*e740*/  FADD.FTZ R170, R170, R167 ;  /* 0x000000a7aaaa7221 */ /* 0x000fe60000010000 */
[----:B------:R-:W1:Y:S01]  /*e750*/  MUFU.EX2 R160, R160 ;  /* 0x000000a000a07308 */ /* 0x000e620000000800 */
        /* <DEDUP_REMOVED lines=23> */
[----:B------:R-:W-:Y:S01]  /*e8d0*/  F2FP.BF16.PACK_AB R16, R176, R171 ;  /* 0x000000abb010723e */ /* 0x000fe200000010ff */
        /* <DEDUP_REMOVED lines=33> */
[C---:B----4-:R-:W-:Y:S08]  /*eaf0*/  HMMA.16816.F32.BF16 R76, R16.reuse, R32, R76 ;  /* 0x00000020104c723c */ /* 0x050ff0000004184c */
[C---:B------:R-:W-:Y:S01]  /*eb00*/  HMMA.16816.F32.BF16 R80, R16.reuse, R34, R80 ;  /* 0x000000221050723c */ /* 0x040fe20000041850 */
[----:B------:R-:W4:Y:S07]  /*eb10*/  LDSM.16.MT88.4 R32, [R14+0x1800] ;  /* 0x001800000e20783b */ /* 0x000f2e0000004200 */
[C---:B---3--:R-:W-:Y:S08]  /*eb20*/  HMMA.16816.F32.BF16 R84, R16.reuse, R28, R84 ;  /* 0x0000001c1054723c */ /* 0x048ff00000041854 */
[C---:B------:R-:W-:Y:S01]  /*eb30*/  HMMA.16816.F32.BF16 R88, R16.reuse, R30, R88 ;  /* 0x0000001e1058723c */ /* 0x040fe20000041858 */
[----:B------:R-:W3:Y:S07]  /*eb40*/  LDSM.16.MT88.4 R28, [R15+0x1800] ;  /* 0x001800000f1c783b */ /* 0x000eee0000004200 */
[C---:B--2---:R-:W-:Y:S08]  /*eb50*/  HMMA.16816.F32.BF16 R92, R16.reuse, R20, R92 ;  /* 0x00000014105c723c */ /* 0x044ff0000004185c */
[----:B------:R-:W-:Y:S01]  /*eb60*/  HMMA.16816.F32.BF16 R96, R16, R22, R96 ;  /* 0x000000161060723c */ /* 0x000fe20000041860 */
[----:B------:R2:W-:Y:S06]  /*eb70*/  LDSM.16.MT88.4 R20, [R13+0x5800] ;  /* 0x005800000d14783b */ /* 0x0005ec0000004200 */
[----:B------:R-:W-:Y:S01]  /*eb80*/  F2FP.BF16.PACK_AB R16, R190, R161 ;  /* 0x000000a1be10723e */ /* 0x000fe200000010ff */
[----:B------:R-:W-:Y:S01]  /*eb90*/  FADD.FTZ R161, R161, R178 ;  /* 0x000000b2a1a17221 */ /* 0x000fe20000010000 */
[----:B-----5:R-:W-:Y:S03]  /*eba0*/  F2FP.BF16.PACK_AB R18, R162, R157 ;  /* 0x0000009da212723e */ /* 0x020fe600000010ff */
        /* <DEDUP_REMOVED lines=8> */
[----:B------:R-:W5:Y:S07]  /*ec30*/  LDSM.16.MT88.4 R8, [R148+0x5800] ;  /* 0x005800009408783b */ /* 0x000f6e0000004200 */
[C---:B-1----:R-:W-:Y:S07]  /*ec40*/  HMMA.16816.F32.BF16 R100, R16.reuse, R24, R100 ;  /* 0x000000181064723c */ /* 0x042fee0000041864 */
[----:B------:R-:W-:Y:S01]  /*ec50*/  IADD3 R25, R241, -0x2, RZ ;  /* 0xfffffffef1197810 */ /* 0x000fe20007ffe0ff */
[C---:B------:R-:W-:Y:S03]  /*ec60*/  HMMA.16816.F32.BF16 R104, R16.reuse, R26, R104 ;  /* 0x0000001a1068723c */ /* 0x040fe60000041868 */
[C---:B------:R-:W-:Y:S05]  /*ec70*/  ISETP.GE.AND P6, PT, R25.reuse, R230, PT ;  /* 0x000000e61900720c */ /* 0x040fea0003fc6270 */
[C---:B----4-:R-:W-:Y:S08]  /*ec80*/  HMMA.16816.F32.BF16 R108, R16.reuse, R32, R108 ;  /* 0x00000020106c723c */ /* 0x050ff0000004186c */
[C---:B------:R-:W-:Y:S04]  /*ec90*/  HMMA.16816.F32.BF16 R112, R16.reuse, R34, R112 ;  /* 0x000000221070723c */ /* 0x040fe80000041870 */
[C---:B--2---:R-:W-:Y:S04]  /*eca0*/  @P6 IMAD.WIDE.U32 R12, R25.reuse, c[0x0][0x1e0], RZ ;  /* 0x00007800190c6a25 */ /* 0x044fe800078e00ff */
[C---:B---3--:R-:W-:Y:S04]  /*ecb0*/  HMMA.16816.F32.BF16 R116, R16.reuse, R28, R116 ;  /* 0x0000001c1074723c */ /* 0x048fe80000041874 */
        /* <DEDUP_REMOVED lines=8> */
[C---:B-----5:R-:W-:Y:S08]  /*ed40*/  HMMA.16816.F32.BF16 R60, R16.reuse, R4, R60 ;  /* 0x00000004103c723c */ /* 0x060ff0000004183c */
[C---:B------:R-:W-:Y:S01]  /*ed50*/  HMMA.16816.F32.BF16 R64, R16.reuse, R6, R64 ;  /* 0x000000061040723c */ /* 0x040fe20000041840 */
[----:B------:R1:W2:Y:S07]  /*ed60*/  LDSM.16.MT88.4 R4, [R14+0x5800] ;  /* 0x005800000e04783b */ /* 0x0002ae0000004200 */
[C---:B------:R-:W-:Y:S07]  /*ed70*/  HMMA.16816.F32.BF16 R68, R16.reuse, R8, R68 ;  /* 0x000000081044723c */ /* 0x040fee0000041844 */
[----:B------:R-:W-:Y:S01]  /*ed80*/  @P6 SHF.R.S32.HI R8, RZ, 0x1f, R25 ;  /* 0x0000001fff086819 */ /* 0x000fe20000011419 */
[C---:B------:R-:W-:Y:S04]  /*ed90*/  HMMA.16816.F32.BF16 R72, R16.reuse, R10, R72 ;  /* 0x0000000a1048723c */ /* 0x040fe80000041848 */
[----:B------:R-:W-:Y:S04]  /*eda0*/  @P6 IMAD R8, R8, c[0x0][0x1e0], RZ ;  /* 0x0000780008086a24 */ /* 0x000fe800078e02ff */
[C---:B------:R-:W-:Y:S04]  /*edb0*/  HMMA.16816.F32.BF16 R76, R16.reuse, R20, R76 ;  /* 0x00000014104c723c */ /* 0x040fe8000004184c */
[----:B------:R-:W-:Y:S01]  /*edc0*/  @P6 IMAD R8, R25, c[0x0][0x1e4], R8 ;  /* 0x0000790019086a24 */ /* 0x000fe200078e0208 */
[----:B-1----:R-:W-:Y:S02]  /*edd0*/  @P6 IADD3 R14, P5, R3, R236, RZ ;  /* 0x000000ec030e6210 */ /* 0x002fe40007fbe0ff */
[----:B------:R-:W-:Y:S01]  /*ede0*/  @P6 MOV R21, c[0x0][0x1e4] ;  /* 0x0000790000156a02 */ /* 0x000fe20000000f00 */
[C---:B------:R-:W-:Y:S04]  /*edf0*/  HMMA.16816.F32.BF16 R80, R16.reuse, R22, R80 ;  /* 0x000000161050723c */ /* 0x040fe80000041850 */
[----:B------:R-:W-:Y:S02]  /*ee00*/  @P6 IADD3 R13, R13, R8, RZ ;  /* 0x000000080d0d6210 */ /* 0x000fe40007ffe0ff */
[----:B------:R-:W1:Y:S01]  /*ee10*/  LDSM.16.MT88.4 R8, [R15+0x5800] ;  /* 0x005800000f08783b */ /* 0x000e620000004200 */
[----:B------:R-:W-:Y:S02]  /*ee20*/  @P6 LEA R20, P4, R14, c[0x0][0x1c8], 0x1 ;  /* 0x000072000e146a11 */ /* 0x000fe400078808ff */
[----:B------:R-:W-:Y:S01]  /*ee30*/  @P6 SHF.L.U64.HI R12, R12, 0x6, R13 ;  /* 0x000000060c0c6819 */ /* 0x000fe2000001020d */
[C---:B--2---:R-:W-:Y:S02]  /*ee40*/  HMMA.16816.F32.BF16 R84, R16.reuse, R4, R84 ;  /* 0x000000041054723c */ /* 0x044fe40000041854 */
[----:B------:R-:W-:Y:S04]  /*ee50*/  @P6 MOV R13, c[0x0][0x1e0] ;  /* 0x00007800000d6a02 */ /* 0x000fe80000000f00 */
[C---:B------:R-:W-:Y:S02]  /*ee60*/  @P6 LEA R23, P0, R13.reuse, R3, 0x5 ;  /* 0x000000030d176211 */ /* 0x040fe400078028ff */
[-C--:B------:R-:W-:Y:S01]  /*ee70*/  @P6 IADD3.X R3, R12, R229.reuse, RZ, P5, !PT ;  /* 0x000000e50c036210 */ /* 0x080fe20002ffe4ff */
[C---:B------:R-:W-:Y:S03]  /*ee80*/  HMMA.16816.F32.BF16 R88, R16.reuse, R6, R88 ;  /* 0x000000061058723c */ /* 0x040fe60000041858 */
[----:B------:R-:W-:Y:S01]  /*ee90*/  @P6 LEA.HI.X R12, R13, R12, R21, 0x5, P0 ;  /* 0x0000000c0d0c6211 */ /* 0x000fe200000f2c15 */
[----:B------:R-:W-:Y:S01]  /*eea0*/  FADD.FTZ R13, R173, R170 ;  /* 0x000000aaad0d7221 */ /* 0x000fe20000010000 */
[----:B------:R-:W-:Y:S01]  /*eeb0*/  @P6 LEA.HI.X R21, R14, c[0x0][0x1cc], R3, 0x1, P4 ;  /* 0x000073000e156a11 */ /* 0x000fe200020f0c03 */
[----:B------:R-:W-:Y:S01]  /*eec0*/  @P6 IMAD R3, R233, 0x6000, R206 ;  /* 0x00006000e9036824 */ /* 0x000fe200078e02ce */
[----:B------:R-:W-:Y:S01]  /*eed0*/  @P6 ISETP.GE.AND P4, PT, R218, c[0x0][0x1d4], PT ;  /* 0x00007500da006a0c */ /* 0x000fe20003f86270 */
[----:B------:R-:W-:Y:S01]  /*eee0*/  FADD.FTZ R13, R172, R13 ;  /* 0x0000000dac0d7221 */ /* 0x000fe20000010000 */
[----:B------:R-:W-:Y:S03]  /*eef0*/  @P6 ISETP.GE.AND P0, PT, R204, c[0x0][0x1d4], PT ;  /* 0x00007500cc006a0c */ /* 0x000fe60003f06270 */
[----:B------:R-:W-:Y:S01]  /*ef00*/  @P6 IADD3 R23, P5, R23, R236, RZ ;  /* 0x000000ec17176210 */ /* 0x000fe20007fbe0ff */
[----:B------:R-:W-:Y:S03]  /*ef10*/  FADD.FTZ R174, R174, R13 ;  /* 0x0000000daeae7221 */ /* 0x000fe60000010000 */
[----:B------:R-:W-:Y:S01]  /*ef20*/  @P6 IADD3.X R12, R12, R229, RZ, P5, !PT ;  /* 0x000000e50c0c6210 */ /* 0x000fe20002ffe4ff */
[----:B------:R-:W-:Y:S01]  /*ef30*/  FADD.FTZ R174, R175, R174 ;  /* 0x000000aeafae7221 */ /* 0x000fe20000010000 */
[----:B------:R-:W-:Y:S02]  /*ef40*/  @P6 LEA R4, P5, R23, c[0x0][0x1c8], 0x1 ;  /* 0x0000720017046a11 */ /* 0x000fe400078a08ff */
[----:B------:R-:W-:Y:S01]  /*ef50*/  @!PT LDS RZ, [RZ] ;  /* 0x00000000fffff984 */ /* 0x000fe20000000800 */
[----:B------:R-:W-:Y:S01]  /*ef60*/  @!PT LDS RZ, [RZ] ;  /* 0x00000000fffff984 */ /* 0x000fe20000000800 */
[----:B------:R-:W-:Y:S01]  /*ef70*/  @!PT LDS RZ, [RZ] ;  /* 0x00000000fffff984 */ /* 0x000fe20000000800 */
[----:B------:R2:W-:Y:S01]  /*ef80*/  @P6 LDGSTS.E.BYPASS.LTC128B.128 [R3], [R20.64], !P4 ;  /* 0x0000000014036fae */ /* 0x0005e2000e101d48 */
[----:B------:R-:W-:Y:S01]  /*ef90*/  FADD.FTZ R159, R159, R174 ;  /* 0x000000ae9f9f7221 */ /* 0x000fe20000010000 */
[----:B------:R-:W-:Y:S03]  /*efa0*/  @P6 LEA.HI.X R5, R23, c[0x0][0x1cc], R12, 0x1, P5 ;  /* 0x0000730017056a11 */ /* 0x000fe600028f0c0c */
[----:B------:R-:W-:Y:S01]  /*efb0*/  FADD.FTZ R159, R158, R159 ;  /* 0x0000009f9e9f7221 */ /* 0x000fe20000010000 */
[C---:B-1----:R-:W-:Y:S02]  /*efc0*/  HMMA.16816.F32.BF16 R92, R16.reuse, R8, R92 ;  /* 0x00000008105c723c */ /* 0x042fe4000004185c */
[----:B------:R2:W-:Y:S01]  /*efd0*/  @P6 LDGSTS.E.BYPASS.LTC128B.128 [R3+0x2000], [R20.64+0x80], !P0 ;  /* 0x0200008014036fae */ /* 0x0005e2000c101d48 */
[----:B------:R-:W-:Y:S04]  /*efe0*/  FADD.FTZ R160, R160, R159 ;  /* 0x0000009fa0a07221 */ /* 0x000fe80000010000 */
[----:B------:R-:W-:Y:S01]  /*eff0*/  FADD.FTZ R238, R177, R160 ;  /* 0x000000a0b1ee7221 */ /* 0x000fe20000010000 */
[----:B------:R-:W-:Y:S02]  /*f000*/  HMMA.16816.F32.BF16 R96, R16, R10, R96 ;  /* 0x0000000a1060723c */ /* 0x000fe40000041860 */
[----:B------:R2:W-:Y:S08]  /*f010*/  @P6 LDGSTS.E.BYPASS.LTC128B.128 [R3+0x4000], [R20.64+0x100], !P3 ;  /* 0x0400010014036fae */ /* 0x0005f0000d901d48 */
[----:B------:R2:W-:Y:S01]  /*f020*/  @P6 LDGSTS.E.BYPASS.LTC128B.128 [R3+0x1000], [R4.64], !P4 ;  /* 0x0100000004036fae */ /* 0x0005e2000e101d48 */
[C---:B------:R-:W-:Y:S02]  /*f030*/  ISETP.GE.AND P4, PT, R134.reuse, 0x1, PT ;  /* 0x000000018600780c */ /* 0x040fe40003f86270 */
[----:B------:R-:W-:Y:S04]  /*f040*/  IADD3 R134, R134, 0x1, RZ ;  /* 0x0000000186867810 */ /* 0x000fe80007ffe0ff */
[----:B------:R-:W-:Y:S01]  /*f050*/  SEL R134, R134, RZ, !P4 ;  /* 0x000000ff86867207 */ /* 0x000fe20006000000 */
[----:B------:R2:W-:Y:S01]  /*f060*/  @P6 LDGSTS.E.BYPASS.LTC128B.128 [R3+0x3000], [R4.64+0x80], !P0 ;  /* 0x0300008004036fae */ /* 0x0005e2000c101d48 */
[----:B------:R-:W-:Y:S02]  /*f070*/  ISETP.GE.AND P0, PT, R230, R241, PT ;  /* 0x000000f1e600720c */ /* 0x000fe40003f06270 */
[----:B------:R-:W-:Y:S05]  /*f080*/  IADD3 R241, R241, -0x1, RZ ;  /* 0xfffffffff1f17810 */ /* 0x000fea0007ffe0ff */
[----:B------:R2:W-:Y:S08]  /*f090*/  @P6 LDGSTS.E.BYPASS.LTC128B.128 [R3+0x5000], [R4.64+0x100], !P3 ;  /* 0x0500010004036fae */ /* 0x0005f0000d901d48 */
[----:B------:R-:W0:Y:S01]  /*f0a0*/  LDGDEPBAR ;  /* 0x00000000000079af */ /* 0x000e220000000000 */
[----:B--2---:R-:W-:Y:S01]  /*f0b0*/  MOV R3, R0 ;  /* 0x0000000000037202 */ /* 0x004fe20000000f00 */
[----:B------:R-:W-:-:S06]  /*f0c0*/  @!P0 BRA `(.L_x_4165) ;  /* 0xffffccd000008947 */ /* 0x000fcc000383ffff */
.L_x_4156:
[----:B------:R-:W-:Y:S02]  /*f0d0*/  MOV R4, 0x1f ;  /* 0x0000001f00047802 */ /* 0x000fe40000000f00 */
[----:B------:R-:W-:Y:S01]  /*f0e0*/  MOV R3, 0xffffffff ;  /* 0xffffffff00037802 */ /* 0x000fe20000000f00 */
[----:B------:R-:W-:Y:S05]  /*f0f0*/  BRA.DIV ~URZ, `(.L_x_4166) ;  /* 0x00004f327f007947 */ /* 0x000fea000b800000 */
[----:B------:R1:W2:Y:S02]  /*f100*/  SHFL.BFLY PT, R5, R239, 0x2, 0x1f ;  /* 0x0c401f00ef057f89 */ /* 0x0002a400000e0000 */
.L_x_4239:
[----:B--2---:R-:W-:Y:S01]  /*f110*/  FADD.FTZ R10, R5, R239 ;  /* 0x000000ef050a7221 */ /* 0x004fe20000010000 */
[----:B------:R-:W-:Y:S05]  /*f120*/  BRA.DIV ~URZ, `(.L_x_4167) ;  /* 0x00004f527f007947 */ /* 0x000fea000b800000 */
[----:B------:R-:W2:Y:S04]  /*f130*/  SHFL.BFLY PT, R3, R238, 0x2, 0x1f ;  /* 0x0c401f00ee037f89 */ /* 0x000ea800000e0000 */
[----:B------:R-:W3:Y:S01]  /*f140*/  SHFL.BFLY PT, R7, R10, 0x1, 0x1f ;  /* 0x0c201f000a077f89 */ /* 0x000ee200000e0000 */
[----:B--2---:R-:W-:-:S02]  /*f150*/  FADD.FTZ R8, R3, R238 ;  /* 0x000000ee03087221 */ /* 0x004fc40000010000 */
[----:B---3--:R-:W-:-:S03]  /*f160*/  FADD.FTZ R7, R10, R7 ;  /* 0x000000070a077221 */ /* 0x008fc60000010000 */
[----:B------:R2:W3:Y:S04]  /*f170*/  SHFL.BFLY PT, R5, R8, 0x1, 0x1f ;  /* 0x0c201f0008057f89 */ /* 0x0004e800000e0000 */
.L_x_4240:
[----:B---3--:R-:W-:Y:S01]  /*f180*/  FADD.FTZ R5, R5, R8 ;  /* 0x0000000805057221 */ /* 0x008fe20000010000 */
[----:B------:R-:W-:Y:S02]  /*f190*/  FSETP.NE.FTZ.AND P1, PT, R7, RZ, PT ;  /* 0x000000ff0700720b */ /* 0x000fe40003f35000 */
[----:B------:R-:W-:Y:S02]  /*f1a0*/  MOV R6, RZ ;  /* 0x000000ff00067202 */ /* 0x000fe40000000f00 */
[----:B------:R-:W-:Y:S02]  /*f1b0*/  FSETP.NE.FTZ.AND P0, PT, R5, RZ, PT ;  /* 0x000000ff0500720b */ /* 0x000fe40003f15000 */
[----:B------:R-:W-:Y:S02]  /*f1c0*/  MOV R3, RZ ;  /* 0x000000ff00037202 */ /* 0x000fe40000000f00 */
[----:B------:R-:W-:-:S05]  /*f1d0*/  MOV R4, 0xff800000 ;  /* 0xff80000000047802 */ /* 0x000fca0000000f00 */
[----:B------:R-:W3:Y:S01]  /*f1e0*/  @P1 MUFU.LG2 R9, R7 ;  /* 0x0000000700091308 */ /* 0x000ee20000000c00 */
[----:B--2---:R-:W-:-:S05]  /*f1f0*/  @P1 MOV R8, 0x3f317218 ;  /* 0x3f31721800081802 */ /* 0x004fca0000000f00 */
[----:B------:R-:W-:Y:S02]  /*f200*/  @P1 FMUL.FTZ R8, R8, c[0x0][0x2d0] ;  /* 0x0000b40008081a20 */ /* 0x000fe40000410000 */
[----:B------:R2:W4:Y:S08]  /*f210*/  @P1 MUFU.RCP R6, R7 ;  /* 0x0000000700061308 */ /* 0x0005300000001000 */
[----:B------:R-:W-:Y:S01]  /*f220*/  @P0 MUFU.RCP R3, R5 ;  /* 0x0000000500030308 */ /* 0x000fe20000001000 */
[----:B---3--:R-:W-:-:S04]  /*f230*/  @P1 FMUL.FTZ R9, R9, 0.69314718246459960938 ;  /* 0x3f31721809091820 */ /* 0x008fc80000410000 */
[----:B------:R-:W-:Y:S01]  /*f240*/  @P1 FFMA.FTZ R4, R8, R2, R9 ;  /* 0x0000000208041223 */ /* 0x000fe20000010009 */
[----:B------:R-:W-:Y:S02]  /*f250*/  MOV R2, 0xff800000 ;  /* 0xff80000000027802 */ /* 0x000fe40000000f00 */
[----:B------:R-:W3:Y:S01]  /*f260*/  @P0 MUFU.LG2 R5, R5 ;  /* 0x0000000500050308 */ /* 0x000ee20000000c00 */
[----:B--2---:R-:W-:Y:S01]  /*f270*/  @P0 MOV R7, 0x3f317218 ;  /* 0x3f31721800070802 */ /* 0x004fe20000000f00 */
        /* <DEDUP_REMOVED lines=48> */
[----:B---3--:R-:W-:Y:S02]  /*f580*/  @P0 FMUL.FTZ R6, R5, 0.69314718246459960938 ;  /* 0x3f31721805060820 */ /* 0x008fe40000410000 */
[----:B------:R-:W-:Y:S01]  /*f590*/  @P0 FMUL.FTZ R5, R7, c[0x0][0x2d0] ;  /* 0x0000b40007050a20 */ /* 0x000fe20000410000 */
        /* <DEDUP_REMOVED lines=50> */
.L_x_4109:
        /* <DEDUP_REMOVED lines=16> */
.L_x_4169:
[----:B------:R-:W-:Y:S05]  /*f9c0*/  BSYNC B0 ;  /* 0x0000000000007941 */ /* 0x000fea0003800000 */
.L_x_4168:
        /* <DEDUP_REMOVED lines=26> */
[----:B------:R1:W-:Y:S04]  /*fb70*/  STS [R222+0x400], R5 ;  /* 0x00040005de007388 */ /* 0x0003e80000000800 */
[----:B------:R1:W-:Y:S04]  /*fb80*/  STS [R222], R7 ;  /* 0x00000007de007388 */ /* 0x0003e80000000800 */
[----:B------:R1:W-:Y:S01]  /*fb90*/  STS [R217], R8 ;  /* 0x00000008d9007388 */ /* 0x0003e20000000800 */
[----:B--2---:R-:W-:-:S03]  /*fba0*/  F2FP.BF16.PACK_AB R0, R109, R108 ;  /* 0x0000006c6d00723e */ /* 0x004fc600000010ff */
[----:B------:R2:W-:Y:S01]  /*fbb0*/  STS [R217+0x400], R6 ;  /* 0x00040006d9007388 */ /* 0x0005e20000000800 */
[----:B---3--:R-:W-:-:S03]  /*fbc0*/  F2FP.BF16.PACK_AB R10, R111, R110 ;  /* 0x0000006e6f0a723e */ /* 0x008fc600000010ff */
[----:B------:R3:W-:Y:S01]  /*fbd0*/  STS [R221], R0 ;  /* 0x00000000dd007388 */ /* 0x0007e20000000800 */
[----:B----4-:R-:W-:-:S03]  /*fbe0*/  F2FP.BF16.PACK_AB R14, R41, R40 ;  /* 0x00000028290e723e */ /* 0x010fc600000010ff */
[----:B------:R4:W-:Y:S01]  /*fbf0*/  STS [R221+0x400], R10 ;  /* 0x0004000add007388 */ /* 0x0009e20000000800 */
[----:B-1----:R-:W-:-:S03]  /*fc00*/  F2FP.BF16.PACK_AB R12, R43, R42 ;  /* 0x0000002a2b0c723e */ /* 0x002fc600000010ff */
[----:B------:R1:W-:Y:S01]  /*fc10*/  STS [R224], R11 ;  /* 0x0000000be0007388 */ /* 0x0003e20000000800 */
[----:B------:R-:W-:-:S03]  /*fc20*/  F2FP.BF16.PACK_AB R5, R119, R118 ;  /* 0x000000767705723e */ /* 0x000fc600000010ff */
[----:B------:R1:W-:Y:S01]  /*fc30*/  STS [R224+0x400], R9 ;  /* 0x00040009e0007388 */ /* 0x0003e20000000800 */
[----:B------:R-:W-:-:S03]  /*fc40*/  F2FP.BF16.PACK_AB R7, R117, R116 ;  /* 0x000000747507723e */ /* 0x000fc600000010ff */
[----:B------:R1:W-:Y:S01]  /*fc50*/  STS [R220+0x400], R5 ;  /* 0x00040005dc007388 */ /* 0x0003e20000000800 */
[----:B------:R-:W-:-:S03]  /*fc60*/  F2FP.BF16.PACK_AB R8, R121, R120 ;  /* 0x000000787908723e */ /* 0x000fc600000010ff */
[----:B------:R1:W-:Y:S01]  /*fc70*/  STS [R220], R7 ;  /* 0x00000007dc007388 */ /* 0x0003e20000000800 */
[----:B--2---:R-:W-:-:S03]  /*fc80*/  F2FP.BF16.PACK_AB R6, R123, R122 ;  /* 0x0000007a7b06723e */ /* 0x004fc600000010ff */
[----:B------:R2:W-:Y:S01]  /*fc90*/  STS [R223], R8 ;  /* 0x00000008df007388 */ /* 0x0005e20000000800 */
[----:B---3--:R-:W-:-:S03]  /*fca0*/  F2FP.BF16.PACK_AB R0, R37, R36 ;  /* 0x000000242500723e */ /* 0x008fc600000010ff */
[----:B------:R3:W-:Y:S01]  /*fcb0*/  STS [R223+0x400], R6 ;  /* 0x00040006df007388 */ /* 0x0007e20000000800 */
[----:B----4-:R-:W-:-:S03]  /*fcc0*/  F2FP.BF16.PACK_AB R10, R39, R38 ;  /* 0x00000026270a723e */ /* 0x010fc600000010ff */
[----:B------:R4:W-:Y:S01]  /*fcd0*/  STS [R213+0x4000], R0 ;  /* 0x00400000d5007388 */ /* 0x0009e20000000800 */
[----:B-1----:R-:W-:-:S03]  /*fce0*/  F2FP.BF16.PACK_AB R11, R57, R56 ;  /* 0x00000038390b723e */ /* 0x002fc600000010ff */
[----:B------:R1:W-:Y:S01]  /*fcf0*/  STS [R213+0x4400], R10 ;  /* 0x0044000ad5007388 */ /* 0x0003e20000000800 */
[----:B------:R-:W-:-:S03]  /*fd00*/  F2FP.BF16.PACK_AB R9, R59, R58 ;  /* 0x0000003a3b09723e */ /* 0x000fc600000010ff */
[----:B------:R1:W-:Y:S01]  /*fd10*/  STS [R205+0x4000], R14 ;  /* 0x0040000ecd007388 */ /* 0x0003e20000000800 */
[----:B------:R-:W-:-:S03]  /*fd20*/  F2FP.BF16.PACK_AB R5, R47, R46 ;  /* 0x0000002e2f05723e */ /* 0x000fc600000010ff */
[----:B------:R1:W-:Y:S01]  /*fd30*/  STS [R205+0x4400], R12 ;  /* 0x0044000ccd007388 */ /* 0x0003e20000000800 */
[----:B------:R-:W-:-:S03]  /*fd40*/  F2FP.BF16.PACK_AB R7, R45, R44 ;  /* 0x0000002c2d07723e */ /* 0x000fc600000010ff */
[----:B------:R1:W-:Y:S01]  /*fd50*/  STS [R222+0x4400], R5 ;  /* 0x00440005de007388 */ /* 0x0003e20000000800 */
[----:B--2---:R-:W-:-:S03]  /*fd60*/  F2FP.BF16.PACK_AB R8, R49, R48 ;  /* 0x000000303108723e */ /* 0x004fc600000010ff */
[----:B------:R2:W-:Y:S01]  /*fd70*/  STS [R222+0x4000], R7 ;  /* 0x00400007de007388 */ /* 0x0005e20000000800 */
        /* <DEDUP_REMOVED lines=23> */
[----:B------:R-:W-:Y:S01]  /*fef0*/  STS [R213+0x8400], R16 ;  /* 0x00840010d5007388 */ /* 0x000fe20000000800 */
[----:B------:R-:W-:-:S03]  /*ff00*/  F2FP.BF16.PACK_AB R9, R77, R76 ;  /* 0x0000004c4d09723e */ /* 0x000fc600000010ff */
[----:B------:R-:W-:Y:S01]  /*ff10*/  STS [R205+0x8000], R14 ;  /* 0x0080000ecd007388 */ /* 0x000fe20000000800 */
        /* <DEDUP_REMOVED lines=9> */
[----:B------:R1:W-:Y:S04]  /*ffb0*/  STS [R217+0x8400], R8 ;  /* 0x00840008d9007388 */ /* 0x0003e80000000800 */
[----:B------:R1:W-:Y:S04]  /*ffc0*/  STS [R221+0x8000], R6 ;  /* 0x00800006dd007388 */ /* 0x0003e80000000800 */
        /* <DEDUP_REMOVED lines=9> */
[----:B------:R-:W-:-:S03]  /*10060*/  IMAD.MOV.U32 R8, RZ, RZ, c[0x0][0x388] ;  /* 0x0000e200ff087624 */ /* 0x000fc600078e00ff */
[----:B------:R3:W-:Y:S01]  /*10070*/  STS [R223+0x8000], R12 ;  /* 0x0080000cdf007388 */ /* 0x0007e20000000800 */
[----:B------:R-:W-:-:S03]  /*10080*/  IMAD.MOV.U32 R6, RZ, RZ, 0x4 ;  /* 0x00000004ff067424 */ /* 0x000fc600078e00ff */
[----:B------:R3:W-:Y:S01]  /*10090*/  STS [R223+0x8400], R10 ;  /* 0x0084000adf007388 */ /* 0x0007e20000000800 */
[----:B------:R-:W-:Y:S02]  /*100a0*/  IMAD.MOV.U32 R0, RZ, RZ, RZ ;  /* 0x000000ffff007224 */ /* 0x000fe400078e00ff */
[CC--:B------:R-:W-:Y:S01]  /*100b0*/  @P2 IMAD.WIDE R14, R195.reuse, R6.reuse, c[0x0][0x508] ;  /* 0x00014200c30e2625 */ /* 0x0c0fe200078e0206 */
[----:B------:R-:W-:Y:S03]  /*100c0*/  BAR.SYNC.DEFER_BLOCKING 0x1, 0x100 ;  /* 0x0044000000007b1d */ /* 0x000fe60000010000 */
[----:B--2---:R-:W-:-:S03]  /*100d0*/  IMAD.WIDE R6, R195, R6, c[0x0][0x500] ;  /* 0x00014000c3067625 */ /* 0x004fc600078e0206 */
        /* <DEDUP_REMOVED lines=9> */
.L_x_4172:
[----:B---3--:R-:W-:Y:S01]  /*10170*/  IMAD.MOV.U32 R15, RZ, RZ, 0x368 ;  /* 0x00000368ff0f7424 */ /* 0x008fe200078e00ff */
[----:B------:R-:W-:Y:S01]  /*10180*/  ISETP.GT.AND P3, PT, R231, 0x1, PT ;  /* 0x00000001e700780c */ /* 0x000fe20003f64270 */
[----:B------:R-:W-:Y:S01]  /*10190*/  IMAD.MOV.U32 R5, RZ, RZ, c[0x0][0x4e8] ;  /* 0x00013a00ff057624 */ /* 0x000fe200078e00ff */
[----:B------:R-:W-:Y:S01]  /*101a0*/  ISETP.NE.U32.AND P0, PT, RZ, c[0x0][0x500], PT ;  /* 0x00014000ff007a0c */ /* 0x000fe20003f05070 */
[----:B-----5:R-:W-:Y:S01]  /*101b0*/  IMAD R8, R8, c[0x0][0x4e8], RZ ;  /* 0x00013a0008087a24 */ /* 0x020fe200078e02ff */
[----:B------:R-:W-:-:S02]  /*101c0*/  SEL R15, R15, 0x328, P3 ;  /* 0x000003280f0f7807 */ /* 0x000fc40001800000 */
[----:B------:R-:W-:Y:S02]  /*101d0*/  ISETP.NE.AND.EX P0, PT, RZ, c[0x0][0x504], PT, P0 ;  /* 0x00014100ff007a0c */ /* 0x000fe40003f05300 */
[----:B------:R-:W1:Y:S01]  /*101e0*/  LDC.64 R12, c[0x0][R15+0x170] ;  /* 0x00005c000f0c7b82 */ /* 0x000e620000000a00 */
[----:B------:R-:W-:Y:S01]  /*101f0*/  ISETP.NE.AND P2, PT, R5, 0x1, PT ;  /* 0x000000010500780c */ /* 0x000fe20003f45270 */
[----:B------:R-:W-:Y:S01]  /*10200*/  IMAD.IADD R5, R210, 0x1, R193 ;  /* 0x00000001d2057824 */ /* 0x000fe200078e02c1 */
[----:B------:R-:W-:Y:S02]  /*10210*/  SHF.R.S32.HI R6, RZ, 0x1f, R195 ;  /* 0x0000001fff067819 */ /* 0x000fe400000114c3 */
[----:B------:R-:W-:Y:S01]  /*10220*/  SEL R7, R195, RZ, !P0 ;  /* 0x000000ffc3077207 */ /* 0x000fe20004000000 */
[----:B------:R-:W-:Y:S01]  /*10230*/  IMAD.MOV.U32 R14, RZ, RZ, R5 ;  /* 0x000000ffff0e7224 */ /* 0x000fe200078e0005 */
[----:B------:R-:W-:Y:S01]  /*10240*/  SEL R6, R6, RZ, !P0 ;  /* 0x000000ff06067207 */ /* 0x000fe20004000000 */
[----:B------:R-:W2:Y:S01]  /*10250*/  LDC.64 R10, c[0x0][R15+0x168] ;  /* 0x00005a000f0a7b82 */ /* 0x000ea20000000a00 */
[----:B------:R-:W-:-:S07]  /*10260*/  SEL R16, R232, RZ, P3 ;  /* 0x000000ffe8107207 */ /* 0x000fce0001800000 */
[----:B------:R-:W3:Y:S08]  /*10270*/  LDC.64 R20, c[0x0][R15+0x178] ;  /* 0x00005e000f147b82 */ /* 0x000ef00000000a00 */
[----:B------:R4:W3:Y:S01]  /*10280*/  LDC.64 R18, c[0x0][R15+0x160] ;  /* 0x000058000f127b82 */ /* 0x0008e20000000a00 */
[----:B-1----:R-:W-:-:S04]  /*10290*/  IMAD R9, R13, R7, RZ ;  /* 0x000000070d097224 */ /* 0x002fc800078e02ff */
[----:B------:R-:W-:Y:S02]  /*102a0*/  IMAD R9, R12, R6, R9 ;  /* 0x000000060c097224 */ /* 0x000fe400078e0209 */
[----:B------:R-:W-:-:S04]  /*102b0*/  @P2 IMAD.HI.U32 R6, R5, c[0x0][0x4ec], RZ ;  /* 0x00013b0005062a27 */ /* 0x000fc800078e00ff */
[----:B--2---:R-:W-:Y:S01]  /*102c0*/  IMAD.WIDE.U32 R22, R10, R226, RZ ;  /* 0x000000e20a167225 */ /* 0x004fe200078e00ff */
[----:B------:R-:W-:Y:S02]  /*102d0*/  @P2 SHF.R.U32.HI R14, RZ, c[0x0][0x4f0], R6 ;  /* 0x00013c00ff0e2a19 */ /* 0x000fe40000011606 */
[----:B------:R-:W-:Y:S01]  /*102e0*/  SHF.R.S32.HI R6, RZ, 0x1f, R0 ;  /* 0x0000001fff067819 */ /* 0x000fe20000011400 */
[----:B------:R-:W-:-:S04]  /*102f0*/  IMAD.WIDE.U32 R12, R12, R7, RZ ;  /* 0x000000070c0c7225 */ /* 0x000fc800078e00ff */
[----:B------:R-:W-:Y:S02]  /*10300*/  IMAD R10, R11, R226, RZ ;  /* 0x000000e20b0a7224 */ /* 0x000fe400078e02ff */
[----:B------:R-:W-:Y:S01]  /*10310*/  IMAD.IADD R9, R13, 0x1, R9 ;  /* 0x000000010d097824 */ /* 0x000fe200078e0209 */
[----:B------:R-:W-:Y:S01]  /*10320*/  IADD3 R13, P1, P0, R12, R22, R0 ;  /* 0x000000160c0d7210 */ /* 0x000fe2000783e000 */
[----:B------:R-:W-:Y:S02]  /*10330*/  IMAD.IADD R10, R23, 0x1, R10 ;  /* 0x00000001170a7824 */ /* 0x000fe400078e020a */
[----:B---3--:R-:W-:Y:S02]  /*10340*/  IMAD R11, R21, R16, RZ ;  /* 0x00000010150b7224 */ /* 0x008fe400078e02ff */
[----:B------:R-:W-:Y:S01]  /*10350*/  IMAD.MOV R12, RZ, RZ, -R14 ;  /* 0x000000ffff0c7224 */ /* 0x000fe200078e0a0e */
[----:B------:R-:W-:Y:S01]  /*10360*/  IADD3.X R9, R9, R10, R6, P1, P0 ;  /* 0x0000000a09097210 */ /* 0x000fe20000fe0406 */
[----:B------:R-:W-:-:S04]  /*10370*/  IMAD.WIDE.U32 R16, R20, R16, RZ ;  /* 0x0000001014107225 */ /* 0x000fc800078e00ff */
[----:B----4-:R-:W-:Y:S01]  /*10380*/  IMAD R15, R12, c[0x0][0x4e8], R5 ;  /* 0x00013a000c0f7a24 */ /* 0x010fe200078e0205 */
        /* <DEDUP_REMOVED lines=16> */
[----:B------:R-:W-:Y:S01]  /*10490*/  IMAD.IADD R11, R211, 0x1, R193 ;  /* 0x00000001d30b7824 */ /* 0x000fe200078e02c1 */
[----:B------:R-:W-:Y:S01]  /*104a0*/  SHFL.IDX PT, R16, R9, 0x1, 0x1c1f ;  /* 0x003c1f0009107f89 */ /* 0x000fe200000e0000 */
[----:B------:R-:W-:-:S03]  /*104b0*/  LOP3.LUT P0, RZ, R212, 0x3, RZ, 0xc0, !PT ;  /* 0x00000003d4ff7812 */ /* 0x000fc6000780c0ff */
[----:B------:R-:W1:Y:S01]  /*104c0*/  SHFL.IDX PT, R13, R10, RZ, 0x1c1f ;  /* 0x001c1fff0a0d7589 */ /* 0x000e6200000e0000 */
[C---:B------:R-:W-:Y:S02]  /*104d0*/  IADD3 R15, R11.reuse, 0x8, RZ ;  /* 0x000000080b0f7810 */ /* 0x040fe40007ffe0ff */
[-C--:B------:R-:W-:Y:S01]  /*104e0*/  ISETP.GE.OR P1, PT, R11, R8.reuse, P0 ;  /* 0x000000080b00720c */ /* 0x080fe20000726670 */
[----:B------:R-:W2:Y:S01]  /*104f0*/  SHFL.IDX PT, R17, R10, 0x1, 0x1c1f ;  /* 0x003c1f000a117f89 */ /* 0x000ea200000e0000 */
[----:B------:R-:W-:-:S11]  /*10500*/  ISETP.GE.OR P0, PT, R15, R8, P0 ;  /* 0x000000080f00720c */ /* 0x000fd60000706670 */
[----:B-1----:R1:W-:Y:S01]  /*10510*/  @!P1 ST.E [R12.64], R4 ;  /* 0x000000040c009985 */ /* 0x0023e2000c101908 */
[----:B------:R-:W-:-:S03]  /*10520*/  ISETP.GE.AND P1, PT, R11, R8, PT ;  /* 0x000000080b00720c */ /* 0x000fc60003f26270 */
[----:B--2---:R1:W-:Y:S01]  /*10530*/  @!P0 ST.E [R16.64], R2 ;  /* 0x0000000210008985 */ /* 0x0043e2000c101908 */
[----:B------:R-:W-:Y:S01]  /*10540*/  ISETP.GE.AND P0, PT, R15, R8, PT ;  /* 0x000000080f00720c */ /* 0x000fe20003f06270 */
[----:B------:R-:W-:Y:S05]  /*10550*/  @P3 BRA `(.L_x_4173) ;  /* 0x000007c000003947 */ /* 0x000fea0003800000 */
[----:B------:R-:W-:Y:S01]  /*10560*/  IMAD R5, R6, c[0x0][0x3a0], RZ ;  /* 0x0000e80006057a24 */ /* 0x000fe200078e02ff */
[----:B-1----:R-:W-:Y:S01]  /*10570*/  SHF.R.S32.HI R4, RZ, 0x1f, R7 ;  /* 0x0000001fff047819 */ /* 0x002fe20000011407 */
        /* <DEDUP_REMOVED lines=11> */
[----:B------:R-:W-:Y:S01]  /*10630*/  IMAD.WIDE.U32 R10, R226, c[0x0][0x3e8], R10 ;  /* 0x0000fa00e20a7a25 */ /* 0x000fe200078e000a */
[----:B------:R1:W1:Y:S01]  /*10640*/  LDS.128 R44, [R208+0x3080] ;  /* 0x00308000d02c7984 */ /* 0x0002620000000c00 */
[----:B------:R-:W-:Y:S02]  /*10650*/  MOV R2, R0 ;  /* 0x0000000000027202 */ /* 0x000fe40000000f00 */
[----:B------:R-:W-:Y:S01]  /*10660*/  @P2 IMAD.HI.U32 R5, R0, c[0x0][0x4ec], RZ ;  /* 0x00013b0000052a27 */ /* 0x000fe200078e00ff */
[----:B------:R1:W1:Y:S03]  /*10670*/  LDS.128 R40, [R208+0x4080] ;  /* 0x00408000d0287984 */ /* 0x0002660000000c00 */
[----:B------:R-:W-:Y:S01]  /*10680*/  IMAD R11, R226, c[0x0][0x3ec], R11 ;  /* 0x0000fb00e20b7a24 */ /* 0x000fe200078e020b */
[----:B------:R1:W1:Y:S01]  /*10690*/  LDS.128 R36, [R208+0x5080] ;  /* 0x00508000d0247984 */ /* 0x0002620000000c00 */
[----:B------:R-:W-:-:S02]  /*106a0*/  @P2 SHF.R.U32.HI R2, RZ, c[0x0][0x4f0], R5 ;  /* 0x00013c00ff022a19 */ /* 0x000fc40000011605 */
[----:B------:R-:W-:Y:S01]  /*106b0*/  IMAD.WIDE.U32 R10, R7, c[0x0][0x3f0], R10 ;  /* 0x0000fc00070a7a25 */ /* 0x000fe200078e000a */
[----:B------:R1:W1:Y:S01]  /*106c0*/  LDS.128 R32, [R208+0x6080] ;  /* 0x00608000d0207984 */ /* 0x0002620000000c00 */
[----:B------:R-:W-:Y:S02]  /*106d0*/  SHF.R.S32.HI R6, RZ, 0x1f, R2 ;  /* 0x0000001fff067819 */ /* 0x000fe40000011402 */
[----:B------:R-:W-:Y:S01]  /*106e0*/  IADD3 R5, -R2, RZ, RZ ;  /* 0x000000ff02057210 */ /* 0x000fe20007ffe1ff */
[----:B------:R1:W1:Y:S01]  /*106f0*/  LDS.128 R28, [R208+0x7080] ;  /* 0x00708000d01c7984 */ /* 0x0002620000000c00 */
[----:B------:R-:W-:Y:S01]  /*10700*/  IADD3 R11, R11, R4, RZ ;  /* 0x000000040b0b7210 */ /* 0x000fe20007ffe0ff */
[----:B------:R-:W-:Y:S02]  /*10710*/  IMAD R7, R6, c[0x0][0x3e0], RZ ;  /* 0x0000f80006077a24 */ /* 0x000fe400078e02ff */
[----:B------:R1:W1:Y:S01]  /*10720*/  LDS.128 R24, [R208+0x8080] ;  /* 0x00808000d0187984 */ /* 0x0002620000000c00 */
[----:B------:R-:W-:-:S02]  /*10730*/  IMAD R5, R5, c[0x0][0x4e8], R0 ;  /* 0x00013a0005057a24 */ /* 0x000fc400078e0200 */
[C---:B------:R-:W-:Y:S01]  /*10740*/  IMAD R7, R2.reuse, c[0x0][0x3e4], R7 ;  /* 0x0000f90002077a24 */ /* 0x040fe200078e0207 */
[----:B------:R1:W1:Y:S01]  /*10750*/  LDS.128 R20, [R208+0x9080] ;  /* 0x00908000d0147984 */ /* 0x0002620000000c00 */
[----:B------:R-:W-:Y:S01]  /*10760*/  IMAD.WIDE.U32 R10, R2, c[0x0][0x3e0], R10 ;  /* 0x0000f800020a7a25 */ /* 0x000fe200078e000a */
[----:B------:R-:W-:Y:S02]  /*10770*/  SHF.R.S32.HI R0, RZ, 0x1f, R5 ;  /* 0x0000001fff007819 */ /* 0x000fe40000011405 */
[----:B------:R1:W1:Y:S02]  /*10780*/  LDS.128 R16, [R208+0xa080] ;  /* 0x00a08000d0107984 */ /* 0x0002640000000c00 */
[----:B------:R-:W-:Y:S01]  /*10790*/  IADD3 R11, R11, R7, RZ ;  /* 0x000000070b0b7210 */ /* 0x000fe20007ffe0ff */
[----:B------:R-:W-:Y:S01]  /*107a0*/  IMAD R0, R0, c[0x0][0x3d8], RZ ;  /* 0x0000f60000007a24 */ /* 0x000fe200078e02ff */
[----:B------:R1:W1:Y:S03]  /*107b0*/  LDS.128 R12, [R208+0xb080] ;  /* 0x00b08000d00c7984 */ /* 0x0002660000000c00 */
[----:B------:R-:W-:-:S04]  /*107c0*/  IMAD.WIDE.U32 R6, R5, c[0x0][0x3d8], R10 ;  /* 0x0000f60005067a25 */ /* 0x000fc800078e000a */
[----:B------:R-:W-:Y:S01]  /*107d0*/  IMAD R5, R5, c[0x0][0x3dc], R0 ;  /* 0x0000f70005057a24 */ /* 0x000fe200078e0200 */
[----:B------:R-:W-:-:S04]  /*107e0*/  LEA R10, P0, R6, c[0x0][0x380], 0x1 ;  /* 0x0000e000060a7a11 */ /* 0x000fc800078008ff */
[----:B------:R-:W-:-:S04]  /*107f0*/  IADD3 R5, R7, R5, RZ ;  /* 0x0000000507057210 */ /* 0x000fc80007ffe0ff */
[----:B------:R-:W-:Y:S01]  /*10800*/  LEA.HI.X R9, R6, c[0x0][0x384], R5, 0x1, P0 ;  /* 0x0000e10006097a11 */ /* 0x000fe200000f0c05 */
[----:B------:R-:W-:Y:S05]  /*10810*/  BRA.DIV ~URZ, `(.L_x_4174) ;  /* 0x000039427f007947 */ /* 0x000fea000b800000 */
[----:B--234-:R2:W3:Y:S02]  /*10820*/  SHFL.IDX PT, R11, R9, RZ, 0x181f ;  /* 0x00181fff090b7589 */ /* 0x01c4e400000e0000 */
.L_x_4241:
[----:B------:R-:W-:Y:S05]  /*10830*/  BRA.DIV ~URZ, `(.L_x_4175) ;  /* 0x000039927f007947 */ /* 0x000fea000b800000 */
[----:B------:R4:W2:Y:S02]  /*10840*/  SHFL.IDX PT, R2, R10, RZ, 0x181f ;  /* 0x00181fff0a027589 */ /* 0x0008a400000e0000 */
.L_x_4242:
        /* <DEDUP_REMOVED lines=15> */
.L_x_4177:
[----:B------:R-:W-:Y:S05]  /*10940*/  BSYNC B0 ;  /* 0x0000000000007941 */ /* 0x000fea0003800000 */
.L_x_4176:
[----:B------:R-:W-:Y:S05]  /*10950*/  BRA.DIV ~URZ, `(.L_x_4178) ;  /* 0x000038d27f007947 */ /* 0x000fea000b800000 */
[----:B---3--:R3:W4:Y:S04]  /*10960*/  SHFL.IDX PT, R11, R9, 0x1, 0x181f ;  /* 0x00381f00090b7f89 */ /* 0x00872800000e0000 */
[----:B--2---:R3:W2:Y:S02]  /*10970*/  SHFL.IDX PT, R2, R10, 0x1, 0x181f ;  /* 0x00381f000a027f89 */ /* 0x0046a400000e0000 */
.L_x_4243:
        /* <DEDUP_REMOVED lines=9> */
[C---:B-1----:R-:W-:Y:S02]  /*10a10*/  @!P0 LEA R24, P3, R203.reuse, R2, 0x1 ;  /* 0x00000002cb188211 */ /* 0x042fe400078608ff */
[-C--:B----4-:R-:W-:Y:S02]  /*10a20*/  @!P2 LEA.HI.X R7, R218, R11.reuse, R219, 0x1, P5 ;  /* 0x0000000bda07a211 */ /* 0x090fe400028f0cdb */
[-C--:B------:R-:W-:Y:S02]  /*10a30*/  @!P1 LEA.HI.X R5, R204, R11.reuse, R199, 0x1, P4 ;  /* 0x0000000bcc059211 */ /* 0x080fe400020f0cc7 */
[----:B------:R-:W-:Y:S01]  /*10a40*/  @!P0 LEA.HI.X R25, R203, R11, R198, 0x1, P3 ;  /* 0x0000000bcb198211 */ /* 0x000fe200018f0cc6 */
[----:B------:R1:W-:Y:S04]  /*10a50*/  @!P2 ST.E.128 [R6.64], R52 ;  /* 0x000000340600a985 */ /* 0x0003e8000c101d08 */
[----:B------:R1:W-:Y:S04]  /*10a60*/  @!P1 ST.E.128 [R4.64], R36 ;  /* 0x0000002404009985 */ /* 0x0003e8000c101d08 */
[----:B------:R1:W-:Y:S02]  /*10a70*/  @!P0 ST.E.128 [R24.64], R20 ;  /* 0x0000001418008985 */ /* 0x0003e4000c101d08 */
.L_x_4180:
[----:B------:R-:W-:Y:S05]  /*10a80*/  BSYNC B0 ;  /* 0x0000000000007941 */ /* 0x000fea0003800000 */
.L_x_4179:
[----:B------:R-:W-:Y:S05]  /*10a90*/  BRA.DIV ~URZ, `(.L_x_4181) ;  /* 0x000038527f007947 */ /* 0x000fea000b800000 */
[----:B----4-:R4:W3:Y:S02]  /*10aa0*/  SHFL.IDX PT, R11, R9, 0x2, 0x181f ;  /* 0x00581f00090b7f89 */ /* 0x0108e400000e0000 */
.L_x_4244:
[----:B------:R-:W-:Y:S05]  /*10ab0*/  BRA.DIV ~URZ, `(.L_x_4182) ;  /* 0x000038a27f007947 */ /* 0x000fea000b800000 */
[----:B--2---:R2:W4:Y:S02]  /*10ac0*/  SHFL.IDX PT, R2, R10, 0x2, 0x181f ;  /* 0x00581f000a027f89 */ /* 0x00452400000e0000 */
.L_x_4245:
[----:B-1----:R-:W-:Y:S01]  /*10ad0*/  IADD3 R5, R193, 0x40, RZ ;  /* 0x00000040c1057810 */ /* 0x002fe20007ffe0ff */
        /* <DEDUP_REMOVED lines=15> */
.L_x_4184:
[----:B------:R-:W-:Y:S05]  /*10bd0*/  BSYNC B0 ;  /* 0x0000000000007941 */ /* 0x000fea0003800000 */
.L_x_4183:
[----:B------:R-:W-:Y:S05]  /*10be0*/  BRA.DIV ~URZ, `(.L_x_4185) ;  /* 0x000037d27f007947 */ /* 0x000fea000b800000 */
[----:B---34-:R-:W3:Y:S04]  /*10bf0*/  SHFL.IDX PT, R9, R9, 0x3, 0x181f ;  /* 0x00781f0009097f89 */ /* 0x018ee800000e0000 */
[----:B------:R4:W1:Y:S02]  /*10c00*/  SHFL.IDX PT, R2, R10, 0x3, 0x181f ;  /* 0x00781f000a027f89 */ /* 0x00086400000e0000 */
.L_x_4246:
[----:B------:R-:W-:-:S04]  /*10c10*/  IADD3 R193, R193, 0x60, RZ ;  /* 0x00000060c1c17810 */ /* 0x000fc80007ffe0ff */
[----:B------:R-:W-:-:S13]  /*10c20*/  ISETP.GE.AND P0, PT, R193, R8, PT ;  /* 0x00000008c100720c */ /* 0x000fda0003f06270 */
[----:B------:R-:W-:Y:S05]  /*10c30*/  @P0 BRA `(.L_x_4186) ;  /* 0x00001e3000000947 */ /* 0x000fea0003800000 */
[----:B------:R-:W-:Y:S02]  /*10c40*/  ISETP.GE.AND P1, PT, R218, c[0x0][0x3c8], PT ;  /* 0x0000f200da007a0c */ /* 0x000fe40003f26270 */
[----:B------:R-:W-:-:S11]  /*10c50*/  ISETP.GE.AND P0, PT, R204, c[0x0][0x3c8], PT ;  /* 0x0000f200cc007a0c */ /* 0x000fd60003f06270 */
[-C--:B-1----:R-:W-:Y:S02]  /*10c60*/  @!P1 LEA R6, P3, R218, R2.reuse, 0x1 ;  /* 0x00000002da069211 */ /* 0x082fe400078608ff */
[----:B------:R-:W-:Y:S02]  /*10c70*/  @!P0 LEA R4, P2, R204, R2, 0x1 ;  /* 0x00000002cc048211 */ /* 0x000fe400078408ff */
[-C--:B---3--:R-:W-:Y:S02]  /*10c80*/  @!P1 LEA.HI.X R7, R218, R9.reuse, R219, 0x1, P3 ;  /* 0x00000009da079211 */ /* 0x088fe400018f0cdb */
        /* <DEDUP_REMOVED lines=9> */
.L_x_4173:
[----:B------:R-:W-:Y:S01]  /*10d20*/  IMAD R9, R6, c[0x0][0x408], RZ ;  /* 0x0001020006097a24 */ /* 0x000fe200078e02ff */
[----:B-1----:R-:W-:Y:S01]  /*10d30*/  MOV R4, R5 ;  /* 0x0000000500047202 */ /* 0x002fe20000000f00 */
[----:B------:R-:W-:-:S04]  /*10d40*/  IMAD.WIDE.U32 R10, R0, c[0x0][0x408], RZ ;  /* 0x00010200000a7a25 */ /* 0x000fc800078e00ff */
[----:B------:R-:W-:Y:S01]  /*10d50*/  IMAD R9, R0, c[0x0][0x40c], R9 ;  /* 0x0001030000097a24 */ /* 0x000fe200078e0209 */
[----:B------:R-:W-:Y:S01]  /*10d60*/  SHF.R.S32.HI R0, RZ, 0x1f, R7 ;  /* 0x0000001fff007819 */ /* 0x000fe20000011407 */
[----:B------:R-:W-:-:S03]  /*10d70*/  @P2 IMAD.HI.U32 R2, R5, c[0x0][0x4ec], RZ ;  /* 0x00013b0005022a27 */ /* 0x000fc600078e00ff */
[----:B------:R-:W-:Y:S01]  /*10d80*/  IADD3 R11, R11, R9, RZ ;  /* 0x000000090b0b7210 */ /* 0x000fe20007ffe0ff */
[----:B------:R-:W-:Y:S01]  /*10d90*/  IMAD R0, R0, c[0x0][0x440], RZ ;  /* 0x0001100000007a24 */ /* 0x000fe200078e02ff */
[----:B------:R-:W-:-:S03]  /*10da0*/  @P2 SHF.R.U32.HI R4, RZ, c[0x0][0x4f0], R2 ;  /* 0x00013c00ff042a19 */ /* 0x000fc60000011602 */
[----:B------:R-:W-:-:S04]  /*10db0*/  IMAD.WIDE.U32 R8, R226, c[0x0][0x438], R10 ;  /* 0x00010e00e2087a25 */ /* 0x000fc800078e000a */
[----:B------:R-:W-:Y:S02]  /*10dc0*/  IMAD R9, R226, c[0x0][0x43c], R9 ;  /* 0x00010f00e2097a24 */ /* 0x000fe400078e0209 */
[C---:B------:R-:W-:Y:S02]  /*10dd0*/  IMAD R0, R7.reuse, c[0x0][0x444], R0 ;  /* 0x0001110007007a24 */ /* 0x040fe400078e0200 */
[----:B------:R-:W-:Y:S01]  /*10de0*/  IMAD.WIDE.U32 R8, R7, c[0x0][0x440], R8 ;  /* 0x0001100007087a25 */ /* 0x000fe200078e0008 */
[----:B------:R-:W-:-:S04]  /*10df0*/  SHF.R.S32.HI R7, RZ, 0x1f, R4 ;  /* 0x0000001fff077819 */ /* 0x000fc80000011404 */
[----:B------:R-:W-:Y:S01]  /*10e00*/  IADD3 R9, R9, R0, RZ ;  /* 0x0000000009097210 */ /* 0x000fe20007ffe0ff */
[----:B------:R-:W-:Y:S01]  /*10e10*/  IMAD R7, R7, c[0x0][0x430], RZ ;  /* 0x00010c0007077a24 */ /* 0x000fe200078e02ff */
[----:B------:R-:W-:-:S03]  /*10e20*/  IADD3 R0, -R4, RZ, RZ ;  /* 0x000000ff04007210 */ /* 0x000fc60007ffe1ff */
[----:B------:R-:W-:-:S04]  /*10e30*/  IMAD.WIDE.U32 R8, R232, c[0x0][0x448], R8 ;  /* 0x00011200e8087a25 */ /* 0x000fc800078e0008 */
        /* <DEDUP_REMOVED lines=14> */
.L_x_4247:
[----:B------:R-:W-:Y:S05]  /*10f20*/  BRA.DIV ~URZ, `(.L_x_4188) ;  /* 0x000035c27f007947 */ /* 0x000fea000b800000 */
[----:B------:R3:W4:Y:S02]  /*10f30*/  SHFL.IDX PT, R2, R152, RZ, 0x1c1f ;  /* 0x001c1fff98027589 */ /* 0x00072400000e0000 */
.L_x_4248:
        /* <DEDUP_REMOVED lines=54> */
[-C--:B------:R-:W-:Y:S02]  /*112a0*/  @!P2 LEA R4, P3, R149, R2.reuse, 0x2 ;  /* 0x000000029504a211 */ /* 0x080fe400078610ff */
[-C--:B--2---:R-:W-:Y:S02]  /*112b0*/  @!P6 LEA.HI.X R7, R209, R153.reuse, R150, 0x2, P4 ;  /* 0x00000099d107e211 */ /* 0x084fe400020f1496 */
[----:B------:R-:W-:Y:S02]  /*112c0*/  @!P2 LEA.HI.X R5, R149, R153, R148, 0x2, P3 ;  /* 0x000000999505a211 */ /* 0x000fe400018f1494 */
[----:B------:R-:W-:Y:S01]  /*112d0*/  @!P5 LEA R154, P4, R147, R2, 0x2 ;  /* 0x00000002939ad211 */ /* 0x000fe200078810ff */
[----:B------:R2:W-:Y:S01]  /*112e0*/  @!P6 ST.E.64 [R6.64], R128 ;  /* 0x000000800600e985 */ /* 0x0005e2000c101b08 */
[----:B------:R-:W-:-:S02]  /*112f0*/  ISETP.GE.AND P6, PT, R143, c[0x0][0x3c8], PT ;  /* 0x0000f2008f007a0c */ /* 0x000fc40003fc6270 */
[----:B------:R-:W-:Y:S01]  /*11300*/  @!P1 LEA R156, P3, R145, R2, 0x2 ;  /* 0x00000002919c9211 */ /* 0x000fe200078610ff */
[----:B------:R4:W-:Y:S01]  /*11310*/  @!P2 ST.E.64 [R4.64], R124 ;  /* 0x0000007c0400a985 */ /* 0x0009e2000c101b08 */
[----:B------:R-:W-:Y:S02]  /*11320*/  ISETP.GE.AND P2, PT, R141, c[0x0][0x3c8], PT ;  /* 0x0000f2008d007a0c */ /* 0x000fe40003f46270 */
[-C--:B------:R-:W-:Y:S02]  /*11330*/  @!P5 LEA.HI.X R155, R147, R153.reuse, R146, 0x2, P4 ;  /* 0x00000099939bd211 */ /* 0x080fe400020f1492 */
[----:B------:R-:W-:-:S03]  /*11340*/  @!P1 LEA.HI.X R157, R145, R153, R144, 0x2, P3 ;  /* 0x00000099919d9211 */ /* 0x000fc600018f1490 */
[----:B------:R5:W-:Y:S01]  /*11350*/  @!P5 ST.E.64 [R154.64], R100 ;  /* 0x000000649a00d985 */ /* 0x000be2000c101b08 */
        /* <DEDUP_REMOVED lines=12> */
[-C--:B-----5:R-:W-:Y:S02]  /*11420*/  @!P1 LEA R100, P3, R137, R2.reuse, 0x2 ;  /* 0x0000000289649211 */ /* 0x0a0fe400078610ff */
[-C--:B------:R-:W-:Y:S02]  /*11430*/  @!P5 LEA.HI.X R5, R139, R153.reuse, R138, 0x2, P4 ;  /* 0x000000998b05d211 */ /* 0x080fe400020f148a */
[----:B------:R-:W-:Y:S02]  /*11440*/  @!P1 LEA.HI.X R101, R137, R153, R136, 0x2, P3 ;  /* 0x0000009989659211 */ /* 0x000fe400018f1488 */
[----:B-1----:R-:W-:Y:S01]  /*11450*/  @!P6 LEA R104, P4, R135, R2, 0x2 ;  /* 0x000000028768e211 */ /* 0x002fe200078810ff */
[----:B------:R1:W-:Y:S01]  /*11460*/  @!P5 ST.E.64 [R4.64], R116 ;  /* 0x000000740400d985 */ /* 0x0003e2000c101b08 */
[----:B------:R-:W-:-:S02]  /*11470*/  ISETP.GE.AND P5, PT, R35, c[0x0][0x3c8], PT ;  /* 0x0000f20023007a0c */ /* 0x000fc40003fa6270 */
[-C--:B------:R-:W-:Y:S01]  /*11480*/  @!P6 LEA.HI.X R105, R135, R153.reuse, R134, 0x2, P4 ;  /* 0x000000998769e211 */ /* 0x080fe200020f1486 */
        /* <DEDUP_REMOVED lines=11> */
[-C--:B-1----:R-:W-:Y:S02]  /*11540*/  @!P1 LEA R4, P3, R33, R2.reuse, 0x2 ;  /* 0x0000000221049211 */ /* 0x082fe400078610ff */
[----:B------:R-:W-:Y:S02]  /*11550*/  ISETP.GE.AND P5, PT, R27, c[0x0][0x3c8], PT ;  /* 0x0000f2001b007a0c */ /* 0x000fe40003fa6270 */
[----:B------:R-:W-:Y:S02]  /*11560*/  @!P1 LEA.HI.X R5, R33, R153, R32, 0x2, P3 ;  /* 0x0000009921059211 */ /* 0x000fe400018f1420 */
[-C--:B----4-:R-:W-:Y:S02]  /*11570*/  @!P6 LEA R100, P4, R31, R2.reuse, 0x2 ;  /* 0x000000021f64e211 */ /* 0x090fe400078810ff */
[----:B---3--:R-:W-:Y:S01]  /*11580*/  @!P2 LEA R36, P3, R29, R2, 0x2 ;  /* 0x000000021d24a211 */ /* 0x008fe200078610ff */
[----:B------:R1:W-:Y:S01]  /*11590*/  @!P1 ST.E.64 [R4.64], R48 ;  /* 0x0000003004009985 */ /* 0x0003e2000c101b08 */
[----:B------:R-:W-:-:S02]  /*115a0*/  ISETP.GE.AND P1, PT, R25, c[0x0][0x3c8], PT ;  /* 0x0000f20019007a0c */ /* 0x000fc40003f26270 */
[-C--:B------:R-:W-:Y:S02]  /*115b0*/  @!P6 LEA.HI.X R101, R31, R153.reuse, R30, 0x2, P4 ;  /* 0x000000991f65e211 */ /* 0x080fe400020f141e */
[-C--:B------:R-:W-:Y:S02]  /*115c0*/  @!P2 LEA.HI.X R37, R29, R153.reuse, R28, 0x2, P3 ;  /* 0x000000991d25a211 */ /* 0x080fe400018f141c */
[----:B-----5:R-:W-:Y:S01]  /*115d0*/  @!P5 LEA R40, P3, R27, R2, 0x2 ;  /* 0x000000021b28d211 */ /* 0x020fe200078610ff */
[----:B------:R-:W-:Y:S01]  /*115e0*/  @!P6 ST.E.64 [R100.64], R52 ;  /* 0x000000346400e985 */ /* 0x000fe2000c101b08 */
[----:B------:R-:W-:Y:S02]  /*115f0*/  ISETP.GE.AND P6, PT, R23, c[0x0][0x3c8], PT ;  /* 0x0000f20017007a0c */ /* 0x000fe40003fc6270 */
[----:B------:R-:W-:Y:S01]  /*11600*/  ISETP.GE.AND P4, PT, R21, c[0x0][0x3c8], PT ;  /* 0x0000f20015007a0c */ /* 0x000fe20003f86270 */
[----:B------:R3:W-:Y:S01]  /*11610*/  @!P2 ST.E.64 [R36.64], R56 ;  /* 0x000000382400a985 */ /* 0x0007e2000c101b08 */
[----:B------:R-:W-:-:S02]  /*11620*/  @!P5 LEA.HI.X R41, R27, R153, R26, 0x2, P3 ;  /* 0x000000991b29d211 */ /* 0x000fc400018f141a */
[----:B------:R-:W-:-:S03]  /*11630*/  ISETP.GE.AND P3, PT, R19, c[0x0][0x3c8], PT ;  /* 0x0000f20013007a0c */ /* 0x000fc60003f66270 */
[----:B------:R-:W-:Y:S01]  /*11640*/  @!P5 ST.E.64 [R40.64], R60 ;  /* 0x0000003c2800d985 */ /* 0x000fe2000c101b08 */
[----:B--2---:R-:W-:-:S04]  /*11650*/  @!P1 LEA R6, P2, R25, R2, 0x2 ;  /* 0x0000000219069211 */ /* 0x004fc800078410ff */
[----:B------:R-:W-:Y:S02]  /*11660*/  @!P1 LEA.HI.X R7, R25, R153, R24, 0x2, P2 ;  /* 0x0000009919079211 */ /* 0x000fe400010f1418 */
[----:B------:R-:W-:-:S03]  /*11670*/  @!P4 LEA R44, P5, R21, R2, 0x2 ;  /* 0x00000002152cc211 */ /* 0x000fc600078a10ff */
[----:B------:R2:W-:Y:S01]  /*11680*/  @!P1 ST.E.64 [R6.64], R64 ;  /* 0x0000004006009985 */ /* 0x0005e2000c101b08 */
[----:B-1----:R-:W-:Y:S02]  /*11690*/  @!P6 LEA R4, P2, R23, R2, 0x2 ;  /* 0x000000021704e211 */ /* 0x002fe400078410ff */
[----:B------:R-:W-:Y:S02]  /*116a0*/  ISETP.GE.AND P1, PT, R17, c[0x0][0x3c8], PT ;  /* 0x0000f20011007a0c */ /* 0x000fe40003f26270 */
[-C--:B------:R-:W-:Y:S02]  /*116b0*/  @!P6 LEA.HI.X R5, R23, R153.reuse, R22, 0x2, P2 ;  /* 0x000000991705e211 */ /* 0x080fe400010f1416 */
[----:B------:R-:W-:Y:S02]  /*116c0*/  @!P4 LEA.HI.X R45, R21, R153, R20, 0x2, P5 ;  /* 0x00000099152dc211 */ /* 0x000fe400028f1414 */
[----:B------:R-:W-:Y:S01]  /*116d0*/  ISETP.GE.AND P5, PT, R13, c[0x0][0x3c8], PT ;  /* 0x0000f2000d007a0c */ /* 0x000fe20003fa6270 */
[----:B------:R1:W-:Y:S01]  /*116e0*/  @!P6 ST.E.64 [R4.64], R68 ;  /* 0x000000440400e985 */ /* 0x0003e2000c101b08 */
[----:B------:R-:W-:-:S02]  /*116f0*/  ISETP.GE.AND P6, PT, R15, c[0x0][0x3c8], PT ;  /* 0x0000f2000f007a0c */ /* 0x000fc40003fc6270 */
[----:B---3--:R-:W-:Y:S01]  /*11700*/  @!P3 LEA R36, P2, R19, R2, 0x2 ;  /* 0x000000021324b211 */ /* 0x008fe200078410ff */
[----:B------:R3:W-:Y:S01]  /*11710*/  @!P4 ST.E.64 [R44.64], R72 ;  /* 0x000000482c00c985 */ /* 0x0007e2000c101b08 */
[----:B------:R-:W-:Y:S02]  /*11720*/  ISETP.GE.AND P4, PT, R11, c[0x0][0x3c8], PT ;  /* 0x0000f2000b007a0c */ /* 0x000fe40003f86270 */
[----:B------:R-:W-:-:S05]  /*11730*/  @!P3 LEA.HI.X R37, R19, R153, R18, 0x2, P2 ;  /* 0x000000991325b211 */ /* 0x000fca00010f1412 */
[----:B------:R4:W-:Y:S01]  /*11740*/  @!P3 ST.E.64 [R36.64], R76 ;  /* 0x0000004c2400b985 */ /* 0x0009e2000c101b08 */
[----:B------:R-:W-:Y:S02]  /*11750*/  ISETP.GE.AND P3, PT, R9, c[0x0][0x3c8], PT ;  /* 0x0000f20009007a0c */ /* 0x000fe40003f66270 */
[----:B--2---:R-:W-:-:S04]  /*11760*/  @!P1 LEA R6, P2, R17, R2, 0x2 ;  /* 0x0000000211069211 */ /* 0x004fc800078410ff */
[----:B------:R-:W-:Y:S02]  /*11770*/  @!P1 LEA.HI.X R7, R17, R153, R16, 0x2, P2 ;  /* 0x0000009911079211 */ /* 0x000fe400010f1410 */
[----:B------:R-:W-:-:S03]  /*11780*/  @!P6 LEA R40, P2, R15, R2, 0x2 ;  /* 0x000000020f28e211 */ /* 0x000fc600078410ff */
[----:B------:R4:W-:Y:S01]  /*11790*/  @!P1 ST.E.64 [R6.64], R80 ;  /* 0x0000005006009985 */ /* 0x0009e2000c101b08 */
[-C--:B------:R-:W-:Y:S02]  /*117a0*/  @!P5 LEA R48, P1, R13, R2.reuse, 0x2 ;  /* 0x000000020d30d211 */ /* 0x080fe400078210ff */
[-C--:B------:R-:W-:Y:S02]  /*117b0*/  @!P6 LEA.HI.X R41, R15, R153.reuse, R14, 0x2, P2 ;  /* 0x000000990f29e211 */ /* 0x080fe400010f140e */
[-C--:B-1----:R-:W-:Y:S02]  /*117c0*/  @!P4 LEA R4, P2, R11, R2.reuse, 0x2 ;  /* 0x000000020b04c211 */ /* 0x082fe400078410ff */
        /* <DEDUP_REMOVED lines=8> */
.L_x_4190:
[----:B------:R-:W-:Y:S05]  /*11850*/  BSYNC B0 ;  /* 0x0000000000007941 */ /* 0x000fea0003800000 */
.L_x_4189:
[----:B------:R-:W-:Y:S05]  /*11860*/  BRA.DIV ~URZ, `(.L_x_4191) ;  /* 0x00002ce27f007947 */ /* 0x000fea000b800000 */
[----:B-1----:R-:W1:Y:S04]  /*11870*/  SHFL.IDX PT, R151, R151, 0x1, 0x1c1f ;  /* 0x003c1f0097977f89 */ /* 0x002e6800000e0000 */
[----:B----4-:R4:W3:Y:S02]  /*11880*/  SHFL.IDX PT, R2, R152, 0x1, 0x1c1f ;  /* 0x003c1f0098027f89 */ /* 0x0108e400000e0000 */
.L_x_4249:
[----:B------:R-:W-:Y:S05]  /*11890*/  @P0 BRA `(.L_x_4186) ;  /* 0x000011d000000947 */ /* 0x000fea0003800000 */
[----:B------:R-:W-:Y:S02]  /*118a0*/  ISETP.GE.AND P3, PT, R149, c[0x0][0x3c8], PT ;  /* 0x0000f20095007a0c */ /* 0x000fe40003f66270 */
[----:B------:R-:W-:-:S02]  /*118b0*/  ISETP.GE.AND P2, PT, R147, c[0x0][0x3c8], PT ;  /* 0x0000f20093007a0c */ /* 0x000fc40003f46270 */
[----:B------:R-:W-:Y:S02]  /*118c0*/  ISETP.GE.AND P4, PT, R209, c[0x0][0x3c8], PT ;  /* 0x0000f200d1007a0c */ /* 0x000fe40003f86270 */
[----:B------:R-:W-:Y:S02]  /*118d0*/  ISETP.GE.AND P0, PT, R143, c[0x0][0x3c8], PT ;  /* 0x0000f2008f007a0c */ /* 0x000fe40003f06270 */
[----:B------:R-:W-:-:S05]  /*118e0*/  ISETP.GE.AND P1, PT, R145, c[0x0][0x3c8], PT ;  /* 0x0000f20091007a0c */ /* 0x000fca0003f26270 */
[----:B---3--:R-:W-:-:S04]  /*118f0*/  @!P3 LEA R4, P5, R149, R2, 0x2 ;  /* 0x000000029504b211 */ /* 0x008fc800078a10ff */
[-C--:B-1----:R-:W-:Y:S02]  /*11900*/  @!P3 LEA.HI.X R5, R149, R151.reuse, R148, 0x2, P5 ;  /* 0x000000979505b211 */ /* 0x082fe400028f1494 */
[-C--:B------:R-:W-:Y:S02]  /*11910*/  @!P2 LEA R6, P5, R147, R2.reuse, 0x2 ;  /* 0x000000029306a211 */ /* 0x080fe400078a10ff */
[-C--:B------:R-:W-:Y:S02]  /*11920*/  @!P4 LEA R36, P6, R209, R2.reuse, 0x2 ;  /* 0x00000002d124c211 */ /* 0x080fe400078c10ff */
[-C--:B------:R-:W-:Y:S02]  /*11930*/  @!P2 LEA.HI.X R7, R147, R151.reuse, R146, 0x2, P5 ;  /* 0x000000979307a211 */ /* 0x080fe400028f1492 */
[----:B------:R-:W-:Y:S02]  /*11940*/  @!P0 LEA R40, P5, R143, R2, 0x2 ;  /* 0x000000028f288211 */ /* 0x000fe400078a10ff */
[----:B------:R-:W-:-:S02]  /*11950*/  @!P4 LEA.HI.X R37, R209, R151, R150, 0x2, P6 ;  /* 0x00000097d125c211 */ /* 0x000fc400030f1496 */
[-C--:B------:R-:W-:Y:S02]  /*11960*/  @!P0 LEA.HI.X R41, R143, R151.reuse, R142, 0x2, P5 ;  /* 0x000000978f298211 */ /* 0x080fe400028f148e */
        /* <DEDUP_REMOVED lines=9> */
[----:B------:R-:W-:Y:S01]  /*11a00*/  @!P1 ST.E.64 [R44.64], R106 ;  /* 0x0000006a2c009985 */ /* 0x000fe2000c101b08 */
[-C--:B------:R-:W-:Y:S02]  /*11a10*/  @!P5 LEA R52, P6, R141, R2.reuse, 0x2 ;  /* 0x000000028d34d211 */ /* 0x080fe400078c10ff */
[----:B------:R-:W-:Y:S01]  /*11a20*/  ISETP.GE.AND P1, PT, R133, c[0x0][0x3c8], PT ;  /* 0x0000f20085007a0c */ /* 0x000fe20003f26270 */
[----:B------:R4:W-:Y:S01]  /*11a30*/  @!P0 ST.E.64 [R40.64], R110 ;  /* 0x0000006e28008985 */ /* 0x0009e2000c101b08 */
[----:B------:R-:W-:Y:S02]  /*11a40*/  @!P4 LEA R48, P0, R139, R2, 0x2 ;  /* 0x000000028b30c211 */ /* 0x000fe400078010ff */
[-C--:B------:R-:W-:Y:S02]  /*11a50*/  @!P5 LEA.HI.X R53, R141, R151.reuse, R140, 0x2, P6 ;  /* 0x000000978d35d211 */ /* 0x080fe400030f148c */
[----:B------:R-:W-:Y:S02]  /*11a60*/  @!P4 LEA.HI.X R49, R139, R151, R138, 0x2, P0 ;  /* 0x000000978b31c211 */ /* 0x000fe400000f148a */
[----:B------:R-:W-:Y:S01]  /*11a70*/  ISETP.GE.AND P0, PT, R35, c[0x0][0x3c8], PT ;  /* 0x0000f20023007a0c */ /* 0x000fe20003f06270 */
[----:B------:R-:W-:Y:S01]  /*11a80*/  @!P5 ST.E.64 [R52.64], R114 ;  /* 0x000000723400d985 */ /* 0x000fe2000c101b08 */
[----:B------:R-:W-:-:S03]  /*11a90*/  ISETP.GE.AND P5, PT, R33, c[0x0][0x3c8], PT ;  /* 0x0000f20021007a0c */ /* 0x000fc60003fa6270 */
[----:B------:R-:W-:Y:S01]  /*11aa0*/  @!P4 ST.E.64 [R48.64], R118 ;  /* 0x000000763000c985 */ /* 0x000fe2000c101b08 */
[-C--:B-1----:R-:W-:Y:S02]  /*11ab0*/  @!P3 LEA R36, P6, R137, R2.reuse, 0x2 ;  /* 0x000000028924b211 */ /* 0x082fe400078c10ff */
[----:B------:R-:W-:Y:S02]  /*11ac0*/  ISETP.GE.AND P4, PT, R31, c[0x0][0x3c8], PT ;  /* 0x0000f2001f007a0c */ /* 0x000fe40003f86270 */
[----:B------:R-:W-:Y:S02]  /*11ad0*/  @!P3 LEA.HI.X R37, R137, R151, R136, 0x2, P6 ;  /* 0x000000978925b211 */ /* 0x000fe400030f1488 */
[----:B---3--:R-:W-:-:S03]  /*11ae0*/  @!P2 LEA R4, P6, R135, R2, 0x2 ;  /* 0x000000028704a211 */ /* 0x008fc600078c10ff */
[----:B------:R-:W-:Y:S01]  /*11af0*/  @!P3 ST.E.64 [R36.64], R122 ;  /* 0x0000007a2400b985 */ /* 0x000fe2000c101b08 */
[-C--:B------:R-:W-:Y:S02]  /*11b00*/  @!P2 LEA.HI.X R5, R135, R151.reuse, R134, 0x2, P6 ;  /* 0x000000978705a211 */ /* 0x080fe400030f1486 */
[-C--:B-----5:R-:W-:Y:S02]  /*11b10*/  @!P1 LEA R6, P6, R133, R2.reuse, 0x2 ;  /* 0x0000000285069211 */ /* 0x0a0fe400078c10ff */
[----:B------:R-:W-:Y:S01]  /*11b20*/  ISETP.GE.AND P3, PT, R29, c[0x0][0x3c8], PT ;  /* 0x0000f2001d007a0c */ /* 0x000fe20003f66270 */
[----:B------:R1:W-:Y:S01]  /*11b30*/  @!P2 ST.E.64 [R4.64], R38 ;  /* 0x000000260400a985 */ /* 0x0003e2000c101b08 */
[-C--:B------:R-:W-:Y:S02]  /*11b40*/  @!P1 LEA.HI.X R7, R133, R151.reuse, R132, 0x2, P6 ;  /* 0x0000009785079211 */ /* 0x080fe400030f1484 */
[----:B----4-:R-:W-:Y:S02]  /*11b50*/  @!P0 LEA R40, P6, R35, R2, 0x2 ;  /* 0x0000000223288211 */ /* 0x010fe400078c10ff */
[----:B------:R-:W-:Y:S01]  /*11b60*/  ISETP.GE.AND P2, PT, R27, c[0x0][0x3c8], PT ;  /* 0x0000f2001b007a0c */ /* 0x000fe20003f46270 */
[----:B------:R3:W-:Y:S01]  /*11b70*/  @!P1 ST.E.64 [R6.64], R42 ;  /* 0x0000002a06009985 */ /* 0x0007e2000c101b08 */
[----:B------:R-:W-:-:S02]  /*11b80*/  @!P0 LEA.HI.X R41, R35, R151, R34, 0x2, P6 ;  /* 0x0000009723298211 */ /* 0x000fc400030f1422 */
[-C--:B------:R-:W-:Y:S02]  /*11b90*/  @!P5 LEA R44, P6, R33, R2.reuse, 0x2 ;  /* 0x00000002212cd211 */ /* 0x080fe400078c10ff */
[----:B------:R-:W-:Y:S01]  /*11ba0*/  ISETP.GE.AND P1, PT, R25, c[0x0][0x3c8], PT ;  /* 0x0000f20019007a0c */ /* 0x000fe20003f26270 */
[----:B------:R-:W-:Y:S01]  /*11bb0*/  @!P0 ST.E.64 [R40.64], R46 ;  /* 0x0000002e28008985 */ /* 0x000fe2000c101b08 */
[-C--:B------:R-:W-:Y:S02]  /*11bc0*/  @!P4 LEA R34, P0, R31, R2.reuse, 0x2 ;  /* 0x000000021f22c211 */ /* 0x080fe400078010ff */
[-C--:B------:R-:W-:Y:S02]  /*11bd0*/  @!P5 LEA.HI.X R45, R33, R151.reuse, R32, 0x2, P6 ;  /* 0x00000097212dd211 */ /* 0x080fe400030f1420 */
[----:B------:R-:W-:Y:S02]  /*11be0*/  @!P3 LEA R32, P6, R29, R2, 0x2 ;  /* 0x000000021d20b211 */ /* 0x000fe400078c10ff */
[----:B------:R-:W-:Y:S01]  /*11bf0*/  @!P4 LEA.HI.X R35, R31, R151, R30, 0x2, P0 ;  /* 0x000000971f23c211 */ /* 0x000fe200000f141e */
[----:B------:R-:W-:Y:S01]  /*11c00*/  @!P5 ST.E.64 [R44.64], R50 ;  /* 0x000000322c00d985 */ /* 0x000fe2000c101b08 */
[----:B------:R-:W-:-:S02]  /*11c10*/  ISETP.GE.AND P0, PT, R23, c[0x0][0x3c8], PT ;  /* 0x0000f20017007a0c */ /* 0x000fc40003f06270 */
[-C--:B------:R-:W-:Y:S01]  /*11c20*/  @!P3 LEA.HI.X R33, R29, R151.reuse, R28, 0x2, P6 ;  /* 0x000000971d21b211 */ /* 0x080fe200030f141c */
[----:B------:R-:W-:Y:S01]  /*11c30*/  @!P4 ST.E.64 [R34.64], R54 ;  /* 0x000000362200c985 */ /* 0x000fe2000c101b08 */
[----:B------:R-:W-:Y:S02]  /*11c40*/  ISETP.GE.AND P5, PT, R21, c[0x0][0x3c8], PT ;  /* 0x0000f20015007a0c */ /* 0x000fe40003fa6270 */
[----:B------:R-:W-:Y:S01]  /*11c50*/  ISETP.GE.AND P4, PT, R19, c[0x0][0x3c8], PT ;  /* 0x0000f20013007a0c */ /* 0x000fe20003f86270 */
[----:B------:R-:W-:Y:S01]  /*11c60*/  @!P3 ST.E.64 [R32.64], R58 ;  /* 0x0000003a2000b985 */ /* 0x000fe2000c101b08 */
[----:B-1----:R-:W-:Y:S02]  /*11c70*/  @!P2 LEA R4, P6, R27, R2, 0x2 ;  /* 0x000000021b04a211 */ /* 0x002fe400078c10ff */
[----:B------:R-:W-:Y:S02]  /*11c80*/  ISETP.GE.AND P3, PT, R17, c[0x0][0x3c8], PT ;  /* 0x0000f20011007a0c */ /* 0x000fe40003f66270 */
[----:B------:R-:W-:-:S02]  /*11c90*/  @!P2 LEA.HI.X R5, R27, R151, R26, 0x2, P6 ;  /* 0x000000971b05a211 */ /* 0x000fc400030f141a */
        /* <DEDUP_REMOVED lines=12> */
[-C--:B------:R-:W-:Y:S02]  /*11d60*/  @!P3 LEA R20, P6, R17, R2.reuse, 0x2 ;  /* 0x000000021114b211 */ /* 0x080fe400078c10ff */
        /* <DEDUP_REMOVED lines=21> */
.L_x_4171:
        /* <DEDUP_REMOVED lines=18> */
.L_x_4192:
[----:B------:R-:W-:Y:S01]  /*11fe0*/  ISETP.GT.AND P0, PT, R202, 0x7f, PT ;  /* 0x0000007fca00780c */ /* 0x000fe20003f04270 */
[----:B------:R-:W-:Y:S01]  /*11ff0*/  BSSY B0, `(.L_x_4193) ;  /* 0x0000035000007945 */ /* 0x000fe20003800000 */
[----:B--2---:R-:W-:Y:S02]  /*12000*/  SHF.R.S32.HI R4, RZ, 0x1f, R195 ;  /* 0x0000001fff047819 */ /* 0x004fe400000114c3 */
[----:B-----5:R-:W-:-:S02]  /*12010*/  SHF.R.S32.HI R6, RZ, 0x1f, R0 ;  /* 0x0000001fff067819 */ /* 0x020fc40000011400 */
[----:B------:R-:W-:Y:S02]  /*12020*/  SEL R5, R195, RZ, !P1 ;  /* 0x000000ffc3057207 */ /* 0x000fe40004800000 */
[----:B------:R-:W-:-:S05]  /*12030*/  SEL R4, R4, RZ, !P1 ;  /* 0x000000ff04047207 */ /* 0x000fca0004800000 */
        /* <DEDUP_REMOVED lines=11> */
[----:B------:R-:W2:Y:S01]  /*120f0*/  LDC.64 R20, c[0x0][R22+0x170] ;  /* 0x00005c0016147b82 */ /* 0x000ea20000000a00 */
[----:B------:R-:W-:-:S07]  /*12100*/  SEL R232, R232, RZ, P2 ;  /* 0x000000ffe8e87207 */ /* 0x000fce0001000000 */
[----:B------:R-:W3:Y:S03]  /*12110*/  LDC.64 R14, c[0x0][R22+0x168] ;  /* 0x00005a00160e7b82 */ /* 0x000ee60000000a00 */
[----:B------:R-:W-:-:S05]  /*12120*/  @P0 IMAD.HI.U32 R10, R2, c[0x0][0x4ec], RZ ;  /* 0x00013b00020a0a27 */ /* 0x000fca00078e00ff */
[----:B------:R-:W4:Y:S01]  /*12130*/  LDC.64 R18, c[0x0][R22+0x178] ;  /* 0x00005e0016127b82 */ /* 0x000f220000000a00 */
[----:B------:R-:W-:-:S07]  /*12140*/  @P0 SHF.R.U32.HI R11, RZ, c[0x0][0x4f0], R10 ;  /* 0x00013c00ff0b0a19 */ /* 0x000fce000001160a */
[----:B------:R-:W5:Y:S01]  /*12150*/  LDC.64 R16, c[0x0][R22+0x160] ;  /* 0x0000580016107b82 */ /* 0x000f620000000a00 */
        /* <DEDUP_REMOVED lines=10> */
[----:B------:R-:W-:-:S03]  /*12200*/  IADD3.X R7, R7, R9, R6, P1, P0 ;  /* 0x0000000907077210 */ /* 0x000fc60000fe0406 */
[--C-:B------:R-:W-:Y:S01]  /*12210*/  IMAD.MOV R13, RZ, RZ, -R11.reuse ;  /* 0x000000ffff0d7224 */ /* 0x100fe200078e0a0b */
[----:B------:R-:W-:Y:S02]  /*12220*/  IADD3 R14, P1, P0, R11, R14, R18 ;  /* 0x0000000e0b0e7210 */ /* 0x000fe4000783e012 */
[----:B------:R-:W-:Y:S01]  /*12230*/  IADD3 R10, R19, R10, RZ ;  /* 0x0000000a130a7210 */ /* 0x000fe20007ffe0ff */
[----:B------:R-:W-:Y:S01]  /*12240*/  IMAD R13, R13, c[0x0][0x4e8], R2 ;  /* 0x00013a000d0d7a24 */ /* 0x000fe200078e0202 */
[----:B------:R-:W-:-:S03]  /*12250*/  SHF.R.S32.HI R11, RZ, 0x1f, R11 ;  /* 0x0000001fff0b7819 */ /* 0x000fc6000001140b */
[----:B-----5:R-:W-:Y:S01]  /*12260*/  IMAD R9, R17, R13, RZ ;  /* 0x0000000d11097224 */ /* 0x020fe200078e02ff */
[----:B------:R-:W-:Y:S02]  /*12270*/  SHF.R.S32.HI R2, RZ, 0x1f, R13 ;  /* 0x0000001fff027819 */ /* 0x000fe4000001140d */
[----:B------:R-:W-:Y:S01]  /*12280*/  IADD3.X R15, R11, R7, R10, P1, P0 ;  /* 0x000000070b0f7210 */ /* 0x000fe20000fe040a */
[----:B------:R-:W-:Y:S02]  /*12290*/  IMAD.MOV.U32 R7, RZ, RZ, c[0x0][0x4a8] ;  /* 0x00012a00ff077624 */ /* 0x000fe400078e00ff */
[C---:B------:R-:W-:Y:S01]  /*122a0*/  IMAD R2, R16.reuse, R2, R9 ;  /* 0x0000000210027224 */ /* 0x040fe200078e0209 */
[----:B------:R-:W-:Y:S01]  /*122b0*/  MOV R9, c[0x0][0x4ac] ;  /* 0x00012b0000097a02 */ /* 0x000fe20000000f00 */
[----:B------:R-:W-:Y:S01]  /*122c0*/  IMAD.WIDE.U32 R14, R16, R13, R14 ;  /* 0x0000000d100e7225 */ /* 0x000fe200078e000e */
[----:B------:R-:W-:Y:S02]  /*122d0*/  SEL R7, R7, c[0x0][0x450], P2 ;  /* 0x0001140007077a07 */ /* 0x000fe40001000000 */
[----:B------:R-:W-:Y:S01]  /*122e0*/  SEL R9, R9, c[0x0][0x454], P2 ;  /* 0x0001150009097a07 */ /* 0x000fe20001000000 */
[----:B------:R-:W-:Y:S01]  /*122f0*/  IMAD.IADD R2, R15, 0x1, R2 ;  /* 0x000000010f027824 */ /* 0x000fe200078e0202 */
[----:B------:R-:W-:-:S02]  /*12300*/  LEA R10, P0, R14, R7, 0x2 ;  /* 0x000000070e0a7211 */ /* 0x000fc400078010ff */
[----:B------:R-:W-:Y:S02]  /*12310*/  MOV R7, 0xff800000 ;  /* 0xff80000000077802 */ /* 0x000fe40000000f00 */
[----:B------:R-:W-:-:S05]  /*12320*/  LEA.HI.X R11, R14, R9, R2, 0x2, P0 ;  /* 0x000000090e0b7211 */ /* 0x000fca00000f1402 */
[----:B------:R2:W-:Y:S04]  /*12330*/  STG.E [R10.64], R7 ;  /* 0x000000070a007986 */ /* 0x0005e8000c101908 */
.L_x_4194:
[----:B------:R-:W-:Y:S05]  /*12340*/  BSYNC B0 ;  /* 0x0000000000007941 */ /* 0x000fea0003800000 */
.L_x_4193:
[----:B------:R-:W-:-:S13]  /*12350*/  ISETP.GT.AND P0, PT, R231, 0x1, PT ;  /* 0x00000001e700780c */ /* 0x000fda0003f04270 */
[----:B------:R-:W-:Y:S05]  /*12360*/  @P0 BRA `(.L_x_4186) ;  /* 0x0000070000000947 */ /* 0x000fea0003800000 */
[----:B------:R-:W-:Y:S01]  /*12370*/  MOV R2, c[0x0][0x4e8] ;  /* 0x00013a0000027a02 */ /* 0x000fe20000000f00 */
[----:B--2---:R-:W-:Y:S02]  /*12380*/  IMAD R7, R6, c[0x0][0x3a0], RZ ;  /* 0x0000e80006077a24 */ /* 0x004fe400078e02ff */
        /* <DEDUP_REMOVED lines=32> */
.L_x_4250:
[----:B------:R-:W-:Y:S05]  /*12590*/  BRA.DIV ~URZ, `(.L_x_4196) ;  /* 0x000020e27f007947 */ /* 0x000fea000b800000 */
[----:B------:R4:W1:Y:S02]  /*125a0*/  SHFL.IDX PT, R2, R9, RZ, 0x181f ;  /* 0x00181fff09027589 */ /* 0x00086400000e0000 */
.L_x_4251:
        /* <DEDUP_REMOVED lines=16> */
.L_x_4198:
[----:B------:R-:W-:Y:S05]  /*126b0*/  BSYNC B0 ;  /* 0x0000000000007941 */ /* 0x000fea0003800000 */
.L_x_4197:
[----:B------:R-:W-:Y:S05]  /*126c0*/  BRA.DIV ~URZ, `(.L_x_4199) ;  /* 0x000020127f007947 */ /* 0x000fea000b800000 */
[----:B---3--:R3:W2:Y:S04]  /*126d0*/  SHFL.IDX PT, R11, R10, 0x1, 0x181f ;  /* 0x00381f000a0b7f89 */ /* 0x0086a800000e0000 */
[----:B-1----:R3:W1:Y:S02]  /*126e0*/  SHFL.IDX PT, R2, R9, 0x1, 0x181f ;  /* 0x00381f0009027f89 */ /* 0x00266400000e0000 */
.L_x_4252:
        /* <DEDUP_REMOVED lines=16> */
.L_x_4201:
[----:B------:R-:W-:Y:S05]  /*127f0*/  BSYNC B0 ;  /* 0x0000000000007941 */ /* 0x000fea0003800000 */
.L_x_4200:
[----:B------:R-:W-:Y:S05]  /*12800*/  BRA.DIV ~URZ, `(.L_x_4202) ;  /* 0x00001f927f007947 */ /* 0x000fea000b800000 */
[----:B--2---:R2:W3:Y:S02]  /*12810*/  SHFL.IDX PT, R11, R10, 0x2, 0x181f ;  /* 0x00581f000a0b7f89 */ /* 0x0044e400000e0000 */
.L_x_4253:
[----:B------:R-:W-:Y:S05]  /*12820*/  BRA.DIV ~URZ, `(.L_x_4203) ;  /* 0x00001fe27f007947 */ /* 0x000fea000b800000 */
[----:B-1----:R1:W2:Y:S02]  /*12830*/  SHFL.IDX PT, R2, R9, 0x2, 0x181f ;  /* 0x00581f0009027f89 */ /* 0x0022a400000e0000 */
.L_x_4254:
        /* <DEDUP_REMOVED lines=16> */
.L_x_4205:
[----:B------:R-:W-:Y:S05]  /*12940*/  BSYNC B0 ;  /* 0x0000000000007941 */ /* 0x000fea0003800000 */
.L_x_4204:
[----:B------:R-:W-:Y:S05]  /*12950*/  BRA.DIV ~URZ, `(.L_x_4206) ;  /* 0x00001f127f007947 */ /* 0x000fea000b800000 */
[----:B---3--:R3:W1:Y:S04]  /*12960*/  SHFL.IDX PT, R11, R10, 0x3, 0x181f ;  /* 0x00781f000a0b7f89 */ /* 0x00866800000e0000 */
[----:B--2---:R3:W2:Y:S02]  /*12970*/  SHFL.IDX PT, R2, R9, 0x3, 0x181f ;  /* 0x00781f0009027f89 */ /* 0x0046a400000e0000 */
.L_x_4255:
        /* <DEDUP_REMOVED lines=11> */
[----:B---34-:R-:W-:Y:S01]  /*12a30*/  @!P0 LEA.HI.X R9, R203, R11, R198, 0x1, P3 ;  /* 0x0000000bcb098211 */ /* 0x018fe200018f0cc6 */
[----:B------:R1:W-:Y:S04]  /*12a40*/  @!P2 ST.E.128 [R6.64], RZ ;  /* 0x000000ff0600a985 */ /* 0x0003e8000c101d08 */
[----:B------:R1:W-:Y:S04]  /*12a50*/  @!P1 ST.E.128 [R4.64], RZ ;  /* 0x000000ff04009985 */ /* 0x0003e8000c101d08 */
[----:B------:R1:W-:Y:S02]  /*12a60*/  @!P0 ST.E.128 [R8.64], RZ ;  /* 0x000000ff08008985 */ /* 0x0003e4000c101d08 */
.L_x_4186:
[----:B------:R-:W-:Y:S05]  /*12a70*/  BSYNC B1 ;  /* 0x0000000000017941 */ /* 0x000fea0003800000 */
.L_x_4170:
[----:B------:R-:W-:-:S13]  /*12a80*/  ISETP.NE.AND P0, PT, R216, RZ, PT ;  /* 0x000000ffd800720c */ /* 0x000fda0003f05270 */
[----:B------:R-:W-:Y:S01]  /*12a90*/  @P0 WARPSYNC 0xffffffff ;  /* 0xffffffff00000948 */ /* 0x000fe20003800000 */
[----:B------:R-:W-:Y:S06]  /*12aa0*/  @P0 BAR.SYNC.DEFER_BLOCKING 0x5, 0x100 ;  /* 0x0144000000000b1d */ /* 0x000fec0000010000 */
[----:B------:R-:W4:Y:S04]  /*12ab0*/  @P0 LDS.128 R192, [0x24100] ;  /* 0x02410000ffc00984 */ /* 0x000f280000000c00 */
[----:B------:R-:W-:Y:S06]  /*12ac0*/  @P0 BAR.ARV 0x4, 0x100 ;  /* 0x0104000000000b1d */ /* 0x000fec0000002000 */
[----:B------:R-:W-:Y:S05]  /*12ad0*/  @P0 BRA `(.L_x_4207) ;  /* 0x00000e9000000947 */ /* 0x000fea0003800000 */
[----:B-1----:R-:W-:Y:S01]  /*12ae0*/  LOP3.LUT R8, R202, 0x1f, RZ, 0xc0, !PT ;  /* 0x0000001fca087812 */ /* 0x002fe200078ec0ff */
[----:B----4-:R-:W-:-:S03]  /*12af0*/  IMAD.MOV.U32 R12, RZ, RZ, RZ ;  /* 0x000000ffff0c7224 */ /* 0x010fc600078e00ff */
[----:B------:R-:W-:Y:S01]  /*12b00*/  ISETP.NE.AND P5, PT, R8, 0x1f, PT ;  /* 0x0000001f0800780c */ /* 0x000fe20003fa5270 */
[----:B------:R-:W-:Y:S10]  /*12b10*/  BRA.DIV ~URZ, `(.L_x_4208) ;  /* 0x00001e127f007947 */ /* 0x000ff4000b800000 */
[----:B---3--:R1:W3:Y:S02]  /*12b20*/  SHFL.IDX PT, R9, R3, RZ, 0x1f ;  /* 0x00001fff03097589 */ /* 0x0082e400000e0000 */
.L_x_4256:
[----:B------:R-:W-:Y:S05]  /*12b30*/  BRA.DIV ~URZ, `(.L_x_4209) ;  /* 0x00001e627f007947 */ /* 0x000fea000b800000 */
[----:B-1----:R-:W1:Y:S02]  /*12b40*/  SHFL.IDX PT, R3, R3, 0x1, 0x1f ;  /* 0x00201f0003037f89 */ /* 0x002e6400000e0000 */
.L_x_4257:
[----:B------:R-:W-:Y:S02]  /*12b50*/  IMAD.IADD R5, R195, 0x1, R8 ;  /* 0x00000001c3057824 */ /* 0x000fe400078e0208 */
[----:B------:R-:W-:-:S03]  /*12b60*/  IMAD.MOV.U32 R193, RZ, RZ, RZ ;  /* 0x000000ffffc17224 */ /* 0x000fc600078e00ff */
[----:B------:R-:W-:-:S13]  /*12b70*/  ISETP.GE.OR P0, PT, R5, c[0x0][0x53c], !P5 ;  /* 0x00014f0005007a0c */ /* 0x000fda0006f06670 */
[----:B--2---:R-:W-:Y:S01]  /*12b80*/  @!P0 IMAD.MOV.U32 R2, RZ, RZ, 0x4 ;  /* 0x00000004ff028424 */ /* 0x004fe200078e00ff */
[----:B------:R-:W-:-:S03]  /*12b90*/  @!P0 MOV R0, 0x4 ;  /* 0x0000000400008802 */ /* 0x000fc60000000f00 */
        /* <DEDUP_REMOVED lines=13> */
.L_x_4258:
        /* <DEDUP_REMOVED lines=16> */
.L_x_4259:
[----:B----4-:R-:W-:Y:S01]  /*12d70*/  IMAD R5, R2, c[0x0][0x538], RZ ;  /* 0x00014e0002057a24 */ /* 0x010fe200078e02ff */
[----:B------:R-:W-:Y:S04]  /*12d80*/  BSSY B1, `(.L_x_4212) ;  /* 0x00000b9000017945 */ /* 0x000fe80003800000 */
[----:B-1----:R-:W-:-:S04]  /*12d90*/  IADD3 R192, R5, R3, RZ ;  /* 0x0000000305c07210 */ /* 0x002fc80007ffe0ff */
[----:B---3--:R-:W-:-:S13]  /*12da0*/  ISETP.GT.AND P6, PT, R192, R9, PT ;  /* 0x00000009c000720c */ /* 0x008fda0003fc4270 */
[----:B------:R-:W-:Y:S05]  /*12db0*/  @P6 BRA `(.L_x_4213) ;  /* 0x0000024000006947 */ /* 0x000fea0003800000 */
.L_x_4217:
        /* <DEDUP_REMOVED lines=16> */
.L_x_4260:
        /* <DEDUP_REMOVED lines=12> */
[----:B--2---:R-:W1:Y:S02]  /*12f80*/  SHFL.UP PT, R11, R0, 0x10, RZ ;  /* 0x06000000000b7989 */ /* 0x004e6400000e00ff */
[----:B-1----:R-:W-:-:S05]  /*12f90*/  SEL R11, R11, RZ, P4 ;  /* 0x000000ff0b0b7207 */ /* 0x002fca0002000000 */
[----:B------:R-:W-:-:S05]  /*12fa0*/  IMAD.IADD R11, R0, 0x1, R11 ;  /* 0x00000001000b7824 */ /* 0x000fca00078e020b */
[----:B------:R1:W2:Y:S02]  /*12fb0*/  SHFL.IDX PT, R2, R11, 0x1f, 0x1f ;  /* 0x03e01f000b027f89 */ /* 0x0002a400000e0000 */
.L_x_4261:
[----:B--2---:R-:W-:-:S05]  /*12fc0*/  IMAD R5, R2, c[0x0][0x538], RZ ;  /* 0x00014e0002057a24 */ /* 0x004fca00078e02ff */
[----:B------:R-:W-:-:S04]  /*12fd0*/  IADD3 R192, R5, R192, RZ ;  /* 0x000000c005c07210 */ /* 0x000fc80007ffe0ff */
[----:B------:R-:W-:-:S13]  /*12fe0*/  ISETP.GT.AND P6, PT, R192, R9, PT ;  /* 0x00000009c000720c */ /* 0x000fda0003fc4270 */
[----:B-1----:R-:W-:Y:S05]  /*12ff0*/  @!P6 BRA `(.L_x_4217) ;  /* 0xfffffdc00000e947 */ /* 0x002fea000383ffff */
.L_x_4213:
[----:B------:R-:W-:-:S05]  /*13000*/  IADD3 R192, -R5, R192, RZ ;  /* 0x000000c005c07210 */ /* 0x000fca0007ffe1ff */
[----:B------:R-:W-:-:S05]  /*13010*/  IMAD R0, R11, c[0x0][0x538], R192 ;  /* 0x00014e000b007a24 */ /* 0x000fca00078e02c0 */
[----:B------:R-:W-:Y:S01]  /*13020*/  ISETP.GT.AND P0, PT, R0, R9, PT ;  /* 0x000000090000720c */ /* 0x000fe20003f04270 */
[----:B------:R-:W-:-:S12]  /*13030*/  BRA.DIV ~URZ, `(.L_x_4218) ;  /* 0x00001db27f007947 */ /* 0x000fd8000b800000 */
[----:B------:R-:W-:-:S04]  /*13040*/  VOTE.ANY R10, PT, !P0 ;  /* 0x00000000000a7806 */ /* 0x000fc800040e0100 */
.L_x_4262:
[----:B------:R-:W1:Y:S02]  /*13050*/  POPC R14, R10 ;  /* 0x0000000a000e7309 */ /* 0x000e640000000000 */
[----:B-1----:R-:W-:Y:S01]  /*13060*/  IADD3 R195, R14, R195, RZ ;  /* 0x000000c30ec37210 */ /* 0x002fe20007ffe0ff */
[----:B------:R-:W-:Y:S05]  /*13070*/  BRA.DIV ~URZ, `(.L_x_4219) ;  /* 0x00001db27f007947 */ /* 0x000fea000b800000 */
[----:B------:R1:W3:Y:S04]  /*13080*/  SHFL.IDX PT, R193, R193, R14, 0x1f ;  /* 0x00001f0ec1c17589 */ /* 0x0002e800000e0000 */
[----:B------:R1:W4:Y:S02]  /*13090*/  SHFL.IDX PT, R3, R12, R14, 0x1f ;  /* 0x00001f0e0c037589 */ /* 0x00032400000e0000 */
.L_x_4263:
[----:B------:R-:W-:Y:S01]  /*130a0*/  ISETP.NE.AND P0, PT, R10, RZ, PT ;  /* 0x000000ff0a00720c */ /* 0x000fe20003f05270 */
[----:B------:R-:W-:-:S12]  /*130b0*/  BSSY B0, `(.L_x_4220) ;  /* 0x0000005000007945 */ /* 0x000fd80003800000 */
[----:B------:R-:W-:Y:S05]  /*130c0*/  @!P0 BRA `(.L_x_4221) ;  /* 0x0000003000008947 */ /* 0x000fea0003800000 */
[----:B------:R-:W-:Y:S01]  /*130d0*/  IADD3 R4, R14, -0x1, RZ ;  /* 0xffffffff0e047810 */ /* 0x000fe20007ffe0ff */
[----:B------:R-:W-:Y:S05]  /*130e0*/  BRA.DIV ~URZ, `(.L_x_4222) ;  /* 0x00001e127f007947 */ /* 0x000fea000b800000 */
[----:B------:R1:W2:Y:S02]  /*130f0*/  SHFL.IDX PT, R13, R11, R4, 0x1f ;  /* 0x00001f040b0d7589 */ /* 0x0002a400000e0000 */
.L_x_4221:
[----:B------:R-:W-:Y:S05]  /*13100*/  BSYNC B0 ;  /* 0x0000000000007941 */ /* 0x000fea0003800000 */
.L_x_4220:
[----:B----4-:R-:W-:Y:S01]  /*13110*/  ISETP.NE.AND P0, PT, R3, 0x1, PT ;  /* 0x000000010300780c */ /* 0x010fe20003f05270 */
[----:B--2---:R-:W-:Y:S01]  /*13120*/  IMAD R192, R13, c[0x0][0x538], R192 ;  /* 0x00014e000dc07a24 */ /* 0x004fe200078e02c0 */
[----:B------:R-:W-:Y:S04]  /*13130*/  BSSY B0, `(.L_x_4223) ;  /* 0x0000076000007945 */ /* 0x000fe80003800000 */
[----:B------:R-:W-:-:S07]  /*13140*/  IADD3 R2, -R192, R9, RZ ;  /* 0x00000009c0027210 */ /* 0x000fce0007ffe1ff */
[----:B------:R-:W-:Y:S05]  /*13150*/  @!P0 BRA `(.L_x_4224) ;  /* 0x0000037000008947 */ /* 0x000fea0003800000 */
[----:B-1-3--:R-:W-:Y:S02]  /*13160*/  IABS R4, R193 ;  /* 0x000000c100047213 */ /* 0x00afe40000000000 */
[----:B------:R-:W-:Y:S02]  /*13170*/  IABS R7, R3 ;  /* 0x0000000300077213 */ /* 0x000fe40000000000 */
[----:B------:R-:W1:Y:S01]  /*13180*/  I2F.RP R6, R4 ;  /* 0x0000000400067306 */ /* 0x000e620000209400 */
[----:B------:R-:W-:Y:S02]  /*13190*/  IABS R0, R2 ;  /* 0x0000000200007213 */ /* 0x000fe40000000000 */
[----:B------:R-:W-:-:S05]  /*131a0*/  IABS R5, R193 ;  /* 0x000000c100057213 */ /* 0x000fca0000000000 */
[----:B------:R-:W2:Y:S01]  /*131b0*/  I2F.RP R9, R7 ;  /* 0x0000000700097306 */ /* 0x000ea20000209400 */
[----:B------:R-:W-:-:S07]  /*131c0*/  IMAD.MOV R5, RZ, RZ, -R5 ;  /* 0x000000ffff057224 */ /* 0x000fce00078e0a05 */
[----:B-1----:R-:W1:Y:S08]  /*131d0*/  MUFU.RCP R12, R6 ;  /* 0x00000006000c7308 */ /* 0x002e700000001000 */
[----:B--2---:R-:W2:Y:S01]  /*131e0*/  MUFU.RCP R9, R9 ;  /* 0x0000000900097308 */ /* 0x004ea20000001000 */
[----:B-1----:R-:W-:-:S07]  /*131f0*/  IADD3 R12, R12, 0xffffffe, RZ ;  /* 0x0ffffffe0c0c7810 */ /* 0x002fce0007ffe0ff */
[----:B------:R-:W1:Y:S01]  /*13200*/  F2I.FTZ.U32.TRUNC.NTZ R13, R12 ;  /* 0x0000000c000d7305 */ /* 0x000e62000021f000 */
[----:B--2---:R-:W-:Y:S01]  /*13210*/  IADD3 R10, R9, 0xffffffe, RZ ;  /* 0x0ffffffe090a7810 */ /* 0x004fe20007ffe0ff */
[----:B-1----:R-:W-:Y:S02]  /*13220*/  IMAD.MOV R11, RZ, RZ, -R13 ;  /* 0x000000ffff0b7224 */ /* 0x002fe400078e0a0d */
[----:B------:R-:W-:Y:S02]  /*13230*/  IMAD.MOV.U32 R12, RZ, RZ, RZ ;  /* 0x000000ffff0c7224 */ /* 0x000fe400078e00ff */
[----:B------:R-:W-:-:S04]  /*13240*/  IMAD R11, R11, R4, RZ ;  /* 0x000000040b0b7224 */ /* 0x000fc800078e02ff */
[----:B------:R-:W-:-:S06]  /*13250*/  IMAD.HI.U32 R11, R13, R11, R12 ;  /* 0x0000000b0d0b7227 */ /* 0x000fcc00078e000c */
[----:B------:R-:W-:Y:S02]  /*13260*/  IMAD.HI.U32 R6, R11, R0, RZ ;  /* 0x000000000b067227 */ /* 0x000fe400078e00ff */
[----:B------:R1:W2:Y:S02]  /*13270*/  F2I.FTZ.U32.TRUNC.NTZ R11, R10 ;  /* 0x0000000a000b7305 */ /* 0x0002a4000021f000 */
[----:B------:R-:W-:Y:S01]  /*13280*/  IMAD R5, R6, R5, R0 ;  /* 0x0000000506057224 */ /* 0x000fe200078e0200 */
[----:B------:R-:W-:-:S04]  /*13290*/  LOP3.LUT R0, R2, R193, RZ, 0x3c, !PT ;  /* 0x000000c102007212 */ /* 0x000fc800078e3cff */
[----:B------:R-:W-:Y:S02]  /*132a0*/  ISETP.GT.U32.AND P1, PT, R4, R5, PT ;  /* 0x000000050400720c */ /* 0x000fe40003f24070 */
[----:B------:R-:W-:Y:S02]  /*132b0*/  ISETP.GE.AND P0, PT, R0, RZ, PT ;  /* 0x000000ff0000720c */ /* 0x000fe40003f06270 */
[----:B------:R-:W-:Y:S01]  /*132c0*/  IABS R0, R3 ;  /* 0x0000000300007213 */ /* 0x000fe20000000000 */
[----:B-1----:R-:W-:-:S04]  /*132d0*/  IMAD.MOV.U32 R10, RZ, RZ, RZ ;  /* 0x000000ffff0a7224 */ /* 0x002fc800078e00ff */
[----:B------:R-:W-:-:S04]  /*132e0*/  IMAD.MOV R0, RZ, RZ, -R0 ;  /* 0x000000ffff007224 */ /* 0x000fc800078e0a00 */
        /* <DEDUP_REMOVED lines=30> */
.L_x_4224:
[----:B------:R-:W-:-:S04]  /*134d0*/  IMAD.MOV.U32 R0, RZ, RZ, 0x4 ;  /* 0x00000004ff007424 */ /* 0x000fc800078e00ff */
[----:B-1----:R-:W-:-:S05]  /*134e0*/  IMAD.WIDE R12, R195, R0, c[0x0][0x590] ;  /* 0x00016400c30c7625 */ /* 0x002fca00078e0200 */
[----:B------:R-:W2:Y:S01]  /*134f0*/  LDG.E R3, [R12.64] ;  /* 0x000000080c037981 */ /* 0x000ea2000c1e1900 */
[----:B------:R-:W-:Y:S01]  /*13500*/  IABS R4, R2 ;  /* 0x0000000200047213 */ /* 0x000fe20000000000 */
        /* <DEDUP_REMOVED lines=56> */
.L_x_4225:
[----:B------:R-:W-:Y:S05]  /*13890*/  BSYNC B0 ;  /* 0x0000000000007941 */ /* 0x000fea0003800000 */
.L_x_4223:
[----:B------:R-:W-:-:S04]  /*138a0*/  LOP3.LUT R0, RZ, R11, RZ, 0x33, !PT ;  /* 0x0000000bff007212 */ /* 0x000fc800078e33ff */
[----:B------:R-:W-:Y:S01]  /*138b0*/  IADD3 R193, R0, R193, RZ ;  /* 0x000000c100c17210 */ /* 0x000fe20007ffe0ff */
[----:B------:R-:W-:Y:S05]  /*138c0*/  BRA `(.L_x_4226) ;  /* 0x0000004000007947 */ /* 0x000fea0003800000 */
.L_x_4214:
[----:B------:R-:W-:Y:S01]  /*138d0*/  IMAD.MOV.U32 R192, RZ, RZ, R9 ;  /* 0x000000ffffc07224 */ /* 0x000fe200078e0009 */
[----:B------:R-:W-:Y:S01]  /*138e0*/  MOV R194, RZ ;  /* 0x000000ff00c27202 */ /* 0x000fe20000000f00 */
[----:B------:R-:W-:Y:S01]  /*138f0*/  IMAD.MOV.U32 R193, RZ, RZ, RZ ;  /* 0x000000ffffc17224 */ /* 0x000fe200078e00ff */
[----:B------:R-:W-:Y:S02]  /*13900*/  MOV R195, c[0x0][0x53c] ;  /* 0x00014f0000c37a02 */ /* 0x000fe40000000f00 */
.L_x_4226:
[----:B------:R-:W-:Y:S05]  /*13910*/  BSYNC B1 ;  /* 0x0000000000017941 */ /* 0x000fea0003800000 */
.L_x_4212:
[----:B------:R-:W-:Y:S01]  /*13920*/  WARPSYNC 0xffffffff ;  /* 0xffffffff00007948 */ /* 0x000fe20003800000 */
[----:B------:R-:W-:Y:S01]  /*13930*/  BAR.SYNC.DEFER_BLOCKING 0x4, 0x100 ;  /* 0x0104000000007b1d */ /* 0x000fe20000010000 */
[----:B------:R-:W-:-:S13]  /*13940*/  ISETP.NE.AND P0, PT, R8, RZ, PT ;  /* 0x000000ff0800720c */ /* 0x000fda0003f05270 */
[----:B------:R1:W-:Y:S04]  /*13950*/  @!P0 STS.128 [0x24100], R192 ;  /* 0x024100c0ff008388 */ /* 0x0003e80000000c00 */
[----:B------:R-:W-:Y:S06]  /*13960*/  BAR.ARV 0x5, 0x100 ;  /* 0x0144000000007b1d */ /* 0x000fec0000002000 */
.L_x_4207:
[----:B----4-:R-:W-:-:S13]  /*13970*/  ISETP.GE.AND P0, PT, R195, c[0x0][0x53c], PT ;  /* 0x00014f00c3007a0c */ /* 0x010fda0003f06270 */
[----:B-123--:R-:W-:Y:S01]  /*13980*/  @P0 CALL.REL.NOINC `(.L_x_4227) ;  /* 0x0000001000000944 */ /* 0x00efe20003c00000 */
[----:B------:R-:W-:Y:S05]  /*13990*/  BRA `(.L_x_4228) ;  /* 0xfffedc9000007947 */ /* 0x000fea000383ffff */
.L_x_4227:
[----:B------:R-:W-:Y:S05]  /*139a0*/  EXIT ;  /* 0x000000000000794d */ /* 0x000fea0003800000 */
.L_x_4084:
[----:B------:R-:W-:Y:S02]  /*139b0*/  MOV R2, 0x1 ;  /* 0x0000000100027802 */ /* 0x000fe40000000f00 */
[----:B------:R-:W-:Y:S02]  /*139c0*/  MOV R0, 0x139e0 ;  /* 0x000139e000007802 */ /* 0x000fe40000000f00 */
[----:B------:R-:W-:Y:S05]  /*139d0*/  CALL.REL.NOINC `($__internal_88_$__cuda_sm70_shflsync_up_p) ;  /* 0x0000162000007944 */ /* 0x000fea0003c00000 */
[----:B-12---:R-:W-:Y:S05]  /*139e0*/  BRA `(.L_x_4229) ;  /* 0xfffeca8000007947 */ /* 0x006fea000383ffff */
.L_x_4085:
[----:B------:R-:W-:Y:S02]  /*139f0*/  MOV R2, 0x2 ;  /* 0x0000000200027802 */ /* 0x000fe40000000f00 */
[----:B------:R-:W-:Y:S02]  /*13a00*/  MOV R0, 0x13a20 ;  /* 0x00013a2000007802 */ /* 0x000fe40000000f00 */
[----:B------:R-:W-:Y:S05]  /*13a10*/  CALL.REL.NOINC `($__internal_88_$__cuda_sm70_shflsync_up_p) ;  /* 0x000015e000007944 */ /* 0x000fea0003c00000 */
[----:B--2---:R-:W-:Y:S02]  /*13a20*/  SEL R2, R2, RZ, P4 ;  /* 0x000000ff02027207 */ /* 0x004fe40002000000 */
[----:B------:R-:W-:-:S03]  /*13a30*/  MOV R0, 0x13a70 ;  /* 0x00013a7000007802 */ /* 0x000fc60000000f00 */
[----:B-1----:R-:W-:Y:S02]  /*13a40*/  IMAD.IADD R11, R11, 0x1, R2 ;  /* 0x000000010b0b7824 */ /* 0x002fe400078e0202 */
[----:B------:R-:W-:Y:S02]  /*13a50*/  IMAD.MOV.U32 R2, RZ, RZ, 0x4 ;  /* 0x00000004ff027424 */ /* 0x000fe400078e00ff */
        /* <DEDUP_REMOVED lines=11> */
[----:B--2---:R-:W-:Y:S01]  /*13b10*/  SEL R2, R2, RZ, P1 ;  /* 0x000000ff02027207 */ /* 0x004fe20000800000 */
[----:B------:R-:W-:Y:S01]  /*13b20*/  IMAD.MOV.U32 R4, RZ, RZ, 0x1f ;  /* 0x0000001fff047424 */ /* 0x000fe200078e00ff */
[----:B------:R-:W-:-:S03]  /*13b30*/  MOV R0, 0x13b80 ;  /* 0x00013b8000007802 */ /* 0x000fc60000000f00 */
[----:B-1----:R-:W-:Y:S01]  /*13b40*/  IMAD.IADD R11, R11, 0x1, R2 ;  /* 0x000000010b0b7824 */ /* 0x002fe200078e0202 */
[----:B------:R-:W-:-:S03]  /*13b50*/  MOV R2, 0x1f ;  /* 0x0000001f00027802 */ /* 0x000fc60000000f00 */
[----:B------:R-:W-:Y:S02]  /*13b60*/  IMAD.MOV.U32 R5, RZ, RZ, R11 ;  /* 0x000000ffff057224 */ /* 0x000fe400078e000b */
[----:B------:R-:W-:Y:S05]  /*13b70*/  CALL.REL.NOINC `($__internal_87_$__cuda_sm70_shflsync_idx_p) ;  /* 0x0000143000007944 */ /* 0x000fea0003c00000 */
[----:B-12---:R-:W-:Y:S05]  /*13b80*/  BRA `(.L_x_4230) ;  /* 0xfffec9e000007947 */ /* 0x006fea000383ffff */
.L_x_4087:
[----:B------:R-:W-:Y:S02]  /*13b90*/  SEL R2, RZ, 0x1, P0 ;  /* 0x00000001ff027807 */ /* 0x000fe40000000000 */
[----:B------:R-:W-:Y:S02]  /*13ba0*/  MOV R0, 0x13bc0 ;  /* 0x00013bc000007802 */ /* 0x000fe40000000f00 */
[----:B------:R-:W-:Y:S05]  /*13bb0*/  CALL.REL.NOINC `($__internal_89_$__cuda_sm70_votesync_ballot) ;  /* 0x0000149000007944 */ /* 0x000fea0003c00000 */
[----:B------:R-:W-:Y:S05]  /*13bc0*/  BRA `(.L_x_4231) ;  /* 0xfffeca3000007947 */ /* 0x000fea000383ffff */
.L_x_4088:
[----:B------:R-:W-:Y:S01]  /*13bd0*/  IMAD.MOV.U32 R5, RZ, RZ, R12 ;  /* 0x000000ffff057224 */ /* 0x000fe200078e000c */
[----:B------:R-:W-:Y:S01]  /*13be0*/  MOV R4, R14 ;  /* 0x0000000e00047202 */ /* 0x000fe20000000f00 */
[----:B------:R-:W-:Y:S01]  /*13bf0*/  IMAD.MOV.U32 R2, RZ, RZ, 0x1f ;  /* 0x0000001fff027424 */ /* 0x000fe200078e00ff */
[----:B------:R-:W-:Y:S02]  /*13c00*/  MOV R0, 0x13c20 ;  /* 0x00013c2000007802 */ /* 0x000fe40000000f00 */
[----:B------:R-:W-:Y:S05]  /*13c10*/  CALL.REL.NOINC `($__internal_87_$__cuda_sm70_shflsync_idx_p) ;  /* 0x0000139000007944 */ /* 0x000fea0003c00000 */
[----:B--2---:R-:W-:Y:S01]  /*13c20*/  IMAD.MOV.U32 R12, RZ, RZ, R2 ;  /* 0x000000ffff0c7224 */ /* 0x004fe200078e0002 */
[----:B-1----:R-:W-:Y:S01]  /*13c30*/  MOV R5, R9 ;  /* 0x0000000900057202 */ /* 0x002fe20000000f00 */
[----:B------:R-:W-:Y:S01]  /*13c40*/  IMAD.MOV.U32 R3, RZ, RZ, RZ ;  /* 0x000000ffff037224 */ /* 0x000fe200078e00ff */
[----:B------:R-:W-:Y:S01]  /*13c50*/  MOV R4, R14 ;  /* 0x0000000e00047202 */ /* 0x000fe20000000f00 */
[----:B------:R-:W-:Y:S01]  /*13c60*/  IMAD.MOV.U32 R2, RZ, RZ, 0x1f ;  /* 0x0000001fff027424 */ /* 0x000fe200078e00ff */
[----:B------:R-:W-:-:S02]  /*13c70*/  MOV R0, 0x13c90 ;  /* 0x00013c9000007802 */ /* 0x000fc40000000f00 */
[----:B------:R-:W-:Y:S05]  /*13c80*/  CALL.REL.NOINC `($__internal_87_$__cuda_sm70_shflsync_idx_p) ;  /* 0x0000132000007944 */ /* 0x000fea0003c00000 */
[----:B--2---:R-:W-:Y:S01]  /*13c90*/  MOV R9, R2 ;  /* 0x0000000200097202 */ /* 0x004fe20000000f00 */
[----:B-1----:R-:W-:Y:S05]  /*13ca0*/  BRA `(.L_x_4232) ;  /* 0xfffec9b000007947 */ /* 0x002fea000383ffff */
.L_x_4091:
[----:B------:R-:W-:Y:S01]  /*13cb0*/  IMAD.MOV.U32 R5, RZ, RZ, R11 ;  /* 0x000000ffff057224 */ /* 0x000fe200078e000b */
[----:B------:R-:W-:-:S02]  /*13cc0*/  MOV R2, 0x1f ;  /* 0x0000001f00027802 */ /* 0x000fc40000000f00 */
[----:B------:R-:W-:Y:S02]  /*13cd0*/  MOV R0, 0x13cf0 ;  /* 0x00013cf000007802 */ /* 0x000fe40000000f00 */
[----:B-123--:R-:W-:Y:S05]  /*13ce0*/  CALL.REL.NOINC `($__internal_87_$__cuda_sm70_shflsync_idx_p) ;  /* 0x000012c000007944 */ /* 0x00efea0003c00000 */
[----:B--2---:R-:W-:Y:S01]  /*13cf0*/  MOV R3, R2 ;  /* 0x0000000200037202 */ /* 0x004fe20000000f00 */
[----:B-1----:R-:W-:Y:S05]  /*13d00*/  BRA `(.L_x_4090) ;  /* 0xfffec9b000007947 */ /* 0x002fea000383ffff */
.L_x_4110:
[----:B------:R-:W-:Y:S01]  /*13d10*/  IMAD.MOV.U32 R5, RZ, RZ, R10 ;  /* 0x000000ffff057224 */ /* 0x000fe200078e000a */
[----:B------:R-:W-:Y:S01]  /*13d20*/  MOV R4, RZ ;  /* 0x000000ff00047202 */ /* 0x000fe20000000f00 */
[----:B------:R-:W-:Y:S01]  /*13d30*/  IMAD.MOV.U32 R2, RZ, RZ, 0x181f ;  /* 0x0000181fff027424 */ /* 0x000fe200078e00ff */
[----:B------:R-:W-:Y:S02]  /*13d40*/  MOV R0, 0x13d60 ;  /* 0x00013d6000007802 */ /* 0x000fe40000000f00 */
[----:B------:R-:W-:Y:S05]  /*13d50*/  CALL.REL.NOINC `($__internal_87_$__cuda_sm70_shflsync_idx_p) ;  /* 0x0000125000007944 */ /* 0x000fea0003c00000 */
[----:B--2---:R-:W-:Y:S01]  /*13d60*/  MOV R13, R2 ;  /* 0x00000002000d7202 */ /* 0x004fe20000000f00 */
[----:B-1----:R-:W-:Y:S05]  /*13d70*/  BRA `(.L_x_4233) ;  /* 0xfffee9e000007947 */ /* 0x002fea000383ffff */
.L_x_4111:
[----:B------:R-:W-:Y:S01]  /*13d80*/  IMAD.MOV.U32 R5, RZ, RZ, R12 ;  /* 0x000000ffff057224 */ /* 0x000fe200078e000c */
[----:B------:R-:W-:Y:S01]  /*13d90*/  MOV R4, RZ ;  /* 0x000000ff00047202 */ /* 0x000fe20000000f00 */
[----:B------:R-:W-:Y:S01]  /*13da0*/  IMAD.MOV.U32 R2, RZ, RZ, 0x181f ;  /* 0x0000181fff027424 */ /* 0x000fe200078e00ff */
[----:B------:R-:W-:Y:S02]  /*13db0*/  MOV R0, 0x13dd0 ;  /* 0x00013dd000007802 */ /* 0x000fe40000000f00 */
[----:B-12---:R-:W-:Y:S05]  /*13dc0*/  CALL.REL.NOINC `($__internal_87_$__cuda_sm70_shflsync_idx_p) ;  /* 0x000011e000007944 */ /* 0x006fea0003c00000 */
[----:B-12---:R-:W-:Y:S05]  /*13dd0*/  BRA `(.L_x_4234) ;  /* 0xfffee9a000007947 */ /* 0x006fea000383ffff */
.L_x_4114:
[----:B--2---:R-:W-:Y:S01]  /*13de0*/  IMAD.MOV.U32 R5, RZ, RZ, R10 ;  /* 0x000000ffff057224 */ /* 0x004fe200078e000a */
[----:B------:R-:W-:Y:S01]  /*13df0*/  MOV R4, 0x1 ;  /* 0x0000000100047802 */ /* 0x000fe20000000f00 */
[----:B----4-:R-:W-:Y:S01]  /*13e00*/  IMAD.MOV.U32 R2, RZ, RZ, 0x181f ;  /* 0x0000181fff027424 */ /* 0x010fe200078e00ff */
[----:B------:R-:W-:-:S02]  /*13e10*/  MOV R0, 0x13e30 ;  /* 0x00013e3000007802 */ /* 0x000fc40000000f00 */
[----:B-1-3--:R-:W-:Y:S05]  /*13e20*/  CALL.REL.NOINC `($__internal_87_$__cuda_sm70_shflsync_idx_p) ;  /* 0x0000118000007944 */ /* 0x00afea0003c00000 */
[----:B--2---:R-:W-:Y:S01]  /*13e30*/  IMAD.MOV.U32 R13, RZ, RZ, R2 ;  /* 0x000000ffff0d7224 */ /* 0x004fe200078e0002 */
[----:B-1----:R-:W-:Y:S01]  /*13e40*/  MOV R4, 0x1 ;  /* 0x0000000100047802 */ /* 0x002fe20000000f00 */
[----:B------:R-:W-:Y:S01]  /*13e50*/  IMAD.MOV.U32 R5, RZ, RZ, R12 ;  /* 0x000000ffff057224 */ /* 0x000fe200078e000c */
[----:B------:R-:W-:-:S02]  /*13e60*/  MOV R2, 0x181f ;  /* 0x0000181f00027802 */ /* 0x000fc40000000f00 */
[----:B------:R-:W-:Y:S02]  /*13e70*/  MOV R0, 0x13e90 ;  /* 0x00013e9000007802 */ /* 0x000fe40000000f00 */
[----:B------:R-:W-:Y:S05]  /*13e80*/  CALL.REL.NOINC `($__internal_87_$__cuda_sm70_shflsync_idx_p) ;  /* 0x0000112000007944 */ /* 0x000fea0003c00000 */
[----:B-12---:R-:W-:Y:S05]  /*13e90*/  BRA `(.L_x_4235) ;  /* 0xfffeea3000007947 */ /* 0x006fea000383ffff */
.L_x_4117:
[----:B-1----:R-:W-:Y:S01]  /*13ea0*/  IMAD.MOV.U32 R5, RZ, RZ, R10 ;  /* 0x000000ffff057224 */ /* 0x002fe200078e000a */
[----:B------:R-:W-:Y:S01]  /*13eb0*/  MOV R4, 0x2 ;  /* 0x0000000200047802 */ /* 0x000fe20000000f00 */
[----:B----4-:R-:W-:Y:S01]  /*13ec0*/  IMAD.MOV.U32 R2, RZ, RZ, 0x181f ;  /* 0x0000181fff027424 */ /* 0x010fe200078e00ff */
[----:B------:R-:W-:Y:S02]  /*13ed0*/  MOV R0, 0x13ef0 ;  /* 0x00013ef000007802 */ /* 0x000fe40000000f00 */
[----:B--23--:R-:W-:Y:S05]  /*13ee0*/  CALL.REL.NOINC `($__internal_87_$__cuda_sm70_shflsync_idx_p) ;  /* 0x000010c000007944 */ /* 0x00cfea0003c00000 */
[----:B--2---:R-:W-:Y:S01]  /*13ef0*/  MOV R13, R2 ;  /* 0x00000002000d7202 */ /* 0x004fe20000000f00 */
[----:B-1----:R-:W-:Y:S05]  /*13f00*/  BRA `(.L_x_4236) ;  /* 0xfffeeb0000007947 */ /* 0x002fea000383ffff */
.L_x_4118:
[----:B------:R-:W-:Y:S01]  /*13f10*/  IMAD.MOV.U32 R5, RZ, RZ, R12 ;  /* 0x000000ffff057224 */ /* 0x000fe200078e000c */
[----:B------:R-:W-:Y:S01]  /*13f20*/  MOV R4, 0x2 ;  /* 0x0000000200047802 */ /* 0x000fe20000000f00 */
[----:B----4-:R-:W-:Y:S01]  /*13f30*/  IMAD.MOV.U32 R2, RZ, RZ, 0x181f ;  /* 0x0000181fff027424 */ /* 0x010fe200078e00ff */
[----:B------:R-:W-:Y:S02]  /*13f40*/  MOV R0, 0x13f60 ;  /* 0x00013f6000007802 */ /* 0x000fe40000000f00 */
[----:B-123--:R-:W-:Y:S05]  /*13f50*/  CALL.REL.NOINC `($__internal_87_$__cuda_sm70_shflsync_idx_p) ;  /* 0x0000105000007944 */ /* 0x00efea0003c00000 */
[----:B-12---:R-:W-:Y:S05]  /*13f60*/  BRA `(.L_x_4237) ;  /* 0xfffeeac000007947 */ /* 0x006fea000383ffff */
.L_x_4121:
[----:B-1----:R-:W-:Y:S01]  /*13f70*/  IMAD.MOV.U32 R5, RZ, RZ, R10 ;  /* 0x000000ffff057224 */ /* 0x002fe200078e000a */
[----:B------:R-:W-:Y:S01]  /*13f80*/  MOV R4, 0x3 ;  /* 0x0000000300047802 */ /* 0x000fe20000000f00 */
[----:B------:R-:W-:Y:S01]  /*13f90*/  IMAD.MOV.U32 R2, RZ, RZ, 0x181f ;  /* 0x0000181fff027424 */ /* 0x000fe200078e00ff */
[----:B------:R-:W-:-:S02]  /*13fa0*/  MOV R0, 0x13fc0 ;  /* 0x00013fc000007802 */ /* 0x000fc40000000f00 */
[----:B--234-:R-:W-:Y:S05]  /*13fb0*/  CALL.REL.NOINC `($__internal_87_$__cuda_sm70_shflsync_idx_p) ;  /* 0x00000ff000007944 */ /* 0x01cfea0003c00000 */
[----:B--2---:R-:W-:Y:S01]  /*13fc0*/  IMAD.MOV.U32 R13, RZ, RZ, R2 ;  /* 0x000000ffff0d7224 */ /* 0x004fe200078e0002 */
[----:B-1----:R-:W-:Y:S01]  /*13fd0*/  MOV R4, 0x3 ;  /* 0x0000000300047802 */ /* 0x002fe20000000f00 */
[----:B------:R-:W-:Y:S01]  /*13fe0*/  IMAD.MOV.U32 R5, RZ, RZ, R12 ;  /* 0x000000ffff057224 */ /* 0x000fe200078e000c */
[----:B------:R-:W-:-:S02]  /*13ff0*/  MOV R2, 0x181f ;  /* 0x0000181f00027802 */ /* 0x000fc40000000f00 */
[----:B------:R-:W-:Y:S02]  /*14000*/  MOV R0, 0x14020 ;  /* 0x0001402000007802 */ /* 0x000fe40000000f00 */
[----:B------:R-:W-:Y:S05]  /*14010*/  CALL.REL.NOINC `($__internal_87_$__cuda_sm70_shflsync_idx_p) ;  /* 0x00000f9000007944 */ /* 0x000fea0003c00000 */
[----:B-12---:R-:W-:Y:S05]  /*14020*/  BRA `(.L_x_4238) ;  /* 0xfffeeb5000007947 */ /* 0x006fea000383ffff */
.L_x_4166:
[----:B------:R-:W-:Y:S01]  /*14030*/  IMAD.MOV.U32 R8, RZ, RZ, R239 ;  /* 0x000000ffff087224 */ /* 0x000fe200078e00ef */
[----:B------:R-:W-:Y:S02]  /*14040*/  MOV R5, 0x2 ;  /* 0x0000000200057802 */ /* 0x000fe40000000f00 */
[----:B------:R-:W-:Y:S02]  /*14050*/  MOV R6, 0x14070 ;  /* 0x0001407000067802 */ /* 0x000fe40000000f00 */
[----:B------:R-:W-:Y:S05]  /*14060*/  CALL.REL.NOINC `($__internal_86_$__cuda_sm70_shflsync_bfly_p) ;  /* 0x00000ef000007944 */ /* 0x000fea0003c00000 */
[----:B-12---:R-:W-:Y:S05]  /*14070*/  BRA `(.L_x_4239) ;  /* 0xffffb09000007947 */ /* 0x006fea000383ffff */
.L_x_4167:
[----:B------:R-:W-:Y:S01]  /*14080*/  IMAD.MOV.U32 R8, RZ, RZ, R10 ;  /* 0x000000ffff087224 */ /* 0x000fe200078e000a */
[----:B------:R-:W-:Y:S02]  /*14090*/  MOV R5, 0x1 ;  /* 0x0000000100057802 */ /* 0x000fe40000000f00 */
[----:B------:R-:W-:Y:S02]  /*140a0*/  MOV R6, 0x140c0 ;  /* 0x000140c000067802 */ /* 0x000fe40000000f00 */
[----:B-1----:R-:W-:Y:S05]  /*140b0*/  CALL.REL.NOINC `($__internal_86_$__cuda_sm70_shflsync_bfly_p) ;  /* 0x00000ea000007944 */ /* 0x002fea0003c00000 */
[----:B--2---:R-:W-:Y:S01]  /*140c0*/  FADD.FTZ R7, R10, R5 ;  /* 0x000000050a077221 */ /* 0x004fe20000010000 */
[----:B-1----:R-:W-:Y:S02]  /*140d0*/  MOV R8, R238 ;  /* 0x000000ee00087202 */ /* 0x002fe40000000f00 */
[----:B------:R-:W-:Y:S02]  /*140e0*/  MOV R5, 0x2 ;  /* 0x0000000200057802 */ /* 0x000fe40000000f00 */
[----:B------:R-:W-:-:S02]  /*140f0*/  MOV R6, 0x14110 ;  /* 0x0001411000067802 */ /* 0x000fc40000000f00 */
[----:B------:R-:W-:Y:S05]  /*14100*/  CALL.REL.NOINC `($__internal_86_$__cuda_sm70_shflsync_bfly_p) ;  /* 0x00000e5000007944 */ /* 0x000fea0003c00000 */
[----:B-12---:R-:W-:Y:S01]  /*14110*/  FADD.FTZ R8, R238, R5 ;  /* 0x00000005ee087221 */ /* 0x006fe20000010000 */
[----:B------:R-:W-:-:S02]  /*14120*/  MOV R5, 0x1 ;  /* 0x0000000100057802 */ /* 0x000fc40000000f00 */
[----:B------:R-:W-:Y:S02]  /*14130*/  MOV R6, 0x14150 ;  /* 0x0001415000067802 */ /* 0x000fe40000000f00 */
[----:B------:R-:W-:Y:S05]  /*14140*/  CALL.REL.NOINC `($__internal_86_$__cuda_sm70_shflsync_bfly_p) ;  /* 0x00000e1000007944 */ /* 0x000fea0003c00000 */
[----:B-12---:R-:W-:Y:S05]  /*14150*/  BRA `(.L_x_4240) ;  /* 0xffffb02000007947 */ /* 0x006fea000383ffff */
.L_x_4174:
[----:B--234-:R-:W-:Y:S01]  /*14160*/  IMAD.MOV.U32 R5, RZ, RZ, R9 ;  /* 0x000000ffff057224 */ /* 0x01cfe200078e0009 */
[----:B------:R-:W-:Y:S01]  /*14170*/  MOV R4, RZ ;  /* 0x000000ff00047202 */ /* 0x000fe20000000f00 */
[----:B------:R-:W-:Y:S01]  /*14180*/  IMAD.MOV.U32 R2, RZ, RZ, 0x181f ;  /* 0x0000181fff027424 */ /* 0x000fe200078e00ff */
[----:B------:R-:W-:Y:S02]  /*14190*/  MOV R0, 0x141b0 ;  /* 0x000141b000007802 */ /* 0x000fe40000000f00 */
[----:B-1----:R-:W-:Y:S05]  /*141a0*/  CALL.REL.NOINC `($__internal_87_$__cuda_sm70_shflsync_idx_p) ;  /* 0x00000e0000007944 */ /* 0x002fea0003c00000 */
[----:B--2---:R-:W-:Y:S01]  /*141b0*/  MOV R11, R2 ;  /* 0x00000002000b7202 */ /* 0x004fe20000000f00 */
[----:B-1----:R-:W-:Y:S05]  /*141c0*/  BRA `(.L_x_4241) ;  /* 0xffffc66000007947 */ /* 0x002fea000383ffff */
.L_x_4175:
[----:B------:R-:W-:Y:S01]  /*141d0*/  IMAD.MOV.U32 R5, RZ, RZ, R10 ;  /* 0x000000ffff057224 */ /* 0x000fe200078e000a */
[----:B------:R-:W-:Y:S01]  /*141e0*/  MOV R4, RZ ;  /* 0x000000ff00047202 */ /* 0x000fe20000000f00 */
[----:B------:R-:W-:Y:S01]  /*141f0*/  IMAD.MOV.U32 R2, RZ, RZ, 0x181f ;  /* 0x0000181fff027424 */ /* 0x000fe200078e00ff */
[----:B------:R-:W-:Y:S02]  /*14200*/  MOV R0, 0x14220 ;  /* 0x0001422000007802 */ /* 0x000fe40000000f00 */
[----:B-123--:R-:W-:Y:S05]  /*14210*/  CALL.REL.NOINC `($__internal_87_$__cuda_sm70_shflsync_idx_p) ;  /* 0x00000d9000007944 */ /* 0x00efea0003c00000 */
[----:B-12---:R-:W-:Y:S05]  /*14220*/  BRA `(.L_x_4242) ;  /* 0xffffc62000007947 */ /* 0x006fea000383ffff */
.L_x_4178:
[----:B--2---:R-:W-:Y:S01]  /*14230*/  IMAD.MOV.U32 R5, RZ, RZ, R9 ;  /* 0x000000ffff057224 */ /* 0x004fe200078e0009 */
[----:B------:R-:W-:Y:S01]  /*14240*/  MOV R4, 0x1 ;  /* 0x0000000100047802 */ /* 0x000fe20000000f00 */
[----:B------:R-:W-:Y:S01]  /*14250*/  IMAD.MOV.U32 R2, RZ, RZ, 0x181f ;  /* 0x0000181fff027424 */ /* 0x000fe200078e00ff */
[----:B------:R-:W-:-:S02]  /*14260*/  MOV R0, 0x14280 ;  /* 0x0001428000007802 */ /* 0x000fc40000000f00 */
[----:B-1-34-:R-:W-:Y:S05]  /*14270*/  CALL.REL.NOINC `($__internal_87_$__cuda_sm70_shflsync_idx_p) ;  /* 0x00000d3000007944 */ /* 0x01afea0003c00000 */
[----:B--2---:R-:W-:Y:S01]  /*14280*/  IMAD.MOV.U32 R11, RZ, RZ, R2 ;  /* 0x000000ffff0b7224 */ /* 0x004fe200078e0002 */
[----:B-1----:R-:W-:Y:S01]  /*14290*/  MOV R4, 0x1 ;  /* 0x0000000100047802 */ /* 0x002fe20000000f00 */
[----:B------:R-:W-:Y:S01]  /*142a0*/  IMAD.MOV.U32 R5, RZ, RZ, R10 ;  /* 0x000000ffff057224 */ /* 0x000fe200078e000a */
[----:B------:R-:W-:-:S02]  /*142b0*/  MOV R2, 0x181f ;  /* 0x0000181f00027802 */ /* 0x000fc40000000f00 */
[----:B------:R-:W-:Y:S02]  /*142c0*/  MOV R0, 0x142e0 ;  /* 0x000142e000007802 */ /* 0x000fe40000000f00 */
[----:B------:R-:W-:Y:S05]  /*142d0*/  CALL.REL.NOINC `($__internal_87_$__cuda_sm70_shflsync_idx_p) ;  /* 0x00000cd000007944 */ /* 0x000fea0003c00000 */
[----:B-12---:R-:W-:Y:S05]  /*142e0*/  BRA `(.L_x_4243) ;  /* 0xffffc69000007947 */ /* 0x006fea000383ffff */
.L_x_4181:
[----:B-1----:R-:W-:Y:S01]  /*142f0*/  IMAD.MOV.U32 R5, RZ, RZ, R9 ;  /* 0x000000ffff057224 */ /* 0x002fe200078e0009 */
[----:B------:R-:W-:Y:S01]  /*14300*/  MOV R4, 0x2 ;  /* 0x0000000200047802 */ /* 0x000fe20000000f00 */
[----:B--2---:R-:W-:Y:S01]  /*14310*/  IMAD.MOV.U32 R2, RZ, RZ, 0x181f ;  /* 0x0000181fff027424 */ /* 0x004fe200078e00ff */
[----:B------:R-:W-:Y:S02]  /*14320*/  MOV R0, 0x14340 ;  /* 0x0001434000007802 */ /* 0x000fe40000000f00 */
[----:B---34-:R-:W-:Y:S05]  /*14330*/  CALL.REL.NOINC `($__internal_87_$__cuda_sm70_shflsync_idx_p) ;  /* 0x00000c7000007944 */ /* 0x018fea0003c00000 */
[----:B--2---:R-:W-:Y:S01]  /*14340*/  MOV R11, R2 ;  /* 0x00000002000b7202 */ /* 0x004fe20000000f00 */
[----:B-1----:R-:W-:Y:S05]  /*14350*/  BRA `(.L_x_4244) ;  /* 0xffffc75000007947 */ /* 0x002fea000383ffff */
.L_x_4182:
[----:B-1----:R-:W-:Y:S01]  /*14360*/  IMAD.MOV.U32 R5, RZ, RZ, R10 ;  /* 0x000000ffff057224 */ /* 0x002fe200078e000a */
[----:B------:R-:W-:Y:S01]  /*14370*/  MOV R4, 0x2 ;  /* 0x0000000200047802 */ /* 0x000fe20000000f00 */
[----:B--2---:R-:W-:Y:S01]  /*14380*/  IMAD.MOV.U32 R2, RZ, RZ, 0x181f ;  /* 0x0000181fff027424 */ /* 0x004fe200078e00ff */
[----:B------:R-:W-:Y:S02]  /*14390*/  MOV R0, 0x143b0 ;  /* 0x000143b000007802 */ /* 0x000fe40000000f00 */
[----:B---34-:R-:W-:Y:S05]  /*143a0*/  CALL.REL.NOINC `($__internal_87_$__cuda_sm70_shflsync_idx_p) ;  /* 0x00000c0000007944 */ /* 0x018fea0003c00000 */
[----:B-12---:R-:W-:Y:S05]  /*143b0*/  BRA `(.L_x_4245) ;  /* 0xffffc71000007947 */ /* 0x006fea000383ffff */
.L_x_4185:
[----:B-1----:R-:W-:Y:S01]  /*143c0*/  IMAD.MOV.U32 R5, RZ, RZ, R9 ;  /* 0x000000ffff057224 */ /* 0x002fe200078e0009 */
[----:B------:R-:W-:Y:S01]  /*143d0*/  MOV R4, 0x3 ;  /* 0x0000000300047802 */ /* 0x000fe20000000f00 */
[----:B----4-:R-:W-:Y:S01]  /*143e0*/  IMAD.MOV.U32 R2, RZ, RZ, 0x181f ;  /* 0x0000181fff027424 */ /* 0x010fe200078e00ff */
[----:B------:R-:W-:-:S02]  /*143f0*/  MOV R0, 0x14410 ;  /* 0x0001441000007802 */ /* 0x000fc40000000f00 */
[----:B--23--:R-:W-:Y:S05]  /*14400*/  CALL.REL.NOINC `($__internal_87_$__cuda_sm70_shflsync_idx_p) ;  /* 0x00000ba000007944 */ /* 0x00cfea0003c00000 */
[----:B--2---:R-:W-:Y:S01]  /*14410*/  IMAD.MOV.U32 R9, RZ, RZ, R2 ;  /* 0x000000ffff097224 */ /* 0x004fe200078e0002 */
[----:B-1----:R-:W-:Y:S01]  /*14420*/  MOV R4, 0x3 ;  /* 0x0000000300047802 */ /* 0x002fe20000000f00 */
[----:B------:R-:W-:Y:S01]  /*14430*/  IMAD.MOV.U32 R5, RZ, RZ, R10 ;  /* 0x000000ffff057224 */ /* 0x000fe200078e000a */
[----:B------:R-:W-:-:S02]  /*14440*/  MOV R2, 0x181f ;  /* 0x0000181f00027802 */ /* 0x000fc40000000f00 */
[----:B------:R-:W-:Y:S02]  /*14450*/  MOV R0, 0x14470 ;  /* 0x0001447000007802 */ /* 0x000fe40000000f00 */
[----:B------:R-:W-:Y:S05]  /*14460*/  CALL.REL.NOINC `($__internal_87_$__cuda_sm70_shflsync_idx_p) ;  /* 0x00000b4000007944 */ /* 0x000fea0003c00000 */
[----:B-12---:R-:W-:Y:S05]  /*14470*/  BRA `(.L_x_4246) ;  /* 0xffffc79000007947 */ /* 0x006fea000383ffff */
.L_x_4187:
[----:B------:R-:W-:Y:S01]  /*14480*/  IMAD.MOV.U32 R5, RZ, RZ, R151 ;  /* 0x000000ffff057224 */ /* 0x000fe200078e0097 */
[----:B------:R-:W-:Y:S01]  /*14490*/  MOV R4, RZ ;  /* 0x000000ff00047202 */ /* 0x000fe20000000f00 */
[----:B------:R-:W-:Y:S01]  /*144a0*/  IMAD.MOV.U32 R2, RZ, RZ, 0x1c1f ;  /* 0x00001c1fff027424 */ /* 0x000fe200078e00ff */
[----:B------:R-:W-:Y:S02]  /*144b0*/  MOV R0, 0x144d0 ;  /* 0x000144d000007802 */ /* 0x000fe40000000f00 */
[----:B------:R-:W-:Y:S05]  /*144c0*/  CALL.REL.NOINC `($__internal_87_$__cuda_sm70_shflsync_idx_p) ;  /* 0x00000ae000007944 */ /* 0x000fea0003c00000 */
[----:B--2---:R-:W-:Y:S01]  /*144d0*/  MOV R153, R2 ;  /* 0x0000000200997202 */ /* 0x004fe20000000f00 */
[----:B-1----:R-:W-:Y:S05]  /*144e0*/  BRA `(.L_x_4247) ;  /* 0xffffca3000007947 */ /* 0x002fea000383ffff */
.L_x_4188:
[----:B------:R-:W-:Y:S01]  /*144f0*/  IMAD.MOV.U32 R5, RZ, RZ, R152 ;  /* 0x000000ffff057224 */ /* 0x000fe200078e0098 */
[----:B------:R-:W-:Y:S01]  /*14500*/  MOV R4, RZ ;  /* 0x000000ff00047202 */ /* 0x000fe20000000f00 */
[----:B------:R-:W-:Y:S01]  /*14510*/  IMAD.MOV.U32 R2, RZ, RZ, 0x1c1f ;  /* 0x00001c1fff027424 */ /* 0x000fe200078e00ff */
[----:B------:R-:W-:Y:S02]  /*14520*/  MOV R0, 0x14540 ;  /* 0x0001454000007802 */ /* 0x000fe40000000f00 */
[----:B-12---:R-:W-:Y:S05]  /*14530*/  CALL.REL.NOINC `($__internal_87_$__cuda_sm70_shflsync_idx_p) ;  /* 0x00000a7000007944 */ /* 0x006fea0003c00000 */
[----:B-12---:R-:W-:Y:S05]  /*14540*/  BRA `(.L_x_4248) ;  /* 0xffffc9f000007947 */ /* 0x006fea000383ffff */
.L_x_4191:
[----:B----4-:R-:W-:Y:S01]  /*14550*/  IMAD.MOV.U32 R5, RZ, RZ, R151 ;  /* 0x000000ffff057224 */ /* 0x010fe200078e0097 */
[----:B------:R-:W-:Y:S01]  /*14560*/  MOV R4, 0x1 ;  /* 0x0000000100047802 */ /* 0x000fe20000000f00 */
[----:B------:R-:W-:Y:S01]  /*14570*/  IMAD.MOV.U32 R2, RZ, RZ, 0x1c1f ;  /* 0x00001c1fff027424 */ /* 0x000fe200078e00ff */
[----:B------:R-:W-:-:S02]  /*14580*/  MOV R0, 0x145a0 ;  /* 0x000145a000007802 */ /* 0x000fc40000000f00 */
[----:B-123--:R-:W-:Y:S05]  /*14590*/  CALL.REL.NOINC `($__internal_87_$__cuda_sm70_shflsync_idx_p) ;  /* 0x00000a1000007944 */ /* 0x00efea0003c00000 */
[----:B--2---:R-:W-:Y:S01]  /*145a0*/  IMAD.MOV.U32 R151, RZ, RZ, R2 ;  /* 0x000000ffff977224 */ /* 0x004fe200078e0002 */
[----:B-1----:R-:W-:Y:S01]  /*145b0*/  MOV R4, 0x1 ;  /* 0x0000000100047802 */ /* 0x002fe20000000f00 */
[----:B------:R-:W-:Y:S01]  /*145c0*/  IMAD.MOV.U32 R5, RZ, RZ, R152 ;  /* 0x000000ffff057224 */ /* 0x000fe200078e0098 */
[----:B------:R-:W-:-:S02]  /*145d0*/  MOV R2, 0x1c1f ;  /* 0x00001c1f00027802 */ /* 0x000fc40000000f00 */
[----:B------:R-:W-:Y:S02]  /*145e0*/  MOV R0, 0x14600 ;  /* 0x0001460000007802 */ /* 0x000fe40000000f00 */
[----:B------:R-:W-:Y:S05]  /*145f0*/  CALL.REL.NOINC `($__internal_87_$__cuda_sm70_shflsync_idx_p) ;  /* 0x000009b000007944 */ /* 0x000fea0003c00000 */
[----:B-12---:R-:W-:Y:S05]  /*14600*/  BRA `(.L_x_4249) ;  /* 0xffffd28000007947 */ /* 0x006fea000383ffff */
.L_x_4195:
[----:B------:R-:W-:Y:S01]  /*14610*/  IMAD.MOV.U32 R5, RZ, RZ, R10 ;  /* 0x000000ffff057224 */ /* 0x000fe200078e000a */
[----:B------:R-:W-:Y:S01]  /*14620*/  MOV R4, RZ ;  /* 0x000000ff00047202 */ /* 0x000fe20000000f00 */
[----:B------:R-:W-:Y:S01]  /*14630*/  IMAD.MOV.U32 R2, RZ, RZ, 0x181f ;  /* 0x0000181fff027424 */ /* 0x000fe200078e00ff */
[----:B------:R-:W-:Y:S02]  /*14640*/  MOV R0, 0x14660 ;  /* 0x0001466000007802 */ /* 0x000fe40000000f00 */
[----:B-1----:R-:W-:Y:S05]  /*14650*/  CALL.REL.NOINC `($__internal_87_$__cuda_sm70_shflsync_idx_p) ;  /* 0x0000095000007944 */ /* 0x002fea0003c00000 */
[----:B--2---:R-:W-:Y:S01]  /*14660*/  MOV R11, R2 ;  /* 0x00000002000b7202 */ /* 0x004fe20000000f00 */
[----:B-1----:R-:W-:Y:S05]  /*14670*/  BRA `(.L_x_4250) ;  /* 0xffffdf1000007947 */ /* 0x002fea000383ffff */
.L_x_4196:
[----:B------:R-:W-:Y:S01]  /*14680*/  IMAD.MOV.U32 R5, RZ, RZ, R9 ;  /* 0x000000ffff057224 */ /* 0x000fe200078e0009 */
[----:B------:R-:W-:Y:S01]  /*14690*/  MOV R4, RZ ;  /* 0x000000ff00047202 */ /* 0x000fe20000000f00 */
[----:B------:R-:W-:Y:S01]  /*146a0*/  IMAD.MOV.U32 R2, RZ, RZ, 0x181f ;  /* 0x0000181fff027424 */ /* 0x000fe200078e00ff */
[----:B------:R-:W-:Y:S02]  /*146b0*/  MOV R0, 0x146d0 ;  /* 0x000146d000007802 */ /* 0x000fe40000000f00 */
[----:B-123--:R-:W-:Y:S05]  /*146c0*/  CALL.REL.NOINC `($__internal_87_$__cuda_sm70_shflsync_idx_p) ;  /* 0x000008e000007944 */ /* 0x00efea0003c00000 */
[----:B-12---:R-:W-:Y:S05]  /*146d0*/  BRA `(.L_x_4251) ;  /* 0xffffded000007947 */ /* 0x006fea000383ffff */
.L_x_4199:
        /* <DEDUP_REMOVED lines=12> */
.L_x_4202:
[----:B-1----:R-:W-:Y:S01]  /*147a0*/  IMAD.MOV.U32 R5, RZ, RZ, R10 ;  /* 0x000000ffff057224 */ /* 0x002fe200078e000a */
[----:B------:R-:W-:Y:S01]  /*147b0*/  MOV R4, 0x2 ;  /* 0x0000000200047802 */ /* 0x000fe20000000f00 */
[----:B------:R-:W-:Y:S01]  /*147c0*/  IMAD.MOV.U32 R2, RZ, RZ, 0x181f ;  /* 0x0000181fff027424 */ /* 0x000fe200078e00ff */
[----:B------:R-:W-:Y:S02]  /*147d0*/  MOV R0, 0x147f0 ;  /* 0x000147f000007802 */ /* 0x000fe40000000f00 */
[----:B--234-:R-:W-:Y:S05]  /*147e0*/  CALL.REL.NOINC `($__internal_87_$__cuda_sm70_shflsync_idx_p) ;  /* 0x000007c000007944 */ /* 0x01cfea0003c00000 */
[----:B--2---:R-:W-:Y:S01]  /*147f0*/  MOV R11, R2 ;  /* 0x00000002000b7202 */ /* 0x004fe20000000f00 */
[----:B-1----:R-:W-:Y:S05]  /*14800*/  BRA `(.L_x_4253) ;  /* 0xffffe01000007947 */ /* 0x002fea000383ffff */
.L_x_4203:
[----:B-1----:R-:W-:Y:S01]  /*14810*/  IMAD.MOV.U32 R5, RZ, RZ, R9 ;  /* 0x000000ffff057224 */ /* 0x002fe200078e0009 */
[----:B------:R-:W-:Y:S01]  /*14820*/  MOV R4, 0x2 ;  /* 0x0000000200047802 */ /* 0x000fe20000000f00 */
[----:B------:R-:W-:Y:S01]  /*14830*/  IMAD.MOV.U32 R2, RZ, RZ, 0x181f ;  /* 0x0000181fff027424 */ /* 0x000fe200078e00ff */
[----:B------:R-:W-:Y:S02]  /*14840*/  MOV R0, 0x14860 ;  /* 0x0001486000007802 */ /* 0x000fe40000000f00 */
[----:B--234-:R-:W-:Y:S05]  /*14850*/  CALL.REL.NOINC `($__internal_87_$__cuda_sm70_shflsync_idx_p) ;  /* 0x0000075000007944 */ /* 0x01cfea0003c00000 */
[----:B-12---:R-:W-:Y:S05]  /*14860*/  BRA `(.L_x_4254) ;  /* 0xffffdfd000007947 */ /* 0x006fea000383ffff */
.L_x_4206:
        /* <DEDUP_REMOVED lines=12> */
.L_x_4208:
[----:B------:R-:W-:Y:S01]  /*14930*/  IMAD.MOV.U32 R5, RZ, RZ, R3 ;  /* 0x000000ffff057224 */ /* 0x000fe200078e0003 */
[----:B------:R-:W-:Y:S01]  /*14940*/  MOV R4, RZ ;  /* 0x000000ff00047202 */ /* 0x000fe20000000f00 */
[----:B--23--:R-:W-:Y:S01]  /*14950*/  IMAD.MOV.U32 R2, RZ, RZ, 0x1f ;  /* 0x0000001fff027424 */ /* 0x00cfe200078e00ff */
[----:B------:R-:W-:Y:S02]  /*14960*/  MOV R0, 0x14980 ;  /* 0x0001498000007802 */ /* 0x000fe40000000f00 */
[----:B------:R-:W-:Y:S05]  /*14970*/  CALL.REL.NOINC `($__internal_87_$__cuda_sm70_shflsync_idx_p) ;  /* 0x0000063000007944 */ /* 0x000fea0003c00000 */
[----:B--2---:R-:W-:Y:S01]  /*14980*/  MOV R9, R2 ;  /* 0x0000000200097202 */ /* 0x004fe20000000f00 */
[----:B-1----:R-:W-:Y:S05]  /*14990*/  BRA `(.L_x_4256) ;  /* 0xffffe19000007947 */ /* 0x002fea000383ffff */
.L_x_4209:
[----:B------:R-:W-:Y:S01]  /*149a0*/  IMAD.MOV.U32 R5, RZ, RZ, R3 ;  /* 0x000000ffff057224 */ /* 0x000fe200078e0003 */
[----:B------:R-:W-:Y:S01]  /*149b0*/  MOV R4, 0x1 ;  /* 0x0000000100047802 */ /* 0x000fe20000000f00 */
[----:B--2---:R-:W-:Y:S01]  /*149c0*/  IMAD.MOV.U32 R2, RZ, RZ, 0x1f ;  /* 0x0000001fff027424 */ /* 0x004fe200078e00ff */
[----:B------:R-:W-:Y:S02]  /*149d0*/  MOV R0, 0x149f0 ;  /* 0x000149f000007802 */ /* 0x000fe40000000f00 */
[----:B-1-3--:R-:W-:Y:S05]  /*149e0*/  CALL.REL.NOINC `($__internal_87_$__cuda_sm70_shflsync_idx_p) ;  /* 0x000005c000007944 */ /* 0x00afea0003c00000 */
[----:B--2---:R-:W-:Y:S01]  /*149f0*/  MOV R3, R2 ;  /* 0x0000000200037202 */ /* 0x004fe20000000f00 */
[----:B-1----:R-:W-:Y:S05]  /*14a00*/  BRA `(.L_x_4257) ;  /* 0xffffe14000007947 */ /* 0x002fea000383ffff */
.L_x_4210:
[----:B------:R-:W-:Y:S02]  /*14a10*/  MOV R2, 0x1 ;  /* 0x0000000100027802 */ /* 0x000fe40000000f00 */
[----:B------:R-:W-:-:S02]  /*14a20*/  MOV R0, 0x14a40 ;  /* 0x00014a4000007802 */ /* 0x000fc40000000f00 */
[----:B-1-3--:R-:W-:Y:S05]  /*14a30*/  CALL.REL.NOINC `($__internal_88_$__cuda_sm70_shflsync_up_p) ;  /* 0x000005c000007944 */ /* 0x00afea0003c00000 */
[----:B-12---:R-:W-:Y:S05]  /*14a40*/  BRA `(.L_x_4258) ;  /* 0xffffe22000007947 */ /* 0x006fea000383ffff */
.L_x_4211:
[----:B------:R-:W-:Y:S02]  /*14a50*/  MOV R2, 0x2 ;  /* 0x0000000200027802 */ /* 0x000fe40000000f00 */
[----:B------:R-:W-:-:S02]  /*14a60*/  MOV R0, 0x14a80 ;  /* 0x00014a8000007802 */ /* 0x000fc40000000f00 */
[----:B-1-3--:R-:W-:Y:S05]  /*14a70*/  CALL.REL.NOINC `($__internal_88_$__cuda_sm70_shflsync_up_p) ;  /* 0x0000058000007944 */ /* 0x00afea0003c00000 */
        /* <DEDUP_REMOVED lines=23> */
.L_x_4215:
[----:B--2---:R-:W-:Y:S01]  /*14bf0*/  IMAD.MOV.U32 R11, RZ, RZ, R3 ;  /* 0x000000ffff0b7224 */ /* 0x004fe200078e0003 */
[----:B------:R-:W-:Y:S02]  /*14c00*/  MOV R2, 0x1 ;  /* 0x0000000100027802 */ /* 0x000fe40000000f00 */
[----:B------:R-:W-:Y:S02]  /*14c10*/  MOV R0, 0x14c30 ;  /* 0x00014c3000007802 */ /* 0x000fe40000000f00 */
[----:B------:R-:W-:Y:S05]  /*14c20*/  CALL.REL.NOINC `($__internal_88_$__cuda_sm70_shflsync_up_p) ;  /* 0x000003d000007944 */ /* 0x000fea0003c00000 */
[----:B-12---:R-:W-:Y:S05]  /*14c30*/  BRA `(.L_x_4260) ;  /* 0xffffe28000007947 */ /* 0x006fea000383ffff */
.L_x_4216:
[----:B--2---:R-:W-:Y:S01]  /*14c40*/  IMAD.MOV.U32 R11, RZ, RZ, R3 ;  /* 0x000000ffff0b7224 */ /* 0x004fe200078e0003 */
        /* <DEDUP_REMOVED lines=26> */
.L_x_4218:
[----:B------:R-:W-:Y:S02]  /*14df0*/  SEL R2, RZ, 0x1, P0 ;  /* 0x00000001ff027807 */ /* 0x000fe40000000000 */
[----:B------:R-:W-:Y:S02]  /*14e00*/  MOV R0, 0x14e20 ;  /* 0x00014e2000007802 */ /* 0x000fe40000000f00 */
[----:B--2---:R-:W-:Y:S05]  /*14e10*/  CALL.REL.NOINC `($__internal_89_$__cuda_sm70_votesync_ballot) ;  /* 0x0000023000007944 */ /* 0x004fea0003c00000 */
[----:B------:R-:W-:Y:S05]  /*14e20*/  BRA `(.L_x_4262) ;  /* 0xffffe22000007947 */ /* 0x000fea000383ffff */
.L_x_4219:
[----:B------:R-:W-:Y:S01]  /*14e30*/  IMAD.MOV.U32 R5, RZ, RZ, R193 ;  /* 0x000000ffff057224 */ /* 0x000fe200078e00c1 */
[----:B------:R-:W-:Y:S01]  /*14e40*/  MOV R4, R14 ;  /* 0x0000000e00047202 */ /* 0x000fe20000000f00 */
[----:B------:R-:W-:Y:S01]  /*14e50*/  IMAD.MOV.U32 R2, RZ, RZ, 0x1f ;  /* 0x0000001fff027424 */ /* 0x000fe200078e00ff */
[----:B------:R-:W-:Y:S02]  /*14e60*/  MOV R0, 0x14e80 ;  /* 0x00014e8000007802 */ /* 0x000fe40000000f00 */
[----:B--2---:R-:W-:Y:S05]  /*14e70*/  CALL.REL.NOINC `($__internal_87_$__cuda_sm70_shflsync_idx_p) ;  /* 0x0000013000007944 */ /* 0x004fea0003c00000 */
[----:B--2---:R-:W-:Y:S01]  /*14e80*/  IMAD.MOV.U32 R193, RZ, RZ, R2 ;  /* 0x000000ffffc17224 */ /* 0x004fe200078e0002 */
[----:B-1----:R-:W-:Y:S01]  /*14e90*/  MOV R4, R14 ;  /* 0x0000000e00047202 */ /* 0x002fe20000000f00 */
[----:B------:R-:W-:Y:S01]  /*14ea0*/  IMAD.MOV.U32 R5, RZ, RZ, R12 ;  /* 0x000000ffff057224 */ /* 0x000fe200078e000c */
[----:B------:R-:W-:Y:S02]  /*14eb0*/  MOV R2, 0x1f ;  /* 0x0000001f00027802 */ /* 0x000fe40000000f00 */
[----:B------:R-:W-:-:S02]  /*14ec0*/  MOV R0, 0x14ee0 ;  /* 0x00014ee000007802 */ /* 0x000fc40000000f00 */
[----:B------:R-:W-:Y:S05]  /*14ed0*/  CALL.REL.NOINC `($__internal_87_$__cuda_sm70_shflsync_idx_p) ;  /* 0x000000d000007944 */ /* 0x000fea0003c00000 */
[----:B--2---:R-:W-:Y:S01]  /*14ee0*/  MOV R3, R2 ;  /* 0x0000000200037202 */ /* 0x004fe20000000f00 */
[----:B-1----:R-:W-:Y:S05]  /*14ef0*/  BRA `(.L_x_4263) ;  /* 0xffffe1a000007947 */ /* 0x002fea000383ffff */
.L_x_4222:
[----:B------:R-:W-:Y:S01]  /*14f00*/  IMAD.MOV.U32 R5, RZ, RZ, R11 ;  /* 0x000000ffff057224 */ /* 0x000fe200078e000b */
[----:B------:R-:W-:-:S02]  /*14f10*/  MOV R2, 0x1f ;  /* 0x0000001f00027802 */ /* 0x000fc40000000f00 */
[----:B------:R-:W-:Y:S02]  /*14f20*/  MOV R0, 0x14f40 ;  /* 0x00014f4000007802 */ /* 0x000fe40000000f00 */
[----:B-1234-:R-:W-:Y:S05]  /*14f30*/  CALL.REL.NOINC `($__internal_87_$__cuda_sm70_shflsync_idx_p) ;  /* 0x0000007000007944 */ /* 0x01efea0003c00000 */
[----:B--2---:R-:W-:Y:S01]  /*14f40*/  MOV R13, R2 ;  /* 0x00000002000d7202 */ /* 0x004fe20000000f00 */
[----:B-1----:R-:W-:Y:S05]  /*14f50*/  BRA `(.L_x_4221) ;  /* 0xffffe1a000007947 */ /* 0x002fea000383ffff */
        .weak           $__internal_86_$__cuda_sm70_shflsync_bfly_p
        .type           $__internal_86_$__cuda_sm70_shflsync_bfly_p,@function
        .size           $__internal_86_$__cuda_sm70_shflsync_bfly_p,($__internal_87_$__cuda_sm70_shflsync_idx_p - $__internal_86_$__cuda_sm70_shflsync_bfly_p)
$__internal_86_$__cuda_sm70_shflsync_bfly_p:
[----:B------:R-:W-:Y:S01]  /*14f60*/  MOV R12, R6 ;  /* 0x00000006000c7202 */ /* 0x000fe20000000f00 */
[----:B------:R-:W-:Y:S04]  /*14f70*/  WARPSYNC R3 ;  /* 0x0000000300007348 */ /* 0x000fe80003800000 */
[----:B------:R-:W-:Y:S01]  /*14f80*/  MOV R13, 0x0 ;  /* 0x00000000000d7802 */ /* 0x000fe20000000f00 */
[----:B------:R1:W2:Y:S03]  /*14f90*/  SHFL.BFLY PT, R5, R8, R5, R4 ;  /* 0x0c00000508057389 */ /* 0x0002a600000e0004 */
[----:B------:R-:W-:Y:S05]  /*14fa0*/  RET.REL.NODEC R12 `(_ZN7cutlass13device_kernelIN5flash19enable_sm80_to_sm89INS1_16FlashAttnFwdSm80INS1_25CollectiveMainloopFwdSm80ILi8ELi2ELb0EN4cute5tupleIJNS5_1CILi128EEENS7_ILi64EEENS7_ILi192EEEEEELi192ENS_10bfloat16_tEfNS_4arch4Sm80ELb0ELb1ELb0ELb1ELb0ELb0ELb1ELb1EEENS1_21CollectiveEpilogueFwdINS6_IJS8_SA_S9_EEENS6_IJNS7_ILi1EEESI_SI_EEESC_SE_Li256ELb1ELb1ELb1ELb0EEENS1_36VarlenDynamicPersistentTileSchedulerILi128ELi64ELi256ELi256ELb1ELb1ELb0ELb1ELb0ELb1EEEEEEEEEvNT_6ParamsE) ;  /* 0xfffeb0500c007950 */ /* 0x000fea0003c3ffff */
        .weak           $__internal_87_$__cuda_sm70_shflsync_idx_p
        .type           $__internal_87_$__cuda_sm70_shflsync_idx_p,@function
        .size           $__internal_87_$__cuda_sm70_shflsync_idx_p,($__internal_88_$__cuda_sm70_shflsync_up_p - $__internal_87_$__cuda_sm70_shflsync_idx_p)
$__internal_87_$__cuda_sm70_shflsync_idx_p:
[----:B------:R-:W-:Y:S01]  /*14fb0*/  MOV R6, R0 ;  /* 0x0000000000067202 */ /* 0x000fe20000000f00 */
[----:B------:R-:W-:Y:S04]  /*14fc0*/  WARPSYNC R197 ;  /* 0x000000c500007348 */ /* 0x000fe80003800000 */
[----:B------:R-:W-:Y:S01]  /*14fd0*/  MOV R7, 0x0 ;  /* 0x0000000000077802 */ /* 0x000fe20000000f00 */
[----:B------:R1:W2:Y:S03]  /*14fe0*/  SHFL.IDX PT, R2, R5, R4, R2 ;  /* 0x0000000405027389 */ /* 0x0002a600000e0002 */
[----:B------:R-:W-:Y:S05]  /*14ff0*/  RET.REL.NODEC R6 `(_ZN7cutlass13device_kernelIN5flash19enable_sm80_to_sm89INS1_16FlashAttnFwdSm80INS1_25CollectiveMainloopFwdSm80ILi8ELi2ELb0EN4cute5tupleIJNS5_1CILi128EEENS7_ILi64EEENS7_ILi192EEEEEELi192ENS_10bfloat16_tEfNS_4arch4Sm80ELb0ELb1ELb0ELb1ELb0ELb0ELb1ELb1EEENS1_21CollectiveEpilogueFwdINS6_IJS8_SA_S9_EEENS6_IJNS7_ILi1EEESI_SI_EEESC_SE_Li256ELb1ELb1ELb1ELb0EEENS1_36VarlenDynamicPersistentTileSchedulerILi128ELi64ELi256ELi256ELb1ELb1ELb0ELb1ELb0ELb1EEEEEEEEEvNT_6ParamsE) ;  /* 0xfffeb00006007950 */ /* 0x000fea0003c3ffff */
        .weak           $__internal_88_$__cuda_sm70_shflsync_up_p
        .type           $__internal_88_$__cuda_sm70_shflsync_up_p,@function
        .size           $__internal_88_$__cuda_sm70_shflsync_up_p,($__internal_89_$__cuda_sm70_votesync_ballot - $__internal_88_$__cuda_sm70_shflsync_up_p)
$__internal_88_$__cuda_sm70_shflsync_up_p:
[----:B------:R-:W-:Y:S01]  /*15000*/  MOV R4, R0 ;  /* 0x0000000000047202 */ /* 0x000fe20000000f00 */
[----:B------:R-:W-:Y:S04]  /*15010*/  WARPSYNC R200 ;  /* 0x000000c800007348 */ /* 0x000fe80003800000 */
[----:B------:R-:W-:Y:S01]  /*15020*/  MOV R5, 0x0 ;  /* 0x0000000000057802 */ /* 0x000fe20000000f00 */
[----:B------:R1:W2:Y:S03]  /*15030*/  SHFL.UP PT, R2, R11, R2, R201 ;  /* 0x040000020b027389 */ /* 0x0002a600000e00c9 */
[----:B------:R-:W-:Y:S05]  /*15040*/  RET.REL.NODEC R4 `(_ZN7cutlass13device_kernelIN5flash19enable_sm80_to_sm89INS1_16FlashAttnFwdSm80INS1_25CollectiveMainloopFwdSm80ILi8ELi2ELb0EN4cute5tupleIJNS5_1CILi128EEENS7_ILi64EEENS7_ILi192EEEEEELi192ENS_10bfloat16_tEfNS_4arch4Sm80ELb0ELb1ELb0ELb1ELb0ELb0ELb1ELb1EEENS1_21CollectiveEpilogueFwdINS6_IJS8_SA_S9_EEENS6_IJNS7_ILi1EEESI_SI_EEESC_SE_Li256ELb1ELb1ELb1ELb0EEENS1_36VarlenDynamicPersistentTileSchedulerILi128ELi64ELi256ELi256ELb1ELb1ELb0ELb1ELb0ELb1EEEEEEEEEvNT_6ParamsE) ;  /* 0xfffeafb004007950 */ /* 0x000fea0003c3ffff */
        .weak           $__internal_89_$__cuda_sm70_votesync_ballot
        .type           $__internal_89_$__cuda_sm70_votesync_ballot,@function
        .size           $__internal_89_$__cuda_sm70_votesync_ballot,(.L_x_5037 - $__internal_89_$__cuda_sm70_votesync_ballot)
$__internal_89_$__cuda_sm70_votesync_ballot:
[----:B------:R-:W-:Y:S01]  /*15050*/  ISETP.NE.U32.AND P0, PT, R2, 0x1, PT ;  /* 0x000000010200780c */ /* 0x000fe20003f05070 */
[----:B------:R-:W-:Y:S04]  /*15060*/  WARPSYNC R196 ;  /* 0x000000c400007348 */ /* 0x000fe80003800000 */
[----:B------:R-:W-:-:S08]  /*15070*/  IMAD.MOV.U32 R2, RZ, RZ, R0 ;  /* 0x000000ffff027224 */ /* 0x000fd000078e0000 */
[----:B------:R-:W-:-:S04]  /*15080*/  VOTE.ANY R3, PT, !P0 ;  /* 0x0000000000037806 */ /* 0x000fc800040e0100 */
[----:B------:R-:W-:Y:S01]  /*15090*/  LOP3.LUT R10, R3, R196, RZ, 0xc0, !PT ;  /* 0x000000c4030a7212 */ /* 0x000fe200078ec0ff */
[----:B------:R-:W-:-:S04]  /*150a0*/  IMAD.MOV.U32 R3, RZ, RZ, 0x0 ;  /* 0x00000000ff037424 */ /* 0x000fc800078e00ff */
[----:B------:R-:W-:Y:S05]  /*150b0*/  RET.REL.NODEC R2 `(_ZN7cutlass13device_kernelIN5flash19enable_sm80_to_sm89INS1_16FlashAttnFwdSm80INS1_25CollectiveMainloopFwdSm80ILi8ELi2ELb0EN4cute5tupleIJNS5_1CILi128EEENS7_ILi64EEENS7_ILi192EEEEEELi192ENS_10bfloat16_tEfNS_4arch4Sm80ELb0ELb1ELb0ELb1ELb0ELb0ELb1ELb1EEENS1_21CollectiveEpilogueFwdINS6_IJS8_SA_S9_EEENS6_IJNS7_ILi1EEESI_SI_EEESC_SE_Li256ELb1ELb1ELb1ELb0EEENS1_36VarlenDynamicPersistentTileSchedulerILi128ELi64ELi256ELi256ELb1ELb1ELb0ELb1ELb0ELb1EEEEEEEEEvNT_6ParamsE) ;  /* 0xfffeaf4002007950 */ /* 0x000fea0003c3ffff */
.L_x_4264:
        /* <DEDUP_REMOVED lines=12> */
.L_x_5037:


//--------------------- .text._ZN7cutlass13device_kernelIN5flash19enable_sm80_to_sm89INS1_16FlashAttnFwdSm80INS1_25CollectiveMainloopFwdSm80ILi8ELi2ELb0EN4cute5tupleIJNS5_1CILi128EEENS7_ILi64EEENS7_ILi192EEEEEELi192ENS_10bfloat16_tEfNS_4arch4Sm80ELb0ELb1ELb0ELb1ELb0ELb1ELb1ELb1EEENS1_21CollectiveEpilogueFwdINS6_IJS8_SA_S9_EEENS6_IJNS7_ILi1EEESI_SI_EEESC_SE_Li256ELb1ELb1ELb1ELb0EEENS1_36VarlenDynamicPersistentTileSchedulerILi128ELi64ELi256ELi256ELb1ELb1ELb0ELb1ELb0ELb1EEEEEEEEEvNT_6ParamsE --------------------------
	.section	.text._ZN7cutlass13device_kernelIN5flash19enable_sm80_to_sm89INS1_16FlashAttnFwdSm80INS1_25CollectiveMainloopFwdSm80ILi8ELi2ELb0EN4cute5tupleIJNS5_1CILi128EEENS7_ILi64EEENS7_ILi192EEEEEELi192ENS_10bfloat16_tEfNS_4arch4Sm80ELb0ELb1ELb0ELb1ELb0ELb1ELb1ELb1EEENS1_21CollectiveEpilogueFwdINS6_IJS8_SA_S9_EEENS6_IJNS7_ILi1EEESI_SI_EEESC_SE_Li256ELb1ELb1ELb1ELb0EEENS1_36VarlenDynamicPersistentTileSchedulerILi128ELi64ELi256ELi256ELb1ELb1ELb0ELb1ELb0ELb1EEEEEEEEEvNT_6ParamsE,"ax",@progbits
	.sectioninfo	@"SHI_REGISTERS=247"
	.align	128
.text._ZN7cutlass13device_kernelIN5flash19enable_sm80_to_sm89INS1_16FlashAttnFwdSm80INS1_25CollectiveMainloopFwdSm80ILi8ELi2ELb0EN4cute5tupleIJNS5_1CILi128EEENS7_ILi64EEENS7_ILi192EEEEEELi192ENS_10bfloat16_tEfNS_4arch4Sm80ELb0ELb1ELb0ELb1ELb0ELb1ELb1ELb1EEENS1_21CollectiveEpilogueFwdINS6_IJS8_SA_S9_EEENS6_IJNS7_ILi1EEESI_SI_EEESC_SE_Li256ELb1ELb1ELb1ELb0EEENS1_36VarlenDynamicPersistentTileSchedulerILi128ELi64ELi256ELi256ELb1ELb1ELb0ELb1ELb0ELb1EEEEEEEEEvNT_6ParamsE:
        .type           _ZN7cutlass13device_kernelIN5flash19enable_sm80_to_sm89INS1_16FlashAttnFwdSm80INS1_25CollectiveMainloopFwdSm80ILi8ELi2ELb0EN4cute5tupleIJNS5_1CILi128EEENS7_ILi64EEENS7_ILi192EEEEEELi192ENS_10bfloat16_tEfNS_4arch4Sm80ELb0ELb1ELb0ELb1ELb0ELb1ELb1ELb1EEENS1_21CollectiveEpilogueFwdINS6_IJS8_SA_S9_EEENS6_IJNS7_ILi1EEESI_SI_EEESC_SE_Li256ELb1ELb1ELb1ELb0EEENS1_36VarlenDynamicPersistentTileSchedulerILi128ELi64ELi256ELi256ELb1ELb1ELb0ELb1ELb0ELb1EEEEEEEEEvNT_6ParamsE,@function
        .size           _ZN7cutlass13device_kernelIN5flash19enable_sm80_to_sm89INS1_16FlashAttnFwdSm80INS1_25CollectiveMainloopFwdSm80ILi8ELi2ELb0EN4cute5tupleIJNS5_1CILi128EEENS7_ILi64EEENS7_ILi192EEEEEELi192ENS_10bfloat16_tEfNS_4arch4Sm80ELb0ELb1ELb0ELb1ELb0ELb1ELb1ELb1EEENS1_21CollectiveEpilogueFwdINS6_IJS8_SA_S9_EEENS6_IJNS7_ILi1EEESI_SI_EEESC_SE_Li256ELb1ELb1ELb1ELb0EEENS1_36VarlenDynamicPersistentTileSchedulerILi128ELi64ELi256ELi256ELb1ELb1ELb0ELb1ELb0ELb1EEEEEEEEEvNT_6ParamsE,(.L_x_5042 - _ZN7cutlass13device_kernelIN5flash19enable_sm80_to_sm89INS1_16FlashAttnFwdSm80INS1_25CollectiveMainloopFwdSm80ILi8ELi2ELb0EN4cute5tupleIJNS5_1CILi128EEENS7_ILi64EEENS7_ILi192EEEEEELi192ENS_10bfloat16_tEfNS_4arch4Sm80ELb0ELb1ELb0ELb1ELb0ELb1ELb1ELb1EEENS1_21CollectiveEpilogueFwdINS6_IJS8_SA_S9_EEENS6_IJNS7_ILi1EEESI_SI_EEESC_SE_Li256ELb1ELb1ELb1ELb0EEENS1_36VarlenDynamicPersistentTileSchedulerILi128ELi64ELi256ELi256ELb1ELb1ELb0ELb1ELb0ELb1EEEEEEEEEvNT_6ParamsE)
        .other          _ZN7cutlass13device_kernelIN5flash19enable_sm80_to_sm89INS1_16FlashAttnFwdSm80INS1_25CollectiveMainloopFwdSm80ILi8ELi2ELb0EN4cute5tupleIJNS5_1CILi128EEENS7_ILi64EEENS7_ILi192EEEEEELi192ENS_10bfloat16_tEfNS_4arch4Sm80ELb0ELb1ELb0ELb1ELb0ELb1ELb1ELb1EEENS1_21CollectiveEpilogueFwdINS6_IJS8_SA_S9_EEENS6_IJNS7_ILi1EEESI_SI_EEESC_SE_Li256ELb1ELb1ELb1ELb0EEENS1_36VarlenDynamicPersistentTileSchedulerILi128ELi64ELi256ELi256ELb1ELb1ELb0ELb1ELb0ELb1EEEEEEEEEvNT_6ParamsE,@"STO_CUDA_ENTRY STV_DEFAULT"
_ZN7cutlass13device_kernelIN5flash19enable_sm80_to_sm89INS1_16FlashAttnFwdSm80INS1_25CollectiveMainloopFwdSm80ILi8ELi2ELb0EN4cute5tupleIJNS5_1CILi128EEENS7_ILi64EEENS7_ILi192EEEEEELi192ENS_10bfloat16_tEfNS_4arch4Sm80ELb0ELb1ELb0ELb1ELb0ELb1ELb1ELb1EEENS1_21CollectiveEpilogueFwdINS6_IJS8_SA_S9_EEENS6_IJNS7_ILi1EEESI_SI_EEESC_SE_Li256ELb1ELb1ELb1ELb0EEENS1_36VarlenDynamicPersistentTileSchedulerILi128ELi64ELi256ELi256ELb1ELb1ELb0ELb1ELb0ELb1EEEEEEEEEvNT_6ParamsE:
        /* <DEDUP_REMOVED lines=55> */
.L_x_4270:
        /* <DEDUP_REMOVED lines=16> */
.L_x_4493:
        /* <DEDUP_REMOVED lines=16> */
.L_x_4494:
[----:B--2---:R-:W-:-:S05]  /*0570*/  IMAD R9, R9, c[0x0][0x538], RZ ;  /* 0x00014e0009097a24 */ /* 0x004fca00078e02ff */
[----:B------:R-:W-:-:S04]  /*0580*/  IADD3 R6, R9, R6, RZ ;  /* 0x0000000609067210 */ /* 0x000fc80007ffe0ff */
[----:B------:R-:W-:-:S13]  /*0590*/  ISETP.GT.AND P0, PT, R6, UR4, PT ;  /* 0x0000000406007c0c */ /* 0x000fda000bf04270 */
[----:B-1----:R-:W-:Y:S05]  /*05a0*/  @!P0 BRA `(.L_x_4270) ;  /* 0xfffffdc000008947 */ /* 0x002fea000383ffff */
.L_x_4266:
[----:B------:R-:W-:-:S05]  /*05b0*/  IADD3 R204, -R9, R6, RZ ;  /* 0x0000000609cc7210 */ /* 0x000fca0007ffe1ff */
[----:B------:R-:W-:-:S05]  /*05c0*/  IMAD R0, R7, c[0x0][0x538], R204 ;  /* 0x00014e0007007a24 */ /* 0x000fca00078e02cc */
[----:B------:R-:W-:Y:S01]  /*05d0*/  ISETP.GT.AND P0, PT, R0, UR4, PT ;  /* 0x0000000400007c0c */ /* 0x000fe2000bf04270 */
[----:B------:R-:W-:-:S12]  /*05e0*/  BRA.DIV ~URZ, `(.L_x_4271) ;  /* 0x000208b27f007947 */ /* 0x000fd8000b800000 */
[----:B------:R-:W-:-:S04]  /*05f0*/  VOTE.ANY R5, PT, !P0 ;  /* 0x0000000000057806 */ /* 0x000fc800040e0100 */
.L_x_4495:
[----:B------:R-:W1:Y:S02]  /*0600*/  POPC R6, R5 ;  /* 0x0000000500067309 */ /* 0x000e640000000000 */
[----:B-1----:R-:W-:Y:S01]  /*0610*/  IADD3 R207, R6, R207, RZ ;  /* 0x000000cf06cf7210 */ /* 0x002fe20007ffe0ff */
[----:B------:R-:W-:Y:S05]  /*0620*/  BRA.DIV ~URZ, `(.L_x_4272) ;  /* 0x000208b27f007947 */ /* 0x000fea000b800000 */
[----:B------:R1:W2:Y:S01]  /*0630*/  SHFL.IDX PT, R4, R4, R6, 0x1f ;  /* 0x00001f0604047589 */ /* 0x0002a200000e0000 */
[----:B------:R-:W-:-:S03]  /*0640*/  MOV R11, RZ ;  /* 0x000000ff000b7202 */ /* 0x000fc60000000f00 */
[----:B------:R1:W3:Y:S04]  /*0650*/  SHFL.IDX PT, R3, R3, R6, 0x1f ;  /* 0x00001f0603037589 */ /* 0x0002e800000e0000 */
.L_x_4496:
[----:B------:R-:W-:Y:S01]  /*0660*/  ISETP.NE.AND P0, PT, R5, RZ, PT ;  /* 0x000000ff0500720c */ /* 0x000fe20003f05270 */
[----:B------:R-:W-:-:S12]  /*0670*/  BSSY B0, `(.L_x_4273) ;  /* 0x0000005000007945 */ /* 0x000fd80003800000 */
[----:B------:R-:W-:Y:S05]  /*0680*/  @!P0 BRA `(.L_x_4274) ;  /* 0x0000003000008947 */ /* 0x000fea0003800000 */
[----:B------:R-:W-:Y:S01]  /*0690*/  IADD3 R16, R6, -0x1, RZ ;  /* 0xffffffff06107810 */ /* 0x000fe20007ffe0ff */
[----:B------:R-:W-:Y:S05]  /*06a0*/  BRA.DIV ~URZ, `(.L_x_4275) ;  /* 0x000209127f007947 */ /* 0x000fea000b800000 */
[----:B------:R4:W1:Y:S02]  /*06b0*/  SHFL.IDX PT, R11, R7, R16, 0x1f ;  /* 0x00001f10070b7589 */ /* 0x00086400000e0000 */
.L_x_4274:
[----:B------:R-:W-:Y:S05]  /*06c0*/  BSYNC B0 ;  /* 0x0000000000007941 */ /* 0x000fea0003800000 */
.L_x_4273:
[----:B---3--:R-:W-:Y:S01]  /*06d0*/  ISETP.NE.AND P0, PT, R3, 0x1, PT ;  /* 0x000000010300780c */ /* 0x008fe20003f05270 */
[----:B-1----:R-:W-:Y:S01]  /*06e0*/  IMAD R204, R11, c[0x0][0x538], R204 ;  /* 0x00014e000bcc7a24 */ /* 0x002fe200078e02cc */
[----:B------:R-:W-:Y:S04]  /*06f0*/  BSSY B0, `(.L_x_4276) ;  /* 0x0000076000007945 */ /* 0x000fe80003800000 */
[----:B----4-:R-:W-:-:S07]  /*0700*/  IADD3 R7, -R204, UR4, RZ ;  /* 0x00000004cc077c10 */ /* 0x010fce000fffe1ff */
[----:B------:R-:W-:Y:S05]  /*0710*/  @!P0 BRA `(.L_x_4277) ;  /* 0x0000037000008947 */ /* 0x000fea0003800000 */
[-C--:B--2---:R-:W-:Y:S02]  /*0720*/  IABS R8, R4.reuse ;  /* 0x0000000400087213 */ /* 0x084fe40000000000 */
[----:B------:R-:W-:Y:S02]  /*0730*/  IABS R9, R3 ;  /* 0x0000000300097213 */ /* 0x000fe40000000000 */
[----:B------:R-:W1:Y:S01]  /*0740*/  I2F.RP R14, R8 ;  /* 0x00000008000e7306 */ /* 0x000e620000209400 */
[----:B------:R-:W-:Y:S02]  /*0750*/  IABS R5, R7 ;  /* 0x0000000700057213 */ /* 0x000fe40000000000 */
[----:B------:R-:W-:-:S05]  /*0760*/  IABS R0, R4 ;  /* 0x0000000400007213 */ /* 0x000fca0000000000 */
[----:B------:R-:W-:Y:S01]  /*0770*/  I2F.RP R12, R9 ;  /* 0x00000009000c7306 */ /* 0x000fe20000209400 */
[----:B------:R-:W-:-:S07]  /*0780*/  IMAD.MOV R0, RZ, RZ, -R0 ;  /* 0x000000ffff007224 */ /* 0x000fce00078e0a00 */
[----:B-1----:R-:W1:Y:S02]  /*0790*/  MUFU.RCP R10, R14 ;  /* 0x0000000e000a7308 */ /* 0x002e640000001000 */
[----:B-1----:R-:W-:-:S06]  /*07a0*/  IADD3 R10, R10, 0xffffffe, RZ ;  /* 0x0ffffffe0a0a7810 */ /* 0x002fcc0007ffe0ff */
[----:B------:R-:W1:Y:S02]  /*07b0*/  F2I.FTZ.U32.TRUNC.NTZ R11, R10 ;  /* 0x0000000a000b7305 */ /* 0x000e64000021f000 */
[----:B-1----:R-:W-:Y:S02]  /*07c0*/  IMAD.MOV R13, RZ, RZ, -R11 ;  /* 0x000000ffff0d7224 */ /* 0x002fe400078e0a0b */
[----:B------:R-:W-:Y:S02]  /*07d0*/  IMAD.MOV.U32 R10, RZ, RZ, RZ ;  /* 0x000000ffff0a7224 */ /* 0x000fe400078e00ff */
[----:B------:R-:W-:-:S04]  /*07e0*/  IMAD R6, R13, R8, RZ ;  /* 0x000000080d067224 */ /* 0x000fc800078e02ff */
[----:B------:R-:W-:Y:S02]  /*07f0*/  IMAD.HI.U32 R6, R11, R6, R10 ;  /* 0x000000060b067227 */ /* 0x000fe400078e000a */
[----:B------:R-:W1:Y:S04]  /*0800*/  MUFU.RCP R10, R12 ;  /* 0x0000000c000a7308 */ /* 0x000e680000001000 */
[----:B------:R-:W-:-:S04]  /*0810*/  IMAD.HI.U32 R6, R6, R5, RZ ;  /* 0x0000000506067227 */ /* 0x000fc800078e00ff */
[----:B------:R-:W-:Y:S01]  /*0820*/  IMAD R5, R6, R0, R5 ;  /* 0x0000000006057224 */ /* 0x000fe200078e0205 */
[----:B------:R-:W-:-:S04]  /*0830*/  LOP3.LUT R0, R7, R4, RZ, 0x3c, !PT ;  /* 0x0000000407007212 */ /* 0x000fc800078e3cff */
[----:B------:R-:W-:Y:S02]  /*0840*/  ISETP.GT.U32.AND P0, PT, R8, R5, PT ;  /* 0x000000050800720c */ /* 0x000fe40003f04070 */
[----:B------:R-:W-:Y:S02]  /*0850*/  ISETP.GE.AND P1, PT, R0, RZ, PT ;  /* 0x000000ff0000720c */ /* 0x000fe40003f26270 */
[----:B-1----:R-:W-:Y:S02]  /*0860*/  IADD3 R10, R10, 0xffffffe, RZ ;  /* 0x0ffffffe0a0a7810 */ /* 0x002fe40007ffe0ff */
[----:B------:R-:W-:Y:S02]  /*0870*/  IABS R0, R3 ;  /* 0x0000000300007213 */ /* 0x000fe40000000000 */
[----:B------:R-:W1:Y:S03]  /*0880*/  F2I.FTZ.U32.TRUNC.NTZ R11, R10 ;  /* 0x0000000a000b7305 */ /* 0x000e66000021f000 */
[----:B------:R-:W-:-:S02]  /*0890*/  IMAD.MOV R0, RZ, RZ, -R0 ;  /* 0x000000ffff007224 */ /* 0x000fc400078e0a00 */
[----:B------:R-:W-:Y:S01]  /*08a0*/  @!P0 IMAD.IADD R5, R5, 0x1, -R8 ;  /* 0x0000000105058824 */ /* 0x000fe200078e0a08 */
[----:B------:R-:W-:Y:S02]  /*08b0*/  @!P0 IADD3 R6, R6, 0x1, RZ ;  /* 0x0000000106068810 */ /* 0x000fe40007ffe0ff */
[----:B------:R-:W-:Y:S02]  /*08c0*/  ISETP.NE.AND P0, PT, R4, RZ, PT ;  /* 0x000000ff0400720c */ /* 0x000fe40003f05270 */
        /* <DEDUP_REMOVED lines=28> */
.L_x_4277:
[----:B------:R-:W-:-:S04]  /*0a90*/  IMAD.MOV.U32 R0, RZ, RZ, 0x4 ;  /* 0x00000004ff007424 */ /* 0x000fc800078e00ff */
[----:B------:R-:W-:-:S05]  /*0aa0*/  IMAD.WIDE R14, R207, R0, c[0x0][0x590] ;  /* 0x00016400cf0e7625 */ /* 0x000fca00078e0200 */
[----:B------:R-:W3:Y:S01]  /*0ab0*/  LDG.E R5, [R14.64] ;  /* 0x000000080e057981 */ /* 0x000ee2000c1e1900 */
        /* <DEDUP_REMOVED lines=26> */
[----:B------:R-:W-:Y:S02]  /*0c60*/  IMAD.MOV R9, RZ, RZ, -R10 ;  /* 0x000000ffff097224 */ /* 0x000fe400078e0a0a */
[----:B------:R-:W-:Y:S01]  /*0c70*/  IMAD.MOV.U32 R10, RZ, RZ, RZ ;  /* 0x000000ffff0a7224 */ /* 0x000fe200078e00ff */
[----:B------:R-:W-:Y:S01]  /*0c80*/  IADD3 R8, -R0, c[0x0][0x538], RZ ;  /* 0x00014e0000087a10 */ /* 0x000fe20007ffe1ff */
[----:B------:R-:W-:-:S03]  /*0c90*/  IMAD R6, R6, R9, R7 ;  /* 0x0000000906067224 */ /* 0x000fc600078e0207 */
[----:B------:R-:W-:Y:S02]  /*0ca0*/  IMNMX R5, R5, R8, PT ;  /* 0x0000000805057217 */ /* 0x000fe40003800200 */
[----:B------:R-:W-:Y:S02]  /*0cb0*/  IABS R7, R6 ;  /* 0x0000000600077213 */ /* 0x000fe40000000000 */
[----:B------:R-:W-:Y:S02]  /*0cc0*/  IABS R8, R5 ;  /* 0x0000000500087213 */ /* 0x000fe40000000000 */
[----:B------:R-:W-:Y:S02]  /*0cd0*/  IADD3 R0, R0, 0x1000000, R6 ;  /* 0x0100000000007810 */ /* 0x000fe40007ffe006 */
        /* <DEDUP_REMOVED lines=20> */
[----:B------:R-:W-:Y:S01]  /*0e20*/  @!P1 IMAD.MOV R10, RZ, RZ, -R10 ;  /* 0x000000ffff0a9224 */ /* 0x000fe200078e0a0a */
[----:B------:R-:W-:-:S05]  /*0e30*/  @!P0 LOP3.LUT R10, RZ, R5, RZ, 0x33, !PT ;  /* 0x00000005ff0a8212 */ /* 0x000fca00078e33ff */
[----:B------:R-:W-:Y:S02]  /*0e40*/  IMAD R206, R10, R3, R0 ;  /* 0x000000030ace7224 */ /* 0x000fe400078e0200 */
.L_x_4278:
[----:B------:R-:W-:Y:S05]  /*0e50*/  BSYNC B0 ;  /* 0x0000000000007941 */ /* 0x000fea0003800000 */
.L_x_4276:
[----:B------:R-:W-:-:S04]  /*0e60*/  LOP3.LUT R205, RZ, R10, RZ, 0x33, !PT ;  /* 0x0000000affcd7212 */ /* 0x000fc800078e33ff */
[----:B------:R-:W-:Y:S01]  /*0e70*/  IADD3 R205, R205, R4, RZ ;  /* 0x00000004cdcd7210 */ /* 0x000fe20007ffe0ff */
[----:B------:R-:W-:Y:S05]  /*0e80*/  BRA `(.L_x_4279) ;  /* 0x0000004000007947 */ /* 0x000fea0003800000 */
.L_x_4267:
[----:B------:R-:W-:Y:S01]  /*0e90*/  IMAD.MOV.U32 R205, RZ, RZ, RZ ;  /* 0x000000ffffcd7224 */ /* 0x000fe200078e00ff */
[----:B------:R-:W-:Y:S01]  /*0ea0*/  MOV R206, RZ ;  /* 0x000000ff00ce7202 */ /* 0x000fe20000000f00 */
[----:B------:R-:W-:Y:S01]  /*0eb0*/  IMAD.U32 R204, RZ, RZ, UR4 ;  /* 0x00000004ffcc7e24 */ /* 0x000fe2000f8e00ff */
[----:B------:R-:W-:Y:S02]  /*0ec0*/  MOV R207, c[0x0][0x53c] ;  /* 0x00014f0000cf7a02 */ /* 0x000fe40000000f00 */
.L_x_4279:
[----:B------:R-:W-:Y:S01]  /*0ed0*/  ISETP.NE.AND P0, PT, R2, RZ, PT ;  /* 0x000000ff0200720c */ /* 0x000fe20003f05270 */
[----:B------:R-:W-:-:S12]  /*0ee0*/  WARPSYNC 0xffffffff ;  /* 0xffffffff00007948 */ /* 0x000fd80003800000 */
[----:B------:R1:W-:Y:S04]  /*0ef0*/  @!P0 STS.128 [0x24100], R204 ;  /* 0x024100ccff008388 */ /* 0x0003e80000000c00 */
[----:B------:R-:W-:Y:S06]  /*0f00*/  BAR.ARV 0x5, 0x100 ;  /* 0x0144000000007b1d */ /* 0x000fec0000002000 */
.L_x_4265:
[----:B-1----:R-:W-:-:S13]  /*0f10*/  ISETP.GE.AND P0, PT, R207, c[0x0][0x53c], PT ;  /* 0x00014f00cf007a0c */ /* 0x002fda0003f06270 */
[----:B------:R-:W-:Y:S05]  /*0f20*/  @P0 EXIT ;  /* 0x000000000000094d */ /* 0x000fea0003800000 */
[----:B------:R-:W-:-:S04]  /*0f30*/  SHF.R.S32.HI R2, RZ, 0x1f, R211 ;  /* 0x0000001fff027819 */ /* 0x000fc800000114d3 */
[CC--:B------:R-:W-:Y:S02]  /*0f40*/  LEA.HI R9, R2.reuse, R211.reuse, RZ, 0x3 ;  /* 0x000000d302097211 */ /* 0x0c0fe400078f18ff */
[CC--:B------:R-:W-:Y:S02]  /*0f50*/  LEA.HI R7, R2.reuse, R211.reuse, RZ, 0x4 ;  /* 0x000000d302077211 */ /* 0x0c0fe400078f20ff */
[----:B------:R-:W-:Y:S02]  /*0f60*/  SHF.R.S32.HI R5, RZ, 0x3, R9 ;  /* 0x00000003ff057819 */ /* 0x000fe40000011409 */
[----:B------:R-:W-:Y:S02]  /*0f70*/  LOP3.LUT R0, R9, 0xfffffff8, RZ, 0xc0, !PT ;  /* 0xfffffff809007812 */ /* 0x000fe400078ec0ff */
[----:B------:R-:W-:Y:S01]  /*0f80*/  SHF.R.S32.HI R8, RZ, 0x4, R7 ;  /* 0x00000004ff087819 */ /* 0x000fe20000011407 */
[----:B------:R-:W-:Y:S01]  /*0f90*/  IMAD.SHL.U32 R5, R5, 0x40, RZ ;  /* 0x0000004005057824 */ /* 0x000fe200078e00ff */
[----:B------:R-:W-:Y:S01]  /*0fa0*/  LEA.HI R3, R2, R211, RZ, 0x6 ;  /* 0x000000d302037211 */ /* 0x000fe200078f30ff */
[----:B------:R-:W-:Y:S01]  /*0fb0*/  IMAD.IADD R0, R211, 0x1, -R0 ;  /* 0x00000001d3007824 */ /* 0x000fe200078e0a00 */
[----:B------:R-:W-:-:S02]  /*0fc0*/  LOP3.LUT R10, R7, 0xfffffff0, RZ, 0xc0, !PT ;  /* 0xfffffff0070a7812 */ /* 0x000fc400078ec0ff */
[----:B------:R-:W-:Y:S01]  /*0fd0*/  LEA.HI R7, R7, R8, RZ, 0x1 ;  /* 0x0000000807077211 */ /* 0x000fe200078f08ff */
[----:B------:R-:W-:Y:S01]  /*0fe0*/  IMAD.SHL.U32 R3, R3, 0x8, RZ ;  /* 0x0000000803037824 */ /* 0x000fe200078e00ff */
[----:B------:R-:W-:Y:S01]  /*0ff0*/  LOP3.LUT R5, R5, 0x1c0, RZ, 0xc0, !PT ;  /* 0x000001c005057812 */ /* 0x000fe200078ec0ff */
[C---:B------:R-:W-:Y:S01]  /*1000*/  IMAD.SHL.U32 R228, R0.reuse, 0x8, RZ ;  /* 0x0000000800e47824 */ /* 0x040fe200078e00ff */
[----:B------:R-:W-:Y:S01]  /*1010*/  LOP3.LUT R7, R7, 0xfffffffe, RZ, 0xc0, !PT ;  /* 0xfffffffe07077812 */ /* 0x000fe200078ec0ff */
[----:B------:R-:W-:Y:S01]  /*1020*/  IMAD.IADD R13, R211, 0x1, -R10 ;  /* 0x00000001d30d7824 */ /* 0x000fe200078e0a0a */
[----:B------:R-:W-:Y:S01]  /*1030*/  LOP3.LUT R3, R3, 0x7ffffe00, RZ, 0xc0, !PT ;  /* 0x7ffffe0003037812 */ /* 0x000fe200078ec0ff */
[----:B------:R-:W-:Y:S01]  /*1040*/  IMAD.SHL.U32 R0, R0, 0x40, RZ ;  /* 0x0000004000007824 */ /* 0x000fe200078e00ff */
[----:B------:R-:W-:Y:S01]  /*1050*/  SHF.R.U32.HI R140, RZ, 0x3, R5 ;  /* 0x00000003ff8c7819 */ /* 0x000fe20000011605 */
[----:B------:R-:W-:Y:S01]  /*1060*/  IMAD.IADD R7, R8, 0x1, -R7 ;  /* 0x0000000108077824 */ /* 0x000fe200078e0a07 */
[----:B------:R-:W-:-:S02]  /*1070*/  LOP3.LUT R4, R5, 0x38, R228, 0xf8, !PT ;  /* 0x0000003805047812 */ /* 0x000fc400078ef8e4 */
[----:B------:R-:W-:Y:S02]  /*1080*/  LEA.HI R6, R2, R211, RZ, 0x5 ;  /* 0x000000d302067211 */ /* 0x000fe400078f28ff */
[----:B------:R-:W-:Y:S02]  /*1090*/  SHF.R.S32.HI R8, RZ, 0x1f, R13 ;  /* 0x0000001fff087819 */ /* 0x000fe4000001140d */
[----:B------:R-:W-:Y:S02]  /*10a0*/  LOP3.LUT R140, R3, R4, R140, 0xf6, !PT ;  /* 0x00000004038c7212 */ /* 0x000fe400078ef68c */
[--C-:B------:R-:W-:Y:S02]  /*10b0*/  SHF.R.S32.HI R5, RZ, 0x5, R6.reuse ;  /* 0x00000005ff057819 */ /* 0x100fe40000011406 */
[----:B------:R-:W-:Y:S01]  /*10c0*/  SHF.R.S32.HI R4, RZ, 0x1f, R6 ;  /* 0x0000001fff047819 */ /* 0x000fe20000011406 */
[----:B------:R-:W-:Y:S01]  /*10d0*/  IMAD.SHL.U32 R140, R140, 0x2, RZ ;  /* 0x000000028c8c7824 */ /* 0x000fe200078e00ff */
[----:B------:R-:W-:-:S02]  /*10e0*/  LEA.HI R3, R8, R13, RZ, 0x3 ;  /* 0x0000000d08037211 */ /* 0x000fc400078f18ff */
[----:B------:R-:W-:Y:S02]  /*10f0*/  LOP3.LUT R6, R6, 0xffffffe0, RZ, 0xc0, !PT ;  /* 0xffffffe006067812 */ /* 0x000fe400078ec0ff */
[----:B------:R-:W-:Y:S02]  /*1100*/  LEA.HI R4, R4, R5, RZ, 0x3 ;  /* 0x0000000504047211 */ /* 0x000fe400078f18ff */
[----:B------:R-:W-:Y:S01]  /*1110*/  LEA.HI R2, R2, R211, RZ, 0x2 ;  /* 0x000000d302027211 */ /* 0x000fe200078f10ff */
[----:B------:R-:W-:Y:S01]  /*1120*/  IMAD.IADD R11, R211, 0x1, -R6 ;  /* 0x00000001d30b7824 */ /* 0x000fe200078e0a06 */
[C---:B------:R-:W-:Y:S01]  /*1130*/  LOP3.LUT R8, R3.reuse, 0xfffffff8, RZ, 0xc0, !PT ;  /* 0xfffffff803087812 */ /* 0x040fe200078ec0ff */
[----:B------:R-:W-:Y:S01]  /*1140*/  IMAD.SHL.U32 R3, R3, 0x40, RZ ;  /* 0x0000004003037824 */ /* 0x000fe200078e00ff */
[----:B------:R-:W-:Y:S02]  /*1150*/  LOP3.LUT R0, R0, 0x1c0, RZ, 0xc0, !PT ;  /* 0x000001c000007812 */ /* 0x000fe400078ec0ff */
[----:B------:R-:W-:Y:S01]  /*1160*/  LOP3.LUT R4, R4, 0xffffff8, RZ, 0xc0, !PT ;  /* 0x0ffffff804047812 */ /* 0x000fe200078ec0ff */
[----:B------:R-:W-:Y:S01]  /*1170*/  IMAD.IADD R8, R13, 0x1, -R8 ;  /* 0x000000010d087824 */ /* 0x000fe200078e0a08 */
[----:B------:R-:W-:-:S02]  /*1180*/  LOP3.LUT R214, R2, 0xfffffffc, RZ, 0xc0, !PT ;  /* 0xfffffffc02d67812 */ /* 0x000fc400078ec0ff */
[----:B------:R-:W-:Y:S01]  /*1190*/  LOP3.LUT R9, R0, 0x8, R9, 0xf8, !PT ;  /* 0x0000000800097812 */ /* 0x000fe200078ef809 */
[----:B------:R-:W-:Y:S01]  /*11a0*/  IMAD.IADD R13, R5, 0x1, -R4 ;  /* 0x00000001050d7824 */ /* 0x000fe200078e0a04 */
[----:B------:R-:W-:Y:S01]  /*11b0*/  SHF.R.U32.HI R0, RZ, 0x3, R0 ;  /* 0x00000003ff007819 */ /* 0x000fe20000011600 */
[----:B------:R-:W-:Y:S01]  /*11c0*/  IMAD.IADD R214, R211, 0x1, -R214 ;  /* 0x00000001d3d67824 */ /* 0x000fe200078e0ad6 */
[----:B------:R-:W-:Y:S01]  /*11d0*/  SHF.R.S32.HI R218, RZ, 0x1f, R11 ;  /* 0x0000001fffda7819 */ /* 0x000fe2000001140b */
[----:B------:R-:W-:Y:S01]  /*11e0*/  IMAD.SHL.U32 R4, R8, 0x40, RZ ;  /* 0x0000004008047824 */ /* 0x000fe200078e00ff */
[----:B------:R-:W-:Y:S01]  /*11f0*/  LOP3.LUT R0, R9, R0, RZ, 0x3c, !PT ;  /* 0x0000000009007212 */ /* 0x000fe200078e3cff */
[----:B------:R-:W-:Y:S01]  /*1200*/  IMAD.SHL.U32 R9, R7, 0x8, RZ ;  /* 0x0000000807097824 */ /* 0x000fe200078e00ff */
[----:B------:R-:W-:Y:S01]  /*1210*/  LEA.HI R218, R218, R11, RZ, 0x2 ;  /* 0x0000000bdada7211 */ /* 0x000fe200078f10ff */
[----:B------:R-:W-:Y:S01]  /*1220*/  IMAD.SHL.U32 R5, R5, 0x400, RZ ;  /* 0x0000040005057824 */ /* 0x000fe200078e00ff */
[C---:B------:R-:W-:Y:S01]  /*1230*/  LEA.HI R213, R214.reuse, R214, RZ, 0x1 ;  /* 0x000000d6d6d57211 */ /* 0x040fe200078f08ff */
[----:B------:R-:W-:Y:S01]  /*1240*/  IMAD.SHL.U32 R142, R214, 0x4, RZ ;  /* 0x00000004d68e7824 */ /* 0x000fe200078e00ff */
[----:B------:R-:W-:Y:S01]  /*1250*/  LOP3.LUT R4, R4, 0x1c0, RZ, 0xc0, !PT ;  /* 0x000001c004047812 */ /* 0x000fe200078ec0ff */
[----:B------:R-:W-:Y:S01]  /*1260*/  IMAD R0, R7, 0x200, R0 ;  /* 0x0000020007007824 */ /* 0x000fe200078e0200 */
[----:B------:R-:W-:Y:S01]  /*1270*/  SHF.R.S32.HI R6, RZ, 0x2, R218 ;  /* 0x00000002ff067819 */ /* 0x000fe200000114da */
[----:B------:R-:W-:Y:S01]  /*1280*/  IMAD.MOV.U32 R7, RZ, RZ, 0x40 ;  /* 0x00000040ff077424 */ /* 0x000fe200078e00ff */
[----:B------:R-:W-:Y:S01]  /*1290*/  LOP3.LUT R213, R213, 0x1ffffffe, RZ, 0xc0, !PT ;  /* 0x1ffffffed5d57812 */ /* 0x000fe200078ec0ff */
[----:B------:R-:W-:Y:S01]  /*12a0*/  IMAD.SHL.U32 R144, R214, 0x8, RZ ;  /* 0x00000008d6907824 */ /* 0x000fe200078e00ff */
[----:B------:R-:W-:Y:S01]  /*12b0*/  LOP3.LUT R9, R4, 0x8, R9, 0xf8, !PT ;  /* 0x0000000804097812 */ /* 0x000fe200078ef809 */
[----:B------:R-:W-:Y:S01]  /*12c0*/  IMAD R6, R13, 0x10, R6 ;  /* 0x000000100d067824 */ /* 0x000fe200078e0206 */
[----:B------:R-:W-:Y:S01]  /*12d0*/  SHF.R.U32.HI R4, RZ, 0x3, R4 ;  /* 0x00000003ff047819 */ /* 0x000fe20000011604 */
[----:B------:R-:W-:Y:S01]  /*12e0*/  IMAD.IADD R213, R214, 0x1, -R213 ;  /* 0x00000001d6d57824 */ /* 0x000fe200078e0ad5 */
[----:B------:R-:W-:-:S02]  /*12f0*/  SHF.R.S32.HI R217, RZ, 0x2, R2 ;  /* 0x00000002ffd97819 */ /* 0x000fc40000011402 */
[----:B------:R-:W-:Y:S01]  /*1300*/  SHF.R.S32.HI R2, RZ, 0x1f, R2 ;  /* 0x0000001fff027819 */ /* 0x000fe20000011402 */
[----:B------:R-:W-:Y:S01]  /*1310*/  IMAD R213, R213, 0x8, R6 ;  /* 0x00000008d5d57824 */ /* 0x000fe200078e0206 */
[----:B------:R-:W-:Y:S01]  /*1320*/  LOP3.LUT R4, R9, R4, RZ, 0x3c, !PT ;  /* 0x0000000409047212 */ /* 0x000fe200078e3cff */
[----:B------:R-:W-:Y:S01]  /*1330*/  IMAD.MOV.U32 R6, RZ, RZ, 0x20 ;  /* 0x00000020ff067424 */ /* 0x000fe200078e00ff */
[----:B------:R-:W-:Y:S02]  /*1340*/  LOP3.LUT R3, R3, 0xfffffe00, RZ, 0xc0, !PT ;  /* 0xfffffe0003037812 */ /* 0x000fe400078ec0ff */
[----:B------:R-:W-:Y:S02]  /*1350*/  R2P PR, R8, 0x6 ;  /* 0x0000000608007804 */ /* 0x000fe40000000000 */
[----:B------:R-:W-:Y:S02]  /*1360*/  LEA.HI R8, R2, R217, RZ, 0x3 ;  /* 0x000000d902087211 */ /* 0x000fe400078f18ff */
[----:B------:R-:W-:-:S02]  /*1370*/  IADD3 R2, R4, R3, R5 ;  /* 0x0000000304027210 */ /* 0x000fc40007ffe005 */
[----:B------:R-:W-:Y:S02]  /*1380*/  LOP3.LUT R4, R4, R3, RZ, 0xfc, !PT ;  /* 0x0000000304047212 */ /* 0x000fe400078efcff */
[----:B------:R-:W-:Y:S02]  /*1390*/  IADD3 R3, R142, 0x40, RZ ;  /* 0x000000408e037810 */ /* 0x000fe40007ffe0ff */
[----:B------:R-:W-:Y:S02]  /*13a0*/  LOP3.LUT R218, R218, 0x7ffffffc, RZ, 0xc0, !PT ;  /* 0x7ffffffcdada7812 */ /* 0x000fe400078ec0ff */
[----:B------:R-:W-:Y:S01]  /*13b0*/  SEL R195, R6, 0xffffffe0, !P1 ;  /* 0xffffffe006c37807 */ /* 0x000fe20004800000 */
[----:B------:R-:W-:Y:S01]  /*13c0*/  IMAD.IADD R138, R142, 0x1, R3 ;  /* 0x000000018e8a7824 */ /* 0x000fe200078e0203 */
[----:B------:R-:W-:Y:S01]  /*13d0*/  LEA R146, R4, 0x100, 0x1 ;  /* 0x0000010004927811 */ /* 0x000fe200078e08ff */
[----:B------:R-:W-:Y:S01]  /*13e0*/  IMAD.IADD R218, R11, 0x1, -R218 ;  /* 0x000000010bda7824 */ /* 0x000fe200078e0ada */
[----:B------:R-:W-:-:S02]  /*13f0*/  LEA R196, R2, 0x18100, 0x1 ;  /* 0x0001810002c47811 */ /* 0x000fc400078e08ff */
[----:B------:R-:W-:Y:S01]  /*1400*/  LOP3.LUT R8, R8, 0xfffffff8, RZ, 0xc0, !PT ;  /* 0xfffffff808087812 */ /* 0x000fe200078ec0ff */
[----:B------:R-:W-:Y:S01]  /*1410*/  IMAD.SHL.U32 R218, R218, 0x2, RZ ;  /* 0x00000002dada7824 */ /* 0x000fe200078e00ff */
[----:B------:R-:W-:Y:S01]  /*1420*/  IADD3 R5, R142, 0x20, RZ ;  /* 0x000000208e057810 */ /* 0x000fe20007ffe0ff */
[----:B------:R-:W-:Y:S01]  /*1430*/  IMAD.IADD R193, R196, 0x1, R195 ;  /* 0x00000001c4c17824 */ /* 0x000fe200078e02c3 */
[----:B------:R-:W-:Y:S01]  /*1440*/  SEL R3, R7, 0xffffffc0, !P2 ;  /* 0xffffffc007037807 */ /* 0x000fe20005000000 */
[----:B------:R-:W-:Y:S01]  /*1450*/  IMAD.IADD R215, R217, 0x1, -R8 ;  /* 0x00000001d9d77824 */ /* 0x000fe200078e0a08 */
[----:B------:R-:W-:Y:S01]  /*1460*/  LEA R194, R0, 0xc100, 0x1 ;  /* 0x0000c10000c27811 */ /* 0x000fe200078e08ff */
[--C-:B------:R-:W-:Y:S01]  /*1470*/  IMAD.IADD R0, R195, 0x1, R146.reuse ;  /* 0x00000001c3007824 */ /* 0x100fe200078e0292 */
[C---:B------:R-:W-:Y:S01]  /*1480*/  IADD3 R137, R142.reuse, 0x30, RZ ;  /* 0x000000308e897810 */ /* 0x040fe20007ffe0ff */
[C---:B------:R-:W-:Y:S01]  /*1490*/  IMAD.IADD R139, R142.reuse, 0x1, R5 ;  /* 0x000000018e8b7824 */ /* 0x040fe200078e0205 */
        /* <DEDUP_REMOVED lines=8> */
.L_x_4492:
[----:B------:R-:W-:Y:S01]  /*1520*/  ISETP.NE.U32.AND P0, PT, RZ, c[0x0][0x370], PT ;  /* 0x0000dc00ff007a0c */ /* 0x000fe20003f05070 */
[----:B------:R-:W-:Y:S01]  /*1530*/  IMAD.MOV.U32 R4, RZ, RZ, 0x4 ;  /* 0x00000004ff047424 */ /* 0x000fe200078e00ff */
[----:B------:R-:W-:Y:S01]  /*1540*/  ISETP.NE.U32.AND P1, PT, RZ, c[0x0][0x360], PT ;  /* 0x0000d800ff007a0c */ /* 0x000fe20003f25070 */
[----:B------:R-:W-:Y:S01]  /*1550*/  IMAD.MOV.U32 R86, RZ, RZ, RZ ;  /* 0x000000ffff567224 */ /* 0x000fe200078e00ff */
[----:B------:R-:W-:Y:S01]  /*1560*/  ISETP.NE.AND.EX P2, PT, RZ, c[0x0][0x374], PT, P0 ;  /* 0x0000dd00ff007a0c */ /* 0x000fe20003f45300 */
[----:B------:R-:W-:Y:S01]  /*1570*/  CS2R R84, SRZ ;  /* 0x0000000000547805 */ /* 0x000fe2000001ff00 */
[----:B------:R-:W-:Y:S01]  /*1580*/  ISETP.NE.AND.EX P0, PT, RZ, c[0x0][0x364], PT, P1 ;  /* 0x0000d900ff007a0c */ /* 0x000fe20003f05310 */
[----:B------:R-:W-:Y:S01]  /*1590*/  IMAD.MOV.U32 R2, RZ, RZ, RZ ;  /* 0x000000ffff027224 */ /* 0x000fe200078e00ff */
[----:B------:R-:W-:Y:S01]  /*15a0*/  ISETP.NE.U32.AND P1, PT, RZ, c[0x0][0x348], PT ;  /* 0x0000d200ff007a0c */ /* 0x000fe20003f25070 */
[----:B------:R-:W-:Y:S01]  /*15b0*/  IMAD.WIDE R6, R207, R4, c[0x0][0x348] ;  /* 0x0000d200cf067625 */ /* 0x000fe200078e0204 */
[----:B------:R-:W-:-:S02]  /*15c0*/  ISETP.NE.U32.AND P5, PT, RZ, c[0x0][0x350], PT ;  /* 0x0000d400ff007a0c */ /* 0x000fc40003fa5070 */
[----:B------:R-:W-:Y:S01]  /*15d0*/  ISETP.NE.U32.AND P4, PT, RZ, c[0x0][0x358], PT ;  /* 0x0000d600ff007a0c */ /* 0x000fe20003f85070 */
[CC--:B------:R-:W-:Y:S01]  /*15e0*/  IMAD.WIDE R12, R207.reuse, R4.reuse, c[0x0][0x350] ;  /* 0x0000d400cf0c7625 */ /* 0x0c0fe200078e0204 */
[----:B------:R-:W-:Y:S02]  /*15f0*/  ISETP.NE.AND.EX P1, PT, RZ, c[0x0][0x34c], PT, P1 ;  /* 0x0000d300ff007a0c */ /* 0x000fe40003f25310 */
[----:B------:R-:W-:Y:S01]  /*1600*/  ISETP.NE.AND.EX P5, PT, RZ, c[0x0][0x354], PT, P5 ;  /* 0x0000d500ff007a0c */ /* 0x000fe20003fa5350 */
[----:B------:R-:W-:Y:S01]  /*1610*/  @P2 IMAD.WIDE R16, R207, R4, c[0x0][0x370] ;  /* 0x0000dc00cf102625 */ /* 0x000fe200078e0204 */
[----:B------:R-:W-:-:S03]  /*1620*/  ISETP.NE.AND.EX P4, PT, RZ, c[0x0][0x35c], PT, P4 ;  /* 0x0000d700ff007a0c */ /* 0x000fc60003f85340 */
[CC--:B------:R-:W-:Y:S01]  /*1630*/  @P0 IMAD.WIDE R14, R207.reuse, R4.reuse, c[0x0][0x360] ;  /* 0x0000d800cf0e0625 */ /* 0x0c0fe200078e0204 */
[----:B------:R1:W5:Y:S03]  /*1640*/  @P2 LDG.E R86, [R16.64] ;  /* 0x0000000810562981 */ /* 0x000366000c1e1900 */
[----:B------:R-:W-:Y:S01]  /*1650*/  IMAD.WIDE R8, R207, R4, c[0x0][0x358] ;  /* 0x0000d600cf087625 */ /* 0x000fe200078e0204 */
        /* <DEDUP_REMOVED lines=12> */
.L_x_4280:
[----:B------:R-:W-:-:S04]  /*1720*/  ISETP.NE.U32.AND P0, PT, RZ, c[0x0][0x368], PT ;  /* 0x0000da00ff007a0c */ /* 0x000fc80003f05070 */
[----:B------:R-:W-:-:S13]  /*1730*/  ISETP.NE.AND.EX P0, PT, RZ, c[0x0][0x36c], PT, P0 ;  /* 0x0000db00ff007a0c */ /* 0x000fda0003f05300 */
[----:B------:R-:W-:Y:S05]  /*1740*/  @!P0 BRA `(.L_x_4281) ;  /* 0x0000003000008947 */ /* 0x000fea0003800000 */
[----:B-1----:R-:W-:-:S06]  /*1750*/  IMAD.WIDE R6, R207, R4, c[0x0][0x368] ;  /* 0x0000da00cf067625 */ /* 0x002fcc00078e0204 */
[----:B------:R1:W5:Y:S01]  /*1760*/  LDG.E R6, [R6.64] ;  /* 0x0000000806067981 */ /* 0x000362000c1e1900 */
[----:B------:R-:W-:Y:S05]  /*1770*/  BRA `(.L_x_4282) ;  /* 0x0000005000007947 */ /* 0x000fea0003800000 */
.L_x_4281:
[----:B-1----:R-:W-:Y:S01]  /*1780*/  MOV R6, c[0x0][0x1d0] ;  /* 0x0000740000067a02 */ /* 0x002fe20000000f00 */
[----:B------:R-:W-:Y:S05]  /*1790*/  @!P5 BRA `(.L_x_4282) ;  /* 0x000000300000d947 */ /* 0x000fea0003800000 */
[----:B------:R-:W2:Y:S04]  /*17a0*/  LDG.E R6, [R12.64] ;  /* 0x000000080c067981 */ /* 0x000ea8000c1e1900 */
[----:B------:R-:W2:Y:S02]  /*17b0*/  LDG.E R3, [R12.64+0x4] ;  /* 0x000004080c037981 */ /* 0x000ea4000c1e1900 */
[----:B--2---:R-:W-:Y:S02]  /*17c0*/  IADD3 R6, -R6, R3, RZ ;  /* 0x0000000306067210 */ /* 0x004fe40007ffe1ff */
.L_x_4282:
[----:B------:R-:W2:Y:S04]  /*17d0*/  @P4 LDG.E R0, [R8.64] ;  /* 0x0000000808004981 */ /* 0x000ea8000c1e1900 */
[----:B------:R-:W2:Y:S01]  /*17e0*/  @P4 LDG.E R3, [R8.64+0x4] ;  /* 0x0000040808034981 */ /* 0x000ea2000c1e1900 */
[----:B------:R-:W-:Y:S01]  /*17f0*/  IMAD.MOV.U32 R220, RZ, RZ, c[0x0][0x2c4] ;  /* 0x0000b100ffdc7624 */ /* 0x000fe200078e00ff */
[----:B------:R-:W-:Y:S01]  /*1800*/  ISETP.NE.U32.AND P0, PT, RZ, c[0x0][0x378], PT ;  /* 0x0000de00ff007a0c */ /* 0x000fe20003f05070 */
[----:B------:R-:W-:-:S02]  /*1810*/  IMAD.SHL.U32 R224, R205, 0x80, RZ ;  /* 0x00000080cde07824 */ /* 0x000fc400078e00ff */
[----:B-----5:R-:W-:Y:S01]  /*1820*/  IMAD.MOV.U32 R81, RZ, RZ, R6 ;  /* 0x000000ffff517224 */ /* 0x020fe200078e0006 */
[----:B------:R-:W-:Y:S01]  /*1830*/  ISETP.NE.AND P2, PT, R220, 0x1, PT ;  /* 0x00000001dc00780c */ /* 0x000fe20003f45270 */
[----:B------:R-:W-:Y:S01]  /*1840*/  IMAD.MOV.U32 R90, RZ, RZ, c[0x0][0x228] ;  /* 0x00008a00ff5a7624 */ /* 0x000fe200078e00ff */
[----:B------:R-:W-:Y:S01]  /*1850*/  IADD3 R5, R224, 0x7f, RZ ;  /* 0x0000007fe0057810 */ /* 0x000fe20007ffe0ff */
[----:B------:R-:W-:Y:S01]  /*1860*/  IMAD.MOV.U32 R205, RZ, RZ, c[0x0][0x32c] ;  /* 0x0000cb00ffcd7624 */ /* 0x000fe200078e00ff */
[----:B------:R-:W-:-:S04]  /*1870*/  ISETP.NE.AND.EX P0, PT, RZ, c[0x0][0x37c], PT, P0 ;  /* 0x0000df00ff007a0c */ /* 0x000fc80003f05300 */
[----:B------:R-:W-:Y:S02]  /*1880*/  ISETP.GE.AND P1, PT, R205, 0x1, PT ;  /* 0x00000001cd00780c */ /* 0x000fe40003f26270 */
[----:B------:R-:W-:-:S04]  /*1890*/  LOP3.LUT R222, R222, 0xfffffffb, RZ, 0xc0, !PT ;  /* 0xfffffffbdede7812 */ /* 0x000fc800078ec0ff */
[----:B------:R-:W-:-:S03]  /*18a0*/  @P2 LOP3.LUT R222, R222, 0x4, RZ, 0xfc, !PT ;  /* 0x00000004dede2812 */ /* 0x000fc600078efcff */
[----:B------:R-:W-:Y:S01]  /*18b0*/  @P0 IMAD.WIDE R12, R207, R4, c[0x0][0x378] ;  /* 0x0000de00cf0c0625 */ /* 0x000fe200078e0204 */
[----:B------:R-:W-:-:S04]  /*18c0*/  LOP3.LUT R222, R222, 0xfffffff7, RZ, 0xc0, !PT ;  /* 0xfffffff7dede7812 */ /* 0x000fc800078ec0ff */
[----:B------:R3:W5:Y:S01]  /*18d0*/  @P0 LDG.E R81, [R12.64] ;  /* 0x000000080c510981 */ /* 0x000762000c1e1900 */
[----:B------:R-:W-:Y:S01]  /*18e0*/  @P1 LOP3.LUT R222, R222, 0x8, RZ, 0xfc, !PT ;  /* 0x00000008dede1812 */ /* 0x000fe200078efcff */
[----:B--2---:R-:W-:Y:S02]  /*18f0*/  @P4 IMAD.IADD R90, R3, 0x1, -R0 ;  /* 0x00000001035a4824 */ /* 0x004fe400078e0a00 */
[----:B------:R-:W-:Y:S02]  /*1900*/  IMAD.IADD R3, R6, 0x1, -R86 ;  /* 0x0000000106037824 */ /* 0x000fe400078e0a56 */
[----:B------:R-:W-:-:S04]  /*1910*/  @P2 IMAD.HI.U32 R0, R5, c[0x0][0x2c8], RZ ;  /* 0x0000b20005002a27 */ /* 0x000fc800078e00ff */
[----:B------:R-:W-:Y:S01]  /*1920*/  IMAD.IADD R226, R3, 0x1, R90 ;  /* 0x0000000103e27824 */ /* 0x000fe200078e025a */
[----:B------:R-:W-:-:S04]  /*1930*/  @P2 SHF.R.U32.HI R5, RZ, c[0x0][0x2cc], R0 ;  /* 0x0000b300ff052a19 */ /* 0x000fc80000011600 */
[C---:B-1----:R-:W-:Y:S02]  /*1940*/  IADD3 R7, R226.reuse, 0x3f, RZ ;  /* 0x0000003fe2077810 */ /* 0x042fe40007ffe0ff */
[----:B------:R-:W-:Y:S02]  /*1950*/  IADD3 R88, R226, 0x1, -R223 ;  /* 0x00000001e2587810 */ /* 0x000fe40007ffe8df */
[----:B------:R-:W-:-:S03]  /*1960*/  SHF.R.S32.HI R0, RZ, 0x1f, R7 ;  /* 0x0000001fff007819 */ /* 0x000fc60000011407 */
[----:B------:R-:W-:Y:S01]  /*1970*/  IMAD.IADD R5, R88, 0x1, R5 ;  /* 0x0000000158057824 */ /* 0x000fe200078e0205 */
[----:B------:R-:W-:-:S04]  /*1980*/  LEA.HI R0, R0, R7, RZ, 0x6 ;  /* 0x0000000700007211 */ /* 0x000fc800078f30ff */
[----:B---3--:R-:W-:Y:S02]  /*1990*/  IADD3 R12, R5, c[0x0][0x328], RZ ;  /* 0x0000ca00050c7a10 */ /* 0x008fe40007ffe0ff */
        /* <DEDUP_REMOVED lines=12> */
.L_x_4285:
[----:B------:R-:W-:-:S13]  /*1a60*/  ISETP.NE.AND P0, PT, R205, 0x1, PT ;  /* 0x00000001cd00780c */ /* 0x000fda0003f05270 */
[----:B------:R-:W-:-:S05]  /*1a70*/  @P0 IMAD.HI.U32 R5, R0, c[0x0][0x330], RZ ;  /* 0x0000cc0000050a27 */ /* 0x000fca00078e00ff */
[----:B------:R-:W-:Y:S02]  /*1a80*/  @P0 SHF.R.U32.HI R0, RZ, c[0x0][0x334], R5 ;  /* 0x0000cd00ff000a19 */ /* 0x000fe40000011605 */
.L_x_4286:
[----:B------:R-:W-:Y:S05]  /*1a90*/  BSYNC B0 ;  /* 0x0000000000007941 */ /* 0x000fea0003800000 */
.L_x_4284:
[----:B------:R-:W-:-:S05]  /*1aa0*/  IMAD R5, R0, R205, c[0x0][0x32c] ;  /* 0x0000cb0000057624 */ /* 0x000fca00078e02cd */
[----:B------:R-:W-:-:S04]  /*1ab0*/  IMNMX R12, R12, R5, PT ;  /* 0x000000050c0c7217 */ /* 0x000fc80003800200 */
.L_x_4283:
        /* <DEDUP_REMOVED lines=21> */
.L_x_4289:
[----:B------:R-:W-:-:S13]  /*1c10*/  ISETP.NE.AND P0, PT, R205, 0x1, PT ;  /* 0x00000001cd00780c */ /* 0x000fda0003f05270 */
[----:B------:R-:W-:-:S05]  /*1c20*/  @P0 IMAD.HI.U32 R5, R7, c[0x0][0x330], RZ ;  /* 0x0000cc0007050a27 */ /* 0x000fca00078e00ff */
[----:B------:R-:W-:Y:S02]  /*1c30*/  @P0 SHF.R.U32.HI R7, RZ, c[0x0][0x334], R5 ;  /* 0x0000cd00ff070a19 */ /* 0x000fe40000011605 */
.L_x_4290:
[----:B------:R-:W-:Y:S05]  /*1c40*/  BSYNC B0 ;  /* 0x0000000000007941 */ /* 0x000fea0003800000 */
.L_x_4288:
[----:B------:R-:W-:-:S05]  /*1c50*/  IMAD R7, R7, c[0x0][0x32c], RZ ;  /* 0x0000cb0007077a24 */ /* 0x000fca00078e02ff */
[----:B------:R-:W-:-:S04]  /*1c60*/  IMNMX R8, R8, R7, !PT ;  /* 0x0000000708087217 */ /* 0x000fc80007800200 */
.L_x_4287:
[----:B------:R-:W-:Y:S01]  /*1c70*/  SHF.R.S32.HI R5, RZ, 0x1f, R8 ;  /* 0x0000001fff057819 */ /* 0x000fe20000011408 */
[----:B------:R-:W-:Y:S01]  /*1c80*/  BSSY B0, `(.L_x_4291) ;  /* 0x000002a000007945 */ /* 0x000fe20003800000 */
[C---:B------:R-:W-:Y:S02]  /*1c90*/  LOP3.LUT R7, R206.reuse, 0xff000000, RZ, 0xc0, !PT ;  /* 0xff000000ce077812 */ /* 0x040fe400078ec0ff */
[----:B------:R-:W-:Y:S01]  /*1ca0*/  LEA.HI R8, R5, R8, RZ, 0x6 ;  /* 0x0000000805087211 */ /* 0x000fe200078f30ff */
[----:B------:R-:W-:Y:S01]  /*1cb0*/  IMAD.MOV.U32 R5, RZ, RZ, RZ ;  /* 0x000000ffff057224 */ /* 0x000fe200078e00ff */
[----:B------:R-:W-:Y:S02]  /*1cc0*/  LOP3.LUT R225, R206, 0xff0000, RZ, 0xc0, !PT ;  /* 0x00ff0000cee17812 */ /* 0x000fe400078ec0ff */
[----:B------:R-:W-:Y:S02]  /*1cd0*/  SHF.R.S32.HI R8, RZ, 0x6, R8 ;  /* 0x00000006ff087819 */ /* 0x000fe40000011408 */
[----:B------:R-:W-:-:S02]  /*1ce0*/  SHF.R.U32.HI R12, RZ, 0x8, R7 ;  /* 0x00000008ff0c7819 */ /* 0x000fc40000011607 */
[----:B------:R-:W-:Y:S02]  /*1cf0*/  IMNMX R8, RZ, R8, !PT ;  /* 0x00000008ff087217 */ /* 0x000fe40007800200 */
[----:B------:R-:W-:Y:S02]  /*1d00*/  LEA.HI R225, R225, R12, RZ, 0x10 ;  /* 0x0000000ce1e17211 */ /* 0x000fe400078f80ff */
[----:B------:R-:W-:Y:S02]  /*1d10*/  ISETP.GT.AND P0, PT, R0, R8, PT ;  /* 0x000000080000720c */ /* 0x000fe40003f04270 */
[----:B------:R-:W-:Y:S02]  /*1d20*/  SHF.R.U32.HI R206, RZ, 0x10, R225 ;  /* 0x00000010ffce7819 */ /* 0x000fe400000116e1 */
[----:B------:R-:W-:Y:S02]  /*1d30*/  LOP3.LUT R225, R225, 0xff, RZ, 0xc0, !PT ;  /* 0x000000ffe1e17812 */ /* 0x000fe400078ec0ff */
[----:B------:R-:W-:-:S04]  /*1d40*/  ISETP.NE.AND P1, PT, R206, RZ, PT ;  /* 0x000000ffce00720c */ /* 0x000fc80003f25270 */
[----:B------:R-:W-:-:S03]  /*1d50*/  SEL R91, R206, c[0x0][0x338], P1 ;  /* 0x0000ce00ce5b7a07 */ /* 0x000fc60000800000 */
[----:B------:R-:W-:Y:S05]  /*1d60*/  @!P0 BRA `(.L_x_4292) ;  /* 0x000001b000008947 */ /* 0x000fea0003800000 */
[-C--:B------:R-:W-:Y:S02]  /*1d70*/  IABS R12, R91.reuse ;  /* 0x0000005b000c7213 */ /* 0x080fe40000000000 */
[----:B------:R-:W-:Y:S02]  /*1d80*/  IADD3 R5, R91, -0x1, R0 ;  /* 0xffffffff5b057810 */ /* 0x000fe40007ffe000 */
[----:B------:R-:W1:Y:S03]  /*1d90*/  I2F.RP R13, R12 ;  /* 0x0000000c000d7306 */ /* 0x000e660000209400 */
[----:B------:R-:W-:Y:S01]  /*1da0*/  IMAD.IADD R14, R5, 0x1, -R8 ;  /* 0x00000001050e7824 */ /* 0x000fe200078e0a08 */
[----:B------:R-:W-:-:S04]  /*1db0*/  IABS R5, R91 ;  /* 0x0000005b00057213 */ /* 0x000fc80000000000 */
[----:B------:R-:W-:Y:S01]  /*1dc0*/  IABS R7, R14 ;  /* 0x0000000e00077213 */ /* 0x000fe20000000000 */
[----:B------:R-:W-:Y:S01]  /*1dd0*/  IMAD.MOV R5, RZ, RZ, -R5 ;  /* 0x000000ffff057224 */ /* 0x000fe200078e0a05 */
[----:B------:R-:W-:-:S04]  /*1de0*/  LOP3.LUT R14, R14, R91, RZ, 0x3c, !PT ;  /* 0x0000005b0e0e7212 */ /* 0x000fc800078e3cff */
        /* <DEDUP_REMOVED lines=19> */
.L_x_4292:
[----:B------:R-:W-:Y:S05]  /*1f20*/  BSYNC B0 ;  /* 0x0000000000007941 */ /* 0x000fea0003800000 */
.L_x_4291:
[----:B------:R-:W-:Y:S01]  /*1f30*/  IMAD R8, R225, R5, R8 ;  /* 0x00000005e1087224 */ /* 0x000fe200078e0208 */
[----:B------:R-:W-:Y:S01]  /*1f40*/  SHF.R.S32.HI R92, RZ, 0x1f, R211 ;  /* 0x0000001fff5c7819 */ /* 0x000fe200000114d3 */
[----:B------:R-:W-:Y:S01]  /*1f50*/  IMAD.SHL.U32 R83, R215, 0x40, RZ ;  /* 0x00000040d7537824 */ /* 0x000fe200078e00ff */
[----:B------:R-:W-:Y:S01]  /*1f60*/  IADD3 R82, R228, 0x80, RZ ;  /* 0x00000080e4527810 */ /* 0x000fe20007ffe0ff */
[----:B------:R-:W-:Y:S01]  /*1f70*/  IMAD.IADD R5, R8, 0x1, R5 ;  /* 0x0000000108057824 */ /* 0x000fe200078e0205 */
[----:B------:R-:W-:Y:S01]  /*1f80*/  LEA.HI R12, R92, R211, RZ, 0x5 ;  /* 0x000000d35c0c7211 */ /* 0x000fe200078f28ff */
[----:B------:R-:W-:Y:S01]  /*1f90*/  IMAD R8, R8, 0x40, -R3 ;  /* 0x0000004008087824 */ /* 0x000fe200078e0a03 */
[----:B------:R-:W-:Y:S02]  /*1fa0*/  LOP3.LUT R83, R83, 0x1c0, RZ, 0xc0, !PT ;  /* 0x000001c053537812 */ /* 0x000fe400078ec0ff */
[----:B------:R-:W-:-:S02]  /*1fb0*/  IMNMX R0, R0, R5, PT ;  /* 0x0000000500007217 */ /* 0x000fc40003800200 */
[----:B------:R-:W-:Y:S02]  /*1fc0*/  SHF.R.S32.HI R12, RZ, 0x5, R12 ;  /* 0x00000005ff0c7819 */ /* 0x000fe4000001140c */
[----:B------:R-:W-:Y:S01]  /*1fd0*/  SHF.R.U32.HI R13, RZ, 0x3, R83 ;  /* 0x00000003ff0d7819 */ /* 0x000fe20000011653 */
[----:B------:R-:W-:Y:S01]  /*1fe0*/  IMAD R3, R0, 0x40, -R3 ;  /* 0x0000004000037824 */ /* 0x000fe200078e0a03 */
[----:B------:R-:W-:Y:S01]  /*1ff0*/  IMNMX R0, RZ, R8, !PT ;  /* 0x00000008ff007217 */ /* 0x000fe20007800200 */
[----:B------:R-:W-:-:S03]  /*2000*/  IMAD.SHL.U32 R12, R12, 0x200, RZ ;  /* 0x000002000c0c7824 */ /* 0x000fc600078e00ff */
[----:B------:R-:W-:Y:S02]  /*2010*/  IMNMX R3, R3, R90, PT ;  /* 0x0000005a03037217 */ /* 0x000fe40003800200 */
[----:B------:R-:W-:Y:S02]  /*2020*/  SHF.R.U32.HI R14, RZ, 0x6, R0 ;  /* 0x00000006ff0e7819 */ /* 0x000fe40000011600 */
[----:B------:R-:W-:-:S03]  /*2030*/  ISETP.GT.AND P0, PT, R3, R0, PT ;  /* 0x000000000300720c */ /* 0x000fc60003f04270 */
[----:B------:R-:W-:-:S10]  /*2040*/  IMAD.MOV.U32 R5, RZ, RZ, R14 ;  /* 0x000000ffff057224 */ /* 0x000fd400078e000e */
        /* <DEDUP_REMOVED lines=16> */
[--C-:B------:R-:W-:Y:S02]  /*2150*/  SHF.R.S32.HI R229, RZ, 0x1f, R228.reuse ;  /* 0x0000001fffe57819 */ /* 0x100fe400000114e4 */
[C---:B------:R-:W-:Y:S01]  /*2160*/  IADD3 R9, P0, R17.reuse, R2, RZ ;  /* 0x0000000211097210 */ /* 0x040fe20007f1e0ff */
[----:B------:R-:W-:Y:S01]  /*2170*/  IMAD.IADD R4, R90, 0x1, -R17 ;  /* 0x000000015a047824 */ /* 0x000fe200078e0a11 */
[----:B------:R-:W-:Y:S01]  /*2180*/  SHF.R.S32.HI R16, RZ, 0x1f, R207 ;  /* 0x0000001fff107819 */ /* 0x000fe200000114cf */
[----:B------:R-:W-:Y:S01]  /*2190*/  IMAD.SHL.U32 R101, R108, 0x40, RZ ;  /* 0x000000406c657824 */ /* 0x000fe200078e00ff */
[----:B------:R-:W-:Y:S01]  /*21a0*/  LEA.HI.X.SX32 R7, R17, R0, 0x1, P0 ;  /* 0x0000000011077211 */ /* 0x000fe200000f0eff */
[----:B------:R-:W-:Y:S01]  /*21b0*/  IMAD.WIDE.U32 R2, R9, c[0x0][0x238], R228 ;  /* 0x00008e0009027a25 */ /* 0x000fe200078e00e4 */
[----:B------:R-:W-:-:S02]  /*21c0*/  IADD3 R15, R5, -0x1, RZ ;  /* 0xffffffff050f7810 */ /* 0x000fc40007ffe0ff */
[----:B------:R-:W-:Y:S01]  /*21d0*/  SEL R156, R207, RZ, !P4 ;  /* 0x000000ffcf9c7207 */ /* 0x000fe20006000000 */
[----:B------:R-:W-:Y:S01]  /*21e0*/  IMAD R0, R7, c[0x0][0x238], RZ ;  /* 0x00008e0007007a24 */ /* 0x000fe200078e02ff */
[----:B------:R-:W-:Y:S01]  /*21f0*/  MOV R20, c[0x0][0x238] ;  /* 0x00008e0000147a02 */ /* 0x000fe20000000f00 */
[----:B------:R-:W-:Y:S01]  /*2200*/  IMAD R4, R15, -0x40, R4 ;  /* 0xffffffc00f047824 */ /* 0x000fe200078e0204 */
[----:B------:R-:W-:Y:S01]  /*2210*/  IADD3 R160, R6, R85, RZ ;  /* 0x0000005506a07210 */ /* 0x000fe20007ffe0ff */
[----:B------:R-:W-:Y:S01]  /*2220*/  IMAD R0, R9, c[0x0][0x23c], R0 ;  /* 0x00008f0009007a24 */ /* 0x000fe200078e0200 */
[C---:B------:R-:W-:Y:S01]  /*2230*/  SHF.L.U64.HI R105, R20.reuse, R107, c[0x0][0x23c] ;  /* 0x00008f0014697619 */ /* 0x040fe2000001026b */
[----:B------:R-:W-:Y:S01]  /*2240*/  IMAD.SHL.U32 R104, R20, 0x40, RZ ;  /* 0x0000004014687824 */ /* 0x000fe200078e00ff */
[----:B------:R-:W-:Y:S01]  /*2250*/  ISETP.GE.AND P0, PT, R4, 0x1, PT ;  /* 0x000000010400780c */ /* 0x000fe20003f06270 */
[----:B------:R-:W-:Y:S01]  /*2260*/  IMAD.IADD R3, R3, 0x1, R0 ;  /* 0x0000000103037824 */ /* 0x000fe200078e0200 */
[----:B------:R-:W-:Y:S01]  /*2270*/  SHF.R.S32.HI R0, RZ, 0x1f, R15 ;  /* 0x0000001fff007819 */ /* 0x000fe2000001140f */
[----:B------:R-:W-:Y:S01]  /*2280*/  IMAD.SHL.U32 R106, R20, 0x20, RZ ;  /* 0x00000020146a7824 */ /* 0x000fe200078e00ff */
[----:B------:R-:W-:Y:S01]  /*2290*/  ISETP.GE.AND P1, PT, R4, 0x21, PT ;  /* 0x000000210400780c */ /* 0x000fe20003f26270 */
[----:B------:R-:W-:Y:S01]  /*22a0*/  IMAD.WIDE.U32 R154, R221, c[0x0][0x240], R2 ;  /* 0x00009000dd9a7a25 */ /* 0x000fe200078e0002 */
[----:B------:R-:W-:-:S02]  /*22b0*/  SEL R2, R16, RZ, !P4 ;  /* 0x000000ff10027207 */ /* 0x000fc40006000000 */
[----:B------:R-:W-:Y:S01]  /*22c0*/  SHF.R.S32.HI R4, RZ, 0x1f, R160 ;  /* 0x0000001fff047819 */ /* 0x000fe200000114a0 */
[----:B------:R-:W-:Y:S01]  /*22d0*/  IMAD R155, R221, c[0x0][0x244], R155 ;  /* 0x00009100dd9b7a24 */ /* 0x000fe200078e029b */
[----:B------:R-:W-:Y:S01]  /*22e0*/  ISETP.GE.AND P4, PT, R212, c[0x0][0x1d4], PT ;  /* 0x00007500d4007a0c */ /* 0x000fe20003f86270 */
[----:B------:R-:W-:Y:S01]  /*22f0*/  IMAD.MOV.U32 R3, RZ, RZ, 0x6 ;  /* 0x00000006ff037424 */ /* 0x000fe200078e00ff */
[----:B------:R-:W-:Y:S01]  /*2300*/  MOV R100, c[0x0][0x1e0] ;  /* 0x0000780000647a02 */ /* 0x000fe20000000f00 */
[----:B------:R-:W-:Y:S01]  /*2310*/  IMAD R163, R2, c[0x0][0x248], RZ ;  /* 0x0000920002a37a24 */ /* 0x000fe200078e02ff */
[----:B------:R-:W-:Y:S01]  /*2320*/  SHF.L.U64.HI R107, R108, R107, c[0x0][0x25c] ;  /* 0x000097006c6b7619 */ /* 0x000fe2000001026b */
[----:B------:R-:W-:Y:S01]  /*2330*/  IMAD.WIDE.U32 R154, R156, c[0x0][0x248], R154 ;  /* 0x000092009c9a7a25 */ /* 0x000fe200078e009a */
[-C--:B------:R-:W-:Y:S02]  /*2340*/  SHF.L.U64.HI R102, R20, R3.reuse, c[0x0][0x23c] ;  /* 0x00008f0014667619 */ /* 0x080fe40000010203 */
[----:B------:R-:W-:Y:S01]  /*2350*/  SHF.L.U64.HI R98, R100, R3, c[0x0][0x1e4] ;  /* 0x0000790064627619 */ /* 0x000fe20000010203 */
[----:B------:R-:W-:Y:S01]  /*2360*/  IMAD R163, R156, c[0x0][0x24c], R163 ;  /* 0x000093009ca37a24 */ /* 0x000fe200078e02a3 */
[----:B------:R-:W-:Y:S01]  /*2370*/  MOV R162, R154 ;  /* 0x0000009a00a27202 */ /* 0x000fe20000000f00 */
[----:B------:R-:W-:Y:S01]  /*2380*/  IMAD R17, R102, R15, RZ ;  /* 0x0000000f66117224 */ /* 0x000fe200078e02ff */
[----:B------:R-:W-:Y:S01]  /*2390*/  SHF.L.U64.HI R99, R108, R3, c[0x0][0x25c] ;  /* 0x000097006c637619 */ /* 0x000fe20000010203 */
[----:B------:R-:W-:Y:S01]  /*23a0*/  IMAD R7, R7, c[0x0][0x258], RZ ;  /* 0x0000960007077a24 */ /* 0x000fe200078e02ff */
[----:B------:R-:W-:Y:S01]  /*23b0*/  IADD3 R163, R155, R163, RZ ;  /* 0x000000a39ba37210 */ /* 0x000fe20007ffe0ff */
[-C--:B------:R-:W-:Y:S01]  /*23c0*/  IMAD R6, R0, R104.reuse, R17 ;  /* 0x0000006800067224 */ /* 0x080fe200078e0211 */
[----:B------:R-:W-:Y:S01]  /*23d0*/  SHF.R.S32.HI R145, RZ, 0x1f, R144 ;  /* 0x0000001fff917819 */ /* 0x000fe20000011490 */
[----:B------:R-:W-:Y:S01]  /*23e0*/  IMAD R17, R4, c[0x0][0x1e0], RZ ;  /* 0x0000780004117a24 */ /* 0x000fe200078e02ff */
[----:B------:R-:W-:Y:S01]  /*23f0*/  SHF.R.S32.HI R143, RZ, 0x1f, R142 ;  /* 0x0000001fff8f7819 */ /* 0x000fe2000001148e */
[----:B------:R-:W-:Y:S01]  /*2400*/  IMAD.WIDE.U32 R28, R15, R104, R162 ;  /* 0x000000680f1c7225 */ /* 0x000fe200078e00a2 */
[----:B------:R-:W-:-:S02]  /*2410*/  SHF.L.U32 R100, R100, 0x6, RZ ;  /* 0x0000000664647819 */ /* 0x000fc400000006ff */
[----:B------:R-:W-:Y:S01]  /*2420*/  SHF.L.U32 R108, R108, 0x5, RZ ;  /* 0x000000056c6c7819 */ /* 0x000fe200000006ff */
[----:B------:R-:W-:Y:S01]  /*2430*/  IMAD.WIDE.U32 R24, R9, c[0x0][0x258], R228 ;  /* 0x0000960009187a25 */ /* 0x000fe200078e00e4 */
[----:B------:R-:W-:Y:S02]  /*2440*/  IADD3 R6, R29, R6, RZ ;  /* 0x000000061d067210 */ /* 0x000fe40007ffe0ff */
[----:B------:R-:W-:Y:S01]  /*2450*/  @P0 LEA R22, P2, R28, c[0x0][0x220], 0x1 ;  /* 0x000088001c160a11 */ /* 0x000fe200078408ff */
[----:B------:R-:W-:Y:S02]  /*2460*/  IMAD R7, R9, c[0x0][0x25c], R7 ;  /* 0x0000970009077a24 */ /* 0x000fe400078e0207 */
[----:B------:R-:W-:Y:S01]  /*2470*/  IMAD.WIDE.U32 R26, R160, c[0x0][0x1e0], RZ ;  /* 0x00007800a01a7a25 */ /* 0x000fe200078e00ff */
[----:B------:R-:W-:Y:S02]  /*2480*/  @P0 LEA.HI.X R23, R28, c[0x0][0x224], R6, 0x1, P2 ;  /* 0x000089001c170a11 */ /* 0x000fe400010f0c06 */
[----:B------:R-:W-:Y:S01]  /*2490*/  @P1 IADD3 R9, P2, R106, R28, RZ ;  /* 0x0000001c6a091210 */ /* 0x000fe20007f5e0ff */
[----:B------:R-:W-:Y:S01]  /*24a0*/  IMAD R8, R160, c[0x0][0x1e4], R17 ;  /* 0x00007900a0087a24 */ /* 0x000fe200078e0211 */
[----:B------:R-:W-:Y:S01]  /*24b0*/  IADD3 R25, R25, R7, RZ ;  /* 0x0000000719197210 */ /* 0x000fe20007ffe0ff */
[----:B------:R-:W-:-:S02]  /*24c0*/  IMAD R95, R2, c[0x0][0x268], RZ ;  /* 0x00009a00025f7a24 */ /* 0x000fc400078e02ff */
[----:B------:R-:W-:Y:S01]  /*24d0*/  @P1 IMAD.X R6, R6, 0x1, R105, P2 ;  /* 0x0000000106061824 */ /* 0x000fe200010e0669 */
[----:B------:R-:W-:Y:S01]  /*24e0*/  @P1 LEA R20, P2, R9, c[0x0][0x220], 0x1 ;  /* 0x0000880009141a11 */ /* 0x000fe200078408ff */
[----:B------:R-:W-:Y:S02]  /*24f0*/  IMAD.IADD R27, R27, 0x1, R8 ;  /* 0x000000011b1b7824 */ /* 0x000fe400078e0208 */
[----:B------:R-:W-:Y:S01]  /*2500*/  IMAD R95, R156, c[0x0][0x26c], R95 ;  /* 0x00009b009c5f7a24 */ /* 0x000fe200078e025f */
[----:B------:R-:W-:Y:S01]  /*2510*/  @P1 LEA.HI.X R21, R9, c[0x0][0x224], R6, 0x1, P2 ;  /* 0x0000890009151a11 */ /* 0x000fe200010f0c06 */
[----:B------:R-:W-:Y:S01]  /*2520*/  IMAD.WIDE.U32 R158, R221, c[0x0][0x1e8], R26 ;  /* 0x00007a00dd9e7a25 */ /* 0x000fe200078e001a */
[----:B------:R-:W-:-:S03]  /*2530*/  SHF.R.S32.HI R9, RZ, 0x1f, R217 ;  /* 0x0000001fff097819 */ /* 0x000fc600000114d9 */
[----:B------:R-:W-:-:S04]  /*2540*/  IMAD.WIDE.U32 R6, R221, c[0x0][0x260], R24 ;  /* 0x00009800dd067a25 */ /* 0x000fc800078e0018 */
[C---:B------:R-:W-:Y:S02]  /*2550*/  IMAD R159, R221.reuse, c[0x0][0x1ec], R159 ;  /* 0x00007b00dd9f7a24 */ /* 0x040fe400078e029f */
[----:B------:R-:W-:Y:S02]  /*2560*/  IMAD R7, R221, c[0x0][0x264], R7 ;  /* 0x00009900dd077a24 */ /* 0x000fe400078e0207 */
[----:B------:R-:W-:Y:S02]  /*2570*/  IMAD R2, R9, c[0x0][0x1e0], RZ ;  /* 0x0000780009027a24 */ /* 0x000fe400078e02ff */
[----:B------:R-:W-:-:S04]  /*2580*/  IMAD.WIDE.U32 R156, R156, c[0x0][0x268], R6 ;  /* 0x00009a009c9c7a25 */ /* 0x000fc800078e0006 */
[----:B------:R-:W-:Y:S02]  /*2590*/  IMAD R103, R217, c[0x0][0x1e4], R2 ;  /* 0x00007900d9677a24 */ /* 0x000fe400078e0202 */
[----:B------:R-:W-:Y:S02]  /*25a0*/  IMAD.IADD R95, R157, 0x1, R95 ;  /* 0x000000019d5f7824 */ /* 0x000fe400078e025f */
[----:B------:R-:W-:Y:S01]  /*25b0*/  IMAD.IADD R103, R165, 0x1, R103 ;  /* 0x00000001a5677824 */ /* 0x000fe200078e0267 */
[----:B--2---:R-:W-:Y:S01]  /*25c0*/  @P3 SHF.R.S32.HI R19, RZ, 0x1f, R18 ;  /* 0x0000001fff133819 */ /* 0x004fe20000011412 */
[----:B------:R-:W-:Y:S01]  /*25d0*/  @!P3 IMAD.MOV.U32 R19, RZ, RZ, R16 ;  /* 0x000000ffff13b224 */ /* 0x000fe200078e0010 */
[----:B------:R-:W-:Y:S02]  /*25e0*/  @!P3 MOV R18, R207 ;  /* 0x000000cf0012b202 */ /* 0x000fe40000000f00 */
[----:B------:R-:W-:Y:S02]  /*25f0*/  ISETP.GE.AND P3, PT, R82, c[0x0][0x1d4], PT ;  /* 0x0000750052007a0c */ /* 0x000fe40003f66270 */
[----:B------:R-:W-:-:S02]  /*2600*/  SEL R152, R18, RZ, !P5 ;  /* 0x000000ff12987207 */ /* 0x000fc40006800000 */
[----:B------:R-:W-:Y:S02]  /*2610*/  SEL R127, R19, RZ, !P5 ;  /* 0x000000ff137f7207 */ /* 0x000fe40006800000 */
[----:B------:R-:W-:Y:S01]  /*2620*/  ISETP.GE.AND P5, PT, R228, c[0x0][0x1d4], PT ;  /* 0x00007500e4007a0c */ /* 0x000fe20003fa6270 */
[----:B------:R-:W-:-:S04]  /*2630*/  IMAD.WIDE.U32 R158, R152, c[0x0][0x1f0], R158 ;  /* 0x00007c00989e7a25 */ /* 0x000fc800078e009e */
[----:B------:R-:W-:-:S04]  /*2640*/  IMAD R97, R127, c[0x0][0x1f0], RZ ;  /* 0x00007c007f617a24 */ /* 0x000fc800078e02ff */
[----:B------:R-:W-:-:S04]  /*2650*/  IMAD R97, R152, c[0x0][0x1f4], R97 ;  /* 0x00007d0098617a24 */ /* 0x000fc800078e0261 */
[----:B------:R-:W-:Y:S01]  /*2660*/  @!PT LDS RZ, [RZ] ;  /* 0x00000000fffff984 */ /* 0x000fe20000000800 */
[----:B------:R-:W-:Y:S01]  /*2670*/  @!PT LDS RZ, [RZ] ;  /* 0x00000000fffff984 */ /* 0x000fe20000000800 */
[----:B------:R-:W-:Y:S01]  /*2680*/  @!PT LDS RZ, [RZ] ;  /* 0x00000000fffff984 */ /* 0x000fe20000000800 */
[----:B------:R1:W-:Y:S01]  /*2690*/  @P0 LDGSTS.E.BYPASS.LTC128B.128 [R140+0xc100], [R22.64], !P5 ;  /* 0x0c100000168c0fae */ /* 0x0003e2000e901d48 */
[----:B------:R-:W-:-:S03]  /*26a0*/  IADD3 R97, R159, R97, RZ ;  /* 0x000000619f617210 */ /* 0x000fc60007ffe0ff */
[----:B------:R1:W-:Y:S04]  /*26b0*/  @P0 LDGSTS.E.BYPASS.LTC128B.128 [R140+0xe100], [R22.64+0x80], !P4 ;  /* 0x0e100080168c0fae */ /* 0x0003e8000e101d48 */
[----:B------:R1:W-:Y:S04]  /*26c0*/  @P0 LDGSTS.E.BYPASS.LTC128B.128 [R140+0x10100], [R22.64+0x100], !P3 ;  /* 0x10100100168c0fae */ /* 0x0003e8000d901d48 */
[----:B------:R1:W-:Y:S04]  /*26d0*/  @P1 LDGSTS.E.BYPASS.LTC128B.128 [R140+0xd100], [R20.64], !P5 ;  /* 0x0d100000148c1fae */ /* 0x0003e8000e901d48 */
[----:B------:R1:W-:Y:S04]  /*26e0*/  @P1 LDGSTS.E.BYPASS.LTC128B.128 [R140+0xf100], [R20.64+0x80], !P4 ;  /* 0x0f100080148c1fae */ /* 0x0003e8000e101d48 */
[----:B------:R1:W-:Y:S04]  /*26f0*/  @P1 LDGSTS.E.BYPASS.LTC128B.128 [R140+0x11100], [R20.64+0x100], !P3 ;  /* 0x11100100148c1fae */ /* 0x0003e8000d901d48 */
[----:B------:R-:W0:Y:S01]  /*2700*/  LDGDEPBAR ;  /* 0x00000000000079af */ /* 0x000e220000000000 */
[----:B------:R-:W-:Y:S02]  /*2710*/  WARPSYNC 0xffffffff ;  /* 0xffffffff00007948 */ /* 0x000fe40003800000 */
[----:B------:R-:W-:Y:S01]  /*2720*/  BAR.SYNC.DEFER_BLOCKING 0x0 ;  /* 0x0000000000007b1d */ /* 0x000fe20000010000 */
[----:B------:R-:W-:Y:S01]  /*2730*/  IMAD R2, R99, R15, RZ ;  /* 0x0000000f63027224 */ /* 0x000fe200078e02ff */
[----:B------:R-:W-:Y:S01]  /*2740*/  IADD3 R94, P6, P2, R158, R164, R144 ;  /* 0x000000a49e5e7210 */ /* 0x000fe20007ade090 */
[----:B------:R-:W-:-:S02]  /*2750*/  IMAD.MOV.U32 R6, RZ, RZ, R156 ;  /* 0x000000ffff067224 */ /* 0x000fc400078e009c */
[----:B------:R-:W-:Y:S01]  /*2760*/  IMAD.MOV.U32 R7, RZ, RZ, R95 ;  /* 0x000000ffff077224 */ /* 0x000fe200078e005f */
[----:B------:R-:W-:Y:S01]  /*2770*/  IADD3.X R93, R97, R103, R145, P6, P2 ;  /* 0x00000067615d7210 */ /* 0x000fe200037e4491 */
[-C--:B------:R-:W-:Y:S01]  /*2780*/  IMAD R2, R0, R101.reuse, R2 ;  /* 0x0000006500027224 */ /* 0x080fe200078e0202 */
[----:B------:R-:W-:Y:S01]  /*2790*/  ULDC.U8 UR4, c[0x0][0x298] ;  /* 0x0000a60000047ab9 */ /* 0x000fe20000000000 */
[----:B------:R-:W-:Y:S01]  /*27a0*/  IMAD.WIDE.U32 R6, R15, R101, R6 ;  /* 0x000000650f067225 */ /* 0x000fe200078e0006 */
[----:B------:R-:W-:-:S03]  /*27b0*/  LOP3.LUT P6, RZ, R215, 0x4, RZ, 0xc0, !PT ;  /* 0x00000004d7ff7812 */ /* 0x000fc600078cc0ff */
[----:B------:R-:W-:Y:S01]  /*27c0*/  IMAD.IADD R2, R7, 0x1, R2 ;  /* 0x0000000107027824 */ /* 0x000fe200078e0202 */
[C---:B-1----:R-:W-:Y:S01]  /*27d0*/  @P0 LEA R20, P2, R6.reuse, c[0x0][0x250], 0x1 ;  /* 0x0000940006140a11 */ /* 0x042fe200078408ff */
[C---:B------:R-:W-:Y:S02]  /*27e0*/  IMAD R168, R9.reuse, c[0x0][0x290], RZ ;  /* 0x0000a40009a87a24 */ /* 0x040fe400078e02ff */
[----:B------:R-:W-:Y:S01]  /*27f0*/  IMAD R166, R9, c[0x0][0x280], RZ ;  /* 0x0000a00009a67a24 */ /* 0x000fe200078e02ff */
[----:B------:R-:W-:Y:S01]  /*2800*/  @P0 LEA.HI.X R21, R6, c[0x0][0x254], R2, 0x1, P2 ;  /* 0x0000950006150a11 */ /* 0x000fe200010f0c02 */
[----:B------:R-:W-:Y:S01]  /*2810*/  IMAD.MOV.U32 R96, RZ, RZ, 0x1 ;  /* 0x00000001ff607424 */ /* 0x000fe200078e00ff */
[----:B------:R-:W-:Y:S01]  /*2820*/  @P1 IADD3 R0, P2, R108, R6, RZ ;  /* 0x000000066c001210 */ /* 0x000fe20007f5e0ff */
[----:B------:R-:W-:Y:S02]  /*2830*/  IMAD R127, R127, c[0x0][0x218], RZ ;  /* 0x000086007f7f7a24 */ /* 0x000fe400078e02ff */
[----:B------:R-:W-:Y:S01]  /*2840*/  IMAD.WIDE.U32 R170, R217, c[0x0][0x280], R144 ;  /* 0x0000a000d9aa7a25 */ /* 0x000fe200078e0090 */
[----:B------:R-:W-:Y:S01]  /*2850*/  @!PT LDS RZ, [RZ] ;  /* 0x00000000fffff984 */ /* 0x000fe20000000800 */
[----:B------:R-:W-:Y:S01]  /*2860*/  @!PT LDS RZ, [RZ] ;  /* 0x00000000fffff984 */ /* 0x000fe20000000800 */
[----:B------:R-:W-:Y:S01]  /*2870*/  @!PT LDS RZ, [RZ] ;  /* 0x00000000fffff984 */ /* 0x000fe20000000800 */
[----:B------:R1:W-:Y:S03]  /*2880*/  @P0 LDGSTS.E.BYPASS.LTC128B.128 [R140+0x100], [R20.64], !P5 ;  /* 0x00100000148c0fae */ /* 0x0003e6000e901d48 */
[----:B------:R-:W-:Y:S01]  /*2890*/  @P1 IMAD.X R7, R2, 0x1, R107, P2 ;  /* 0x0000000102071824 */ /* 0x000fe200010e066b */
[----:B------:R1:W-:Y:S01]  /*28a0*/  @P0 LDGSTS.E.BYPASS.LTC128B.128 [R140+0x2100], [R20.64+0x80], !P4 ;  /* 0x02100080148c0fae */ /* 0x0003e2000e101d48 */
[----:B------:R-:W-:Y:S01]  /*28b0*/  @P1 LEA R16, P2, R0, c[0x0][0x250], 0x1 ;  /* 0x0000940000101a11 */ /* 0x000fe200078408ff */
[----:B------:R-:W-:-:S02]  /*28c0*/  IMAD R127, R152, c[0x0][0x21c], R127 ;  /* 0x00008700987f7a24 */ /* 0x000fc400078e027f */
[----:B------:R1:W-:Y:S01]  /*28d0*/  @P0 LDGSTS.E.BYPASS.LTC128B.128 [R140+0x4100], [R20.64+0x100], !P3 ;  /* 0x04100100148c0fae */ /* 0x0003e2000d901d48 */
[----:B------:R-:W-:Y:S01]  /*28e0*/  ISETP.GT.AND P0, PT, R15, R14, PT ;  /* 0x0000000e0f00720c */ /* 0x000fe20003f04270 */
[C---:B------:R-:W-:Y:S01]  /*28f0*/  IMAD R166, R217.reuse, c[0x0][0x284], R166 ;  /* 0x0000a100d9a67a24 */ /* 0x040fe200078e02a6 */
[----:B------:R-:W-:Y:S01]  /*2900*/  @P1 LEA.HI.X R17, R0, c[0x0][0x254], R7, 0x1, P2 ;  /* 0x0000950000111a11 */ /* 0x000fe200010f0c07 */
[----:B------:R-:W-:Y:S01]  /*2910*/  IMAD R168, R217, c[0x0][0x294], R168 ;  /* 0x0000a500d9a87a24 */ /* 0x000fe200078e02a8 */
[----:B------:R-:W-:Y:S01]  /*2920*/  ISETP.GE.AND P2, PT, R144, c[0x0][0x27c], PT ;  /* 0x00009f0090007a0c */ /* 0x000fe20003f46270 */
[----:B------:R-:W-:Y:S02]  /*2930*/  IMAD.IADD R171, R171, 0x1, R166 ;  /* 0x00000001abab7824 */ /* 0x000fe400078e02a6 */
[----:B------:R2:W-:Y:S01]  /*2940*/  @P1 LDGSTS.E.BYPASS.LTC128B.128 [R140+0x1100], [R16.64], !P5 ;  /* 0x01100000108c1fae */ /* 0x0005e2000e901d48 */
[----:B------:R-:W-:-:S03]  /*2950*/  IMAD.WIDE.U32 R172, R217, c[0x0][0x290], R144 ;  /* 0x0000a400d9ac7a25 */ /* 0x000fc600078e0090 */
[----:B------:R2:W-:Y:S01]  /*2960*/  @P1 LDGSTS.E.BYPASS.LTC128B.128 [R140+0x3100], [R16.64+0x80], !P4 ;  /* 0x03100080108c1fae */ /* 0x0005e2000e101d48 */
[----:B------:R-:W-:Y:S01]  /*2970*/  IMAD.WIDE.U32 R22, R217, c[0x0][0x290], R142 ;  /* 0x0000a400d9167a25 */ /* 0x000fe200078e008e */
[----:B------:R-:W-:Y:S02]  /*2980*/  @P0 IADD3 R7, R5, -0x2, RZ ;  /* 0xfffffffe05070810 */ /* 0x000fe40007ffe0ff */
[----:B------:R2:W-:Y:S01]  /*2990*/  @P1 LDGSTS.E.BYPASS.LTC128B.128 [R140+0x5100], [R16.64+0x100], !P3 ;  /* 0x05100100108c1fae */ /* 0x0005e2000d901d48 */
[----:B------:R-:W-:Y:S01]  /*29a0*/  IMAD.IADD R173, R173, 0x1, R168 ;  /* 0x00000001adad7824 */ /* 0x000fe200078e02a8 */
[----:B------:R-:W-:Y:S01]  /*29b0*/  @P0 SHF.R.S32.HI R0, RZ, 0x1f, R7 ;  /* 0x0000001fff000819 */ /* 0x000fe20000011407 */
[----:B------:R-:W-:Y:S01]  /*29c0*/  @P0 IMAD R5, R102, R7, RZ ;  /* 0x0000000766050224 */ /* 0x000fe200078e02ff */
[----:B------:R-:W0:Y:S01]  /*29d0*/  LDGDEPBAR ;  /* 0x00000000000079af */ /* 0x000e220000000000 */
[----:B------:R-:W-:-:S04]  /*29e0*/  @P0 IMAD.WIDE.U32 R6, R7, R104, R162 ;  /* 0x0000006807060225 */ /* 0x000fc800078e00a2 */
[----:B------:R-:W-:Y:S01]  /*29f0*/  @P0 IMAD R0, R0, R104, R5 ;  /* 0x0000006800000224 */ /* 0x000fe200078e0205 */
[----:B------:R-:W-:Y:S01]  /*2a00*/  @P0 LEA R18, P1, R6, c[0x0][0x220], 0x1 ;  /* 0x0000880006120a11 */ /* 0x000fe200078208ff */
[----:B------:R-:W-:Y:S02]  /*2a10*/  IMAD.IADD R169, R168, 0x1, R23 ;  /* 0x00000001a8a97824 */ /* 0x000fe400078e0217 */
[----:B------:R-:W-:Y:S01]  /*2a20*/  @P0 IMAD.IADD R0, R7, 0x1, R0 ;  /* 0x0000000107000824 */ /* 0x000fe200078e0200 */
[----:B------:R-:W-:Y:S01]  /*2a30*/  SEL R7, RZ, c[0x0][0x27c], !P2 ;  /* 0x00009f00ff077a07 */ /* 0x000fe20005000000 */
[----:B------:R-:W-:Y:S02]  /*2a40*/  IMAD.MOV.U32 R168, RZ, RZ, R22 ;  /* 0x000000ffffa87224 */ /* 0x000fe400078e0016 */
[----:B------:R-:W-:Y:S01]  /*2a50*/  IMAD.MOV.U32 R112, RZ, RZ, c[0x0][0x290] ;  /* 0x0000a400ff707624 */ /* 0x000fe200078e00ff */
[----:B------:R-:W-:Y:S01]  /*2a60*/  @P0 LEA.HI.X R19, R6, c[0x0][0x224], R0, 0x1, P1 ;  /* 0x0000890006130a11 */ /* 0x000fe200008f0c00 */
[----:B------:R-:W-:Y:S01]  /*2a70*/  IMAD.MOV.U32 R6, RZ, RZ, c[0x0][0x27c] ;  /* 0x00009f00ff067624 */ /* 0x000fe200078e00ff */
[----:B-1----:R-:W-:Y:S01]  /*2a80*/  @P0 LEA R20, P1, R106, R18, 0x1 ;  /* 0x000000126a140211 */ /* 0x002fe200078208ff */
[----:B------:R-:W-:Y:S01]  /*2a90*/  IMAD.IADD R7, R144, 0x1, R7 ;  /* 0x0000000190077824 */ /* 0x000fe200078e0207 */
[----:B------:R-:W-:Y:S01]  /*2aa0*/  SHF.L.U64.HI R110, R112, R3, c[0x0][0x294] ;  /* 0x0000a500706e7619 */ /* 0x000fe20000010203 */
[----:B------:R-:W-:Y:S01]  /*2ab0*/  IMAD.SHL.U32 R6, R6, 0x2, RZ ;  /* 0x0000000206067824 */ /* 0x000fe200078e00ff */
[----:B------:R-:W-:Y:S01]  /*2ac0*/  @P0 LEA.HI.X R21, R106, R19, R105, 0x1, P1 ;  /* 0x000000136a150211 */ /* 0x000fe200008f0c69 */
[----:B------:R1:W-:Y:S01]  /*2ad0*/  @P0 LDGSTS.E.BYPASS.LTC128B.128 [R140+0x12100], [R18.64], !P5 ;  /* 0x12100000128c0fae */ /* 0x0003e2000e901d48 */
[----:B------:R-:W-:Y:S01]  /*2ae0*/  ISETP.GE.AND P1, PT, R139, c[0x0][0x27c], PT ;  /* 0x00009f008b007a0c */ /* 0x000fe20003f26270 */
[----:B------:R-:W-:Y:S01]  /*2af0*/  IMAD.MOV.U32 R116, RZ, RZ, c[0x0][0x280] ;  /* 0x0000a000ff747624 */ /* 0x000fe200078e00ff */
[C---:B--2---:R-:W-:Y:S01]  /*2b00*/  IADD3 R17, -R6.reuse, c[0x0][0x1d4], RZ ;  /* 0x0000750006117a10 */ /* 0x044fe20007ffe1ff */
[----:B------:R1:W-:Y:S01]  /*2b10*/  @P0 LDGSTS.E.BYPASS.LTC128B.128 [R140+0x14100], [R18.64+0x80], !P4 ;  /* 0x14100080128c0fae */ /* 0x0003e2000e101d48 */
[----:B------:R-:W-:Y:S01]  /*2b20*/  SEL R2, RZ, c[0x0][0x27c], !P1 ;  /* 0x00009f00ff027a07 */ /* 0x000fe20004800000 */
[----:B-----5:R-:W-:Y:S01]  /*2b30*/  IMAD.WIDE.U32 R172, R81, c[0x0][0x290], R172 ;  /* 0x0000a40051ac7a25 */ /* 0x020fe200078e00ac */
[----:B------:R-:W-:Y:S01]  /*2b40*/  SEL R0, R6, R17, !P2 ;  /* 0x0000001106007207 */ /* 0x000fe20005000000 */
[----:B------:R1:W-:Y:S01]  /*2b50*/  @P0 LDGSTS.E.BYPASS.LTC128B.128 [R140+0x16100], [R18.64+0x100], !P3 ;  /* 0x16100100128c0fae */ /* 0x0003e2000d901d48 */
[----:B------:R-:W-:Y:S01]  /*2b60*/  SHF.R.S32.HI R16, RZ, 0x1f, R7 ;  /* 0x0000001fff107819 */ /* 0x000fe20000011407 */
[----:B------:R-:W-:Y:S01]  /*2b70*/  IMAD.IADD R2, R139, 0x1, R2 ;  /* 0x000000018b027824 */ /* 0x000fe200078e0202 */
[----:B------:R-:W-:Y:S01]  /*2b80*/  SHF.L.U64.HI R114, R116, R3, c[0x0][0x284] ;  /* 0x0000a10074727619 */ /* 0x000fe20000010203 */
[----:B------:R2:W-:Y:S01]  /*2b90*/  @P0 LDGSTS.E.BYPASS.LTC128B.128 [R140+0x13100], [R20.64], !P5 ;  /* 0x13100000148c0fae */ /* 0x0005e2000e901d48 */
[----:B------:R-:W-:-:S03]  /*2ba0*/  IMAD.WIDE.U32 R170, R81, c[0x0][0x280], R170 ;  /* 0x0000a00051aa7a25 */ /* 0x000fc600078e00aa */
[----:B------:R2:W-:Y:S01]  /*2bb0*/  @P0 LDGSTS.E.BYPASS.LTC128B.128 [R140+0x15100], [R20.64+0x80], !P4 ;  /* 0x15100080148c0fae */ /* 0x0005e2000e101d48 */
[----:B------:R-:W-:-:S03]  /*2bc0*/  IMAD.WIDE.U32 R168, R81, c[0x0][0x290], R168 ;  /* 0x0000a40051a87a25 */ /* 0x000fc600078e00a8 */
[----:B------:R2:W-:Y:S01]  /*2bd0*/  @P0 LDGSTS.E.BYPASS.LTC128B.128 [R140+0x17100], [R20.64+0x100], !P3 ;  /* 0x17100100148c0fae */ /* 0x0005e2000d901d48 */
[----:B------:R-:W-:Y:S01]  /*2be0*/  ISETP.GE.AND P0, PT, R138, c[0x0][0x27c], PT ;  /* 0x00009f008a007a0c */ /* 0x000fe20003f06270 */
[----:B------:R-:W-:Y:S02]  /*2bf0*/  IMAD.MOV.U32 R59, RZ, RZ, 0x1 ;  /* 0x00000001ff3b7424 */ /* 0x000fe400078e00ff */
[----:B------:R-:W0:Y:S01]  /*2c00*/  LDGDEPBAR ;  /* 0x00000000000079af */ /* 0x000e220000000000 */
[----:B------:R-:W-:Y:S01]  /*2c10*/  SEL R5, RZ, c[0x0][0x27c], !P0 ;  /* 0x00009f00ff057a07 */ /* 0x000fe20004000000 */
[----:B------:R-:W-:Y:S02]  /*2c20*/  IMAD.MOV.U32 R47, RZ, RZ, RZ ;  /* 0x000000ffff2f7224 */ /* 0x000fe400078e00ff */
[----:B------:R-:W-:Y:S02]  /*2c30*/  IMAD.SHL.U32 R112, R112, 0x40, RZ ;  /* 0x0000004070707824 */ /* 0x000fe400078e00ff */
[----:B------:R-:W-:-:S02]  /*2c40*/  IMAD.IADD R5, R138, 0x1, R5 ;  /* 0x000000018a057824 */ /* 0x000fc400078e0205 */
[----:B------:R-:W-:Y:S01]  /*2c50*/  IMAD.SHL.U32 R116, R116, 0x40, RZ ;  /* 0x0000004074747824 */ /* 0x000fe200078e00ff */
[CC--:B-1----:R-:W-:Y:S02]  /*2c60*/  SEL R18, R6.reuse, R17.reuse, !P1 ;  /* 0x0000001106127207 */ /* 0x0c2fe40004800000 */
[----:B------:R-:W-:Y:S02]  /*2c70*/  IADD3 R160, P1, R217, R160, RZ ;  /* 0x000000a0d9a07210 */ /* 0x000fe40007f3e0ff */
[----:B------:R-:W-:Y:S02]  /*2c80*/  SEL R17, R6, R17, !P0 ;  /* 0x0000001106117207 */ /* 0x000fe40004000000 */
[----:B------:R-:W-:Y:S01]  /*2c90*/  ISETP.LE.AND P0, PT, R96, c[0x0][0x27c], PT ;  /* 0x00009f0060007a0c */ /* 0x000fe20003f03270 */
[----:B------:R-:W-:Y:S01]  /*2ca0*/  IMAD.X R161, R4, 0x1, R9, P1 ;  /* 0x0000000104a17824 */ /* 0x000fe200008e0609 */
[----:B------:R-:W-:Y:S01]  /*2cb0*/  LEA.HI R6, R16, R7, RZ, 0x3 ;  /* 0x0000000710067211 */ /* 0x000fe200078f18ff */
[----:B------:R-:W-:Y:S01]  /*2cc0*/  IMAD.WIDE.U32 R8, R221, c[0x0][0x210], R144 ;  /* 0x00008400dd087a25 */ /* 0x000fe200078e0090 */
[----:B------:R-:W-:-:S02]  /*2cd0*/  P2R R4, PR, RZ, 0x1 ;  /* 0x00000001ff047803 */ /* 0x000fc40000000000 */
[----:B------:R-:W-:Y:S01]  /*2ce0*/  LEA.HI R16, R16, R7, RZ, 0x6 ;  /* 0x0000000710107211 */ /* 0x000fe200078f30ff */
[----:B------:R-:W-:Y:S01]  /*2cf0*/  IMAD R9, R221, c[0x0][0x214], R9 ;  /* 0x00008500dd097a24 */ /* 0x000fe200078e0209 */
[----:B------:R-:W-:Y:S01]  /*2d00*/  SHF.R.S32.HI R7, RZ, 0x1f, R0 ;  /* 0x0000001fff077819 */ /* 0x000fe20000011400 */
[----:B--2---:R-:W-:Y:S01]  /*2d10*/  IMAD.WIDE.U32 R20, R217, c[0x0][0x280], R142 ;  /* 0x0000a000d9147a25 */ /* 0x004fe200078e008e */
[----:B------:R-:W-:Y:S02]  /*2d20*/  LOP3.LUT R22, R83, 0x38, R6, 0xf8, !PT ;  /* 0x0000003853167812 */ /* 0x000fe400078ef806 */
[----:B------:R-:W-:Y:S01]  /*2d30*/  LEA.HI R7, R7, R0, RZ, 0x4 ;  /* 0x0000000007077211 */ /* 0x000fe200078f20ff */
[----:B------:R-:W-:Y:S01]  /*2d40*/  IMAD.WIDE.U32 R152, R152, c[0x0][0x218], R8 ;  /* 0x0000860098987a25 */ /* 0x000fe200078e0008 */
[----:B------:R-:W-:Y:S02]  /*2d50*/  SHF.R.S32.HI R9, RZ, 0x1f, R2 ;  /* 0x0000001fff097819 */ /* 0x000fe40000011402 */
[----:B------:R-:W-:Y:S01]  /*2d60*/  SHF.R.S32.HI R8, RZ, 0x1f, R5 ;  /* 0x0000001fff087819 */ /* 0x000fe20000011405 */
[----:B------:R-:W-:Y:S01]  /*2d70*/  IMAD.IADD R167, R166, 0x1, R21 ;  /* 0x00000001a6a77824 */ /* 0x000fe200078e0215 */
[CC--:B------:R-:W-:Y:S01]  /*2d80*/  LEA.HI R4, R9.reuse, R2.reuse, RZ, 0x3 ;  /* 0x0000000209047211 */ /* 0x0c0fe200078f18ff */
[----:B------:R-:W-:Y:S01]  /*2d90*/  IMAD.MOV.U32 R166, RZ, RZ, R20 ;  /* 0x000000ffffa67224 */ /* 0x000fe200078e0014 */
[----:B------:R-:W-:Y:S01]  /*2da0*/  LEA.HI R9, R9, R2, RZ, 0x6 ;  /* 0x0000000209097211 */ /* 0x000fe200078f30ff */
[----:B------:R-:W-:Y:S01]  /*2db0*/  IMAD.SHL.U32 R16, R16, 0x40, RZ ;  /* 0x0000004010107824 */ /* 0x000fe200078e00ff */
[----:B------:R-:W-:Y:S01]  /*2dc0*/  LEA.HI R2, R8, R5, RZ, 0x3 ;  /* 0x0000000508027211 */ /* 0x000fe200078f18ff */
[----:B------:R-:W-:Y:S01]  /*2dd0*/  IMAD.WIDE.U32 R166, R81, c[0x0][0x280], R166 ;  /* 0x0000a00051a67a25 */ /* 0x000fe200078e00a6 */
[----:B------:R-:W-:-:S02]  /*2de0*/  LOP3.LUT R20, R83, 0x38, R4, 0xf8, !PT ;  /* 0x0000003853147812 */ /* 0x000fc400078ef804 */
[----:B------:R-:W-:Y:S01]  /*2df0*/  LEA.HI R8, R8, R5, RZ, 0x6 ;  /* 0x0000000508087211 */ /* 0x000fe200078f30ff */
[----:B------:R-:W-:Y:S01]  /*2e00*/  IMAD.SHL.U32 R9, R9, 0x40, RZ ;  /* 0x0000004009097824 */ /* 0x000fe200078e00ff */
[----:B------:R-:W-:Y:S01]  /*2e10*/  SHF.R.S32.HI R5, RZ, 0x1f, R18 ;  /* 0x0000001fff057819 */ /* 0x000fe20000011412 */
[----:B------:R-:W-:Y:S01]  /*2e20*/  IMAD.IADD R127, R153, 0x1, R127 ;  /* 0x00000001997f7824 */ /* 0x000fe200078e027f */
[----:B------:R-:W-:Y:S01]  /*2e30*/  SHF.R.S32.HI R0, RZ, 0x1f, R17 ;  /* 0x0000001fff007819 */ /* 0x000fe20000011411 */
[----:B------:R-:W-:Y:S01]  /*2e40*/  IMAD.SHL.U32 R8, R8, 0x40, RZ ;  /* 0x0000004008087824 */ /* 0x000fe200078e00ff */
[----:B------:R-:W-:Y:S02]  /*2e50*/  LOP3.LUT R9, R9, 0xfffff000, RZ, 0xc0, !PT ;  /* 0xfffff00009097812 */ /* 0x000fe400078ec0ff */
[----:B------:R-:W-:Y:S02]  /*2e60*/  LOP3.LUT R117, R20, R13, RZ, 0x3c, !PT ;  /* 0x0000000d14757212 */ /* 0x000fe400078e3cff */
[----:B------:R-:W-:-:S02]  /*2e70*/  LEA.HI R5, R5, R18, RZ, 0x4 ;  /* 0x0000001205057211 */ /* 0x000fc400078f20ff */
[----:B------:R-:W-:Y:S02]  /*2e80*/  LEA.HI R0, R0, R17, RZ, 0x4 ;  /* 0x0000001100007211 */ /* 0x000fe400078f20ff */
[----:B------:R-:W-:Y:S02]  /*2e90*/  IADD3 R117, R117, R9, R12 ;  /* 0x0000000975757210 */ /* 0x000fe40007ffe00c */
[----:B------:R-:W-:Y:S02]  /*2ea0*/  SHF.R.S32.HI R9, RZ, 0x4, R7 ;  /* 0x00000004ff097819 */ /* 0x000fe40000011407 */
[----:B------:R-:W-:Y:S02]  /*2eb0*/  SHF.R.S32.HI R7, RZ, 0x4, R5 ;  /* 0x00000004ff077819 */ /* 0x000fe40000011405 */
[----:B------:R-:W-:Y:S02]  /*2ec0*/  SHF.R.S32.HI R5, RZ, 0x4, R0 ;  /* 0x00000004ff057819 */ /* 0x000fe40000011400 */
[----:B------:R-:W-:-:S02]  /*2ed0*/  LOP3.LUT R16, R16, 0xfffff000, RZ, 0xc0, !PT ;  /* 0xfffff00010107812 */ /* 0x000fc400078ec0ff */
[----:B------:R-:W-:Y:S02]  /*2ee0*/  LOP3.LUT R119, R22, R13, RZ, 0x3c, !PT ;  /* 0x0000000d16777212 */ /* 0x000fe400078e3cff */
[----:B------:R-:W-:Y:S02]  /*2ef0*/  LEA.HI.SX32 R118, R2, R5, 0x1d ;  /* 0x0000000502767211 */ /* 0x000fe400078feaff */
[----:B------:R-:W-:Y:S02]  /*2f00*/  LEA.HI.SX32 R122, R6, R9, 0x1d ;  /* 0x00000009067a7211 */ /* 0x000fe400078feaff */
[----:B------:R-:W-:Y:S02]  /*2f10*/  IADD3 R119, R119, R16, R12 ;  /* 0x0000001077777210 */ /* 0x000fe40007ffe00c */
[----:B------:R-:W-:Y:S02]  /*2f20*/  SHF.R.S32.HI R9, RZ, 0x1f, R118 ;  /* 0x0000001fff097819 */ /* 0x000fe40000011476 */
[----:B------:R-:W-:-:S02]  /*2f30*/  LOP3.LUT R16, R83, 0x38, R2, 0xf8, !PT ;  /* 0x0000003853107812 */ /* 0x000fc400078ef802 */
[----:B------:R-:W-:Y:S02]  /*2f40*/  LEA.HI.SX32 R120, R4, R7, 0x1d ;  /* 0x0000000704787211 */ /* 0x000fe400078feaff */
[----:B------:R-:W-:Y:S01]  /*2f50*/  LEA.HI R0, R9, R118, RZ, 0x3 ;  /* 0x0000007609007211 */ /* 0x000fe200078f18ff */
[----:B------:R-:W-:Y:S01]  /*2f60*/  IMAD.SHL.U32 R118, R118, 0x8, RZ ;  /* 0x0000000876767824 */ /* 0x000fe200078e00ff */
[----:B------:R-:W-:Y:S02]  /*2f70*/  LOP3.LUT R8, R8, 0xfffff000, RZ, 0xc0, !PT ;  /* 0xfffff00008087812 */ /* 0x000fe400078ec0ff */
[----:B------:R-:W-:Y:S01]  /*2f80*/  LOP3.LUT R115, R16, R13, RZ, 0x3c, !PT ;  /* 0x0000000d10737212 */ /* 0x000fe200078e3cff */
[----:B------:R-:W-:Y:S01]  /*2f90*/  IMAD.SHL.U32 R0, R0, 0x200, RZ ;  /* 0x0000020000007824 */ /* 0x000fe200078e00ff */
[----:B------:R-:W-:Y:S02]  /*2fa0*/  SHF.R.S32.HI R7, RZ, 0x1f, R122 ;  /* 0x0000001fff077819 */ /* 0x000fe4000001147a */
[----:B------:R-:W-:-:S02]  /*2fb0*/  SHF.R.S32.HI R5, RZ, 0x1f, R120 ;  /* 0x0000001fff057819 */ /* 0x000fc40000011478 */
[----:B------:R-:W-:Y:S02]  /*2fc0*/  IADD3 R115, R115, R8, R12 ;  /* 0x0000000873737210 */ /* 0x000fe40007ffe00c */
[----:B------:R-:W-:Y:S02]  /*2fd0*/  LOP3.LUT R16, R83, 0x38, R118, 0xf8, !PT ;  /* 0x0000003853107812 */ /* 0x000fe400078ef876 */
[----:B------:R-:W-:Y:S02]  /*2fe0*/  SHF.R.S32.HI R8, RZ, 0x1f, R81 ;  /* 0x0000001fff087819 */ /* 0x000fe40000011451 */
[----:B------:R-:W-:Y:S01]  /*2ff0*/  LEA.HI R7, R7, R122, RZ, 0x3 ;  /* 0x0000007a07077211 */ /* 0x000fe200078f18ff */
[----:B------:R-:W-:Y:S01]  /*3000*/  IMAD.SHL.U32 R122, R122, 0x8, RZ ;  /* 0x000000087a7a7824 */ /* 0x000fe200078e00ff */
[----:B------:R-:W-:Y:S01]  /*3010*/  LEA.HI R5, R5, R120, RZ, 0x3 ;  /* 0x0000007805057211 */ /* 0x000fe200078f18ff */
[----:B------:R-:W-:Y:S01]  /*3020*/  IMAD.SHL.U32 R120, R120, 0x8, RZ ;  /* 0x0000000878787824 */ /* 0x000fe200078e00ff */
[-C--:B------:R-:W-:Y:S01]  /*3030*/  LOP3.LUT R109, R16, R13.reuse, RZ, 0x3c, !PT ;  /* 0x0000000d106d7212 */ /* 0x080fe200078e3cff */
[----:B------:R-:W-:Y:S01]  /*3040*/  IMAD R16, R8, c[0x0][0x290], RZ ;  /* 0x0000a40008107a24 */ /* 0x000fe200078e02ff */
[----:B------:R-:W-:Y:S01]  /*3050*/  LOP3.LUT R0, R0, 0xfffff000, RZ, 0xc0, !PT ;  /* 0xfffff00000007812 */ /* 0x000fe200078ec0ff */
[----:B------:R-:W-:Y:S01]  /*3060*/  IMAD.SHL.U32 R7, R7, 0x200, RZ ;  /* 0x0000020007077824 */ /* 0x000fe200078e00ff */
[----:B------:R-:W-:Y:S01]  /*3070*/  LOP3.LUT R20, R83, 0x38, R122, 0xf8, !PT ;  /* 0x0000003853147812 */ /* 0x000fe200078ef87a */
[----:B------:R-:W-:Y:S01]  /*3080*/  IMAD.SHL.U32 R5, R5, 0x200, RZ ;  /* 0x0000020005057824 */ /* 0x000fe200078e00ff */
[----:B------:R-:W-:Y:S01]  /*3090*/  LOP3.LUT R18, R83, 0x38, R120, 0xf8, !PT ;  /* 0x0000003853127812 */ /* 0x000fe200078ef878 */
[----:B------:R-:W-:Y:S01]  /*30a0*/  IMAD R8, R8, c[0x0][0x280], RZ ;  /* 0x0000a00008087a24 */ /* 0x000fe200078e02ff */
[----:B------:R-:W-:Y:S01]  /*30b0*/  IADD3 R109, R109, R0, R12 ;  /* 0x000000006d6d7210 */ /* 0x000fe20007ffe00c */
[C---:B------:R-:W-:Y:S01]  /*30c0*/  IMAD R123, R81.reuse, c[0x0][0x294], R16 ;  /* 0x0000a500517b7a24 */ /* 0x040fe200078e0210 */
[-C--:B------:R-:W-:Y:S01]  /*30d0*/  LOP3.LUT R113, R20, R13.reuse, RZ, 0x3c, !PT ;  /* 0x0000000d14717212 */ /* 0x080fe200078e3cff */
[----:B------:R-:W-:Y:S01]  /*30e0*/  IMAD R121, R81, c[0x0][0x284], R8 ;  /* 0x0000a10051797a24 */ /* 0x000fe200078e0208 */
[----:B------:R-:W-:Y:S01]  /*30f0*/  LOP3.LUT R111, R18, R13, RZ, 0x3c, !PT ;  /* 0x0000000d126f7212 */ /* 0x000fe200078e3cff */
[----:B------:R-:W-:Y:S01]  /*3100*/  IMAD.IADD R125, R173, 0x1, R123 ;  /* 0x00000001ad7d7824 */ /* 0x000fe200078e027b */
[----:B------:R-:W-:Y:S01]  /*3110*/  LOP3.LUT R7, R7, 0xfffff000, RZ, 0xc0, !PT ;  /* 0xfffff00007077812 */ /* 0x000fe200078ec0ff */
[----:B------:R-:W-:Y:S01]  /*3120*/  IMAD.IADD R124, R171, 0x1, R121 ;  /* 0x00000001ab7c7824 */ /* 0x000fe200078e0279 */
[----:B------:R-:W-:Y:S01]  /*3130*/  LOP3.LUT R5, R5, 0xfffff000, RZ, 0xc0, !PT ;  /* 0xfffff00005057812 */ /* 0x000fe200078ec0ff */
[----:B------:R-:W-:Y:S01]  /*3140*/  IMAD.IADD R123, R123, 0x1, R169 ;  /* 0x000000017b7b7824 */ /* 0x000fe200078e02a9 */
[----:B------:R-:W-:Y:S01]  /*3150*/  LOP3.LUT R0, R83, 0x18, R144, 0xf8, !PT ;  /* 0x0000001853007812 */ /* 0x000fe200078ef890 */
[----:B------:R-:W-:Y:S01]  /*3160*/  IMAD.IADD R121, R121, 0x1, R167 ;  /* 0x0000000179797824 */ /* 0x000fe200078e02a7 */
[----:B------:R-:W-:-:S02]  /*3170*/  LOP3.LUT R133, R6, 0xfffffff8, RZ, 0xc0, !PT ;  /* 0xfffffff806857812 */ /* 0x000fc400078ec0ff */
[----:B------:R-:W-:Y:S02]  /*3180*/  LOP3.LUT R131, R4, 0xfffffff8, RZ, 0xc0, !PT ;  /* 0xfffffff804837812 */ /* 0x000fe400078ec0ff */
[----:B------:R-:W-:Y:S02]  /*3190*/  LOP3.LUT R129, R2, 0xfffffff8, RZ, 0xc0, !PT ;  /* 0xfffffff802817812 */ /* 0x000fe400078ec0ff */
[----:B------:R-:W-:Y:S02]  /*31a0*/  ISETP.NE.AND P0, PT, RZ, UR4, PT ;  /* 0x00000004ff007c0c */ /* 0x000fe4000bf05270 */
[--C-:B------:R-:W-:Y:S02]  /*31b0*/  IADD3 R113, R113, R7, R12.reuse ;  /* 0x0000000771717210 */ /* 0x100fe40007ffe00c */
[----:B------:R-:W-:Y:S02]  /*31c0*/  IADD3 R111, R111, R5, R12 ;  /* 0x000000056f6f7210 */ /* 0x000fe40007ffe00c */
[----:B------:R-:W-:-:S02]  /*31d0*/  LOP3.LUT R0, R12, R0, R13, 0xf6, !PT ;  /* 0x000000000c007212 */ /* 0x000fc400078ef60d */
[----:B------:R-:W-:Y:S02]  /*31e0*/  SHF.R.S32.HI R150, RZ, 0x1f, R133 ;  /* 0x0000001fff967819 */ /* 0x000fe40000011485 */
[----:B------:R-:W-:Y:S02]  /*31f0*/  SHF.R.S32.HI R148, RZ, 0x1f, R131 ;  /* 0x0000001fff947819 */ /* 0x000fe40000011483 */
[----:B------:R-:W-:Y:S02]  /*3200*/  SHF.R.S32.HI R134, RZ, 0x1f, R129 ;  /* 0x0000001fff867819 */ /* 0x000fe40000011481 */
[----:B------:R-:W-:Y:S02]  /*3210*/  SHF.R.S32.HI R132, RZ, 0x1f, R122 ;  /* 0x0000001fff847819 */ /* 0x000fe4000001147a */
[----:B------:R-:W-:Y:S02]  /*3220*/  SHF.R.S32.HI R130, RZ, 0x1f, R120 ;  /* 0x0000001fff827819 */ /* 0x000fe40000011478 */
[----:B------:R-:W-:-:S02]  /*3230*/  SHF.R.S32.HI R128, RZ, 0x1f, R118 ;  /* 0x0000001fff807819 */ /* 0x000fc40000011476 */
[----:B------:R-:W-:Y:S02]  /*3240*/  P2R R135, PR, RZ, 0x1 ;  /* 0x00000001ff877803 */ /* 0x000fe40000000000 */
.L_x_4318:
        /* <DEDUP_REMOVED lines=94> */
.L_x_4298:
[----:B------:R-:W-:Y:S05]  /*3830*/  BSYNC B0 ;  /* 0x0000000000007941 */ /* 0x000fea0003800000 */
.L_x_4297:
        /* <DEDUP_REMOVED lines=99> */
.L_x_4301:
[----:B------:R-:W-:Y:S05]  /*3e70*/  BSYNC B0 ;  /* 0x0000000000007941 */ /* 0x000fea0003800000 */
.L_x_4300:
        /* <DEDUP_REMOVED lines=56> */
.L_x_4303:
[----:B------:R-:W-:Y:S05]  /*4200*/  BSYNC B0 ;  /* 0x0000000000007941 */ /* 0x000fea0003800000 */
.L_x_4302:
        /* <DEDUP_REMOVED lines=56> */
.L_x_4305:
[----:B------:R-:W-:Y:S05]  /*4590*/  BSYNC B0 ;  /* 0x0000000000007941 */ /* 0x000fea0003800000 */
.L_x_4304:
        /* <DEDUP_REMOVED lines=57> */
.L_x_4307:
[----:B------:R-:W-:Y:S05]  /*4930*/  BSYNC B0 ;  /* 0x0000000000007941 */ /* 0x000fea0003800000 */
.L_x_4306:
        /* <DEDUP_REMOVED lines=57> */
.L_x_4309:
[----:B------:R-:W-:Y:S05]  /*4cd0*/  BSYNC B0 ;  /* 0x0000000000007941 */ /* 0x000fea0003800000 */
.L_x_4308:
        /* <DEDUP_REMOVED lines=57> */
.L_x_4296:
        /* <DEDUP_REMOVED lines=47> */
.L_x_4311:
[----:B------:R-:W-:Y:S05]  /*5360*/  BSYNC B0 ;  /* 0x0000000000007941 */ /* 0x000fea0003800000 */
.L_x_4310:
        /* <DEDUP_REMOVED lines=161> */
.L_x_4313:
[----:B------:R-:W-:Y:S05]  /*5d80*/  BSYNC B0 ;  /* 0x0000000000007941 */ /* 0x000fea0003800000 */
.L_x_4312:
[----:B------:R-:W-:Y:S01]  /*5d90*/  ISETP.GE.AND P0, PT, R139, c[0x0][0x1d4], PT ;  /* 0x000075008b007a0c */ /* 0x000fe20003f06270 */
[----:B------:R-:W-:Y:S01]  /*5da0*/  @!UPT UIADD3 URZ, URZ, URZ, URZ ;  /* 0x0000003f3f3ff290 */ /* 0x000fe2000fffe03f */
[----:B------:R-:W-:Y:S11]  /*5db0*/  BSSY B0, `(.L_x_4314) ;  /* 0x0000074000007945 */ /* 0x000ff60003800000 */
[----:B------:R-:W-:-:S05]  /*5dc0*/  @P0 BRA `(.L_x_4315) ;  /* 0x0000072000000947 */ /* 0x000fca0003800000 */
[----:B------:R-:W-:Y:S01]  /*5dd0*/  ISETP.GE.AND P2, PT, R120, c[0x0][0x1d4], PT ;  /* 0x0000750078007a0c */ /* 0x000fe20003f46270 */
[--C-:B-1----:R-:W-:Y:S01]  /*5de0*/  IMAD.IADD R74, R111, 0x1, R176.reuse ;  /* 0x000000016f4a7824 */ /* 0x102fe200078e02b0 */
[-C--:B------:R-:W-:Y:S01]  /*5df0*/  IADD3 R73, P1, P0, R158, R175.reuse, R131 ;  /* 0x000000af9e497210 */ /* 0x080fe2000783e083 */
[----:B------:R-:W-:Y:S02]  /*5e00*/  IMAD.IADD R60, R117, 0x1, R176 ;  /* 0x00000001753c7824 */ /* 0x000fe400078e02b0 */
[----:B------:R-:W-:Y:S01]  /*5e10*/  IMAD.SHL.U32 R58, R74, 0x2, RZ ;  /* 0x000000024a3a7824 */ /* 0x000fe200078e00ff */
[CC--:B------:R-:W-:Y:S04]  /*5e20*/  IADD3.X R56, R97.reuse, R174.reuse, R148, P1, P0 ;  /* 0x000000ae61387210 */ /* 0x0c0fe80000fe0494 */
[----:B------:R-:W1:Y:S03]  /*5e30*/  LDS.128 R20, [R58+0xc100] ;  /* 0x00c100003a147984 */ /* 0x000e660000000c00 */
[----:B------:R-:W-:Y:S04]  /*5e40*/  @!P2 IADD3 R50, P1, P0, R158, R175, R120 ;  /* 0x000000af9e32a210 */ /* 0x000fe8000783e078 */
[----:B------:R-:W-:Y:S02]  /*5e50*/  @!P2 IADD3.X R57, R97, R174, R130, P1, P0 ;  /* 0x000000ae6139a210 */ /* 0x000fe40000fe0482 */
[C---:B------:R-:W-:Y:S04]  /*5e60*/  LEA R72, P0, R73.reuse, c[0x0][0x1c8], 0x1 ;  /* 0x0000720049487a11 */ /* 0x040fe800078008ff */
[----:B------:R-:W-:Y:S02]  /*5e70*/  LEA.HI.X R73, R73, c[0x0][0x1cc], R56, 0x1, P0 ;  /* 0x0000730049497a11 */ /* 0x000fe400000f0c38 */
[C---:B------:R-:W-:Y:S04]  /*5e80*/  @!P2 LEA R56, P0, R50.reuse, c[0x0][0x1c8], 0x1 ;  /* 0x000072003238aa11 */ /* 0x040fe800078008ff */
[----:B------:R-:W-:Y:S01]  /*5e90*/  @!P2 LEA.HI.X R57, R50, c[0x0][0x1cc], R57, 0x1, P0 ;  /* 0x000073003239aa11 */ /* 0x000fe200000f0c39 */
[----:B------:R-:W-:Y:S01]  /*5ea0*/  IMAD.SHL.U32 R50, R60, 0x2, RZ ;  /* 0x000000023c327824 */ /* 0x000fe200078e00ff */
[----:B------:R-:W-:Y:S04]  /*5eb0*/  ISETP.GE.AND P0, PT, R139, c[0x0][0x27c], PT ;  /* 0x00009f008b007a0c */ /* 0x000fe80003f06270 */
[----:B------:R-:W2:Y:S09]  /*5ec0*/  LDS.128 R52, [R50+0xc100] ;  /* 0x00c1000032347984 */ /* 0x000eb20000000c00 */
[--C-:B------:R-:W-:Y:S02]  /*5ed0*/  @!P0 SHF.R.U64 R26, R26, 0x10, R27.reuse ;  /* 0x000000101a1a8819 */ /* 0x100fe4000000121b */
[----:B------:R-:W-:Y:S02]  /*5ee0*/  @!P0 SHF.R.U32.HI R27, RZ, 0x10, R27 ;  /* 0x00000010ff1b8819 */ /* 0x000fe4000001161b */
[----:B------:R-:W-:Y:S02]  /*5ef0*/  @!P0 SHF.R.U32.HI R32, RZ, 0x10, R69 ;  /* 0x00000010ff208819 */ /* 0x000fe40000011645 */
[----:B------:R-:W-:Y:S01]  /*5f00*/  @!P0 PRMT R39, R39, 0x5410, R26 ;  /* 0x0000541027278816 */ /* 0x000fe2000000001a */
[----:B-1----:R-:W-:Y:S01]  /*5f10*/  @!P0 IMAD.U32 R26, R20, 0x10000, RZ ;  /* 0x00010000141a8824 */ /* 0x002fe200078e00ff */
[----:B------:R-:W-:Y:S02]  /*5f20*/  @!P0 SHF.R.U64 R35, R70, 0x10, R71 ;  /* 0x0000001046238819 */ /* 0x000fe40000001247 */
[----:B------:R-:W-:Y:S02]  /*5f30*/  @!P0 PRMT R38, R38, 0x5410, R27 ;  /* 0x0000541026268816 */ /* 0x000fe4000000001b */
        /* <DEDUP_REMOVED lines=10> */
[----:B------:R-:W-:Y:S01]  /*5fe0*/  @!P0 LOP3.LUT R24, R37, 0xffff0000, RZ, 0xc0, !PT ;  /* 0xffff000025188812 */ /* 0x000fe200078ec0ff */
[C---:B--2---:R-:W-:Y:S01]  /*5ff0*/  @!P0 IMAD.U32 R32, R52.reuse, 0x10000, RZ ;  /* 0x0001000034208824 */ /* 0x044fe200078e00ff */
[----:B------:R-:W-:Y:S01]  /*6000*/  @!P0 LOP3.LUT R35, R52, 0xffff0000, RZ, 0xc0, !PT ;  /* 0xffff000034238812 */ /* 0x000fe200078ec0ff */
[C---:B------:R-:W-:Y:S01]  /*6010*/  @!P0 IMAD.U32 R42, R54.reuse, 0x10000, RZ ;  /* 0x00010000362a8824 */ /* 0x040fe200078e00ff */
[----:B------:R-:W-:Y:S01]  /*6020*/  @!P0 LOP3.LUT R41, R53, 0xffff0000, RZ, 0xc0, !PT ;  /* 0xffff000035298812 */ /* 0x000fe200078ec0ff */
[----:B------:R-:W-:Y:S01]  /*6030*/  @!P0 FMUL.FTZ R3, R27, R24 ;  /* 0x000000181b038220 */ /* 0x000fe20000410000 */
[----:B------:R-:W-:Y:S01]  /*6040*/  @!P0 LOP3.LUT R45, R54, 0xffff0000, RZ, 0xc0, !PT ;  /* 0xffff0000362d8812 */ /* 0x000fe200078ec0ff */
[C---:B------:R-:W-:Y:S01]  /*6050*/  @!P0 IMAD.U32 R46, R55.reuse, 0x10000, RZ ;  /* 0x00010000372e8824 */ /* 0x040fe200078e00ff */
[----:B------:R-:W-:Y:S02]  /*6060*/  @!P0 LOP3.LUT R51, R55, 0xffff0000, RZ, 0xc0, !PT ;  /* 0xffff000037338812 */ /* 0x000fe400078ec0ff */
[----:B------:R-:W-:Y:S02]  /*6070*/  @!P0 SHF.R.U32.HI R34, RZ, 0x10, R71 ;  /* 0x00000010ff228819 */ /* 0x000fe40000011647 */
[----:B------:R-:W-:Y:S02]  /*6080*/  @!P0 PRMT R80, R80, 0x5410, R33 ;  /* 0x0000541050508816 */ /* 0x000fe40000000021 */
[----:B------:R-:W-:Y:S01]  /*6090*/  @!P0 PRMT R36, R36, 0x5410, R25 ;  /* 0x0000541024248816 */ /* 0x000fe20000000019 */
[----:B------:R-:W-:Y:S01]  /*60a0*/  @!P0 IMAD.U32 R25, R37, 0x10000, RZ ;  /* 0x0001000025198824 */ /* 0x000fe200078e00ff */
[----:B------:R-:W-:Y:S02]  /*60b0*/  @!P0 SHF.L.U32 R33, R80, 0x10, RZ ;  /* 0x0000001050218819 */ /* 0x000fe400000006ff */
[----:B------:R-:W-:Y:S01]  /*60c0*/  @!P0 PRMT R77, R77, 0x5410, R34 ;  /* 0x000054104d4d8816 */ /* 0x000fe20000000022 */
[----:B------:R-:W-:Y:S01]  /*60d0*/  @!P0 FMUL.FTZ R2, R26, R25 ;  /* 0x000000191a028220 */ /* 0x000fe20000410000 */
[----:B------:R-:W-:Y:S01]  /*60e0*/  @!P0 LOP3.LUT R34, R80, 0xffff0000, RZ, 0xc0, !PT ;  /* 0xffff000050228812 */ /* 0x000fe200078ec0ff */
[----:B------:R-:W-:Y:S01]  /*60f0*/  @!P0 FMUL.FTZ R50, R26, R33 ;  /* 0x000000211a328220 */ /* 0x000fe20000410000 */
[----:B------:R-:W-:Y:S01]  /*6100*/  @!P0 SHF.L.U32 R26, R21, 0x10, RZ ;  /* 0x00000010151a8819 */ /* 0x000fe200000006ff */
[----:B------:R-:W-:Y:S01]  /*6110*/  @!P0 FFMA.FTZ R2, R33, R32, R2 ;  /* 0x0000002021028223 */ /* 0x000fe20000010002 */
[----:B------:R-:W-:Y:S01]  /*6120*/  @!P0 LOP3.LUT R48, R77, 0xffff0000, RZ, 0xc0, !PT ;  /* 0xffff00004d308812 */ /* 0x000fe200078ec0ff */
[----:B------:R-:W-:Y:S01]  /*6130*/  @!P0 FMUL.FTZ R75, R27, R34 ;  /* 0x000000221b4b8220 */ /* 0x000fe20000410000 */
[----:B------:R-:W-:Y:S01]  /*6140*/  @!P0 LOP3.LUT R27, R21, 0xffff0000, RZ, 0xc0, !PT ;  /* 0xffff0000151b8812 */ /* 0x000fe200078ec0ff */
[----:B------:R-:W-:Y:S02]  /*6150*/  @!P0 IMAD.U32 R33, R79, 0x10000, RZ ;  /* 0x000100004f218824 */ /* 0x000fe400078e00ff */
[----:B------:R-:W-:Y:S01]  /*6160*/  @!P0 FFMA.FTZ R75, R35, R24, -R75 ;  /* 0x00000018234b8223 */ /* 0x000fe2000001084b */
[----:B------:R-:W-:Y:S01]  /*6170*/  @!P0 LOP3.LUT R24, R36, 0xffff0000, RZ, 0xc0, !PT ;  /* 0xffff000024188812 */ /* 0x000fe200078ec0ff */
[----:B------:R-:W-:Y:S02]  /*6180*/  @!P0 FFMA.FTZ R50, R32, R25, -R50 ;  /* 0x0000001920328223 */ /* 0x000fe40000010832 */
[----:B------:R-:W-:Y:S02]  /*6190*/  @!P0 IMAD.U32 R25, R36, 0x10000, RZ ;  /* 0x0001000024198824 */ /* 0x000fe400078e00ff */
[----:B------:R-:W-:Y:S01]  /*61a0*/  @!P0 FMUL.FTZ R177, R27, R40 ;  /* 0x000000281bb18220 */ /* 0x000fe20000410000 */
[----:B------:R-:W-:Y:S01]  /*61b0*/  @!P0 F2FP.BF16.PACK_AB R50, R75, R50 ;  /* 0x000000324b32823e */ /* 0x000fe200000010ff */
[----:B------:R-:W-:Y:S02]  /*61c0*/  @!P0 IMAD.U32 R32, R53, 0x10000, RZ ;  /* 0x0001000035208824 */ /* 0x000fe400078e00ff */
[C---:B------:R-:W-:Y:S02]  /*61d0*/  @!P0 FMUL.FTZ R58, R26.reuse, R33 ;  /* 0x000000211a3a8220 */ /* 0x040fe40000410000 */
[-C--:B------:R-:W-:Y:S01]  /*61e0*/  @!P0 FMUL.FTZ R4, R26, R25.reuse ;  /* 0x000000191a048220 */ /* 0x080fe20000410000 */
[C---:B------:R-:W-:Y:S01]  /*61f0*/  @!P0 SHF.L.U32 R26, R22.reuse, 0x10, RZ ;  /* 0x00000010161a8819 */ /* 0x040fe200000006ff */
[-C--:B------:R-:W-:Y:S01]  /*6200*/  @!P0 FMUL.FTZ R5, R27, R24.reuse ;  /* 0x000000181b058220 */ /* 0x080fe20000410000 */
[----:B------:R-:W-:Y:S01]  /*6210*/  @!P0 LOP3.LUT R27, R22, 0xffff0000, RZ, 0xc0, !PT ;  /* 0xffff0000161b8812 */ /* 0x000fe200078ec0ff */
[----:B------:R-:W-:Y:S01]  /*6220*/  @!P0 FFMA.FTZ R177, R41, R24, -R177 ;  /* 0x0000001829b18223 */ /* 0x000fe200000108b1 */
[C---:B------:R-:W-:Y:S01]  /*6230*/  @!P0 LOP3.LUT R24, R39.reuse, 0xffff0000, RZ, 0xc0, !PT ;  /* 0xffff000027188812 */ /* 0x040fe200078ec0ff */
        /* <DEDUP_REMOVED lines=8> */
[----:B------:R-:W-:Y:S01]  /*62c0*/  @!P0 SHF.L.U32 R26, R23, 0x10, RZ ;  /* 0x00000010171a8819 */ /* 0x000fe200000006ff */
[----:B------:R-:W-:Y:S01]  /*62d0*/  @!P0 IMAD.U32 R49, R77, 0x10000, RZ ;  /* 0x000100004d318824 */ /* 0x000fe200078e00ff */
[----:B------:R-:W-:Y:S01]  /*62e0*/  @!P0 LOP3.LUT R27, R23, 0xffff0000, RZ, 0xc0, !PT ;  /* 0xffff0000171b8812 */ /* 0x000fe200078ec0ff */
[----:B------:R-:W-:Y:S01]  /*62f0*/  @!P0 FFMA.FTZ R181, R45, R24, -R181 ;  /* 0x000000182db58223 */ /* 0x000fe200000108b5 */
[----:B------:R-:W-:Y:S01]  /*6300*/  @!P0 LOP3.LUT R24, R38, 0xffff0000, RZ, 0xc0, !PT ;  /* 0xffff000026188812 */ /* 0x000fe200078ec0ff */
[----:B------:R-:W-:Y:S02]  /*6310*/  @!P0 FFMA.FTZ R74, R42, R25, -R74 ;  /* 0x000000192a4a8223 */ /* 0x000fe4000001084a */
[----:B------:R-:W-:Y:S02]  /*6320*/  @!P0 IMAD.U32 R25, R38, 0x10000, RZ ;  /* 0x0001000026198824 */ /* 0x000fe400078e00ff */
[----:B------:R-:W-:Y:S01]  /*6330*/  @!P0 FMUL.FTZ R60, R26, R49 ;  /* 0x000000311a3c8220 */ /* 0x000fe20000410000 */
[----:B------:R-:W-:Y:S01]  /*6340*/  @!P0 F2FP.BF16.PACK_AB R74, R181, R74 ;  /* 0x0000004ab54a823e */ /* 0x000fe200000010ff */
[----:B------:R-:W-:Y:S02]  /*6350*/  @!P0 FMUL.FTZ R179, R27, R48 ;  /* 0x000000301bb38220 */ /* 0x000fe40000410000 */
[----:B------:R-:W-:Y:S02]  /*6360*/  @!P0 FFMA.FTZ R3, R34, R35, R3 ;  /* 0x0000002322038223 */ /* 0x000fe40000010003 */
[----:B------:R-:W-:Y:S02]  /*6370*/  @!P0 FFMA.FTZ R4, R33, R32, R4 ;  /* 0x0000002021048223 */ /* 0x000fe40000010004 */
[----:B------:R-:W-:Y:S01]  /*6380*/  @!P0 FFMA.FTZ R60, R46, R25, -R60 ;  /* 0x000000192e3c8223 */ /* 0x000fe2000001083c */
[----:B------:R-:W-:Y:S01]  /*6390*/  @!P0 F2FP.BF16.PACK_AB R58, R3, R2 ;  /* 0x00000002033a823e */ /* 0x000fe200000010ff */
[----:B------:R-:W-:Y:S02]  /*63a0*/  @!P0 FFMA.FTZ R179, R51, R24, -R179 ;  /* 0x0000001833b38223 */ /* 0x000fe400000108b3 */
[----:B------:R-:W-:Y:S02]  /*63b0*/  @!P0 FFMA.FTZ R5, R40, R41, R5 ;  /* 0x0000002928058223 */ /* 0x000fe40000010005 */
[----:B------:R-:W-:Y:S01]  /*63c0*/  @!P0 FMUL.FTZ R8, R26, R25 ;  /* 0x000000191a088220 */ /* 0x000fe20000410000 */
[----:B------:R-:W-:Y:S01]  /*63d0*/  @!P0 F2FP.BF16.PACK_AB R179, R179, R60 ;  /* 0x0000003cb3b3823e */ /* 0x000fe200000010ff */
        /* <DEDUP_REMOVED lines=17> */
.L_x_4315:
[----:B------:R-:W-:Y:S05]  /*64f0*/  BSYNC B0 ;  /* 0x0000000000007941 */ /* 0x000fea0003800000 */
.L_x_4314:
[----:B------:R-:W-:Y:S11]  /*6500*/  ISETP.GE.AND P0, PT, R138, c[0x0][0x1d4], PT ;  /* 0x000075008a007a0c */ /* 0x000ff60003f06270 */
[----:B------:R-:W-:Y:S02]  /*6510*/  @!UPT UIADD3 URZ, URZ, URZ, URZ ;  /* 0x0000003f3f3ff290 */ /* 0x000fe4000fffe03f */
[----:B------:R-:W-:-:S05]  /*6520*/  @P0 BRA `(.L_x_4299) ;  /* 0x0000092000000947 */ /* 0x000fca0003800000 */
[----:B------:R-:W-:Y:S04]  /*6530*/  IADD3 R46, P1, P0, R158, R175, R129 ;  /* 0x000000af9e2e7210 */ /* 0x000fe8000783e081 */
[----:B------:R-:W-:Y:S02]  /*6540*/  IADD3.X R45, R97, R174, R134, P1, P0 ;  /* 0x000000ae612d7210 */ /* 0x000fe40000fe0486 */
[C---:B------:R-:W-:Y:S04]  /*6550*/  LEA R44, P0, R46.reuse, c[0x0][0x1c8], 0x1 ;  /* 0x000072002e2c7a11 */ /* 0x040fe800078008ff */
[----:B------:R-:W-:Y:S01]  /*6560*/  LEA.HI.X R45, R46, c[0x0][0x1cc], R45, 0x1, P0 ;  /* 0x000073002e2d7a11 */ /* 0x000fe200000f0c2d */
[--C-:B------:R-:W-:Y:S01]  /*6570*/  IMAD.IADD R46, R109, 0x1, R176.reuse ;  /* 0x000000016d2e7824 */ /* 0x100fe200078e02b0 */
[----:B------:R-:W-:Y:S01]  /*6580*/  ISETP.GE.AND P0, PT, R138, c[0x0][0x27c], PT ;  /* 0x00009f008a007a0c */ /* 0x000fe20003f06270 */
[----:B------:R-:W-:Y:S02]  /*6590*/  IMAD.IADD R176, R115, 0x1, R176 ;  /* 0x0000000173b07824 */ /* 0x000fe400078e02b0 */
[----:B-1----:R-:W-:Y:S03]  /*65a0*/  IMAD.SHL.U32 R52, R46, 0x2, RZ ;  /* 0x000000022e347824 */ /* 0x002fe600078e00ff */
[----:B------:R-:W-:Y:S02]  /*65b0*/  SHF.L.U32 R42, R176, 0x1, RZ ;  /* 0x00000001b02a7819 */ /* 0x000fe400000006ff */
[----:B------:R-:W1:Y:S05]  /*65c0*/  LDS.128 R20, [R52+0xc100] ;  /* 0x00c1000034147984 */ /* 0x000e6a0000000c00 */
[----:B------:R-:W-:Y:S02]  /*65d0*/  @!P0 SHF.R.U32.HI R24, RZ, 0x10, R65 ;  /* 0x00000010ff188819 */ /* 0x000fe40000011641 */
[----:B------:R-:W-:Y:S01]  /*65e0*/  @!P0 SHF.R.U32.HI R33, RZ, 0x10, R67 ;  /* 0x00000010ff218819 */ /* 0x000fe20000011643 */
[----:B------:R2:W3:Y:S01]  /*65f0*/  LDS.128 R48, [R42+0xc100] ;  /* 0x00c100002a307984 */ /* 0x0004e20000000c00 */
[----:B------:R-:W-:Y:S02]  /*6600*/  @!P0 PRMT R63, R63, 0x5410, R24 ;  /* 0x000054103f3f8816 */ /* 0x000fe40000000018 */
[----:B------:R-:W-:Y:S02]  /*6610*/  @!P0 PRMT R62, R62, 0x5410, R33 ;  /* 0x000054103e3e8816 */ /* 0x000fe40000000021 */
[----:B------:R-:W-:Y:S02]  /*6620*/  @!P0 SHF.R.U64 R16, R16, 0x10, R17 ;  /* 0x0000001010108819 */ /* 0x000fe40000001211 */
[----:B------:R-:W-:Y:S01]  /*6630*/  @!P0 SHF.R.U64 R27, R64, 0x10, R65 ;  /* 0x00000010401b8819 */ /* 0x000fe20000001241 */
[----:B------:R-:W-:Y:S01]  /*6640*/  @!P0 IMAD.U32 R41, R62, 0x10000, RZ ;  /* 0x000100003e298824 */ /* 0x000fe200078e00ff */
[----:B------:R-:W-:Y:S02]  /*6650*/  @!P0 PRMT R29, R29, 0x5410, R16 ;  /* 0x000054101d1d8816 */ /* 0x000fe40000000010 */
[----:B------:R-:W-:Y:S02]  /*6660*/  @!P0 SHF.R.U32.HI R17, RZ, 0x10, R17 ;  /* 0x00000010ff118819 */ /* 0x000fe40000011611 */
[C---:B------:R-:W-:Y:S02]  /*6670*/  @!P0 LOP3.LUT R16, R29.reuse, 0xffff0000, RZ, 0xc0, !PT ;  /* 0xffff00001d108812 */ /* 0x040fe400078ec0ff */
[----:B------:R-:W-:Y:S02]  /*6680*/  @!P0 PRMT R76, R76, 0x5410, R27 ;  /* 0x000054104c4c8816 */ /* 0x000fe4000000001b */
[----:B------:R-:W-:Y:S01]  /*6690*/  @!P0 PRMT R28, R28, 0x5410, R17 ;  /* 0x000054101c1c8816 */ /* 0x000fe20000000011 */
[----:B------:R-:W-:Y:S01]  /*66a0*/  @!P0 IMAD.U32 R17, R29, 0x10000, RZ ;  /* 0x000100001d118824 */ /* 0x000fe200078e00ff */
[----:B------:R-:W-:Y:S01]  /*66b0*/  @!P0 LOP3.LUT R32, R63, 0xffff0000, RZ, 0xc0, !PT ;  /* 0xffff00003f208812 */ /* 0x000fe200078ec0ff */
[----:B------:R-:W-:Y:S01]  /*66c0*/  @!P0 IMAD.U32 R27, R76, 0x10000, RZ ;  /* 0x000100004c1b8824 */ /* 0x000fe200078e00ff */
[----:B------:R-:W-:Y:S02]  /*66d0*/  @!P0 LOP3.LUT R40, R62, 0xffff0000, RZ, 0xc0, !PT ;  /* 0xffff00003e288812 */ /* 0x000fe400078ec0ff */
[----:B------:R-:W-:Y:S02]  /*66e0*/  @!P0 SHF.R.U64 R18, R18, 0x10, R19 ;  /* 0x0000001012128819 */ /* 0x000fe40000001213 */
[----:B------:R-:W-:Y:S02]  /*66f0*/  @!P0 SHF.R.U64 R26, R66, 0x10, R67 ;  /* 0x00000010421a8819 */ /* 0x000fe40000001243 */
[----:B------:R-:W-:Y:S02]  /*6700*/  @!P0 PRMT R31, R31, 0x5410, R18 ;  /* 0x000054101f1f8816 */ /* 0x000fe40000000012 */
[----:B------:R-:W-:Y:S02]  /*6710*/  @!P0 SHF.R.U32.HI R25, RZ, 0x10, R19 ;  /* 0x00000010ff198819 */ /* 0x000fe40000011613 */
[----:B------:R-:W-:Y:S01]  /*6720*/  @!P0 PRMT R61, R61, 0x5410, R26 ;  /* 0x000054103d3d8816 */ /* 0x000fe2000000001a */
[----:B-1----:R-:W-:Y:S01]  /*6730*/  @!P0 IMAD.U32 R18, R20, 0x10000, RZ ;  /* 0x0001000014128824 */ /* 0x002fe200078e00ff */
[----:B------:R-:W-:Y:S02]  /*6740*/  @!P0 LOP3.LUT R26, R76, 0xffff0000, RZ, 0xc0, !PT ;  /* 0xffff00004c1a8812 */ /* 0x000fe400078ec0ff */
[----:B------:R-:W-:Y:S01]  /*6750*/  @!P0 LOP3.LUT R19, R20, 0xffff0000, RZ, 0xc0, !PT ;  /* 0xffff000014138812 */ /* 0x000fe200078ec0ff */
[----:B------:R-:W-:Y:S01]  /*6760*/  @!P0 FMUL.FTZ R2, R18, R17 ;  /* 0x0000001112028220 */ /* 0x000fe20000410000 */
[----:B------:R-:W-:Y:S01]  /*6770*/  @!P0 PRMT R30, R30, 0x5410, R25 ;  /* 0x000054101e1e8816 */ /* 0x000fe20000000019 */
[----:B--2---:R-:W-:Y:S01]  /*6780*/  @!P0 FMUL.FTZ R42, R18, R27 ;  /* 0x0000001b122a8220 */ /* 0x004fe20000410000 */
[----:B------:R-:W-:Y:S01]  /*6790*/  @!P0 LOP3.LUT R36, R61, 0xffff0000, RZ, 0xc0, !PT ;  /* 0xffff00003d248812 */ /* 0x000fe200078ec0ff */
[C---:B------:R-:W-:Y:S01]  /*67a0*/  @!P0 FMUL.FTZ R53, R19.reuse, R26 ;  /* 0x0000001a13358220 */ /* 0x040fe20000410000 */
[C---:B---3--:R-:W-:Y:S01]  /*67b0*/  @!P0 SHF.L.U32 R24, R48.reuse, 0x10, RZ ;  /* 0x0000001030188819 */ /* 0x048fe200000006ff */
[----:B------:R-:W-:Y:S01]  /*67c0*/  @!P0 FMUL.FTZ R3, R19, R16 ;  /* 0x0000001013038220 */ /* 0x000fe20000410000 */
[----:B------:R-:W-:Y:S01]  /*67d0*/  @!P0 LOP3.LUT R33, R48, 0xffff0000, RZ, 0xc0, !PT ;  /* 0xffff000030218812 */ /* 0x000fe200078ec0ff */
[----:B------:R-:W-:Y:S01]  /*67e0*/  @!P0 IMAD.U32 R18, R21, 0x10000, RZ ;  /* 0x0001000015128824 */ /* 0x000fe200078e00ff */
[----:B------:R-:W-:Y:S01]  /*67f0*/  @!P0 LOP3.LUT R35, R49, 0xffff0000, RZ, 0xc0, !PT ;  /* 0xffff000031238812 */ /* 0x000fe200078ec0ff */
[----:B------:R-:W-:Y:S01]  /*6800*/  @!P0 FFMA.FTZ R2, R27, R24, R2 ;  /* 0x000000181b028223 */ /* 0x000fe20000010002 */
[----:B------:R-:W-:Y:S01]  /*6810*/  @!P0 LOP3.LUT R43, R51, 0xffff0000, RZ, 0xc0, !PT ;  /* 0xffff0000332b8812 */ /* 0x000fe200078ec0ff */
[----:B------:R-:W-:Y:S01]  /*6820*/  @!P0 IMAD.U32 R27, R63, 0x10000, RZ ;  /* 0x000100003f1b8824 */ /* 0x000fe200078e00ff */
[----:B------:R-:W-:Y:S01]  /*6830*/  @!P0 LOP3.LUT R39, R50, 0xffff0000, RZ, 0xc0, !PT ;  /* 0xffff000032278812 */ /* 0x000fe200078ec0ff */
[----:B------:R-:W-:Y:S01]  /*6840*/  @!P0 FFMA.FTZ R42, R24, R17, -R42 ;  /* 0x00000011182a8223 */ /* 0x000fe2000001082a */
[----:B------:R-:W-:Y:S01]  /*6850*/  @!P0 SHF.L.U32 R24, R49, 0x10, RZ ;  /* 0x0000001031188819 */ /* 0x000fe200000006ff */
[----:B------:R-:W-:Y:S01]  /*6860*/  @!P0 FFMA.FTZ R53, R33, R16, -R53 ;  /* 0x0000001021358223 */ /* 0x000fe20000010835 */
[C---:B------:R-:W-:Y:S01]  /*6870*/  @!P0 LOP3.LUT R16, R28.reuse, 0xffff0000, RZ, 0xc0, !PT ;  /* 0xffff00001c108812 */ /* 0x040fe200078ec0ff */
[----:B------:R-:W-:Y:S01]  /*6880*/  @!P0 IMAD.U32 R17, R28, 0x10000, RZ ;  /* 0x000100001c118824 */ /* 0x000fe200078e00ff */
[----:B------:R-:W-:Y:S01]  /*6890*/  @!P0 LOP3.LUT R19, R21, 0xffff0000, RZ, 0xc0, !PT ;  /* 0xffff000015138812 */ /* 0x000fe200078ec0ff */
[C---:B------:R-:W-:Y:S01]  /*68a0*/  @!P0 FMUL.FTZ R46, R18.reuse, R27 ;  /* 0x0000001b122e8220 */ /* 0x040fe20000410000 */
[----:B------:R-:W-:Y:S01]  /*68b0*/  @!P0 F2FP.BF16.PACK_AB R42, R53, R42 ;  /* 0x0000002a352a823e */ /* 0x000fe200000010ff */
[-C--:B------:R-:W-:Y:S02]  /*68c0*/  @!P0 FMUL.FTZ R4, R18, R17.reuse ;  /* 0x0000001112048220 */ /* 0x080fe40000410000 */
[C---:B------:R-:W-:Y:S01]  /*68d0*/  @!P0 FMUL.FTZ R55, R19.reuse, R32 ;  /* 0x0000002013378220 */ /* 0x040fe20000410000 */
[----:B------:R-:W-:Y:S01]  /*68e0*/  @!P0 MOV R48, R42 ;  /* 0x0000002a00308202 */ /* 0x000fe20000000f00 */
[----:B------:R-:W-:Y:S01]  /*68f0*/  @!P0 FFMA.FTZ R46, R24, R17, -R46 ;  /* 0x00000011182e8223 */ /* 0x000fe2000001082e */
[C---:B------:R-:W-:Y:S01]  /*6900*/  @!P0 SHF.L.U32 R17, R30.reuse, 0x10, RZ ;  /* 0x000000101e118819 */ /* 0x040fe200000006ff */
[-C--:B------:R-:W-:Y:S01]  /*6910*/  @!P0 FMUL.FTZ R5, R19, R16.reuse ;  /* 0x0000001013058220 */ /* 0x080fe20000410000 */
[----:B------:R-:W-:Y:S01]  /*6920*/  @!P0 LOP3.LUT R19, R23, 0xffff0000, RZ, 0xc0, !PT ;  /* 0xffff000017138812 */ /* 0x000fe200078ec0ff */
[----:B------:R-:W-:Y:S01]  /*6930*/  @!P0 FFMA.FTZ R55, R35, R16, -R55 ;  /* 0x0000001023378223 */ /* 0x000fe20000010837 */
[----:B------:R-:W-:Y:S01]  /*6940*/  @!P0 LOP3.LUT R16, R30, 0xffff0000, RZ, 0xc0, !PT ;  /* 0xffff00001e108812 */ /* 0x000fe200078ec0ff */
[----:B------:R-:W-:Y:S02]  /*6950*/  @!P0 IMAD.U32 R18, R23, 0x10000, RZ ;  /* 0x0001000017128824 */ /* 0x000fe400078e00ff */
[----:B------:R-:W-:Y:S01]  /*6960*/  @!P0 FMUL.FTZ R57, R19, R40 ;  /* 0x0000002813398220 */ /* 0x000fe20000410000 */
[----:B------:R-:W-:Y:S01]  /*6970*/  @!P0 F2FP.BF16.PACK_AB R55, R55, R46 ;  /* 0x0000002e3737823e */ /* 0x000fe200000010ff */
[C---:B------:R-:W-:Y:S02]  /*6980*/  @!P0 FMUL.FTZ R52, R18.reuse, R41 ;  /* 0x0000002912348220 */ /* 0x040fe40000410000 */
[-C--:B------:R-:W-:Y:S01]  /*6990*/  @!P0 FMUL.FTZ R8, R18, R17.reuse ;  /* 0x0000001112088220 */ /* 0x080fe20000410000 */
[C---:B------:R-:W-:Y:S01]  /*69a0*/  @!P0 SHF.L.U32 R18, R22.reuse, 0x10, RZ ;  /* 0x0000001016128819 */ /* 0x040fe200000006ff */
[-C--:B------:R-:W-:Y:S01]  /*69b0*/  @!P0 FMUL.FTZ R9, R19, R16.reuse ;  /* 0x0000001013098220 */ /* 0x080fe20000410000 */
[----:B------:R-:W-:Y:S01]  /*69c0*/  @!P0 LOP3.LUT R19, R22, 0xffff0000, RZ, 0xc0, !PT ;  /* 0xffff000016138812 */ /* 0x000fe200078ec0ff */
[----:B------:R-:W-:Y:S02]  /*69d0*/  @!P0 IMAD.U32 R38, R51, 0x10000, RZ ;  /* 0x0001000033268824 */ /* 0x000fe400078e00ff */
[----:B------:R-:W-:Y:S02]  /*69e0*/  @!P0 IMAD.U32 R37, R61, 0x10000, RZ ;  /* 0x000100003d258824 */ /* 0x000fe400078e00ff */
[----:B------:R-:W-:Y:S01]  /*69f0*/  @!P0 FFMA.FTZ R57, R43, R16, -R57 ;  /* 0x000000102b398223 */ /* 0x000fe20000010839 */
[C---:B------:R-:W-:Y:S01]  /*6a00*/  @!P0 LOP3.LUT R16, R31.reuse, 0xffff0000, RZ, 0xc0, !PT ;  /* 0xffff00001f108812 */ /* 0x040fe200078ec0ff */
[----:B------:R-:W-:Y:S02]  /*6a10*/  @!P0 FFMA.FTZ R52, R38, R17, -R52 ;  /* 0x0000001126348223 */ /* 0x000fe40000010834 */
[----:B------:R-:W-:Y:S02]  /*6a20*/  @!P0 IMAD.U32 R17, R31, 0x10000, RZ ;  /* 0x000100001f118824 */ /* 0x000fe400078e00ff */
[----:B------:R-:W-:Y:S01]  /*6a30*/  @!P0 IMAD.U32 R34, R50, 0x10000, RZ ;  /* 0x0001000032228824 */ /* 0x000fe200078e00ff */
[----:B------:R-:W-:Y:S01]  /*6a40*/  @!P0 F2FP.BF16.PACK_AB R52, R57, R52 ;  /* 0x000000343934823e */ /* 0x000fe200000010ff */
[----:B------:R-:W-:Y:S02]  /*6a50*/  @!P0 FMUL.FTZ R54, R18, R37 ;  /* 0x0000002512368220 */ /* 0x000fe40000410000 */
[----:B------:R-:W-:Y:S01]  /*6a60*/  @!P0 FMUL.FTZ R69, R19, R36 ;  /* 0x0000002413458220 */ /* 0x000fe20000410000 */
[----:B------:R-:W-:Y:S01]  /*6a70*/  @!P0 MOV R51, R52 ;  /* 0x0000003400338202 */ /* 0x000fe20000000f00 */
        /* <DEDUP_REMOVED lines=32> */
.L_x_4295:
        /* <DEDUP_REMOVED lines=29> */
.L_x_4299:
[----:B------:R-:W-:Y:S05]  /*6e50*/  BSYNC B1 ;  /* 0x0000000000017941 */ /* 0x000fea0003800000 */
.L_x_4294:
[C---:B------:R-:W-:Y:S01]  /*6e60*/  ISETP.GT.AND P0, PT, R15.reuse, R14, PT ;  /* 0x0000000e0f00720c */ /* 0x040fe20003f04270 */
[----:B------:R-:W-:Y:S01]  /*6e70*/  @!UPT UIADD3 URZ, URZ, URZ, URZ ;  /* 0x0000003f3f3ff290 */ /* 0x000fe2000fffe03f */
[----:B------:R-:W-:Y:S11]  /*6e80*/  BSSY B0, `(.L_x_4316) ;  /* 0x0000040000007945 */ /* 0x000ff60003800000 */
        /* <DEDUP_REMOVED lines=63> */
.L_x_4317:
[----:B-1----:R-:W-:Y:S05]  /*7280*/  BSYNC B0 ;  /* 0x0000000000007941 */ /* 0x002fea0003800000 */
.L_x_4316:
[----:B------:R-:W-:Y:S02]  /*7290*/  ISETP.GE.AND P0, PT, R47, 0x1, PT ;  /* 0x000000012f00780c */ /* 0x000fe40003f06270 */
[----:B------:R-:W-:Y:S02]  /*72a0*/  IADD3 R3, R15, -0x2, RZ ;  /* 0xfffffffe0f037810 */ /* 0x000fe40007ffe0ff */
[----:B------:R-:W-:Y:S04]  /*72b0*/  IADD3 R4, R47, 0x1, RZ ;  /* 0x000000012f047810 */ /* 0x000fe80007ffe0ff */
[----:B------:R-:W-:Y:S02]  /*72c0*/  SEL R47, R4, RZ, !P0 ;  /* 0x000000ff042f7207 */ /* 0x000fe40004000000 */
        /* <DEDUP_REMOVED lines=9> */
[----:B------:R-:W-:Y:S02]  /*7360*/  @P0 IMAD R2, R59, 0x6000, R11 ;  /* 0x000060003b020824 */ /* 0x000fe400078e020b */
        /* <DEDUP_REMOVED lines=17> */
[----:B------:R-:W-:Y:S01]  /*7480*/  WARPSYNC 0xffffffff ;  /* 0xffffffff00007948 */ /* 0x000fe20003800000 */
[----:B------:R-:W-:Y:S06]  /*7490*/  BAR.SYNC.DEFER_BLOCKING 0x0 ;  /* 0x0000000000007b1d */ /* 0x000fec0000010000 */
.L_x_4293:
[----:B------:R-:W-:Y:S01]  /*74a0*/  ISETP.NE.AND P3, PT, R220, 0x1, PT ;  /* 0x00000001dc00780c */ /* 0x000fe20003f65270 */
[----:B------:R-:W-:Y:S01]  /*74b0*/  IMAD.IADD R85, R85, 0x1, R86 ;  /* 0x0000000155557824 */ /* 0x000fe200078e0256 */
[----:B-1----:R-:W-:-:S02]  /*74c0*/  IADD3 R2, R224, 0x7f, RZ ;  /* 0x0000007fe0027810 */ /* 0x002fc40007ffe0ff */
        /* <DEDUP_REMOVED lines=10> */
[----:B------:R-:W-:Y:S02]  /*7570*/  IMAD.MOV.U32 R0, RZ, RZ, 0x1 ;  /* 0x00000001ff007424 */ /* 0x000fe400078e00ff */
[----:B------:R-:W-:-:S03]  /*7580*/  IMAD.MOV R2, RZ, RZ, -R2 ;  /* 0x000000ffff027224 */ /* 0x000fc600078e0a02 */
[----:B------:R-:W-:-:S13]  /*7590*/  ISETP.NE.AND P0, PT, R0, c[0x0][0x32c], PT ;  /* 0x0000cb0000007a0c */ /* 0x000fda0003f05270 */
[----:B------:R-:W-:-:S05]  /*75a0*/  @P0 IMAD.HI.U32 R0, R2, c[0x0][0x330], RZ ;  /* 0x0000cc0002000a27 */ /* 0x000fca00078e00ff */
[----:B------:R-:W-:-:S04]  /*75b0*/  @P0 SHF.R.U32.HI R2, RZ, c[0x0][0x334], R0 ;  /* 0x0000cd00ff020a19 */ /* 0x000fc80000011600 */
[----:B------:R-:W-:Y:S01]  /*75c0*/  LOP3.LUT R0, RZ, R2, RZ, 0x33, !PT ;  /* 0x00000002ff007212 */ /* 0x000fe200078e33ff */
[----:B------:R-:W-:Y:S05]  /*75d0*/  BRA `(.L_x_4322) ;  /* 0x0000004000007947 */ /* 0x000fea0003800000 */
.L_x_4321:
[----:B------:R-:W-:-:S04]  /*75e0*/  MOV R2, 0x1 ;  /* 0x0000000100027802 */ /* 0x000fc80000000f00 */
[----:B------:R-:W-:-:S13]  /*75f0*/  ISETP.NE.AND P0, PT, R2, c[0x0][0x32c], PT ;  /* 0x0000cb0002007a0c */ /* 0x000fda0003f05270 */
[----:B------:R-:W-:-:S05]  /*7600*/  @P0 IMAD.HI.U32 R2, R0, c[0x0][0x330], RZ ;  /* 0x0000cc0000020a27 */ /* 0x000fca00078e00ff */
[----:B------:R-:W-:Y:S02]  /*7610*/  @P0 SHF.R.U32.HI R0, RZ, c[0x0][0x334], R2 ;  /* 0x0000cd00ff000a19 */ /* 0x000fe40000011602 */
.L_x_4322:
[----:B------:R-:W-:Y:S05]  /*7620*/  BSYNC B0 ;  /* 0x0000000000007941 */ /* 0x000fea0003800000 */
.L_x_4320:
[----:B------:R-:W-:-:S05]  /*7630*/  MOV R3, c[0x0][0x32c] ;  /* 0x0000cb0000037a02 */ /* 0x000fca0000000f00 */
[----:B------:R-:W-:-:S05]  /*7640*/  IMAD R3, R0, R3, c[0x0][0x32c] ;  /* 0x0000cb0000037624 */ /* 0x000fca00078e0203 */
[----:B------:R-:W-:-:S04]  /*7650*/  IMNMX R4, R4, R3, PT ;  /* 0x0000000304047217 */ /* 0x000fc80003800200 */
.L_x_4319:
        /* <DEDUP_REMOVED lines=21> */
.L_x_4325:
[----:B------:R-:W-:-:S04]  /*77b0*/  MOV R2, c[0x0][0x32c] ;  /* 0x0000cb0000027a02 */ /* 0x000fc80000000f00 */
[----:B------:R-:W-:-:S13]  /*77c0*/  ISETP.NE.AND P0, PT, R2, 0x1, PT ;  /* 0x000000010200780c */ /* 0x000fda0003f05270 */
[----:B------:R-:W-:-:S05]  /*77d0*/  @P0 IMAD.HI.U32 R2, R87, c[0x0][0x330], RZ ;  /* 0x0000cc0057020a27 */ /* 0x000fca00078e00ff */
[----:B------:R-:W-:Y:S02]  /*77e0*/  @P0 SHF.R.U32.HI R87, RZ, c[0x0][0x334], R2 ;  /* 0x0000cd00ff570a19 */ /* 0x000fe40000011602 */
.L_x_4326:
[----:B------:R-:W-:Y:S05]  /*77f0*/  BSYNC B0 ;  /* 0x0000000000007941 */ /* 0x000fea0003800000 */
.L_x_4324:
[----:B------:R-:W-:-:S05]  /*7800*/  IMAD R87, R87, c[0x0][0x32c], RZ ;  /* 0x0000cb0057577a24 */ /* 0x000fca00078e02ff */
[----:B------:R-:W-:-:S04]  /*7810*/  IMNMX R0, R0, R87, !PT ;  /* 0x0000005700007217 */ /* 0x000fc80007800200 */
.L_x_4323:
        /* <DEDUP_REMOVED lines=8> */
[-C--:B------:R-:W-:Y:S02]  /*78a0*/  IABS R4, R91.reuse ;  /* 0x0000005b00047213 */ /* 0x080fe40000000000 */
[----:B------:R-:W-:Y:S02]  /*78b0*/  IADD3 R6, R91, -0x1, R8 ;  /* 0xffffffff5b067810 */ /* 0x000fe40007ffe008 */
[----:B------:R-:W1:Y:S01]  /*78c0*/  I2F.RP R5, R4 ;  /* 0x0000000400057306 */ /* 0x000e620000209400 */
[----:B------:R-:W-:Y:S02]  /*78d0*/  IABS R0, R91 ;  /* 0x0000005b00007213 */ /* 0x000fe40000000000 */
[----:B------:R-:W-:-:S03]  /*78e0*/  IMAD.IADD R6, R6, 0x1, -R231 ;  /* 0x0000000106067824 */ /* 0x000fc600078e0ae7 */
[----:B------:R-:W-:Y:S02]  /*78f0*/  IMAD.MOV R0, RZ, RZ, -R0 ;  /* 0x000000ffff007224 */ /* 0x000fe400078e0a00 */
[----:B------:R-:W-:Y:S02]  /*7900*/  IABS R2, R6 ;  /* 0x0000000600027213 */ /* 0x000fe40000000000 */
        /* <DEDUP_REMOVED lines=20> */
.L_x_4328:
[----:B------:R-:W-:Y:S05]  /*7a50*/  BSYNC B0 ;  /* 0x0000000000007941 */ /* 0x000fea0003800000 */
.L_x_4327:
[----:B------:R-:W-:Y:S01]  /*7a60*/  IMAD R231, R225, R0, R231 ;  /* 0x00000000e1e77224 */ /* 0x000fe200078e02e7 */
[----:B------:R-:W-:Y:S01]  /*7a70*/  MOV R16, RZ ;  /* 0x000000ff00107202 */ /* 0x000fe20000000f00 */
[----:B------:R-:W-:Y:S01]  /*7a80*/  IMAD.MOV.U32 R9, RZ, RZ, RZ ;  /* 0x000000ffff097224 */ /* 0x000fe200078e00ff */
[----:B------:R-:W-:Y:S01]  /*7a90*/  CS2R R102, SRZ ;  /* 0x0000000000667805 */ /* 0x000fe2000001ff00 */
[--C-:B------:R-:W-:Y:S01]  /*7aa0*/  IMAD.IADD R3, R231, 0x1, R0.reuse ;  /* 0x00000001e7037824 */ /* 0x100fe200078e0200 */
[----:B------:R-:W-:Y:S01]  /*7ab0*/  PRMT R0, RZ, 0x7610, R0 ;  /* 0x00007610ff007816 */ /* 0x000fe20000000000 */
        /* <DEDUP_REMOVED lines=57> */
[----:B------:R-:W-:Y:S02]  /*7e50*/  LEA.HI R24, R92, R211, RZ, 0x3 ;  /* 0x000000d35c187211 */ /* 0x000fe400078f18ff */
[----:B------:R-:W-:Y:S01]  /*7e60*/  SHF.R.S32.HI R6, RZ, 0x1f, R85 ;  /* 0x0000001fff067819 */ /* 0x000fe20000011455 */
[----:B------:R-:W-:Y:S01]  /*7e70*/  IMAD R3, R3, c[0x0][0x178], RZ ;  /* 0x00005e0003037a24 */ /* 0x000fe200078e02ff */
[----:B------:R-:W-:Y:S01]  /*7e80*/  SHF.R.S32.HI R7, RZ, 0x3, R24 ;  /* 0x00000003ff077819 */ /* 0x000fe20000011418 */
[----:B------:R-:W-:Y:S01]  /*7e90*/  IMAD.MOV.U32 R22, RZ, RZ, R228 ;  /* 0x000000ffff167224 */ /* 0x000fe200078e00e4 */
[----:B------:R-:W-:Y:S01]  /*7ea0*/  LOP3.LUT R24, R24, 0xfffffff8, RZ, 0xc0, !PT ;  /* 0xfffffff818187812 */ /* 0x000fe200078ec0ff */
[----:B------:R-:W-:Y:S01]  /*7eb0*/  IMAD R3, R84, c[0x0][0x17c], R3 ;  /* 0x00005f0054037a24 */ /* 0x000fe200078e0203 */
[----:B------:R-:W-:-:S02]  /*7ec0*/  IADD3 R85, P0, R7, R85, RZ ;  /* 0x0000005507557210 */ /* 0x000fc40007f1e0ff */
[----:B------:R-:W-:Y:S01]  /*7ed0*/  IADD3 R24, -R24, R211, RZ ;  /* 0x000000d318187210 */ /* 0x000fe20007ffe1ff */
[----:B------:R-:W-:Y:S01]  /*7ee0*/  IMAD.IADD R27, R27, 0x1, R3 ;  /* 0x000000011b1b7824 */ /* 0x000fe200078e0203 */
[----:B------:R-:W-:Y:S02]  /*7ef0*/  ISETP.NE.U32.AND P2, PT, RZ, c[0x0][0x348], PT ;  /* 0x0000d200ff007a0c */ /* 0x000fe40003f45070 */
[----:B------:R-:W-:Y:S01]  /*7f00*/  LEA R3, R24, R7, 0x5 ;  /* 0x0000000718037211 */ /* 0x000fe200078e28ff */
[----:B------:R-:W-:Y:S01]  /*7f10*/  IMAD.WIDE.U32 R26, R221, c[0x0][0x1b8], R26 ;  /* 0x00006e00dd1a7a25 */ /* 0x000fe200078e001a */
[----:B------:R-:W-:Y:S02]  /*7f20*/  LEA.HI.X.SX32 R6, R7, R6, 0x1, P0 ;  /* 0x0000000607067211 */ /* 0x000fe400000f0eff */
[----:B------:R-:W-:Y:S01]  /*7f30*/  SHF.R.S32.HI R2, RZ, 0x1f, R207 ;  /* 0x0000001fff027819 */ /* 0x000fe200000114cf */
[----:B------:R-:W-:Y:S01]  /*7f40*/  IMAD.IADD R3, R224, 0x1, R3 ;  /* 0x00000001e0037824 */ /* 0x000fe200078e0203 */
[----:B------:R-:W-:Y:S01]  /*7f50*/  ISETP.NE.AND.EX P2, PT, RZ, c[0x0][0x34c], PT, P2 ;  /* 0x0000d300ff007a0c */ /* 0x000fe20003f45320 */
[----:B------:R-:W-:Y:S01]  /*7f60*/  IMAD R16, R6, c[0x0][0x1e0], RZ ;  /* 0x0000780006107a24 */ /* 0x000fe200078e02ff */
[----:B------:R-:W-:Y:S01]  /*7f70*/  SHF.R.S32.HI R23, RZ, 0x1f, R228 ;  /* 0x0000001fff177819 */ /* 0x000fe200000114e4 */
[----:B------:R-:W-:Y:S01]  /*7f80*/  @P3 IMAD.HI.U32 R14, R3, c[0x0][0x2c8], RZ ;  /* 0x0000b200030e3a27 */ /* 0x000fe200078e00ff */
[----:B-1----:R-:W-:-:S02]  /*7f90*/  SEL R5, R2, RZ, !P2 ;  /* 0x000000ff02057207 */ /* 0x002fc40005000000 */
[----:B------:R-:W-:Y:S01]  /*7fa0*/  SEL R4, R207, RZ, !P2 ;  /* 0x000000ffcf047207 */ /* 0x000fe20005000000 */
[----:B------:R-:W-:Y:S01]  /*7fb0*/  IMAD R6, R6, c[0x0][0x208], RZ ;  /* 0x0000820006067a24 */ /* 0x000fe200078e02ff */
[----:B------:R-:W-:Y:S01]  /*7fc0*/  MOV R15, R3 ;  /* 0x00000003000f7202 */ /* 0x000fe20000000f00 */
[----:B------:R-:W-:Y:S01]  /*7fd0*/  IMAD R9, R85, c[0x0][0x1e4], R16 ;  /* 0x0000790055097a24 */ /* 0x000fe200078e0210 */
[----:B------:R-:W-:Y:S01]  /*7fe0*/  @P3 SHF.R.U32.HI R15, RZ, c[0x0][0x2cc], R14 ;  /* 0x0000b300ff0f3a19 */ /* 0x000fe2000001160e */
[----:B------:R-:W-:Y:S01]  /*7ff0*/  IMAD R5, R5, c[0x0][0x1c0], RZ ;  /* 0x0000700005057a24 */ /* 0x000fe200078e02ff */
[----:B------:R-:W-:Y:S01]  /*8000*/  ISETP.NE.U32.AND P0, PT, RZ, c[0x0][0x350], PT ;  /* 0x0000d400ff007a0c */ /* 0x000fe20003f05070 */
[----:B------:R-:W-:Y:S01]  /*8010*/  IMAD R17, R221, c[0x0][0x1bc], R27 ;  /* 0x00006f00dd117a24 */ /* 0x000fe200078e021b */
[----:B------:R-:W-:Y:S01]  /*8020*/  ISETP.GE.AND P5, PT, R82, c[0x0][0x1d4], PT ;  /* 0x0000750052007a0c */ /* 0x000fe20003fa6270 */
[----:B------:R-:W-:Y:S01]  /*8030*/  IMAD.MOV.U32 R16, RZ, RZ, R26 ;  /* 0x000000ffff107224 */ /* 0x000fe200078e001a */
[----:B------:R-:W-:Y:S01]  /*8040*/  ISETP.NE.AND.EX P0, PT, RZ, c[0x0][0x354], PT, P0 ;  /* 0x0000d500ff007a0c */ /* 0x000fe20003f05300 */
[----:B------:R-:W-:Y:S01]  /*8050*/  IMAD.WIDE.U32 R18, R85, c[0x0][0x208], R22 ;  /* 0x0000820055127a25 */ /* 0x000fe200078e0016 */
[----:B------:R-:W-:-:S02]  /*8060*/  ISETP.GE.AND P4, PT, R228, c[0x0][0x198], PT ;  /* 0x00006600e4007a0c */ /* 0x000fc40003f86270 */
[----:B------:R-:W-:Y:S01]  /*8070*/  ISETP.GE.AND P3, PT, R212, c[0x0][0x198], PT ;  /* 0x00006600d4007a0c */ /* 0x000fe20003f66270 */
[----:B------:R-:W-:Y:S01]  /*8080*/  IMAD R6, R85, c[0x0][0x20c], R6 ;  /* 0x0000830055067a24 */ /* 0x000fe200078e0206 */
[----:B------:R-:W-:Y:S01]  /*8090*/  ISETP.GE.AND P2, PT, R82, c[0x0][0x198], PT ;  /* 0x0000660052007a0c */ /* 0x000fe20003f46270 */
[C---:B------:R-:W-:Y:S02]  /*80a0*/  IMAD R5, R4.reuse, c[0x0][0x1c4], R5 ;  /* 0x0000710004057a24 */ /* 0x040fe400078e0205 */
[----:B------:R-:W-:Y:S01]  /*80b0*/  IMAD.WIDE.U32 R16, R4, c[0x0][0x1c0], R16 ;  /* 0x0000700004107a25 */ /* 0x000fe200078e0010 */
[----:B------:R-:W-:-:S03]  /*80c0*/  SHF.R.S32.HI R4, RZ, 0x1f, R15 ;  /* 0x0000001fff047819 */ /* 0x000fc6000001140f */
[----:B------:R-:W-:Y:S01]  /*80d0*/  IMAD.IADD R19, R19, 0x1, R6 ;  /* 0x0000000113137824 */ /* 0x000fe200078e0206 */
[----:B------:R-:W-:Y:S01]  /*80e0*/  IADD3 R17, R17, R5, RZ ;  /* 0x0000000511117210 */ /* 0x000fe20007ffe0ff */
[----:B------:R-:W-:Y:S02]  /*80f0*/  IMAD.MOV R6, RZ, RZ, -R15 ;  /* 0x000000ffff067224 */ /* 0x000fe400078e0a0f */
[----:B------:R-:W-:Y:S02]  /*8100*/  IMAD R4, R4, c[0x0][0x1b0], RZ ;  /* 0x00006c0004047a24 */ /* 0x000fe400078e02ff */
[----:B------:R-:W-:Y:S02]  /*8110*/  IMAD R3, R6, c[0x0][0x2c4], R3 ;  /* 0x0000b10006037a24 */ /* 0x000fe400078e0203 */
[----:B------:R-:W-:-:S03]  /*8120*/  IMAD.WIDE.U32 R20, R85, c[0x0][0x1e0], R22 ;  /* 0x0000780055147a25 */ /* 0x000fc600078e0016 */
[----:B------:R-:W-:Y:S01]  /*8130*/  SHF.R.S32.HI R6, RZ, 0x1f, R3 ;  /* 0x0000001fff067819 */ /* 0x000fe20000011403 */
[----:B------:R-:W-:Y:S01]  /*8140*/  IMAD R4, R15, c[0x0][0x1b4], R4 ;  /* 0x00006d000f047a24 */ /* 0x000fe200078e0204 */
[----:B------:R-:W-:Y:S01]  /*8150*/  IADD3 R21, R21, R9, RZ ;  /* 0x0000000915157210 */ /* 0x000fe20007ffe0ff */
[----:B------:R-:W-:-:S04]  /*8160*/  IMAD.WIDE.U32 R16, R15, c[0x0][0x1b0], R16 ;  /* 0x00006c000f107a25 */ /* 0x000fc800078e0010 */
[----:B------:R-:W-:Y:S01]  /*8170*/  IMAD R6, R6, c[0x0][0x1a8], RZ ;  /* 0x00006a0006067a24 */ /* 0x000fe200078e02ff */
[----:B------:R-:W-:Y:S01]  /*8180*/  IADD3 R17, R17, R4, RZ ;  /* 0x0000000411117210 */ /* 0x000fe20007ffe0ff */
[----:B------:R-:W-:-:S04]  /*8190*/  IMAD.WIDE.U32 R236, R221, c[0x0][0x1e8], R20 ;  /* 0x00007a00ddec7a25 */ /* 0x000fc800078e0014 */
[----:B------:R-:W-:-:S04]  /*81a0*/  IMAD.WIDE.U32 R18, R221, c[0x0][0x210], R18 ;  /* 0x00008400dd127a25 */ /* 0x000fc800078e0012 */
[C---:B------:R-:W-:Y:S02]  /*81b0*/  IMAD R6, R3.reuse, c[0x0][0x1ac], R6 ;  /* 0x00006b0003067a24 */ /* 0x040fe400078e0206 */
[----:B------:R-:W-:-:S04]  /*81c0*/  IMAD.WIDE.U32 R16, R3, c[0x0][0x1a8], R16 ;  /* 0x00006a0003107a25 */ /* 0x000fc800078e0010 */
[----:B------:R-:W-:Y:S01]  /*81d0*/  IMAD R237, R221, c[0x0][0x1ec], R237 ;  /* 0x00007b00dded7a24 */ /* 0x000fe200078e02ed */
[----:B------:R-:W-:Y:S01]  /*81e0*/  IADD3 R6, R17, R6, RZ ;  /* 0x0000000611067210 */ /* 0x000fe20007ffe0ff */
[----:B------:R-:W-:Y:S02]  /*81f0*/  IMAD R5, R221, c[0x0][0x214], R19 ;  /* 0x00008500dd057a24 */ /* 0x000fe400078e0213 */
[----:B------:R-:W-:Y:S01]  /*8200*/  IMAD.MOV.U32 R4, RZ, RZ, R18 ;  /* 0x000000ffff047224 */ /* 0x000fe200078e0012 */
[----:B--2---:R-:W-:Y:S02]  /*8210*/  @P1 SHF.R.S32.HI R233, RZ, 0x1f, R0 ;  /* 0x0000001fffe91819 */ /* 0x004fe40000011400 */
[----:B------:R-:W-:Y:S01]  /*8220*/  @!P1 MOV R233, R2 ;  /* 0x0000000200e99202 */ /* 0x000fe20000000f00 */
[----:B------:R-:W-:Y:S01]  /*8230*/  IMAD.IADD R2, R7, 0x1, R224 ;  /* 0x0000000107027824 */ /* 0x000fe200078e02e0 */
[----:B------:R-:W-:Y:S01]  /*8240*/  @P1 MOV R232, R0 ;  /* 0x0000000000e81202 */ /* 0x000fe20000000f00 */
[----:B------:R-:W-:Y:S01]  /*8250*/  @!P1 IMAD.MOV.U32 R232, RZ, RZ, R207 ;  /* 0x000000ffffe89224 */ /* 0x000fe200078e00cf */
[----:B------:R-:W-:-:S04]  /*8260*/  SEL R227, R233, RZ, !P0 ;  /* 0x000000ffe9e37207 */ /* 0x000fc80004000000 */
[----:B------:R-:W-:Y:S01]  /*8270*/  SEL R232, R232, RZ, !P0 ;  /* 0x000000ffe8e87207 */ /* 0x000fe20004000000 */
[C---:B------:R-:W-:Y:S01]  /*8280*/  IMAD R3, R227.reuse, c[0x0][0x1f0], RZ ;  /* 0x00007c00e3037a24 */ /* 0x040fe200078e02ff */
[----:B------:R-:W-:Y:S01]  /*8290*/  LEA R14, P0, R16, c[0x0][0x160], 0x1 ;  /* 0x00005800100e7a11 */ /* 0x000fe200078008ff */
[----:B------:R-:W-:Y:S02]  /*82a0*/  IMAD R227, R227, c[0x0][0x218], RZ ;  /* 0x00008600e3e37a24 */ /* 0x000fe400078e02ff */
[----:B------:R-:W-:Y:S01]  /*82b0*/  IMAD R3, R232, c[0x0][0x1f4], R3 ;  /* 0x00007d00e8037a24 */ /* 0x000fe200078e0203 */
[----:B------:R-:W-:Y:S01]  /*82c0*/  LEA.HI.X R6, R16, c[0x0][0x164], R6, 0x1, P0 ;  /* 0x0000590010067a11 */ /* 0x000fe200000f0c06 */
[C---:B------:R-:W-:Y:S02]  /*82d0*/  IMAD R227, R232.reuse, c[0x0][0x21c], R227 ;  /* 0x00008700e8e37a24 */ /* 0x040fe400078e02e3 */
[----:B------:R-:W-:-:S04]  /*82e0*/  IMAD.WIDE.U32 R236, R232, c[0x0][0x1f0], R236 ;  /* 0x00007c00e8ec7a25 */ /* 0x000fc800078e00ec */
[----:B------:R-:W-:Y:S01]  /*82f0*/  IMAD.WIDE.U32 R232, R232, c[0x0][0x218], R4 ;  /* 0x00008600e8e87a25 */ /* 0x000fe200078e0004 */
[----:B------:R-:W-:Y:S02]  /*8300*/  IADD3 R4, R8, -0x1, RZ ;  /* 0xffffffff08047810 */ /* 0x000fe40007ffe0ff */
[----:B------:R-:W-:Y:S02]  /*8310*/  IADD3 R230, R237, R3, RZ ;  /* 0x00000003ede67210 */ /* 0x000fe40007ffe0ff */
[----:B------:R-:W-:Y:S01]  /*8320*/  IADD3 R227, R233, R227, RZ ;  /* 0x000000e3e9e37210 */ /* 0x000fe20007ffe0ff */
[----:B------:R-:W-:Y:S05]  /*8330*/  BRA.DIV ~URZ, `(.L_x_4330) ;  /* 0x00018ce27f007947 */ /* 0x000fea000b800000 */
[----:B------:R1:W2:Y:S02]  /*8340*/  SHFL.IDX PT, R21, R6, RZ, 0x181f ;  /* 0x00181fff06157589 */ /* 0x0002a400000e0000 */
.L_x_4497:
[----:B------:R-:W-:Y:S05]  /*8350*/  BRA.DIV ~URZ, `(.L_x_4331) ;  /* 0x00018d327f007947 */ /* 0x000fea000b800000 */
[----:B------:R3:W4:Y:S02]  /*8360*/  SHFL.IDX PT, R9, R14, RZ, 0x181f ;  /* 0x00181fff0e097589 */ /* 0x00072400000e0000 */
.L_x_4498:
[----:B------:R-:W-:Y:S01]  /*8370*/  IMAD R5, R223, c[0x0][0x2c4], RZ ;  /* 0x0000b100df057a24 */ /* 0x000fe200078e02ff */
[----:B------:R-:W-:Y:S01]  /*8380*/  BSSY B0, `(.L_x_4332) ;  /* 0x0000011000007945 */ /* 0x000fe20003800000 */
[----:B------:R-:W-:Y:S02]  /*8390*/  SHF.R.S32.HI R15, RZ, 0x1f, R82 ;  /* 0x0000001fff0f7819 */ /* 0x000fe40000011452 */
[----:B------:R-:W-:-:S02]  /*83a0*/  SHF.R.S32.HI R3, RZ, 0x1f, R212 ;  /* 0x0000001fff037819 */ /* 0x000fc400000114d4 */
        /* <DEDUP_REMOVED lines=14> */
.L_x_4333:
[----:B------:R-:W-:Y:S05]  /*8490*/  BSYNC B0 ;  /* 0x0000000000007941 */ /* 0x000fea0003800000 */
.L_x_4332:
[----:B------:R-:W-:Y:S05]  /*84a0*/  BRA.DIV ~URZ, `(.L_x_4334) ;  /* 0x00018c427f007947 */ /* 0x000fea000b800000 */
[----:B--2---:R2:W1:Y:S04]  /*84b0*/  SHFL.IDX PT, R21, R6, 0x1, 0x181f ;  /* 0x00381f0006157f89 */ /* 0x00446800000e0000 */
[----:B----4-:R2:W4:Y:S02]  /*84c0*/  SHFL.IDX PT, R9, R14, 0x1, 0x181f ;  /* 0x00381f000e097f89 */ /* 0x01052400000e0000 */
.L_x_4499:
        /* <DEDUP_REMOVED lines=16> */
.L_x_4336:
[----:B------:R-:W-:Y:S05]  /*85d0*/  BSYNC B0 ;  /* 0x0000000000007941 */ /* 0x000fea0003800000 */
.L_x_4335:
[----:B------:R-:W-:Y:S05]  /*85e0*/  BRA.DIV ~URZ, `(.L_x_4337) ;  /* 0x00018bc27f007947 */ /* 0x000fea000b800000 */
[----:B-1----:R1:W2:Y:S02]  /*85f0*/  SHFL.IDX PT, R21, R6, 0x2, 0x181f ;  /* 0x00581f0006157f89 */ /* 0x0022a400000e0000 */
.L_x_4500:
[----:B------:R-:W-:Y:S05]  /*8600*/  BRA.DIV ~URZ, `(.L_x_4338) ;  /* 0x00018c127f007947 */ /* 0x000fea000b800000 */
[----:B----4-:R4:W1:Y:S02]  /*8610*/  SHFL.IDX PT, R9, R14, 0x2, 0x181f ;  /* 0x00581f000e097f89 */ /* 0x01086400000e0000 */
.L_x_4501:
        /* <DEDUP_REMOVED lines=16> */
.L_x_4340:
[----:B------:R-:W-:Y:S05]  /*8720*/  BSYNC B0 ;  /* 0x0000000000007941 */ /* 0x000fea0003800000 */
.L_x_4339:
[----:B------:R-:W-:Y:S05]  /*8730*/  BRA.DIV ~URZ, `(.L_x_4341) ;  /* 0x00018b427f007947 */ /* 0x000fea000b800000 */
[----:B-12---:R1:W2:Y:S04]  /*8740*/  SHFL.IDX PT, R21, R6, 0x3, 0x181f ;  /* 0x00781f0006157f89 */ /* 0x0062a800000e0000 */
[----:B------:R1:W3:Y:S02]  /*8750*/  SHFL.IDX PT, R9, R14, 0x3, 0x181f ;  /* 0x00781f000e097f89 */ /* 0x0002e400000e0000 */
.L_x_4502:
[----:B------:R-:W-:-:S04]  /*8760*/  IADD3 R2, R2, 0x60, RZ ;  /* 0x0000006002027810 */ /* 0x000fc80007ffe0ff */
[----:B------:R-:W-:-:S13]  /*8770*/  ISETP.GE.AND P0, PT, R2, R5, PT ;  /* 0x000000050200720c */ /* 0x000fda0003f06270 */
[----:B---3--:R-:W-:-:S04]  /*8780*/  @!P0 LEA R16, P1, R228, R9, 0x1 ;  /* 0x00000009e4108211 */ /* 0x008fc800078208ff */
[----:B--2---:R-:W-:Y:S02]  /*8790*/  @!P0 LEA.HI.X R17, R228, R21, R23, 0x1, P1 ;  /* 0x00000015e4118211 */ /* 0x004fe400008f0c17 */
[----:B------:R-:W-:-:S03]  /*87a0*/  @!P0 LEA R2, P1, R212, R9, 0x1 ;  /* 0x00000009d4028211 */ /* 0x000fc600078208ff */
[----:B------:R-:W-:Y:S01]  /*87b0*/  @!PT LDS RZ, [RZ] ;  /* 0x00000000fffff984 */ /* 0x000fe20000000800 */
[----:B------:R-:W-:Y:S01]  /*87c0*/  @!PT LDS RZ, [RZ] ;  /* 0x00000000fffff984 */ /* 0x000fe20000000800 */
[----:B------:R-:W-:Y:S01]  /*87d0*/  @!PT LDS RZ, [RZ] ;  /* 0x00000000fffff984 */ /* 0x000fe20000000800 */
[----:B------:R2:W-:Y:S01]  /*87e0*/  @!P0 LDGSTS.E.BYPASS.LTC128B.128 [R140+0x1b100], [R16.64], !P4 ;  /* 0x1b100000108c8fae */ /* 0x0005e2000e101d48 */
[----:B------:R-:W-:Y:S02]  /*87f0*/  @!P0 LEA.HI.X R3, R212, R21, R3, 0x1, P1 ;  /* 0x00000015d4038211 */ /* 0x000fe400008f0c03 */
[----:B-1--4-:R-:W-:-:S03]  /*8800*/  @!P0 LEA R14, P1, R82, R9, 0x1 ;  /* 0x00000009520e8211 */ /* 0x012fc600078208ff */
[----:B------:R2:W-:Y:S01]  /*8810*/  @!P0 LDGSTS.E.BYPASS.LTC128B.128 [R140+0x1f100], [R2.64], !P3 ;  /* 0x1f100000028c8fae */ /* 0x0005e2000d901d48 */
[----:B------:R-:W-:-:S05]  /*8820*/  @!P0 LEA.HI.X R15, R82, R21, R15, 0x1, P1 ;  /* 0x00000015520f8211 */ /* 0x000fca00008f0c0f */
[----:B------:R2:W-:Y:S04]  /*8830*/  @!P0 LDGSTS.E.BYPASS.LTC128B.128 [R140+0x23100], [R14.64], !P2 ;  /* 0x231000000e8c8fae */ /* 0x0005e8000d101d48 */
[----:B------:R-:W0:Y:S01]  /*8840*/  LDGDEPBAR ;  /* 0x00000000000079af */ /* 0x000e220000000000 */
[----:B------:R-:W-:Y:S02]  /*8850*/  WARPSYNC 0xffffffff ;  /* 0xffffffff00007948 */ /* 0x000fe40003800000 */
[C---:B--2---:R-:W-:Y:S01]  /*8860*/  IMAD.SHL.U32 R3, R4.reuse, 0x40, RZ ;  /* 0x0000004004037824 */ /* 0x044fe200078e00ff */
[----:B------:R-:W-:Y:S01]  /*8870*/  SHF.R.S32.HI R0, RZ, 0x1f, R4 ;  /* 0x0000001fff007819 */ /* 0x000fe20000011404 */
[----:B------:R-:W-:Y:S01]  /*8880*/  IMAD.WIDE.U32 R14, R4, c[0x0][0x1e0], RZ ;  /* 0x00007800040e7a25 */ /* 0x000fe200078e00ff */
[----:B------:R-:W-:Y:S02]  /*8890*/  BAR.SYNC.DEFER_BLOCKING 0x0 ;  /* 0x0000000000007b1d */ /* 0x000fe40000010000 */
[----:B------:R-:W-:Y:S01]  /*88a0*/  IADD3 R9, -R3, R226, -R7 ;  /* 0x000000e203097210 */ /* 0x000fe20007ffe907 */
[----:B------:R-:W-:-:S03]  /*88b0*/  IMAD R7, R0, c[0x0][0x1e0], RZ ;  /* 0x0000780000077a24 */ /* 0x000fc600078e02ff */
[C---:B------:R-:W-:Y:S01]  /*88c0*/  ISETP.GE.AND P1, PT, R9.reuse, 0x1, PT ;  /* 0x000000010900780c */ /* 0x040fe20003f26270 */
[----:B------:R-:W-:Y:S01]  /*88d0*/  IMAD R2, R4, c[0x0][0x1e4], R7 ;  /* 0x0000790004027a24 */ /* 0x000fe200078e0207 */
[C---:B------:R-:W-:Y:S01]  /*88e0*/  LEA R7, P2, R14.reuse, R236, 0x6 ;  /* 0x000000ec0e077211 */ /* 0x040fe200078430ff */
[----:B------:R-:W-:Y:S01]  /*88f0*/  ULDC.64 UR4, c[0x0][0x208] ;  /* 0x0000820000047ab9 */ /* 0x000fe20000000a00 */
[----:B------:R-:W-:Y:S01]  /*8900*/  ISETP.GE.AND P0, PT, R9, 0x21, PT ;  /* 0x000000210900780c */ /* 0x000fe20003f06270 */
[----:B------:R-:W-:Y:S01]  /*8910*/  IMAD.IADD R15, R15, 0x1, R2 ;  /* 0x000000010f0f7824 */ /* 0x000fe200078e0202 */
[----:B------:R-:W-:Y:S01]  /*8920*/  USHF.L.U32 UR7, UR4, 0x6, URZ ;  /* 0x0000000604077899 */ /* 0x000fe2000800063f */
[----:B------:R-:W-:Y:S01]  /*8930*/  IMAD.MOV.U32 R2, RZ, RZ, 0x20 ;  /* 0x00000020ff027424 */ /* 0x000fe200078e00ff */
[----:B------:R-:W-:Y:S01]  /*8940*/  UMOV UR6, 0x6 ;  /* 0x0000000600067882 */ /* 0x000fe20000000000 */
[----:B------:R-:W-:Y:S01]  /*8950*/  BSSY B0, `(.L_x_4342) ;  /* 0x000004c000007945 */ /* 0x000fe20003800000 */
[----:B------:R-:W-:Y:S01]  /*8960*/  LEA.HI.X R6, R14, R230, R15, 0x6, P2 ;  /* 0x000000e60e067211 */ /* 0x000fe200010f340f */
[----:B------:R-:W-:Y:S01]  /*8970*/  IMAD.WIDE.U32 R16, R2, c[0x0][0x1e0], RZ ;  /* 0x0000780002107a25 */ /* 0x000fe200078e00ff */
[----:B------:R-:W-:Y:S01]  /*8980*/  USHF.L.U64.HI UR5, UR4, UR6, UR5 ;  /* 0x0000000604057299 */ /* 0x000fe20008010205 */
[----:B------:R-:W-:-:S02]  /*8990*/  @P1 LEA R18, P2, R7, c[0x0][0x1c8], 0x1 ;  /* 0x0000720007121a11 */ /* 0x000fc400078408ff */
[----:B------:R-:W-:Y:S01]  /*89a0*/  @P1 ISETP.GE.AND P3, PT, R228, c[0x0][0x1d4], PT ;  /* 0x00007500e4001a0c */ /* 0x000fe20003f66270 */
[----:B------:R-:W-:Y:S01]  /*89b0*/  IMAD R15, R2, c[0x0][0x1e4], RZ ;  /* 0x00007900020f7a24 */ /* 0x000fe200078e02ff */
[----:B------:R-:W-:Y:S02]  /*89c0*/  @P1 LEA.HI.X R19, R7, c[0x0][0x1cc], R6, 0x1, P2 ;  /* 0x0000730007131a11 */ /* 0x000fe400010f0c06 */
[C---:B------:R-:W-:Y:S02]  /*89d0*/  @P1 ISETP.GE.AND P2, PT, R212.reuse, c[0x0][0x1d4], PT ;  /* 0x00007500d4001a0c */ /* 0x040fe40003f46270 */
[----:B------:R-:W-:-:S07]  /*89e0*/  @P0 ISETP.GE.AND P4, PT, R212, c[0x0][0x1d4], PT ;  /* 0x00007500d4000a0c */ /* 0x000fce0003f86270 */
[----:B------:R-:W-:Y:S01]  /*89f0*/  @!PT LDS RZ, [RZ] ;  /* 0x00000000fffff984 */ /* 0x000fe20000000800 */
[----:B------:R-:W-:Y:S01]  /*8a00*/  @!PT LDS RZ, [RZ] ;  /* 0x00000000fffff984 */ /* 0x000fe20000000800 */
[----:B------:R-:W-:Y:S01]  /*8a10*/  @!PT LDS RZ, [RZ] ;  /* 0x00000000fffff984 */ /* 0x000fe20000000800 */
[----:B------:R1:W-:Y:S01]  /*8a20*/  @P1 LDGSTS.E.BYPASS.LTC128B.128 [R140+0xc100], [R18.64], !P3 ;  /* 0x0c100000128c1fae */ /* 0x0003e2000d901d48 */
[----:B------:R-:W-:-:S03]  /*8a30*/  @P0 IADD3 R7, P3, R7, R16, RZ ;  /* 0x0000001007070210 */ /* 0x000fc60007f7e0ff */
[----:B------:R1:W-:Y:S01]  /*8a40*/  @P1 LDGSTS.E.BYPASS.LTC128B.128 [R140+0xe100], [R18.64+0x80], !P2 ;  /* 0x0e100080128c1fae */ /* 0x0003e2000d101d48 */
[----:B------:R-:W-:Y:S02]  /*8a50*/  @P0 ISETP.GE.AND P2, PT, R228, c[0x0][0x1d4], PT ;  /* 0x00007500e4000a0c */ /* 0x000fe40003f46270 */
[----:B------:R-:W-:Y:S01]  /*8a60*/  @P0 IADD3.X R6, R6, R17, R15, P3, !PT ;  /* 0x0000001106060210 */ /* 0x000fe20001ffe40f */
[----:B------:R-:W-:Y:S01]  /*8a70*/  IMAD R15, R0, c[0x0][0x208], RZ ;  /* 0x00008200000f7a24 */ /* 0x000fe200078e02ff */
[----:B------:R1:W-:Y:S01]  /*8a80*/  @P1 LDGSTS.E.BYPASS.LTC128B.128 [R140+0x10100], [R18.64+0x100], !P5 ;  /* 0x10100100128c1fae */ /* 0x0003e2000e901d48 */
[----:B------:R-:W-:Y:S01]  /*8a90*/  @P0 LEA R14, P1, R7, c[0x0][0x1c8], 0x1 ;  /* 0x00007200070e0a11 */ /* 0x000fe200078208ff */
[----:B------:R-:W-:Y:S01]  /*8aa0*/  IMAD.WIDE.U32 R16, R4, c[0x0][0x208], RZ ;  /* 0x0000820004107a25 */ /* 0x000fe200078e00ff */
[----:B------:R-:W-:-:S03]  /*8ab0*/  ISETP.GE.AND P3, PT, R228, c[0x0][0x1d4], PT ;  /* 0x00007500e4007a0c */ /* 0x000fc60003f66270 */
[----:B------:R-:W-:Y:S01]  /*8ac0*/  IMAD R0, R4, c[0x0][0x20c], R15 ;  /* 0x0000830004007a24 */ /* 0x000fe200078e020f */
[----:B------:R-:W-:Y:S02]  /*8ad0*/  @P0 LEA.HI.X R15, R7, c[0x0][0x1cc], R6, 0x1, P1 ;  /* 0x00007300070f0a11 */ /* 0x000fe400008f0c06 */
[----:B------:R-:W-:Y:S01]  /*8ae0*/  LEA R6, P1, R16, R232, 0x6 ;  /* 0x000000e810067211 */ /* 0x000fe200078230ff */
[----:B------:R-:W-:Y:S02]  /*8af0*/  IMAD.IADD R0, R17, 0x1, R0 ;  /* 0x0000000111007824 */ /* 0x000fe400078e0200 */
[----:B------:R1:W-:Y:S01]  /*8b00*/  @P0 LDGSTS.E.BYPASS.LTC128B.128 [R140+0xd100], [R14.64], !P2 ;  /* 0x0d1000000e8c0fae */ /* 0x0003e2000d101d48 */
[----:B------:R-:W-:Y:S02]  /*8b10*/  ISETP.GE.AND P2, PT, R212, c[0x0][0x1d4], PT ;  /* 0x00007500d4007a0c */ /* 0x000fe40003f46270 */
[----:B------:R-:W-:Y:S01]  /*8b20*/  LEA.HI.X R17, R16, R227, R0, 0x6, P1 ;  /* 0x000000e310117211 */ /* 0x000fe200008f3400 */
[----:B------:R1:W-:Y:S01]  /*8b30*/  @P0 LDGSTS.E.BYPASS.LTC128B.128 [R140+0xf100], [R14.64+0x80], !P4 ;  /* 0x0f1000800e8c0fae */ /* 0x0003e2000e101d48 */
[C---:B------:R-:W-:Y:S01]  /*8b40*/  ISETP.LT.OR P4, PT, R9.reuse, 0x1, P3 ;  /* 0x000000010900780c */ /* 0x040fe20001f81670 */
[----:B------:R-:W-:Y:S01]  /*8b50*/  IMAD.MOV.U32 R0, RZ, RZ, 0x40 ;  /* 0x00000040ff007424 */ /* 0x000fe200078e00ff */
[----:B------:R-:W-:Y:S01]  /*8b60*/  ISETP.LT.OR P1, PT, R9, 0x1, P2 ;  /* 0x000000010900780c */ /* 0x000fe20001721670 */
[----:B------:R1:W-:Y:S01]  /*8b70*/  @P0 LDGSTS.E.BYPASS.LTC128B.128 [R140+0x11100], [R14.64+0x100], !P5 ;  /* 0x111001000e8c0fae */ /* 0x0003e2000e901d48 */
[----:B------:R-:W-:-:S02]  /*8b80*/  LEA R16, P0, R6, c[0x0][0x1f8], 0x1 ;  /* 0x00007e0006107a11 */ /* 0x000fc400078008ff */
[C---:B------:R-:W-:Y:S01]  /*8b90*/  ISETP.LT.OR P3, PT, R9.reuse, 0x21, P3 ;  /* 0x000000210900780c */ /* 0x040fe20001f61670 */
[----:B------:R-:W0:Y:S01]  /*8ba0*/  LDGDEPBAR ;  /* 0x00000000000079af */ /* 0x000e220000000000 */
[----:B------:R-:W-:Y:S02]  /*8bb0*/  LEA.HI.X R17, R6, c[0x0][0x1fc], R17, 0x1, P0 ;  /* 0x00007f0006117a11 */ /* 0x000fe400000f0c11 */
[----:B------:R-:W-:Y:S02]  /*8bc0*/  ISETP.GE.AND P0, PT, R82, c[0x0][0x1d4], PT ;  /* 0x0000750052007a0c */ /* 0x000fe40003f06270 */
[C---:B------:R-:W-:Y:S01]  /*8bd0*/  ISETP.LT.OR P2, PT, R9.reuse, 0x21, P2 ;  /* 0x000000210900780c */ /* 0x040fe20001741670 */
[----:B------:R1:W-:Y:S01]  /*8be0*/  LDGSTS.E.BYPASS.LTC128B.128 [R140+0x100], [R16.64], !P4 ;  /* 0x00100000108c7fae */ /* 0x0003e2000e101d48 */
[----:B------:R-:W-:-:S03]  /*8bf0*/  ISETP.LT.OR P4, PT, R9, 0x1, P0 ;  /* 0x000000010900780c */ /* 0x000fc60000781670 */
[----:B------:R1:W-:Y:S01]  /*8c00*/  LDGSTS.E.BYPASS.LTC128B.128 [R140+0x2100], [R16.64+0x80], !P1 ;  /* 0x02100080108c7fae */ /* 0x0003e2000c901d48 */
[----:B------:R-:W-:Y:S02]  /*8c10*/  ISETP.LT.OR P1, PT, R9, 0x21, P0 ;  /* 0x000000210900780c */ /* 0x000fe40000721670 */
[----:B------:R-:W-:-:S04]  /*8c20*/  IADD3 R6, P0, R16, UR7, RZ ;  /* 0x0000000710067c10 */ /* 0x000fc8000ff1e0ff */
[----:B------:R-:W-:-:S03]  /*8c30*/  IADD3.X R7, R17, UR5, RZ, P0, !PT ;  /* 0x0000000511077c10 */ /* 0x000fc600087fe4ff */
[----:B------:R1:W-:Y:S01]  /*8c40*/  LDGSTS.E.BYPASS.LTC128B.128 [R140+0x4100], [R16.64+0x100], !P4 ;  /* 0x04100100108c7fae */ /* 0x0003e2000e101d48 */
[----:B------:R-:W-:-:S03]  /*8c50*/  ISETP.GT.AND P4, PT, R4, R231, PT ;  /* 0x000000e70400720c */ /* 0x000fc60003f84270 */
        /* <DEDUP_REMOVED lines=9> */
[----:B------:R-:W-:Y:S01]  /*8cf0*/  IMAD R4, R4, c[0x0][0x1e0], RZ ;  /* 0x0000780004047a24 */ /* 0x000fe200078e02ff */
[----:B------:R-:W-:-:S03]  /*8d00*/  LEA R6, P0, R14, R236, 0x6 ;  /* 0x000000ec0e067211 */ /* 0x000fc600078030ff */
[----:B------:R-:W-:Y:S01]  /*8d10*/  IMAD R4, R7, c[0x0][0x1e4], R4 ;  /* 0x0000790007047a24 */ /* 0x000fe200078e0204 */
[----:B------:R-:W-:-:S03]  /*8d20*/  LEA R16, P2, R6, c[0x0][0x1c8], 0x1 ;  /* 0x0000720006107a11 */ /* 0x000fc600078408ff */
[----:B------:R-:W-:Y:S02]  /*8d30*/  IMAD.IADD R7, R15, 0x1, R4 ;  /* 0x000000010f077824 */ /* 0x000fe400078e0204 */
[----:B------:R-:W-:-:S03]  /*8d40*/  IMAD R4, R0, c[0x0][0x1e4], RZ ;  /* 0x0000790000047a24 */ /* 0x000fc600078e02ff */
[----:B------:R-:W-:Y:S01]  /*8d50*/  LEA.HI.X R7, R14, R230, R7, 0x6, P0 ;  /* 0x000000e60e077211 */ /* 0x000fe200000f3407 */
[----:B------:R-:W-:Y:S01]  /*8d60*/  IMAD.WIDE.U32 R14, R0, c[0x0][0x1e0], RZ ;  /* 0x00007800000e7a25 */ /* 0x000fe200078e00ff */
[----:B------:R-:W-:Y:S02]  /*8d70*/  ISETP.GE.AND P0, PT, R212, c[0x0][0x1d4], PT ;  /* 0x00007500d4007a0c */ /* 0x000fe40003f06270 */
[----:B------:R-:W-:Y:S02]  /*8d80*/  LEA.HI.X R17, R6, c[0x0][0x1cc], R7, 0x1, P2 ;  /* 0x0000730006117a11 */ /* 0x000fe400010f0c07 */
        /* <DEDUP_REMOVED lines=8> */
.L_x_4343:
[----:B------:R-:W-:Y:S05]  /*8e10*/  BSYNC B0 ;  /* 0x0000000000007941 */ /* 0x000fea0003800000 */
.L_x_4342:
[----:B------:R-:W-:Y:S01]  /*8e20*/  ISETP.LT.AND P0, PT, RZ, c[0x0][0x27c], PT ;  /* 0x00009f00ff007a0c */ /* 0x000fe20003f01270 */
[----:B------:R-:W0:Y:S01]  /*8e30*/  LDGDEPBAR ;  /* 0x00000000000079af */ /* 0x000e220000000000 */
[----:B------:R-:W-:-:S11]  /*8e40*/  ISETP.NE.AND P6, PT, R220, 0x1, PT ;  /* 0x00000001dc00780c */ /* 0x000fd60003fc5270 */
[----:B------:R-:W-:Y:S05]  /*8e50*/  @P0 BRA `(.L_x_4344) ;  /* 0x0000002000000947 */ /* 0x000fea0003800000 */
[----:B------:R-:W-:-:S04]  /*8e60*/  DEPBAR.LE SB0, 0x3 ;  /* 0x000080c00000791a */ /* 0x000fc80000000000 */
[----:B------:R-:W-:Y:S05]  /*8e70*/  BRA `(.L_x_4345) ;  /* 0x000072d000007947 */ /* 0x000fea0003800000 */
.L_x_4344:
[----:B------:R-:W-:Y:S01]  /*8e80*/  ULDC.U8 UR4, c[0x0][0x298] ;  /* 0x0000a60000047ab9 */ /* 0x000fe20000000000 */
[----:B-----5:R-:W-:Y:S01]  /*8e90*/  SHF.R.S32.HI R4, RZ, 0x1f, R81 ;  /* 0x0000001fff047819 */ /* 0x020fe20000011451 */
[----:B-1----:R-:W-:Y:S01]  /*8ea0*/  IMAD.WIDE.U32 R16, R81, c[0x0][0x280], RZ ;  /* 0x0000a00051107a25 */ /* 0x002fe200078e00ff */
[----:B------:R-:W-:Y:S01]  /*8eb0*/  ISETP.NE.AND P0, PT, RZ, UR4, PT ;  /* 0x00000004ff007c0c */ /* 0x000fe2000bf05270 */
[----:B------:R-:W-:Y:S01]  /*8ec0*/  BSSY B2, `(.L_x_4345) ;  /* 0x0000728000027945 */ /* 0x000fe20003800000 */
[C---:B------:R-:W-:Y:S01]  /*8ed0*/  IADD3 R14, R217.reuse, R224, RZ ;  /* 0x000000e0d90e7210 */ /* 0x040fe20007ffe0ff */
[C---:B------:R-:W-:Y:S01]  /*8ee0*/  IMAD R6, R4.reuse, c[0x0][0x280], RZ ;  /* 0x0000a00004067a24 */ /* 0x040fe200078e02ff */
[----:B------:R-:W-:Y:S01]  /*8ef0*/  IADD3 R9, R217, 0x40, RZ ;  /* 0x00000040d9097810 */ /* 0x000fe20007ffe0ff */
[----:B------:R-:W-:Y:S02]  /*8f00*/  IMAD R4, R4, c[0x0][0x290], RZ ;  /* 0x0000a40004047a24 */ /* 0x000fe400078e02ff */
[C---:B------:R-:W-:Y:S01]  /*8f10*/  IMAD R15, R81.reuse, c[0x0][0x284], R6 ;  /* 0x0000a100510f7a24 */ /* 0x040fe200078e0206 */
[----:B------:R-:W-:Y:S01]  /*8f20*/  LEA R6, R214, R14, 0x6 ;  /* 0x0000000ed6067211 */ /* 0x000fe200078e30ff */
[----:B------:R-:W-:-:S02]  /*8f30*/  IMAD R7, R81, c[0x0][0x294], R4 ;  /* 0x0000a50051077a24 */ /* 0x000fc400078e0204 */
[----:B------:R-:W-:Y:S01]  /*8f40*/  IMAD.WIDE.U32 R18, R81, c[0x0][0x290], RZ ;  /* 0x0000a40051127a25 */ /* 0x000fe200078e00ff */
[----:B------:R-:W-:-:S04]  /*8f50*/  IADD3 R15, R15, R17, RZ ;  /* 0x000000110f0f7210 */ /* 0x000fc80007ffe0ff */
[----:B------:R-:W-:Y:S01]  /*8f60*/  IADD3 R7, R7, R19, RZ ;  /* 0x0000001307077210 */ /* 0x000fe20007ffe0ff */
[----:B------:R-:W-:Y:S05]  /*8f70*/  @!P0 BRA `(.L_x_4346) ;  /* 0x0000386000008947 */ /* 0x000fea0003800000 */
[----:B------:R-:W-:Y:S01]  /*8f80*/  @P6 IMAD.HI.U32 R4, R6, c[0x0][0x2c8], RZ ;  /* 0x0000b20006046a27 */ /* 0x000fe200078e00ff */
[C---:B------:R-:W-:Y:S01]  /*8f90*/  IADD3 R28, R142.reuse, 0x20, RZ ;  /* 0x000000208e1c7810 */ /* 0x040fe20007ffe0ff */
[----:B------:R-:W-:Y:S01]  /*8fa0*/  BSSY B0, `(.L_x_4347) ;  /* 0x000006b000007945 */ /* 0x000fe20003800000 */
[----:B------:R-:W-:Y:S01]  /*8fb0*/  IADD3 R37, R142, 0x10, RZ ;  /* 0x000000108e257810 */ /* 0x000fe20007ffe0ff */
[----:B------:R-:W-:Y:S01]  /*8fc0*/  IMAD.MOV.U32 R23, RZ, RZ, R15 ;  /* 0x000000ffff177224 */ /* 0x000fe200078e000f */
[----:B------:R-:W-:Y:S01]  /*8fd0*/  @P6 SHF.R.U32.HI R6, RZ, c[0x0][0x2cc], R4 ;  /* 0x0000b300ff066a19 */ /* 0x000fe20000011604 */
[----:B------:R-:W-:Y:S01]  /*8fe0*/  IMAD.MOV.U32 R22, RZ, RZ, R16 ;  /* 0x000000ffff167224 */ /* 0x000fe200078e0010 */
[----:B------:R-:W-:Y:S01]  /*8ff0*/  CS2R R40, SRZ ;  /* 0x0000000000287805 */ /* 0x000fe2000001ff00 */
[----:B------:R-:W-:Y:S01]  /*9000*/  IMAD.MOV.U32 R17, RZ, RZ, R7 ;  /* 0x000000ffff117224 */ /* 0x000fe200078e0007 */
[----:B------:R-:W-:Y:S01]  /*9010*/  SHF.R.S32.HI R4, RZ, 0x1f, R6 ;  /* 0x0000001fff047819 */ /* 0x000fe20000011406 */
[----:B------:R-:W-:Y:S01]  /*9020*/  IMAD.WIDE.U32 R22, R6, c[0x0][0x280], R22 ;  /* 0x0000a00006167a25 */ /* 0x000fe200078e0016 */
[----:B------:R-:W-:Y:S01]  /*9030*/  CS2R R86, SRZ ;  /* 0x0000000000567805 */ /* 0x000fe2000001ff00 */
[----:B------:R-:W-:Y:S01]  /*9040*/  CS2R R94, SRZ ;  /* 0x00000000005e7805 */ /* 0x000fe2000001ff00 */
[----:B------:R-:W-:Y:S01]  /*9050*/  CS2R R108, SRZ ;  /* 0x00000000006c7805 */ /* 0x000fe2000001ff00 */
[----:B------:R-:W-:Y:S01]  /*9060*/  IMAD R15, R4, c[0x0][0x280], RZ ;  /* 0x0000a000040f7a24 */ /* 0x000fe200078e02ff */
[----:B------:R-:W-:Y:S01]  /*9070*/  LEA R20, P0, R22, c[0x0][0x270], 0x1 ;  /* 0x00009c0016147a11 */ /* 0x000fe200078008ff */
[----:B------:R-:W-:Y:S01]  /*9080*/  IMAD.MOV.U32 R16, RZ, RZ, R18 ;  /* 0x000000ffff107224 */ /* 0x000fe200078e0012 */
[----:B------:R-:W-:Y:S01]  /*9090*/  CS2R R114, SRZ ;  /* 0x0000000000727805 */ /* 0x000fe2000001ff00 */
[----:B------:R-:W-:Y:S01]  /*90a0*/  IMAD R15, R6, c[0x0][0x284], R15 ;  /* 0x0000a100060f7a24 */ /* 0x000fe200078e020f */
[----:B------:R-:W-:Y:S01]  /*90b0*/  CS2R R118, SRZ ;  /* 0x0000000000767805 */ /* 0x000fe2000001ff00 */
[----:B------:R-:W-:Y:S01]  /*90c0*/  IMAD R7, R4, c[0x0][0x290], RZ ;  /* 0x0000a40004077a24 */ /* 0x000fe200078e02ff */
[----:B------:R1:W2:Y:S01]  /*90d0*/  SHFL.IDX PT, R30, R20, RZ, 0x1c1f ;  /* 0x001c1fff141e7589 */ /* 0x0002a200000e0000 */
[----:B------:R-:W-:Y:S01]  /*90e0*/  IMAD.IADD R27, R23, 0x1, R15 ;  /* 0x00000001171b7824 */ /* 0x000fe200078e020f */
[----:B------:R-:W-:Y:S01]  /*90f0*/  CS2R R104, SRZ ;  /* 0x0000000000687805 */ /* 0x000fe2000001ff00 */
[----:B------:R-:W-:Y:S01]  /*9100*/  IMAD.WIDE.U32 R16, R6, c[0x0][0x290], R16 ;  /* 0x0000a40006107a25 */ /* 0x000fe200078e0010 */
[----:B------:R-:W-:Y:S01]  /*9110*/  CS2R R84, SRZ ;  /* 0x0000000000547805 */ /* 0x000fe2000001ff00 */
[----:B------:R-:W-:Y:S01]  /*9120*/  CS2R R92, SRZ ;  /* 0x00000000005c7805 */ /* 0x000fe2000001ff00 */
[----:B------:R-:W-:Y:S01]  /*9130*/  LEA.HI.X R27, R22, c[0x0][0x274], R27, 0x1, P0 ;  /* 0x00009d00161b7a11 */ /* 0x000fe200000f0c1b */
[----:B------:R-:W-:Y:S01]  /*9140*/  IMAD R26, R6, c[0x0][0x294], R7 ;  /* 0x0000a500061a7a24 */ /* 0x000fe200078e0207 */
[----:B------:R-:W-:Y:S01]  /*9150*/  ISETP.GE.AND P0, PT, R14, R5, PT ;  /* 0x000000050e00720c */ /* 0x000fe20003f06270 */
[----:B------:R-:W-:Y:S01]  /*9160*/  CS2R R106, SRZ ;  /* 0x00000000006a7805 */ /* 0x000fe2000001ff00 */
[----:B------:R-:W-:Y:S01]  /*9170*/  LEA R18, P1, R16, c[0x0][0x288], 0x1 ;  /* 0x0000a20010127a11 */ /* 0x000fe200078208ff */
[----:B------:R-:W-:Y:S01]  /*9180*/  IMAD.IADD R26, R17, 0x1, R26 ;  /* 0x00000001111a7824 */ /* 0x000fe200078e021a */
[----:B------:R-:W-:Y:S01]  /*9190*/  IADD3 R17, R142, 0x40, RZ ;  /* 0x000000408e117810 */ /* 0x000fe20007ffe0ff */
[----:B------:R1:W3:Y:S01]  /*91a0*/  SHFL.IDX PT, R31, R27, RZ, 0x1c1f ;  /* 0x001c1fff1b1f7589 */ /* 0x0002e200000e0000 */
[----:B------:R-:W-:Y:S01]  /*91b0*/  SHF.R.S32.HI R6, RZ, 0x1f, R137 ;  /* 0x0000001fff067819 */ /* 0x000fe20000011489 */
[----:B------:R-:W-:Y:S01]  /*91c0*/  CS2R R112, SRZ ;  /* 0x0000000000707805 */ /* 0x000fe2000001ff00 */
[----:B------:R-:W-:Y:S01]  /*91d0*/  LEA.HI.X R26, R16, c[0x0][0x28c], R26, 0x1, P1 ;  /* 0x0000a300101a7a11 */ /* 0x000fe200008f0c1a */
[----:B------:R1:W4:Y:S01]  /*91e0*/  SHFL.IDX PT, R22, R18, RZ, 0x1c1f ;  /* 0x001c1fff12167589 */ /* 0x00032200000e0000 */
[----:B------:R-:W-:Y:S01]  /*91f0*/  SHF.R.S32.HI R7, RZ, 0x1f, R136 ;  /* 0x0000001fff077819 */ /* 0x000fe20000011488 */
[----:B------:R-:W-:Y:S01]  /*9200*/  CS2R R116, SRZ ;  /* 0x0000000000747805 */ /* 0x000fe2000001ff00 */
[----:B------:R-:W-:Y:S01]  /*9210*/  CS2R R102, SRZ ;  /* 0x0000000000667805 */ /* 0x000fe2000001ff00 */
[----:B------:R1:W1:Y:S01]  /*9220*/  SHFL.IDX PT, R23, R26, RZ, 0x1c1f ;  /* 0x001c1fff1a177589 */ /* 0x00026200000e0000 */
[----:B------:R-:W-:-:S02]  /*9230*/  SHF.R.S32.HI R16, RZ, 0x1f, R17 ;  /* 0x0000001fff107819 */ /* 0x000fc40000011411 */
[----:B------:R-:W-:Y:S02]  /*9240*/  SHF.R.S32.HI R15, RZ, 0x1f, R28 ;  /* 0x0000001fff0f7819 */ /* 0x000fe4000001141c */
[----:B------:R-:W-:Y:S01]  /*9250*/  SHF.R.S32.HI R4, RZ, 0x1f, R37 ;  /* 0x0000001fff047819 */ /* 0x000fe20000011425 */
[----:B------:R-:W-:Y:S05]  /*9260*/  @P0 BRA `(.L_x_4348) ;  /* 0x000003e000000947 */ /* 0x000fea0003800000 */
[----:B--2---:R-:W-:Y:S01]  /*9270*/  ISETP.GE.AND P0, PT, R37, c[0x0][0x27c], PT ;  /* 0x00009f0025007a0c */ /* 0x004fe20003f06270 */
[----:B------:R-:W-:Y:S01]  /*9280*/  CS2R R118, SRZ ;  /* 0x0000000000767805 */ /* 0x000fe2000001ff00 */
[----:B------:R-:W-:Y:S01]  /*9290*/  ISETP.GE.AND P1, PT, R28, c[0x0][0x27c], PT ;  /* 0x00009f001c007a0c */ /* 0x000fe20003f26270 */
[----:B------:R-:W-:-:S10]  /*92a0*/  CS2R R116, SRZ ;  /* 0x0000000000747805 */ /* 0x000fd4000001ff00 */
[C---:B------:R-:W-:Y:S01]  /*92b0*/  @!P0 IMAD.SHL.U32 R21, R37.reuse, 0x2, RZ ;  /* 0x0000000225158824 */ /* 0x040fe200078e00ff */
[----:B------:R-:W-:-:S04]  /*92c0*/  @!P0 SHF.L.U64.HI R19, R37, 0x1, R4 ;  /* 0x0000000125138819 */ /* 0x000fc80000010204 */
[----:B------:R-:W-:-:S05]  /*92d0*/  @!P0 IADD3 R42, P2, R30, R21, RZ ;  /* 0x000000151e2a8210 */ /* 0x000fca0007f5e0ff */
[----:B---3--:R-:W-:Y:S01]  /*92e0*/  @!P0 IMAD.X R43, R31, 0x1, R19, P2 ;  /* 0x000000011f2b8824 */ /* 0x008fe200010e0613 */
[----:B----4-:R-:W-:Y:S01]  /*92f0*/  @!P0 IADD3 R38, P2, R22, R21, RZ ;  /* 0x0000001516268210 */ /* 0x010fe20007f5e0ff */
[----:B------:R-:W-:-:S03]  /*9300*/  @!P1 IMAD.SHL.U32 R21, R28, 0x2, RZ ;  /* 0x000000021c159824 */ /* 0x000fc600078e00ff */
[----:B------:R2:W5:Y:S01]  /*9310*/  @!P0 LD.E.64 R118, [R42.64] ;  /* 0x000000082a768980 */ /* 0x000562000c101b00 */
[----:B-1----:R-:W-:Y:S01]  /*9320*/  @!P0 IMAD.X R39, R23, 0x1, R19, P2 ;  /* 0x0000000117278824 */ /* 0x002fe200010e0613 */
[----:B------:R-:W-:Y:S02]  /*9330*/  @!P1 SHF.L.U64.HI R19, R28, 0x1, R15 ;  /* 0x000000011c139819 */ /* 0x000fe4000001020f */
[-C--:B------:R-:W-:Y:S02]  /*9340*/  @!P1 IADD3 R34, P2, R30, R21.reuse, RZ ;  /* 0x000000151e229210 */ /* 0x080fe40007f5e0ff */
[----:B------:R1:W5:Y:S01]  /*9350*/  @!P0 LD.E.64 R116, [R38.64] ;  /* 0x0000000826748980 */ /* 0x000362000c101b00 */
[----:B------:R-:W-:Y:S02]  /*9360*/  ISETP.GE.AND P0, PT, R137, c[0x0][0x27c], PT ;  /* 0x00009f0089007a0c */ /* 0x000fe40003f06270 */
[----:B------:R-:W-:Y:S01]  /*9370*/  @!P1 IMAD.X R35, R31, 0x1, R19, P2 ;  /* 0x000000011f239824 */ /* 0x000fe200010e0613 */
[----:B------:R-:W-:Y:S01]  /*9380*/  @!P1 IADD3 R32, P2, R22, R21, RZ ;  /* 0x0000001516209210 */ /* 0x000fe20007f5e0ff */
[----:B------:R-:W-:Y:S01]  /*9390*/  CS2R R114, SRZ ;  /* 0x0000000000727805 */ /* 0x000fe2000001ff00 */
[----:B------:R-:W-:-:S03]  /*93a0*/  CS2R R112, SRZ ;  /* 0x0000000000707805 */ /* 0x000fc6000001ff00 */
[----:B------:R-:W-:Y:S01]  /*93b0*/  @!P1 IMAD.X R33, R23, 0x1, R19, P2 ;  /* 0x0000000117219824 */ /* 0x000fe200010e0613 */
[----:B------:R-:W-:Y:S01]  /*93c0*/  ISETP.GE.AND P2, PT, R17, c[0x0][0x27c], PT ;  /* 0x00009f0011007a0c */ /* 0x000fe20003f46270 */
[----:B------:R3:W5:Y:S03]  /*93d0*/  @!P1 LD.E.64 R114, [R34.64] ;  /* 0x0000000822729980 */ /* 0x000766000c101b00 */
[C---:B------:R-:W-:Y:S01]  /*93e0*/  @!P0 IMAD.SHL.U32 R21, R137.reuse, 0x2, RZ ;  /* 0x0000000289158824 */ /* 0x040fe200078e00ff */
[----:B------:R4:W5:Y:S01]  /*93f0*/  @!P1 LD.E.64 R112, [R32.64] ;  /* 0x0000000820709980 */ /* 0x000962000c101b00 */
[----:B------:R-:W-:-:S03]  /*9400*/  @!P0 SHF.L.U64.HI R19, R137, 0x1, R6 ;  /* 0x0000000189138819 */ /* 0x000fc60000010206 */
[----:B-1----:R-:W-:-:S05]  /*9410*/  @!P0 IADD3 R38, P1, R30, R21, RZ ;  /* 0x000000151e268210 */ /* 0x002fca0007f3e0ff */
[--C-:B------:R-:W-:Y:S01]  /*9420*/  @!P0 IMAD.X R39, R31, 0x1, R19.reuse, P1 ;  /* 0x000000011f278824 */ /* 0x100fe200008e0613 */
[C---:B------:R-:W-:Y:S01]  /*9430*/  @!P0 IADD3 R44, P1, R22.reuse, R21, RZ ;  /* 0x00000015162c8210 */ /* 0x040fe20007f3e0ff */
[----:B------:R-:W-:Y:S01]  /*9440*/  CS2R R108, SRZ ;  /* 0x00000000006c7805 */ /* 0x000fe2000001ff00 */
[----:B------:R-:W-:Y:S01]  /*9450*/  CS2R R106, SRZ ;  /* 0x00000000006a7805 */ /* 0x000fe2000001ff00 */
[----:B------:R-:W-:Y:S02]  /*9460*/  @!P2 IMAD.SHL.U32 R21, R17, 0x2, RZ ;  /* 0x000000021115a824 */ /* 0x000fe400078e00ff */
[----:B------:R-:W-:Y:S01]  /*9470*/  @!P0 IMAD.X R45, R23, 0x1, R19, P1 ;  /* 0x00000001172d8824 */ /* 0x000fe200008e0613 */
[----:B------:R-:W-:Y:S01]  /*9480*/  @!P2 SHF.L.U64.HI R19, R17, 0x1, R16 ;  /* 0x000000011113a819 */ /* 0x000fe20000010210 */
[----:B------:R1:W5:Y:S04]  /*9490*/  @!P0 LD.E.64 R108, [R38.64] ;  /* 0x00000008266c8980 */ /* 0x000368000c101b00 */
[----:B------:R1:W5:Y:S01]  /*94a0*/  @!P0 LD.E.64 R106, [R44.64] ;  /* 0x000000082c6a8980 */ /* 0x000362000c101b00 */
[----:B----4-:R-:W-:-:S02]  /*94b0*/  @!P2 IADD3 R32, P0, R22, R21, RZ ;  /* 0x000000151620a210 */ /* 0x010fc40007f1e0ff */
[----:B------:R-:W-:-:S03]  /*94c0*/  ISETP.GE.AND P1, PT, R142, c[0x0][0x27c], PT ;  /* 0x00009f008e007a0c */ /* 0x000fc60003f26270 */
[----:B------:R-:W-:Y:S01]  /*94d0*/  @!P2 IMAD.X R33, R23, 0x1, R19, P0 ;  /* 0x000000011721a824 */ /* 0x000fe200000e0613 */
[----:B------:R-:W-:Y:S01]  /*94e0*/  ISETP.GE.AND P0, PT, R136, c[0x0][0x27c], PT ;  /* 0x00009f0088007a0c */ /* 0x000fe20003f06270 */
[----:B------:R-:W-:Y:S01]  /*94f0*/  CS2R R104, SRZ ;  /* 0x0000000000687805 */ /* 0x000fe2000001ff00 */
[----:B------:R-:W-:Y:S01]  /*9500*/  CS2R R102, SRZ ;  /* 0x0000000000667805 */ /* 0x000fe2000001ff00 */
[----:B---3--:R-:W-:-:S06]  /*9510*/  @!P2 IADD3 R34, P3, R30, R21, RZ ;  /* 0x000000151e22a210 */ /* 0x008fcc0007f7e0ff */
[----:B--2---:R-:W-:-:S04]  /*9520*/  @!P1 IMAD.WIDE R42, R142, 0x2, R30 ;  /* 0x000000028e2a9825 */ /* 0x004fc800078e021e */
[----:B------:R-:W-:Y:S01]  /*9530*/  @!P0 IMAD.SHL.U32 R21, R136, 0x2, RZ ;  /* 0x0000000288158824 */ /* 0x000fe200078e00ff */
[----:B------:R2:W5:Y:S01]  /*9540*/  @!P1 LD.E.64 R104, [R42.64] ;  /* 0x000000082a689980 */ /* 0x000562000c101b00 */
[----:B-1----:R-:W-:-:S04]  /*9550*/  @!P1 IMAD.WIDE R38, R142, 0x2, R22 ;  /* 0x000000028e269825 */ /* 0x002fc800078e0216 */
[----:B------:R-:W-:Y:S01]  /*9560*/  @!P2 IMAD.X R35, R31, 0x1, R19, P3 ;  /* 0x000000011f23a824 */ /* 0x000fe200018e0613 */
[----:B------:R2:W5:Y:S01]  /*9570*/  @!P1 LD.E.64 R102, [R38.64] ;  /* 0x0000000826669980 */ /* 0x000562000c101b00 */
[----:B------:R-:W-:Y:S02]  /*9580*/  @!P0 SHF.L.U64.HI R19, R136, 0x1, R7 ;  /* 0x0000000188138819 */ /* 0x000fe40000010207 */
[----:B------:R-:W-:-:S05]  /*9590*/  @!P0 IADD3 R30, P1, R30, R21, RZ ;  /* 0x000000151e1e8210 */ /* 0x000fca0007f3e0ff */
[--C-:B------:R-:W-:Y:S01]  /*95a0*/  @!P0 IMAD.X R31, R31, 0x1, R19.reuse, P1 ;  /* 0x000000011f1f8824 */ /* 0x100fe200008e0613 */
[----:B------:R-:W-:Y:S01]  /*95b0*/  @!P0 IADD3 R22, P1, R22, R21, RZ ;  /* 0x0000001516168210 */ /* 0x000fe20007f3e0ff */
[----:B------:R-:W-:Y:S01]  /*95c0*/  CS2R R94, SRZ ;  /* 0x00000000005e7805 */ /* 0x000fe2000001ff00 */
[----:B------:R-:W-:Y:S01]  /*95d0*/  CS2R R92, SRZ ;  /* 0x00000000005c7805 */ /* 0x000fe2000001ff00 */
[----:B------:R-:W-:Y:S01]  /*95e0*/  CS2R R86, SRZ ;  /* 0x0000000000567805 */ /* 0x000fe2000001ff00 */
[----:B------:R-:W-:Y:S01]  /*95f0*/  CS2R R84, SRZ ;  /* 0x0000000000547805 */ /* 0x000fe2000001ff00 */
[----:B------:R-:W-:Y:S02]  /*9600*/  @!P0 IMAD.X R23, R23, 0x1, R19, P1 ;  /* 0x0000000117178824 */ /* 0x000fe400008e0613 */
[----:B------:R2:W5:Y:S04]  /*9610*/  @!P2 LD.E.64 R94, [R34.64] ;  /* 0x00000008225ea980 */ /* 0x000568000c101b00 */
[----:B------:R2:W5:Y:S04]  /*9620*/  @!P2 LD.E.64 R92, [R32.64] ;  /* 0x00000008205ca980 */ /* 0x000568000c101b00 */
[----:B------:R2:W5:Y:S04]  /*9630*/  @!P0 LD.E.64 R86, [R30.64] ;  /* 0x000000081e568980 */ /* 0x000568000c101b00 */
[----:B------:R2:W5:Y:S02]  /*9640*/  @!P0 LD.E.64 R84, [R22.64] ;  /* 0x0000000816548980 */ /* 0x000564000c101b00 */
.L_x_4348:
[----:B--2---:R-:W-:Y:S05]  /*9650*/  BSYNC B0 ;  /* 0x0000000000007941 */ /* 0x004fea0003800000 */
.L_x_4347:
[----:B------:R-:W-:Y:S01]  /*9660*/  IADD3 R14, R14, 0x40, RZ ;  /* 0x000000400e0e7810 */ /* 0x000fe20007ffe0ff */
[----:B----45:R-:W-:Y:S01]  /*9670*/  IMAD.MOV.U32 R22, RZ, RZ, R86 ;  /* 0x000000ffff167224 */ /* 0x030fe200078e0056 */
[----:B-1----:R-:W1:Y:S01]  /*9680*/  SHFL.IDX PT, R20, R20, 0x1, 0x1c1f ;  /* 0x003c1f0014147f89 */ /* 0x002e6200000e0000 */
        /* <DEDUP_REMOVED lines=43> */
[----:B------:R2:W4:Y:S01]  /*9940*/  SHFL.IDX PT, R21, R27, 0x1, 0x1c1f ;  /* 0x003c1f001b157f89 */ /* 0x00052200000e0000 */
        /* <DEDUP_REMOVED lines=20> */
[----:B------:R-:W-:Y:S01]  /*9a90*/  ISETP.GE.AND P0, PT, R37, c[0x0][0x27c], PT ;  /* 0x00009f0025007a0c */ /* 0x000fe20003f06270 */
[----:B------:R-:W-:Y:S01]  /*9aa0*/  CS2R R70, SRZ ;  /* 0x0000000000467805 */ /* 0x000fe2000001ff00 */
[----:B------:R-:W-:Y:S01]  /*9ab0*/  ISETP.GE.AND P1, PT, R28, c[0x0][0x27c], PT ;  /* 0x00009f001c007a0c */ /* 0x000fe20003f26270 */
[----:B------:R-:W-:-:S10]  /*9ac0*/  CS2R R68, SRZ ;  /* 0x0000000000447805 */ /* 0x000fd4000001ff00 */
[C---:B------:R-:W-:Y:S01]  /*9ad0*/  @!P0 IMAD.SHL.U32 R25, R37.reuse, 0x2, RZ ;  /* 0x0000000225198824 */ /* 0x040fe200078e00ff */
[----:B------:R-:W-:-:S04]  /*9ae0*/  @!P0 SHF.L.U64.HI R23, R37, 0x1, R4 ;  /* 0x0000000125178819 */ /* 0x000fc80000010204 */
[----:B-1----:R-:W-:-:S05]  /*9af0*/  @!P0 IADD3 R32, P2, R20, R25, RZ ;  /* 0x0000001914208210 */ /* 0x002fca0007f5e0ff */
[----:B----4-:R-:W-:Y:S01]  /*9b00*/  @!P0 IMAD.X R33, R21, 0x1, R23, P2 ;  /* 0x0000000115218824 */ /* 0x010fe200010e0617 */
[----:B------:R-:W-:Y:S01]  /*9b10*/  @!P0 IADD3 R30, P2, R18, R25, RZ ;  /* 0x00000019121e8210 */ /* 0x000fe20007f5e0ff */
[C---:B------:R-:W-:Y:S01]  /*9b20*/  @!P1 IMAD.SHL.U32 R4, R28.reuse, 0x2, RZ ;  /* 0x000000021c049824 */ /* 0x040fe200078e00ff */
[----:B------:R-:W-:Y:S02]  /*9b30*/  @!P1 SHF.L.U64.HI R15, R28, 0x1, R15 ;  /* 0x000000011c0f9819 */ /* 0x000fe4000001020f */
[----:B------:R1:W5:Y:S01]  /*9b40*/  @!P0 LD.E.64 R70, [R32.64] ;  /* 0x0000000820468980 */ /* 0x000362000c101b00 */
[----:B---3--:R-:W-:Y:S01]  /*9b50*/  @!P0 IMAD.X R31, R19, 0x1, R23, P2 ;  /* 0x00000001131f8824 */ /* 0x008fe200010e0617 */
[----:B--2---:R-:W-:-:S04]  /*9b60*/  @!P1 IADD3 R26, P2, R20, R4, RZ ;  /* 0x00000004141a9210 */ /* 0x004fc80007f5e0ff */
[----:B------:R2:W5:Y:S01]  /*9b70*/  @!P0 LD.E.64 R68, [R30.64] ;  /* 0x000000081e448980 */ /* 0x000562000c101b00 */
[----:B------:R-:W-:Y:S01]  /*9b80*/  ISETP.GE.AND P0, PT, R137, c[0x0][0x27c], PT ;  /* 0x00009f0089007a0c */ /* 0x000fe20003f06270 */
[----:B------:R-:W-:Y:S01]  /*9b90*/  @!P1 IMAD.X R27, R21, 0x1, R15, P2 ;  /* 0x00000001151b9824 */ /* 0x000fe200010e060f */
[----:B------:R-:W-:Y:S01]  /*9ba0*/  @!P1 IADD3 R22, P2, R18, R4, RZ ;  /* 0x0000000412169210 */ /* 0x000fe20007f5e0ff */
[----:B------:R-:W-:Y:S01]  /*9bb0*/  CS2R R66, SRZ ;  /* 0x0000000000427805 */ /* 0x000fe2000001ff00 */
[----:B------:R-:W-:-:S03]  /*9bc0*/  CS2R R64, SRZ ;  /* 0x0000000000407805 */ /* 0x000fc6000001ff00 */
[----:B------:R-:W-:Y:S01]  /*9bd0*/  @!P1 IMAD.X R23, R19, 0x1, R15, P2 ;  /* 0x0000000113179824 */ /* 0x000fe200010e060f */
[----:B------:R-:W-:Y:S01]  /*9be0*/  ISETP.GE.AND P2, PT, R17, c[0x0][0x27c], PT ;  /* 0x00009f0011007a0c */ /* 0x000fe20003f46270 */
[----:B------:R3:W5:Y:S04]  /*9bf0*/  @!P1 LD.E.64 R66, [R26.64] ;  /* 0x000000081a429980 */ /* 0x000768000c101b00 */
[C---:B------:R-:W-:Y:S01]  /*9c00*/  @!P0 IMAD.SHL.U32 R4, R137.reuse, 0x2, RZ ;  /* 0x0000000289048824 */ /* 0x040fe200078e00ff */
[----:B------:R4:W5:Y:S01]  /*9c10*/  @!P1 LD.E.64 R64, [R22.64] ;  /* 0x0000000816409980 */ /* 0x000962000c101b00 */
[----:B------:R-:W-:-:S03]  /*9c20*/  @!P0 SHF.L.U64.HI R6, R137, 0x1, R6 ;  /* 0x0000000189068819 */ /* 0x000fc60000010206 */
[----:B--2---:R-:W-:-:S05]  /*9c30*/  @!P0 IADD3 R30, P1, R20, R4, RZ ;  /* 0x00000004141e8210 */ /* 0x004fca0007f3e0ff */
        /* <DEDUP_REMOVED lines=16> */
[----:B-1----:R-:W-:-:S04]  /*9d40*/  @!P1 IMAD.WIDE R32, R142, 0x2, R20 ;  /* 0x000000028e209825 */ /* 0x002fc800078e0214 */
[----:B------:R-:W-:Y:S01]  /*9d50*/  @!P0 IMAD.SHL.U32 R4, R136, 0x2, RZ ;  /* 0x0000000288048824 */ /* 0x000fe200078e00ff */
[----:B------:R1:W5:Y:S01]  /*9d60*/  @!P1 LD.E.64 R78, [R32.64] ;  /* 0x00000008204e9980 */ /* 0x000362000c101b00 */
[----:B--2---:R-:W-:Y:S01]  /*9d70*/  @!P1 IMAD.WIDE R30, R142, 0x2, R18 ;  /* 0x000000028e1e9825 */ /* 0x004fe200078e0212 */
[----:B------:R-:W-:-:S04]  /*9d80*/  @!P0 SHF.L.U64.HI R7, R136, 0x1, R7 ;  /* 0x0000000188078819 */ /* 0x000fc80000010207 */
[----:B------:R1:W5:Y:S01]  /*9d90*/  @!P1 LD.E.64 R76, [R30.64] ;  /* 0x000000081e4c9980 */ /* 0x000362000c101b00 */
[----:B------:R-:W-:Y:S01]  /*9da0*/  @!P0 IADD3 R20, P1, R20, R4, RZ ;  /* 0x0000000414148210 */ /* 0x000fe20007f3e0ff */
[----:B------:R-:W-:-:S04]  /*9db0*/  @!P2 IMAD.X R27, R21, 0x1, R16, P3 ;  /* 0x00000001151ba824 */ /* 0x000fc800018e0610 */
        /* <DEDUP_REMOVED lines=11> */
.L_x_4350:
[----:B------:R-:W-:Y:S05]  /*9e70*/  BSYNC B0 ;  /* 0x0000000000007941 */ /* 0x000fea0003800000 */
.L_x_4349:
[----:B-1---5:R-:W-:Y:S01]  /*9e80*/  IMAD.MOV.U32 R6, RZ, RZ, R41 ;  /* 0x000000ffff067224 */ /* 0x022fe200078e0029 */
        /* <DEDUP_REMOVED lines=14> */
[----:B------:R-:W-:Y:S01]  /*9f70*/  LOP3.LUT R18, R12, R18, R13, 0xf6, !PT ;  /* 0x000000120c127212 */ /* 0x000fe200078ef60d */
[----:B------:R-:W-:Y:S01]  /*9f80*/  IMAD.MOV.U32 R12, RZ, RZ, R49 ;  /* 0x000000ffff0c7224 */ /* 0x000fe200078e0031 */
[----:B------:R-:W-:Y:S01]  /*9f90*/  PRMT R27, R7, 0x7610, R27 ;  /* 0x00007610071b7816 */ /* 0x000fe2000000001b */
[----:B------:R-:W-:Y:S01]  /*9fa0*/  IMAD.IADD R54, R5, 0x1, -R224 ;  /* 0x0000000105367824 */ /* 0x000fe200078e0ae0 */
[----:B------:R-:W-:Y:S01]  /*9fb0*/  PRMT R33, R6, 0x7610, R33 ;  /* 0x0000761006217816 */ /* 0x000fe20000000021 */
[----:B------:R-:W-:Y:S01]  /*9fc0*/  IMAD.MOV.U32 R7, RZ, RZ, R70 ;  /* 0x000000ffff077224 */ /* 0x000fe200078e0046 */
[----:B------:R-:W-:Y:S01]  /*9fd0*/  PRMT R43, R4, 0x7610, R43 ;  /* 0x00007610042b7816 */ /* 0x000fe2000000002b */
[----:B------:R-:W-:Y:S01]  /*9fe0*/  IMAD.MOV.U32 R6, RZ, RZ, R39 ;  /* 0x000000ffff067224 */ /* 0x000fe200078e0027 */
[----:B----4-:R-:W-:Y:S01]  /*9ff0*/  PRMT R21, R12, 0x7610, R21 ;  /* 0x000076100c157816 */ /* 0x010fe20000000015 */
        /* <DEDUP_REMOVED lines=11> */
[----:B---3--:R-:W-:Y:S01]  /*a0b0*/  PRMT R31, R12, 0x7610, R31 ;  /* 0x000076100c1f7816 */ /* 0x008fe2000000001f */
        /* <DEDUP_REMOVED lines=16> */
[----:B------:R-:W-:Y:S01]  /*a1c0*/  IADD3 R4, R18, 0x18100, RZ ;  /* 0x0001810012047810 */ /* 0x000fe20007ffe0ff */
        /* <DEDUP_REMOVED lines=14> */
[----:B------:R-:W-:Y:S02]  /*a2b0*/  SHF.R.U32.HI R100, RZ, 0x10, R105 ;  /* 0x00000010ff647819 */ /* 0x000fe40000011669 */
[----:B------:R-:W-:Y:S02]  /*a2c0*/  PRMT R83, R14, 0x5432, R83 ;  /* 0x000054320e537816 */ /* 0x000fe40000000053 */
[----:B------:R-:W-:Y:S02]  /*a2d0*/  SHF.R.U64 R101, R104, 0x10, R105 ;  /* 0x0000001068657819 */ /* 0x000fe40000001269 */
[----:B------:R-:W-:Y:S02]  /*a2e0*/  SHF.R.U64 R99, R102, 0x10, R103 ;  /* 0x0000001066637819 */ /* 0x000fe40000001267 */
        /* <DEDUP_REMOVED lines=40> */
.L_x_4354:
[----:B------:R-:W-:Y:S05]  /*a570*/  BSYNC B0 ;  /* 0x0000000000007941 */ /* 0x000fea0003800000 */
.L_x_4353:
        /* <DEDUP_REMOVED lines=48> */
[----:B------:R1:W-:Y:S02]  /*a880*/  STS.128 [R12], R4 ;  /* 0x000000040c007388 */ /* 0x0003e40000000c00 */
.L_x_4356:
[----:B------:R-:W-:Y:S05]  /*a890*/  BSYNC B0 ;  /* 0x0000000000007941 */ /* 0x000fea0003800000 */
.L_x_4355:
        /* <DEDUP_REMOVED lines=49> */
.L_x_4358:
[----:B------:R-:W-:Y:S05]  /*abb0*/  BSYNC B0 ;  /* 0x0000000000007941 */ /* 0x000fea0003800000 */
.L_x_4357:
        /* <DEDUP_REMOVED lines=49> */
.L_x_4360:
[----:B------:R-:W-:Y:S05]  /*aed0*/  BSYNC B0 ;  /* 0x0000000000007941 */ /* 0x000fea0003800000 */
.L_x_4359:
        /* <DEDUP_REMOVED lines=49> */
.L_x_4362:
[----:B------:R-:W-:Y:S05]  /*b1f0*/  BSYNC B0 ;  /* 0x0000000000007941 */ /* 0x000fea0003800000 */
.L_x_4361:
        /* <DEDUP_REMOVED lines=48> */
.L_x_4352:
[----:B------:R-:W-:Y:S05]  /*b500*/  BSYNC B1 ;  /* 0x0000000000017941 */ /* 0x000fea0003800000 */
.L_x_4351:
[----:B------:R-:W-:-:S13]  /*b510*/  ISETP.GE.AND P0, PT, R9, R54, PT ;  /* 0x000000360900720c */ /* 0x000fda0003f06270 */
[----:B------:R-:W-:Y:S05]  /*b520*/  @P0 BRA `(.L_x_4363) ;  /* 0x00004c1000000947 */ /* 0x000fea0003800000 */
        /* <DEDUP_REMOVED lines=49> */
.L_x_4365:
[----:B------:R-:W-:Y:S05]  /*b840*/  BSYNC B0 ;  /* 0x0000000000007941 */ /* 0x000fea0003800000 */
.L_x_4364:
        /* <DEDUP_REMOVED lines=13> */
[----:B------:R-:W-:Y:S02]  /*b920*/  LOP3.LUT R50, R33, 0xffff0000, RZ, 0xc0, !PT ;  /* 0xffff000021327812 */ /* 0x000fe400078ec0ff */
[C---:B-1----:R-:W-:Y:S01]  /*b930*/  LOP3.LUT R9, R6.reuse, 0xffff0000, RZ, 0xc0, !PT ;  /* 0xffff000006097812 */ /* 0x042fe200078ec0ff */
[----:B------:R-:W-:Y:S01]  /*b940*/  IMAD.U32 R37, R6, 0x10000, RZ ;  /* 0x0001000006257824 */ /* 0x000fe200078e00ff */
[C---:B------:R-:W-:Y:S01]  /*b950*/  SHF.L.U32 R45, R4.reuse, 0x10, RZ ;  /* 0x00000010042d7819 */ /* 0x040fe200000006ff */
[----:B------:R-:W-:Y:S01]  /*b960*/  IMAD.U32 R6, R7, 0x10000, RZ ;  /* 0x0001000007067824 */ /* 0x000fe200078e00ff */
[----:B------:R-:W-:Y:S01]  /*b970*/  LOP3.LUT R44, R4, 0xffff0000, RZ, 0xc0, !PT ;  /* 0xffff0000042c7812 */ /* 0x000fe200078ec0ff */
[----:B------:R-:W-:Y:S01]  /*b980*/  IMAD.U32 R4, R35, 0x10000, RZ ;  /* 0x0001000023047824 */ /* 0x000fe200078e00ff */
[----:B------:R-:W-:-:S02]  /*b990*/  LOP3.LUT R7, R7, 0xffff0000, RZ, 0xc0, !PT ;  /* 0xffff000007077812 */ /* 0x000fc400078ec0ff */
[----:B------:R-:W-:Y:S01]  /*b9a0*/  LOP3.LUT R35, R35, 0xffff0000, RZ, 0xc0, !PT ;  /* 0xffff000023237812 */ /* 0x000fe200078ec0ff */
[----:B------:R-:W-:Y:S01]  /*b9b0*/  FMUL.FTZ R33, R9, R4 ;  /* 0x0000000409217220 */ /* 0x000fe20000410000 */
[----:B------:R-:W-:Y:S01]  /*b9c0*/  SHF.L.U32 R43, R5, 0x10, RZ ;  /* 0x00000010052b7819 */ /* 0x000fe200000006ff */
        /* <DEDUP_REMOVED lines=16> */
[C---:B------:R-:W-:Y:S01]  /*bad0*/  FFMA.FTZ R37, R45.reuse, R37, -R6 ;  /* 0x000000252d257223 */ /* 0x040fe20000010806 */
[----:B------:R-:W-:Y:S01]  /*bae0*/  F2FP.BF16.PACK_AB R6, R4, R33 ;  /* 0x000000210406723e */ /* 0x000fe200000010ff */
[----:B------:R-:W-:-:S02]  /*baf0*/  FFMA.FTZ R44, R45, R9, R44 ;  /* 0x000000092d2c7223 */ /* 0x000fc4000001002c */
[C---:B------:R-:W-:Y:S01]  /*bb00*/  FFMA.FTZ R34, R43.reuse, R34, -R7 ;  /* 0x000000222b227223 */ /* 0x040fe20000010807 */
[----:B------:R-:W-:Y:S01]  /*bb10*/  F2FP.BF16.PACK_AB R7, R42, R5 ;  /* 0x000000052a07723e */ /* 0x000fe200000010ff */
[----:B------:R-:W-:Y:S01]  /*bb20*/  FFMA.FTZ R51, R43, R36, R51 ;  /* 0x000000242b337223 */ /* 0x000fe20000010033 */
[----:B------:R-:W-:-:S04]  /*bb30*/  F2FP.BF16.PACK_AB R4, R44, R37 ;  /* 0x000000252c04723e */ /* 0x000fc800000010ff */
[----:B------:R-:W-:-:S05]  /*bb40*/  F2FP.BF16.PACK_AB R5, R51, R34 ;  /* 0x000000223305723e */ /* 0x000fca00000010ff */
[----:B------:R1:W-:Y:S02]  /*bb50*/  STS.128 [R12+0x2000], R4 ;  /* 0x002000040c007388 */ /* 0x0003e40000000c00 */
.L_x_4367:
[----:B------:R-:W-:Y:S05]  /*bb60*/  BSYNC B0 ;  /* 0x0000000000007941 */ /* 0x000fea0003800000 */
.L_x_4366:
        /* <DEDUP_REMOVED lines=49> */
.L_x_4369:
[----:B------:R-:W-:Y:S05]  /*be80*/  BSYNC B0 ;  /* 0x0000000000007941 */ /* 0x000fea0003800000 */
.L_x_4368:
        /* <DEDUP_REMOVED lines=49> */
.L_x_4371:
[----:B------:R-:W-:Y:S05]  /*c1a0*/  BSYNC B0 ;  /* 0x0000000000007941 */ /* 0x000fea0003800000 */
.L_x_4370:
        /* <DEDUP_REMOVED lines=11> */
[----:B------:R-:W-:-:S04]  /*c260*/  PRMT R21, R21, 0x5410, R48 ;  /* 0x0000541015157816 */ /* 0x000fc80000000030 */
[C---:B------:R-:W-:Y:S01]  /*c270*/  LOP3.LUT R28, R21.reuse, 0xffff0000, RZ, 0xc0, !PT ;  /* 0xffff0000151c7812 */ /* 0x040fe200078ec0ff */
[----:B------:R-:W-:Y:S02]  /*c280*/  IMAD.U32 R26, R21, 0x10000, RZ ;  /* 0x00010000151a7824 */ /* 0x000fe400078e00ff */
[C---:B-1----:R-:W-:Y:S01]  /*c290*/  IMAD.U32 R17, R6.reuse, 0x10000, RZ ;  /* 0x0001000006117824 */ /* 0x042fe200078e00ff */
[----:B------:R-:W-:Y:S01]  /*c2a0*/  LOP3.LUT R9, R6, 0xffff0000, RZ, 0xc0, !PT ;  /* 0xffff000006097812 */ /* 0x000fe200078ec0ff */
[----:B------:R-:W-:Y:S01]  /*c2b0*/  IMAD.U32 R6, R7, 0x10000, RZ ;  /* 0x0001000007067824 */ /* 0x000fe200078e00ff */
[C---:B------:R-:W-:Y:S02]  /*c2c0*/  SHF.L.U32 R27, R4.reuse, 0x10, RZ ;  /* 0x00000010041b7819 */ /* 0x040fe400000006ff */
[----:B------:R-:W-:Y:S01]  /*c2d0*/  LOP3.LUT R25, R4, 0xffff0000, RZ, 0xc0, !PT ;  /* 0xffff000004197812 */ /* 0x000fe200078ec0ff */
[----:B------:R-:W-:Y:S01]  /*c2e0*/  IMAD.U32 R4, R19, 0x10000, RZ ;  /* 0x0001000013047824 */ /* 0x000fe200078e00ff */
[----:B------:R-:W-:-:S02]  /*c2f0*/  LOP3.LUT R7, R7, 0xffff0000, RZ, 0xc0, !PT ;  /* 0xffff000007077812 */ /* 0x000fc400078ec0ff */
[----:B------:R-:W-:Y:S01]  /*c300*/  LOP3.LUT R19, R19, 0xffff0000, RZ, 0xc0, !PT ;  /* 0xffff000013137812 */ /* 0x000fe200078ec0ff */
[----:B------:R-:W-:Y:S01]  /*c310*/  FMUL.FTZ R21, R9, R4 ;  /* 0x0000000409157220 */ /* 0x000fe20000410000 */
[----:B------:R-:W-:Y:S01]  /*c320*/  SHF.L.U32 R23, R5, 0x10, RZ ;  /* 0x0000001005177819 */ /* 0x000fe200000006ff */
[-C--:B------:R-:W-:Y:S01]  /*c330*/  FMUL.FTZ R9, R9, R26.reuse ;  /* 0x0000001a09097220 */ /* 0x080fe20000410000 */
[----:B------:R-:W-:Y:S01]  /*c340*/  LOP3.LUT R29, R5, 0xffff0000, RZ, 0xc0, !PT ;  /* 0xffff0000051d7812 */ /* 0x000fe200078ec0ff */
[-C--:B------:R-:W-:Y:S02]  /*c350*/  FMUL.FTZ R5, R7, R19.reuse ;  /* 0x0000001307057220 */ /* 0x080fe40000410000 */
[----:B------:R-:W-:Y:S02]  /*c360*/  FFMA.FTZ R21, R17, R26, -R21 ;  /* 0x0000001a11157223 */ /* 0x000fe40000010815 */
[-C--:B------:R-:W-:Y:S02]  /*c370*/  FMUL.FTZ R7, R7, R28.reuse ;  /* 0x0000001c07077220 */ /* 0x080fe40000410000 */
[----:B------:R-:W-:Y:S01]  /*c380*/  FFMA.FTZ R5, R6, R28, -R5 ;  /* 0x0000001c06057223 */ /* 0x000fe20000010805 */
[----:B------:R-:W-:Y:S01]  /*c390*/  SHF.L.U32 R28, R22, 0x10, RZ ;  /* 0x00000010161c7819 */ /* 0x000fe200000006ff */
[C---:B------:R-:W-:Y:S01]  /*c3a0*/  IMAD.U32 R26, R20.reuse, 0x10000, RZ ;  /* 0x00010000141a7824 */ /* 0x040fe200078e00ff */
[----:B------:R-:W-:Y:S01]  /*c3b0*/  LOP3.LUT R20, R20, 0xffff0000, RZ, 0xc0, !PT ;  /* 0xffff000014147812 */ /* 0x000fe200078ec0ff */
[----:B------:R-:W-:Y:S01]  /*c3c0*/  FFMA.FTZ R30, R6, R19, R7 ;  /* 0x00000013061e7223 */ /* 0x000fe20000010007 */
[----:B------:R-:W-:Y:S01]  /*c3d0*/  LOP3.LUT R22, R22, 0xffff0000, RZ, 0xc0, !PT ;  /* 0xffff000016167812 */ /* 0x000fe200078ec0ff */
[----:B------:R-:W-:-:S02]  /*c3e0*/  FMUL.FTZ R6, R25, R26 ;  /* 0x0000001a19067220 */ /* 0x000fc40000410000 */
[----:B------:R-:W-:Y:S02]  /*c3f0*/  FMUL.FTZ R7, R29, R20 ;  /* 0x000000141d077220 */ /* 0x000fe40000410000 */
[----:B------:R-:W-:Y:S02]  /*c400*/  FMUL.FTZ R25, R25, R28 ;  /* 0x0000001c19197220 */ /* 0x000fe40000410000 */
[----:B------:R-:W-:Y:S02]  /*c410*/  FMUL.FTZ R29, R29, R22 ;  /* 0x000000161d1d7220 */ /* 0x000fe40000410000 */
[----:B------:R-:W-:Y:S02]  /*c420*/  FFMA.FTZ R4, R17, R4, R9 ;  /* 0x0000000411047223 */ /* 0x000fe40000010009 */
        /* <DEDUP_REMOVED lines=8> */
[----:B------:R1:W-:Y:S02]  /*c4b0*/  STS.128 [R18+0x22100], R4 ;  /* 0x0221000412007388 */ /* 0x0003e40000000c00 */
.L_x_4373:
[----:B------:R-:W-:Y:S05]  /*c4c0*/  BSYNC B0 ;  /* 0x0000000000007941 */ /* 0x000fea0003800000 */
.L_x_4372:
        /* <DEDUP_REMOVED lines=47> */
[----:B------:R1:W-:Y:S01]  /*c7c0*/  STS.128 [R12+0xa000], R4 ;  /* 0x00a000040c007388 */ /* 0x0003e20000000c00 */
[----:B------:R-:W-:Y:S05]  /*c7d0*/  BRA `(.L_x_4363) ;  /* 0x0000396000007947 */ /* 0x000fea0003800000 */
.L_x_4346:
        /* <DEDUP_REMOVED lines=21> */
[----:B------:R-:W-:Y:S01]  /*c930*/  CS2R R60, SRZ ;  /* 0x00000000003c7805 */ /* 0x000fe2000001ff00 */
        /* <DEDUP_REMOVED lines=8> */
[----:B------:R1:W2:Y:S01]  /*c9c0*/  SHFL.IDX PT, R26, R21, RZ, 0x1c1f ;  /* 0x001c1fff151a7589 */ /* 0x0002a200000e0000 */
[C---:B------:R-:W-:Y:S01]  /*c9d0*/  LEA R18, P1, R16.reuse, c[0x0][0x288], 0x1 ;  /* 0x0000a20010127a11 */ /* 0x040fe200078208ff */
[----:B------:R-:W-:Y:S01]  /*c9e0*/  IMAD.IADD R20, R17, 0x1, R20 ;  /* 0x0000000111147824 */ /* 0x000fe200078e0214 */
[----:B------:R-:W-:Y:S01]  /*c9f0*/  SHF.R.S32.HI R7, RZ, 0x1f, R144 ;  /* 0x0000001fff077819 */ /* 0x000fe20000011490 */
[----:B------:R1:W3:Y:S01]  /*ca00*/  SHFL.IDX PT, R27, R22, RZ, 0x1c1f ;  /* 0x001c1fff161b7589 */ /* 0x0002e200000e0000 */
[----:B------:R-:W-:Y:S01]  /*ca10*/  CS2R R48, SRZ ;  /* 0x0000000000307805 */ /* 0x000fe2000001ff00 */
[----:B------:R-:W-:Y:S01]  /*ca20*/  CS2R R58, SRZ ;  /* 0x00000000003a7805 */ /* 0x000fe2000001ff00 */
[----:B------:R-:W-:Y:S01]  /*ca30*/  LEA.HI.X R20, R16, c[0x0][0x28c], R20, 0x1, P1 ;  /* 0x0000a30010147a11 */ /* 0x000fe200008f0c14 */
        /* <DEDUP_REMOVED lines=19> */
[-C--:B--2---:R-:W-:Y:S02]  /*cb70*/  @!P0 IADD3 R32, P1, R26, R29.reuse, RZ ;  /* 0x0000001d1a208210 */ /* 0x084fe40007f3e0ff */
[----:B----4-:R-:W-:Y:S01]  /*cb80*/  @!P0 IADD3 R28, P3, R16, R29, RZ ;  /* 0x0000001d101c8210 */ /* 0x010fe20007f7e0ff */
[----:B---3--:R-:W-:Y:S01]  /*cb90*/  @!P2 IMAD.WIDE R34, R6, 0x2, R26 ;  /* 0x000000020622a825 */ /* 0x008fe200078e021a */
[----:B------:R-:W-:Y:S02]  /*cba0*/  @!P0 IADD3.X R33, R27, R15, RZ, P1, !PT ;  /* 0x0000000f1b218210 */ /* 0x000fe40000ffe4ff */
[----:B------:R-:W-:Y:S01]  /*cbb0*/  ISETP.GE.AND P1, PT, R138, c[0x0][0x27c], PT ;  /* 0x00009f008a007a0c */ /* 0x000fe20003f26270 */
[----:B-1----:R-:W-:Y:S01]  /*cbc0*/  @!P0 IMAD.X R29, R17, 0x1, R15, P3 ;  /* 0x00000001111d8824 */ /* 0x002fe200018e060f */
        /* <DEDUP_REMOVED lines=16> */
.L_x_4375:
[----:B------:R-:W-:Y:S05]  /*ccd0*/  BSYNC B0 ;  /* 0x0000000000007941 */ /* 0x000fea0003800000 */
.L_x_4374:
[----:B------:R-:W-:Y:S01]  /*cce0*/  IADD3 R4, R14, 0x40, RZ ;  /* 0x000000400e047810 */ /* 0x000fe20007ffe0ff */
[----:B-----5:R-:W-:Y:S01]  /*ccf0*/  IMAD.MOV.U32 R15, RZ, RZ, R54 ;  /* 0x000000ffff0f7224 */ /* 0x020fe200078e0036 */
[----:B-1-3--:R1:W3:Y:S01]  /*cd00*/  SHFL.IDX PT, R27, R22, 0x1, 0x1c1f ;  /* 0x003c1f00161b7f89 */ /* 0x00a2e200000e0000 */
        /* <DEDUP_REMOVED lines=40> */
[----:B----4-:R-:W-:Y:S01]  /*cf90*/  IMAD.MOV.U32 R16, RZ, RZ, R67 ;  /* 0x000000ffff107224 */ /* 0x010fe200078e0043 */
[----:B------:R-:W-:Y:S01]  /*cfa0*/  PRMT R14, R4, 0x7610, R14 ;  /* 0x00007610040e7816 */ /* 0x000fe2000000000e */
[----:B------:R-:W-:Y:S01]  /*cfb0*/  IMAD.MOV.U32 R6, RZ, RZ, R64 ;  /* 0x000000ffff067224 */ /* 0x000fe200078e0040 */
[----:B--2---:R-:W2:Y:S01]  /*cfc0*/  SHFL.IDX PT, R26, R21, 0x1, 0x1c1f ;  /* 0x003c1f00151a7f89 */ /* 0x004ea200000e0000 */
[----:B------:R-:W-:Y:S01]  /*cfd0*/  IMAD.MOV.U32 R4, RZ, RZ, R65 ;  /* 0x000000ffff047224 */ /* 0x000fe200078e0041 */
[----:B------:R-:W-:Y:S01]  /*cfe0*/  BSSY B0, `(.L_x_4376) ;  /* 0x0000034000007945 */ /* 0x000fe20003800000 */
[----:B------:R-:W-:Y:S01]  /*cff0*/  PRMT R120, R17, 0x7610, R120 ;  /* 0x0000761011787816 */ /* 0x000fe20000000078 */
[----:B------:R4:W2:Y:S01]  /*d000*/  SHFL.IDX PT, R19, R20, 0x1, 0x1c1f ;  /* 0x003c1f0014137f89 */ /* 0x0008a200000e0000 */
        /* <DEDUP_REMOVED lines=14> */
[----:B----4-:R-:W-:Y:S01]  /*d0f0*/  CS2R R20, SRZ ;  /* 0x0000000000147805 */ /* 0x010fe2000001ff00 */
[----:B------:R-:W-:Y:S05]  /*d100*/  @P0 BRA `(.L_x_4377) ;  /* 0x0000021000000947 */ /* 0x000fea0003800000 */
[----:B---3--:R-:W-:Y:S01]  /*d110*/  ISETP.GE.AND P0, PT, R144, c[0x0][0x27c], PT ;  /* 0x00009f0090007a0c */ /* 0x008fe20003f06270 */
        /* <DEDUP_REMOVED lines=11> */
[----:B------:R-:W-:Y:S01]  /*d1d0*/  @!P0 IADD3 R72, P3, R18, R4, RZ ;  /* 0x0000000412488210 */ /* 0x000fe20007f7e0ff */
        /* <DEDUP_REMOVED lines=20> */
.L_x_4377:
[----:B---3--:R-:W-:Y:S05]  /*d320*/  BSYNC B0 ;  /* 0x0000000000007941 */ /* 0x008fea0003800000 */
.L_x_4376:
        /* <DEDUP_REMOVED lines=164> */
.L_x_4381:
[----:B------:R-:W-:Y:S05]  /*dd70*/  BSYNC B0 ;  /* 0x0000000000007941 */ /* 0x000fea0003800000 */
.L_x_4380:
        /* <DEDUP_REMOVED lines=113> */
.L_x_4383:
[----:B------:R-:W-:Y:S05]  /*e490*/  BSYNC B0 ;  /* 0x0000000000007941 */ /* 0x000fea0003800000 */
.L_x_4382:
        /* <DEDUP_REMOVED lines=112> */
.L_x_4379:
[----:B------:R-:W-:Y:S05]  /*eba0*/  BSYNC B1 ;  /* 0x0000000000017941 */ /* 0x000fea0003800000 */
.L_x_4378:
        /* <DEDUP_REMOVED lines=52> */
[----:B------:R-:W-:-:S02]  /*eef0*/  LOP3.LUT R97, R97, 0xffff0000, RZ, 0xc0, !PT ;  /* 0xffff000061617812 */ /* 0x000fc400078ec0ff */
[----:B------:R-:W-:Y:S01]  /*ef00*/  PRMT R95, R95, 0x5410, R42 ;  /* 0x000054105f5f7816 */ /* 0x000fe2000000002a */
[----:B------:R-:W-:Y:S01]  /*ef10*/  IMAD.U32 R42, R14, 0x10000, RZ ;  /* 0x000100000e2a7824 */ /* 0x000fe200078e00ff */
        /* <DEDUP_REMOVED lines=24> */
[-C--:B------:R-:W-:Y:S02]  /*f0a0*/  FMUL.FTZ R47, R47, R52.reuse ;  /* 0x000000342f2f7220 */ /* 0x080fe40000410000 */
[C---:B------:R-:W-:Y:S02]  /*f0b0*/  FFMA.FTZ R15, R13.reuse, R52, -R15 ;  /* 0x000000340d0f7223 */ /* 0x040fe4000001080f */
[----:B------:R-:W-:Y:S02]  /*f0c0*/  FFMA.FTZ R47, R13, R48, R47 ;  /* 0x000000300d2f7223 */ /* 0x000fe4000001002f */
[----:B------:R-:W-:-:S02]  /*f0d0*/  FFMA.FTZ R6, R40, R6, -R53 ;  /* 0x0000000628067223 */ /* 0x000fc40000010835 */
[----:B------:R-:W-:Y:S02]  /*f0e0*/  FMUL.FTZ R13, R4, R93 ;  /* 0x0000005d040d7220 */ /* 0x000fe40000410000 */
[----:B------:R-:W-:Y:S02]  /*f0f0*/  FFMA.FTZ R40, R40, R50, R51 ;  /* 0x0000003228287223 */ /* 0x000fe40000010033 */
[-C--:B------:R-:W-:Y:S02]  /*f100*/  FMUL.FTZ R4, R4, R97.reuse ;  /* 0x0000006104047220 */ /* 0x080fe40000410000 */
[C---:B------:R-:W-:Y:S01]  /*f110*/  IMAD.U32 R50, R95.reuse, 0x10000, RZ ;  /* 0x000100005f327824 */ /* 0x040fe200078e00ff */
[----:B------:R-:W-:Y:S01]  /*f120*/  LOP3.LUT R95, R95, 0xffff0000, RZ, 0xc0, !PT ;  /* 0xffff00005f5f7812 */ /* 0x000fe200078ec0ff */
[C---:B------:R-:W-:Y:S01]  /*f130*/  IMAD.U32 R51, R99.reuse, 0x10000, RZ ;  /* 0x0001000063337824 */ /* 0x040fe200078e00ff */
[----:B------:R-:W-:Y:S01]  /*f140*/  LOP3.LUT R99, R99, 0xffff0000, RZ, 0xc0, !PT ;  /* 0xffff000063637812 */ /* 0x000fe200078ec0ff */
[----:B------:R-:W-:-:S02]  /*f150*/  FFMA.FTZ R48, R12, R97, -R13 ;  /* 0x000000610c307223 */ /* 0x000fc4000001080d */
[----:B------:R-:W-:Y:S02]  /*f160*/  FFMA.FTZ R4, R12, R93, R4 ;  /* 0x0000005d0c047223 */ /* 0x000fe40000010004 */
[----:B------:R-:W-:Y:S02]  /*f170*/  FMUL.FTZ R13, R46, R91 ;  /* 0x0000005b2e0d7220 */ /* 0x000fe40000410000 */
[C---:B------:R-:W-:Y:S01]  /*f180*/  FMUL.FTZ R12, R45.reuse, R50 ;  /* 0x000000322d0c7220 */ /* 0x040fe20000410000 */
[----:B------:R-:W-:Y:S01]  /*f190*/  F2FP.BF16.PACK_AB R4, R4, R41 ;  /* 0x000000290404723e */ /* 0x000fe200000010ff */
[-C--:B------:R-:W-:Y:S02]  /*f1a0*/  FMUL.FTZ R46, R46, R96.reuse ;  /* 0x000000602e2e7220 */ /* 0x080fe40000410000 */
[----:B------:R-:W-:Y:S02]  /*f1b0*/  FMUL.FTZ R45, R45, R51 ;  /* 0x000000332d2d7220 */ /* 0x000fe40000410000 */
[----:B------:R-:W-:-:S02]  /*f1c0*/  FFMA.FTZ R13, R43, R96, -R13 ;  /* 0x000000602b0d7223 */ /* 0x000fc4000001080d */
[----:B------:R-:W-:Y:S02]  /*f1d0*/  FFMA.FTZ R43, R43, R91, R46 ;  /* 0x0000005b2b2b7223 */ /* 0x000fe4000001002e */
[----:B------:R-:W-:Y:S01]  /*f1e0*/  FFMA.FTZ R51, R42, R51, -R12 ;  /* 0x000000332a337223 */ /* 0x000fe2000001080c */
[----:B------:R-:W-:Y:S01]  /*f1f0*/  F2FP.BF16.PACK_AB R12, R48, R7 ;  /* 0x00000007300c723e */ /* 0x000fe200000010ff */
[----:B------:R-:W-:Y:S01]  /*f200*/  FFMA.FTZ R45, R42, R50, R45 ;  /* 0x000000322a2d7223 */ /* 0x000fe2000001002d */
[----:B------:R-:W-:Y:S01]  /*f210*/  F2FP.BF16.PACK_AB R13, R13, R6 ;  /* 0x000000060d0d723e */ /* 0x000fe200000010ff */
[C---:B------:R-:W-:Y:S02]  /*f220*/  FMUL.FTZ R42, R5.reuse, R95 ;  /* 0x0000005f052a7220 */ /* 0x040fe40000410000 */
[----:B------:R-:W-:Y:S02]  /*f230*/  FMUL.FTZ R46, R5, R99 ;  /* 0x00000063052e7220 */ /* 0x000fe40000410000 */
[----:B------:R-:W-:-:S02]  /*f240*/  FMUL.FTZ R5, R49, R94 ;  /* 0x0000005e31057220 */ /* 0x000fc40000410000 */
[-C--:B------:R-:W-:Y:S02]  /*f250*/  FMUL.FTZ R49, R49, R98.reuse ;  /* 0x0000006231317220 */ /* 0x080fe40000410000 */
[----:B------:R-:W-:Y:S02]  /*f260*/  FFMA.FTZ R42, R14, R99, -R42 ;  /* 0x000000630e2a7223 */ /* 0x000fe4000001082a */
[----:B------:R-:W-:Y:S01]  /*f270*/  FFMA.FTZ R98, R44, R98, -R5 ;  /* 0x000000622c627223 */ /* 0x000fe20000010805 */
[----:B------:R-:W-:Y:S01]  /*f280*/  F2FP.BF16.PACK_AB R5, R43, R40 ;  /* 0x000000282b05723e */ /* 0x000fe200000010ff */
        /* <DEDUP_REMOVED lines=8> */
.L_x_4385:
[----:B------:R-:W-:Y:S05]  /*f310*/  BSYNC B0 ;  /* 0x0000000000007941 */ /* 0x000fea0003800000 */
.L_x_4384:
        /* <DEDUP_REMOVED lines=113> */
.L_x_4387:
[----:B------:R-:W-:Y:S05]  /*fa30*/  BSYNC B0 ;  /* 0x0000000000007941 */ /* 0x000fea0003800000 */
.L_x_4386:
        /* <DEDUP_REMOVED lines=18> */
[----:B------:R-:W-:Y:S02]  /*fb60*/  SHF.R.U64 R17, R28, 0x10, R29 ;  /* 0x000000101c117819 */ /* 0x000fe4000000121d */
[----:B------:R-:W-:Y:S02]  /*fb70*/  IADD3 R9, R12, R6, R9 ;  /* 0x000000060c097210 */ /* 0x000fe40007ffe009 */
[----:B------:R-:W1:Y:S01]  /*fb80*/  LDS.128 R12, [R16] ;  /* 0x00000000100c7984 */ /* 0x000e620000000c00 */
[----:B------:R-:W-:Y:S02]  /*fb90*/  SHF.R.U32.HI R28, RZ, 0x10, R29 ;  /* 0x00000010ff1c7819 */ /* 0x000fe4000001161d */
[----:B------:R-:W-:Y:S01]  /*fba0*/  IMAD.SHL.U32 R9, R9, 0x2, RZ ;  /* 0x0000000209097824 */ /* 0x000fe200078e00ff */
[--C-:B------:R-:W-:Y:S02]  /*fbb0*/  SHF.R.U64 R29, R20, 0x10, R21.reuse ;  /* 0x00000010141d7819 */ /* 0x100fe40000001215 */
[----:B------:R-:W-:-:S02]  /*fbc0*/  SHF.R.U32.HI R20, RZ, 0x10, R21 ;  /* 0x00000010ff147819 */ /* 0x000fc40000011615 */
[----:B------:R-:W2:Y:S01]  /*fbd0*/  LDS.128 R4, [R9+0x18100] ;  /* 0x0181000009047984 */ /* 0x000ea20000000c00 */
[----:B------:R-:W-:Y:S02]  /*fbe0*/  PRMT R26, R26, 0x5410, R29 ;  /* 0x000054101a1a7816 */ /* 0x000fe4000000001d */
[----:B------:R-:W-:Y:S02]  /*fbf0*/  PRMT R74, R74, 0x5410, R17 ;  /* 0x000054104a4a7816 */ /* 0x000fe40000000011 */
[----:B------:R-:W-:Y:S02]  /*fc00*/  SHF.R.U64 R19, R30, 0x10, R31 ;  /* 0x000000101e137819 */ /* 0x000fe4000000121f */
[----:B------:R-:W-:Y:S01]  /*fc10*/  SHF.R.U64 R21, R22, 0x10, R23 ;  /* 0x0000001016157819 */ /* 0x000fe20000001217 */
[----:B------:R-:W-:Y:S01]  /*fc20*/  IMAD.U32 R35, R74, 0x10000, RZ ;  /* 0x000100004a237824 */ /* 0x000fe200078e00ff */
[----:B------:R-:W-:Y:S01]  /*fc30*/  SHF.R.U32.HI R30, RZ, 0x10, R31 ;  /* 0x00000010ff1e7819 */ /* 0x000fe2000001161f */
[----:B------:R-:W-:Y:S01]  /*fc40*/  IMAD.U32 R31, R26, 0x10000, RZ ;  /* 0x000100001a1f7824 */ /* 0x000fe200078e00ff */
[----:B------:R-:W-:-:S02]  /*fc50*/  PRMT R25, R25, 0x5410, R20 ;  /* 0x0000541019197816 */ /* 0x000fc40000000014 */
[----:B------:R-:W-:Y:S02]  /*fc60*/  SHF.R.U32.HI R22, RZ, 0x10, R23 ;  /* 0x00000010ff167819 */ /* 0x000fe40000011617 */
[----:B------:R-:W-:Y:S01]  /*fc70*/  PRMT R72, R72, 0x5410, R21 ;  /* 0x0000541048487816 */ /* 0x000fe20000000015 */
[----:B------:R-:W-:Y:S01]  /*fc80*/  IMAD.U32 R32, R25, 0x10000, RZ ;  /* 0x0001000019207824 */ /* 0x000fe200078e00ff */
[----:B------:R-:W-:Y:S02]  /*fc90*/  PRMT R73, R73, 0x5410, R28 ;  /* 0x0000541049497816 */ /* 0x000fe4000000001c */
[----:B------:R-:W-:Y:S02]  /*fca0*/  PRMT R27, R27, 0x5410, R22 ;  /* 0x000054101b1b7816 */ /* 0x000fe40000000016 */
[----:B------:R-:W-:Y:S02]  /*fcb0*/  PRMT R75, R75, 0x5410, R30 ;  /* 0x000054104b4b7816 */ /* 0x000fe4000000001e */
[----:B------:R-:W-:-:S02]  /*fcc0*/  PRMT R76, R76, 0x5410, R19 ;  /* 0x000054104c4c7816 */ /* 0x000fc40000000013 */
        /* <DEDUP_REMOVED lines=12> */
[----:B------:R-:W-:Y:S01]  /*fd90*/  LOP3.LUT R5, R6, 0xffff0000, RZ, 0xc0, !PT ;  /* 0xffff000006057812 */ /* 0x000fe200078ec0ff */
[C---:B------:R-:W-:Y:S01]  /*fda0*/  FMUL.FTZ R29, R34.reuse, R31 ;  /* 0x0000001f221d7220 */ /* 0x040fe20000410000 */
[C---:B------:R-:W-:Y:S01]  /*fdb0*/  LOP3.LUT R30, R7.reuse, 0xffff0000, RZ, 0xc0, !PT ;  /* 0xffff0000071e7812 */ /* 0x040fe200078ec0ff */
[----:B------:R-:W-:Y:S01]  /*fdc0*/  FMUL.FTZ R33, R34, R35 ;  /* 0x0000002322217220 */ /* 0x000fe20000410000 */
[----:B------:R-:W-:Y:S01]  /*fdd0*/  LOP3.LUT R4, R4, 0xffff0000, RZ, 0xc0, !PT ;  /* 0xffff000004047812 */ /* 0x000fe200078ec0ff */
[----:B------:R-:W-:-:S02]  /*fde0*/  IMAD.U32 R28, R7, 0x10000, RZ ;  /* 0x00010000071c7824 */ /* 0x000fc400078e00ff */
[----:B------:R-:W-:Y:S02]  /*fdf0*/  IMAD.U32 R22, R6, 0x10000, RZ ;  /* 0x0001000006167824 */ /* 0x000fe400078e00ff */
[C---:B------:R-:W-:Y:S02]  /*fe00*/  FFMA.FTZ R7, R18.reuse, R35, -R29 ;  /* 0x0000002312077223 */ /* 0x040fe4000001081d */
[C---:B------:R-:W-:Y:S01]  /*fe10*/  IMAD.U32 R34, R73.reuse, 0x10000, RZ ;  /* 0x0001000049227824 */ /* 0x040fe200078e00ff */
[----:B------:R-:W-:Y:S01]  /*fe20*/  LOP3.LUT R73, R73, 0xffff0000, RZ, 0xc0, !PT ;  /* 0xffff000049497812 */ /* 0x000fe200078ec0ff */
[----:B------:R-:W-:Y:S02]  /*fe30*/  FMUL.FTZ R6, R15, R32 ;  /* 0x000000200f067220 */ /* 0x000fe40000410000 */
[C---:B------:R-:W-:Y:S01]  /*fe40*/  IMAD.U32 R29, R27.reuse, 0x10000, RZ ;  /* 0x000100001b1d7824 */ /* 0x040fe200078e00ff */
[----:B------:R-:W-:Y:S01]  /*fe50*/  LOP3.LUT R27, R27, 0xffff0000, RZ, 0xc0, !PT ;  /* 0xffff00001b1b7812 */ /* 0x000fe200078ec0ff */
[----:B------:R-:W-:Y:S01]  /*fe60*/  FFMA.FTZ R18, R18, R31, R33 ;  /* 0x0000001f12127223 */ /* 0x000fe20000010021 */
[----:B------:R-:W-:Y:S01]  /*fe70*/  LOP3.LUT R33, R26, 0xffff0000, RZ, 0xc0, !PT ;  /* 0xffff00001a217812 */ /* 0x000fe200078ec0ff */
[C---:B------:R-:W-:Y:S01]  /*fe80*/  IMAD.U32 R31, R75.reuse, 0x10000, RZ ;  /* 0x000100004b1f7824 */ /* 0x040fe200078e00ff */
[----:B------:R-:W-:Y:S01]  /*fe90*/  LOP3.LUT R75, R75, 0xffff0000, RZ, 0xc0, !PT ;  /* 0xffff00004b4b7812 */ /* 0x000fe200078ec0ff */
[----:B------:R-:W-:-:S02]  /*fea0*/  FMUL.FTZ R15, R15, R34 ;  /* 0x000000220f0f7220 */ /* 0x000fc40000410000 */
[C---:B------:R-:W-:Y:S02]  /*feb0*/  FFMA.FTZ R6, R17.reuse, R34, -R6 ;  /* 0x0000002211067223 */ /* 0x040fe40000010806 */
[C---:B------:R-:W-:Y:S02]  /*fec0*/  FMUL.FTZ R34, R28.reuse, R29 ;  /* 0x0000001d1c227220 */ /* 0x040fe40000410000 */
[-C--:B------:R-:W-:Y:S02]  /*fed0*/  FMUL.FTZ R28, R28, R31.reuse ;  /* 0x0000001f1c1c7220 */ /* 0x080fe40000410000 */
[----:B------:R-:W-:Y:S02]  /*fee0*/  FFMA.FTZ R17, R17, R32, R15 ;  /* 0x0000002011117223 */ /* 0x000fe4000001000f */
[C---:B------:R-:W-:Y:S01]  /*fef0*/  FFMA.FTZ R15, R13.reuse, R31, -R34 ;  /* 0x0000001f0d0f7223 */ /* 0x040fe20000010822 */
[----:B------:R-:W-:Y:S01]  /*ff00*/  LOP3.LUT R31, R74, 0xffff0000, RZ, 0xc0, !PT ;  /* 0xffff00004a1f7812 */ /* 0x000fe200078ec0ff */
[----:B------:R-:W-:-:S02]  /*ff10*/  FFMA.FTZ R28, R13, R29, R28 ;  /* 0x0000001d0d1c7223 */ /* 0x000fc4000001001c */
[C---:B------:R-:W-:Y:S02]  /*ff20*/  FMUL.FTZ R13, R4.reuse, R33 ;  /* 0x00000021040d7220 */ /* 0x040fe40000410000 */
[-C--:B------:R-:W-:Y:S02]  /*ff30*/  FMUL.FTZ R4, R4, R31.reuse ;  /* 0x0000001f04047220 */ /* 0x080fe40000410000 */
[----:B------:R-:W-:Y:S02]  /*ff40*/  FFMA.FTZ R26, R12, R31, -R13 ;  /* 0x0000001f0c1a7223 */ /* 0x000fe4000001080d */
[C---:B------:R-:W-:Y:S01]  /*ff50*/  IMAD.U32 R29, R72.reuse, 0x10000, RZ ;  /* 0x00010000481d7824 */ /* 0x040fe200078e00ff */
[----:B------:R-:W-:Y:S01]  /*ff60*/  LOP3.LUT R72, R72, 0xffff0000, RZ, 0xc0, !PT ;  /* 0xffff000048487812 */ /* 0x000fe200078ec0ff */
[C---:B------:R-:W-:Y:S01]  /*ff70*/  IMAD.U32 R31, R76.reuse, 0x10000, RZ ;  /* 0x000100004c1f7824 */ /* 0x040fe200078e00ff */
[----:B------:R-:W-:Y:S01]  /*ff80*/  LOP3.LUT R76, R76, 0xffff0000, RZ, 0xc0, !PT ;  /* 0xffff00004c4c7812 */ /* 0x000fe200078ec0ff */
[----:B------:R-:W-:-:S02]  /*ff90*/  FMUL.FTZ R13, R23, R25 ;  /* 0x00000019170d7220 */ /* 0x000fc40000410000 */
[----:B------:R-:W-:Y:S02]  /*ffa0*/  FFMA.FTZ R33, R12, R33, R4 ;  /* 0x000000210c217223 */ /* 0x000fe40000010004 */
[----:B------:R-:W-:Y:S02]  /*ffb0*/  FMUL.FTZ R23, R23, R73 ;  /* 0x0000004917177220 */ /* 0x000fe40000410000 */
[C---:B------:R-:W-:Y:S02]  /*ffc0*/  FMUL.FTZ R4, R22.reuse, R29 ;  /* 0x0000001d16047220 */ /* 0x040fe40000410000 */
[----:B------:R-:W-:Y:S02]  /*ffd0*/  FMUL.FTZ R22, R22, R31 ;  /* 0x0000001f16167220 */ /* 0x000fe40000410000 */
[C---:B------:R-:W-:Y:S02]  /*ffe0*/  FFMA.FTZ R13, R20.reuse, R73, -R13 ;  /* 0x00000049140d7223 */ /* 0x040fe4000001080d */
[----:B------:R-:W-:-:S02]  /*fff0*/  FFMA.FTZ R20, R20, R25, R23 ;  /* 0x0000001914147223 */ /* 0x000fc40000010017 */
[----:B------:R-:W-:Y:S01]  /*10000*/  FFMA.FTZ R31, R19, R31, -R4 ;  /* 0x0000001f131f7223 */ /* 0x000fe20000010804 */
[----:B------:R-:W-:Y:S01]  /*10010*/  F2FP.BF16.PACK_AB R13, R13, R6 ;  /* 0x000000060d0d723e */ /* 0x000fe200000010ff */
[----:B------:R-:W-:Y:S02]  /*10020*/  FFMA.FTZ R22, R19, R29, R22 ;  /* 0x0000001d13167223 */ /* 0x000fe40000010016 */
[C---:B------:R-:W-:Y:S02]  /*10030*/  FMUL.FTZ R23, R5.reuse, R72 ;  /* 0x0000004805177220 */ /* 0x040fe40000410000 */
[----:B------:R-:W-:Y:S02]  /*10040*/  FMUL.FTZ R12, R30, R27 ;  /* 0x0000001b1e0c7220 */ /* 0x000fe40000410000 */
[----:B------:R-:W-:Y:S01]  /*10050*/  FMUL.FTZ R19, R5, R76 ;  /* 0x0000004c05137220 */ /* 0x000fe20000410000 */
[----:B------:R-:W-:Y:S01]  /*10060*/  F2FP.BF16.PACK_AB R5, R20, R17 ;  /* 0x000000111405723e */ /* 0x000fe200000010ff */
[----:B------:R-:W-:-:S02]  /*10070*/  FMUL.FTZ R4, R30, R75 ;  /* 0x0000004b1e047220 */ /* 0x000fc40000410000 */
[----:B------:R-:W-:Y:S02]  /*10080*/  FFMA.FTZ R76, R14, R76, -R23 ;  /* 0x0000004c0e4c7223 */ /* 0x000fe40000010817 */
[C---:B------:R-:W-:Y:S01]  /*10090*/  FFMA.FTZ R30, R21.reuse, R75, -R12 ;  /* 0x0000004b151e7223 */ /* 0x040fe2000001080c */
        /* <DEDUP_REMOVED lines=10> */
.L_x_4363:
[----:B------:R-:W-:Y:S05]  /*10140*/  BSYNC B2 ;  /* 0x0000000000027941 */ /* 0x000fea0003800000 */
.L_x_4345:
[----:B------:R-:W-:-:S04]  /*10150*/  DEPBAR.LE SB0, 0x2 ;  /* 0x000080800000791a */ /* 0x000fc80000000000 */
[----:B------:R-:W-:Y:S01]  /*10160*/  BAR.SYNC.DEFER_BLOCKING 0x0 ;  /* 0x0000000000007b1d */ /* 0x000fe20000010000 */
[----:B------:R-:W-:-:S04]  /*10170*/  LOP3.LUT P0, RZ, R24, 0x2, RZ, 0xc0, !PT ;  /* 0x0000000218ff7812 */ /* 0x000fc8000780c0ff */
        /* <DEDUP_REMOVED lines=11> */
[----:B-----5:R1:W1:Y:S04]  /*10230*/  LDSM.16.M88.4 R80, [R9+0x1000] ;  /* 0x001000000950783b */ /* 0x0202680000000200 */
[----:B------:R1:W1:Y:S01]  /*10240*/  LDSM.16.M88.4 R52, [R9+0x1800] ;  /* 0x001800000934783b */ /* 0x0002620000000200 */
[----:B------:R-:W-:Y:S05]  /*10250*/  @!P4 BRA `(.L_x_4389) ;  /* 0x000001700000c947 */ /* 0x000fea0003800000 */
[----:B------:R-:W-:Y:S02]  /*10260*/  IADD3 R4, R8, -0x2, RZ ;  /* 0xfffffffe08047810 */ /* 0x000fe40007ffe0ff */
[----:B------:R-:W-:-:S02]  /*10270*/  ISETP.GE.AND P1, PT, R228, c[0x0][0x1d4], PT ;  /* 0x00007500e4007a0c */ /* 0x000fc40003f26270 */
        /* <DEDUP_REMOVED lines=21> */
.L_x_4389:
[----:B------:R-:W-:Y:S05]  /*103d0*/  BSYNC B0 ;  /* 0x0000000000007941 */ /* 0x000fea0003800000 */
.L_x_4388:
[----:B------:R-:W-:Y:S01]  /*103e0*/  LOP3.LUT P0, RZ, R24, 0x4, RZ, 0xc0, !PT ;  /* 0x0000000418ff7812 */ /* 0x000fe2000780c0ff */
[C---:B--23--:R-:W-:Y:S01]  /*103f0*/  HMMA.16816.F32.BF16 R32, R48.reuse, R28, RZ ;  /* 0x0000001c3020723c */ /* 0x04cfe200000418ff */
[----:B------:R-:W-:Y:S01]  /*10400*/  LDSM.16.M88.4 R44, [R192] ;  /* 0x00000000c02c783b */ /* 0x000fe20000000200 */
[----:B------:R-:W-:Y:S01]  /*10410*/  ULDC UR4, c[0x0][0x324] ;  /* 0x0000c90000047ab9 */ /* 0x000fe20000000800 */
[----:B------:R-:W-:Y:S01]  /*10420*/  SEL R199, R0, 0xffffffc0, !P0 ;  /* 0xffffffc000c77807 */ /* 0x000fe20004000000 */
[----:B------:R-:W-:Y:S01]  /*10430*/  ULOP3.LUT UR4, URZ, UR4, URZ, 0x33, !UPT ;  /* 0x000000043f047292 */ /* 0x000fe2000f8e333f */
[----:B------:R-:W0:Y:S02]  /*10440*/  LDGDEPBAR ;  /* 0x00000000000079af */ /* 0x000e240000000000 */
[----:B------:R-:W-:Y:S01]  /*10450*/  IADD3 R0, R199, R194, R198 ;  /* 0x000000c2c7007210 */ /* 0x000fe20007ffe0c6 */
[----:B------:R-:W-:Y:S01]  /*10460*/  HMMA.16816.F32.BF16 R28, R48, R30, RZ ;  /* 0x0000001e301c723c */ /* 0x000fe200000418ff */
[----:B------:R-:W-:-:S05]  /*10470*/  IMAD.IADD R2, R194, 0x1, R199 ;  /* 0x00000001c2027824 */ /* 0x000fca00078e02c7 */
[----:B----4-:R-:W2:Y:S02]  /*10480*/  LDSM.16.M88.4 R12, [R2] ;  /* 0x00000000020c783b */ /* 0x010ea40000000200 */
[C---:B------:R-:W-:Y:S02]  /*10490*/  HMMA.16816.F32.BF16 R24, R48.reuse, R20, RZ ;  /* 0x000000143018723c */ /* 0x040fe400000418ff */
[----:B------:R-:W3:Y:S04]  /*104a0*/  LDSM.16.M88.4 R4, [R2+0x800] ;  /* 0x000800000204783b */ /* 0x000ee80000000200 */
[----:B------:R-:W4:Y:S02]  /*104b0*/  LDSM.16.M88.4 R76, [R2+0x1000] ;  /* 0x00100000024c783b */ /* 0x000f240000000200 */
[C---:B------:R-:W-:Y:S02]  /*104c0*/  HMMA.16816.F32.BF16 R20, R48.reuse, R22, RZ ;  /* 0x000000163014723c */ /* 0x040fe400000418ff */
[----:B------:R-:W5:Y:S06]  /*104d0*/  LDSM.16.M88.4 R72, [R2+0x1800] ;  /* 0x001800000248783b */ /* 0x000f6c0000000200 */
[C---:B-1----:R-:W-:Y:S08]  /*104e0*/  HMMA.16816.F32.BF16 R68, R48.reuse, R64, RZ ;  /* 0x000000403044723c */ /* 0x042ff000000418ff */
[C---:B------:R-:W-:Y:S08]  /*104f0*/  HMMA.16816.F32.BF16 R64, R48.reuse, R66, RZ ;  /* 0x000000423040723c */ /* 0x040ff000000418ff */
[C---:B------:R-:W-:Y:S08]  /*10500*/  HMMA.16816.F32.BF16 R60, R48.reuse, R40, RZ ;  /* 0x00000028303c723c */ /* 0x040ff000000418ff */
[----:B------:R-:W-:Y:S01]  /*10510*/  HMMA.16816.F32.BF16 R48, R48, R42, RZ ;  /* 0x0000002a3030723c */ /* 0x000fe200000418ff */
[----:B------:R-:W-:Y:S07]  /*10520*/  LDSM.16.M88.4 R40, [R147] ;  /* 0x000000009328783b */ /* 0x000fee0000000200 */
[C---:B------:R-:W-:Y:S08]  /*10530*/  HMMA.16816.F32.BF16 R32, R56.reuse, R36, R32 ;  /* 0x000000243820723c */ /* 0x040ff00000041820 */
[C---:B------:R-:W-:Y:S01]  /*10540*/  HMMA.16816.F32.BF16 R28, R56.reuse, R38, R28 ;  /* 0x00000026381c723c */ /* 0x040fe2000004181c */
[----:B------:R-:W1:Y:S07]  /*10550*/  LDSM.16.M88.4 R36, [R0] ;  /* 0x000000000024783b */ /* 0x000e6e0000000200 */
        /* <DEDUP_REMOVED lines=8> */
[----:B------:R-:W1:Y:S04]  /*105e0*/  LDSM.16.M88.4 R52, [R0+0x1800] ;  /* 0x001800000034783b */ /* 0x000e680000000200 */
[----:B------:R-:W-:Y:S03]  /*105f0*/  LDSM.16.M88.4 R48, [R196+0x4000] ;  /* 0x00400000c430783b */ /* 0x000fe60000000200 */
        /* <DEDUP_REMOVED lines=11> */
[----:B------:R-:W5:Y:S04]  /*106b0*/  LDSM.16.M88.4 R72, [R194+0x3800] ;  /* 0x00380000c248783b */ /* 0x000f680000000200 */
[----:B------:R-:W-:Y:S03]  /*106c0*/  LDSM.16.M88.4 R44, [R9+0x2000] ;  /* 0x00200000092c783b */ /* 0x000fe60000000200 */
        /* <DEDUP_REMOVED lines=24> */
[----:B------:R-:W-:Y:S04]  /*10850*/  LDSM.16.M88.4 R48, [R0+0x2000] ;  /* 0x002000000030783b */ /* 0x000fe80000000200 */
[----:B------:R-:W-:Y:S03]  /*10860*/  LDSM.16.M88.4 R72, [R2+0x3800] ;  /* 0x003800000248783b */ /* 0x000fe60000000200 */
        /* <DEDUP_REMOVED lines=8> */
[----:B------:R-:W-:Y:S07]  /*108f0*/  LDSM.16.M88.4 R80, [R196+0x8000] ;  /* 0x00800000c450783b */ /* 0x000fee0000000200 */
[C---:B------:R-:W-:Y:S08]  /*10900*/  HMMA.16816.F32.BF16 R60, R36.reuse, R40, R60 ;  /* 0x00000028243c723c */ /* 0x040ff0000004183c */
[----:B------:R-:W-:Y:S01]  /*10910*/  HMMA.16816.F32.BF16 R56, R36, R42, R56 ;  /* 0x0000002a2438723c */ /* 0x000fe20000041838 */
[----:B------:R-:W5:Y:S04]  /*10920*/  LDSM.16.M88.4 R40, [R0+0x3000] ;  /* 0x003000000028783b */ /* 0x000f680000000200 */
        /* <DEDUP_REMOVED lines=16> */
[----:B------:R-:W1:Y:S03]  /*10a30*/  LDSM.16.M88.4 R72, [R194+0x5800] ;  /* 0x00580000c248783b */ /* 0x000e660000000200 */
[C---:B------:R-:W-:Y:S08]  /*10a40*/  HMMA.16816.F32.BF16 R24, R16.reuse, R44, R24 ;  /* 0x0000002c1018723c */ /* 0x040ff00000041818 */
[C---:B------:R-:W-:Y:S01]  /*10a50*/  HMMA.16816.F32.BF16 R20, R16.reuse, R46, R20 ;  /* 0x0000002e1014723c */ /* 0x040fe20000041814 */
[----:B------:R-:W1:Y:S07]  /*10a60*/  LDSM.16.M88.4 R44, [R9+0x4800] ;  /* 0x00480000092c783b */ /* 0x000e6e0000000200 */
[C---:B-----5:R-:W-:Y:S08]  /*10a70*/  HMMA.16816.F32.BF16 R68, R16.reuse, R40, R68 ;  /* 0x000000281044723c */ /* 0x060ff00000041844 */
[----:B------:R-:W-:Y:S01]  /*10a80*/  HMMA.16816.F32.BF16 R64, R16, R42, R64 ;  /* 0x0000002a1040723c */ /* 0x000fe20000041840 */
[----:B------:R-:W5:Y:S07]  /*10a90*/  LDSM.16.M88.4 R40, [R9+0x5000] ;  /* 0x005000000928783b */ /* 0x000f6e0000000200 */
[C---:B--2---:R-:W-:Y:S08]  /*10aa0*/  HMMA.16816.F32.BF16 R32, R80.reuse, R12, R32 ;  /* 0x0000000c5020723c */ /* 0x044ff00000041820 */
[----:B------:R-:W-:Y:S01]  /*10ab0*/  HMMA.16816.F32.BF16 R28, R80, R14, R28 ;  /* 0x0000000e501c723c */ /* 0x000fe2000004181c */
[----:B------:R-:W-:Y:S07]  /*10ac0*/  LDSM.16.M88.4 R12, [R2+0x4000] ;  /* 0x00400000020c783b */ /* 0x000fee0000000200 */
[C---:B------:R-:W-:Y:S08]  /*10ad0*/  HMMA.16816.F32.BF16 R60, R16.reuse, R36, R60 ;  /* 0x00000024103c723c */ /* 0x040ff0000004183c */
[----:B------:R-:W-:Y:S01]  /*10ae0*/  HMMA.16816.F32.BF16 R56, R16, R38, R56 ;  /* 0x000000261038723c */ /* 0x000fe20000041838 */
[----:B------:R-:W2:Y:S04]  /*10af0*/  LDSM.16.M88.4 R16, [R192+0x8000] ;  /* 0x00800000c010783b */ /* 0x000ea80000000200 */
[----:B------:R-:W2:Y:S03]  /*10b00*/  LDSM.16.M88.4 R36, [R9+0x5800] ;  /* 0x005800000924783b */ /* 0x000ea60000000200 */
[C---:B---3--:R-:W-:Y:S08]  /*10b10*/  HMMA.16816.F32.BF16 R24, R80.reuse, R4, R24 ;  /* 0x000000045018723c */ /* 0x048ff00000041818 */
[C---:B------:R-:W-:Y:S01]  /*10b20*/  HMMA.16816.F32.BF16 R20, R80.reuse, R6, R20 ;  /* 0x000000065014723c */ /* 0x040fe20000041814 */
[----:B------:R-:W3:Y:S07]  /*10b30*/  LDSM.16.M88.4 R4, [R2+0x4800] ;  /* 0x004800000204783b */ /* 0x000eee0000000200 */
[----:B----4-:R-:W-:Y:S08]  /*10b40*/  HMMA.16816.F32.BF16 R68, R80, R76, R68 ;  /* 0x0000004c5044723c */ /* 0x010ff00000041844 */
[C---:B-1----:R-:W-:Y:S08]  /*10b50*/  HMMA.16816.F32.BF16 R32, R52.reuse, R48, R32 ;  /* 0x000000303420723c */ /* 0x042ff00000041820 */
[----:B------:R-:W-:Y:S01]  /*10b60*/  HMMA.16816.F32.BF16 R28, R52, R50, R28 ;  /* 0x00000032341c723c */ /* 0x000fe2000004181c */
[----:B------:R-:W1:Y:S07]  /*10b70*/  LDSM.16.M88.4 R48, [R2+0x5000] ;  /* 0x005000000230783b */ /* 0x000e6e0000000200 */
[C---:B------:R-:W-:Y:S01]  /*10b80*/  HMMA.16816.F32.BF16 R64, R80.reuse, R78, R64 ;  /* 0x0000004e5040723c */ /* 0x040fe20000041840 */
[----:B------:R-:W-:Y:S07]  /*10b90*/  LDSM.16.M88.4 R76, [R147+0x8000] ;  /* 0x00800000934c783b */ /* 0x000fee0000000200 */
[C---:B------:R-:W-:Y:S08]  /*10ba0*/  HMMA.16816.F32.BF16 R60, R80.reuse, R72, R60 ;  /* 0x00000048503c723c */ /* 0x040ff0000004183c */
[----:B------:R-:W-:Y:S01]  /*10bb0*/  HMMA.16816.F32.BF16 R56, R80, R74, R56 ;  /* 0x0000004a5038723c */ /* 0x000fe20000041838 */
[----:B------:R4:W1:Y:S04]  /*10bc0*/  LDSM.16.M88.4 R80, [R2+0x5800] ;  /* 0x005800000250783b */ /* 0x0008680000000200 */
[----:B------:R-:W-:Y:S03]  /*10bd0*/  LDSM.16.M88.4 R72, [R0+0x4000] ;  /* 0x004000000048783b */ /* 0x000fe60000000200 */
[C---:B------:R-:W-:Y:S08]  /*10be0*/  HMMA.16816.F32.BF16 R24, R52.reuse, R44, R24 ;  /* 0x0000002c3418723c */ /* 0x040ff00000041818 */
[C---:B------:R-:W-:Y:S01]  /*10bf0*/  HMMA.16816.F32.BF16 R20, R52.reuse, R46, R20 ;  /* 0x0000002e3414723c */ /* 0x040fe20000041814 */
[----:B------:R-:W-:Y:S07]  /*10c00*/  LDSM.16.M88.4 R44, [R0+0x4800] ;  /* 0x00480000002c783b */ /* 0x000fee0000000200 */
[----:B-----5:R-:W-:Y:S01]  /*10c10*/  HMMA.16816.F32.BF16 R68, R52, R40, R68 ;  /* 0x000000283444723c */ /* 0x020fe20000041844 */
[----:B----4-:R-:W-:-:S04]  /*10c20*/  IMAD.IADD R2, R213, 0x1, R224 ;  /* 0x00000001d5027824 */ /* 0x010fc800078e02e0 */
[----:B------:R-:W-:-:S03]  /*10c30*/  @P6 IMAD.HI.U32 R9, R2, c[0x0][0x2c8], RZ ;  /* 0x0000b20002096a27 */ /* 0x000fc600078e00ff */
[C---:B--2---:R-:W-:Y:S08]  /*10c40*/  HMMA.16816.F32.BF16 R32, R16.reuse, R12, R32 ;  /* 0x0000000c1020723c */ /* 0x044ff00000041820 */
[----:B------:R-:W-:Y:S01]  /*10c50*/  HMMA.16816.F32.BF16 R28, R16, R14, R28 ;  /* 0x0000000e101c723c */ /* 0x000fe2000004181c */
[----:B------:R-:W2:Y:S07]  /*10c60*/  LDSM.16.M88.4 R12, [R0+0x5000] ;  /* 0x00500000000c783b */ /* 0x000eae0000000200 */
[C---:B------:R-:W-:Y:S08]  /*10c70*/  HMMA.16816.F32.BF16 R64, R52.reuse, R42, R64 ;  /* 0x0000002a3440723c */ /* 0x040ff00000041840 */
[C---:B------:R-:W-:Y:S08]  /*10c80*/  HMMA.16816.F32.BF16 R60, R52.reuse, R36, R60 ;  /* 0x00000024343c723c */ /* 0x040ff0000004183c */
[----:B------:R-:W-:Y:S08]  /*10c90*/  HMMA.16816.F32.BF16 R56, R52, R38, R56 ;  /* 0x000000263438723c */ /* 0x000ff00000041838 */
[C---:B---3--:R-:W-:Y:S08]  /*10ca0*/  HMMA.16816.F32.BF16 R24, R16.reuse, R4, R24 ;  /* 0x000000041018723c */ /* 0x048ff00000041818 */
[C---:B------:R-:W-:Y:S01]  /*10cb0*/  HMMA.16816.F32.BF16 R20, R16.reuse, R6, R20 ;  /* 0x000000061014723c */ /* 0x040fe20000041814 */
[----:B------:R3:W4:Y:S07]  /*10cc0*/  LDSM.16.M88.4 R4, [R0+0x5800] ;  /* 0x005800000004783b */ /* 0x00072e0000000200 */
[C---:B-1----:R-:W-:Y:S08]  /*10cd0*/  HMMA.16816.F32.BF16 R68, R16.reuse, R48, R68 ;  /* 0x000000301044723c */ /* 0x042ff00000041844 */
[----:B------:R-:W-:Y:S01]  /*10ce0*/  HMMA.16816.F32.BF16 R64, R16, R50, R64 ;  /* 0x000000321040723c */ /* 0x000fe20000041840 */
[----:B---3--:R-:W-:Y:S01]  /*10cf0*/  IMAD.MOV.U32 R0, RZ, RZ, R2 ;  /* 0x000000ffff007224 */ /* 0x008fe200078e0002 */
[----:B------:R-:W-:-:S06]  /*10d00*/  @P6 SHF.R.U32.HI R0, RZ, c[0x0][0x2cc], R9 ;  /* 0x0000b300ff006a19 */ /* 0x000fcc0000011609 */
[C---:B------:R-:W-:Y:S01]  /*10d10*/  HMMA.16816.F32.BF16 R60, R16.reuse, R80, R60 ;  /* 0x00000050103c723c */ /* 0x040fe2000004183c */
[----:B------:R-:W-:Y:S01]  /*10d20*/  ISETP.GE.AND P6, PT, R205, 0x1, PT ;  /* 0x00000001cd00780c */ /* 0x000fe20003fc6270 */
[----:B------:R-:W1:Y:S06]  /*10d30*/  SHFL.IDX PT, R2, R0, RZ, 0x1c1f ;  /* 0x001c1fff00027589 */ /* 0x000e6c00000e0000 */
[----:B------:R-:W-:Y:S08]  /*10d40*/  HMMA.16816.F32.BF16 R56, R16, R82, R56 ;  /* 0x000000521038723c */ /* 0x000ff00000041838 */
[C---:B--2---:R-:W-:Y:S07]  /*10d50*/  HMMA.16816.F32.BF16 R68, R76.reuse, R12, R68 ;  /* 0x0000000c4c44723c */ /* 0x044fee0000041844 */
[----:B------:R-:W-:Y:S01]  /*10d60*/  IADD3 R13, R226, 0x1, -R3 ;  /* 0x00000001e20d7810 */ /* 0x000fe20007ffe803 */
[----:B------:R-:W-:Y:S03]  /*10d70*/  HMMA.16816.F32.BF16 R64, R76, R14, R64 ;  /* 0x0000000e4c40723c */ /* 0x000fe60000041840 */
[----:B------:R-:W-:-:S04]  /*10d80*/  IADD3 R13, -R223, R13, -R218 ;  /* 0x0000000ddf0d7210 */ /* 0x000fc80007ffe9da */
[C---:B------:R-:W-:Y:S01]  /*10d90*/  IADD3 R15, R13.reuse, c[0x0][0x328], RZ ;  /* 0x0000ca000d0f7a10 */ /* 0x040fe20007ffe0ff */
[----:B----4-:R-:W-:Y:S01]  /*10da0*/  HMMA.16816.F32.BF16 R60, R76, R4, R60 ;  /* 0x000000044c3c723c */ /* 0x010fe2000004183c */
[----:B------:R-:W-:-:S06]  /*10db0*/  IADD3 R13, R13, UR4, RZ ;  /* 0x000000040d0d7c10 */ /* 0x000fcc000fffe0ff */
[----:B-1----:R-:W-:Y:S01]  /*10dc0*/  IMAD.IADD R5, R15, 0x1, R2 ;  /* 0x000000010f057824 */ /* 0x002fe200078e0202 */
[----:B------:R-:W-:Y:S01]  /*10dd0*/  IADD3 R4, -R218, R226, -R3 ;  /* 0x000000e2da047210 */ /* 0x000fe20007ffe903 */
[----:B------:R-:W-:Y:S03]  /*10de0*/  HMMA.16816.F32.BF16 R32, R76, R72, R32 ;  /* 0x000000484c20723c */ /* 0x000fe60000041820 */
[----:B------:R-:W-:-:S05]  /*10df0*/  IMNMX R12, R4, R5, PT ;  /* 0x00000005040c7217 */ /* 0x000fca0003800200 */
[C---:B------:R-:W-:Y:S08]  /*10e00*/  HMMA.16816.F32.BF16 R28, R76.reuse, R74, R28 ;  /* 0x0000004a4c1c723c */ /* 0x040ff0000004181c */
[C---:B------:R-:W-:Y:S08]  /*10e10*/  HMMA.16816.F32.BF16 R24, R76.reuse, R44, R24 ;  /* 0x0000002c4c18723c */ /* 0x040ff00000041818 */
[C---:B------:R-:W-:Y:S08]  /*10e20*/  HMMA.16816.F32.BF16 R20, R76.reuse, R46, R20 ;  /* 0x0000002e4c14723c */ /* 0x040ff00000041814 */
[----:B------:R-:W-:Y:S07]  /*10e30*/  HMMA.16816.F32.BF16 R56, R76, R6, R56 ;  /* 0x000000064c38723c */ /* 0x000fee0000041838 */
[----:B------:R-:W-:Y:S01]  /*10e40*/  IMAD.IADD R6, R13, 0x1, R2 ;  /* 0x000000010d067824 */ /* 0x000fe200078e0202 */
        /* <DEDUP_REMOVED lines=12> */
.L_x_4392:
[----:B------:R-:W-:-:S04]  /*10f10*/  MOV R2, c[0x0][0x32c] ;  /* 0x0000cb0000027a02 */ /* 0x000fc80000000f00 */
[----:B------:R-:W-:-:S13]  /*10f20*/  ISETP.NE.AND P0, PT, R2, 0x1, PT ;  /* 0x000000010200780c */ /* 0x000fda0003f05270 */
[----:B------:R-:W-:-:S05]  /*10f30*/  @P0 IMAD.HI.U32 R2, R14, c[0x0][0x330], RZ ;  /* 0x0000cc000e020a27 */ /* 0x000fca00078e00ff */
[----:B------:R-:W-:Y:S02]  /*10f40*/  @P0 SHF.R.U32.HI R14, RZ, c[0x0][0x334], R2 ;  /* 0x0000cd00ff0e0a19 */ /* 0x000fe40000011602 */
.L_x_4393:
[----:B------:R-:W-:Y:S05]  /*10f50*/  BSYNC B0 ;  /* 0x0000000000007941 */ /* 0x000fea0003800000 */
.L_x_4391:
[----:B------:R-:W-:-:S04]  /*10f60*/  IMAD R7, R14, c[0x0][0x32c], -R3 ;  /* 0x0000cb000e077a24 */ /* 0x000fc800078e0a03 */
[----:B------:R-:W-:-:S05]  /*10f70*/  IMAD.IADD R7, R7, 0x1, -R218 ;  /* 0x0000000107077824 */ /* 0x000fca00078e0ada */
[----:B------:R-:W-:Y:S02]  /*10f80*/  IADD3 R5, R7, c[0x0][0x32c], RZ ;  /* 0x0000cb0007057a10 */ /* 0x000fe40007ffe0ff */
[----:B------:R-:W-:Y:S02]  /*10f90*/  IMNMX R6, R6, R7, !PT ;  /* 0x0000000706067217 */ /* 0x000fe40007800200 */
[----:B------:R-:W-:Y:S02]  /*10fa0*/  IMNMX R12, R12, R5, PT ;  /* 0x000000050c0c7217 */ /* 0x000fe40003800200 */
.L_x_4390:
[----:B------:R-:W-:Y:S01]  /*10fb0*/  ISETP.GT.AND P1, PT, R8, RZ, PT ;  /* 0x000000ff0800720c */ /* 0x000fe20003f24270 */
        /* <DEDUP_REMOVED lines=64> */
.L_x_4396:
[----:B------:R-:W-:-:S04]  /*113c0*/  MOV R2, c[0x0][0x32c] ;  /* 0x0000cb0000027a02 */ /* 0x000fc80000000f00 */
[----:B------:R-:W-:-:S13]  /*113d0*/  ISETP.NE.AND P0, PT, R2, 0x1, PT ;  /* 0x000000010200780c */ /* 0x000fda0003f05270 */
[----:B------:R-:W-:-:S05]  /*113e0*/  @P0 IMAD.HI.U32 R2, R4, c[0x0][0x330], RZ ;  /* 0x0000cc0004020a27 */ /* 0x000fca00078e00ff */
[----:B------:R-:W-:Y:S02]  /*113f0*/  @P0 SHF.R.U32.HI R4, RZ, c[0x0][0x334], R2 ;  /* 0x0000cd00ff040a19 */ /* 0x000fe40000011602 */
.L_x_4397:
[----:B------:R-:W-:Y:S05]  /*11400*/  BSYNC B0 ;  /* 0x0000000000007941 */ /* 0x000fea0003800000 */
.L_x_4395:
[----:B------:R-:W-:-:S04]  /*11410*/  IMAD R3, R4, c[0x0][0x32c], -R3 ;  /* 0x0000cb0004037a24 */ /* 0x000fc800078e0a03 */
[----:B------:R-:W-:-:S05]  /*11420*/  IMAD.IADD R2, R3, 0x1, -R218 ;  /* 0x0000000103027824 */ /* 0x000fca00078e0ada */
[----:B------:R-:W-:Y:S02]  /*11430*/  IADD3 R3, R2, c[0x0][0x32c], RZ ;  /* 0x0000cb0002037a10 */ /* 0x000fe40007ffe0ff */
[----:B------:R-:W-:Y:S02]  /*11440*/  IMNMX R13, R13, R2, !PT ;  /* 0x000000020d0d7217 */ /* 0x000fe40007800200 */
[----:B------:R-:W-:Y:S02]  /*11450*/  IMNMX R0, R0, R3, PT ;  /* 0x0000000300007217 */ /* 0x000fe40003800200 */
.L_x_4394:
[----:B------:R-:W-:Y:S01]  /*11460*/  ISETP.GT.AND P2, PT, R13, RZ, P1 ;  /* 0x000000ff0d00720c */ /* 0x000fe20000f44270 */
[----:B------:R-:W-:-:S04]  /*11470*/  DEPBAR.LE SB0, 0x2 ;  /* 0x000080800000791a */ /* 0x000fc80000000000 */
[----:B------:R-:W-:Y:S01]  /*11480*/  BAR.SYNC.DEFER_BLOCKING 0x0 ;  /* 0x0000000000007b1d */ /* 0x000fe20000010000 */
[----:B------:R-:W-:Y:S01]  /*11490*/  ISETP.GT.AND P0, PT, R13, 0x1, P1 ;  /* 0x000000010d00780c */ /* 0x000fe20000f04270 */
[C---:B------:R-:W-:Y:S01]  /*114a0*/  IMAD.IADD R177, R195.reuse, 0x1, R146 ;  /* 0x00000001c3b17824 */ /* 0x040fe200078e0292 */
[C---:B------:R-:W-:Y:S01]  /*114b0*/  ISETP.LT.OR P3, PT, R0.reuse, 0x1, P2 ;  /* 0x000000010000780c */ /* 0x040fe20001761670 */
[----:B------:R-:W-:Y:S01]  /*114c0*/  IMAD.IADD R169, R195, 0x1, R141 ;  /* 0x00000001c3a97824 */ /* 0x000fe200078e028d */
[----:B------:R-:W-:Y:S01]  /*114d0*/  ISETP.LT.OR P2, PT, R0, 0x2, P0 ;  /* 0x000000020000780c */ /* 0x000fe20000741670 */
[----:B------:R-:W-:Y:S01]  /*114e0*/  BSSY B0, `(.L_x_4398) ;  /* 0x0000173000007945 */ /* 0x000fe20003800000 */
[----:B------:R-:W-:Y:S02]  /*114f0*/  ISETP.GT.AND P0, PT, R13, 0x8, P1 ;  /* 0x000000080d00780c */ /* 0x000fe40000f04270 */
[----:B------:R-:W-:Y:S02]  /*11500*/  FMNMX.FTZ R2, R32, R33, !PT ;  /* 0x0000002120027209 */ /* 0x000fe40007810000 */
[----:B------:R-:W-:-:S02]  /*11510*/  FSEL R34, R34, -INF , !P3 ;  /* 0xff80000022227808 */ /* 0x000fc40005800000 */
[----:B------:R-:W-:Y:S02]  /*11520*/  ISETP.LT.OR P0, PT, R0, 0x9, P0 ;  /* 0x000000090000780c */ /* 0x000fe40000701670 */
[----:B------:R-:W-:Y:S02]  /*11530*/  FSEL R6, R35, -INF , !P2 ;  /* 0xff80000023067808 */ /* 0x000fe40005000000 */
[C---:B------:R-:W-:Y:S02]  /*11540*/  ISETP.GT.AND P3, PT, R13.reuse, 0x9, P1 ;  /* 0x000000090d00780c */ /* 0x040fe40000f64270 */
[----:B------:R-:W-:Y:S02]  /*11550*/  ISETP.GT.AND P2, PT, R13, 0x10, P1 ;  /* 0x000000100d00780c */ /* 0x000fe40000f44270 */
[----:B------:R-:W-:Y:S02]  /*11560*/  FMNMX.FTZ R2, R9, R2, !PT ;  /* 0x0000000209027209 */ /* 0x000fe40007810000 */
[----:B------:R-:W-:Y:S01]  /*11570*/  FSEL R30, R30, -INF , !P0 ;  /* 0xff8000001e1e7808 */ /* 0x000fe20004000000 */
[----:B------:R-:W-:Y:S01]  /*11580*/  LDSM.16.MT88.4 R116, [R141] ;  /* 0x000000008d74783b */ /* 0x000fe20000004200 */
[----:B------:R-:W-:-:S02]  /*11590*/  ISETP.GT.AND P0, PT, R13, 0x11, P1 ;  /* 0x000000110d00780c */ /* 0x000fc40000f04270 */
[----:B------:R-:W-:Y:S01]  /*115a0*/  ISETP.LT.OR P3, PT, R0, 0xa, P3 ;  /* 0x0000000a0000780c */ /* 0x000fe20001f61670 */
[----:B------:R-:W-:Y:S01]  /*115b0*/  LDSM.16.MT88.4 R44, [R146+0x2000] ;  /* 0x00200000922c783b */ /* 0x000fe20000004200 */
[----:B------:R-:W-:Y:S02]  /*115c0*/  FMNMX.FTZ R3, R34, R6, !PT ;  /* 0x0000000622037209 */ /* 0x000fe40007810000 */
[C---:B------:R-:W-:Y:S01]  /*115d0*/  ISETP.LT.OR P2, PT, R0.reuse, 0x11, P2 ;  /* 0x000000110000780c */ /* 0x040fe20001741670 */
[----:B------:R-:W-:Y:S01]  /*115e0*/  LDSM.16.MT88.4 R108, [R177] ;  /* 0x00000000b16c783b */ /* 0x000fe20000004200 */
[----:B------:R-:W-:Y:S02]  /*115f0*/  FMNMX.FTZ R2, R29, R2, !PT ;  /* 0x000000021d027209 */ /* 0x000fe40007810000 */
[----:B------:R-:W-:Y:S01]  /*11600*/  ISETP.LT.OR P0, PT, R0, 0x12, P0 ;  /* 0x000000120000780c */ /* 0x000fe20000701670 */
[----:B------:R-:W-:Y:S01]  /*11610*/  LDSM.16.MT88.4 R52, [R177+0x2000] ;  /* 0x00200000b134783b */ /* 0x000fe20000004200 */
[----:B------:R-:W-:-:S02]  /*11620*/  FSEL R4, R31, -INF , !P3 ;  /* 0xff8000001f047808 */ /* 0x000fc40005800000 */
[----:B------:R-:W-:Y:S01]  /*11630*/  FMNMX.FTZ R3, R30, R3, !PT ;  /* 0x000000031e037209 */ /* 0x000fe20007810000 */
[----:B------:R-:W-:Y:S01]  /*11640*/  LDSM.16.MT88.4 R84, [R177+0x4000] ;  /* 0x00400000b154783b */ /* 0x000fe20000004200 */
[----:B------:R-:W-:Y:S02]  /*11650*/  FSEL R26, R26, -INF , !P2 ;  /* 0xff8000001a1a7808 */ /* 0x000fe40005000000 */
[----:B------:R-:W-:Y:S01]  /*11660*/  ISETP.GT.AND P2, PT, R13, 0x18, P1 ;  /* 0x000000180d00780c */ /* 0x000fe20000f44270 */
[----:B------:R-:W-:Y:S01]  /*11670*/  LDSM.16.MT88.4 R128, [R146] ;  /* 0x000000009280783b */ /* 0x000fe20000004200 */
[----:B------:R-:W-:Y:S02]  /*11680*/  FMNMX.FTZ R2, R7, R2, !PT ;  /* 0x0000000207027209 */ /* 0x000fe40007810000 */
[----:B------:R-:W-:Y:S01]  /*11690*/  FSEL R14, R27, -INF , !P0 ;  /* 0xff8000001b0e7808 */ /* 0x000fe20004000000 */
[----:B------:R-:W-:Y:S01]  /*116a0*/  LDSM.16.MT88.4 R124, [R219] ;  /* 0x00000000db7c783b */ /* 0x000fe20000004200 */
[----:B------:R-:W-:-:S02]  /*116b0*/  FMNMX.FTZ R3, R4, R3, !PT ;  /* 0x0000000304037209 */ /* 0x000fc40007810000 */
[----:B------:R-:W-:Y:S01]  /*116c0*/  ISETP.GT.AND P0, PT, R13, 0x19, P1 ;  /* 0x000000190d00780c */ /* 0x000fe20000f04270 */
[----:B------:R-:W-:Y:S01]  /*116d0*/  LDSM.16.MT88.4 R76, [R146+0x4000] ;  /* 0x00400000924c783b */ /* 0x000fe20000004200 */
[----:B------:R-:W-:Y:S02]  /*116e0*/  ISETP.LT.OR P2, PT, R0, 0x19, P2 ;  /* 0x000000190000780c */ /* 0x000fe40001741670 */
[----:B------:R-:W-:Y:S01]  /*116f0*/  FMNMX.FTZ R2, R25, R2, !PT ;  /* 0x0000000219027209 */ /* 0x000fe20007810000 */
[----:B------:R-:W-:Y:S01]  /*11700*/  LDSM.16.MT88.4 R92, [R141+0x4000] ;  /* 0x004000008d5c783b */ /* 0x000fe20000004200 */
[----:B------:R-:W-:Y:S02]  /*11710*/  FMNMX.FTZ R3, R26, R3, !PT ;  /* 0x000000031a037209 */ /* 0x000fe40007810000 */
[----:B------:R-:W-:Y:S01]  /*11720*/  ISETP.LT.OR P0, PT, R0, 0x1a, P0 ;  /* 0x0000001a0000780c */ /* 0x000fe20000701670 */
[----:B------:R-:W-:Y:S01]  /*11730*/  LDSM.16.MT88.4 R16, [R141+0x2800] ;  /* 0x002800008d10783b */ /* 0x000fe20000004200 */
[----:B------:R-:W-:-:S02]  /*11740*/  FSEL R22, R22, -INF , !P2 ;  /* 0xff80000016167808 */ /* 0x000fc40005000000 */
[----:B------:R-:W-:Y:S01]  /*11750*/  FMNMX.FTZ R2, R5, R2, !PT ;  /* 0x0000000205027209 */ /* 0x000fe20007810000 */
[----:B------:R-:W-:Y:S01]  /*11760*/  LDSM.16.MT88.4 R148, [R177+0x2800] ;  /* 0x00280000b194783b */ /* 0x000fe20000004200 */
[----:B------:R-:W-:Y:S02]  /*11770*/  ISETP.GT.AND P2, PT, R13, 0x20, P1 ;  /* 0x000000200d00780c */ /* 0x000fe40000f44270 */
[----:B------:R-:W-:Y:S01]  /*11780*/  FMNMX.FTZ R3, R14, R3, !PT ;  /* 0x000000030e037209 */ /* 0x000fe20007810000 */
[----:B------:R-:W-:Y:S01]  /*11790*/  LDSM.16.MT88.4 R36, [R177+0x4800] ;  /* 0x00480000b124783b */ /* 0x000fe20000004200 */
[----:B------:R-:W-:Y:S02]  /*117a0*/  FSEL R12, R23, -INF , !P0 ;  /* 0xff800000170c7808 */ /* 0x000fe40004000000 */
[----:B------:R-:W-:Y:S02]  /*117b0*/  ISETP.GT.AND P0, PT, R13, 0x21, P1 ;  /* 0x000000210d00780c */ /* 0x000fe40000f04270 */
[----:B------:R-:W-:-:S02]  /*117c0*/  FMNMX.FTZ R2, R21, R2, !PT ;  /* 0x0000000215027209 */ /* 0x000fc40007810000 */
[----:B------:R-:W-:Y:S02]  /*117d0*/  ISETP.LT.OR P2, PT, R0, 0x21, P2 ;  /* 0x000000210000780c */ /* 0x000fe40001741670 */
[----:B------:R-:W-:Y:S02]  /*117e0*/  FMNMX.FTZ R3, R22, R3, !PT ;  /* 0x0000000316037209 */ /* 0x000fe40007810000 */
[----:B------:R-:W-:Y:S02]  /*117f0*/  ISETP.LT.OR P0, PT, R0, 0x22, P0 ;  /* 0x000000220000780c */ /* 0x000fe40000701670 */
[----:B------:R-:W-:Y:S02]  /*11800*/  FMNMX.FTZ R2, R171, R2, !PT ;  /* 0x00000002ab027209 */ /* 0x000fe40007810000 */
[----:B------:R-:W-:Y:S02]  /*11810*/  FSEL R178, R70, -INF , !P2 ;  /* 0xff80000046b27808 */ /* 0x000fe40005000000 */
[----:B------:R-:W-:-:S02]  /*11820*/  ISETP.GT.AND P2, PT, R13, 0x28, P1 ;  /* 0x000000280d00780c */ /* 0x000fc40000f44270 */
[----:B------:R-:W-:Y:S02]  /*11830*/  FMNMX.FTZ R15, R12, R3, !PT ;  /* 0x000000030c0f7209 */ /* 0x000fe40007810000 */
[----:B------:R-:W-:Y:S02]  /*11840*/  FSEL R188, R71, -INF , !P0 ;  /* 0xff80000047bc7808 */ /* 0x000fe40004000000 */
[----:B------:R-:W-:Y:S01]  /*11850*/  FMNMX.FTZ R2, R181, R2, !PT ;  /* 0x00000002b5027209 */ /* 0x000fe20007810000 */
[----:B------:R-:W-:Y:S01]  /*11860*/  LDSM.16.MT88.4 R68, [R169+0x2000] ;  /* 0x00200000a944783b */ /* 0x000fe20000004200 */
[----:B------:R-:W-:Y:S02]  /*11870*/  ISETP.GT.AND P0, PT, R13, 0x29, P1 ;  /* 0x000000290d00780c */ /* 0x000fe40000f04270 */
[----:B------:R-:W-:Y:S02]  /*11880*/  ISETP.LT.OR P2, PT, R0, 0x29, P2 ;  /* 0x000000290000780c */ /* 0x000fe40001741670 */
[----:B------:R-:W-:-:S02]  /*11890*/  FMNMX.FTZ R15, R178, R15, !PT ;  /* 0x0000000fb20f7209 */ /* 0x000fc40007810000 */
[----:B------:R-:W-:Y:S02]  /*118a0*/  FMNMX.FTZ R2, R179, R2, !PT ;  /* 0x00000002b3027209 */ /* 0x000fe40007810000 */
[----:B------:R-:W-:Y:S02]  /*118b0*/  ISETP.LT.OR P0, PT, R0, 0x2a, P0 ;  /* 0x0000002a0000780c */ /* 0x000fe40000701670 */
[----:B------:R-:W-:Y:S02]  /*118c0*/  ISETP.GT.AND P3, PT, R13, 0x30, P1 ;  /* 0x000000300d00780c */ /* 0x000fe40000f64270 */
        /* <DEDUP_REMOVED lines=81> */
[----:B------:R-:W-:Y:S02]  /*11de0*/  FFMA.FTZ R183, R155, c[0x0][0x2d0], -R182 ;  /* 0x0000b4009bb77a23 */ /* 0x000fe400000108b6 */
[--C-:B------:R-:W-:Y:S02]  /*11df0*/  FFMA.FTZ R180, R180, c[0x0][0x2d0], -R175.reuse ;  /* 0x0000b400b4b47a23 */ /* 0x100fe400000108af */
[--C-:B------:R-:W-:Y:S01]  /*11e00*/  FFMA.FTZ R187, R154, c[0x0][0x2d0], -R175.reuse ;  /* 0x0000b4009abb7a23 */ /* 0x100fe200000108af */
[----:B------:R-:W3:Y:S01]  /*11e10*/  MUFU.EX2 R161, R161 ;  /* 0x000000a100a17308 */ /* 0x000ee20000000800 */
[----:B-----5:R-:W-:Y:S01]  /*11e20*/  F2FP.BF16.PACK_AB R101, R165, R166 ;  /* 0x000000a6a565723e */ /* 0x020fe200000010ff */
        /* <DEDUP_REMOVED lines=110> */
[C---:B------:R-:W-:Y:S01]  /*12510*/  F2FP.BF16.PACK_AB R5, R179.reuse, R178 ;  /* 0x000000b2b305723e */ /* 0x040fe200000010ff */
        /* <DEDUP_REMOVED lines=111> */
.L_x_4399:
[----:B------:R-:W-:Y:S05]  /*12c10*/  BSYNC B0 ;  /* 0x0000000000007941 */ /* 0x000fea0003800000 */
.L_x_4398:
[----:B------:R-:W-:Y:S01]  /*12c20*/  ISETP.NE.AND P0, PT, R220, 0x1, PT ;  /* 0x00000001dc00780c */ /* 0x000fe20003f05270 */
[----:B-1----:R-:W-:Y:S01]  /*12c30*/  IMAD.MOV.U32 R6, RZ, RZ, R224 ;  /* 0x000000ffff067224 */ /* 0x002fe200078e00e0 */
[----:B------:R-:W0:Y:S01]  /*12c40*/  LDGDEPBAR ;  /* 0x00000000000079af */ /* 0x000e220000000000 */
[----:B------:R-:W-:Y:S01]  /*12c50*/  IMAD.IADD R3, R226, 0x1, -R223 ;  /* 0x00000001e2037824 */ /* 0x000fe200078e0adf */
[----:B------:R-:W-:-:S09]  /*12c60*/  IADD3 R240, R8, -0x2, RZ ;  /* 0xfffffffe08f07810 */ /* 0x000fd20007ffe0ff */
        /* <DEDUP_REMOVED lines=16> */
.L_x_4402:
[----:B------:R-:W-:-:S13]  /*12d70*/  ISETP.NE.AND P0, PT, R4, 0x1, PT ;  /* 0x000000010400780c */ /* 0x000fda0003f05270 */
[----:B------:R-:W-:-:S05]  /*12d80*/  @P0 IMAD.HI.U32 R3, R7, c[0x0][0x330], RZ ;  /* 0x0000cc0007030a27 */ /* 0x000fca00078e00ff */
[----:B------:R-:W-:Y:S02]  /*12d90*/  @P0 SHF.R.U32.HI R7, RZ, c[0x0][0x334], R3 ;  /* 0x0000cd00ff070a19 */ /* 0x000fe40000011603 */
.L_x_4403:
[----:B------:R-:W-:Y:S05]  /*12da0*/  BSYNC B0 ;  /* 0x0000000000007941 */ /* 0x000fea0003800000 */
.L_x_4401:
[----:B------:R-:W-:-:S05]  /*12db0*/  IMAD R4, R7, R4, c[0x0][0x32c] ;  /* 0x0000cb0007047624 */ /* 0x000fca00078e0204 */
[----:B------:R-:W-:-:S04]  /*12dc0*/  IMNMX R5, R5, R4, PT ;  /* 0x0000000405057217 */ /* 0x000fc80003800200 */
.L_x_4400:
        /* <DEDUP_REMOVED lines=12> */
.L_x_4413:
[----:B------:R-:W-:Y:S04]  /*12e90*/  DEPBAR.LE SB0, 0x2 ;  /* 0x000080800000791a */ /* 0x000fe80000000000 */
[----:B------:R-:W-:Y:S01]  /*12ea0*/  WARPSYNC 0xffffffff ;  /* 0xffffffff00007948 */ /* 0x000fe20003800000 */
[----:B------:R-:W-:Y:S01]  /*12eb0*/  BAR.SYNC.DEFER_BLOCKING 0x0 ;  /* 0x0000000000007b1d */ /* 0x000fe20000010000 */
[----:B------:R-:W-:Y:S01]  /*12ec0*/  IMAD R9, R197, 0x6000, RZ ;  /* 0x00006000c5097824 */ /* 0x000fe200078e02ff */
[----:B------:R-:W-:Y:S02]  /*12ed0*/  ISETP.GE.AND P0, PT, R231, R240, PT ;  /* 0x000000f0e700720c */ /* 0x000fe40003f06270 */
[----:B------:R-:W-:Y:S01]  /*12ee0*/  ISETP.NE.AND P4, PT, R220, 0x1, PT ;  /* 0x00000001dc00780c */ /* 0x000fe20003f85270 */
[----:B------:R-:W-:Y:S04]  /*12ef0*/  IMAD.IADD R201, R194, 0x1, R9 ;  /* 0x00000001c2c97824 */ /* 0x000fe800078e0209 */
[C---:B------:R-:W-:Y:S01]  /*12f00*/  IMAD.IADD R200, R198.reuse, 0x1, R201 ;  /* 0x00000001c6c87824 */ /* 0x040fe200078e02c9 */
[----:B------:R-:W-:Y:S01]  /*12f10*/  IADD3 R202, R198, R201, R199 ;  /* 0x000000c9c6ca7210 */ /* 0x000fe20007ffe0c7 */
[----:B------:R-:W-:Y:S04]  /*12f20*/  IMAD.IADD R0, R199, 0x1, R201 ;  /* 0x00000001c7007824 */ /* 0x000fe800078e02c9 */
[----:B------:R-:W-:Y:S01]  /*12f30*/  @!P0 IADD3 R25, R240, -0x1, RZ ;  /* 0xfffffffff0198810 */ /* 0x000fe20007ffe0ff */
[----:B------:R-:W-:Y:S03]  /*12f40*/  @!P0 IMAD.MOV.U32 R2, RZ, RZ, c[0x0][0x208] ;  /* 0x00008200ff028624 */ /* 0x000fe600078e00ff */
[----:B------:R-:W-:Y:S01]  /*12f50*/  @!P0 SHF.R.S32.HI R26, RZ, 0x1f, R25 ;  /* 0x0000001fff1a8819 */ /* 0x000fe20000011419 */
[C---:B------:R-:W-:Y:S01]  /*12f60*/  @!P0 IMAD.WIDE.U32 R28, R25.reuse, c[0x0][0x208], RZ ;  /* 0x00008200191c8a25 */ /* 0x040fe200078e00ff */
[----:B------:R-:W-:Y:S03]  /*12f70*/  LDSM.16.M88.4 R148, [R196] ;  /* 0x00000000c494783b */ /* 0x000fe60000000200 */
[----:B------:R-:W-:Y:S01]  /*12f80*/  @!P0 IMAD R26, R26, c[0x0][0x208], RZ ;  /* 0x000082001a1a8a24 */ /* 0x000fe200078e02ff */
[----:B------:R-:W-:Y:S02]  /*12f90*/  ULDC UR4, c[0x0][0x324] ;  /* 0x0000c90000047ab9 */ /* 0x000fe40000000800 */
[----:B------:R-:W-:Y:S01]  /*12fa0*/  ULOP3.LUT UR4, URZ, UR4, URZ, 0x33, !UPT ;  /* 0x000000043f047292 */ /* 0x000fe2000f8e333f */
[----:B------:R-:W1:Y:S01]  /*12fb0*/  LDSM.16.M88.4 R152, [R201] ;  /* 0x00000000c998783b */ /* 0x000e620000000200 */
[----:B------:R-:W-:Y:S02]  /*12fc0*/  @!P0 IMAD R26, R25, c[0x0][0x20c], R26 ;  /* 0x00008300191a8a24 */ /* 0x000fe400078e021a */
[C---:B------:R-:W-:Y:S02]  /*12fd0*/  @!P0 IMAD.SHL.U32 R25, R28.reuse, 0x40, RZ ;  /* 0x000000401c198824 */ /* 0x040fe400078e00ff */
[----:B------:R-:W2:Y:S01]  /*12fe0*/  LDSM.16.M88.4 R156, [R201+0x800] ;  /* 0x00080000c99c783b */ /* 0x000ea20000000200 */
[----:B------:R-:W-:Y:S02]  /*12ff0*/  @!P0 IMAD.IADD R26, R29, 0x1, R26 ;  /* 0x000000011d1a8824 */ /* 0x000fe400078e021a */
[----:B------:R-:W-:Y:S01]  /*13000*/  @!P0 IADD3 R27, P3, R25, R232, RZ ;  /* 0x000000e8191b8210 */ /* 0x000fe20007f7e0ff */
[----:B------:R-:W-:Y:S01]  /*13010*/  @!P0 IMAD.MOV.U32 R29, RZ, RZ, c[0x0][0x20c] ;  /* 0x00008300ff1d8624 */ /* 0x000fe200078e00ff */
[----:B------:R-:W3:Y:S01]  /*13020*/  LDSM.16.M88.4 R160, [R201+0x1000] ;  /* 0x00100000c9a0783b */ /* 0x000ee20000000200 */
[----:B------:R-:W-:Y:S02]  /*13030*/  @!P0 SHF.L.U64.HI R26, R28, 0x6, R26 ;  /* 0x000000061c1a8819 */ /* 0x000fe4000001021a */
[C---:B------:R-:W-:Y:S02]  /*13040*/  @!P0 LEA R32, P2, R27.reuse, c[0x0][0x1f8], 0x1 ;  /* 0x00007e001b208a11 */ /* 0x040fe400078408ff */
[----:B------:R-:W4:Y:S01]  /*13050*/  LDSM.16.M88.4 R164, [R201+0x1800] ;  /* 0x00180000c9a4783b */ /* 0x000f220000000200 */
[----:B------:R-:W-:Y:S01]  /*13060*/  @!P0 IMAD.X R24, R26, 0x1, R227, P3 ;  /* 0x000000011a188824 */ /* 0x000fe200018e06e3 */
[----:B------:R-:W-:Y:S03]  /*13070*/  @!P0 LEA R25, P1, R2, R25, 0x5 ;  /* 0x0000001902198211 */ /* 0x000fe600078228ff */
[----:B------:R-:W-:Y:S01]  /*13080*/  LDSM.16.M88.4 R168, [R193] ;  /* 0x00000000c1a8783b */ /* 0x000fe20000000200 */
[----:B------:R-:W-:Y:S02]  /*13090*/  @!P0 LEA.HI.X R33, R27, c[0x0][0x1fc], R24, 0x1, P2 ;  /* 0x00007f001b218a11 */ /* 0x000fe400010f0c18 */
[----:B------:R-:W-:Y:S02]  /*130a0*/  @!P0 ISETP.GE.AND P2, PT, R228, c[0x0][0x1d4], PT ;  /* 0x00007500e4008a0c */ /* 0x000fe40003f46270 */
[----:B------:R-:W-:Y:S01]  /*130b0*/  LDSM.16.M88.4 R172, [R200+0x800] ;  /* 0x00080000c8ac783b */ /* 0x000fe20000000200 */
[----:B------:R-:W-:Y:S02]  /*130c0*/  @!P0 LEA.HI.X R2, R2, R26, R29, 0x5, P1 ;  /* 0x0000001a02028211 */ /* 0x000fe400008f2c1d */
[----:B------:R-:W-:Y:S02]  /*130d0*/  @!P0 ISETP.GE.AND P1, PT, R212, c[0x0][0x1d4], PT ;  /* 0x00007500d4008a0c */ /* 0x000fe40003f26270 */
[----:B------:R-:W-:Y:S01]  /*130e0*/  LDSM.16.M88.4 R176, [R200+0x1000] ;  /* 0x00100000c8b0783b */ /* 0x000fe20000000200 */
[----:B------:R-:W-:Y:S05]  /*130f0*/  @!P0 IADD3 R24, P3, R25, R232, RZ ;  /* 0x000000e819188210 */ /* 0x000fea0007f7e0ff */
[----:B------:R-:W-:Y:S01]  /*13100*/  @!P0 IMAD.X R25, R2, 0x1, R227, P3 ;  /* 0x0000000102198824 */ /* 0x000fe200018e06e3 */
[----:B------:R-:W-:Y:S01]  /*13110*/  @!P0 LEA R242, P3, R24, c[0x0][0x1f8], 0x1 ;  /* 0x00007e0018f28a11 */ /* 0x000fe200078608ff */
[----:B------:R-:W-:Y:S01]  /*13120*/  @!P0 IMAD R2, R234, 0x6000, R10 ;  /* 0x00006000ea028824 */ /* 0x000fe200078e020a */
[C---:B-1----:R-:W-:Y:S03]  /*13130*/  HMMA.16816.F32.BF16 R4, R148.reuse, R152, RZ ;  /* 0x000000989404723c */ /* 0x042fe600000418ff */
[----:B------:R-:W-:Y:S05]  /*13140*/  @!P0 LEA.HI.X R243, R24, c[0x0][0x1fc], R25, 0x1, P3 ;  /* 0x00007f0018f38a11 */ /* 0x000fea00018f0c19 */
        /* <DEDUP_REMOVED lines=13> */
[----:B------:R3:W-:Y:S05]  /*13220*/  @!P0 LDGSTS.E.BYPASS.LTC128B.128 [R2+0x1000], [R242.64], !P2 ;  /* 0x01000000f2028fae */ /* 0x0007ea000d101d48 */
[----:B------:R3:W-:Y:S05]  /*13230*/  @!P0 LDGSTS.E.BYPASS.LTC128B.128 [R2+0x3000], [R242.64+0x80], !P1 ;  /* 0x03000080f2028fae */ /* 0x0007ea000c901d48 */
[----:B------:R3:W-:Y:S01]  /*13240*/  @!P0 LDGSTS.E.BYPASS.LTC128B.128 [R2+0x5000], [R242.64+0x100], !P5 ;  /* 0x05000100f2028fae */ /* 0x0007e2000e901d48 */
[C---:B------:R-:W-:Y:S02]  /*13250*/  ISETP.GE.AND P0, PT, R234.reuse, 0x1, PT ;  /* 0x00000001ea00780c */ /* 0x040fe40003f06270 */
[----:B------:R-:W-:Y:S02]  /*13260*/  IADD3 R234, R234, 0x1, RZ ;  /* 0x00000001eaea7810 */ /* 0x000fe40007ffe0ff */
[----:B------:R-:W-:Y:S02]  /*13270*/  LDSM.16.M88.4 R180, [R192] ;  /* 0x00000000c0b4783b */ /* 0x000fe40000000200 */
[----:B------:R-:W-:Y:S03]  /*13280*/  SEL R234, R234, RZ, !P0 ;  /* 0x000000ffeaea7207 */ /* 0x000fe60004000000 */
[----:B------:R-:W5:Y:S01]  /*13290*/  LDSM.16.M88.4 R184, [R0] ;  /* 0x0000000000b8783b */ /* 0x000f620000000200 */
[C---:B----4-:R-:W-:Y:S04]  /*132a0*/  HMMA.16816.F32.BF16 R32, R148.reuse, R164, RZ ;  /* 0x000000a49420723c */ /* 0x050fe800000418ff */
[----:B------:R-:W4:Y:S04]  /*132b0*/  LDSM.16.M88.4 R188, [R0+0x800] ;  /* 0x0008000000bc783b */ /* 0x000f280000000200 */
[----:B------:R-:W-:Y:S01]  /*132c0*/  HMMA.16816.F32.BF16 R36, R148, R166, RZ ;  /* 0x000000a69424723c */ /* 0x000fe200000418ff */
[----:B------:R-:W2:Y:S05]  /*132d0*/  LDSM.16.M88.4 R160, [R0+0x1000] ;  /* 0x0010000000a0783b */ /* 0x000eaa0000000200 */
[----:B------:R-:W2:Y:S01]  /*132e0*/  LDSM.16.M88.4 R148, [R0+0x1800] ;  /* 0x001800000094783b */ /* 0x000ea20000000200 */
[----:B---3--:R-:W-:Y:S01]  /*132f0*/  IMAD.IADD R2, R199, 0x1, R200 ;  /* 0x00000001c7027824 */ /* 0x008fe200078e02c8 */
[C---:B-1----:R-:W-:Y:S03]  /*13300*/  HMMA.16816.F32.BF16 R4, R168.reuse, R152, R4 ;  /* 0x00000098a804723c */ /* 0x042fe60000041804 */
[----:B------:R-:W0:Y:S05]  /*13310*/  LDGDEPBAR ;  /* 0x00000000000079af */ /* 0x000e2a0000000000 */
[C---:B------:R-:W-:Y:S01]  /*13320*/  HMMA.16816.F32.BF16 R12, R168.reuse, R154, R12 ;  /* 0x0000009aa80c723c */ /* 0x040fe2000004180c */
[----:B------:R-:W-:Y:S05]  /*13330*/  LDSM.16.M88.4 R152, [R147] ;  /* 0x000000009398783b */ /* 0x000fea0000000200 */
[----:B------:R-:W1:Y:S02]  /*13340*/  LDSM.16.M88.4 R164, [R2] ;  /* 0x0000000002a4783b */ /* 0x000e640000000200 */
[C---:B------:R-:W-:Y:S08]  /*13350*/  HMMA.16816.F32.BF16 R16, R168.reuse, R172, R16 ;  /* 0x000000aca810723c */ /* 0x040ff00000041810 */
[C---:B------:R-:W-:Y:S01]  /*13360*/  HMMA.16816.F32.BF16 R20, R168.reuse, R174, R20 ;  /* 0x000000aea814723c */ /* 0x040fe20000041814 */
[----:B------:R-:W3:Y:S07]  /*13370*/  LDSM.16.M88.4 R172, [R2+0x800] ;  /* 0x0008000002ac783b */ /* 0x000eee0000000200 */
[C---:B------:R-:W-:Y:S08]  /*13380*/  HMMA.16816.F32.BF16 R24, R168.reuse, R176, R24 ;  /* 0x000000b0a818723c */ /* 0x040ff00000041818 */
[C---:B------:R-:W-:Y:S01]  /*13390*/  HMMA.16816.F32.BF16 R28, R168.reuse, R178, R28 ;  /* 0x000000b2a81c723c */ /* 0x040fe2000004181c */
[----:B------:R-:W1:Y:S07]  /*133a0*/  LDSM.16.M88.4 R176, [R2+0x1000] ;  /* 0x0010000002b0783b */ /* 0x000e6e0000000200 */
[C---:B--2---:R-:W-:Y:S08]  /*133b0*/  HMMA.16816.F32.BF16 R32, R168.reuse, R156, R32 ;  /* 0x0000009ca820723c */ /* 0x044ff00000041820 */
[----:B------:R-:W-:Y:S01]  /*133c0*/  HMMA.16816.F32.BF16 R36, R168, R158, R36 ;  /* 0x0000009ea824723c */ /* 0x000fe20000041824 */
[----:B------:R-:W2:Y:S05]  /*133d0*/  LDSM.16.M88.4 R156, [R2+0x1800] ;  /* 0x00180000029c783b */ /* 0x000eaa0000000200 */
[----:B------:R-:W-:Y:S02]  /*133e0*/  LDSM.16.M88.4 R168, [R196+0x4000] ;  /* 0x00400000c4a8783b */ /* 0x000fe40000000200 */
[C---:B-----5:R-:W-:Y:S08]  /*133f0*/  HMMA.16816.F32.BF16 R4, R180.reuse, R184, R4 ;  /* 0x000000b8b404723c */ /* 0x060ff00000041804 */
[C---:B------:R-:W-:Y:S01]  /*13400*/  HMMA.16816.F32.BF16 R12, R180.reuse, R186, R12 ;  /* 0x000000bab40c723c */ /* 0x040fe2000004180c */
[----:B------:R-:W5:Y:S07]  /*13410*/  LDSM.16.M88.4 R184, [R201+0x2000] ;  /* 0x00200000c9b8783b */ /* 0x000f6e0000000200 */
[C---:B----4-:R-:W-:Y:S08]  /*13420*/  HMMA.16816.F32.BF16 R16, R180.reuse, R188, R16 ;  /* 0x000000bcb410723c */ /* 0x050ff00000041810 */
[C---:B------:R-:W-:Y:S01]  /*13430*/  HMMA.16816.F32.BF16 R20, R180.reuse, R190, R20 ;  /* 0x000000beb414723c */ /* 0x040fe20000041814 */
[----:B------:R-:W4:Y:S07]  /*13440*/  LDSM.16.M88.4 R188, [R201+0x2800] ;  /* 0x00280000c9bc783b */ /* 0x000f2e0000000200 */
[C---:B------:R-:W-:Y:S08]  /*13450*/  HMMA.16816.F32.BF16 R24, R180.reuse, R160, R24 ;  /* 0x000000a0b418723c */ /* 0x040ff00000041818 */
[C---:B------:R-:W-:Y:S01]  /*13460*/  HMMA.16816.F32.BF16 R28, R180.reuse, R162, R28 ;  /* 0x000000a2b41c723c */ /* 0x040fe2000004181c */
[----:B------:R-:W2:Y:S07]  /*13470*/  LDSM.16.M88.4 R160, [R201+0x3000] ;  /* 0x00300000c9a0783b */ /* 0x000eae0000000200 */
[C---:B------:R-:W-:Y:S08]  /*13480*/  HMMA.16816.F32.BF16 R32, R180.reuse, R148, R32 ;  /* 0x00000094b420723c */ /* 0x040ff00000041820 */
[----:B------:R-:W-:Y:S01]  /*13490*/  HMMA.16816.F32.BF16 R36, R180, R150, R36 ;  /* 0x00000096b424723c */ /* 0x000fe20000041824 */
[----:B------:R-:W2:Y:S05]  /*134a0*/  LDSM.16.M88.4 R148, [R201+0x3800] ;  /* 0x00380000c994783b */ /* 0x000eaa0000000200 */
[----:B------:R-:W-:Y:S02]  /*134b0*/  LDSM.16.M88.4 R180, [R200+0x2800] ;  /* 0x00280000c8b4783b */ /* 0x000fe40000000200 */
[C---:B-1----:R-:W-:Y:S08]  /*134c0*/  HMMA.16816.F32.BF16 R4, R152.reuse, R164, R4 ;  /* 0x000000a49804723c */ /* 0x042ff00000041804 */
[C---:B------:R-:W-:Y:S01]  /*134d0*/  HMMA.16816.F32.BF16 R12, R152.reuse, R166, R12 ;  /* 0x000000a6980c723c */ /* 0x040fe2000004180c */
[----:B------:R-:W-:Y:S07]  /*134e0*/  LDSM.16.M88.4 R164, [R193+0x4000] ;  /* 0x00400000c1a4783b */ /* 0x000fee0000000200 */
[C---:B---3--:R-:W-:Y:S08]  /*134f0*/  HMMA.16816.F32.BF16 R16, R152.reuse, R172, R16 ;  /* 0x000000ac9810723c */ /* 0x048ff00000041810 */
[C---:B------:R-:W-:Y:S01]  /*13500*/  HMMA.16816.F32.BF16 R20, R152.reuse, R174, R20 ;  /* 0x000000ae9814723c */ /* 0x040fe20000041814 */
[----:B------:R-:W1:Y:S07]  /*13510*/  LDSM.16.M88.4 R172, [R200+0x2000] ;  /* 0x00200000c8ac783b */ /* 0x000e6e0000000200 */
[C---:B------:R-:W-:Y:S08]  /*13520*/  HMMA.16816.F32.BF16 R24, R152.reuse, R176, R24 ;  /* 0x000000b09818723c */ /* 0x040ff00000041818 */
[C---:B------:R-:W-:Y:S01]  /*13530*/  HMMA.16816.F32.BF16 R28, R152.reuse, R178, R28 ;  /* 0x000000b2981c723c */ /* 0x040fe2000004181c */
[----:B------:R-:W3:Y:S07]  /*13540*/  LDSM.16.M88.4 R176, [R200+0x3000] ;  /* 0x00300000c8b0783b */ /* 0x000eee0000000200 */
        /* <DEDUP_REMOVED lines=71> */
[----:B------:R1:W4:Y:S07]  /*139c0*/  LDSM.16.M88.4 R172, [R2+0x4000] ;  /* 0x0040000002ac783b */ /* 0x00032e0000000200 */
[C---:B------:R-:W-:Y:S08]  /*139d0*/  HMMA.16816.F32.BF16 R16, R156.reuse, R180, R16 ;  /* 0x000000b49c10723c */ /* 0x040ff00000041810 */
[C---:B------:R-:W-:Y:S01]  /*139e0*/  HMMA.16816.F32.BF16 R20, R156.reuse, R182, R20 ;  /* 0x000000b69c14723c */ /* 0x040fe20000041814 */
[----:B------:R-:W4:Y:S07]  /*139f0*/  LDSM.16.M88.4 R180, [R202+0x4800] ;  /* 0x00480000cab4783b */ /* 0x000f2e0000000200 */
[C---:B---3--:R-:W-:Y:S04]  /*13a00*/  HMMA.16816.F32.BF16 R24, R156.reuse, R176, R24 ;  /* 0x000000b09c18723c */ /* 0x048fe80000041818 */
[----:B-1----:R-:W-:Y:S04]  /*13a10*/  IMAD.IADD R2, R213, 0x1, R224 ;  /* 0x00000001d5027824 */ /* 0x002fe800078e02e0 */
[C---:B------:R-:W-:Y:S01]  /*13a20*/  HMMA.16816.F32.BF16 R28, R156.reuse, R178, R28 ;  /* 0x000000b29c1c723c */ /* 0x040fe2000004181c */
[----:B------:R-:W1:Y:S07]  /*13a30*/  LDSM.16.M88.4 R176, [R202+0x5000] ;  /* 0x00500000cab0783b */ /* 0x000e6e0000000200 */
[C---:B--2---:R-:W-:Y:S08]  /*13a40*/  HMMA.16816.F32.BF16 R32, R156.reuse, R152, R32 ;  /* 0x000000989c20723c */ /* 0x044ff00000041820 */
[----:B------:R-:W-:Y:S01]  /*13a50*/  HMMA.16816.F32.BF16 R36, R156, R154, R36 ;  /* 0x0000009a9c24723c */ /* 0x000fe20000041824 */
[----:B------:R-:W2:Y:S07]  /*13a60*/  LDSM.16.M88.4 R152, [R202+0x5800] ;  /* 0x00580000ca98783b */ /* 0x000eae0000000200 */
[C---:B-----5:R-:W-:Y:S08]  /*13a70*/  HMMA.16816.F32.BF16 R4, R168.reuse, R184, R4 ;  /* 0x000000b8a804723c */ /* 0x060ff00000041804 */
[C---:B------:R-:W-:Y:S08]  /*13a80*/  HMMA.16816.F32.BF16 R12, R168.reuse, R186, R12 ;  /* 0x000000baa80c723c */ /* 0x040ff0000004180c */
[C---:B----4-:R-:W-:Y:S07]  /*13a90*/  HMMA.16816.F32.BF16 R16, R168.reuse, R188, R16 ;  /* 0x000000bca810723c */ /* 0x050fee0000041810 */
[----:B------:R-:W-:Y:S01]  /*13aa0*/  IMAD.SHL.U32 R189, R240, 0x40, RZ ;  /* 0x00000040f0bd7824 */ /* 0x000fe200078e00ff */
[C---:B------:R-:W-:Y:S08]  /*13ab0*/  HMMA.16816.F32.BF16 R20, R168.reuse, R190, R20 ;  /* 0x000000bea814723c */ /* 0x040ff00000041814 */
[C---:B------:R-:W-:Y:S08]  /*13ac0*/  HMMA.16816.F32.BF16 R24, R168.reuse, R160, R24 ;  /* 0x000000a0a818723c */ /* 0x040ff00000041818 */
[C---:B------:R-:W-:Y:S08]  /*13ad0*/  HMMA.16816.F32.BF16 R28, R168.reuse, R162, R28 ;  /* 0x000000a2a81c723c */ /* 0x040ff0000004181c */
[C---:B------:R-:W-:Y:S08]  /*13ae0*/  HMMA.16816.F32.BF16 R32, R168.reuse, R148, R32 ;  /* 0x00000094a820723c */ /* 0x040ff00000041820 */
[----:B------:R-:W-:Y:S08]  /*13af0*/  HMMA.16816.F32.BF16 R36, R168, R150, R36 ;  /* 0x00000096a824723c */ /* 0x000ff00000041824 */
[C---:B------:R-:W-:Y:S08]  /*13b00*/  HMMA.16816.F32.BF16 R4, R164.reuse, R172, R4 ;  /* 0x000000aca404723c */ /* 0x040ff00000041804 */
[C---:B------:R-:W-:Y:S08]  /*13b10*/  HMMA.16816.F32.BF16 R12, R164.reuse, R174, R12 ;  /* 0x000000aea40c723c */ /* 0x040ff0000004180c */
[C---:B------:R-:W-:Y:S07]  /*13b20*/  HMMA.16816.F32.BF16 R16, R164.reuse, R180, R16 ;  /* 0x000000b4a410723c */ /* 0x040fee0000041810 */
[----:B------:R-:W-:Y:S01]  /*13b30*/  @P4 IMAD.HI.U32 R180, R2, c[0x0][0x2c8], RZ ;  /* 0x0000b20002b44a27 */ /* 0x000fe200078e00ff */
[C---:B------:R-:W-:Y:S04]  /*13b40*/  HMMA.16816.F32.BF16 R20, R164.reuse, R182, R20 ;  /* 0x000000b6a414723c */ /* 0x040fe80000041814 */
[----:B------:R-:W-:Y:S02]  /*13b50*/  @P4 SHF.R.U32.HI R2, RZ, c[0x0][0x2cc], R180 ;  /* 0x0000b300ff024a19 */ /* 0x000fe400000116b4 */
[----:B------:R-:W-:Y:S02]  /*13b60*/  ISETP.GE.AND P4, PT, R205, 0x1, PT ;  /* 0x00000001cd00780c */ /* 0x000fe40003f86270 */
[C---:B-1----:R-:W-:Y:S01]  /*13b70*/  HMMA.16816.F32.BF16 R24, R164.reuse, R176, R24 ;  /* 0x000000b0a418723c */ /* 0x042fe20000041818 */
[----:B------:R-:W1:Y:S03]  /*13b80*/  SHFL.IDX PT, R181, R2, RZ, 0x1c1f ;  /* 0x001c1fff02b57589 */ /* 0x000e6600000e0000 */
[----:B------:R-:W-:Y:S04]  /*13b90*/  IADD3 R180, -R218, 0x1, -R189 ;  /* 0x00000001dab47810 */ /* 0x000fe80007ffe9bd */
[C---:B------:R-:W-:Y:S04]  /*13ba0*/  HMMA.16816.F32.BF16 R28, R164.reuse, R178, R28 ;  /* 0x000000b2a41c723c */ /* 0x040fe8000004181c */
[----:B------:R-:W-:Y:S04]  /*13bb0*/  IADD3 R180, -R223, R180, R226 ;  /* 0x000000b4dfb47210 */ /* 0x000fe80007ffe1e2 */
[C---:B--2---:R-:W-:Y:S04]  /*13bc0*/  HMMA.16816.F32.BF16 R32, R164.reuse, R152, R32 ;  /* 0x00000098a420723c */ /* 0x044fe80000041820 */
[C---:B------:R-:W-:Y:S02]  /*13bd0*/  IADD3 R182, R180.reuse, c[0x0][0x328], RZ ;  /* 0x0000ca00b4b67a10 */ /* 0x040fe40007ffe0ff */
[----:B------:R-:W-:Y:S02]  /*13be0*/  IADD3 R180, R180, UR4, RZ ;  /* 0x00000004b4b47c10 */ /* 0x000fe4000fffe0ff */
[----:B------:R-:W-:Y:S04]  /*13bf0*/  HMMA.16816.F32.BF16 R36, R164, R154, R36 ;  /* 0x0000009aa424723c */ /* 0x000fe80000041824 */
[--C-:B-1----:R-:W-:Y:S02]  /*13c00*/  IMAD.IADD R186, R182, 0x1, R181.reuse ;  /* 0x00000001b6ba7824 */ /* 0x102fe400078e02b5 */
[----:B------:R-:W-:Y:S02]  /*13c10*/  IMAD.IADD R184, R180, 0x1, R181 ;  /* 0x00000001b4b87824 */ /* 0x000fe400078e02b5 */
        /* <DEDUP_REMOVED lines=14> */
.L_x_4407:
[----:B------:R-:W-:Y:S04]  /*13d00*/  MOV R0, c[0x0][0x32c] ;  /* 0x0000cb0000007a02 */ /* 0x000fe80000000f00 */
[----:B------:R-:W-:Y:S11]  /*13d10*/  ISETP.NE.AND P0, PT, R0, 0x1, PT ;  /* 0x000000010000780c */ /* 0x000ff60003f05270 */
[----:B------:R-:W-:Y:S02]  /*13d20*/  @!UPT UIADD3 URZ, URZ, URZ, URZ ;  /* 0x0000003f3f3ff290 */ /* 0x000fe4000fffe03f */
[----:B------:R-:W-:Y:S05]  /*13d30*/  @P0 IMAD.HI.U32 R0, R148, c[0x0][0x330], RZ ;  /* 0x0000cc0094000a27 */ /* 0x000fea00078e00ff */
[----:B------:R-:W-:Y:S02]  /*13d40*/  @P0 SHF.R.U32.HI R148, RZ, c[0x0][0x334], R0 ;  /* 0x0000cd00ff940a19 */ /* 0x000fe40000011600 */
.L_x_4408:
[----:B------:R-:W-:Y:S05]  /*13d50*/  BSYNC B0 ;  /* 0x0000000000007941 */ /* 0x000fea0003800000 */
.L_x_4406:
[----:B------:R-:W-:Y:S04]  /*13d60*/  IMAD R151, R148, c[0x0][0x32c], -R189 ;  /* 0x0000cb0094977a24 */ /* 0x000fe800078e0abd */
[----:B------:R-:W-:Y:S05]  /*13d70*/  IMAD.IADD R151, R151, 0x1, -R218 ;  /* 0x0000000197977824 */ /* 0x000fea00078e0ada */
[----:B------:R-:W-:Y:S02]  /*13d80*/  IADD3 R149, R151, c[0x0][0x32c], RZ ;  /* 0x0000cb0097957a10 */ /* 0x000fe40007ffe0ff */
[----:B------:R-:W-:Y:S02]  /*13d90*/  IMNMX R184, R184, R151, !PT ;  /* 0x00000097b8b87217 */ /* 0x000fe40007800200 */
[----:B------:R-:W-:Y:S02]  /*13da0*/  IMNMX R186, R186, R149, PT ;  /* 0x00000095baba7217 */ /* 0x000fe40003800200 */
.L_x_4405:
        /* <DEDUP_REMOVED lines=66> */
.L_x_4411:
[----:B------:R-:W-:Y:S04]  /*141d0*/  MOV R4, c[0x0][0x32c] ;  /* 0x0000cb0000047a02 */ /* 0x000fe80000000f00 */
[----:B------:R-:W-:Y:S11]  /*141e0*/  ISETP.NE.AND P0, PT, R4, 0x1, PT ;  /* 0x000000010400780c */ /* 0x000ff60003f05270 */
[----:B------:R-:W-:Y:S02]  /*141f0*/  @!UPT UIADD3 URZ, URZ, URZ, URZ ;  /* 0x0000003f3f3ff290 */ /* 0x000fe4000fffe03f */
[----:B------:R-:W-:Y:S05]  /*14200*/  @P0 IMAD.HI.U32 R4, R12, c[0x0][0x330], RZ ;  /* 0x0000cc000c040a27 */ /* 0x000fea00078e00ff */
[----:B------:R-:W-:Y:S02]  /*14210*/  @P0 SHF.R.U32.HI R12, RZ, c[0x0][0x334], R4 ;  /* 0x0000cd00ff0c0a19 */ /* 0x000fe40000011604 */
.L_x_4412:
[----:B------:R-:W-:Y:S05]  /*14220*/  BSYNC B0 ;  /* 0x0000000000007941 */ /* 0x000fea0003800000 */
.L_x_4410:
[----:B------:R-:W-:Y:S04]  /*14230*/  IMAD R189, R12, c[0x0][0x32c], -R189 ;  /* 0x0000cb000cbd7a24 */ /* 0x000fe800078e0abd */
[----:B------:R-:W-:Y:S05]  /*14240*/  IMAD.IADD R189, R189, 0x1, -R218 ;  /* 0x00000001bdbd7824 */ /* 0x000fea00078e0ada */
[----:B------:R-:W-:Y:S02]  /*14250*/  IADD3 R17, R189, c[0x0][0x32c], RZ ;  /* 0x0000cb00bd117a10 */ /* 0x000fe40007ffe0ff */
[----:B------:R-:W-:Y:S02]  /*14260*/  IMNMX R2, R2, R189, !PT ;  /* 0x000000bd02027217 */ /* 0x000fe40007800200 */
[----:B------:R-:W-:Y:S02]  /*14270*/  IMNMX R0, R0, R17, PT ;  /* 0x0000001100007217 */ /* 0x000fe40003800200 */
.L_x_4409:
        /* <DEDUP_REMOVED lines=23> */
[----:B------:R-:W-:Y:S02]  /*143f0*/  FMNMX.FTZ R7, R12, R7, !PT ;  /* 0x000000070c077209 */ /* 0x000fe40007810000 */
[----:B------:R-:W-:Y:S02]  /*14400*/  ISETP.LT.OR P2, PT, R0, 0xa, P0 ;  /* 0x0000000a0000780c */ /* 0x000fe40000741670 */
[----:B------:R-:W-:Y:S02]  /*14410*/  FMNMX.FTZ R4, R185, R4, !PT ;  /* 0x00000004b9047209 */ /* 0x000fe40007810000 */
[----:B------:R-:W-:Y:S02]  /*14420*/  ISETP.GT.AND P0, PT, R2, 0x11, P1 ;  /* 0x000000110200780c */ /* 0x000fe40000f04270 */
[----:B------:R-:W-:Y:S02]  /*14430*/  FSEL R6, R15, -INF , !P2 ;  /* 0xff8000000f067808 */ /* 0x000fe40005000000 */
[----:B------:R-:W-:Y:S02]  /*14440*/  ISETP.LT.OR P2, PT, R0, 0x11, P4 ;  /* 0x000000110000780c */ /* 0x000fe40002741670 */
[----:B------:R-:W-:Y:S02]  /*14450*/  FMNMX.FTZ R7, R14, R7, !PT ;  /* 0x000000070e077209 */ /* 0x000fe40007810000 */
        /* <DEDUP_REMOVED lines=36> */
[----:B------:R-:W-:Y:S02]  /*146a0*/  ISETP.GT.AND P0, PT, R2, 0x31, P1 ;  /* 0x000000310200780c */ /* 0x000fe40000f04270 */
[----:B------:R-:W-:Y:S02]  /*146b0*/  ISETP.LT.OR P3, PT, R0, 0x31, P3 ;  /* 0x000000310000780c */ /* 0x000fe40001f61670 */
[----:B------:R-:W-:Y:S02]  /*146c0*/  FMNMX.FTZ R15, R184, R15, !PT ;  /* 0x0000000fb80f7209 */ /* 0x000fe40007810000 */
[----:B------:R-:W-:Y:S02]  /*146d0*/  FSEL R158, R34, -INF , !P3 ;  /* 0xff800000229e7808 */ /* 0x000fe40005800000 */
[----:B------:R-:W-:Y:S02]  /*146e0*/  FMNMX.FTZ R15, R162, R15, !PT ;  /* 0x0000000fa20f7209 */ /* 0x000fe40007810000 */
[----:B------:R-:W-:Y:S02]  /*146f0*/  ISETP.LT.OR P2, PT, R0, 0x32, P0 ;  /* 0x000000320000780c */ /* 0x000fe40000741670 */
[----:B------:R-:W-:Y:S02]  /*14700*/  ISETP.GT.AND P4, PT, R2, 0x38, P1 ;  /* 0x000000380200780c */ /* 0x000fe40000f84270 */
        /* <DEDUP_REMOVED lines=362> */
[C---:B------:R-:W-:Y:S04]  /*15db0*/  HMMA.16816.F32.BF16 R120, R148.reuse, R124, R32 ;  /* 0x0000007c9478723c */ /* 0x040fe80000041820 */
[----:B------:R-:W-:Y:S04]  /*15dc0*/  @P0 SHF.R.S32.HI R3, RZ, 0x1f, R20 ;  /* 0x0000001fff030819 */ /* 0x000fe80000011414 */
        /* <DEDUP_REMOVED lines=13> */
[C---:B--2---:R-:W-:Y:S08]  /*15ea0*/  HMMA.16816.F32.BF16 R72, R148.reuse, R12, R72 ;  /* 0x0000000c9448723c */ /* 0x044ff00000041848 */
[C---:B------:R-:W-:Y:S01]  /*15eb0*/  HMMA.16816.F32.BF16 R76, R148.reuse, R14, R76 ;  /* 0x0000000e944c723c */ /* 0x040fe2000004184c */
[----:B------:R2:W3:Y:S07]  /*15ec0*/  LDSM.16.MT88.4 R12, [R9+0x5800] ;  /* 0x00580000090c783b */ /* 0x0004ee0000004200 */
[C---:B----4-:R-:W-:Y:S07]  /*15ed0*/  HMMA.16816.F32.BF16 R80, R148.reuse, R16, R80 ;  /* 0x000000109450723c */ /* 0x050fee0000041850 */
[----:B------:R-:W-:Y:S01]  /*15ee0*/  @P0 IADD3 R17, R21, R3, RZ ;  /* 0x0000000315110210 */ /* 0x000fe20007ffe0ff */
[C---:B------:R-:W-:Y:S01]  /*15ef0*/  HMMA.16816.F32.BF16 R84, R148.reuse, R18, R84 ;  /* 0x000000129454723c */ /* 0x040fe20000041854 */
[----:B------:R-:W-:Y:S03]  /*15f00*/  @P0 MOV R16, c[0x0][0x1e0] ;  /* 0x0000780000100a02 */ /* 0x000fe60000000f00 */
[C---:B------:R-:W-:Y:S02]  /*15f10*/  @P0 SHF.L.U32 R3, R20.reuse, 0x6, RZ ;  /* 0x0000000614030819 */ /* 0x040fe400000006ff */
[----:B------:R-:W-:Y:S02]  /*15f20*/  @P0 SHF.L.U64.HI R17, R20, 0x6, R17 ;  /* 0x0000000614110819 */ /* 0x000fe40000010211 */
[----:B------:R-:W-:Y:S01]  /*15f30*/  @P0 IADD3 R20, P3, R3, R236, RZ ;  /* 0x000000ec03140210 */ /* 0x000fe20007f7e0ff */
[C---:B-1----:R-:W-:Y:S03]  /*15f40*/  HMMA.16816.F32.BF16 R88, R148.reuse, R4, R88 ;  /* 0x000000049458723c */ /* 0x042fe60000041858 */
[----:B------:R-:W-:Y:S01]  /*15f50*/  @P0 LEA R18, P2, R20, c[0x0][0x1c8], 0x1 ;  /* 0x0000720014120a11 */ /* 0x000fe200078408ff */
[----:B--2---:R-:W-:Y:S01]  /*15f60*/  FADD.FTZ R9, R185, R182 ;  /* 0x000000b6b9097221 */ /* 0x004fe20000010000 */
[----:B------:R-:W-:Y:S02]  /*15f70*/  @P0 MOV R19, c[0x0][0x1e4] ;  /* 0x0000790000130a02 */ /* 0x000fe40000000f00 */
[----:B------:R-:W-:Y:S01]  /*15f80*/  @P0 LEA R21, P1, R16, R3, 0x5 ;  /* 0x0000000310150211 */ /* 0x000fe200078228ff */
[C---:B------:R-:W-:Y:S04]  /*15f90*/  HMMA.16816.F32.BF16 R92, R148.reuse, R6, R92 ;  /* 0x00000006945c723c */ /* 0x040fe8000004185c */
[----:B------:R-:W-:Y:S01]  /*15fa0*/  @P0 IADD3.X R3, R17, R230, RZ, P3, !PT ;  /* 0x000000e611030210 */ /* 0x000fe20001ffe4ff */
[----:B------:R-:W-:Y:S01]  /*15fb0*/  FADD.FTZ R9, R186, R9 ;  /* 0x00000009ba097221 */ /* 0x000fe20000010000 */
[----:B------:R-:W-:Y:S02]  /*15fc0*/  @P0 LEA.HI.X R17, R16, R17, R19, 0x5, P1 ;  /* 0x0000001110110211 */ /* 0x000fe400008f2c13 */
[----:B------:R-:W-:Y:S01]  /*15fd0*/  @P0 LEA.HI.X R19, R20, c[0x0][0x1cc], R3, 0x1, P2 ;  /* 0x0000730014130a11 */ /* 0x000fe200010f0c03 */
[----:B------:R-:W-:Y:S01]  /*15fe0*/  @P0 IMAD R3, R234, 0x6000, R11 ;  /* 0x00006000ea030824 */ /* 0x000fe200078e020b */
[----:B------:R-:W-:Y:S01]  /*15ff0*/  @P0 ISETP.GE.AND P2, PT, R228, c[0x0][0x1d4], PT ;  /* 0x00007500e4000a0c */ /* 0x000fe20003f46270 */
[C---:B---3--:R-:W-:Y:S03]  /*16000*/  HMMA.16816.F32.BF16 R96, R148.reuse, R12, R96 ;  /* 0x0000000c9460723c */ /* 0x048fe60000041860 */
[----:B------:R-:W-:Y:S01]  /*16010*/  @P0 ISETP.GE.AND P1, PT, R212, c[0x0][0x1d4], PT ;  /* 0x00007500d4000a0c */ /* 0x000fe20003f26270 */
[----:B------:R-:W-:Y:S01]  /*16020*/  FADD.FTZ R184, R184, R9 ;  /* 0x00000009b8b87221 */ /* 0x000fe20000010000 */
[----:B------:R-:W-:Y:S03]  /*16030*/  @P0 IADD3 R21, P3, R21, R236, RZ ;  /* 0x000000ec15150210 */ /* 0x000fe60007f7e0ff */
[----:B------:R-:W-:Y:S04]  /*16040*/  HMMA.16816.F32.BF16 R100, R148, R14, R100 ;  /* 0x0000000e9464723c */ /* 0x000fe80000041864 */
[----:B------:R-:W-:Y:S01]  /*16050*/  @!PT LDS RZ, [RZ] ;  /* 0x00000000fffff984 */ /* 0x000fe20000000800 */
[----:B------:R-:W-:Y:S01]  /*16060*/  @!PT LDS RZ, [RZ] ;  /* 0x00000000fffff984 */ /* 0x000fe20000000800 */
[----:B------:R-:W-:Y:S01]  /*16070*/  @!PT LDS RZ, [RZ] ;  /* 0x00000000fffff984 */ /* 0x000fe20000000800 */
[----:B------:R1:W-:Y:S01]  /*16080*/  @P0 LDGSTS.E.BYPASS.LTC128B.128 [R3], [R18.64], !P2 ;  /* 0x0000000012030fae */ /* 0x0003e2000d101d48 */
[----:B------:R-:W-:Y:S01]  /*16090*/  @P0 IADD3.X R16, R17, R230, RZ, P3, !PT ;  /* 0x000000e611100210 */ /* 0x000fe20001ffe4ff */
[----:B------:R-:W-:Y:S01]  /*160a0*/  FADD.FTZ R184, R189, R184 ;  /* 0x000000b8bdb87221 */ /* 0x000fe20000010000 */
[C---:B------:R-:W-:Y:S05]  /*160b0*/  @P0 LEA R4, P3, R21.reuse, c[0x0][0x1c8], 0x1 ;  /* 0x0000720015040a11 */ /* 0x040fea00078608ff */
[----:B------:R1:W-:Y:S01]  /*160c0*/  @P0 LDGSTS.E.BYPASS.LTC128B.128 [R3+0x2000], [R18.64+0x80], !P1 ;  /* 0x0200008012030fae */ /* 0x0003e2000c901d48 */
[----:B------:R-:W-:Y:S01]  /*160d0*/  @P0 LEA.HI.X R5, R21, c[0x0][0x1cc], R16, 0x1, P3 ;  /* 0x0000730015050a11 */ /* 0x000fe200018f0c10 */
[----:B------:R-:W-:Y:S04]  /*160e0*/  FADD.FTZ R241, R241, R184 ;  /* 0x000000b8f1f17221 */ /* 0x000fe80000010000 */
[----:B------:R-:W-:Y:S02]  /*160f0*/  FADD.FTZ R242, R242, R241 ;  /* 0x000000f1f2f27221 */ /* 0x000fe40000010000 */
[----:B------:R1:W-:Y:S02]  /*16100*/  @P0 LDGSTS.E.BYPASS.LTC128B.128 [R3+0x4000], [R18.64+0x100], !P5 ;  /* 0x0400010012030fae */ /* 0x0003e4000e901d48 */
[----:B------:R-:W-:Y:S04]  /*16110*/  FADD.FTZ R243, R243, R242 ;  /* 0x000000f2f3f37221 */ /* 0x000fe80000010000 */
[----:B------:R-:W-:Y:S02]  /*16120*/  FADD.FTZ R238, R244, R243 ;  /* 0x000000f3f4ee7221 */ /* 0x000fe40000010000 */
[----:B------:R1:W-:Y:S08]  /*16130*/  @P0 LDGSTS.E.BYPASS.LTC128B.128 [R3+0x1000], [R4.64], !P2 ;  /* 0x0100000004030fae */ /* 0x0003f0000d101d48 */
[----:B------:R1:W-:Y:S01]  /*16140*/  @P0 LDGSTS.E.BYPASS.LTC128B.128 [R3+0x3000], [R4.64+0x80], !P1 ;  /* 0x0300008004030fae */ /* 0x0003e2000c901d48 */
[C---:B------:R-:W-:Y:S02]  /*16150*/  ISETP.GE.AND P1, PT, R197.reuse, 0x1, PT ;  /* 0x00000001c500780c */ /* 0x040fe40003f26270 */
[----:B------:R-:W-:Y:S04]  /*16160*/  IADD3 R197, R197, 0x1, RZ ;  /* 0x00000001c5c57810 */ /* 0x000fe80007ffe0ff */
[----:B------:R-:W-:Y:S01]  /*16170*/  SEL R197, R197, RZ, !P1 ;  /* 0x000000ffc5c57207 */ /* 0x000fe20004800000 */
[----:B------:R1:W-:Y:S01]  /*16180*/  @P0 LDGSTS.E.BYPASS.LTC128B.128 [R3+0x5000], [R4.64+0x100], !P5 ;  /* 0x0500010004030fae */ /* 0x0003e2000e901d48 */
[C---:B------:R-:W-:Y:S02]  /*16190*/  ISETP.GT.AND P0, PT, R240.reuse, R239, PT ;  /* 0x000000eff000720c */ /* 0x040fe40003f04270 */
[----:B------:R-:W-:Y:S05]  /*161a0*/  IADD3 R240, R240, -0x1, RZ ;  /* 0xfffffffff0f07810 */ /* 0x000fea0007ffe0ff */
[----:B------:R-:W0:Y:S01]  /*161b0*/  LDGDEPBAR ;  /* 0x00000000000079af */ /* 0x000e220000000000 */
[----:B-1----:R-:W-:Y:S05]  /*161c0*/  MOV R3, R0 ;  /* 0x0000000000037202 */ /* 0x002fea0000000f00 */
[----:B------:R-:W-:-:S05]  /*161d0*/  @P0 BRA `(.L_x_4413) ;  /* 0xffffccb000000947 */ /* 0x000fca000383ffff */
.L_x_4404:
[----:B------:R-:W-:Y:S02]  /*161e0*/  ISETP.NE.AND P1, PT, R220, 0x1, PT ;  /* 0x00000001dc00780c */ /* 0x000fe40003f25270 */
[----:B------:R-:W-:-:S02]  /*161f0*/  IADD3 R6, R224, 0x7f, RZ ;  /* 0x0000007fe0067810 */ /* 0x000fc40007ffe0ff */
[----:B------:R-:W-:Y:S02]  /*16200*/  ISETP.GE.AND P0, PT, R205, 0x1, PT ;  /* 0x00000001cd00780c */ /* 0x000fe40003f06270 */
[----:B------:R-:W-:-:S07]  /*16210*/  IADD3 R3, R226, 0x1, -R223 ;  /* 0x00000001e2037810 */ /* 0x000fce0007ffe8df */
        /* <DEDUP_REMOVED lines=15> */
.L_x_4416:
[----:B------:R-:W-:-:S04]  /*16310*/  MOV R3, c[0x0][0x32c] ;  /* 0x0000cb0000037a02 */ /* 0x000fc80000000f00 */
[----:B------:R-:W-:-:S13]  /*16320*/  ISETP.NE.AND P0, PT, R3, 0x1, PT ;  /* 0x000000010300780c */ /* 0x000fda0003f05270 */
[----:B------:R-:W-:-:S05]  /*16330*/  @P0 IMAD.HI.U32 R3, R5, c[0x0][0x330], RZ ;  /* 0x0000cc0005030a27 */ /* 0x000fca00078e00ff */
[----:B------:R-:W-:Y:S02]  /*16340*/  @P0 SHF.R.U32.HI R5, RZ, c[0x0][0x334], R3 ;  /* 0x0000cd00ff050a19 */ /* 0x000fe40000011603 */
.L_x_4417:
[----:B------:R-:W-:Y:S05]  /*16350*/  BSYNC B0 ;  /* 0x0000000000007941 */ /* 0x000fea0003800000 */
.L_x_4415:
[----:B------:R-:W-:-:S05]  /*16360*/  IMAD R5, R5, c[0x0][0x32c], RZ ;  /* 0x0000cb0005057a24 */ /* 0x000fca00078e02ff */
[----:B------:R-:W-:-:S04]  /*16370*/  IMNMX R4, R4, R5, !PT ;  /* 0x0000000504047217 */ /* 0x000fc80007800200 */
.L_x_4414:
        /* <DEDUP_REMOVED lines=10> */
.L_x_4419:
        /* <DEDUP_REMOVED lines=12> */
[----:B------:R-:W-:Y:S01]  /*164e0*/  @!P0 MOV R169, c[0x0][0x20c] ;  /* 0x0000830000a98a02 */ /* 0x000fe20000000f00 */
[----:B------:R-:W-:Y:S01]  /*164f0*/  @!P0 IMAD R0, R0, c[0x0][0x208], RZ ;  /* 0x0000820000008a24 */ /* 0x000fe200078e02ff */
[----:B------:R-:W-:Y:S01]  /*16500*/  @!P0 SHF.L.U32 R167, R32, 0x6, RZ ;  /* 0x0000000620a78819 */ /* 0x000fe200000006ff */
[----:B------:R-:W-:Y:S01]  /*16510*/  @!P0 IMAD R180, R234, 0x6000, R10 ;  /* 0x00006000eab48824 */ /* 0x000fe200078e020a */
[----:B------:R-:W-:Y:S01]  /*16520*/  LDSM.16.M88.4 R36, [R196] ;  /* 0x00000000c424783b */ /* 0x000fe20000000200 */
[----:B------:R-:W-:Y:S01]  /*16530*/  @!P0 IMAD R0, R240, c[0x0][0x20c], R0 ;  /* 0x00008300f0008a24 */ /* 0x000fe200078e0200 */
[----:B------:R-:W-:Y:S02]  /*16540*/  @!P0 IADD3 R165, P3, R167, R232, RZ ;  /* 0x000000e8a7a58210 */ /* 0x000fe40007f7e0ff */
[----:B------:R-:W-:Y:S02]  /*16550*/  @!P0 LEA R167, P1, R2, R167, 0x5 ;  /* 0x000000a702a78211 */ /* 0x000fe400078228ff */
[----:B------:R-:W-:Y:S02]  /*16560*/  @!P0 IADD3 R0, R33, R0, RZ ;  /* 0x0000000021008210 */ /* 0x000fe40007ffe0ff */
[----:B------:R-:W1:Y:S01]  /*16570*/  LDSM.16.M88.4 R12, [R184] ;  /* 0x00000000b80c783b */ /* 0x000e620000000200 */
[C---:B------:R-:W-:Y:S02]  /*16580*/  @!P0 LEA R176, P2, R165.reuse, c[0x0][0x1f8], 0x1 ;  /* 0x00007e00a5b08a11 */ /* 0x040fe400078408ff */
[----:B------:R-:W-:Y:S04]  /*16590*/  @!P0 SHF.L.U64.HI R0, R32, 0x6, R0 ;  /* 0x0000000620008819 */ /* 0x000fe80000010200 */
[-C--:B------:R-:W-:Y:S01]  /*165a0*/  @!P0 IADD3.X R164, R0, R227.reuse, RZ, P3, !PT ;  /* 0x000000e300a48210 */ /* 0x080fe20001ffe4ff */
[----:B------:R-:W2:Y:S01]  /*165b0*/  LDSM.16.M88.4 R20, [R184+0x800] ;  /* 0x00080000b814783b */ /* 0x000ea20000000200 */
[----:B------:R-:W-:Y:S02]  /*165c0*/  @!P0 LEA.HI.X R2, R2, R0, R169, 0x5, P1 ;  /* 0x0000000002028211 */ /* 0x000fe400008f2ca9 */
[----:B------:R-:W-:Y:S02]  /*165d0*/  @!P0 LEA.HI.X R177, R165, c[0x0][0x1fc], R164, 0x1, P2 ;  /* 0x00007f00a5b18a11 */ /* 0x000fe400010f0ca4 */
[----:B------:R-:W-:Y:S02]  /*165e0*/  @!P0 IADD3 R0, P3, R167, R232, RZ ;  /* 0x000000e8a7008210 */ /* 0x000fe40007f7e0ff */
[----:B------:R-:W-:Y:S01]  /*165f0*/  @!P0 ISETP.GE.AND P2, PT, R228, c[0x0][0x1d4], PT ;  /* 0x00007500e4008a0c */ /* 0x000fe20003f46270 */
[----:B------:R-:W3:Y:S01]  /*16600*/  LDSM.16.M88.4 R28, [R184+0x1000] ;  /* 0x00100000b81c783b */ /* 0x000ee20000000200 */
[----:B------:R-:W-:Y:S07]  /*16610*/  @!P0 ISETP.GE.AND P1, PT, R212, c[0x0][0x1d4], PT ;  /* 0x00007500d4008a0c */ /* 0x000fee0003f26270 */
        /* <DEDUP_REMOVED lines=9> */
[C---:B---3--:R-:W-:Y:S08]  /*166b0*/  HMMA.16816.F32.BF16 R24, R36.reuse, R28, RZ ;  /* 0x0000001c2418723c */ /* 0x048ff000000418ff */
[C---:B------:R-:W-:Y:S08]  /*166c0*/  HMMA.16816.F32.BF16 R28, R36.reuse, R30, RZ ;  /* 0x0000001e241c723c */ /* 0x040ff000000418ff */
[C---:B----4-:R-:W-:Y:S07]  /*166d0*/  HMMA.16816.F32.BF16 R32, R36.reuse, R148, RZ ;  /* 0x000000942420723c */ /* 0x050fee00000418ff */
[----:B------:R-:W-:Y:S01]  /*166e0*/  @!P0 IADD3.X R149, R2, R227, RZ, P3, !PT ;  /* 0x000000e302958210 */ /* 0x000fe20001ffe4ff */
[----:B------:R-:W-:Y:S01]  /*166f0*/  HMMA.16816.F32.BF16 R36, R36, R150, RZ ;  /* 0x000000962424723c */ /* 0x000fe200000418ff */
[C---:B------:R-:W-:Y:S03]  /*16700*/  @!P0 LEA R182, P3, R0.reuse, c[0x0][0x1f8], 0x1 ;  /* 0x00007e0000b68a11 */ /* 0x040fe600078608ff */
[C---:B------:R-:W-:Y:S02]  /*16710*/  IADD3 R2, R199.reuse, R8, RZ ;  /* 0x00000008c7027210 */ /* 0x040fe40007ffe0ff */
[----:B------:R-:W-:Y:S02]  /*16720*/  @!P0 LEA.HI.X R183, R0, c[0x0][0x1fc], R149, 0x1, P3 ;  /* 0x00007f0000b78a11 */ /* 0x000fe400018f0c95 */
[C---:B-1----:R-:W-:Y:S01]  /*16730*/  HMMA.16816.F32.BF16 R4, R152.reuse, R156, R4 ;  /* 0x0000009c9804723c */ /* 0x042fe20000041804 */
[----:B------:R-:W1:Y:S04]  /*16740*/  LDSM.16.M88.4 R148, [R8+0x1800] ;  /* 0x001800000894783b */ /* 0x000e680000000200 */
[----:B------:R-:W-:Y:S03]  /*16750*/  IADD3 R0, R199, R184, RZ ;  /* 0x000000b8c7007210 */ /* 0x000fe60007ffe0ff */
[C---:B------:R-:W-:Y:S01]  /*16760*/  HMMA.16816.F32.BF16 R12, R152.reuse, R158, R12 ;  /* 0x0000009e980c723c */ /* 0x040fe2000004180c */
[----:B------:R-:W-:Y:S01]  /*16770*/  @!PT LDS RZ, [RZ] ;  /* 0x00000000fffff984 */ /* 0x000fe20000000800 */
[----:B------:R-:W-:Y:S01]  /*16780*/  @!PT LDS RZ, [RZ] ;  /* 0x00000000fffff984 */ /* 0x000fe20000000800 */
[----:B------:R-:W-:Y:S01]  /*16790*/  @!PT LDS RZ, [RZ] ;  /* 0x00000000fffff984 */ /* 0x000fe20000000800 */
[----:B------:R3:W-:Y:S07]  /*167a0*/  @!P0 LDGSTS.E.BYPASS.LTC128B.128 [R180], [R176.64], !P2 ;  /* 0x00000000b0b48fae */ /* 0x0007ee000d101d48 */
[C---:B-----5:R-:W-:Y:S01]  /*167b0*/  HMMA.16816.F32.BF16 R16, R152.reuse, R160, R16 ;  /* 0x000000a09810723c */ /* 0x060fe20000041810 */
[----:B------:R3:W-:Y:S07]  /*167c0*/  @!P0 LDGSTS.E.BYPASS.LTC128B.128 [R180+0x2000], [R176.64+0x80], !P1 ;  /* 0x02000080b0b48fae */ /* 0x0007ee000c901d48 */
[C---:B------:R-:W-:Y:S01]  /*167d0*/  HMMA.16816.F32.BF16 R20, R152.reuse, R162, R20 ;  /* 0x000000a29814723c */ /* 0x040fe20000041814 */
[----:B------:R3:W-:Y:S07]  /*167e0*/  @!P0 LDGSTS.E.BYPASS.LTC128B.128 [R180+0x4000], [R176.64+0x100], !P5 ;  /* 0x04000100b0b48fae */ /* 0x0007ee000e901d48 */
[C---:B--2---:R-:W-:Y:S01]  /*167f0*/  HMMA.16816.F32.BF16 R24, R152.reuse, R164, R24 ;  /* 0x000000a49818723c */ /* 0x044fe20000041818 */
        /* <DEDUP_REMOVED lines=246> */
[----:B------:R-:W-:Y:S02]  /*17760*/  FMUL.FTZ R123, R3, R123 ;  /* 0x0000007b037b7220 */ /* 0x000fe40000410000 */
[--C-:B------:R-:W-:Y:S02]  /*17770*/  FFMA.FTZ R200, R34, c[0x0][0x2d0], -R179.reuse ;  /* 0x0000b40022c87a23 */ /* 0x100fe400000108b3 */
[--C-:B------:R-:W-:Y:S02]  /*17780*/  FFMA.FTZ R201, R35, c[0x0][0x2d0], -R179.reuse ;  /* 0x0000b40023c97a23 */ /* 0x100fe400000108b3 */
[C---:B------:R-:W-:Y:S02]  /*17790*/  FMUL.FTZ R124, R8.reuse, R124 ;  /* 0x0000007c087c7220 */ /* 0x040fe40000410000 */
[C---:B------:R-:W-:Y:S01]  /*177a0*/  FMUL.FTZ R125, R8.reuse, R125 ;  /* 0x0000007d087d7220 */ /* 0x040fe20000410000 */
        /* <DEDUP_REMOVED lines=16> */
[----:B-----5:R-:W-:Y:S01]  /*178b0*/  F2FP.BF16.PACK_AB R135, R178, R177 ;  /* 0x000000b1b287723e */ /* 0x020fe200000010ff */
[C---:B------:R-:W-:Y:S02]  /*178c0*/  FMUL.FTZ R50, R3.reuse, R50 ;  /* 0x0000003203327220 */ /* 0x040fe40000410000 */
[C---:B------:R-:W-:Y:S02]  /*178d0*/  FMUL.FTZ R51, R3.reuse, R51 ;  /* 0x0000003303337220 */ /* 0x040fe40000410000 */
[C---:B------:R-:W-:Y:S01]  /*178e0*/  FMUL.FTZ R52, R8.reuse, R52 ;  /* 0x0000003408347220 */ /* 0x040fe20000410000 */
[----:B------:R-:W2:Y:S01]  /*178f0*/  MUFU.EX2 R184, R184 ;  /* 0x000000b800b87308 */ /* 0x000ea20000000800 */
        /* <DEDUP_REMOVED lines=107> */
[C---:B-----5:R-:W-:Y:S01]  /*17fb0*/  F2FP.BF16.PACK_AB R17, R185.reuse, R186 ;  /* 0x000000bab911723e */ /* 0x060fe200000010ff */
        /* <DEDUP_REMOVED lines=8> */
[----:B------:R-:W-:Y:S04]  /*18040*/  FADD.FTZ R181, R181, R172 ;  /* 0x000000acb5b57221 */ /* 0x000fe80000010000 */
        /* <DEDUP_REMOVED lines=31> */
[----:B------:R-:W-:Y:S01]  /*18240*/  MUFU.EX2 R162, R162 ;  /* 0x000000a200a27308 */ /* 0x000fe20000000800 */
[----:B------:R-:W1:Y:S02]  /*18250*/  LDSM.16.MT88.4 R132, [R168+0x4800] ;  /* 0x00480000a884783b */ /* 0x000e640000004200 */
[C---:B---3--:R-:W-:Y:S07]  /*18260*/  HMMA.16816.F32.BF16 R64, R16.reuse, R128, R64 ;  /* 0x000000801040723c */ /* 0x048fee0000041840 */
[----:B------:R-:W3:Y:S01]  /*18270*/  MUFU.EX2 R163, R163 ;  /* 0x000000a300a37308 */ /* 0x000ee20000000800 */
        /* <DEDUP_REMOVED lines=88> */
[----:B------:R-:W-:Y:S05]  /*18800*/  ISETP.GE.AND P0, PT, R28, R231, PT ;  /* 0x000000e71c00720c */ /* 0x000fea0003f06270 */
[C---:B------:R-:W-:Y:S08]  /*18810*/  HMMA.16816.F32.BF16 R112, R16.reuse, R32, R112 ;  /* 0x000000201070723c */ /* 0x040ff00000041870 */
[C---:B------:R-:W-:Y:S04]  /*18820*/  HMMA.16816.F32.BF16 R116, R16.reuse, R34, R116 ;  /* 0x000000221074723c */ /* 0x040fe80000041874 */
[----:B------:R-:W-:Y:S04]  /*18830*/  @P0 SHF.R.S32.HI R8, RZ, 0x1f, R28 ;  /* 0x0000001fff080819 */ /* 0x000fe8000001141c */
[C---:B------:R-:W-:Y:S04]  /*18840*/  HMMA.16816.F32.BF16 R120, R16.reuse, R36, R120 ;  /* 0x000000241078723c */ /* 0x040fe80000041878 */
[----:B------:R-:W-:Y:S01]  /*18850*/  @P0 IMAD R3, R8, c[0x0][0x1e0], RZ ;  /* 0x0000780008030a24 */ /* 0x000fe200078e02ff */
[----:B------:R-:W-:Y:S03]  /*18860*/  @P0 MOV R8, c[0x0][0x1e0] ;  /* 0x0000780000080a02 */ /* 0x000fe60000000f00 */
[C---:B------:R-:W-:Y:S04]  /*18870*/  HMMA.16816.F32.BF16 R124, R16.reuse, R38, R124 ;  /* 0x00000026107c723c */ /* 0x040fe8000004187c */
[C---:B------:R-:W-:Y:S02]  /*18880*/  @P0 IMAD R3, R28.reuse, c[0x0][0x1e4], R3 ;  /* 0x000079001c030a24 */ /* 0x040fe400078e0203 */
[----:B------:R-:W-:Y:S02]  /*18890*/  @P0 IMAD.WIDE.U32 R28, R28, c[0x0][0x1e0], RZ ;  /* 0x000078001c1c0a25 */ /* 0x000fe400078e00ff */
[C---:B------:R-:W-:Y:S04]  /*188a0*/  HMMA.16816.F32.BF16 R40, R16.reuse, R148, R40 ;  /* 0x000000941028723c */ /* 0x040fe80000041828 */
[C---:B----4-:R-:W-:Y:S02]  /*188b0*/  @P0 SHF.L.U32 R9, R28.reuse, 0x6, RZ ;  /* 0x000000061c090819 */ /* 0x050fe400000006ff */
[----:B------:R-:W-:Y:S02]  /*188c0*/  @P0 IADD3 R3, R29, R3, RZ ;  /* 0x000000031d030210 */ /* 0x000fe40007ffe0ff */
[C---:B------:R-:W-:Y:S04]  /*188d0*/  HMMA.16816.F32.BF16 R44, R16.reuse, R150, R44 ;  /* 0x00000096102c723c */ /* 0x040fe8000004182c */
[----:B------:R-:W-:Y:S04]  /*188e0*/  @P0 SHF.L.U64.HI R3, R28, 0x6, R3 ;  /* 0x000000061c030819 */ /* 0x000fe80000010203 */
[C---:B------:R-:W-:Y:S08]  /*188f0*/  HMMA.16816.F32.BF16 R48, R16.reuse, R152, R48 ;  /* 0x000000981030723c */ /* 0x040ff00000041830 */
[C---:B------:R-:W-:Y:S08]  /*18900*/  HMMA.16816.F32.BF16 R52, R16.reuse, R154, R52 ;  /* 0x0000009a1034723c */ /* 0x040ff00000041834 */
[C---:B--2---:R-:W-:Y:S07]  /*18910*/  HMMA.16816.F32.BF16 R56, R16.reuse, R20, R56 ;  /* 0x000000141038723c */ /* 0x044fee0000041838 */
[----:B------:R-:W-:Y:S01]  /*18920*/  @P0 IADD3 R20, P3, R9, R236, RZ ;  /* 0x000000ec09140210 */ /* 0x000fe20007f7e0ff */
[C---:B------:R-:W-:Y:S01]  /*18930*/  HMMA.16816.F32.BF16 R60, R16.reuse, R22, R60 ;  /* 0x00000016103c723c */ /* 0x040fe2000004183c */
[----:B------:R-:W-:Y:S03]  /*18940*/  @P0 MOV R21, c[0x0][0x1e4] ;  /* 0x0000790000150a02 */ /* 0x000fe60000000f00 */
[----:B------:R-:W-:Y:S03]  /*18950*/  @P0 LEA R9, P1, R8, R9, 0x5 ;  /* 0x0000000908090211 */ /* 0x000fe600078228ff */
[C---:B------:R-:W-:Y:S01]  /*18960*/  @P0 LEA R22, P2, R20.reuse, c[0x0][0x1c8], 0x1 ;  /* 0x0000720014160a11 */ /* 0x040fe200078408ff */
[C---:B-1----:R-:W-:Y:S04]  /*18970*/  HMMA.16816.F32.BF16 R64, R16.reuse, R4, R64 ;  /* 0x000000041040723c */ /* 0x042fe80000041840 */
[----:B------:R-:W-:Y:S02]  /*18980*/  @P0 IADD3.X R23, R3, R230, RZ, P3, !PT ;  /* 0x000000e603170210 */ /* 0x000fe40001ffe4ff */
[----:B------:R-:W-:Y:S02]  /*18990*/  @P0 IADD3 R9, P3, R9, R236, RZ ;  /* 0x000000ec09090210 */ /* 0x000fe40007f7e0ff */
[C---:B------:R-:W-:Y:S01]  /*189a0*/  HMMA.16816.F32.BF16 R68, R16.reuse, R6, R68 ;  /* 0x000000061044723c */ /* 0x040fe20000041844 */
[----:B------:R-:W1:Y:S03]  /*189b0*/  LDSM.16.MT88.4 R4, [R168+0x5800] ;  /* 0x00580000a804783b */ /* 0x000e660000004200 */
[----:B------:R-:W-:Y:S02]  /*189c0*/  @P0 LEA.HI.X R23, R20, c[0x0][0x1cc], R23, 0x1, P2 ;  /* 0x0000730014170a11 */ /* 0x000fe400010f0c17 */
[----:B------:R-:W-:Y:S02]  /*189d0*/  @P0 ISETP.GE.AND P2, PT, R228, c[0x0][0x1d4], PT ;  /* 0x00007500e4000a0c */ /* 0x000fe40003f46270 */
[C---:B---3--:R-:W-:Y:S04]  /*189e0*/  HMMA.16816.F32.BF16 R72, R16.reuse, R12, R72 ;  /* 0x0000000c1048723c */ /* 0x048fe80000041848 */
[----:B------:R-:W-:Y:S01]  /*189f0*/  @P0 LEA.HI.X R21, R8, R3, R21, 0x5, P1 ;  /* 0x0000000308150211 */ /* 0x000fe200008f2c15 */
[----:B------:R-:W-:Y:S01]  /*18a00*/  FADD.FTZ R3, R187, R186 ;  /* 0x000000babb037221 */ /* 0x000fe20000010000 */
[C---:B------:R-:W-:Y:S02]  /*18a10*/  ISETP.GE.AND P1, PT, R234.reuse, 0x1, PT ;  /* 0x00000001ea00780c */ /* 0x040fe40003f26270 */
[C---:B------:R-:W-:Y:S01]  /*18a20*/  HMMA.16816.F32.BF16 R76, R16.reuse, R14, R76 ;  /* 0x0000000e104c723c */ /* 0x040fe2000004184c */
[----:B------:R-:W2:Y:S03]  /*18a30*/  LDSM.16.MT88.4 R12, [R169+0x5800] ;  /* 0x00580000a90c783b */ /* 0x000ea60000004200 */
[----:B------:R-:W-:Y:S01]  /*18a40*/  IADD3 R234, R234, 0x1, RZ ;  /* 0x00000001eaea7810 */ /* 0x000fe20007ffe0ff */
[----:B------:R-:W-:Y:S01]  /*18a50*/  FADD.FTZ R3, R188, R3 ;  /* 0x00000003bc037221 */ /* 0x000fe20000010000 */
[----:B------:R-:W-:Y:S02]  /*18a60*/  @P0 IADD3.X R8, R21, R230, RZ, P3, !PT ;  /* 0x000000e615080210 */ /* 0x000fe40001ffe4ff */
[----:B------:R-:W-:Y:S01]  /*18a70*/  SEL R234, R234, RZ, !P1 ;  /* 0x000000ffeaea7207 */ /* 0x000fe20004800000 */
[C---:B-----5:R-:W-:Y:S03]  /*18a80*/  HMMA.16816.F32.BF16 R80, R16.reuse, R24, R80 ;  /* 0x000000181050723c */ /* 0x060fe60000041850 */
[----:B------:R-:W-:Y:S01]  /*18a90*/  @P0 ISETP.GE.AND P1, PT, R212, c[0x0][0x1d4], PT ;  /* 0x00007500d4000a0c */ /* 0x000fe20003f26270 */
[----:B------:R-:W-:Y:S02]  /*18aa0*/  FADD.FTZ R164, R164, R3 ;  /* 0x00000003a4a47221 */ /* 0x000fe40000010000 */
[----:B------:R-:W-:Y:S02]  /*18ab0*/  @P0 IMAD R3, R234, 0x6000, R11 ;  /* 0x00006000ea030824 */ /* 0x000fe400078e020b */
[C---:B------:R-:W-:Y:S03]  /*18ac0*/  HMMA.16816.F32.BF16 R84, R16.reuse, R26, R84 ;  /* 0x0000001a1054723c */ /* 0x040fe60000041854 */
[----:B------:R-:W-:Y:S01]  /*18ad0*/  @!PT LDS RZ, [RZ] ;  /* 0x00000000fffff984 */ /* 0x000fe20000000800 */
[----:B------:R-:W-:Y:S01]  /*18ae0*/  @!PT LDS RZ, [RZ] ;  /* 0x00000000fffff984 */ /* 0x000fe20000000800 */
[----:B------:R-:W-:Y:S01]  /*18af0*/  @!PT LDS RZ, [RZ] ;  /* 0x00000000fffff984 */ /* 0x000fe20000000800 */
[----:B------:R3:W-:Y:S01]  /*18b00*/  @P0 LDGSTS.E.BYPASS.LTC128B.128 [R3], [R22.64], !P2 ;  /* 0x0000000016030fae */ /* 0x0007e2000d101d48 */
[----:B------:R-:W-:Y:S04]  /*18b10*/  FADD.FTZ R165, R165, R164 ;  /* 0x000000a4a5a57221 */ /* 0x000fe80000010000 */
[C---:B-1----:R-:W-:Y:S03]  /*18b20*/  HMMA.16816.F32.BF16 R88, R16.reuse, R4, R88 ;  /* 0x000000041058723c */ /* 0x042fe60000041858 */
[----:B------:R3:W-:Y:S01]  /*18b30*/  @P0 LDGSTS.E.BYPASS.LTC128B.128 [R3+0x2000], [R22.64+0x80], !P1 ;  /* 0x0200008016030fae */ /* 0x0007e2000c901d48 */
[----:B------:R-:W-:Y:S03]  /*18b40*/  FADD.FTZ R166, R166, R165 ;  /* 0x000000a5a6a67221 */ /* 0x000fe60000010000 */
[C---:B------:R-:W-:Y:S01]  /*18b50*/  @P0 LEA R4, P3, R9.reuse, c[0x0][0x1c8], 0x1 ;  /* 0x0000720009040a11 */ /* 0x040fe200078608ff */
[C---:B------:R-:W-:Y:S03]  /*18b60*/  HMMA.16816.F32.BF16 R92, R16.reuse, R6, R92 ;  /* 0x00000006105c723c */ /* 0x040fe6000004185c */
[----:B------:R3:W-:Y:S01]  /*18b70*/  @P0 LDGSTS.E.BYPASS.LTC128B.128 [R3+0x4000], [R22.64+0x100], !P5 ;  /* 0x0400010016030fae */ /* 0x0007e2000e901d48 */
[----:B------:R-:W-:Y:S01]  /*18b80*/  @P0 LEA.HI.X R5, R9, c[0x0][0x1cc], R8, 0x1, P3 ;  /* 0x0000730009050a11 */ /* 0x000fe200018f0c08 */
[----:B------:R-:W-:Y:S01]  /*18b90*/  FADD.FTZ R167, R167, R166 ;  /* 0x000000a6a7a77221 */ /* 0x000fe20000010000 */
[----:B------:R-:W-:Y:S02]  /*18ba0*/  MOV R9, R2 ;  /* 0x0000000200097202 */ /* 0x000fe40000000f00 */
[C---:B--2---:R-:W-:Y:S03]  /*18bb0*/  HMMA.16816.F32.BF16 R96, R16.reuse, R12, R96 ;  /* 0x0000000c1060723c */ /* 0x044fe60000041860 */
[----:B------:R3:W-:Y:S01]  /*18bc0*/  @P0 LDGSTS.E.BYPASS.LTC128B.128 [R3+0x1000], [R4.64], !P2 ;  /* 0x0100000004030fae */ /* 0x0007e2000d101d48 */
[----:B------:R-:W-:Y:S01]  /*18bd0*/  FADD.FTZ R200, R200, R167 ;  /* 0x000000a7c8c87221 */ /* 0x000fe20000010000 */
[----:B------:R-:W-:Y:S03]  /*18be0*/  IADD3 R6, R197, 0x1, RZ ;  /* 0x00000001c5067810 */ /* 0x000fe60007ffe0ff */
[----:B------:R-:W-:Y:S03]  /*18bf0*/  HMMA.16816.F32.BF16 R100, R16, R14, R100 ;  /* 0x0000000e1064723c */ /* 0x000fe60000041864 */
[----:B------:R3:W-:Y:S01]  /*18c00*/  @P0 LDGSTS.E.BYPASS.LTC128B.128 [R3+0x3000], [R4.64+0x80], !P1 ;  /* 0x0300008004030fae */ /* 0x0007e2000c901d48 */
[----:B------:R-:W-:Y:S01]  /*18c10*/  FADD.FTZ R201, R201, R200 ;  /* 0x000000c8c9c97221 */ /* 0x000fe20000010000 */
[----:B------:R-:W-:Y:S03]  /*18c20*/  ISETP.GE.AND P1, PT, R197, 0x1, PT ;  /* 0x00000001c500780c */ /* 0x000fe60003f26270 */
[----:B------:R-:W-:Y:S01]  /*18c30*/  FADD.FTZ R180, R180, R201 ;  /* 0x000000c9b4b47221 */ /* 0x000fe20000010000 */
[----:B------:R-:W-:Y:S02]  /*18c40*/  SEL R197, R6, RZ, !P1 ;  /* 0x000000ff06c57207 */ /* 0x000fe40004800000 */
[----:B------:R3:W-:Y:S01]  /*18c50*/  @P0 LDGSTS.E.BYPASS.LTC128B.128 [R3+0x5000], [R4.64+0x100], !P5 ;  /* 0x0500010004030fae */ /* 0x0007e2000e901d48 */
[----:B------:R-:W-:Y:S01]  /*18c60*/  ISETP.GT.AND P0, PT, R190, R191, PT ;  /* 0x000000bfbe00720c */ /* 0x000fe20003f04270 */
[----:B------:R-:W-:Y:S01]  /*18c70*/  FADD.FTZ R238, R179, R180 ;  /* 0x000000b4b3ee7221 */ /* 0x000fe20000010000 */
[----:B------:R-:W-:Y:S05]  /*18c80*/  MOV R190, R240 ;  /* 0x000000f000be7202 */ /* 0x000fea0000000f00 */
[----:B------:R-:W0:Y:S01]  /*18c90*/  LDGDEPBAR ;  /* 0x00000000000079af */ /* 0x000e220000000000 */
[----:B---3--:R-:W-:Y:S05]  /*18ca0*/  MOV R3, R0 ;  /* 0x0000000000037202 */ /* 0x008fea0000000f00 */
[----:B------:R-:W-:-:S05]  /*18cb0*/  @P0 BRA `(.L_x_4419) ;  /* 0xffffd76000000947 */ /* 0x000fca000383ffff */
.L_x_4418:
[----:B------:R-:W-:-:S13]  /*18cc0*/  ISETP.GE.AND P0, PT, R240, R231, PT ;  /* 0x000000e7f000720c */ /* 0x000fda0003f06270 */
[----:B------:R-:W-:Y:S05]  /*18cd0*/  @!P0 BRA `(.L_x_4420) ;  /* 0x0000337000008947 */ /* 0x000fea0003800000 */
[----:B------:R-:W-:Y:S02]  /*18ce0*/  MOV R3, R0 ;  /* 0x0000000000037202 */ /* 0x000fe40000000f00 */
[----:B------:R-:W-:Y:S02]  /*18cf0*/  MOV R8, R2 ;  /* 0x0000000200087202 */ /* 0x000fe40000000f00 */
.L_x_4429:
        /* <DEDUP_REMOVED lines=8> */
[----:B------:R-:W-:Y:S05]  /*18d80*/  IADD3 R202, R198, R201, R199 ;  /* 0x000000c9c6ca7210 */ /* 0x000fea0007ffe0c7 */
[----:B------:R-:W-:Y:S01]  /*18d90*/  @!P0 IADD3 R7, R240, -0x1, RZ ;  /* 0xfffffffff0078810 */ /* 0x000fe20007ffe0ff */
[----:B------:R-:W-:Y:S02]  /*18da0*/  @!P0 IMAD.MOV.U32 R25, RZ, RZ, c[0x0][0x208] ;  /* 0x00008200ff198624 */ /* 0x000fe400078e00ff */
[----:B------:R-:W-:Y:S01]  /*18db0*/  @!P0 IMAD.MOV.U32 R2, RZ, RZ, c[0x0][0x20c] ;  /* 0x00008300ff028624 */ /* 0x000fe200078e00ff */
[----:B------:R-:W-:Y:S01]  /*18dc0*/  @!P0 SHF.R.S32.HI R16, RZ, 0x1f, R7 ;  /* 0x0000001fff108819 */ /* 0x000fe20000011407 */
[C---:B------:R-:W-:Y:S01]  /*18dd0*/  @!P0 IMAD.WIDE.U32 R4, R7.reuse, c[0x0][0x208], RZ ;  /* 0x0000820007048a25 */ /* 0x040fe200078e00ff */
[----:B------:R-:W-:Y:S03]  /*18de0*/  LDSM.16.M88.4 R36, [R196] ;  /* 0x00000000c424783b */ /* 0x000fe60000000200 */
[----:B------:R-:W-:Y:S01]  /*18df0*/  @!P0 IMAD R16, R16, c[0x0][0x208], RZ ;  /* 0x0000820010108a24 */ /* 0x000fe200078e02ff */
[----:B------:R-:W-:Y:S01]  /*18e00*/  ULDC UR4, c[0x0][0x324] ;  /* 0x0000c90000047ab9 */ /* 0x000fe20000000800 */
[C---:B------:R-:W-:Y:S01]  /*18e10*/  @!P0 IMAD.SHL.U32 R17, R4.reuse, 0x40, RZ ;  /* 0x0000004004118824 */ /* 0x040fe200078e00ff */
[----:B------:R-:W-:Y:S01]  /*18e20*/  ULOP3.LUT UR4, URZ, UR4, URZ, 0x33, !UPT ;  /* 0x000000043f047292 */ /* 0x000fe2000f8e333f */
[----:B------:R-:W1:Y:S01]  /*18e30*/  LDSM.16.M88.4 R12, [R201] ;  /* 0x00000000c90c783b */ /* 0x000e620000000200 */
[----:B------:R-:W-:Y:S02]  /*18e40*/  @!P0 IMAD R16, R7, c[0x0][0x20c], R16 ;  /* 0x0000830007108a24 */ /* 0x000fe400078e0210 */
[----:B------:R-:W-:Y:S02]  /*18e50*/  @!P0 IADD3 R19, P3, R17, R232, RZ ;  /* 0x000000e811138210 */ /* 0x000fe40007f7e0ff */
[----:B------:R-:W2:Y:S01]  /*18e60*/  LDSM.16.M88.4 R20, [R201+0x800] ;  /* 0x00080000c914783b */ /* 0x000ea20000000200 */
[----:B------:R-:W-:Y:S01]  /*18e70*/  @!P0 IMAD.IADD R16, R5, 0x1, R16 ;  /* 0x0000000105108824 */ /* 0x000fe200078e0210 */
[----:B------:R-:W-:Y:S02]  /*18e80*/  @!P0 LEA R32, P2, R19, c[0x0][0x1f8], 0x1 ;  /* 0x00007e0013208a11 */ /* 0x000fe400078408ff */
[C---:B------:R-:W-:Y:S01]  /*18e90*/  @!P0 LEA R17, P1, R25.reuse, R17, 0x5 ;  /* 0x0000001119118211 */ /* 0x040fe200078228ff */
[----:B------:R-:W3:Y:S01]  /*18ea0*/  LDSM.16.M88.4 R28, [R201+0x1000] ;  /* 0x00100000c91c783b */ /* 0x000ee20000000200 */
[----:B------:R-:W-:Y:S04]  /*18eb0*/  @!P0 SHF.L.U64.HI R16, R4, 0x6, R16 ;  /* 0x0000000604108819 */ /* 0x000fe80000010210 */
[----:B------:R-:W4:Y:S01]  /*18ec0*/  LDSM.16.M88.4 R148, [R201+0x1800] ;  /* 0x00180000c994783b */ /* 0x000f220000000200 */
[--C-:B------:R-:W-:Y:S01]  /*18ed0*/  @!P0 IMAD.X R0, R16, 0x1, R227.reuse, P3 ;  /* 0x0000000110008824 */ /* 0x100fe200018e06e3 */
[----:B------:R-:W-:Y:S02]  /*18ee0*/  @!P0 LEA.HI.X R2, R25, R16, R2, 0x5, P1 ;  /* 0x0000001019028211 */ /* 0x000fe400008f2c02 */
        /* <DEDUP_REMOVED lines=8> */
[----:B------:R-:W-:Y:S01]  /*18f70*/  @!P0 LEA R188, P3, R0, c[0x0][0x1f8], 0x1 ;  /* 0x00007e0000bc8a11 */ /* 0x000fe200078608ff */
[----:B------:R-:W-:Y:S02]  /*18f80*/  @!P0 IMAD R2, R234, 0x6000, R10 ;  /* 0x00006000ea028824 */ /* 0x000fe400078e020a */
[----:B------:R-:W4:Y:S01]  /*18f90*/  LDSM.16.M88.4 R164, [R200+0x1000] ;  /* 0x00100000c8a4783b */ /* 0x000f220000000200 */
[----:B------:R-:W-:Y:S01]  /*18fa0*/  @!P0 LEA.HI.X R189, R0, c[0x0][0x1fc], R25, 0x1, P3 ;  /* 0x00007f0000bd8a11 */ /* 0x000fe200018f0c19 */
[C---:B------:R-:W-:Y:S01]  /*18fb0*/  IMAD.IADD R0, R199.reuse, 0x1, R201 ;  /* 0x00000001c7007824 */ /* 0x040fe200078e02c9 */
        /* <DEDUP_REMOVED lines=12> */
[----:B------:R2:W-:Y:S05]  /*19080*/  @!P0 LDGSTS.E.BYPASS.LTC128B.128 [R2+0x3000], [R188.64+0x80], !P1 ;  /* 0x03000080bc028fae */ /* 0x0005ea000c901d48 */
[C---:B---3--:R-:W-:Y:S01]  /*19090*/  HMMA.16816.F32.BF16 R24, R36.reuse, R28, RZ ;  /* 0x0000001c2418723c */ /* 0x048fe200000418ff */
[----:B------:R2:W-:Y:S01]  /*190a0*/  @!P0 LDGSTS.E.BYPASS.LTC128B.128 [R2+0x5000], [R188.64+0x100], !P5 ;  /* 0x05000100bc028fae */ /* 0x0005e2000e901d48 */
[C---:B------:R-:W-:Y:S02]  /*190b0*/  ISETP.GE.AND P0, PT, R234.reuse, 0x1, PT ;  /* 0x00000001ea00780c */ /* 0x040fe40003f06270 */
[----:B------:R-:W-:Y:S02]  /*190c0*/  IADD3 R234, R234, 0x1, RZ ;  /* 0x00000001eaea7810 */ /* 0x000fe40007ffe0ff */
[----:B------:R-:W-:Y:S02]  /*190d0*/  LDSM.16.M88.4 R172, [R192] ;  /* 0x00000000c0ac783b */ /* 0x000fe40000000200 */
[C---:B------:R-:W-:Y:S01]  /*190e0*/  HMMA.16816.F32.BF16 R28, R36.reuse, R30, RZ ;  /* 0x0000001e241c723c */ /* 0x040fe200000418ff */
[----:B------:R-:W-:Y:S02]  /*190f0*/  SEL R234, R234, RZ, !P0 ;  /* 0x000000ffeaea7207 */ /* 0x000fe40004000000 */
        /* <DEDUP_REMOVED lines=111> */
[----:B------:R1:W3:Y:S05]  /*197f0*/  LDSM.16.M88.4 R148, [R0+0x5800] ;  /* 0x005800000094783b */ /* 0x0002ea0000000200 */
[----:B------:R-:W-:Y:S02]  /*19800*/  LDSM.16.M88.4 R160, [R147+0x8000] ;  /* 0x0080000093a0783b */ /* 0x000fe40000000200 */
[C---:B--2---:R-:W-:Y:S08]  /*19810*/  HMMA.16816.F32.BF16 R4, R156.reuse, R172, R4 ;  /* 0x000000ac9c04723c */ /* 0x044ff00000041804 */
[C---:B------:R-:W-:Y:S01]  /*19820*/  HMMA.16816.F32.BF16 R12, R156.reuse, R174, R12 ;  /* 0x000000ae9c0c723c */ /* 0x040fe2000004180c */
[----:B------:R2:W3:Y:S07]  /*19830*/  LDSM.16.M88.4 R172, [R2+0x4000] ;  /* 0x0040000002ac783b */ /* 0x0004ee0000000200 */
[C---:B------:R-:W-:Y:S04]  /*19840*/  HMMA.16816.F32.BF16 R16, R156.reuse, R188, R16 ;  /* 0x000000bc9c10723c */ /* 0x040fe80000041810 */
[----:B-1----:R-:W-:Y:S04]  /*19850*/  IMAD.IADD R0, R213, 0x1, R224 ;  /* 0x00000001d5007824 */ /* 0x002fe800078e02e0 */
[C---:B------:R-:W-:Y:S01]  /*19860*/  HMMA.16816.F32.BF16 R20, R156.reuse, R190, R20 ;  /* 0x000000be9c14723c */ /* 0x040fe20000041814 */
[----:B------:R-:W-:Y:S07]  /*19870*/  LDSM.16.M88.4 R188, [R202+0x4800] ;  /* 0x00480000cabc783b */ /* 0x000fee0000000200 */
[C---:B-----5:R-:W-:Y:S04]  /*19880*/  HMMA.16816.F32.BF16 R24, R156.reuse, R164, R24 ;  /* 0x000000a49c18723c */ /* 0x060fe80000041818 */
[----:B--2---:R-:W-:Y:S04]  /*19890*/  @P4 IMAD.HI.U32 R2, R0, c[0x0][0x2c8], RZ ;  /* 0x0000b20000024a27 */ /* 0x004fe800078e00ff */
[C---:B------:R-:W-:Y:S01]  /*198a0*/  HMMA.16816.F32.BF16 R28, R156.reuse, R166, R28 ;  /* 0x000000a69c1c723c */ /* 0x040fe2000004181c */
[----:B------:R-:W-:Y:S03]  /*198b0*/  LDSM.16.M88.4 R164, [R202+0x5000] ;  /* 0x00500000caa4783b */ /* 0x000fe60000000200 */
[----:B------:R-:W-:Y:S02]  /*198c0*/  @P4 SHF.R.U32.HI R0, RZ, c[0x0][0x2cc], R2 ;  /* 0x0000b300ff004a19 */ /* 0x000fe40000011602 */
[----:B------:R-:W-:Y:S02]  /*198d0*/  ISETP.GE.AND P4, PT, R205, 0x1, PT ;  /* 0x00000001cd00780c */ /* 0x000fe40003f86270 */
[C---:B------:R-:W-:Y:S08]  /*198e0*/  HMMA.16816.F32.BF16 R32, R156.reuse, R152, R32 ;  /* 0x000000989c20723c */ /* 0x040ff00000041820 */
[----:B------:R-:W-:Y:S01]  /*198f0*/  HMMA.16816.F32.BF16 R36, R156, R154, R36 ;  /* 0x0000009a9c24723c */ /* 0x000fe20000041824 */
[----:B------:R-:W-:Y:S06]  /*19900*/  LDSM.16.M88.4 R152, [R202+0x5800] ;  /* 0x00580000ca98783b */ /* 0x000fec0000000200 */
[----:B------:R-:W-:Y:S01]  /*19910*/  IMAD.SHL.U32 R159, R240, 0x40, RZ ;  /* 0x00000040f09f7824 */ /* 0x000fe200078e00ff */
[C---:B---3--:R-:W-:Y:S05]  /*19920*/  HMMA.16816.F32.BF16 R4, R168.reuse, R176, R4 ;  /* 0x000000b0a804723c */ /* 0x048fea0000041804 */
[----:B------:R-:W-:Y:S03]  /*19930*/  IADD3 R2, -R218, 0x1, -R159 ;  /* 0x00000001da027810 */ /* 0x000fe60007ffe99f */
[C---:B------:R-:W-:Y:S04]  /*19940*/  HMMA.16816.F32.BF16 R12, R168.reuse, R178, R12 ;  /* 0x000000b2a80c723c */ /* 0x040fe8000004180c */
[----:B------:R-:W-:Y:S04]  /*19950*/  IADD3 R2, -R223, R2, R226 ;  /* 0x00000002df027210 */ /* 0x000fe80007ffe1e2 */
[C---:B----4-:R-:W-:Y:S08]  /*19960*/  HMMA.16816.F32.BF16 R16, R168.reuse, R180, R16 ;  /* 0x000000b4a810723c */ /* 0x050ff00000041810 */
[C---:B------:R-:W-:Y:S08]  /*19970*/  HMMA.16816.F32.BF16 R20, R168.reuse, R182, R20 ;  /* 0x000000b6a814723c */ /* 0x040ff00000041814 */
[C---:B------:R-:W-:Y:S08]  /*19980*/  HMMA.16816.F32.BF16 R24, R168.reuse, R184, R24 ;  /* 0x000000b8a818723c */ /* 0x040ff00000041818 */
[C---:B------:R-:W-:Y:S08]  /*19990*/  HMMA.16816.F32.BF16 R28, R168.reuse, R186, R28 ;  /* 0x000000baa81c723c */ /* 0x040ff0000004181c */
[C---:B------:R-:W-:Y:S01]  /*199a0*/  HMMA.16816.F32.BF16 R32, R168.reuse, R148, R32 ;  /* 0x00000094a820723c */ /* 0x040fe20000041820 */
[----:B------:R-:W1:Y:S06]  /*199b0*/  SHFL.IDX PT, R149, R0, RZ, 0x1c1f ;  /* 0x001c1fff00957589 */ /* 0x000e6c00000e0000 */
[C---:B------:R-:W-:Y:S01]  /*199c0*/  IADD3 R148, R2.reuse, c[0x0][0x328], RZ ;  /* 0x0000ca0002947a10 */ /* 0x040fe20007ffe0ff */
[----:B------:R-:W-:Y:S04]  /*199d0*/  HMMA.16816.F32.BF16 R36, R168, R150, R36 ;  /* 0x00000096a824723c */ /* 0x000fe80000041824 */
[----:B------:R-:W-:Y:S04]  /*199e0*/  IADD3 R2, R2, UR4, RZ ;  /* 0x0000000402027c10 */ /* 0x000fe8000fffe0ff */
[C---:B------:R-:W-:Y:S08]  /*199f0*/  HMMA.16816.F32.BF16 R4, R160.reuse, R172, R4 ;  /* 0x000000aca004723c */ /* 0x040ff00000041804 */
[C---:B------:R-:W-:Y:S04]  /*19a00*/  HMMA.16816.F32.BF16 R12, R160.reuse, R174, R12 ;  /* 0x000000aea00c723c */ /* 0x040fe8000004180c */
[--C-:B-1----:R-:W-:Y:S04]  /*19a10*/  IMAD.IADD R150, R2, 0x1, R149.reuse ;  /* 0x0000000102967824 */ /* 0x102fe800078e0295 */
[C---:B------:R-:W-:Y:S08]  /*19a20*/  HMMA.16816.F32.BF16 R16, R160.reuse, R188, R16 ;  /* 0x000000bca010723c */ /* 0x040ff00000041810 */
[C---:B------:R-:W-:Y:S08]  /*19a30*/  HMMA.16816.F32.BF16 R20, R160.reuse, R190, R20 ;  /* 0x000000bea014723c */ /* 0x040ff00000041814 */
[C---:B------:R-:W-:Y:S08]  /*19a40*/  HMMA.16816.F32.BF16 R24, R160.reuse, R164, R24 ;  /* 0x000000a4a018723c */ /* 0x040ff00000041818 */
[C---:B------:R-:W-:Y:S08]  /*19a50*/  HMMA.16816.F32.BF16 R28, R160.reuse, R166, R28 ;  /* 0x000000a6a01c723c */ /* 0x040ff0000004181c */
[C---:B------:R-:W-:Y:S07]  /*19a60*/  HMMA.16816.F32.BF16 R32, R160.reuse, R152, R32 ;  /* 0x00000098a020723c */ /* 0x040fee0000041820 */
[----:B------:R-:W-:Y:S01]  /*19a70*/  IMAD.IADD R152, R148, 0x1, R149 ;  /* 0x0000000194987824 */ /* 0x000fe200078e0295 */
        /* <DEDUP_REMOVED lines=15> */
.L_x_4423:
[----:B------:R-:W-:Y:S04]  /*19b70*/  MOV R149, c[0x0][0x32c] ;  /* 0x0000cb0000957a02 */ /* 0x000fe80000000f00 */
[----:B------:R-:W-:Y:S11]  /*19b80*/  ISETP.NE.AND P0, PT, R149, 0x1, PT ;  /* 0x000000019500780c */ /* 0x000ff60003f05270 */
[----:B------:R-:W-:Y:S02]  /*19b90*/  @!UPT UIADD3 URZ, URZ, URZ, URZ ;  /* 0x0000003f3f3ff290 */ /* 0x000fe4000fffe03f */
[----:B------:R-:W-:Y:S05]  /*19ba0*/  @P0 IMAD.HI.U32 R149, R154, c[0x0][0x330], RZ ;  /* 0x0000cc009a950a27 */ /* 0x000fea00078e00ff */
[----:B------:R-:W-:Y:S02]  /*19bb0*/  @P0 SHF.R.U32.HI R154, RZ, c[0x0][0x334], R149 ;  /* 0x0000cd00ff9a0a19 */ /* 0x000fe40000011695 */
.L_x_4424:
[----:B------:R-:W-:Y:S05]  /*19bc0*/  BSYNC B0 ;  /* 0x0000000000007941 */ /* 0x000fea0003800000 */
.L_x_4422:
[----:B------:R-:W-:Y:S04]  /*19bd0*/  IMAD R151, R154, c[0x0][0x32c], -R159 ;  /* 0x0000cb009a977a24 */ /* 0x000fe800078e0a9f */
[----:B------:R-:W-:Y:S05]  /*19be0*/  IMAD.IADD R151, R151, 0x1, -R218 ;  /* 0x0000000197977824 */ /* 0x000fea00078e0ada */
[----:B------:R-:W-:Y:S02]  /*19bf0*/  IADD3 R149, R151, c[0x0][0x32c], RZ ;  /* 0x0000cb0097957a10 */ /* 0x000fe40007ffe0ff */
[----:B------:R-:W-:Y:S02]  /*19c00*/  IMNMX R150, R150, R151, !PT ;  /* 0x0000009796967217 */ /* 0x000fe40007800200 */
[----:B------:R-:W-:Y:S02]  /*19c10*/  IMNMX R152, R152, R149, PT ;  /* 0x0000009598987217 */ /* 0x000fe40003800200 */
.L_x_4421:
        /* <DEDUP_REMOVED lines=66> */
.L_x_4427:
[----:B------:R-:W-:Y:S04]  /*1a040*/  MOV R4, c[0x0][0x32c] ;  /* 0x0000cb0000047a02 */ /* 0x000fe80000000f00 */
[----:B------:R-:W-:Y:S11]  /*1a050*/  ISETP.NE.AND P0, PT, R4, 0x1, PT ;  /* 0x000000010400780c */ /* 0x000ff60003f05270 */
[----:B------:R-:W-:Y:S02]  /*1a060*/  @!UPT UIADD3 URZ, URZ, URZ, URZ ;  /* 0x0000003f3f3ff290 */ /* 0x000fe4000fffe03f */
[----:B------:R-:W-:Y:S05]  /*1a070*/  @P0 IMAD.HI.U32 R4, R12, c[0x0][0x330], RZ ;  /* 0x0000cc000c040a27 */ /* 0x000fea00078e00ff */
[----:B------:R-:W-:Y:S02]  /*1a080*/  @P0 SHF.R.U32.HI R12, RZ, c[0x0][0x334], R4 ;  /* 0x0000cd00ff0c0a19 */ /* 0x000fe40000011604 */
.L_x_4428:
[----:B------:R-:W-:Y:S05]  /*1a090*/  BSYNC B0 ;  /* 0x0000000000007941 */ /* 0x000fea0003800000 */
.L_x_4426:
[----:B------:R-:W-:Y:S04]  /*1a0a0*/  IMAD R159, R12, c[0x0][0x32c], -R159 ;  /* 0x0000cb000c9f7a24 */ /* 0x000fe800078e0a9f */
[----:B------:R-:W-:Y:S05]  /*1a0b0*/  IMAD.IADD R159, R159, 0x1, -R218 ;  /* 0x000000019f9f7824 */ /* 0x000fea00078e0ada */
[----:B------:R-:W-:Y:S02]  /*1a0c0*/  IADD3 R17, R159, c[0x0][0x32c], RZ ;  /* 0x0000cb009f117a10 */ /* 0x000fe40007ffe0ff */
[----:B------:R-:W-:Y:S02]  /*1a0d0*/  IMNMX R2, R2, R159, !PT ;  /* 0x0000009f02027217 */ /* 0x000fe40007800200 */
[----:B------:R-:W-:Y:S02]  /*1a0e0*/  IMNMX R0, R0, R17, PT ;  /* 0x0000001100007217 */ /* 0x000fe40003800200 */
.L_x_4425:
        /* <DEDUP_REMOVED lines=57> */
[----:B------:R-:W-:Y:S01]  /*1a480*/  ISETP.LT.OR P2, PT, R0, 0x29, P4 ;  /* 0x000000290000780c */ /* 0x000fe20002741670 */
[----:B------:R-:W1:Y:S01]  /*1a490*/  SHFL.BFLY PT, R4, R7, 0x2, 0x1f ;  /* 0x0c401f0007047f89 */ /* 0x000e6200000e0000 */
[----:B------:R-:W-:Y:S02]  /*1a4a0*/  ISETP.GT.AND P0, PT, R2, 0x29, P1 ;  /* 0x000000290200780c */ /* 0x000fe40000f04270 */
[----:B------:R-:W-:Y:S02]  /*1a4b0*/  FMNMX.FTZ R15, R184, R15, !PT ;  /* 0x0000000fb80f7209 */ /* 0x000fe40007810000 */
[----:B------:R-:W-:Y:S02]  /*1a4c0*/  FSEL R150, R30, -INF , !P2 ;  /* 0xff8000001e967808 */ /* 0x000fe40005000000 */
[----:B------:R-:W-:Y:S02]  /*1a4d0*/  ISETP.LT.OR P0, PT, R0, 0x2a, P0 ;  /* 0x0000002a0000780c */ /* 0x000fe40000701670 */
        /* <DEDUP_REMOVED lines=12> */
[----:B------:R-:W-:Y:S02]  /*1a5a0*/  ISETP.GT.AND P0, PT, R2, 0x39, P1 ;  /* 0x000000390200780c */ /* 0x000fe40000f04270 */
[C---:B------:R-:W-:Y:S02]  /*1a5b0*/  ISETP.LT.OR P1, PT, R0.reuse, 0x39, P4 ;  /* 0x000000390000780c */ /* 0x040fe40002721670 */
[----:B------:R-:W-:Y:S02]  /*1a5c0*/  ISETP.LT.OR P0, PT, R0, 0x3a, P0 ;  /* 0x0000003a0000780c */ /* 0x000fe40000701670 */
[----:B------:R-:W-:Y:S02]  /*1a5d0*/  FSEL R154, R38, -INF , !P1 ;  /* 0xff800000269a7808 */ /* 0x000fe40004800000 */
        /* <DEDUP_REMOVED lines=21> */
[--C-:B------:R-:W-:Y:S02]  /*1a730*/  FFMA.FTZ R159, R5, c[0x0][0x2d0], -R172.reuse ;  /* 0x0000b400059f7a23 */ /* 0x100fe400000108ac */
[----:B------:R-:W-:Y:S02]  /*1a740*/  FMUL.FTZ R5, R4, c[0x0][0x2d0] ;  /* 0x0000b40004057a20 */ /* 0x000fe40000410000 */
[--C-:B------:R-:W-:Y:S01]  /*1a750*/  FFMA.FTZ R165, R157, c[0x0][0x2d0], -R172.reuse ;  /* 0x0000b4009da57a23 */ /* 0x100fe200000108ac */
[----:B------:R-:W-:Y:S01]  /*1a760*/  MUFU.EX2 R160, R160 ;  /* 0x000000a000a07308 */ /* 0x000fe20000000800 */
[--C-:B------:R-:W-:Y:S01]  /*1a770*/  FFMA.FTZ R162, R13, c[0x0][0x2d0], -R172.reuse ;  /* 0x0000b4000da27a23 */ /* 0x100fe200000108ac */
[----:B------:R-:W-:Y:S01]  /*1a780*/  IADD3 R157, R195, R158, RZ ;  /* 0x0000009ec39d7210 */ /* 0x000fe20007ffe0ff */
[--C-:B------:R-:W-:Y:S02]  /*1a790*/  FFMA.FTZ R188, R149, c[0x0][0x2d0], -R172.reuse ;  /* 0x0000b40095bc7a23 */ /* 0x100fe400000108ac */
[--C-:B------:R-:W-:Y:S02]  /*1a7a0*/  FFMA.FTZ R173, R173, c[0x0][0x2d0], -R172.reuse ;  /* 0x0000b400adad7a23 */ /* 0x100fe400000108ac */
[----:B------:R-:W2:Y:S01]  /*1a7b0*/  LDSM.16.MT88.4 R24, [R157] ;  /* 0x000000009d18783b */ /* 0x000ea20000004200 */
[--C-:B------:R-:W-:Y:S02]  /*1a7c0*/  FFMA.FTZ R174, R179, c[0x0][0x2d0], -R172.reuse ;  /* 0x0000b400b3ae7a23 */ /* 0x100fe400000108ac */
        /* <DEDUP_REMOVED lines=74> */
[C---:B------:R-:W-:Y:S01]  /*1ac70*/  FMUL.FTZ R46, R3.reuse, R46 ;  /* 0x0000002e032e7220 */ /* 0x040fe20000410000 */
        /* <DEDUP_REMOVED lines=78> */
[----:B------:R-:W-:Y:S02]  /*1b160*/  FMUL.FTZ R89, R8, R89 ;  /* 0x0000005908597220 */ /* 0x000fe40000410000 */
[C---:B------:R-:W-:Y:S01]  /*1b170*/  FMUL.FTZ R90, R3.reuse, R90 ;  /* 0x0000005a035a7220 */ /* 0x040fe20000410000 */
[C---:B------:R-:W-:Y:S01]  /*1b180*/  HMMA.16816.F32.BF16 R84, R16.reuse, R22, R84 ;  /* 0x000000161054723c */ /* 0x040fe20000041854 */
[----:B------:R-:W1:Y:S03]  /*1b190*/  LDSM.16.MT88.4 R20, [R158+0x800] ;  /* 0x000800009e14783b */ /* 0x000e660000004200 */
[C---:B------:R-:W-:Y:S02]  /*1b1a0*/  FMUL.FTZ R91, R3.reuse, R91 ;  /* 0x0000005b035b7220 */ /* 0x040fe40000410000 */
[--C-:B------:R-:W-:Y:S02]  /*1b1b0*/  FFMA.FTZ R177, R180, c[0x0][0x2d0], -R153.reuse ;  /* 0x0000b400b4b17a23 */ /* 0x100fe40000010899 */
[--C-:B------:R-:W-:Y:S02]  /*1b1c0*/  FFMA.FTZ R180, R36, c[0x0][0x2d0], -R153.reuse ;  /* 0x0000b40024b47a23 */ /* 0x100fe40000010899 */
[----:B------:R-:W-:Y:S01]  /*1b1d0*/  LDSM.16.MT88.4 R36, [R9+0x800] ;  /* 0x000800000924783b */ /* 0x000fe20000004200 */
[C---:B--2---:R-:W-:Y:S01]  /*1b1e0*/  HMMA.16816.F32.BF16 R88, R16.reuse, R24, R88 ;  /* 0x000000181058723c */ /* 0x044fe20000041858 */
[----:B------:R-:W-:Y:S02]  /*1b1f0*/  MUFU.EX2 R177, R177 ;  /* 0x000000b100b17308 */ /* 0x000fe40000000800 */
[--C-:B------:R-:W-:Y:S02]  /*1b200*/  FFMA.FTZ R178, R178, c[0x0][0x2d0], -R153.reuse ;  /* 0x0000b400b2b27a23 */ /* 0x100fe40000010899 */
[C---:B------:R-:W-:Y:S02]  /*1b210*/  FMUL.FTZ R92, R8.reuse, R92 ;  /* 0x0000005c085c7220 */ /* 0x040fe40000410000 */
[C---:B------:R-:W-:Y:S02]  /*1b220*/  FMUL.FTZ R93, R8.reuse, R93 ;  /* 0x0000005d085d7220 */ /* 0x040fe40000410000 */
[C---:B------:R-:W-:Y:S02]  /*1b230*/  FMUL.FTZ R94, R3.reuse, R94 ;  /* 0x0000005e035e7220 */ /* 0x040fe40000410000 */
[----:B------:R-:W2:Y:S01]  /*1b240*/  MUFU.EX2 R178, R178 ;  /* 0x000000b200b27308 */ /* 0x000ea20000000800 */
[C---:B------:R-:W-:Y:S02]  /*1b250*/  FMUL.FTZ R95, R3.reuse, R95 ;  /* 0x0000005f035f7220 */ /* 0x040fe40000410000 */
[C---:B------:R-:W-:Y:S02]  /*1b260*/  FMUL.FTZ R96, R8.reuse, R96 ;  /* 0x0000006008607220 */ /* 0x040fe40000410000 */
[C---:B------:R-:W-:Y:S02]  /*1b270*/  FMUL.FTZ R97, R8.reuse, R97 ;  /* 0x0000006108617220 */ /* 0x040fe40000410000 */
[C---:B------:R-:W-:Y:S01]  /*1b280*/  FMUL.FTZ R98, R3.reuse, R98 ;  /* 0x0000006203627220 */ /* 0x040fe20000410000 */
[C---:B------:R-:W-:Y:S01]  /*1b290*/  HMMA.16816.F32.BF16 R92, R16.reuse, R26, R92 ;  /* 0x0000001a105c723c */ /* 0x040fe2000004185c */
[----:B------:R-:W1:Y:S01]  /*1b2a0*/  LDSM.16.MT88.4 R24, [R156+0x800] ;  /* 0x000800009c18783b */ /* 0x000e620000004200 */
[----:B------:R-:W2:Y:S01]  /*1b2b0*/  MUFU.EX2 R180, R180 ;  /* 0x000000b400b47308 */ /* 0x000ea20000000800 */
[C---:B------:R-:W-:Y:S02]  /*1b2c0*/  FMUL.FTZ R99, R3.reuse, R99 ;  /* 0x0000006303637220 */ /* 0x040fe40000410000 */
[C---:B------:R-:W-:Y:S02]  /*1b2d0*/  FMUL.FTZ R100, R8.reuse, R100 ;  /* 0x0000006408647220 */ /* 0x040fe40000410000 */
[----:B------:R-:W-:Y:S02]  /*1b2e0*/  FMUL.FTZ R101, R8, R101 ;  /* 0x0000006508657220 */ /* 0x000fe40000410000 */
[C---:B------:R-:W-:Y:S01]  /*1b2f0*/  FMUL.FTZ R102, R3.reuse, R102 ;  /* 0x0000006603667220 */ /* 0x040fe20000410000 */
[C---:B-----5:R-:W-:Y:S03]  /*1b300*/  HMMA.16816.F32.BF16 R96, R16.reuse, R28, R96 ;  /* 0x0000001c1060723c */ /* 0x060fe60000041860 */
[----:B------:R-:W-:Y:S02]  /*1b310*/  FMUL.FTZ R103, R3, R103 ;  /* 0x0000006703677220 */ /* 0x000fe40000410000 */
[--C-:B------:R-:W-:Y:S02]  /*1b320*/  FFMA.FTZ R184, R184, c[0x0][0x2d0], -R153.reuse ;  /* 0x0000b400b8b87a23 */ /* 0x100fe40000010899 */
[--C-:B------:R-:W-:Y:S02]  /*1b330*/  FFMA.FTZ R185, R182, c[0x0][0x2d0], -R153.reuse ;  /* 0x0000b400b6b97a23 */ /* 0x100fe40000010899 */
[--C-:B------:R-:W-:Y:S01]  /*1b340*/  FFMA.FTZ R182, R150, c[0x0][0x2d0], -R153.reuse ;  /* 0x0000b40096b67a23 */ /* 0x100fe20000010899 */
[----:B------:R-:W-:Y:S01]  /*1b350*/  HMMA.16816.F32.BF16 R100, R16, R30, R100 ;  /* 0x0000001e1064723c */ /* 0x000fe20000041864 */
[----:B------:R-:W5:Y:S01]  /*1b360*/  LDSM.16.MT88.4 R28, [R156+0x2800] ;  /* 0x002800009c1c783b */ /* 0x000f620000004200 */
[----:B------:R-:W-:Y:S01]  /*1b370*/  MUFU.EX2 R184, R184 ;  /* 0x000000b800b87308 */ /* 0x000fe20000000800 */
[--C-:B------:R-:W-:Y:S02]  /*1b380*/  FFMA.FTZ R171, R171, c[0x0][0x2d0], -R172.reuse ;  /* 0x0000b400abab7a23 */ /* 0x100fe400000108ac */
[--C-:B------:R-:W-:Y:S02]  /*1b390*/  FFMA.FTZ R190, R169, c[0x0][0x2d0], -R172.reuse ;  /* 0x0000b400a9be7a23 */ /* 0x100fe400000108ac */
[----:B---3--:R-:W-:Y:S01]  /*1b3a0*/  F2FP.BF16.PACK_AB R16, R174, R173 ;  /* 0x000000adae10723e */ /* 0x008fe200000010ff */
[--C-:B------:R-:W-:Y:S01]  /*1b3b0*/  FFMA.FTZ R167, R167, c[0x0][0x2d0], -R172.reuse ;  /* 0x0000b400a7a77a23 */ /* 0x100fe200000108ac */
[----:B----4-:R-:W-:Y:S01]  /*1b3c0*/  F2FP.BF16.PACK_AB R18, R176, R175 ;  /* 0x000000afb012723e */ /* 0x010fe200000010ff */
[----:B------:R-:W-:Y:S02]  /*1b3d0*/  LDSM.16.MT88.4 R148, [R157+0x3000] ;  /* 0x003000009d94783b */ /* 0x000fe40000004200 */
[----:B--2---:R-:W-:Y:S01]  /*1b3e0*/  F2FP.BF16.PACK_AB R17, R178, R177 ;  /* 0x000000b1b211723e */ /* 0x004fe200000010ff */
[----:B------:R-:W-:Y:S01]  /*1b3f0*/  FFMA.FTZ R172, R155, c[0x0][0x2d0], -R172 ;  /* 0x0000b4009bac7a23 */ /* 0x000fe200000108ac */
[----:B------:R-:W-:Y:S01]  /*1b400*/  F2FP.BF16.PACK_AB R19, R180, R179 ;  /* 0x000000b3b413723e */ /* 0x000fe200000010ff */
[--C-:B------:R-:W-:Y:S01]  /*1b410*/  FFMA.FTZ R169, R170, c[0x0][0x2d0], -R153.reuse ;  /* 0x0000b400aaa97a23 */ /* 0x100fe20000010899 */
[----:B------:R-:W2:Y:S01]  /*1b420*/  MUFU.EX2 R185, R185 ;  /* 0x000000b900b97308 */ /* 0x000ea20000000800 */
[--C-:B------:R-:W-:Y:S02]  /*1b430*/  FFMA.FTZ R170, R154, c[0x0][0x2d0], -R153.reuse ;  /* 0x0000b4009aaa7a23 */ /* 0x100fe40000010899 */
[--C-:B------:R-:W-:Y:S02]  /*1b440*/  FFMA.FTZ R168, R168, c[0x0][0x2d0], -R153.reuse ;  /* 0x0000b400a8a87a23 */ /* 0x100fe40000010899 */
[C---:B-1----:R-:W-:Y:S03]  /*1b450*/  HMMA.16816.F32.BF16 R4, R16.reuse, R20, R4 ;  /* 0x000000141004723c */ /* 0x042fe60000041804 */
[----:B------:R-:W-:Y:S02]  /*1b460*/  FFMA.FTZ R153, R152, c[0x0][0x2d0], -R153 ;  /* 0x0000b40098997a23 */ /* 0x000fe40000010899 */
[----:B------:R-:W1:Y:S01]  /*1b470*/  MUFU.EX2 R182, R182 ;  /* 0x000000b600b67308 */ /* 0x000e620000000800 */
[----:B------:R-:W-:Y:S02]  /*1b480*/  FFMA.FTZ R164, R3, R238, R164 ;  /* 0x000000ee03a47223 */ /* 0x000fe400000100a4 */
[C---:B------:R-:W-:Y:S01]  /*1b490*/  HMMA.16816.F32.BF16 R12, R16.reuse, R22, R12 ;  /* 0x00000016100c723c */ /* 0x040fe2000004180c */
[----:B------:R-:W3:Y:S03]  /*1b4a0*/  LDSM.16.MT88.4 R20, [R9+0x2800] ;  /* 0x002800000914783b */ /* 0x000ee60000004200 */
[----:B------:R-:W-:Y:S01]  /*1b4b0*/  FFMA.FTZ R165, R8, R235, R165 ;  /* 0x000000eb08a57223 */ /* 0x000fe200000100a5 */
[----:B------:R-:W-:Y:S01]  /*1b4c0*/  MOV R8, R2 ;  /* 0x0000000200087202 */ /* 0x000fe20000000f00 */
[----:B------:R-:W-:Y:S01]  /*1b4d0*/  FADD.FTZ R164, R163, R164 ;  /* 0x000000a4a3a47221 */ /* 0x000fe20000010000 */
[----:B------:R4:W-:Y:S01]  /*1b4e0*/  MUFU.EX2 R189, R153 ;  /* 0x0000009900bd7308 */ /* 0x0009e20000000800 */
[C---:B------:R-:W-:Y:S04]  /*1b4f0*/  HMMA.16816.F32.BF16 R104, R16.reuse, R32, R104 ;  /* 0x000000201068723c */ /* 0x040fe80000041868 */
[----:B------:R-:W-:Y:S02]  /*1b500*/  FADD.FTZ R160, R160, R165 ;  /* 0x000000a5a0a07221 */ /* 0x000fe40000010000 */
[----:B------:R-:W-:Y:S02]  /*1b510*/  FADD.FTZ R161, R161, R164 ;  /* 0x000000a4a1a17221 */ /* 0x000fe40000010000 */
[C---:B------:R-:W-:Y:S01]  /*1b520*/  HMMA.16816.F32.BF16 R108, R16.reuse, R34, R108 ;  /* 0x00000022106c723c */ /* 0x040fe2000004186c */
[----:B------:R-:W-:Y:S01]  /*1b530*/  LDSM.16.MT88.4 R32, [R157+0x4800] ;  /* 0x004800009d20783b */ /* 0x000fe20000004200 */
[----:B------:R-:W-:Y:S02]  /*1b540*/  MUFU.EX2 R171, R171 ;  /* 0x000000ab00ab7308 */ /* 0x000fe40000000800 */
[----:B------:R-:W-:Y:S02]  /*1b550*/  FADD.FTZ R159, R159, R160 ;  /* 0x000000a09f9f7221 */ /* 0x000fe40000010000 */
[----:B------:R-:W-:Y:S02]  /*1b560*/  FADD.FTZ R166, R166, R161 ;  /* 0x000000a1a6a67221 */ /* 0x000fe40000010000 */
[C---:B------:R-:W-:Y:S04]  /*1b570*/  HMMA.16816.F32.BF16 R112, R16.reuse, R24, R112 ;  /* 0x000000181070723c */ /* 0x040fe80000041870 */
[----:B------:R-:W1:Y:S01]  /*1b580*/  MUFU.EX2 R190, R190 ;  /* 0x000000be00be7308 */ /* 0x000e620000000800 */
[----:B------:R-:W-:Y:S01]  /*1b590*/  FADD.FTZ R162, R162, R159 ;  /* 0x0000009fa2a27221 */ /* 0x000fe20000010000 */
[----:B----4-:R-:W-:Y:S02]  /*1b5a0*/  LDSM.16.MT88.4 R152, [R156+0x3800] ;  /* 0x003800009c98783b */ /* 0x010fe40000004200 */
[C---:B------:R-:W-:Y:S04]  /*1b5b0*/  HMMA.16816.F32.BF16 R116, R16.reuse, R26, R116 ;  /* 0x0000001a1074723c */ /* 0x040fe80000041874 */
[----:B------:R-:W-:Y:S02]  /*1b5c0*/  FADD.FTZ R173, R173, R162 ;  /* 0x000000a2adad7221 */ /* 0x000fe40000010000 */
[----:B------:R-:W-:Y:S01]  /*1b5d0*/  MUFU.EX2 R167, R167 ;  /* 0x000000a700a77308 */ /* 0x000fe20000000800 */
[----:B------:R-:W4:Y:S01]  /*1b5e0*/  LDSM.16.MT88.4 R24, [R158+0x4800] ;  /* 0x004800009e18783b */ /* 0x000f220000004200 */
[C---:B------:R-:W-:Y:S04]  /*1b5f0*/  HMMA.16816.F32.BF16 R120, R16.reuse, R36, R120 ;  /* 0x000000241078723c */ /* 0x040fe80000041878 */
[----:B------:R-:W-:Y:S02]  /*1b600*/  FADD.FTZ R177, R177, R166 ;  /* 0x000000a6b1b17221 */ /* 0x000fe40000010000 */
[----:B------:R-:W-:Y:S02]  /*1b610*/  FADD.FTZ R174, R174, R173 ;  /* 0x000000adaeae7221 */ /* 0x000fe40000010000 */
[C---:B------:R-:W-:Y:S01]  /*1b620*/  HMMA.16816.F32.BF16 R124, R16.reuse, R38, R124 ;  /* 0x00000026107c723c */ /* 0x040fe2000004187c */
[----:B------:R-:W-:Y:S01]  /*1b630*/  LDSM.16.MT88.4 R36, [R157+0x1000] ;  /* 0x001000009d24783b */ /* 0x000fe20000004200 */
[----:B------:R-:W1:Y:S02]  /*1b640*/  MUFU.EX2 R172, R172 ;  /* 0x000000ac00ac7308 */ /* 0x000e640000000800 */
[----:B------:R-:W-:Y:S02]  /*1b650*/  FADD.FTZ R178, R178, R177 ;  /* 0x000000b1b2b27221 */ /* 0x000fe40000010000 */
[----:B------:R-:W-:Y:S02]  /*1b660*/  FADD.FTZ R175, R175, R174 ;  /* 0x000000aeafaf7221 */ /* 0x000fe40000010000 */
[C---:B------:R-:W-:Y:S04]  /*1b670*/  HMMA.16816.F32.BF16 R40, R16.reuse, R128, R40 ;  /* 0x000000801028723c */ /* 0x040fe80000041828 */
[----:B------:R-:W-:Y:S01]  /*1b680*/  MUFU.EX2 R169, R169 ;  /* 0x000000a900a97308 */ /* 0x000fe20000000800 */
[----:B------:R-:W-:Y:S02]  /*1b690*/  FADD.FTZ R179, R179, R178 ;  /* 0x000000b2b3b37221 */ /* 0x000fe40000010000 */
[----:B------:R-:W-:Y:S01]  /*1b6a0*/  FADD.FTZ R176, R176, R175 ;  /* 0x000000afb0b07221 */ /* 0x000fe20000010000 */
[C---:B------:R-:W-:Y:S01]  /*1b6b0*/  HMMA.16816.F32.BF16 R44, R16.reuse, R130, R44 ;  /* 0x00000082102c723c */ /* 0x040fe2000004182c */
[----:B------:R-:W-:Y:S03]  /*1b6c0*/  LDSM.16.MT88.4 R128, [R156+0x1000] ;  /* 0x001000009c80783b */ /* 0x000fe60000004200 */
[----:B------:R-:W-:Y:S02]  /*1b6d0*/  FADD.FTZ R179, R180, R179 ;  /* 0x000000b3b4b37221 */ /* 0x000fe40000010000 */
[----:B------:R-:W1:Y:S02]  /*1b6e0*/  MUFU.EX2 R168, R168 ;  /* 0x000000a800a87308 */ /* 0x000e640000000800 */
[C---:B------:R-:W-:Y:S08]  /*1b6f0*/  HMMA.16816.F32.BF16 R48, R16.reuse, R132, R48 ;  /* 0x000000841030723c */ /* 0x040ff00000041830 */
[C---:B------:R-:W-:Y:S01]  /*1b700*/  HMMA.16816.F32.BF16 R52, R16.reuse, R134, R52 ;  /* 0x000000861034723c */ /* 0x040fe20000041834 */
[----:B------:R-:W-:Y:S01]  /*1b710*/  LDSM.16.MT88.4 R132, [R158+0x3000] ;  /* 0x003000009e84783b */ /* 0x000fe20000004200 */
[----:B------:R-:W1:Y:S06]  /*1b720*/  MUFU.EX2 R170, R170 ;  /* 0x000000aa00aa7308 */ /* 0x000e6c0000000800 */
[C---:B-----5:R-:W-:Y:S08]  /*1b730*/  HMMA.16816.F32.BF16 R56, R16.reuse, R28, R56 ;  /* 0x0000001c1038723c */ /* 0x060ff00000041838 */
        /* <DEDUP_REMOVED lines=10> */
[----:B------:R-:W1:Y:S07]  /*1b7e0*/  LDSM.16.MT88.4 R32, [R9+0x1000] ;  /* 0x001000000920783b */ /* 0x000e6e0000004200 */
[C---:B-----5:R-:W-:Y:S08]  /*1b7f0*/  HMMA.16816.F32.BF16 R88, R16.reuse, R28, R88 ;  /* 0x0000001c1058723c */ /* 0x060ff00000041858 */
[C---:B------:R-:W-:Y:S01]  /*1b800*/  HMMA.16816.F32.BF16 R92, R16.reuse, R30, R92 ;  /* 0x0000001e105c723c */ /* 0x040fe2000004185c */
[----:B------:R-:W5:Y:S07]  /*1b810*/  LDSM.16.MT88.4 R28, [R156+0x3000] ;  /* 0x003000009c1c783b */ /* 0x000f6e0000004200 */
[C---:B---3--:R-:W-:Y:S08]  /*1b820*/  HMMA.16816.F32.BF16 R96, R16.reuse, R20, R96 ;  /* 0x000000141060723c */ /* 0x048ff00000041860 */
[----:B------:R-:W-:Y:S01]  /*1b830*/  HMMA.16816.F32.BF16 R100, R16, R22, R100 ;  /* 0x000000161064723c */ /* 0x000fe20000041864 */
[----:B------:R-:W3:Y:S06]  /*1b840*/  LDSM.16.MT88.4 R20, [R9+0x3000] ;  /* 0x003000000914783b */ /* 0x000eec0000004200 */
[----:B------:R-:W-:Y:S01]  /*1b850*/  F2FP.BF16.PACK_AB R16, R186, R183 ;  /* 0x000000b7ba10723e */ /* 0x000fe200000010ff */
[----:B------:R-:W-:Y:S01]  /*1b860*/  FADD.FTZ R183, R183, R176 ;  /* 0x000000b0b7b77221 */ /* 0x000fe20000010000 */
[----:B------:R-:W-:Y:S03]  /*1b870*/  F2FP.BF16.PACK_AB R18, R188, R181 ;  /* 0x000000b5bc12723e */ /* 0x000fe600000010ff */
[----:B--2---:R-:W-:Y:S01]  /*1b880*/  F2FP.BF16.PACK_AB R17, R185, R184 ;  /* 0x000000b8b911723e */ /* 0x004fe200000010ff */
[----:B------:R-:W-:Y:S01]  /*1b890*/  FADD.FTZ R184, R184, R179 ;  /* 0x000000b3b8b87221 */ /* 0x000fe20000010000 */
[----:B-1----:R-:W-:Y:S01]  /*1b8a0*/  F2FP.BF16.PACK_AB R19, R187, R182 ;  /* 0x000000b6bb13723e */ /* 0x002fe200000010ff */
        /* <DEDUP_REMOVED lines=20> */
[C---:B------:R-:W-:Y:S08]  /*1b9f0*/  HMMA.16816.F32.BF16 R48, R16.reuse, R148, R48 ;  /* 0x000000941030723c */ /* 0x040ff00000041830 */
[C---:B------:R-:W-:Y:S01]  /*1ba00*/  HMMA.16816.F32.BF16 R52, R16.reuse, R150, R52 ;  /* 0x000000961034723c */ /* 0x040fe20000041834 */
[----:B------:R-:W-:Y:S07]  /*1ba10*/  LDSM.16.MT88.4 R148, [R157+0x3800] ;  /* 0x003800009d94783b */ /* 0x000fee0000004200 */
[C---:B-----5:R-:W-:Y:S08]  /*1ba20*/  HMMA.16816.F32.BF16 R56, R16.reuse, R28, R56 ;  /* 0x0000001c1038723c */ /* 0x060ff00000041838 */
        /* <DEDUP_REMOVED lines=14> */
[C---:B---3--:R-:W-:Y:S08]  /*1bb10*/  HMMA.16816.F32.BF16 R96, R16.reuse, R20, R96 ;  /* 0x000000141060723c */ /* 0x048ff00000041860 */
[----:B------:R-:W-:Y:S01]  /*1bb20*/  HMMA.16816.F32.BF16 R100, R16, R22, R100 ;  /* 0x000000161064723c */ /* 0x000fe20000041864 */
[----:B------:R-:W-:Y:S06]  /*1bb30*/  LDSM.16.MT88.4 R20, [R157+0x5800] ;  /* 0x005800009d14783b */ /* 0x000fec0000004200 */
        /* <DEDUP_REMOVED lines=9> */
[C---:B------:R-:W-:Y:S01]  /*1bbd0*/  HMMA.16816.F32.BF16 R132, R16.reuse, R128, R4 ;  /* 0x000000801084723c */ /* 0x040fe20000041804 */
[----:B------:R-:W3:Y:S02]  /*1bbe0*/  LDSM.16.MT88.4 R4, [R9+0x3800] ;  /* 0x003800000904783b */ /* 0x000ee40000004200 */
[----:B------:R-:W-:Y:S02]  /*1bbf0*/  FADD.FTZ R170, R170, R169 ;  /* 0x000000a9aaaa7221 */ /* 0x000fe40000010000 */
[----:B------:R-:W-:Y:S02]  /*1bc00*/  FADD.FTZ R235, R172, R167 ;  /* 0x000000a7aceb7221 */ /* 0x000fe40000010000 */
[----:B------:R-:W-:Y:S01]  /*1bc10*/  FADD.FTZ R238, R189, R170 ;  /* 0x000000aabdee7221 */ /* 0x000fe20000010000 */
[C---:B------:R-:W-:Y:S01]  /*1bc20*/  HMMA.16816.F32.BF16 R128, R16.reuse, R130, R12 ;  /* 0x000000821080723c */ /* 0x040fe2000004180c */
[----:B------:R-:W5:Y:S07]  /*1bc30*/  LDSM.16.MT88.4 R12, [R158+0x5800] ;  /* 0x005800009e0c783b */ /* 0x000f6e0000004200 */
[C---:B-1----:R-:W-:Y:S07]  /*1bc40*/  HMMA.16816.F32.BF16 R104, R16.reuse, R24, R104 ;  /* 0x000000181068723c */ /* 0x042fee0000041868 */
[----:B------:R-:W-:Y:S01]  /*1bc50*/  IADD3 R24, R240, -0x2, RZ ;  /* 0xfffffffef0187810 */ /* 0x000fe20007ffe0ff */
[C---:B------:R-:W-:Y:S03]  /*1bc60*/  HMMA.16816.F32.BF16 R108, R16.reuse, R26, R108 ;  /* 0x0000001a106c723c */ /* 0x040fe6000004186c */
[C---:B------:R-:W-:Y:S05]  /*1bc70*/  ISETP.GE.AND P0, PT, R24.reuse, R231, PT ;  /* 0x000000e71800720c */ /* 0x040fea0003f06270 */
[C---:B--2---:R-:W-:Y:S08]  /*1bc80*/  HMMA.16816.F32.BF16 R112, R16.reuse, R32, R112 ;  /* 0x000000201070723c */ /* 0x044ff00000041870 */
[C---:B------:R-:W-:Y:S04]  /*1bc90*/  HMMA.16816.F32.BF16 R116, R16.reuse, R34, R116 ;  /* 0x000000221074723c */ /* 0x040fe80000041874 */
[----:B------:R-:W-:Y:S04]  /*1bca0*/  @P0 SHF.R.S32.HI R3, RZ, 0x1f, R24 ;  /* 0x0000001fff030819 */ /* 0x000fe80000011418 */
[C---:B----4-:R-:W-:Y:S04]  /*1bcb0*/  HMMA.16816.F32.BF16 R120, R16.reuse, R28, R120 ;  /* 0x0000001c1078723c */ /* 0x050fe80000041878 */
        /* <DEDUP_REMOVED lines=13> */
[C---:B-----5:R-:W-:Y:S08]  /*1bd90*/  HMMA.16816.F32.BF16 R72, R16.reuse, R12, R72 ;  /* 0x0000000c1048723c */ /* 0x060ff00000041848 */
[C---:B------:R-:W-:Y:S01]  /*1bda0*/  HMMA.16816.F32.BF16 R76, R16.reuse, R14, R76 ;  /* 0x0000000e104c723c */ /* 0x040fe2000004184c */
[----:B------:R-:W2:Y:S07]  /*1bdb0*/  LDSM.16.MT88.4 R12, [R9+0x5800] ;  /* 0x00580000090c783b */ /* 0x000eae0000004200 */
[C---:B------:R-:W-:Y:S07]  /*1bdc0*/  HMMA.16816.F32.BF16 R80, R16.reuse, R20, R80 ;  /* 0x000000141050723c */ /* 0x040fee0000041850 */
[----:B------:R-:W-:Y:S01]  /*1bdd0*/  @P0 IADD3 R21, R25, R3, RZ ;  /* 0x0000000319150210 */ /* 0x000fe20007ffe0ff */
[C---:B------:R-:W-:Y:S01]  /*1bde0*/  HMMA.16816.F32.BF16 R84, R16.reuse, R22, R84 ;  /* 0x000000161054723c */ /* 0x040fe20000041854 */
[----:B------:R-:W-:Y:S03]  /*1bdf0*/  @P0 MOV R20, c[0x0][0x1e0] ;  /* 0x0000780000140a02 */ /* 0x000fe60000000f00 */
[C---:B------:R-:W-:Y:S02]  /*1be00*/  @P0 SHF.L.U32 R3, R24.reuse, 0x6, RZ ;  /* 0x0000000618030819 */ /* 0x040fe400000006ff */
[----:B------:R-:W-:Y:S02]  /*1be10*/  @P0 SHF.L.U64.HI R21, R24, 0x6, R21 ;  /* 0x0000000618150819 */ /* 0x000fe40000010215 */
[----:B------:R-:W-:Y:S01]  /*1be20*/  @P0 IADD3 R24, P3, R3, R236, RZ ;  /* 0x000000ec03180210 */ /* 0x000fe20007f7e0ff */
[C---:B-1----:R-:W-:Y:S03]  /*1be30*/  HMMA.16816.F32.BF16 R88, R16.reuse, R4, R88 ;  /* 0x000000041058723c */ /* 0x042fe60000041858 */
[----:B------:R-:W-:Y:S02]  /*1be40*/  @P0 LEA R22, P2, R24, c[0x0][0x1c8], 0x1 ;  /* 0x0000720018160a11 */ /* 0x000fe400078408ff */
[----:B------:R-:W-:Y:S02]  /*1be50*/  @P0 MOV R23, c[0x0][0x1e4] ;  /* 0x0000790000170a02 */ /* 0x000fe40000000f00 */
[C---:B------:R-:W-:Y:S01]  /*1be60*/  @P0 LEA R25, P1, R20.reuse, R3, 0x5 ;  /* 0x0000000314190211 */ /* 0x040fe200078228ff */
[C---:B------:R-:W-:Y:S04]  /*1be70*/  HMMA.16816.F32.BF16 R92, R16.reuse, R6, R92 ;  /* 0x00000006105c723c */ /* 0x040fe8000004185c */
[----:B------:R-:W-:Y:S02]  /*1be80*/  @P0 IADD3.X R3, R21, R230, RZ, P3, !PT ;  /* 0x000000e615030210 */ /* 0x000fe40001ffe4ff */
[----:B------:R-:W-:Y:S02]  /*1be90*/  @P0 LEA.HI.X R21, R20, R21, R23, 0x5, P1 ;  /* 0x0000001514150211 */ /* 0x000fe400008f2c17 */
[----:B------:R-:W-:Y:S01]  /*1bea0*/  @P0 LEA.HI.X R23, R24, c[0x0][0x1cc], R3, 0x1, P2 ;  /* 0x0000730018170a11 */ /* 0x000fe200010f0c03 */
[----:B------:R-:W-:Y:S01]  /*1beb0*/  @P0 IMAD R3, R234, 0x6000, R11 ;  /* 0x00006000ea030824 */ /* 0x000fe200078e020b */
[----:B------:R-:W-:Y:S01]  /*1bec0*/  @P0 ISETP.GE.AND P2, PT, R228, c[0x0][0x1d4], PT ;  /* 0x00007500e4000a0c */ /* 0x000fe20003f46270 */
[C---:B--2---:R-:W-:Y:S03]  /*1bed0*/  HMMA.16816.F32.BF16 R96, R16.reuse, R12, R96 ;  /* 0x0000000c1060723c */ /* 0x044fe60000041860 */
[----:B------:R-:W-:Y:S02]  /*1bee0*/  @P0 ISETP.GE.AND P1, PT, R212, c[0x0][0x1d4], PT ;  /* 0x00007500d4000a0c */ /* 0x000fe40003f26270 */
[----:B------:R-:W-:Y:S03]  /*1bef0*/  @P0 IADD3 R25, P3, R25, R236, RZ ;  /* 0x000000ec19190210 */ /* 0x000fe60007f7e0ff */
[----:B------:R-:W-:Y:S04]  /*1bf00*/  HMMA.16816.F32.BF16 R100, R16, R14, R100 ;  /* 0x0000000e1064723c */ /* 0x000fe80000041864 */
[----:B------:R-:W-:Y:S01]  /*1bf10*/  @!PT LDS RZ, [RZ] ;  /* 0x00000000fffff984 */ /* 0x000fe20000000800 */
[----:B------:R-:W-:Y:S01]  /*1bf20*/  @!PT LDS RZ, [RZ] ;  /* 0x00000000fffff984 */ /* 0x000fe20000000800 */
[----:B------:R-:W-:Y:S01]  /*1bf30*/  @!PT LDS RZ, [RZ] ;  /* 0x00000000fffff984 */ /* 0x000fe20000000800 */
[----:B------:R1:W-:Y:S01]  /*1bf40*/  @P0 LDGSTS.E.BYPASS.LTC128B.128 [R3], [R22.64], !P2 ;  /* 0x0000000016030fae */ /* 0x0003e2000d101d48 */
[----:B------:R-:W-:Y:S02]  /*1bf50*/  @P0 IADD3.X R20, R21, R230, RZ, P3, !PT ;  /* 0x000000e615140210 */ /* 0x000fe40001ffe4ff */
[C---:B------:R-:W-:Y:S05]  /*1bf60*/  @P0 LEA R4, P3, R25.reuse, c[0x0][0x1c8], 0x1 ;  /* 0x0000720019040a11 */ /* 0x040fea00078608ff */
[----:B------:R1:W-:Y:S01]  /*1bf70*/  @P0 LDGSTS.E.BYPASS.LTC128B.128 [R3+0x2000], [R22.64+0x80], !P1 ;  /* 0x0200008016030fae */ /* 0x0003e2000c901d48 */
        /* <DEDUP_REMOVED lines=9> */
[----:B------:R-:W-:Y:S05]  /*1c010*/  IADD3 R240, R240, -0x1, RZ ;  /* 0xfffffffff0f07810 */ /* 0x000fea0007ffe0ff */
[----:B------:R-:W0:Y:S01]  /*1c020*/  LDGDEPBAR ;  /* 0x00000000000079af */ /* 0x000e220000000000 */
[----:B-1----:R-:W-:Y:S05]  /*1c030*/  MOV R3, R0 ;  /* 0x0000000000037202 */ /* 0x002fea0000000f00 */
[----:B------:R-:W-:-:S05]  /*1c040*/  @!P0 BRA `(.L_x_4429) ;  /* 0xffffccb000008947 */ /* 0x000fca000383ffff */
.L_x_4420:
[----:B------:R-:W-:Y:S02]  /*1c050*/  MOV R5, 0x1f ;  /* 0x0000001f00057802 */ /* 0x000fe40000000f00 */
[----:B------:R-:W-:Y:S01]  /*1c060*/  MOV R4, 0xffffffff ;  /* 0xffffffff00047802 */ /* 0x000fe20000000f00 */
[----:B------:R-:W-:Y:S05]  /*1c070*/  BRA.DIV ~URZ, `(.L_x_4430) ;  /* 0x000052c27f007947 */ /* 0x000fea000b800000 */
[----:B------:R1:W2:Y:S02]  /*1c080*/  SHFL.BFLY PT, R7, R235, 0x2, 0x1f ;  /* 0x0c401f00eb077f89 */ /* 0x0002a400000e0000 */
.L_x_4503:
[----:B--2---:R-:W-:Y:S01]  /*1c090*/  FADD.FTZ R8, R7, R235 ;  /* 0x000000eb07087221 */ /* 0x004fe20000010000 */
[----:B------:R-:W-:Y:S05]  /*1c0a0*/  BRA.DIV ~URZ, `(.L_x_4431) ;  /* 0x000052e27f007947 */ /* 0x000fea000b800000 */
[----:B------:R-:W2:Y:S04]  /*1c0b0*/  SHFL.BFLY PT, R5, R238, 0x2, 0x1f ;  /* 0x0c401f00ee057f89 */ /* 0x000ea800000e0000 */
[----:B------:R-:W3:Y:S01]  /*1c0c0*/  SHFL.BFLY PT, R3, R8, 0x1, 0x1f ;  /* 0x0c201f0008037f89 */ /* 0x000ee200000e0000 */
[----:B--2---:R-:W-:-:S02]  /*1c0d0*/  FADD.FTZ R12, R5, R238 ;  /* 0x000000ee050c7221 */ /* 0x004fc40000010000 */
[----:B---3--:R-:W-:-:S03]  /*1c0e0*/  FADD.FTZ R3, R8, R3 ;  /* 0x0000000308037221 */ /* 0x008fc60000010000 */
[----:B------:R2:W3:Y:S04]  /*1c0f0*/  SHFL.BFLY PT, R7, R12, 0x1, 0x1f ;  /* 0x0c201f000c077f89 */ /* 0x0004e800000e0000 */
.L_x_4504:
        /* <DEDUP_REMOVED lines=13> */
[----:B------:R-:W-:-:S03]  /*1c1d0*/  @P1 FFMA.FTZ R9, R5, R2, R7 ;  /* 0x0000000205091223 */ /* 0x000fc60000010007 */
[----:B------:R-:W2:Y:S01]  /*1c1e0*/  @P0 MUFU.LG2 R12, R12 ;  /* 0x0000000c000c0308 */ /* 0x000ea20000000c00 */
[C---:B---3--:R-:W-:Y:S02]  /*1c1f0*/  FMUL.FTZ R132, R13.reuse, R132 ;  /* 0x000000840d847220 */ /* 0x048fe40000410000 */
        /* <DEDUP_REMOVED lines=46> */
[----:B------:R-:W-:Y:S01]  /*1c4e0*/  FMUL.FTZ R101, R13, R101 ;  /* 0x000000650d657220 */ /* 0x000fe20000410000 */
[----:B------:R-:W-:Y:S01]  /*1c4f0*/  @P0 MOV R13, 0x3f317218 ;  /* 0x3f317218000d0802 */ /* 0x000fe20000000f00 */
[----:B--2---:R-:W-:Y:S01]  /*1c500*/  @P0 FMUL.FTZ R17, R12, 0.69314718246459960938 ;  /* 0x3f3172180c110820 */ /* 0x004fe20000410000 */
[----:B------:R-:W-:Y:S01]  /*1c510*/  MOV R12, 0x1 ;  /* 0x00000001000c7802 */ /* 0x000fe20000000f00 */
[----:B------:R-:W-:-:S02]  /*1c520*/  FMUL.FTZ R134, R8, R134 ;  /* 0x0000008608867220 */ /* 0x000fc40000410000 */
[----:B------:R-:W-:Y:S02]  /*1c530*/  @P0 FMUL.FTZ R13, R13, c[0x0][0x2d0] ;  /* 0x0000b4000d0d0a20 */ /* 0x000fe40000410000 */
[----:B------:R-:W-:Y:S02]  /*1c540*/  FMUL.FTZ R135, R8, R135 ;  /* 0x0000008708877220 */ /* 0x000fe40000410000 */
[----:B------:R-:W-:Y:S01]  /*1c550*/  @P0 FFMA.FTZ R16, R13, R0, R17 ;  /* 0x000000000d100223 */ /* 0x000fe20000010011 */
[----:B------:R-:W-:Y:S01]  /*1c560*/  PRMT R0, R12, 0x7610, R0 ;  /* 0x000076100c007816 */ /* 0x000fe20000000000 */
        /* <DEDUP_REMOVED lines=46> */
.L_x_4329:
        /* <DEDUP_REMOVED lines=16> */
.L_x_4433:
[----:B------:R-:W-:Y:S05]  /*1c950*/  BSYNC B0 ;  /* 0x0000000000007941 */ /* 0x000fea0003800000 */
.L_x_4432:
[----:B------:R-:W-:Y:S01]  /*1c960*/  PRMT R0, R0, 0x9910, RZ ;  /* 0x0000991000007816 */ /* 0x000fe200000000ff */
[----:B------:R-:W-:Y:S01]  /*1c970*/  BSSY B1, `(.L_x_4434) ;  /* 0x0000341000017945 */ /* 0x000fe20003800000 */
[----:B------:R-:W-:Y:S01]  /*1c980*/  IMAD.MOV.U32 R8, RZ, RZ, R204 ;  /* 0x000000ffff087224 */ /* 0x000fe200078e00cc */
[----:B------:R-:W-:Y:S02]  /*1c990*/  IADD3 R13, R228, 0x80, RZ ;  /* 0x00000080e40d7810 */ /* 0x000fe40007ffe0ff */
[----:B------:R-:W-:-:S13]  /*1c9a0*/  ISETP.NE.AND P0, PT, R0, RZ, PT ;  /* 0x000000ff0000720c */ /* 0x000fda0003f05270 */
[----:B------:R-:W-:Y:S05]  /*1c9b0*/  @!P0 BRA `(.L_x_4435) ;  /* 0x0000279000008947 */ /* 0x000fea0003800000 */
[----:B------:R-:W-:Y:S01]  /*1c9c0*/  SHF.R.S32.HI R0, RZ, 0x1f, R211 ;  /* 0x0000001fff007819 */ /* 0x000fe200000114d3 */
[----:B------:R-:W-:Y:S01]  /*1c9d0*/  IMAD.SHL.U32 R19, R215, 0x40, RZ ;  /* 0x00000040d7137824 */ /* 0x000fe200078e00ff */
[----:B------:R-:W-:Y:S01]  /*1c9e0*/  WARPSYNC 0xffffffff ;  /* 0xffffffff00007948 */ /* 0x000fe20003800000 */
[----:B------:R-:W-:Y:S01]  /*1c9f0*/  BAR.SYNC.DEFER_BLOCKING 0x1, 0x100 ;  /* 0x0044000000007b1d */ /* 0x000fe20000010000 */
[----:B------:R-:W-:Y:S01]  /*1ca00*/  LEA.HI R20, R0, R211, RZ, 0x5 ;  /* 0x000000d300147211 */ /* 0x000fe200078f28ff */
[----:B------:R-:W-:Y:S01]  /*1ca10*/  IMAD.MOV.U32 R22, RZ, RZ, 0x20 ;  /* 0x00000020ff167424 */ /* 0x000fe200078e00ff */
[----:B------:R-:W-:Y:S02]  /*1ca20*/  LOP3.LUT R19, R19, 0x1c0, RZ, 0xc0, !PT ;  /* 0x000001c013137812 */ /* 0x000fe400078ec0ff */
[----:B------:R-:W-:Y:S02]  /*1ca30*/  SHF.R.S32.HI R12, RZ, 0x5, R20 ;  /* 0x00000005ff0c7819 */ /* 0x000fe40000011414 */
[----:B------:R-:W-:-:S02]  /*1ca40*/  SHF.R.U32.HI R18, RZ, 0x3, R19 ;  /* 0x00000003ff127819 */ /* 0x000fc40000011613 */
[----:B------:R-:W-:Y:S01]  /*1ca50*/  LOP3.LUT R21, R215, 0x1, RZ, 0xc0, !PT ;  /* 0x00000001d7157812 */ /* 0x000fe200078ec0ff */
[----:B------:R-:W-:Y:S01]  /*1ca60*/  IMAD.SHL.U32 R17, R12, 0x400, RZ ;  /* 0x000004000c117824 */ /* 0x000fe200078e00ff */
[----:B------:R-:W-:Y:S02]  /*1ca70*/  LOP3.LUT R18, R18, R19, RZ, 0xfc, !PT ;  /* 0x0000001312127212 */ /* 0x000fe400078efcff */
[----:B------:R-:W-:Y:S01]  /*1ca80*/  ISETP.NE.U32.AND P0, PT, R21, 0x1, PT ;  /* 0x000000011500780c */ /* 0x000fe20003f05070 */
[----:B------:R-:W-:Y:S01]  /*1ca90*/  IMAD R17, R214, 0x2, R17 ;  /* 0x00000002d6117824 */ /* 0x000fe200078e0211 */
[----:B------:R-:W-:Y:S02]  /*1caa0*/  F2FP.BF16.PACK_AB R32, R133, R132 ;  /* 0x000000848520723e */ /* 0x000fe400000010ff */
[----:B------:R-:W-:Y:S01]  /*1cab0*/  R2P PR, R215, 0x6 ;  /* 0x00000006d7007804 */ /* 0x000fe20000000000 */
[----:B------:R-:W-:Y:S01]  /*1cac0*/  IMAD.IADD R17, R17, 0x1, R18 ;  /* 0x0000000111117824 */ /* 0x000fe200078e0212 */
[----:B------:R-:W-:Y:S01]  /*1cad0*/  F2FP.BF16.PACK_AB R30, R135, R134 ;  /* 0x00000086871e723e */ /* 0x000fe200000010ff */
[----:B------:R-:W-:Y:S01]  /*1cae0*/  IMAD.MOV.U32 R18, RZ, RZ, 0x40 ;  /* 0x00000040ff127424 */ /* 0x000fe200078e00ff */
[----:B------:R-:W-:Y:S01]  /*1caf0*/  F2FP.BF16.PACK_AB R23, R129, R128 ;  /* 0x000000808117723e */ /* 0x000fe200000010ff */
[----:B------:R-:W-:Y:S01]  /*1cb00*/  IMAD.SHL.U32 R27, R17, 0x2, RZ ;  /* 0x00000002111b7824 */ /* 0x000fe200078e00ff */
[----:B------:R-:W-:-:S02]  /*1cb10*/  SEL R22, R22, 0xffffffe0, !P1 ;  /* 0xffffffe016167807 */ /* 0x000fc40004800000 */
[----:B------:R-:W-:Y:S02]  /*1cb20*/  SEL R18, R18, 0xffffffc0, !P2 ;  /* 0xffffffc012127807 */ /* 0x000fe40005000000 */
[C---:B------:R-:W-:Y:S01]  /*1cb30*/  IADD3 R17, R27.reuse, 0x80, RZ ;  /* 0x000000801b117810 */ /* 0x040fe20007ffe0ff */
[C---:B------:R-:W-:Y:S01]  /*1cb40*/  IMAD.IADD R21, R27.reuse, 0x1, R22 ;  /* 0x000000011b157824 */ /* 0x040fe200078e0216 */
[----:B------:R-:W-:Y:S01]  /*1cb50*/  IADD3 R24, R27, 0x70, RZ ;  /* 0x000000701b187810 */ /* 0x000fe20007ffe0ff */
[----:B------:R2:W-:Y:S01]  /*1cb60*/  STS [R27+0x80], R32 ;  /* 0x000080201b007388 */ /* 0x0005e20000000800 */
[----:B------:R-:W-:Y:S02]  /*1cb70*/  @P0 IADD3 R24, R17, 0x10, RZ ;  /* 0x0000001011180810 */ /* 0x000fe40007ffe0ff */
[----:B------:R-:W-:Y:S01]  /*1cb80*/  F2FP.BF16.PACK_AB R17, R131, R130 ;  /* 0x000000828311723e */ /* 0x000fe200000010ff */
[----:B------:R3:W-:Y:S01]  /*1cb90*/  STS [R27+0x480], R30 ;  /* 0x0004801e1b007388 */ /* 0x0007e20000000800 */
        /* <DEDUP_REMOVED lines=11> */
[----:B------:R-:W-:Y:S01]  /*1cc50*/  F2FP.BF16.PACK_AB R31, R45, R44 ;  /* 0x0000002c2d1f723e */ /* 0x000fe200000010ff */
[----:B------:R1:W-:Y:S01]  /*1cc60*/  STS [R21+0x480], R26 ;  /* 0x0004801a15007388 */ /* 0x0003e20000000800 */
[----:B------:R-:W-:-:S02]  /*1cc70*/  F2FP.BF16.PACK_AB R33, R47, R46 ;  /* 0x0000002e2f21723e */ /* 0x000fc400000010ff */
[----:B------:R-:W-:Y:S01]  /*1cc80*/  ISETP.NE.U32.AND P0, PT, RZ, c[0x0][0x508], PT ;  /* 0x00014200ff007a0c */ /* 0x000fe20003f05070 */
[----:B------:R1:W-:Y:S01]  /*1cc90*/  STS [R22], R19 ;  /* 0x0000001316007388 */ /* 0x0003e20000000800 */
[----:B--2---:R-:W-:Y:S02]  /*1cca0*/  F2FP.BF16.PACK_AB R32, R117, R116 ;  /* 0x000000747520723e */ /* 0x004fe400000010ff */
[----:B------:R-:W-:Y:S01]  /*1ccb0*/  ISETP.NE.AND.EX P1, PT, RZ, c[0x0][0x50c], PT, P0 ;  /* 0x00014300ff007a0c */ /* 0x000fe20003f25300 */
[----:B------:R2:W-:Y:S01]  /*1ccc0*/  STS [R22+0x400], R25 ;  /* 0x0004001916007388 */ /* 0x0005e20000000800 */
[----:B---3--:R-:W-:Y:S02]  /*1ccd0*/  F2FP.BF16.PACK_AB R30, R115, R114 ;  /* 0x00000072731e723e */ /* 0x008fe400000010ff */
[----:B------:R-:W-:Y:S01]  /*1cce0*/  ISETP.NE.U32.AND P2, PT, RZ, c[0x0][0x500], PT ;  /* 0x00014000ff007a0c */ /* 0x000fe20003f45070 */
[----:B----4-:R-:W-:-:S03]  /*1ccf0*/  IMAD.IADD R17, R27, 0x1, R18 ;  /* 0x000000011b117824 */ /* 0x010fc600078e0212 */
[----:B------:R-:W-:Y:S01]  /*1cd00*/  ISETP.NE.AND.EX P2, PT, RZ, c[0x0][0x504], PT, P2 ;  /* 0x00014100ff007a0c */ /* 0x000fe20003f45320 */
[----:B-1----:R-:W-:Y:S01]  /*1cd10*/  IMAD.IADD R23, R18, 0x1, R24 ;  /* 0x0000000112177824 */ /* 0x002fe200078e0218 */
[----:B------:R1:W-:Y:S01]  /*1cd20*/  STS [R17+0x80], R36 ;  /* 0x0000802411007388 */ /* 0x0003e20000000800 */
[----:B------:R-:W-:-:S03]  /*1cd30*/  F2FP.BF16.PACK_AB R28, R121, R120 ;  /* 0x00000078791c723e */ /* 0x000fc600000010ff */
[----:B------:R3:W-:Y:S01]  /*1cd40*/  STS [R17+0x480], R30 ;  /* 0x0004801e11007388 */ /* 0x0007e20000000800 */
[----:B------:R-:W-:-:S03]  /*1cd50*/  F2FP.BF16.PACK_AB R26, R123, R122 ;  /* 0x0000007a7b1a723e */ /* 0x000fc600000010ff */
[----:B------:R4:W-:Y:S01]  /*1cd60*/  STS [R23], R32 ;  /* 0x0000002017007388 */ /* 0x0009e20000000800 */
[----:B------:R-:W-:-:S03]  /*1cd70*/  IMAD.IADD R19, R18, 0x1, R21 ;  /* 0x0000000112137824 */ /* 0x000fc600078e0215 */
[----:B------:R4:W-:Y:S01]  /*1cd80*/  STS [R23+0x400], R34 ;  /* 0x0004002217007388 */ /* 0x0009e20000000800 */
[----:B------:R-:W-:Y:S01]  /*1cd90*/  IMAD.IADD R18, R22, 0x1, R18 ;  /* 0x0000000116127824 */ /* 0x000fe200078e0212 */
[----:B--2---:R-:W-:Y:S02]  /*1cda0*/  F2FP.BF16.PACK_AB R25, R125, R124 ;  /* 0x0000007c7d19723e */ /* 0x004fe400000010ff */
[----:B------:R2:W-:Y:S04]  /*1cdb0*/  STS [R19+0x80], R28 ;  /* 0x0000801c13007388 */ /* 0x0005e80000000800 */
[----:B------:R2:W-:Y:S04]  /*1cdc0*/  STS [R19+0x480], R26 ;  /* 0x0004801a13007388 */ /* 0x0005e80000000800 */
[----:B------:R2:W-:Y:S01]  /*1cdd0*/  STS [R18], R25 ;  /* 0x0000001912007388 */ /* 0x0005e20000000800 */
[----:B-1----:R-:W-:-:S03]  /*1cde0*/  F2FP.BF16.PACK_AB R36, R63, R62 ;  /* 0x0000003e3f24723e */ /* 0x002fc600000010ff */
[----:B------:R1:W-:Y:S01]  /*1cdf0*/  STS [R18+0x400], R29 ;  /* 0x0004001d12007388 */ /* 0x0003e20000000800 */
[----:B---3--:R-:W-:Y:S02]  /*1ce00*/  F2FP.BF16.PACK_AB R30, R41, R40 ;  /* 0x00000028291e723e */ /* 0x008fe400000010ff */
[----:B----4-:R-:W-:-:S03]  /*1ce10*/  F2FP.BF16.PACK_AB R32, R43, R42 ;  /* 0x0000002a2b20723e */ /* 0x010fc600000010ff */
[----:B------:R3:W-:Y:S01]  /*1ce20*/  STS [R27+0x4080], R30 ;  /* 0x0040801e1b007388 */ /* 0x0007e20000000800 */
[----:B------:R-:W-:-:S03]  /*1ce30*/  F2FP.BF16.PACK_AB R34, R61, R60 ;  /* 0x0000003c3d22723e */ /* 0x000fc600000010ff */
[----:B------:R4:W-:Y:S01]  /*1ce40*/  STS [R27+0x4480], R32 ;  /* 0x004480201b007388 */ /* 0x0009e20000000800 */
[----:B--2---:R-:W-:-:S03]  /*1ce50*/  F2FP.BF16.PACK_AB R28, R49, R48 ;  /* 0x00000030311c723e */ /* 0x004fc600000010ff */
[----:B------:R2:W-:Y:S01]  /*1ce60*/  STS [R24+0x4000], R31 ;  /* 0x0040001f18007388 */ /* 0x0005e20000000800 */
[----:B------:R-:W-:-:S03]  /*1ce70*/  F2FP.BF16.PACK_AB R26, R51, R50 ;  /* 0x00000032331a723e */ /* 0x000fc600000010ff */
[----:B------:R2:W-:Y:S01]  /*1ce80*/  STS [R24+0x4400], R33 ;  /* 0x0044002118007388 */ /* 0x0005e20000000800 */
[----:B------:R-:W-:-:S03]  /*1ce90*/  F2FP.BF16.PACK_AB R25, R53, R52 ;  /* 0x000000343519723e */ /* 0x000fc600000010ff */
[----:B------:R2:W-:Y:S01]  /*1cea0*/  STS [R21+0x4080], R28 ;  /* 0x0040801c15007388 */ /* 0x0005e20000000800 */
[----:B-1----:R-:W-:-:S03]  /*1ceb0*/  F2FP.BF16.PACK_AB R29, R55, R54 ;  /* 0x00000036371d723e */ /* 0x002fc600000010ff */
[----:B------:R1:W-:Y:S04]  /*1cec0*/  STS [R21+0x4480], R26 ;  /* 0x0044801a15007388 */ /* 0x0003e80000000800 */
        /* <DEDUP_REMOVED lines=12> */
[----:B------:R1:W-:Y:S01]  /*1cf90*/  STS [R19+0x4080], R28 ;  /* 0x0040801c13007388 */ /* 0x0003e20000000800 */
[----:B------:R-:W-:-:S03]  /*1cfa0*/  F2FP.BF16.PACK_AB R25, R69, R68 ;  /* 0x000000444519723e */ /* 0x000fc600000010ff */
        /* <DEDUP_REMOVED lines=10> */
[----:B------:R-:W-:Y:S01]  /*1d050*/  STS [R24+0x8000], R31 ;  /* 0x0080001f18007388 */ /* 0x000fe20000000800 */
        /* <DEDUP_REMOVED lines=11> */
[----:B------:R-:W-:Y:S04]  /*1d110*/  STS [R17+0x8080], R34 ;  /* 0x0080802211007388 */ /* 0x000fe80000000800 */
[----:B------:R2:W-:Y:S01]  /*1d120*/  STS [R17+0x8480], R30 ;  /* 0x0084801e11007388 */ /* 0x0005e20000000800 */
[----:B-1----:R-:W-:-:S03]  /*1d130*/  F2FP.BF16.PACK_AB R24, R99, R98 ;  /* 0x000000626318723e */ /* 0x002fc600000010ff */
[----:B------:R1:W-:Y:S01]  /*1d140*/  STS [R23+0x8000], R36 ;  /* 0x0080002417007388 */ /* 0x0003e20000000800 */
[----:B------:R-:W-:-:S03]  /*1d150*/  F2FP.BF16.PACK_AB R28, R97, R96 ;  /* 0x00000060611c723e */ /* 0x000fc600000010ff */
[----:B------:R1:W-:Y:S01]  /*1d160*/  STS [R23+0x8400], R32 ;  /* 0x0084002017007388 */ /* 0x0003e20000000800 */
[----:B---3--:R-:W-:Y:S01]  /*1d170*/  F2FP.BF16.PACK_AB R21, R103, R102 ;  /* 0x000000666715723e */ /* 0x008fe200000010ff */
[----:B------:R-:W-:Y:S02]  /*1d180*/  IMAD.MOV.U32 R26, RZ, RZ, 0x4 ;  /* 0x00000004ff1a7424 */ /* 0x000fe400078e00ff */
[----:B------:R1:W-:Y:S01]  /*1d190*/  STS [R19+0x8080], R28 ;  /* 0x0080801c13007388 */ /* 0x0003e20000000800 */
[----:B----4-:R-:W-:-:S03]  /*1d1a0*/  F2FP.BF16.PACK_AB R25, R101, R100 ;  /* 0x000000646519723e */ /* 0x010fc600000010ff */
[----:B------:R1:W-:Y:S01]  /*1d1b0*/  STS [R19+0x8480], R24 ;  /* 0x0084801813007388 */ /* 0x0003e20000000800 */
[----:B--2---:R-:W-:-:S03]  /*1d1c0*/  IMAD.MOV.U32 R22, RZ, RZ, c[0x0][0x388] ;  /* 0x0000e200ff167624 */ /* 0x004fc600078e00ff */
[----:B------:R1:W-:Y:S04]  /*1d1d0*/  STS [R18+0x8000], R25 ;  /* 0x0080001912007388 */ /* 0x0003e80000000800 */
[----:B------:R1:W-:Y:S01]  /*1d1e0*/  STS [R18+0x8400], R21 ;  /* 0x0084001512007388 */ /* 0x0003e20000000800 */
[----:B------:R-:W-:Y:S02]  /*1d1f0*/  IMAD.MOV.U32 R17, RZ, RZ, RZ ;  /* 0x000000ffff117224 */ /* 0x000fe400078e00ff */
[CC--:B------:R-:W-:Y:S01]  /*1d200*/  @P1 IMAD.WIDE R30, R207.reuse, R26.reuse, c[0x0][0x508] ;  /* 0x00014200cf1e1625 */ /* 0x0c0fe200078e021a */
[----:B------:R-:W-:Y:S03]  /*1d210*/  BAR.SYNC.DEFER_BLOCKING 0x1, 0x100 ;  /* 0x0044000000007b1d */ /* 0x000fe60000010000 */
[----:B------:R-:W-:-:S03]  /*1d220*/  IMAD.WIDE R26, R207, R26, c[0x0][0x500] ;  /* 0x00014000cf1a7625 */ /* 0x000fc600078e021a */
        /* <DEDUP_REMOVED lines=9> */
.L_x_4436:
[----:B-1----:R-:W-:Y:S01]  /*1d2c0*/  IMAD.MOV.U32 R25, RZ, RZ, 0x368 ;  /* 0x00000368ff197424 */ /* 0x002fe200078e00ff */
[----:B------:R-:W-:Y:S01]  /*1d2d0*/  ISETP.GT.AND P2, PT, R206, 0x1, PT ;  /* 0x00000001ce00780c */ /* 0x000fe20003f44270 */
[----:B------:R-:W-:Y:S01]  /*1d2e0*/  IMAD.MOV.U32 R18, RZ, RZ, c[0x0][0x4e8] ;  /* 0x00013a00ff127624 */ /* 0x000fe200078e00ff */
[----:B------:R-:W-:-:S02]  /*1d2f0*/  ISETP.NE.U32.AND P0, PT, RZ, c[0x0][0x500], PT ;  /* 0x00014000ff007a0c */ /* 0x000fc40003f05070 */
[----:B------:R-:W-:Y:S02]  /*1d300*/  SEL R25, R25, 0x328, P2 ;  /* 0x0000032819197807 */ /* 0x000fe40001000000 */
        /* <DEDUP_REMOVED lines=13> */
[C---:B------:R-:W-:Y:S02]  /*1d3e0*/  IMAD R24, R26.reuse, R19, R24 ;  /* 0x000000131a187224 */ /* 0x040fe400078e0218 */
[----:B------:R-:W-:-:S04]  /*1d3f0*/  IMAD.WIDE.U32 R26, R26, R21, RZ ;  /* 0x000000151a1a7225 */ /* 0x000fc800078e00ff */
[----:B--2---:R-:W-:-:S04]  /*1d400*/  IMAD.WIDE.U32 R34, R36, R221, RZ ;  /* 0x000000dd24227225 */ /* 0x004fc800078e00ff */
[----:B------:R-:W-:-:S04]  /*1d410*/  @P3 IMAD.HI.U32 R19, R18, c[0x0][0x4ec], RZ ;  /* 0x00013b0012133a27 */ /* 0x000fc800078e00ff */
[----:B------:R-:W-:Y:S01]  /*1d420*/  IMAD R23, R37, R221, RZ ;  /* 0x000000dd25177224 */ /* 0x000fe200078e02ff */
[----:B------:R-:W-:Y:S01]  /*1d430*/  @P3 SHF.R.U32.HI R28, RZ, c[0x0][0x4f0], R19 ;  /* 0x00013c00ff1c3a19 */ /* 0x000fe20000011613 */
[----:B------:R-:W-:Y:S01]  /*1d440*/  IMAD.IADD R24, R27, 0x1, R24 ;  /* 0x000000011b187824 */ /* 0x000fe200078e0218 */
[----:B-----5:R-:W-:Y:S01]  /*1d450*/  IADD3 R27, P1, P0, R26, R34, R17 ;  /* 0x000000221a1b7210 */ /* 0x020fe2000783e011 */
[----:B------:R-:W-:Y:S01]  /*1d460*/  IMAD.IADD R23, R35, 0x1, R23 ;  /* 0x0000000123177824 */ /* 0x000fe200078e0217 */
[----:B------:R-:W-:Y:S01]  /*1d470*/  SHF.R.S32.HI R19, RZ, 0x1f, R17 ;  /* 0x0000001fff137819 */ /* 0x000fe20000011411 */
[-C--:B---3--:R-:W-:Y:S02]  /*1d480*/  IMAD R26, R33, R29.reuse, RZ ;  /* 0x0000001d211a7224 */ /* 0x088fe400078e02ff */
[----:B------:R-:W-:Y:S01]  /*1d490*/  IMAD.WIDE.U32 R32, R32, R29, RZ ;  /* 0x0000001d20207225 */ /* 0x000fe200078e00ff */
[----:B------:R-:W-:Y:S02]  /*1d4a0*/  IADD3.X R23, R24, R23, R19, P1, P0 ;  /* 0x0000001718177210 */ /* 0x000fe40000fe0413 */
[----:B------:R-:W-:Y:S01]  /*1d4b0*/  SHF.R.S32.HI R24, RZ, 0x1f, R28 ;  /* 0x0000001fff187819 */ /* 0x000fe2000001141c */
[----:B------:R-:W-:Y:S01]  /*1d4c0*/  IMAD.IADD R26, R33, 0x1, R26 ;  /* 0x00000001211a7824 */ /* 0x000fe200078e021a */
[----:B------:R-:W-:Y:S01]  /*1d4d0*/  IADD3 R32, P1, P0, R28, R27, R32 ;  /* 0x0000001b1c207210 */ /* 0x000fe2000783e020 */
[----:B----4-:R-:W-:Y:S01]  /*1d4e0*/  IMAD.MOV R25, RZ, RZ, -R28 ;  /* 0x000000ffff197224 */ /* 0x010fe200078e0a1c */
[----:B------:R-:W-:-:S02]  /*1d4f0*/  SHF.R.S32.HI R29, RZ, 0x1f, R20 ;  /* 0x0000001fff1d7819 */ /* 0x000fc40000011414 */
[----:B------:R-:W-:Y:S01]  /*1d500*/  IADD3.X R33, R24, R23, R26, P1, P0 ;  /* 0x0000001718217210 */ /* 0x000fe20000fe041a */
[----:B------:R-:W-:Y:S01]  /*1d510*/  IMAD R25, R25, c[0x0][0x4e8], R18 ;  /* 0x00013a0019197a24 */ /* 0x000fe200078e0212 */
[----:B------:R-:W-:Y:S01]  /*1d520*/  LOP3.LUT R24, R20, 0xffffffe0, RZ, 0xc0, !PT ;  /* 0xffffffe014187812 */ /* 0x000fe200078ec0ff */
[----:B------:R-:W-:Y:S01]  /*1d530*/  IMAD.MOV.U32 R23, RZ, RZ, c[0x0][0x4ac] ;  /* 0x00012b00ff177624 */ /* 0x000fe200078e00ff */
[----:B------:R-:W-:Y:S01]  /*1d540*/  LEA.HI R20, R29, R12, RZ, 0x3 ;  /* 0x0000000c1d147211 */ /* 0x000fe200078f18ff */
[-C--:B------:R-:W-:Y:S01]  /*1d550*/  IMAD R27, R31, R25.reuse, RZ ;  /* 0x000000191f1b7224 */ /* 0x080fe200078e02ff */
[----:B------:R-:W-:Y:S01]  /*1d560*/  SHF.R.S32.HI R28, RZ, 0x1f, R25 ;  /* 0x0000001fff1c7819 */ /* 0x000fe20000011419 */
[----:B------:R-:W-:Y:S01]  /*1d570*/  IMAD.WIDE.U32 R32, R30, R25, R32 ;  /* 0x000000191e207225 */ /* 0x000fe200078e0020 */
[----:B------:R-:W-:Y:S02]  /*1d580*/  SEL R23, R23, c[0x0][0x454], P2 ;  /* 0x0001150017177a07 */ /* 0x000fe40001000000 */
[----:B------:R-:W-:Y:S01]  /*1d590*/  LOP3.LUT R31, R20, 0xffffff8, RZ, 0xc0, !PT ;  /* 0x0ffffff8141f7812 */ /* 0x000fe200078ec0ff */
[----:B------:R-:W-:-:S02]  /*1d5a0*/  IMAD.MOV.U32 R25, RZ, RZ, c[0x0][0x4a8] ;  /* 0x00012a00ff197624 */ /* 0x000fc400078e00ff */
[----:B------:R-:W-:Y:S02]  /*1d5b0*/  IMAD.IADD R24, R211, 0x1, -R24 ;  /* 0x00000001d3187824 */ /* 0x000fe400078e0a18 */
[----:B------:R-:W-:Y:S01]  /*1d5c0*/  IMAD R27, R30, R28, R27 ;  /* 0x0000001c1e1b7224 */ /* 0x000fe200078e021b */
[----:B------:R-:W-:Y:S01]  /*1d5d0*/  SEL R25, R25, c[0x0][0x450], P2 ;  /* 0x0001140019197a07 */ /* 0x000fe20001000000 */
[----:B------:R-:W-:Y:S01]  /*1d5e0*/  IMAD.IADD R31, R12, 0x1, -R31 ;  /* 0x000000010c1f7824 */ /* 0x000fe200078e0a1f */
[----:B------:R-:W-:Y:S01]  /*1d5f0*/  SHF.R.S32.HI R29, RZ, 0x1f, R24 ;  /* 0x0000001fff1d7819 */ /* 0x000fe20000011418 */
[----:B------:R-:W-:Y:S01]  /*1d600*/  IMAD.IADD R27, R33, 0x1, R27 ;  /* 0x00000001211b7824 */ /* 0x000fe200078e021b */
[----:B------:R-:W-:Y:S01]  /*1d610*/  LEA R25, P0, R32, R25, 0x2 ;  /* 0x0000001920197211 */ /* 0x000fe200078010ff */
[----:B------:R-:W-:Y:S01]  /*1d620*/  IMAD R20, R22, c[0x0][0x4e8], RZ ;  /* 0x00013a0016147a24 */ /* 0x000fe200078e02ff */
[----:B------:R-:W-:Y:S02]  /*1d630*/  LEA.HI R29, R29, R24, RZ, 0x2 ;  /* 0x000000181d1d7211 */ /* 0x000fe400078f10ff */
[----:B------:R-:W-:Y:S01]  /*1d640*/  LEA.HI.X R23, R32, R23, R27, 0x2, P0 ;  /* 0x0000001720177211 */ /* 0x000fe200000f141b */
[----:B------:R-:W-:Y:S01]  /*1d650*/  SHFL.IDX PT, R28, R25, RZ, 0x1c1f ;  /* 0x001c1fff191c7589 */ /* 0x000fe200000e0000 */
[----:B------:R-:W-:-:S02]  /*1d660*/  SHF.R.S32.HI R12, RZ, 0x2, R29 ;  /* 0x00000002ff0c7819 */ /* 0x000fc4000001141d */
[----:B------:R-:W-:Y:S01]  /*1d670*/  LOP3.LUT P0, RZ, R24, 0x3, RZ, 0xc0, !PT ;  /* 0x0000000318ff7812 */ /* 0x000fe2000780c0ff */
[----:B------:R-:W1:Y:S02]  /*1d680*/  SHFL.IDX PT, R29, R23, RZ, 0x1c1f ;  /* 0x001c1fff171d7589 */ /* 0x000e6400000e0000 */
[----:B------:R-:W-:Y:S02]  /*1d690*/  IMAD R27, R31, 0x10, R12 ;  /* 0x000000101f1b7824 */ /* 0x000fe400078e020c */
[----:B------:R-:W-:Y:S02]  /*1d6a0*/  SHFL.IDX PT, R32, R25, 0x1, 0x1c1f ;  /* 0x003c1f0019207f89 */ /* 0x000fe400000e0000 */
[----:B------:R-:W-:Y:S02]  /*1d6b0*/  IMAD.IADD R27, R27, 0x1, R224 ;  /* 0x000000011b1b7824 */ /* 0x000fe400078e02e0 */
[----:B------:R-:W2:Y:S03]  /*1d6c0*/  SHFL.IDX PT, R33, R23, 0x1, 0x1c1f ;  /* 0x003c1f0017217f89 */ /* 0x000ea600000e0000 */
[----:B------:R-:W-:-:S02]  /*1d6d0*/  IADD3 R31, R27, 0x8, RZ ;  /* 0x000000081b1f7810 */ /* 0x000fc40007ffe0ff */
[-C--:B------:R-:W-:Y:S02]  /*1d6e0*/  ISETP.GE.OR P1, PT, R27, R20.reuse, P0 ;  /* 0x000000141b00720c */ /* 0x080fe40000726670 */
[----:B------:R-:W-:-:S11]  /*1d6f0*/  ISETP.GE.OR P0, PT, R31, R20, P0 ;  /* 0x000000141f00720c */ /* 0x000fd60000706670 */
[----:B-1----:R1:W-:Y:S01]  /*1d700*/  @!P1 ST.E [R28.64], R9 ;  /* 0x000000091c009985 */ /* 0x0023e2000c101908 */
[----:B------:R-:W-:-:S04]  /*1d710*/  ISETP.GE.AND P1, PT, R31, R20, PT ;  /* 0x000000141f00720c */ /* 0x000fc80003f26270 */
[----:B------:R-:W-:Y:S01]  /*1d720*/  P2R R12, PR, RZ, 0x2 ;  /* 0x00000002ff0c7803 */ /* 0x000fe20000000000 */
[----:B--2---:R1:W-:Y:S01]  /*1d730*/  @!P0 ST.E [R32.64], R16 ;  /* 0x0000001020008985 */ /* 0x0043e2000c101908 */
[----:B------:R-:W-:Y:S01]  /*1d740*/  ISETP.GE.AND P0, PT, R27, R20, PT ;  /* 0x000000141b00720c */ /* 0x000fe20003f06270 */
[----:B------:R-:W-:Y:S05]  /*1d750*/  @P2 BRA `(.L_x_4437) ;  /* 0x0000084000002947 */ /* 0x000fea0003800000 */
[-C--:B------:R-:W-:Y:S01]  /*1d760*/  LEA.HI R3, R0, R211.reuse, RZ, 0x3 ;  /* 0x000000d300037211 */ /* 0x080fe200078f18ff */
[----:B------:R-:W-:Y:S01]  /*1d770*/  IMAD R2, R19, c[0x0][0x3a0], RZ ;  /* 0x0000e80013027a24 */ /* 0x000fe200078e02ff */
[----:B------:R2:W3:Y:S01]  /*1d780*/  LDS.128 R64, [R140+0x80] ;  /* 0x000080008c407984 */ /* 0x0004e20000000c00 */
[----:B------:R-:W-:Y:S01]  /*1d790*/  IMAD.WIDE.U32 R4, R17, c[0x0][0x3a0], RZ ;  /* 0x0000e80011047a25 */ /* 0x000fe200078e00ff */
[----:B------:R-:W-:Y:S02]  /*1d7a0*/  LOP3.LUT R0, R3, 0xfffffff8, RZ, 0xc0, !PT ;  /* 0xfffffff803007812 */ /* 0x000fe400078ec0ff */
[----:B------:R-:W-:Y:S01]  /*1d7b0*/  SHF.R.S32.HI R3, RZ, 0x3, R3 ;  /* 0x00000003ff037819 */ /* 0x000fe20000011403 */
[----:B------:R-:W-:Y:S01]  /*1d7c0*/  IMAD R17, R17, c[0x0][0x3a4], R2 ;  /* 0x0000e90011117a24 */ /* 0x000fe200078e0202 */
[----:B------:R-:W-:Y:S01]  /*1d7d0*/  IADD3 R0, -R0, R211, RZ ;  /* 0x000000d300007210 */ /* 0x000fe20007ffe1ff */
[----:B------:R2:W4:Y:S01]  /*1d7e0*/  LDS.128 R60, [R140+0x1080] ;  /* 0x001080008c3c7984 */ /* 0x0005220000000c00 */
[----:B------:R-:W-:-:S02]  /*1d7f0*/  MOV R6, R4 ;  /* 0x0000000400067202 */ /* 0x000fc40000000f00 */
[----:B------:R-:W-:Y:S01]  /*1d800*/  IADD3 R7, R5, R17, RZ ;  /* 0x0000001105077210 */ /* 0x000fe20007ffe0ff */
[----:B------:R2:W1:Y:S01]  /*1d810*/  LDS.128 R56, [R140+0x2080] ;  /* 0x002080008c387984 */ /* 0x0004620000000c00 */
[----:B------:R-:W-:Y:S02]  /*1d820*/  LEA R5, R0, R3, 0x5 ;  /* 0x0000000300057211 */ /* 0x000fe400078e28ff */
[----:B------:R-:W-:Y:S01]  /*1d830*/  SHF.R.S32.HI R2, RZ, 0x1f, R21 ;  /* 0x0000001fff027819 */ /* 0x000fe20000011415 */
[C---:B------:R-:W-:Y:S01]  /*1d840*/  IMAD.WIDE.U32 R6, R221.reuse, c[0x0][0x3e8], R6 ;  /* 0x0000fa00dd067a25 */ /* 0x040fe200078e0006 */
[----:B------:R2:W1:Y:S03]  /*1d850*/  LDS.128 R52, [R140+0x3080] ;  /* 0x003080008c347984 */ /* 0x0004660000000c00 */
[----:B------:R-:W-:Y:S01]  /*1d860*/  IMAD.IADD R0, R224, 0x1, R5 ;  /* 0x00000001e0007824 */ /* 0x000fe200078e0205 */
[----:B------:R2:W1:Y:S01]  /*1d870*/  LDS.128 R48, [R140+0x4080] ;  /* 0x004080008c307984 */ /* 0x0004620000000c00 */
[----:B------:R-:W-:-:S02]  /*1d880*/  IMAD R7, R221, c[0x0][0x3ec], R7 ;  /* 0x0000fb00dd077a24 */ /* 0x000fc400078e0207 */
[----:B------:R-:W-:Y:S01]  /*1d890*/  @P3 IMAD.HI.U32 R4, R0, c[0x0][0x4ec], RZ ;  /* 0x00013b0000043a27 */ /* 0x000fe200078e00ff */
[----:B-1----:R-:W-:Y:S01]  /*1d8a0*/  MOV R9, R0 ;  /* 0x0000000000097202 */ /* 0x002fe20000000f00 */
[----:B------:R2:W1:Y:S02]  /*1d8b0*/  LDS.128 R44, [R140+0x5080] ;  /* 0x005080008c2c7984 */ /* 0x0004640000000c00 */
[----:B------:R-:W-:Y:S01]  /*1d8c0*/  IMAD.WIDE.U32 R16, R21, c[0x0][0x3f0], R6 ;  /* 0x0000fc0015107a25 */ /* 0x000fe200078e0006 */
[----:B------:R-:W-:Y:S01]  /*1d8d0*/  @P3 SHF.R.U32.HI R9, RZ, c[0x0][0x4f0], R4 ;  /* 0x00013c00ff093a19 */ /* 0x000fe20000011604 */
[----:B------:R2:W1:Y:S02]  /*1d8e0*/  LDS.128 R40, [R140+0x6080] ;  /* 0x006080008c287984 */ /* 0x0004640000000c00 */
[----:B------:R-:W-:Y:S01]  /*1d8f0*/  IMAD R2, R2, c[0x0][0x3f0], RZ ;  /* 0x0000fc0002027a24 */ /* 0x000fe200078e02ff */
[----:B------:R-:W-:Y:S01]  /*1d900*/  SHF.R.S32.HI R12, RZ, 0x1f, R9 ;  /* 0x0000001fff0c7819 */ /* 0x000fe20000011409 */
[----:B------:R2:W1:Y:S01]  /*1d910*/  LDS.128 R36, [R140+0x7080] ;  /* 0x007080008c247984 */ /* 0x0004620000000c00 */
[----:B------:R-:W-:Y:S01]  /*1d920*/  IADD3 R15, -R9, RZ, RZ ;  /* 0x000000ff090f7210 */ /* 0x000fe20007ffe1ff */
[----:B------:R-:W-:Y:S01]  /*1d930*/  IMAD R2, R21, c[0x0][0x3f4], R2 ;  /* 0x0000fd0015027a24 */ /* 0x000fe200078e0202 */
[----:B------:R-:W-:Y:S01]  /*1d940*/  IADD3 R21, R3, R224, RZ ;  /* 0x000000e003157210 */ /* 0x000fe20007ffe0ff */
[----:B------:R2:W1:Y:S01]  /*1d950*/  LDS.128 R32, [R140+0x8080] ;  /* 0x008080008c207984 */ /* 0x0004620000000c00 */
[----:B------:R-:W-:-:S02]  /*1d960*/  IMAD R12, R12, c[0x0][0x3e0], RZ ;  /* 0x0000f8000c0c7a24 */ /* 0x000fc400078e02ff */
[----:B------:R-:W-:Y:S01]  /*1d970*/  IMAD.IADD R17, R17, 0x1, R2 ;  /* 0x0000000111117824 */ /* 0x000fe200078e0202 */
[----:B------:R2:W1:Y:S01]  /*1d980*/  LDS.128 R28, [R140+0x9080] ;  /* 0x009080008c1c7984 */ /* 0x0004620000000c00 */
[----:B------:R-:W-:Y:S02]  /*1d990*/  IMAD R15, R15, c[0x0][0x4e8], R0 ;  /* 0x00013a000f0f7a24 */ /* 0x000fe400078e0200 */
[C---:B------:R-:W-:Y:S01]  /*1d9a0*/  IMAD R12, R9.reuse, c[0x0][0x3e4], R12 ;  /* 0x0000f900090c7a24 */ /* 0x040fe200078e020c */
[----:B------:R2:W1:Y:S01]  /*1d9b0*/  LDS.128 R24, [R140+0xa080] ;  /* 0x00a080008c187984 */ /* 0x0004620000000c00 */
[----:B------:R-:W-:Y:S01]  /*1d9c0*/  IMAD.WIDE.U32 R16, R9, c[0x0][0x3e0], R16 ;  /* 0x0000f80009107a25 */ /* 0x000fe200078e0010 */
[----:B------:R-:W-:Y:S02]  /*1d9d0*/  SHF.R.S32.HI R0, RZ, 0x1f, R15 ;  /* 0x0000001fff007819 */ /* 0x000fe4000001140f */
[----:B------:R2:W1:Y:S02]  /*1d9e0*/  LDS.128 R4, [R140+0xb080] ;  /* 0x00b080008c047984 */ /* 0x0004640000000c00 */
        /* <DEDUP_REMOVED lines=8> */
[----:B---34-:R3:W4:Y:S02]  /*1da70*/  SHFL.IDX PT, R22, R14, RZ, 0x181f ;  /* 0x00181fff0e167589 */ /* 0x01872400000e0000 */
.L_x_4505:
[----:B------:R-:W-:Y:S05]  /*1da80*/  BRA.DIV ~URZ, `(.L_x_4439) ;  /* 0x00003a527f007947 */ /* 0x000fea000b800000 */
[----:B------:R2:W3:Y:S02]  /*1da90*/  SHFL.IDX PT, R9, R2, RZ, 0x181f ;  /* 0x00181fff02097589 */ /* 0x0004e400000e0000 */
.L_x_4506:
        /* <DEDUP_REMOVED lines=16> */
[----:B------:R3:W-:Y:S04]  /*1dba0*/  @!P1 ST.E.128 [R16.64], R48 ;  /* 0x0000003010009985 */ /* 0x0007e8000c101d08 */
[----:B-1----:R3:W-:Y:S02]  /*1dbb0*/  @!P0 ST.E.128 [R68.64], R32 ;  /* 0x0000002044008985 */ /* 0x0027e4000c101d08 */
.L_x_4441:
[----:B------:R-:W-:Y:S05]  /*1dbc0*/  BSYNC B0 ;  /* 0x0000000000007941 */ /* 0x000fea0003800000 */
.L_x_4440:
[----:B------:R-:W-:Y:S05]  /*1dbd0*/  BRA.DIV ~URZ, `(.L_x_4442) ;  /* 0x000039627f007947 */ /* 0x000fea000b800000 */
[----:B----4-:R4:W2:Y:S04]  /*1dbe0*/  SHFL.IDX PT, R22, R14, 0x1, 0x181f ;  /* 0x00381f000e167f89 */ /* 0x0108a800000e0000 */
[----:B---3--:R4:W3:Y:S02]  /*1dbf0*/  SHFL.IDX PT, R17, R2, 0x1, 0x181f ;  /* 0x00381f0002117f89 */ /* 0x0088e400000e0000 */
.L_x_4507:
        /* <DEDUP_REMOVED lines=16> */
.L_x_4444:
[----:B------:R-:W-:Y:S05]  /*1dd00*/  BSYNC B0 ;  /* 0x0000000000007941 */ /* 0x000fea0003800000 */
.L_x_4443:
[----:B------:R-:W-:Y:S05]  /*1dd10*/  BRA.DIV ~URZ, `(.L_x_4445) ;  /* 0x000038f27f007947 */ /* 0x000fea000b800000 */
[----:B--2---:R2:W4:Y:S02]  /*1dd20*/  SHFL.IDX PT, R22, R14, 0x2, 0x181f ;  /* 0x00581f000e167f89 */ /* 0x00452400000e0000 */
.L_x_4508:
[----:B------:R-:W-:Y:S05]  /*1dd30*/  BRA.DIV ~URZ, `(.L_x_4446) ;  /* 0x000039427f007947 */ /* 0x000fea000b800000 */
[----:B-1-3--:R1:W3:Y:S02]  /*1dd40*/  SHFL.IDX PT, R17, R2, 0x2, 0x181f ;  /* 0x00581f0002117f89 */ /* 0x00a2e400000e0000 */
.L_x_4509:
        /* <DEDUP_REMOVED lines=16> */
.L_x_4448:
[----:B------:R-:W-:Y:S05]  /*1de50*/  BSYNC B0 ;  /* 0x0000000000007941 */ /* 0x000fea0003800000 */
.L_x_4447:
[----:B------:R-:W-:Y:S05]  /*1de60*/  BRA.DIV ~URZ, `(.L_x_4449) ;  /* 0x000038827f007947 */ /* 0x000fea000b800000 */
[----:B--2-4-:R-:W2:Y:S04]  /*1de70*/  SHFL.IDX PT, R14, R14, 0x3, 0x181f ;  /* 0x00781f000e0e7f89 */ /* 0x014ea800000e0000 */
[----:B------:R4:W1:Y:S02]  /*1de80*/  SHFL.IDX PT, R9, R2, 0x3, 0x181f ;  /* 0x00781f0002097f89 */ /* 0x00086400000e0000 */
.L_x_4510:
[----:B------:R-:W-:-:S04]  /*1de90*/  IADD3 R21, R21, 0x60, RZ ;  /* 0x0000006015157810 */ /* 0x000fc80007ffe0ff */
[----:B------:R-:W-:-:S13]  /*1dea0*/  ISETP.GE.AND P0, PT, R21, R20, PT ;  /* 0x000000141500720c */ /* 0x000fda0003f06270 */
[----:B------:R-:W-:Y:S05]  /*1deb0*/  @P0 BRA `(.L_x_4450) ;  /* 0x00001ec000000947 */ /* 0x000fea0003800000 */
[----:B------:R-:W-:Y:S02]  /*1dec0*/  ISETP.GE.AND P1, PT, R228, c[0x0][0x3c8], PT ;  /* 0x0000f200e4007a0c */ /* 0x000fe40003f26270 */
[----:B------:R-:W-:-:S11]  /*1ded0*/  ISETP.GE.AND P0, PT, R212, c[0x0][0x3c8], PT ;  /* 0x0000f200d4007a0c */ /* 0x000fd60003f06270 */
[-C--:B-1-3--:R-:W-:Y:S02]  /*1dee0*/  @!P1 LEA R16, P3, R228, R9.reuse, 0x1 ;  /* 0x00000009e4109211 */ /* 0x08afe400078608ff */
[----:B----4-:R-:W-:Y:S02]  /*1def0*/  @!P0 LEA R2, P2, R212, R9, 0x1 ;  /* 0x00000009d4028211 */ /* 0x010fe400078408ff */
[-C--:B--2---:R-:W-:Y:S02]  /*1df00*/  @!P1 LEA.HI.X R17, R228, R14.reuse, R15, 0x1, P3 ;  /* 0x0000000ee4119211 */ /* 0x084fe400018f0c0f */
        /* <DEDUP_REMOVED lines=9> */
.L_x_4437:
[----:B------:R-:W-:Y:S01]  /*1dfa0*/  IMAD R0, R19, c[0x0][0x408], RZ ;  /* 0x0001020013007a24 */ /* 0x000fe200078e02ff */
[----:B------:R-:W-:Y:S01]  /*1dfb0*/  MOV R13, R18 ;  /* 0x00000012000d7202 */ /* 0x000fe20000000f00 */
[----:B------:R-:W-:-:S04]  /*1dfc0*/  IMAD.WIDE.U32 R22, R17, c[0x0][0x408], RZ ;  /* 0x0001020011167a25 */ /* 0x000fc800078e00ff */
[----:B------:R-:W-:Y:S02]  /*1dfd0*/  IMAD R0, R17, c[0x0][0x40c], R0 ;  /* 0x0001030011007a24 */ /* 0x000fe400078e0200 */
[----:B-1----:R-:W-:-:S03]  /*1dfe0*/  @P3 IMAD.HI.U32 R9, R18, c[0x0][0x4ec], RZ ;  /* 0x00013b0012093a27 */ /* 0x002fc600078e00ff */
[----:B------:R-:W-:Y:S02]  /*1dff0*/  IADD3 R23, R23, R0, RZ ;  /* 0x0000000017177210 */ /* 0x000fe40007ffe0ff */
[----:B------:R-:W-:Y:S02]  /*1e000*/  SHF.R.S32.HI R0, RZ, 0x1f, R21 ;  /* 0x0000001fff007819 */ /* 0x000fe40000011415 */
[----:B------:R-:W-:Y:S01]  /*1e010*/  @P3 SHF.R.U32.HI R13, RZ, c[0x0][0x4f0], R9 ;  /* 0x00013c00ff0d3a19 */ /* 0x000fe20000011609 */
[----:B------:R-:W-:-:S03]  /*1e020*/  IMAD.WIDE.U32 R16, R221, c[0x0][0x438], R22 ;  /* 0x00010e00dd107a25 */ /* 0x000fc600078e0016 */
[----:B------:R-:W-:Y:S01]  /*1e030*/  IADD3 R9, -R13, RZ, RZ ;  /* 0x000000ff0d097210 */ /* 0x000fe20007ffe1ff */
[----:B------:R-:W-:Y:S02]  /*1e040*/  IMAD R0, R0, c[0x0][0x440], RZ ;  /* 0x0001100000007a24 */ /* 0x000fe400078e02ff */
[----:B------:R-:W-:Y:S02]  /*1e050*/  IMAD R17, R221, c[0x0][0x43c], R17 ;  /* 0x00010f00dd117a24 */ /* 0x000fe400078e0211 */
[C---:B------:R-:W-:Y:S02]  /*1e060*/  IMAD R0, R21.reuse, c[0x0][0x444], R0 ;  /* 0x0001110015007a24 */ /* 0x040fe400078e0200 */
[----:B------:R-:W-:-:S04]  /*1e070*/  IMAD.WIDE.U32 R16, R21, c[0x0][0x440], R16 ;  /* 0x0001100015107a25 */ /* 0x000fc800078e0010 */
[----:B------:R-:W-:Y:S01]  /*1e080*/  IMAD R9, R9, c[0x0][0x4e8], R18 ;  /* 0x00013a0009097a24 */ /* 0x000fe200078e0212 */
[----:B------:R-:W-:Y:S02]  /*1e090*/  IADD3 R17, R17, R0, RZ ;  /* 0x0000000011117210 */ /* 0x000fe40007ffe0ff */
[----:B------:R-:W-:-:S03]  /*1e0a0*/  SHF.R.S32.HI R0, RZ, 0x1f, R13 ;  /* 0x0000001fff007819 */ /* 0x000fc6000001140d */
[----:B------:R-:W-:-:S04]  /*1e0b0*/  IMAD.WIDE.U32 R16, R225, c[0x0][0x448], R16 ;  /* 0x00011200e1107a25 */ /* 0x000fc800078e0010 */
        /* <DEDUP_REMOVED lines=14> */
.L_x_4511:
[----:B------:R-:W-:Y:S05]  /*1e1a0*/  BRA.DIV ~URZ, `(.L_x_4452) ;  /* 0x000036727f007947 */ /* 0x000fea000b800000 */
[----:B------:R3:W4:Y:S02]  /*1e1b0*/  SHFL.IDX PT, R0, R167, RZ, 0x1c1f ;  /* 0x001c1fffa7007589 */ /* 0x00072400000e0000 */
.L_x_4512:
        /* <DEDUP_REMOVED lines=54> */
[-C--:B----4-:R-:W-:Y:S02]  /*1e520*/  @!P1 LEA R18, P5, R218, R0.reuse, 0x2 ;  /* 0x00000000da129211 */ /* 0x090fe400078a10ff */
[----:B------:R-:W-:Y:S02]  /*1e530*/  @!P0 LEA R16, P2, R152, R0, 0x2 ;  /* 0x0000000098108211 */ /* 0x000fe400078410ff */
[-C--:B--2---:R-:W-:Y:S02]  /*1e540*/  @!P1 LEA.HI.X R19, R218, R168.reuse, R155, 0x2, P5 ;  /* 0x000000a8da139211 */ /* 0x084fe400028f149b */
[----:B------:R-:W-:Y:S02]  /*1e550*/  @!P0 LEA.HI.X R17, R152, R168, R151, 0x2, P2 ;  /* 0x000000a898118211 */ /* 0x000fe400010f1497 */
[----:B------:R-:W-:Y:S01]  /*1e560*/  ISETP.GE.AND P2, PT, R39, c[0x0][0x3c8], PT ;  /* 0x0000f20027007a0c */ /* 0x000fe20003f46270 */
[----:B------:R2:W-:Y:S01]  /*1e570*/  @!P1 ST.E.64 [R18.64], R132 ;  /* 0x0000008412009985 */ /* 0x0005e2000c101b08 */
[----:B------:R-:W-:-:S02]  /*1e580*/  ISETP.GE.AND P1, PT, R37, c[0x0][0x3c8], PT ;  /* 0x0000f20025007a0c */ /* 0x000fc40003f26270 */
[-C--:B------:R-:W-:Y:S01]  /*1e590*/  @!P3 LEA R170, P5, R93, R0.reuse, 0x2 ;  /* 0x000000005daab211 */ /* 0x080fe200078a10ff */
[----:B------:R4:W-:Y:S01]  /*1e5a0*/  @!P0 ST.E.64 [R16.64], R128 ;  /* 0x0000008010008985 */ /* 0x0009e2000c101b08 */
[----:B------:R-:W-:Y:S02]  /*1e5b0*/  @!P4 LEA R172, P0, R83, R0, 0x2 ;  /* 0x0000000053acc211 */ /* 0x000fe400078010ff */
[-C--:B------:R-:W-:Y:S02]  /*1e5c0*/  @!P3 LEA.HI.X R171, R93, R168.reuse, R92, 0x2, P5 ;  /* 0x000000a85dabb211 */ /* 0x080fe400028f145c */
[----:B------:R-:W-:-:S03]  /*1e5d0*/  @!P4 LEA.HI.X R173, R83, R168, R82, 0x2, P0 ;  /* 0x000000a853adc211 */ /* 0x000fc600000f1452 */
[----:B------:R-:W-:Y:S01]  /*1e5e0*/  @!P2 LEA R174, P5, R39, R0, 0x2 ;  /* 0x0000000027aea211 */ /* 0x000fe200078a10ff */
        /* <DEDUP_REMOVED lines=12> */
[----:B------:R-:W-:Y:S02]  /*1e6b0*/  @!P3 LEA.HI.X R17, R29, R168, R28, 0x2, P5 ;  /* 0x000000a81d11b211 */ /* 0x000fe400028f141c */
[-C--:B-----5:R-:W-:Y:S02]  /*1e6c0*/  @!P4 LEA R104, P0, R25, R0.reuse, 0x2 ;  /* 0x000000001968c211 */ /* 0x0a0fe400078010ff */
[----:B-1----:R-:W-:Y:S01]  /*1e6d0*/  @!P2 LEA R108, P5, R23, R0, 0x2 ;  /* 0x00000000176ca211 */ /* 0x002fe200078a10ff */
[----:B------:R1:W-:Y:S01]  /*1e6e0*/  @!P3 ST.E.64 [R16.64], R120 ;  /* 0x000000781000b985 */ /* 0x0003e2000c101b08 */
[----:B------:R-:W-:Y:S02]  /*1e6f0*/  @!P4 LEA.HI.X R105, R25, R168, R24, 0x2, P0 ;  /* 0x000000a81969c211 */ /* 0x000fe400000f1418 */
[----:B------:R-:W-:-:S03]  /*1e700*/  ISETP.GE.AND P3, PT, R156, c[0x0][0x3c8], PT ;  /* 0x0000f2009c007a0c */ /* 0x000fc60003f66270 */
[----:B---3--:R-:W-:Y:S01]  /*1e710*/  @!P1 LEA R112, P0, R21, R0, 0x2 ;  /* 0x0000000015709211 */ /* 0x008fe200078010ff */
[----:B------:R3:W-:Y:S01]  /*1e720*/  @!P4 ST.E.64 [R104.64], R124 ;  /* 0x0000007c6800c985 */ /* 0x0007e2000c101b08 */
[-C--:B------:R-:W-:Y:S02]  /*1e730*/  @!P2 LEA.HI.X R109, R23, R168.reuse, R22, 0x2, P5 ;  /* 0x000000a8176da211 */ /* 0x080fe400028f1416 */
        /* <DEDUP_REMOVED lines=8> */
[----:B-1----:R-:W-:-:S03]  /*1e7c0*/  @!P4 LEA R16, P0, R165, R0, 0x2 ;  /* 0x00000000a510c211 */ /* 0x002fc600078010ff */
[----:B------:R1:W-:Y:S01]  /*1e7d0*/  @!P3 ST.E.64 [R18.64], R48 ;  /* 0x000000301200b985 */ /* 0x0003e2000c101b08 */
        /* <DEDUP_REMOVED lines=8> */
[----:B------:R-:W-:Y:S02]  /*1e860*/  @!P1 LEA.HI.X R41, R161, R168, R158, 0x2, P0 ;  /* 0x000000a8a1299211 */ /* 0x000fe400000f149e */
[----:B------:R-:W-:Y:S02]  /*1e870*/  ISETP.GE.AND P2, PT, R85, c[0x0][0x3c8], PT ;  /* 0x0000f20055007a0c */ /* 0x000fe40003f46270 */
[----:B-----5:R-:W-:Y:S01]  /*1e880*/  @!P3 LEA R44, P5, R159, R0, 0x2 ;  /* 0x000000009f2cb211 */ /* 0x020fe200078a10ff */
[----:B------:R3:W-:Y:S01]  /*1e890*/  @!P1 ST.E.64 [R40.64], R60 ;  /* 0x0000003c28009985 */ /* 0x0007e2000c101b08 */
[----:B------:R-:W-:-:S02]  /*1e8a0*/  ISETP.GE.AND P1, PT, R81, c[0x0][0x3c8], PT ;  /* 0x0000f20051007a0c */ /* 0x000fc40003f26270 */
[----:B------:R-:W-:Y:S02]  /*1e8b0*/  @!P3 LEA.HI.X R45, R159, R168, R154, 0x2, P5 ;  /* 0x000000a89f2db211 */ /* 0x000fe400028f149a */
        /* <DEDUP_REMOVED lines=8> */
[----:B------:R-:W-:Y:S02]  /*1e940*/  @!P2 LEA.HI.X R17, R85, R168, R84, 0x2, P0 ;  /* 0x000000a85511a211 */ /* 0x000fe400000f1454 */
[----:B------:R-:W-:-:S03]  /*1e950*/  ISETP.GE.AND P4, PT, R31, c[0x0][0x3c8], PT ;  /* 0x0000f2001f007a0c */ /* 0x000fc60003f86270 */
[----:B------:R2:W-:Y:S01]  /*1e960*/  @!P2 ST.E.64 [R16.64], R72 ;  /* 0x000000481000a985 */ /* 0x0005e2000c101b08 */
[----:B------:R-:W-:Y:S02]  /*1e970*/  ISETP.GE.AND P2, PT, R27, c[0x0][0x3c8], PT ;  /* 0x0000f2001b007a0c */ /* 0x000fe40003f46270 */
[----:B---3--:R-:W-:Y:S01]  /*1e980*/  @!P6 LEA R40, P0, R35, R0, 0x2 ;  /* 0x000000002328e211 */ /* 0x008fe200078010ff */
[----:B------:R3:W-:Y:S01]  /*1e990*/  @!P1 ST.E.64 [R48.64], R76 ;  /* 0x0000004c30009985 */ /* 0x0007e2000c101b08 */
[----:B------:R-:W-:Y:S02]  /*1e9a0*/  ISETP.GE.AND P1, PT, R157, c[0x0][0x3c8], PT ;  /* 0x0000f2009d007a0c */ /* 0x000fe40003f26270 */
[----:B------:R-:W-:Y:S02]  /*1e9b0*/  @!P6 LEA.HI.X R41, R35, R168, R34, 0x2, P0 ;  /* 0x000000a82329e211 */ /* 0x000fe400000f1422 */
[----:B------:R-:W-:-:S03]  /*1e9c0*/  ISETP.GE.AND P0, PT, R164, c[0x0][0x3c8], PT ;  /* 0x0000f200a4007a0c */ /* 0x000fc60003f06270 */
[----:B------:R3:W-:Y:S01]  /*1e9d0*/  @!P6 ST.E.64 [R40.64], R2 ;  /* 0x000000022800e985 */ /* 0x0007e2000c101b08 */
[----:B----4-:R-:W-:-:S04]  /*1e9e0*/  @!P4 LEA R44, P6, R31, R0, 0x2 ;  /* 0x000000001f2cc211 */ /* 0x010fc800078c10ff */
[----:B------:R-:W-:Y:S02]  /*1e9f0*/  @!P4 LEA.HI.X R45, R31, R168, R30, 0x2, P6 ;  /* 0x000000a81f2dc211 */ /* 0x000fe400030f141e */
[----:B-1----:R-:W-:-:S04]  /*1ea00*/  @!P5 LEA R18, P3, R33, R0, 0x2 ;  /* 0x000000002112d211 */ /* 0x002fc800078610ff */
[----:B------:R-:W-:Y:S02]  /*1ea10*/  @!P5 LEA.HI.X R19, R33, R168, R32, 0x2, P3 ;  /* 0x000000a82113d211 */ /* 0x000fe400018f1420 */
[----:B------:R-:W-:-:S03]  /*1ea20*/  @!P2 LEA R52, P3, R27, R0, 0x2 ;  /* 0x000000001b34a211 */ /* 0x000fc600078610ff */
[----:B------:R1:W-:Y:S01]  /*1ea30*/  @!P5 ST.E.64 [R18.64], R4 ;  /* 0x000000041200d985 */ /* 0x0003e2000c101b08 */
[----:B--2---:R-:W-:Y:S02]  /*1ea40*/  @!P1 LEA R16, P5, R157, R0, 0x2 ;  /* 0x000000009d109211 */ /* 0x004fe400078a10ff */
[----:B------:R-:W-:Y:S01]  /*1ea50*/  @!P2 LEA.HI.X R53, R27, R168, R26, 0x2, P3 ;  /* 0x000000a81b35a211 */ /* 0x000fe200018f141a */
[----:B------:R1:W-:Y:S01]  /*1ea60*/  @!P4 ST.E.64 [R44.64], R88 ;  /* 0x000000582c00c985 */ /* 0x0003e2000c101b08 */
[C---:B---3--:R-:W-:Y:S02]  /*1ea70*/  @!P0 LEA R48, P3, R164.reuse, R0, 0x2 ;  /* 0x00000000a4308211 */ /* 0x048fe400078610ff */
[-C--:B------:R-:W-:Y:S01]  /*1ea80*/  @!P1 LEA.HI.X R17, R157, R168.reuse, R150, 0x2, P5 ;  /* 0x000000a89d119211 */ /* 0x080fe200028f1496 */
[----:B------:R1:W-:Y:S01]  /*1ea90*/  @!P2 ST.E.64 [R52.64], R6 ;  /* 0x000000063400a985 */ /* 0x0003e2000c101b08 */
[----:B------:R-:W-:-:S03]  /*1eaa0*/  @!P0 LEA.HI.X R49, R164, R168, R153, 0x2, P3 ;  /* 0x000000a8a4318211 */ /* 0x000fc600018f1499 */
[----:B------:R1:W-:Y:S04]  /*1eab0*/  @!P1 ST.E.64 [R16.64], R96 ;  /* 0x0000006010009985 */ /* 0x0003e8000c101b08 */
[----:B------:R1:W-:Y:S02]  /*1eac0*/  @!P0 ST.E.64 [R48.64], R100 ;  /* 0x0000006430008985 */ /* 0x0003e4000c101b08 */
.L_x_4454:
[----:B------:R-:W-:Y:S05]  /*1ead0*/  BSYNC B0 ;  /* 0x0000000000007941 */ /* 0x000fea0003800000 */
.L_x_4453:
[----:B------:R-:W-:Y:S05]  /*1eae0*/  BRA.DIV ~URZ, `(.L_x_4455) ;  /* 0x00002da27f007947 */ /* 0x000fea000b800000 */
[----:B-1----:R-:W1:Y:S04]  /*1eaf0*/  SHFL.IDX PT, R166, R166, 0x1, 0x1c1f ;  /* 0x003c1f00a6a67f89 */ /* 0x002e6800000e0000 */
[----:B----4-:R4:W3:Y:S02]  /*1eb00*/  SHFL.IDX PT, R0, R167, 0x1, 0x1c1f ;  /* 0x003c1f00a7007f89 */ /* 0x0108e400000e0000 */
.L_x_4513:
[----:B------:R-:W-:-:S13]  /*1eb10*/  ISETP.NE.AND P0, PT, R12, RZ, PT ;  /* 0x000000ff0c00720c */ /* 0x000fda0003f05270 */
[----:B------:R-:W-:Y:S05]  /*1eb20*/  @P0 BRA `(.L_x_4450) ;  /* 0x0000125000000947 */ /* 0x000fea0003800000 */
[----:B------:R-:W-:Y:S02]  /*1eb30*/  ISETP.GE.AND P3, PT, R152, c[0x0][0x3c8], PT ;  /* 0x0000f20098007a0c */ /* 0x000fe40003f66270 */
[----:B------:R-:W-:Y:S02]  /*1eb40*/  ISETP.GE.AND P4, PT, R218, c[0x0][0x3c8], PT ;  /* 0x0000f200da007a0c */ /* 0x000fe40003f86270 */
[----:B------:R-:W-:Y:S02]  /*1eb50*/  ISETP.GE.AND P2, PT, R93, c[0x0][0x3c8], PT ;  /* 0x0000f2005d007a0c */ /* 0x000fe40003f46270 */
[----:B------:R-:W-:Y:S02]  /*1eb60*/  ISETP.GE.AND P1, PT, R83, c[0x0][0x3c8], PT ;  /* 0x0000f20053007a0c */ /* 0x000fe40003f26270 */
[----:B------:R-:W-:-:S05]  /*1eb70*/  ISETP.GE.AND P0, PT, R39, c[0x0][0x3c8], PT ;  /* 0x0000f20027007a0c */ /* 0x000fca0003f06270 */
[-C--:B---3--:R-:W-:Y:S02]  /*1eb80*/  @!P3 LEA R2, P5, R152, R0.reuse, 0x2 ;  /* 0x000000009802b211 */ /* 0x088fe400078a10ff */
[----:B------:R-:W-:Y:S02]  /*1eb90*/  @!P4 LEA R6, P6, R218, R0, 0x2 ;  /* 0x00000000da06c211 */ /* 0x000fe400078c10ff */
[----:B-1----:R-:W-:Y:S02]  /*1eba0*/  @!P3 LEA.HI.X R3, R152, R166, R151, 0x2, P5 ;  /* 0x000000a69803b211 */ /* 0x002fe400028f1497 */
[----:B------:R-:W-:Y:S02]  /*1ebb0*/  @!P2 LEA R4, P5, R93, R0, 0x2 ;  /* 0x000000005d04a211 */ /* 0x000fe400078a10ff */
[----:B------:R-:W-:Y:S02]  /*1ebc0*/  @!P4 LEA.HI.X R7, R218, R166, R155, 0x2, P6 ;  /* 0x000000a6da07c211 */ /* 0x000fe400030f149b */
[----:B------:R-:W-:-:S02]  /*1ebd0*/  @!P1 LEA R18, P6, R83, R0, 0x2 ;  /* 0x0000000053129211 */ /* 0x000fc400078c10ff */
[----:B------:R-:W-:Y:S01]  /*1ebe0*/  @!P2 LEA.HI.X R5, R93, R166, R92, 0x2, P5 ;  /* 0x000000a65d05a211 */ /* 0x000fe200028f145c */
[----:B------:R1:W-:Y:S01]  /*1ebf0*/  @!P4 ST.E.64 [R6.64], R134 ;  /* 0x000000860600c985 */ /* 0x0003e2000c101b08 */
[----:B------:R-:W-:Y:S02]  /*1ec00*/  @!P0 LEA R16, P5, R39, R0, 0x2 ;  /* 0x0000000027108211 */ /* 0x000fe400078a10ff */
[-C--:B------:R-:W-:Y:S01]  /*1ec10*/  @!P1 LEA.HI.X R19, R83, R166.reuse, R82, 0x2, P6 ;  /* 0x000000a653139211 */ /* 0x080fe200030f1452 */
[----:B------:R3:W-:Y:S01]  /*1ec20*/  @!P3 ST.E.64 [R2.64], R130 ;  /* 0x000000820200b985 */ /* 0x0007e2000c101b08 */
        /* <DEDUP_REMOVED lines=9> */
[----:B------:R-:W-:-:S04]  /*1ecc0*/  @!P6 LEA R40, P0, R37, R0, 0x2 ;  /* 0x000000002528e211 */ /* 0x000fc800078010ff */
[----:B------:R-:W-:Y:S02]  /*1ecd0*/  @!P5 LEA R38, P1, R29, R0, 0x2 ;  /* 0x000000001d26d211 */ /* 0x000fe400078210ff */
[-C--:B------:R-:W-:Y:S02]  /*1ece0*/  @!P6 LEA.HI.X R41, R37, R166.reuse, R36, 0x2, P0 ;  /* 0x000000a62529e211 */ /* 0x080fe400000f1424 */
[----:B------:R-:W-:Y:S02]  /*1ecf0*/  @!P5 LEA.HI.X R39, R29, R166, R28, 0x2, P1 ;  /* 0x000000a61d27d211 */ /* 0x000fe400008f141c */
[----:B------:R-:W-:Y:S01]  /*1ed00*/  ISETP.GE.AND P1, PT, R156, c[0x0][0x3c8], PT ;  /* 0x0000f2009c007a0c */ /* 0x000fe20003f26270 */
[----:B------:R-:W-:Y:S01]  /*1ed10*/  @!P6 ST.E.64 [R40.64], R118 ;  /* 0x000000762800e985 */ /* 0x000fe2000c101b08 */
[----:B-1----:R-:W-:Y:S02]  /*1ed20*/  @!P4 LEA R6, P0, R25, R0, 0x2 ;  /* 0x000000001906c211 */ /* 0x002fe400078010ff */
[----:B------:R-:W-:Y:S01]  /*1ed30*/  ISETP.GE.AND P6, PT, R165, c[0x0][0x3c8], PT ;  /* 0x0000f200a5007a0c */ /* 0x000fe20003fc6270 */
[----:B------:R-:W-:Y:S01]  /*1ed40*/  @!P5 ST.E.64 [R38.64], R122 ;  /* 0x0000007a2600d985 */ /* 0x000fe2000c101b08 */
[----:B------:R-:W-:-:S02]  /*1ed50*/  @!P4 LEA.HI.X R7, R25, R166, R24, 0x2, P0 ;  /* 0x000000a61907c211 */ /* 0x000fc400000f1418 */
[----:B---3--:R-:W-:Y:S02]  /*1ed60*/  @!P3 LEA R2, P0, R23, R0, 0x2 ;  /* 0x000000001702b211 */ /* 0x008fe400078010ff */
[----:B------:R-:W-:Y:S01]  /*1ed70*/  ISETP.GE.AND P5, PT, R163, c[0x0][0x3c8], PT ;  /* 0x0000f200a3007a0c */ /* 0x000fe20003fa6270 */
[----:B------:R-:W-:Y:S01]  /*1ed80*/  @!P4 ST.E.64 [R6.64], R126 ;  /* 0x0000007e0600c985 */ /* 0x000fe2000c101b08 */
[----:B------:R-:W-:Y:S02]  /*1ed90*/  @!P3 LEA.HI.X R3, R23, R166, R22, 0x2, P0 ;  /* 0x000000a61703b211 */ /* 0x000fe400000f1416 */
[----:B-----5:R-:W-:Y:S02]  /*1eda0*/  @!P2 LEA R4, P0, R21, R0, 0x2 ;  /* 0x000000001504a211 */ /* 0x020fe400078010ff */
[----:B------:R-:W-:Y:S01]  /*1edb0*/  ISETP.GE.AND P4, PT, R161, c[0x0][0x3c8], PT ;  /* 0x0000f200a1007a0c */ /* 0x000fe20003f86270 */
[----:B------:R1:W-:Y:S01]  /*1edc0*/  @!P3 ST.E.64 [R2.64], R42 ;  /* 0x0000002a0200b985 */ /* 0x0003e2000c101b08 */
[----:B------:R-:W-:-:S02]  /*1edd0*/  @!P2 LEA.HI.X R5, R21, R166, R20, 0x2, P0 ;  /* 0x000000a61505a211 */ /* 0x000fc400000f1414 */
[C---:B------:R-:W-:Y:S02]  /*1ede0*/  @!P1 LEA R12, P0, R156.reuse, R0, 0x2 ;  /* 0x000000009c0c9211 */ /* 0x040fe400078010ff */
[----:B------:R-:W-:Y:S01]  /*1edf0*/  ISETP.GE.AND P3, PT, R159, c[0x0][0x3c8], PT ;  /* 0x0000f2009f007a0c */ /* 0x000fe20003f66270 */
[----:B------:R3:W-:Y:S01]  /*1ee00*/  @!P2 ST.E.64 [R4.64], R46 ;  /* 0x0000002e0400a985 */ /* 0x0007e2000c101b08 */
[----:B------:R-:W-:Y:S02]  /*1ee10*/  @!P1 LEA.HI.X R13, R156, R166, R13, 0x2, P0 ;  /* 0x000000a69c0d9211 */ /* 0x000fe400000f140d */
[-C--:B----4-:R-:W-:Y:S02]  /*1ee20*/  @!P6 LEA R18, P0, R165, R0.reuse, 0x2 ;  /* 0x00000000a512e211 */ /* 0x090fe400078010ff */
[----:B------:R-:W-:Y:S01]  /*1ee30*/  ISETP.GE.AND P2, PT, R149, c[0x0][0x3c8], PT ;  /* 0x0000f20095007a0c */ /* 0x000fe20003f46270 */
[----:B------:R4:W-:Y:S01]  /*1ee40*/  @!P1 ST.E.64 [R12.64], R50 ;  /* 0x000000320c009985 */ /* 0x0009e2000c101b08 */
[----:B--2---:R-:W-:-:S02]  /*1ee50*/  @!P5 LEA R16, P1, R163, R0, 0x2 ;  /* 0x00000000a310d211 */ /* 0x004fc400078210ff */
[----:B------:R-:W-:Y:S02]  /*1ee60*/  @!P6 LEA.HI.X R19, R165, R166, R162, 0x2, P0 ;  /* 0x000000a6a513e211 */ /* 0x000fe400000f14a2 */
        /* <DEDUP_REMOVED lines=9> */
[----:B-1----:R-:W-:Y:S02]  /*1ef00*/  @!P3 LEA R2, P0, R159, R0, 0x2 ;  /* 0x000000009f02b211 */ /* 0x002fe400078010ff */
[----:B------:R-:W-:Y:S02]  /*1ef10*/  ISETP.GE.AND P4, PT, R33, c[0x0][0x3c8], PT ;  /* 0x0000f20021007a0c */ /* 0x000fe40003f86270 */
[----:B------:R-:W-:Y:S02]  /*1ef20*/  @!P3 LEA.HI.X R3, R159, R166, R154, 0x2, P0 ;  /* 0x000000a69f03b211 */ /* 0x000fe400000f149a */
[----:B---3--:R-:W-:-:S03]  /*1ef30*/  @!P2 LEA R4, P0, R149, R0, 0x2 ;  /* 0x000000009504a211 */ /* 0x008fc600078010ff */
[----:B------:R1:W-:Y:S01]  /*1ef40*/  @!P3 ST.E.64 [R2.64], R66 ;  /* 0x000000420200b985 */ /* 0x0003e2000c101b08 */
[----:B------:R-:W-:Y:S02]  /*1ef50*/  @!P2 LEA.HI.X R5, R149, R166, R148, 0x2, P0 ;  /* 0x000000a69505a211 */ /* 0x000fe400000f1494 */
[----:B------:R-:W-:Y:S02]  /*1ef60*/  @!P1 LEA R6, P0, R85, R0, 0x2 ;  /* 0x0000000055069211 */ /* 0x000fe400078010ff */
[----:B------:R-:W-:Y:S01]  /*1ef70*/  ISETP.GE.AND P3, PT, R31, c[0x0][0x3c8], PT ;  /* 0x0000f2001f007a0c */ /* 0x000fe20003f66270 */
[----:B------:R3:W-:Y:S01]  /*1ef80*/  @!P2 ST.E.64 [R4.64], R70 ;  /* 0x000000460400a985 */ /* 0x0007e2000c101b08 */
[----:B------:R-:W-:Y:S02]  /*1ef90*/  @!P1 LEA.HI.X R7, R85, R166, R84, 0x2, P0 ;  /* 0x000000a655079211 */ /* 0x000fe400000f1454 */
[-C--:B------:R-:W-:Y:S02]  /*1efa0*/  @!P6 LEA R22, P0, R81, R0.reuse, 0x2 ;  /* 0x000000005116e211 */ /* 0x080fe400078010ff */
[----:B------:R-:W-:Y:S01]  /*1efb0*/  ISETP.GE.AND P2, PT, R27, c[0x0][0x3c8], PT ;  /* 0x0000f2001b007a0c */ /* 0x000fe20003f46270 */
[----:B------:R5:W-:Y:S01]  /*1efc0*/  @!P1 ST.E.64 [R6.64], R74 ;  /* 0x0000004a06009985 */ /* 0x000be2000c101b08 */
[----:B----4-:R-:W-:-:S02]  /*1efd0*/  @!P5 LEA R12, P1, R35, R0, 0x2 ;  /* 0x00000000230cd211 */ /* 0x010fc400078210ff */
[----:B------:R-:W-:Y:S02]  /*1efe0*/  @!P6 LEA.HI.X R23, R81, R166, R80, 0x2, P0 ;  /* 0x000000a65117e211 */ /* 0x000fe400000f1450 */
[----:B--2---:R-:W-:Y:S02]  /*1eff0*/  @!P4 LEA R16, P0, R33, R0, 0x2 ;  /* 0x000000002110c211 */ /* 0x004fe400078010ff */
        /* <DEDUP_REMOVED lines=17> */
[----:B--2---:R-:W-:-:S04]  /*1f110*/  LEA R2, P0, R164, R0, 0x2 ;  /* 0x00000000a4027211 */ /* 0x004fc800078010ff */
[----:B------:R-:W-:-:S05]  /*1f120*/  LEA.HI.X R3, R164, R166, R153, 0x2, P0 ;  /* 0x000000a6a4037211 */ /* 0x000fca00000f1499 */
[----:B------:R1:W-:Y:S01]  /*1f130*/  ST.E.64 [R2.64], R102 ;  /* 0x0000006602007985 */ /* 0x0003e2000c101b08 */
[----:B------:R-:W-:Y:S05]  /*1f140*/  BRA `(.L_x_4450) ;  /* 0x00000c3000007947 */ /* 0x000fea0003800000 */
.L_x_4435:
        /* <DEDUP_REMOVED lines=18> */
.L_x_4456:
        /* <DEDUP_REMOVED lines=23> */
[----:B------:R-:W-:Y:S02]  /*1f3e0*/  IMAD.MOV R14, RZ, RZ, -R7 ;  /* 0x000000ffff0e7224 */ /* 0x000fe400078e0a07 */
        /* <DEDUP_REMOVED lines=16> */
[----:B-----5:R-:W-:Y:S01]  /*1f4f0*/  IMAD R7, R19, R3, RZ ;  /* 0x0000000313077224 */ /* 0x020fe200078e02ff */
[----:B------:R-:W-:Y:S02]  /*1f500*/  SHF.R.S32.HI R15, RZ, 0x1f, R3 ;  /* 0x0000001fff0f7819 */ /* 0x000fe40000011403 */
[----:B------:R-:W-:Y:S01]  /*1f510*/  IADD3.X R17, R14, R9, R12, P1, P0 ;  /* 0x000000090e117210 */ /* 0x000fe20000fe040c */
[----:B------:R-:W-:Y:S02]  /*1f520*/  IMAD.MOV.U32 R9, RZ, RZ, c[0x0][0x4a8] ;  /* 0x00012a00ff097624 */ /* 0x000fe400078e00ff */
[C---:B------:R-:W-:Y:S02]  /*1f530*/  IMAD R7, R18.reuse, R15, R7 ;  /* 0x0000000f12077224 */ /* 0x040fe400078e0207 */
[----:B------:R-:W-:Y:S01]  /*1f540*/  IMAD.WIDE.U32 R16, R18, R3, R16 ;  /* 0x0000000312107225 */ /* 0x000fe200078e0010 */
[----:B------:R-:W-:-:S02]  /*1f550*/  MOV R3, c[0x0][0x4ac] ;  /* 0x00012b0000037a02 */ /* 0x000fc40000000f00 */
[----:B------:R-:W-:Y:S01]  /*1f560*/  SEL R9, R9, c[0x0][0x450], P2 ;  /* 0x0001140009097a07 */ /* 0x000fe20001000000 */
[----:B------:R-:W-:Y:S01]  /*1f570*/  IMAD.IADD R12, R17, 0x1, R7 ;  /* 0x00000001110c7824 */ /* 0x000fe200078e0207 */
[----:B------:R-:W-:Y:S02]  /*1f580*/  SEL R3, R3, c[0x0][0x454], P2 ;  /* 0x0001150003037a07 */ /* 0x000fe40001000000 */
[----:B------:R-:W-:-:S04]  /*1f590*/  LEA R14, P0, R16, R9, 0x2 ;  /* 0x00000009100e7211 */ /* 0x000fc800078010ff */
[----:B------:R-:W-:Y:S02]  /*1f5a0*/  LEA.HI.X R15, R16, R3, R12, 0x2, P0 ;  /* 0x00000003100f7211 */ /* 0x000fe400000f140c */
[----:B------:R-:W-:-:S05]  /*1f5b0*/  MOV R3, 0xff800000 ;  /* 0xff80000000037802 */ /* 0x000fca0000000f00 */
[----:B------:R2:W-:Y:S02]  /*1f5c0*/  STG.E [R14.64], R3 ;  /* 0x000000030e007986 */ /* 0x0005e4000c101908 */
.L_x_4458:
[----:B------:R-:W-:Y:S05]  /*1f5d0*/  BSYNC B0 ;  /* 0x0000000000007941 */ /* 0x000fea0003800000 */
.L_x_4457:
[----:B------:R-:W-:-:S13]  /*1f5e0*/  ISETP.GT.AND P0, PT, R206, 0x1, PT ;  /* 0x00000001ce00780c */ /* 0x000fda0003f04270 */
[----:B------:R-:W-:Y:S05]  /*1f5f0*/  @P0 BRA `(.L_x_4450) ;  /* 0x0000078000000947 */ /* 0x000fea0003800000 */
[----:B------:R-:W-:Y:S01]  /*1f600*/  IMAD R7, R6, c[0x0][0x3a0], RZ ;  /* 0x0000e80006077a24 */ /* 0x000fe200078e02ff */
[----:B------:R-:W-:Y:S01]  /*1f610*/  SHF.R.S32.HI R6, RZ, 0x1f, R211 ;  /* 0x0000001fff067819 */ /* 0x000fe200000114d3 */
[----:B--2---:R-:W-:-:S03]  /*1f620*/  IMAD.WIDE.U32 R14, R0, c[0x0][0x3a0], RZ ;  /* 0x0000e800000e7a25 */ /* 0x004fc600078e00ff */
[----:B------:R-:W-:Y:S01]  /*1f630*/  LEA.HI R3, R6, R211, RZ, 0x3 ;  /* 0x000000d306037211 */ /* 0x000fe200078f18ff */
[----:B------:R-:W-:Y:S01]  /*1f640*/  IMAD R7, R0, c[0x0][0x3a4], R7 ;  /* 0x0000e90000077a24 */ /* 0x000fe200078e0207 */
[----:B------:R-:W-:Y:S01]  /*1f650*/  MOV R6, c[0x0][0x4e8] ;  /* 0x00013a0000067a02 */ /* 0x000fe20000000f00 */
[----:B------:R-:W-:Y:S01]  /*1f660*/  IMAD R4, R4, c[0x0][0x3f0], RZ ;  /* 0x0000fc0004047a24 */ /* 0x000fe200078e02ff */
[----:B------:R-:W-:Y:S02]  /*1f670*/  LOP3.LUT R0, R3, 0xfffffff8, RZ, 0xc0, !PT ;  /* 0xfffffff803007812 */ /* 0x000fe400078ec0ff */
[----:B------:R-:W-:Y:S01]  /*1f680*/  IADD3 R15, R15, R7, RZ ;  /* 0x000000070f0f7210 */ /* 0x000fe20007ffe0ff */
[----:B------:R-:W-:Y:S01]  /*1f690*/  IMAD R4, R5, c[0x0][0x3f4], R4 ;  /* 0x0000fd0005047a24 */ /* 0x000fe200078e0204 */
[----:B------:R-:W-:Y:S02]  /*1f6a0*/  ISETP.NE.AND P0, PT, R6, 0x1, PT ;  /* 0x000000010600780c */ /* 0x000fe40003f05270 */
[----:B------:R-:W-:Y:S01]  /*1f6b0*/  SHF.R.S32.HI R7, RZ, 0x3, R3 ;  /* 0x00000003ff077819 */ /* 0x000fe20000011403 */
[----:B------:R-:W-:Y:S01]  /*1f6c0*/  IMAD.WIDE.U32 R14, R221, c[0x0][0x3e8], R14 ;  /* 0x0000fa00dd0e7a25 */ /* 0x000fe200078e000e */
[----:B------:R-:W-:-:S03]  /*1f6d0*/  IADD3 R0, -R0, R211, RZ ;  /* 0x000000d300007210 */ /* 0x000fc60007ffe1ff */
[----:B------:R-:W-:Y:S01]  /*1f6e0*/  IMAD R15, R221, c[0x0][0x3ec], R15 ;  /* 0x0000fb00dd0f7a24 */ /* 0x000fe200078e020f */
[----:B------:R-:W-:-:S03]  /*1f6f0*/  LEA R3, R0, R7, 0x5 ;  /* 0x0000000700037211 */ /* 0x000fc600078e28ff */
[----:B------:R-:W-:-:S04]  /*1f700*/  IMAD.WIDE.U32 R14, R5, c[0x0][0x3f0], R14 ;  /* 0x0000fc00050e7a25 */ /* 0x000fc800078e000e */
[----:B------:R-:W-:Y:S01]  /*1f710*/  IMAD.IADD R3, R224, 0x1, R3 ;  /* 0x00000001e0037824 */ /* 0x000fe200078e0203 */
[----:B------:R-:W-:Y:S02]  /*1f720*/  IADD3 R15, R15, R4, RZ ;  /* 0x000000040f0f7210 */ /* 0x000fe40007ffe0ff */
[----:B------:R-:W-:Y:S01]  /*1f730*/  IADD3 R224, R7, R224, RZ ;  /* 0x000000e007e07210 */ /* 0x000fe20007ffe0ff */
[----:B------:R-:W-:Y:S01]  /*1f740*/  @P0 IMAD.HI.U32 R0, R3, c[0x0][0x4ec], RZ ;  /* 0x00013b0003000a27 */ /* 0x000fe200078e00ff */
[----:B------:R-:W-:-:S04]  /*1f750*/  MOV R6, R3 ;  /* 0x0000000300067202 */ /* 0x000fc80000000f00 */
        /* <DEDUP_REMOVED lines=17> */
.L_x_4514:
[----:B------:R-:W-:Y:S05]  /*1f870*/  BRA.DIV ~URZ, `(.L_x_4460) ;  /* 0x000021527f007947 */ /* 0x000fea000b800000 */
[----:B------:R4:W1:Y:S02]  /*1f880*/  SHFL.IDX PT, R9, R3, RZ, 0x181f ;  /* 0x00181fff03097589 */ /* 0x00086400000e0000 */
.L_x_4515:
        /* <DEDUP_REMOVED lines=19> */
.L_x_4462:
[----:B------:R-:W-:Y:S05]  /*1f9c0*/  BSYNC B0 ;  /* 0x0000000000007941 */ /* 0x000fea0003800000 */
.L_x_4461:
[----:B------:R-:W-:Y:S05]  /*1f9d0*/  BRA.DIV ~URZ, `(.L_x_4463) ;  /* 0x000020527f007947 */ /* 0x000fea000b800000 */
[----:B---3--:R3:W2:Y:S04]  /*1f9e0*/  SHFL.IDX PT, R5, R4, 0x1, 0x181f ;  /* 0x00381f0004057f89 */ /* 0x0086a800000e0000 */
[----:B-1----:R3:W1:Y:S02]  /*1f9f0*/  SHFL.IDX PT, R9, R3, 0x1, 0x181f ;  /* 0x00381f0003097f89 */ /* 0x00266400000e0000 */
.L_x_4516:
        /* <DEDUP_REMOVED lines=16> */
.L_x_4465:
[----:B------:R-:W-:Y:S05]  /*1fb00*/  BSYNC B0 ;  /* 0x0000000000007941 */ /* 0x000fea0003800000 */
.L_x_4464:
[----:B------:R-:W-:Y:S05]  /*1fb10*/  BRA.DIV ~URZ, `(.L_x_4466) ;  /* 0x00001fd27f007947 */ /* 0x000fea000b800000 */
[----:B--2---:R2:W3:Y:S02]  /*1fb20*/  SHFL.IDX PT, R5, R4, 0x2, 0x181f ;  /* 0x00581f0004057f89 */ /* 0x0044e400000e0000 */
.L_x_4517:
[----:B------:R-:W-:Y:S05]  /*1fb30*/  BRA.DIV ~URZ, `(.L_x_4467) ;  /* 0x000020227f007947 */ /* 0x000fea000b800000 */
[----:B-1----:R1:W2:Y:S02]  /*1fb40*/  SHFL.IDX PT, R9, R3, 0x2, 0x181f ;  /* 0x00581f0003097f89 */ /* 0x0022a400000e0000 */
.L_x_4518:
        /* <DEDUP_REMOVED lines=16> */
.L_x_4469:
[----:B------:R-:W-:Y:S05]  /*1fc50*/  BSYNC B0 ;  /* 0x0000000000007941 */ /* 0x000fea0003800000 */
.L_x_4468:
[----:B------:R-:W-:Y:S05]  /*1fc60*/  BRA.DIV ~URZ, `(.L_x_4470) ;  /* 0x00001f527f007947 */ /* 0x000fea000b800000 */
[----:B--23--:R-:W2:Y:S04]  /*1fc70*/  SHFL.IDX PT, R4, R4, 0x3, 0x181f ;  /* 0x00781f0004047f89 */ /* 0x00cea800000e0000 */
[----:B------:R3:W1:Y:S02]  /*1fc80*/  SHFL.IDX PT, R9, R3, 0x3, 0x181f ;  /* 0x00781f0003097f89 */ /* 0x00066400000e0000 */
.L_x_4519:
        /* <DEDUP_REMOVED lines=15> */
.L_x_4450:
[----:B------:R-:W-:Y:S05]  /*1fd80*/  BSYNC B1 ;  /* 0x0000000000017941 */ /* 0x000fea0003800000 */
.L_x_4434:
[----:B------:R-:W-:-:S13]  /*1fd90*/  ISETP.NE.AND P0, PT, R216, RZ, PT ;  /* 0x000000ffd800720c */ /* 0x000fda0003f05270 */
[----:B------:R-:W-:Y:S01]  /*1fda0*/  @P0 WARPSYNC 0xffffffff ;  /* 0xffffffff00000948 */ /* 0x000fe20003800000 */
[----:B------:R-:W-:Y:S06]  /*1fdb0*/  @P0 BAR.SYNC.DEFER_BLOCKING 0x5, 0x100 ;  /* 0x0144000000000b1d */ /* 0x000fec0000010000 */
[----:B------:R-:W4:Y:S04]  /*1fdc0*/  @P0 LDS.128 R204, [0x24100] ;  /* 0x02410000ffcc0984 */ /* 0x000f280000000c00 */
[----:B------:R-:W-:Y:S06]  /*1fdd0*/  @P0 BAR.ARV 0x4, 0x100 ;  /* 0x0104000000000b1d */ /* 0x000fec0000002000 */
[----:B------:R-:W-:Y:S05]  /*1fde0*/  @P0 BRA `(.L_x_4471) ;  /* 0x00000e9000000947 */ /* 0x000fea0003800000 */
[----:B-12-4-:R-:W-:Y:S01]  /*1fdf0*/  LOP3.LUT R2, R211, 0x1f, RZ, 0xc0, !PT ;  /* 0x0000001fd3027812 */ /* 0x016fe200078ec0ff */
[----:B------:R-:W-:-:S03]  /*1fe00*/  IMAD.MOV.U32 R4, RZ, RZ, RZ ;  /* 0x000000ffff047224 */ /* 0x000fc600078e00ff */
[----:B------:R-:W-:Y:S01]  /*1fe10*/  ISETP.NE.AND P6, PT, R2, 0x1f, PT ;  /* 0x0000001f0200780c */ /* 0x000fe20003fc5270 */
[----:B------:R-:W-:Y:S10]  /*1fe20*/  BRA.DIV ~URZ, `(.L_x_4472) ;  /* 0x00001e527f007947 */ /* 0x000ff4000b800000 */
[----:B---3--:R1:W2:Y:S02]  /*1fe30*/  SHFL.IDX PT, R3, R8, RZ, 0x1f ;  /* 0x00001fff08037589 */ /* 0x0082a400000e0000 */
.L_x_4520:
[----:B------:R-:W-:Y:S05]  /*1fe40*/  BRA.DIV ~URZ, `(.L_x_4473) ;  /* 0x00001ea27f007947 */ /* 0x000fea000b800000 */
[----:B-1----:R-:W1:Y:S02]  /*1fe50*/  SHFL.IDX PT, R8, R8, 0x1, 0x1f ;  /* 0x00201f0008087f89 */ /* 0x002e6400000e0000 */
.L_x_4521:
        /* <DEDUP_REMOVED lines=18> */
.L_x_4522:
        /* <DEDUP_REMOVED lines=16> */
.L_x_4523:
[----:B----4-:R-:W-:Y:S01]  /*20080*/  IMAD R5, R9, c[0x0][0x538], RZ ;  /* 0x00014e0009057a24 */ /* 0x010fe200078e02ff */
[----:B------:R-:W-:Y:S04]  /*20090*/  BSSY B1, `(.L_x_4476) ;  /* 0x00000b9000017945 */ /* 0x000fe80003800000 */
[----:B-1----:R-:W-:-:S04]  /*200a0*/  IADD3 R204, R5, R8, RZ ;  /* 0x0000000805cc7210 */ /* 0x002fc80007ffe0ff */
[----:B--2---:R-:W-:-:S13]  /*200b0*/  ISETP.GT.AND P0, PT, R204, R3, PT ;  /* 0x00000003cc00720c */ /* 0x004fda0003f04270 */
[----:B------:R-:W-:Y:S05]  /*200c0*/  @P0 BRA `(.L_x_4477) ;  /* 0x0000024000000947 */ /* 0x000fea0003800000 */
.L_x_4481:
        /* <DEDUP_REMOVED lines=16> */
.L_x_4524:
        /* <DEDUP_REMOVED lines=16> */
.L_x_4525:
[----:B--2---:R-:W-:-:S05]  /*202d0*/  IMAD R5, R9, c[0x0][0x538], RZ ;  /* 0x00014e0009057a24 */ /* 0x004fca00078e02ff */
[----:B------:R-:W-:-:S04]  /*202e0*/  IADD3 R204, R5, R204, RZ ;  /* 0x000000cc05cc7210 */ /* 0x000fc80007ffe0ff */
[----:B------:R-:W-:-:S13]  /*202f0*/  ISETP.GT.AND P0, PT, R204, R3, PT ;  /* 0x00000003cc00720c */ /* 0x000fda0003f04270 */
[----:B-1----:R-:W-:Y:S05]  /*20300*/  @!P0 BRA `(.L_x_4481) ;  /* 0xfffffdc000008947 */ /* 0x002fea000383ffff */
.L_x_4477:
[----:B------:R-:W-:-:S05]  /*20310*/  IADD3 R204, -R5, R204, RZ ;  /* 0x000000cc05cc7210 */ /* 0x000fca0007ffe1ff */
[----:B------:R-:W-:-:S05]  /*20320*/  IMAD R0, R7, c[0x0][0x538], R204 ;  /* 0x00014e0007007a24 */ /* 0x000fca00078e02cc */
[----:B------:R-:W-:Y:S01]  /*20330*/  ISETP.GT.AND P0, PT, R0, R3, PT ;  /* 0x000000030000720c */ /* 0x000fe20003f04270 */
[----:B------:R-:W-:-:S12]  /*20340*/  BRA.DIV ~URZ, `(.L_x_4482) ;  /* 0x00001df27f007947 */ /* 0x000fd8000b800000 */
[----:B------:R-:W-:-:S04]  /*20350*/  VOTE.ANY R5, PT, !P0 ;  /* 0x0000000000057806 */ /* 0x000fc800040e0100 */
.L_x_4526:
[----:B------:R-:W1:Y:S02]  /*20360*/  POPC R6, R5 ;  /* 0x0000000500067309 */ /* 0x000e640000000000 */
[----:B-1----:R-:W-:Y:S01]  /*20370*/  IADD3 R207, R6, R207, RZ ;  /* 0x000000cf06cf7210 */ /* 0x002fe20007ffe0ff */
[----:B------:R-:W-:Y:S05]  /*20380*/  BRA.DIV ~URZ, `(.L_x_4483) ;  /* 0x00001df27f007947 */ /* 0x000fea000b800000 */
[----:B------:R1:W2:Y:S04]  /*20390*/  SHFL.IDX PT, R205, R205, R6, 0x1f ;  /* 0x00001f06cdcd7589 */ /* 0x0002a800000e0000 */
[----:B------:R1:W4:Y:S02]  /*203a0*/  SHFL.IDX PT, R4, R4, R6, 0x1f ;  /* 0x00001f0604047589 */ /* 0x00032400000e0000 */
.L_x_4527:
[----:B------:R-:W-:Y:S01]  /*203b0*/  ISETP.NE.AND P0, PT, R5, RZ, PT ;  /* 0x000000ff0500720c */ /* 0x000fe20003f05270 */
[----:B------:R-:W-:-:S12]  /*203c0*/  BSSY B0, `(.L_x_4484) ;  /* 0x0000005000007945 */ /* 0x000fd80003800000 */
[----:B------:R-:W-:Y:S05]  /*203d0*/  @!P0 BRA `(.L_x_4485) ;  /* 0x0000003000008947 */ /* 0x000fea0003800000 */
[----:B------:R-:W-:Y:S01]  /*203e0*/  IADD3 R16, R6, -0x1, RZ ;  /* 0xffffffff06107810 */ /* 0x000fe20007ffe0ff */
[----:B------:R-:W-:Y:S05]  /*203f0*/  BRA.DIV ~URZ, `(.L_x_4486) ;  /* 0x00001e527f007947 */ /* 0x000fea000b800000 */
[----:B------:R1:W3:Y:S02]  /*20400*/  SHFL.IDX PT, R13, R7, R16, 0x1f ;  /* 0x00001f10070d7589 */ /* 0x0002e400000e0000 */
.L_x_4485:
[----:B------:R-:W-:Y:S05]  /*20410*/  BSYNC B0 ;  /* 0x0000000000007941 */ /* 0x000fea0003800000 */
.L_x_4484:
[----:B----4-:R-:W-:Y:S01]  /*20420*/  ISETP.NE.AND P0, PT, R4, 0x1, PT ;  /* 0x000000010400780c */ /* 0x010fe20003f05270 */
[----:B---3--:R-:W-:Y:S01]  /*20430*/  IMAD R204, R13, c[0x0][0x538], R204 ;  /* 0x00014e000dcc7a24 */ /* 0x008fe200078e02cc */
[----:B------:R-:W-:Y:S04]  /*20440*/  BSSY B0, `(.L_x_4487) ;  /* 0x0000076000007945 */ /* 0x000fe80003800000 */
[----:B-1----:R-:W-:-:S07]  /*20450*/  IADD3 R6, -R204, R3, RZ ;  /* 0x00000003cc067210 */ /* 0x002fce0007ffe1ff */
[----:B------:R-:W-:Y:S05]  /*20460*/  @!P0 BRA `(.L_x_4488) ;  /* 0x0000037000008947 */ /* 0x000fea0003800000 */
[-C--:B--2---:R-:W-:Y:S02]  /*20470*/  IABS R7, R205.reuse ;  /* 0x000000cd00077213 */ /* 0x084fe40000000000 */
        /* <DEDUP_REMOVED lines=15> */
[----:B------:R-:W1:Y:S01]  /*20570*/  F2I.FTZ.U32.TRUNC.NTZ R15, R14 ;  /* 0x0000000e000f7305 */ /* 0x000e62000021f000 */
[----:B------:R-:W-:-:S04]  /*20580*/  IMAD.HI.U32 R12, R12, R5, RZ ;  /* 0x000000050c0c7227 */ /* 0x000fc800078e00ff */
[----:B------:R-:W-:-:S05]  /*20590*/  IMAD R0, R12, R0, R5 ;  /* 0x000000000c007224 */ /* 0x000fca00078e0205 */
[----:B------:R-:W-:Y:S01]  /*205a0*/  ISETP.GT.U32.AND P0, PT, R7, R0, PT ;  /* 0x000000000700720c */ /* 0x000fe20003f04070 */
[----:B-1----:R-:W-:Y:S02]  /*205b0*/  IMAD.MOV R8, RZ, RZ, -R15 ;  /* 0x000000ffff087224 */ /* 0x002fe400078e0a0f */
[----:B------:R-:W-:-:S10]  /*205c0*/  IMAD.MOV.U32 R14, RZ, RZ, RZ ;  /* 0x000000ffff0e7224 */ /* 0x000fd400078e00ff */
        /* <DEDUP_REMOVED lines=13> */
[----:B------:R-:W-:-:S05]  /*206a0*/  IABS R5, R12 ;  /* 0x0000000c00057213 */ /* 0x000fca0000000000 */
        /* <DEDUP_REMOVED lines=19> */
.L_x_4488:
        /* <DEDUP_REMOVED lines=59> */
[----:B------:R-:W-:Y:S02]  /*20b90*/  IMAD R206, R12, R3, R5 ;  /* 0x000000030cce7224 */ /* 0x000fe400078e0205 */
.L_x_4489:
[----:B------:R-:W-:Y:S05]  /*20ba0*/  BSYNC B0 ;  /* 0x0000000000007941 */ /* 0x000fea0003800000 */
.L_x_4487:
[----:B------:R-:W-:-:S04]  /*20bb0*/  LOP3.LUT R12, RZ, R12, RZ, 0x33, !PT ;  /* 0x0000000cff0c7212 */ /* 0x000fc800078e33ff */
[----:B------:R-:W-:Y:S01]  /*20bc0*/  IADD3 R205, R12, R205, RZ ;  /* 0x000000cd0ccd7210 */ /* 0x000fe20007ffe0ff */
[----:B------:R-:W-:Y:S05]  /*20bd0*/  BRA `(.L_x_4490) ;  /* 0x0000004000007947 */ /* 0x000fea0003800000 */
.L_x_4478:
[----:B------:R-:W-:Y:S01]  /*20be0*/  IMAD.MOV.U32 R204, RZ, RZ, R3 ;  /* 0x000000ffffcc7224 */ /* 0x000fe200078e0003 */
[----:B------:R-:W-:Y:S01]  /*20bf0*/  MOV R206, RZ ;  /* 0x000000ff00ce7202 */ /* 0x000fe20000000f00 */
[----:B------:R-:W-:Y:S01]  /*20c00*/  IMAD.MOV.U32 R205, RZ, RZ, RZ ;  /* 0x000000ffffcd7224 */ /* 0x000fe200078e00ff */
[----:B------:R-:W-:Y:S02]  /*20c10*/  MOV R207, c[0x0][0x53c] ;  /* 0x00014f0000cf7a02 */ /* 0x000fe40000000f00 */
.L_x_4490:
[----:B------:R-:W-:Y:S05]  /*20c20*/  BSYNC B1 ;  /* 0x0000000000017941 */ /* 0x000fea0003800000 */
.L_x_4476:
[----:B------:R-:W-:Y:S01]  /*20c30*/  WARPSYNC 0xffffffff ;  /* 0xffffffff00007948 */ /* 0x000fe20003800000 */
[----:B------:R-:W-:Y:S01]  /*20c40*/  BAR.SYNC.DEFER_BLOCKING 0x4, 0x100 ;  /* 0x0104000000007b1d */ /* 0x000fe20000010000 */
[----:B------:R-:W-:-:S13]  /*20c50*/  ISETP.NE.AND P0, PT, R2, RZ, PT ;  /* 0x000000ff0200720c */ /* 0x000fda0003f05270 */
[----:B------:R1:W-:Y:S04]  /*20c60*/  @!P0 STS.128 [0x24100], R204 ;  /* 0x024100ccff008388 */ /* 0x0003e80000000c00 */
[----:B------:R-:W-:Y:S06]  /*20c70*/  BAR.ARV 0x5, 0x100 ;  /* 0x0144000000007b1d */ /* 0x000fec0000002000 */
.L_x_4471:
[----:B----4-:R-:W-:-:S13]  /*20c80*/  ISETP.GE.AND P0, PT, R207, c[0x0][0x53c], PT ;  /* 0x00014f00cf007a0c */ /* 0x010fda0003f06270 */
[----:B-123--:R-:W-:Y:S01]  /*20c90*/  @P0 CALL.REL.NOINC `(.L_x_4491) ;  /* 0x0000001000000944 */ /* 0x00efe20003c00000 */
[----:B------:R-:W-:Y:S05]  /*20ca0*/  BRA `(.L_x_4492) ;  /* 0xfffe087000007947 */ /* 0x000fea000383ffff */
.L_x_4491:
[----:B------:R-:W-:Y:S05]  /*20cb0*/  EXIT ;  /* 0x000000000000794d */ /* 0x000fea0003800000 */
.L_x_4268:
[----:B------:R-:W-:Y:S02]  /*20cc0*/  MOV R5, 0x1 ;  /* 0x0000000100057802 */ /* 0x000fe40000000f00 */
[----:B------:R-:W-:Y:S02]  /*20cd0*/  MOV R0, 0x20cf0 ;  /* 0x00020cf000007802 */ /* 0x000fe40000000f00 */
[----:B------:R-:W-:Y:S05]  /*20ce0*/  CALL.REL.NOINC `($__internal_92_$__cuda_sm70_shflsync_up_p) ;  /* 0x0000166000007944 */ /* 0x000fea0003c00000 */
[----:B-12---:R-:W-:Y:S05]  /*20cf0*/  BRA `(.L_x_4493) ;  /* 0xfffdf77000007947 */ /* 0x006fea000383ffff */
.L_x_4269:
[----:B------:R-:W-:Y:S02]  /*20d00*/  MOV R5, 0x2 ;  /* 0x0000000200057802 */ /* 0x000fe40000000f00 */
[----:B------:R-:W-:Y:S02]  /*20d10*/  MOV R0, 0x20d30 ;  /* 0x00020d3000007802 */ /* 0x000fe40000000f00 */
[----:B------:R-:W-:Y:S05]  /*20d20*/  CALL.REL.NOINC `($__internal_92_$__cuda_sm70_shflsync_up_p) ;  /* 0x0000162000007944 */ /* 0x000fea0003c00000 */
[----:B--2---:R-:W-:Y:S01]  /*20d30*/  SEL R0, R5, RZ, P4 ;  /* 0x000000ff05007207 */ /* 0x004fe20002000000 */
[----:B------:R-:W-:-:S04]  /*20d40*/  IMAD.MOV.U32 R5, RZ, RZ, 0x4 ;  /* 0x00000004ff057424 */ /* 0x000fc800078e00ff */
[----:B-1----:R-:W-:Y:S01]  /*20d50*/  IMAD.IADD R7, R7, 0x1, R0 ;  /* 0x0000000107077824 */ /* 0x002fe200078e0200 */
        /* <DEDUP_REMOVED lines=13> */
[----:B------:R-:W-:Y:S01]  /*20e30*/  IMAD.MOV.U32 R16, RZ, RZ, 0x1f ;  /* 0x0000001fff107424 */ /* 0x000fe200078e00ff */
[----:B------:R-:W-:-:S03]  /*20e40*/  MOV R9, 0x1f ;  /* 0x0000001f00097802 */ /* 0x000fc60000000f00 */
[----:B-1----:R-:W-:Y:S01]  /*20e50*/  IMAD.IADD R7, R7, 0x1, R0 ;  /* 0x0000000107077824 */ /* 0x002fe200078e0200 */
[----:B------:R-:W-:-:S03]  /*20e60*/  MOV R0, 0x20e90 ;  /* 0x00020e9000007802 */ /* 0x000fc60000000f00 */
[----:B------:R-:W-:Y:S02]  /*20e70*/  IMAD.MOV.U32 R17, RZ, RZ, R7 ;  /* 0x000000ffff117224 */ /* 0x000fe400078e0007 */
[----:B------:R-:W-:Y:S05]  /*20e80*/  CALL.REL.NOINC `($__internal_91_$__cuda_sm70_shflsync_idx_p) ;  /* 0x0000147000007944 */ /* 0x000fea0003c00000 */
[----:B-12---:R-:W-:Y:S05]  /*20e90*/  BRA `(.L_x_4494) ;  /* 0xfffdf6d000007947 */ /* 0x006fea000383ffff */
.L_x_4271:
[----:B------:R-:W-:Y:S02]  /*20ea0*/  SEL R5, RZ, 0x1, P0 ;  /* 0x00000001ff057807 */ /* 0x000fe40000000000 */
[----:B------:R-:W-:Y:S02]  /*20eb0*/  MOV R0, 0x20ed0 ;  /* 0x00020ed000007802 */ /* 0x000fe40000000f00 */
[----:B------:R-:W-:Y:S05]  /*20ec0*/  CALL.REL.NOINC `($__internal_93_$__cuda_sm70_votesync_ballot) ;  /* 0x000014d000007944 */ /* 0x000fea0003c00000 */
[----:B------:R-:W-:Y:S05]  /*20ed0*/  BRA `(.L_x_4495) ;  /* 0xfffdf72000007947 */ /* 0x000fea000383ffff */
.L_x_4272:
[----:B------:R-:W-:Y:S01]  /*20ee0*/  IMAD.MOV.U32 R17, RZ, RZ, R4 ;  /* 0x000000ffff117224 */ /* 0x000fe200078e0004 */
[----:B------:R-:W-:Y:S01]  /*20ef0*/  MOV R16, R6 ;  /* 0x0000000600107202 */ /* 0x000fe20000000f00 */
[----:B------:R-:W-:Y:S01]  /*20f00*/  IMAD.MOV.U32 R9, RZ, RZ, 0x1f ;  /* 0x0000001fff097424 */ /* 0x000fe200078e00ff */
[----:B------:R-:W-:Y:S02]  /*20f10*/  MOV R0, 0x20f30 ;  /* 0x00020f3000007802 */ /* 0x000fe40000000f00 */
[----:B------:R-:W-:Y:S05]  /*20f20*/  CALL.REL.NOINC `($__internal_91_$__cuda_sm70_shflsync_idx_p) ;  /* 0x000013d000007944 */ /* 0x000fea0003c00000 */
[----:B--2---:R-:W-:Y:S01]  /*20f30*/  IMAD.MOV.U32 R4, RZ, RZ, R9 ;  /* 0x000000ffff047224 */ /* 0x004fe200078e0009 */
[----:B-1----:R-:W-:Y:S01]  /*20f40*/  MOV R17, R3 ;  /* 0x0000000300117202 */ /* 0x002fe20000000f00 */
[----:B------:R-:W-:Y:S01]  /*20f50*/  IMAD.MOV.U32 R11, RZ, RZ, RZ ;  /* 0x000000ffff0b7224 */ /* 0x000fe200078e00ff */
[----:B------:R-:W-:Y:S01]  /*20f60*/  MOV R16, R6 ;  /* 0x0000000600107202 */ /* 0x000fe20000000f00 */
[----:B------:R-:W-:Y:S01]  /*20f70*/  IMAD.MOV.U32 R9, RZ, RZ, 0x1f ;  /* 0x0000001fff097424 */ /* 0x000fe200078e00ff */
[----:B------:R-:W-:-:S02]  /*20f80*/  MOV R0, 0x20fa0 ;  /* 0x00020fa000007802 */ /* 0x000fc40000000f00 */
[----:B------:R-:W-:Y:S05]  /*20f90*/  CALL.REL.NOINC `($__internal_91_$__cuda_sm70_shflsync_idx_p) ;  /* 0x0000136000007944 */ /* 0x000fea0003c00000 */
[----:B--2---:R-:W-:Y:S01]  /*20fa0*/  MOV R3, R9 ;  /* 0x0000000900037202 */ /* 0x004fe20000000f00 */
[----:B-1----:R-:W-:Y:S05]  /*20fb0*/  BRA `(.L_x_4496) ;  /* 0xfffdf6a000007947 */ /* 0x002fea000383ffff */
.L_x_4275:
[----:B------:R-:W-:Y:S01]  /*20fc0*/  IMAD.MOV.U32 R17, RZ, RZ, R7 ;  /* 0x000000ffff117224 */ /* 0x000fe200078e0007 */
[----:B------:R-:W-:-:S02]  /*20fd0*/  MOV R9, 0x1f ;  /* 0x0000001f00097802 */ /* 0x000fc40000000f00 */
[----:B------:R-:W-:Y:S02]  /*20fe0*/  MOV R0, 0x21000 ;  /* 0x0002100000007802 */ /* 0x000fe40000000f00 */
[----:B-123--:R-:W-:Y:S05]  /*20ff0*/  CALL.REL.NOINC `($__internal_91_$__cuda_sm70_shflsync_idx_p) ;  /* 0x0000130000007944 */ /* 0x00efea0003c00000 */
[----:B--2---:R-:W-:Y:S01]  /*21000*/  MOV R11, R9 ;  /* 0x00000009000b7202 */ /* 0x004fe20000000f00 */
[----:B-1----:R-:W-:Y:S05]  /*21010*/  BRA `(.L_x_4274) ;  /* 0xfffdf6a000007947 */ /* 0x002fea000383ffff */
.L_x_4330:
[----:B------:R-:W-:Y:S01]  /*21020*/  IMAD.MOV.U32 R17, RZ, RZ, R6 ;  /* 0x000000ffff117224 */ /* 0x000fe200078e0006 */
[----:B------:R-:W-:Y:S01]  /*21030*/  MOV R16, RZ ;  /* 0x000000ff00107202 */ /* 0x000fe20000000f00 */
[----:B------:R-:W-:Y:S01]  /*21040*/  IMAD.MOV.U32 R9, RZ, RZ, 0x181f ;  /* 0x0000181fff097424 */ /* 0x000fe200078e00ff */
[----:B------:R-:W-:Y:S02]  /*21050*/  MOV R0, 0x21070 ;  /* 0x0002107000007802 */ /* 0x000fe40000000f00 */
[----:B-----5:R-:W-:Y:S05]  /*21060*/  CALL.REL.NOINC `($__internal_91_$__cuda_sm70_shflsync_idx_p) ;  /* 0x0000129000007944 */ /* 0x020fea0003c00000 */
[----:B--2---:R-:W-:Y:S01]  /*21070*/  MOV R21, R9 ;  /* 0x0000000900157202 */ /* 0x004fe20000000f00 */
[----:B-1----:R-:W-:Y:S05]  /*21080*/  BRA `(.L_x_4497) ;  /* 0xfffe72c000007947 */ /* 0x002fea000383ffff */
.L_x_4331:
[----:B------:R-:W-:Y:S01]  /*21090*/  IMAD.MOV.U32 R17, RZ, RZ, R14 ;  /* 0x000000ffff117224 */ /* 0x000fe200078e000e */
[----:B------:R-:W-:Y:S01]  /*210a0*/  MOV R16, RZ ;  /* 0x000000ff00107202 */ /* 0x000fe20000000f00 */
[----:B------:R-:W-:Y:S01]  /*210b0*/  IMAD.MOV.U32 R9, RZ, RZ, 0x181f ;  /* 0x0000181fff097424 */ /* 0x000fe200078e00ff */
[----:B------:R-:W-:Y:S02]  /*210c0*/  MOV R0, 0x210e0 ;  /* 0x000210e000007802 */ /* 0x000fe40000000f00 */
[----:B-12--5:R-:W-:Y:S05]  /*210d0*/  CALL.REL.NOINC `($__internal_91_$__cuda_sm70_shflsync_idx_p) ;  /* 0x0000122000007944 */ /* 0x026fea0003c00000 */
[----:B-12---:R-:W-:Y:S05]  /*210e0*/  BRA `(.L_x_4498) ;  /* 0xfffe728000007947 */ /* 0x006fea000383ffff */
.L_x_4334:
[----:B--2---:R-:W-:Y:S01]  /*210f0*/  IMAD.MOV.U32 R17, RZ, RZ, R6 ;  /* 0x000000ffff117224 */ /* 0x004fe200078e0006 */
[----:B------:R-:W-:Y:S01]  /*21100*/  MOV R16, 0x1 ;  /* 0x0000000100107802 */ /* 0x000fe20000000f00 */
[----:B----4-:R-:W-:Y:S01]  /*21110*/  IMAD.MOV.U32 R9, RZ, RZ, 0x181f ;  /* 0x0000181fff097424 */ /* 0x010fe200078e00ff */
[----:B------:R-:W-:-:S02]  /*21120*/  MOV R0, 0x21140 ;  /* 0x0002114000007802 */ /* 0x000fc40000000f00 */
[----:B-1-3-5:R-:W-:Y:S05]  /*21130*/  CALL.REL.NOINC `($__internal_91_$__cuda_sm70_shflsync_idx_p) ;  /* 0x000011c000007944 */ /* 0x02afea0003c00000 */
[----:B--2---:R-:W-:Y:S01]  /*21140*/  IMAD.MOV.U32 R21, RZ, RZ, R9 ;  /* 0x000000ffff157224 */ /* 0x004fe200078e0009 */
[----:B-1----:R-:W-:Y:S01]  /*21150*/  MOV R16, 0x1 ;  /* 0x0000000100107802 */ /* 0x002fe20000000f00 */
[----:B------:R-:W-:Y:S01]  /*21160*/  IMAD.MOV.U32 R17, RZ, RZ, R14 ;  /* 0x000000ffff117224 */ /* 0x000fe200078e000e */
[----:B------:R-:W-:-:S02]  /*21170*/  MOV R9, 0x181f ;  /* 0x0000181f00097802 */ /* 0x000fc40000000f00 */
[----:B------:R-:W-:Y:S02]  /*21180*/  MOV R0, 0x211a0 ;  /* 0x000211a000007802 */ /* 0x000fe40000000f00 */
[----:B------:R-:W-:Y:S05]  /*21190*/  CALL.REL.NOINC `($__internal_91_$__cuda_sm70_shflsync_idx_p) ;  /* 0x0000116000007944 */ /* 0x000fea0003c00000 */
[----:B-12---:R-:W-:Y:S05]  /*211a0*/  BRA `(.L_x_4499) ;  /* 0xfffe732000007947 */ /* 0x006fea000383ffff */
.L_x_4337:
[----:B-1----:R-:W-:Y:S01]  /*211b0*/  IMAD.MOV.U32 R17, RZ, RZ, R6 ;  /* 0x000000ffff117224 */ /* 0x002fe200078e0006 */
[----:B------:R-:W-:Y:S01]  /*211c0*/  MOV R16, 0x2 ;  /* 0x0000000200107802 */ /* 0x000fe20000000f00 */
[----:B----4-:R-:W-:Y:S01]  /*211d0*/  IMAD.MOV.U32 R9, RZ, RZ, 0x181f ;  /* 0x0000181fff097424 */ /* 0x010fe200078e00ff */
[----:B------:R-:W-:Y:S02]  /*211e0*/  MOV R0, 0x21200 ;  /* 0x0002120000007802 */ /* 0x000fe40000000f00 */
[----:B--23-5:R-:W-:Y:S05]  /*211f0*/  CALL.REL.NOINC `($__internal_91_$__cuda_sm70_shflsync_idx_p) ;  /* 0x0000110000007944 */ /* 0x02cfea0003c00000 */
[----:B--2---:R-:W-:Y:S01]  /*21200*/  MOV R21, R9 ;  /* 0x0000000900157202 */ /* 0x004fe20000000f00 */
[----:B-1----:R-:W-:Y:S05]  /*21210*/  BRA `(.L_x_4500) ;  /* 0xfffe73e000007947 */ /* 0x002fea000383ffff */
.L_x_4338:
[----:B------:R-:W-:Y:S01]  /*21220*/  IMAD.MOV.U32 R17, RZ, RZ, R14 ;  /* 0x000000ffff117224 */ /* 0x000fe200078e000e */
[----:B------:R-:W-:Y:S01]  /*21230*/  MOV R16, 0x2 ;  /* 0x0000000200107802 */ /* 0x000fe20000000f00 */
[----:B----4-:R-:W-:Y:S01]  /*21240*/  IMAD.MOV.U32 R9, RZ, RZ, 0x181f ;  /* 0x0000181fff097424 */ /* 0x010fe200078e00ff */
[----:B------:R-:W-:Y:S02]  /*21250*/  MOV R0, 0x21270 ;  /* 0x0002127000007802 */ /* 0x000fe40000000f00 */
[----:B-123-5:R-:W-:Y:S05]  /*21260*/  CALL.REL.NOINC `($__internal_91_$__cuda_sm70_shflsync_idx_p) ;  /* 0x0000109000007944 */ /* 0x02efea0003c00000 */
[----:B-12---:R-:W-:Y:S05]  /*21270*/  BRA `(.L_x_4501) ;  /* 0xfffe73a000007947 */ /* 0x006fea000383ffff */
.L_x_4341:
[----:B-1----:R-:W-:Y:S01]  /*21280*/  IMAD.MOV.U32 R17, RZ, RZ, R6 ;  /* 0x000000ffff117224 */ /* 0x002fe200078e0006 */
[----:B------:R-:W-:Y:S01]  /*21290*/  MOV R16, 0x3 ;  /* 0x0000000300107802 */ /* 0x000fe20000000f00 */
[----:B------:R-:W-:Y:S01]  /*212a0*/  IMAD.MOV.U32 R9, RZ, RZ, 0x181f ;  /* 0x0000181fff097424 */ /* 0x000fe200078e00ff */
[----:B------:R-:W-:-:S02]  /*212b0*/  MOV R0, 0x212d0 ;  /* 0x000212d000007802 */ /* 0x000fc40000000f00 */
[----:B--2345:R-:W-:Y:S05]  /*212c0*/  CALL.REL.NOINC `($__internal_91_$__cuda_sm70_shflsync_idx_p) ;  /* 0x0000103000007944 */ /* 0x03cfea0003c00000 */
[----:B--2---:R-:W-:Y:S01]  /*212d0*/  IMAD.MOV.U32 R21, RZ, RZ, R9 ;  /* 0x000000ffff157224 */ /* 0x004fe200078e0009 */
[----:B-1----:R-:W-:Y:S01]  /*212e0*/  MOV R16, 0x3 ;  /* 0x0000000300107802 */ /* 0x002fe20000000f00 */
[----:B------:R-:W-:Y:S01]  /*212f0*/  IMAD.MOV.U32 R17, RZ, RZ, R14 ;  /* 0x000000ffff117224 */ /* 0x000fe200078e000e */
[----:B------:R-:W-:-:S02]  /*21300*/  MOV R9, 0x181f ;  /* 0x0000181f00097802 */ /* 0x000fc40000000f00 */
[----:B------:R-:W-:Y:S02]  /*21310*/  MOV R0, 0x21330 ;  /* 0x0002133000007802 */ /* 0x000fe40000000f00 */
[----:B------:R-:W-:Y:S05]  /*21320*/  CALL.REL.NOINC `($__internal_91_$__cuda_sm70_shflsync_idx_p) ;  /* 0x00000fd000007944 */ /* 0x000fea0003c00000 */
[----:B-12---:R-:W-:Y:S05]  /*21330*/  BRA `(.L_x_4502) ;  /* 0xfffe742000007947 */ /* 0x006fea000383ffff */
.L_x_4430:
[----:B------:R-:W-:Y:S01]  /*21340*/  IMAD.MOV.U32 R8, RZ, RZ, R235 ;  /* 0x000000ffff087224 */ /* 0x000fe200078e00eb */
[----:B------:R-:W-:Y:S02]  /*21350*/  MOV R7, 0x2 ;  /* 0x0000000200077802 */ /* 0x000fe40000000f00 */
[----:B------:R-:W-:Y:S02]  /*21360*/  MOV R6, 0x21380 ;  /* 0x0002138000067802 */ /* 0x000fe40000000f00 */
[----:B------:R-:W-:Y:S05]  /*21370*/  CALL.REL.NOINC `($__internal_90_$__cuda_sm70_shflsync_bfly_p) ;  /* 0x00000f3000007944 */ /* 0x000fea0003c00000 */
[----:B-12---:R-:W-:Y:S05]  /*21380*/  BRA `(.L_x_4503) ;  /* 0xffffad0000007947 */ /* 0x006fea000383ffff */
.L_x_4431:
[----:B------:R-:W-:Y:S02]  /*21390*/  MOV R7, 0x1 ;  /* 0x0000000100077802 */ /* 0x000fe40000000f00 */
[----:B------:R-:W-:Y:S02]  /*213a0*/  MOV R6, 0x213c0 ;  /* 0x000213c000067802 */ /* 0x000fe40000000f00 */
[----:B-1----:R-:W-:Y:S05]  /*213b0*/  CALL.REL.NOINC `($__internal_90_$__cuda_sm70_shflsync_bfly_p) ;  /* 0x00000ef000007944 */ /* 0x002fea0003c00000 */
[----:B--2---:R-:W-:Y:S01]  /*213c0*/  FADD.FTZ R3, R8, R7 ;  /* 0x0000000708037221 */ /* 0x004fe20000010000 */
[----:B-1----:R-:W-:Y:S02]  /*213d0*/  MOV R8, R238 ;  /* 0x000000ee00087202 */ /* 0x002fe40000000f00 */
[----:B------:R-:W-:Y:S02]  /*213e0*/  MOV R7, 0x2 ;  /* 0x0000000200077802 */ /* 0x000fe40000000f00 */
[----:B------:R-:W-:-:S02]  /*213f0*/  MOV R6, 0x21410 ;  /* 0x0002141000067802 */ /* 0x000fc40000000f00 */
[----:B------:R-:W-:Y:S05]  /*21400*/  CALL.REL.NOINC `($__internal_90_$__cuda_sm70_shflsync_bfly_p) ;  /* 0x00000ea000007944 */ /* 0x000fea0003c00000 */
[----:B--2---:R-:W-:Y:S01]  /*21410*/  FADD.FTZ R12, R238, R7 ;  /* 0x00000007ee0c7221 */ /* 0x004fe20000010000 */
[----:B------:R-:W-:-:S02]  /*21420*/  MOV R7, 0x1 ;  /* 0x0000000100077802 */ /* 0x000fc40000000f00 */
[----:B------:R-:W-:Y:S02]  /*21430*/  MOV R6, 0x21460 ;  /* 0x0002146000067802 */ /* 0x000fe40000000f00 */
[----:B-1----:R-:W-:Y:S02]  /*21440*/  MOV R8, R12 ;  /* 0x0000000c00087202 */ /* 0x002fe40000000f00 */
[----:B------:R-:W-:Y:S05]  /*21450*/  CALL.REL.NOINC `($__internal_90_$__cuda_sm70_shflsync_bfly_p) ;  /* 0x00000e5000007944 */ /* 0x000fea0003c00000 */
[----:B-12---:R-:W-:Y:S05]  /*21460*/  BRA `(.L_x_4504) ;  /* 0xffffac9000007947 */ /* 0x006fea000383ffff */
.L_x_4438:
[----:B---34-:R-:W-:Y:S01]  /*21470*/  IMAD.MOV.U32 R17, RZ, RZ, R14 ;  /* 0x000000ffff117224 */ /* 0x018fe200078e000e */
[----:B------:R-:W-:Y:S01]  /*21480*/  MOV R16, RZ ;  /* 0x000000ff00107202 */ /* 0x000fe20000000f00 */
[----:B------:R-:W-:Y:S01]  /*21490*/  IMAD.MOV.U32 R9, RZ, RZ, 0x181f ;  /* 0x0000181fff097424 */ /* 0x000fe200078e00ff */
[----:B------:R-:W-:Y:S02]  /*214a0*/  MOV R0, 0x214c0 ;  /* 0x000214c000007802 */ /* 0x000fe40000000f00 */
[----:B-12---:R-:W-:Y:S05]  /*214b0*/  CALL.REL.NOINC `($__internal_91_$__cuda_sm70_shflsync_idx_p) ;  /* 0x00000e4000007944 */ /* 0x006fea0003c00000 */
[----:B--2---:R-:W-:Y:S01]  /*214c0*/  MOV R22, R9 ;  /* 0x0000000900167202 */ /* 0x004fe20000000f00 */
[----:B-1----:R-:W-:Y:S05]  /*214d0*/  BRA `(.L_x_4505) ;  /* 0xffffc5a000007947 */ /* 0x002fea000383ffff */
.L_x_4439:
[----:B------:R-:W-:Y:S01]  /*214e0*/  IMAD.MOV.U32 R17, RZ, RZ, R2 ;  /* 0x000000ffff117224 */ /* 0x000fe200078e0002 */
[----:B------:R-:W-:Y:S01]  /*214f0*/  MOV R16, RZ ;  /* 0x000000ff00107202 */ /* 0x000fe20000000f00 */
[----:B------:R-:W-:Y:S01]  /*21500*/  IMAD.MOV.U32 R9, RZ, RZ, 0x181f ;  /* 0x0000181fff097424 */ /* 0x000fe200078e00ff */
[----:B------:R-:W-:Y:S02]  /*21510*/  MOV R0, 0x21530 ;  /* 0x0002153000007802 */ /* 0x000fe40000000f00 */
[----:B-1234-:R-:W-:Y:S05]  /*21520*/  CALL.REL.NOINC `($__internal_91_$__cuda_sm70_shflsync_idx_p) ;  /* 0x00000dd000007944 */ /* 0x01efea0003c00000 */
[----:B-12---:R-:W-:Y:S05]  /*21530*/  BRA `(.L_x_4506) ;  /* 0xffffc56000007947 */ /* 0x006fea000383ffff */
.L_x_4442:
[----:B---3--:R-:W-:Y:S01]  /*21540*/  IMAD.MOV.U32 R17, RZ, RZ, R14 ;  /* 0x000000ffff117224 */ /* 0x008fe200078e000e */
[----:B------:R-:W-:Y:S01]  /*21550*/  MOV R16, 0x1 ;  /* 0x0000000100107802 */ /* 0x000fe20000000f00 */
[----:B------:R-:W-:Y:S01]  /*21560*/  IMAD.MOV.U32 R9, RZ, RZ, 0x181f ;  /* 0x0000181fff097424 */ /* 0x000fe200078e00ff */
[----:B------:R-:W-:-:S02]  /*21570*/  MOV R0, 0x21590 ;  /* 0x0002159000007802 */ /* 0x000fc40000000f00 */
[----:B-12-4-:R-:W-:Y:S05]  /*21580*/  CALL.REL.NOINC `($__internal_91_$__cuda_sm70_shflsync_idx_p) ;  /* 0x00000d7000007944 */ /* 0x016fea0003c00000 */
[----:B--2---:R-:W-:Y:S01]  /*21590*/  IMAD.MOV.U32 R22, RZ, RZ, R9 ;  /* 0x000000ffff167224 */ /* 0x004fe200078e0009 */
[----:B-1----:R-:W-:Y:S01]  /*215a0*/  MOV R16, 0x1 ;  /* 0x0000000100107802 */ /* 0x002fe20000000f00 */
[----:B------:R-:W-:Y:S01]  /*215b0*/  IMAD.MOV.U32 R17, RZ, RZ, R2 ;  /* 0x000000ffff117224 */ /* 0x000fe200078e0002 */
[----:B------:R-:W-:-:S02]  /*215c0*/  MOV R9, 0x181f ;  /* 0x0000181f00097802 */ /* 0x000fc40000000f00 */
[----:B------:R-:W-:Y:S02]  /*215d0*/  MOV R0, 0x215f0 ;  /* 0x000215f000007802 */ /* 0x000fe40000000f00 */
[----:B------:R-:W-:Y:S05]  /*215e0*/  CALL.REL.NOINC `($__internal_91_$__cuda_sm70_shflsync_idx_p) ;  /* 0x00000d1000007944 */ /* 0x000fea0003c00000 */
[----:B-12---:R-:W-:Y:S01]  /*215f0*/  MOV R17, R9 ;  /* 0x0000000900117202 */ /* 0x006fe20000000f00 */
[----:B------:R-:W-:Y:S05]  /*21600*/  BRA `(.L_x_4507) ;  /* 0xffffc5f000007947 */ /* 0x000fea000383ffff */
.L_x_4445:
[----:B-1-3--:R-:W-:Y:S01]  /*21610*/  IMAD.MOV.U32 R17, RZ, RZ, R14 ;  /* 0x000000ffff117224 */ /* 0x00afe200078e000e */
[----:B------:R-:W-:Y:S01]  /*21620*/  MOV R16, 0x2 ;  /* 0x0000000200107802 */ /* 0x000fe20000000f00 */
[----:B------:R-:W-:Y:S01]  /*21630*/  IMAD.MOV.U32 R9, RZ, RZ, 0x181f ;  /* 0x0000181fff097424 */ /* 0x000fe200078e00ff */
[----:B------:R-:W-:Y:S02]  /*21640*/  MOV R0, 0x21660 ;  /* 0x0002166000007802 */ /* 0x000fe40000000f00 */
[----:B--2-4-:R-:W-:Y:S05]  /*21650*/  CALL.REL.NOINC `($__internal_91_$__cuda_sm70_shflsync_idx_p) ;  /* 0x00000ca000007944 */ /* 0x014fea0003c00000 */
[----:B--2---:R-:W-:Y:S01]  /*21660*/  MOV R22, R9 ;  /* 0x0000000900167202 */ /* 0x004fe20000000f00 */
[----:B-1----:R-:W-:Y:S05]  /*21670*/  BRA `(.L_x_4508) ;  /* 0xffffc6b000007947 */ /* 0x002fea000383ffff */
.L_x_4446:
[----:B-1-3--:R-:W-:Y:S01]  /*21680*/  IMAD.MOV.U32 R17, RZ, RZ, R2 ;  /* 0x000000ffff117224 */ /* 0x00afe200078e0002 */
[----:B------:R-:W-:Y:S01]  /*21690*/  MOV R16, 0x2 ;  /* 0x0000000200107802 */ /* 0x000fe20000000f00 */
[----:B------:R-:W-:Y:S01]  /*216a0*/  IMAD.MOV.U32 R9, RZ, RZ, 0x181f ;  /* 0x0000181fff097424 */ /* 0x000fe200078e00ff */
[----:B------:R-:W-:Y:S02]  /*216b0*/  MOV R0, 0x216d0 ;  /* 0x000216d000007802 */ /* 0x000fe40000000f00 */
[----:B--2-4-:R-:W-:Y:S05]  /*216c0*/  CALL.REL.NOINC `($__internal_91_$__cuda_sm70_shflsync_idx_p) ;  /* 0x00000c3000007944 */ /* 0x014fea0003c00000 */
[----:B-12---:R-:W-:Y:S01]  /*216d0*/  MOV R17, R9 ;  /* 0x0000000900117202 */ /* 0x006fe20000000f00 */
[----:B------:R-:W-:Y:S05]  /*216e0*/  BRA `(.L_x_4509) ;  /* 0xffffc66000007947 */ /* 0x000fea000383ffff */
.L_x_4449:
        /* <DEDUP_REMOVED lines=11> */
[----:B-12---:R-:W-:Y:S05]  /*217a0*/  BRA `(.L_x_4510) ;  /* 0xffffc6e000007947 */ /* 0x006fea000383ffff */
.L_x_4451:
[----:B------:R-:W-:Y:S01]  /*217b0*/  IMAD.MOV.U32 R17, RZ, RZ, R166 ;  /* 0x000000ffff117224 */ /* 0x000fe200078e00a6 */
[----:B------:R-:W-:Y:S01]  /*217c0*/  MOV R16, RZ ;  /* 0x000000ff00107202 */ /* 0x000fe20000000f00 */
[----:B------:R-:W-:Y:S01]  /*217d0*/  IMAD.MOV.U32 R9, RZ, RZ, 0x1c1f ;  /* 0x00001c1fff097424 */ /* 0x000fe200078e00ff */
[----:B------:R-:W-:Y:S02]  /*217e0*/  MOV R0, 0x21800 ;  /* 0x0002180000007802 */ /* 0x000fe40000000f00 */
[----:B------:R-:W-:Y:S05]  /*217f0*/  CALL.REL.NOINC `($__internal_91_$__cuda_sm70_shflsync_idx_p) ;  /* 0x00000b0000007944 */ /* 0x000fea0003c00000 */
[----:B--2---:R-:W-:Y:S01]  /*21800*/  MOV R168, R9 ;  /* 0x0000000900a87202 */ /* 0x004fe20000000f00 */
[----:B-1----:R-:W-:Y:S05]  /*21810*/  BRA `(.L_x_4511) ;  /* 0xffffc98000007947 */ /* 0x002fea000383ffff */
.L_x_4452:
[----:B------:R-:W-:Y:S01]  /*21820*/  IMAD.MOV.U32 R17, RZ, RZ, R167 ;  /* 0x000000ffff117224 */ /* 0x000fe200078e00a7 */
[----:B------:R-:W-:Y:S01]  /*21830*/  MOV R16, RZ ;  /* 0x000000ff00107202 */ /* 0x000fe20000000f00 */
[----:B------:R-:W-:Y:S01]  /*21840*/  IMAD.MOV.U32 R9, RZ, RZ, 0x1c1f ;  /* 0x00001c1fff097424 */ /* 0x000fe200078e00ff */
[----:B------:R-:W-:Y:S02]  /*21850*/  MOV R0, 0x21870 ;  /* 0x0002187000007802 */ /* 0x000fe40000000f00 */
[----:B-12---:R-:W-:Y:S05]  /*21860*/  CALL.REL.NOINC `($__internal_91_$__cuda_sm70_shflsync_idx_p) ;  /* 0x00000a9000007944 */ /* 0x006fea0003c00000 */
[----:B--2---:R-:W-:Y:S01]  /*21870*/  MOV R0, R9 ;  /* 0x0000000900007202 */ /* 0x004fe20000000f00 */
[----:B-1----:R-:W-:Y:S05]  /*21880*/  BRA `(.L_x_4512) ;  /* 0xffffc93000007947 */ /* 0x002fea000383ffff */
.L_x_4455:
[----:B-1----:R-:W-:Y:S01]  /*21890*/  IMAD.MOV.U32 R17, RZ, RZ, R166 ;  /* 0x000000ffff117224 */ /* 0x002fe200078e00a6 */
[----:B------:R-:W-:Y:S01]  /*218a0*/  MOV R16, 0x1 ;  /* 0x0000000100107802 */ /* 0x000fe20000000f00 */
[----:B------:R-:W-:Y:S01]  /*218b0*/  IMAD.MOV.U32 R9, RZ, RZ, 0x1c1f ;  /* 0x00001c1fff097424 */ /* 0x000fe200078e00ff */
[----:B----4-:R-:W-:-:S02]  /*218c0*/  MOV R0, 0x218e0 ;  /* 0x000218e000007802 */ /* 0x010fc40000000f00 */
[----:B--23--:R-:W-:Y:S05]  /*218d0*/  CALL.REL.NOINC `($__internal_91_$__cuda_sm70_shflsync_idx_p) ;  /* 0x00000a2000007944 */ /* 0x00cfea0003c00000 */
[----:B--2---:R-:W-:Y:S01]  /*218e0*/  IMAD.MOV.U32 R166, RZ, RZ, R9 ;  /* 0x000000ffffa67224 */ /* 0x004fe200078e0009 */
[----:B-1----:R-:W-:Y:S01]  /*218f0*/  MOV R16, 0x1 ;  /* 0x0000000100107802 */ /* 0x002fe20000000f00 */
[----:B------:R-:W-:Y:S01]  /*21900*/  IMAD.MOV.U32 R17, RZ, RZ, R167 ;  /* 0x000000ffff117224 */ /* 0x000fe200078e00a7 */
[----:B------:R-:W-:-:S02]  /*21910*/  MOV R9, 0x1c1f ;  /* 0x00001c1f00097802 */ /* 0x000fc40000000f00 */
[----:B------:R-:W-:Y:S02]  /*21920*/  MOV R0, 0x21940 ;  /* 0x0002194000007802 */ /* 0x000fe40000000f00 */
[----:B------:R-:W-:Y:S05]  /*21930*/  CALL.REL.NOINC `($__internal_91_$__cuda_sm70_shflsync_idx_p) ;  /* 0x000009c000007944 */ /* 0x000fea0003c00000 */
[----:B--2---:R-:W-:Y:S01]  /*21940*/  MOV R0, R9 ;  /* 0x0000000900007202 */ /* 0x004fe20000000f00 */
[----:B-1----:R-:W-:Y:S05]  /*21950*/  BRA `(.L_x_4513) ;  /* 0xffffd1b000007947 */ /* 0x002fea000383ffff */
.L_x_4459:
[----:B------:R-:W-:Y:S01]  /*21960*/  IMAD.MOV.U32 R17, RZ, RZ, R4 ;  /* 0x000000ffff117224 */ /* 0x000fe200078e0004 */
[----:B------:R-:W-:Y:S01]  /*21970*/  MOV R16, RZ ;  /* 0x000000ff00107202 */ /* 0x000fe20000000f00 */
[----:B------:R-:W-:Y:S01]  /*21980*/  IMAD.MOV.U32 R9, RZ, RZ, 0x181f ;  /* 0x0000181fff097424 */ /* 0x000fe200078e00ff */
[----:B------:R-:W-:Y:S02]  /*21990*/  MOV R0, 0x219b0 ;  /* 0x000219b000007802 */ /* 0x000fe40000000f00 */
[----:B-1----:R-:W-:Y:S05]  /*219a0*/  CALL.REL.NOINC `($__internal_91_$__cuda_sm70_shflsync_idx_p) ;  /* 0x0000095000007944 */ /* 0x002fea0003c00000 */
[----:B--2---:R-:W-:Y:S01]  /*219b0*/  MOV R5, R9 ;  /* 0x0000000900057202 */ /* 0x004fe20000000f00 */
[----:B-1----:R-:W-:Y:S05]  /*219c0*/  BRA `(.L_x_4514) ;  /* 0xffffdea000007947 */ /* 0x002fea000383ffff */
.L_x_4460:
[----:B------:R-:W-:Y:S01]  /*219d0*/  IMAD.MOV.U32 R17, RZ, RZ, R3 ;  /* 0x000000ffff117224 */ /* 0x000fe200078e0003 */
[----:B------:R-:W-:Y:S01]  /*219e0*/  MOV R16, RZ ;  /* 0x000000ff00107202 */ /* 0x000fe20000000f00 */
[----:B------:R-:W-:Y:S01]  /*219f0*/  IMAD.MOV.U32 R9, RZ, RZ, 0x181f ;  /* 0x0000181fff097424 */ /* 0x000fe200078e00ff */
[----:B------:R-:W-:Y:S02]  /*21a00*/  MOV R0, 0x21a20 ;  /* 0x00021a2000007802 */ /* 0x000fe40000000f00 */
[----:B-123--:R-:W-:Y:S05]  /*21a10*/  CALL.REL.NOINC `($__internal_91_$__cuda_sm70_shflsync_idx_p) ;  /* 0x000008e000007944 */ /* 0x00efea0003c00000 */
[----:B-12---:R-:W-:Y:S05]  /*21a20*/  BRA `(.L_x_4515) ;  /* 0xffffde6000007947 */ /* 0x006fea000383ffff */
.L_x_4463:
[----:B-1----:R-:W-:Y:S01]  /*21a30*/  IMAD.MOV.U32 R17, RZ, RZ, R4 ;  /* 0x000000ffff117224 */ /* 0x002fe200078e0004 */
[----:B------:R-:W-:Y:S01]  /*21a40*/  MOV R16, 0x1 ;  /* 0x0000000100107802 */ /* 0x000fe20000000f00 */
[----:B------:R-:W-:Y:S01]  /*21a50*/  IMAD.MOV.U32 R9, RZ, RZ, 0x181f ;  /* 0x0000181fff097424 */ /* 0x000fe200078e00ff */
[----:B------:R-:W-:-:S02]  /*21a60*/  MOV R0, 0x21a80 ;  /* 0x00021a8000007802 */ /* 0x000fc40000000f00 */
[----:B--234-:R-:W-:Y:S05]  /*21a70*/  CALL.REL.NOINC `($__internal_91_$__cuda_sm70_shflsync_idx_p) ;  /* 0x0000088000007944 */ /* 0x01cfea0003c00000 */
[----:B--2---:R-:W-:Y:S01]  /*21a80*/  IMAD.MOV.U32 R5, RZ, RZ, R9 ;  /* 0x000000ffff057224 */ /* 0x004fe200078e0009 */
[----:B-1----:R-:W-:Y:S01]  /*21a90*/  MOV R16, 0x1 ;  /* 0x0000000100107802 */ /* 0x002fe20000000f00 */
[----:B------:R-:W-:Y:S01]  /*21aa0*/  IMAD.MOV.U32 R17, RZ, RZ, R3 ;  /* 0x000000ffff117224 */ /* 0x000fe200078e0003 */
[----:B------:R-:W-:-:S02]  /*21ab0*/  MOV R9, 0x181f ;  /* 0x0000181f00097802 */ /* 0x000fc40000000f00 */
[----:B------:R-:W-:Y:S02]  /*21ac0*/  MOV R0, 0x21ae0 ;  /* 0x00021ae000007802 */ /* 0x000fe40000000f00 */
[----:B------:R-:W-:Y:S05]  /*21ad0*/  CALL.REL.NOINC `($__internal_91_$__cuda_sm70_shflsync_idx_p) ;  /* 0x0000082000007944 */ /* 0x000fea0003c00000 */
[----:B-12---:R-:W-:Y:S05]  /*21ae0*/  BRA `(.L_x_4516) ;  /* 0xffffdf1000007947 */ /* 0x006fea000383ffff */
.L_x_4466:
[----:B-1----:R-:W-:Y:S01]  /*21af0*/  IMAD.MOV.U32 R17, RZ, RZ, R4 ;  /* 0x000000ffff117224 */ /* 0x002fe200078e0004 */
[----:B------:R-:W-:Y:S01]  /*21b00*/  MOV R16, 0x2 ;  /* 0x0000000200107802 */ /* 0x000fe20000000f00 */
[----:B------:R-:W-:Y:S01]  /*21b10*/  IMAD.MOV.U32 R9, RZ, RZ, 0x181f ;  /* 0x0000181fff097424 */ /* 0x000fe200078e00ff */
[----:B------:R-:W-:Y:S02]  /*21b20*/  MOV R0, 0x21b40 ;  /* 0x00021b4000007802 */ /* 0x000fe40000000f00 */
[----:B--234-:R-:W-:Y:S05]  /*21b30*/  CALL.REL.NOINC `($__internal_91_$__cuda_sm70_shflsync_idx_p) ;  /* 0x000007c000007944 */ /* 0x01cfea0003c00000 */
[----:B--2---:R-:W-:Y:S01]  /*21b40*/  MOV R5, R9 ;  /* 0x0000000900057202 */ /* 0x004fe20000000f00 */
[----:B-1----:R-:W-:Y:S05]  /*21b50*/  BRA `(.L_x_4517) ;  /* 0xffffdfd000007947 */ /* 0x002fea000383ffff */
.L_x_4467:
[----:B-1----:R-:W-:Y:S01]  /*21b60*/  IMAD.MOV.U32 R17, RZ, RZ, R3 ;  /* 0x000000ffff117224 */ /* 0x002fe200078e0003 */
[----:B------:R-:W-:Y:S01]  /*21b70*/  MOV R16, 0x2 ;  /* 0x0000000200107802 */ /* 0x000fe20000000f00 */
[----:B------:R-:W-:Y:S01]  /*21b80*/  IMAD.MOV.U32 R9, RZ, RZ, 0x181f ;  /* 0x0000181fff097424 */ /* 0x000fe200078e00ff */
[----:B------:R-:W-:Y:S02]  /*21b90*/  MOV R0, 0x21bb0 ;  /* 0x00021bb000007802 */ /* 0x000fe40000000f00 */
[----:B--234-:R-:W-:Y:S05]  /*21ba0*/  CALL.REL.NOINC `($__internal_91_$__cuda_sm70_shflsync_idx_p) ;  /* 0x0000075000007944 */ /* 0x01cfea0003c00000 */
[----:B-12---:R-:W-:Y:S05]  /*21bb0*/  BRA `(.L_x_4518) ;  /* 0xffffdf9000007947 */ /* 0x006fea000383ffff */
.L_x_4470:
[----:B--2---:R-:W-:Y:S01]  /*21bc0*/  IMAD.MOV.U32 R17, RZ, RZ, R4 ;  /* 0x000000ffff117224 */ /* 0x004fe200078e0004 */
        /* <DEDUP_REMOVED lines=11> */
.L_x_4472:
[----:B---3--:R-:W-:Y:S01]  /*21c80*/  IMAD.MOV.U32 R17, RZ, RZ, R8 ;  /* 0x000000ffff117224 */ /* 0x008fe200078e0008 */
[----:B------:R-:W-:Y:S01]  /*21c90*/  MOV R16, RZ ;  /* 0x000000ff00107202 */ /* 0x000fe20000000f00 */
[----:B------:R-:W-:Y:S01]  /*21ca0*/  IMAD.MOV.U32 R9, RZ, RZ, 0x1f ;  /* 0x0000001fff097424 */ /* 0x000fe200078e00ff */
[----:B------:R-:W-:Y:S02]  /*21cb0*/  MOV R0, 0x21cd0 ;  /* 0x00021cd000007802 */ /* 0x000fe40000000f00 */
[----:B------:R-:W-:Y:S05]  /*21cc0*/  CALL.REL.NOINC `($__internal_91_$__cuda_sm70_shflsync_idx_p) ;  /* 0x0000063000007944 */ /* 0x000fea0003c00000 */
[----:B--2---:R-:W-:Y:S01]  /*21cd0*/  MOV R3, R9 ;  /* 0x0000000900037202 */ /* 0x004fe20000000f00 */
[----:B-1----:R-:W-:Y:S05]  /*21ce0*/  BRA `(.L_x_4520) ;  /* 0xffffe15000007947 */ /* 0x002fea000383ffff */
.L_x_4473:
[----:B------:R-:W-:Y:S01]  /*21cf0*/  IMAD.MOV.U32 R17, RZ, RZ, R8 ;  /* 0x000000ffff117224 */ /* 0x000fe200078e0008 */
[----:B------:R-:W-:Y:S01]  /*21d00*/  MOV R16, 0x1 ;  /* 0x0000000100107802 */ /* 0x000fe20000000f00 */
[----:B------:R-:W-:Y:S01]  /*21d10*/  IMAD.MOV.U32 R9, RZ, RZ, 0x1f ;  /* 0x0000001fff097424 */ /* 0x000fe200078e00ff */
[----:B------:R-:W-:Y:S02]  /*21d20*/  MOV R0, 0x21d40 ;  /* 0x00021d4000007802 */ /* 0x000fe40000000f00 */
[----:B-12---:R-:W-:Y:S05]  /*21d30*/  CALL.REL.NOINC `($__internal_91_$__cuda_sm70_shflsync_idx_p) ;  /* 0x000005c000007944 */ /* 0x006fea0003c00000 */
[----:B--2---:R-:W-:Y:S01]  /*21d40*/  MOV R8, R9 ;  /* 0x0000000900087202 */ /* 0x004fe20000000f00 */
[----:B-1----:R-:W-:Y:S05]  /*21d50*/  BRA `(.L_x_4521) ;  /* 0xffffe10000007947 */ /* 0x002fea000383ffff */
.L_x_4474:
[----:B------:R-:W-:Y:S02]  /*21d60*/  MOV R5, 0x1 ;  /* 0x0000000100057802 */ /* 0x000fe40000000f00 */
[----:B------:R-:W-:-:S02]  /*21d70*/  MOV R0, 0x21d90 ;  /* 0x00021d9000007802 */ /* 0x000fc40000000f00 */
[----:B-12---:R-:W-:Y:S05]  /*21d80*/  CALL.REL.NOINC `($__internal_92_$__cuda_sm70_shflsync_up_p) ;  /* 0x000005c000007944 */ /* 0x006fea0003c00000 */
[----:B-12---:R-:W-:Y:S05]  /*21d90*/  BRA `(.L_x_4522) ;  /* 0xffffe1e000007947 */ /* 0x006fea000383ffff */
.L_x_4475:
[----:B------:R-:W-:Y:S02]  /*21da0*/  MOV R5, 0x2 ;  /* 0x0000000200057802 */ /* 0x000fe40000000f00 */
[----:B------:R-:W-:-:S02]  /*21db0*/  MOV R0, 0x21dd0 ;  /* 0x00021dd000007802 */ /* 0x000fc40000000f00 */
[----:B-12---:R-:W-:Y:S05]  /*21dc0*/  CALL.REL.NOINC `($__internal_92_$__cuda_sm70_shflsync_up_p) ;  /* 0x0000058000007944 */ /* 0x006fea0003c00000 */
        /* <DEDUP_REMOVED lines=23> */
.L_x_4479:
[----:B---3--:R-:W-:Y:S01]  /*21f40*/  IMAD.MOV.U32 R7, RZ, RZ, R6 ;  /* 0x000000ffff077224 */ /* 0x008fe200078e0006 */
[----:B------:R-:W-:Y:S02]  /*21f50*/  MOV R5, 0x1 ;  /* 0x0000000100057802 */ /* 0x000fe40000000f00 */
[----:B------:R-:W-:Y:S02]  /*21f60*/  MOV R0, 0x21f80 ;  /* 0x00021f8000007802 */ /* 0x000fe40000000f00 */
[----:B------:R-:W-:Y:S05]  /*21f70*/  CALL.REL.NOINC `($__internal_92_$__cuda_sm70_shflsync_up_p) ;  /* 0x000003d000007944 */ /* 0x000fea0003c00000 */
[----:B-12---:R-:W-:Y:S05]  /*21f80*/  BRA `(.L_x_4524) ;  /* 0xffffe24000007947 */ /* 0x006fea000383ffff */
.L_x_4480:
[----:B---3--:R-:W-:Y:S01]  /*21f90*/  IMAD.MOV.U32 R7, RZ, RZ, R6 ;  /* 0x000000ffff077224 */ /* 0x008fe200078e0006 */
[----:B------:R-:W-:Y:S02]  /*21fa0*/  MOV R5, 0x2 ;  /* 0x0000000200057802 */ /* 0x000fe40000000f00 */
[----:B------:R-:W-:Y:S02]  /*21fb0*/  MOV R0, 0x21fd0 ;  /* 0x00021fd000007802 */ /* 0x000fe40000000f00 */
[----:B------:R-:W-:Y:S05]  /*21fc0*/  CALL.REL.NOINC `($__internal_92_$__cuda_sm70_shflsync_up_p) ;  /* 0x0000038000007944 */ /* 0x000fea0003c00000 */
[----:B-12---:R-:W-:Y:S01]  /*21fd0*/  SEL R7, R5, RZ, P1 ;  /* 0x000000ff05077207 */ /* 0x006fe20000800000 */
[----:B------:R-:W-:Y:S01]  /*21fe0*/  IMAD.MOV.U32 R5, RZ, RZ, 0x4 ;  /* 0x00000004ff057424 */ /* 0x000fe200078e00ff */
[----:B------:R-:W-:-:S03]  /*21ff0*/  MOV R0, 0x22020 ;  /* 0x0002202000007802 */ /* 0x000fc60000000f00 */
[----:B------:R-:W-:Y:S02]  /*22000*/  IMAD.IADD R7, R6, 0x1, R7 ;  /* 0x0000000106077824 */ /* 0x000fe400078e0207 */
        /* <DEDUP_REMOVED lines=19> */
.L_x_4482:
[----:B------:R-:W-:Y:S02]  /*22140*/  SEL R5, RZ, 0x1, P0 ;  /* 0x00000001ff057807 */ /* 0x000fe40000000000 */
[----:B------:R-:W-:Y:S02]  /*22150*/  MOV R0, 0x22170 ;  /* 0x0002217000007802 */ /* 0x000fe40000000f00 */
[----:B---3--:R-:W-:Y:S05]  /*22160*/  CALL.REL.NOINC `($__internal_93_$__cuda_sm70_votesync_ballot) ;  /* 0x0000023000007944 */ /* 0x008fea0003c00000 */
[----:B------:R-:W-:Y:S05]  /*22170*/  BRA `(.L_x_4526) ;  /* 0xffffe1e000007947 */ /* 0x000fea000383ffff */
.L_x_4483:
[----:B------:R-:W-:Y:S01]  /*22180*/  IMAD.MOV.U32 R17, RZ, RZ, R205 ;  /* 0x000000ffff117224 */ /* 0x000fe200078e00cd */
[----:B------:R-:W-:Y:S01]  /*22190*/  MOV R16, R6 ;  /* 0x0000000600107202 */ /* 0x000fe20000000f00 */
[----:B------:R-:W-:Y:S01]  /*221a0*/  IMAD.MOV.U32 R9, RZ, RZ, 0x1f ;  /* 0x0000001fff097424 */ /* 0x000fe200078e00ff */
[----:B------:R-:W-:Y:S02]  /*221b0*/  MOV R0, 0x221d0 ;  /* 0x000221d000007802 */ /* 0x000fe40000000f00 */
[----:B---3--:R-:W-:Y:S05]  /*221c0*/  CALL.REL.NOINC `($__internal_91_$__cuda_sm70_shflsync_idx_p) ;  /* 0x0000013000007944 */ /* 0x008fea0003c00000 */
[----:B--2---:R-:W-:Y:S01]  /*221d0*/  IMAD.MOV.U32 R205, RZ, RZ, R9 ;  /* 0x000000ffffcd7224 */ /* 0x004fe200078e0009 */
[----:B-1----:R-:W-:Y:S01]  /*221e0*/  MOV R16, R6 ;  /* 0x0000000600107202 */ /* 0x002fe20000000f00 */
[----:B------:R-:W-:Y:S01]  /*221f0*/  IMAD.MOV.U32 R17, RZ, RZ, R4 ;  /* 0x000000ffff117224 */ /* 0x000fe200078e0004 */
[----:B------:R-:W-:Y:S02]  /*22200*/  MOV R9, 0x1f ;  /* 0x0000001f00097802 */ /* 0x000fe40000000f00 */
[----:B------:R-:W-:-:S02]  /*22210*/  MOV R0, 0x22230 ;  /* 0x0002223000007802 */ /* 0x000fc40000000f00 */
[----:B------:R-:W-:Y:S05]  /*22220*/  CALL.REL.NOINC `($__internal_91_$__cuda_sm70_shflsync_idx_p) ;  /* 0x000000d000007944 */ /* 0x000fea0003c00000 */
[----:B--2---:R-:W-:Y:S01]  /*22230*/  MOV R4, R9 ;  /* 0x0000000900047202 */ /* 0x004fe20000000f00 */
[----:B-1----:R-:W-:Y:S05]  /*22240*/  BRA `(.L_x_4527) ;  /* 0xffffe16000007947 */ /* 0x002fea000383ffff */
.L_x_4486:
[----:B------:R-:W-:Y:S01]  /*22250*/  IMAD.MOV.U32 R17, RZ, RZ, R7 ;  /* 0x000000ffff117224 */ /* 0x000fe200078e0007 */
[----:B------:R-:W-:-:S02]  /*22260*/  MOV R9, 0x1f ;  /* 0x0000001f00097802 */ /* 0x000fc40000000f00 */
[----:B------:R-:W-:Y:S02]  /*22270*/  MOV R0, 0x22290 ;  /* 0x0002229000007802 */ /* 0x000fe40000000f00 */
[----:B-1234-:R-:W-:Y:S05]  /*22280*/  CALL.REL.NOINC `($__internal_91_$__cuda_sm70_shflsync_idx_p) ;  /* 0x0000007000007944 */ /* 0x01efea0003c00000 */
[----:B--2---:R-:W-:Y:S01]  /*22290*/  MOV R13, R9 ;  /* 0x00000009000d7202 */ /* 0x004fe20000000f00 */
[----:B-1----:R-:W-:Y:S05]  /*222a0*/  BRA `(.L_x_4485) ;  /* 0xffffe16000007947 */ /* 0x002fea000383ffff */
        .weak           $__internal_90_$__cuda_sm70_shflsync_bfly_p
        .type           $__internal_90_$__cuda_sm70_shflsync_bfly_p,@function
        .size           $__internal_90_$__cuda_sm70_shflsync_bfly_p,($__internal_91_$__cuda_sm70_shflsync_idx_p - $__internal_90_$__cuda_sm70_shflsync_bfly_p)
$__internal_90_$__cuda_sm70_shflsync_bfly_p:
[----:B------:R-:W-:Y:S01]  /*222b0*/  MOV R14, R6 ;  /* 0x00000006000e7202 */ /* 0x000fe20000000f00 */
[----:B------:R-:W-:Y:S04]  /*222c0*/  WARPSYNC R4 ;  /* 0x0000000400007348 */ /* 0x000fe80003800000 */
[----:B------:R-:W-:Y:S01]  /*222d0*/  MOV R15, 0x0 ;  /* 0x00000000000f7802 */ /* 0x000fe20000000f00 */
[----:B------:R1:W2:Y:S03]  /*222e0*/  SHFL.BFLY PT, R7, R8, R7, R5 ;  /* 0x0c00000708077389 */ /* 0x0002a600000e0005 */
[----:B------:R-:W-:Y:S05]  /*222f0*/  RET.REL.NODEC R14 `(_ZN7cutlass13device_kernelIN5flash19enable_sm80_to_sm89INS1_16FlashAttnFwdSm80INS1_25CollectiveMainloopFwdSm80ILi8ELi2ELb0EN4cute5tupleIJNS5_1CILi128EEENS7_ILi64EEENS7_ILi192EEEEEELi192ENS_10bfloat16_tEfNS_4arch4Sm80ELb0ELb1ELb0ELb1ELb0ELb1ELb1ELb1EEENS1_21CollectiveEpilogueFwdINS6_IJS8_SA_S9_EEENS6_IJNS7_ILi1EEESI_SI_EEESC_SE_Li256ELb1ELb1ELb1ELb0EEENS1_36VarlenDynamicPersistentTileSchedulerILi128ELi64ELi256ELi256ELb1ELb1ELb0ELb1ELb0ELb1EEEEEEEEEvNT_6ParamsE) ;  /* 0xfffddd000e007950 */ /* 0x000fea0003c3ffff */
        .weak           $__internal_91_$__cuda_sm70_shflsync_idx_p
        .type           $__internal_91_$__cuda_sm70_shflsync_idx_p,@function
        .size           $__internal_91_$__cuda_sm70_shflsync_idx_p,($__internal_92_$__cuda_sm70_shflsync_up_p - $__internal_91_$__cuda_sm70_shflsync_idx_p)
$__internal_91_$__cuda_sm70_shflsync_idx_p:
[----:B------:R-:W-:Y:S01]  /*22300*/  MOV R18, R0 ;  /* 0x0000000000127202 */ /* 0x000fe20000000f00 */
[----:B------:R-:W-:Y:S04]  /*22310*/  WARPSYNC R208 ;  /* 0x000000d000007348 */ /* 0x000fe80003800000 */
[----:B------:R-:W-:Y:S01]  /*22320*/  MOV R19, 0x0 ;  /* 0x0000000000137802 */ /* 0x000fe20000000f00 */
[----:B------:R1:W2:Y:S03]  /*22330*/  SHFL.IDX PT, R9, R17, R16, R9 ;  /* 0x0000001011097389 */ /* 0x0002a600000e0009 */
[----:B------:R-:W-:Y:S05]  /*22340*/  RET.REL.NODEC R18 `(_ZN7cutlass13device_kernelIN5flash19enable_sm80_to_sm89INS1_16FlashAttnFwdSm80INS1_25CollectiveMainloopFwdSm80ILi8ELi2ELb0EN4cute5tupleIJNS5_1CILi128EEENS7_ILi64EEENS7_ILi192EEEEEELi192ENS_10bfloat16_tEfNS_4arch4Sm80ELb0ELb1ELb0ELb1ELb0ELb1ELb1ELb1EEENS1_21CollectiveEpilogueFwdINS6_IJS8_SA_S9_EEENS6_IJNS7_ILi1EEESI_SI_EEESC_SE_Li256ELb1ELb1ELb1ELb0EEENS1_36VarlenDynamicPersistentTileSchedulerILi128ELi64ELi256ELi256ELb1ELb1ELb0ELb1ELb0ELb1EEEEEEEEEvNT_6ParamsE) ;  /* 0xfffddcb012007950 */ /* 0x000fea0003c3ffff */
        .weak           $__internal_92_$__cuda_sm70_shflsync_up_p
        .type           $__internal_92_$__cuda_sm70_shflsync_up_p,@function
        .size           $__internal_92_$__cuda_sm70_shflsync_up_p,($__internal_93_$__cuda_sm70_votesync_ballot - $__internal_92_$__cuda_sm70_shflsync_up_p)
$__internal_92_$__cuda_sm70_shflsync_up_p:
[----:B------:R-:W-:Y:S01]  /*22350*/  MOV R14, R0 ;  /* 0x00000000000e7202 */ /* 0x000fe20000000f00 */
[----:B------:R-:W-:Y:S04]  /*22360*/  WARPSYNC R209 ;  /* 0x000000d100007348 */ /* 0x000fe80003800000 */
[----:B------:R-:W-:Y:S01]  /*22370*/  MOV R15, 0x0 ;  /* 0x00000000000f7802 */ /* 0x000fe20000000f00 */
[----:B------:R1:W2:Y:S03]  /*22380*/  SHFL.UP PT, R5, R7, R5, R210 ;  /* 0x0400000507057389 */ /* 0x0002a600000e00d2 */
[----:B------:R-:W-:Y:S05]  /*22390*/  RET.REL.NODEC R14 `(_ZN7cutlass13device_kernelIN5flash19enable_sm80_to_sm89INS1_16FlashAttnFwdSm80INS1_25CollectiveMainloopFwdSm80ILi8ELi2ELb0EN4cute5tupleIJNS5_1CILi128EEENS7_ILi64EEENS7_ILi192EEEEEELi192ENS_10bfloat16_tEfNS_4arch4Sm80ELb0ELb1ELb0ELb1ELb0ELb1ELb1ELb1EEENS1_21CollectiveEpilogueFwdINS6_IJS8_SA_S9_EEENS6_IJNS7_ILi1EEESI_SI_EEESC_SE_Li256ELb1ELb1ELb1ELb0EEENS1_36VarlenDynamicPersistentTileSchedulerILi128ELi64ELi256ELi256ELb1ELb1ELb0ELb1ELb0ELb1EEEEEEEEEvNT_6ParamsE) ;  /* 0xfffddc600e007950 */ /* 0x000fea0003c3ffff */
        .weak           $__internal_93_$__cuda_sm70_votesync_ballot
        .type           $__internal_93_$__cuda_sm70_votesync_ballot,@function
        .size           $__internal_93_$__cuda_sm70_votesync_ballot,(.L_x_5042 - $__internal_93_$__cuda_sm70_votesync_ballot)
$__internal_93_$__cuda_sm70_votesync_ballot:
[----:B------:R-:W-:Y:S01]  /*223a0*/  ISETP.NE.U32.AND P0, PT, R5, 0x1, PT ;  /* 0x000000010500780c */ /* 0x000fe20003f05070 */
[----:B------:R-:W-:Y:S01]  /*223b0*/  IMAD.MOV.U32 R8, RZ, RZ, R0 ;  /* 0x000000ffff087224 */ /* 0x000fe200078e0000 */
[----:B------:R-:W-:Y:S04]  /*223c0*/  WARPSYNC R203 ;  /* 0x000000cb00007348 */ /* 0x000fe80003800000 */
[----:B------:R-:W-:-:S07]  /*223d0*/  IMAD.MOV.U32 R9, RZ, RZ, 0x0 ;  /* 0x00000000ff097424 */ /* 0x000fce00078e00ff */
[----:B------:R-:W-:-:S04]  /*223e0*/  VOTE.ANY R6, PT, !P0 ;  /* 0x0000000000067806 */ /* 0x000fc800040e0100 */
[----:B------:R-:W-:Y:S01]  /*223f0*/  LOP3.LUT R5, R6, R203, RZ, 0xc0, !PT ;  /* 0x000000cb06057212 */ /* 0x000fe200078ec0ff */
[----:B------:R-:W-:Y:S06]  /*22400*/  RET.REL.NODEC R8 `(_ZN7cutlass13device_kernelIN5flash19enable_sm80_to_sm89INS1_16FlashAttnFwdSm80INS1_25CollectiveMainloopFwdSm80ILi8ELi2ELb0EN4cute5tupleIJNS5_1CILi128EEENS7_ILi64EEENS7_ILi192EEEEEELi192ENS_10bfloat16_tEfNS_4arch4Sm80ELb0ELb1ELb0ELb1ELb0ELb1ELb1ELb1EEENS1_21CollectiveEpilogueFwdINS6_IJS8_SA_S9_EEENS6_IJNS7_ILi1EEESI_SI_EEESC_SE_Li256ELb1ELb1ELb1ELb0EEENS1_36VarlenDynamicPersistentTileSchedulerILi128ELi64ELi256ELi256ELb1ELb1ELb0ELb1ELb0ELb1EEEEEEEEEvNT_6ParamsE) ;  /* 0xfffddbf008007950 */ /* 0x000fec0003c3ffff */
.L_x_4528:
        /* <DEDUP_REMOVED lines=15> */
.L_x_5042:


//--------------------- .text._ZN7cutlass13device_kernelIN5flash19enable_sm80_to_sm89INS1_16FlashAttnFwdSm80INS1_25CollectiveMainloopFwdSm80ILi8ELi2ELb1EN4cute5tupleIJNS5_1CILi128EEENS7_ILi96EEENS7_ILi192EEEEEELi192ENS_10bfloat16_tEfNS_4arch4Sm80ELb1ELb0ELb0ELb0ELb0ELb0ELb1ELb1EEENS1_21CollectiveEpilogueFwdINS6_IJS8_SA_S9_EEENS6_IJNS7_ILi1EEESI_SI_EEESC_SE_Li256ELb0ELb1ELb1ELb0EEENS1_30DynamicPersistentTileSchedulerILi256ELi256ELb1ELb1ELb0EEEEEEEEEvNT_6ParamsE --------------------------
	.section	.text._ZN7cutlass13device_kernelIN5flash19enable_sm80_to_sm89INS1_16FlashAttnFwdSm80INS1_25CollectiveMainloopFwdSm80ILi8ELi2ELb1EN4cute5tupleIJNS5_1CILi128EEENS7_ILi96EEENS7_ILi192EEEEEELi192ENS_10bfloat16_tEfNS_4arch4Sm80ELb1ELb0ELb0ELb0ELb0ELb0ELb1ELb1EEENS1_21CollectiveEpilogueFwdINS6_IJS8_SA_S9_EEENS6_IJNS7_ILi1EEESI_SI_EEESC_SE_Li256ELb0ELb1ELb1ELb0EEENS1_30DynamicPersistentTileSchedulerILi256ELi256ELb1ELb1ELb0EEEEEEEEEvNT_6ParamsE,"ax",@progbits
	.sectioninfo	@"SHI_REGISTERS=255"
	.align	128
.text._ZN7cutlass13device_kernelIN5flash19enable_sm80_to_sm89INS1_16FlashAttnFwdSm80INS1_25CollectiveMainloopFwdSm80ILi8ELi2ELb1EN4cute5tupleIJNS5_1CILi128EEENS7_ILi96EEENS7_ILi192EEEEEELi192ENS_10bfloat16_tEfNS_4arch4Sm80ELb1ELb0ELb0ELb0ELb0ELb0ELb1ELb1EEENS1_21CollectiveEpilogueFwdINS6_IJS8_SA_S9_EEENS6_IJNS7_ILi1EEESI_SI_EEESC_SE_Li256ELb0ELb1ELb1ELb0EEENS1_30DynamicPersistentTileSchedulerILi256ELi256ELb1ELb1ELb0EEEEEEEEEvNT_6ParamsE:
        .type           _ZN7cutlass13device_kernelIN5flash19enable_sm80_to_sm89INS1_16FlashAttnFwdSm80INS1_25CollectiveMainloopFwdSm80ILi8ELi2ELb1EN4cute5tupleIJNS5_1CILi128EEENS7_ILi96EEENS7_ILi192EEEEEELi192ENS_10bfloat16_tEfNS_4arch4Sm80ELb1ELb0ELb0ELb0ELb0ELb0ELb1ELb1EEENS1_21CollectiveEpilogueFwdINS6_IJS8_SA_S9_EEENS6_IJNS7_ILi1EEESI_SI_EEESC_SE_Li256ELb0ELb1ELb1ELb0EEENS1_30DynamicPersistentTileSchedulerILi256ELi256ELb1ELb1ELb0EEEEEEEEEvNT_6ParamsE,@function
        .size           _ZN7cutlass13device_kernelIN5flash19enable_sm80_to_sm89INS1_16FlashAttnFwdSm80INS1_25CollectiveMainloopFwdSm80ILi8ELi2ELb1EN4cute5tupleIJNS5_1CILi128EEENS7_ILi96EEENS7_ILi192EEEEEELi192ENS_10bfloat16_tEfNS_4arch4Sm80ELb1ELb0ELb0ELb0ELb0ELb0ELb1ELb1EEENS1_21CollectiveEpilogueFwdINS6_IJS8_SA_S9_EEENS6_IJNS7_ILi1EEESI_SI_EEESC_SE_Li256ELb0ELb1ELb1ELb0EEENS1_30DynamicPersistentTileSchedulerILi256ELi256ELb1ELb1ELb0EEEEEEEEEvNT_6ParamsE,(.L_x_5047 - _ZN7cutlass13device_kernelIN5flash19enable_sm80_to_sm89INS1_16FlashAttnFwdSm80INS1_25CollectiveMainloopFwdSm80ILi8ELi2ELb1EN4cute5tupleIJNS5_1CILi128EEENS7_ILi96EEENS7_ILi192EEEEEELi192ENS_10bfloat16_tEfNS_4arch4Sm80ELb1ELb0ELb0ELb0ELb0ELb0ELb1ELb1EEENS1_21CollectiveEpilogueFwdINS6_IJS8_SA_S9_EEENS6_IJNS7_ILi1EEESI_SI_EEESC_SE_Li256ELb0ELb1ELb1ELb0EEENS1_30DynamicPersistentTileSchedulerILi256ELi256ELb1ELb1ELb0EEEEEEEEEvNT_6ParamsE)
        .other          _ZN7cutlass13device_kernelIN5flash19enable_sm80_to_sm89INS1_16FlashAttnFwdSm80INS1_25CollectiveMainloopFwdSm80ILi8ELi2ELb1EN4cute5tupleIJNS5_1CILi128EEENS7_ILi96EEENS7_ILi192EEEEEELi192ENS_10bfloat16_tEfNS_4arch4Sm80ELb1ELb0ELb0ELb0ELb0ELb0ELb1ELb1EEENS1_21CollectiveEpilogueFwdINS6_IJS8_SA_S9_EEENS6_IJNS7_ILi1EEESI_SI_EEESC_SE_Li256ELb0ELb1ELb1ELb0EEENS1_30DynamicPersistentTileSchedulerILi256ELi256ELb1ELb1ELb0EEEEEEEEEvNT_6ParamsE,@"STO_CUDA_ENTRY STV_DEFAULT"
_ZN7cutlass13device_kernelIN5flash19enable_sm80_to_sm89INS1_16FlashAttnFwdSm80INS1_25CollectiveMainloopFwdSm80ILi8ELi2ELb1EN4cute5tupleIJNS5_1CILi128EEENS7_ILi96EEENS7_ILi192EEEEEELi192ENS_10bfloat16_tEfNS_4arch4Sm80ELb1ELb0ELb0ELb0ELb0ELb0ELb1ELb1EEENS1_21CollectiveEpilogueFwdINS6_IJS8_SA_S9_EEENS6_IJNS7_ILi1EEESI_SI_EEESC_SE_Li256ELb0ELb1ELb1ELb0EEENS1_30DynamicPersistentTileSchedulerILi256ELi256ELb1ELb1ELb0EEEEEEEEEvNT_6ParamsE:
        /* <DEDUP_REMOVED lines=15> */
[----:B------:R-:W-:Y:S02]  /*00f0*/  LEA.HI R9, R8, R18, RZ, 0x3 ;  /* 0x0000001208097211 */ /* 0x000fe400078f18ff */
[----:B------:R-:W-:Y:S02]  /*0100*/  SHF.R.S32.HI R3, RZ, 0x4, R2 ;  /* 0x00000004ff037819 */ /* 0x000fe40000011402 */
[----:B------:R-:W-:-:S02]  /*0110*/  SHF.R.S32.HI R6, RZ, 0x3, R9 ;  /* 0x00000003ff067819 */ /* 0x000fc40000011409 */
[----:B------:R-:W-:Y:S02]  /*0120*/  LEA.HI R0, R2, R3, RZ, 0x1 ;  /* 0x0000000302007211 */ /* 0x000fe400078f08ff */
[-C--:B------:R-:W-:Y:S02]  /*0130*/  LEA.HI R4, R8, R18.reuse, RZ, 0x2 ;  /* 0x0000001208047211 */ /* 0x080fe400078f10ff */
[----:B------:R-:W-:Y:S02]  /*0140*/  LOP3.LUT R0, R0, 0xfffffffe, RZ, 0xc0, !PT ;  /* 0xfffffffe00007812 */ /* 0x000fe400078ec0ff */
[-C--:B------:R-:W-:Y:S02]  /*0150*/  LEA.HI R5, R8, R18.reuse, RZ, 0x6 ;  /* 0x0000001208057211 */ /* 0x080fe400078f30ff */
[----:B------:R-:W-:Y:S01]  /*0160*/  LOP3.LUT R4, R4, 0xfffffffc, RZ, 0xc0, !PT ;  /* 0xfffffffc04047812 */ /* 0x000fe200078ec0ff */
[----:B------:R-:W-:Y:S01]  /*0170*/  IMAD.IADD R11, R3, 0x1, -R0 ;  /* 0x00000001030b7824 */ /* 0x000fe200078e0a00 */
[----:B------:R-:W-:Y:S01]  /*0180*/  LOP3.LUT R3, R9, 0xfffffff8, RZ, 0xc0, !PT ;  /* 0xfffffff809037812 */ /* 0x000fe200078ec0ff */
[----:B------:R-:W-:Y:S01]  /*0190*/  IMAD.SHL.U32 R5, R5, 0x8, RZ ;  /* 0x0000000805057824 */ /* 0x000fe200078e00ff */
[----:B------:R-:W-:Y:S01]  /*01a0*/  LOP3.LUT R0, R2, 0xfffffff0, RZ, 0xc0, !PT ;  /* 0xfffffff002007812 */ /* 0x000fe200078ec0ff */
[----:B------:R-:W-:Y:S01]  /*01b0*/  IMAD.SHL.U32 R2, R6, 0x40, RZ ;  /* 0x0000004006027824 */ /* 0x000fe200078e00ff */
[----:B------:R-:W-:Y:S01]  /*01c0*/  LEA.HI R8, R8, R18, RZ, 0x5 ;  /* 0x0000001208087211 */ /* 0x000fe200078f28ff */
[C---:B------:R-:W-:Y:S01]  /*01d0*/  IMAD.IADD R15, R18.reuse, 0x1, -R3 ;  /* 0x00000001120f7824 */ /* 0x040fe200078e0a03 */
[----:B------:R-:W-:Y:S01]  /*01e0*/  LOP3.LUT R6, R5, 0x7ffffe00, RZ, 0xc0, !PT ;  /* 0x7ffffe0005067812 */ /* 0x000fe200078ec0ff */
[----:B------:R-:W-:Y:S01]  /*01f0*/  IMAD.IADD R3, R18, 0x1, -R0 ;  /* 0x0000000112037824 */ /* 0x000fe200078e0a00 */
[----:B------:R-:W-:Y:S01]  /*0200*/  LOP3.LUT R0, R2, 0x1c0, RZ, 0xc0, !PT ;  /* 0x000001c002007812 */ /* 0x000fe200078ec0ff */
[----:B------:R-:W-:Y:S01]  /*0210*/  IMAD.SHL.U32 R16, R15, 0x8, RZ ;  /* 0x000000080f107824 */ /* 0x000fe200078e00ff */
[----:B------:R-:W-:Y:S01]  /*0220*/  SHF.R.S32.HI R214, RZ, 0x5, R8 ;  /* 0x00000005ffd67819 */ /* 0x000fe20000011408 */
[----:B------:R-:W-:Y:S01]  /*0230*/  IMAD.IADD R4, R18, 0x1, -R4 ;  /* 0x0000000112047824 */ /* 0x000fe200078e0a04 */
[----:B------:R-:W-:-:S02]  /*0240*/  SHF.R.S32.HI R7, RZ, 0x1f, R3 ;  /* 0x0000001fff077819 */ /* 0x000fc40000011403 */
[----:B------:R-:W-:Y:S01]  /*0250*/  SHF.R.U32.HI R5, RZ, 0x3, R0 ;  /* 0x00000003ff057819 */ /* 0x000fe20000011600 */
[----:B------:R-:W-:Y:S01]  /*0260*/  STL [R1+0x18], R16 ;  /* 0x0000181001007387 */ /* 0x000fe20000100800 */
[----:B------:R-:W-:Y:S02]  /*0270*/  LOP3.LUT R2, R0, 0x38, R16, 0xf8, !PT ;  /* 0x0000003800027812 */ /* 0x000fe400078ef810 */
[----:B------:R-:W-:Y:S02]  /*0280*/  LEA.HI R0, R4, R4, RZ, 0x1 ;  /* 0x0000000404007211 */ /* 0x000fe400078f08ff */
[----:B------:R-:W-:Y:S02]  /*0290*/  LEA.HI R10, R7, R3, RZ, 0x3 ;  /* 0x00000003070a7211 */ /* 0x000fe400078f18ff */
[----:B------:R-:W-:Y:S02]  /*02a0*/  LOP3.LUT R0, R0, 0x1ffffffe, RZ, 0xc0, !PT ;  /* 0x1ffffffe00007812 */ /* 0x000fe400078ec0ff */
[----:B------:R-:W-:-:S02]  /*02b0*/  LOP3.LUT R13, R6, R2, R5, 0xf6, !PT ;  /* 0x00000002060d7212 */ /* 0x000fc400078ef605 */
[----:B------:R-:W-:Y:S01]  /*02c0*/  SHF.R.S32.HI R2, RZ, 0x1f, R8 ;  /* 0x0000001fff027819 */ /* 0x000fe20000011408 */
[----:B------:R-:W-:Y:S01]  /*02d0*/  IMAD.IADD R12, R4, 0x1, -R0 ;  /* 0x00000001040c7824 */ /* 0x000fe200078e0a00 */
        /* <DEDUP_REMOVED lines=33> */
[----:B------:R-:W-:Y:S01]  /*04f0*/  SEL R209, R209, 0xffffffe0, !P1 ;  /* 0xffffffe0d1d17807 */ /* 0x000fe20004800000 */
[----:B------:R-:W-:Y:S02]  /*0500*/  IMAD R2, R11, 0x200, R4 ;  /* 0x000002000b027824 */ /* 0x000fe400078e0204 */
[----:B------:R1:W-:Y:S01]  /*0510*/  STL [R1+0x20], R6 ;  /* 0x0000200601007387 */ /* 0x0003e20000100800 */
[----:B------:R-:W-:Y:S02]  /*0520*/  IMAD.MOV.U32 R4, RZ, RZ, 0x40 ;  /* 0x00000040ff047424 */ /* 0x000fe400078e00ff */
[----:B------:R-:W-:Y:S01]  /*0530*/  LEA R211, R2, 0x12100, 0x1 ;  /* 0x0001210002d37811 */ /* 0x000fe200078e08ff */
[----:B------:R2:W-:Y:S01]  /*0540*/  STL [R1+0x14], R7 ;  /* 0x0000140701007387 */ /* 0x0005e20000100800 */
[----:B------:R-:W-:Y:S01]  /*0550*/  IMAD R214, R214, 0x800, R212 ;  /* 0x00000800d6d67824 */ /* 0x000fe200078e02d4 */
[----:B------:R-:W-:-:S02]  /*0560*/  SEL R0, R4, 0xffffffc0, !P2 ;  /* 0xffffffc004007807 */ /* 0x000fc40005000000 */
[----:B------:R-:W-:Y:S01]  /*0570*/  STL [R1+0x24], R5 ;  /* 0x0000240501007387 */ /* 0x000fe20000100800 */
[----:B------:R-:W-:Y:S02]  /*0580*/  IMAD.IADD R216, R209, 0x1, R214 ;  /* 0x00000001d1d87824 */ /* 0x000fe400078e02d6 */
[----:B------:R-:W-:Y:S02]  /*0590*/  IMAD.IADD R213, R212, 0x1, R0 ;  /* 0x00000001d4d57824 */ /* 0x000fe400078e0200 */
[C---:B------:R-:W-:Y:S02]  /*05a0*/  IMAD.IADD R216, R0.reuse, 0x1, R216 ;  /* 0x0000000100d87824 */ /* 0x040fe400078e02d8 */
[----:B------:R-:W-:Y:S02]  /*05b0*/  IMAD.IADD R215, R0, 0x1, R214 ;  /* 0x0000000100d77824 */ /* 0x000fe400078e02d6 */
[----:B-1----:R-:W-:Y:S02]  /*05c0*/  IMAD.SHL.U32 R6, R3, 0x2, RZ ;  /* 0x0000000203067824 */ /* 0x002fe400078e00ff */
[----:B------:R-:W-:Y:S01]  /*05d0*/  IMAD R3, R12, 0x8, R15 ;  /* 0x000000080c037824 */ /* 0x000fe200078e020f */
[----:B--2---:R-:W-:-:S02]  /*05e0*/  IADD3 R7, R5, 0x100, RZ ;  /* 0x0000010005077810 */ /* 0x004fc40007ffe0ff */
[----:B------:R-:W-:Y:S02]  /*05f0*/  IADD3 R2, R6, 0xb8, RZ ;  /* 0x000000b806027810 */ /* 0x000fe40007ffe0ff */
[----:B------:R1:W-:Y:S04]  /*0600*/  STL [R1+0x8c], R3 ;  /* 0x00008c0301007387 */ /* 0x0003e80000100800 */
[----:B------:R-:W-:Y:S04]  /*0610*/  STL [R1+0x38], R6 ;  /* 0x0000380601007387 */ /* 0x000fe80000100800 */
[----:B------:R-:W-:Y:S01]  /*0620*/  STL [R1+0x34], R7 ;  /* 0x0000340701007387 */ /* 0x000fe20000100800 */
[----:B-1----:R-:W-:-:S02]  /*0630*/  IADD3 R3, R5, 0x12100, RZ ;  /* 0x0001210005037810 */ /* 0x002fc40007ffe0ff */
[----:B------:R-:W-:-:S03]  /*0640*/  IADD3 R5, R6, 0xa8, RZ ;  /* 0x000000a806057810 */ /* 0x000fc60007ffe0ff */
[----:B------:R1:W-:Y:S01]  /*0650*/  STL [R1+0x30], R3 ;  /* 0x0000300301007387 */ /* 0x0003e20000100800 */
[----:B------:R-:W-:-:S03]  /*0660*/  SHF.R.S32.HI R4, RZ, 0x1f, R5 ;  /* 0x0000001fff047819 */ /* 0x000fc60000011405 */
[----:B------:R-:W-:Y:S01]  /*0670*/  STL [R1+0x7c], R5 ;  /* 0x00007c0501007387 */ /* 0x000fe20000100800 */
[----:B-1----:R-:W-:-:S05]  /*0680*/  IADD3 R3, R6, 0xb0, RZ ;  /* 0x000000b006037810 */ /* 0x002fca0007ffe0ff */
[----:B------:R1:W-:Y:S04]  /*0690*/  STL [R1+0x78], R3 ;  /* 0x0000780301007387 */ /* 0x0003e80000100800 */
[----:B------:R-:W-:Y:S04]  /*06a0*/  STL [R1+0x88], R4 ;  /* 0x0000880401007387 */ /* 0x000fe80000100800 */
[----:B------:R2:W-:Y:S01]  /*06b0*/  STL [R1+0x74], R2 ;  /* 0x0000740201007387 */ /* 0x0005e20000100800 */
[----:B-1----:R-:W-:-:S05]  /*06c0*/  SHF.R.S32.HI R3, RZ, 0x1f, R3 ;  /* 0x0000001fff037819 */ /* 0x002fca0000011403 */
[----:B------:R1:W-:Y:S01]  /*06d0*/  STL [R1+0x84], R3 ;  /* 0x0000840301007387 */ /* 0x0003e20000100800 */
[----:B--2---:R-:W-:-:S05]  /*06e0*/  SHF.R.S32.HI R2, RZ, 0x1f, R2 ;  /* 0x0000001fff027819 */ /* 0x004fca0000011402 */
[----:B------:R1:W-:Y:S02]  /*06f0*/  STL [R1+0x80], R2 ;  /* 0x0000800201007387 */ /* 0x0003e40000100800 */
.L_x_4558:
[----:B------:R-:W2:Y:S01]  /*0700*/  LDL R4, [R1+0x70] ;  /* 0x0000700001047983 */ /* 0x000ea20000100800 */
[----:B------:R-:W-:Y:S01]  /*0710*/  IMAD.MOV.U32 R0, RZ, RZ, c[0x0][0x560] ;  /* 0x00015800ff007624 */ /* 0x000fe200078e00ff */
[----:B------:R-:W-:Y:S01]  /*0720*/  YIELD ;  /* 0x0000000000007946 */ /* 0x000fe20003800000 */
[----:B------:R-:W-:Y:S03]  /*0730*/  BSSY B0, `(.L_x_4529) ;  /* 0x0000016000007945 */ /* 0x000fe60003800000 */
[----:B------:R-:W-:-:S13]  /*0740*/  ISETP.NE.AND P0, PT, R0, 0x1, PT ;  /* 0x000000010000780c */ /* 0x000fda0003f05270 */
[----:B--2---:R-:W-:Y:S01]  /*0750*/  @P0 IMAD.HI.U32 R0, R4, c[0x0][0x564], RZ ;  /* 0x0001590004000a27 */ /* 0x004fe200078e00ff */
[----:B-1----:R-:W-:-:S04]  /*0760*/  MOV R3, R4 ;  /* 0x0000000400037202 */ /* 0x002fc80000000f00 */
        /* <DEDUP_REMOVED lines=12> */
.L_x_4530:
[----:B------:R-:W-:-:S04]  /*0830*/  MOV R0, c[0x0][0x554] ;  /* 0x0001550000007a02 */ /* 0x000fc80000000f00 */
[----:B------:R-:W-:Y:S02]  /*0840*/  ISETP.NE.AND P0, PT, R0, 0x1, PT ;  /* 0x000000010000780c */ /* 0x000fe40003f05270 */
[----:B------:R-:W-:-:S11]  /*0850*/  MOV R0, R2 ;  /* 0x0000000200007202 */ /* 0x000fd60000000f00 */
[----:B------:R-:W-:-:S05]  /*0860*/  @P0 IMAD.HI.U32 R4, R2, c[0x0][0x558], RZ ;  /* 0x0001560002040a27 */ /* 0x000fca00078e00ff */
[----:B------:R-:W-:-:S05]  /*0870*/  @P0 SHF.R.U32.HI R0, RZ, c[0x0][0x55c], R4 ;  /* 0x00015700ff000a19 */ /* 0x000fca0000011604 */
[----:B------:R-:W-:Y:S02]  /*0880*/  IMAD R4, R0, c[0x0][0x554], RZ ;  /* 0x0001550000047a24 */ /* 0x000fe400078e02ff */
.L_x_4531:
[----:B------:R-:W-:Y:S05]  /*0890*/  BSYNC B0 ;  /* 0x0000000000007941 */ /* 0x000fea0003800000 */
.L_x_4529:
        /* <DEDUP_REMOVED lines=74> */
.L_x_4533:
[----:B------:R-:W-:Y:S05]  /*0d40*/  BSYNC B0 ;  /* 0x0000000000007941 */ /* 0x000fea0003800000 */
.L_x_4532:
        /* <DEDUP_REMOVED lines=204> */
[----:B------:R5:W-:Y:S04]  /*1a10*/  @!P0 LDGSTS.E.BYPASS.LTC128B.128 [R19+0x3100], [R2.64], !P6 ;  /* 0x0310000002138fae */ /* 0x000be8000f101d46 */
[----:B------:R4:W-:Y:S04]  /*1a20*/  @!P0 LDGSTS.E.BYPASS.LTC128B.128 [R19+0x7100], [R6.64], !P3 ;  /* 0x0710000006138fae */ /* 0x0009e8000d901d46 */
[----:B------:R4:W-:Y:S01]  /*1a30*/  @!P0 LDGSTS.E.BYPASS.LTC128B.128 [R19+0xb100], [R4.64], !P1 ;  /* 0x0b10000004138fae */ /* 0x0009e2000c901d46 */
[----:B-1----:R-:W-:-:S03]  /*1a40*/  IMAD.WIDE.U32 R12, R20, 0x40, RZ ;  /* 0x00000040140c7825 */ /* 0x002fc600078e00ff */
[----:B------:R-:W0:Y:S01]  /*1a50*/  LDGDEPBAR ;  /* 0x00000000000079af */ /* 0x000e220000000000 */
[----:B--2---:R-:W-:Y:S02]  /*1a60*/  SHF.R.S32.HI R10, RZ, 0x1f, R18 ;  /* 0x0000001fff0a7819 */ /* 0x004fe40000011412 */
[----:B---3--:R-:W-:-:S03]  /*1a70*/  IADD3 R8, R100, c[0x0][0x1d0], -R26 ;  /* 0x0000740064087a10 */ /* 0x008fc60007ffe81a */
[----:B------:R-:W-:Y:S01]  /*1a80*/  IMAD R0, R10, c[0x0][0x1e0], RZ ;  /* 0x000078000a007a24 */ /* 0x000fe200078e02ff */
[----:B------:R-:W-:-:S03]  /*1a90*/  ISETP.GE.AND P6, PT, R8, 0x21, PT ;  /* 0x000000210800780c */ /* 0x000fc60003fc6270 */
        /* <DEDUP_REMOVED lines=10> */
[----:B----4-:R-:W-:Y:S02]  /*1b40*/  @P4 LEA R6, P1, R2, c[0x0][0x1c8], 0x1 ;  /* 0x0000720002064a11 */ /* 0x010fe400078208ff */
[----:B------:R-:W-:Y:S02]  /*1b50*/  @P4 ISETP.GE.AND P3, PT, R200, c[0x0][0x1d4], PT ;  /* 0x00007500c8004a0c */ /* 0x000fe40003f66270 */
[----:B------:R-:W-:-:S02]  /*1b60*/  @P6 LEA.HI.X R5, R20, R0, R9, 0x5, P0 ;  /* 0x0000000014056211 */ /* 0x000fc400000f2c09 */
[----:B------:R-:W-:Y:S02]  /*1b70*/  @P4 ISETP.GE.AND P0, PT, R143, c[0x0][0x1d4], PT ;  /* 0x000075008f004a0c */ /* 0x000fe40003f06270 */
        /* <DEDUP_REMOVED lines=28> */
[----:B------:R-:W-:Y:S01]  /*1d40*/  IMAD.MOV.U32 R14, RZ, RZ, R24 ;  /* 0x000000ffff0e7224 */ /* 0x000fe200078e0018 */
[----:B------:R-:W-:-:S04]  /*1d50*/  DEPBAR.LE SB0, 0x1 ;  /* 0x000080400000791a */ /* 0x000fc80000000000 */
[----:B------:R-:W-:Y:S01]  /*1d60*/  BAR.SYNC.DEFER_BLOCKING 0x0 ;  /* 0x0000000000007b1d */ /* 0x000fe20000010000 */
[----:B------:R-:W-:Y:S02]  /*1d70*/  IMAD.IADD R0, R7, 0x1, R0 ;  /* 0x0000000107007824 */ /* 0x000fe400078e0200 */
[----:B------:R-:W-:Y:S02]  /*1d80*/  IMAD.MOV.U32 R15, RZ, RZ, R21 ;  /* 0x000000ffff0f7224 */ /* 0x000fe400078e0015 */
[----:B------:R-:W-:Y:S02]  /*1d90*/  IMAD R0, R0, 0x60, RZ ;  /* 0x0000006000007824 */ /* 0x000fe400078e02ff */
[----:B--2---:R-:W-:-:S04]  /*1da0*/  IMAD.WIDE.U32 R4, R6, 0x60, R14 ;  /* 0x0000006006047825 */ /* 0x004fc800078e000e */
[----:B------:R-:W-:Y:S01]  /*1db0*/  IMAD.MOV.U32 R16, RZ, RZ, c[0x0][0x208] ;  /* 0x00008200ff107624 */ /* 0x000fe200078e00ff */
[----:B---3--:R-:W-:Y:S01]  /*1dc0*/  LEA R2, P0, R4, c[0x0][0x1f8], 0x1 ;  /* 0x00007e0004027a11 */ /* 0x008fe200078008ff */
[----:B------:R-:W-:Y:S02]  /*1dd0*/  IMAD.IADD R0, R5, 0x1, R0 ;  /* 0x0000000105007824 */ /* 0x000fe400078e0200 */
[----:B------:R-:W-:Y:S02]  /*1de0*/  IMAD.MOV.U32 R10, RZ, RZ, 0x6 ;  /* 0x00000006ff0a7424 */ /* 0x000fe400078e00ff */
[----:B------:R-:W-:Y:S01]  /*1df0*/  IMAD.SHL.U32 R17, R16, 0x40, RZ ;  /* 0x0000004010117824 */ /* 0x000fe200078e00ff */
[----:B------:R-:W-:Y:S02]  /*1e00*/  LEA.HI.X R3, R4, c[0x0][0x1fc], R0, 0x1, P0 ;  /* 0x00007f0004037a11 */ /* 0x000fe400000f0c00 */
[----:B------:R-:W-:Y:S01]  /*1e10*/  SHF.L.U64.HI R16, R16, R10, c[0x0][0x20c] ;  /* 0x0000830010107619 */ /* 0x000fe2000001020a */
[----:B------:R1:W2:Y:S01]  /*1e20*/  LDSM.16.M88.4 R156, [R188] ;  /* 0x00000000bc9c783b */ /* 0x0002a20000000200 */
[----:B------:R-:W-:-:S03]  /*1e30*/  IADD3 R12, P3, P1, R17, 0x80, R2 ;  /* 0x00000080110c7810 */ /* 0x000fc6000797e002 */
        /* <DEDUP_REMOVED lines=13> */
[----:B------:R-:W-:Y:S02]  /*1f10*/  IADD3 R10, P3, P1, R17, 0x100, R2 ;  /* 0x00000100110a7810 */ /* 0x000fe4000797e002 */
        /* <DEDUP_REMOVED lines=19> */
[----:B------:R1:W-:Y:S01]  /*2050*/  STL.64 [R1+0x68], R22 ;  /* 0x0000681601007387 */ /* 0x0003e20000100a00 */
        /* <DEDUP_REMOVED lines=30> */
[C-C-:B------:R-:W-:Y:S01]  /*2240*/  IADD3.X R11, R7.reuse, RZ, R3.reuse, P5, P0 ;  /* 0x000000ff070b7210 */ /* 0x140fe20002fe0403 */
        /* <DEDUP_REMOVED lines=16> */
.L_x_4536:
[----:B--234-:R-:W-:Y:S05]  /*2350*/  BSYNC B0 ;  /* 0x0000000000007941 */ /* 0x01cfea0003800000 */
.L_x_4535:
        /* <DEDUP_REMOVED lines=55> */
.L_x_4538:
[----:B--23--:R-:W-:Y:S05]  /*26d0*/  BSYNC B0 ;  /* 0x0000000000007941 */ /* 0x00cfea0003800000 */
.L_x_4537:
[C---:B------:R-:W-:Y:S08]  /*26e0*/  HMMA.16816.F32.BF16 R16, R152.reuse, R20, RZ ;  /* 0x000000149810723c */ /* 0x040ff000000418ff */
[C---:B------:R-:W-:Y:S08]  /*26f0*/  HMMA.16816.F32.BF16 R12, R152.reuse, R22, RZ ;  /* 0x00000016980c723c */ /* 0x040ff000000418ff */
[C---:B------:R-:W-:Y:S08]  /*2700*/  HMMA.16816.F32.BF16 R8, R152.reuse, R24, RZ ;  /* 0x000000189808723c */ /* 0x040ff000000418ff */
[----:B------:R-:W-:Y:S01]  /*2710*/  HMMA.16816.F32.BF16 R4, R152, R26, RZ ;  /* 0x0000001a9804723c */ /* 0x000fe200000418ff */
[----:B------:R-:W-:Y:S01]  /*2720*/  IMAD.MOV.U32 R0, RZ, RZ, 0x40 ;  /* 0x00000040ff007424 */ /* 0x000fe200078e00ff */
[----:B------:R-:W-:Y:S01]  /*2730*/  LOP3.LUT P0, RZ, R141, 0x4, RZ, 0xc0, !PT ;  /* 0x000000048dff7812 */ /* 0x000fe2000780c0ff */
[----:B------:R-:W2:Y:S04]  /*2740*/  LDL R102, [R1+0x8c] ;  /* 0x00008c0001667983 */ /* 0x000ea80000100800 */
[----:B------:R-:W3:Y:S01]  /*2750*/  LDL R101, [R1+0x38] ;  /* 0x0000380001657983 */ /* 0x000ee20000100800 */
[C---:B-1----:R-:W-:Y:S03]  /*2760*/  HMMA.16816.F32.BF16 R80, R156.reuse, R32, R16 ;  /* 0x000000209c50723c */ /* 0x042fe60000041810 */
[----:B------:R-:W0:Y:S05]  /*2770*/  LDGDEPBAR ;  /* 0x00000000000079af */ /* 0x000e2a0000000000 */
[C---:B------:R-:W-:Y:S08]  /*2780*/  HMMA.16816.F32.BF16 R76, R156.reuse, R34, R12 ;  /* 0x000000229c4c723c */ /* 0x040ff0000004180c */
[C---:B------:R-:W-:Y:S08]  /*2790*/  HMMA.16816.F32.BF16 R88, R156.reuse, R28, R8 ;  /* 0x0000001c9c58723c */ /* 0x040ff00000041808 */
[----:B------:R-:W-:Y:S08]  /*27a0*/  HMMA.16816.F32.BF16 R84, R156, R30, R4 ;  /* 0x0000001e9c54723c */ /* 0x000ff00000041804 */
[C---:B----4-:R-:W-:Y:S08]  /*27b0*/  HMMA.16816.F32.BF16 R32, R152.reuse, R36, RZ ;  /* 0x000000249820723c */ /* 0x050ff000000418ff */
[----:B------:R-:W-:Y:S01]  /*27c0*/  HMMA.16816.F32.BF16 R28, R152, R38, RZ ;  /* 0x00000026981c723c */ /* 0x000fe200000418ff */
[----:B------:R-:W-:-:S07]  /*27d0*/  SEL R208, R0, 0xffffffc0, !P0 ;  /* 0xffffffc000d07807 */ /* 0x000fce0004000000 */
[----:B------:R-:W-:Y:S01]  /*27e0*/  HMMA.16816.F32.BF16 R24, R152, R40, RZ ;  /* 0x000000289818723c */ /* 0x000fe200000418ff */
[----:B------:R-:W-:-:S05]  /*27f0*/  IMAD.IADD R2, R211, 0x1, R208 ;  /* 0x00000001d3027824 */ /* 0x000fca00078e02d0 */
[----:B------:R-:W-:Y:S02]  /*2800*/  LDSM.16.M88.4 R68, [R2+0x800] ;  /* 0x000800000244783b */ /* 0x000fe40000000200 */
[C---:B------:R-:W-:Y:S02]  /*2810*/  HMMA.16816.F32.BF16 R20, R152.reuse, R42, RZ ;  /* 0x0000002a9814723c */ /* 0x040fe400000418ff */
[----:B------:R-:W-:Y:S06]  /*2820*/  LDSM.16.M88.4 R40, [R2+0x1000] ;  /* 0x001000000228783b */ /* 0x000fec0000000200 */
[C---:B------:R-:W-:Y:S08]  /*2830*/  HMMA.16816.F32.BF16 R16, R152.reuse, R44, RZ ;  /* 0x0000002c9810723c */ /* 0x040ff000000418ff */
[C---:B------:R-:W-:Y:S01]  /*2840*/  HMMA.16816.F32.BF16 R12, R152.reuse, R46, RZ ;  /* 0x0000002e980c723c */ /* 0x040fe200000418ff */
[----:B------:R-:W1:Y:S07]  /*2850*/  LDSM.16.M88.4 R44, [R2] ;  /* 0x00000000022c783b */ /* 0x000e6e0000000200 */
[----:B------:R-:W-:Y:S08]  /*2860*/  HMMA.16816.F32.BF16 R8, R152, R48, RZ ;  /* 0x000000309808723c */ /* 0x000ff000000418ff */
[C---:B------:R-:W-:Y:S01]  /*2870*/  HMMA.16816.F32.BF16 R72, R156.reuse, R64, R32 ;  /* 0x000000409c48723c */ /* 0x040fe20000041820 */
[----:B------:R-:W4:Y:S07]  /*2880*/  LDSM.16.M88.4 R32, [R2+0x1800] ;  /* 0x001800000220783b */ /* 0x000f2e0000000200 */
[C---:B------:R-:W-:Y:S01]  /*2890*/  HMMA.16816.F32.BF16 R64, R156.reuse, R66, R28 ;  /* 0x000000429c40723c */ /* 0x040fe2000004181c */
[----:B------:R-:W5:Y:S07]  /*28a0*/  LDSM.16.M88.4 R28, [R2+0x2000] ;  /* 0x00200000021c783b */ /* 0x000f6e0000000200 */
[----:B------:R-:W-:Y:S01]  /*28b0*/  HMMA.16816.F32.BF16 R60, R156, R56, R24 ;  /* 0x000000389c3c723c */ /* 0x000fe20000041818 */
[----:B------:R-:W1:Y:S01]  /*28c0*/  LDSM.16.M88.4 R24, [R2+0x2800] ;  /* 0x002800000218783b */ /* 0x000e620000000200 */
[----:B------:R-:W-:-:S06]  /*28d0*/  IADD3 R0, R208, R211, R210 ;  /* 0x000000d3d0007210 */ /* 0x000fcc0007ffe0d2 */
[----:B------:R-:W-:Y:S08]  /*28e0*/  HMMA.16816.F32.BF16 R4, R152, R50, RZ ;  /* 0x000000329804723c */ /* 0x000ff000000418ff */
[C---:B------:R-:W-:Y:S08]  /*28f0*/  HMMA.16816.F32.BF16 R56, R156.reuse, R58, R20 ;  /* 0x0000003a9c38723c */ /* 0x040ff00000041814 */
[C---:B------:R-:W-:Y:S01]  /*2900*/  HMMA.16816.F32.BF16 R52, R156.reuse, R92, R16 ;  /* 0x0000005c9c34723c */ /* 0x040fe20000041810 */
[----:B------:R-:W4:Y:S07]  /*2910*/  LDSM.16.M88.4 R16, [R0] ;  /* 0x000000000010783b */ /* 0x000f2e0000000200 */
[C---:B------:R-:W-:Y:S08]  /*2920*/  HMMA.16816.F32.BF16 R48, R156.reuse, R94, R12 ;  /* 0x0000005e9c30723c */ /* 0x040ff0000004180c */
[----:B------:R-:W-:Y:S08]  /*2930*/  HMMA.16816.F32.BF16 R36, R156, R96, R8 ;  /* 0x000000609c24723c */ /* 0x000ff00000041808 */
[C---:B-1----:R-:W-:Y:S08]  /*2940*/  HMMA.16816.F32.BF16 R8, R160.reuse, R46, R76 ;  /* 0x0000002ea008723c */ /* 0x042ff0000004184c */
[----:B------:R-:W-:Y:S08]  /*2950*/  HMMA.16816.F32.BF16 R12, R160, R44, R80 ;  /* 0x0000002ca00c723c */ /* 0x000ff00000041850 */
[----:B------:R-:W-:Y:S08]  /*2960*/  HMMA.16816.F32.BF16 R20, R156, R98, R4 ;  /* 0x000000629c14723c */ /* 0x000ff00000041804 */
[C---:B------:R-:W-:Y:S08]  /*2970*/  HMMA.16816.F32.BF16 R72, R160.reuse, R40, R72 ;  /* 0x00000028a048723c */ /* 0x040ff00000041848 */
[C---:B------:R-:W-:Y:S01]  /*2980*/  HMMA.16816.F32.BF16 R80, R160.reuse, R42, R64 ;  /* 0x0000002aa050723c */ /* 0x040fe20000041840 */
[----:B------:R-:W1:Y:S07]  /*2990*/  LDSM.16.M88.4 R40, [R0+0x800] ;  /* 0x000800000028783b */ /* 0x000e6e0000000200 */
[C---:B------:R-:W-:Y:S08]  /*29a0*/  HMMA.16816.F32.BF16 R4, R160.reuse, R68, R88 ;  /* 0x00000044a004723c */ /* 0x040ff00000041858 */
[C---:B------:R-:W-:Y:S08]  /*29b0*/  HMMA.16816.F32.BF16 R84, R160.reuse, R70, R84 ;  /* 0x00000046a054723c */ /* 0x040ff00000041854 */
[C---:B----4-:R-:W-:Y:S01]  /*29c0*/  HMMA.16816.F32.BF16 R68, R160.reuse, R34, R56 ;  /* 0x00000022a044723c */ /* 0x050fe20000041838 */
[----:B------:R-:W4:Y:S07]  /*29d0*/  LDSM.16.M88.4 R56, [R0+0x1000] ;  /* 0x001000000038783b */ /* 0x000f2e0000000200 */
[C---:B-----5:R-:W-:Y:S01]  /*29e0*/  HMMA.16816.F32.BF16 R92, R160.reuse, R28, R52 ;  /* 0x0000001ca05c723c */ /* 0x060fe20000041834 */
[----:B------:R-:W5:Y:S07]  /*29f0*/  LDSM.16.M88.4 R52, [R0+0x1800] ;  /* 0x001800000034783b */ /* 0x000f6e0000000200 */
[C---:B------:R-:W-:Y:S01]  /*2a00*/  HMMA.16816.F32.BF16 R96, R160.reuse, R32, R60 ;  /* 0x00000020a060723c */ /* 0x040fe2000004183c */
[----:B------:R-:W-:Y:S07]  /*2a10*/  LDSM.16.M88.4 R32, [R211+0x3000] ;  /* 0x00300000d320783b */ /* 0x000fee0000000200 */
[C---:B------:R-:W-:Y:S01]  /*2a20*/  HMMA.16816.F32.BF16 R76, R160.reuse, R30, R48 ;  /* 0x0000001ea04c723c */ /* 0x040fe20000041830 */
[----:B------:R-:W2:Y:S04]  /*2a30*/  LDSM.16.M88.4 R48, [R0+0x2000] ;  /* 0x002000000030783b */ /* 0x000ea80000000200 */
[----:B------:R-:W-:Y:S03]  /*2a40*/  LDSM.16.M88.4 R28, [R211+0x3800] ;  /* 0x00380000d31c783b */ /* 0x000fe60000000200 */
[----:B------:R-:W-:Y:S01]  /*2a50*/  HMMA.16816.F32.BF16 R88, R160, R24, R36 ;  /* 0x00000018a058723c */ /* 0x000fe20000041824 */
[----:B------:R-:W2:Y:S07]  /*2a60*/  LDSM.16.M88.4 R36, [R0+0x2800] ;  /* 0x002800000024783b */ /* 0x000eae0000000200 */
[----:B------:R-:W-:Y:S08]  /*2a70*/  HMMA.16816.F32.BF16 R44, R164, R18, R8 ;  /* 0x00000012a42c723c */ /* 0x000ff00000041808 */
[----:B------:R-:W-:Y:S01]  /*2a80*/  HMMA.16816.F32.BF16 R64, R160, R26, R20 ;  /* 0x0000001aa040723c */ /* 0x000fe20000041814 */
[----:B------:R-:W2:Y:S07]  /*2a90*/  LDSM.16.M88.4 R24, [R211+0x4000] ;  /* 0x00400000d318783b */ /* 0x000eae0000000200 */
[C---:B------:R-:W-:Y:S08]  /*2aa0*/  HMMA.16816.F32.BF16 R60, R164.reuse, R16, R12 ;  /* 0x00000010a43c723c */ /* 0x040ff0000004180c */
[C---:B-1----:R-:W-:Y:S08]  /*2ab0*/  HMMA.16816.F32.BF16 R20, R164.reuse, R40, R4 ;  /* 0x00000028a414723c */ /* 0x042ff00000041804 */
[C---:B------:R-:W-:Y:S01]  /*2ac0*/  HMMA.16816.F32.BF16 R16, R164.reuse, R42, R84 ;  /* 0x0000002aa410723c */ /* 0x040fe20000041854 */
[----:B------:R-:W1:Y:S07]  /*2ad0*/  LDSM.16.M88.4 R40, [R211+0x4800] ;  /* 0x00480000d328783b */ /* 0x000e6e0000000200 */
[C---:B----4-:R-:W-:Y:S08]  /*2ae0*/  HMMA.16816.F32.BF16 R12, R164.reuse, R56, R72 ;  /* 0x00000038a40c723c */ /* 0x050ff00000041848 */
[C---:B------:R-:W-:Y:S01]  /*2af0*/  HMMA.16816.F32.BF16 R8, R164.reuse, R58, R80 ;  /* 0x0000003aa408723c */ /* 0x040fe20000041850 */
[----:B------:R-:W4:Y:S07]  /*2b00*/  LDSM.16.M88.4 R56, [R211+0x5000] ;  /* 0x00500000d338783b */ /* 0x000f2e0000000200 */
[C---:B-----5:R-:W-:Y:S08]  /*2b10*/  HMMA.16816.F32.BF16 R4, R164.reuse, R52, R96 ;  /* 0x00000034a404723c */ /* 0x060ff00000041860 */
[C---:B------:R-:W-:Y:S08]  /*2b20*/  HMMA.16816.F32.BF16 R52, R164.reuse, R54, R68 ;  /* 0x00000036a434723c */ /* 0x040ff00000041844 */
[C---:B--2---:R-:W-:Y:S08]  /*2b30*/  HMMA.16816.F32.BF16 R68, R164.reuse, R48, R92 ;  /* 0x00000030a444723c */ /* 0x044ff0000004185c */
[----:B------:R-:W-:Y:S01]  /*2b40*/  HMMA.16816.F32.BF16 R76, R164, R50, R76 ;  /* 0x00000032a44c723c */ /* 0x000fe2000004184c */
[----:B------:R-:W2:Y:S07]  /*2b50*/  LDSM.16.M88.4 R48, [R211+0x5800] ;  /* 0x00580000d330783b */ /* 0x000eae0000000200 */
[----:B------:R-:W-:Y:S01]  /*2b60*/  HMMA.16816.F32.BF16 R80, R168, R34, R44 ;  /* 0x00000022a850723c */ /* 0x000fe2000004182c */
[----:B------:R-:W5:Y:S07]  /*2b70*/  LDSM.16.M88.4 R44, [R3+0x3000] ;  /* 0x00300000032c783b */ /* 0x000f6e0000000200 */
[C---:B------:R-:W-:Y:S08]  /*2b80*/  HMMA.16816.F32.BF16 R96, R164.reuse, R36, R88 ;  /* 0x00000024a460723c */ /* 0x040ff00000041858 */
[----:B------:R-:W-:Y:S01]  /*2b90*/  HMMA.16816.F32.BF16 R84, R164, R38, R64 ;  /* 0x00000026a454723c */ /* 0x000fe20000041840 */
[----:B------:R-:W1:Y:S07]  /*2ba0*/  LDSM.16.M88.4 R36, [R3+0x3800] ;  /* 0x003800000324783b */ /* 0x000e6e0000000200 */
[C---:B------:R-:W-:Y:S01]  /*2bb0*/  HMMA.16816.F32.BF16 R92, R168.reuse, R32, R60 ;  /* 0x00000020a85c723c */ /* 0x040fe2000004183c */
[----:B------:R-:W2:Y:S07]  /*2bc0*/  LDSM.16.M88.4 R32, [R3+0x4000] ;  /* 0x004000000320783b */ /* 0x000eae0000000200 */
[C---:B------:R-:W-:Y:S08]  /*2bd0*/  HMMA.16816.F32.BF16 R88, R168.reuse, R28, R20 ;  /* 0x0000001ca858723c */ /* 0x040ff00000041814 */
[C---:B------:R-:W-:Y:S01]  /*2be0*/  HMMA.16816.F32.BF16 R72, R168.reuse, R30, R16 ;  /* 0x0000001ea848723c */ /* 0x040fe20000041810 */
[----:B------:R-:W2:Y:S07]  /*2bf0*/  LDSM.16.M88.4 R28, [R3+0x4800] ;  /* 0x00480000031c783b */ /* 0x000eae0000000200 */
[C---:B------:R-:W-:Y:S08]  /*2c00*/  HMMA.16816.F32.BF16 R64, R168.reuse, R24, R12 ;  /* 0x00000018a840723c */ /* 0x040ff0000004180c */
[C---:B------:R-:W-:Y:S01]  /*2c10*/  HMMA.16816.F32.BF16 R60, R168.reuse, R26, R8 ;  /* 0x0000001aa83c723c */ /* 0x040fe20000041808 */
[----:B------:R-:W3:Y:S07]  /*2c20*/  LDSM.16.M88.4 R24, [R3+0x5000] ;  /* 0x005000000318783b */ /* 0x000eee0000000200 */
[C---:B-1----:R-:W-:Y:S08]  /*2c30*/  HMMA.16816.F32.BF16 R20, R168.reuse, R40, R4 ;  /* 0x00000028a814723c */ /* 0x042ff00000041804 */
[C---:B------:R-:W-:Y:S01]  /*2c40*/  HMMA.16816.F32.BF16 R16, R168.reuse, R42, R52 ;  /* 0x0000002aa810723c */ /* 0x040fe20000041834 */
[----:B------:R-:W1:Y:S07]  /*2c50*/  LDSM.16.M88.4 R40, [R3+0x5800] ;  /* 0x005800000328783b */ /* 0x000e6e0000000200 */
[C---:B----4-:R-:W-:Y:S08]  /*2c60*/  HMMA.16816.F32.BF16 R12, R168.reuse, R56, R68 ;  /* 0x00000038a80c723c */ /* 0x050ff00000041844 */
[C---:B------:R-:W-:Y:S01]  /*2c70*/  HMMA.16816.F32.BF16 R8, R168.reuse, R58, R76 ;  /* 0x0000003aa808723c */ /* 0x040fe2000004184c */
[----:B------:R-:W-:Y:S07]  /*2c80*/  LDSM.16.M88.4 R56, [R2+0x4000] ;  /* 0x004000000238783b */ /* 0x000fee0000000200 */
[----:B--2---:R-:W-:Y:S08]  /*2c90*/  HMMA.16816.F32.BF16 R4, R168, R48, R96 ;  /* 0x00000030a804723c */ /* 0x004ff00000041860 */
[C---:B-----5:R-:W-:Y:S08]  /*2ca0*/  HMMA.16816.F32.BF16 R52, R172.reuse, R44, R92 ;  /* 0x0000002cac34723c */ /* 0x060ff0000004185c */
[----:B------:R-:W-:Y:S01]  /*2cb0*/  HMMA.16816.F32.BF16 R76, R172, R46, R80 ;  /* 0x0000002eac4c723c */ /* 0x000fe20000041850 */
[----:B------:R-:W2:Y:S07]  /*2cc0*/  LDSM.16.M88.4 R44, [R2+0x3000] ;  /* 0x00300000022c783b */ /* 0x000eae0000000200 */
[----:B------:R-:W-:Y:S08]  /*2cd0*/  HMMA.16816.F32.BF16 R48, R168, R50, R84 ;  /* 0x00000032a830723c */ /* 0x000ff00000041854 */
[C---:B------:R-:W-:Y:S08]  /*2ce0*/  HMMA.16816.F32.BF16 R96, R172.reuse, R36, R88 ;  /* 0x00000024ac60723c */ /* 0x040ff00000041858 */
[C---:B------:R-:W-:Y:S01]  /*2cf0*/  HMMA.16816.F32.BF16 R84, R172.reuse, R38, R72 ;  /* 0x00000026ac54723c */ /* 0x040fe20000041848 */
[----:B------:R-:W4:Y:S07]  /*2d00*/  LDSM.16.M88.4 R36, [R2+0x4800] ;  /* 0x004800000224783b */ /* 0x000f2e0000000200 */
[C---:B------:R-:W-:Y:S08]  /*2d10*/  HMMA.16816.F32.BF16 R92, R172.reuse, R32, R64 ;  /* 0x00000020ac5c723c */ /* 0x040ff00000041840 */
[C---:B------:R-:W-:Y:S01]  /*2d20*/  HMMA.16816.F32.BF16 R80, R172.reuse, R34, R60 ;  /* 0x00000022ac50723c */ /* 0x040fe2000004183c */
[----:B------:R-:W5:Y:S04]  /*2d30*/  LDSM.16.M88.4 R32, [R2+0x5000] ;  /* 0x005000000220783b */ /* 0x000f680000000200 */
[----:B------:R-:W2:Y:S03]  /*2d40*/  LDSM.16.M88.4 R60, [R2+0x3800] ;  /* 0x00380000023c783b */ /* 0x000ea60000000200 */
[C---:B------:R-:W-:Y:S08]  /*2d50*/  HMMA.16816.F32.BF16 R88, R172.reuse, R28, R20 ;  /* 0x0000001cac58723c */ /* 0x040ff00000041814 */
[C---:B------:R-:W-:Y:S01]  /*2d60*/  HMMA.16816.F32.BF16 R72, R172.reuse, R30, R16 ;  /* 0x0000001eac48723c */ /* 0x040fe20000041810 */
[----:B------:R-:W4:Y:S04]  /*2d70*/  LDSM.16.M88.4 R28, [R2+0x5800] ;  /* 0x00580000021c783b */ /* 0x000f280000000200 */
[----:B------:R-:W4:Y:S03]  /*2d80*/  LDSM.16.M88.4 R16, [R0+0x3000] ;  /* 0x003000000010783b */ /* 0x000f260000000200 */
[C---:B---3--:R-:W-:Y:S08]  /*2d90*/  HMMA.16816.F32.BF16 R68, R172.reuse, R24, R12 ;  /* 0x00000018ac44723c */ /* 0x048ff0000004180c */
[C---:B------:R-:W-:Y:S08]  /*2da0*/  HMMA.16816.F32.BF16 R64, R172.reuse, R26, R8 ;  /* 0x0000001aac40723c */ /* 0x040ff00000041808 */
[C---:B-1----:R-:W-:Y:S08]  /*2db0*/  HMMA.16816.F32.BF16 R24, R172.reuse, R40, R4 ;  /* 0x00000028ac18723c */ /* 0x042ff00000041804 */
[----:B------:R-:W-:Y:S01]  /*2dc0*/  HMMA.16816.F32.BF16 R20, R172, R42, R48 ;  /* 0x0000002aac14723c */ /* 0x000fe20000041830 */
[----:B------:R-:W1:Y:S07]  /*2dd0*/  LDSM.16.M88.4 R40, [R0+0x3800] ;  /* 0x003800000028783b */ /* 0x000e6e0000000200 */
[C---:B--2---:R-:W-:Y:S08]  /*2de0*/  HMMA.16816.F32.BF16 R8, R176.reuse, R46, R76 ;  /* 0x0000002eb008723c */ /* 0x044ff0000004184c */
[C---:B------:R-:W-:Y:S08]  /*2df0*/  HMMA.16816.F32.BF16 R48, R176.reuse, R56, R92 ;  /* 0x00000038b030723c */ /* 0x040ff0000004185c */
[C---:B------:R-:W-:Y:S01]  /*2e00*/  HMMA.16816.F32.BF16 R76, R176.reuse, R58, R80 ;  /* 0x0000003ab04c723c */ /* 0x040fe20000041850 */
[----:B------:R-:W-:Y:S07]  /*2e10*/  LDSM.16.M88.4 R56, [R0+0x4800] ;  /* 0x004800000038783b */ /* 0x000fee0000000200 */
[C---:B----4-:R-:W-:Y:S08]  /*2e20*/  HMMA.16816.F32.BF16 R92, R176.reuse, R36, R88 ;  /* 0x00000024b05c723c */ /* 0x050ff00000041858 */
[C---:B------:R-:W-:Y:S01]  /*2e30*/  HMMA.16816.F32.BF16 R80, R176.reuse, R38, R72 ;  /* 0x00000026b050723c */ /* 0x040fe20000041848 */
[----:B------:R-:W2:Y:S07]  /*2e40*/  LDSM.16.M88.4 R36, [R0+0x4000] ;  /* 0x004000000024783b */ /* 0x000eae0000000200 */
[C---:B-----5:R-:W-:Y:S08]  /*2e50*/  HMMA.16816.F32.BF16 R88, R176.reuse, R32, R68 ;  /* 0x00000020b058723c */ /* 0x060ff00000041844 */
[C---:B------:R-:W-:Y:S01]  /*2e60*/  HMMA.16816.F32.BF16 R72, R176.reuse, R34, R64 ;  /* 0x00000022b048723c */ /* 0x040fe20000041840 */
[----:B------:R-:W3:Y:S07]  /*2e70*/  LDSM.16.M88.4 R32, [R0+0x5800] ;  /* 0x005800000020783b */ /* 0x000eee0000000200 */
[C---:B------:R-:W-:Y:S01]  /*2e80*/  HMMA.16816.F32.BF16 R12, R176.reuse, R44, R52 ;  /* 0x0000002cb00c723c */ /* 0x040fe20000041834 */
[----:B------:R-:W4:Y:S07]  /*2e90*/  LDSM.16.M88.4 R52, [R0+0x5000] ;  /* 0x005000000034783b */ /* 0x000f2e0000000200 */
[C---:B------:R-:W-:Y:S08]  /*2ea0*/  HMMA.16816.F32.BF16 R4, R176.reuse, R60, R96 ;  /* 0x0000003cb004723c */ /* 0x040ff00000041860 */
[C---:B------:R-:W-:Y:S08]  /*2eb0*/  HMMA.16816.F32.BF16 R44, R176.reuse, R62, R84 ;  /* 0x0000003eb02c723c */ /* 0x040ff00000041854 */
[C---:B------:R-:W-:Y:S01]  /*2ec0*/  HMMA.16816.F32.BF16 R84, R176.reuse, R28, R24 ;  /* 0x0000001cb054723c */ /* 0x040fe20000041818 */
[----:B------:R-:W-:Y:S07]  /*2ed0*/  LDSM.16.M88.4 R24, [R211+0x6800] ;  /* 0x00680000d318783b */ /* 0x000fee0000000200 */
[----:B------:R-:W-:Y:S01]  /*2ee0*/  HMMA.16816.F32.BF16 R68, R176, R30, R20 ;  /* 0x0000001eb044723c */ /* 0x000fe20000041814 */
[----:B------:R-:W5:Y:S04]  /*2ef0*/  LDSM.16.M88.4 R28, [R211+0x6000] ;  /* 0x00600000d31c783b */ /* 0x000f680000000200 */
[----:B------:R-:W3:Y:S03]  /*2f00*/  LDSM.16.M88.4 R20, [R211+0x7000] ;  /* 0x00700000d314783b */ /* 0x000ee60000000200 */
[C---:B------:R-:W-:Y:S08]  /*2f10*/  HMMA.16816.F32.BF16 R64, R180.reuse, R16, R12 ;  /* 0x00000010b440723c */ /* 0x040ff0000004180c */
[C---:B------:R-:W-:Y:S08]  /*2f20*/  HMMA.16816.F32.BF16 R60, R180.reuse, R18, R8 ;  /* 0x00000012b43c723c */ /* 0x040ff00000041808 */
[C---:B-1----:R-:W-:Y:S08]  /*2f30*/  HMMA.16816.F32.BF16 R16, R180.reuse, R40, R4 ;  /* 0x00000028b410723c */ /* 0x042ff00000041804 */
[C---:B------:R-:W-:Y:S01]  /*2f40*/  HMMA.16816.F32.BF16 R12, R180.reuse, R42, R44 ;  /* 0x0000002ab40c723c */ /* 0x040fe2000004182c */
[----:B------:R-:W1:Y:S07]  /*2f50*/  LDSM.16.M88.4 R40, [R211+0x7800] ;  /* 0x00780000d328783b */ /* 0x000e6e0000000200 */
[C---:B--2---:R-:W-:Y:S01]  /*2f60*/  HMMA.16816.F32.BF16 R8, R180.reuse, R36, R48 ;  /* 0x00000024b408723c */ /* 0x044fe20000041830 */
[----:B------:R-:W-:Y:S07]  /*2f70*/  LDSM.16.M88.4 R48, [R3+0x6000] ;  /* 0x006000000330783b */ /* 0x000fee0000000200 */
[C---:B------:R-:W-:Y:S08]  /*2f80*/  HMMA.16816.F32.BF16 R4, R180.reuse, R38, R76 ;  /* 0x00000026b404723c */ /* 0x040ff0000004184c */
[C---:B------:R-:W-:Y:S08]  /*2f90*/  HMMA.16816.F32.BF16 R36, R180.reuse, R56, R92 ;  /* 0x00000038b424723c */ /* 0x040ff0000004185c */
[C---:B------:R-:W-:Y:S08]  /*2fa0*/  HMMA.16816.F32.BF16 R44, R180.reuse, R58, R80 ;  /* 0x0000003ab42c723c */ /* 0x040ff00000041850 */
[C---:B---3--:R-:W-:Y:S08]  /*2fb0*/  HMMA.16816.F32.BF16 R92, R180.reuse, R32, R84 ;  /* 0x00000020b45c723c */ /* 0x048ff00000041854 */
[C---:B------:R-:W-:Y:S01]  /*2fc0*/  HMMA.16816.F32.BF16 R80, R180.reuse, R34, R68 ;  /* 0x00000022b450723c */ /* 0x040fe20000041844 */
[----:B------:R-:W2:Y:S07]  /*2fd0*/  LDSM.16.M88.4 R32, [R211+0x8000] ;  /* 0x00800000d320783b */ /* 0x000eae0000000200 */
[C---:B----4-:R-:W-:Y:S08]  /*2fe0*/  HMMA.16816.F32.BF16 R56, R180.reuse, R52, R88 ;  /* 0x00000034b438723c */ /* 0x050ff00000041858 */
[----:B------:R-:W-:Y:S01]  /*2ff0*/  HMMA.16816.F32.BF16 R72, R180, R54, R72 ;  /* 0x00000036b448723c */ /* 0x000fe20000041848 */
[----:B------:R-:W3:Y:S07]  /*3000*/  LDSM.16.M88.4 R52, [R211+0x8800] ;  /* 0x00880000d334783b */ /* 0x000eee0000000200 */
[C---:B-----5:R-:W-:Y:S08]  /*3010*/  HMMA.16816.F32.BF16 R88, R184.reuse, R28, R64 ;  /* 0x0000001cb858723c */ /* 0x060ff00000041840 */
[C---:B------:R-:W-:Y:S01]  /*3020*/  HMMA.16816.F32.BF16 R76, R184.reuse, R30, R60 ;  /* 0x0000001eb84c723c */ /* 0x040fe2000004183c */
[----:B------:R-:W4:Y:S07]  /*3030*/  LDSM.16.M88.4 R28, [R3+0x6800] ;  /* 0x00680000031c783b */ /* 0x000f2e0000000200 */
[C---:B------:R-:W-:Y:S08]  /*3040*/  HMMA.16816.F32.BF16 R84, R184.reuse, R24, R16 ;  /* 0x00000018b854723c */ /* 0x040ff00000041810 */
[C---:B------:R-:W-:Y:S01]  /*3050*/  HMMA.16816.F32.BF16 R68, R184.reuse, R26, R12 ;  /* 0x0000001ab844723c */ /* 0x040fe2000004180c */
[----:B------:R-:W5:Y:S07]  /*3060*/  LDSM.16.M88.4 R24, [R3+0x7000] ;  /* 0x007000000318783b */ /* 0x000f6e0000000200 */
[C---:B------:R-:W-:Y:S08]  /*3070*/  HMMA.16816.F32.BF16 R64, R184.reuse, R20, R8 ;  /* 0x00000014b840723c */ /* 0x040ff00000041808 */
[C---:B------:R-:W-:Y:S01]  /*3080*/  HMMA.16816.F32.BF16 R16, R184.reuse, R22, R4 ;  /* 0x00000016b810723c */ /* 0x040fe20000041804 */
[----:B------:R-:W4:Y:S07]  /*3090*/  LDSM.16.M88.4 R20, [R3+0x7800] ;  /* 0x007800000314783b */ /* 0x000f2e0000000200 */
[C---:B-1----:R-:W-:Y:S08]  /*30a0*/  HMMA.16816.F32.BF16 R12, R184.reuse, R40, R36 ;  /* 0x00000028b80c723c */ /* 0x042ff00000041824 */
[C---:B------:R-:W-:Y:S01]  /*30b0*/  HMMA.16816.F32.BF16 R8, R184.reuse, R42, R44 ;  /* 0x0000002ab808723c */ /* 0x040fe2000004182c */
[----:B------:R-:W-:Y:S07]  /*30c0*/  LDSM.16.M88.4 R44, [R3+0x8800] ;  /* 0x00880000032c783b */ /* 0x000fee0000000200 */
[C---:B--2---:R-:W-:Y:S08]  /*30d0*/  HMMA.16816.F32.BF16 R4, R184.reuse, R32, R56 ;  /* 0x00000020b804723c */ /* 0x044ff00000041838 */
[C---:B------:R-:W-:Y:S01]  /*30e0*/  HMMA.16816.F32.BF16 R36, R184.reuse, R34, R72 ;  /* 0x00000022b824723c */ /* 0x040fe20000041848 */
[----:B------:R-:W1:Y:S07]  /*30f0*/  LDSM.16.M88.4 R32, [R3+0x8000] ;  /* 0x008000000320783b */ /* 0x000e6e0000000200 */
[C---:B---3--:R-:W-:Y:S08]  /*3100*/  HMMA.16816.F32.BF16 R40, R184.reuse, R52, R92 ;  /* 0x00000034b828723c */ /* 0x048ff0000004185c */
[----:B------:R-:W-:Y:S01]  /*3110*/  HMMA.16816.F32.BF16 R56, R184, R54, R80 ;  /* 0x00000036b838723c */ /* 0x000fe20000041850 */
[----:B------:R-:W2:Y:S07]  /*3120*/  LDSM.16.M88.4 R52, [R2+0x6000] ;  /* 0x006000000234783b */ /* 0x000eae0000000200 */
[C---:B----4-:R-:W-:Y:S08]  /*3130*/  HMMA.16816.F32.BF16 R80, R188.reuse, R28, R84 ;  /* 0x0000001cbc50723c */ /* 0x050ff00000041854 */
[C---:B------:R-:W-:Y:S08]  /*3140*/  HMMA.16816.F32.BF16 R60, R188.reuse, R48, R88 ;  /* 0x00000030bc3c723c */ /* 0x040ff00000041858 */
[C---:B------:R-:W-:Y:S01]  /*3150*/  HMMA.16816.F32.BF16 R72, R188.reuse, R50, R76 ;  /* 0x00000032bc48723c */ /* 0x040fe2000004184c */
[----:B------:R-:W3:Y:S07]  /*3160*/  LDSM.16.M88.4 R48, [R2+0x6800] ;  /* 0x006800000230783b */ /* 0x000eee0000000200 */
[C---:B-----5:R-:W-:Y:S08]  /*3170*/  HMMA.16816.F32.BF16 R84, R188.reuse, R24, R64 ;  /* 0x00000018bc54723c */ /* 0x060ff00000041840 */
[C---:B------:R-:W-:Y:S01]  /*3180*/  HMMA.16816.F32.BF16 R76, R188.reuse, R30, R68 ;  /* 0x0000001ebc4c723c */ /* 0x040fe20000041844 */
[----:B------:R-:W-:Y:S07]  /*3190*/  LDSM.16.M88.4 R28, [R2+0x8800] ;  /* 0x00880000021c783b */ /* 0x000fee0000000200 */
[C---:B------:R-:W-:Y:S08]  /*31a0*/  HMMA.16816.F32.BF16 R64, R188.reuse, R20, R12 ;  /* 0x00000014bc40723c */ /* 0x040ff0000004180c */
[C---:B------:R-:W-:Y:S01]  /*31b0*/  HMMA.16816.F32.BF16 R88, R188.reuse, R22, R8 ;  /* 0x00000016bc58723c */ /* 0x040fe20000041808 */
[----:B------:R-:W4:Y:S07]  /*31c0*/  LDSM.16.M88.4 R20, [R2+0x7800] ;  /* 0x007800000214783b */ /* 0x000f2e0000000200 */
[C---:B------:R-:W-:Y:S01]  /*31d0*/  HMMA.16816.F32.BF16 R68, R188.reuse, R26, R16 ;  /* 0x0000001abc44723c */ /* 0x040fe20000041810 */
[----:B------:R-:W5:Y:S04]  /*31e0*/  LDSM.16.M88.4 R16, [R2+0x8000] ;  /* 0x008000000210783b */ /* 0x000f680000000200 */
[----:B------:R2:W4:Y:S03]  /*31f0*/  LDSM.16.M88.4 R24, [R2+0x7000] ;  /* 0x007000000218783b */ /* 0x0005260000000200 */
[C---:B-1----:R-:W-:Y:S08]  /*3200*/  HMMA.16816.F32.BF16 R12, R188.reuse, R32, R4 ;  /* 0x00000020bc0c723c */ /* 0x042ff00000041804 */
[C---:B------:R-:W-:Y:S08]  /*3210*/  HMMA.16816.F32.BF16 R8, R188.reuse, R34, R36 ;  /* 0x00000022bc08723c */ /* 0x040ff00000041824 */
[----:B------:R-:W-:Y:S01]  /*3220*/  HMMA.16816.F32.BF16 R4, R188, R44, R40 ;  /* 0x0000002cbc04723c */ /* 0x000fe20000041828 */
[----:B------:R-:W1:Y:S07]  /*3230*/  LDSM.16.M88.4 R40, [R0+0x6000] ;  /* 0x006000000028783b */ /* 0x000e6e0000000200 */
[----:B--2---:R-:W-:Y:S01]  /*3240*/  HMMA.16816.F32.BF16 R36, R192, R52, R60 ;  /* 0x00000034c024723c */ /* 0x004fe2000004183c */
[----:B------:R-:W-:-:S07]  /*3250*/  IMAD.IADD R102, R102, 0x1, R140 ;  /* 0x0000000166667824 */ /* 0x000fce00078e028c */
[----:B---3--:R-:W-:Y:S08]  /*3260*/  HMMA.16816.F32.BF16 R60, R192, R50, R76 ;  /* 0x00000032c03c723c */ /* 0x008ff0000004184c */
[----:B------:R-:W-:Y:S08]  /*3270*/  HMMA.16816.F32.BF16 R32, R188, R46, R56 ;  /* 0x0000002ebc20723c */ /* 0x000ff00000041838 */
[C---:B----4-:R-:W-:Y:S08]  /*3280*/  HMMA.16816.F32.BF16 R76, R192.reuse, R20, R64 ;  /* 0x00000014c04c723c */ /* 0x050ff00000041840 */
[C---:B-----5:R-:W-:Y:S08]  /*3290*/  HMMA.16816.F32.BF16 R64, R192.reuse, R16, R12 ;  /* 0x00000010c040723c */ /* 0x060ff0000004180c */
[C---:B------:R-:W-:Y:S01]  /*32a0*/  HMMA.16816.F32.BF16 R44, R192.reuse, R18, R8 ;  /* 0x00000012c02c723c */ /* 0x040fe20000041808 */
[----:B------:R-:W-:Y:S01]  /*32b0*/  @P2 IMAD.HI.U32 R2, R102, c[0x0][0x2c8], RZ ;  /* 0x0000b20066022a27 */ /* 0x000fe200078e00ff */
[----:B------:R-:W-:Y:S06]  /*32c0*/  LDSM.16.M88.4 R8, [R0+0x8000] ;  /* 0x008000000008783b */ /* 0x000fec0000000200 */
[C---:B------:R-:W-:Y:S01]  /*32d0*/  HMMA.16816.F32.BF16 R16, R192.reuse, R28, R4 ;  /* 0x0000001cc010723c */ /* 0x040fe20000041804 */
[----:B------:R-:W2:Y:S07]  /*32e0*/  LDSM.16.M88.4 R4, [R0+0x7800] ;  /* 0x007800000004783b */ /* 0x000eae0000000200 */
[C---:B------:R-:W-:Y:S01]  /*32f0*/  HMMA.16816.F32.BF16 R56, R192.reuse, R48, R80 ;  /* 0x00000030c038723c */ /* 0x040fe20000041850 */
[----:B------:R-:W-:Y:S07]  /*3300*/  LDSM.16.M88.4 R48, [R0+0x6800] ;  /* 0x006800000030783b */ /* 0x000fee0000000200 */
[C---:B------:R-:W-:Y:S08]  /*3310*/  HMMA.16816.F32.BF16 R52, R192.reuse, R54, R72 ;  /* 0x00000036c034723c */ /* 0x040ff00000041848 */
[C---:B------:R-:W-:Y:S01]  /*3320*/  HMMA.16816.F32.BF16 R80, R192.reuse, R26, R68 ;  /* 0x0000001ac050723c */ /* 0x040fe20000041844 */
[----:B------:R-:W-:Y:S07]  /*3330*/  LDSM.16.M88.4 R68, [R0+0x7000] ;  /* 0x007000000044783b */ /* 0x000fee0000000200 */
[----:B------:R-:W-:Y:S01]  /*3340*/  HMMA.16816.F32.BF16 R72, R192, R22, R88 ;  /* 0x00000016c048723c */ /* 0x000fe20000041858 */
[----:B------:R3:W-:Y:S01]  /*3350*/  LDSM.16.M88.4 R20, [R0+0x8800] ;  /* 0x008800000014783b */ /* 0x0007e20000000200 */
[----:B------:R-:W-:-:S04]  /*3360*/  DEPBAR.LE SB0, 0x2 ;  /* 0x000080800000791a */ /* 0x000fc80000000000 */
[----:B---3--:R-:W-:Y:S01]  /*3370*/  IMAD.MOV.U32 R0, RZ, RZ, R102 ;  /* 0x000000ffff007224 */ /* 0x008fe200078e0066 */
[----:B------:R-:W-:-:S05]  /*3380*/  @P2 SHF.R.U32.HI R0, RZ, c[0x0][0x2cc], R2 ;  /* 0x0000b300ff002a19 */ /* 0x000fca0000011602 */
[----:B------:R-:W-:Y:S04]  /*3390*/  SHFL.IDX PT, R12, R0, RZ, 0x1c1f ;  /* 0x001c1fff000c7589 */ /* 0x000fe800000e0000 */
[----:B------:R3:W4:Y:S01]  /*33a0*/  SHFL.IDX PT, R3, R0, 0x1, 0x1c1f ;  /* 0x003c1f0000037f89 */ /* 0x00072200000e0000 */
[C---:B------:R-:W-:Y:S08]  /*33b0*/  HMMA.16816.F32.BF16 R84, R192.reuse, R24, R84 ;  /* 0x00000018c054723c */ /* 0x040ff00000041854 */
[----:B------:R-:W-:Y:S08]  /*33c0*/  HMMA.16816.F32.BF16 R24, R192, R30, R32 ;  /* 0x0000001ec018723c */ /* 0x000ff00000041820 */
[----:B-1----:R-:W-:Y:S01]  /*33d0*/  HMMA.16816.F32.BF16 R28, R196, R40, R36 ;  /* 0x00000028c41c723c */ /* 0x002fe20000041824 */
[----:B---3--:R-:W-:-:S04]  /*33e0*/  IADD3 R0, R100, c[0x0][0x1d0], RZ ;  /* 0x0000740064007a10 */ /* 0x008fc80007ffe0ff */
[----:B------:R-:W-:-:S03]  /*33f0*/  IADD3 R2, -R101, 0x1, R0 ;  /* 0x0000000165027810 */ /* 0x000fc60007ffe100 */
[----:B------:R-:W-:Y:S01]  /*3400*/  HMMA.16816.F32.BF16 R32, R196, R42, R52 ;  /* 0x0000002ac420723c */ /* 0x000fe20000041834 */
[----:B------:R-:W-:Y:S01]  /*3410*/  IADD3 R2, R2, -c[0x0][0x168], RZ ;  /* 0x80005a0002027a10 */ /* 0x000fe20007ffe0ff */
[----:B------:R-:W-:-:S06]  /*3420*/  IMAD.IADD R0, R0, 0x1, -R101 ;  /* 0x0000000100007824 */ /* 0x000fcc00078e0a65 */
[----:B--2---:R-:W-:Y:S01]  /*3430*/  HMMA.16816.F32.BF16 R76, R196, R4, R76 ;  /* 0x00000004c44c723c */ /* 0x004fe2000004184c */
[----:B----4-:R-:W-:-:S06]  /*3440*/  IMAD.IADD R3, R2, 0x1, R3 ;  /* 0x0000000102037824 */ /* 0x010fcc00078e0203 */
[----:B------:R-:W-:Y:S01]  /*3450*/  IMAD.IADD R4, R2, 0x1, R12 ;  /* 0x0000000102047824 */ /* 0x000fe200078e020c */
[----:B------:R-:W-:Y:S04]  /*3460*/  HMMA.16816.F32.BF16 R36, R196, R48, R56 ;  /* 0x00000030c424723c */ /* 0x000fe80000041838 */
[----:B------:R-:W-:-:S04]  /*3470*/  IMNMX R2, R0, R4, PT ;  /* 0x0000000400027217 */ /* 0x000fc80003800200 */
[C---:B------:R-:W-:Y:S01]  /*3480*/  ISETP.GT.AND P4, PT, R2.reuse, RZ, PT ;  /* 0x000000ff0200720c */ /* 0x040fe20003f84270 */
[----:B------:R-:W-:Y:S01]  /*3490*/  HMMA.16816.F32.BF16 R40, R196, R50, R60 ;  /* 0x00000032c428723c */ /* 0x000fe2000004183c */
[----:B------:R-:W-:Y:S02]  /*34a0*/  ISETP.GT.AND P3, PT, R2, 0x1, PT ;  /* 0x000000010200780c */ /* 0x000fe40003f64270 */
[----:B------:R-:W-:Y:S02]  /*34b0*/  FSEL R5, R28, -INF , P4 ;  /* 0xff8000001c057808 */ /* 0x000fe40002000000 */
[----:B------:R-:W-:-:S03]  /*34c0*/  ISETP.GT.AND P4, PT, R2, 0x8, PT ;  /* 0x000000080200780c */ /* 0x000fc60003f84270 */
[----:B------:R-:W-:Y:S01]  /*34d0*/  HMMA.16816.F32.BF16 R72, R196, R6, R72 ;  /* 0x00000006c448723c */ /* 0x000fe20000041848 */
[----:B------:R-:W-:-:S06]  /*34e0*/  IMNMX R0, R0, R3, PT ;  /* 0x0000000300007217 */ /* 0x000fcc0003800200 */
[----:B------:R-:W-:Y:S01]  /*34f0*/  FSEL R6, R29, -INF , P3 ;  /* 0xff8000001d067808 */ /* 0x000fe20001800000 */
[C---:B------:R-:W-:Y:S01]  /*3500*/  HMMA.16816.F32.BF16 R48, R196.reuse, R68, R84 ;  /* 0x00000044c430723c */ /* 0x040fe20000041854 */
[----:B------:R-:W-:Y:S02]  /*3510*/  ISETP.GT.AND P3, PT, R2, 0x9, PT ;  /* 0x000000090200780c */ /* 0x000fe40003f64270 */
[----:B------:R-:W-:Y:S02]  /*3520*/  FSEL R7, R32, -INF , P4 ;  /* 0xff80000020077808 */ /* 0x000fe40002000000 */
[----:B------:R-:W-:Y:S02]  /*3530*/  FMNMX.FTZ R3, R5, R6, !PT ;  /* 0x0000000605037209 */ /* 0x000fe40007810000 */
[----:B------:R-:W-:Y:S01]  /*3540*/  ISETP.GT.AND P4, PT, R2, 0x10, PT ;  /* 0x000000100200780c */ /* 0x000fe20003f84270 */
[----:B------:R-:W-:Y:S01]  /*3550*/  HMMA.16816.F32.BF16 R64, R196, R8, R64 ;  /* 0x00000008c440723c */ /* 0x000fe20000041840 */
[----:B------:R-:W-:-:S06]  /*3560*/  FMNMX.FTZ R3, R7, R3, !PT ;  /* 0x0000000307037209 */ /* 0x000fcc0007810000 */
[----:B------:R-:W-:Y:S01]  /*3570*/  FSEL R8, R33, -INF , P3 ;  /* 0xff80000021087808 */ /* 0x000fe20001800000 */
[C---:B------:R-:W-:Y:S01]  /*3580*/  HMMA.16816.F32.BF16 R80, R196.reuse, R70, R80 ;  /* 0x00000046c450723c */ /* 0x040fe20000041850 */
[----:B------:R-:W-:Y:S02]  /*3590*/  ISETP.GT.AND P3, PT, R2, 0x11, PT ;  /* 0x000000110200780c */ /* 0x000fe40003f64270 */
[----:B------:R-:W-:Y:S02]  /*35a0*/  FSEL R9, R36, -INF , P4 ;  /* 0xff80000024097808 */ /* 0x000fe40002000000 */
[----:B------:R-:W-:Y:S02]  /*35b0*/  FMNMX.FTZ R3, R8, R3, !PT ;  /* 0x0000000308037209 */ /* 0x000fe40007810000 */
[----:B------:R-:W-:Y:S01]  /*35c0*/  ISETP.GT.AND P1, PT, R0, RZ, PT ;  /* 0x000000ff0000720c */ /* 0x000fe20003f24270 */
[----:B------:R-:W-:Y:S01]  /*35d0*/  HMMA.16816.F32.BF16 R52, R196, R10, R44 ;  /* 0x0000000ac434723c */ /* 0x000fe2000004182c */
[----:B------:R-:W-:-:S02]  /*35e0*/  ISETP.GT.AND P4, PT, R2, 0x18, PT ;  /* 0x000000180200780c */ /* 0x000fc40003f84270 */
[----:B------:R-:W-:-:S04]  /*35f0*/  FMNMX.FTZ R3, R9, R3, !PT ;  /* 0x0000000309037209 */ /* 0x000fc80007810000 */
[----:B------:R-:W-:Y:S02]  /*3600*/  FSEL R10, R37, -INF , P3 ;  /* 0xff800000250a7808 */ /* 0x000fe40001800000 */
[----:B------:R-:W-:Y:S02]  /*3610*/  ISETP.GT.AND P0, PT, R0, 0x1, PT ;  /* 0x000000010000780c */ /* 0x000fe40003f04270 */
[----:B------:R-:W-:Y:S02]  /*3620*/  FSEL R12, R30, -INF , P1 ;  /* 0xff8000001e0c7808 */ /* 0x000fe40000800000 */
[----:B------:R-:W-:Y:S02]  /*3630*/  ISETP.GT.AND P1, PT, R0, 0x8, PT ;  /* 0x000000080000780c */ /* 0x000fe40003f24270 */
[----:B------:R-:W-:Y:S02]  /*3640*/  ISETP.GT.AND P3, PT, R2, 0x19, PT ;  /* 0x000000190200780c */ /* 0x000fe40003f64270 */
[----:B------:R-:W-:-:S02]  /*3650*/  FSEL R11, R40, -INF , P4 ;  /* 0xff800000280b7808 */ /* 0x000fc40002000000 */
[----:B------:R-:W-:Y:S01]  /*3660*/  FMNMX.FTZ R3, R10, R3, !PT ;  /* 0x000000030a037209 */ /* 0x000fe20007810000 */
[----:B------:R-:W-:Y:S01]  /*3670*/  HMMA.16816.F32.BF16 R44, R196, R20, R16 ;  /* 0x00000014c42c723c */ /* 0x000fe20000041810 */
[----:B------:R-:W-:Y:S02]  /*3680*/  FSEL R13, R31, -INF , P0 ;  /* 0xff8000001f0d7808 */ /* 0x000fe40000000000 */
[----:B------:R-:W-:Y:S02]  /*3690*/  ISETP.GT.AND P0, PT, R0, 0x9, PT ;  /* 0x000000090000780c */ /* 0x000fe40003f04270 */
[----:B------:R-:W-:Y:S02]  /*36a0*/  FSEL R14, R34, -INF , P1 ;  /* 0xff800000220e7808 */ /* 0x000fe40000800000 */
[----:B------:R-:W-:Y:S02]  /*36b0*/  FSEL R17, R41, -INF , P3 ;  /* 0xff80000029117808 */ /* 0x000fe40001800000 */
[----:B------:R-:W-:-:S02]  /*36c0*/  ISETP.GT.AND P4, PT, R2, 0x20, PT ;  /* 0x000000200200780c */ /* 0x000fc40003f84270 */
[----:B------:R-:W-:Y:S02]  /*36d0*/  FMNMX.FTZ R3, R11, R3, !PT ;  /* 0x000000030b037209 */ /* 0x000fe40007810000 */
[----:B------:R-:W-:Y:S02]  /*36e0*/  ISETP.GT.AND P1, PT, R0, 0x10, PT ;  /* 0x000000100000780c */ /* 0x000fe40003f24270 */
[----:B------:R-:W-:Y:S02]  /*36f0*/  FSEL R16, R35, -INF , P0 ;  /* 0xff80000023107808 */ /* 0x000fe40000000000 */
[----:B------:R-:W-:Y:S02]  /*3700*/  ISETP.GT.AND P3, PT, R2, 0x21, PT ;  /* 0x000000210200780c */ /* 0x000fe40003f64270 */
[----:B------:R-:W-:Y:S02]  /*3710*/  FSEL R56, R48, -INF , P4 ;  /* 0xff80000030387808 */ /* 0x000fe40002000000 */
[----:B------:R-:W-:-:S02]  /*3720*/  FMNMX.FTZ R3, R17, R3, !PT ;  /* 0x0000000311037209 */ /* 0x000fc40007810000 */
[----:B------:R-:W-:Y:S02]  /*3730*/  ISETP.GT.AND P0, PT, R0, 0x11, PT ;  /* 0x000000110000780c */ /* 0x000fe40003f04270 */
[----:B------:R-:W-:Y:S02]  /*3740*/  FSEL R18, R38, -INF , P1 ;  /* 0xff80000026127808 */ /* 0x000fe40000800000 */
[----:B------:R-:W-:Y:S01]  /*3750*/  ISETP.GT.AND P1, PT, R0, 0x18, PT ;  /* 0x000000180000780c */ /* 0x000fe20003f24270 */
[----:B------:R-:W-:Y:S01]  /*3760*/  HMMA.16816.F32.BF16 R20, R196, R22, R24 ;  /* 0x00000016c414723c */ /* 0x000fe20000041818 */
[----:B------:R-:W-:Y:S02]  /*3770*/  FSEL R59, R49, -INF , P3 ;  /* 0xff800000313b7808 */ /* 0x000fe40001800000 */
[----:B------:R-:W-:Y:S02]  /*3780*/  ISETP.GT.AND P4, PT, R2, 0x28, PT ;  /* 0x000000280200780c */ /* 0x000fe40003f84270 */
[----:B------:R-:W-:-:S02]  /*3790*/  FMNMX.FTZ R3, R56, R3, !PT ;  /* 0x0000000338037209 */ /* 0x000fc40007810000 */
[----:B------:R-:W-:Y:S02]  /*37a0*/  FSEL R19, R39, -INF , P0 ;  /* 0xff80000027137808 */ /* 0x000fe40000000000 */
[----:B------:R-:W-:Y:S02]  /*37b0*/  ISETP.GT.AND P0, PT, R0, 0x19, PT ;  /* 0x000000190000780c */ /* 0x000fe40003f04270 */
[----:B------:R-:W-:Y:S02]  /*37c0*/  FSEL R24, R42, -INF , P1 ;  /* 0xff8000002a187808 */ /* 0x000fe40000800000 */
[----:B------:R-:W-:Y:S02]  /*37d0*/  ISETP.GT.AND P1, PT, R0, 0x20, PT ;  /* 0x000000200000780c */ /* 0x000fe40003f24270 */
[----:B------:R-:W-:Y:S02]  /*37e0*/  ISETP.GT.AND P3, PT, R2, 0x29, PT ;  /* 0x000000290200780c */ /* 0x000fe40003f64270 */
[----:B------:R-:W-:-:S02]  /*37f0*/  FSEL R58, R80, -INF , P4 ;  /* 0xff800000503a7808 */ /* 0x000fc40002000000 */
[----:B------:R-:W-:Y:S02]  /*3800*/  FMNMX.FTZ R3, R59, R3, !PT ;  /* 0x000000033b037209 */ /* 0x000fe40007810000 */
[----:B------:R-:W-:Y:S01]  /*3810*/  FSEL R25, R43, -INF , P0 ;  /* 0xff8000002b197808 */ /* 0x000fe20000000000 */
[----:B------:R-:W-:Y:S01]  /*3820*/  BAR.SYNC.DEFER_BLOCKING 0x0 ;  /* 0x0000000000007b1d */ /* 0x000fe20000010000 */
[----:B------:R-:W-:Y:S02]  /*3830*/  ISETP.GT.AND P0, PT, R0, 0x21, PT ;  /* 0x000000210000780c */ /* 0x000fe40003f04270 */
        /* <DEDUP_REMOVED lines=10> */
[----:B------:R-:W-:Y:S01]  /*38e0*/  ISETP.GT.AND P5, PT, R2, 0x38, PT ;  /* 0x000000380200780c */ /* 0x000fe20003fa4270 */
[----:B------:R-:W-:Y:S01]  /*38f0*/  LDSM.16.MT88.4 R48, [R212] ;  /* 0x00000000d430783b */ /* 0x000fe20000004200 */
[----:B------:R-:W-:Y:S02]  /*3900*/  FSEL R60, R77, -INF , P0 ;  /* 0xff8000004d3c7808 */ /* 0x000fe40000000000 */
[----:B------:R-:W-:Y:S01]  /*3910*/  FMNMX.FTZ R3, R61, R3, !PT ;  /* 0x000000033d037209 */ /* 0x000fe20007810000 */
[----:B------:R-:W-:Y:S01]  /*3920*/  STL [R1+0x3c], R102 ;  /* 0x00003c6601007387 */ /* 0x000fe20000100800 */
[----:B------:R-:W-:Y:S02]  /*3930*/  FMNMX.FTZ R4, R16, R4, !PT ;  /* 0x0000000410047209 */ /* 0x000fe40007810000 */
        /* <DEDUP_REMOVED lines=8> */
[----:B------:R-:W-:-:S02]  /*39c0*/  ISETP.GT.AND P1, PT, R2, 0x41, PT ;  /* 0x000000410200780c */ /* 0x000fc40003f24270 */
[----:B------:R-:W-:Y:S02]  /*39d0*/  FMNMX.FTZ R4, R19, R4, !PT ;  /* 0x0000000413047209 */ /* 0x000fe40007810000 */
[----:B------:R-:W-:Y:S02]  /*39e0*/  FSEL R86, R64, -INF , P3 ;  /* 0xff80000040567808 */ /* 0x000fe40001800000 */
[----:B------:R-:W-:Y:S02]  /*39f0*/  FMNMX.FTZ R3, R87, R3, !PT ;  /* 0x0000000357037209 */ /* 0x000fe40007810000 */
[----:B------:R-:W-:Y:S02]  /*3a00*/  FSEL R96, R65, -INF , P1 ;  /* 0xff80000041607808 */ /* 0x000fe40000800000 */
[----:B------:R-:W-:Y:S02]  /*3a10*/  FMNMX.FTZ R4, R24, R4, !PT ;  /* 0x0000000418047209 */ /* 0x000fe40007810000 */
[----:B------:R-:W-:-:S02]  /*3a20*/  ISETP.GT.AND P0, PT, R2, 0x48, PT ;  /* 0x000000480200780c */ /* 0x000fc40003f04270 */
[----:B------:R-:W-:Y:S02]  /*3a30*/  ISETP.GT.AND P1, PT, R0, 0x28, PT ;  /* 0x000000280000780c */ /* 0x000fe40003f24270 */
[----:B------:R-:W-:Y:S02]  /*3a40*/  FMNMX.FTZ R3, R86, R3, !PT ;  /* 0x0000000356037209 */ /* 0x000fe40007810000 */
[----:B------:R-:W-:Y:S02]  /*3a50*/  FMNMX.FTZ R4, R25, R4, !PT ;  /* 0x0000000419047209 */ /* 0x000fe40007810000 */
[----:B------:R-:W-:Y:S02]  /*3a60*/  FSEL R99, R52, -INF , P0 ;  /* 0xff80000034637808 */ /* 0x000fe40000000000 */
[----:B------:R-:W-:Y:S02]  /*3a70*/  FSEL R63, R82, -INF , P1 ;  /* 0xff800000523f7808 */ /* 0x000fe40000800000 */
[----:B------:R-:W-:-:S02]  /*3a80*/  ISETP.GT.AND P6, PT, R2, 0x49, PT ;  /* 0x000000490200780c */ /* 0x000fc40003fc4270 */
[C---:B------:R-:W-:Y:S02]  /*3a90*/  ISETP.GT.AND P5, PT, R2.reuse, 0x50, PT ;  /* 0x000000500200780c */ /* 0x040fe40003fa4270 */
[C---:B------:R-:W-:Y:S02]  /*3aa0*/  ISETP.GT.AND P4, PT, R2.reuse, 0x51, PT ;  /* 0x000000510200780c */ /* 0x040fe40003f84270 */
[----:B------:R-:W-:Y:S02]  /*3ab0*/  ISETP.GT.AND P3, PT, R2, 0x58, PT ;  /* 0x000000580200780c */ /* 0x000fe40003f64270 */
[----:B------:R-:W-:Y:S02]  /*3ac0*/  ISETP.GT.AND P0, PT, R0, 0x29, PT ;  /* 0x000000290000780c */ /* 0x000fe40003f04270 */
[----:B------:R-:W-:Y:S02]  /*3ad0*/  ISETP.GT.AND P1, PT, R2, 0x59, PT ;  /* 0x000000590200780c */ /* 0x000fe40003f24270 */
[----:B------:R-:W-:-:S02]  /*3ae0*/  FMNMX.FTZ R2, R96, R3, !PT ;  /* 0x0000000360027209 */ /* 0x000fc40007810000 */
[----:B------:R-:W-:Y:S02]  /*3af0*/  FMNMX.FTZ R3, R85, R4, !PT ;  /* 0x0000000455037209 */ /* 0x000fe40007810000 */
[----:B------:R-:W-:Y:S02]  /*3b00*/  FSEL R64, R83, -INF , P0 ;  /* 0xff80000053407808 */ /* 0x000fe40000000000 */
[----:B------:R-:W-:Y:S02]  /*3b10*/  FSEL R83, R53, -INF , P6 ;  /* 0xff80000035537808 */ /* 0x000fe40003000000 */
[----:B------:R-:W-:Y:S02]  /*3b20*/  FMNMX.FTZ R2, R99, R2, !PT ;  /* 0x0000000263027209 */ /* 0x000fe40007810000 */
[----:B------:R-:W-:Y:S02]  /*3b30*/  FMNMX.FTZ R3, R84, R3, !PT ;  /* 0x0000000354037209 */ /* 0x000fe40007810000 */
        /* <DEDUP_REMOVED lines=9> */
[----:B------:R-:W-:Y:S02]  /*3bd0*/  FMNMX.FTZ R141, R107, R2, !PT ;  /* 0x000000026b8d7209 */ /* 0x000fe40007810000 */
[----:B------:R-:W-:Y:S02]  /*3be0*/  FSEL R81, R79, -INF , P5 ;  /* 0xff8000004f517808 */ /* 0x000fe40002800000 */
[----:B------:R-:W-:Y:S02]  /*3bf0*/  ISETP.GT.AND P0, PT, R0, 0x38, PT ;  /* 0x000000380000780c */ /* 0x000fe40003f04270 */
[----:B------:R-:W-:-:S02]  /*3c00*/  FMNMX.FTZ R2, R65, R3, !PT ;  /* 0x0000000341027209 */ /* 0x000fc40007810000 */
[----:B------:R-:W-:Y:S02]  /*3c10*/  FSEL R106, R20, -INF , P3 ;  /* 0xff800000146a7808 */ /* 0x000fe40001800000 */
[----:B------:R-:W-:Y:S02]  /*3c20*/  FSEL R111, R21, -INF , P1 ;  /* 0xff800000156f7808 */ /* 0x000fe40000800000 */
[----:B------:R-:W-:Y:S02]  /*3c30*/  ISETP.GT.AND P1, PT, R0, 0x39, PT ;  /* 0x000000390000780c */ /* 0x000fe40003f24270 */
[----:B------:R-:W-:Y:S02]  /*3c40*/  FSEL R80, R74, -INF , P0 ;  /* 0xff8000004a507808 */ /* 0x000fe40000000000 */
[----:B------:R-:W-:Y:S02]  /*3c50*/  FMNMX.FTZ R2, R81, R2, !PT ;  /* 0x0000000251027209 */ /* 0x000fe40007810000 */
[----:B------:R-:W-:-:S02]  /*3c60*/  FMNMX.FTZ R141, R106, R141, !PT ;  /* 0x0000008d6a8d7209 */ /* 0x000fc40007810000 */
[----:B------:R-:W-:Y:S02]  /*3c70*/  FSEL R82, R75, -INF , P1 ;  /* 0xff8000004b527808 */ /* 0x000fe40000800000 */
[----:B------:R-:W-:Y:S02]  /*3c80*/  ISETP.GT.AND P1, PT, R0, 0x40, PT ;  /* 0x000000400000780c */ /* 0x000fe40003f24270 */
[----:B------:R-:W-:Y:S02]  /*3c90*/  FMNMX.FTZ R2, R80, R2, !PT ;  /* 0x0000000250027209 */ /* 0x000fe40007810000 */
[----:B------:R-:W-:Y:S02]  /*3ca0*/  FMNMX.FTZ R141, R111, R141, !PT ;  /* 0x0000008d6f8d7209 */ /* 0x000fe40007810000 */
[----:B------:R-:W-:Y:S02]  /*3cb0*/  ISETP.GT.AND P0, PT, R0, 0x41, PT ;  /* 0x000000410000780c */ /* 0x000fe40003f04270 */
[----:B------:R-:W-:-:S02]  /*3cc0*/  FSEL R66, R66, -INF , P1 ;  /* 0xff80000042427808 */ /* 0x000fc40000800000 */
[----:B------:R-:W-:Y:S01]  /*3cd0*/  FMNMX.FTZ R2, R82, R2, !PT ;  /* 0x0000000252027209 */ /* 0x000fe20007810000 */
[----:B------:R-:W1:Y:S01]  /*3ce0*/  SHFL.BFLY PT, R3, R141, 0x2, 0x1f ;  /* 0x0c401f008d037f89 */ /* 0x000e6200000e0000 */
[----:B------:R-:W-:Y:S02]  /*3cf0*/  FSEL R67, R67, -INF , P0 ;  /* 0xff80000043437808 */ /* 0x000fe40000000000 */
[----:B------:R-:W-:Y:S02]  /*3d00*/  ISETP.GT.AND P1, PT, R0, 0x48, PT ;  /* 0x000000480000780c */ /* 0x000fe40003f24270 */
[----:B------:R-:W-:Y:S02]  /*3d10*/  FMNMX.FTZ R2, R66, R2, !PT ;  /* 0x0000000242027209 */ /* 0x000fe40007810000 */
[----:B------:R-:W-:Y:S02]  /*3d20*/  ISETP.GT.AND P0, PT, R0, 0x49, PT ;  /* 0x000000490000780c */ /* 0x000fe40003f04270 */
[----:B------:R-:W-:-:S02]  /*3d30*/  FSEL R97, R54, -INF , P1 ;  /* 0xff80000036617808 */ /* 0x000fc40000800000 */
[----:B------:R-:W-:Y:S02]  /*3d40*/  FMNMX.FTZ R2, R67, R2, !PT ;  /* 0x0000000243027209 */ /* 0x000fe40007810000 */
[----:B------:R-:W-:Y:S02]  /*3d50*/  FSEL R98, R55, -INF , P0 ;  /* 0xff80000037627808 */ /* 0x000fe40000000000 */
[C---:B------:R-:W-:Y:S02]  /*3d60*/  ISETP.GT.AND P1, PT, R0.reuse, 0x50, PT ;  /* 0x000000500000780c */ /* 0x040fe40003f24270 */
        /* <DEDUP_REMOVED lines=10> */
[----:B-1----:R-:W-:Y:S02]  /*3e10*/  FMNMX.FTZ R141, R141, R3, !PT ;  /* 0x000000038d8d7209 */ /* 0x002fe40007810000 */
[----:B------:R-:W-:Y:S02]  /*3e20*/  FSEL R109, R23, -INF , P0 ;  /* 0xff800000176d7808 */ /* 0x000fe40000000000 */
[----:B------:R-:W-:Y:S01]  /*3e30*/  FMNMX.FTZ R140, R108, R140, !PT ;  /* 0x0000008c6c8c7209 */ /* 0x000fe20007810000 */
[----:B------:R-:W1:Y:S03]  /*3e40*/  SHFL.BFLY PT, R0, R141, 0x1, 0x1f ;  /* 0x0c201f008d007f89 */ /* 0x000e6600000e0000 */
        /* <DEDUP_REMOVED lines=8> */
[----:B------:R-:W-:-:S04]  /*3ed0*/  FFMA.FTZ R0, R5, c[0x0][0x2d0], -R2 ;  /* 0x0000b40005007a23 */ /* 0x000fc80000010802 */
[----:B------:R2:W-:Y:S02]  /*3ee0*/  MUFU.EX2 R149, R0 ;  /* 0x0000000000957308 */ /* 0x0005e40000000800 */
[----:B--2---:R-:W-:-:S06]  /*3ef0*/  FFMA.FTZ R0, R6, c[0x0][0x2d0], -R2 ;  /* 0x0000b40006007a23 */ /* 0x004fcc0000010802 */
[----:B------:R2:W3:Y:S01]  /*3f00*/  MUFU.EX2 R148, R0 ;  /* 0x0000000000947308 */ /* 0x0004e20000000800 */
[----:B-1----:R-:W-:Y:S01]  /*3f10*/  FMNMX.FTZ R140, R140, R3, !PT ;  /* 0x000000038c8c7209 */ /* 0x002fe20007810000 */
[----:B--2---:R-:W-:-:S06]  /*3f20*/  FFMA.FTZ R0, R7, c[0x0][0x2d0], -R2 ;  /* 0x0000b40007007a23 */ /* 0x004fcc0000010802 */
[----:B------:R1:W-:Y:S01]  /*3f30*/  MUFU.EX2 R150, R0 ;  /* 0x0000000000967308 */ /* 0x0003e20000000800 */
[----:B------:R-:W-:Y:S01]  /*3f40*/  FSETP.NEU.FTZ.AND P0, PT, R140, -INF , PT ;  /* 0xff8000008c00780b */ /* 0x000fe20003f1d000 */
[----:B-1----:R-:W-:-:S06]  /*3f50*/  FFMA.FTZ R0, R8, c[0x0][0x2d0], -R2 ;  /* 0x0000b40008007a23 */ /* 0x002fcc0000010802 */
[----:B------:R1:W2:Y:S01]  /*3f60*/  MUFU.EX2 R202, R0 ;  /* 0x0000000000ca7308 */ /* 0x0002a20000000800 */
[--C-:B------:R-:W-:Y:S02]  /*3f70*/  FFMA.FTZ R3, R10, c[0x0][0x2d0], -R2.reuse ;  /* 0x0000b4000a037a23 */ /* 0x100fe40000010802 */
[----:B-1----:R-:W-:-:S05]  /*3f80*/  FFMA.FTZ R0, R9, c[0x0][0x2d0], -R2 ;  /* 0x0000b40009007a23 */ /* 0x002fca0000010802 */
[----:B------:R1:W-:Y:S02]  /*3f90*/  MUFU.EX2 R201, R0 ;  /* 0x0000000000c97308 */ /* 0x0003e40000000800 */
[----:B-1----:R-:W-:-:S05]  /*3fa0*/  FMUL.FTZ R0, R140, c[0x0][0x2d0] ;  /* 0x0000b4008c007a20 */ /* 0x002fca0000410000 */
[----:B------:R-:W-:Y:S01]  /*3fb0*/  FSEL R0, R0, RZ, P0 ;  /* 0x000000ff00007208 */ /* 0x000fe20000000000 */
[----:B------:R1:W-:Y:S04]  /*3fc0*/  MUFU.EX2 R204, R3 ;  /* 0x0000000300cc7308 */ /* 0x0003e80000000800 */
[----:B------:R-:W-:-:S04]  /*3fd0*/  FFMA.FTZ R4, R12, c[0x0][0x2d0], -R0 ;  /* 0x0000b4000c047a23 */ /* 0x000fc80000010800 */
[----:B------:R4:W-:Y:S01]  /*3fe0*/  MUFU.EX2 R143, R4 ;  /* 0x00000004008f7308 */ /* 0x0009e20000000800 */
[----:B-1----:R-:W-:-:S07]  /*3ff0*/  FFMA.FTZ R3, R11, c[0x0][0x2d0], -R2 ;  /* 0x0000b4000b037a23 */ /* 0x002fce0000010802 */
[----:B------:R1:W-:Y:S01]  /*4000*/  MUFU.EX2 R205, R3 ;  /* 0x0000000300cd7308 */ /* 0x0003e20000000800 */
[----:B----4-:R-:W-:-:S07]  /*4010*/  FFMA.FTZ R4, R13, c[0x0][0x2d0], -R0 ;  /* 0x0000b4000d047a23 */ /* 0x010fce0000010800 */
[----:B------:R4:W5:Y:S01]  /*4020*/  MUFU.EX2 R142, R4 ;  /* 0x00000004008e7308 */ /* 0x0009620000000800 */
[----:B-1----:R-:W-:-:S05]  /*4030*/  IMAD.IADD R3, R212, 0x1, R209 ;  /* 0x00000001d4037824 */ /* 0x002fca00078e02d1 */
[----:B------:R-:W1:Y:S01]  /*4040*/  LDSM.16.MT88.4 R8, [R3] ;  /* 0x000000000308783b */ /* 0x000e620000004200 */
[----:B----4-:R-:W-:-:S03]  /*4050*/  FFMA.FTZ R4, R14, c[0x0][0x2d0], -R0 ;  /* 0x0000b4000e047a23 */ /* 0x010fc60000010800 */
[----:B------:R-:W-:Y:S04]  /*4060*/  LDSM.16.MT88.4 R44, [R3+0x3800] ;  /* 0x00380000032c783b */ /* 0x000fe80000004200 */
[----:B------:R-:W4:Y:S01]  /*4070*/  LDSM.16.MT88.4 R12, [R3+0x3000] ;  /* 0x00300000030c783b */ /* 0x000f220000004200 */
[----:B------:R5:W-:Y:S01]  /*4080*/  MUFU.EX2 R144, R4 ;  /* 0x0000000400907308 */ /* 0x000be20000000800 */
[----:B---3--:R-:W-:Y:S02]  /*4090*/  F2FP.BF16.PACK_AB R20, R148, R149 ;  /* 0x000000959414723e */ /* 0x008fe400000010ff */
[----:B--2---:R-:W-:Y:S01]  /*40a0*/  F2FP.BF16.PACK_AB R22, R202, R150 ;  /* 0x00000096ca16723e */ /* 0x004fe200000010ff */
[----:B------:R-:W2:Y:S01]  /*40b0*/  LDSM.16.MT88.4 R32, [R3+0x800] ;  /* 0x000800000320783b */ /* 0x000ea20000004200 */
[----:B-----5:R-:W-:-:S03]  /*40c0*/  F2FP.BF16.PACK_AB R21, R142, R143 ;  /* 0x0000008f8e15723e */ /* 0x020fc600000010ff */
[----:B------:R-:W3:Y:S04]  /*40d0*/  LDSM.16.MT88.4 R36, [R3+0x6000] ;  /* 0x006000000324783b */ /* 0x000ee80000004200 */
[----:B------:R-:W5:Y:S01]  /*40e0*/  LDSM.16.MT88.4 R52, [R3+0x6800] ;  /* 0x006800000334783b */ /* 0x000f620000004200 */
[----:B------:R-:W-:-:S03]  /*40f0*/  FFMA.FTZ R4, R16, c[0x0][0x2d0], -R0 ;  /* 0x0000b40010047a23 */ /* 0x000fc60000010800 */
[----:B------:R-:W-:Y:S01]  /*4100*/  LDSM.16.MT88.4 R136, [R3+0x5800] ;  /* 0x005800000388783b */ /* 0x000fe20000004200 */
[----:B------:R1:W1:Y:S02]  /*4110*/  MUFU.EX2 R146, R4 ;  /* 0x0000000400927308 */ /* 0x0002640000000800 */
[----:B-1----:R-:W-:-:S06]  /*4120*/  FFMA.FTZ R4, R17, c[0x0][0x2d0], -R2 ;  /* 0x0000b40011047a23 */ /* 0x002fcc0000010802 */
[----:B------:R1:W-:Y:S01]  /*4130*/  MUFU.EX2 R206, R4 ;  /* 0x0000000400ce7308 */ /* 0x0003e20000000800 */
[----:B------:R-:W-:Y:S01]  /*4140*/  F2FP.BF16.PACK_AB R23, R146, R144 ;  /* 0x000000909217723e */ /* 0x000fe200000010ff */
[----:B-1----:R-:W-:-:S06]  /*4150*/  FFMA.FTZ R4, R18, c[0x0][0x2d0], -R0 ;  /* 0x0000b40012047a23 */ /* 0x002fcc0000010800 */
[----:B------:R1:W-:Y:S02]  /*4160*/  MUFU.EX2 R145, R4 ;  /* 0x0000000400917308 */ /* 0x0003e40000000800 */
[----:B-1----:R-:W-:-:S06]  /*4170*/  FFMA.FTZ R4, R19, c[0x0][0x2d0], -R0 ;  /* 0x0000b40013047a23 */ /* 0x002fcc0000010800 */
[----:B------:R1:W1:Y:S02]  /*4180*/  MUFU.EX2 R151, R4 ;  /* 0x0000000400977308 */ /* 0x0002640000000800 */
[----:B-1----:R-:W-:-:S06]  /*4190*/  FFMA.FTZ R4, R24, c[0x0][0x2d0], -R0 ;  /* 0x0000b40018047a23 */ /* 0x002fcc0000010800 */
[----:B------:R1:W-:Y:S01]  /*41a0*/  MUFU.EX2 R200, R4 ;  /* 0x0000000400c87308 */ /* 0x0003e20000000800 */
[----:B------:R-:W-:Y:S01]  /*41b0*/  HMMA.16816.F32.BF16 R28, R20, R8, RZ ;  /* 0x00000008141c723c */ /* 0x000fe200000418ff */
[----:B-1----:R-:W-:-:S06]  /*41c0*/  FFMA.FTZ R4, R25, c[0x0][0x2d0], -R0 ;  /* 0x0000b40019047a23 */ /* 0x002fcc0000010800 */
[----:B------:R1:W1:Y:S01]  /*41d0*/  MUFU.EX2 R203, R4 ;  /* 0x0000000400cb7308 */ /* 0x0002620000000800 */
[C---:B----4-:R-:W-:Y:S08]  /*41e0*/  HMMA.16816.F32.BF16 R24, R20.reuse, R14, RZ ;  /* 0x0000000e1418723c */ /* 0x050ff000000418ff */
[----:B-1----:R-:W-:Y:S01]  /*41f0*/  HMMA.16816.F32.BF16 R4, R20, R12, RZ ;  /* 0x0000000c1404723c */ /* 0x002fe200000418ff */
[----:B------:R-:W-:-:S07]  /*4200*/  F2FP.BF16.PACK_AB R16, R204, R201 ;  /* 0x000000c9cc10723e */ /* 0x000fce00000010ff */
[----:B------:R-:W-:Y:S01]  /*4210*/  HMMA.16816.F32.BF16 R8, R20, R10, RZ ;  /* 0x0000000a1408723c */ /* 0x000fe200000418ff */
[----:B------:R-:W-:Y:S02]  /*4220*/  F2FP.BF16.PACK_AB R17, R151, R145 ;  /* 0x000000919711723e */ /* 0x000fe400000010ff */
[----:B------:R-:W-:Y:S02]  /*4230*/  F2FP.BF16.PACK_AB R18, R206, R205 ;  /* 0x000000cdce12723e */ /* 0x000fe400000010ff */
[----:B------:R-:W-:-:S07]  /*4240*/  F2FP.BF16.PACK_AB R19, R203, R200 ;  /* 0x000000c8cb13723e */ /* 0x000fce00000010ff */
[C---:B------:R-:W-:Y:S08]  /*4250*/  HMMA.16816.F32.BF16 R76, R16.reuse, R46, R24 ;  /* 0x0000002e104c723c */ /* 0x040ff00000041818 */
[C---:B------:R-:W-:Y:S08]  /*4260*/  HMMA.16816.F32.BF16 R100, R16.reuse, R44, R4 ;  /* 0x0000002c1064723c */ /* 0x040ff00000041804 */
[C---:B--2---:R-:W-:Y:S01]  /*4270*/  HMMA.16816.F32.BF16 R92, R16.reuse, R32, R28 ;  /* 0x00000020105c723c */ /* 0x044fe2000004181c */
[--C-:B------:R-:W-:Y:S01]  /*4280*/  FFMA.FTZ R4, R56, c[0x0][0x2d0], -R2.reuse ;  /* 0x0000b40038047a23 */ /* 0x100fe20000010802 */
[----:B------:R-:W-:Y:S03]  /*4290*/  LDSM.16.MT88.4 R44, [R213+0x800] ;  /* 0x00080000d52c783b */ /* 0x000fe60000004200 */
[----:B------:R1:W-:Y:S03]  /*42a0*/  MUFU.EX2 R27, R4 ;  /* 0x00000004001b7308 */ /* 0x0003e60000000800 */
[----:B------:R-:W-:Y:S01]  /*42b0*/  HMMA.16816.F32.BF16 R88, R16, R34, R8 ;  /* 0x000000221058723c */ /* 0x000fe20000041808 */
[----:B------:R-:W2:Y:S01]  /*42c0*/  LDSM.16.MT88.4 R32, [R213] ;  /* 0x00000000d520783b */ /* 0x000ea20000004200 */
[----:B-1----:R-:W-:-:S04]  /*42d0*/  FFMA.FTZ R4, R59, c[0x0][0x2d0], -R2 ;  /* 0x0000b4003b047a23 */ /* 0x002fc80000010802 */
[----:B------:R1:W-:Y:S02]  /*42e0*/  MUFU.EX2 R147, R4 ;  /* 0x0000000400937308 */ /* 0x0003e40000000800 */
[----:B---3--:R-:W-:Y:S01]  /*42f0*/  HMMA.16816.F32.BF16 R12, R20, R38, RZ ;  /* 0x00000026140c723c */ /* 0x008fe200000418ff */
[----:B-1----:R-:W-:-:S05]  /*4300*/  FFMA.FTZ R4, R58, c[0x0][0x2d0], -R2 ;  /* 0x0000b4003a047a23 */ /* 0x002fca0000010802 */
[----:B------:R1:W-:Y:S02]  /*4310*/  MUFU.EX2 R120, R4 ;  /* 0x0000000400787308 */ /* 0x0003e40000000800 */
[C---:B------:R-:W-:Y:S01]  /*4320*/  HMMA.16816.F32.BF16 R8, R20.reuse, R36, RZ ;  /* 0x000000241408723c */ /* 0x040fe200000418ff */
[----:B------:R-:W-:Y:S01]  /*4330*/  IMAD.IADD R24, R209, 0x1, R213 ;  /* 0x00000001d1187824 */ /* 0x000fe200078e02d5 */
[----:B------:R-:W-:Y:S04]  /*4340*/  LDSM.16.MT88.4 R36, [R3+0x1000] ;  /* 0x001000000324783b */ /* 0x000fe80000004200 */
[----:B------:R-:W3:Y:S02]  /*4350*/  LDSM.16.MT88.4 R116, [R24] ;  /* 0x000000001874783b */ /* 0x000ee40000004200 */
[----:B------:R-:W-:Y:S02]  /*4360*/  HMMA.16816.F32.BF16 R28, R20, R48, RZ ;  /* 0x00000030141c723c */ /* 0x000fe400000418ff */
[----:B------:R-:W-:Y:S01]  /*4370*/  LDSM.16.MT88.4 R112, [R24+0x800] ;  /* 0x000800001870783b */ /* 0x000fe20000004200 */
[----:B-1----:R-:W-:-:S05]  /*4380*/  FFMA.FTZ R4, R57, c[0x0][0x2d0], -R2 ;  /* 0x0000b40039047a23 */ /* 0x002fca0000010802 */
[----:B-----5:R-:W-:Y:S01]  /*4390*/  HMMA.16816.F32.BF16 R72, R16, R54, R12 ;  /* 0x000000361048723c */ /* 0x020fe2000004180c */
[----:B------:R-:W-:Y:S01]  /*43a0*/  LDSM.16.MT88.4 R56, [R3+0x7000] ;  /* 0x007000000338783b */ /* 0x000fe20000004200 */
[----:B------:R1:W4:Y:S02]  /*43b0*/  MUFU.EX2 R123, R4 ;  /* 0x00000004007b7308 */ /* 0x0003240000000800 */
[----:B-1----:R-:W-:-:S06]  /*43c0*/  FFMA.FTZ R4, R61, c[0x0][0x2d0], -R2 ;  /* 0x0000b4003d047a23 */ /* 0x002fcc0000010802 */
[----:B------:R1:W-:Y:S02]  /*43d0*/  MUFU.EX2 R121, R4 ;  /* 0x0000000400797308 */ /* 0x0003e40000000800 */
[----:B-1----:R-:W-:-:S06]  /*43e0*/  FFMA.FTZ R4, R60, c[0x0][0x2d0], -R2 ;  /* 0x0000b4003c047a23 */ /* 0x002fcc0000010802 */
[----:B------:R1:W-:Y:S02]  /*43f0*/  MUFU.EX2 R122, R4 ;  /* 0x00000004007a7308 */ /* 0x0003e40000000800 */
[----:B-1----:R-:W-:-:S06]  /*4400*/  FFMA.FTZ R4, R62, c[0x0][0x2d0], -R2 ;  /* 0x0000b4003e047a23 */ /* 0x002fcc0000010802 */
[----:B------:R1:W-:Y:S01]  /*4410*/  MUFU.EX2 R124, R4 ;  /* 0x00000004007c7308 */ /* 0x0003e20000000800 */
[----:B--2---:R-:W-:Y:S01]  /*4420*/  HMMA.16816.F32.BF16 R12, R20, R32, RZ ;  /* 0x00000020140c723c */ /* 0x004fe200000418ff */
[----:B-1----:R-:W-:-:S06]  /*4430*/  FFMA.FTZ R4, R85, c[0x0][0x2d0], -R0 ;  /* 0x0000b40055047a23 */ /* 0x002fcc0000010800 */
[----:B------:R1:W-:Y:S01]  /*4440*/  MUFU.EX2 R25, R4 ;  /* 0x0000000400197308 */ /* 0x0003e20000000800 */
[C---:B------:R-:W-:Y:S08]  /*4450*/  HMMA.16816.F32.BF16 R68, R16.reuse, R52, R8 ;  /* 0x000000341044723c */ /* 0x040ff00000041808 */
[----:B------:R-:W-:Y:S01]  /*4460*/  HMMA.16816.F32.BF16 R236, R16, R40, R28 ;  /* 0x0000002810ec723c */ /* 0x000fe2000004181c */
[----:B------:R-:W2:Y:S07]  /*4470*/  LDSM.16.MT88.4 R28, [R3+0x4000] ;  /* 0x00400000031c783b */ /* 0x000eae0000004200 */
[C---:B------:R-:W-:Y:S01]  /*4480*/  HMMA.16816.F32.BF16 R32, R20.reuse, R34, RZ ;  /* 0x000000221420723c */ /* 0x040fe200000418ff */
[--C-:B-1----:R-:W-:Y:S01]  /*4490*/  FFMA.FTZ R4, R84, c[0x0][0x2d0], -R0.reuse ;  /* 0x0000b40054047a23 */ /* 0x102fe20000010800 */
[----:B------:R-:W-:Y:S03]  /*44a0*/  LDSM.16.MT88.4 R52, [R3+0x7800] ;  /* 0x007800000334783b */ /* 0x000fe60000004200 */
[----:B------:R1:W5:Y:S03]  /*44b0*/  MUFU.EX2 R26, R4 ;  /* 0x00000004001a7308 */ /* 0x0003660000000800 */
[----:B------:R-:W-:Y:S01]  /*44c0*/  HMMA.16816.F32.BF16 R8, R20, R50, RZ ;  /* 0x000000321408723c */ /* 0x000fe200000418ff */
[----:B-1----:R-:W-:-:S04]  /*44d0*/  FFMA.FTZ R4, R63, c[0x0][0x2d0], -R0 ;  /* 0x0000b4003f047a23 */ /* 0x002fc80000010800 */
[----:B------:R1:W-:Y:S02]  /*44e0*/  MUFU.EX2 R5, R4 ;  /* 0x0000000400057308 */ /* 0x0003e40000000800 */
[----:B-1----:R-:W-:-:S06]  /*44f0*/  FFMA.FTZ R4, R64, c[0x0][0x2d0], -R0 ;  /* 0x0000b40040047a23 */ /* 0x002fcc0000010800 */
[----:B------:R1:W1:Y:S01]  /*4500*/  MUFU.EX2 R6, R4 ;  /* 0x0000000400067308 */ /* 0x0002620000000800 */
[----:B------:R-:W-:Y:S01]  /*4510*/  HMMA.16816.F32.BF16 R228, R16, R44, R12 ;  /* 0x0000002c10e4723c */ /* 0x000fe2000004180c */
[----:B-1----:R-:W-:Y:S02]  /*4520*/  FFMA.FTZ R4, R87, c[0x0][0x2d0], -R2 ;  /* 0x0000b40057047a23 */ /* 0x002fe40000010802 */
[----:B----4-:R-:W-:-:S04]  /*4530*/  IMAD.MOV.U32 R87, RZ, RZ, R123 ;  /* 0x000000ffff577224 */ /* 0x010fc800078e007b */
[----:B------:R1:W-:Y:S01]  /*4540*/  MUFU.EX2 R84, R4 ;  /* 0x0000000400547308 */ /* 0x0003e20000000800 */
[----:B------:R-:W-:Y:S02]  /*4550*/  F2FP.BF16.PACK_AB R12, R147, R27 ;  /* 0x0000001b930c723e */ /* 0x000fe400000010ff */
[----:B------:R-:W-:Y:S01]  /*4560*/  HMMA.16816.F32.BF16 R232, R16, R42, R8 ;  /* 0x0000002a10e8723c */ /* 0x000fe20000041808 */
[----:B-----5:R-:W-:Y:S02]  /*4570*/  F2FP.BF16.PACK_AB R13, R26, R25 ;  /* 0x000000191a0d723e */ /* 0x020fe400000010ff */
[----:B------:R-:W-:Y:S01]  /*4580*/  F2FP.BF16.PACK_AB R14, R87, R120 ;  /* 0x00000078570e723e */ /* 0x000fe200000010ff */
[----:B-1----:R-:W-:Y:S02]  /*4590*/  FFMA.FTZ R4, R86, c[0x0][0x2d0], -R2 ;  /* 0x0000b40056047a23 */ /* 0x002fe40000010802 */
[----:B------:R-:W-:Y:S02]  /*45a0*/  IMAD.MOV.U32 R86, RZ, RZ, R6 ;  /* 0x000000ffff567224 */ /* 0x000fe400078e0006 */
[----:B------:R1:W-:Y:S01]  /*45b0*/  MUFU.EX2 R6, R4 ;  /* 0x0000000400067308 */ /* 0x0003e20000000800 */
[----:B---3--:R-:W-:Y:S02]  /*45c0*/  HMMA.16816.F32.BF16 R8, R20, R116, RZ ;  /* 0x000000741408723c */ /* 0x008fe400000418ff */
[----:B------:R-:W-:-:S06]  /*45d0*/  F2FP.BF16.PACK_AB R15, R86, R5 ;  /* 0x00000005560f723e */ /* 0x000fcc00000010ff */
[----:B------:R-:W-:Y:S01]  /*45e0*/  HMMA.16816.F32.BF16 R224, R16, R46, R32 ;  /* 0x0000002e10e0723c */ /* 0x000fe20000041820 */
[----:B------:R-:W3:Y:S01]  /*45f0*/  LDSM.16.MT88.4 R44, [R3+0x1800] ;  /* 0x00180000032c783b */ /* 0x000ee20000004200 */
[----:B-1----:R-:W-:-:S04]  /*4600*/  FFMA.FTZ R4, R96, c[0x0][0x2d0], -R2 ;  /* 0x0000b40060047a23 */ /* 0x002fc80000010802 */
[----:B------:R1:W-:Y:S02]  /*4610*/  MUFU.EX2 R116, R4 ;  /* 0x0000000400747308 */ /* 0x0003e40000000800 */
[----:B------:R-:W-:Y:S07]  /*4620*/  HMMA.16816.F32.BF16 R60, R12, R36, R92 ;  /* 0x000000240c3c723c */ /* 0x000fee000004185c */
[----:B------:R-:W-:Y:S02]  /*4630*/  IMAD.MOV.U32 R95, RZ, RZ, R5 ;  /* 0x000000ffff5f7224 */ /* 0x000fe400078e0005 */
[----:B-1----:R-:W-:-:S04]  /*4640*/  FFMA.FTZ R4, R65, c[0x0][0x2d0], -R0 ;  /* 0x0000b40041047a23 */ /* 0x002fc80000010800 */
[----:B------:R1:W-:Y:S01]  /*4650*/  MUFU.EX2 R92, R4 ;  /* 0x00000004005c7308 */ /* 0x0003e20000000800 */
[----:B------:R-:W-:Y:S01]  /*4660*/  HMMA.16816.F32.BF16 R48, R12, R38, R88 ;  /* 0x000000260c30723c */ /* 0x000fe20000041858 */
[----:B-1----:R-:W-:-:S06]  /*4670*/  FFMA.FTZ R4, R81, c[0x0][0x2d0], -R0 ;  /* 0x0000b40051047a23 */ /* 0x002fcc0000010800 */
[----:B------:R1:W4:Y:S01]  /*4680*/  MUFU.EX2 R5, R4 ;  /* 0x0000000400057308 */ /* 0x0003220000000800 */
[C---:B--2---:R-:W-:Y:S08]  /*4690*/  HMMA.16816.F32.BF16 R40, R12.reuse, R28, R100 ;  /* 0x0000001c0c28723c */ /* 0x044ff00000041864 */
[----:B------:R-:W-:Y:S01]  /*46a0*/  HMMA.16816.F32.BF16 R36, R12, R30, R76 ;  /* 0x0000001e0c24723c */ /* 0x000fe2000004184c */
[----:B------:R-:W2:Y:S01]  /*46b0*/  LDSM.16.MT88.4 R28, [R3+0x4800] ;  /* 0x00480000031c783b */ /* 0x000ea20000004200 */
[----:B-1----:R-:W-:-:S04]  /*46c0*/  FFMA.FTZ R4, R80, c[0x0][0x2d0], -R0 ;  /* 0x0000b40050047a23 */ /* 0x002fc80000010800 */
[----:B------:R1:W-:Y:S02]  /*46d0*/  MUFU.EX2 R252, R4 ;  /* 0x0000000400fc7308 */ /* 0x0003e40000000800 */
[----:B------:R-:W-:Y:S01]  /*46e0*/  HMMA.16816.F32.BF16 R32, R12, R56, R68 ;  /* 0x000000380c20723c */ /* 0x000fe20000041844 */
[----:B-1----:R-:W-:-:S05]  /*46f0*/  FFMA.FTZ R4, R82, c[0x0][0x2d0], -R0 ;  /* 0x0000b40052047a23 */ /* 0x002fca0000010800 */
[----:B------:R1:W5:Y:S02]  /*4700*/  MUFU.EX2 R250, R4 ;  /* 0x0000000400fa7308 */ /* 0x0003640000000800 */
[----:B------:R-:W-:Y:S01]  /*4710*/  HMMA.16816.F32.BF16 R56, R12, R58, R72 ;  /* 0x0000003a0c38723c */ /* 0x000fe20000041848 */
[----:B------:R-:W-:Y:S02]  /*4720*/  IMAD.MOV.U32 R85, RZ, RZ, R124 ;  /* 0x000000ffff557224 */ /* 0x000fe400078e007c */
[----:B------:R-:W-:Y:S02]  /*4730*/  IMAD.MOV.U32 R93, RZ, RZ, R122 ;  /* 0x000000ffff5d7224 */ /* 0x000fe400078e007a */
[----:B------:R-:W-:Y:S02]  /*4740*/  IMAD.MOV.U32 R94, RZ, RZ, R121 ;  /* 0x000000ffff5e7224 */ /* 0x000fe400078e0079 */
[----:B-1----:R-:W-:-:S04]  /*4750*/  FFMA.FTZ R4, R99, c[0x0][0x2d0], -R2 ;  /* 0x0000b40063047a23 */ /* 0x002fc80000010802 */
[----:B------:R1:W-:Y:S01]  /*4760*/  MUFU.EX2 R251, R4 ;  /* 0x0000000400fb7308 */ /* 0x0003e20000000800 */
[----:B----4-:R-:W-:Y:S01]  /*4770*/  IMAD.MOV.U32 R75, RZ, RZ, R5 ;  /* 0x000000ffff4b7224 */ /* 0x010fe200078e0005 */
[----:B------:R-:W-:Y:S01]  /*4780*/  HMMA.16816.F32.BF16 R220, R16, R112, R8 ;  /* 0x0000007010dc723c */ /* 0x000fe20000041808 */
[----:B-1----:R-:W-:-:S06]  /*4790*/  FFMA.FTZ R4, R83, c[0x0][0x2d0], -R2 ;  /* 0x0000b40053047a23 */ /* 0x002fcc0000010802 */
[----:B------:R-:W-:Y:S01]  /*47a0*/  F2FP.BF16.PACK_AB R8, R93, R94 ;  /* 0x0000005e5d08723e */ /* 0x000fe200000010ff */
[----:B------:R-:W-:Y:S01]  /*47b0*/  IMAD.MOV.U32 R73, RZ, RZ, R6 ;  /* 0x000000ffff497224 */ /* 0x000fe200078e0006 */
[----:B------:R-:W-:Y:S01]  /*47c0*/  F2FP.BF16.PACK_AB R9, R75, R92 ;  /* 0x0000005c4b09723e */ /* 0x000fe200000010ff */
[----:B------:R1:W-:Y:S01]  /*47d0*/  MUFU.EX2 R249, R4 ;  /* 0x0000000400f97308 */ /* 0x0003e20000000800 */
[----:B------:R-:W-:Y:S01]  /*47e0*/  F2FP.BF16.PACK_AB R10, R84, R85 ;  /* 0x00000055540a723e */ /* 0x000fe200000010ff */
[----:B------:R-:W-:Y:S01]  /*47f0*/  LDSM.16.MT88.4 R80, [R3+0x8800] ;  /* 0x008800000350783b */ /* 0x000fe20000004200 */
[----:B-----5:R-:W-:Y:S01]  /*4800*/  F2FP.BF16.PACK_AB R11, R250, R252 ;  /* 0x000000fcfa0b723e */ /* 0x020fe200000010ff */
[----:B-1----:R-:W-:-:S04]  /*4810*/  FFMA.FTZ R4, R104, c[0x0][0x2d0], -R2 ;  /* 0x0000b40068047a23 */ /* 0x002fc80000010802 */
[----:B------:R1:W-:Y:S02]  /*4820*/  MUFU.EX2 R248, R4 ;  /* 0x0000000400f87308 */ /* 0x0003e40000000800 */
[C---:B---3--:R-:W-:Y:S08]  /*4830*/  HMMA.16816.F32.BF16 R60, R8.reuse, R44, R60 ;  /* 0x0000002c083c723c */ /* 0x048ff0000004183c */
[----:B------:R-:W-:Y:S01]  /*4840*/  HMMA.16816.F32.BF16 R48, R8, R46, R48 ;  /* 0x0000002e0830723c */ /* 0x000fe20000041830 */
[----:B------:R-:W3:Y:S01]  /*4850*/  LDSM.16.MT88.4 R44, [R3+0x2000] ;  /* 0x00200000032c783b */ /* 0x000ee20000004200 */
[----:B-1----:R-:W-:-:S04]  /*4860*/  FFMA.FTZ R4, R66, c[0x0][0x2d0], -R0 ;  /* 0x0000b40042047a23 */ /* 0x002fc80000010800 */
[----:B------:R1:W-:Y:S02]  /*4870*/  MUFU.EX2 R247, R4 ;  /* 0x0000000400f77308 */ /* 0x0003e40000000800 */
[----:B-1----:R-:W-:-:S06]  /*4880*/  FFMA.FTZ R4, R67, c[0x0][0x2d0], -R0 ;  /* 0x0000b40043047a23 */ /* 0x002fcc0000010800 */
[----:B------:R1:W4:Y:S01]  /*4890*/  MUFU.EX2 R246, R4 ;  /* 0x0000000400f67308 */ /* 0x0003220000000800 */
[----:B--2---:R-:W-:Y:S01]  /*48a0*/  HMMA.16816.F32.BF16 R132, R8, R28, R40 ;  /* 0x0000001c0884723c */ /* 0x004fe20000041828 */
[----:B------:R-:W-:Y:S01]  /*48b0*/  LDSM.16.MT88.4 R40, [R3+0x5000] ;  /* 0x005000000328783b */ /* 0x000fe20000004200 */
[----:B-1----:R-:W-:-:S05]  /*48c0*/  FFMA.FTZ R4, R97, c[0x0][0x2d0], -R0 ;  /* 0x0000b40061047a23 */ /* 0x002fca0000010800 */
[----:B------:R1:W-:Y:S01]  /*48d0*/  MUFU.EX2 R245, R4 ;  /* 0x0000000400f57308 */ /* 0x0003e20000000800 */
[----:B------:R-:W-:Y:S01]  /*48e0*/  HMMA.16816.F32.BF16 R64, R8, R30, R36 ;  /* 0x0000001e0840723c */ /* 0x000fe20000041824 */
[----:B------:R-:W2:Y:S01]  /*48f0*/  LDSM.16.MT88.4 R28, [R3+0x8000] ;  /* 0x00800000031c783b */ /* 0x000ea20000004200 */
[----:B-1----:R-:W-:-:S05]  /*4900*/  FFMA.FTZ R4, R98, c[0x0][0x2d0], -R0 ;  /* 0x0000b40062047a23 */ /* 0x002fca0000010800 */
[----:B------:R1:W5:Y:S02]  /*4910*/  MUFU.EX2 R244, R4 ;  /* 0x0000000400f47308 */ /* 0x0003640000000800 */
[----:B-1----:R-:W-:-:S06]  /*4920*/  FFMA.FTZ R4, R107, c[0x0][0x2d0], -R2 ;  /* 0x0000b4006b047a23 */ /* 0x002fcc0000010802 */
[----:B------:R1:W1:Y:S01]  /*4930*/  MUFU.EX2 R243, R4 ;  /* 0x0000000400f37308 */ /* 0x0002620000000800 */
[----:B------:R-:W-:Y:S01]  /*4940*/  HMMA.16816.F32.BF16 R36, R8, R52, R32 ;  /* 0x000000340824723c */ /* 0x000fe20000041820 */
[--C-:B-1----:R-:W-:Y:S02]  /*4950*/  FFMA.FTZ R4, R106, c[0x0][0x2d0], -R2.reuse ;  /* 0x0000b4006a047a23 */ /* 0x102fe40000010802 */
[----:B------:R-:W-:-:S04]  /*4960*/  FFMA.FTZ R2, R111, c[0x0][0x2d0], -R2 ;  /* 0x0000b4006f027a23 */ /* 0x000fc80000010802 */
[----:B------:R1:W-:Y:S01]  /*4970*/  MUFU.EX2 R241, R2 ;  /* 0x0000000200f17308 */ /* 0x0003e20000000800 */
[----:B------:R-:W-:Y:S01]  /*4980*/  HMMA.16816.F32.BF16 R32, R8, R54, R56 ;  /* 0x000000360820723c */ /* 0x000fe20000041838 */
[----:B----4-:R-:W-:Y:S01]  /*4990*/  F2FP.BF16.PACK_AB R5, R246, R247 ;  /* 0x000000f7f605723e */ /* 0x010fe200000010ff */
[----:B------:R-:W-:Y:S01]  /*49a0*/  IMAD.MOV.U32 R117, RZ, RZ, R217 ;  /* 0x000000ffff757224 */ /* 0x000fe200078e00d9 */
[----:B------:R-:W-:Y:S01]  /*49b0*/  F2FP.BF16.PACK_AB R6, R249, R251 ;  /* 0x000000fbf906723e */ /* 0x000fe200000010ff */
[----:B------:R-:W-:Y:S01]  /*49c0*/  LDSM.16.MT88.4 R52, [R212+0x3000] ;  /* 0x00300000d434783b */ /* 0x000fe20000004200 */
[----:B-----5:R-:W-:Y:S01]  /*49d0*/  F2FP.BF16.PACK_AB R7, R244, R245 ;  /* 0x000000f5f407723e */ /* 0x020fe200000010ff */
[--C-:B-1----:R-:W-:Y:S02]  /*49e0*/  FFMA.FTZ R2, R105, c[0x0][0x2d0], -R0.reuse ;  /* 0x0000b40069027a23 */ /* 0x102fe40000010800 */
[----:B------:R-:W1:Y:S02]  /*49f0*/  LDSM.16.MT88.4 R104, [R3+0x2800] ;  /* 0x002800000368783b */ /* 0x000e640000004200 */
[----:B------:R4:W-:Y:S08]  /*4a00*/  MUFU.EX2 R240, R2 ;  /* 0x0000000200f07308 */ /* 0x0009f00000000800 */
[----:B------:R5:W-:Y:S01]  /*4a10*/  MUFU.EX2 R242, R4 ;  /* 0x0000000400f27308 */ /* 0x000be20000000800 */
[----:B----4-:R-:W-:-:S07]  /*4a20*/  FFMA.FTZ R2, R110, c[0x0][0x2d0], -R0 ;  /* 0x0000b4006e027a23 */ /* 0x010fce0000010800 */
[----:B------:R4:W1:Y:S01]  /*4a30*/  MUFU.EX2 R219, R2 ;  /* 0x0000000200db7308 */ /* 0x0008620000000800 */
[----:B-----5:R-:W-:-:S07]  /*4a40*/  F2FP.BF16.PACK_AB R4, R116, R73 ;  /* 0x000000497404723e */ /* 0x020fce00000010ff */
[----:B---3--:R-:W-:Y:S01]  /*4a50*/  HMMA.16816.F32.BF16 R100, R4, R44, R60 ;  /* 0x0000002c0464723c */ /* 0x008fe2000004183c */
[--C-:B----4-:R-:W-:Y:S02]  /*4a60*/  FFMA.FTZ R2, R108, c[0x0][0x2d0], -R0.reuse ;  /* 0x0000b4006c027a23 */ /* 0x110fe40000010800 */
[----:B------:R-:W-:-:S05]  /*4a70*/  FFMA.FTZ R0, R109, c[0x0][0x2d0], -R0 ;  /* 0x0000b4006d007a23 */ /* 0x000fca0000010800 */
[C---:B------:R-:W-:Y:S01]  /*4a80*/  HMMA.16816.F32.BF16 R44, R4.reuse, R46, R48 ;  /* 0x0000002e042c723c */ /* 0x040fe20000041830 */
[----:B------:R-:W-:Y:S01]  /*4a90*/  MUFU.EX2 R218, R2 ;  /* 0x0000000200da7308 */ /* 0x000fe20000000800 */
[----:B------:R-:W-:Y:S01]  /*4aa0*/  F2FP.BF16.PACK_AB R96, R243, R248 ;  /* 0x000000f8f360723e */ /* 0x000fe200000010ff */
[----:B------:R-:W3:Y:S06]  /*4ab0*/  LDSM.16.MT88.4 R48, [R212+0x3800] ;  /* 0x00380000d430783b */ /* 0x000eec0000004200 */
[----:B------:R-:W4:Y:S01]  /*4ac0*/  MUFU.EX2 R217, R0 ;  /* 0x0000000000d97308 */ /* 0x000f220000000800 */
[----:B--2---:R-:W-:Y:S01]  /*4ad0*/  HMMA.16816.F32.BF16 R36, R4, R28, R36 ;  /* 0x0000001c0424723c */ /* 0x004fe20000041824 */
[----:B-1----:R-:W-:-:S02]  /*4ae0*/  F2FP.BF16.PACK_AB R97, R219, R240 ;  /* 0x000000f0db61723e */ /* 0x002fc400000010ff */
[----:B------:R-:W-:-:S05]  /*4af0*/  F2FP.BF16.PACK_AB R98, R241, R242 ;  /* 0x000000f2f162723e */ /* 0x000fca00000010ff */
[----:B------:R-:W-:Y:S01]  /*4b00*/  HMMA.16816.F32.BF16 R32, R4, R30, R32 ;  /* 0x0000001e0420723c */ /* 0x000fe20000041820 */
[----:B----4-:R-:W-:-:S07]  /*4b10*/  F2FP.BF16.PACK_AB R99, R217, R218 ;  /* 0x000000dad963723e */ /* 0x010fce00000010ff */
[----:B------:R-:W-:Y:S08]  /*4b20*/  HMMA.16816.F32.BF16 R132, R4, R40, R132 ;  /* 0x000000280484723c */ /* 0x000ff00000041884 */
[----:B------:R-:W-:Y:S08]  /*4b30*/  HMMA.16816.F32.BF16 R100, R96, R104, R100 ;  /* 0x000000686064723c */ /* 0x000ff00000041864 */
[----:B------:R-:W-:Y:S08]  /*4b40*/  HMMA.16816.F32.BF16 R40, R4, R42, R64 ;  /* 0x0000002a0428723c */ /* 0x000ff00000041840 */
[C---:B------:R-:W-:Y:S01]  /*4b50*/  HMMA.16816.F32.BF16 R104, R96.reuse, R106, R44 ;  /* 0x0000006a6068723c */ /* 0x040fe2000004182c */
[----:B------:R-:W1:Y:S07]  /*4b60*/  LDSM.16.MT88.4 R44, [R213+0x3000] ;  /* 0x00300000d52c783b */ /* 0x000e6e0000004200 */
[C---:B------:R-:W-:Y:S08]  /*4b70*/  HMMA.16816.F32.BF16 R76, R96.reuse, R80, R36 ;  /* 0x00000050604c723c */ /* 0x040ff00000041824 */
[----:B------:R-:W-:Y:S08]  /*4b80*/  HMMA.16816.F32.BF16 R80, R96, R82, R32 ;  /* 0x000000526050723c */ /* 0x000ff00000041820 */
[C---:B------:R-:W-:Y:S08]  /*4b90*/  HMMA.16816.F32.BF16 R32, R20.reuse, R52, RZ ;  /* 0x000000341420723c */ /* 0x040ff000000418ff */
[C---:B------:R-:W-:Y:S01]  /*4ba0*/  HMMA.16816.F32.BF16 R28, R20.reuse, R54, RZ ;  /* 0x00000036141c723c */ /* 0x040fe200000418ff */
[----:B------:R-:W2:Y:S07]  /*4bb0*/  LDSM.16.MT88.4 R52, [R24+0x3000] ;  /* 0x003000001834783b */ /* 0x000eae0000004200 */
[----:B------:R-:W-:Y:S08]  /*4bc0*/  HMMA.16816.F32.BF16 R36, R20, R118, RZ ;  /* 0x000000761424723c */ /* 0x000ff000000418ff */
[C---:B------:R-:W-:Y:S08]  /*4bd0*/  HMMA.16816.F32.BF16 R132, R96.reuse, R136, R132 ;  /* 0x000000886084723c */ /* 0x040ff00000041884 */
[----:B------:R-:W-:Y:S01]  /*4be0*/  HMMA.16816.F32.BF16 R136, R96, R138, R40 ;  /* 0x0000008a6088723c */ /* 0x000fe20000041828 */
[----:B------:R-:W4:Y:S07]  /*4bf0*/  LDSM.16.MT88.4 R40, [R213+0x3800] ;  /* 0x00380000d528783b */ /* 0x000f2e0000004200 */
[C---:B---3--:R-:W-:Y:S08]  /*4c00*/  HMMA.16816.F32.BF16 R68, R16.reuse, R48, R32 ;  /* 0x000000301044723c */ /* 0x048ff00000041820 */
[C---:B------:R-:W-:Y:S01]  /*4c10*/  HMMA.16816.F32.BF16 R128, R16.reuse, R50, R28 ;  /* 0x000000321080723c */ /* 0x040fe2000004181c */
[----:B------:R-:W3:Y:S07]  /*4c20*/  LDSM.16.MT88.4 R48, [R24+0x3800] ;  /* 0x003800001830783b */ /* 0x000eee0000004200 */
[----:B------:R-:W-:Y:S08]  /*4c30*/  HMMA.16816.F32.BF16 R60, R16, R114, R36 ;  /* 0x00000072103c723c */ /* 0x000ff00000041824 */
[C---:B-1----:R-:W-:Y:S08]  /*4c40*/  HMMA.16816.F32.BF16 R36, R20.reuse, R44, RZ ;  /* 0x0000002c1424723c */ /* 0x042ff000000418ff */
[----:B--2---:R-:W-:Y:S01]  /*4c50*/  HMMA.16816.F32.BF16 R28, R20, R52, RZ ;  /* 0x00000034141c723c */ /* 0x004fe200000418ff */
[----:B------:R-:W-:-:S07]  /*4c60*/  IMAD.MOV.U32 R74, RZ, RZ, R120 ;  /* 0x000000ffff4a7224 */ /* 0x000fce00078e0078 */
[----:B------:R-:W-:Y:S08]  /*4c70*/  HMMA.16816.F32.BF16 R32, R20, R46, RZ ;  /* 0x0000002e1420723c */ /* 0x000ff000000418ff */
[C---:B----4-:R-:W-:Y:S01]  /*4c80*/  HMMA.16816.F32.BF16 R120, R16.reuse, R40, R36 ;  /* 0x000000281078723c */ /* 0x050fe20000041824 */
[----:B------:R-:W1:Y:S07]  /*4c90*/  LDSM.16.MT88.4 R36, [R212+0x6000] ;  /* 0x00600000d424783b */ /* 0x000e6e0000004200 */
[----:B---3--:R-:W-:Y:S08]  /*4ca0*/  HMMA.16816.F32.BF16 R124, R16, R48, R28 ;  /* 0x00000030107c723c */ /* 0x008ff0000004181c */
[----:B------:R-:W-:Y:S08]  /*4cb0*/  HMMA.16816.F32.BF16 R28, R20, R54, RZ ;  /* 0x00000036141c723c */ /* 0x000ff000000418ff */
[C---:B------:R-:W-:Y:S01]  /*4cc0*/  HMMA.16816.F32.BF16 R44, R16.reuse, R42, R32 ;  /* 0x0000002a102c723c */ /* 0x040fe20000041820 */
[----:B------:R-:W2:Y:S11]  /*4cd0*/  LDSM.16.MT88.4 R32, [R212+0x6800] ;  /* 0x00680000d420783b */ /* 0x000eb60000004200 */
[----:B------:R-:W-:Y:S04]  /*4ce0*/  @!UPT UIADD3 URZ, URZ, URZ, URZ ;  /* 0x0000003f3f3ff290 */ /* 0x000fe8000fffe03f */
[----:B------:R-:W-:Y:S08]  /*4cf0*/  HMMA.16816.F32.BF16 R88, R16, R50, R28 ;  /* 0x000000321058723c */ /* 0x000ff0000004181c */
[----:B-1----:R-:W-:Y:S01]  /*4d00*/  HMMA.16816.F32.BF16 R28, R20, R36, RZ ;  /* 0x00000024141c723c */ /* 0x002fe200000418ff */
[----:B------:R-:W-:Y:S02]  /*4d10*/  FADD.FTZ R0, R143, R142 ;  /* 0x0000008e8f007221 */ /* 0x000fe40000010000 */
[----:B------:R-:W-:-:S02]  /*4d20*/  IMAD.MOV.U32 R142, RZ, RZ, R117 ;  /* 0x000000ffff8e7224 */ /* 0x000fc400078e0075 */
[----:B------:R-:W-:Y:S11]  /*4d30*/  IMAD.MOV.U32 R143, RZ, RZ, R116 ;  /* 0x000000ffff8f7224 */ /* 0x000ff600078e0074 */
[----:B------:R-:W-:Y:S08]  /*4d40*/  @!UPT UIADD3 URZ, URZ, URZ, URZ ;  /* 0x0000003f3f3ff290 */ /* 0x000ff0000fffe03f */
[----:B--2---:R-:W-:Y:S08]  /*4d50*/  HMMA.16816.F32.BF16 R116, R16, R32, R28 ;  /* 0x000000201074723c */ /* 0x004ff0000004181c */
[----:B------:R-:W-:Y:S01]  /*4d60*/  HMMA.16816.F32.BF16 R28, R20, R38, RZ ;  /* 0x00000026141c723c */ /* 0x000fe200000418ff */
[----:B------:R-:W1:Y:S11]  /*4d70*/  LDSM.16.MT88.4 R36, [R213+0x6000] ;  /* 0x00600000d524783b */ /* 0x000e760000004200 */
[----:B------:R-:W-:Y:S11]  /*4d80*/  @!UPT UIADD3 URZ, URZ, URZ, URZ ;  /* 0x0000003f3f3ff290 */ /* 0x000ff6000fffe03f */
[----:B------:R-:W-:Y:S01]  /*4d90*/  @!UPT UIADD3 URZ, URZ, URZ, URZ ;  /* 0x0000003f3f3ff290 */ /* 0x000fe2000fffe03f */
[----:B------:R-:W-:Y:S01]  /*4da0*/  HMMA.16816.F32.BF16 R112, R16, R34, R28 ;  /* 0x000000221070723c */ /* 0x000fe2000004181c */
[----:B------:R-:W2:Y:S07]  /*4db0*/  LDSM.16.MT88.4 R32, [R213+0x6800] ;  /* 0x00680000d520783b */ /* 0x000eae0000004200 */
[----:B-1----:R-:W-:Y:S11]  /*4dc0*/  HMMA.16816.F32.BF16 R28, R20, R36, RZ ;  /* 0x00000024141c723c */ /* 0x002ff600000418ff */
[----:B------:R-:W-:Y:S11]  /*4dd0*/  @!UPT UIADD3 URZ, URZ, URZ, URZ ;  /* 0x0000003f3f3ff290 */ /* 0x000ff6000fffe03f */
[----:B------:R-:W-:Y:S02]  /*4de0*/  @!UPT UIADD3 URZ, URZ, URZ, URZ ;  /* 0x0000003f3f3ff290 */ /* 0x000fe4000fffe03f */
[----:B--2---:R-:W-:Y:S08]  /*4df0*/  HMMA.16816.F32.BF16 R108, R16, R32, R28 ;  /* 0x00000020106c723c */ /* 0x004ff0000004181c */
[----:B------:R-:W-:Y:S01]  /*4e00*/  HMMA.16816.F32.BF16 R28, R20, R38, RZ ;  /* 0x00000026141c723c */ /* 0x000fe200000418ff */
[----:B------:R-:W-:Y:S02]  /*4e10*/  IMAD.MOV.U32 R65, RZ, RZ, R93 ;  /* 0x000000ffff417224 */ /* 0x000fe400078e005d */
[----:B------:R-:W-:-:S02]  /*4e20*/  IMAD.MOV.U32 R66, RZ, RZ, R92 ;  /* 0x000000ffff427224 */ /* 0x000fc400078e005c */
[----:B------:R-:W-:Y:S02]  /*4e30*/  IMAD.MOV.U32 R67, RZ, RZ, R94 ;  /* 0x000000ffff437224 */ /* 0x000fe400078e005e */
[----:B------:R-:W-:Y:S11]  /*4e40*/  IMAD.MOV.U32 R58, RZ, RZ, R95 ;  /* 0x000000ffff3a7224 */ /* 0x000ff600078e005f */
[----:B------:R-:W-:Y:S06]  /*4e50*/  @!UPT UIADD3 URZ, URZ, URZ, URZ ;  /* 0x0000003f3f3ff290 */ /* 0x000fec000fffe03f */
[----:B------:R-:W-:Y:S01]  /*4e60*/  HMMA.16816.F32.BF16 R92, R16, R34, R28 ;  /* 0x00000022105c723c */ /* 0x000fe2000004181c */
[----:B------:R-:W1:Y:S01]  /*4e70*/  LDSM.16.MT88.4 R28, [R24+0x6000] ;  /* 0x00600000181c783b */ /* 0x000e620000004200 */
[----:B------:R-:W-:-:S04]  /*4e80*/  FADD.FTZ R2, R149, R148 ;  /* 0x0000009495027221 */ /* 0x000fc80000010000 */
[----:B------:R-:W-:-:S04]  /*4e90*/  FADD.FTZ R2, R150, R2 ;  /* 0x0000000296027221 */ /* 0x000fc80000010000 */
[----:B------:R-:W-:Y:S01]  /*4ea0*/  FADD.FTZ R2, R202, R2 ;  /* 0x00000002ca027221 */ /* 0x000fe20000010000 */
[C---:B-1----:R-:W-:Y:S08]  /*4eb0*/  HMMA.16816.F32.BF16 R32, R20.reuse, R28, RZ ;  /* 0x0000001c1420723c */ /* 0x042ff000000418ff */
[----:B------:R-:W-:Y:S01]  /*4ec0*/  HMMA.16816.F32.BF16 R20, R20, R30, RZ ;  /* 0x0000001e1414723c */ /* 0x000fe200000418ff */
[----:B------:R-:W1:Y:S01]  /*4ed0*/  LDSM.16.MT88.4 R28, [R24+0x6800] ;  /* 0x00680000181c783b */ /* 0x000e620000004200 */
[----:B------:R-:W-:-:S04]  /*4ee0*/  FADD.FTZ R2, R201, R2 ;  /* 0x00000002c9027221 */ /* 0x000fc80000010000 */
[----:B------:R-:W-:-:S04]  /*4ef0*/  FADD.FTZ R2, R204, R2 ;  /* 0x00000002cc027221 */ /* 0x000fc80000010000 */
[----:B------:R-:W-:Y:S02]  /*4f00*/  FADD.FTZ R2, R205, R2 ;  /* 0x00000002cd027221 */ /* 0x000fe40000010000 */
[----:B------:R-:W-:Y:S02]  /*4f10*/  IMAD.MOV.U32 R56, RZ, RZ, R86 ;  /* 0x000000ffff387224 */ /* 0x000fe400078e0056 */
[----:B------:R-:W-:Y:S02]  /*4f20*/  FADD.FTZ R2, R206, R2 ;  /* 0x00000002ce027221 */ /* 0x000fe40000010000 */
[----:B------:R-:W-:Y:S02]  /*4f30*/  IMAD.MOV.U32 R57, RZ, RZ, R87 ;  /* 0x000000ffff397224 */ /* 0x000fe400078e0057 */
[----:B------:R-:W-:Y:S02]  /*4f40*/  IMAD.MOV.U32 R205, RZ, RZ, R84 ;  /* 0x000000ffffcd7224 */ /* 0x000fe400078e0054 */
[----:B------:R-:W-:-:S02]  /*4f50*/  IMAD.MOV.U32 R206, RZ, RZ, R85 ;  /* 0x000000ffffce7224 */ /* 0x000fc400078e0055 */
[C---:B-1----:R-:W-:Y:S08]  /*4f60*/  HMMA.16816.F32.BF16 R84, R16.reuse, R28, R32 ;  /* 0x0000001c1054723c */ /* 0x042ff00000041820 */
[----:B------:R-:W-:Y:S01]  /*4f70*/  HMMA.16816.F32.BF16 R32, R16, R30, R20 ;  /* 0x0000001e1020723c */ /* 0x000fe20000041814 */
[----:B------:R-:W1:Y:S01]  /*4f80*/  LDSM.16.MT88.4 R16, [R212+0x1000] ;  /* 0x00100000d410783b */ /* 0x000e620000004200 */
[----:B------:R-:W-:-:S02]  /*4f90*/  IMAD.MOV.U32 R64, RZ, RZ, R75 ;  /* 0x000000ffff407224 */ /* 0x000fc400078e004b */
[----:B------:R-:W-:Y:S01]  /*4fa0*/  IMAD.MOV.U32 R204, RZ, RZ, R73 ;  /* 0x000000ffffcc7224 */ /* 0x000fe200078e0049 */
[----:B------:R-:W2:Y:S01]  /*4fb0*/  LDSM.16.MT88.4 R20, [R213+0x1000] ;  /* 0x00100000d514783b */ /* 0x000ea20000004200 */
[----:B------:R-:W-:Y:S02]  /*4fc0*/  IMAD.MOV.U32 R59, RZ, RZ, R74 ;  /* 0x000000ffff3b7224 */ /* 0x000fe400078e004a */
[----:B------:R-:W-:-:S04]  /*4fd0*/  FADD.FTZ R0, R144, R0 ;  /* 0x0000000090007221 */ /* 0x000fc80000010000 */
[----:B------:R-:W-:-:S04]  /*4fe0*/  FADD.FTZ R0, R146, R0 ;  /* 0x0000000092007221 */ /* 0x000fc80000010000 */
[----:B------:R-:W-:Y:S01]  /*4ff0*/  FADD.FTZ R0, R145, R0 ;  /* 0x0000000091007221 */ /* 0x000fe20000010000 */
[----:B-1----:R-:W-:Y:S07]  /*5000*/  HMMA.16816.F32.BF16 R72, R12, R16, R236 ;  /* 0x000000100c48723c */ /* 0x002fee00000418ec */
[----:B------:R-:W-:Y:S02]  /*5010*/  IMAD.MOV.U32 R239, RZ, RZ, R64 ;  /* 0x000000ffffef7224 */ /* 0x000fe400078e0040 */
[----:B------:R-:W-:-:S02]  /*5020*/  IMAD.MOV.U32 R238, RZ, RZ, R65 ;  /* 0x000000ffffee7224 */ /* 0x000fc400078e0041 */
[----:B------:R-:W-:Y:S02]  /*5030*/  IMAD.MOV.U32 R237, RZ, RZ, R66 ;  /* 0x000000ffffed7224 */ /* 0x000fe400078e0042 */
[----:B------:R-:W-:Y:S02]  /*5040*/  IMAD.MOV.U32 R236, RZ, RZ, R67 ;  /* 0x000000ffffec7224 */ /* 0x000fe400078e0043 */
[----:B------:R-:W-:Y:S01]  /*5050*/  HMMA.16816.F32.BF16 R64, R12, R18, R232 ;  /* 0x000000120c40723c */ /* 0x000fe200000418e8 */
[----:B------:R-:W1:Y:S01]  /*5060*/  LDSM.16.MT88.4 R16, [R24+0x1000] ;  /* 0x001000001810783b */ /* 0x000e620000004200 */
[----:B------:R-:W-:-:S04]  /*5070*/  FADD.FTZ R0, R151, R0 ;  /* 0x0000000097007221 */ /* 0x000fc80000010000 */
[----:B------:R-:W-:-:S04]  /*5080*/  FADD.FTZ R0, R200, R0 ;  /* 0x00000000c8007221 */ /* 0x000fc80000010000 */
[----:B------:R-:W-:-:S04]  /*5090*/  FADD.FTZ R0, R203, R0 ;  /* 0x00000000cb007221 */ /* 0x000fc80000010000 */
[----:B------:R-:W-:Y:S01]  /*50a0*/  FADD.FTZ R0, R25, R0 ;  /* 0x0000000019007221 */ /* 0x000fe20000010000 */
[----:B--2---:R-:W-:Y:S01]  /*50b0*/  HMMA.16816.F32.BF16 R48, R12, R22, R224 ;  /* 0x000000160c30723c */ /* 0x004fe200000418e0 */
[----:B------:R-:W-:Y:S02]  /*50c0*/  IMAD.MOV.U32 R235, RZ, RZ, R56 ;  /* 0x000000ffffeb7224 */ /* 0x000fe400078e0038 */
[----:B------:R-:W-:Y:S02]  /*50d0*/  FADD.FTZ R3, R26, R0 ;  /* 0x000000001a037221 */ /* 0x000fe40000010000 */
[----:B------:R-:W-:Y:S02]  /*50e0*/  IMAD.MOV.U32 R234, RZ, RZ, R57 ;  /* 0x000000ffffea7224 */ /* 0x000fe400078e0039 */
[----:B------:R-:W-:Y:S02]  /*50f0*/  IMAD.MOV.U32 R233, RZ, RZ, R58 ;  /* 0x000000ffffe97224 */ /* 0x000fe400078e003a */
[----:B------:R-:W-:-:S02]  /*5100*/  IMAD.MOV.U32 R0, RZ, RZ, R59 ;  /* 0x000000ffff007224 */ /* 0x000fc400078e003b */
        /* <DEDUP_REMOVED lines=10> */
[----:B------:R-:W1:Y:S01]  /*51b0*/  LDSM.16.MT88.4 R16, [R212+0x7000] ;  /* 0x00700000d410783b */ /* 0x000e620000004200 */
[----:B------:R-:W-:-:S04]  /*51c0*/  FADD.FTZ R2, R27, R2 ;  /* 0x000000021b027221 */ /* 0x000fc80000010000 */
[----:B------:R-:W-:Y:S02]  /*51d0*/  FADD.FTZ R2, R147, R2 ;  /* 0x0000000293027221 */ /* 0x000fe40000010000 */
        /* <DEDUP_REMOVED lines=33> */
[----:B------:R-:W-:Y:S01]  /*53f0*/  LDSM.16.MT88.4 R20, [R212+0x2000] ;  /* 0x00200000d414783b */ /* 0x000fe20000004200 */
[----:B------:R-:W-:-:S02]  /*5400*/  FADD.FTZ R0, R0, R2 ;  /* 0x0000000200007221 */ /* 0x000fc40000010000 */
[----:B------:R-:W-:Y:S01]  /*5410*/  FADD.FTZ R3, R233, R3 ;  /* 0x00000003e9037221 */ /* 0x000fe20000010000 */
[----:B------:R-:W-:Y:S03]  /*5420*/  LDSM.16.MT88.4 R144, [R212+0x2800] ;  /* 0x00280000d490783b */ /* 0x000fe60000004200 */
[C---:B-1----:R-:W-:Y:S08]  /*5430*/  HMMA.16816.F32.BF16 R32, R8.reuse, R16, R128 ;  /* 0x000000100820723c */ /* 0x042ff00000041880 */
[C---:B------:R-:W-:Y:S01]  /*5440*/  HMMA.16816.F32.BF16 R28, R8.reuse, R18, R124 ;  /* 0x00000012081c723c */ /* 0x040fe2000004187c */
[----:B------:R-:W-:Y:S07]  /*5450*/  LDSM.16.MT88.4 R16, [R213+0x2000] ;  /* 0x00200000d510783b */ /* 0x000fee0000004200 */
[C---:B---3--:R-:W-:Y:S01]  /*5460*/  HMMA.16816.F32.BF16 R128, R8.reuse, R12, R120 ;  /* 0x0000000c0880723c */ /* 0x048fe20000041878 */
[----:B------:R-:W-:Y:S07]  /*5470*/  LDSM.16.MT88.4 R120, [R24+0x2800] ;  /* 0x002800001878783b */ /* 0x000fee0000004200 */
[----:B------:R-:W-:Y:S01]  /*5480*/  HMMA.16816.F32.BF16 R92, R8, R14, R92 ;  /* 0x0000000e085c723c */ /* 0x000fe2000004185c */
[----:B------:R-:W1:Y:S04]  /*5490*/  LDSM.16.MT88.4 R12, [R24+0x2000] ;  /* 0x00200000180c783b */ /* 0x000e680000004200 */
[----:B------:R-:W2:Y:S03]  /*54a0*/  LDSM.16.MT88.4 R8, [R212+0x5000] ;  /* 0x00500000d408783b */ /* 0x000ea60000004200 */
[C---:B-1----:R-:W-:Y:S08]  /*54b0*/  HMMA.16816.F32.BF16 R88, R4.reuse, R14, R84 ;  /* 0x0000000e0458723c */ /* 0x042ff00000041854 */
[C---:B--2---:R-:W-:Y:S08]  /*54c0*/  HMMA.16816.F32.BF16 R124, R4.reuse, R8, R68 ;  /* 0x00000008047c723c */ /* 0x044ff00000041844 */
[C---:B------:R-:W-:Y:S01]  /*54d0*/  HMMA.16816.F32.BF16 R84, R4.reuse, R10, R60 ;  /* 0x0000000a0454723c */ /* 0x040fe2000004183c */
[----:B------:R-:W1:Y:S07]  /*54e0*/  LDSM.16.MT88.4 R8, [R213+0x8000] ;  /* 0x00800000d508783b */ /* 0x000e6e0000004200 */
[C---:B------:R-:W-:Y:S01]  /*54f0*/  HMMA.16816.F32.BF16 R116, R4.reuse, R12, R116 ;  /* 0x0000000c0474723c */ /* 0x040fe20000041874 */
[----:B------:R-:W2:Y:S07]  /*5500*/  LDSM.16.MT88.4 R12, [R212+0x8000] ;  /* 0x00800000d40c783b */ /* 0x000eae0000004200 */
[C---:B------:R-:W-:Y:S01]  /*5510*/  HMMA.16816.F32.BF16 R44, R4.reuse, R22, R112 ;  /* 0x00000016042c723c */ /* 0x040fe20000041870 */
[----:B------:R-:W-:Y:S07]  /*5520*/  LDSM.16.MT88.4 R112, [R213+0x2800] ;  /* 0x00280000d570783b */ /* 0x000fee0000004200 */
[----:B------:R-:W-:Y:S01]  /*5530*/  HMMA.16816.F32.BF16 R148, R4, R20, R148 ;  /* 0x000000140494723c */ /* 0x000fe20000041894 */
[----:B------:R-:W-:Y:S01]  /*5540*/  LDSM.16.MT88.4 R20, [R213+0x5000] ;  /* 0x00500000d514783b */ /* 0x000fe20000004200 */
[----:B------:R-:W-:-:S06]  /*5550*/  FADD.FTZ R2, R234, R0 ;  /* 0x00000000ea027221 */ /* 0x000fcc0000010000 */
[C---:B-1----:R-:W-:Y:S08]  /*5560*/  HMMA.16816.F32.BF16 R32, R4.reuse, R8, R32 ;  /* 0x000000080420723c */ /* 0x042ff00000041820 */
[----:B------:R-:W-:Y:S01]  /*5570*/  HMMA.16816.F32.BF16 R28, R4, R10, R28 ;  /* 0x0000000a041c723c */ /* 0x000fe2000004181c */
[----:B------:R-:W1:Y:S01]  /*5580*/  LDSM.16.MT88.4 R8, [R24+0x8000] ;  /* 0x008000001808783b */ /* 0x000e620000004200 */
[----:B------:R-:W-:-:S02]  /*5590*/  FADD.FTZ R0, R235, R3 ;  /* 0x00000003eb007221 */ /* 0x000fc40000010000 */
[----:B------:R-:W-:Y:S02]  /*55a0*/  FADD.FTZ R2, R236, R2 ;  /* 0x00000002ec027221 */ /* 0x000fe40000010000 */
[----:B------:R-:W-:Y:S02]  /*55b0*/  FADD.FTZ R0, R237, R0 ;  /* 0x00000000ed007221 */ /* 0x000fe40000010000 */
[----:B------:R-:W-:Y:S01]  /*55c0*/  HMMA.16816.F32.BF16 R108, R4, R16, R108 ;  /* 0x00000010046c723c */ /* 0x000fe2000004186c */
[----:B------:R-:W-:Y:S02]  /*55d0*/  FADD.FTZ R2, R238, R2 ;  /* 0x00000002ee027221 */ /* 0x000fe40000010000 */
[----:B------:R-:W-:-:S05]  /*55e0*/  FADD.FTZ R0, R239, R0 ;  /* 0x00000000ef007221 */ /* 0x000fca0000010000 */
[----:B------:R-:W-:Y:S01]  /*55f0*/  HMMA.16816.F32.BF16 R56, R4, R18, R56 ;  /* 0x000000120438723c */ /* 0x000fe20000041838 */
[----:B------:R-:W3:Y:S01]  /*5600*/  LDSM.16.MT88.4 R16, [R24+0x5000] ;  /* 0x005000001810783b */ /* 0x000ee20000004200 */
[----:B------:R-:W-:Y:S02]  /*5610*/  FADD.FTZ R2, R206, R2 ;  /* 0x00000002ce027221 */ /* 0x000fe40000010000 */
[----:B------:R-:W-:Y:S02]  /*5620*/  FADD.FTZ R0, R252, R0 ;  /* 0x00000000fc007221 */ /* 0x000fe40000010000 */
[----:B------:R-:W-:Y:S02]  /*5630*/  FADD.FTZ R2, R205, R2 ;  /* 0x00000002cd027221 */ /* 0x000fe40000010000 */
[----:B------:R-:W-:Y:S02]  /*5640*/  FADD.FTZ R0, R250, R0 ;  /* 0x00000000fa007221 */ /* 0x000fe40000010000 */
[----:B------:R-:W-:-:S02]  /*5650*/  FADD.FTZ R2, R204, R2 ;  /* 0x00000002cc027221 */ /* 0x000fc40000010000 */
[----:B------:R-:W-:Y:S02]  /*5660*/  FADD.FTZ R0, R247, R0 ;  /* 0x00000000f7007221 */ /* 0x000fe40000010000 */
[----:B------:R-:W-:Y:S01]  /*5670*/  FADD.FTZ R2, R143, R2 ;  /* 0x000000028f027221 */ /* 0x000fe20000010000 */
[----:B--2---:R-:W-:Y:S01]  /*5680*/  HMMA.16816.F32.BF16 R40, R4, R12, R40 ;  /* 0x0000000c0428723c */ /* 0x004fe20000041828 */
[----:B------:R-:W-:Y:S02]  /*5690*/  FADD.FTZ R0, R246, R0 ;  /* 0x00000000f6007221 */ /* 0x000fe40000010000 */
[----:B------:R-:W-:Y:S02]  /*56a0*/  FADD.FTZ R2, R251, R2 ;  /* 0x00000002fb027221 */ /* 0x000fe40000010000 */
[----:B------:R-:W-:-:S03]  /*56b0*/  FADD.FTZ R0, R245, R0 ;  /* 0x00000000f5007221 */ /* 0x000fc60000010000 */
[----:B------:R-:W-:Y:S01]  /*56c0*/  HMMA.16816.F32.BF16 R36, R4, R14, R36 ;  /* 0x0000000e0424723c */ /* 0x000fe20000041824 */
[----:B------:R-:W-:-:S07]  /*56d0*/  FADD.FTZ R2, R249, R2 ;  /* 0x00000002f9027221 */ /* 0x000fce0000010000 */
[----:B-1----:R-:W-:Y:S01]  /*56e0*/  HMMA.16816.F32.BF16 R12, R4, R8, R128 ;  /* 0x00000008040c723c */ /* 0x002fe20000041880 */
[----:B------:R-:W1:Y:S01]  /*56f0*/  LDSM.16.MT88.4 R128, [R212+0x5800] ;  /* 0x00580000d480783b */ /* 0x000e620000004200 */
[----:B------:R-:W-:-:S06]  /*5700*/  FADD.FTZ R0, R244, R0 ;  /* 0x00000000f4007221 */ /* 0x000fcc0000010000 */
[----:B------:R-:W-:Y:S08]  /*5710*/  HMMA.16816.F32.BF16 R108, R96, R112, R108 ;  /* 0x00000070606c723c */ /* 0x000ff0000004186c */
[----:B------:R-:W-:Y:S01]  /*5720*/  HMMA.16816.F32.BF16 R68, R4, R20, R72 ;  /* 0x000000140444723c */ /* 0x000fe20000041848 */
[----:B------:R-:W-:Y:S07]  /*5730*/  LDSM.16.MT88.4 R72, [R212+0x8800] ;  /* 0x00880000d448783b */ /* 0x000fee0000004200 */
[C---:B------:R-:W-:Y:S01]  /*5740*/  HMMA.16816.F32.BF16 R112, R96.reuse, R114, R56 ;  /* 0x000000726070723c */ /* 0x040fe20000041838 */
[----:B------:R-:W2:Y:S07]  /*5750*/  LDSM.16.MT88.4 R56, [R213+0x5800] ;  /* 0x00580000d538783b */ /* 0x000eae0000004200 */
[----:B------:R-:W-:Y:S01]  /*5760*/  HMMA.16816.F32.BF16 R116, R96, R120, R116 ;  /* 0x000000786074723c */ /* 0x000fe20000041874 */
[----:B------:R-:W-:-:S07]  /*5770*/  FADD.FTZ R3, R248, R2 ;  /* 0x00000002f8037221 */ /* 0x000fce0000010000 */
[----:B------:R-:W-:Y:S01]  /*5780*/  HMMA.16816.F32.BF16 R20, R4, R22, R64 ;  /* 0x000000160414723c */ /* 0x000fe20000041840 */
[----:B------:R-:W4:Y:S04]  /*5790*/  LDSM.16.MT88.4 R64, [R24+0x5800] ;  /* 0x005800001840783b */ /* 0x000f280000004200 */
[----:B------:R-:W-:Y:S03]  /*57a0*/  LDSM.16.MT88.4 R24, [R24+0x8800] ;  /* 0x008800001818783b */ /* 0x000fe60000004200 */
[----:B------:R-:W-:Y:S01]  /*57b0*/  HMMA.16816.F32.BF16 R120, R96, R122, R88 ;  /* 0x0000007a6078723c */ /* 0x000fe20000041858 */
[----:B------:R-:W5:Y:S01]  /*57c0*/  LDSM.16.MT88.4 R88, [R213+0x8800] ;  /* 0x00880000d558783b */ /* 0x000f620000004200 */
[----:B------:R-:W-:-:S02]  /*57d0*/  FADD.FTZ R2, R240, R0 ;  /* 0x00000000f0027221 */ /* 0x000fc40000010000 */
[----:B------:R-:W-:Y:S02]  /*57e0*/  FADD.FTZ R3, R243, R3 ;  /* 0x00000003f3037221 */ /* 0x000fe40000010000 */
[----:B------:R-:W-:Y:S02]  /*57f0*/  FADD.FTZ R2, R219, R2 ;  /* 0x00000002db027221 */ /* 0x000fe40000010000 */
[----:B---3--:R-:W-:Y:S01]  /*5800*/  HMMA.16816.F32.BF16 R60, R4, R16, R52 ;  /* 0x00000010043c723c */ /* 0x008fe20000041834 */
[----:B------:R-:W-:Y:S02]  /*5810*/  FADD.FTZ R3, R242, R3 ;  /* 0x00000003f2037221 */ /* 0x000fe40000010000 */
[----:B------:R-:W-:Y:S02]  /*5820*/  FADD.FTZ R2, R218, R2 ;  /* 0x00000002da027221 */ /* 0x000fe40000010000 */
[----:B------:R-:W-:-:S03]  /*5830*/  FADD.FTZ R3, R241, R3 ;  /* 0x00000003f1037221 */ /* 0x000fc60000010000 */
[----:B------:R-:W-:Y:S01]  /*5840*/  HMMA.16816.F32.BF16 R48, R4, R18, R48 ;  /* 0x000000120430723c */ /* 0x000fe20000041830 */
[----:B------:R-:W-:-:S07]  /*5850*/  FADD.FTZ R2, R217, R2 ;  /* 0x00000002d9027221 */ /* 0x000fce0000010000 */
[----:B------:R-:W-:Y:S01]  /*5860*/  HMMA.16816.F32.BF16 R4, R4, R10, R92 ;  /* 0x0000000a0404723c */ /* 0x000fe2000004185c */
[----:B------:R3:W-:Y:S01]  /*5870*/  STL [R1+0xc], R2 ;  /* 0x00000c0201007387 */ /* 0x0007e20000100800 */
[----:B------:R-:W-:-:S03]  /*5880*/  IADD3 R0, R207, -0x3, RZ ;  /* 0xfffffffdcf007810 */ /* 0x000fc60007ffe0ff */
[----:B------:R3:W-:Y:S01]  /*5890*/  STL [R1+0x8], R3 ;  /* 0x0000080301007387 */ /* 0x0007e20000100800 */
[----:B------:R-:W-:Y:S02]  /*58a0*/  ISETP.GE.AND P0, PT, R0, R142, PT ;  /* 0x0000008e0000720c */ /* 0x000fe40003f06270 */
[C---:B-1----:R-:W-:Y:S01]  /*58b0*/  HMMA.16816.F32.BF16 R124, R96.reuse, R128, R124 ;  /* 0x00000080607c723c */ /* 0x042fe2000004187c */
[----:B------:R-:W-:Y:S07]  /*58c0*/  BSSY B0, `(.L_x_4539) ;  /* 0x000003a000007945 */ /* 0x000fee0003800000 */
[C---:B------:R-:W-:Y:S08]  /*58d0*/  HMMA.16816.F32.BF16 R128, R96.reuse, R130, R84 ;  /* 0x000000826080723c */ /* 0x040ff00000041854 */
[C---:B--2---:R-:W-:Y:S08]  /*58e0*/  HMMA.16816.F32.BF16 R52, R96.reuse, R56, R68 ;  /* 0x000000386034723c */ /* 0x044ff00000041844 */
        /* <DEDUP_REMOVED lines=13> */
[----:B---3--:R-:W2:Y:S04]  /*59c0*/  LDL.LU.64 R234, [R1+0x68] ;  /* 0x0000680001ea7983 */ /* 0x008ea80000300a00 */
        /* <DEDUP_REMOVED lines=41> */
.L_x_4540:
[----:B---3--:R-:W-:Y:S05]  /*5c60*/  BSYNC B0 ;  /* 0x0000000000007941 */ /* 0x008fea0003800000 */
.L_x_4539:
        /* <DEDUP_REMOVED lines=25> */
.L_x_4542:
[----:B------:R-:W-:Y:S04]  /*5e00*/  DEPBAR.LE SB0, 0x2 ;  /* 0x000080800000791a */ /* 0x000fe80000000000 */
[----:B------:R-:W-:Y:S01]  /*5e10*/  WARPSYNC 0xffffffff ;  /* 0xffffffff00007948 */ /* 0x000fe20003800000 */
[----:B------:R-:W-:Y:S01]  /*5e20*/  BAR.SYNC.DEFER_BLOCKING 0x0 ;  /* 0x0000000000007b1d */ /* 0x000fe20000010000 */
[----:B------:R-:W-:Y:S05]  /*5e30*/  IMAD R204, R206, 0x9000, RZ ;  /* 0x00009000cecc7824 */ /* 0x000fea00078e02ff */
[----:B-1----:R-:W-:Y:S04]  /*5e40*/  IADD3 R0, R211, R204, RZ ;  /* 0x000000ccd3007210 */ /* 0x002fe80007ffe0ff */
[-C--:B------:R-:W-:Y:S01]  /*5e50*/  IADD3 R200, R210, R0.reuse, RZ ;  /* 0x00000000d2c87210 */ /* 0x080fe20007ffe0ff */
[----:B------:R-:W1:Y:S08]  /*5e60*/  LDSM.16.M88.4 R8, [R0] ;  /* 0x000000000008783b */ /* 0x000e700000000200 */
[----:B------:R-:W2:Y:S08]  /*5e70*/  LDSM.16.M88.4 R16, [R0+0x800] ;  /* 0x000800000010783b */ /* 0x000eb00000000200 */
[----:B------:R-:W3:Y:S08]  /*5e80*/  LDSM.16.M88.4 R24, [R0+0x1000] ;  /* 0x001000000018783b */ /* 0x000ef00000000200 */
[----:B------:R-:W4:Y:S06]  /*5e90*/  LDL.64 R218, [R1+0x40] ;  /* 0x0000400001da7983 */ /* 0x000f2c0000100a00 */
[----:B------:R-:W5:Y:S08]  /*5ea0*/  LDSM.16.M88.4 R32, [R0+0x1800] ;  /* 0x001800000020783b */ /* 0x000f700000000200 */
[----:B------:R-:W4:Y:S01]  /*5eb0*/  LDL R203, [R1+0x50] ;  /* 0x0000500001cb7983 */ /* 0x000f220000100800 */
[C---:B-1----:R-:W-:Y:S03]  /*5ec0*/  HMMA.16816.F32.BF16 R4, R152.reuse, R8, RZ ;  /* 0x000000089804723c */ /* 0x042fe600000418ff */
[----:B------:R-:W1:Y:S05]  /*5ed0*/  LDSM.16.M88.4 R40, [R0+0x2000] ;  /* 0x002000000028783b */ /* 0x000e6a0000000200 */
[C---:B------:R-:W-:Y:S03]  /*5ee0*/  HMMA.16816.F32.BF16 R8, R152.reuse, R10, RZ ;  /* 0x0000000a9808723c */ /* 0x040fe600000418ff */
[----:B------:R-:W4:Y:S04]  /*5ef0*/  LDL R202, [R1+0x34] ;  /* 0x0000340001ca7983 */ /* 0x000f280000100800 */
[----:B------:R-:W4:Y:S01]  /*5f00*/  LDL R221, [R1+0x10] ;  /* 0x0000100001dd7983 */ /* 0x000f220000100800 */
[C---:B--2---:R-:W-:Y:S03]  /*5f10*/  HMMA.16816.F32.BF16 R12, R152.reuse, R16, RZ ;  /* 0x00000010980c723c */ /* 0x044fe600000418ff */
[----:B------:R-:W2:Y:S04]  /*5f20*/  LDL R225, [R1+0x14] ;  /* 0x0000140001e17983 */ /* 0x000ea80000100800 */
[----:B------:R-:W2:Y:S01]  /*5f30*/  LDL R229, [R1+0x20] ;  /* 0x0000200001e57983 */ /* 0x000ea20000100800 */
[C---:B------:R-:W-:Y:S03]  /*5f40*/  HMMA.16816.F32.BF16 R16, R152.reuse, R18, RZ ;  /* 0x000000129810723c */ /* 0x040fe600000418ff */
[----:B------:R-:W2:Y:S04]  /*5f50*/  LDL.LU R228, [R1+0x4] ;  /* 0x0000040001e47983 */ /* 0x000ea80000300800 */
[----:B------:R-:W2:Y:S01]  /*5f60*/  LDL.64 R226, [R1+0x18] ;  /* 0x0000180001e27983 */ /* 0x000ea20000100a00 */
[C---:B---3--:R-:W-:Y:S05]  /*5f70*/  HMMA.16816.F32.BF16 R20, R152.reuse, R24, RZ ;  /* 0x000000189814723c */ /* 0x048fea00000418ff */
[----:B------:R-:W4:Y:S03]  /*5f80*/  LDL.LU R217, [R1] ;  /* 0x0000000001d97983 */ /* 0x000f260000300800 */
[C---:B------:R-:W-:Y:S01]  /*5f90*/  HMMA.16816.F32.BF16 R24, R152.reuse, R26, RZ ;  /* 0x0000001a9818723c */ /* 0x040fe200000418ff */
[----:B------:R-:W3:Y:S07]  /*5fa0*/  LDSM.16.M88.4 R48, [R0+0x2800] ;  /* 0x002800000030783b */ /* 0x000eee0000000200 */
[C---:B-----5:R-:W-:Y:S01]  /*5fb0*/  HMMA.16816.F32.BF16 R28, R152.reuse, R32, RZ ;  /* 0x00000020981c723c */ /* 0x060fe200000418ff */
[----:B------:R-:W5:Y:S07]  /*5fc0*/  LDSM.16.M88.4 R140, [R200] ;  /* 0x00000000c88c783b */ /* 0x000f6e0000000200 */
[C---:B------:R-:W-:Y:S01]  /*5fd0*/  HMMA.16816.F32.BF16 R32, R152.reuse, R34, RZ ;  /* 0x000000229820723c */ /* 0x040fe200000418ff */
[----:B------:R-:W2:Y:S07]  /*5fe0*/  LDL R207, [R1+0x38] ;  /* 0x0000380001cf7983 */ /* 0x000eae0000100800 */
[C---:B-1----:R-:W-:Y:S08]  /*5ff0*/  HMMA.16816.F32.BF16 R36, R152.reuse, R40, RZ ;  /* 0x000000289824723c */ /* 0x042ff000000418ff */
[C---:B------:R-:W-:Y:S08]  /*6000*/  HMMA.16816.F32.BF16 R40, R152.reuse, R42, RZ ;  /* 0x0000002a9828723c */ /* 0x040ff000000418ff */
[C---:B---3--:R-:W-:Y:S08]  /*6010*/  HMMA.16816.F32.BF16 R44, R152.reuse, R48, RZ ;  /* 0x00000030982c723c */ /* 0x048ff000000418ff */
[----:B------:R-:W-:Y:S08]  /*6020*/  HMMA.16816.F32.BF16 R48, R152, R50, RZ ;  /* 0x000000329830723c */ /* 0x000ff000000418ff */
[C---:B-----5:R-:W-:Y:S08]  /*6030*/  HMMA.16816.F32.BF16 R4, R156.reuse, R140, R4 ;  /* 0x0000008c9c04723c */ /* 0x060ff00000041804 */
        /* <DEDUP_REMOVED lines=13> */
[----:B------:R-:W1:Y:S02]  /*6110*/  LDSM.16.M88.4 R140, [R200+0x2800] ;  /* 0x00280000c88c783b */ /* 0x000e640000000200 */
[----:B----4-:R-:W-:Y:S02]  /*6120*/  ISETP.GE.AND P5, PT, R221, R217, PT ;  /* 0x000000d9dd00720c */ /* 0x010fe40003fa6270 */
[----:B------:R-:W-:Y:S03]  /*6130*/  IADD3 R222, R217, -0x1, RZ ;  /* 0xffffffffd9de7810 */ /* 0x000fe60007ffe0ff */
[C---:B-1----:R-:W-:Y:S08]  /*6140*/  HMMA.16816.F32.BF16 R44, R156.reuse, R140, R44 ;  /* 0x0000008c9c2c723c */ /* 0x042ff0000004182c */
[----:B------:R-:W-:Y:S01]  /*6150*/  @!P5 SHF.R.S32.HI R201, RZ, 0x1f, R222 ;  /* 0x0000001fffc9d819 */ /* 0x000fe200000114de */
[----:B------:R-:W-:Y:S03]  /*6160*/  HMMA.16816.F32.BF16 R48, R156, R142, R48 ;  /* 0x0000008e9c30723c */ /* 0x000fe60000041830 */
[----:B--2---:R-:W-:Y:S01]  /*6170*/  @!P5 ISETP.GE.AND P3, PT, R226, c[0x0][0x1d4], PT ;  /* 0x00007500e200da0c */ /* 0x004fe20003f66270 */
[----:B------:R-:W-:Y:S01]  /*6180*/  @!P5 IMAD R201, R201, c[0x0][0x208], RZ ;  /* 0x00008200c9c9da24 */ /* 0x000fe200078e02ff */
[----:B------:R-:W-:Y:S01]  /*6190*/  @!P5 ISETP.GE.AND P1, PT, R229, c[0x0][0x1d4], PT ;  /* 0x00007500e500da0c */ /* 0x000fe20003f26270 */
[C---:B------:R-:W-:Y:S01]  /*61a0*/  @!P5 IMAD.WIDE.U32 R140, R222.reuse, c[0x0][0x208], RZ ;  /* 0x00008200de8cda25 */ /* 0x040fe200078e00ff */
[----:B------:R-:W-:Y:S05]  /*61b0*/  @!P5 ISETP.GE.AND P0, PT, R225, c[0x0][0x1d4], PT ;  /* 0x00007500e100da0c */ /* 0x000fea0003f06270 */
[----:B------:R-:W-:Y:S01]  /*61c0*/  @!P5 IMAD R142, R222, c[0x0][0x20c], R201 ;  /* 0x00008300de8eda24 */ /* 0x000fe200078e02c9 */
[----:B------:R-:W-:Y:S01]  /*61d0*/  IADD3 R201, R208, R0, RZ ;  /* 0x00000000d0c97210 */ /* 0x000fe20007ffe0ff */
[----:B------:R-:W-:Y:S02]  /*61e0*/  @!P5 IMAD.MOV.U32 R143, RZ, RZ, R203 ;  /* 0x000000ffff8fd224 */ /* 0x000fe400078e00cb */
[----:B------:R-:W-:Y:S01]  /*61f0*/  @!P5 IMAD.IADD R141, R141, 0x1, R142 ;  /* 0x000000018d8dd824 */ /* 0x000fe200078e028e */
[----:B------:R-:W-:Y:S01]  /*6200*/  @!P5 MOV R142, R218 ;  /* 0x000000da008ed202 */ /* 0x000fe20000000f00 */
[----:B------:R-:W-:Y:S01]  /*6210*/  @!P5 IMAD R205, R228, 0x9000, R202 ;  /* 0x00009000e4cdd824 */ /* 0x000fe200078e02ca */
[----:B------:R-:W2:Y:S01]  /*6220*/  LDL R218, [R1+0x2c] ;  /* 0x00002c0001da7983 */ /* 0x000ea20000100800 */
[----:B------:R-:W-:Y:S02]  /*6230*/  @!P5 IMAD R141, R141, 0x60, RZ ;  /* 0x000000608d8dd824 */ /* 0x000fe400078e02ff */
[----:B------:R-:W-:Y:S04]  /*6240*/  @!P5 IMAD.WIDE.U32 R142, R140, 0x60, R142 ;  /* 0x000000608c8ed825 */ /* 0x000fe800078e008e */
[----:B------:R-:W-:Y:S01]  /*6250*/  @!P5 IMAD.MOV.U32 R202, RZ, RZ, c[0x0][0x208] ;  /* 0x00008200ffcad624 */ /* 0x000fe200078e00ff */
[C---:B------:R-:W-:Y:S02]  /*6260*/  @!P5 LEA R140, P4, R142.reuse, c[0x0][0x1f8], 0x1 ;  /* 0x00007e008e8cda11 */ /* 0x040fe400078808ff */
[----:B------:R-:W-:Y:S04]  /*6270*/  @!P5 IADD3 R141, R143, R141, RZ ;  /* 0x0000008d8f8dd210 */ /* 0x000fe80007ffe0ff */
        /* <DEDUP_REMOVED lines=19> */
[----:B------:R3:W-:Y:S08]  /*63b0*/  @!P5 LDGSTS.E.BYPASS.LTC128B.128 [R205+0x8000], [R202.64+0x100], !P0 ;  /* 0x08000100cacddfae */ /* 0x0007f0000c101d46 */
[----:B-1----:R-:W1:Y:S08]  /*63c0*/  LDSM.16.M88.4 R140, [R201] ;  /* 0x00000000c98c783b */ /* 0x002e700000000200 */
[----:B------:R-:W0:Y:S01]  /*63d0*/  LDGDEPBAR ;  /* 0x00000000000079af */ /* 0x000e220000000000 */
[----:B---3--:R-:W-:Y:S01]  /*63e0*/  IMAD.IADD R203, R208, 0x1, R200 ;  /* 0x00000001d0cb7824 */ /* 0x008fe200078e02c8 */
        /* <DEDUP_REMOVED lines=123> */
[----:B------:R1:W3:Y:S08]  /*6ba0*/  LDSM.16.M88.4 R140, [R0+0x8800] ;  /* 0x00880000008c783b */ /* 0x0002f00000000200 */
[----:B-1----:R1:W2:Y:S01]  /*6bb0*/  LDL R0, [R1+0x3c] ;  /* 0x00003c0001007983 */ /* 0x0022a20000100800 */
[C---:B---3--:R-:W-:Y:S08]  /*6bc0*/  HMMA.16816.F32.BF16 R44, R184.reuse, R140, R44 ;  /* 0x0000008cb82c723c */ /* 0x048ff0000004182c */
[----:B------:R-:W-:Y:S01]  /*6bd0*/  HMMA.16816.F32.BF16 R48, R184, R142, R48 ;  /* 0x0000008eb830723c */ /* 0x000fe20000041830 */
[----:B------:R-:W3:Y:S07]  /*6be0*/  LDSM.16.M88.4 R140, [R200+0x6000] ;  /* 0x00600000c88c783b */ /* 0x000eee0000000200 */
[C---:B---3--:R-:W-:Y:S08]  /*6bf0*/  HMMA.16816.F32.BF16 R4, R188.reuse, R140, R4 ;  /* 0x0000008cbc04723c */ /* 0x048ff00000041804 */
[C---:B------:R-:W-:Y:S01]  /*6c00*/  HMMA.16816.F32.BF16 R8, R188.reuse, R142, R8 ;  /* 0x0000008ebc08723c */ /* 0x040fe20000041808 */
        /* <DEDUP_REMOVED lines=12> */
[----:B------:R-:W3:Y:S03]  /*6cd0*/  LDSM.16.M88.4 R140, [R200+0x8800] ;  /* 0x00880000c88c783b */ /* 0x000ee60000000200 */
[----:B--2---:R-:W-:Y:S04]  /*6ce0*/  @P2 MOV R0, R218 ;  /* 0x000000da00002202 */ /* 0x004fe80000000f00 */
[C---:B---3--:R-:W-:Y:S08]  /*6cf0*/  HMMA.16816.F32.BF16 R44, R188.reuse, R140, R44 ;  /* 0x0000008cbc2c723c */ /* 0x048ff0000004182c */
        /* <DEDUP_REMOVED lines=33> */
[----:B------:R-:W-:Y:S07]  /*6f10*/  DEPBAR.LE SB0, 0x2 ;  /* 0x000080800000791a */ /* 0x000fee0000000000 */
[----:B------:R-:W-:Y:S01]  /*6f20*/  BAR.SYNC.DEFER_BLOCKING 0x0 ;  /* 0x0000000000007b1d */ /* 0x000fe20000010000 */
[C---:B--2---:R-:W-:Y:S07]  /*6f30*/  HMMA.16816.F32.BF16 R36, R196.reuse, R140, R36 ;  /* 0x0000008cc424723c */ /* 0x044fee0000041824 */
[----:B------:R-:W-:Y:S01]  /*6f40*/  SHFL.IDX PT, R141, R0, 0x1, 0x1c1f ;  /* 0x003c1f00008d7f89 */ /* 0x000fe200000e0000 */
[----:B------:R-:W-:Y:S01]  /*6f50*/  IMAD R140, R217, -0x60, RZ ;  /* 0xffffffa0d98c7824 */ /* 0x000fe200078e02ff */
[C---:B------:R-:W-:Y:S06]  /*6f60*/  HMMA.16816.F32.BF16 R40, R196.reuse, R142, R40 ;  /* 0x0000008ec428723c */ /* 0x040fec0000041828 */
[----:B------:R-:W2:Y:S01]  /*6f70*/  SHFL.IDX PT, R142, R0, RZ, 0x1c1f ;  /* 0x001c1fff008e7589 */ /* 0x000ea200000e0000 */
[----:B------:R-:W-:Y:S01]  /*6f80*/  IADD3 R140, -R207, 0x1, R140 ;  /* 0x00000001cf8c7810 */ /* 0x000fe20007ffe18c */
[C---:B---3--:R-:W-:Y:S04]  /*6f90*/  HMMA.16816.F32.BF16 R44, R196.reuse, R200, R44 ;  /* 0x000000c8c42c723c */ /* 0x048fe8000004182c */
[----:B------:R-:W-:Y:S04]  /*6fa0*/  IADD3 R140, R140, c[0x0][0x1d0], RZ ;  /* 0x000074008c8c7a10 */ /* 0x000fe80007ffe0ff */
[----:B------:R-:W-:Y:S04]  /*6fb0*/  HMMA.16816.F32.BF16 R48, R196, R202, R48 ;  /* 0x000000cac430723c */ /* 0x000fe80000041830 */
[----:B------:R-:W-:Y:S05]  /*6fc0*/  IADD3 R140, R140, -c[0x0][0x168], RZ ;  /* 0x80005a008c8c7a10 */ /* 0x000fea0007ffe0ff */
[C---:B--2---:R-:W-:Y:S03]  /*6fd0*/  IMAD.IADD R0, R140.reuse, 0x1, R142 ;  /* 0x000000018c007824 */ /* 0x044fe600078e028e */
[----:B------:R-:W-:Y:S02]  /*6fe0*/  IADD3 R140, R140, R141, RZ ;  /* 0x0000008d8c8c7210 */ /* 0x000fe40007ffe0ff */
[----:B------:R-:W-:Y:S02]  /*6ff0*/  ISETP.GT.AND P4, PT, R0, RZ, PT ;  /* 0x000000ff0000720c */ /* 0x000fe40003f84270 */
[----:B------:R-:W-:Y:S02]  /*7000*/  ISETP.GT.AND P1, PT, R140, RZ, PT ;  /* 0x000000ff8c00720c */ /* 0x000fe40003f24270 */
[----:B------:R-:W-:Y:S02]  /*7010*/  FSEL R4, R4, -INF , P4 ;  /* 0xff80000004047808 */ /* 0x000fe40002000000 */
[----:B------:R-:W-:Y:S02]  /*7020*/  ISETP.GT.AND P3, PT, R0, 0x1, PT ;  /* 0x000000010000780c */ /* 0x000fe40003f64270 */
[----:B------:R-:W-:Y:S02]  /*7030*/  FSEL R6, R6, -INF , P1 ;  /* 0xff80000006067808 */ /* 0x000fe40000800000 */
[----:B------:R-:W-:Y:S02]  /*7040*/  ISETP.GT.AND P1, PT, R140, 0x8, PT ;  /* 0x000000088c00780c */ /* 0x000fe40003f24270 */
[----:B------:R-:W-:Y:S02]  /*7050*/  ISETP.GT.AND P4, PT, R0, 0x8, PT ;  /* 0x000000080000780c */ /* 0x000fe40003f84270 */
[----:B------:R-:W-:Y:S02]  /*7060*/  FSEL R205, R10, -INF , P1 ;  /* 0xff8000000acd7808 */ /* 0x000fe40000800000 */
[----:B------:R-:W-:Y:S02]  /*7070*/  FMNMX.FTZ R10, R4, R2, !PT ;  /* 0x00000002040a7209 */ /* 0x000fe40007810000 */
[----:B------:R-:W-:Y:S02]  /*7080*/  FSEL R5, R5, -INF , P3 ;  /* 0xff80000005057808 */ /* 0x000fe40001800000 */
[----:B------:R-:W-:Y:S02]  /*7090*/  ISETP.GT.AND P0, PT, R140, 0x1, PT ;  /* 0x000000018c00780c */ /* 0x000fe40003f04270 */
[----:B------:R-:W-:Y:S02]  /*70a0*/  FSEL R8, R8, -INF , P4 ;  /* 0xff80000008087808 */ /* 0x000fe40002000000 */
[----:B------:R-:W-:Y:S02]  /*70b0*/  ISETP.GT.AND P3, PT, R0, 0x9, PT ;  /* 0x000000090000780c */ /* 0x000fe40003f64270 */
[----:B------:R-:W-:Y:S02]  /*70c0*/  FSEL R7, R7, -INF , P0 ;  /* 0xff80000007077808 */ /* 0x000fe40000000000 */
[----:B------:R-:W-:Y:S02]  /*70d0*/  ISETP.GT.AND P0, PT, R140, 0x9, PT ;  /* 0x000000098c00780c */ /* 0x000fe40003f04270 */
[----:B------:R-:W-:Y:S02]  /*70e0*/  FMNMX.FTZ R10, R5, R10, !PT ;  /* 0x0000000a050a7209 */ /* 0x000fe40007810000 */
[----:B------:R-:W-:Y:S02]  /*70f0*/  ISETP.GT.AND P4, PT, R0, 0x10, PT ;  /* 0x000000100000780c */ /* 0x000fe40003f84270 */
[----:B------:R-:W-:Y:S02]  /*7100*/  FSEL R9, R9, -INF , P3 ;  /* 0xff80000009097808 */ /* 0x000fe40001800000 */
[----:B------:R-:W-:Y:S02]  /*7110*/  FSEL R207, R11, -INF , P0 ;  /* 0xff8000000bcf7808 */ /* 0x000fe40000000000 */
[----:B------:R-:W-:Y:S02]  /*7120*/  FMNMX.FTZ R11, R6, R3, !PT ;  /* 0x00000003060b7209 */ /* 0x000fe40007810000 */
[----:B------:R-:W-:Y:S02]  /*7130*/  FMNMX.FTZ R10, R8, R10, !PT ;  /* 0x0000000a080a7209 */ /* 0x000fe40007810000 */
[----:B------:R-:W-:Y:S02]  /*7140*/  FSEL R218, R12, -INF , P4 ;  /* 0xff8000000cda7808 */ /* 0x000fe40002000000 */
[----:B------:R-:W-:Y:S01]  /*7150*/  FMNMX.FTZ R10, R9, R10, !PT ;  /* 0x0000000a090a7209 */ /* 0x000fe20007810000 */
[----:B------:R-:W2:Y:S01]  /*7160*/  LDL.LU R12, [R1+0x8] ;  /* 0x00000800010c7983 */ /* 0x000ea20000300800 */
[----:B------:R-:W-:Y:S02]  /*7170*/  ISETP.GT.AND P3, PT, R0, 0x11, PT ;  /* 0x000000110000780c */ /* 0x000fe40003f64270 */
[----:B------:R-:W-:Y:S02]  /*7180*/  FMNMX.FTZ R11, R7, R11, !PT ;  /* 0x0000000b070b7209 */ /* 0x000fe40007810000 */
[----:B------:R-:W-:Y:S02]  /*7190*/  FSEL R219, R13, -INF , P3 ;  /* 0xff8000000ddb7808 */ /* 0x000fe40001800000 */
[----:B------:R-:W-:Y:S02]  /*71a0*/  FMNMX.FTZ R11, R205, R11, !PT ;  /* 0x0000000bcd0b7209 */ /* 0x000fe40007810000 */
[----:B------:R-:W-:Y:S02]  /*71b0*/  ISETP.GT.AND P1, PT, R140, 0x10, PT ;  /* 0x000000108c00780c */ /* 0x000fe40003f24270 */
[----:B------:R-:W-:Y:S02]  /*71c0*/  ISETP.GT.AND P4, PT, R0, 0x18, PT ;  /* 0x000000180000780c */ /* 0x000fe40003f84270 */
[----:B------:R-:W-:Y:S02]  /*71d0*/  FMNMX.FTZ R10, R218, R10, !PT ;  /* 0x0000000ada0a7209 */ /* 0x000fe40007810000 */
[----:B------:R-:W-:Y:S02]  /*71e0*/  ISETP.GT.AND P3, PT, R0, 0x19, PT ;  /* 0x000000190000780c */ /* 0x000fe40003f64270 */
[----:B------:R-:W-:Y:S01]  /*71f0*/  FSEL R220, R14, -INF , P1 ;  /* 0xff8000000edc7808 */ /* 0x000fe20000800000 */
[----:B------:R-:W-:Y:S01]  /*7200*/  IMAD.MOV.U32 R14, RZ, RZ, R221 ;  /* 0x000000ffff0e7224 */ /* 0x000fe200078e00dd */
[----:B------:R-:W-:Y:S02]  /*7210*/  FSEL R224, R16, -INF , P4 ;  /* 0xff80000010e07808 */ /* 0x000fe40002000000 */
[C---:B------:R-:W-:Y:S02]  /*7220*/  ISETP.GT.AND P0, PT, R140.reuse, 0x11, PT ;  /* 0x000000118c00780c */ /* 0x040fe40003f04270 */
[----:B------:R-:W-:Y:S02]  /*7230*/  FMNMX.FTZ R11, R207, R11, !PT ;  /* 0x0000000bcf0b7209 */ /* 0x000fe40007810000 */
[----:B------:R-:W-:Y:S02]  /*7240*/  FMNMX.FTZ R10, R219, R10, !PT ;  /* 0x0000000adb0a7209 */ /* 0x000fe40007810000 */
[----:B------:R-:W-:Y:S02]  /*7250*/  FSEL R223, R17, -INF , P3 ;  /* 0xff80000011df7808 */ /* 0x000fe40001800000 */
[----:B------:R-:W-:Y:S02]  /*7260*/  FSEL R221, R15, -INF , P0 ;  /* 0xff8000000fdd7808 */ /* 0x000fe40000000000 */
[----:B------:R-:W-:Y:S02]  /*7270*/  ISETP.GT.AND P1, PT, R140, 0x18, PT ;  /* 0x000000188c00780c */ /* 0x000fe40003f24270 */
[----:B------:R-:W-:Y:S02]  /*7280*/  FMNMX.FTZ R11, R220, R11, !PT ;  /* 0x0000000bdc0b7209 */ /* 0x000fe40007810000 */
[----:B------:R-:W-:Y:S02]  /*7290*/  FMNMX.FTZ R10, R224, R10, !PT ;  /* 0x0000000ae00a7209 */ /* 0x000fe40007810000 */
[----:B------:R-:W-:Y:S02]  /*72a0*/  ISETP.GT.AND P4, PT, R0, 0x20, PT ;  /* 0x000000200000780c */ /* 0x000fe40003f84270 */
[----:B------:R-:W-:Y:S02]  /*72b0*/  FMNMX.FTZ R10, R223, R10, !PT ;  /* 0x0000000adf0a7209 */ /* 0x000fe40007810000 */
[----:B------:R-:W-:Y:S02]  /*72c0*/  MOV R15, R222 ;  /* 0x000000de000f7202 */ /* 0x000fe40000000f00 */
[----:B------:R-:W-:Y:S01]  /*72d0*/  FSEL R222, R18, -INF , P1 ;  /* 0xff80000012de7808 */ /* 0x000fe20000800000 */
[----:B------:R-:W-:Y:S01]  /*72e0*/  IMAD.MOV.U32 R18, RZ, RZ, R225 ;  /* 0x000000ffff127224 */ /* 0x000fe200078e00e1 */
[----:B------:R-:W-:Y:S02]  /*72f0*/  ISETP.GT.AND P0, PT, R140, 0x19, PT ;  /* 0x000000198c00780c */ /* 0x000fe40003f04270 */
[----:B------:R-:W-:Y:S02]  /*7300*/  ISETP.GT.AND P3, PT, R0, 0x21, PT ;  /* 0x000000210000780c */ /* 0x000fe40003f64270 */
[----:B------:R-:W-:Y:S02]  /*7310*/  FSEL R232, R20, -INF , P4 ;  /* 0xff80000014e87808 */ /* 0x000fe40002000000 */
[----:B------:R-:W-:Y:S02]  /*7320*/  FMNMX.FTZ R11, R221, R11, !PT ;  /* 0x0000000bdd0b7209 */ /* 0x000fe40007810000 */
[----:B------:R-:W-:Y:S02]  /*7330*/  FSEL R225, R19, -INF , P0 ;  /* 0xff80000013e17808 */ /* 0x000fe40000000000 */
[----:B------:R-:W-:Y:S02]  /*7340*/  FSEL R233, R21, -INF , P3 ;  /* 0xff80000015e97808 */ /* 0x000fe40001800000 */
[----:B------:R-:W-:Y:S02]  /*7350*/  FMNMX.FTZ R11, R222, R11, !PT ;  /* 0x0000000bde0b7209 */ /* 0x000fe40007810000 */
[----:B------:R-:W-:Y:S02]  /*7360*/  ISETP.GT.AND P4, PT, R0, 0x28, PT ;  /* 0x000000280000780c */ /* 0x000fe40003f84270 */
[----:B------:R-:W-:Y:S02]  /*7370*/  FMNMX.FTZ R10, R232, R10, !PT ;  /* 0x0000000ae80a7209 */ /* 0x000fe40007810000 */
[----:B------:R-:W-:Y:S02]  /*7380*/  ISETP.GT.AND P1, PT, R140, 0x20, PT ;  /* 0x000000208c00780c */ /* 0x000fe40003f24270 */
[----:B------:R-:W-:Y:S02]  /*7390*/  FSEL R237, R24, -INF , P4 ;  /* 0xff80000018ed7808 */ /* 0x000fe40002000000 */
[----:B------:R-:W-:Y:S02]  /*73a0*/  FMNMX.FTZ R11, R225, R11, !PT ;  /* 0x0000000be10b7209 */ /* 0x000fe40007810000 */
[----:B------:R-:W-:Y:S02]  /*73b0*/  FMNMX.FTZ R10, R233, R10, !PT ;  /* 0x0000000ae90a7209 */ /* 0x000fe40007810000 */
[----:B------:R-:W-:Y:S02]  /*73c0*/  ISETP.GT.AND P0, PT, R140, 0x21, PT ;  /* 0x000000218c00780c */ /* 0x000fe40003f04270 */
[----:B------:R-:W-:Y:S01]  /*73d0*/  FSEL R234, R22, -INF , P1 ;  /* 0xff80000016ea7808 */ /* 0x000fe20000800000 */
[----:B------:R-:W-:Y:S01]  /*73e0*/  IMAD.MOV.U32 R22, RZ, RZ, R228 ;  /* 0x000000ffff167224 */ /* 0x000fe200078e00e4 */
[----:B------:R-:W-:Y:S02]  /*73f0*/  ISETP.GT.AND P3, PT, R0, 0x29, PT ;  /* 0x000000290000780c */ /* 0x000fe40003f64270 */
[----:B------:R-:W-:Y:S02]  /*7400*/  FSEL R235, R23, -INF , P0 ;  /* 0xff80000017eb7808 */ /* 0x000fe40000000000 */
[----:B------:R-:W-:Y:S02]  /*7410*/  FSEL R239, R25, -INF , P3 ;  /* 0xff80000019ef7808 */ /* 0x000fe40001800000 */
[----:B------:R-:W-:Y:S02]  /*7420*/  FMNMX.FTZ R10, R237, R10, !PT ;  /* 0x0000000aed0a7209 */ /* 0x000fe40007810000 */
[C---:B------:R-:W-:Y:S02]  /*7430*/  ISETP.GT.AND P1, PT, R140.reuse, 0x28, PT ;  /* 0x000000288c00780c */ /* 0x040fe40003f24270 */
[----:B------:R-:W-:Y:S02]  /*7440*/  ISETP.GT.AND P0, PT, R140, 0x29, PT ;  /* 0x000000298c00780c */ /* 0x000fe40003f04270 */
[----:B------:R-:W-:Y:S02]  /*7450*/  ISETP.GT.AND P4, PT, R0, 0x30, PT ;  /* 0x000000300000780c */ /* 0x000fe40003f84270 */
[----:B------:R-:W-:Y:S02]  /*7460*/  FMNMX.FTZ R11, R234, R11, !PT ;  /* 0x0000000bea0b7209 */ /* 0x000fe40007810000 */
[----:B------:R-:W-:Y:S02]  /*7470*/  FSEL R240, R26, -INF , P1 ;  /* 0xff8000001af07808 */ /* 0x000fe40000800000 */
[----:B------:R-:W-:Y:S01]  /*7480*/  FSEL R245, R27, -INF , P0 ;  /* 0xff8000001bf57808 */ /* 0x000fe20000000000 */
[----:B------:R-:W-:Y:S01]  /*7490*/  IMAD.MOV.U32 R27, RZ, RZ, R227 ;  /* 0x000000ffff1b7224 */ /* 0x000fe200078e00e3 */
[----:B------:R-:W-:Y:S02]  /*74a0*/  FSEL R244, R28, -INF , P4 ;  /* 0xff8000001cf47808 */ /* 0x000fe40002000000 */
[----:B------:R-:W-:Y:S02]  /*74b0*/  FMNMX.FTZ R11, R235, R11, !PT ;  /* 0x0000000beb0b7209 */ /* 0x000fe40007810000 */
[----:B------:R-:W-:Y:S02]  /*74c0*/  ISETP.GT.AND P3, PT, R0, 0x31, PT ;  /* 0x000000310000780c */ /* 0x000fe40003f64270 */
[----:B------:R-:W-:Y:S02]  /*74d0*/  FMNMX.FTZ R10, R239, R10, !PT ;  /* 0x0000000aef0a7209 */ /* 0x000fe40007810000 */
[C---:B------:R-:W-:Y:S02]  /*74e0*/  ISETP.GT.AND P1, PT, R140.reuse, 0x30, PT ;  /* 0x000000308c00780c */ /* 0x040fe40003f24270 */
[----:B------:R-:W-:Y:S02]  /*74f0*/  ISETP.GT.AND P0, PT, R140, 0x31, PT ;  /* 0x000000318c00780c */ /* 0x000fe40003f04270 */
[----:B------:R-:W-:Y:S02]  /*7500*/  FSEL R243, R29, -INF , P3 ;  /* 0xff8000001df37808 */ /* 0x000fe40001800000 */
[----:B------:R-:W-:Y:S02]  /*7510*/  FMNMX.FTZ R11, R240, R11, !PT ;  /* 0x0000000bf00b7209 */ /* 0x000fe40007810000 */
[----:B------:R-:W-:Y:S02]  /*7520*/  FSEL R252, R30, -INF , P1 ;  /* 0xff8000001efc7808 */ /* 0x000fe40000800000 */
[----:B------:R-:W-:Y:S02]  /*7530*/  FSEL R13, R31, -INF , P0 ;  /* 0xff8000001f0d7808 */ /* 0x000fe40000000000 */
[----:B------:R-:W-:Y:S02]  /*7540*/  FMNMX.FTZ R10, R244, R10, !PT ;  /* 0x0000000af40a7209 */ /* 0x000fe40007810000 */
[C---:B------:R-:W-:Y:S02]  /*7550*/  ISETP.GT.AND P4, PT, R0.reuse, 0x38, PT ;  /* 0x000000380000780c */ /* 0x040fe40003f84270 */
[----:B------:R-:W-:Y:S02]  /*7560*/  ISETP.GT.AND P3, PT, R0, 0x39, PT ;  /* 0x000000390000780c */ /* 0x000fe40003f64270 */
[C---:B------:R-:W-:Y:S02]  /*7570*/  ISETP.GT.AND P0, PT, R140.reuse, 0x39, PT ;  /* 0x000000398c00780c */ /* 0x040fe40003f04270 */
[----:B------:R-:W-:Y:S02]  /*7580*/  ISETP.GT.AND P1, PT, R140, 0x38, PT ;  /* 0x000000388c00780c */ /* 0x000fe40003f24270 */
[----:B------:R-:W-:Y:S02]  /*7590*/  FSEL R242, R32, -INF , P4 ;  /* 0xff80000020f27808 */ /* 0x000fe40002000000 */
[C---:B------:R-:W-:Y:S02]  /*75a0*/  ISETP.GT.AND P4, PT, R0.reuse, 0x40, PT ;  /* 0x000000400000780c */ /* 0x040fe40003f84270 */
[----:B------:R-:W-:Y:S02]  /*75b0*/  FSEL R241, R33, -INF , P3 ;  /* 0xff80000021f17808 */ /* 0x000fe40001800000 */
[----:B------:R-:W-:Y:S02]  /*75c0*/  FSEL R17, R35, -INF , P0 ;  /* 0xff80000023117808 */ /* 0x000fe40000000000 */
[----:B------:R-:W-:Y:S02]  /*75d0*/  FMNMX.FTZ R11, R245, R11, !PT ;  /* 0x0000000bf50b7209 */ /* 0x000fe40007810000 */
[----:B------:R-:W-:Y:S02]  /*75e0*/  ISETP.GT.AND P3, PT, R0, 0x41, PT ;  /* 0x000000410000780c */ /* 0x000fe40003f64270 */
[----:B------:R-:W-:Y:S02]  /*75f0*/  FSEL R16, R34, -INF , P1 ;  /* 0xff80000022107808 */ /* 0x000fe40000800000 */
[C---:B------:R-:W-:Y:S02]  /*7600*/  ISETP.GT.AND P1, PT, R140.reuse, 0x40, PT ;  /* 0x000000408c00780c */ /* 0x040fe40003f24270 */
[----:B------:R-:W-:Y:S02]  /*7610*/  FMNMX.FTZ R10, R243, R10, !PT ;  /* 0x0000000af30a7209 */ /* 0x000fe40007810000 */
[----:B------:R-:W-:Y:S02]  /*7620*/  ISETP.GT.AND P0, PT, R140, 0x41, PT ;  /* 0x000000418c00780c */ /* 0x000fe40003f04270 */
[----:B------:R-:W-:Y:S02]  /*7630*/  FSEL R238, R36, -INF , P4 ;  /* 0xff80000024ee7808 */ /* 0x000fe40002000000 */
[----:B------:R-:W-:Y:S02]  /*7640*/  ISETP.GT.AND P6, PT, R0, 0x50, PT ;  /* 0x000000500000780c */ /* 0x000fe40003fc4270 */
[----:B------:R-:W-:Y:S02]  /*7650*/  FSEL R20, R38, -INF , P1 ;  /* 0xff80000026147808 */ /* 0x000fe40000800000 */
[C---:B------:R-:W-:Y:S02]  /*7660*/  ISETP.GT.AND P5, PT, R0.reuse, 0x51, PT ;  /* 0x000000510000780c */ /* 0x040fe40003fa4270 */
[----:B------:R-:W-:Y:S02]  /*7670*/  FSEL R21, R39, -INF , P0 ;  /* 0xff80000027157808 */ /* 0x000fe40000000000 */
[----:B------:R-:W-:Y:S02]  /*7680*/  FSEL R236, R37, -INF , P3 ;  /* 0xff80000025ec7808 */ /* 0x000fe40001800000 */
[C---:B------:R-:W-:Y:S02]  /*7690*/  ISETP.GT.AND P3, PT, R0.reuse, 0x59, PT ;  /* 0x000000590000780c */ /* 0x040fe40003f64270 */
[C---:B------:R-:W-:Y:S02]  /*76a0*/  ISETP.GT.AND P0, PT, R0.reuse, 0x49, PT ;  /* 0x000000490000780c */ /* 0x040fe40003f04270 */
[C---:B------:R-:W-:Y:S02]  /*76b0*/  ISETP.GT.AND P1, PT, R0.reuse, 0x48, PT ;  /* 0x000000480000780c */ /* 0x040fe40003f24270 */
[----:B------:R-:W-:Y:S02]  /*76c0*/  ISETP.GT.AND P4, PT, R0, 0x58, PT ;  /* 0x000000580000780c */ /* 0x000fe40003f84270 */
[----:B------:R-:W-:Y:S02]  /*76d0*/  FMNMX.FTZ R0, R252, R11, !PT ;  /* 0x0000000bfc007209 */ /* 0x000fe40007810000 */
[----:B------:R-:W-:Y:S02]  /*76e0*/  FMNMX.FTZ R10, R242, R10, !PT ;  /* 0x0000000af20a7209 */ /* 0x000fe40007810000 */
[----:B------:R-:W-:Y:S02]  /*76f0*/  FMNMX.FTZ R0, R13, R0, !PT ;  /* 0x000000000d007209 */ /* 0x000fe40007810000 */
[----:B------:R-:W-:Y:S02]  /*7700*/  FMNMX.FTZ R141, R241, R10, !PT ;  /* 0x0000000af18d7209 */ /* 0x000fe40007810000 */
        /* <DEDUP_REMOVED lines=8> */
[----:B------:R-:W-:Y:S02]  /*7790*/  FMNMX.FTZ R141, R231, R141, !PT ;  /* 0x0000008de78d7209 */ /* 0x000fe40007810000 */
[----:B------:R-:W-:Y:S02]  /*77a0*/  FSEL R251, R42, -INF , P1 ;  /* 0xff8000002afb7808 */ /* 0x000fe40000800000 */
[----:B------:R-:W-:Y:S02]  /*77b0*/  ISETP.GT.AND P0, PT, R140, 0x49, PT ;  /* 0x000000498c00780c */ /* 0x000fe40003f04270 */
[----:B------:R-:W-:Y:S02]  /*77c0*/  MOV R19, R229 ;  /* 0x000000e500137202 */ /* 0x000fe40000000f00 */
[----:B------:R-:W-:Y:S02]  /*77d0*/  FSEL R229, R44, -INF , P6 ;  /* 0xff8000002ce57808 */ /* 0x000fe40003000000 */
[----:B------:R-:W-:Y:S02]  /*77e0*/  FMNMX.FTZ R0, R21, R0, !PT ;  /* 0x0000000015007209 */ /* 0x000fe40007810000 */
[----:B------:R-:W-:Y:S02]  /*77f0*/  FMNMX.FTZ R141, R230, R141, !PT ;  /* 0x0000008de68d7209 */ /* 0x000fe40007810000 */
[----:B------:R-:W-:Y:S02]  /*7800*/  FMNMX.FTZ R0, R251, R0, !PT ;  /* 0x00000000fb007209 */ /* 0x000fe40007810000 */
[----:B------:R-:W-:Y:S02]  /*7810*/  FSEL R250, R43, -INF , P0 ;  /* 0xff8000002bfa7808 */ /* 0x000fe40000000000 */
[----:B------:R-:W-:Y:S02]  /*7820*/  FSEL R228, R45, -INF , P5 ;  /* 0xff8000002de47808 */ /* 0x000fe40002800000 */
[----:B------:R-:W-:Y:S02]  /*7830*/  FMNMX.FTZ R141, R229, R141, !PT ;  /* 0x0000008de58d7209 */ /* 0x000fe40007810000 */
[----:B------:R-:W-:Y:S02]  /*7840*/  ISETP.GT.AND P1, PT, R140, 0x50, PT ;  /* 0x000000508c00780c */ /* 0x000fe40003f24270 */
[----:B------:R-:W-:Y:S02]  /*7850*/  FMNMX.FTZ R0, R250, R0, !PT ;  /* 0x00000000fa007209 */ /* 0x000fe40007810000 */
[----:B------:R-:W-:Y:S02]  /*7860*/  FSEL R249, R46, -INF , P1 ;  /* 0xff8000002ef97808 */ /* 0x000fe40000800000 */
[----:B------:R-:W-:Y:S02]  /*7870*/  FSEL R227, R48, -INF , P4 ;  /* 0xff80000030e37808 */ /* 0x000fe40002000000 */
[----:B------:R-:W-:Y:S02]  /*7880*/  ISETP.GT.AND P0, PT, R140, 0x51, PT ;  /* 0x000000518c00780c */ /* 0x000fe40003f04270 */
[----:B------:R-:W-:Y:S02]  /*7890*/  FMNMX.FTZ R141, R228, R141, !PT ;  /* 0x0000008de48d7209 */ /* 0x000fe40007810000 */
[----:B------:R-:W-:Y:S02]  /*78a0*/  FSEL R248, R47, -INF , P0 ;  /* 0xff8000002ff87808 */ /* 0x000fe40000000000 */
[----:B------:R-:W-:Y:S02]  /*78b0*/  MOV R26, R226 ;  /* 0x000000e2001a7202 */ /* 0x000fe40000000f00 */
[----:B------:R-:W-:Y:S02]  /*78c0*/  FSEL R226, R49, -INF , P3 ;  /* 0xff80000031e27808 */ /* 0x000fe40001800000 */
[----:B------:R-:W-:Y:S02]  /*78d0*/  FMNMX.FTZ R141, R227, R141, !PT ;  /* 0x0000008de38d7209 */ /* 0x000fe40007810000 */
[----:B------:R-:W-:Y:S02]  /*78e0*/  ISETP.GT.AND P0, PT, R140, 0x58, PT ;  /* 0x000000588c00780c */ /* 0x000fe40003f04270 */
[----:B------:R-:W-:Y:S02]  /*78f0*/  FMNMX.FTZ R0, R249, R0, !PT ;  /* 0x00000000f9007209 */ /* 0x000fe40007810000 */
[----:B------:R-:W-:Y:S02]  /*7900*/  FMNMX.FTZ R141, R226, R141, !PT ;  /* 0x0000008de28d7209 */ /* 0x000fe40007810000 */
[----:B------:R-:W-:Y:S02]  /*7910*/  ISETP.GT.AND P1, PT, R140, 0x59, PT ;  /* 0x000000598c00780c */ /* 0x000fe40003f24270 */
[----:B------:R-:W-:Y:S01]  /*7920*/  FSEL R247, R50, -INF , P0 ;  /* 0xff80000032f77808 */ /* 0x000fe20000000000 */
[----:B------:R-:W3:Y:S01]  /*7930*/  SHFL.BFLY PT, R11, R141, 0x2, 0x1f ;  /* 0x0c401f008d0b7f89 */ /* 0x000ee200000e0000 */
[----:B------:R-:W-:Y:S02]  /*7940*/  FMNMX.FTZ R0, R248, R0, !PT ;  /* 0x00000000f8007209 */ /* 0x000fe40007810000 */
[----:B------:R-:W-:Y:S02]  /*7950*/  FSEL R246, R51, -INF , P1 ;  /* 0xff80000033f67808 */ /* 0x000fe40000800000 */
[----:B------:R-:W-:Y:S02]  /*7960*/  FMNMX.FTZ R0, R247, R0, !PT ;  /* 0x00000000f7007209 */ /* 0x000fe40007810000 */
[----:B------:R-:W-:Y:S02]  /*7970*/  MOV R23, R217 ;  /* 0x000000d900177202 */ /* 0x000fe40000000f00 */
[----:B------:R-:W-:Y:S05]  /*7980*/  FMNMX.FTZ R0, R246, R0, !PT ;  /* 0x00000000f6007209 */ /* 0x000fea0007810000 */
[----:B------:R-:W4:Y:S01]  /*7990*/  SHFL.BFLY PT, R10, R0, 0x2, 0x1f ;  /* 0x0c401f00000a7f89 */ /* 0x000f2200000e0000 */
[----:B---3--:R-:W-:Y:S07]  /*79a0*/  FMNMX.FTZ R141, R141, R11, !PT ;  /* 0x0000000b8d8d7209 */ /* 0x008fee0007810000 */
[----:B------:R-:W3:Y:S01]  /*79b0*/  SHFL.BFLY PT, R11, R141, 0x1, 0x1f ;  /* 0x0c201f008d0b7f89 */ /* 0x000ee200000e0000 */
[----:B----4-:R-:W-:Y:S07]  /*79c0*/  FMNMX.FTZ R0, R0, R10, !PT ;  /* 0x0000000a00007209 */ /* 0x010fee0007810000 */
[----:B------:R-:W4:Y:S01]  /*79d0*/  SHFL.BFLY PT, R140, R0, 0x1, 0x1f ;  /* 0x0c201f00008c7f89 */ /* 0x000f2200000e0000 */
[----:B---3--:R-:W-:Y:S04]  /*79e0*/  FMNMX.FTZ R141, R141, R11, !PT ;  /* 0x0000000b8d8d7209 */ /* 0x008fe80007810000 */
[C---:B------:R-:W-:Y:S01]  /*79f0*/  FSETP.NEU.FTZ.AND P1, PT, R141.reuse, -INF , PT ;  /* 0xff8000008d00780b */ /* 0x040fe20003f3d000 */
[----:B------:R-:W-:Y:S05]  /*7a00*/  FMUL.FTZ R143, R141, c[0x0][0x2d0] ;  /* 0x0000b4008d8f7a20 */ /* 0x000fea0000410000 */
[----:B------:R-:W-:Y:S02]  /*7a10*/  FSEL R143, R143, RZ, P1 ;  /* 0x000000ff8f8f7208 */ /* 0x000fe40000800000 */
[----:B----4-:R-:W-:Y:S03]  /*7a20*/  FMNMX.FTZ R140, R0, R140, !PT ;  /* 0x0000008c008c7209 */ /* 0x010fe60007810000 */
[--C-:B------:R-:W-:Y:S01]  /*7a30*/  FFMA.FTZ R4, R4, c[0x0][0x2d0], -R143.reuse ;  /* 0x0000b40004047a23 */ /* 0x100fe2000001088f */
[----:B------:R-:W-:Y:S01]  /*7a40*/  FSEL R0, R141, RZ, P1 ;  /* 0x000000ff8d007208 */ /* 0x000fe20000800000 */
[--C-:B------:R-:W-:Y:S01]  /*7a50*/  FFMA.FTZ R5, R5, c[0x0][0x2d0], -R143.reuse ;  /* 0x0000b40005057a23 */ /* 0x100fe2000001088f */
[----:B------:R-:W-:Y:S01]  /*7a60*/  FSETP.NEU.FTZ.AND P0, PT, R140, -INF , PT ;  /* 0xff8000008c00780b */ /* 0x000fe20003f1d000 */
[----:B------:R-:W-:Y:S01]  /*7a70*/  FFMA.FTZ R8, R8, c[0x0][0x2d0], -R143 ;  /* 0x0000b40008087a23 */ /* 0x000fe2000001088f */
[----:B------:R-:W-:Y:S01]  /*7a80*/  MUFU.EX2 R201, R4 ;  /* 0x0000000400c97308 */ /* 0x000fe20000000800 */
[----:B------:R-:W-:Y:S02]  /*7a90*/  FADD.FTZ R0, -R0, R2 ;  /* 0x0000000200007221 */ /* 0x000fe40000010100 */
[----:B------:R-:W-:Y:S02]  /*7aa0*/  FMUL.FTZ R200, R140, c[0x0][0x2d0] ;  /* 0x0000b4008cc87a20 */ /* 0x000fe40000410000 */
[----:B------:R-:W-:Y:S03]  /*7ab0*/  FMUL.FTZ R0, R0, c[0x0][0x2d0] ;  /* 0x0000b40000007a20 */ /* 0x000fe60000410000 */
[----:B------:R-:W-:Y:S02]  /*7ac0*/  FSEL R200, R200, RZ, P0 ;  /* 0x000000ffc8c87208 */ /* 0x000fe40000000000 */
[----:B------:R-:W3:Y:S03]  /*7ad0*/  MUFU.EX2 R2, R0 ;  /* 0x0000000000027308 */ /* 0x000ee60000000800 */
[--C-:B------:R-:W-:Y:S02]  /*7ae0*/  FFMA.FTZ R6, R6, c[0x0][0x2d0], -R200.reuse ;  /* 0x0000b40006067a23 */ /* 0x100fe400000108c8 */
[--C-:B------:R-:W-:Y:S05]  /*7af0*/  FFMA.FTZ R7, R7, c[0x0][0x2d0], -R200.reuse ;  /* 0x0000b40007077a23 */ /* 0x100fea00000108c8 */
[----:B------:R4:W-:Y:S10]  /*7b00*/  MUFU.EX2 R203, R8 ;  /* 0x0000000800cb7308 */ /* 0x0009f40000000800 */
[----:B------:R5:W-:Y:S01]  /*7b10*/  MUFU.EX2 R202, R5 ;  /* 0x0000000500ca7308 */ /* 0x000be20000000800 */
[----:B---3--:R-:W-:Y:S01]  /*7b20*/  FMUL.FTZ R33, R2, R121 ;  /* 0x0000007902217220 */ /* 0x008fe20000410000 */
[----:B------:R-:W-:Y:S01]  /*7b30*/  FSEL R0, R140, RZ, P0 ;  /* 0x000000ff8c007208 */ /* 0x000fe20000000000 */
[----:B------:R-:W3:Y:S01]  /*7b40*/  LDL.LU R121, [R1+0xc] ;  /* 0x00000c0001797983 */ /* 0x000ee20000300800 */
[C---:B------:R-:W-:Y:S02]  /*7b50*/  FMUL.FTZ R4, R2.reuse, R148 ;  /* 0x0000009402047220 */ /* 0x040fe40000410000 */
[----:B------:R-:W-:Y:S04]  /*7b60*/  FMUL.FTZ R24, R2, R112 ;  /* 0x0000007002187220 */ /* 0x000fe80000410000 */
[----:B------:R-:W-:Y:S01]  /*7b70*/  MUFU.EX2 R142, R6 ;  /* 0x00000006008e7308 */ /* 0x000fe20000000800 */
[----:B------:R-:W-:Y:S02]  /*7b80*/  FADD.FTZ R0, -R0, R3 ;  /* 0x0000000300007221 */ /* 0x000fe40000010100 */
[----:B------:R-:W-:Y:S02]  /*7b90*/  FFMA.FTZ R3, R9, c[0x0][0x2d0], -R143 ;  /* 0x0000b40009037a23 */ /* 0x000fe4000001088f */
[----:B------:R-:W-:Y:S02]  /*7ba0*/  FMUL.FTZ R0, R0, c[0x0][0x2d0] ;  /* 0x0000b40000007a20 */ /* 0x000fe40000410000 */
[C---:B----4-:R-:W-:Y:S02]  /*7bb0*/  FMUL.FTZ R8, R2.reuse, R144 ;  /* 0x0000009002087220 */ /* 0x050fe40000410000 */
[C---:B------:R-:W-:Y:S01]  /*7bc0*/  FMUL.FTZ R9, R2.reuse, R145 ;  /* 0x0000009102097220 */ /* 0x040fe20000410000 */
[----:B------:R-:W4:Y:S01]  /*7bd0*/  MUFU.EX2 R217, R7 ;  /* 0x0000000700d97308 */ /* 0x000f220000000800 */
[C---:B------:R-:W-:Y:S02]  /*7be0*/  FMUL.FTZ R25, R2.reuse, R113 ;  /* 0x0000007102197220 */ /* 0x040fe40000410000 */
[C---:B------:R-:W-:Y:S02]  /*7bf0*/  FMUL.FTZ R28, R2.reuse, R116 ;  /* 0x00000074021c7220 */ /* 0x040fe40000410000 */
[C---:B-----5:R-:W-:Y:S01]  /*7c00*/  FMUL.FTZ R5, R2.reuse, R149 ;  /* 0x0000009502057220 */ /* 0x060fe20000410000 */
[----:B------:R-:W-:Y:S01]  /*7c10*/  MOV R149, R15 ;  /* 0x0000000f00957202 */ /* 0x000fe20000000f00 */
[C---:B------:R-:W-:Y:S01]  /*7c20*/  FMUL.FTZ R29, R2.reuse, R117 ;  /* 0x00000075021d7220 */ /* 0x040fe20000410000 */
[----:B------:R-:W-:Y:S01]  /*7c30*/  MOV R117, R27 ;  /* 0x0000001b00757202 */ /* 0x000fe20000000f00 */
[C---:B------:R-:W-:Y:S01]  /*7c40*/  FMUL.FTZ R32, R2.reuse, R120 ;  /* 0x0000007802207220 */ /* 0x040fe20000410000 */
[----:B------:R-:W5:Y:S01]  /*7c50*/  MUFU.EX2 R0, R0 ;  /* 0x0000000000007308 */ /* 0x000f620000000800 */
[C---:B------:R-:W-:Y:S01]  /*7c60*/  FMUL.FTZ R36, R2.reuse, R124 ;  /* 0x0000007c02247220 */ /* 0x040fe20000410000 */
[----:B------:R-:W-:Y:S01]  /*7c70*/  MOV R120, R19 ;  /* 0x0000001300787202 */ /* 0x000fe20000000f00 */
[C---:B------:R-:W-:Y:S02]  /*7c80*/  FMUL.FTZ R37, R2.reuse, R125 ;  /* 0x0000007d02257220 */ /* 0x040fe40000410000 */
        /* <DEDUP_REMOVED lines=31> */
[C---:B--2---:R-:W-:Y:S02]  /*7e80*/  FFMA.FTZ R144, R2.reuse, R12, R201 ;  /* 0x0000000c02907223 */ /* 0x044fe400000100c9 */
[C---:B------:R-:W-:Y:S02]  /*7e90*/  FMUL.FTZ R12, R2.reuse, R100 ;  /* 0x00000064020c7220 */ /* 0x040fe40000410000 */
[----:B------:R-:W-:Y:S02]  /*7ea0*/  IMAD.MOV.U32 R100, RZ, RZ, R13 ;  /* 0x000000ffff647224 */ /* 0x000fe400078e000d */
[C---:B------:R-:W-:Y:S01]  /*7eb0*/  FMUL.FTZ R13, R2.reuse, R101 ;  /* 0x00000065020d7220 */ /* 0x040fe20000410000 */
[----:B------:R-:W-:Y:S01]  /*7ec0*/  MOV R101, R16 ;  /* 0x0000001000657202 */ /* 0x000fe20000000f00 */
[C---:B------:R-:W-:Y:S02]  /*7ed0*/  FMUL.FTZ R16, R2.reuse, R104 ;  /* 0x0000006802107220 */ /* 0x040fe40000410000 */
[----:B------:R-:W-:Y:S02]  /*7ee0*/  IMAD.MOV.U32 R104, RZ, RZ, R17 ;  /* 0x000000ffff687224 */ /* 0x000fe400078e0011 */
[C---:B------:R-:W-:Y:S01]  /*7ef0*/  FMUL.FTZ R17, R2.reuse, R105 ;  /* 0x0000006902117220 */ /* 0x040fe20000410000 */
[----:B------:R-:W-:Y:S01]  /*7f00*/  MOV R105, R20 ;  /* 0x0000001400697202 */ /* 0x000fe20000000f00 */
[C---:B------:R-:W-:Y:S02]  /*7f10*/  FMUL.FTZ R20, R2.reuse, R108 ;  /* 0x0000006c02147220 */ /* 0x040fe40000410000 */
[----:B------:R-:W-:Y:S02]  /*7f20*/  IMAD.MOV.U32 R108, RZ, RZ, R21 ;  /* 0x000000ffff6c7224 */ /* 0x000fe400078e0015 */
[----:B------:R-:W-:Y:S01]  /*7f30*/  FMUL.FTZ R21, R2, R109 ;  /* 0x0000006d02157220 */ /* 0x000fe20000410000 */
[----:B------:R-:W-:Y:S01]  /*7f40*/  MOV R109, R23 ;  /* 0x00000017006d7202 */ /* 0x000fe20000000f00 */
[----:B------:R-:W-:Y:S01]  /*7f50*/  FFMA.FTZ R2, R205, c[0x0][0x2d0], -R200 ;  /* 0x0000b400cd027a23 */ /* 0x000fe200000108c8 */
[----:B------:R-:W-:Y:S01]  /*7f60*/  MOV R205, R101 ;  /* 0x0000006500cd7202 */ /* 0x000fe20000000f00 */
[----:B------:R-:W-:Y:S01]  /*7f70*/  IMAD.MOV.U32 R112, RZ, RZ, R22 ;  /* 0x000000ffff707224 */ /* 0x000fe200078e0016 */
[----:B----4-:R-:W-:Y:S01]  /*7f80*/  F2FP.BF16.PACK_AB R101, R217, R142 ;  /* 0x0000008ed965723e */ /* 0x010fe200000010ff */
[C---:B-----5:R-:W-:Y:S02]  /*7f90*/  FMUL.FTZ R22, R0.reuse, R110 ;  /* 0x0000006e00167220 */ /* 0x060fe40000410000 */
[----:B------:R2:W-:Y:S01]  /*7fa0*/  MUFU.EX2 R110, R2 ;  /* 0x00000002006e7308 */ /* 0x0005e20000000800 */
[----:B------:R-:W-:Y:S01]  /*7fb0*/  IMAD.MOV.U32 R145, RZ, RZ, R18 ;  /* 0x000000ffff917224 */ /* 0x000fe200078e0012 */
[----:B------:R-:W-:Y:S01]  /*7fc0*/  MOV R137, R112 ;  /* 0x0000007000897202 */ /* 0x000fe20000000f00 */
[C---:B------:R-:W-:Y:S02]  /*7fd0*/  FMUL.FTZ R18, R0.reuse, R106 ;  /* 0x0000006a00127220 */ /* 0x040fe40000410000 */
[C---:B------:R-:W-:Y:S02]  /*7fe0*/  FMUL.FTZ R19, R0.reuse, R107 ;  /* 0x0000006b00137220 */ /* 0x040fe40000410000 */
[----:B------:R-:W-:Y:S02]  /*7ff0*/  IMAD.MOV.U32 R148, RZ, RZ, R14 ;  /* 0x000000ffff947224 */ /* 0x000fe400078e000e */
[C---:B------:R-:W-:Y:S02]  /*8000*/  FMUL.FTZ R6, R0.reuse, R150 ;  /* 0x0000009600067220 */ /* 0x040fe40000410000 */
[C---:B------:R-:W-:Y:S01]  /*8010*/  FMUL.FTZ R7, R0.reuse, R151 ;  /* 0x0000009700077220 */ /* 0x040fe20000410000 */
[----:B------:R-:W-:Y:S01]  /*8020*/  MOV R151, R117 ;  /* 0x0000007500977202 */ /* 0x000fe20000000f00 */
[C---:B------:R-:W-:Y:S02]  /*8030*/  FMUL.FTZ R10, R0.reuse, R146 ;  /* 0x00000092000a7220 */ /* 0x040fe40000410000 */
[C---:B------:R-:W-:Y:S01]  /*8040*/  FMUL.FTZ R11, R0.reuse, R147 ;  /* 0x00000093000b7220 */ /* 0x040fe20000410000 */
[----:B------:R-:W-:Y:S01]  /*8050*/  MOV R147, R108 ;  /* 0x0000006c00937202 */ /* 0x000fe20000000f00 */
[C---:B------:R-:W-:Y:S01]  /*8060*/  FMUL.FTZ R14, R0.reuse, R102 ;  /* 0x00000066000e7220 */ /* 0x040fe20000410000 */
        /* <DEDUP_REMOVED lines=43> */
[----:B------:R-:W-:Y:S02]  /*8320*/  IMAD.MOV.U32 R138, RZ, RZ, R105 ;  /* 0x000000ffff8a7224 */ /* 0x000fe400078e0069 */
[----:B--2---:R-:W-:Y:S02]  /*8330*/  FFMA.FTZ R2, R207, c[0x0][0x2d0], -R200 ;  /* 0x0000b400cf027a23 */ /* 0x004fe400000108c8 */
[----:B------:R-:W-:Y:S01]  /*8340*/  IMAD.MOV.U32 R207, RZ, RZ, R100 ;  /* 0x000000ffffcf7224 */ /* 0x000fe200078e0064 */
[----:B------:R-:W-:Y:S01]  /*8350*/  F2FP.BF16.PACK_AB R100, R202, R201 ;  /* 0x000000c9ca64723e */ /* 0x000fe200000010ff */
[----:B------:R-:W1:Y:S01]  /*8360*/  MUFU.EX2 R117, R2 ;  /* 0x0000000200757308 */ /* 0x000e620000000800 */
[----:B------:R-:W-:Y:S02]  /*8370*/  IMAD.MOV.U32 R146, RZ, RZ, R109 ;  /* 0x000000ffff927224 */ /* 0x000fe400078e006d */
[--C-:B------:R-:W-:Y:S02]  /*8380*/  FFMA.FTZ R109, R218, c[0x0][0x2d0], -R143.reuse ;  /* 0x0000b400da6d7a23 */ /* 0x100fe4000001088f */
[--C-:B------:R-:W-:Y:S02]  /*8390*/  FFMA.FTZ R108, R219, c[0x0][0x2d0], -R143.reuse ;  /* 0x0000b400db6c7a23 */ /* 0x100fe4000001088f */
[----:B------:R-:W-:Y:S02]  /*83a0*/  FADD.FTZ R144, R202, R144 ;  /* 0x00000090ca907221 */ /* 0x000fe40000010000 */
[--C-:B------:R-:W-:Y:S01]  /*83b0*/  FFMA.FTZ R114, R244, c[0x0][0x2d0], -R143.reuse ;  /* 0x0000b400f4727a23 */ /* 0x100fe2000001088f */
[----:B------:R-:W-:Y:S01]  /*83c0*/  MUFU.EX2 R112, R109 ;  /* 0x0000006d00707308 */ /* 0x000fe20000000800 */
[----:B------:R-:W-:Y:S02]  /*83d0*/  FADD.FTZ R144, R203, R144 ;  /* 0x00000090cb907221 */ /* 0x000fe40000010000 */
[--C-:B------:R-:W-:Y:S02]  /*83e0*/  FFMA.FTZ R115, R242, c[0x0][0x2d0], -R143.reuse ;  /* 0x0000b400f2737a23 */ /* 0x100fe4000001088f */
[--C-:B------:R-:W-:Y:S02]  /*83f0*/  FFMA.FTZ R136, R230, c[0x0][0x2d0], -R143.reuse ;  /* 0x0000b400e6887a23 */ /* 0x100fe4000001088f */
[----:B------:R-:W-:Y:S02]  /*8400*/  IMAD.MOV.U32 R244, RZ, RZ, R120 ;  /* 0x000000fffff47224 */ /* 0x000fe400078e0078 */
[----:B------:R-:W-:Y:S01]  /*8410*/  FFMA.FTZ R120, R250, c[0x0][0x2d0], -R200 ;  /* 0x0000b400fa787a23 */ /* 0x000fe200000108c8 */
[----:B------:R2:W4:Y:S01]  /*8420*/  MUFU.EX2 R123, R108 ;  /* 0x0000006c007b7308 */ /* 0x0005220000000800 */
[----:B------:R-:W-:Y:S02]  /*8430*/  IMAD.MOV.U32 R150, RZ, RZ, R116 ;  /* 0x000000ffff967224 */ /* 0x000fe400078e0074 */
[--C-:B------:R-:W-:Y:S01]  /*8440*/  FFMA.FTZ R116, R241, c[0x0][0x2d0], -R143.reuse ;  /* 0x0000b400f1747a23 */ /* 0x100fe2000001088f */
[----:B-1----:R-:W-:Y:S01]  /*8450*/  F2FP.BF16.PACK_AB R103, R117, R110 ;  /* 0x0000006e7567723e */ /* 0x002fe200000010ff */
[----:B------:R-:W-:Y:S01]  /*8460*/  IMAD.IADD R2, R213, 0x1, R204 ;  /* 0x00000001d5027824 */ /* 0x000fe200078e02cc */
[----:B------:R-:W-:Y:S01]  /*8470*/  MOV R241, R137 ;  /* 0x0000008900f17202 */ /* 0x000fe20000000f00 */
[--C-:B------:R-:W-:Y:S01]  /*8480*/  FFMA.FTZ R135, R231, c[0x0][0x2d0], -R143.reuse ;  /* 0x0000b400e7877a23 */ /* 0x100fe2000001088f */
[----:B------:R-:W-:Y:S01]  /*8490*/  MOV R242, R150 ;  /* 0x0000009600f27202 */ /* 0x000fe20000000f00 */
[--C-:B------:R-:W-:Y:S01]  /*84a0*/  FFMA.FTZ R134, R236, c[0x0][0x2d0], -R143.reuse ;  /* 0x0000b400ec867a23 */ /* 0x100fe2000001088f */
[----:B------:R-:W-:Y:S01]  /*84b0*/  ISETP.GE.AND P4, PT, R241, 0x1, PT ;  /* 0x00000001f100780c */ /* 0x000fe20003f86270 */
[----:B------:R1:W-:Y:S01]  /*84c0*/  MUFU.EX2 R236, R116 ;  /* 0x0000007400ec7308 */ /* 0x0003e20000000800 */
[--C-:B------:R-:W-:Y:S02]  /*84d0*/  FFMA.FTZ R219, R227, c[0x0][0x2d0], -R143.reuse ;  /* 0x0000b400e3db7a23 */ /* 0x100fe4000001088f */
[--C-:B------:R-:W-:Y:S07]  /*84e0*/  FFMA.FTZ R218, R248, c[0x0][0x2d0], -R200.reuse ;  /* 0x0000b400f8da7a23 */ /* 0x100fee00000108c8 */
[----:B------:R-:W-:Y:S01]  /*84f0*/  MUFU.EX2 R230, R135 ;  /* 0x0000008700e67308 */ /* 0x000fe20000000800 */
[--C-:B--2---:R-:W-:Y:S09]  /*8500*/  FFMA.FTZ R108, R232, c[0x0][0x2d0], -R143.reuse ;  /* 0x0000b400e86c7a23 */ /* 0x104ff2000001088f */
[----:B------:R2:W-:Y:S01]  /*8510*/  MUFU.EX2 R122, R108 ;  /* 0x0000006c007a7308 */ /* 0x0005e20000000800 */
[----:B-1----:R-:W-:Y:S09]  /*8520*/  FFMA.FTZ R116, R147, c[0x0][0x2d0], -R200 ;  /* 0x0000b40093747a23 */ /* 0x002ff200000108c8 */
[----:B------:R-:W-:Y:S10]  /*8530*/  MUFU.EX2 R227, R116 ;  /* 0x0000007400e37308 */ /* 0x000ff40000000800 */
[----:B------:R-:W-:Y:S01]  /*8540*/  MUFU.EX2 R218, R218 ;  /* 0x000000da00da7308 */ /* 0x000fe20000000800 */
[--C-:B--2---:R-:W-:Y:S02]  /*8550*/  FFMA.FTZ R108, R233, c[0x0][0x2d0], -R143.reuse ;  /* 0x0000b400e96c7a23 */ /* 0x104fe4000001088f */
[----:B---3--:R-:W-:Y:S01]  /*8560*/  FFMA.FTZ R111, R0, R121, R142 ;  /* 0x00000079006f7223 */ /* 0x008fe2000001008e */
[----:B------:R-:W-:Y:S01]  /*8570*/  IADD3 R142, R209, R2, RZ ;  /* 0x00000002d18e7210 */ /* 0x000fe20007ffe0ff */
[----:B------:R-:W-:Y:S05]  /*8580*/  IMAD.IADD R0, R212, 0x1, R204 ;  /* 0x00000001d4007824 */ /* 0x000fea00078e02cc */
[----:B------:R1:W-:Y:S01]  /*8590*/  MUFU.EX2 R130, R108 ;  /* 0x0000006c00827308 */ /* 0x0003e20000000800 */
[--C-:B------:R-:W-:Y:S01]  /*85a0*/  FFMA.FTZ R204, R247, c[0x0][0x2d0], -R200.reuse ;  /* 0x0000b400f7cc7a23 */ /* 0x100fe200000108c8 */
[----:B------:R-:W2:Y:S01]  /*85b0*/  LDSM.16.MT88.4 R104, [R0] ;  /* 0x000000000068783b */ /* 0x000ea20000004200 */
[----:B------:R-:W-:Y:S07]  /*85c0*/  IADD3 R3, R209, R0, RZ ;  /* 0x00000000d1037210 */ /* 0x000fee0007ffe0ff */
[----:B------:R-:W-:Y:S10]  /*85d0*/  MUFU.EX2 R219, R219 ;  /* 0x000000db00db7308 */ /* 0x000ff40000000800 */
[----:B------:R-:W-:Y:S01]  /*85e0*/  MUFU.EX2 R204, R204 ;  /* 0x000000cc00cc7308 */ /* 0x000fe20000000800 */
[--C-:B-1----:R-:W-:Y:S09]  /*85f0*/  FFMA.FTZ R108, R234, c[0x0][0x2d0], -R200.reuse ;  /* 0x0000b400ea6c7a23 */ /* 0x102ff200000108c8 */
[----:B------:R1:W-:Y:S01]  /*8600*/  MUFU.EX2 R128, R108 ;  /* 0x0000006c00807308 */ /* 0x0003e20000000800 */
[C---:B--2---:R-:W-:Y:S08]  /*8610*/  HMMA.16816.F32.BF16 R4, R100.reuse, R104, R4 ;  /* 0x000000686404723c */ /* 0x044ff00000041804 */
[C---:B------:R-:W-:Y:S01]  /*8620*/  HMMA.16816.F32.BF16 R8, R100.reuse, R106, R8 ;  /* 0x0000006a6408723c */ /* 0x040fe20000041808 */
[----:B------:R-:W2:Y:S03]  /*8630*/  LDSM.16.MT88.4 R104, [R3] ;  /* 0x000000000368783b */ /* 0x000ea60000004200 */
[--C-:B-1----:R-:W-:Y:S04]  /*8640*/  FFMA.FTZ R108, R235, c[0x0][0x2d0], -R200.reuse ;  /* 0x0000b400eb6c7a23 */ /* 0x102fe800000108c8 */
[----:B------:R1:W-:Y:S04]  /*8650*/  MUFU.EX2 R131, R108 ;  /* 0x0000006c00837308 */ /* 0x0003e80000000800 */
[--C-:B-1----:R-:W-:Y:S06]  /*8660*/  FFMA.FTZ R108, R237, c[0x0][0x2d0], -R143.reuse ;  /* 0x0000b400ed6c7a23 */ /* 0x102fec000001088f */
[----:B------:R-:W-:Y:S01]  /*8670*/  MUFU.EX2 R237, R115 ;  /* 0x0000007300ed7308 */ /* 0x000fe20000000800 */
[C---:B--2---:R-:W-:Y:S09]  /*8680*/  HMMA.16816.F32.BF16 R12, R100.reuse, R104, R12 ;  /* 0x00000068640c723c */ /* 0x044ff2000004180c */
[----:B------:R1:W-:Y:S01]  /*8690*/  MUFU.EX2 R132, R108 ;  /* 0x0000006c00847308 */ /* 0x0003e20000000800 */
[C---:B------:R-:W-:Y:S01]  /*86a0*/  HMMA.16816.F32.BF16 R16, R100.reuse, R106, R16 ;  /* 0x0000006a6410723c */ /* 0x040fe20000041810 */
[----:B------:R-:W2:Y:S02]  /*86b0*/  LDSM.16.MT88.4 R104, [R2] ;  /* 0x000000000268783b */ /* 0x000ea40000004200 */
[----:B-1----:R-:W-:Y:S02]  /*86c0*/  FFMA.FTZ R108, R239, c[0x0][0x2d0], -R143 ;  /* 0x0000b400ef6c7a23 */ /* 0x002fe4000001088f */
[----:B------:R-:W-:Y:S04]  /*86d0*/  IMAD.MOV.U32 R239, RZ, RZ, R149 ;  /* 0x000000ffffef7224 */ /* 0x000fe800078e0095 */
[----:B------:R-:W-:Y:S01]  /*86e0*/  MUFU.EX2 R133, R108 ;  /* 0x0000006c00857308 */ /* 0x000fe20000000800 */
[C---:B--2---:R-:W-:Y:S08]  /*86f0*/  HMMA.16816.F32.BF16 R20, R100.reuse, R104, R20 ;  /* 0x000000686414723c */ /* 0x044ff00000041814 */
        /* <DEDUP_REMOVED lines=31> */
[--C-:B------:R-:W-:Y:S06]  /*88f0*/  FFMA.FTZ R100, R225, c[0x0][0x2d0], -R200.reuse ;  /* 0x0000b400e1647a23 */ /* 0x100fec00000108c8 */
[----:B------:R2:W-:Y:S10]  /*8900*/  MUFU.EX2 R126, R100 ;  /* 0x00000064007e7308 */ /* 0x0005f40000000800 */
[----:B------:R-:W-:Y:S01]  /*8910*/  MUFU.EX2 R229, R136 ;  /* 0x0000008800e57308 */ /* 0x000fe20000000800 */
[----:B-1----:R-:W-:Y:S09]  /*8920*/  FFMA.FTZ R104, R221, c[0x0][0x2d0], -R200 ;  /* 0x0000b400dd687a23 */ /* 0x002ff200000108c8 */
[----:B------:R1:W3:Y:S01]  /*8930*/  MUFU.EX2 R121, R104 ;  /* 0x0000006800797308 */ /* 0x0002e20000000800 */
[----:B--2---:R-:W-:Y:S02]  /*8940*/  FADD.FTZ R100, R217, R111 ;  /* 0x0000006fd9647221 */ /* 0x004fe40000010000 */
[--C-:B------:R-:W-:Y:S02]  /*8950*/  FFMA.FTZ R217, R228, c[0x0][0x2d0], -R143.reuse ;  /* 0x0000b400e4d97a23 */ /* 0x100fe4000001088f */
[----:B------:R-:W-:Y:S01]  /*8960*/  FADD.FTZ R118, R110, R100 ;  /* 0x000000646e767221 */ /* 0x000fe20000010000 */
[----:B----4-:R-:W-:Y:S01]  /*8970*/  F2FP.BF16.PACK_AB R100, R123, R112 ;  /* 0x000000707b64723e */ /* 0x010fe200000010ff */
[----:B------:R-:W-:Y:S03]  /*8980*/  LDSM.16.MT88.4 R108, [R3+0x1000] ;  /* 0x00100000036c783b */ /* 0x000fe60000004200 */
[----:B------:R-:W-:Y:S01]  /*8990*/  MUFU.EX2 R228, R134 ;  /* 0x0000008600e47308 */ /* 0x000fe20000000800 */
[----:B------:R-:W-:Y:S09]  /*89a0*/  FADD.FTZ R117, R117, R118 ;  /* 0x0000007675757221 */ /* 0x000ff20000010000 */
[----:B------:R-:W-:Y:S01]  /*89b0*/  MUFU.EX2 R220, R220 ;  /* 0x000000dc00dc7308 */ /* 0x000fe20000000800 */
[--C-:B-1----:R-:W-:Y:S01]  /*89c0*/  FFMA.FTZ R104, R224, c[0x0][0x2d0], -R143.reuse ;  /* 0x0000b400e0687a23 */ /* 0x102fe2000001088f */
[----:B---3--:R-:W-:Y:S08]  /*89d0*/  F2FP.BF16.PACK_AB R101, R121, R119 ;  /* 0x000000777965723e */ /* 0x008ff000000010ff */
[----:B------:R1:W-:Y:S10]  /*89e0*/  MUFU.EX2 R124, R104 ;  /* 0x00000068007c7308 */ /* 0x0003f40000000800 */
[----:B------:R-:W-:Y:S10]  /*89f0*/  MUFU.EX2 R224, R120 ;  /* 0x0000007800e07308 */ /* 0x000ff40000000800 */
[----:B------:R-:W-:Y:S01]  /*8a00*/  MUFU.EX2 R217, R217 ;  /* 0x000000d900d97308 */ /* 0x000fe20000000800 */
[--C-:B-1----:R-:W-:Y:S02]  /*8a10*/  FFMA.FTZ R104, R223, c[0x0][0x2d0], -R143.reuse ;  /* 0x0000b400df687a23 */ /* 0x102fe4000001088f */
[--C-:B------:R-:W-:Y:S02]  /*8a20*/  FFMA.FTZ R223, R238, c[0x0][0x2d0], -R143.reuse ;  /* 0x0000b400eedf7a23 */ /* 0x100fe4000001088f */
[----:B------:R-:W2:Y:S05]  /*8a30*/  LDL R238, [R1+0x54] ;  /* 0x0000540001ee7983 */ /* 0x000eaa0000100800 */
[----:B------:R1:W3:Y:S10]  /*8a40*/  MUFU.EX2 R129, R104 ;  /* 0x0000006800817308 */ /* 0x0002f40000000800 */
[----:B------:R-:W-:Y:S01]  /*8a50*/  MUFU.EX2 R223, R223 ;  /* 0x000000df00df7308 */ /* 0x000fe20000000800 */
[--C-:B-1----:R-:W-:Y:S01]  /*8a60*/  FFMA.FTZ R104, R222, c[0x0][0x2d0], -R200.reuse ;  /* 0x0000b400de687a23 */ /* 0x102fe200000108c8 */
[----:B---3--:R-:W-:Y:S08]  /*8a70*/  F2FP.BF16.PACK_AB R102, R129, R124 ;  /* 0x0000007c8166723e */ /* 0x008ff000000010ff */
[----:B------:R-:W-:Y:S10]  /*8a80*/  MUFU.EX2 R222, R114 ;  /* 0x0000007200de7308 */ /* 0x000ff40000000800 */
[----:B------:R1:W3:Y:S02]  /*8a90*/  MUFU.EX2 R125, R104 ;  /* 0x00000068007d7308 */ /* 0x0002e40000000800 */
[----:B-1----:R-:W1:Y:S01]  /*8aa0*/  LDSM.16.MT88.4 R104, [R0+0x800] ;  /* 0x000800000068783b */ /* 0x002e620000004200 */
[----:B---3--:R-:W-:Y:S07]  /*8ab0*/  F2FP.BF16.PACK_AB R103, R126, R125 ;  /* 0x0000007d7e67723e */ /* 0x008fee00000010ff */
        /* <DEDUP_REMOVED lines=34> */
[----:B------:R-:W-:Y:S01]  /*8ce0*/  FFMA.FTZ R104, R240, c[0x0][0x2d0], -R200 ;  /* 0x0000b400f0687a23 */ /* 0x000fe200000108c8 */
[----:B------:R-:W-:Y:S03]  /*8cf0*/  HMMA.16816.F32.BF16 R96, R100, R106, R96 ;  /* 0x0000006a6460723c */ /* 0x000fe60000041860 */
[----:B------:R1:W-:Y:S01]  /*8d00*/  MUFU.EX2 R127, R104 ;  /* 0x00000068007f7308 */ /* 0x0003e20000000800 */
[----:B------:R-:W-:Y:S03]  /*8d10*/  IMAD.MOV.U32 R240, RZ, RZ, R146 ;  /* 0x000000fffff07224 */ /* 0x000fe600078e0092 */
[----:B------:R-:W-:Y:S01]  /*8d20*/  FFMA.FTZ R101, R245, c[0x0][0x2d0], -R200 ;  /* 0x0000b400f5657a23 */ /* 0x000fe200000108c8 */
[----:B------:R-:W-:Y:S01]  /*8d30*/  F2FP.BF16.PACK_AB R102, R133, R132 ;  /* 0x000000848566723e */ /* 0x000fe200000010ff */
[----:B------:R-:W-:Y:S03]  /*8d40*/  FADD.FTZ R100, R113, R144 ;  /* 0x0000009071647221 */ /* 0x000fe60000010000 */
[--C-:B------:R-:W-:Y:S01]  /*8d50*/  FFMA.FTZ R113, R243, c[0x0][0x2d0], -R143.reuse ;  /* 0x0000b400f3717a23 */ /* 0x100fe2000001088f */
[----:B------:R3:W4:Y:S01]  /*8d60*/  MUFU.EX2 R221, R101 ;  /* 0x0000006500dd7308 */ /* 0x0007220000000800 */
[----:B------:R-:W-:Y:S01]  /*8d70*/  FADD.FTZ R118, R112, R100 ;  /* 0x0000006470767221 */ /* 0x000fe20000010000 */
[----:B------:R-:W-:Y:S01]  /*8d80*/  F2FP.BF16.PACK_AB R100, R130, R122 ;  /* 0x0000007a8264723e */ /* 0x000fe200000010ff */
[----:B------:R-:W-:Y:S01]  /*8d90*/  FFMA.FTZ R143, R226, c[0x0][0x2d0], -R143 ;  /* 0x0000b400e28f7a23 */ /* 0x000fe2000001088f */
[----:B------:R-:W-:Y:S01]  /*8da0*/  MOV R245, R145 ;  /* 0x0000009100f57202 */ /* 0x000fe20000000f00 */
[----:B------:R-:W-:Y:S01]  /*8db0*/  FADD.FTZ R118, R123, R118 ;  /* 0x000000767b767221 */ /* 0x000fe20000010000 */
[----:B------:R-:W-:Y:S01]  /*8dc0*/  LDSM.16.MT88.4 R144, [R0+0x2800] ;  /* 0x002800000090783b */ /* 0x000fe20000004200 */
[----:B------:R-:W-:Y:S02]  /*8dd0*/  IMAD.MOV.U32 R243, RZ, RZ, R151 ;  /* 0x000000fffff37224 */ /* 0x000fe400078e0097 */
[----:B------:R-:W-:Y:S01]  /*8de0*/  FADD.FTZ R116, R124, R118 ;  /* 0x000000767c747221 */ /* 0x000fe20000010000 */
[----:B------:R5:W2:Y:S03]  /*8df0*/  MUFU.EX2 R235, R113 ;  /* 0x0000007100eb7308 */ /* 0x000aa60000000800 */
[----:B------:R-:W-:Y:S01]  /*8e00*/  FADD.FTZ R120, R129, R116 ;  /* 0x0000007481787221 */ /* 0x000fe20000010000 */
[----:B-1----:R-:W1:Y:S03]  /*8e10*/  LDSM.16.MT88.4 R104, [R0+0x1000] ;  /* 0x001000000068783b */ /* 0x002e660000004200 */
[----:B------:R-:W-:Y:S01]  /*8e20*/  FADD.FTZ R120, R122, R120 ;  /* 0x000000787a787221 */ /* 0x000fe20000010000 */
[----:B---3--:R-:W-:Y:S02]  /*8e30*/  F2FP.BF16.PACK_AB R101, R131, R128 ;  /* 0x000000808365723e */ /* 0x008fe400000010ff */
[----:B----4-:R-:W-:Y:S02]  /*8e40*/  F2FP.BF16.PACK_AB R103, R221, R127 ;  /* 0x0000007fdd67723e */ /* 0x010fe400000010ff */
[----:B-----5:R-:W-:Y:S05]  /*8e50*/  LDSM.16.MT88.4 R112, [R2+0x1800] ;  /* 0x001800000270783b */ /* 0x020fea0000004200 */
[C---:B-1----:R-:W-:Y:S08]  /*8e60*/  HMMA.16816.F32.BF16 R4, R100.reuse, R104, R4 ;  /* 0x000000686404723c */ /* 0x042ff00000041804 */
[C---:B------:R-:W-:Y:S01]  /*8e70*/  HMMA.16816.F32.BF16 R8, R100.reuse, R106, R8 ;  /* 0x0000006a6408723c */ /* 0x040fe20000041808 */
[----:B------:R-:W1:Y:S07]  /*8e80*/  LDSM.16.MT88.4 R104, [R2+0x1000] ;  /* 0x001000000268783b */ /* 0x000e6e0000004200 */
[C---:B------:R-:W-:Y:S08]  /*8e90*/  HMMA.16816.F32.BF16 R12, R100.reuse, R108, R12 ;  /* 0x0000006c640c723c */ /* 0x040ff0000004180c */
[C---:B------:R-:W-:Y:S01]  /*8ea0*/  HMMA.16816.F32.BF16 R16, R100.reuse, R110, R16 ;  /* 0x0000006e6410723c */ /* 0x040fe20000041810 */
[----:B------:R-:W3:Y:S07]  /*8eb0*/  LDSM.16.MT88.4 R108, [R142+0x1000] ;  /* 0x001000008e6c783b */ /* 0x000eee0000004200 */
[C---:B-1----:R-:W-:Y:S08]  /*8ec0*/  HMMA.16816.F32.BF16 R20, R100.reuse, R104, R20 ;  /* 0x000000686414723c */ /* 0x042ff00000041814 */
[C---:B------:R-:W-:Y:S01]  /*8ed0*/  HMMA.16816.F32.BF16 R24, R100.reuse, R106, R24 ;  /* 0x0000006a6418723c */ /* 0x040fe20000041818 */
[----:B------:R-:W1:Y:S07]  /*8ee0*/  LDSM.16.MT88.4 R104, [R0+0x4000] ;  /* 0x004000000068783b */ /* 0x000e6e0000004200 */
[C---:B---3--:R-:W-:Y:S08]  /*8ef0*/  HMMA.16816.F32.BF16 R28, R100.reuse, R108, R28 ;  /* 0x0000006c641c723c */ /* 0x048ff0000004181c */
        /* <DEDUP_REMOVED lines=20> */
[C---:B-1----:R-:W-:Y:S07]  /*9040*/  HMMA.16816.F32.BF16 R84, R100.reuse, R104, R84 ;  /* 0x000000686454723c */ /* 0x042fee0000041854 */
[--C-:B------:R-:W-:Y:S01]  /*9050*/  FFMA.FTZ R104, R252, c[0x0][0x2d0], -R200.reuse ;  /* 0x0000b400fc687a23 */ /* 0x100fe200000108c8 */
[C---:B------:R-:W-:Y:S03]  /*9060*/  HMMA.16816.F32.BF16 R88, R100.reuse, R106, R88 ;  /* 0x0000006a6458723c */ /* 0x040fe60000041858 */
[----:B------:R1:W-:Y:S01]  /*9070*/  MUFU.EX2 R231, R104 ;  /* 0x0000006800e77308 */ /* 0x0003e20000000800 */
[----:B------:R-:W-:Y:S04]  /*9080*/  MOV R252, R148 ;  /* 0x0000009400fc7202 */ /* 0x000fe80000000f00 */
[C---:B---3--:R-:W-:Y:S08]  /*9090*/  HMMA.16816.F32.BF16 R92, R100.reuse, R108, R92 ;  /* 0x0000006c645c723c */ /* 0x048ff0000004185c */
[----:B------:R-:W-:Y:S01]  /*90a0*/  HMMA.16816.F32.BF16 R96, R100, R110, R96 ;  /* 0x0000006e6460723c */ /* 0x000fe20000041860 */
[----:B------:R-:W-:Y:S06]  /*90b0*/  LDSM.16.MT88.4 R108, [R3+0x1800] ;  /* 0x00180000036c783b */ /* 0x000fec0000004200 */
[--C-:B------:R-:W-:Y:S01]  /*90c0*/  FFMA.FTZ R100, R139, c[0x0][0x2d0], -R200.reuse ;  /* 0x0000b4008b647a23 */ /* 0x100fe200000108c8 */
[----:B------:R-:W-:Y:S03]  /*90d0*/  F2FP.BF16.PACK_AB R102, R236, R237 ;  /* 0x000000edec66723e */ /* 0x000fe600000010ff */
[----:B------:R3:W-:Y:S01]  /*90e0*/  MUFU.EX2 R232, R100 ;  /* 0x0000006400e87308 */ /* 0x0007e20000000800 */
[--C-:B-1----:R-:W-:Y:S02]  /*90f0*/  FFMA.FTZ R104, R207, c[0x0][0x2d0], -R200.reuse ;  /* 0x0000b400cf687a23 */ /* 0x102fe400000108c8 */
[--C-:B------:R-:W-:Y:S07]  /*9100*/  FFMA.FTZ R207, R249, c[0x0][0x2d0], -R200.reuse ;  /* 0x0000b400f9cf7a23 */ /* 0x100fee00000108c8 */
[----:B------:R-:W1:Y:S10]  /*9110*/  MUFU.EX2 R234, R104 ;  /* 0x0000006800ea7308 */ /* 0x000e740000000800 */
[----:B------:R-:W4:Y:S01]  /*9120*/  MUFU.EX2 R207, R207 ;  /* 0x000000cf00cf7308 */ /* 0x000f220000000800 */
[----:B---3--:R-:W-:Y:S02]  /*9130*/  FADD.FTZ R100, R119, R117 ;  /* 0x0000007577647221 */ /* 0x008fe40000010000 */
[----:B------:R-:W-:Y:S02]  /*9140*/  FFMA.FTZ R117, R138, c[0x0][0x2d0], -R200 ;  /* 0x0000b4008a757a23 */ /* 0x000fe400000108c8 */
[----:B------:R-:W-:Y:S01]  /*9150*/  FADD.FTZ R121, R121, R100 ;  /* 0x0000006479797221 */ /* 0x000fe20000010000 */
[----:B--2---:R-:W-:Y:S01]  /*9160*/  F2FP.BF16.PACK_AB R100, R235, R222 ;  /* 0x000000deeb64723e */ /* 0x004fe200000010ff */
[--C-:B------:R-:W-:Y:S03]  /*9170*/  FFMA.FTZ R119, R251, c[0x0][0x2d0], -R200.reuse ;  /* 0x0000b400fb777a23 */ /* 0x100fe600000108c8 */
[----:B------:R-:W-:Y:S01]  /*9180*/  MUFU.EX2 R225, R117 ;  /* 0x0000007500e17308 */ /* 0x000fe20000000800 */
[----:B------:R-:W2:Y:S01]  /*9190*/  LDL.64 R250, [R1+0x48] ;  /* 0x0000480001fa7983 */ /* 0x000ea20000100a00 */
[----:B------:R-:W-:Y:S01]  /*91a0*/  FADD.FTZ R121, R125, R121 ;  /* 0x000000797d797221 */ /* 0x000fe20000010000 */
[----:B-1----:R-:W-:Y:S01]  /*91b0*/  F2FP.BF16.PACK_AB R101, R234, R231 ;  /* 0x000000e7ea65723e */ /* 0x002fe200000010ff */
[--C-:B------:R-:W-:Y:S02]  /*91c0*/  FFMA.FTZ R104, R205, c[0x0][0x2d0], -R200.reuse ;  /* 0x0000b400cd687a23 */ /* 0x100fe400000108c8 */
[----:B------:R-:W-:Y:S01]  /*91d0*/  FADD.FTZ R121, R126, R121 ;  /* 0x000000797e797221 */ /* 0x000fe20000010000 */
[----:B------:R-:W-:Y:S01]  /*91e0*/  LDSM.16.MT88.4 R136, [R3+0x5800] ;  /* 0x005800000388783b */ /* 0x000fe20000004200 */
[----:B------:R-:W-:Y:S02]  /*91f0*/  FFMA.FTZ R200, R246, c[0x0][0x2d0], -R200 ;  /* 0x0000b400f6c87a23 */ /* 0x000fe400000108c8 */
[----:B------:R1:W3:Y:S01]  /*9200*/  MUFU.EX2 R233, R104 ;  /* 0x0000006800e97308 */ /* 0x0002e20000000800 */
[----:B----4-:R-:W-:Y:S09]  /*9210*/  F2FP.BF16.PACK_AB R201, R218, R207 ;  /* 0x000000cfdac9723e */ /* 0x010ff200000010ff */
[----:B------:R4:W-:Y:S10]  /*9220*/  MUFU.EX2 R226, R119 ;  /* 0x0000007700e27308 */ /* 0x0009f40000000800 */
[----:B------:R-:W5:Y:S01]  /*9230*/  MUFU.EX2 R205, R143 ;  /* 0x0000008f00cd7308 */ /* 0x000f620000000800 */
[----:B-1----:R-:W1:Y:S01]  /*9240*/  LDSM.16.MT88.4 R104, [R0+0x1800] ;  /* 0x001800000068783b */ /* 0x002e620000004200 */
[----:B---3--:R-:W-:Y:S08]  /*9250*/  F2FP.BF16.PACK_AB R103, R232, R233 ;  /* 0x000000e9e867723e */ /* 0x008ff000000010ff */
[----:B------:R3:W3:Y:S01]  /*9260*/  MUFU.EX2 R143, R200 ;  /* 0x000000c8008f7308 */ /* 0x0006e20000000800 */
[----:B----4-:R-:W-:Y:S01]  /*9270*/  LDSM.16.MT88.4 R116, [R2+0x2000] ;  /* 0x002000000274783b */ /* 0x010fe20000004200 */
[----:B-----5:R-:W-:Y:S02]  /*9280*/  F2FP.BF16.PACK_AB R202, R205, R219 ;  /* 0x000000dbcdca723e */ /* 0x020fe400000010ff */
[----:B---3--:R-:W-:Y:S02]  /*9290*/  F2FP.BF16.PACK_AB R200, R217, R220 ;  /* 0x000000dcd9c8723e */ /* 0x008fe400000010ff */
[----:B------:R-:W-:Y:S01]  /*92a0*/  F2FP.BF16.PACK_AB R203, R143, R204 ;  /* 0x000000cc8fcb723e */ /* 0x000fe200000010ff */
        /* <DEDUP_REMOVED lines=48> */
[----:B------:R-:W5:Y:S07]  /*95b0*/  LDSM.16.MT88.4 R116, [R2+0x5000] ;  /* 0x005000000274783b */ /* 0x000f6e0000004200 */
        /* <DEDUP_REMOVED lines=9> */
[C---:B-----5:R-:W-:Y:S08]  /*9650*/  HMMA.16816.F32.BF16 R52, R100.reuse, R116, R52 ;  /* 0x000000746434723c */ /* 0x060ff00000041834 */
        /* <DEDUP_REMOVED lines=8> */
[C---:B---3--:R-:W-:Y:S07]  /*96e0*/  HMMA.16816.F32.BF16 R76, R100.reuse, R108, R76 ;  /* 0x0000006c644c723c */ /* 0x048fee000004184c */
[----:B------:R-:W-:Y:S01]  /*96f0*/  FADD.FTZ R109, R128, R121 ;  /* 0x00000079806d7221 */ /* 0x000fe20000010000 */
[C---:B------:R-:W-:Y:S04]  /*9700*/  HMMA.16816.F32.BF16 R80, R100.reuse, R110, R80 ;  /* 0x0000006e6450723c */ /* 0x040fe80000041850 */
[----:B------:R-:W-:Y:S02]  /*9710*/  FADD.FTZ R108, R130, R120 ;  /* 0x00000078826c7221 */ /* 0x000fe40000010000 */
[----:B------:R-:W-:Y:S01]  /*9720*/  LDSM.16.MT88.4 R120, [R142+0x2800] ;  /* 0x002800008e78783b */ /* 0x000fe20000004200 */
[----:B------:R-:W-:Y:S01]  /*9730*/  FADD.FTZ R109, R131, R109 ;  /* 0x0000006d836d7221 */ /* 0x000fe20000010000 */
[C---:B-----5:R-:W-:Y:S04]  /*9740*/  HMMA.16816.F32.BF16 R84, R100.reuse, R116, R84 ;  /* 0x000000746454723c */ /* 0x060fe80000041854 */
[----:B------:R-:W-:Y:S02]  /*9750*/  FADD.FTZ R109, R127, R109 ;  /* 0x0000006d7f6d7221 */ /* 0x000fe40000010000 */
[----:B------:R-:W-:Y:S01]  /*9760*/  LDSM.16.MT88.4 R128, [R0+0x5800] ;  /* 0x005800000080783b */ /* 0x000fe20000004200 */
[----:B------:R-:W-:Y:S01]  /*9770*/  FADD.FTZ R108, R132, R108 ;  /* 0x0000006c846c7221 */ /* 0x000fe20000010000 */
[C---:B------:R-:W-:Y:S04]  /*9780*/  HMMA.16816.F32.BF16 R88, R100.reuse, R118, R88 ;  /* 0x000000766458723c */ /* 0x040fe80000041858 */
[----:B------:R-:W-:Y:S02]  /*9790*/  FADD.FTZ R108, R133, R108 ;  /* 0x0000006c856c7221 */ /* 0x000fe40000010000 */
[----:B------:R-:W3:Y:S01]  /*97a0*/  LDSM.16.MT88.4 R116, [R2+0x2800] ;  /* 0x002800000274783b */ /* 0x000ee20000004200 */
[----:B------:R-:W-:Y:S01]  /*97b0*/  FADD.FTZ R221, R221, R109 ;  /* 0x0000006ddddd7221 */ /* 0x000fe20000010000 */
[C---:B----4-:R-:W-:Y:S04]  /*97c0*/  HMMA.16816.F32.BF16 R92, R100.reuse, R112, R92 ;  /* 0x00000070645c723c */ /* 0x050fe8000004185c */
[----:B------:R-:W-:Y:S04]  /*97d0*/  FADD.FTZ R222, R222, R108 ;  /* 0x0000006cdede7221 */ /* 0x000fe80000010000 */
[----:B------:R-:W-:Y:S08]  /*97e0*/  HMMA.16816.F32.BF16 R96, R100, R114, R96 ;  /* 0x000000726460723c */ /* 0x000ff00000041860 */
[C---:B------:R-:W-:Y:S01]  /*97f0*/  HMMA.16816.F32.BF16 R148, R200.reuse, R144, R4 ;  /* 0x00000090c894723c */ /* 0x040fe20000041804 */
[----:B------:R-:W4:Y:S07]  /*9800*/  LDSM.16.MT88.4 R4, [R2+0x5800] ;  /* 0x005800000204783b */ /* 0x000f2e0000004200 */
[C---:B------:R-:W-:Y:S01]  /*9810*/  HMMA.16816.F32.BF16 R144, R200.reuse, R146, R8 ;  /* 0x00000092c890723c */ /* 0x040fe20000041808 */
[----:B------:R-:W5:Y:S07]  /*9820*/  LDSM.16.MT88.4 R8, [R142+0x5800] ;  /* 0x005800008e08783b */ /* 0x000f6e0000004200 */
[C---:B-1----:R-:W-:Y:S01]  /*9830*/  HMMA.16816.F32.BF16 R100, R200.reuse, R104, R12 ;  /* 0x00000068c864723c */ /* 0x042fe2000004180c */
[----:B------:R1:W2:Y:S07]  /*9840*/  LDSM.16.MT88.4 R12, [R0+0x8800] ;  /* 0x00880000000c783b */ /* 0x0002ae0000004200 */
[C---:B------:R-:W-:Y:S01]  /*9850*/  HMMA.16816.F32.BF16 R104, R200.reuse, R106, R16 ;  /* 0x0000006ac868723c */ /* 0x040fe20000041810 */
[----:B------:R2:W2:Y:S07]  /*9860*/  LDSM.16.MT88.4 R16, [R3+0x8800] ;  /* 0x008800000310783b */ /* 0x0004ae0000004200 */
[C---:B---3--:R-:W-:Y:S01]  /*9870*/  HMMA.16816.F32.BF16 R108, R200.reuse, R116, R20 ;  /* 0x00000074c86c723c */ /* 0x048fe20000041814 */
[----:B------:R-:W3:Y:S07]  /*9880*/  LDL R20, [R1+0x30] ;  /* 0x0000300001147983 */ /* 0x000eee0000100800 */
[C---:B------:R-:W-:Y:S04]  /*9890*/  HMMA.16816.F32.BF16 R112, R200.reuse, R118, R24 ;  /* 0x00000076c870723c */ /* 0x040fe80000041818 */
[----:B-1----:R-:W-:Y:S04]  /*98a0*/  IADD3 R0, R240, -0x2, RZ ;  /* 0xfffffffef0007810 */ /* 0x002fe80007ffe0ff */
[C---:B------:R-:W-:Y:S03]  /*98b0*/  HMMA.16816.F32.BF16 R116, R200.reuse, R120, R28 ;  /* 0x00000078c874723c */ /* 0x040fe6000004181c */
[----:B------:R-:W-:Y:S05]  /*98c0*/  ISETP.GE.AND P6, PT, R0, R252, PT ;  /* 0x000000fc0000720c */ /* 0x000fea0003fc6270 */
[C---:B------:R-:W-:Y:S08]  /*98d0*/  HMMA.16816.F32.BF16 R120, R200.reuse, R122, R32 ;  /* 0x0000007ac878723c */ /* 0x040ff00000041820 */
[C---:B------:R-:W-:Y:S03]  /*98e0*/  HMMA.16816.F32.BF16 R124, R200.reuse, R128, R36 ;  /* 0x00000080c87c723c */ /* 0x040fe60000041824 */
[----:B------:R-:W-:Y:S02]  /*98f0*/  @P6 ISETP.GE.AND P3, PT, R242, c[0x0][0x1d4], PT ;  /* 0x00007500f2006a0c */ /* 0x000fe40003f66270 */
[----:B------:R-:W-:Y:S02]  /*9900*/  @P6 ISETP.GE.AND P1, PT, R244, c[0x0][0x1d4], PT ;  /* 0x00007500f4006a0c */ /* 0x000fe40003f26270 */
[----:B--2---:R-:W-:Y:S01]  /*9910*/  @P6 SHF.R.S32.HI R3, RZ, 0x1f, R0 ;  /* 0x0000001fff036819 */ /* 0x004fe20000011400 */
[C---:B------:R-:W-:Y:S04]  /*9920*/  HMMA.16816.F32.BF16 R128, R200.reuse, R130, R40 ;  /* 0x00000082c880723c */ /* 0x040fe80000041828 */
[----:B------:R-:W-:Y:S04]  /*9930*/  @P6 IMAD R3, R3, c[0x0][0x1e0], RZ ;  /* 0x0000780003036a24 */ /* 0x000fe800078e02ff */
[C---:B------:R-:W-:Y:S08]  /*9940*/  HMMA.16816.F32.BF16 R132, R200.reuse, R136, R44 ;  /* 0x00000088c884723c */ /* 0x040ff0000004182c */
[C---:B------:R-:W-:Y:S08]  /*9950*/  HMMA.16816.F32.BF16 R136, R200.reuse, R138, R48 ;  /* 0x0000008ac888723c */ /* 0x040ff00000041830 */
[C---:B----4-:R-:W-:Y:S08]  /*9960*/  HMMA.16816.F32.BF16 R52, R200.reuse, R4, R52 ;  /* 0x00000004c834723c */ /* 0x050ff00000041834 */
[C---:B------:R-:W-:Y:S01]  /*9970*/  HMMA.16816.F32.BF16 R56, R200.reuse, R6, R56 ;  /* 0x00000006c838723c */ /* 0x040fe20000041838 */
[----:B------:R1:W2:Y:S07]  /*9980*/  LDSM.16.MT88.4 R4, [R2+0x8800] ;  /* 0x008800000204783b */ /* 0x0002ae0000004200 */
[C---:B-----5:R-:W-:Y:S07]  /*9990*/  HMMA.16816.F32.BF16 R60, R200.reuse, R8, R60 ;  /* 0x00000008c83c723c */ /* 0x060fee000004183c */
[C---:B------:R-:W-:Y:S01]  /*99a0*/  @P6 IMAD.WIDE.U32 R8, R0.reuse, c[0x0][0x1e0], RZ ;  /* 0x0000780000086a25 */ /* 0x040fe200078e00ff */
[C---:B------:R-:W-:Y:S08]  /*99b0*/  HMMA.16816.F32.BF16 R64, R200.reuse, R10, R64 ;  /* 0x0000000ac840723c */ /* 0x040ff00000041840 */
[C---:B------:R-:W-:Y:S04]  /*99c0*/  HMMA.16816.F32.BF16 R68, R200.reuse, R12, R68 ;  /* 0x0000000cc844723c */ /* 0x040fe80000041844 */
[----:B-1----:R-:W-:Y:S02]  /*99d0*/  @P6 IMAD R2, R0, c[0x0][0x1e4], R3 ;  /* 0x0000790000026a24 */ /* 0x002fe400078e0203 */
[----:B------:R-:W-:Y:S02]  /*99e0*/  @P6 IMAD.MOV.U32 R3, RZ, RZ, R238 ;  /* 0x000000ffff036224 */ /* 0x000fe400078e00ee */
[----:B------:R-:W-:Y:S01]  /*99f0*/  @P6 IMAD.IADD R0, R9, 0x1, R2 ;  /* 0x0000000109006824 */ /* 0x000fe200078e0202 */
[----:B------:R-:W-:Y:S01]  /*9a00*/  @P6 MOV R2, R250 ;  /* 0x000000fa00026202 */ /* 0x000fe20000000f00 */
[C---:B------:R-:W-:Y:S03]  /*9a10*/  HMMA.16816.F32.BF16 R72, R200.reuse, R14, R72 ;  /* 0x0000000ec848723c */ /* 0x040fe60000041848 */
[----:B------:R-:W-:Y:S02]  /*9a20*/  @P6 IMAD R0, R0, 0x60, RZ ;  /* 0x0000006000006824 */ /* 0x000fe400078e02ff */
[----:B------:R-:W-:Y:S02]  /*9a30*/  @P6 IMAD.WIDE.U32 R2, R8, 0x60, R2 ;  /* 0x0000006008026825 */ /* 0x000fe400078e0002 */
[----:B------:R-:W-:Y:S01]  /*9a40*/  @P6 MOV R15, 0x6 ;  /* 0x00000006000f6802 */ /* 0x000fe20000000f00 */
[C---:B------:R-:W-:Y:S04]  /*9a50*/  HMMA.16816.F32.BF16 R76, R200.reuse, R16, R76 ;  /* 0x00000010c84c723c */ /* 0x040fe8000004184c */
[----:B------:R-:W-:Y:S01]  /*9a60*/  FADD.FTZ R9, R231, R221 ;  /* 0x000000dde7097221 */ /* 0x000fe20000010000 */
[----:B------:R-:W-:Y:S01]  /*9a70*/  @P6 LEA R12, P0, R2, c[0x0][0x1c8], 0x1 ;  /* 0x00007200020c6a11 */ /* 0x000fe200078008ff */
[----:B------:R-:W-:Y:S01]  /*9a80*/  FADD.FTZ R13, R235, R222 ;  /* 0x000000deeb0d7221 */ /* 0x000fe20000010000 */
[----:B------:R-:W-:Y:S01]  /*9a90*/  @P6 IADD3 R3, R3, R0, RZ ;  /* 0x0000000003036210 */ /* 0x000fe20007ffe0ff */
[----:B------:R-:W-:Y:S01]  /*9aa0*/  FADD.FTZ R14, R234, R9 ;  /* 0x00000009ea0e7221 */ /* 0x000fe20000010000 */
[C---:B------:R-:W-:Y:S01]  /*9ab0*/  HMMA.16816.F32.BF16 R80, R200.reuse, R18, R80 ;  /* 0x00000012c850723c */ /* 0x040fe20000041850 */
[----:B------:R-:W1:Y:S02]  /*9ac0*/  LDSM.16.MT88.4 R8, [R142+0x8800] ;  /* 0x008800008e08783b */ /* 0x000e640000004200 */
[----:B------:R-:W-:Y:S01]  /*9ad0*/  FADD.FTZ R0, R237, R13 ;  /* 0x0000000ded007221 */ /* 0x000fe20000010000 */
[----:B------:R-:W-:Y:S01]  /*9ae0*/  @P6 LEA.HI.X R13, R2, c[0x0][0x1cc], R3, 0x1, P0 ;  /* 0x00007300020d6a11 */ /* 0x000fe200000f0c03 */
[----:B------:R-:W-:Y:S01]  /*9af0*/  FADD.FTZ R2, R233, R14 ;  /* 0x0000000ee9027221 */ /* 0x000fe20000010000 */
[----:B------:R-:W-:Y:S01]  /*9b00*/  @P6 ISETP.GE.AND P0, PT, R245, c[0x0][0x1d4], PT ;  /* 0x00007500f5006a0c */ /* 0x000fe20003f06270 */
[----:B------:R-:W-:Y:S01]  /*9b10*/  FADD.FTZ R14, R236, R0 ;  /* 0x00000000ec0e7221 */ /* 0x000fe20000010000 */
[----:B------:R-:W-:Y:S01]  /*9b20*/  IADD3 R0, R241, 0x1, RZ ;  /* 0x00000001f1007810 */ /* 0x000fe20007ffe0ff */
[----:B------:R-:W-:Y:S01]  /*9b30*/  @P6 IMAD.MOV.U32 R3, RZ, RZ, c[0x0][0x1e0] ;  /* 0x00007800ff036624 */ /* 0x000fe200078e00ff */
[C---:B--2---:R-:W-:Y:S03]  /*9b40*/  HMMA.16816.F32.BF16 R84, R200.reuse, R4, R84 ;  /* 0x00000004c854723c */ /* 0x044fe60000041854 */
[----:B------:R-:W-:Y:S01]  /*9b50*/  SEL R0, R0, RZ, !P4 ;  /* 0x000000ff00007207 */ /* 0x000fe20006000000 */
[----:B------:R-:W-:Y:S02]  /*9b60*/  FADD.FTZ R2, R232, R2 ;  /* 0x00000002e8027221 */ /* 0x000fe40000010000 */
[----:B------:R-:W-:Y:S01]  /*9b70*/  FADD.FTZ R16, R223, R14 ;  /* 0x0000000edf107221 */ /* 0x000fe20000010000 */
[C---:B------:R-:W-:Y:S01]  /*9b80*/  @P6 SHF.L.U64.HI R14, R3.reuse, R15, c[0x0][0x1e4] ;  /* 0x00007900030e6619 */ /* 0x040fe2000001020f */
[----:B------:R3:W-:Y:S01]  /*9b90*/  STL [R1+0x4], R0 ;  /* 0x0000040001007387 */ /* 0x0007e20000100800 */
[----:B------:R-:W-:Y:S01]  /*9ba0*/  @P6 IMAD.SHL.U32 R3, R3, 0x40, RZ ;  /* 0x0000004003036824 */ /* 0x000fe200078e00ff */
[C---:B------:R-:W-:Y:S02]  /*9bb0*/  HMMA.16816.F32.BF16 R88, R200.reuse, R6, R88 ;  /* 0x00000006c858723c */ /* 0x040fe40000041858 */
[----:B------:R-:W2:Y:S01]  /*9bc0*/  LDL R17, [R1+0x28] ;  /* 0x0000280001117983 */ /* 0x000ea20000100800 */
[----:B------:R-:W-:Y:S01]  /*9bd0*/  FADD.FTZ R15, R225, R2 ;  /* 0x00000002e10f7221 */ /* 0x000fe20000010000 */
[----:B------:R-:W-:Y:S01]  /*9be0*/  @P6 IADD3 R2, P5, R3, R12, RZ ;  /* 0x0000000c03026210 */ /* 0x000fe20007fbe0ff */
[----:B------:R-:W-:Y:S02]  /*9bf0*/  FADD.FTZ R5, R228, R16 ;  /* 0x00000010e4057221 */ /* 0x000fe40000010000 */
[----:B------:R-:W-:Y:S01]  /*9c00*/  FADD.FTZ R15, R227, R15 ;  /* 0x0000000fe30f7221 */ /* 0x000fe20000010000 */
[----:B------:R-:W-:Y:S04]  /*9c10*/  @P6 IADD3 R4, P4, R3, R2, RZ ;  /* 0x0000000203046210 */ /* 0x000fe80007f9e0ff */
[----:B------:R-:W-:Y:S01]  /*9c20*/  @P6 IADD3.X R3, R14, R13, RZ, P5, !PT ;  /* 0x0000000d0e036210 */ /* 0x000fe20002ffe4ff */
[----:B------:R-:W-:Y:S01]  /*9c30*/  FADD.FTZ R6, R226, R15 ;  /* 0x0000000fe2067221 */ /* 0x000fe20000010000 */
[C---:B-1----:R-:W-:Y:S08]  /*9c40*/  HMMA.16816.F32.BF16 R92, R200.reuse, R8, R92 ;  /* 0x00000008c85c723c */ /* 0x042ff0000004185c */
[----:B------:R-:W-:Y:S04]  /*9c50*/  HMMA.16816.F32.BF16 R96, R200, R10, R96 ;  /* 0x0000000ac860723c */ /* 0x000fe80000041860 */
[----:B---3--:R-:W-:Y:S05]  /*9c60*/  @P6 IMAD R0, R0, 0x9000, R20 ;  /* 0x0000900000006824 */ /* 0x008fea00078e0214 */
        /* <DEDUP_REMOVED lines=9> */
[----:B-1----:R-:W-:Y:S02]  /*9d00*/  FADD.FTZ R12, R230, R5 ;  /* 0x00000005e60c7221 */ /* 0x002fe40000010000 */
[----:B------:R-:W-:Y:S05]  /*9d10*/  @P6 IMAD.X R5, R14, 0x1, R3, P4 ;  /* 0x000000010e056824 */ /* 0x000fea00020e0603 */
[----:B------:R1:W-:Y:S08]  /*9d20*/  @P6 LDGSTS.E.BYPASS.LTC128B.128 [R0+0x2000], [R4.64], !P3 ;  /* 0x0200000004006fae */ /* 0x0003f0000d901d46 */
[----:B------:R1:W-:Y:S01]  /*9d30*/  @P6 LDGSTS.E.BYPASS.LTC128B.128 [R0+0x5000], [R4.64+0x80], !P1 ;  /* 0x0500008004006fae */ /* 0x0003e2000c901d46 */
[C---:B------:R-:W-:Y:S02]  /*9d40*/  ISETP.GE.AND P1, PT, R206.reuse, 0x1, PT ;  /* 0x00000001ce00780c */ /* 0x040fe40003f26270 */
[----:B------:R-:W-:Y:S04]  /*9d50*/  IADD3 R206, R206, 0x1, RZ ;  /* 0x00000001cece7810 */ /* 0x000fe80007ffe0ff */
[----:B------:R-:W-:Y:S01]  /*9d60*/  SEL R206, R206, RZ, !P1 ;  /* 0x000000ffcece7207 */ /* 0x000fe20004800000 */
[----:B------:R1:W-:Y:S01]  /*9d70*/  @P6 LDGSTS.E.BYPASS.LTC128B.128 [R0+0x8000], [R4.64+0x100], !P0 ;  /* 0x0800010004006fae */ /* 0x0003e2000c101d46 */
[----:B---3--:R-:W-:Y:S02]  /*9d80*/  FADD.FTZ R3, R229, R12 ;  /* 0x0000000ce5037221 */ /* 0x008fe40000010000 */
[----:B------:R-:W-:Y:S02]  /*9d90*/  FADD.FTZ R2, R224, R6 ;  /* 0x00000006e0027221 */ /* 0x000fe40000010000 */
[----:B------:R-:W-:Y:S03]  /*9da0*/  FADD.FTZ R3, R220, R3 ;  /* 0x00000003dc037221 */ /* 0x000fe60000010000 */
[----:B------:R-:W0:Y:S01]  /*9db0*/  LDGDEPBAR ;  /* 0x00000000000079af */ /* 0x000e220000000000 */
[----:B-1----:R-:W-:Y:S02]  /*9dc0*/  FADD.FTZ R0, R207, R2 ;  /* 0x00000002cf007221 */ /* 0x002fe40000010000 */
[----:B------:R-:W-:Y:S01]  /*9dd0*/  FADD.FTZ R2, R217, R3 ;  /* 0x00000003d9027221 */ /* 0x000fe20000010000 */
[----:B------:R-:W-:Y:S01]  /*9de0*/  MOV R217, R239 ;  /* 0x000000ef00d97202 */ /* 0x000fe20000000f00 */
[----:B------:R-:W-:Y:S01]  /*9df0*/  FADD.FTZ R0, R218, R0 ;  /* 0x00000000da007221 */ /* 0x000fe20000010000 */
[----:B------:R-:W-:Y:S01]  /*9e00*/  MOV R3, R140 ;  /* 0x0000008c00037202 */ /* 0x000fe20000000f00 */
[----:B------:R-:W-:Y:S02]  /*9e10*/  FADD.FTZ R2, R219, R2 ;  /* 0x00000002db027221 */ /* 0x000fe40000010000 */
[----:B------:R-:W-:Y:S02]  /*9e20*/  FADD.FTZ R0, R204, R0 ;  /* 0x00000000cc007221 */ /* 0x000fe40000010000 */
[----:B------:R-:W-:Y:S02]  /*9e30*/  FADD.FTZ R2, R205, R2 ;  /* 0x00000002cd027221 */ /* 0x000fe40000010000 */
[----:B------:R-:W-:Y:S03]  /*9e40*/  FADD.FTZ R0, R143, R0 ;  /* 0x000000008f007221 */ /* 0x000fe60000010000 */
[----:B------:R1:W-:Y:S04]  /*9e50*/  STL [R1+0x8], R2 ;  /* 0x0000080201007387 */ /* 0x0003e80000100800 */
[----:B------:R3:W-:Y:S01]  /*9e60*/  STL [R1+0xc], R0 ;  /* 0x00000c0001007387 */ /* 0x0007e20000100800 */
[----:B-1----:R-:W-:Y:S02]  /*9e70*/  IMAD.MOV.U32 R2, RZ, RZ, R141 ;  /* 0x000000ffff027224 */ /* 0x002fe400078e008d */
[----:B---3--:R-:W-:Y:S01]  /*9e80*/  IMAD.MOV.U32 R0, RZ, RZ, R239 ;  /* 0x000000ffff007224 */ /* 0x008fe200078e00ef */
[----:B--2---:R-:W-:Y:S04]  /*9e90*/  ISETP.GT.AND P0, PT, R240, R17, PT ;  /* 0x00000011f000720c */ /* 0x004fe80003f04270 */
[----:B------:R1:W-:Y:S09]  /*9ea0*/  STL [R1], R0 ;  /* 0x0000000001007387 */ /* 0x0003f20000100800 */
[----:B------:R-:W-:-:S05]  /*9eb0*/  @P0 BRA `(.L_x_4542) ;  /* 0xffffbf4000000947 */ /* 0x000fca000383ffff */
.L_x_4541:
[----:B-1----:R-:W2:Y:S02]  /*9ec0*/  LDL R0, [R1+0x10] ;  /* 0x0000100001007983 */ /* 0x002ea40000100800 */
[----:B--2---:R-:W-:-:S13]  /*9ed0*/  ISETP.GE.AND P0, PT, R217, R0, PT ;  /* 0x00000000d900720c */ /* 0x004fda0003f06270 */
[----:B------:R-:W-:Y:S05]  /*9ee0*/  @!P0 BRA `(.L_x_4543) ;  /* 0x0000374000008947 */ /* 0x000fea0003800000 */
[----:B------:R-:W-:Y:S02]  /*9ef0*/  MOV R3, R140 ;  /* 0x0000008c00037202 */ /* 0x000fe40000000f00 */
[----:B------:R-:W-:Y:S02]  /*9f00*/  MOV R0, R141 ;  /* 0x0000008d00007202 */ /* 0x000fe40000000f00 */
.L_x_4544:
        /* <DEDUP_REMOVED lines=9> */
[-C--:B------:R-:W-:Y:S02]  /*9fa0*/  IADD3 R204, R210, R2.reuse, RZ ;  /* 0x00000002d2cc7210 */ /* 0x080fe40007ffe0ff */
[----:B------:R-:W5:Y:S04]  /*9fb0*/  LDL R236, [R1+0x10] ;  /* 0x0000100001ec7983 */ /* 0x000f680000100800 */
[----:B------:R-:W2:Y:S06]  /*9fc0*/  LDL.64 R240, [R1+0x18] ;  /* 0x0000180001f07983 */ /* 0x000eac0000100a00 */
[----:B------:R-:W2:Y:S04]  /*9fd0*/  LDL R239, [R1+0x20] ;  /* 0x0000200001ef7983 */ /* 0x000ea80000100800 */
[----:B------:R-:W-:Y:S08]  /*9fe0*/  BAR.SYNC.DEFER_BLOCKING 0x0 ;  /* 0x0000000000007b1d */ /* 0x000ff00000010000 */
[----:B------:R-:W1:Y:S08]  /*9ff0*/  LDSM.16.M88.4 R8, [R2] ;  /* 0x000000000208783b */ /* 0x000e700000000200 */
[----:B------:R-:W4:Y:S04]  /*a000*/  LDL R238, [R1+0x14] ;  /* 0x0000140001ee7983 */ /* 0x000f280000100800 */
        /* <DEDUP_REMOVED lines=34> */
[----:B------:R-:W-:Y:S01]  /*a230*/  IADD3 R200, R208, R2, RZ ;  /* 0x00000002d0c87210 */ /* 0x000fe20007ffe0ff */
        /* <DEDUP_REMOVED lines=10> */
[----:B------:R-:W-:Y:S01]  /*a2e0*/  @!P4 MOV R202, c[0x0][0x208] ;  /* 0x0000820000caca02 */ /* 0x000fe20000000f00 */
[----:B------:R-:W-:Y:S01]  /*a2f0*/  @!P4 IMAD R142, R235, c[0x0][0x20c], R142 ;  /* 0x00008300eb8eca24 */ /* 0x000fe200078e028e */
[----:B------:R-:W-:Y:S04]  /*a300*/  IADD3 R205, R210, R2, R208 ;  /* 0x00000002d2cd7210 */ /* 0x000fe80007ffe0d0 */
[----:B------:R-:W-:Y:S02]  /*a310*/  @!P4 IADD3 R141, R141, R142, RZ ;  /* 0x0000008e8d8dc210 */ /* 0x000fe40007ffe0ff */
[----:B------:R-:W-:Y:S02]  /*a320*/  @!P4 MOV R142, R218 ;  /* 0x000000da008ec202 */ /* 0x000fe40000000f00 */
[----:B------:R-:W2:Y:S01]  /*a330*/  LDL.LU R218, [R1+0x8] ;  /* 0x0000080001da7983 */ /* 0x000ea20000300800 */
[----:B------:R-:W-:Y:S02]  /*a340*/  @!P4 IMAD R141, R141, 0x60, RZ ;  /* 0x000000608d8dc824 */ /* 0x000fe400078e02ff */
[----:B------:R-:W-:Y:S01]  /*a350*/  @!P4 IMAD.WIDE.U32 R142, R140, 0x60, R142 ;  /* 0x000000608c8ec825 */ /* 0x000fe200078e008e */
[----:B------:R-:W3:Y:S04]  /*a360*/  LDL.LU R222, [R1+0xc] ;  /* 0x00000c0001de7983 */ /* 0x000ee80000300800 */
[----:B------:R-:W-:Y:S01]  /*a370*/  @!P4 IADD3 R141, R143, R141, RZ ;  /* 0x0000008d8f8dc210 */ /* 0x000fe20007ffe0ff */
[----:B------:R-:W4:Y:S01]  /*a380*/  LDL R243, [R1+0x54] ;  /* 0x0000540001f37983 */ /* 0x000f220000100800 */
[C---:B------:R-:W-:Y:S03]  /*a390*/  @!P4 LEA R140, P3, R142.reuse, c[0x0][0x1f8], 0x1 ;  /* 0x00007e008e8cca11 */ /* 0x040fe600078608ff */
[----:B------:R-:W5:Y:S01]  /*a3a0*/  LDL.64 R244, [R1+0x48] ;  /* 0x0000480001f47983 */ /* 0x000f620000100a00 */
[----:B------:R-:W-:Y:S02]  /*a3b0*/  @!P4 LEA.HI.X R141, R142, c[0x0][0x1fc], R141, 0x1, P3 ;  /* 0x00007f008e8dca11 */ /* 0x000fe400018f0c8d */
[----:B------:R-:W-:Y:S02]  /*a3c0*/  @!P4 ISETP.GE.AND P0, PT, R238, c[0x0][0x1d4], PT ;  /* 0x00007500ee00ca0c */ /* 0x000fe40003f06270 */
[----:B------:R-:W-:Y:S01]  /*a3d0*/  @!P4 MOV R142, 0x6 ;  /* 0x00000006008ec802 */ /* 0x000fe20000000f00 */
[----:B------:R-:W-:Y:S01]  /*a3e0*/  @!PT LDS RZ, [RZ] ;  /* 0x00000000fffff984 */ /* 0x000fe20000000800 */
[----:B------:R-:W-:Y:S01]  /*a3f0*/  @!PT LDS RZ, [RZ] ;  /* 0x00000000fffff984 */ /* 0x000fe20000000800 */
[----:B------:R-:W-:Y:S01]  /*a400*/  @!PT LDS RZ, [RZ] ;  /* 0x00000000fffff984 */ /* 0x000fe20000000800 */
[----:B------:R1:W-:Y:S03]  /*a410*/  @!P4 LDGSTS.E.BYPASS.LTC128B.128 [R201], [R140.64], !P2 ;  /* 0x000000008cc9cfae */ /* 0x0003e6000d101d46 */
[C---:B------:R-:W-:Y:S02]  /*a420*/  @!P4 SHF.L.U64.HI R142, R202.reuse, R142, c[0x0][0x20c] ;  /* 0x00008300ca8ec619 */ /* 0x040fe4000001028e */
[----:B------:R-:W-:Y:S03]  /*a430*/  @!P4 SHF.L.U32 R202, R202, 0x6, RZ ;  /* 0x00000006cacac819 */ /* 0x000fe600000006ff */
[----:B------:R1:W-:Y:S08]  /*a440*/  @!P4 LDGSTS.E.BYPASS.LTC128B.128 [R201+0x3000], [R140.64+0x80], !P1 ;  /* 0x030000808cc9cfae */ /* 0x0003f0000c901d46 */
[----:B------:R1:W-:Y:S08]  /*a450*/  @!P4 LDGSTS.E.BYPASS.LTC128B.128 [R201+0x6000], [R140.64+0x100], !P0 ;  /* 0x060001008cc9cfae */ /* 0x0003f0000c101d46 */
[----:B------:R-:W2:Y:S01]  /*a460*/  LDL R237, [R1+0x30] ;  /* 0x0000300001ed7983 */ /* 0x000ea20000100800 */
[----:B-1----:R-:W-:Y:S04]  /*a470*/  @!P4 IADD3 R140, P3, R202, R140, RZ ;  /* 0x0000008cca8cc210 */ /* 0x002fe80007f7e0ff */
[----:B------:R-:W-:Y:S02]  /*a480*/  @!P4 IADD3.X R141, R142, R141, RZ, P3, !PT ;  /* 0x0000008d8e8dc210 */ /* 0x000fe40001ffe4ff */
[----:B------:R-:W-:Y:S03]  /*a490*/  @!P4 IADD3 R202, P3, R202, R140, RZ ;  /* 0x0000008ccacac210 */ /* 0x000fe60007f7e0ff */
[----:B------:R1:W-:Y:S01]  /*a4a0*/  @!P4 LDGSTS.E.BYPASS.LTC128B.128 [R201+0x1000], [R140.64], !P2 ;  /* 0x010000008cc9cfae */ /* 0x0003e2000d101d46 */
[----:B------:R-:W-:Y:S02]  /*a4b0*/  @!P4 IADD3.X R203, R142, R141, RZ, P3, !PT ;  /* 0x0000008d8ecbc210 */ /* 0x000fe40001ffe4ff */
[----:B------:R-:W-:Y:S05]  /*a4c0*/  ISETP.GE.AND P3, PT, R242, 0x1, PT ;  /* 0x00000001f200780c */ /* 0x000fea0003f66270 */
[----:B------:R1:W-:Y:S08]  /*a4d0*/  @!P4 LDGSTS.E.BYPASS.LTC128B.128 [R201+0x4000], [R140.64+0x80], !P1 ;  /* 0x040000808cc9cfae */ /* 0x0003f0000c901d46 */
[----:B------:R1:W-:Y:S08]  /*a4e0*/  @!P4 LDGSTS.E.BYPASS.LTC128B.128 [R201+0x7000], [R140.64+0x100], !P0 ;  /* 0x070001008cc9cfae */ /* 0x0003f0000c101d46 */
[----:B------:R1:W-:Y:S08]  /*a4f0*/  @!P4 LDGSTS.E.BYPASS.LTC128B.128 [R201+0x2000], [R202.64], !P2 ;  /* 0x02000000cac9cfae */ /* 0x0003f0000d101d46 */
[----:B------:R1:W-:Y:S08]  /*a500*/  @!P4 LDGSTS.E.BYPASS.LTC128B.128 [R201+0x5000], [R202.64+0x80], !P1 ;  /* 0x05000080cac9cfae */ /* 0x0003f0000c901d46 */
[----:B------:R1:W-:Y:S08]  /*a510*/  @!P4 LDGSTS.E.BYPASS.LTC128B.128 [R201+0x8000], [R202.64+0x100], !P0 ;  /* 0x08000100cac9cfae */ /* 0x0003f0000c101d46 */
[----:B-1----:R-:W1:Y:S08]  /*a520*/  LDSM.16.M88.4 R140, [R200] ;  /* 0x00000000c88c783b */ /* 0x002e700000000200 */
[----:B------:R-:W0:Y:S01]  /*a530*/  LDGDEPBAR ;  /* 0x00000000000079af */ /* 0x000e220000000000 */
[----:B------:R-:W-:Y:S01]  /*a540*/  IADD3 R201, R208, R204, RZ ;  /* 0x000000ccd0c97210 */ /* 0x000fe20007ffe0ff */
        /* <DEDUP_REMOVED lines=158> */
[----:B------:R-:W1:Y:S08]  /*af30*/  LDSM.16.M88.4 R140, [R200+0x8800] ;  /* 0x00880000c88c783b */ /* 0x000e700000000200 */
[----:B------:R-:W2:Y:S01]  /*af40*/  LDSM.16.M88.4 R200, [R201+0x6000] ;  /* 0x00600000c9c8783b */ /* 0x000ea20000000200 */
[C---:B-1----:R-:W-:Y:S08]  /*af50*/  HMMA.16816.F32.BF16 R44, R192.reuse, R140, R44 ;  /* 0x0000008cc02c723c */ /* 0x042ff0000004182c */
[----:B------:R-:W-:Y:S01]  /*af60*/  HMMA.16816.F32.BF16 R48, R192, R142, R48 ;  /* 0x0000008ec030723c */ /* 0x000fe20000041830 */
[----:B------:R-:W1:Y:S07]  /*af70*/  LDSM.16.M88.4 R140, [R205+0x6800] ;  /* 0x00680000cd8c783b */ /* 0x000e6e0000000200 */
[C---:B--2---:R-:W-:Y:S08]  /*af80*/  HMMA.16816.F32.BF16 R4, R196.reuse, R200, R4 ;  /* 0x000000c8c404723c */ /* 0x044ff00000041804 */
[C---:B------:R-:W-:Y:S01]  /*af90*/  HMMA.16816.F32.BF16 R8, R196.reuse, R202, R8 ;  /* 0x000000cac408723c */ /* 0x040fe20000041808 */
[----:B------:R-:W2:Y:S11]  /*afa0*/  LDSM.16.M88.4 R200, [R205+0x7000] ;  /* 0x00700000cdc8783b */ /* 0x000eb60000000200 */
[----:B------:R-:W-:Y:S04]  /*afb0*/  @!UPT UIADD3 URZ, URZ, URZ, URZ ;  /* 0x0000003f3f3ff290 */ /* 0x000fe8000fffe03f */
[----:B------:R-:W-:Y:S04]  /*afc0*/  FMNMX.FTZ R2, R4, R0, !PT ;  /* 0x0000000004027209 */ /* 0x000fe80007810000 */
[----:B------:R-:W-:Y:S04]  /*afd0*/  FMNMX.FTZ R2, R5, R2, !PT ;  /* 0x0000000205027209 */ /* 0x000fe80007810000 */
[----:B------:R-:W-:Y:S01]  /*afe0*/  FMNMX.FTZ R2, R8, R2, !PT ;  /* 0x0000000208027209 */ /* 0x000fe20007810000 */
[C---:B-1----:R-:W-:Y:S03]  /*aff0*/  HMMA.16816.F32.BF16 R12, R196.reuse, R140, R12 ;  /* 0x0000008cc40c723c */ /* 0x042fe6000004180c */
[----:B------:R-:W-:Y:S05]  /*b000*/  FMNMX.FTZ R2, R9, R2, !PT ;  /* 0x0000000209027209 */ /* 0x000fea0007810000 */
[C---:B------:R-:W-:Y:S01]  /*b010*/  HMMA.16816.F32.BF16 R16, R196.reuse, R142, R16 ;  /* 0x0000008ec410723c */ /* 0x040fe20000041810 */
[----:B------:R-:W1:Y:S07]  /*b020*/  LDSM.16.M88.4 R140, [R205+0x7800] ;  /* 0x00780000cd8c783b */ /* 0x000e6e0000000200 */
[C---:B--2---:R-:W-:Y:S08]  /*b030*/  HMMA.16816.F32.BF16 R20, R196.reuse, R200, R20 ;  /* 0x000000c8c414723c */ /* 0x044ff00000041814 */
[C---:B------:R-:W-:Y:S01]  /*b040*/  HMMA.16816.F32.BF16 R24, R196.reuse, R202, R24 ;  /* 0x000000cac418723c */ /* 0x040fe20000041818 */
[----:B------:R-:W2:Y:S03]  /*b050*/  LDSM.16.M88.4 R200, [R205+0x8000] ;  /* 0x00800000cdc8783b */ /* 0x000ea60000000200 */
[----:B------:R-:W-:Y:S04]  /*b060*/  FMNMX.FTZ R2, R12, R2, !PT ;  /* 0x000000020c027209 */ /* 0x000fe80007810000 */
[----:B------:R-:W-:Y:S04]  /*b070*/  FMNMX.FTZ R2, R13, R2, !PT ;  /* 0x000000020d027209 */ /* 0x000fe80007810000 */
[----:B------:R-:W-:Y:S04]  /*b080*/  FMNMX.FTZ R2, R16, R2, !PT ;  /* 0x0000000210027209 */ /* 0x000fe80007810000 */
[----:B------:R-:W-:Y:S04]  /*b090*/  FMNMX.FTZ R2, R17, R2, !PT ;  /* 0x0000000211027209 */ /* 0x000fe80007810000 */
[----:B------:R-:W-:Y:S04]  /*b0a0*/  FMNMX.FTZ R2, R20, R2, !PT ;  /* 0x0000000214027209 */ /* 0x000fe80007810000 */
[----:B------:R-:W-:Y:S01]  /*b0b0*/  FMNMX.FTZ R2, R21, R2, !PT ;  /* 0x0000000215027209 */ /* 0x000fe20007810000 */
[C---:B-1----:R-:W-:Y:S03]  /*b0c0*/  HMMA.16816.F32.BF16 R28, R196.reuse, R140, R28 ;  /* 0x0000008cc41c723c */ /* 0x042fe6000004181c */
[----:B------:R-:W-:Y:S04]  /*b0d0*/  FMNMX.FTZ R2, R24, R2, !PT ;  /* 0x0000000218027209 */ /* 0x000fe80007810000 */
[----:B------:R-:W-:Y:S01]  /*b0e0*/  FMNMX.FTZ R2, R25, R2, !PT ;  /* 0x0000000219027209 */ /* 0x000fe20007810000 */
[C---:B------:R-:W-:Y:S01]  /*b0f0*/  HMMA.16816.F32.BF16 R32, R196.reuse, R142, R32 ;  /* 0x0000008ec420723c */ /* 0x040fe20000041820 */
[----:B------:R-:W1:Y:S01]  /*b100*/  LDSM.16.M88.4 R140, [R205+0x8800] ;  /* 0x00880000cd8c783b */ /* 0x000e620000000200 */
[----:B------:R-:W-:Y:S06]  /*b110*/  DEPBAR.LE SB0, 0x2 ;  /* 0x000080800000791a */ /* 0x000fec0000000000 */
[C---:B--2---:R-:W-:Y:S01]  /*b120*/  HMMA.16816.F32.BF16 R36, R196.reuse, R200, R36 ;  /* 0x000000c8c424723c */ /* 0x044fe20000041824 */
[----:B------:R-:W-:Y:S06]  /*b130*/  BAR.SYNC.DEFER_BLOCKING 0x0 ;  /* 0x0000000000007b1d */ /* 0x000fec0000010000 */
[----:B------:R-:W-:Y:S01]  /*b140*/  FMNMX.FTZ R200, R6, R3, !PT ;  /* 0x0000000306c87209 */ /* 0x000fe20007810000 */
[C---:B------:R-:W-:Y:S04]  /*b150*/  HMMA.16816.F32.BF16 R40, R196.reuse, R202, R40 ;  /* 0x000000cac428723c */ /* 0x040fe80000041828 */
[----:B------:R-:W-:Y:S02]  /*b160*/  FMNMX.FTZ R200, R7, R200, !PT ;  /* 0x000000c807c87209 */ /* 0x000fe40007810000 */
[----:B------:R-:W-:Y:S02]  /*b170*/  FMNMX.FTZ R2, R28, R2, !PT ;  /* 0x000000021c027209 */ /* 0x000fe40007810000 */
[----:B------:R-:W-:Y:S04]  /*b180*/  FMNMX.FTZ R200, R10, R200, !PT ;  /* 0x000000c80ac87209 */ /* 0x000fe80007810000 */
[----:B------:R-:W-:Y:S02]  /*b190*/  FMNMX.FTZ R200, R11, R200, !PT ;  /* 0x000000c80bc87209 */ /* 0x000fe40007810000 */
[----:B------:R-:W-:Y:S02]  /*b1a0*/  FMNMX.FTZ R2, R29, R2, !PT ;  /* 0x000000021d027209 */ /* 0x000fe40007810000 */
[----:B------:R-:W-:Y:S02]  /*b1b0*/  FMNMX.FTZ R200, R14, R200, !PT ;  /* 0x000000c80ec87209 */ /* 0x000fe40007810000 */
[----:B------:R-:W-:Y:S02]  /*b1c0*/  FMNMX.FTZ R2, R32, R2, !PT ;  /* 0x0000000220027209 */ /* 0x000fe40007810000 */
[----:B------:R-:W-:Y:S04]  /*b1d0*/  FMNMX.FTZ R200, R15, R200, !PT ;  /* 0x000000c80fc87209 */ /* 0x000fe80007810000 */
[----:B------:R-:W-:Y:S01]  /*b1e0*/  FMNMX.FTZ R200, R18, R200, !PT ;  /* 0x000000c812c87209 */ /* 0x000fe20007810000 */
[C---:B-1----:R-:W-:Y:S03]  /*b1f0*/  HMMA.16816.F32.BF16 R44, R196.reuse, R140, R44 ;  /* 0x0000008cc42c723c */ /* 0x042fe6000004182c */
[----:B------:R-:W-:Y:S04]  /*b200*/  FMNMX.FTZ R200, R19, R200, !PT ;  /* 0x000000c813c87209 */ /* 0x000fe80007810000 */
        /* <DEDUP_REMOVED lines=36> */
[----:B------:R-:W1:Y:S01]  /*b450*/  SHFL.BFLY PT, R143, R140, 0x1, 0x1f ;  /* 0x0c201f008c8f7f89 */ /* 0x000e6200000e0000 */
[----:B------:R-:W2:Y:S01]  /*b460*/  MUFU.EX2 R2, R0 ;  /* 0x0000000000027308 */ /* 0x000ea20000000800 */
[--C-:B------:R-:W-:Y:S02]  /*b470*/  FFMA.FTZ R9, R9, c[0x0][0x2d0], -R204.reuse ;  /* 0x0000b40009097a23 */ /* 0x100fe400000108cc */
[--C-:B------:R-:W-:Y:S02]  /*b480*/  FFMA.FTZ R4, R4, c[0x0][0x2d0], -R204.reuse ;  /* 0x0000b40004047a23 */ /* 0x100fe400000108cc */
[--C-:B------:R-:W-:Y:S02]  /*b490*/  FFMA.FTZ R5, R5, c[0x0][0x2d0], -R204.reuse ;  /* 0x0000b40005057a23 */ /* 0x100fe400000108cc */
[--C-:B------:R-:W-:Y:S02]  /*b4a0*/  FFMA.FTZ R16, R16, c[0x0][0x2d0], -R204.reuse ;  /* 0x0000b40010107a23 */ /* 0x100fe400000108cc */
        /* <DEDUP_REMOVED lines=8> */
[----:B------:R-:W-:Y:S01]  /*b530*/  FFMA.FTZ R25, R25, c[0x0][0x2d0], -R204 ;  /* 0x0000b40019197a23 */ /* 0x000fe200000108cc */
[----:B-1----:R-:W-:Y:S01]  /*b540*/  FMNMX.FTZ R140, R140, R143, !PT ;  /* 0x0000008f8c8c7209 */ /* 0x002fe20007810000 */
[C---:B--2---:R-:W-:Y:S02]  /*b550*/  FMUL.FTZ R100, R2.reuse, R100 ;  /* 0x0000006402647220 */ /* 0x044fe40000410000 */
[----:B------:R-:W-:Y:S02]  /*b560*/  FMUL.FTZ R101, R2, R101 ;  /* 0x0000006502657220 */ /* 0x000fe40000410000 */
[C---:B------:R-:W-:Y:S03]  /*b570*/  FADD.FTZ R0, -R140.reuse, R3 ;  /* 0x000000038c007221 */ /* 0x040fe60000010100 */
[----:B------:R1:W-:Y:S01]  /*b580*/  MUFU.EX2 R234, R9 ;  /* 0x0000000900ea7308 */ /* 0x0003e20000000800 */
[----:B------:R-:W-:Y:S02]  /*b590*/  FMUL.FTZ R143, R140, c[0x0][0x2d0] ;  /* 0x0000b4008c8f7a20 */ /* 0x000fe40000410000 */
[----:B------:R-:W-:Y:S02]  /*b5a0*/  FMUL.FTZ R0, R0, c[0x0][0x2d0] ;  /* 0x0000b40000007a20 */ /* 0x000fe40000410000 */
[--C-:B------:R-:W-:Y:S02]  /*b5b0*/  FFMA.FTZ R10, R10, c[0x0][0x2d0], -R143.reuse ;  /* 0x0000b4000a0a7a23 */ /* 0x100fe4000001088f */
[--C-:B------:R-:W-:Y:S02]  /*b5c0*/  FFMA.FTZ R11, R11, c[0x0][0x2d0], -R143.reuse ;  /* 0x0000b4000b0b7a23 */ /* 0x100fe4000001088f */
[C---:B---3--:R-:W-:Y:S01]  /*b5d0*/  FMUL.FTZ R4, R2.reuse, R148 ;  /* 0x0000009402047220 */ /* 0x048fe20000410000 */
[----:B------:R-:W2:Y:S01]  /*b5e0*/  MUFU.EX2 R221, R5 ;  /* 0x0000000500dd7308 */ /* 0x000ea20000000800 */
[C---:B------:R-:W-:Y:S02]  /*b5f0*/  FMUL.FTZ R104, R2.reuse, R104 ;  /* 0x0000006802687220 */ /* 0x040fe40000410000 */
[C---:B------:R-:W-:Y:S02]  /*b600*/  FMUL.FTZ R105, R2.reuse, R105 ;  /* 0x0000006902697220 */ /* 0x040fe40000410000 */
[C---:B----4-:R-:W-:Y:S02]  /*b610*/  FMUL.FTZ R8, R2.reuse, R144 ;  /* 0x0000009002087220 */ /* 0x050fe40000410000 */
        /* <DEDUP_REMOVED lines=52> */
[----:B------:R-:W-:Y:S01]  /*b960*/  FFMA.FTZ R218, R2, R218, R142 ;  /* 0x000000da02da7223 */ /* 0x000fe2000001008e */
[----:B------:R-:W-:Y:S01]  /*b970*/  IADD3 R2, R212, R207, RZ ;  /* 0x000000cfd4027210 */ /* 0x000fe20007ffe0ff */
[--C-:B------:R-:W-:Y:S02]  /*b980*/  FFMA.FTZ R3, R6, c[0x0][0x2d0], -R143.reuse ;  /* 0x0000b40006037a23 */ /* 0x100fe4000001088f */
[----:B------:R-:W-:Y:S01]  /*b990*/  FFMA.FTZ R7, R7, c[0x0][0x2d0], -R143 ;  /* 0x0000b40007077a23 */ /* 0x000fe2000001088f */
[----:B------:R-:W-:Y:S01]  /*b9a0*/  IADD3 R142, R209, R2, RZ ;  /* 0x00000002d18e7210 */ /* 0x000fe20007ffe0ff */
[----:B------:R-:W2:Y:S01]  /*b9b0*/  LDSM.16.MT88.4 R200, [R2] ;  /* 0x0000000002c8783b */ /* 0x000ea20000004200 */
[C---:B---3--:R-:W-:Y:S02]  /*b9c0*/  FMUL.FTZ R10, R0.reuse, R146 ;  /* 0x00000092000a7220 */ /* 0x048fe40000410000 */
[----:B------:R-:W3:Y:S01]  /*b9d0*/  MUFU.EX2 R3, R3 ;  /* 0x0000000300037308 */ /* 0x000ee20000000800 */
[C---:B-1----:R-:W-:Y:S02]  /*b9e0*/  FMUL.FTZ R11, R0.reuse, R147 ;  /* 0x00000093000b7220 */ /* 0x042fe40000410000 */
[----:B------:R-:W-:Y:S01]  /*b9f0*/  FMUL.FTZ R6, R0, R150 ;  /* 0x0000009600067220 */ /* 0x000fe20000410000 */
[----:B------:R-:W-:Y:S01]  /*ba00*/  F2FP.BF16.PACK_AB R150, R234, R219 ;  /* 0x000000dbea96723e */ /* 0x000fe200000010ff */
[----:B------:R-:W1:Y:S01]  /*ba10*/  LDSM.16.MT88.4 R144, [R142] ;  /* 0x000000008e90783b */ /* 0x000e620000004200 */
[C---:B------:R-:W-:Y:S02]  /*ba20*/  FMUL.FTZ R102, R0.reuse, R102 ;  /* 0x0000006600667220 */ /* 0x040fe40000410000 */
[C---:B------:R-:W-:Y:S02]  /*ba30*/  FMUL.FTZ R103, R0.reuse, R103 ;  /* 0x0000006700677220 */ /* 0x040fe40000410000 */
[----:B------:R-:W4:Y:S01]  /*ba40*/  MUFU.EX2 R220, R7 ;  /* 0x0000000700dc7308 */ /* 0x000f220000000800 */
        /* <DEDUP_REMOVED lines=8> */
[C---:B---3--:R-:W-:Y:S02]  /*bad0*/  FFMA.FTZ R205, R0.reuse, R222, R3 ;  /* 0x000000de00cd7223 */ /* 0x048fe40000010003 */
[C---:B------:R-:W-:Y:S02]  /*bae0*/  FMUL.FTZ R119, R0.reuse, R119 ;  /* 0x0000007700777220 */ /* 0x040fe40000410000 */
[C---:B------:R-:W-:Y:S02]  /*baf0*/  FMUL.FTZ R122, R0.reuse, R122 ;  /* 0x0000007a007a7220 */ /* 0x040fe40000410000 */
[C---:B------:R-:W-:Y:S02]  /*bb00*/  FMUL.FTZ R123, R0.reuse, R123 ;  /* 0x0000007b007b7220 */ /* 0x040fe40000410000 */
[----:B------:R-:W-:Y:S01]  /*bb10*/  FMUL.FTZ R126, R0, R126 ;  /* 0x0000007e007e7220 */ /* 0x000fe20000410000 */
[----:B----4-:R-:W-:Y:S01]  /*bb20*/  F2FP.BF16.PACK_AB R149, R220, R3 ;  /* 0x00000003dc95723e */ /* 0x010fe200000010ff */
[----:B------:R-:W-:Y:S01]  /*bb30*/  FMUL.FTZ R7, R0, R151 ;  /* 0x0000009700077220 */ /* 0x000fe20000410000 */
[----:B------:R-:W-:Y:S01]  /*bb40*/  F2FP.BF16.PACK_AB R151, R230, R224 ;  /* 0x000000e0e697723e */ /* 0x000fe200000010ff */
[--C-:B------:R-:W-:Y:S02]  /*bb50*/  FFMA.FTZ R18, R18, c[0x0][0x2d0], -R143.reuse ;  /* 0x0000b40012127a23 */ /* 0x100fe4000001088f */
[--C-:B------:R-:W-:Y:S02]  /*bb60*/  FFMA.FTZ R19, R19, c[0x0][0x2d0], -R143.reuse ;  /* 0x0000b40013137a23 */ /* 0x100fe4000001088f */
[--C-:B------:R-:W-:Y:S02]  /*bb70*/  FFMA.FTZ R22, R22, c[0x0][0x2d0], -R143.reuse ;  /* 0x0000b40016167a23 */ /* 0x100fe4000001088f */
[C---:B--2---:R-:W-:Y:S01]  /*bb80*/  HMMA.16816.F32.BF16 R4, R148.reuse, R200, R4 ;  /* 0x000000c89404723c */ /* 0x044fe20000041804 */
[----:B------:R-:W-:Y:S04]  /*bb90*/  MUFU.EX2 R225, R19 ;  /* 0x0000001300e17308 */ /* 0x000fe80000000800 */
[--C-:B------:R-:W-:Y:S02]  /*bba0*/  FFMA.FTZ R23, R23, c[0x0][0x2d0], -R143.reuse ;  /* 0x0000b40017177a23 */ /* 0x100fe4000001088f */
[--C-:B------:R-:W-:Y:S01]  /*bbb0*/  FFMA.FTZ R26, R26, c[0x0][0x2d0], -R143.reuse ;  /* 0x0000b4001a1a7a23 */ /* 0x100fe2000001088f */
[C---:B------:R-:W-:Y:S03]  /*bbc0*/  HMMA.16816.F32.BF16 R8, R148.reuse, R202, R8 ;  /* 0x000000ca9408723c */ /* 0x040fe60000041808 */
[----:B------:R-:W-:Y:S01]  /*bbd0*/  MUFU.EX2 R227, R23 ;  /* 0x0000001700e37308 */ /* 0x000fe20000000800 */
[--C-:B------:R-:W-:Y:S02]  /*bbe0*/  FFMA.FTZ R27, R27, c[0x0][0x2d0], -R143.reuse ;  /* 0x0000b4001b1b7a23 */ /* 0x100fe4000001088f */
[--C-:B------:R-:W-:Y:S02]  /*bbf0*/  FFMA.FTZ R30, R30, c[0x0][0x2d0], -R143.reuse ;  /* 0x0000b4001e1e7a23 */ /* 0x100fe4000001088f */
[C---:B-1----:R-:W-:Y:S04]  /*bc00*/  HMMA.16816.F32.BF16 R100, R148.reuse, R144, R100 ;  /* 0x000000909464723c */ /* 0x042fe80000041864 */
        /* <DEDUP_REMOVED lines=36> */
[--C-:B------:R-:W-:Y:S02]  /*be50*/  FFMA.FTZ R14, R14, c[0x0][0x2d0], -R143.reuse ;  /* 0x0000b4000e0e7a23 */ /* 0x100fe4000001088f */
[--C-:B------:R-:W-:Y:S01]  /*be60*/  FFMA.FTZ R15, R15, c[0x0][0x2d0], -R143.reuse ;  /* 0x0000b4000f0f7a23 */ /* 0x100fe2000001088f */
[----:B------:R-:W-:Y:S01]  /*be70*/  IADD3 R3, R209, R0, RZ ;  /* 0x00000000d1037210 */ /* 0x000fe20007ffe0ff */
[----:B------:R-:W1:Y:S01]  /*be80*/  LDSM.16.MT88.4 R144, [R0] ;  /* 0x000000000090783b */ /* 0x000e620000004200 */
[----:B------:R-:W-:Y:S01]  /*be90*/  FFMA.FTZ R31, R31, c[0x0][0x2d0], -R143 ;  /* 0x0000b4001f1f7a23 */ /* 0x000fe2000001088f */
[----:B------:R2:W3:Y:S01]  /*bea0*/  MUFU.EX2 R200, R14 ;  /* 0x0000000e00c87308 */ /* 0x0004e20000000800 */
[----:B------:R-:W-:Y:S02]  /*beb0*/  FADD.FTZ R20, R220, R205 ;  /* 0x000000cddc147221 */ /* 0x000fe40000010000 */
[----:B------:R-:W-:Y:S02]  /*bec0*/  FFMA.FTZ R28, R28, c[0x0][0x2d0], -R204 ;  /* 0x0000b4001c1c7a23 */ /* 0x000fe400000108cc */
[----:B------:R-:W-:Y:S02]  /*bed0*/  FADD.FTZ R20, R224, R20 ;  /* 0x00000014e0147221 */ /* 0x000fe40000010000 */
[----:B------:R-:W-:Y:S02]  /*bee0*/  FFMA.FTZ R29, R29, c[0x0][0x2d0], -R204 ;  /* 0x0000b4001d1d7a23 */ /* 0x000fe400000108cc */
[----:B------:R-:W-:Y:S01]  /*bef0*/  FADD.FTZ R24, R230, R20 ;  /* 0x00000014e6187221 */ /* 0x000fe20000010000 */
[----:B------:R-:W4:Y:S01]  /*bf00*/  MUFU.EX2 R222, R15 ;  /* 0x0000000f00de7308 */ /* 0x000f220000000800 */
[--C-:B------:R-:W-:Y:S02]  /*bf10*/  FFMA.FTZ R32, R32, c[0x0][0x2d0], -R204.reuse ;  /* 0x0000b40020207a23 */ /* 0x100fe400000108cc */
[--C-:B------:R-:W-:Y:S02]  /*bf20*/  FFMA.FTZ R33, R33, c[0x0][0x2d0], -R204.reuse ;  /* 0x0000b40021217a23 */ /* 0x100fe400000108cc */
[--C-:B------:R-:W-:Y:S02]  /*bf30*/  FFMA.FTZ R36, R36, c[0x0][0x2d0], -R204.reuse ;  /* 0x0000b40024247a23 */ /* 0x100fe400000108cc */
[--C-:B------:R-:W-:Y:S02]  /*bf40*/  FFMA.FTZ R34, R34, c[0x0][0x2d0], -R143.reuse ;  /* 0x0000b40022227a23 */ /* 0x100fe4000001088f */
[--C-:B------:R-:W-:Y:S01]  /*bf50*/  FFMA.FTZ R35, R35, c[0x0][0x2d0], -R143.reuse ;  /* 0x0000b40023237a23 */ /* 0x100fe2000001088f */
[----:B------:R5:W-:Y:S01]  /*bf60*/  MUFU.EX2 R203, R28 ;  /* 0x0000001c00cb7308 */ /* 0x000be20000000800 */
[--C-:B------:R-:W-:Y:S02]  /*bf70*/  FFMA.FTZ R40, R40, c[0x0][0x2d0], -R204.reuse ;  /* 0x0000b40028287a23 */ /* 0x100fe400000108cc */
[----:B------:R-:W-:Y:S01]  /*bf80*/  FFMA.FTZ R41, R41, c[0x0][0x2d0], -R204 ;  /* 0x0000b40029297a23 */ /* 0x000fe200000108cc */
[----:B--2---:R-:W-:Y:S01]  /*bf90*/  F2FP.BF16.PACK_AB R14, R233, R229 ;  /* 0x000000e5e90e723e */ /* 0x004fe200000010ff */
[----:B---3--:R-:W-:Y:S02]  /*bfa0*/  FADD.FTZ R24, R200, R24 ;  /* 0x00000018c8187221 */ /* 0x008fe40000010000 */
[--C-:B------:R-:W-:Y:S02]  /*bfb0*/  FFMA.FTZ R38, R38, c[0x0][0x2d0], -R143.reuse ;  /* 0x0000b40026267a23 */ /* 0x100fe4000001088f */
[--C-:B------:R-:W-:Y:S01]  /*bfc0*/  FFMA.FTZ R39, R39, c[0x0][0x2d0], -R143.reuse ;  /* 0x0000b40027277a23 */ /* 0x100fe2000001088f */
[----:B------:R-:W-:Y:S01]  /*bfd0*/  MUFU.EX2 R207, R29 ;  /* 0x0000001d00cf7308 */ /* 0x000fe20000000800 */
[--C-:B------:R-:W-:Y:S02]  /*bfe0*/  FFMA.FTZ R42, R42, c[0x0][0x2d0], -R143.reuse ;  /* 0x0000b4002a2a7a23 */ /* 0x100fe4000001088f */
[--C-:B------:R-:W-:Y:S01]  /*bff0*/  FFMA.FTZ R43, R43, c[0x0][0x2d0], -R143.reuse ;  /* 0x0000b4002b2b7a23 */ /* 0x100fe2000001088f */
[----:B----4-:R-:W-:Y:S01]  /*c000*/  F2FP.BF16.PACK_AB R13, R222, R200 ;  /* 0x000000c8de0d723e */ /* 0x010fe200000010ff */
[--C-:B------:R-:W-:Y:S02]  /*c010*/  FFMA.FTZ R37, R37, c[0x0][0x2d0], -R204.reuse ;  /* 0x0000b40025257a23 */ /* 0x100fe400000108cc */
[----:B------:R-:W-:Y:S01]  /*c020*/  FFMA.FTZ R48, R48, c[0x0][0x2d0], -R204 ;  /* 0x0000b40030307a23 */ /* 0x000fe200000108cc */
[C---:B-1----:R-:W-:Y:S02]  /*c030*/  HMMA.16816.F32.BF16 R108, R148.reuse, R144, R108 ;  /* 0x00000090946c723c */ /* 0x042fe4000004186c */
[----:B------:R-:W-:Y:S01]  /*c040*/  MUFU.EX2 R220, R32 ;  /* 0x0000002000dc7308 */ /* 0x000fe20000000800 */
[--C-:B------:R-:W-:Y:S02]  /*c050*/  FFMA.FTZ R46, R46, c[0x0][0x2d0], -R143.reuse ;  /* 0x0000b4002e2e7a23 */ /* 0x100fe4000001088f */
[--C-:B------:R-:W-:Y:S02]  /*c060*/  FFMA.FTZ R47, R47, c[0x0][0x2d0], -R143.reuse ;  /* 0x0000b4002f2f7a23 */ /* 0x100fe4000001088f */
[----:B-----5:R-:W-:Y:S01]  /*c070*/  FADD.FTZ R28, R222, R24 ;  /* 0x00000018de1c7221 */ /* 0x020fe20000010000 */
[C---:B------:R-:W-:Y:S01]  /*c080*/  HMMA.16816.F32.BF16 R112, R148.reuse, R146, R112 ;  /* 0x000000929470723c */ /* 0x040fe20000041870 */
[----:B------:R-:W1:Y:S03]  /*c090*/  LDSM.16.MT88.4 R144, [R3] ;  /* 0x000000000390783b */ /* 0x000e660000004200 */
[----:B------:R2:W-:Y:S10]  /*c0a0*/  MUFU.EX2 R205, R34 ;  /* 0x0000002200cd7308 */ /* 0x0005f40000000800 */
[----:B------:R-:W-:Y:S10]  /*c0b0*/  MUFU.EX2 R40, R40 ;  /* 0x0000002800287308 */ /* 0x000ff40000000800 */
[----:B------:R-:W-:Y:S01]  /*c0c0*/  MUFU.EX2 R41, R41 ;  /* 0x0000002900297308 */ /* 0x000fe20000000800 */
[--C-:B--2---:R-:W-:Y:S02]  /*c0d0*/  FFMA.FTZ R34, R50, c[0x0][0x2d0], -R143.reuse ;  /* 0x0000b40032227a23 */ /* 0x104fe4000001088f */
[----:B------:R-:W-:Y:S07]  /*c0e0*/  FFMA.FTZ R143, R51, c[0x0][0x2d0], -R143 ;  /* 0x0000b400338f7a23 */ /* 0x000fee000001088f */
[----:B------:R-:W-:Y:S01]  /*c0f0*/  MUFU.EX2 R38, R38 ;  /* 0x0000002600267308 */ /* 0x000fe20000000800 */
[C---:B-1----:R-:W-:Y:S09]  /*c100*/  HMMA.16816.F32.BF16 R116, R148.reuse, R144, R116 ;  /* 0x000000909474723c */ /* 0x042ff20000041874 */
[----:B------:R-:W-:Y:S01]  /*c110*/  MUFU.EX2 R143, R143 ;  /* 0x0000008f008f7308 */ /* 0x000fe20000000800 */
[C---:B------:R-:W-:Y:S01]  /*c120*/  HMMA.16816.F32.BF16 R120, R148.reuse, R146, R120 ;  /* 0x000000929478723c */ /* 0x040fe20000041878 */
[----:B------:R-:W1:Y:S08]  /*c130*/  LDSM.16.MT88.4 R144, [R2+0x3000] ;  /* 0x003000000290783b */ /* 0x000e700000004200 */
[----:B------:R-:W-:Y:S10]  /*c140*/  MUFU.EX2 R39, R39 ;  /* 0x0000002700277308 */ /* 0x000ff40000000800 */
[----:B------:R-:W-:Y:S10]  /*c150*/  MUFU.EX2 R42, R42 ;  /* 0x0000002a002a7308 */ /* 0x000ff40000000800 */
[----:B------:R-:W-:Y:S10]  /*c160*/  MUFU.EX2 R43, R43 ;  /* 0x0000002b002b7308 */ /* 0x000ff40000000800 */
[----:B------:R-:W-:Y:S01]  /*c170*/  MUFU.EX2 R46, R46 ;  /* 0x0000002e002e7308 */ /* 0x000fe20000000800 */
[C---:B-1----:R-:W-:Y:S09]  /*c180*/  HMMA.16816.F32.BF16 R124, R148.reuse, R144, R124 ;  /* 0x00000090947c723c */ /* 0x042ff2000004187c */
[----:B------:R-:W-:Y:S01]  /*c190*/  MUFU.EX2 R47, R47 ;  /* 0x0000002f002f7308 */ /* 0x000fe20000000800 */
[C---:B------:R-:W-:Y:S01]  /*c1a0*/  HMMA.16816.F32.BF16 R128, R148.reuse, R146, R128 ;  /* 0x000000929480723c */ /* 0x040fe20000041880 */
[----:B------:R-:W1:Y:S08]  /*c1b0*/  LDSM.16.MT88.4 R144, [R142+0x3000] ;  /* 0x003000008e90783b */ /* 0x000e700000004200 */
        /* <DEDUP_REMOVED lines=21> */
[----:B------:R1:W2:Y:S01]  /*c310*/  MUFU.EX2 R148, R18 ;  /* 0x0000001200947308 */ /* 0x0002a20000000800 */
[----:B------:R-:W3:Y:S09]  /*c320*/  LDSM.16.MT88.4 R144, [R2+0x800] ;  /* 0x000800000290783b */ /* 0x000ef20000004200 */
[----:B------:R4:W5:Y:S10]  /*c330*/  MUFU.EX2 R149, R22 ;  /* 0x0000001600957308 */ /* 0x0009740000000800 */
[----:B------:R-:W-:Y:S01]  /*c340*/  MUFU.EX2 R151, R26 ;  /* 0x0000001a00977308 */ /* 0x000fe20000000800 */
[----:B-1----:R-:W1:Y:S01]  /*c350*/  LDSM.16.MT88.4 R16, [R142+0x800] ;  /* 0x000800008e10783b */ /* 0x002e620000004200 */
[C---:B--2---:R-:W-:Y:S01]  /*c360*/  F2FP.BF16.PACK_AB R15, R225.reuse, R148 ;  /* 0x00000094e10f723e */ /* 0x044fe200000010ff */
[----:B------:R-:W-:Y:S07]  /*c370*/  FADD.FTZ R32, R148, R28 ;  /* 0x0000001c94207221 */ /* 0x000fee0000010000 */
[----:B------:R-:W2:Y:S01]  /*c380*/  MUFU.EX2 R150, R27 ;  /* 0x0000001b00967308 */ /* 0x000ea20000000800 */
[----:B------:R-:W-:Y:S01]  /*c390*/  FADD.FTZ R32, R225, R32 ;  /* 0x00000020e1207221 */ /* 0x000fe20000010000 */
[----:B----4-:R-:W-:Y:S01]  /*c3a0*/  LDSM.16.MT88.4 R20, [R2+0x1800] ;  /* 0x001800000214783b */ /* 0x010fe20000004200 */
[C---:B---3--:R-:W-:Y:S07]  /*c3b0*/  HMMA.16816.F32.BF16 R4, R12.reuse, R144, R4 ;  /* 0x000000900c04723c */ /* 0x048fee0000041804 */
[----:B------:R-:W-:Y:S01]  /*c3c0*/  FFMA.FTZ R144, R45, c[0x0][0x2d0], -R204 ;  /* 0x0000b4002d907a23 */ /* 0x000fe200000108cc */
[C---:B------:R-:W-:Y:S01]  /*c3d0*/  HMMA.16816.F32.BF16 R8, R12.reuse, R146, R8 ;  /* 0x000000920c08723c */ /* 0x040fe20000041808 */
[----:B------:R-:W-:Y:S07]  /*c3e0*/  MUFU.EX2 R45, R37 ;  /* 0x00000025002d7308 */ /* 0x000fee0000000800 */
        /* <DEDUP_REMOVED lines=34> */
[----:B------:R-:W-:Y:S01]  /*c610*/  F2FP.BF16.PACK_AB R14, R231, R232 ;  /* 0x000000e8e70e723e */ /* 0x000fe200000010ff */
[----:B------:R3:W4:Y:S03]  /*c620*/  MUFU.EX2 R221, R33 ;  /* 0x0000002100dd7308 */ /* 0x0007260000000800 */
[----:B------:R-:W-:Y:S01]  /*c630*/  FADD.FTZ R25, R219, R12 ;  /* 0x0000000cdb197221 */ /* 0x000fe20000010000 */
[----:B------:R-:W-:Y:S02]  /*c640*/  F2FP.BF16.PACK_AB R12, R228, R226 ;  /* 0x000000e2e40c723e */ /* 0x000fe400000010ff */
[----:B-----5:R-:W-:Y:S01]  /*c650*/  F2FP.BF16.PACK_AB R13, R227, R149 ;  /* 0x00000095e30d723e */ /* 0x020fe200000010ff */
[----:B------:R-:W-:Y:S01]  /*c660*/  FADD.FTZ R25, R234, R25 ;  /* 0x00000019ea197221 */ /* 0x000fe20000010000 */
[----:B--2---:R-:W-:Y:S02]  /*c670*/  F2FP.BF16.PACK_AB R15, R150, R151 ;  /* 0x00000097960f723e */ /* 0x004fe400000010ff */
[----:B------:R2:W5:Y:S01]  /*c680*/  MUFU.EX2 R219, R31 ;  /* 0x0000001f00db7308 */ /* 0x0005620000000800 */
[----:B------:R-:W-:Y:S04]  /*c690*/  FADD.FTZ R25, R201, R25 ;  /* 0x00000019c9197221 */ /* 0x000fe80000010000 */
[----:B------:R-:W-:Y:S02]  /*c6a0*/  FADD.FTZ R29, R223, R25 ;  /* 0x00000019df1d7221 */ /* 0x000fe40000010000 */
[----:B------:R-:W-:Y:S03]  /*c6b0*/  LDSM.16.MT88.4 R24, [R2+0x2000] ;  /* 0x002000000218783b */ /* 0x000fe60000004200 */
[----:B------:R4:W4:Y:S01]  /*c6c0*/  MUFU.EX2 R218, R35 ;  /* 0x0000002300da7308 */ /* 0x0009220000000800 */
[----:B---3--:R-:W-:Y:S04]  /*c6d0*/  FADD.FTZ R33, R229, R29 ;  /* 0x0000001de5217221 */ /* 0x008fe80000010000 */
[----:B------:R-:W-:Y:S01]  /*c6e0*/  FADD.FTZ R33, R233, R33 ;  /* 0x00000021e9217221 */ /* 0x000fe20000010000 */
[C---:B-1----:R-:W-:Y:S01]  /*c6f0*/  HMMA.16816.F32.BF16 R4, R12.reuse, R16, R4 ;  /* 0x000000100c04723c */ /* 0x042fe20000041804 */
[----:B--2---:R-:W-:Y:S07]  /*c700*/  LDSM.16.MT88.4 R28, [R0+0x2000] ;  /* 0x00200000001c783b */ /* 0x004fee0000004200 */
[C---:B------:R-:W-:Y:S01]  /*c710*/  HMMA.16816.F32.BF16 R8, R12.reuse, R18, R8 ;  /* 0x000000120c08723c */ /* 0x040fe20000041808 */
[----:B------:R-:W1:Y:S03]  /*c720*/  LDSM.16.MT88.4 R16, [R142+0x1000] ;  /* 0x001000008e10783b */ /* 0x000e660000004200 */
[--C-:B----4-:R-:W-:Y:S02]  /*c730*/  FFMA.FTZ R35, R44, c[0x0][0x2d0], -R204.reuse ;  /* 0x0000b4002c237a23 */ /* 0x110fe400000108cc */
[----:B------:R-:W2:Y:S01]  /*c740*/  MUFU.EX2 R44, R36 ;  /* 0x00000024002c7308 */ /* 0x000ea20000000800 */
[----:B------:R-:W-:Y:S09]  /*c750*/  FFMA.FTZ R204, R49, c[0x0][0x2d0], -R204 ;  /* 0x0000b40031cc7a23 */ /* 0x000ff200000108cc */
[----:B------:R3:W-:Y:S10]  /*c760*/  MUFU.EX2 R36, R144 ;  /* 0x0000009000247308 */ /* 0x0007f40000000800 */
[----:B------:R-:W-:Y:S10]  /*c770*/  MUFU.EX2 R204, R204 ;  /* 0x000000cc00cc7308 */ /* 0x000ff40000000800 */
[----:B------:R-:W4:Y:S01]  /*c780*/  MUFU.EX2 R37, R35 ;  /* 0x0000002300257308 */ /* 0x000f220000000800 */
[----:B---3--:R-:W-:Y:S01]  /*c790*/  LDSM.16.MT88.4 R144, [R2+0x2800] ;  /* 0x002800000290783b */ /* 0x008fe20000004200 */
[C---:B-1----:R-:W-:Y:S08]  /*c7a0*/  HMMA.16816.F32.BF16 R100, R12.reuse, R16, R100 ;  /* 0x000000100c64723c */ /* 0x042ff00000041864 */
[----:B------:R-:W1:Y:S01]  /*c7b0*/  MUFU.EX2 R35, R48 ;  /* 0x0000003000237308 */ /* 0x000e620000000800 */
[C---:B------:R-:W-:Y:S01]  /*c7c0*/  HMMA.16816.F32.BF16 R104, R12.reuse, R18, R104 ;  /* 0x000000120c68723c */ /* 0x040fe20000041868 */
[----:B------:R-:W3:Y:S07]  /*c7d0*/  LDSM.16.MT88.4 R16, [R0+0x1000] ;  /* 0x001000000010783b */ /* 0x000eee0000004200 */
[C---:B---3--:R-:W-:Y:S08]  /*c7e0*/  HMMA.16816.F32.BF16 R108, R12.reuse, R16, R108 ;  /* 0x000000100c6c723c */ /* 0x048ff0000004186c */
        /* <DEDUP_REMOVED lines=27> */
[----:B------:R-:W-:Y:S01]  /*c9a0*/  HMMA.16816.F32.BF16 R96, R12, R18, R96 ;  /* 0x000000120c60723c */ /* 0x000fe20000041860 */
[----:B------:R-:W3:Y:S06]  /*c9b0*/  LDSM.16.MT88.4 R16, [R142+0x1800] ;  /* 0x001800008e10783b */ /* 0x000eec0000004200 */
[----:B------:R-:W-:Y:S02]  /*c9c0*/  F2FP.BF16.PACK_AB R12, R207, R203 ;  /* 0x000000cbcf0c723e */ /* 0x000fe400000010ff */
[----:B------:R-:W-:Y:S03]  /*c9d0*/  F2FP.BF16.PACK_AB R14, R221, R220 ;  /* 0x000000dcdd0e723e */ /* 0x000fe600000010ff */
[----:B-----5:R-:W-:Y:S02]  /*c9e0*/  F2FP.BF16.PACK_AB R13, R219, R202 ;  /* 0x000000cadb0d723e */ /* 0x020fe400000010ff */
[----:B------:R-:W-:Y:S07]  /*c9f0*/  F2FP.BF16.PACK_AB R15, R218, R205 ;  /* 0x000000cdda0f723e */ /* 0x000fee00000010ff */
[C---:B------:R-:W-:Y:S08]  /*ca00*/  HMMA.16816.F32.BF16 R4, R12.reuse, R20, R4 ;  /* 0x000000140c04723c */ /* 0x040ff00000041804 */
[C---:B------:R-:W-:Y:S01]  /*ca10*/  HMMA.16816.F32.BF16 R8, R12.reuse, R22, R8 ;  /* 0x000000160c08723c */ /* 0x040fe20000041808 */
[----:B------:R-:W5:Y:S07]  /*ca20*/  LDSM.16.MT88.4 R20, [R0+0x1800] ;  /* 0x001800000014783b */ /* 0x000f6e0000004200 */
[C---:B---3--:R-:W-:Y:S08]  /*ca30*/  HMMA.16816.F32.BF16 R100, R12.reuse, R16, R100 ;  /* 0x000000100c64723c */ /* 0x048ff00000041864 */
[C---:B------:R-:W-:Y:S01]  /*ca40*/  HMMA.16816.F32.BF16 R104, R12.reuse, R18, R104 ;  /* 0x000000120c68723c */ /* 0x040fe20000041868 */
[----:B------:R-:W3:Y:S07]  /*ca50*/  LDSM.16.MT88.4 R16, [R3+0x1800] ;  /* 0x001800000310783b */ /* 0x000eee0000004200 */
[C---:B-----5:R-:W-:Y:S08]  /*ca60*/  HMMA.16816.F32.BF16 R108, R12.reuse, R20, R108 ;  /* 0x000000140c6c723c */ /* 0x060ff0000004186c */
        /* <DEDUP_REMOVED lines=27> */
[----:B------:R-:W-:Y:S01]  /*cc20*/  HMMA.16816.F32.BF16 R96, R12, R18, R96 ;  /* 0x000000120c60723c */ /* 0x000fe20000041860 */
[----:B------:R-:W3:Y:S06]  /*cc30*/  LDSM.16.MT88.4 R16, [R3+0x2000] ;  /* 0x002000000310783b */ /* 0x000eec0000004200 */
[----:B--2---:R-:W-:Y:S02]  /*cc40*/  F2FP.BF16.PACK_AB R12, R45, R44 ;  /* 0x0000002c2d0c723e */ /* 0x004fe400000010ff */
[----:B------:R-:W-:Y:S03]  /*cc50*/  F2FP.BF16.PACK_AB R14, R41, R40 ;  /* 0x00000028290e723e */ /* 0x000fe600000010ff */
[----:B------:R-:W-:Y:S02]  /*cc60*/  F2FP.BF16.PACK_AB R13, R39, R38 ;  /* 0x00000026270d723e */ /* 0x000fe400000010ff */
[----:B------:R-:W-:Y:S07]  /*cc70*/  F2FP.BF16.PACK_AB R15, R43, R42 ;  /* 0x0000002a2b0f723e */ /* 0x000fee00000010ff */
[C---:B------:R-:W-:Y:S08]  /*cc80*/  HMMA.16816.F32.BF16 R4, R12.reuse, R24, R4 ;  /* 0x000000180c04723c */ /* 0x040ff00000041804 */
[C---:B------:R-:W-:Y:S01]  /*cc90*/  HMMA.16816.F32.BF16 R8, R12.reuse, R26, R8 ;  /* 0x0000001a0c08723c */ /* 0x040fe20000041808 */
[----:B------:R-:W2:Y:S07]  /*cca0*/  LDSM.16.MT88.4 R24, [R2+0x5000] ;  /* 0x005000000218783b */ /* 0x000eae0000004200 */
[C---:B-----5:R-:W-:Y:S08]  /*ccb0*/  HMMA.16816.F32.BF16 R100, R12.reuse, R20, R100 ;  /* 0x000000140c64723c */ /* 0x060ff00000041864 */
[C---:B------:R-:W-:Y:S01]  /*ccc0*/  HMMA.16816.F32.BF16 R104, R12.reuse, R22, R104 ;  /* 0x000000160c68723c */ /* 0x040fe20000041868 */
[----:B------:R-:W5:Y:S07]  /*ccd0*/  LDSM.16.MT88.4 R20, [R142+0x5000] ;  /* 0x005000008e14783b */ /* 0x000f6e0000004200 */
[C---:B------:R-:W-:Y:S08]  /*cce0*/  HMMA.16816.F32.BF16 R108, R12.reuse, R28, R108 ;  /* 0x0000001c0c6c723c */ /* 0x040ff0000004186c */
        /* <DEDUP_REMOVED lines=17> */
[C---:B--2---:R-:W-:Y:S07]  /*ce00*/  HMMA.16816.F32.BF16 R68, R12.reuse, R24, R68 ;  /* 0x000000180c44723c */ /* 0x044fee0000041844 */
[----:B------:R-:W-:Y:S01]  /*ce10*/  FADD.FTZ R25, R226, R33 ;  /* 0x00000021e2197221 */ /* 0x000fe20000010000 */
[C---:B------:R-:W-:Y:S04]  /*ce20*/  HMMA.16816.F32.BF16 R72, R12.reuse, R26, R72 ;  /* 0x0000001a0c48723c */ /* 0x040fe80000041848 */
[----:B------:R-:W-:Y:S04]  /*ce30*/  FADD.FTZ R24, R149, R32 ;  /* 0x0000002095187221 */ /* 0x000fe80000010000 */
[C---:B-----5:R-:W-:Y:S08]  /*ce40*/  HMMA.16816.F32.BF16 R76, R12.reuse, R20, R76 ;  /* 0x000000140c4c723c */ /* 0x060ff0000004184c */
[C---:B------:R-:W-:Y:S01]  /*ce50*/  HMMA.16816.F32.BF16 R80, R12.reuse, R22, R80 ;  /* 0x000000160c50723c */ /* 0x040fe20000041850 */
[----:B------:R-:W2:Y:S07]  /*ce60*/  LDSM.16.MT88.4 R20, [R142+0x2800] ;  /* 0x002800008e14783b */ /* 0x000eae0000004200 */
[C---:B-1----:R-:W-:Y:S07]  /*ce70*/  HMMA.16816.F32.BF16 R84, R12.reuse, R28, R84 ;  /* 0x0000001c0c54723c */ /* 0x042fee0000041854 */
[----:B------:R-:W-:Y:S01]  /*ce80*/  FADD.FTZ R29, R228, R25 ;  /* 0x00000019e41d7221 */ /* 0x000fe20000010000 */
[C---:B------:R-:W-:Y:S04]  /*ce90*/  HMMA.16816.F32.BF16 R88, R12.reuse, R30, R88 ;  /* 0x0000001e0c58723c */ /* 0x040fe80000041858 */
[----:B------:R-:W-:Y:S02]  /*cea0*/  FADD.FTZ R28, R227, R24 ;  /* 0x00000018e31c7221 */ /* 0x000fe40000010000 */
[----:B------:R-:W1:Y:S02]  /*ceb0*/  LDSM.16.MT88.4 R24, [R0+0x2800] ;  /* 0x002800000018783b */ /* 0x000e640000004200 */
[C---:B---3--:R-:W-:Y:S07]  /*cec0*/  HMMA.16816.F32.BF16 R92, R12.reuse, R16, R92 ;  /* 0x000000100c5c723c */ /* 0x048fee000004185c */
[----:B------:R-:W-:Y:S01]  /*ced0*/  FADD.FTZ R16, R151, R28 ;  /* 0x0000001c97107221 */ /* 0x000fe20000010000 */
[----:B------:R-:W-:Y:S04]  /*cee0*/  HMMA.16816.F32.BF16 R96, R12, R18, R96 ;  /* 0x000000120c60723c */ /* 0x000fe80000041860 */
[----:B------:R-:W-:Y:S02]  /*cef0*/  FADD.FTZ R33, R150, R16 ;  /* 0x0000001096217221 */ /* 0x000fe40000010000 */
[----:B------:R-:W-:Y:S01]  /*cf00*/  FADD.FTZ R17, R232, R29 ;  /* 0x0000001de8117221 */ /* 0x000fe20000010000 */
[----:B----4-:R-:W-:Y:S01]  /*cf10*/  F2FP.BF16.PACK_AB R12, R36, R37 ;  /* 0x00000025240c723e */ /* 0x010fe200000010ff */
[----:B------:R-:W-:Y:S01]  /*cf20*/  LDSM.16.MT88.4 R28, [R3+0x5800] ;  /* 0x00580000031c783b */ /* 0x000fe20000004200 */
[----:B------:R-:W-:Y:S03]  /*cf30*/  F2FP.BF16.PACK_AB R13, R47, R46 ;  /* 0x0000002e2f0d723e */ /* 0x000fe600000010ff */
[----:B------:R-:W-:Y:S01]  /*cf40*/  F2FP.BF16.PACK_AB R14, R204, R35 ;  /* 0x00000023cc0e723e */ /* 0x000fe200000010ff */
[----:B------:R-:W-:Y:S01]  /*cf50*/  FADD.FTZ R32, R231, R17 ;  /* 0x00000011e7207221 */ /* 0x000fe20000010000 */
[----:B------:R-:W-:Y:S02]  /*cf60*/  F2FP.BF16.PACK_AB R15, R143, R34 ;  /* 0x000000228f0f723e */ /* 0x000fe400000010ff */
[----:B------:R-:W-:Y:S05]  /*cf70*/  LDSM.16.MT88.4 R16, [R2+0x5800] ;  /* 0x005800000210783b */ /* 0x000fea0000004200 */
[C---:B------:R-:W-:Y:S03]  /*cf80*/  HMMA.16816.F32.BF16 R148, R12.reuse, R144, R4 ;  /* 0x000000900c94723c */ /* 0x040fe60000041804 */
[----:B------:R-:W3:Y:S05]  /*cf90*/  LDSM.16.MT88.4 R4, [R3+0x2800] ;  /* 0x002800000304783b */ /* 0x000eea0000004200 */
[C---:B------:R-:W-:Y:S03]  /*cfa0*/  HMMA.16816.F32.BF16 R144, R12.reuse, R146, R8 ;  /* 0x000000920c90723c */ /* 0x040fe60000041808 */
[----:B------:R-:W4:Y:S05]  /*cfb0*/  LDSM.16.MT88.4 R8, [R142+0x5800] ;  /* 0x005800008e08783b */ /* 0x000f2a0000004200 */
[C---:B--2---:R-:W-:Y:S08]  /*cfc0*/  HMMA.16816.F32.BF16 R100, R12.reuse, R20, R100 ;  /* 0x000000140c64723c */ /* 0x044ff00000041864 */
[C---:B------:R-:W-:Y:S01]  /*cfd0*/  HMMA.16816.F32.BF16 R104, R12.reuse, R22, R104 ;  /* 0x000000160c68723c */ /* 0x040fe20000041868 */
[----:B------:R-:W2:Y:S07]  /*cfe0*/  LDSM.16.MT88.4 R20, [R0+0x5800] ;  /* 0x005800000014783b */ /* 0x000eae0000004200 */
[C---:B-1----:R-:W-:Y:S08]  /*cff0*/  HMMA.16816.F32.BF16 R108, R12.reuse, R24, R108 ;  /* 0x000000180c6c723c */ /* 0x042ff0000004186c */
[C---:B------:R-:W-:Y:S01]  /*d000*/  HMMA.16816.F32.BF16 R112, R12.reuse, R26, R112 ;  /* 0x0000001a0c70723c */ /* 0x040fe20000041870 */
[----:B------:R1:W5:Y:S07]  /*d010*/  LDSM.16.MT88.4 R24, [R2+0x8800] ;  /* 0x008800000218783b */ /* 0x00036e0000004200 */
[C---:B---3--:R-:W-:Y:S08]  /*d020*/  HMMA.16816.F32.BF16 R116, R12.reuse, R4, R116 ;  /* 0x000000040c74723c */ /* 0x048ff00000041874 */
[C---:B------:R-:W-:Y:S01]  /*d030*/  HMMA.16816.F32.BF16 R120, R12.reuse, R6, R120 ;  /* 0x000000060c78723c */ /* 0x040fe20000041878 */
[----:B------:R-:W3:Y:S07]  /*d040*/  LDSM.16.MT88.4 R4, [R142+0x8800] ;  /* 0x008800008e04783b */ /* 0x000eee0000004200 */
[C---:B------:R-:W-:Y:S07]  /*d050*/  HMMA.16816.F32.BF16 R124, R12.reuse, R16, R124 ;  /* 0x000000100c7c723c */ /* 0x040fee000004187c */
[----:B------:R-:W-:Y:S01]  /*d060*/  IADD3 R16, R217, -0x2, RZ ;  /* 0xfffffffed9107810 */ /* 0x000fe20007ffe0ff */
[C---:B------:R-:W-:Y:S03]  /*d070*/  HMMA.16816.F32.BF16 R128, R12.reuse, R18, R128 ;  /* 0x000000120c80723c */ /* 0x040fe60000041880 */
[----:B------:R-:W-:Y:S05]  /*d080*/  ISETP.GE.AND P5, PT, R16, R236, PT ;  /* 0x000000ec1000720c */ /* 0x000fea0003fa6270 */
[C---:B----4-:R-:W-:Y:S08]  /*d090*/  HMMA.16816.F32.BF16 R132, R12.reuse, R8, R132 ;  /* 0x000000080c84723c */ /* 0x050ff00000041884 */
[C---:B------:R-:W-:Y:S01]  /*d0a0*/  HMMA.16816.F32.BF16 R136, R12.reuse, R10, R136 ;  /* 0x0000000a0c88723c */ /* 0x040fe20000041888 */
[----:B------:R4:W3:Y:S02]  /*d0b0*/  LDSM.16.MT88.4 R8, [R0+0x8800] ;  /* 0x008800000008783b */ /* 0x0008e40000004200 */
[----:B------:R-:W-:Y:S02]  /*d0c0*/  @P5 ISETP.GE.AND P2, PT, R240, c[0x0][0x1d4], PT ;  /* 0x00007500f0005a0c */ /* 0x000fe40003f46270 */
[----:B-1----:R-:W-:Y:S02]  /*d0d0*/  @P5 SHF.R.S32.HI R2, RZ, 0x1f, R16 ;  /* 0x0000001fff025819 */ /* 0x002fe40000011410 */
[----:B------:R-:W-:Y:S01]  /*d0e0*/  @P5 ISETP.GE.AND P1, PT, R239, c[0x0][0x1d4], PT ;  /* 0x00007500ef005a0c */ /* 0x000fe20003f26270 */
[C---:B--2---:R-:W-:Y:S04]  /*d0f0*/  HMMA.16816.F32.BF16 R52, R12.reuse, R20, R52 ;  /* 0x000000140c34723c */ /* 0x044fe80000041834 */
[----:B------:R-:W-:Y:S03]  /*d100*/  @P5 IMAD R2, R2, c[0x0][0x1e0], RZ ;  /* 0x0000780002025a24 */ /* 0x000fe600078e02ff */
[----:B------:R-:W-:Y:S01]  /*d110*/  @P5 MOV R20, R244 ;  /* 0x000000f400145202 */ /* 0x000fe20000000f00 */
[C---:B------:R-:W-:Y:S04]  /*d120*/  HMMA.16816.F32.BF16 R56, R12.reuse, R22, R56 ;  /* 0x000000160c38723c */ /* 0x040fe80000041838 */
[----:B------:R-:W-:Y:S03]  /*d130*/  @P5 MOV R21, R243 ;  /* 0x000000f300155202 */ /* 0x000fe60000000f00 */
[----:B------:R-:W-:Y:S01]  /*d140*/  FADD.FTZ R23, R202, R33 ;  /* 0x00000021ca177221 */ /* 0x000fe20000010000 */
[C---:B------:R-:W-:Y:S04]  /*d150*/  HMMA.16816.F32.BF16 R60, R12.reuse, R28, R60 ;  /* 0x0000001c0c3c723c */ /* 0x040fe8000004183c */
[C---:B----4-:R-:W-:Y:S02]  /*d160*/  @P5 IMAD R0, R16.reuse, c[0x0][0x1e4], R2 ;  /* 0x0000790010005a24 */ /* 0x050fe400078e0202 */
[----:B------:R-:W-:Y:S02]  /*d170*/  @P5 IMAD.WIDE.U32 R16, R16, c[0x0][0x1e0], RZ ;  /* 0x0000780010105a25 */ /* 0x000fe400078e00ff */
[C---:B------:R-:W-:Y:S04]  /*d180*/  HMMA.16816.F32.BF16 R64, R12.reuse, R30, R64 ;  /* 0x0000001e0c40723c */ /* 0x040fe80000041840 */
[----:B------:R-:W-:Y:S01]  /*d190*/  @P5 IADD3 R0, R17, R0, RZ ;  /* 0x0000000011005210 */ /* 0x000fe20007ffe0ff */
[----:B------:R-:W-:Y:S02]  /*d1a0*/  @P5 IMAD.WIDE.U32 R20, R16, 0x60, R20 ;  /* 0x0000006010145825 */ /* 0x000fe400078e0014 */
[----:B------:R1:W2:Y:S01]  /*d1b0*/  LDSM.16.MT88.4 R16, [R3+0x8800] ;  /* 0x008800000310783b */ /* 0x0002a20000004200 */
[C---:B-----5:R-:W-:Y:S04]  /*d1c0*/  HMMA.16816.F32.BF16 R68, R12.reuse, R24, R68 ;  /* 0x000000180c44723c */ /* 0x060fe80000041844 */
[----:B------:R-:W-:Y:S02]  /*d1d0*/  @P5 IMAD R0, R0, 0x60, RZ ;  /* 0x0000006000005824 */ /* 0x000fe400078e02ff */
[----:B------:R-:W-:Y:S02]  /*d1e0*/  FADD.FTZ R2, R203, R32 ;  /* 0x00000020cb027221 */ /* 0x000fe40000010000 */
[C---:B------:R-:W-:Y:S04]  /*d1f0*/  HMMA.16816.F32.BF16 R72, R12.reuse, R26, R72 ;  /* 0x0000001a0c48723c */ /* 0x040fe80000041848 */
[----:B------:R-:W-:Y:S01]  /*d200*/  FADD.FTZ R22, R207, R2 ;  /* 0x00000002cf167221 */ /* 0x000fe20000010000 */
[----:B------:R-:W-:Y:S01]  /*d210*/  @P5 IADD3 R2, R21, R0, RZ ;  /* 0x0000000015025210 */ /* 0x000fe20007ffe0ff */
[----:B------:R-:W-:Y:S02]  /*d220*/  FADD.FTZ R0, R219, R23 ;  /* 0x00000017db007221 */ /* 0x000fe40000010000 */
[C---:B---3--:R-:W-:Y:S01]  /*d230*/  HMMA.16816.F32.BF16 R76, R12.reuse, R4, R76 ;  /* 0x000000040c4c723c */ /* 0x048fe2000004184c */
[----:B-1----:R-:W-:Y:S06]  /*d240*/  @P5 MOV R3, c[0x0][0x1e0] ;  /* 0x0000780000035a02 */ /* 0x002fec0000000f00 */
[C---:B------:R-:W-:Y:S01]  /*d250*/  @P5 LEA R4, P0, R20.reuse, c[0x0][0x1c8], 0x1 ;  /* 0x0000720014045a11 */ /* 0x040fe200078008ff */
[C---:B------:R-:W-:Y:S04]  /*d260*/  HMMA.16816.F32.BF16 R80, R12.reuse, R6, R80 ;  /* 0x000000060c50723c */ /* 0x040fe80000041850 */
[----:B------:R-:W-:Y:S01]  /*d270*/  @P5 LEA.HI.X R5, R20, c[0x0][0x1cc], R2, 0x1, P0 ;  /* 0x0000730014055a11 */ /* 0x000fe200000f0c02 */
[----:B------:R-:W-:Y:S01]  /*d280*/  FADD.FTZ R20, R205, R0 ;  /* 0x00000000cd147221 */ /* 0x000fe20000010000 */
[----:B------:R-:W-:Y:S01]  /*d290*/  IADD3 R0, R242, 0x1, RZ ;  /* 0x00000001f2007810 */ /* 0x000fe20007ffe0ff */
[----:B------:R-:W-:Y:S01]  /*d2a0*/  FADD.FTZ R2, R220, R22 ;  /* 0x00000016dc027221 */ /* 0x000fe20000010000 */
[----:B------:R-:W-:Y:S01]  /*d2b0*/  @P5 ISETP.GE.AND P0, PT, R238, c[0x0][0x1d4], PT ;  /* 0x00007500ee005a0c */ /* 0x000fe20003f06270 */
[----:B------:R-:W-:Y:S03]  /*d2c0*/  FADD.FTZ R7, R218, R20 ;  /* 0x00000014da077221 */ /* 0x000fe60000010000 */
[----:B------:R-:W-:Y:S01]  /*d2d0*/  SEL R0, R0, RZ, !P3 ;  /* 0x000000ff00007207 */ /* 0x000fe20005800000 */
[C---:B------:R-:W-:Y:S01]  /*d2e0*/  HMMA.16816.F32.BF16 R84, R12.reuse, R8, R84 ;  /* 0x000000080c54723c */ /* 0x040fe20000041854 */
[----:B------:R-:W-:Y:S02]  /*d2f0*/  @P5 MOV R6, 0x6 ;  /* 0x0000000600065802 */ /* 0x000fe40000000f00 */
[----:B------:R-:W-:Y:S01]  /*d300*/  FADD.FTZ R2, R221, R2 ;  /* 0x00000002dd027221 */ /* 0x000fe20000010000 */
[----:B------:R1:W-:Y:S01]  /*d310*/  STL [R1+0x4], R0 ;  /* 0x0000040001007387 */ /* 0x0003e20000100800 */
[----:B------:R-:W-:Y:S01]  /*d320*/  FADD.FTZ R7, R38, R7 ;  /* 0x0000000726077221 */ /* 0x000fe20000010000 */
[C---:B------:R-:W-:Y:S01]  /*d330*/  @P5 SHF.L.U64.HI R6, R3.reuse, R6, c[0x0][0x1e4] ;  /* 0x0000790003065619 */ /* 0x040fe20000010206 */
[----:B------:R-:W-:Y:S01]  /*d340*/  FADD.FTZ R20, R44, R2 ;  /* 0x000000022c147221 */ /* 0x000fe20000010000 */
[----:B------:R-:W-:Y:S01]  /*d350*/  @P5 SHF.L.U32 R3, R3, 0x6, RZ ;  /* 0x0000000603035819 */ /* 0x000fe200000006ff */
[----:B------:R-:W-:Y:S01]  /*d360*/  FADD.FTZ R8, R39, R7 ;  /* 0x0000000727087221 */ /* 0x000fe20000010000 */
[C---:B------:R-:W-:Y:S03]  /*d370*/  HMMA.16816.F32.BF16 R88, R12.reuse, R10, R88 ;  /* 0x0000000a0c58723c */ /* 0x040fe60000041858 */
[----:B------:R-:W-:Y:S01]  /*d380*/  @P5 IADD3 R2, P4, R3, R4, RZ ;  /* 0x0000000403025210 */ /* 0x000fe20007f9e0ff */
[----:B------:R-:W-:Y:S04]  /*d390*/  FADD.FTZ R20, R45, R20 ;  /* 0x000000142d147221 */ /* 0x000fe80000010000 */
[----:B------:R-:W-:Y:S01]  /*d3a0*/  FADD.FTZ R7, R40, R20 ;  /* 0x0000001428077221 */ /* 0x000fe20000010000 */
[C---:B--2---:R-:W-:Y:S08]  /*d3b0*/  HMMA.16816.F32.BF16 R92, R12.reuse, R16, R92 ;  /* 0x000000100c5c723c */ /* 0x044ff0000004185c */
[----:B------:R-:W-:Y:S04]  /*d3c0*/  HMMA.16816.F32.BF16 R96, R12, R18, R96 ;  /* 0x000000120c60723c */ /* 0x000fe80000041860 */
[----:B-1----:R-:W-:Y:S05]  /*d3d0*/  @P5 IMAD R0, R0, 0x9000, R237 ;  /* 0x0000900000005824 */ /* 0x002fea00078e02ed */
[----:B------:R-:W-:Y:S01]  /*d3e0*/  @!PT LDS RZ, [RZ] ;  /* 0x00000000fffff984 */ /* 0x000fe20000000800 */
[----:B------:R-:W-:Y:S01]  /*d3f0*/  @!PT LDS RZ, [RZ] ;  /* 0x00000000fffff984 */ /* 0x000fe20000000800 */
[----:B------:R-:W-:Y:S01]  /*d400*/  @!PT LDS RZ, [RZ] ;  /* 0x00000000fffff984 */ /* 0x000fe20000000800 */
[----:B------:R1:W-:Y:S08]  /*d410*/  @P5 LDGSTS.E.BYPASS.LTC128B.128 [R0], [R4.64], !P2 ;  /* 0x0000000004005fae */ /* 0x0003f0000d101d46 */
[----:B------:R1:W-:Y:S08]  /*d420*/  @P5 LDGSTS.E.BYPASS.LTC128B.128 [R0+0x3000], [R4.64+0x80], !P1 ;  /* 0x0300008004005fae */ /* 0x0003f0000c901d46 */
[----:B------:R1:W-:Y:S02]  /*d430*/  @P5 LDGSTS.E.BYPASS.LTC128B.128 [R0+0x6000], [R4.64+0x100], !P0 ;  /* 0x0600010004005fae */ /* 0x0003e4000c101d46 */
[----:B-1----:R-:W-:Y:S02]  /*d440*/  @P5 IADD3 R4, P3, R3, R2, RZ ;  /* 0x0000000203045210 */ /* 0x002fe40007f7e0ff */
[C---:B------:R-:W-:Y:S04]  /*d450*/  @P5 IADD3.X R3, R6.reuse, R5, RZ, P4, !PT ;  /* 0x0000000506035210 */ /* 0x040fe800027fe4ff */
[----:B------:R-:W-:Y:S01]  /*d460*/  @P5 IADD3.X R5, R6, R3, RZ, P3, !PT ;  /* 0x0000000306055210 */ /* 0x000fe20001ffe4ff */
[----:B------:R1:W-:Y:S08]  /*d470*/  @P5 LDGSTS.E.BYPASS.LTC128B.128 [R0+0x1000], [R2.64], !P2 ;  /* 0x0100000002005fae */ /* 0x0003f0000d101d46 */
[----:B------:R1:W-:Y:S08]  /*d480*/  @P5 LDGSTS.E.BYPASS.LTC128B.128 [R0+0x4000], [R2.64+0x80], !P1 ;  /* 0x0400008002005fae */ /* 0x0003f0000c901d46 */
[----:B------:R1:W-:Y:S08]  /*d490*/  @P5 LDGSTS.E.BYPASS.LTC128B.128 [R0+0x7000], [R2.64+0x100], !P0 ;  /* 0x0700010002005fae */ /* 0x0003f0000c101d46 */
[----:B------:R2:W-:Y:S08]  /*d4a0*/  @P5 LDGSTS.E.BYPASS.LTC128B.128 [R0+0x2000], [R4.64], !P2 ;  /* 0x0200000004005fae */ /* 0x0005f0000d101d46 */
[----:B------:R2:W-:Y:S01]  /*d4b0*/  @P5 LDGSTS.E.BYPASS.LTC128B.128 [R0+0x5000], [R4.64+0x80], !P1 ;  /* 0x0500008004005fae */ /* 0x0005e2000c901d46 */
[C---:B------:R-:W-:Y:S02]  /*d4c0*/  ISETP.GE.AND P1, PT, R206.reuse, 0x1, PT ;  /* 0x00000001ce00780c */ /* 0x040fe40003f26270 */
[----:B------:R-:W-:Y:S04]  /*d4d0*/  IADD3 R206, R206, 0x1, RZ ;  /* 0x00000001cece7810 */ /* 0x000fe80007ffe0ff */
[----:B------:R-:W-:Y:S01]  /*d4e0*/  SEL R206, R206, RZ, !P1 ;  /* 0x000000ffcece7207 */ /* 0x000fe20004800000 */
[----:B------:R2:W-:Y:S01]  /*d4f0*/  @P5 LDGSTS.E.BYPASS.LTC128B.128 [R0+0x8000], [R4.64+0x100], !P0 ;  /* 0x0800010004005fae */ /* 0x0005e2000c101d46 */
[----:B------:R-:W-:Y:S01]  /*d500*/  ISETP.GE.AND P0, PT, R236, R217, PT ;  /* 0x000000d9ec00720c */ /* 0x000fe20003f06270 */
[----:B-1----:R-:W-:Y:S01]  /*d510*/  FADD.FTZ R3, R42, R8 ;  /* 0x000000082a037221 */ /* 0x002fe20000010000 */
[----:B------:R-:W-:Y:S01]  /*d520*/  MOV R217, R235 ;  /* 0x000000eb00d97202 */ /* 0x000fe20000000f00 */
[----:B------:R-:W-:Y:S04]  /*d530*/  FADD.FTZ R2, R41, R7 ;  /* 0x0000000729027221 */ /* 0x000fe80000010000 */
[----:B------:R-:W0:Y:S01]  /*d540*/  LDGDEPBAR ;  /* 0x00000000000079af */ /* 0x000e220000000000 */
[----:B------:R-:W-:Y:S04]  /*d550*/  FADD.FTZ R2, R37, R2 ;  /* 0x0000000225027221 */ /* 0x000fe80000010000 */
[----:B------:R-:W-:Y:S04]  /*d560*/  FADD.FTZ R2, R36, R2 ;  /* 0x0000000224027221 */ /* 0x000fe80000010000 */
[----:B------:R-:W-:Y:S04]  /*d570*/  FADD.FTZ R2, R35, R2 ;  /* 0x0000000223027221 */ /* 0x000fe80000010000 */
[----:B------:R-:W-:Y:S05]  /*d580*/  FADD.FTZ R2, R204, R2 ;  /* 0x00000002cc027221 */ /* 0x000fea0000010000 */
[----:B------:R-:W-:Y:S01]  /*d590*/  STL [R1+0x8], R2 ;  /* 0x0000080201007387 */ /* 0x000fe20000100800 */
[----:B--2---:R-:W-:Y:S01]  /*d5a0*/  FADD.FTZ R0, R43, R3 ;  /* 0x000000032b007221 */ /* 0x004fe20000010000 */
        /* <DEDUP_REMOVED lines=8> */
.L_x_4543:
[----:B------:R-:W-:Y:S02]  /*d630*/  MOV R7, 0x1f ;  /* 0x0000001f00077802 */ /* 0x000fe40000000f00 */
[----:B------:R-:W-:Y:S01]  /*d640*/  MOV R6, 0xffffffff ;  /* 0xffffffff00067802 */ /* 0x000fe20000000f00 */
[----:B------:R-:W-:Y:S05]  /*d650*/  BRA.DIV ~URZ, `(.L_x_4545) ;  /* 0x000023527f007947 */ /* 0x000fea000b800000 */
[----:B------:R-:W2:Y:S04]  /*d660*/  LDL R2, [R1+0x8] ;  /* 0x0000080001027983 */ /* 0x000ea80000100800 */
[----:B--2---:R1:W2:Y:S02]  /*d670*/  SHFL.BFLY PT, R0, R2, 0x2, 0x1f ;  /* 0x0c401f0002007f89 */ /* 0x0042a400000e0000 */
.L_x_4559:
        /* <DEDUP_REMOVED lines=9> */
.L_x_4560:
        /* <DEDUP_REMOVED lines=117> */
.L_x_4534:
        /* <DEDUP_REMOVED lines=19> */
.L_x_4548:
[----:B--2---:R-:W-:Y:S05]  /*df90*/  BSYNC B0 ;  /* 0x0000000000007941 */ /* 0x004fea0003800000 */
.L_x_4547:
[----:B------:R-:W-:Y:S01]  /*dfa0*/  PRMT R0, R0, 0x9910, RZ ;  /* 0x0000991000007816 */ /* 0x000fe200000000ff */
[----:B------:R-:W-:Y:S01]  /*dfb0*/  BSSY B1, `(.L_x_4549) ;  /* 0x000018b000017945 */ /* 0x000fe20003800000 */
[----:B-----5:R-:W-:Y:S01]  /*dfc0*/  IMAD.MOV.U32 R51, RZ, RZ, R7 ;  /* 0x000000ffff337224 */ /* 0x020fe200078e0007 */
[----:B------:R-:W-:Y:S01]  /*dfd0*/  MOV R141, 0x1f ;  /* 0x0000001f008d7802 */ /* 0x000fe20000000f00 */
[----:B------:R-:W-:Y:S01]  /*dfe0*/  IMAD.MOV.U32 R142, RZ, RZ, RZ ;  /* 0x000000ffff8e7224 */ /* 0x000fe200078e00ff */
[----:B------:R-:W-:Y:S01]  /*dff0*/  ISETP.NE.AND P0, PT, R0, RZ, PT ;  /* 0x000000ff0000720c */ /* 0x000fe20003f05270 */
[----:B-1----:R-:W-:-:S12]  /*e000*/  IMAD.MOV.U32 R140, RZ, RZ, -0x1 ;  /* 0xffffffffff8c7424 */ /* 0x002fd800078e00ff */
        /* <DEDUP_REMOVED lines=8> */
[----:B------:R-:W-:Y:S05]  /*e090*/  CALL.REL.NOINC `($__internal_95_$__cuda_sm70_shflsync_idx_p) ;  /* 0x00001b1000007944 */ /* 0x000fea0003c00000 */
.L_x_4551:
[----:B------:R-:W3:Y:S04]  /*e0a0*/  LDL R7, [R1+0x8c] ;  /* 0x00008c0001077983 */ /* 0x000ee80000100800 */
[----:B------:R-:W4:Y:S04]  /*e0b0*/  LDL.LU R6, [R1+0x58] ;  /* 0x0000580001067983 */ /* 0x000f280000300800 */
[----:B--2---:R-:W2:Y:S04]  /*e0c0*/  LDL.LU R12, [R1+0x5c] ;  /* 0x00005c00010c7983 */ /* 0x004ea80000300800 */
[----:B------:R-:W2:Y:S04]  /*e0d0*/  LDL.LU R18, [R1+0x60] ;  /* 0x0000600001127983 */ /* 0x000ea80000300800 */
[----:B------:R-:W3:Y:S01]  /*e0e0*/  LDL.LU R20, [R1+0x64] ;  /* 0x0000640001147983 */ /* 0x000ee20000300800 */
[----:B------:R-:W-:-:S03]  /*e0f0*/  IMAD.MOV.U32 R5, RZ, RZ, 0x1 ;  /* 0x00000001ff057424 */ /* 0x000fc600078e00ff */
[----:B------:R-:W3:Y:S02]  /*e100*/  LDL R19, [R1+0x94] ;  /* 0x0000940001137983 */ /* 0x000ee40000100800 */
[----:B------:R-:W-:Y:S02]  /*e110*/  ISETP.NE.AND P1, PT, R5, c[0x0][0x4e8], PT ;  /* 0x00013a0005007a0c */ /* 0x000fe40003f25270 */
[----:B------:R-:W3:Y:S04]  /*e120*/  LDL R157, [R1+0x38] ;  /* 0x00003800019d7983 */ /* 0x000ee80000100800 */
[----:B------:R1:W5:Y:S04]  /*e130*/  LDL R156, [R1+0x88] ;  /* 0x00008800019c7983 */ /* 0x0003680000100800 */
[----:B------:R1:W5:Y:S04]  /*e140*/  LDL R155, [R1+0x7c] ;  /* 0x00007c00019b7983 */ /* 0x0003680000100800 */
[----:B------:R1:W5:Y:S04]  /*e150*/  LDL R154, [R1+0x84] ;  /* 0x00008400019a7983 */ /* 0x0003680000100800 */
[----:B------:R1:W5:Y:S04]  /*e160*/  LDL R153, [R1+0x78] ;  /* 0x0000780001997983 */ /* 0x0003680000100800 */
        /* <DEDUP_REMOVED lines=105> */
[----:B------:R-:W-:Y:S02]  /*e800*/  ISETP.GE.AND P0, PT, R8, UR4, PT ;  /* 0x0000000408007c0c */ /* 0x000fe4000bf06270 */
        /* <DEDUP_REMOVED lines=98> */
[----:B-----5:R-:W-:Y:S01]  /*ee30*/  ISETP.GE.AND P4, PT, R155, c[0x0][0x3c8], PT ;  /* 0x0000f2009b007a0c */ /* 0x020fe20003f86270 */
        /* <DEDUP_REMOVED lines=17> */
.L_x_4553:
[----:B--2-4-:R-:W-:Y:S05]  /*ef50*/  BSYNC B0 ;  /* 0x0000000000007941 */ /* 0x014fea0003800000 */
.L_x_4552:
        /* <DEDUP_REMOVED lines=74> */
[----:B-----5:R-:W-:Y:S02]  /*f400*/  ISETP.GE.AND P4, PT, R155, c[0x0][0x3c8], PT ;  /* 0x0000f2009b007a0c */ /* 0x020fe40003f86270 */
        /* <DEDUP_REMOVED lines=15> */
[----:B------:R-:W-:-:S03]  /*f500*/  ISETP.GE.AND P0, PT, R143, c[0x0][0x3c8], PT ;  /* 0x0000f2008f007a0c */ /* 0x000fc60003f06270 */
        /* <DEDUP_REMOVED lines=9> */
.L_x_4550:
[----:B------:R-:W1:Y:S02]  /*f5a0*/  S2R R4, SR_TID.X ;  /* 0x0000000000047919 */ /* 0x000e640000002100 */
[----:B-1----:R-:W-:-:S13]  /*f5b0*/  ISETP.GT.AND P0, PT, R4, 0x7f, PT ;  /* 0x0000007f0400780c */ /* 0x002fda0003f04270 */
        /* <DEDUP_REMOVED lines=42> */
.L_x_4554:
[----:B------:R-:W-:Y:S05]  /*f860*/  BSYNC B1 ;  /* 0x0000000000017941 */ /* 0x000fea0003800000 */
.L_x_4549:
[----:B-1--4-:R-:W4:Y:S02]  /*f870*/  LDL R0, [R1+0x90] ;  /* 0x0000900001007983 */ /* 0x012f240000100800 */
[----:B----4-:R-:W-:-:S13]  /*f880*/  ISETP.NE.AND P0, PT, R0, RZ, PT ;  /* 0x000000ff0000720c */ /* 0x010fda0003f05270 */
[----:B------:R-:W-:Y:S01]  /*f890*/  @P0 WARPSYNC 0xffffffff ;  /* 0xffffffff00000948 */ /* 0x000fe20003800000 */
[----:B------:R-:W-:Y:S06]  /*f8a0*/  @P0 BAR.SYNC.DEFER_BLOCKING 0x5, 0x100 ;  /* 0x0144000000000b1d */ /* 0x000fec0000010000 */
[----:B------:R-:W1:Y:S04]  /*f8b0*/  @P0 LDS R0, [0x24100] ;  /* 0x02410000ff000984 */ /* 0x000e680000000800 */
[----:B-1----:R1:W-:Y:S04]  /*f8c0*/  @P0 STL [R1+0x70], R0 ;  /* 0x0000700001000387 */ /* 0x0023e80000100800 */
[----:B------:R-:W-:Y:S06]  /*f8d0*/  @P0 BAR.ARV 0x4, 0x100 ;  /* 0x0104000000000b1d */ /* 0x000fec0000002000 */
[----:B------:R-:W-:Y:S05]  /*f8e0*/  @P0 BRA `(.L_x_4555) ;  /* 0x0000007000000947 */ /* 0x000fea0003800000 */
[----:B------:R-:W-:Y:S05]  /*f8f0*/  BRA.DIV ~URZ, `(.L_x_4556) ;  /* 0x000002227f007947 */ /* 0x000fea000b800000 */
[----:B-1----:R1:W4:Y:S02]  /*f900*/  SHFL.IDX PT, R0, R51, RZ, 0x1f ;  /* 0x00001fff33007589 */ /* 0x00232400000e0000 */
.L_x_4561:
[----:B------:R-:W-:Y:S01]  /*f910*/  WARPSYNC 0xffffffff ;  /* 0xffffffff00007948 */ /* 0x000fe20003800000 */
[----:B------:R-:W-:Y:S06]  /*f920*/  BAR.SYNC.DEFER_BLOCKING 0x4, 0x100 ;  /* 0x0104000000007b1d */ /* 0x000fec0000010000 */
[----:B----4-:R4:W-:Y:S04]  /*f930*/  STL [R1+0x70], R0 ;  /* 0x0000700001007387 */ /* 0x0109e80000100800 */
[----:B------:R4:W-:Y:S04]  /*f940*/  @!P6 STS [0x24100], R51 ;  /* 0x02410033ff00e388 */ /* 0x0009e80000000800 */
[----:B------:R-:W-:Y:S06]  /*f950*/  BAR.ARV 0x5, 0x100 ;  /* 0x0144000000007b1d */ /* 0x000fec0000002000 */
.L_x_4555:
[----:B-1--4-:R-:W4:Y:S02]  /*f960*/  LDL R0, [R1+0x70] ;  /* 0x0000700001007983 */ /* 0x012f240000100800 */
[----:B----4-:R-:W-:-:S13]  /*f970*/  ISETP.GE.AND P0, PT, R0, c[0x0][0x538], PT ;  /* 0x00014e0000007a0c */ /* 0x010fda0003f06270 */
[----:B--23-5:R-:W-:Y:S01]  /*f980*/  @P0 CALL.REL.NOINC `(.L_x_4557) ;  /* 0x0000001000000944 */ /* 0x02cfe20003c00000 */
[----:B------:R-:W-:Y:S05]  /*f990*/  BRA `(.L_x_4558) ;  /* 0xffff0d6000007947 */ /* 0x000fea000383ffff */
.L_x_4557:
[----:B------:R-:W-:Y:S05]  /*f9a0*/  EXIT ;  /* 0x000000000000794d */ /* 0x000fea0003800000 */
.L_x_4545:
[----:B------:R1:W5:Y:S01]  /*f9b0*/  LDL R2, [R1+0x8] ;  /* 0x0000080001027983 */ /* 0x0003620000100800 */
[----:B------:R-:W-:Y:S02]  /*f9c0*/  MOV R5, 0x2 ;  /* 0x0000000200057802 */ /* 0x000fe40000000f00 */
[----:B------:R-:W-:Y:S02]  /*f9d0*/  MOV R3, 0xf9f0 ;  /* 0x0000f9f000037802 */ /* 0x000fe40000000f00 */
[----:B-1---5:R-:W-:Y:S05]  /*f9e0*/  CALL.REL.NOINC `($__internal_94_$__cuda_sm70_shflsync_bfly_p) ;  /* 0x0000017000007944 */ /* 0x022fea0003c00000 */
[----:B------:R-:W-:Y:S01]  /*f9f0*/  MOV R0, R5 ;  /* 0x0000000500007202 */ /* 0x000fe20000000f00 */
[----:B------:R-:W-:Y:S05]  /*fa00*/  BRA `(.L_x_4559) ;  /* 0xffffdc7000007947 */ /* 0x000fea000383ffff */
.L_x_4546:
[----:B------:R-:W-:Y:S01]  /*fa10*/  IMAD.MOV.U32 R2, RZ, RZ, R0 ;  /* 0x000000ffff027224 */ /* 0x000fe200078e0000 */
[----:B------:R-:W-:Y:S02]  /*fa20*/  MOV R5, 0x1 ;  /* 0x0000000100057802 */ /* 0x000fe40000000f00 */
[----:B------:R-:W-:Y:S02]  /*fa30*/  MOV R3, 0xfa50 ;  /* 0x0000fa5000037802 */ /* 0x000fe40000000f00 */
[----:B------:R-:W-:Y:S05]  /*fa40*/  CALL.REL.NOINC `($__internal_94_$__cuda_sm70_shflsync_bfly_p) ;  /* 0x0000011000007944 */ /* 0x000fea0003c00000 */
[----:B------:R1:W5:Y:S01]  /*fa50*/  LDL R2, [R1+0xc] ;  /* 0x00000c0001027983 */ /* 0x0003620000100800 */
[----:B------:R-:W-:Y:S01]  /*fa60*/  FADD.FTZ R0, R0, R5 ;  /* 0x0000000500007221 */ /* 0x000fe20000010000 */
[----:B------:R-:W-:Y:S02]  /*fa70*/  MOV R5, 0x2 ;  /* 0x0000000200057802 */ /* 0x000fe40000000f00 */
[----:B------:R-:W-:-:S02]  /*fa80*/  MOV R3, 0xfaa0 ;  /* 0x0000faa000037802 */ /* 0x000fc40000000f00 */
[----:B-1---5:R-:W-:Y:S05]  /*fa90*/  CALL.REL.NOINC `($__internal_94_$__cuda_sm70_shflsync_bfly_p) ;  /* 0x000000c000007944 */ /* 0x022fea0003c00000 */
[----:B------:R-:W2:Y:S01]  /*faa0*/  LDL.LU R2, [R1+0xc] ;  /* 0x00000c0001027983 */ /* 0x000ea20000300800 */
[----:B------:R-:W-:Y:S01]  /*fab0*/  MOV R3, 0xfb00 ;  /* 0x0000fb0000037802 */ /* 0x000fe20000000f00 */
[----:B--2---:R-:W-:Y:S01]  /*fac0*/  FADD.FTZ R4, R2, R5 ;  /* 0x0000000502047221 */ /* 0x004fe20000010000 */
[----:B------:R-:W-:-:S04]  /*fad0*/  MOV R5, 0x1 ;  /* 0x0000000100057802 */ /* 0x000fc80000000f00 */
[----:B------:R-:W-:Y:S02]  /*fae0*/  MOV R2, R4 ;  /* 0x0000000400027202 */ /* 0x000fe40000000f00 */
[----:B------:R-:W-:Y:S05]  /*faf0*/  CALL.REL.NOINC `($__internal_94_$__cuda_sm70_shflsync_bfly_p) ;  /* 0x0000006000007944 */ /* 0x000fea0003c00000 */
[----:B------:R-:W-:Y:S01]  /*fb00*/  MOV R3, R5 ;  /* 0x0000000500037202 */ /* 0x000fe20000000f00 */
[----:B------:R-:W-:Y:S05]  /*fb10*/  BRA `(.L_x_4560) ;  /* 0xffffdbf000007947 */ /* 0x000fea000383ffff */
.L_x_4556:
[----:B-1----:R-:W-:Y:S02]  /*fb20*/  MOV R0, R51 ;  /* 0x0000003300007202 */ /* 0x002fe40000000f00 */
[----:B--23--:R-:W-:Y:S02]  /*fb30*/  MOV R2, 0xfb50 ;  /* 0x0000fb5000027802 */ /* 0x00cfe40000000f00 */
[----:B-----5:R-:W-:Y:S05]  /*fb40*/  CALL.REL.NOINC `($__internal_95_$__cuda_sm70_shflsync_idx_p) ;  /* 0x0000006000007944 */ /* 0x020fea0003c00000 */
[----:B-12---:R-:W-:Y:S05]  /*fb50*/  BRA `(.L_x_4561) ;  /* 0xfffffdb000007947 */ /* 0x006fea000383ffff */
        .weak           $__internal_94_$__cuda_sm70_shflsync_bfly_p
        .type           $__internal_94_$__cuda_sm70_shflsync_bfly_p,@function
        .size           $__internal_94_$__cuda_sm70_shflsync_bfly_p,($__internal_95_$__cuda_sm70_shflsync_idx_p - $__internal_94_$__cuda_sm70_shflsync_bfly_p)
$__internal_94_$__cuda_sm70_shflsync_bfly_p:
[----:B------:R-:W-:Y:S04]  /*fb60*/  WARPSYNC R6 ;  /* 0x0000000600007348 */ /* 0x000fe80003800000 */
[----:B------:R1:W2:Y:S02]  /*fb70*/  SHFL.BFLY PT, R5, R2, R5, R7 ;  /* 0x0c00000502057389 */ /* 0x0002a400000e0007 */
[----:B-1----:R-:W-:Y:S02]  /*fb80*/  MOV R2, R3 ;  /* 0x0000000300027202 */ /* 0x002fe40000000f00 */
[----:B------:R-:W-:-:S04]  /*fb90*/  MOV R3, 0x0 ;  /* 0x0000000000037802 */ /* 0x000fc80000000f00 */
[----:B--2---:R-:W-:Y:S05]  /*fba0*/  RET.REL.NODEC R2 `(_ZN7cutlass13device_kernelIN5flash19enable_sm80_to_sm89INS1_16FlashAttnFwdSm80INS1_25CollectiveMainloopFwdSm80ILi8ELi2ELb1EN4cute5tupleIJNS5_1CILi128EEENS7_ILi96EEENS7_ILi192EEEEEELi192ENS_10bfloat16_tEfNS_4arch4Sm80ELb1ELb0ELb0ELb0ELb0ELb0ELb1ELb1EEENS1_21CollectiveEpilogueFwdINS6_IJS8_SA_S9_EEENS6_IJNS7_ILi1EEESI_SI_EEESC_SE_Li256ELb0ELb1ELb1ELb0EEENS1_30DynamicPersistentTileSchedulerILi256ELi256ELb1ELb1ELb0EEEEEEEEEvNT_6ParamsE) ;  /* 0xffff045002007950 */ /* 0x004fea0003c3ffff */
        .weak           $__internal_95_$__cuda_sm70_shflsync_idx_p
        .type           $__internal_95_$__cuda_sm70_shflsync_idx_p,@function
        .size           $__internal_95_$__cuda_sm70_shflsync_idx_p,(.L_x_5047 - $__internal_95_$__cuda_sm70_shflsync_idx_p)
$__internal_95_$__cuda_sm70_shflsync_idx_p:
[----:B------:R-:W-:Y:S01]  /*fbb0*/  MOV R3, 0x0 ;  /* 0x0000000000037802 */ /* 0x000fe20000000f00 */
[----:B------:R-:W-:Y:S04]  /*fbc0*/  WARPSYNC R140 ;  /* 0x0000008c00007348 */ /* 0x000fe80003800000 */
[----:B------:R1:W2:Y:S01]  /*fbd0*/  SHFL.IDX PT, R0, R0, R142, R141 ;  /* 0x0000008e00007389 */ /* 0x0002a200000e008d */
[----:B------:R-:W-:Y:S05]  /*fbe0*/  RET.REL.NODEC R2 `(_ZN7cutlass13device_kernelIN5flash19enable_sm80_to_sm89INS1_16FlashAttnFwdSm80INS1_25CollectiveMainloopFwdSm80ILi8ELi2ELb1EN4cute5tupleIJNS5_1CILi128EEENS7_ILi96EEENS7_ILi192EEEEEELi192ENS_10bfloat16_tEfNS_4arch4Sm80ELb1ELb0ELb0ELb0ELb0ELb0ELb1ELb1EEENS1_21CollectiveEpilogueFwdINS6_IJS8_SA_S9_EEENS6_IJNS7_ILi1EEESI_SI_EEESC_SE_Li256ELb0ELb1ELb1ELb0EEENS1_30DynamicPersistentTileSchedulerILi256ELi256ELb1ELb1ELb0EEEEEEEEEvNT_6ParamsE) ;  /* 0xffff041002007950 */ /* 0x000fea0003c3ffff */
.L_x_4562:
        /* <DEDUP_REMOVED lines=9> */
.L_x_5047:


//--------------------- .text._ZN7cutlass13device_kernelIN5flash19enable_sm80_to_sm89INS1_16FlashAttnFwdSm80INS1_25CollectiveMainloopFwdSm80ILi8ELi2ELb0EN4cute5tupleIJNS5_1CILi128EEENS7_ILi64EEENS7_ILi192EEEEEELi192ENS_10bfloat16_tEfNS_4arch4Sm80ELb1ELb0ELb0ELb1ELb0ELb0ELb1ELb1EEENS1_21CollectiveEpilogueFwdINS6_IJS8_SA_S9_EEENS6_IJNS7_ILi1EEESI_SI_EEESC_SE_Li256ELb1ELb1ELb1ELb0EEENS1_36VarlenDynamicPersistentTileSchedulerILi128ELi64ELi256ELi256ELb1ELb1ELb0ELb1ELb1ELb1EEEEEEEEEvNT_6ParamsE --------------------------
	.section	.text._ZN7cutlass13device_kernelIN5flash19enable_sm80_to_sm89INS1_16FlashAttnFwdSm80INS1_25CollectiveMainloopFwdSm80ILi8ELi2ELb0EN4cute5tupleIJNS5_1CILi128EEENS7_ILi64EEENS7_ILi192EEEEEELi192ENS_10bfloat16_tEfNS_4arch4Sm80ELb1ELb0ELb0ELb1ELb0ELb0ELb1ELb1EEENS1_21CollectiveEpilogueFwdINS6_IJS8_SA_S9_EEENS6_IJNS7_ILi1EEESI_SI_EEESC_SE_Li256ELb1ELb1ELb1ELb0EEENS1_36VarlenDynamicPersistentTileSchedulerILi128ELi64ELi256ELi256ELb1ELb1ELb0ELb1ELb1ELb1EEEEEEEEEvNT_6ParamsE,"ax",@progbits
	.sectioninfo	@"SHI_REGISTERS=247"
	.align	128
.text._ZN7cutlass13device_kernelIN5flash19enable_sm80_to_sm89INS1_16FlashAttnFwdSm80INS1_25CollectiveMainloopFwdSm80ILi8ELi2ELb0EN4cute5tupleIJNS5_1CILi128EEENS7_ILi64EEENS7_ILi192EEEEEELi192ENS_10bfloat16_tEfNS_4arch4Sm80ELb1ELb0ELb0ELb1ELb0ELb0ELb1ELb1EEENS1_21CollectiveEpilogueFwdINS6_IJS8_SA_S9_EEENS6_IJNS7_ILi1EEESI_SI_EEESC_SE_Li256ELb1ELb1ELb1ELb0EEENS1_36VarlenDynamicPersistentTileSchedulerILi128ELi64ELi256ELi256ELb1ELb1ELb0ELb1ELb1ELb1EEEEEEEEEvNT_6ParamsE:
        .type           _ZN7cutlass13device_kernelIN5flash19enable_sm80_to_sm89INS1_16FlashAttnFwdSm80INS1_25CollectiveMainloopFwdSm80ILi8ELi2ELb0EN4cute5tupleIJNS5_1CILi128EEENS7_ILi64EEENS7_ILi192EEEEEELi192ENS_10bfloat16_tEfNS_4arch4Sm80ELb1ELb0ELb0ELb1ELb0ELb0ELb1ELb1EEENS1_21CollectiveEpilogueFwdINS6_IJS8_SA_S9_EEENS6_IJNS7_ILi1EEESI_SI_EEESC_SE_Li256ELb1ELb1ELb1ELb0EEENS1_36VarlenDynamicPersistentTileSchedulerILi128ELi64ELi256ELi256ELb1ELb1ELb0ELb1ELb1ELb1EEEEEEEEEvNT_6ParamsE,@function
        .size           _ZN7cutlass13device_kernelIN5flash19enable_sm80_to_sm89INS1_16FlashAttnFwdSm80INS1_25CollectiveMainloopFwdSm80ILi8ELi2ELb0EN4cute5tupleIJNS5_1CILi128EEENS7_ILi64EEENS7_ILi192EEEEEELi192ENS_10bfloat16_tEfNS_4arch4Sm80ELb1ELb0ELb0ELb1ELb0ELb0ELb1ELb1EEENS1_21CollectiveEpilogueFwdINS6_IJS8_SA_S9_EEENS6_IJNS7_ILi1EEESI_SI_EEESC_SE_Li256ELb1ELb1ELb1ELb0EEENS1_36VarlenDynamicPersistentTileSchedulerILi128ELi64ELi256ELi256ELb1ELb1ELb0ELb1ELb1ELb1EEEEEEEEEvNT_6ParamsE,(.L_x_5050 - _ZN7cutlass13device_kernelIN5flash19enable_sm80_to_sm89INS1_16FlashAttnFwdSm80INS1_25CollectiveMainloopFwdSm80ILi8ELi2ELb0EN4cute5tupleIJNS5_1CILi128EEENS7_ILi64EEENS7_ILi192EEEEEELi192ENS_10bfloat16_tEfNS_4arch4Sm80ELb1ELb0ELb0ELb1ELb0ELb0ELb1ELb1EEENS1_21CollectiveEpilogueFwdINS6_IJS8_SA_S9_EEENS6_IJNS7_ILi1EEESI_SI_EEESC_SE_Li256ELb1ELb1ELb1ELb0EEENS1_36VarlenDynamicPersistentTileSchedulerILi128ELi64ELi256ELi256ELb1ELb1ELb0ELb1ELb1ELb1EEEEEEEEEvNT_6ParamsE)
        .other          _ZN7cutlass13device_kernelIN5flash19enable_sm80_to_sm89INS1_16FlashAttnFwdSm80INS1_25CollectiveMainloopFwdSm80ILi8ELi2ELb0EN4cute5tupleIJNS5_1CILi128EEENS7_ILi64EEENS7_ILi192EEEEEELi192ENS_10bfloat16_tEfNS_4arch4Sm80ELb1ELb0ELb0ELb1ELb0ELb0ELb1ELb1EEENS1_21CollectiveEpilogueFwdINS6_IJS8_SA_S9_EEENS6_IJNS7_ILi1EEESI_SI_EEESC_SE_Li256ELb1ELb1ELb1ELb0EEENS1_36VarlenDynamicPersistentTileSchedulerILi128ELi64ELi256ELi256ELb1ELb1ELb0ELb1ELb1ELb1EEEEEEEEEvNT_6ParamsE,@"STO_CUDA_ENTRY STV_DEFAULT"
_ZN7cutlass13device_kernelIN5flash19enable_sm80_to_sm89INS1_16FlashAttnFwdSm80INS1_25CollectiveMainloopFwdSm80ILi8ELi2ELb0EN4cute5tupleIJNS5_1CILi128EEENS7_ILi64EEENS7_ILi192EEEEEELi192ENS_10bfloat16_tEfNS_4arch4Sm80ELb1ELb0ELb0ELb1ELb0ELb0ELb1ELb1EEENS1_21CollectiveEpilogueFwdINS6_IJS8_SA_S9_EEENS6_IJNS7_ILi1EEESI_SI_EEESC_SE_Li256ELb1ELb1ELb1ELb0EEENS1_36VarlenDynamicPersistentTileSchedulerILi128ELi64ELi256ELi256ELb1ELb1ELb0ELb1ELb1ELb1EEEEEEEEEvNT_6ParamsE:
        /* <DEDUP_REMOVED lines=55> */
.L_x_4568:
        /* <DEDUP_REMOVED lines=16> */
.L_x_4669:
        /* <DEDUP_REMOVED lines=16> */
.L_x_4670:
[----:B--2---:R-:W-:-:S05]  /*0570*/  IMAD R2, R2, c[0x0][0x538], RZ ;  /* 0x00014e0002027a24 */ /* 0x004fca00078e02ff */
[----:B------:R-:W-:-:S04]  /*0580*/  IADD3 R3, R2, R3, RZ ;  /* 0x0000000302037210 */ /* 0x000fc80007ffe0ff */
[----:B------:R-:W-:-:S13]  /*0590*/  ISETP.GT.AND P0, PT, R3, UR4, PT ;  /* 0x0000000403007c0c */ /* 0x000fda000bf04270 */
[----:B-1----:R-:W-:Y:S05]  /*05a0*/  @!P0 BRA `(.L_x_4568) ;  /* 0xfffffdc000008947 */ /* 0x002fea000383ffff */
.L_x_4564:
[----:B------:R-:W-:-:S05]  /*05b0*/  IADD3 R188, -R2, R3, RZ ;  /* 0x0000000302bc7210 */ /* 0x000fca0007ffe1ff */
[----:B------:R-:W-:-:S05]  /*05c0*/  IMAD R0, R9, c[0x0][0x538], R188 ;  /* 0x00014e0009007a24 */ /* 0x000fca00078e02bc */
[----:B------:R-:W-:Y:S01]  /*05d0*/  ISETP.GT.AND P0, PT, R0, UR4, PT ;  /* 0x0000000400007c0c */ /* 0x000fe2000bf04270 */
[----:B------:R-:W-:-:S12]  /*05e0*/  BRA.DIV ~URZ, `(.L_x_4569) ;  /* 0x0000f3127f007947 */ /* 0x000fd8000b800000 */
[----:B------:R-:W-:-:S04]  /*05f0*/  VOTE.ANY R8, PT, !P0 ;  /* 0x0000000000087806 */ /* 0x000fc800040e0100 */
.L_x_4671:
[----:B------:R-:W1:Y:S02]  /*0600*/  POPC R3, R8 ;  /* 0x0000000800037309 */ /* 0x000e640000000000 */
[----:B-1----:R-:W-:Y:S01]  /*0610*/  IADD3 R191, R3, R191, RZ ;  /* 0x000000bf03bf7210 */ /* 0x002fe20007ffe0ff */
[----:B------:R-:W-:Y:S05]  /*0620*/  BRA.DIV ~URZ, `(.L_x_4570) ;  /* 0x0000f3127f007947 */ /* 0x000fea000b800000 */
[----:B------:R1:W2:Y:S01]  /*0630*/  SHFL.IDX PT, R10, R10, R3, 0x1f ;  /* 0x00001f030a0a7589 */ /* 0x0002a200000e0000 */
[----:B------:R-:W-:-:S03]  /*0640*/  MOV R11, RZ ;  /* 0x000000ff000b7202 */ /* 0x000fc60000000f00 */
[----:B------:R1:W3:Y:S04]  /*0650*/  SHFL.IDX PT, R7, R7, R3, 0x1f ;  /* 0x00001f0307077589 */ /* 0x0002e800000e0000 */
.L_x_4672:
[----:B------:R-:W-:Y:S01]  /*0660*/  ISETP.NE.AND P0, PT, R8, RZ, PT ;  /* 0x000000ff0800720c */ /* 0x000fe20003f05270 */
[----:B------:R-:W-:-:S12]  /*0670*/  BSSY B0, `(.L_x_4571) ;  /* 0x0000005000007945 */ /* 0x000fd80003800000 */
[----:B------:R-:W-:Y:S05]  /*0680*/  @!P0 BRA `(.L_x_4572) ;  /* 0x0000003000008947 */ /* 0x000fea0003800000 */
[----:B-1----:R-:W-:Y:S01]  /*0690*/  IADD3 R3, R3, -0x1, RZ ;  /* 0xffffffff03037810 */ /* 0x002fe20007ffe0ff */
[----:B------:R-:W-:Y:S05]  /*06a0*/  BRA.DIV ~URZ, `(.L_x_4573) ;  /* 0x0000f3727f007947 */ /* 0x000fea000b800000 */
[----:B------:R1:W4:Y:S02]  /*06b0*/  SHFL.IDX PT, R11, R9, R3, 0x1f ;  /* 0x00001f03090b7589 */ /* 0x00032400000e0000 */
.L_x_4572:
[----:B------:R-:W-:Y:S05]  /*06c0*/  BSYNC B0 ;  /* 0x0000000000007941 */ /* 0x000fea0003800000 */
.L_x_4571:
        /* <DEDUP_REMOVED lines=60> */
.L_x_4575:
        /* <DEDUP_REMOVED lines=62> */
.L_x_4576:
[----:B------:R-:W-:Y:S05]  /*0e70*/  BSYNC B0 ;  /* 0x0000000000007941 */ /* 0x000fea0003800000 */
.L_x_4574:
[----:B------:R-:W-:-:S04]  /*0e80*/  LOP3.LUT R2, RZ, R2, RZ, 0x33, !PT ;  /* 0x00000002ff027212 */ /* 0x000fc800078e33ff */
[----:B------:R-:W-:Y:S01]  /*0e90*/  IADD3 R189, R2, R10, RZ ;  /* 0x0000000a02bd7210 */ /* 0x000fe20007ffe0ff */
[----:B------:R-:W-:Y:S05]  /*0ea0*/  BRA `(.L_x_4577) ;  /* 0x0000004000007947 */ /* 0x000fea0003800000 */
.L_x_4565:
[----:B------:R-:W-:Y:S01]  /*0eb0*/  IMAD.MOV.U32 R189, RZ, RZ, RZ ;  /* 0x000000ffffbd7224 */ /* 0x000fe200078e00ff */
[----:B------:R-:W-:Y:S01]  /*0ec0*/  MOV R190, RZ ;  /* 0x000000ff00be7202 */ /* 0x000fe20000000f00 */
[----:B------:R-:W-:Y:S01]  /*0ed0*/  IMAD.U32 R188, RZ, RZ, UR4 ;  /* 0x00000004ffbc7e24 */ /* 0x000fe2000f8e00ff */
[----:B------:R-:W-:Y:S02]  /*0ee0*/  MOV R191, c[0x0][0x53c] ;  /* 0x00014f0000bf7a02 */ /* 0x000fe40000000f00 */
.L_x_4577:
[----:B------:R-:W-:Y:S01]  /*0ef0*/  ISETP.NE.AND P0, PT, R6, RZ, PT ;  /* 0x000000ff0600720c */ /* 0x000fe20003f05270 */
[----:B------:R-:W-:-:S12]  /*0f00*/  WARPSYNC 0xffffffff ;  /* 0xffffffff00007948 */ /* 0x000fd80003800000 */
[----:B------:R1:W-:Y:S04]  /*0f10*/  @!P0 STS.128 [0x24100], R188 ;  /* 0x024100bcff008388 */ /* 0x0003e80000000c00 */
[----:B------:R-:W-:Y:S06]  /*0f20*/  BAR.ARV 0x5, 0x100 ;  /* 0x0144000000007b1d */ /* 0x000fec0000002000 */
.L_x_4563:
        /* <DEDUP_REMOVED lines=113> */
.L_x_4668:
        /* <DEDUP_REMOVED lines=34> */
.L_x_4578:
[----:B------:R-:W-:-:S04]  /*1860*/  ISETP.NE.U32.AND P2, PT, RZ, c[0x0][0x368], PT ;  /* 0x0000da00ff007a0c */ /* 0x000fc80003f45070 */
[----:B------:R-:W-:-:S13]  /*1870*/  ISETP.NE.AND.EX P2, PT, RZ, c[0x0][0x36c], PT, P2 ;  /* 0x0000db00ff007a0c */ /* 0x000fda0003f45320 */
[----:B------:R-:W-:Y:S05]  /*1880*/  @!P2 BRA `(.L_x_4579) ;  /* 0x000000400000a947 */ /* 0x000fea0003800000 */
[----:B--2---:R-:W-:-:S04]  /*1890*/  LEA R8, P2, R220, c[0x0][0x368], 0x2 ;  /* 0x0000da00dc087a11 */ /* 0x004fc800078410ff */
[----:B------:R-:W-:-:S05]  /*18a0*/  LEA.HI.X R9, R220, c[0x0][0x36c], R5, 0x2, P2 ;  /* 0x0000db00dc097a11 */ /* 0x000fca00010f1405 */
[----:B------:R1:W5:Y:S01]  /*18b0*/  LDG.E R185, [R8.64] ;  /* 0x0000000808b97981 */ /* 0x000362000c1e1900 */
[----:B------:R-:W-:Y:S05]  /*18c0*/  BRA `(.L_x_4580) ;  /* 0x0000005000007947 */ /* 0x000fea0003800000 */
.L_x_4579:
[----:B--2---:R-:W-:Y:S01]  /*18d0*/  MOV R185, c[0x0][0x1d0] ;  /* 0x0000740000b97a02 */ /* 0x004fe20000000f00 */
[----:B------:R-:W-:Y:S05]  /*18e0*/  @!P0 BRA `(.L_x_4580) ;  /* 0x0000003000008947 */ /* 0x000fea0003800000 */
[----:B------:R1:W2:Y:S04]  /*18f0*/  LDG.E R185, [R8.64] ;  /* 0x0000000808b97981 */ /* 0x0002a8000c1e1900 */
[----:B-1----:R-:W2:Y:S02]  /*1900*/  LDG.E R8, [R8.64+0x4] ;  /* 0x0000040808087981 */ /* 0x002ea4000c1e1900 */
[----:B--2---:R-:W-:Y:S02]  /*1910*/  IADD3 R185, -R185, R8, RZ ;  /* 0x00000008b9b97210 */ /* 0x004fe40007ffe1ff */
.L_x_4580:
        /* <DEDUP_REMOVED lines=9> */
[----:B-1----:R-:W-:-:S07]  /*19b0*/  IADD3 R9, R185, 0x3f, RZ ;  /* 0x0000003fb9097810 */ /* 0x002fce0007ffe0ff */
        /* <DEDUP_REMOVED lines=46> */
.L_x_4582:
[----:B------:R-:W-:Y:S05]  /*1ca0*/  BSYNC B0 ;  /* 0x0000000000007941 */ /* 0x000fea0003800000 */
.L_x_4581:
        /* <DEDUP_REMOVED lines=79> */
[----:B-1----:R-:W-:-:S02]  /*21a0*/  SHF.R.S32.HI R8, RZ, 0x1f, R7 ;  /* 0x0000001fff087819 */ /* 0x002fc40000011407 */
        /* <DEDUP_REMOVED lines=33> */
[----:B--2---:R-:W-:Y:S01]  /*23c0*/  @P4 SHF.R.S32.HI R0, RZ, 0x1f, R2 ;  /* 0x0000001fff004819 */ /* 0x004fe20000011402 */
        /* <DEDUP_REMOVED lines=17> */
.L_x_4673:
[----:B------:R-:W-:Y:S05]  /*24e0*/  BRA.DIV ~URZ, `(.L_x_4585) ;  /* 0x0000d6127f007947 */ /* 0x000fea000b800000 */
[----:B------:R3:W4:Y:S02]  /*24f0*/  SHFL.IDX PT, R0, R9, RZ, 0x181f ;  /* 0x00181fff09007589 */ /* 0x00072400000e0000 */
.L_x_4674:
[----:B------:R-:W-:Y:S01]  /*2500*/  IMAD R6, R184, c[0x0][0x2c4], RZ ;  /* 0x0000b100b8067a24 */ /* 0x000fe200078e02ff */
[----:B------:R-:W-:Y:S04]  /*2510*/  BSSY B0, `(.L_x_4586) ;  /* 0x000000f000007945 */ /* 0x000fe80003800000 */
        /* <DEDUP_REMOVED lines=14> */
.L_x_4587:
[----:B------:R-:W-:Y:S05]  /*2600*/  BSYNC B0 ;  /* 0x0000000000007941 */ /* 0x000fea0003800000 */
.L_x_4586:
[----:B------:R-:W-:Y:S05]  /*2610*/  BRA.DIV ~URZ, `(.L_x_4588) ;  /* 0x0000d5527f007947 */ /* 0x000fea000b800000 */
[----:B--2---:R2:W1:Y:S04]  /*2620*/  SHFL.IDX PT, R10, R8, 0x1, 0x181f ;  /* 0x00381f00080a7f89 */ /* 0x00446800000e0000 */
[----:B------:R2:W3:Y:S02]  /*2630*/  SHFL.IDX PT, R2, R9, 0x1, 0x181f ;  /* 0x00381f0009027f89 */ /* 0x0004e400000e0000 */
.L_x_4675:
[----:B----4-:R-:W-:Y:S01]  /*2640*/  IADD3 R0, R7, 0x20, RZ ;  /* 0x0000002007007810 */ /* 0x010fe20007ffe0ff */
[----:B------:R-:W-:Y:S03]  /*2650*/  BSSY B0, `(.L_x_4589) ;  /* 0x000000f000007945 */ /* 0x000fe60003800000 */
[----:B------:R-:W-:-:S13]  /*2660*/  ISETP.GE.AND P0, PT, R0, R6, PT ;  /* 0x000000060000720c */ /* 0x000fda0003f06270 */
[----:B------:R-:W-:Y:S05]  /*2670*/  @P0 BRA `(.L_x_4590) ;  /* 0x000000c000000947 */ /* 0x000fea0003800000 */
[-C--:B---3--:R-:W-:Y:S02]  /*2680*/  LEA R12, P3, R212, R2.reuse, 0x1 ;  /* 0x00000002d40c7211 */ /* 0x088fe400078608ff */
[-C--:B------:R-:W-:Y:S02]  /*2690*/  LEA R4, P1, R198, R2.reuse, 0x1 ;  /* 0x00000002c6047211 */ /* 0x080fe400078208ff */
[C---:B------:R-:W-:Y:S02]  /*26a0*/  LEA R14, P0, R197.reuse, R2, 0x1 ;  /* 0x00000002c50e7211 */ /* 0x040fe400078008ff */
        /* <DEDUP_REMOVED lines=9> */
.L_x_4590:
[----:B------:R-:W-:Y:S05]  /*2740*/  BSYNC B0 ;  /* 0x0000000000007941 */ /* 0x000fea0003800000 */
.L_x_4589:
[----:B------:R-:W-:Y:S05]  /*2750*/  BRA.DIV ~URZ, `(.L_x_4591) ;  /* 0x0000d4d27f007947 */ /* 0x000fea000b800000 */
[----:B-1----:R1:W4:Y:S02]  /*2760*/  SHFL.IDX PT, R10, R8, 0x2, 0x181f ;  /* 0x00581f00080a7f89 */ /* 0x00232400000e0000 */
.L_x_4676:
[----:B------:R-:W-:Y:S05]  /*2770*/  BRA.DIV ~URZ, `(.L_x_4592) ;  /* 0x0000d5227f007947 */ /* 0x000fea000b800000 */
[----:B---3--:R3:W1:Y:S02]  /*2780*/  SHFL.IDX PT, R2, R9, 0x2, 0x181f ;  /* 0x00581f0009027f89 */ /* 0x00866400000e0000 */
.L_x_4677:
[----:B------:R-:W-:Y:S01]  /*2790*/  IADD3 R0, R7, 0x40, RZ ;  /* 0x0000004007007810 */ /* 0x000fe20007ffe0ff */
[----:B------:R-:W-:Y:S03]  /*27a0*/  BSSY B0, `(.L_x_4593) ;  /* 0x000000f000007945 */ /* 0x000fe60003800000 */
[----:B------:R-:W-:-:S13]  /*27b0*/  ISETP.GE.AND P0, PT, R0, R6, PT ;  /* 0x000000060000720c */ /* 0x000fda0003f06270 */
[----:B------:R-:W-:Y:S05]  /*27c0*/  @P0 BRA `(.L_x_4594) ;  /* 0x000000c000000947 */ /* 0x000fea0003800000 */
[-C--:B-1----:R-:W-:Y:S02]  /*27d0*/  LEA R12, P3, R212, R2.reuse, 0x1 ;  /* 0x00000002d40c7211 */ /* 0x082fe400078608ff */
[-C--:B------:R-:W-:Y:S02]  /*27e0*/  LEA R4, P1, R198, R2.reuse, 0x1 ;  /* 0x00000002c6047211 */ /* 0x080fe400078208ff */
[C---:B------:R-:W-:Y:S02]  /*27f0*/  LEA R14, P0, R197.reuse, R2, 0x1 ;  /* 0x00000002c50e7211 */ /* 0x040fe400078008ff */
[-C--:B----4-:R-:W-:Y:S02]  /*2800*/  LEA.HI.X R13, R212, R10.reuse, R213, 0x1, P3 ;  /* 0x0000000ad40d7211 */ /* 0x090fe400018f0cd5 */
        /* <DEDUP_REMOVED lines=8> */
.L_x_4594:
[----:B------:R-:W-:Y:S05]  /*2890*/  BSYNC B0 ;  /* 0x0000000000007941 */ /* 0x000fea0003800000 */
.L_x_4593:
[----:B------:R-:W-:Y:S05]  /*28a0*/  BRA.DIV ~URZ, `(.L_x_4595) ;  /* 0x0000d4527f007947 */ /* 0x000fea000b800000 */
[----:B-12---:R-:W1:Y:S04]  /*28b0*/  SHFL.IDX PT, R8, R8, 0x3, 0x181f ;  /* 0x00781f0008087f89 */ /* 0x006e6800000e0000 */
[----:B---3--:R-:W2:Y:S02]  /*28c0*/  SHFL.IDX PT, R9, R9, 0x3, 0x181f ;  /* 0x00781f0009097f89 */ /* 0x008ea400000e0000 */
.L_x_4678:
[----:B------:R-:W-:-:S04]  /*28d0*/  IADD3 R7, R7, 0x60, RZ ;  /* 0x0000006007077810 */ /* 0x000fc80007ffe0ff */
[----:B------:R-:W-:-:S13]  /*28e0*/  ISETP.GE.AND P3, PT, R7, R6, PT ;  /* 0x000000060700720c */ /* 0x000fda0003f66270 */
[-C--:B--2---:R-:W-:Y:S02]  /*28f0*/  @!P3 LEA R6, P0, R212, R9.reuse, 0x1 ;  /* 0x00000009d406b211 */ /* 0x084fe400078008ff */
[-C--:B------:R-:W-:Y:S02]  /*2900*/  @!P3 LEA R4, P1, R198, R9.reuse, 0x1 ;  /* 0x00000009c604b211 */ /* 0x080fe400078208ff */
[-C--:B-1----:R-:W-:Y:S02]  /*2910*/  @!P3 LEA.HI.X R7, R212, R8.reuse, R213, 0x1, P0 ;  /* 0x00000008d407b211 */ /* 0x082fe400000f0cd5 */
        /* <DEDUP_REMOVED lines=105> */
.L_x_4597:
[----:B------:R-:W-:Y:S05]  /*2fb0*/  BSYNC B0 ;  /* 0x0000000000007941 */ /* 0x000fea0003800000 */
.L_x_4596:
        /* <DEDUP_REMOVED lines=12> */
[----:B-1----:R2:W1:Y:S04]  /*3080*/  LDSM.16.M88.4 R4, [R182+0x1800] ;  /* 0x00180000b604783b */ /* 0x0024680000000200 */
        /* <DEDUP_REMOVED lines=30> */
.L_x_4599:
[----:B------:R-:W-:Y:S05]  /*3270*/  BSYNC B0 ;  /* 0x0000000000007941 */ /* 0x000fea0003800000 */
.L_x_4598:
[----:B------:R-:W-:Y:S01]  /*3280*/  LOP3.LUT P0, RZ, R208, 0x4, RZ, 0xc0, !PT ;  /* 0x00000004d0ff7812 */ /* 0x000fe2000780c0ff */
[C---:B---3--:R-:W-:Y:S01]  /*3290*/  HMMA.16816.F32.BF16 R32, R76.reuse, R28, RZ ;  /* 0x0000001c4c20723c */ /* 0x048fe200000418ff */
[----:B------:R-:W-:Y:S01]  /*32a0*/  LDSM.16.M88.4 R64, [R179] ;  /* 0x00000000b340783b */ /* 0x000fe20000000200 */
[----:B------:R-:W-:Y:S01]  /*32b0*/  IMAD.IADD R234, R204, 0x1, R189 ;  /* 0x00000001ccea7824 */ /* 0x000fe200078e02bd */
[----:B------:R-:W-:Y:S01]  /*32c0*/  SEL R134, R0, 0xffffffc0, !P0 ;  /* 0xffffffc000867807 */ /* 0x000fe20004000000 */
[C---:B------:R-:W-:Y:S01]  /*32d0*/  IMAD.IADD R165, R181.reuse, 0x1, R177 ;  /* 0x00000001b5a57824 */ /* 0x040fe200078e02b1 */
[----:B------:R-:W0:Y:S01]  /*32e0*/  LDGDEPBAR ;  /* 0x00000000000079af */ /* 0x000e220000000000 */
[----:B------:R-:W-:Y:S01]  /*32f0*/  IMAD.IADD R158, R181, 0x1, R176 ;  /* 0x00000001b59e7824 */ /* 0x000fe200078e02b0 */
[----:B------:R-:W-:Y:S01]  /*3300*/  IADD3 R0, R134, R182, R135 ;  /* 0x000000b686007210 */ /* 0x000fe20007ffe087 */
[C---:B------:R-:W-:Y:S01]  /*3310*/  HMMA.16816.F32.BF16 R28, R76.reuse, R30, RZ ;  /* 0x0000001e4c1c723c */ /* 0x040fe200000418ff */
[----:B------:R-:W-:Y:S01]  /*3320*/  IMAD.IADD R2, R182, 0x1, R134 ;  /* 0x00000001b6027824 */ /* 0x000fe200078e0286 */
[----:B------:R-:W-:Y:S02]  /*3330*/  BSSY B0, `(.L_x_4600) ;  /* 0x0000227000007945 */ /* 0x000fe40003800000 */
[----:B------:R-:W-:Y:S04]  /*3340*/  LDSM.16.M88.4 R56, [R0+0x800] ;  /* 0x000800000038783b */ /* 0x000fe80000000200 */
[C---:B----4-:R-:W-:Y:S01]  /*3350*/  HMMA.16816.F32.BF16 R48, R76.reuse, R44, RZ ;  /* 0x0000002c4c30723c */ /* 0x050fe200000418ff */
[----:B--2---:R-:W-:Y:S04]  /*3360*/  LDSM.16.M88.4 R8, [R2+0x800] ;  /* 0x000800000208783b */ /* 0x004fe80000000200 */
[----:B------:R-:W-:Y:S03]  /*3370*/  LDSM.16.M88.4 R12, [R2] ;  /* 0x00000000020c783b */ /* 0x000fe60000000200 */
[C---:B------:R-:W-:Y:S01]  /*3380*/  HMMA.16816.F32.BF16 R40, R76.reuse, R36, RZ ;  /* 0x000000244c28723c */ /* 0x040fe200000418ff */
[----:B------:R-:W-:Y:S04]  /*3390*/  LDSM.16.M88.4 R68, [R2+0x1800] ;  /* 0x001800000244783b */ /* 0x000fe80000000200 */
[----:B------:R-:W-:Y:S03]  /*33a0*/  LDSM.16.M88.4 R60, [R0] ;  /* 0x00000000003c783b */ /* 0x000fe60000000200 */
[C---:B------:R-:W-:Y:S08]  /*33b0*/  HMMA.16816.F32.BF16 R44, R76.reuse, R46, RZ ;  /* 0x0000002e4c2c723c */ /* 0x040ff000000418ff */
[C---:B------:R-:W-:Y:S08]  /*33c0*/  HMMA.16816.F32.BF16 R36, R76.reuse, R38, RZ ;  /* 0x000000264c24723c */ /* 0x040ff000000418ff */
[C---:B-1----:R-:W-:Y:S08]  /*33d0*/  HMMA.16816.F32.BF16 R24, R76.reuse, R4, RZ ;  /* 0x000000044c18723c */ /* 0x042ff000000418ff */
[----:B------:R-:W-:Y:S01]  /*33e0*/  HMMA.16816.F32.BF16 R76, R76, R6, RZ ;  /* 0x000000064c4c723c */ /* 0x000fe200000418ff */
[----:B------:R-:W1:Y:S07]  /*33f0*/  LDSM.16.M88.4 R4, [R2+0x1000] ;  /* 0x001000000204783b */ /* 0x000e6e0000000200 */
[C---:B------:R-:W-:Y:S08]  /*3400*/  HMMA.16816.F32.BF16 R32, R72.reuse, R16, R32 ;  /* 0x000000104820723c */ /* 0x040ff00000041820 */
[C---:B------:R-:W-:Y:S01]  /*3410*/  HMMA.16816.F32.BF16 R28, R72.reuse, R18, R28 ;  /* 0x00000012481c723c */ /* 0x040fe2000004181c */
[----:B------:R-:W-:Y:S07]  /*3420*/  LDSM.16.M88.4 R16, [R178] ;  /* 0x00000000b210783b */ /* 0x000fee0000000200 */
[C---:B------:R-:W-:Y:S08]  /*3430*/  HMMA.16816.F32.BF16 R48, R72.reuse, R52, R48 ;  /* 0x000000344830723c */ /* 0x040ff00000041830 */
[C---:B------:R-:W-:Y:S01]  /*3440*/  HMMA.16816.F32.BF16 R44, R72.reuse, R54, R44 ;  /* 0x00000036482c723c */ /* 0x040fe2000004182c */
[----:B------:R-:W2:Y:S07]  /*3450*/  LDSM.16.M88.4 R52, [R0+0x1000] ;  /* 0x001000000034783b */ /* 0x000eae0000000200 */
[C---:B------:R-:W-:Y:S08]  /*3460*/  HMMA.16816.F32.BF16 R40, R72.reuse, R20, R40 ;  /* 0x000000144828723c */ /* 0x040ff00000041828 */
[C---:B------:R-:W-:Y:S01]  /*3470*/  HMMA.16816.F32.BF16 R36, R72.reuse, R22, R36 ;  /* 0x000000164824723c */ /* 0x040fe20000041824 */
[----:B------:R-:W3:Y:S07]  /*3480*/  LDSM.16.M88.4 R20, [R0+0x1800] ;  /* 0x001800000014783b */ /* 0x000eee0000000200 */
        /* <DEDUP_REMOVED lines=15> */
[----:B------:R-:W-:Y:S04]  /*3580*/  LDSM.16.M88.4 R68, [R180+0x4000] ;  /* 0x00400000b444783b */ /* 0x000fe80000000200 */
        /* <DEDUP_REMOVED lines=12> */
[----:B------:R-:W-:Y:S04]  /*3650*/  LDSM.16.M88.4 R20, [R179+0x4000] ;  /* 0x00400000b314783b */ /* 0x000fe80000000200 */
[----:B------:R-:W-:Y:S03]  /*3660*/  LDSM.16.M88.4 R16, [R2+0x2000] ;  /* 0x002000000210783b */ /* 0x000fe60000000200 */
[C---:B-1----:R-:W-:Y:S08]  /*3670*/  HMMA.16816.F32.BF16 R32, R76.reuse, R4, R32 ;  /* 0x000000044c20723c */ /* 0x042ff00000041820 */
[C---:B------:R-:W-:Y:S01]  /*3680*/  HMMA.16816.F32.BF16 R28, R76.reuse, R6, R28 ;  /* 0x000000064c1c723c */ /* 0x040fe2000004181c */
[----:B------:R-:W-:Y:S07]  /*3690*/  LDSM.16.M88.4 R4, [R2+0x3800] ;  /* 0x003800000204783b */ /* 0x000fee0000000200 */
[C---:B----4-:R-:W-:Y:S08]  /*36a0*/  HMMA.16816.F32.BF16 R40, R76.reuse, R8, R40 ;  /* 0x000000084c28723c */ /* 0x050ff00000041828 */
[C---:B------:R-:W-:Y:S01]  /*36b0*/  HMMA.16816.F32.BF16 R36, R76.reuse, R10, R36 ;  /* 0x0000000a4c24723c */ /* 0x040fe20000041824 */
[----:B------:R-:W1:Y:S07]  /*36c0*/  LDSM.16.M88.4 R8, [R2+0x3000] ;  /* 0x003000000208783b */ /* 0x000e6e0000000200 */
[C---:B-----5:R-:W-:Y:S08]  /*36d0*/  HMMA.16816.F32.BF16 R48, R76.reuse, R12, R48 ;  /* 0x0000000c4c30723c */ /* 0x060ff00000041830 */
[C---:B------:R-:W-:Y:S01]  /*36e0*/  HMMA.16816.F32.BF16 R44, R76.reuse, R14, R44 ;  /* 0x0000000e4c2c723c */ /* 0x040fe2000004182c */
[----:B------:R-:W3:Y:S07]  /*36f0*/  LDSM.16.M88.4 R12, [R2+0x2800] ;  /* 0x00280000020c783b */ /* 0x000eee0000000200 */
[C---:B------:R-:W-:Y:S08]  /*3700*/  HMMA.16816.F32.BF16 R24, R76.reuse, R80, R24 ;  /* 0x000000504c18723c */ /* 0x040ff00000041818 */
[----:B------:R-:W-:Y:S08]  /*3710*/  HMMA.16816.F32.BF16 R72, R76, R82, R72 ;  /* 0x000000524c48723c */ /* 0x000ff00000041848 */
[C---:B--2---:R-:W-:Y:S08]  /*3720*/  HMMA.16816.F32.BF16 R32, R68.reuse, R56, R32 ;  /* 0x000000384420723c */ /* 0x044ff00000041820 */
[C---:B------:R-:W-:Y:S01]  /*3730*/  HMMA.16816.F32.BF16 R28, R68.reuse, R58, R28 ;  /* 0x0000003a441c723c */ /* 0x040fe2000004181c */
[----:B------:R-:W-:Y:S07]  /*3740*/  LDSM.16.M88.4 R56, [R0+0x2000] ;  /* 0x002000000038783b */ /* 0x000fee0000000200 */
[C---:B------:R-:W-:Y:S08]  /*3750*/  HMMA.16816.F32.BF16 R48, R68.reuse, R64, R48 ;  /* 0x000000404430723c */ /* 0x040ff00000041830 */
[C---:B------:R-:W-:Y:S08]  /*3760*/  HMMA.16816.F32.BF16 R44, R68.reuse, R66, R44 ;  /* 0x00000042442c723c */ /* 0x040ff0000004182c */
[C---:B------:R-:W-:Y:S08]  /*3770*/  HMMA.16816.F32.BF16 R40, R68.reuse, R60, R40 ;  /* 0x0000003c4428723c */ /* 0x040ff00000041828 */
[C---:B------:R-:W-:Y:S01]  /*3780*/  HMMA.16816.F32.BF16 R36, R68.reuse, R62, R36 ;  /* 0x0000003e4424723c */ /* 0x040fe20000041824 */
[----:B------:R-:W2:Y:S07]  /*3790*/  LDSM.16.M88.4 R60, [R178+0x4000] ;  /* 0x00400000b23c783b */ /* 0x000eae0000000200 */
[C---:B------:R-:W-:Y:S01]  /*37a0*/  HMMA.16816.F32.BF16 R64, R68.reuse, R52, R24 ;  /* 0x000000344440723c */ /* 0x040fe20000041818 */
[----:B------:R-:W-:Y:S07]  /*37b0*/  LDSM.16.M88.4 R24, [R0+0x2800] ;  /* 0x002800000018783b */ /* 0x000fee0000000200 */
        /* <DEDUP_REMOVED lines=14> */
[----:B------:R-:W4:Y:S04]  /*38a0*/  LDSM.16.M88.4 R4, [R182+0x4000] ;  /* 0x00400000b604783b */ /* 0x000f280000000200 */
[----:B------:R-:W5:Y:S03]  /*38b0*/  LDSM.16.M88.4 R20, [R182+0x4800] ;  /* 0x00480000b614783b */ /* 0x000f660000000200 */
[C---:B--2---:R-:W-:Y:S08]  /*38c0*/  HMMA.16816.F32.BF16 R48, R60.reuse, R56, R48 ;  /* 0x000000383c30723c */ /* 0x044ff00000041830 */
[C---:B------:R-:W-:Y:S01]  /*38d0*/  HMMA.16816.F32.BF16 R44, R60.reuse, R58, R44 ;  /* 0x0000003a3c2c723c */ /* 0x040fe2000004182c */
[----:B------:R-:W-:Y:S07]  /*38e0*/  LDSM.16.M88.4 R56, [R2+0x4000] ;  /* 0x004000000238783b */ /* 0x000fee0000000200 */
[C---:B-1----:R-:W-:Y:S08]  /*38f0*/  HMMA.16816.F32.BF16 R32, R60.reuse, R8, R32 ;  /* 0x000000083c20723c */ /* 0x042ff00000041820 */
        /* <DEDUP_REMOVED lines=18> */
[C---:B--2---:R-:W-:Y:S08]  /*3a20*/  HMMA.16816.F32.BF16 R32, R16.reuse, R24, R32 ;  /* 0x000000181020723c */ /* 0x044ff00000041820 */
[----:B------:R-:W-:Y:S01]  /*3a30*/  HMMA.16816.F32.BF16 R28, R16, R26, R28 ;  /* 0x0000001a101c723c */ /* 0x000fe2000004181c */
[----:B------:R-:W-:Y:S04]  /*3a40*/  LDSM.16.M88.4 R24, [R85+0x5800] ;  /* 0x005800005518783b */ /* 0x000fe80000000200 */
[----:B------:R-:W-:Y:S03]  /*3a50*/  LDSM.16.M88.4 R16, [R0+0x4000] ;  /* 0x004000000010783b */ /* 0x000fe60000000200 */
[C---:B---3--:R-:W-:Y:S08]  /*3a60*/  HMMA.16816.F32.BF16 R48, R52.reuse, R12, R48 ;  /* 0x0000000c3430723c */ /* 0x048ff00000041830 */
[C---:B------:R-:W-:Y:S01]  /*3a70*/  HMMA.16816.F32.BF16 R44, R52.reuse, R14, R44 ;  /* 0x0000000e342c723c */ /* 0x040fe2000004182c */
[----:B------:R2:W3:Y:S07]  /*3a80*/  LDSM.16.M88.4 R12, [R2+0x5000] ;  /* 0x00500000020c783b */ /* 0x0004ee0000000200 */
[C---:B----4-:R-:W-:Y:S08]  /*3a90*/  HMMA.16816.F32.BF16 R40, R52.reuse, R4, R40 ;  /* 0x000000043428723c */ /* 0x050ff00000041828 */
[C---:B------:R-:W-:Y:S01]  /*3aa0*/  HMMA.16816.F32.BF16 R36, R52.reuse, R6, R36 ;  /* 0x000000063424723c */ /* 0x040fe20000041824 */
[----:B------:R-:W4:Y:S07]  /*3ab0*/  LDSM.16.M88.4 R4, [R178+0x8000] ;  /* 0x00800000b204783b */ /* 0x000f2e0000000200 */
[----:B-----5:R-:W-:Y:S01]  /*3ac0*/  HMMA.16816.F32.BF16 R32, R52, R20, R32 ;  /* 0x000000143420723c */ /* 0x020fe20000041820 */
[----:B--2---:R-:W-:-:S07]  /*3ad0*/  IMAD.MOV.U32 R2, RZ, RZ, R234 ;  /* 0x000000ffff027224 */ /* 0x004fce00078e00ea */
[----:B------:R-:W-:Y:S01]  /*3ae0*/  HMMA.16816.F32.BF16 R28, R52, R22, R28 ;  /* 0x00000016341c723c */ /* 0x000fe2000004181c */
[----:B------:R-:W-:Y:S07]  /*3af0*/  LDSM.16.M88.4 R20, [R0+0x4800] ;  /* 0x004800000014783b */ /* 0x000fee0000000200 */
[C---:B-1----:R-:W-:Y:S08]  /*3b00*/  HMMA.16816.F32.BF16 R40, R60.reuse, R8, R40 ;  /* 0x000000083c28723c */ /* 0x042ff00000041828 */
[C---:B------:R-:W-:Y:S01]  /*3b10*/  HMMA.16816.F32.BF16 R36, R60.reuse, R10, R36 ;  /* 0x0000000a3c24723c */ /* 0x040fe20000041824 */
[----:B------:R-:W1:Y:S07]  /*3b20*/  LDSM.16.M88.4 R8, [R0+0x5000] ;  /* 0x005000000008783b */ /* 0x000e6e0000000200 */
[C---:B------:R-:W-:Y:S08]  /*3b30*/  HMMA.16816.F32.BF16 R48, R60.reuse, R56, R48 ;  /* 0x000000383c30723c */ /* 0x040ff00000041830 */
[C---:B---3--:R-:W-:Y:S08]  /*3b40*/  HMMA.16816.F32.BF16 R32, R60.reuse, R12, R32 ;  /* 0x0000000c3c20723c */ /* 0x048ff00000041820 */
[----:B------:R-:W-:Y:S01]  /*3b50*/  HMMA.16816.F32.BF16 R28, R60, R14, R28 ;  /* 0x0000000e3c1c723c */ /* 0x000fe2000004181c */
[----:B------:R2:W-:Y:S01]  /*3b60*/  LDSM.16.M88.4 R12, [R0+0x5800] ;  /* 0x00580000000c783b */ /* 0x0005e20000000200 */
[----:B------:R-:W-:-:S04]  /*3b70*/  DEPBAR.LE SB0, 0x2 ;  /* 0x000080800000791a */ /* 0x000fc80000000000 */
[----:B------:R-:W-:Y:S02]  /*3b80*/  BAR.SYNC.DEFER_BLOCKING 0x0 ;  /* 0x0000000000007b1d */ /* 0x000fe40000010000 */
[----:B------:R-:W-:Y:S08]  /*3b90*/  HMMA.16816.F32.BF16 R44, R60, R58, R44 ;  /* 0x0000003a3c2c723c */ /* 0x000ff0000004182c */
[----:B------:R-:W-:Y:S01]  /*3ba0*/  HMMA.16816.F32.BF16 R64, R52, R24, R64 ;  /* 0x000000183440723c */ /* 0x000fe20000041840 */
[----:B--2---:R-:W-:-:S07]  /*3bb0*/  @P2 IMAD.HI.U32 R0, R234, c[0x0][0x2c8], RZ ;  /* 0x0000b200ea002a27 */ /* 0x004fce00078e00ff */
[----:B------:R-:W-:Y:S01]  /*3bc0*/  HMMA.16816.F32.BF16 R72, R52, R26, R72 ;  /* 0x0000001a3448723c */ /* 0x000fe20000041848 */
[----:B------:R-:W-:Y:S01]  /*3bd0*/  @P2 SHF.R.U32.HI R2, RZ, c[0x0][0x2cc], R0 ;  /* 0x0000b300ff022a19 */ /* 0x000fe20000011600 */
[----:B------:R-:W-:Y:S06]  /*3be0*/  LDSM.16.MT88.4 R56, [R176+0x2000] ;  /* 0x00200000b038783b */ /* 0x000fec0000004200 */
[C---:B----4-:R-:W-:Y:S01]  /*3bf0*/  HMMA.16816.F32.BF16 R48, R4.reuse, R16, R48 ;  /* 0x000000100430723c */ /* 0x050fe20000041830 */
[----:B------:R-:W2:Y:S04]  /*3c00*/  SHFL.IDX PT, R0, R2, RZ, 0x1c1f ;  /* 0x001c1fff02007589 */ /* 0x000ea800000e0000 */
[----:B------:R-:W3:Y:S02]  /*3c10*/  SHFL.IDX PT, R2, R2, 0x1, 0x1c1f ;  /* 0x003c1f0002027f89 */ /* 0x000ee400000e0000 */
[----:B------:R-:W-:Y:S01]  /*3c20*/  IMAD.MOV.U32 R16, RZ, RZ, -0x40 ;  /* 0xffffffc0ff107424 */ /* 0x000fe200078e00ff */
[----:B-1----:R-:W-:Y:S01]  /*3c30*/  HMMA.16816.F32.BF16 R32, R4, R8, R32 ;  /* 0x000000080420723c */ /* 0x002fe20000041820 */
[----:B------:R-:W-:Y:S02]  /*3c40*/  LDSM.16.MT88.4 R124, [R177] ;  /* 0x00000000b17c783b */ /* 0x000fe40000004200 */
[----:B------:R-:W-:-:S02]  /*3c50*/  IMAD R16, R84, R16, 0x1 ;  /* 0x0000000154107424 */ /* 0x000fc400078e0210 */
[--C-:B------:R-:W-:Y:S01]  /*3c60*/  IMAD R84, R84, -0x40, R185.reuse ;  /* 0xffffffc054547824 */ /* 0x100fe200078e02b9 */
[----:B------:R-:W-:Y:S02]  /*3c70*/  LDSM.16.MT88.4 R104, [R165] ;  /* 0x00000000a568783b */ /* 0x000fe40000004200 */
[----:B------:R-:W-:Y:S01]  /*3c80*/  IADD3 R8, -R203, R16, R185 ;  /* 0x00000010cb087210 */ /* 0x000fe20007ffe1b9 */
[----:B------:R-:W-:Y:S01]  /*3c90*/  HMMA.16816.F32.BF16 R44, R4, R18, R44 ;  /* 0x00000012042c723c */ /* 0x000fe2000004182c */
[----:B------:R-:W-:Y:S01]  /*3ca0*/  IMAD.IADD R84, R84, 0x1, -R203 ;  /* 0x0000000154547824 */ /* 0x000fe200078e0acb */
[----:B------:R-:W-:Y:S02]  /*3cb0*/  LDSM.16.MT88.4 R112, [R176] ;  /* 0x00000000b070783b */ /* 0x000fe40000004200 */
[----:B------:R-:W-:Y:S02]  /*3cc0*/  IMAD.IADD R8, R8, 0x1, -R184 ;  /* 0x0000000108087824 */ /* 0x000fe400078e0ab8 */
[----:B------:R-:W-:Y:S02]  /*3cd0*/  LDSM.16.MT88.4 R120, [R219] ;  /* 0x00000000db78783b */ /* 0x000fe40000004200 */
[----:B------:R-:W-:Y:S01]  /*3ce0*/  HMMA.16816.F32.BF16 R64, R60, R68, R64 ;  /* 0x000000443c40723c */ /* 0x000fe20000041840 */
[C---:B--2---:R-:W-:Y:S01]  /*3cf0*/  IMAD.IADD R0, R8.reuse, 0x1, R0 ;  /* 0x0000000108007824 */ /* 0x044fe200078e0200 */
[----:B------:R-:W-:Y:S01]  /*3d00*/  LDSM.16.MT88.4 R80, [R165+0x4000] ;  /* 0x00400000a550783b */ /* 0x000fe20000004200 */
[----:B---3--:R-:W-:-:S03]  /*3d10*/  IMAD.IADD R8, R8, 0x1, R2 ;  /* 0x0000000108087824 */ /* 0x008fc600078e0202 */
[C---:B------:R-:W-:Y:S01]  /*3d20*/  IMNMX R2, R84.reuse, R0, PT ;  /* 0x0000000054027217 */ /* 0x040fe20003800200 */
[----:B------:R-:W-:Y:S01]  /*3d30*/  LDSM.16.MT88.4 R88, [R176+0x4000] ;  /* 0x00400000b058783b */ /* 0x000fe20000004200 */
[----:B------:R-:W-:Y:S01]  /*3d40*/  HMMA.16816.F32.BF16 R72, R60, R70, R72 ;  /* 0x000000463c48723c */ /* 0x000fe20000041848 */
[----:B------:R-:W-:Y:S02]  /*3d50*/  IMNMX R0, R84, R8, PT ;  /* 0x0000000854007217 */ /* 0x000fe40003800200 */
[C---:B------:R-:W-:Y:S01]  /*3d60*/  ISETP.GT.AND P4, PT, R2.reuse, RZ, PT ;  /* 0x000000ff0200720c */ /* 0x040fe20003f84270 */
[----:B------:R-:W-:Y:S01]  /*3d70*/  LDSM.16.MT88.4 R16, [R176+0x2800] ;  /* 0x00280000b010783b */ /* 0x000fe20000004200 */
[----:B------:R-:W-:Y:S02]  /*3d80*/  ISETP.GT.AND P3, PT, R2, 0x1, PT ;  /* 0x000000010200780c */ /* 0x000fe40003f64270 */
[----:B------:R-:W-:Y:S01]  /*3d90*/  FSEL R48, R48, -INF , P4 ;  /* 0xff80000030307808 */ /* 0x000fe20002000000 */
[----:B------:R-:W-:Y:S01]  /*3da0*/  HMMA.16816.F32.BF16 R40, R4, R20, R40 ;  /* 0x000000140428723c */ /* 0x000fe20000041828 */
[----:B------:R-:W-:Y:S01]  /*3db0*/  ISETP.GT.AND P1, PT, R0, RZ, PT ;  /* 0x000000ff0000720c */ /* 0x000fe20003f24270 */
[----:B------:R-:W-:Y:S01]  /*3dc0*/  LDSM.16.MT88.4 R136, [R165+0x800] ;  /* 0x00080000a588783b */ /* 0x000fe20000004200 */
[----:B------:R-:W-:-:S02]  /*3dd0*/  FSEL R49, R49, -INF , P3 ;  /* 0xff80000031317808 */ /* 0x000fc40001800000 */
[----:B------:R-:W-:Y:S01]  /*3de0*/  ISETP.GT.AND P4, PT, R2, 0x8, PT ;  /* 0x000000080200780c */ /* 0x000fe20003f84270 */
[----:B------:R-:W-:Y:S01]  /*3df0*/  LDSM.16.MT88.4 R24, [R165+0x2800] ;  /* 0x00280000a518783b */ /* 0x000fe20000004200 */
[----:B------:R-:W-:Y:S01]  /*3e00*/  ISETP.GT.AND P0, PT, R0, 0x1, PT ;  /* 0x000000010000780c */ /* 0x000fe20003f04270 */
[C---:B------:R-:W-:Y:S01]  /*3e10*/  HMMA.16816.F32.BF16 R36, R4.reuse, R22, R36 ;  /* 0x000000160424723c */ /* 0x040fe20000041824 */
[----:B------:R-:W-:Y:S01]  /*3e20*/  FSEL R50, R50, -INF , P1 ;  /* 0xff80000032327808 */ /* 0x000fe20000800000 */
[----:B------:R-:W-:Y:S01]  /*3e30*/  LDSM.16.MT88.4 R20, [R177+0x800] ;  /* 0x00080000b114783b */ /* 0x000fe20000004200 */
[----:B------:R-:W-:Y:S02]  /*3e40*/  ISETP.GT.AND P3, PT, R2, 0x9, PT ;  /* 0x000000090200780c */ /* 0x000fe40003f64270 */
[----:B------:R-:W-:Y:S02]  /*3e50*/  FSEL R44, R44, -INF , P4 ;  /* 0xff8000002c2c7808 */ /* 0x000fe40002000000 */
[----:B------:R-:W-:Y:S01]  /*3e60*/  FMNMX.FTZ R8, R48, R49, !PT ;  /* 0x0000003130087209 */ /* 0x000fe20007810000 */
[----:B------:R-:W-:Y:S01]  /*3e70*/  HMMA.16816.F32.BF16 R28, R4, R10, R28 ;  /* 0x0000000a041c723c */ /* 0x000fe2000004181c */
[----:B------:R-:W-:-:S02]  /*3e80*/  FSEL R51, R51, -INF , P0 ;  /* 0xff80000033337808 */ /* 0x000fc40000000000 */
[----:B------:R-:W-:Y:S02]  /*3e90*/  ISETP.GT.AND P1, PT, R0, 0x8, PT ;  /* 0x000000080000780c */ /* 0x000fe40003f24270 */
[----:B------:R-:W-:Y:S02]  /*3ea0*/  FSEL R45, R45, -INF , P3 ;  /* 0xff8000002d2d7808 */ /* 0x000fe40001800000 */
[----:B------:R-:W-:Y:S01]  /*3eb0*/  ISETP.GT.AND P4, PT, R2, 0x10, PT ;  /* 0x000000100200780c */ /* 0x000fe20003f84270 */
[----:B------:R-:W-:Y:S01]  /*3ec0*/  HMMA.16816.F32.BF16 R64, R4, R12, R64 ;  /* 0x0000000c0440723c */ /* 0x000fe20000041840 */
[----:B------:R-:W-:Y:S02]  /*3ed0*/  FMNMX.FTZ R8, R44, R8, !PT ;  /* 0x000000082c087209 */ /* 0x000fe40007810000 */
[----:B------:R-:W-:Y:S02]  /*3ee0*/  ISETP.GT.AND P0, PT, R0, 0x9, PT ;  /* 0x000000090000780c */ /* 0x000fe40003f04270 */
[----:B------:R-:W-:-:S02]  /*3ef0*/  FSEL R46, R46, -INF , P1 ;  /* 0xff8000002e2e7808 */ /* 0x000fc40000800000 */
[----:B------:R-:W-:Y:S01]  /*3f00*/  FMNMX.FTZ R13, R50, R51, !PT ;  /* 0x00000033320d7209 */ /* 0x000fe20007810000 */
[----:B------:R-:W-:Y:S01]  /*3f10*/  HMMA.16816.F32.BF16 R72, R4, R14, R72 ;  /* 0x0000000e0448723c */ /* 0x000fe20000041848 */
[----:B------:R-:W-:Y:S02]  /*3f20*/  ISETP.GT.AND P3, PT, R2, 0x11, PT ;  /* 0x000000110200780c */ /* 0x000fe40003f64270 */
[----:B------:R-:W-:Y:S02]  /*3f30*/  ISETP.GT.AND P1, PT, R0, 0x10, PT ;  /* 0x000000100000780c */ /* 0x000fe40003f24270 */
[----:B------:R-:W-:Y:S02]  /*3f40*/  FMNMX.FTZ R8, R45, R8, !PT ;  /* 0x000000082d087209 */ /* 0x000fe40007810000 */
[----:B------:R-:W-:Y:S02]  /*3f50*/  FSEL R7, R40, -INF , P4 ;  /* 0xff80000028077808 */ /* 0x000fe40002000000 */
[----:B------:R-:W-:-:S02]  /*3f60*/  FSEL R47, R47, -INF , P0 ;  /* 0xff8000002f2f7808 */ /* 0x000fc40000000000 */
[----:B------:R-:W-:Y:S02]  /*3f70*/  FMNMX.FTZ R13, R46, R13, !PT ;  /* 0x0000000d2e0d7209 */ /* 0x000fe40007810000 */
[----:B------:R-:W-:Y:S02]  /*3f80*/  ISETP.GT.AND P0, PT, R0, 0x11, PT ;  /* 0x000000110000780c */ /* 0x000fe40003f04270 */
[----:B------:R-:W-:Y:S02]  /*3f90*/  FSEL R6, R41, -INF , P3 ;  /* 0xff80000029067808 */ /* 0x000fe40001800000 */
[----:B------:R-:W-:Y:S02]  /*3fa0*/  FSEL R11, R42, -INF , P1 ;  /* 0xff8000002a0b7808 */ /* 0x000fe40000800000 */
[C---:B------:R-:W-:Y:S02]  /*3fb0*/  ISETP.GT.AND P1, PT, R2.reuse, 0x18, PT ;  /* 0x000000180200780c */ /* 0x040fe40003f24270 */
[----:B------:R-:W-:-:S02]  /*3fc0*/  ISETP.GT.AND P3, PT, R2, 0x21, PT ;  /* 0x000000210200780c */ /* 0x000fc40003f64270 */
[----:B------:R-:W-:Y:S02]  /*3fd0*/  FMNMX.FTZ R8, R7, R8, !PT ;  /* 0x0000000807087209 */ /* 0x000fe40007810000 */
[----:B------:R-:W-:Y:S02]  /*3fe0*/  FMNMX.FTZ R13, R47, R13, !PT ;  /* 0x0000000d2f0d7209 */ /* 0x000fe40007810000 */
[----:B------:R-:W-:Y:S02]  /*3ff0*/  FSEL R10, R43, -INF , P0 ;  /* 0xff8000002b0a7808 */ /* 0x000fe40000000000 */
[C---:B------:R-:W-:Y:S01]  /*4000*/  ISETP.GT.AND P5, PT, R2.reuse, 0x19, PT ;  /* 0x000000190200780c */ /* 0x040fe20003fa4270 */
[----:B------:R-:W-:Y:S01]  /*4010*/  LDSM.16.MT88.4 R40, [R177+0x2000] ;  /* 0x00200000b128783b */ /* 0x000fe20000004200 */
[----:B------:R-:W-:Y:S02]  /*4020*/  ISETP.GT.AND P0, PT, R2, 0x28, PT ;  /* 0x000000280200780c */ /* 0x000fe40003f04270 */
[----:B------:R-:W-:-:S02]  /*4030*/  FSEL R5, R36, -INF , P1 ;  /* 0xff80000024057808 */ /* 0x000fc40000800000 */
[----:B------:R-:W-:Y:S02]  /*4040*/  FSEL R161, R33, -INF , P3 ;  /* 0xff80000021a17808 */ /* 0x000fe40001800000 */
[----:B------:R-:W-:Y:S02]  /*4050*/  FMNMX.FTZ R12, R6, R8, !PT ;  /* 0x00000008060c7209 */ /* 0x000fe40007810000 */
[----:B------:R-:W-:Y:S02]  /*4060*/  ISETP.GT.AND P3, PT, R0, 0x18, PT ;  /* 0x000000180000780c */ /* 0x000fe40003f64270 */
[----:B------:R-:W-:Y:S02]  /*4070*/  FMNMX.FTZ R13, R11, R13, !PT ;  /* 0x0000000d0b0d7209 */ /* 0x000fe40007810000 */
[C---:B------:R-:W-:Y:S02]  /*4080*/  ISETP.GT.AND P4, PT, R2.reuse, 0x20, PT ;  /* 0x000000200200780c */ /* 0x040fe40003f84270 */
[----:B------:R-:W-:-:S02]  /*4090*/  ISETP.GT.AND P1, PT, R2, 0x29, PT ;  /* 0x000000290200780c */ /* 0x000fc40003f24270 */
[----:B------:R-:W-:Y:S02]  /*40a0*/  FSEL R4, R37, -INF , P5 ;  /* 0xff80000025047808 */ /* 0x000fe40002800000 */
        /* <DEDUP_REMOVED lines=8> */
[----:B------:R-:W-:Y:S02]  /*4130*/  FSEL R8, R39, -INF , P0 ;  /* 0xff80000027087808 */ /* 0x000fe40000000000 */
[----:B------:R-:W-:Y:S02]  /*4140*/  ISETP.GT.AND P1, PT, R0, 0x20, PT ;  /* 0x000000200000780c */ /* 0x000fe40003f24270 */
[----:B------:R-:W-:-:S02]  /*4150*/  FMNMX.FTZ R13, R9, R13, !PT ;  /* 0x0000000d090d7209 */ /* 0x000fc40007810000 */
[C---:B------:R-:W-:Y:S02]  /*4160*/  ISETP.GT.AND P6, PT, R2.reuse, 0x30, PT ;  /* 0x000000300200780c */ /* 0x040fe40003fc4270 */
[C---:B------:R-:W-:Y:S02]  /*4170*/  ISETP.GT.AND P5, PT, R2.reuse, 0x31, PT ;  /* 0x000000310200780c */ /* 0x040fe40003fa4270 */
[C---:B------:R-:W-:Y:S02]  /*4180*/  ISETP.GT.AND P4, PT, R2.reuse, 0x38, PT ;  /* 0x000000380200780c */ /* 0x040fe40003f84270 */
[----:B------:R-:W-:Y:S02]  /*4190*/  ISETP.GT.AND P3, PT, R2, 0x39, PT ;  /* 0x000000390200780c */ /* 0x000fe40003f64270 */
[----:B------:R-:W-:Y:S02]  /*41a0*/  FMNMX.FTZ R2, R159, R12, !PT ;  /* 0x0000000c9f027209 */ /* 0x000fe40007810000 */
[----:B------:R-:W-:-:S02]  /*41b0*/  ISETP.GT.AND P0, PT, R0, 0x21, PT ;  /* 0x000000210000780c */ /* 0x000fc40003f04270 */
[----:B------:R-:W-:Y:S02]  /*41c0*/  FSEL R166, R34, -INF , P1 ;  /* 0xff80000022a67808 */ /* 0x000fe40000800000 */
[----:B------:R-:W-:Y:S02]  /*41d0*/  FMNMX.FTZ R13, R8, R13, !PT ;  /* 0x0000000d080d7209 */ /* 0x000fe40007810000 */
[----:B------:R-:W-:Y:S02]  /*41e0*/  FMNMX.FTZ R2, R161, R2, !PT ;  /* 0x00000002a1027209 */ /* 0x000fe40007810000 */
[----:B------:R-:W-:Y:S02]  /*41f0*/  FSEL R167, R35, -INF , P0 ;  /* 0xff80000023a77808 */ /* 0x000fe40000000000 */
[----:B------:R-:W-:Y:S01]  /*4200*/  ISETP.GT.AND P0, PT, R0, 0x28, PT ;  /* 0x000000280000780c */ /* 0x000fe20003f04270 */
[----:B------:R-:W-:Y:S01]  /*4210*/  LDSM.16.MT88.4 R32, [R176+0x800] ;  /* 0x00080000b020783b */ /* 0x000fe20000004200 */
[----:B------:R-:W-:-:S02]  /*4220*/  FMNMX.FTZ R13, R166, R13, !PT ;  /* 0x0000000da60d7209 */ /* 0x000fc40007810000 */
[----:B------:R-:W-:Y:S02]  /*4230*/  FMNMX.FTZ R2, R160, R2, !PT ;  /* 0x00000002a0027209 */ /* 0x000fe40007810000 */
[----:B------:R-:W-:Y:S02]  /*4240*/  ISETP.GT.AND P1, PT, R0, 0x29, PT ;  /* 0x000000290000780c */ /* 0x000fe40003f24270 */
[----:B------:R-:W-:Y:S02]  /*4250*/  FSEL R169, R30, -INF , P0 ;  /* 0xff8000001ea97808 */ /* 0x000fe40000000000 */
[----:B------:R-:W-:Y:S02]  /*4260*/  FMNMX.FTZ R13, R167, R13, !PT ;  /* 0x0000000da70d7209 */ /* 0x000fe40007810000 */
[----:B------:R-:W-:Y:S02]  /*4270*/  FSEL R173, R64, -INF , P6 ;  /* 0xff80000040ad7808 */ /* 0x000fe40003000000 */
[----:B------:R-:W-:-:S02]  /*4280*/  FMNMX.FTZ R2, R162, R2, !PT ;  /* 0x00000002a2027209 */ /* 0x000fc40007810000 */
[----:B------:R-:W-:Y:S02]  /*4290*/  FSEL R170, R31, -INF , P1 ;  /* 0xff8000001faa7808 */ /* 0x000fe40000800000 */
[C---:B------:R-:W-:Y:S01]  /*42a0*/  ISETP.GT.AND P1, PT, R0.reuse, 0x30, PT ;  /* 0x000000300000780c */ /* 0x040fe20003f24270 */
[----:B------:R-:W-:Y:S01]  /*42b0*/  LDSM.16.MT88.4 R28, [R158+0x800] ;  /* 0x000800009e1c783b */ /* 0x000fe20000004200 */
        /* <DEDUP_REMOVED lines=9> */
[----:B------:R-:W-:Y:S01]  /*4350*/  ISETP.GT.AND P1, PT, R0, 0x38, PT ;  /* 0x000000380000780c */ /* 0x000fe20003f24270 */
[----:B------:R-:W-:Y:S01]  /*4360*/  LDSM.16.MT88.4 R64, [R158+0x2000] ;  /* 0x002000009e40783b */ /* 0x000fe20000004200 */
[----:B------:R-:W-:-:S02]  /*4370*/  FMNMX.FTZ R13, R142, R13, !PT ;  /* 0x0000000d8e0d7209 */ /* 0x000fc40007810000 */
[----:B------:R-:W-:Y:S02]  /*4380*/  FSEL R168, R73, -INF , P3 ;  /* 0xff80000049a87808 */ /* 0x000fe40001800000 */
[----:B------:R-:W-:Y:S02]  /*4390*/  FMNMX.FTZ R2, R171, R2, !PT ;  /* 0x00000002ab027209 */ /* 0x000fe40007810000 */
[----:B------:R-:W-:Y:S02]  /*43a0*/  ISETP.GT.AND P0, PT, R0, 0x39, PT ;  /* 0x000000390000780c */ /* 0x000fe40003f04270 */
[----:B------:R-:W-:Y:S02]  /*43b0*/  FSEL R140, R74, -INF , P1 ;  /* 0xff8000004a8c7808 */ /* 0x000fe40000800000 */
[----:B------:R-:W-:Y:S02]  /*43c0*/  FMNMX.FTZ R13, R141, R13, !PT ;  /* 0x0000000d8d0d7209 */ /* 0x000fe40007810000 */
[----:B------:R-:W-:-:S02]  /*43d0*/  FMNMX.FTZ R2, R168, R2, !PT ;  /* 0x00000002a8027209 */ /* 0x000fc40007810000 */
        /* <DEDUP_REMOVED lines=27> */
[----:B------:R-:W1:Y:S01]  /*4590*/  LDSM.16.MT88.4 R48, [R165+0x2000] ;  /* 0x00200000a530783b */ /* 0x000e620000004200 */
[----:B------:R-:W-:Y:S01]  /*45a0*/  FFMA.FTZ R149, R47, c[0x0][0x2d0], -R163 ;  /* 0x0000b4002f957a23 */ /* 0x000fe200000108a3 */
[----:B------:R-:W2:Y:S01]  /*45b0*/  MUFU.EX2 R156, R156 ;  /* 0x0000009c009c7308 */ /* 0x000ea20000000800 */
[--C-:B------:R-:W-:Y:S02]  /*45c0*/  FFMA.FTZ R150, R7, c[0x0][0x2d0], -R143.reuse ;  /* 0x0000b40007967a23 */ /* 0x100fe4000001088f */
[--C-:B------:R-:W-:Y:S02]  /*45d0*/  FFMA.FTZ R146, R6, c[0x0][0x2d0], -R143.reuse ;  /* 0x0000b40006927a23 */ /* 0x100fe4000001088f */
[----:B------:R-:W-:-:S02]  /*45e0*/  FFMA.FTZ R145, R5, c[0x0][0x2d0], -R143 ;  /* 0x0000b40005917a23 */ /* 0x000fc4000001088f */
[----:B------:R-:W-:Y:S01]  /*45f0*/  FFMA.FTZ R132, R4, c[0x0][0x2d0], -R143 ;  /* 0x0000b40004847a23 */ /* 0x000fe2000001088f */
[----:B------:R-:W-:Y:S01]  /*4600*/  MUFU.EX2 R155, R155 ;  /* 0x0000009b009b7308 */ /* 0x000fe20000000800 */
[----:B------:R-:W3:Y:S01]  /*4610*/  LDSM.16.MT88.4 R4, [R219+0x4000] ;  /* 0x00400000db04783b */ /* 0x000ee20000004200 */
[--C-:B------:R-:W-:Y:S02]  /*4620*/  FFMA.FTZ R148, R11, c[0x0][0x2d0], -R163.reuse ;  /* 0x0000b4000b947a23 */ /* 0x100fe400000108a3 */
[--C-:B------:R-:W-:Y:S02]  /*4630*/  FFMA.FTZ R144, R10, c[0x0][0x2d0], -R163.reuse ;  /* 0x0000b4000a907a23 */ /* 0x100fe400000108a3 */
[--C-:B------:R-:W-:Y:S02]  /*4640*/  FFMA.FTZ R147, R9, c[0x0][0x2d0], -R163.reuse ;  /* 0x0000b40009937a23 */ /* 0x100fe400000108a3 */
[----:B------:R-:W4:Y:S01]  /*4650*/  MUFU.EX2 R151, R151 ;  /* 0x0000009700977308 */ /* 0x000f220000000800 */
[----:B------:R-:W-:Y:S01]  /*4660*/  FFMA.FTZ R133, R8, c[0x0][0x2d0], -R163 ;  /* 0x0000b40008857a23 */ /* 0x000fe200000108a3 */
[----:B--2---:R-:W-:Y:S01]  /*4670*/  F2FP.BF16.PACK_AB R96, R156, R157 ;  /* 0x0000009d9c60723e */ /* 0x004fe200000010ff */
[----:B------:R-:W2:Y:S01]  /*4680*/  LDSM.16.MT88.4 R8, [R177+0x2800] ;  /* 0x00280000b108783b */ /* 0x000ea20000004200 */
[----:B------:R-:W-:-:S02]  /*4690*/  FFMA.FTZ R159, R159, c[0x0][0x2d0], -R143 ;  /* 0x0000b4009f9f7a23 */ /* 0x000fc4000001088f */
[--C-:B------:R-:W-:Y:S02]  /*46a0*/  FFMA.FTZ R161, R161, c[0x0][0x2d0], -R143.reuse ;  /* 0x0000b400a1a17a23 */ /* 0x100fe4000001088f */
[----:B------:R-:W-:Y:S01]  /*46b0*/  MUFU.EX2 R154, R154 ;  /* 0x0000009a009a7308 */ /* 0x000fe20000000800 */
[--C-:B------:R-:W-:Y:S02]  /*46c0*/  FFMA.FTZ R160, R160, c[0x0][0x2d0], -R143.reuse ;  /* 0x0000b400a0a07a23 */ /* 0x100fe4000001088f */
[----:B------:R-:W-:Y:S02]  /*46d0*/  FFMA.FTZ R162, R162, c[0x0][0x2d0], -R143 ;  /* 0x0000b400a2a27a23 */ /* 0x000fe4000001088f */
[--C-:B------:R-:W-:Y:S02]  /*46e0*/  FFMA.FTZ R166, R166, c[0x0][0x2d0], -R163.reuse ;  /* 0x0000b400a6a67a23 */ /* 0x100fe400000108a3 */
[--C-:B------:R-:W-:Y:S01]  /*46f0*/  FFMA.FTZ R167, R167, c[0x0][0x2d0], -R163.reuse ;  /* 0x0000b400a7a77a23 */ /* 0x100fe200000108a3 */
[----:B------:R-:W5:Y:S01]  /*4700*/  MUFU.EX2 R153, R153 ;  /* 0x0000009900997308 */ /* 0x000f620000000800 */
[----:B----4-:R-:W-:Y:S01]  /*4710*/  F2FP.BF16.PACK_AB R98, R151, R155 ;  /* 0x0000009b9762723e */ /* 0x010fe200000010ff */
[----:B------:R-:W-:-:S02]  /*4720*/  FFMA.FTZ R169, R169, c[0x0][0x2d0], -R163 ;  /* 0x0000b400a9a97a23 */ /* 0x000fc400000108a3 */
[----:B------:R-:W-:Y:S02]  /*4730*/  FFMA.FTZ R170, R170, c[0x0][0x2d0], -R163 ;  /* 0x0000b400aaaa7a23 */ /* 0x000fe400000108a3 */
[--C-:B------:R-:W-:Y:S02]  /*4740*/  FFMA.FTZ R232, R168, c[0x0][0x2d0], -R143.reuse ;  /* 0x0000b400a8e87a23 */ /* 0x100fe4000001088f */
[----:B------:R-:W-:Y:S01]  /*4750*/  MUFU.EX2 R152, R152 ;  /* 0x0000009800987308 */ /* 0x000fe20000000800 */
[--C-:B------:R-:W-:Y:S02]  /*4760*/  FFMA.FTZ R173, R173, c[0x0][0x2d0], -R143.reuse ;  /* 0x0000b400adad7a23 */ /* 0x100fe4000001088f */
[--C-:B------:R-:W-:Y:S02]  /*4770*/  FFMA.FTZ R172, R172, c[0x0][0x2d0], -R143.reuse ;  /* 0x0000b400acac7a23 */ /* 0x100fe4000001088f */
[----:B------:R-:W-:Y:S02]  /*4780*/  FFMA.FTZ R171, R171, c[0x0][0x2d0], -R143 ;  /* 0x0000b400abab7a23 */ /* 0x000fe4000001088f */
[--C-:B------:R-:W-:Y:S01]  /*4790*/  FFMA.FTZ R168, R142, c[0x0][0x2d0], -R163.reuse ;  /* 0x0000b4008ea87a23 */ /* 0x100fe200000108a3 */
[----:B------:R-:W4:Y:S01]  /*47a0*/  MUFU.EX2 R149, R149 ;  /* 0x0000009500957308 */ /* 0x000f220000000800 */
        /* <DEDUP_REMOVED lines=10> */
[----:B------:R-:W4:Y:S01]  /*4850*/  MUFU.EX2 R146, R146 ;  /* 0x0000009200927308 */ /* 0x000f220000000800 */
        /* <DEDUP_REMOVED lines=19> */
[C---:B-1----:R-:W-:Y:S02]  /*4990*/  HMMA.16816.F32.BF16 R44, R96.reuse, R48, RZ ;  /* 0x00000030602c723c */ /* 0x042fe400000418ff */
        /* <DEDUP_REMOVED lines=73> */
[----:B------:R-:W-:Y:S07]  /*4e30*/  LDSM.16.MT88.4 R20, [R177+0x5000] ;  /* 0x00500000b114783b */ /* 0x000fee0000004200 */
[C---:B-----5:R-:W-:Y:S08]  /*4e40*/  HMMA.16816.F32.BF16 R92, R4.reuse, R12, R92 ;  /* 0x0000000c045c723c */ /* 0x060ff0000004185c */
[----:B------:R-:W-:Y:S01]  /*4e50*/  HMMA.16816.F32.BF16 R96, R4, R14, R96 ;  /* 0x0000000e0460723c */ /* 0x000fe20000041860 */
[----:B------:R-:W4:Y:S06]  /*4e60*/  LDSM.16.MT88.4 R12, [R177+0x3000] ;  /* 0x00300000b10c783b */ /* 0x000f2c0000004200 */
[----:B------:R-:W-:Y:S01]  /*4e70*/  F2FP.BF16.PACK_AB R4, R161, R159 ;  /* 0x0000009fa104723e */ /* 0x000fe200000010ff */
[----:B------:R-:W-:Y:S01]  /*4e80*/  FADD.FTZ R159, R159, R145 ;  /* 0x000000919f9f7221 */ /* 0x000fe20000010000 */
[----:B-1----:R-:W-:Y:S01]  /*4e90*/  F2FP.BF16.PACK_AB R5, R167, R166 ;  /* 0x000000a6a705723e */ /* 0x002fe200000010ff */
[----:B------:R-:W-:Y:S01]  /*4ea0*/  FADD.FTZ R166, R166, R147 ;  /* 0x00000093a6a67221 */ /* 0x000fe20000010000 */
[----:B------:R-:W-:Y:S01]  /*4eb0*/  F2FP.BF16.PACK_AB R6, R162, R160 ;  /* 0x000000a0a206723e */ /* 0x000fe200000010ff */
[----:B------:R-:W-:Y:S01]  /*4ec0*/  FADD.FTZ R159, R161, R159 ;  /* 0x0000009fa19f7221 */ /* 0x000fe20000010000 */
[----:B------:R-:W-:Y:S01]  /*4ed0*/  F2FP.BF16.PACK_AB R7, R170, R169 ;  /* 0x000000a9aa07723e */ /* 0x000fe200000010ff */
[----:B------:R-:W-:-:S02]  /*4ee0*/  FADD.FTZ R166, R167, R166 ;  /* 0x000000a6a7a67221 */ /* 0x000fc40000010000 */
[----:B------:R-:W-:Y:S02]  /*4ef0*/  FADD.FTZ R160, R160, R159 ;  /* 0x0000009fa0a07221 */ /* 0x000fe40000010000 */
[----:B------:R-:W-:Y:S02]  /*4f00*/  FADD.FTZ R169, R169, R166 ;  /* 0x000000a6a9a97221 */ /* 0x000fe40000010000 */
[C---:B--2---:R-:W-:Y:S01]  /*4f10*/  HMMA.16816.F32.BF16 R128, R4.reuse, R8, R128 ;  /* 0x000000080480723c */ /* 0x044fe20000041880 */
        /* <DEDUP_REMOVED lines=9> */
[----:B---3--:R-:W-:Y:S01]  /*4fb0*/  HMMA.16816.F32.BF16 R100, R4, R16, R100 ;  /* 0x000000100464723c */ /* 0x008fe20000041864 */
[----:B------:R-:W-:-:S07]  /*4fc0*/  FADD.FTZ R169, R175, R169 ;  /* 0x000000a9afa97221 */ /* 0x000fce0000010000 */
[C---:B------:R-:W-:Y:S01]  /*4fd0*/  HMMA.16816.F32.BF16 R104, R4.reuse, R18, R104 ;  /* 0x000000120468723c */ /* 0x040fe20000041868 */
[----:B------:R-:W2:Y:S07]  /*4fe0*/  LDSM.16.MT88.4 R16, [R158+0x3000] ;  /* 0x003000009e10783b */ /* 0x000eae0000004200 */
[C---:B----4-:R-:W-:Y:S08]  /*4ff0*/  HMMA.16816.F32.BF16 R36, R4.reuse, R12, R36 ;  /* 0x0000000c0424723c */ /* 0x050ff00000041824 */
        /* <DEDUP_REMOVED lines=90> */
.L_x_4601:
[----:B------:R-:W-:Y:S05]  /*55a0*/  BSYNC B0 ;  /* 0x0000000000007941 */ /* 0x000fea0003800000 */
.L_x_4600:
        /* <DEDUP_REMOVED lines=19> */
.L_x_4603:
[----:B------:R-:W-:Y:S04]  /*56e0*/  DEPBAR.LE SB0, 0x2 ;  /* 0x000080800000791a */ /* 0x000fe80000000000 */
[----:B------:R-:W-:Y:S01]  /*56f0*/  WARPSYNC 0xffffffff ;  /* 0xffffffff00007948 */ /* 0x000fe20003800000 */
[----:B------:R-:W-:Y:S01]  /*5700*/  BAR.SYNC.DEFER_BLOCKING 0x0 ;  /* 0x0000000000007b1d */ /* 0x000fe20000010000 */
[----:B------:R-:W-:Y:S01]  /*5710*/  IMAD R172, R133, 0x6000, RZ ;  /* 0x0000600085ac7824 */ /* 0x000fe200078e02ff */
[----:B------:R-:W-:Y:S02]  /*5720*/  ISETP.GE.AND P6, PT, R223, R236, PT ;  /* 0x000000ecdf00720c */ /* 0x000fe40003fc6270 */
[----:B------:R-:W-:Y:S02]  /*5730*/  IADD3 R235, R236, -0x1, RZ ;  /* 0xffffffffeceb7810 */ /* 0x000fe40007ffe0ff */
[----:B------:R-:W-:Y:S04]  /*5740*/  IADD3 R174, R182, R172, RZ ;  /* 0x000000acb6ae7210 */ /* 0x000fe80007ffe0ff */
[----:B------:R-:W-:Y:S05]  /*5750*/  IADD3 R175, R135, R174, R134 ;  /* 0x000000ae87af7210 */ /* 0x000fea0007ffe086 */
[----:B------:R-:W-:Y:S01]  /*5760*/  @!P6 SHF.R.S32.HI R29, RZ, 0x1f, R235 ;  /* 0x0000001fff1de819 */ /* 0x000fe200000114eb */
[----:B------:R-:W-:Y:S01]  /*5770*/  @!P6 IMAD.WIDE.U32 R12, R235, c[0x0][0x208], RZ ;  /* 0x00008200eb0cea25 */ /* 0x000fe200078e00ff */
[----:B------:R-:W-:Y:S02]  /*5780*/  @!P6 MOV R28, c[0x0][0x208] ;  /* 0x00008200001cea02 */ /* 0x000fe40000000f00 */
[----:B------:R-:W-:Y:S01]  /*5790*/  @!P6 MOV R2, c[0x0][0x20c] ;  /* 0x000083000002ea02 */ /* 0x000fe20000000f00 */
[----:B------:R-:W-:Y:S01]  /*57a0*/  @!P6 IMAD R29, R29, c[0x0][0x208], RZ ;  /* 0x000082001d1dea24 */ /* 0x000fe200078e02ff */
[----:B------:R-:W-:Y:S01]  /*57b0*/  @!P6 ISETP.GE.AND P3, PT, R212, c[0x0][0x1d4], PT ;  /* 0x00007500d400ea0c */ /* 0x000fe20003f66270 */
[----:B------:R-:W-:Y:S01]  /*57c0*/  @!P6 IMAD.SHL.U32 R31, R12, 0x40, RZ ;  /* 0x000000400c1fe824 */ /* 0x000fe200078e00ff */
[----:B------:R-:W-:Y:S01]  /*57d0*/  @!P6 ISETP.GE.AND P1, PT, R198, c[0x0][0x1d4], PT ;  /* 0x00007500c600ea0c */ /* 0x000fe20003f26270 */
[----:B------:R-:W-:Y:S01]  /*57e0*/  LDSM.16.M88.4 R32, [R183] ;  /* 0x00000000b720783b */ /* 0x000fe20000000200 */
[----:B------:R-:W-:Y:S02]  /*57f0*/  @!P6 IMAD R29, R235, c[0x0][0x20c], R29 ;  /* 0x00008300eb1dea24 */ /* 0x000fe400078e021d */
[----:B------:R-:W-:Y:S01]  /*5800*/  @!P6 LEA R0, P0, R28, R31, 0x5 ;  /* 0x0000001f1c00e211 */ /* 0x000fe200078028ff */
[----:B------:R-:W-:Y:S01]  /*5810*/  @!P6 IMAD R160, R228, 0x6000, R201 ;  /* 0x00006000e4a0e824 */ /* 0x000fe200078e02c9 */
[----:B------:R-:W-:Y:S02]  /*5820*/  @!P6 IADD3 R31, P5, R31, R226, RZ ;  /* 0x000000e21f1fe210 */ /* 0x000fe40007fbe0ff */
[----:B------:R-:W-:Y:S01]  /*5830*/  @!P6 IADD3 R29, R13, R29, RZ ;  /* 0x0000001d0d1de210 */ /* 0x000fe20007ffe0ff */
[----:B-1----:R-:W1:Y:S01]  /*5840*/  LDSM.16.M88.4 R8, [R174] ;  /* 0x00000000ae08783b */ /* 0x002e620000000200 */
[----:B------:R-:W-:Y:S02]  /*5850*/  @!P6 LEA R30, P4, R31, c[0x0][0x1f8], 0x1 ;  /* 0x00007e001f1eea11 */ /* 0x000fe400078808ff */
[----:B------:R-:W-:Y:S04]  /*5860*/  @!P6 SHF.L.U64.HI R29, R12, 0x6, R29 ;  /* 0x000000060c1de819 */ /* 0x000fe8000001021d */
[----:B------:R-:W-:Y:S01]  /*5870*/  @!P6 LEA.HI.X R28, R28, R29, R2, 0x5, P0 ;  /* 0x0000001d1c1ce211 */ /* 0x000fe200000f2c02 */
[----:B------:R-:W2:Y:S01]  /*5880*/  LDSM.16.M88.4 R16, [R174+0x800] ;  /* 0x00080000ae10783b */ /* 0x000ea20000000200 */
[----:B------:R-:W-:Y:S02]  /*5890*/  IADD3 R2, R135, R174, RZ ;  /* 0x000000ae87027210 */ /* 0x000fe40007ffe0ff */
[----:B------:R-:W-:Y:S02]  /*58a0*/  @!P6 IADD3.X R29, R29, R190, RZ, P5, !PT ;  /* 0x000000be1d1de210 */ /* 0x000fe40002ffe4ff */
[----:B------:R-:W-:Y:S02]  /*58b0*/  IADD3 R173, R134, R2, RZ ;  /* 0x0000000286ad7210 */ /* 0x000fe40007ffe0ff */
[----:B------:R-:W-:Y:S01]  /*58c0*/  @!P6 LEA.HI.X R31, R31, c[0x0][0x1fc], R29, 0x1, P4 ;  /* 0x00007f001f1fea11 */ /* 0x000fe200020f0c1d */
[----:B------:R-:W3:Y:S01]  /*58d0*/  LDSM.16.M88.4 R24, [R174+0x1000] ;  /* 0x00100000ae18783b */ /* 0x000ee20000000200 */
[----:B------:R-:W-:Y:S02]  /*58e0*/  @!P6 ISETP.GE.AND P0, PT, R197, c[0x0][0x1d4], PT ;  /* 0x00007500c500ea0c */ /* 0x000fe40003f06270 */
[----:B------:R-:W-:Y:S04]  /*58f0*/  @!P6 IADD3 R0, P5, R0, R226, RZ ;  /* 0x000000e20000e210 */ /* 0x000fe80007fbe0ff */
[----:B------:R-:W-:Y:S01]  /*5900*/  @!P6 LEA R162, P4, R0, c[0x0][0x1f8], 0x1 ;  /* 0x00007e0000a2ea11 */ /* 0x000fe200078808ff */
[----:B------:R-:W4:Y:S01]  /*5910*/  LDSM.16.M88.4 R136, [R174+0x1800] ;  /* 0x00180000ae88783b */ /* 0x000f220000000200 */
[----:B------:R-:W-:Y:S05]  /*5920*/  @!P6 IMAD.X R28, R28, 0x1, R190, P5 ;  /* 0x000000011c1ce824 */ /* 0x000fea00028e06be */
[----:B------:R-:W-:Y:S02]  /*5930*/  @!P6 LEA.HI.X R163, R0, c[0x0][0x1fc], R28, 0x1, P4 ;  /* 0x00007f0000a3ea11 */ /* 0x000fe400020f0c1c */
        /* <DEDUP_REMOVED lines=8> */
[C---:B------:R-:W-:Y:S06]  /*59c0*/  HMMA.16816.F32.BF16 R16, R32.reuse, R18, RZ ;  /* 0x000000122010723c */ /* 0x040fec00000418ff */
[----:B------:R-:W1:Y:S02]  /*59d0*/  LDSM.16.M88.4 R156, [R2+0x1800] ;  /* 0x00180000029c783b */ /* 0x000e640000000200 */
[C---:B---3--:R-:W-:Y:S06]  /*59e0*/  HMMA.16816.F32.BF16 R20, R32.reuse, R24, RZ ;  /* 0x000000182014723c */ /* 0x048fec00000418ff */
[----:B------:R-:W-:Y:S01]  /*59f0*/  @!PT LDS RZ, [RZ] ;  /* 0x00000000fffff984 */ /* 0x000fe20000000800 */
[----:B------:R-:W-:Y:S01]  /*5a00*/  @!PT LDS RZ, [RZ] ;  /* 0x00000000fffff984 */ /* 0x000fe20000000800 */
[----:B------:R-:W-:Y:S01]  /*5a10*/  @!PT LDS RZ, [RZ] ;  /* 0x00000000fffff984 */ /* 0x000fe20000000800 */
[----:B------:R4:W-:Y:S02]  /*5a20*/  @!P6 LDGSTS.E.BYPASS.LTC128B.128 [R160], [R30.64], !P3 ;  /* 0x000000001ea0efae */ /* 0x0009e4000d901d48 */
[C---:B------:R-:W-:Y:S06]  /*5a30*/  HMMA.16816.F32.BF16 R24, R32.reuse, R26, RZ ;  /* 0x0000001a2018723c */ /* 0x040fec00000418ff */
[----:B------:R4:W-:Y:S08]  /*5a40*/  @!P6 LDGSTS.E.BYPASS.LTC128B.128 [R160+0x2000], [R30.64+0x80], !P1 ;  /* 0x020000801ea0efae */ /* 0x0009f0000c901d48 */
[----:B------:R4:W-:Y:S08]  /*5a50*/  @!P6 LDGSTS.E.BYPASS.LTC128B.128 [R160+0x4000], [R30.64+0x100], !P0 ;  /* 0x040001001ea0efae */ /* 0x0009f0000c101d48 */
[----:B------:R3:W-:Y:S08]  /*5a60*/  @!P6 LDGSTS.E.BYPASS.LTC128B.128 [R160+0x1000], [R162.64], !P3 ;  /* 0x01000000a2a0efae */ /* 0x0007f0000d901d48 */
[----:B------:R3:W-:Y:S08]  /*5a70*/  @!P6 LDGSTS.E.BYPASS.LTC128B.128 [R160+0x3000], [R162.64+0x80], !P1 ;  /* 0x03000080a2a0efae */ /* 0x0007f0000c901d48 */
[----:B------:R3:W-:Y:S01]  /*5a80*/  @!P6 LDGSTS.E.BYPASS.LTC128B.128 [R160+0x5000], [R162.64+0x100], !P0 ;  /* 0x05000100a2a0efae */ /* 0x0007e2000c101d48 */
[C---:B----4-:R-:W-:Y:S07]  /*5a90*/  HMMA.16816.F32.BF16 R28, R32.reuse, R136, RZ ;  /* 0x00000088201c723c */ /* 0x050fee00000418ff */
[----:B------:R-:W-:Y:S01]  /*5aa0*/  LDSM.16.M88.4 R164, [R0] ;  /* 0x0000000000a4783b */ /* 0x000fe20000000200 */
[----:B------:R-:W-:Y:S07]  /*5ab0*/  HMMA.16816.F32.BF16 R32, R32, R138, RZ ;  /* 0x0000008a2020723c */ /* 0x000fee00000418ff */
[----:B------:R-:W0:Y:S01]  /*5ac0*/  LDGDEPBAR ;  /* 0x00000000000079af */ /* 0x000e220000000000 */
[C---:B-1----:R-:W-:Y:S07]  /*5ad0*/  HMMA.16816.F32.BF16 R4, R140.reuse, R144, R4 ;  /* 0x000000908c04723c */ /* 0x042fee0000041804 */
[----:B------:R-:W-:Y:S01]  /*5ae0*/  LDSM.16.M88.4 R168, [R0+0x800] ;  /* 0x0008000000a8783b */ /* 0x000fe20000000200 */
[C---:B------:R-:W-:Y:S07]  /*5af0*/  HMMA.16816.F32.BF16 R8, R140.reuse, R146, R8 ;  /* 0x000000928c08723c */ /* 0x040fee0000041808 */
[----:B---3--:R-:W1:Y:S01]  /*5b00*/  LDSM.16.M88.4 R160, [R179] ;  /* 0x00000000b3a0783b */ /* 0x008e620000000200 */
[C---:B-----5:R-:W-:Y:S07]  /*5b10*/  HMMA.16816.F32.BF16 R12, R140.reuse, R148, R12 ;  /* 0x000000948c0c723c */ /* 0x060fee000004180c */
[----:B------:R-:W3:Y:S01]  /*5b20*/  LDSM.16.M88.4 R136, [R0+0x1000] ;  /* 0x001000000088783b */ /* 0x000ee20000000200 */
[C---:B------:R-:W-:Y:S07]  /*5b30*/  HMMA.16816.F32.BF16 R16, R140.reuse, R150, R16 ;  /* 0x000000968c10723c */ /* 0x040fee0000041810 */
[----:B------:R-:W-:Y:S01]  /*5b40*/  LDSM.16.M88.4 R144, [R178] ;  /* 0x00000000b290783b */ /* 0x000fe20000000200 */
[C---:B--2---:R-:W-:Y:S07]  /*5b50*/  HMMA.16816.F32.BF16 R20, R140.reuse, R152, R20 ;  /* 0x000000988c14723c */ /* 0x044fee0000041814 */
[----:B------:R-:W-:Y:S01]  /*5b60*/  LDSM.16.M88.4 R148, [R173] ;  /* 0x00000000ad94783b */ /* 0x000fe20000000200 */
[C---:B------:R-:W-:Y:S07]  /*5b70*/  HMMA.16816.F32.BF16 R24, R140.reuse, R154, R24 ;  /* 0x0000009a8c18723c */ /* 0x040fee0000041818 */
[----:B------:R-:W-:Y:S01]  /*5b80*/  LDSM.16.M88.4 R152, [R173+0x800] ;  /* 0x00080000ad98783b */ /* 0x000fe20000000200 */
[C---:B------:R-:W-:Y:S08]  /*5b90*/  HMMA.16816.F32.BF16 R28, R140.reuse, R156, R28 ;  /* 0x0000009c8c1c723c */ /* 0x040ff0000004181c */
[----:B------:R-:W-:Y:S01]  /*5ba0*/  HMMA.16816.F32.BF16 R32, R140, R158, R32 ;  /* 0x0000009e8c20723c */ /* 0x000fe20000041820 */
[----:B------:R-:W2:Y:S07]  /*5bb0*/  LDSM.16.M88.4 R140, [R0+0x1800] ;  /* 0x00180000008c783b */ /* 0x000eae0000000200 */
[C---:B-1----:R-:W-:Y:S01]  /*5bc0*/  HMMA.16816.F32.BF16 R4, R160.reuse, R164, R4 ;  /* 0x000000a4a004723c */ /* 0x042fe20000041804 */
        /* <DEDUP_REMOVED lines=15> */
[----:B------:R-:W3:Y:S07]  /*5cc0*/  LDSM.16.M88.4 R148, [R174+0x3000] ;  /* 0x00300000ae94783b */ /* 0x000eee0000000200 */
[C---:B------:R-:W-:Y:S08]  /*5cd0*/  HMMA.16816.F32.BF16 R12, R144.reuse, R152, R12 ;  /* 0x00000098900c723c */ /* 0x040ff0000004180c */
        /* <DEDUP_REMOVED lines=8> */
[C---:B------:R-:W-:Y:S01]  /*5d60*/  HMMA.16816.F32.BF16 R4, R164.reuse, R168, R4 ;  /* 0x000000a8a404723c */ /* 0x040fe20000041804 */
[----:B------:R-:W5:Y:S07]  /*5d70*/  LDSM.16.M88.4 R156, [R2+0x2800] ;  /* 0x00280000029c783b */ /* 0x000f6e0000000200 */
        /* <DEDUP_REMOVED lines=11> */
[C---:B-1----:R-:W-:Y:S01]  /*5e30*/  HMMA.16816.F32.BF16 R4, R136.reuse, R144, R4 ;  /* 0x000000908804723c */ /* 0x042fe20000041804 */
[----:B------:R-:W-:Y:S07]  /*5e40*/  LDSM.16.M88.4 R164, [R174+0x5800] ;  /* 0x00580000aea4783b */ /* 0x000fee0000000200 */
        /* <DEDUP_REMOVED lines=23> */
[----:B------:R-:W-:Y:S07]  /*5fc0*/  LDSM.16.M88.4 R136, [R183+0x8000] ;  /* 0x00800000b788783b */ /* 0x000fee0000000200 */
[C---:B----4-:R-:W-:Y:S01]  /*5fd0*/  HMMA.16816.F32.BF16 R4, R148.reuse, R156, R4 ;  /* 0x0000009c9404723c */ /* 0x050fe20000041804 */
[----:B------:R-:W3:Y:S07]  /*5fe0*/  LDSM.16.M88.4 R152, [R174+0x4000] ;  /* 0x00400000ae98783b */ /* 0x000eee0000000200 */
[C---:B------:R-:W-:Y:S01]  /*5ff0*/  HMMA.16816.F32.BF16 R8, R148.reuse, R158, R8 ;  /* 0x0000009e9408723c */ /* 0x040fe20000041808 */
[----:B------:R-:W4:Y:S07]  /*6000*/  LDSM.16.M88.4 R156, [R174+0x4800] ;  /* 0x00480000ae9c783b */ /* 0x000f2e0000000200 */
[C---:B-----5:R-:W-:Y:S08]  /*6010*/  HMMA.16816.F32.BF16 R12, R148.reuse, R160, R12 ;  /* 0x000000a0940c723c */ /* 0x060ff0000004180c */
[C---:B------:R-:W-:Y:S01]  /*6020*/  HMMA.16816.F32.BF16 R16, R148.reuse, R162, R16 ;  /* 0x000000a29410723c */ /* 0x040fe20000041810 */
[----:B------:R-:W5:Y:S07]  /*6030*/  LDSM.16.M88.4 R160, [R174+0x5000] ;  /* 0x00500000aea0783b */ /* 0x000f6e0000000200 */
[C---:B-1----:R-:W-:Y:S08]  /*6040*/  HMMA.16816.F32.BF16 R20, R148.reuse, R144, R20 ;  /* 0x000000909414723c */ /* 0x042ff00000041814 */
[C---:B------:R-:W-:Y:S01]  /*6050*/  HMMA.16816.F32.BF16 R24, R148.reuse, R146, R24 ;  /* 0x000000929418723c */ /* 0x040fe20000041818 */
[----:B------:R-:W-:Y:S07]  /*6060*/  LDSM.16.M88.4 R144, [R2+0x4000] ;  /* 0x004000000290783b */ /* 0x000fee0000000200 */
[C---:B--2---:R-:W-:Y:S08]  /*6070*/  HMMA.16816.F32.BF16 R28, R148.reuse, R140, R28 ;  /* 0x0000008c941c723c */ /* 0x044ff0000004181c */
[----:B------:R-:W-:Y:S01]  /*6080*/  HMMA.16816.F32.BF16 R32, R148, R142, R32 ;  /* 0x0000008e9420723c */ /* 0x000fe20000041820 */
[----:B------:R-:W1:Y:S07]  /*6090*/  LDSM.16.M88.4 R140, [R180+0x8000] ;  /* 0x00800000b48c783b */ /* 0x000e6e0000000200 */
[C---:B---3--:R-:W-:Y:S01]  /*60a0*/  HMMA.16816.F32.BF16 R4, R136.reuse, R152, R4 ;  /* 0x000000988804723c */ /* 0x048fe20000041804 */
[----:B------:R-:W2:Y:S07]  /*60b0*/  LDSM.16.M88.4 R148, [R2+0x4800] ;  /* 0x004800000294783b */ /* 0x000eae0000000200 */
[C---:B------:R-:W-:Y:S01]  /*60c0*/  HMMA.16816.F32.BF16 R8, R136.reuse, R154, R8 ;  /* 0x0000009a8808723c */ /* 0x040fe20000041808 */
[----:B------:R-:W3:Y:S07]  /*60d0*/  LDSM.16.M88.4 R152, [R2+0x5000] ;  /* 0x005000000298783b */ /* 0x000eee0000000200 */
[C---:B----4-:R-:W-:Y:S08]  /*60e0*/  HMMA.16816.F32.BF16 R12, R136.reuse, R156, R12 ;  /* 0x0000009c880c723c */ /* 0x050ff0000004180c */
[C---:B------:R-:W-:Y:S01]  /*60f0*/  HMMA.16816.F32.BF16 R16, R136.reuse, R158, R16 ;  /* 0x0000009e8810723c */ /* 0x040fe20000041810 */
[----:B------:R4:W2:Y:S07]  /*6100*/  LDSM.16.M88.4 R156, [R2+0x5800] ;  /* 0x00580000029c783b */ /* 0x0008ae0000000200 */
[C---:B-----5:R-:W-:Y:S08]  /*6110*/  HMMA.16816.F32.BF16 R20, R136.reuse, R160, R20 ;  /* 0x000000a08814723c */ /* 0x060ff00000041814 */
[C---:B------:R-:W-:Y:S01]  /*6120*/  HMMA.16816.F32.BF16 R24, R136.reuse, R162, R24 ;  /* 0x000000a28818723c */ /* 0x040fe20000041818 */
[----:B------:R-:W-:Y:S07]  /*6130*/  LDSM.16.M88.4 R160, [R0+0x4000] ;  /* 0x0040000000a0783b */ /* 0x000fee0000000200 */
[C---:B------:R-:W-:Y:S04]  /*6140*/  HMMA.16816.F32.BF16 R28, R136.reuse, R164, R28 ;  /* 0x000000a4881c723c */ /* 0x040fe8000004181c */
[----:B----4-:R-:W-:Y:S04]  /*6150*/  @P2 IMAD.HI.U32 R2, R234, c[0x0][0x2c8], RZ ;  /* 0x0000b200ea022a27 */ /* 0x010fe800078e00ff */
[----:B------:R-:W-:Y:S01]  /*6160*/  HMMA.16816.F32.BF16 R32, R136, R166, R32 ;  /* 0x000000a68820723c */ /* 0x000fe20000041820 */
[----:B------:R-:W4:Y:S07]  /*6170*/  LDSM.16.M88.4 R136, [R179+0x8000] ;  /* 0x00800000b388783b */ /* 0x000f2e0000000200 */
[C---:B-1----:R-:W-:Y:S01]  /*6180*/  HMMA.16816.F32.BF16 R4, R140.reuse, R144, R4 ;  /* 0x000000908c04723c */ /* 0x042fe20000041804 */
[----:B------:R-:W1:Y:S07]  /*6190*/  LDSM.16.M88.4 R164, [R0+0x4800] ;  /* 0x0048000000a4783b */ /* 0x000e6e0000000200 */
[C---:B------:R-:W-:Y:S01]  /*61a0*/  HMMA.16816.F32.BF16 R8, R140.reuse, R146, R8 ;  /* 0x000000928c08723c */ /* 0x040fe20000041808 */
[----:B------:R5:W1:Y:S07]  /*61b0*/  LDSM.16.M88.4 R144, [R0+0x5000] ;  /* 0x005000000090783b */ /* 0x000a6e0000000200 */
[C---:B--2---:R-:W-:Y:S08]  /*61c0*/  HMMA.16816.F32.BF16 R12, R140.reuse, R148, R12 ;  /* 0x000000948c0c723c */ /* 0x044ff0000004180c */
[C---:B------:R-:W-:Y:S01]  /*61d0*/  HMMA.16816.F32.BF16 R16, R140.reuse, R150, R16 ;  /* 0x000000968c10723c */ /* 0x040fe20000041810 */
[----:B------:R-:W-:Y:S07]  /*61e0*/  LDSM.16.M88.4 R148, [R178+0x8000] ;  /* 0x00800000b294783b */ /* 0x000fee0000000200 */
[C---:B---3--:R-:W-:Y:S04]  /*61f0*/  HMMA.16816.F32.BF16 R20, R140.reuse, R152, R20 ;  /* 0x000000988c14723c */ /* 0x048fe80000041814 */
[----:B-----5:R-:W-:Y:S02]  /*6200*/  MOV R0, R234 ;  /* 0x000000ea00007202 */ /* 0x020fe40000000f00 */
[----:B------:R-:W-:Y:S02]  /*6210*/  @P2 SHF.R.U32.HI R0, RZ, c[0x0][0x2cc], R2 ;  /* 0x0000b300ff002a19 */ /* 0x000fe40000011602 */
[C---:B------:R-:W-:Y:S01]  /*6220*/  HMMA.16816.F32.BF16 R24, R140.reuse, R154, R24 ;  /* 0x0000009a8c18723c */ /* 0x040fe20000041818 */
[----:B------:R-:W2:Y:S07]  /*6230*/  LDSM.16.M88.4 R152, [R173+0x4000] ;  /* 0x00400000ad98783b */ /* 0x000eae0000000200 */
[C---:B------:R-:W-:Y:S01]  /*6240*/  HMMA.16816.F32.BF16 R28, R140.reuse, R156, R28 ;  /* 0x0000009c8c1c723c */ /* 0x040fe2000004181c */
[----:B------:R-:W-:Y:S07]  /*6250*/  SHFL.IDX PT, R2, R0, RZ, 0x1c1f ;  /* 0x001c1fff00027589 */ /* 0x000fee00000e0000 */
[----:B------:R-:W-:Y:S01]  /*6260*/  HMMA.16816.F32.BF16 R32, R140, R158, R32 ;  /* 0x0000009e8c20723c */ /* 0x000fe20000041820 */
[----:B------:R-:W3:Y:S07]  /*6270*/  LDSM.16.M88.4 R140, [R175+0x4800] ;  /* 0x00480000af8c783b */ /* 0x000eee0000000200 */
[C---:B----4-:R-:W-:Y:S01]  /*6280*/  HMMA.16816.F32.BF16 R4, R136.reuse, R160, R4 ;  /* 0x000000a08804723c */ /* 0x050fe20000041804 */
[----:B------:R-:W4:Y:S07]  /*6290*/  SHFL.IDX PT, R0, R0, 0x1, 0x1c1f ;  /* 0x003c1f0000007f89 */ /* 0x000f2e00000e0000 */
[C---:B------:R-:W-:Y:S08]  /*62a0*/  HMMA.16816.F32.BF16 R8, R136.reuse, R162, R8 ;  /* 0x000000a28808723c */ /* 0x040ff00000041808 */
[C---:B-1----:R-:W-:Y:S08]  /*62b0*/  HMMA.16816.F32.BF16 R12, R136.reuse, R164, R12 ;  /* 0x000000a4880c723c */ /* 0x042ff0000004180c */
[C---:B------:R-:W-:Y:S08]  /*62c0*/  HMMA.16816.F32.BF16 R16, R136.reuse, R166, R16 ;  /* 0x000000a68810723c */ /* 0x040ff00000041810 */
[C---:B------:R-:W-:Y:S07]  /*62d0*/  HMMA.16816.F32.BF16 R20, R136.reuse, R144, R20 ;  /* 0x000000908814723c */ /* 0x040fee0000041814 */
[----:B------:R-:W-:Y:S01]  /*62e0*/  IMAD.MOV.U32 R144, RZ, RZ, 0x1 ;  /* 0x00000001ff907424 */ /* 0x000fe200078e00ff */
[C---:B------:R-:W-:Y:S08]  /*62f0*/  HMMA.16816.F32.BF16 R24, R136.reuse, R146, R24 ;  /* 0x000000928818723c */ /* 0x040ff00000041818 */
[C---:B------:R-:W-:Y:S08]  /*6300*/  HMMA.16816.F32.BF16 R28, R136.reuse, R168, R28 ;  /* 0x000000a8881c723c */ /* 0x040ff0000004181c */
[----:B------:R-:W-:Y:S01]  /*6310*/  HMMA.16816.F32.BF16 R32, R136, R170, R32 ;  /* 0x000000aa8820723c */ /* 0x000fe20000041820 */
[----:B------:R-:W1:Y:S07]  /*6320*/  LDSM.16.M88.4 R136, [R175+0x5000] ;  /* 0x00500000af88783b */ /* 0x000e6e0000000200 */
[C---:B--2---:R-:W-:Y:S07]  /*6330*/  HMMA.16816.F32.BF16 R4, R148.reuse, R152, R4 ;  /* 0x000000989404723c */ /* 0x044fee0000041804 */
[----:B------:R-:W-:Y:S01]  /*6340*/  IMAD R152, R236, -0x40, R144 ;  /* 0xffffffc0ec987824 */ /* 0x000fe200078e0290 */
[C---:B------:R-:W-:Y:S01]  /*6350*/  HMMA.16816.F32.BF16 R8, R148.reuse, R154, R8 ;  /* 0x0000009a9408723c */ /* 0x040fe20000041808 */
[----:B------:R-:W2:Y:S01]  /*6360*/  LDSM.16.M88.4 R144, [R175+0x5800] ;  /* 0x00580000af90783b */ /* 0x000ea20000000200 */
[----:B------:R-:W-:Y:S04]  /*6370*/  DEPBAR.LE SB0, 0x2 ;  /* 0x000080800000791a */ /* 0x000fe80000000000 */
[----:B------:R-:W-:Y:S02]  /*6380*/  IADD3 R152, R185, R152, -R203 ;  /* 0x00000098b9987210 */ /* 0x000fe40007ffe8cb */
[C---:B---3--:R-:W-:Y:S01]  /*6390*/  HMMA.16816.F32.BF16 R12, R148.reuse, R140, R12 ;  /* 0x0000008c940c723c */ /* 0x048fe2000004180c */
[----:B------:R-:W-:Y:S04]  /*63a0*/  BAR.SYNC.DEFER_BLOCKING 0x0 ;  /* 0x0000000000007b1d */ /* 0x000fe80000010000 */
[----:B------:R-:W-:Y:S03]  /*63b0*/  IADD3 R152, R152, -R184, RZ ;  /* 0x800000b898987210 */ /* 0x000fe60007ffe0ff */
[C---:B------:R-:W-:Y:S04]  /*63c0*/  HMMA.16816.F32.BF16 R16, R148.reuse, R142, R16 ;  /* 0x0000008e9410723c */ /* 0x040fe80000041810 */
[C---:B------:R-:W-:Y:S02]  /*63d0*/  IADD3 R2, R152.reuse, R2, RZ ;  /* 0x0000000298027210 */ /* 0x040fe40007ffe0ff */
[----:B----4-:R-:W-:Y:S02]  /*63e0*/  IADD3 R0, R152, R0, RZ ;  /* 0x0000000098007210 */ /* 0x010fe40007ffe0ff */
[C---:B------:R-:W-:Y:S01]  /*63f0*/  ISETP.GT.AND P4, PT, R2.reuse, RZ, PT ;  /* 0x000000ff0200720c */ /* 0x040fe20003f84270 */
[C---:B-1----:R-:W-:Y:S03]  /*6400*/  HMMA.16816.F32.BF16 R20, R148.reuse, R136, R20 ;  /* 0x000000889414723c */ /* 0x042fe60000041814 */
[----:B------:R-:W-:Y:S02]  /*6410*/  ISETP.GT.AND P3, PT, R2, 0x1, PT ;  /* 0x000000010200780c */ /* 0x000fe40003f64270 */
[----:B------:R-:W-:Y:S02]  /*6420*/  FSEL R4, R4, -INF , P4 ;  /* 0xff80000004047808 */ /* 0x000fe40002000000 */
[----:B------:R-:W-:Y:S01]  /*6430*/  ISETP.GT.AND P4, PT, R2, 0x8, PT ;  /* 0x000000080200780c */ /* 0x000fe20003f84270 */
[C---:B------:R-:W-:Y:S03]  /*6440*/  HMMA.16816.F32.BF16 R24, R148.reuse, R138, R24 ;  /* 0x0000008a9418723c */ /* 0x040fe60000041818 */
[----:B------:R-:W-:Y:S02]  /*6450*/  ISETP.GT.AND P1, PT, R0, RZ, PT ;  /* 0x000000ff0000720c */ /* 0x000fe40003f24270 */
[----:B------:R-:W-:Y:S02]  /*6460*/  FSEL R8, R8, -INF , P4 ;  /* 0xff80000008087808 */ /* 0x000fe40002000000 */
[----:B------:R-:W-:Y:S01]  /*6470*/  FMNMX.FTZ R136, R4, R3, !PT ;  /* 0x0000000304887209 */ /* 0x000fe20007810000 */
[C---:B--2---:R-:W-:Y:S03]  /*6480*/  HMMA.16816.F32.BF16 R28, R148.reuse, R144, R28 ;  /* 0x00000090941c723c */ /* 0x044fe6000004181c */
[C---:B------:R-:W-:Y:S02]  /*6490*/  ISETP.GT.AND P4, PT, R2.reuse, 0x10, PT ;  /* 0x000000100200780c */ /* 0x040fe40003f84270 */
[----:B------:R-:W-:Y:S02]  /*64a0*/  FSEL R5, R5, -INF , P3 ;  /* 0xff80000005057808 */ /* 0x000fe40001800000 */
[----:B------:R-:W-:Y:S01]  /*64b0*/  ISETP.GT.AND P3, PT, R2, 0x9, PT ;  /* 0x000000090200780c */ /* 0x000fe20003f64270 */
[----:B------:R-:W-:Y:S03]  /*64c0*/  HMMA.16816.F32.BF16 R32, R148, R146, R32 ;  /* 0x000000929420723c */ /* 0x000fe60000041820 */
[----:B------:R-:W-:Y:S02]  /*64d0*/  ISETP.GT.AND P0, PT, R0, 0x1, PT ;  /* 0x000000010000780c */ /* 0x000fe40003f04270 */
[----:B------:R-:W-:Y:S02]  /*64e0*/  FSEL R162, R12, -INF , P4 ;  /* 0xff8000000ca27808 */ /* 0x000fe40002000000 */
[----:B------:R-:W-:Y:S01]  /*64f0*/  FMNMX.FTZ R12, R5, R136, !PT ;  /* 0x00000088050c7209 */ /* 0x000fe20007810000 */
[----:B------:R-:W-:Y:S01]  /*6500*/  IMAD.IADD R150, R177, 0x1, R172 ;  /* 0x00000001b1967824 */ /* 0x000fe200078e02ac */
        /* <DEDUP_REMOVED lines=8> */
[----:B------:R-:W-:Y:S02]  /*6590*/  ISETP.GT.AND P1, PT, R0, 0x8, PT ;  /* 0x000000080000780c */ /* 0x000fe40003f24270 */
[----:B------:R-:W-:Y:S02]  /*65a0*/  FSEL R164, R16, -INF , P4 ;  /* 0xff80000010a47808 */ /* 0x000fe40002000000 */
[----:B------:R-:W-:Y:S02]  /*65b0*/  ISETP.GT.AND P3, PT, R2, 0x19, PT ;  /* 0x000000190200780c */ /* 0x000fe40003f64270 */
        /* <DEDUP_REMOVED lines=8> */
[----:B------:R-:W-:Y:S02]  /*6640*/  FMNMX.FTZ R12, R164, R12, !PT ;  /* 0x0000000ca40c7209 */ /* 0x000fe40007810000 */
[----:B------:R-:W-:Y:S02]  /*6650*/  FSEL R166, R14, -INF , P1 ;  /* 0xff8000000ea67808 */ /* 0x000fe40000800000 */
[----:B------:R-:W-:Y:S02]  /*6660*/  FSEL R239, R20, -INF , P4 ;  /* 0xff80000014ef7808 */ /* 0x000fe40002000000 */
[----:B------:R-:W-:Y:S02]  /*6670*/  FSEL R11, R11, -INF , P0 ;  /* 0xff8000000b0b7808 */ /* 0x000fe40000000000 */
[C---:B------:R-:W-:Y:S02]  /*6680*/  ISETP.GT.AND P0, PT, R0.reuse, 0x11, PT ;  /* 0x000000110000780c */ /* 0x040fe40003f04270 */
[----:B------:R-:W-:Y:S02]  /*6690*/  ISETP.GT.AND P1, PT, R0, 0x18, PT ;  /* 0x000000180000780c */ /* 0x000fe40003f24270 */
[----:B------:R-:W-:Y:S02]  /*66a0*/  ISETP.GT.AND P3, PT, R2, 0x21, PT ;  /* 0x000000210200780c */ /* 0x000fe40003f64270 */
[----:B------:R-:W-:Y:S02]  /*66b0*/  FMNMX.FTZ R13, R7, R13, !PT ;  /* 0x0000000d070d7209 */ /* 0x000fe40007810000 */
[----:B------:R-:W-:Y:S02]  /*66c0*/  FMNMX.FTZ R12, R165, R12, !PT ;  /* 0x0000000ca50c7209 */ /* 0x000fe40007810000 */
[----:B------:R-:W-:Y:S02]  /*66d0*/  FSEL R167, R15, -INF , P0 ;  /* 0xff8000000fa77808 */ /* 0x000fe40000000000 */
[----:B------:R-:W-:Y:S02]  /*66e0*/  FSEL R238, R21, -INF , P3 ;  /* 0xff80000015ee7808 */ /* 0x000fe40001800000 */
[----:B------:R-:W-:Y:S02]  /*66f0*/  ISETP.GT.AND P0, PT, R0, 0x19, PT ;  /* 0x000000190000780c */ /* 0x000fe40003f04270 */
[----:B------:R-:W-:Y:S02]  /*6700*/  FSEL R168, R18, -INF , P1 ;  /* 0xff80000012a87808 */ /* 0x000fe40000800000 */
[----:B------:R-:W-:Y:S02]  /*6710*/  FMNMX.FTZ R13, R10, R13, !PT ;  /* 0x0000000d0a0d7209 */ /* 0x000fe40007810000 */
[----:B------:R-:W-:Y:S02]  /*6720*/  FMNMX.FTZ R12, R239, R12, !PT ;  /* 0x0000000cef0c7209 */ /* 0x000fe40007810000 */
[C---:B------:R-:W-:Y:S02]  /*6730*/  ISETP.GT.AND P1, PT, R2.reuse, 0x28, PT ;  /* 0x000000280200780c */ /* 0x040fe40003f24270 */
[C---:B------:R-:W-:Y:S02]  /*6740*/  ISETP.GT.AND P6, PT, R2.reuse, 0x30, PT ;  /* 0x000000300200780c */ /* 0x040fe40003fc4270 */
[----:B------:R-:W-:Y:S02]  /*6750*/  FSEL R169, R19, -INF , P0 ;  /* 0xff80000013a97808 */ /* 0x000fe40000000000 */
[C---:B------:R-:W-:Y:S02]  /*6760*/  ISETP.GT.AND P5, PT, R2.reuse, 0x31, PT ;  /* 0x000000310200780c */ /* 0x040fe40003fa4270 */
[C---:B------:R-:W-:Y:S02]  /*6770*/  ISETP.GT.AND P4, PT, R2.reuse, 0x38, PT ;  /* 0x000000380200780c */ /* 0x040fe40003f84270 */
[----:B------:R-:W-:Y:S02]  /*6780*/  ISETP.GT.AND P3, PT, R2, 0x39, PT ;  /* 0x000000390200780c */ /* 0x000fe40003f64270 */
[----:B------:R-:W-:Y:S02]  /*6790*/  FSEL R237, R24, -INF , P1 ;  /* 0xff80000018ed7808 */ /* 0x000fe40000800000 */
[----:B------:R-:W-:Y:S02]  /*67a0*/  ISETP.GT.AND P0, PT, R2, 0x29, PT ;  /* 0x000000290200780c */ /* 0x000fe40003f04270 */
[----:B------:R-:W-:Y:S02]  /*67b0*/  FMNMX.FTZ R2, R11, R13, !PT ;  /* 0x0000000d0b027209 */ /* 0x000fe40007810000 */
[----:B------:R-:W-:Y:S02]  /*67c0*/  FMNMX.FTZ R12, R238, R12, !PT ;  /* 0x0000000cee0c7209 */ /* 0x000fe40007810000 */
[----:B------:R-:W-:Y:S02]  /*67d0*/  FSEL R175, R25, -INF , P0 ;  /* 0xff80000019af7808 */ /* 0x000fe40000000000 */
        /* <DEDUP_REMOVED lines=13> */
[C---:B------:R-:W-:Y:S02]  /*68b0*/  ISETP.GT.AND P0, PT, R0.reuse, 0x21, PT ;  /* 0x000000210000780c */ /* 0x040fe40003f04270 */
[----:B------:R-:W-:Y:S02]  /*68c0*/  FSEL R145, R33, -INF , P3 ;  /* 0xff80000021917808 */ /* 0x000fe40001800000 */
[----:B------:R-:W-:Y:S02]  /*68d0*/  FMNMX.FTZ R2, R147, R2, !PT ;  /* 0x0000000293027209 */ /* 0x000fe40007810000 */
[----:B------:R-:W-:Y:S02]  /*68e0*/  FSEL R173, R23, -INF , P0 ;  /* 0xff80000017ad7808 */ /* 0x000fe40000000000 */
[----:B------:R-:W-:Y:S02]  /*68f0*/  ISETP.GT.AND P0, PT, R0, 0x28, PT ;  /* 0x000000280000780c */ /* 0x000fe40003f04270 */
[----:B------:R-:W-:Y:S02]  /*6900*/  FMNMX.FTZ R13, R174, R13, !PT ;  /* 0x0000000dae0d7209 */ /* 0x000fe40007810000 */
[----:B------:R-:W-:Y:S02]  /*6910*/  FMNMX.FTZ R2, R145, R2, !PT ;  /* 0x0000000291027209 */ /* 0x000fe40007810000 */
[----:B------:R-:W-:Y:S02]  /*6920*/  ISETP.GT.AND P1, PT, R0, 0x29, PT ;  /* 0x000000290000780c */ /* 0x000fe40003f24270 */
[----:B------:R-:W-:Y:S01]  /*6930*/  FSEL R171, R26, -INF , P0 ;  /* 0xff8000001aab7808 */ /* 0x000fe20000000000 */
[----:B------:R-:W1:Y:S01]  /*6940*/  SHFL.BFLY PT, R12, R2, 0x2, 0x1f ;  /* 0x0c401f00020c7f89 */ /* 0x000e6200000e0000 */
        /* <DEDUP_REMOVED lines=13> */
[----:B------:R-:W-:Y:S02]  /*6a20*/  FMNMX.FTZ R0, R142, R13, !PT ;  /* 0x0000000d8e007209 */ /* 0x000fe40007810000 */
[----:B------:R-:W-:Y:S02]  /*6a30*/  FSEL R141, R35, -INF , P0 ;  /* 0xff800000238d7808 */ /* 0x000fe40000000000 */
[----:B-1----:R-:W-:Y:S02]  /*6a40*/  FMNMX.FTZ R13, R2, R12, !PT ;  /* 0x0000000c020d7209 */ /* 0x002fe40007810000 */
[----:B------:R-:W-:Y:S02]  /*6a50*/  FMNMX.FTZ R0, R141, R0, !PT ;  /* 0x000000008d007209 */ /* 0x000fe40007810000 */
[C---:B------:R-:W-:Y:S01]  /*6a60*/  IADD3 R149, R181.reuse, R150, RZ ;  /* 0x00000096b5957210 */ /* 0x040fe20007ffe0ff */
        /* <DEDUP_REMOVED lines=15> */
[--C-:B------:R-:W-:Y:S02]  /*6b60*/  FFMA.FTZ R157, R8, c[0x0][0x2d0], -R146.reuse ;  /* 0x0000b400089d7a23 */ /* 0x100fe40000010892 */
[----:B------:R-:W-:Y:S01]  /*6b70*/  FADD.FTZ R3, -R5, R3 ;  /* 0x0000000305037221 */ /* 0x000fe20000010100 */
        /* <DEDUP_REMOVED lines=10> */
[--C-:B------:R-:W-:Y:S01]  /*6c20*/  FFMA.FTZ R239, R147, c[0x0][0x2d0], -R146.reuse ;  /* 0x0000b40093ef7a23 */ /* 0x100fe20000010892 */
[----:B------:R-:W1:Y:S01]  /*6c30*/  LDSM.16.MT88.4 R12, [R150] ;  /* 0x00000000960c783b */ /* 0x000e620000004200 */
[--C-:B------:R-:W-:Y:S01]  /*6c40*/  FFMA.FTZ R238, R238, c[0x0][0x2d0], -R146.reuse ;  /* 0x0000b400eeee7a23 */ /* 0x100fe20000010892 */
[C---:B------:R-:W-:Y:S01]  /*6c50*/  FSETP.NEU.FTZ.AND P0, PT, R0.reuse, -INF , PT ;  /* 0xff8000000000780b */ /* 0x040fe20003f1d000 */
[C---:B------:R-:W-:Y:S01]  /*6c60*/  FMUL.FTZ R140, R0.reuse, c[0x0][0x2d0] ;  /* 0x0000b400008c7a20 */ /* 0x040fe20000410000 */
[----:B------:R-:W-:Y:S01]  /*6c70*/  MUFU.EX2 R157, R157 ;  /* 0x0000009d009d7308 */ /* 0x000fe20000000800 */
[--C-:B------:R-:W-:Y:S01]  /*6c80*/  FFMA.FTZ R237, R237, c[0x0][0x2d0], -R146.reuse ;  /* 0x0000b400eded7a23 */ /* 0x100fe20000010892 */
[----:B------:R-:W-:Y:S01]  /*6c90*/  FSEL R4, R0, RZ, P0 ;  /* 0x000000ff00047208 */ /* 0x000fe20000000000 */
[--C-:B------:R-:W-:Y:S01]  /*6ca0*/  FFMA.FTZ R175, R175, c[0x0][0x2d0], -R146.reuse ;  /* 0x0000b400afaf7a23 */ /* 0x100fe20000010892 */
[----:B------:R-:W-:Y:S01]  /*6cb0*/  FSEL R140, R140, RZ, P0 ;  /* 0x000000ff8c8c7208 */ /* 0x000fe20000000000 */
[----:B------:R-:W-:Y:S02]  /*6cc0*/  FFMA.FTZ R161, R161, c[0x0][0x2d0], -R146 ;  /* 0x0000b400a1a17a23 */ /* 0x000fe40000010892 */
[----:B------:R-:W-:Y:S02]  /*6cd0*/  FADD.FTZ R4, -R4, R132 ;  /* 0x0000008404047221 */ /* 0x000fe40000010100 */
[--C-:B------:R-:W-:Y:S01]  /*6ce0*/  FFMA.FTZ R155, R6, c[0x0][0x2d0], -R140.reuse ;  /* 0x0000b400069b7a23 */ /* 0x100fe2000001088c */
[----:B------:R3:W4:Y:S01]  /*6cf0*/  MUFU.EX2 R132, R3 ;  /* 0x0000000300847308 */ /* 0x0007220000000800 */
[--C-:B------:R-:W-:Y:S02]  /*6d00*/  FFMA.FTZ R154, R7, c[0x0][0x2d0], -R140.reuse ;  /* 0x0000b400079a7a23 */ /* 0x100fe4000001088c */
[--C-:B------:R-:W-:Y:S01]  /*6d10*/  FFMA.FTZ R153, R10, c[0x0][0x2d0], -R140.reuse ;  /* 0x0000b4000a997a23 */ /* 0x100fe2000001088c */
        /* <DEDUP_REMOVED lines=13> */
[----:B---3--:R-:W-:Y:S02]  /*6df0*/  FMUL.FTZ R3, R4, c[0x0][0x2d0] ;  /* 0x0000b40004037a20 */ /* 0x008fe40000410000 */
[C---:B----4-:R-:W-:Y:S02]  /*6e00*/  FMUL.FTZ R4, R132.reuse, R128 ;  /* 0x0000008084047220 */ /* 0x050fe40000410000 */
[C---:B------:R-:W-:Y:S01]  /*6e10*/  FMUL.FTZ R5, R132.reuse, R129 ;  /* 0x0000008184057220 */ /* 0x040fe20000410000 */
[----:B------:R-:W3:Y:S01]  /*6e20*/  MUFU.EX2 R154, R154 ;  /* 0x0000009a009a7308 */ /* 0x000ee20000000800 */
        /* <DEDUP_REMOVED lines=32> */
[----:B------:R-:W2:Y:S01]  /*7030*/  MUFU.EX2 R163, R163 ;  /* 0x000000a300a37308 */ /* 0x000ea20000000800 */
        /* <DEDUP_REMOVED lines=9> */
[----:B------:R-:W-:Y:S02]  /*70d0*/  LDSM.16.MT88.4 R124, [R150+0x2800] ;  /* 0x00280000967c783b */ /* 0x000fe40000004200 */
[C---:B------:R-:W-:Y:S02]  /*70e0*/  FMUL.FTZ R18, R3.reuse, R106 ;  /* 0x0000006a03127220 */ /* 0x040fe40000410000 */
[C---:B------:R-:W-:Y:S01]  /*70f0*/  FMUL.FTZ R12, R132.reuse, R100 ;  /* 0x00000064840c7220 */ /* 0x040fe20000410000 */
[C---:B------:R-:W-:Y:S01]  /*7100*/  HMMA.16816.F32.BF16 R8, R136.reuse, R14, R8 ;  /* 0x0000000e8808723c */ /* 0x040fe20000041808 */
[----:B------:R-:W1:Y:S03]  /*7110*/  MUFU.EX2 R165, R165 ;  /* 0x000000a500a57308 */ /* 0x000e660000000800 */
[C---:B------:R-:W-:Y:S02]  /*7120*/  FMUL.FTZ R13, R132.reuse, R101 ;  /* 0x00000065840d7220 */ /* 0x040fe40000410000 */
[C---:B------:R-:W-:Y:S02]  /*7130*/  FMUL.FTZ R19, R3.reuse, R107 ;  /* 0x0000006b03137220 */ /* 0x040fe40000410000 */
[C---:B------:R-:W-:Y:S01]  /*7140*/  FMUL.FTZ R14, R3.reuse, R102 ;  /* 0x00000066030e7220 */ /* 0x040fe20000410000 */
[----:B------:R-:W-:Y:S02]  /*7150*/  LDSM.16.MT88.4 R104, [R150+0x2000] ;  /* 0x002000009668783b */ /* 0x000fe40000004200 */
[----:B------:R-:W-:Y:S01]  /*7160*/  MUFU.EX2 R166, R166 ;  /* 0x000000a600a67308 */ /* 0x000fe20000000800 */
[C---:B------:R-:W-:Y:S02]  /*7170*/  FMUL.FTZ R15, R3.reuse, R103 ;  /* 0x00000067030f7220 */ /* 0x040fe40000410000 */
[C---:B------:R-:W-:Y:S02]  /*7180*/  FMUL.FTZ R26, R3.reuse, R114 ;  /* 0x00000072031a7220 */ /* 0x040fe40000410000 */
[C---:B------:R-:W-:Y:S01]  /*7190*/  FMUL.FTZ R27, R3.reuse, R115 ;  /* 0x00000073031b7220 */ /* 0x040fe20000410000 */
[----:B------:R-:W3:Y:S01]  /*71a0*/  LDSM.16.MT88.4 R100, [R151] ;  /* 0x000000009764783b */ /* 0x000ee20000004200 */
[C---:B------:R-:W-:Y:S01]  /*71b0*/  FMUL.FTZ R34, R3.reuse, R122 ;  /* 0x0000007a03227220 */ /* 0x040fe20000410000 */
[C---:B------:R-:W-:Y:S02]  /*71c0*/  HMMA.16816.F32.BF16 R12, R136.reuse, R20, R12 ;  /* 0x00000014880c723c */ /* 0x040fe4000004180c */
[----:B------:R-:W4:Y:S01]  /*71d0*/  MUFU.EX2 R167, R167 ;  /* 0x000000a700a77308 */ /* 0x000f220000000800 */
[C---:B------:R-:W-:Y:S02]  /*71e0*/  FMUL.FTZ R35, R3.reuse, R123 ;  /* 0x0000007b03237220 */ /* 0x040fe40000410000 */
[C---:B------:R-:W-:Y:S01]  /*71f0*/  FMUL.FTZ R38, R3.reuse, R38 ;  /* 0x0000002603267220 */ /* 0x040fe20000410000 */
[----:B------:R-:W-:Y:S01]  /*7200*/  LDSM.16.MT88.4 R112, [R150+0x800] ;  /* 0x000800009670783b */ /* 0x000fe20000004200 */
[C---:B------:R-:W-:Y:S01]  /*7210*/  FMUL.FTZ R20, R132.reuse, R108 ;  /* 0x0000006c84147220 */ /* 0x040fe20000410000 */
[C---:B------:R-:W-:Y:S04]  /*7220*/  HMMA.16816.F32.BF16 R16, R136.reuse, R22, R16 ;  /* 0x000000168810723c */ /* 0x040fe80000041810 */
[C---:B------:R-:W-:Y:S01]  /*7230*/  FMUL.FTZ R21, R132.reuse, R109 ;  /* 0x0000006d84157220 */ /* 0x040fe20000410000 */
[----:B------:R-:W-:Y:S01]  /*7240*/  MUFU.EX2 R168, R168 ;  /* 0x000000a800a87308 */ /* 0x000fe20000000800 */
[C---:B------:R-:W-:Y:S01]  /*7250*/  FMUL.FTZ R39, R3.reuse, R39 ;  /* 0x0000002703277220 */ /* 0x040fe20000410000 */
[----:B------:R-:W-:Y:S01]  /*7260*/  LDSM.16.MT88.4 R120, [R151+0x800] ;  /* 0x000800009778783b */ /* 0x000fe20000004200 */
[C---:B------:R-:W-:Y:S04]  /*7270*/  FMUL.FTZ R22, R3.reuse, R110 ;  /* 0x0000006e03167220 */ /* 0x040fe80000410000 */
[C---:B------:R-:W-:Y:S02]  /*7280*/  FMUL.FTZ R23, R3.reuse, R111 ;  /* 0x0000006f03177220 */ /* 0x040fe40000410000 */
[C---:B------:R-:W-:Y:S01]  /*7290*/  FMUL.FTZ R42, R3.reuse, R42 ;  /* 0x0000002a032a7220 */ /* 0x040fe20000410000 */
[----:B------:R-:W5:Y:S01]  /*72a0*/  LDSM.16.MT88.4 R108, [R149+0x2000] ;  /* 0x00200000956c783b */ /* 0x000f620000004200 */
[C---:B------:R-:W-:Y:S01]  /*72b0*/  FMUL.FTZ R43, R3.reuse, R43 ;  /* 0x0000002b032b7220 */ /* 0x040fe20000410000 */
[----:B------:R-:W1:Y:S01]  /*72c0*/  MUFU.EX2 R169, R169 ;  /* 0x000000a900a97308 */ /* 0x000e620000000800 */
[C---:B------:R-:W-:Y:S01]  /*72d0*/  FMUL.FTZ R46, R3.reuse, R46 ;  /* 0x0000002e032e7220 */ /* 0x040fe20000410000 */
        /* <DEDUP_REMOVED lines=15> */
[----:B------:R-:W-:Y:S01]  /*73d0*/  MUFU.EX2 R237, R237 ;  /* 0x000000ed00ed7308 */ /* 0x000fe20000000800 */
[C---:B------:R-:W-:Y:S02]  /*73e0*/  FMUL.FTZ R58, R3.reuse, R58 ;  /* 0x0000003a033a7220 */ /* 0x040fe40000410000 */
[C---:B------:R-:W-:Y:S02]  /*73f0*/  FMUL.FTZ R59, R3.reuse, R59 ;  /* 0x0000003b033b7220 */ /* 0x040fe40000410000 */
[C---:B------:R-:W-:Y:S01]  /*7400*/  FMUL.FTZ R62, R3.reuse, R62 ;  /* 0x0000003e033e7220 */ /* 0x040fe20000410000 */
[C---:B------:R-:W-:Y:S01]  /*7410*/  HMMA.16816.F32.BF16 R32, R136.reuse, R102, R32 ;  /* 0x000000668820723c */ /* 0x040fe20000041820 */
[----:B------:R-:W3:Y:S03]  /*7420*/  LDSM.16.MT88.4 R100, [R148+0x2000] ;  /* 0x002000009464783b */ /* 0x000ee60000004200 */
        /* <DEDUP_REMOVED lines=8> */
[----:B------:R-:W1:Y:S03]  /*74b0*/  LDSM.16.MT88.4 R104, [R151+0x2000] ;  /* 0x002000009768783b */ /* 0x000e660000004200 */
[C---:B------:R-:W-:Y:S02]  /*74c0*/  FMUL.FTZ R71, R3.reuse, R71 ;  /* 0x0000004703477220 */ /* 0x040fe40000410000 */
[C---:B------:R-:W-:Y:S02]  /*74d0*/  FMUL.FTZ R73, R132.reuse, R73 ;  /* 0x0000004984497220 */ /* 0x040fe40000410000 */
[C---:B-----5:R-:W-:Y:S01]  /*74e0*/  HMMA.16816.F32.BF16 R44, R136.reuse, R108, R44 ;  /* 0x0000006c882c723c */ /* 0x060fe2000004182c */
[----:B------:R-:W5:Y:S03]  /*74f0*/  MUFU.EX2 R173, R173 ;  /* 0x000000ad00ad7308 */ /* 0x000f660000000800 */
[C---:B------:R-:W-:Y:S02]  /*7500*/  FMUL.FTZ R74, R3.reuse, R74 ;  /* 0x0000004a034a7220 */ /* 0x040fe40000410000 */
[C---:B------:R-:W-:Y:S02]  /*7510*/  FMUL.FTZ R75, R3.reuse, R75 ;  /* 0x0000004b034b7220 */ /* 0x040fe40000410000 */
[C---:B------:R-:W-:Y:S01]  /*7520*/  HMMA.16816.F32.BF16 R48, R136.reuse, R110, R48 ;  /* 0x0000006e8830723c */ /* 0x040fe20000041830 */
[----:B------:R-:W2:Y:S02]  /*7530*/  LDSM.16.MT88.4 R108, [R150+0x4000] ;  /* 0x00400000966c783b */ /* 0x000ea40000004200 */
[----:B------:R-:W-:Y:S01]  /*7540*/  MUFU.EX2 R161, R161 ;  /* 0x000000a100a17308 */ /* 0x000fe20000000800 */
        /* <DEDUP_REMOVED lines=13> */
[C---:B-1----:R-:W-:Y:S04]  /*7620*/  HMMA.16816.F32.BF16 R60, R136.reuse, R104, R60 ;  /* 0x00000068883c723c */ /* 0x042fe8000004183c */
[C---:B------:R-:W-:Y:S02]  /*7630*/  FMUL.FTZ R84, R132.reuse, R84 ;  /* 0x0000005484547220 */ /* 0x040fe40000410000 */
[C---:B------:R-:W-:Y:S02]  /*7640*/  FMUL.FTZ R85, R132.reuse, R85 ;  /* 0x0000005584557220 */ /* 0x040fe40000410000 */
        /* <DEDUP_REMOVED lines=12> */
[C---:B------:R-:W-:Y:S02]  /*7710*/  FMUL.FTZ R91, R3.reuse, R91 ;  /* 0x0000005b035b7220 */ /* 0x040fe40000410000 */
[C---:B------:R-:W-:Y:S01]  /*7720*/  FMUL.FTZ R92, R132.reuse, R92 ;  /* 0x0000005c845c7220 */ /* 0x040fe20000410000 */
[C---:B---3--:R-:W-:Y:S03]  /*7730*/  HMMA.16816.F32.BF16 R76, R136.reuse, R100, R76 ;  /* 0x00000064884c723c */ /* 0x048fe6000004184c */
[C---:B------:R-:W-:Y:S02]  /*7740*/  FMUL.FTZ R93, R132.reuse, R93 ;  /* 0x0000005d845d7220 */ /* 0x040fe40000410000 */
[C---:B------:R-:W-:Y:S02]  /*7750*/  FMUL.FTZ R94, R3.reuse, R94 ;  /* 0x0000005e035e7220 */ /* 0x040fe40000410000 */
[----:B------:R-:W-:Y:S01]  /*7760*/  FMUL.FTZ R95, R3, R95 ;  /* 0x0000005f035f7220 */ /* 0x000fe20000410000 */
[C---:B------:R-:W-:Y:S04]  /*7770*/  HMMA.16816.F32.BF16 R80, R136.reuse, R102, R80 ;  /* 0x000000668850723c */ /* 0x040fe80000041850 */
[C---:B------:R-:W-:Y:S01]  /*7780*/  FMUL.FTZ R96, R132.reuse, R96 ;  /* 0x0000006084607220 */ /* 0x040fe20000410000 */
[----:B------:R-:W-:Y:S01]  /*7790*/  F2FP.BF16.PACK_AB R100, R163, R162 ;  /* 0x000000a2a364723e */ /* 0x000fe200000010ff */
[----:B------:R-:W-:Y:S01]  /*77a0*/  FMUL.FTZ R97, R132, R97 ;  /* 0x0000006184617220 */ /* 0x000fe20000410000 */
[----:B------:R-:W-:Y:S01]  /*77b0*/  F2FP.BF16.PACK_AB R102, R165, R164 ;  /* 0x000000a4a566723e */ /* 0x000fe200000010ff */
[C---:B-1----:R-:W-:Y:S04]  /*77c0*/  HMMA.16816.F32.BF16 R84, R136.reuse, R104, R84 ;  /* 0x000000688854723c */ /* 0x042fe80000041854 */
[----:B------:R-:W-:Y:S01]  /*77d0*/  FMUL.FTZ R98, R3, R98 ;  /* 0x0000006203627220 */ /* 0x000fe20000410000 */
[----:B----4-:R-:W-:Y:S01]  /*77e0*/  F2FP.BF16.PACK_AB R101, R167, R166 ;  /* 0x000000a6a765723e */ /* 0x010fe200000010ff */
[----:B------:R-:W-:Y:S01]  /*77f0*/  FMUL.FTZ R99, R3, R99 ;  /* 0x0000006303637220 */ /* 0x000fe20000410000 */
[----:B------:R-:W-:Y:S01]  /*7800*/  F2FP.BF16.PACK_AB R103, R169, R168 ;  /* 0x000000a8a967723e */ /* 0x000fe200000010ff */
[C---:B------:R-:W-:Y:S01]  /*7810*/  HMMA.16816.F32.BF16 R88, R136.reuse, R106, R88 ;  /* 0x0000006a8858723c */ /* 0x040fe20000041858 */
[----:B------:R-:W1:Y:S03]  /*7820*/  LDSM.16.MT88.4 R104, [R148+0x800] ;  /* 0x000800009468783b */ /* 0x000e660000004200 */
[--C-:B------:R-:W-:Y:S02]  /*7830*/  FFMA.FTZ R171, R171, c[0x0][0x2d0], -R140.reuse ;  /* 0x0000b400abab7a23 */ /* 0x100fe4000001088c */
[--C-:B------:R-:W-:Y:S02]  /*7840*/  FFMA.FTZ R170, R170, c[0x0][0x2d0], -R140.reuse ;  /* 0x0000b400aaaa7a23 */ /* 0x100fe4000001088c */
[C---:B--2---:R-:W-:Y:S02]  /*7850*/  HMMA.16816.F32.BF16 R92, R136.reuse, R108, R92 ;  /* 0x0000006c885c723c */ /* 0x044fe4000004185c */
[----:B------:R-:W2:Y:S02]  /*7860*/  MUFU.EX2 R171, R171 ;  /* 0x000000ab00ab7308 */ /* 0x000ea40000000800 */
[----:B------:R-:W-:Y:S02]  /*7870*/  FFMA.FTZ R140, R141, c[0x0][0x2d0], -R140 ;  /* 0x0000b4008d8c7a23 */ /* 0x000fe4000001088c */
[--C-:B------:R-:W-:Y:S02]  /*7880*/  FFMA.FTZ R160, R160, c[0x0][0x2d0], -R146.reuse ;  /* 0x0000b400a0a07a23 */ /* 0x100fe40000010892 */
[----:B------:R-:W-:Y:S01]  /*7890*/  HMMA.16816.F32.BF16 R96, R136, R110, R96 ;  /* 0x0000006e8860723c */ /* 0x000fe20000041860 */
[----:B------:R-:W3:Y:S03]  /*78a0*/  LDSM.16.MT88.4 R108, [R148+0x2800] ;  /* 0x00280000946c783b */ /* 0x000ee60000004200 */
[----:B------:R-:W-:Y:S01]  /*78b0*/  FFMA.FTZ R146, R145, c[0x0][0x2d0], -R146 ;  /* 0x0000b40091927a23 */ /* 0x000fe20000010892 */
[----:B------:R4:W-:Y:S01]  /*78c0*/  MUFU.EX2 R244, R140 ;  /* 0x0000008c00f47308 */ /* 0x0009e20000000800 */
[----:B------:R-:W-:Y:S02]  /*78d0*/  FFMA.FTZ R155, R3, R229, R155 ;  /* 0x000000e5039b7223 */ /* 0x000fe4000001009b */
[C---:B------:R-:W-:Y:S01]  /*78e0*/  HMMA.16816.F32.BF16 R4, R100.reuse, R112, R4 ;  /* 0x000000706404723c */ /* 0x040fe20000041804 */
[----:B------:R-:W-:Y:S04]  /*78f0*/  LDSM.16.MT88.4 R136, [R149+0x3000] ;  /* 0x003000009588783b */ /* 0x000fe80000004200 */
[----:B------:R-:W-:Y:S01]  /*7900*/  FFMA.FTZ R159, R132, R232, R159 ;  /* 0x000000e8849f7223 */ /* 0x000fe2000001009f */
[----:B------:R-:W-:Y:S01]  /*7910*/  MOV R132, R0 ;  /* 0x0000000000847202 */ /* 0x000fe20000000f00 */
[----:B------:R1:W-:Y:S01]  /*7920*/  MUFU.EX2 R240, R146 ;  /* 0x0000009200f07308 */ /* 0x0003e20000000800 */
[C---:B------:R-:W-:Y:S01]  /*7930*/  HMMA.16816.F32.BF16 R8, R100.reuse, R114, R8 ;  /* 0x000000726408723c */ /* 0x040fe20000041808 */
[----:B------:R-:W2:Y:S03]  /*7940*/  LDSM.16.MT88.4 R112, [R151+0x2800] ;  /* 0x002800009770783b */ /* 0x000ea60000004200 */
[----:B------:R-:W-:Y:S02]  /*7950*/  FADD.FTZ R159, R158, R159 ;  /* 0x0000009f9e9f7221 */ /* 0x000fe40000010000 */
[----:B------:R-:W-:Y:S02]  /*7960*/  FADD.FTZ R155, R154, R155 ;  /* 0x0000009b9a9b7221 */ /* 0x000fe40000010000 */
[C---:B------:R-:W-:Y:S01]  /*7970*/  HMMA.16816.F32.BF16 R12, R100.reuse, R116, R12 ;  /* 0x00000074640c723c */ /* 0x040fe2000004180c */
[----:B------:R-:W2:Y:S03]  /*7980*/  MUFU.EX2 R170, R170 ;  /* 0x000000aa00aa7308 */ /* 0x000ea60000000800 */
[----:B------:R-:W-:Y:S01]  /*7990*/  FADD.FTZ R159, R157, R159 ;  /* 0x0000009f9d9f7221 */ /* 0x000fe20000010000 */
[----:B----4-:R-:W-:Y:S01]  /*79a0*/  LDSM.16.MT88.4 R140, [R150+0x3800] ;  /* 0x00380000968c783b */ /* 0x010fe20000004200 */
[----:B------:R-:W-:Y:S02]  /*79b0*/  FADD.FTZ R155, R153, R155 ;  /* 0x0000009b999b7221 */ /* 0x000fe40000010000 */
[C---:B------:R-:W-:Y:S03]  /*79c0*/  HMMA.16816.F32.BF16 R16, R100.reuse, R118, R16 ;  /* 0x000000766410723c */ /* 0x040fe60000041810 */
[----:B------:R-:W4:Y:S01]  /*79d0*/  MUFU.EX2 R160, R160 ;  /* 0x000000a000a07308 */ /* 0x000f220000000800 */
[----:B------:R-:W-:Y:S01]  /*79e0*/  FADD.FTZ R159, R156, R159 ;  /* 0x0000009f9c9f7221 */ /* 0x000fe20000010000 */
[----:B------:R-:W-:Y:S01]  /*79f0*/  LDSM.16.MT88.4 R116, [R149+0x4800] ;  /* 0x004800009574783b */ /* 0x000fe20000004200 */
[----:B------:R-:W-:Y:S02]  /*7a00*/  FADD.FTZ R152, R152, R155 ;  /* 0x0000009b98987221 */ /* 0x000fe40000010000 */
[C---:B-1----:R-:W-:Y:S04]  /*7a10*/  HMMA.16816.F32.BF16 R20, R100.reuse, R104, R20 ;  /* 0x000000686414723c */ /* 0x042fe80000041814 */
[----:B------:R-:W-:Y:S01]  /*7a20*/  FADD.FTZ R162, R162, R159 ;  /* 0x0000009fa2a27221 */ /* 0x000fe20000010000 */
[----:B------:R-:W-:Y:S01]  /*7a30*/  LDSM.16.MT88.4 R144, [R149+0x3800] ;  /* 0x003800009590783b */ /* 0x000fe20000004200 */
[----:B------:R-:W-:Y:S02]  /*7a40*/  FADD.FTZ R152, R166, R152 ;  /* 0x00000098a6987221 */ /* 0x000fe40000010000 */
[C---:B------:R-:W-:Y:S04]  /*7a50*/  HMMA.16816.F32.BF16 R24, R100.reuse, R106, R24 ;  /* 0x0000006a6418723c */ /* 0x040fe80000041818 */
[----:B------:R-:W-:Y:S01]  /*7a60*/  FADD.FTZ R162, R163, R162 ;  /* 0x000000a2a3a27221 */ /* 0x000fe20000010000 */
[----:B------:R-:W1:Y:S01]  /*7a70*/  LDSM.16.MT88.4 R104, [R150+0x4800] ;  /* 0x004800009668783b */ /* 0x000e620000004200 */
        /* <DEDUP_REMOVED lines=9> */
[----:B------:R-:W-:Y:S04]  /*7b10*/  FADD.FTZ R169, R174, R169 ;  /* 0x000000a9aea97221 */ /* 0x000fe80000010000 */
[C---:B------:R-:W-:Y:S01]  /*7b20*/  HMMA.16816.F32.BF16 R40, R100.reuse, R126, R40 ;  /* 0x0000007e6428723c */ /* 0x040fe20000041828 */
[----:B------:R-:W-:Y:S03]  /*7b30*/  LDSM.16.MT88.4 R124, [R151+0x1000] ;  /* 0x00100000977c783b */ /* 0x000fe60000004200 */
[----:B-----5:R-:W-:Y:S04]  /*7b40*/  FADD.FTZ R169, R173, R169 ;  /* 0x000000a9ada97221 */ /* 0x020fe80000010000 */
[C---:B------:R-:W-:Y:S04]  /*7b50*/  HMMA.16816.F32.BF16 R44, R100.reuse, R128, R44 ;  /* 0x00000080642c723c */ /* 0x040fe8000004182c */
[----:B--2---:R-:W-:Y:S04]  /*7b60*/  FADD.FTZ R169, R171, R169 ;  /* 0x000000a9aba97221 */ /* 0x004fe80000010000 */
[C---:B------:R-:W-:Y:S01]  /*7b70*/  HMMA.16816.F32.BF16 R48, R100.reuse, R130, R48 ;  /* 0x000000826430723c */ /* 0x040fe20000041830 */
[----:B------:R-:W-:Y:S03]  /*7b80*/  LDSM.16.MT88.4 R128, [R150+0x3000] ;  /* 0x003000009680783b */ /* 0x000fe60000004200 */
[----:B------:R-:W-:Y:S04]  /*7b90*/  FADD.FTZ R169, R170, R169 ;  /* 0x000000a9aaa97221 */ /* 0x000fe80000010000 */
[C---:B---3--:R-:W-:Y:S04]  /*7ba0*/  HMMA.16816.F32.BF16 R52, R100.reuse, R108, R52 ;  /* 0x0000006c6434723c */ /* 0x048fe80000041834 */
[----:B------:R-:W-:Y:S04]  /*7bb0*/  FADD.FTZ R169, R241, R169 ;  /* 0x000000a9f1a97221 */ /* 0x000fe80000010000 */
[C---:B------:R-:W-:Y:S01]  /*7bc0*/  HMMA.16816.F32.BF16 R56, R100.reuse, R110, R56 ;  /* 0x0000006e6438723c */ /* 0x040fe20000041838 */
[----:B------:R-:W2:Y:S03]  /*7bd0*/  LDSM.16.MT88.4 R108, [R148+0x4800] ;  /* 0x00480000946c783b */ /* 0x000ea60000004200 */
[----:B------:R-:W-:Y:S04]  /*7be0*/  FADD.FTZ R169, R242, R169 ;  /* 0x000000a9f2a97221 */ /* 0x000fe80000010000 */
[C---:B------:R-:W-:Y:S04]  /*7bf0*/  HMMA.16816.F32.BF16 R60, R100.reuse, R112, R60 ;  /* 0x00000070643c723c */ /* 0x040fe8000004183c */
[----:B------:R-:W-:Y:S04]  /*7c00*/  FADD.FTZ R169, R243, R169 ;  /* 0x000000a9f3a97221 */ /* 0x000fe80000010000 */
[C---:B------:R-:W-:Y:S01]  /*7c10*/  HMMA.16816.F32.BF16 R64, R100.reuse, R114, R64 ;  /* 0x000000726440723c */ /* 0x040fe20000041840 */
[----:B------:R-:W3:Y:S03]  /*7c20*/  LDSM.16.MT88.4 R112, [R151+0x4800] ;  /* 0x004800009770783b */ /* 0x000ee60000004200 */
[----:B------:R-:W-:Y:S04]  /*7c30*/  FADD.FTZ R229, R244, R169 ;  /* 0x000000a9f4e57221 */ /* 0x000fe80000010000 */
[C---:B-1----:R-:W-:Y:S08]  /*7c40*/  HMMA.16816.F32.BF16 R68, R100.reuse, R104, R68 ;  /* 0x000000686444723c */ /* 0x042ff00000041844 */
[C---:B------:R-:W-:Y:S01]  /*7c50*/  HMMA.16816.F32.BF16 R72, R100.reuse, R106, R72 ;  /* 0x0000006a6448723c */ /* 0x040fe20000041848 */
[----:B------:R-:W1:Y:S07]  /*7c60*/  LDSM.16.MT88.4 R104, [R150+0x1000] ;  /* 0x001000009668783b */ /* 0x000e6e0000004200 */
[C---:B------:R-:W-:Y:S08]  /*7c70*/  HMMA.16816.F32.BF16 R76, R100.reuse, R116, R76 ;  /* 0x00000074644c723c */ /* 0x040ff0000004184c */
[C---:B------:R-:W-:Y:S01]  /*7c80*/  HMMA.16816.F32.BF16 R80, R100.reuse, R118, R80 ;  /* 0x000000766450723c */ /* 0x040fe20000041850 */
[----:B------:R-:W5:Y:S07]  /*7c90*/  LDSM.16.MT88.4 R116, [R148+0x1000] ;  /* 0x001000009474783b */ /* 0x000f6e0000004200 */
[C---:B--2---:R-:W-:Y:S08]  /*7ca0*/  HMMA.16816.F32.BF16 R84, R100.reuse, R108, R84 ;  /* 0x0000006c6454723c */ /* 0x044ff00000041854 */
[C---:B------:R-:W-:Y:S01]  /*7cb0*/  HMMA.16816.F32.BF16 R88, R100.reuse, R110, R88 ;  /* 0x0000006e6458723c */ /* 0x040fe20000041858 */
[----:B------:R-:W2:Y:S07]  /*7cc0*/  LDSM.16.MT88.4 R108, [R148+0x3000] ;  /* 0x00300000946c783b */ /* 0x000eae0000004200 */
        /* <DEDUP_REMOVED lines=10> */
[C---:B-1----:R-:W-:Y:S03]  /*7d70*/  HMMA.16816.F32.BF16 R4, R100.reuse, R104, R4 ;  /* 0x000000686404723c */ /* 0x042fe60000041804 */
[----:B------:R-:W-:Y:S04]  /*7d80*/  FADD.FTZ R172, R175, R172 ;  /* 0x000000acafac7221 */ /* 0x000fe80000010000 */
[----:B------:R-:W-:Y:S01]  /*7d90*/  FADD.FTZ R172, R161, R172 ;  /* 0x000000aca1ac7221 */ /* 0x000fe20000010000 */
[C---:B------:R-:W-:Y:S01]  /*7da0*/  HMMA.16816.F32.BF16 R8, R100.reuse, R106, R8 ;  /* 0x0000006a6408723c */ /* 0x040fe20000041808 */
[----:B------:R-:W1:Y:S03]  /*7db0*/  LDSM.16.MT88.4 R104, [R151+0x3000] ;  /* 0x003000009768783b */ /* 0x000e660000004200 */
[----:B----4-:R-:W-:Y:S04]  /*7dc0*/  FADD.FTZ R172, R160, R172 ;  /* 0x000000aca0ac7221 */ /* 0x010fe80000010000 */
[C---:B------:R-:W-:Y:S04]  /*7dd0*/  HMMA.16816.F32.BF16 R12, R100.reuse, R120, R12 ;  /* 0x00000078640c723c */ /* 0x040fe8000004180c */
[----:B------:R-:W-:Y:S04]  /*7de0*/  FADD.FTZ R172, R239, R172 ;  /* 0x000000acefac7221 */ /* 0x000fe80000010000 */
[C---:B------:R-:W-:Y:S01]  /*7df0*/  HMMA.16816.F32.BF16 R16, R100.reuse, R122, R16 ;  /* 0x0000007a6410723c */ /* 0x040fe20000041810 */
[----:B------:R-:W-:Y:S03]  /*7e00*/  LDSM.16.MT88.4 R120, [R151+0x1800] ;  /* 0x001800009778783b */ /* 0x000fe60000004200 */
[----:B------:R-:W-:Y:S04]  /*7e10*/  FADD.FTZ R232, R240, R172 ;  /* 0x000000acf0e87221 */ /* 0x000fe80000010000 */
[C---:B-----5:R-:W-:Y:S08]  /*7e20*/  HMMA.16816.F32.BF16 R20, R100.reuse, R116, R20 ;  /* 0x000000746414723c */ /* 0x060ff00000041814 */
        /* <DEDUP_REMOVED lines=12> */
[C---:B--2---:R-:W-:Y:S04]  /*7ef0*/  HMMA.16816.F32.BF16 R52, R100.reuse, R108, R52 ;  /* 0x0000006c6434723c */ /* 0x044fe80000041834 */
[----:B------:R-:W-:Y:S04]  /*7f00*/  F2FP.BF16.PACK_AB R139, R244, R243 ;  /* 0x000000f3f48b723e */ /* 0x000fe800000010ff */
[C---:B------:R-:W-:Y:S01]  /*7f10*/  HMMA.16816.F32.BF16 R56, R100.reuse, R110, R56 ;  /* 0x0000006e6438723c */ /* 0x040fe20000041838 */
[----:B------:R-:W2:Y:S07]  /*7f20*/  LDSM.16.MT88.4 R108, [R148+0x5000] ;  /* 0x00500000946c783b */ /* 0x000eae0000004200 */
[C---:B-1----:R-:W-:Y:S08]  /*7f30*/  HMMA.16816.F32.BF16 R60, R100.reuse, R104, R60 ;  /* 0x00000068643c723c */ /* 0x042ff0000004183c */
        /* <DEDUP_REMOVED lines=18> */
[C---:B------:R-:W-:Y:S01]  /*8060*/  HMMA.16816.F32.BF16 R104, R136.reuse, R114, R16 ;  /* 0x000000728868723c */ /* 0x040fe20000041810 */
[----:B------:R-:W5:Y:S07]  /*8070*/  LDSM.16.MT88.4 R16, [R149+0x5800] ;  /* 0x005800009510783b */ /* 0x000f6e0000004200 */
[C---:B---3--:R-:W-:Y:S07]  /*8080*/  HMMA.16816.F32.BF16 R108, R136.reuse, R116, R20 ;  /* 0x00000074886c723c */ /* 0x048fee0000041814 */
        /* <DEDUP_REMOVED lines=23> */
[----:B------:R-:W-:Y:S01]  /*8200*/  @P6 IMAD.IADD R3, R21, 0x1, R8 ;  /* 0x0000000115036824 */ /* 0x000fe200078e0208 */
[C---:B------:R-:W-:Y:S01]  /*8210*/  @P6 SHF.L.U32 R12, R20.reuse, 0x6, RZ ;  /* 0x00000006140c6819 */ /* 0x040fe200000006ff */
[----:B------:R-:W2:Y:S01]  /*8220*/  LDSM.16.MT88.4 R8, [R151+0x5800] ;  /* 0x005800009708783b */ /* 0x000ea20000004200 */
[----:B------:R-:W-:Y:S01]  /*8230*/  @P6 MOV R15, c[0x0][0x1e4] ;  /* 0x00007900000f6a02 */ /* 0x000fe20000000f00 */
[C---:B-----5:R-:W-:Y:S04]  /*8240*/  HMMA.16816.F32.BF16 R76, R136.reuse, R16, R76 ;  /* 0x00000010884c723c */ /* 0x060fe8000004184c */
[----:B------:R-:W-:Y:S02]  /*8250*/  @P6 SHF.L.U64.HI R3, R20, 0x6, R3 ;  /* 0x0000000614036819 */ /* 0x000fe40000010203 */
[C---:B------:R-:W-:Y:S02]  /*8260*/  @P6 LEA R14, P0, R13.reuse, R12, 0x5 ;  /* 0x0000000c0d0e6211 */ /* 0x040fe400078028ff */
[-C--:B------:R-:W-:Y:S01]  /*8270*/  @P6 IADD3 R12, P4, R12, R230.reuse, RZ ;  /* 0x000000e60c0c6210 */ /* 0x080fe20007f9e0ff */
[C---:B------:R-:W-:Y:S03]  /*8280*/  HMMA.16816.F32.BF16 R80, R136.reuse, R18, R80 ;  /* 0x000000128850723c */ /* 0x040fe60000041850 */
[----:B------:R-:W-:Y:S01]  /*8290*/  @P6 LEA.HI.X R15, R13, R3, R15, 0x5, P0 ;  /* 0x000000030d0f6211 */ /* 0x000fe200000f2c0f */
[----:B------:R-:W-:Y:S01]  /*82a0*/  @P6 IMAD.X R3, R3, 0x1, R222, P4 ;  /* 0x0000000103036824 */ /* 0x000fe200020e06de */
[C---:B------:R-:W-:Y:S02]  /*82b0*/  ISETP.GE.AND P0, PT, R228.reuse, 0x1, PT ;  /* 0x00000001e400780c */ /* 0x040fe40003f06270 */
[----:B------:R-:W-:Y:S01]  /*82c0*/  IADD3 R228, R228, 0x1, RZ ;  /* 0x00000001e4e47810 */ /* 0x000fe20007ffe0ff */
[C---:B-1----:R-:W-:Y:S04]  /*82d0*/  HMMA.16816.F32.BF16 R84, R136.reuse, R4, R84 ;  /* 0x000000048854723c */ /* 0x042fe80000041854 */
[----:B------:R-:W-:Y:S02]  /*82e0*/  SEL R228, R228, RZ, !P0 ;  /* 0x000000ffe4e47207 */ /* 0x000fe40004000000 */
[----:B------:R-:W-:Y:S02]  /*82f0*/  @P6 LEA R16, P5, R12, c[0x0][0x1c8], 0x1 ;  /* 0x000072000c106a11 */ /* 0x000fe400078a08ff */
[----:B------:R-:W-:Y:S01]  /*8300*/  @P6 IADD3 R14, P0, R14, R230, RZ ;  /* 0x000000e60e0e6210 */ /* 0x000fe20007f1e0ff */
[C---:B------:R-:W-:Y:S03]  /*8310*/  HMMA.16816.F32.BF16 R88, R136.reuse, R6, R88 ;  /* 0x000000068858723c */ /* 0x040fe60000041858 */
[----:B------:R-:W-:Y:S01]  /*8320*/  @P6 LEA.HI.X R17, R12, c[0x0][0x1cc], R3, 0x1, P5 ;  /* 0x000073000c116a11 */ /* 0x000fe200028f0c03 */
[----:B------:R-:W-:Y:S01]  /*8330*/  @P6 IMAD R3, R228, 0x6000, R200 ;  /* 0x00006000e4036824 */ /* 0x000fe200078e02c8 */
[C---:B------:R-:W-:Y:S02]  /*8340*/  @P6 LEA R4, P4, R14.reuse, c[0x0][0x1c8], 0x1 ;  /* 0x000072000e046a11 */ /* 0x040fe400078808ff */
[----:B------:R-:W-:Y:S02]  /*8350*/  @P6 IADD3.X R15, R15, R222, RZ, P0, !PT ;  /* 0x000000de0f0f6210 */ /* 0x000fe400007fe4ff */
[----:B------:R-:W-:Y:S01]  /*8360*/  @!PT LDS RZ, [RZ] ;  /* 0x00000000fffff984 */ /* 0x000fe20000000800 */
[----:B------:R-:W-:Y:S01]  /*8370*/  @!PT LDS RZ, [RZ] ;  /* 0x00000000fffff984 */ /* 0x000fe20000000800 */
[----:B------:R-:W-:Y:S01]  /*8380*/  @!PT LDS RZ, [RZ] ;  /* 0x00000000fffff984 */ /* 0x000fe20000000800 */
[----:B------:R1:W-:Y:S01]  /*8390*/  @P6 LDGSTS.E.BYPASS.LTC128B.128 [R3], [R16.64], !P3 ;  /* 0x0000000010036fae */ /* 0x0003e2000d901d48 */
[----:B------:R-:W-:Y:S02]  /*83a0*/  @P6 ISETP.GE.AND P0, PT, R197, c[0x0][0x1d4], PT ;  /* 0x00007500c5006a0c */ /* 0x000fe40003f06270 */
[----:B------:R-:W-:Y:S01]  /*83b0*/  @P6 LEA.HI.X R5, R14, c[0x0][0x1cc], R15, 0x1, P4 ;  /* 0x000073000e056a11 */ /* 0x000fe200020f0c0f */
[C---:B--2---:R-:W-:Y:S04]  /*83c0*/  HMMA.16816.F32.BF16 R92, R136.reuse, R8, R92 ;  /* 0x00000008885c723c */ /* 0x044fe8000004185c */
[----:B------:R1:W-:Y:S04]  /*83d0*/  @P6 LDGSTS.E.BYPASS.LTC128B.128 [R3+0x2000], [R16.64+0x80], !P1 ;  /* 0x0200008010036fae */ /* 0x0003e8000c901d48 */
[----:B------:R-:W-:Y:S04]  /*83e0*/  HMMA.16816.F32.BF16 R96, R136, R10, R96 ;  /* 0x0000000a8860723c */ /* 0x000fe80000041860 */
        /* <DEDUP_REMOVED lines=12> */
.L_x_4602:
[----:B------:R-:W-:-:S13]  /*84b0*/  ISETP.GE.AND P0, PT, R235, R223, PT ;  /* 0x000000dfeb00720c */ /* 0x000fda0003f06270 */
[----:B------:R-:W-:Y:S05]  /*84c0*/  @!P0 BRA `(.L_x_4604) ;  /* 0x000028e000008947 */ /* 0x000fea0003800000 */
[----:B------:R-:W-:Y:S02]  /*84d0*/  MOV R3, R0 ;  /* 0x0000000000037202 */ /* 0x000fe40000000f00 */
[----:B------:R-:W-:Y:S02]  /*84e0*/  MOV R132, R2 ;  /* 0x0000000200847202 */ /* 0x000fe40000000f00 */
.L_x_4605:
        /* <DEDUP_REMOVED lines=38> */
[----:B------:R-:W-:Y:S01]  /*8750*/  @!P6 MOV R136, c[0x0][0x20c] ;  /* 0x000083000088ea02 */ /* 0x000fe20000000f00 */
[----:B------:R-:W-:Y:S04]  /*8760*/  HMMA.16816.F32.BF16 R32, R32, R138, RZ ;  /* 0x0000008a2020723c */ /* 0x000fe800000418ff */
[----:B------:R-:W-:Y:S02]  /*8770*/  @!P6 LEA.HI.X R2, R2, R0, R136, 0x5, P0 ;  /* 0x000000000202e211 */ /* 0x000fe400000f2c88 */
[-C--:B------:R-:W-:Y:S01]  /*8780*/  @!P6 IADD3.X R0, R0, R190.reuse, RZ, P3, !PT ;  /* 0x000000be0000e210 */ /* 0x080fe20001ffe4ff */
[----:B------:R-:W2:Y:S01]  /*8790*/  LDSM.16.M88.4 R136, [R172+0x1000] ;  /* 0x00100000ac88783b */ /* 0x000ea20000000200 */
[C---:B-1----:R-:W-:Y:S05]  /*87a0*/  HMMA.16816.F32.BF16 R4, R140.reuse, R144, R4 ;  /* 0x000000908c04723c */ /* 0x042fea0000041804 */
[----:B------:R-:W-:Y:S01]  /*87b0*/  @!P6 IADD3.X R154, R2, R190, RZ, P4, !PT ;  /* 0x000000be029ae210 */ /* 0x000fe200027fe4ff */
[----:B------:R-:W-:Y:S01]  /*87c0*/  @!P6 IMAD R2, R228, 0x6000, R201 ;  /* 0x00006000e402e824 */ /* 0x000fe200078e02c9 */
[C---:B------:R-:W-:Y:S01]  /*87d0*/  @!P6 LEA R156, P3, R152.reuse, c[0x0][0x1f8], 0x1 ;  /* 0x00007e00989cea11 */ /* 0x040fe200078608ff */
[C---:B------:R-:W-:Y:S03]  /*87e0*/  HMMA.16816.F32.BF16 R8, R140.reuse, R146, R8 ;  /* 0x000000928c08723c */ /* 0x040fe60000041808 */
[----:B------:R-:W-:Y:S02]  /*87f0*/  @!P6 ISETP.GE.AND P0, PT, R197, c[0x0][0x1d4], PT ;  /* 0x00007500c500ea0c */ /* 0x000fe40003f06270 */
[----:B------:R-:W-:Y:S02]  /*8800*/  @!P6 LEA.HI.X R159, R153, c[0x0][0x1fc], R0, 0x1, P5 ;  /* 0x00007f00999fea11 */ /* 0x000fe400028f0c00 */
[----:B------:R-:W-:Y:S01]  /*8810*/  @!P6 LEA.HI.X R157, R152, c[0x0][0x1fc], R154, 0x1, P3 ;  /* 0x00007f00989dea11 */ /* 0x000fe200018f0c9a */
[C---:B-----5:R-:W-:Y:S01]  /*8820*/  HMMA.16816.F32.BF16 R12, R140.reuse, R148, R12 ;  /* 0x000000948c0c723c */ /* 0x060fe2000004180c */
[----:B------:R-:W1:Y:S03]  /*8830*/  LDSM.16.M88.4 R152, [R172+0x1800] ;  /* 0x00180000ac98783b */ /* 0x000e660000000200 */
[----:B------:R-:W-:Y:S04]  /*8840*/  IADD3 R0, R134, R173, RZ ;  /* 0x000000ad86007210 */ /* 0x000fe80007ffe0ff */
[C---:B------:R-:W-:Y:S01]  /*8850*/  HMMA.16816.F32.BF16 R16, R140.reuse, R150, R16 ;  /* 0x000000968c10723c */ /* 0x040fe20000041810 */
[----:B------:R-:W-:Y:S01]  /*8860*/  @!PT LDS RZ, [RZ] ;  /* 0x00000000fffff984 */ /* 0x000fe20000000800 */
[----:B------:R-:W-:Y:S01]  /*8870*/  @!PT LDS RZ, [RZ] ;  /* 0x00000000fffff984 */ /* 0x000fe20000000800 */
[----:B------:R-:W-:Y:S01]  /*8880*/  @!PT LDS RZ, [RZ] ;  /* 0x00000000fffff984 */ /* 0x000fe20000000800 */
[----:B------:R3:W-:Y:S08]  /*8890*/  @!P6 LDGSTS.E.BYPASS.LTC128B.128 [R2], [R158.64], !P2 ;  /* 0x000000009e02efae */ /* 0x0007f0000d101d48 */
[----:B------:R3:W-:Y:S01]  /*88a0*/  @!P6 LDGSTS.E.BYPASS.LTC128B.128 [R2+0x2000], [R158.64+0x80], !P1 ;  /* 0x020000809e02efae */ /* 0x0007e2000c901d48 */
[C---:B--2---:R-:W-:Y:S07]  /*88b0*/  HMMA.16816.F32.BF16 R20, R140.reuse, R136, R20 ;  /* 0x000000888c14723c */ /* 0x044fee0000041814 */
[----:B------:R3:W-:Y:S01]  /*88c0*/  @!P6 LDGSTS.E.BYPASS.LTC128B.128 [R2+0x4000], [R158.64+0x100], !P0 ;  /* 0x040001009e02efae */ /* 0x0007e2000c101d48 */
[C---:B------:R-:W-:Y:S07]  /*88d0*/  HMMA.16816.F32.BF16 R24, R140.reuse, R138, R24 ;  /* 0x0000008a8c18723c */ /* 0x040fee0000041818 */
[----:B------:R3:W-:Y:S01]  /*88e0*/  @!P6 LDGSTS.E.BYPASS.LTC128B.128 [R2+0x1000], [R156.64], !P2 ;  /* 0x010000009c02efae */ /* 0x0007e2000d101d48 */
[C---:B-1----:R-:W-:Y:S07]  /*88f0*/  HMMA.16816.F32.BF16 R28, R140.reuse, R152, R28 ;  /* 0x000000988c1c723c */ /* 0x042fee000004181c */
[----:B------:R3:W-:Y:S01]  /*8900*/  @!P6 LDGSTS.E.BYPASS.LTC128B.128 [R2+0x3000], [R156.64+0x80], !P1 ;  /* 0x030000809c02efae */ /* 0x0007e2000c901d48 */
[----:B------:R-:W-:Y:S07]  /*8910*/  HMMA.16816.F32.BF16 R32, R140, R154, R32 ;  /* 0x0000009a8c20723c */ /* 0x000fee0000041820 */
[----:B------:R3:W-:Y:S01]  /*8920*/  @!P6 LDGSTS.E.BYPASS.LTC128B.128 [R2+0x5000], [R156.64+0x100], !P0 ;  /* 0x050001009c02efae */ /* 0x0007e2000c101d48 */
[C---:B------:R-:W-:Y:S04]  /*8930*/  ISETP.GE.AND P6, PT, R228.reuse, 0x1, PT ;  /* 0x00000001e400780c */ /* 0x040fe80003fc6270 */
[----:B------:R-:W-:Y:S03]  /*8940*/  IADD3 R228, R228, 0x1, RZ ;  /* 0x00000001e4e47810 */ /* 0x000fe60007ffe0ff */
[----:B------:R-:W-:Y:S01]  /*8950*/  LDSM.16.M88.4 R144, [R179] ;  /* 0x00000000b390783b */ /* 0x000fe20000000200 */
[----:B------:R-:W-:Y:S07]  /*8960*/  SEL R228, R228, RZ, !P6 ;  /* 0x000000ffe4e47207 */ /* 0x000fee0007000000 */
[----:B------:R-:W-:Y:S08]  /*8970*/  LDSM.16.M88.4 R160, [R0+0x800] ;  /* 0x0008000000a0783b */ /* 0x000ff00000000200 */
[----:B------:R-:W-:Y:S01]  /*8980*/  LDSM.16.M88.4 R148, [R0+0x1000] ;  /* 0x001000000094783b */ /* 0x000fe20000000200 */
[----:B---3--:R-:W-:Y:S07]  /*8990*/  IADD3 R2, R134, R172, RZ ;  /* 0x000000ac86027210 */ /* 0x008fee0007ffe0ff */
        /* <DEDUP_REMOVED lines=10> */
[----:B------:R-:W5:Y:S01]  /*8a40*/  LDSM.16.M88.4 R156, [R2+0x1800] ;  /* 0x00180000029c783b */ /* 0x000f620000000200 */
[C---:B------:R-:W-:Y:S07]  /*8a50*/  HMMA.16816.F32.BF16 R16, R144.reuse, R162, R16 ;  /* 0x000000a29010723c */ /* 0x040fee0000041810 */
[----:B------:R-:W-:Y:S01]  /*8a60*/  LDSM.16.M88.4 R160, [R173+0x2800] ;  /* 0x00280000ada0783b */ /* 0x000fe20000000200 */
[C---:B------:R-:W-:Y:S08]  /*8a70*/  HMMA.16816.F32.BF16 R20, R144.reuse, R148, R20 ;  /* 0x000000949014723c */ /* 0x040ff00000041814 */
[C---:B------:R-:W-:Y:S01]  /*8a80*/  HMMA.16816.F32.BF16 R24, R144.reuse, R150, R24 ;  /* 0x000000969018723c */ /* 0x040fe20000041818 */
[----:B------:R-:W-:Y:S07]  /*8a90*/  LDSM.16.M88.4 R148, [R173+0x2000] ;  /* 0x00200000ad94783b */ /* 0x000fee0000000200 */
[C---:B--2---:R-:W-:Y:S08]  /*8aa0*/  HMMA.16816.F32.BF16 R28, R144.reuse, R164, R28 ;  /* 0x000000a4901c723c */ /* 0x044ff0000004181c */
[----:B------:R-:W-:Y:S01]  /*8ab0*/  HMMA.16816.F32.BF16 R32, R144, R166, R32 ;  /* 0x000000a69020723c */ /* 0x000fe20000041820 */
[----:B------:R-:W2:Y:S07]  /*8ac0*/  LDSM.16.M88.4 R144, [R183+0x4000] ;  /* 0x00400000b790783b */ /* 0x000eae0000000200 */
[C---:B---3--:R-:W-:Y:S01]  /*8ad0*/  HMMA.16816.F32.BF16 R4, R136.reuse, R168, R4 ;  /* 0x000000a88804723c */ /* 0x048fe20000041804 */
[----:B------:R-:W-:Y:S07]  /*8ae0*/  LDSM.16.M88.4 R164, [R180+0x4000] ;  /* 0x00400000b4a4783b */ /* 0x000fee0000000200 */
[C---:B------:R-:W-:Y:S01]  /*8af0*/  HMMA.16816.F32.BF16 R8, R136.reuse, R170, R8 ;  /* 0x000000aa8808723c */ /* 0x040fe20000041808 */
[----:B------:R-:W-:Y:S07]  /*8b00*/  LDSM.16.M88.4 R168, [R172+0x2000] ;  /* 0x00200000aca8783b */ /* 0x000fee0000000200 */
[C---:B-1----:R-:W-:Y:S08]  /*8b10*/  HMMA.16816.F32.BF16 R12, R136.reuse, R140, R12 ;  /* 0x0000008c880c723c */ /* 0x042ff0000004180c */
[C---:B------:R-:W-:Y:S01]  /*8b20*/  HMMA.16816.F32.BF16 R16, R136.reuse, R142, R16 ;  /* 0x0000008e8810723c */ /* 0x040fe20000041810 */
[----:B------:R-:W1:Y:S07]  /*8b30*/  LDSM.16.M88.4 R140, [R173+0x3000] ;  /* 0x00300000ad8c783b */ /* 0x000e6e0000000200 */
[C---:B----4-:R-:W-:Y:S08]  /*8b40*/  HMMA.16816.F32.BF16 R20, R136.reuse, R152, R20 ;  /* 0x000000988814723c */ /* 0x050ff00000041814 */
[C---:B------:R-:W-:Y:S01]  /*8b50*/  HMMA.16816.F32.BF16 R24, R136.reuse, R154, R24 ;  /* 0x0000009a8818723c */ /* 0x040fe20000041818 */
[----:B------:R-:W3:Y:S07]  /*8b60*/  LDSM.16.M88.4 R152, [R173+0x3800] ;  /* 0x00380000ad98783b */ /* 0x000eee0000000200 */
[C---:B-----5:R-:W-:Y:S08]  /*8b70*/  HMMA.16816.F32.BF16 R28, R136.reuse, R156, R28 ;  /* 0x0000009c881c723c */ /* 0x060ff0000004181c */
[----:B------:R-:W-:Y:S01]  /*8b80*/  HMMA.16816.F32.BF16 R32, R136, R158, R32 ;  /* 0x0000009e8820723c */ /* 0x000fe20000041820 */
[----:B------:R-:W4:Y:S07]  /*8b90*/  LDSM.16.M88.4 R136, [R172+0x2800] ;  /* 0x00280000ac88783b */ /* 0x000f2e0000000200 */
[C---:B--2---:R-:W-:Y:S01]  /*8ba0*/  HMMA.16816.F32.BF16 R4, R144.reuse, R148, R4 ;  /* 0x000000949004723c */ /* 0x044fe20000041804 */
[----:B------:R-:W-:Y:S07]  /*8bb0*/  LDSM.16.M88.4 R156, [R172+0x3800] ;  /* 0x00380000ac9c783b */ /* 0x000fee0000000200 */
        /* <DEDUP_REMOVED lines=21> */
[C---:B------:R-:W-:Y:S08]  /*8d10*/  HMMA.16816.F32.BF16 R28, R164.reuse, R156, R28 ;  /* 0x0000009ca41c723c */ /* 0x040ff0000004181c */
[----:B------:R-:W-:Y:S01]  /*8d20*/  HMMA.16816.F32.BF16 R32, R164, R158, R32 ;  /* 0x0000009ea420723c */ /* 0x000fe20000041820 */
[----:B------:R-:W5:Y:S07]  /*8d30*/  LDSM.16.M88.4 R156, [R185+0x2800] ;  /* 0x00280000b99c783b */ /* 0x000f6e0000000200 */
[C---:B-1----:R-:W-:Y:S01]  /*8d40*/  HMMA.16816.F32.BF16 R4, R140.reuse, R160, R4 ;  /* 0x000000a08c04723c */ /* 0x042fe20000041804 */
[----:B------:R-:W-:Y:S07]  /*8d50*/  LDSM.16.M88.4 R164, [R173+0x5000] ;  /* 0x00500000ada4783b */ /* 0x000fee0000000200 */
[C---:B------:R-:W-:Y:S01]  /*8d60*/  HMMA.16816.F32.BF16 R8, R140.reuse, R162, R8 ;  /* 0x000000a28c08723c */ /* 0x040fe20000041808 */
[----:B------:R-:W-:Y:S07]  /*8d70*/  LDSM.16.M88.4 R160, [R173+0x4800] ;  /* 0x00480000ada0783b */ /* 0x000fee0000000200 */
[C---:B---3--:R-:W-:Y:S08]  /*8d80*/  HMMA.16816.F32.BF16 R12, R140.reuse, R144, R12 ;  /* 0x000000908c0c723c */ /* 0x048ff0000004180c */
[C---:B------:R-:W-:Y:S01]  /*8d90*/  HMMA.16816.F32.BF16 R16, R140.reuse, R146, R16 ;  /* 0x000000928c10723c */ /* 0x040fe20000041810 */
[----:B------:R-:W1:Y:S07]  /*8da0*/  LDSM.16.M88.4 R144, [R185+0x3000] ;  /* 0x00300000b990783b */ /* 0x000e6e0000000200 */
[C---:B----4-:R-:W-:Y:S08]  /*8db0*/  HMMA.16816.F32.BF16 R20, R140.reuse, R136, R20 ;  /* 0x000000888c14723c */ /* 0x050ff00000041814 */
[C---:B------:R-:W-:Y:S01]  /*8dc0*/  HMMA.16816.F32.BF16 R24, R140.reuse, R138, R24 ;  /* 0x0000008a8c18723c */ /* 0x040fe20000041818 */
[----:B------:R-:W3:Y:S07]  /*8dd0*/  LDSM.16.M88.4 R136, [R185+0x3800] ;  /* 0x00380000b988783b */ /* 0x000eee0000000200 */
[C---:B--2---:R-:W-:Y:S08]  /*8de0*/  HMMA.16816.F32.BF16 R28, R140.reuse, R148, R28 ;  /* 0x000000948c1c723c */ /* 0x044ff0000004181c */
[----:B------:R-:W-:Y:S01]  /*8df0*/  HMMA.16816.F32.BF16 R32, R140, R150, R32 ;  /* 0x000000968c20723c */ /* 0x000fe20000041820 */
[----:B------:R-:W-:Y:S07]  /*8e00*/  LDSM.16.M88.4 R140, [R183+0x8000] ;  /* 0x00800000b78c783b */ /* 0x000fee0000000200 */
[C---:B------:R-:W-:Y:S01]  /*8e10*/  HMMA.16816.F32.BF16 R4, R152.reuse, R168, R4 ;  /* 0x000000a89804723c */ /* 0x040fe20000041804 */
[----:B------:R-:W2:Y:S07]  /*8e20*/  LDSM.16.M88.4 R148, [R173+0x4000] ;  /* 0x00400000ad94783b */ /* 0x000eae0000000200 */
        /* <DEDUP_REMOVED lines=8> */
[C---:B---3--:R-:W-:Y:S08]  /*8eb0*/  HMMA.16816.F32.BF16 R28, R152.reuse, R136, R28 ;  /* 0x00000088981c723c */ /* 0x048ff0000004181c */
[----:B------:R-:W-:Y:S01]  /*8ec0*/  HMMA.16816.F32.BF16 R32, R152, R138, R32 ;  /* 0x0000008a9820723c */ /* 0x000fe20000041820 */
[----:B------:R-:W3:Y:S07]  /*8ed0*/  LDSM.16.M88.4 R136, [R172+0x4800] ;  /* 0x00480000ac88783b */ /* 0x000eee0000000200 */
[C---:B--2---:R-:W-:Y:S01]  /*8ee0*/  HMMA.16816.F32.BF16 R4, R140.reuse, R148, R4 ;  /* 0x000000948c04723c */ /* 0x044fe20000041804 */
[----:B------:R-:W-:Y:S07]  /*8ef0*/  LDSM.16.M88.4 R152, [R172+0x5800] ;  /* 0x00580000ac98783b */ /* 0x000fee0000000200 */
[C---:B------:R-:W-:Y:S01]  /*8f00*/  HMMA.16816.F32.BF16 R8, R140.reuse, R150, R8 ;  /* 0x000000968c08723c */ /* 0x040fe20000041808 */
[----:B------:R-:W2:Y:S07]  /*8f10*/  LDSM.16.M88.4 R148, [R172+0x5000] ;  /* 0x00500000ac94783b */ /* 0x000eae0000000200 */
        /* <DEDUP_REMOVED lines=14> */
[C---:B---3--:R-:W-:Y:S08]  /*9000*/  HMMA.16816.F32.BF16 R12, R144.reuse, R136, R12 ;  /* 0x00000088900c723c */ /* 0x048ff0000004180c */
[C---:B------:R-:W-:Y:S01]  /*9010*/  HMMA.16816.F32.BF16 R16, R144.reuse, R138, R16 ;  /* 0x0000008a9010723c */ /* 0x040fe20000041810 */
[----:B------:R-:W3:Y:S07]  /*9020*/  LDSM.16.M88.4 R136, [R0+0x5800] ;  /* 0x005800000088783b */ /* 0x000eee0000000200 */
[C---:B--2---:R-:W-:Y:S08]  /*9030*/  HMMA.16816.F32.BF16 R20, R144.reuse, R148, R20 ;  /* 0x000000949014723c */ /* 0x044ff00000041814 */
[C---:B------:R-:W-:Y:S08]  /*9040*/  HMMA.16816.F32.BF16 R24, R144.reuse, R150, R24 ;  /* 0x000000969018723c */ /* 0x040ff00000041818 */
[C---:B------:R-:W-:Y:S08]  /*9050*/  HMMA.16816.F32.BF16 R28, R144.reuse, R152, R28 ;  /* 0x00000098901c723c */ /* 0x040ff0000004181c */
[----:B------:R-:W-:Y:S01]  /*9060*/  HMMA.16816.F32.BF16 R32, R144, R154, R32 ;  /* 0x0000009a9020723c */ /* 0x000fe20000041820 */
[----:B------:R-:W2:Y:S07]  /*9070*/  LDSM.16.M88.4 R144, [R185+0x4800] ;  /* 0x00480000b990783b */ /* 0x000eae0000000200 */
[C---:B-----5:R-:W-:Y:S08]  /*9080*/  HMMA.16816.F32.BF16 R4, R160.reuse, R164, R4 ;  /* 0x000000a4a004723c */ /* 0x060ff00000041804 */
[C---:B------:R-:W-:Y:S08]  /*9090*/  HMMA.16816.F32.BF16 R8, R160.reuse, R166, R8 ;  /* 0x000000a6a008723c */ /* 0x040ff00000041808 */
[C---:B----4-:R-:W-:Y:S08]  /*90a0*/  HMMA.16816.F32.BF16 R12, R160.reuse, R140, R12 ;  /* 0x0000008ca00c723c */ /* 0x050ff0000004180c */
[C---:B------:R-:W-:Y:S01]  /*90b0*/  HMMA.16816.F32.BF16 R16, R160.reuse, R142, R16 ;  /* 0x0000008ea010723c */ /* 0x040fe20000041810 */
[----:B------:R-:W4:Y:S07]  /*90c0*/  LDSM.16.M88.4 R140, [R185+0x5000] ;  /* 0x00500000b98c783b */ /* 0x000f2e0000000200 */
[C---:B-1----:R-:W-:Y:S07]  /*90d0*/  HMMA.16816.F32.BF16 R20, R160.reuse, R156, R20 ;  /* 0x0000009ca014723c */ /* 0x042fee0000041814 */
[-C--:B------:R-:W-:Y:S01]  /*90e0*/  IADD3 R156, R176, R184.reuse, RZ ;  /* 0x000000b8b09c7210 */ /* 0x080fe20007ffe0ff */
[C---:B------:R-:W-:Y:S07]  /*90f0*/  HMMA.16816.F32.BF16 R24, R160.reuse, R158, R24 ;  /* 0x0000009ea018723c */ /* 0x040fee0000041818 */
[----:B------:R-:W-:Y:S01]  /*9100*/  IADD3 R158, R177, R184, RZ ;  /* 0x000000b8b19e7210 */ /* 0x000fe20007ffe0ff */
[C---:B---3--:R-:W-:Y:S04]  /*9110*/  HMMA.16816.F32.BF16 R28, R160.reuse, R136, R28 ;  /* 0x00000088a01c723c */ /* 0x048fe8000004181c */
[C---:B------:R-:W-:Y:S02]  /*9120*/  IADD3 R157, R181.reuse, R158, RZ ;  /* 0x0000009eb59d7210 */ /* 0x040fe40007ffe0ff */
[----:B------:R-:W-:Y:S02]  /*9130*/  IADD3 R159, R181, R156, RZ ;  /* 0x0000009cb59f7210 */ /* 0x000fe40007ffe0ff */
[----:B------:R-:W-:Y:S01]  /*9140*/  HMMA.16816.F32.BF16 R32, R160, R138, R32 ;  /* 0x0000008aa020723c */ /* 0x000fe20000041820 */
[----:B------:R-:W1:Y:S01]  /*9150*/  LDSM.16.M88.4 R136, [R185+0x5800] ;  /* 0x00580000b988783b */ /* 0x000e620000000200 */
[----:B------:R-:W-:Y:S06]  /*9160*/  DEPBAR.LE SB0, 0x2 ;  /* 0x000080800000791a */ /* 0x000fec0000000000 */
[C---:B------:R-:W-:Y:S01]  /*9170*/  HMMA.16816.F32.BF16 R4, R168.reuse, R172, R4 ;  /* 0x000000aca804723c */ /* 0x040fe20000041804 */
[----:B------:R-:W-:Y:S07]  /*9180*/  BAR.SYNC.DEFER_BLOCKING 0x0 ;  /* 0x0000000000007b1d */ /* 0x000fee0000010000 */
[C---:B------:R-:W-:Y:S08]  /*9190*/  HMMA.16816.F32.BF16 R8, R168.reuse, R174, R8 ;  /* 0x000000aea808723c */ /* 0x040ff00000041808 */
[C---:B--2---:R-:W-:Y:S08]  /*91a0*/  HMMA.16816.F32.BF16 R12, R168.reuse, R144, R12 ;  /* 0x00000090a80c723c */ /* 0x044ff0000004180c */
        /* <DEDUP_REMOVED lines=8> */
[C---:B------:R-:W-:Y:S01]  /*9230*/  HMMA.16816.F32.BF16 R24, R168.reuse, R142, R24 ;  /* 0x0000008ea818723c */ /* 0x040fe20000041818 */
[----:B------:R-:W-:Y:S03]  /*9240*/  LDSM.16.MT88.4 R140, [R157] ;  /* 0x000000009d8c783b */ /* 0x000fe60000004200 */
[----:B------:R-:W-:Y:S02]  /*9250*/  FMNMX.FTZ R0, R8, R0, !PT ;  /* 0x0000000008007209 */ /* 0x000fe40007810000 */
[----:B------:R-:W-:Y:S02]  /*9260*/  FMNMX.FTZ R2, R10, R2, !PT ;  /* 0x000000020a027209 */ /* 0x000fe40007810000 */
[C---:B-1----:R-:W-:Y:S01]  /*9270*/  HMMA.16816.F32.BF16 R28, R168.reuse, R136, R28 ;  /* 0x00000088a81c723c */ /* 0x042fe2000004181c */
[----:B------:R-:W-:Y:S03]  /*9280*/  LDSM.16.MT88.4 R152, [R156+0x2800] ;  /* 0x002800009c98783b */ /* 0x000fe60000004200 */
        /* <DEDUP_REMOVED lines=37> */
[--C-:B------:R-:W-:Y:S01]  /*94e0*/  FFMA.FTZ R160, R4, c[0x0][0x2d0], -R169.reuse ;  /* 0x0000b40004a07a23 */ /* 0x100fe200000108a9 */
[----:B------:R-:W1:Y:S01]  /*94f0*/  LDSM.16.MT88.4 R136, [R158] ;  /* 0x000000009e88783b */ /* 0x000e620000004200 */
[----:B------:R-:W-:Y:S02]  /*9500*/  FFMA.FTZ R161, R5, c[0x0][0x2d0], -R169 ;  /* 0x0000b40005a17a23 */ /* 0x000fe400000108a9 */
[C---:B------:R-:W-:Y:S02]  /*9510*/  FMUL.FTZ R168, R0.reuse, c[0x0][0x2d0] ;  /* 0x0000b40000a87a20 */ /* 0x040fe40000410000 */
[----:B------:R-:W-:Y:S01]  /*9520*/  FADD.FTZ R3, -R0, R3 ;  /* 0x0000000300037221 */ /* 0x000fe20000010100 */
        /* <DEDUP_REMOVED lines=8> */
[----:B------:R-:W-:Y:S02]  /*95b0*/  FMUL.FTZ R132, R132, c[0x0][0x2d0] ;  /* 0x0000b40084847a20 */ /* 0x000fe40000410000 */
[----:B------:R-:W-:Y:S02]  /*95c0*/  FMUL.FTZ R3, R3, c[0x0][0x2d0] ;  /* 0x0000b40003037a20 */ /* 0x000fe40000410000 */
[--C-:B------:R-:W-:Y:S02]  /*95d0*/  FFMA.FTZ R170, R12, c[0x0][0x2d0], -R169.reuse ;  /* 0x0000b4000caa7a23 */ /* 0x100fe400000108a9 */
[--C-:B------:R-:W-:Y:S01]  /*95e0*/  FFMA.FTZ R171, R13, c[0x0][0x2d0], -R169.reuse ;  /* 0x0000b4000dab7a23 */ /* 0x100fe200000108a9 */
[----:B------:R-:W2:Y:S01]  /*95f0*/  MUFU.EX2 R132, R132 ;  /* 0x0000008400847308 */ /* 0x000ea20000000800 */
[--C-:B------:R-:W-:Y:S02]  /*9600*/  FFMA.FTZ R174, R14, c[0x0][0x2d0], -R168.reuse ;  /* 0x0000b4000eae7a23 */ /* 0x100fe400000108a8 */
[--C-:B------:R-:W-:Y:S02]  /*9610*/  FFMA.FTZ R175, R15, c[0x0][0x2d0], -R168.reuse ;  /* 0x0000b4000faf7a23 */ /* 0x100fe400000108a8 */
[----:B------:R-:W-:Y:S01]  /*9620*/  LDSM.16.MT88.4 R12, [R159+0x4000] ;  /* 0x004000009f0c783b */ /* 0x000fe20000004200 */
[--C-:B------:R-:W-:Y:S02]  /*9630*/  FFMA.FTZ R172, R16, c[0x0][0x2d0], -R169.reuse ;  /* 0x0000b40010ac7a23 */ /* 0x100fe400000108a9 */
[--C-:B------:R-:W-:Y:S02]  /*9640*/  FFMA.FTZ R173, R17, c[0x0][0x2d0], -R169.reuse ;  /* 0x0000b40011ad7a23 */ /* 0x100fe400000108a9 */
[----:B------:R-:W3:Y:S01]  /*9650*/  MUFU.EX2 R3, R3 ;  /* 0x0000000300037308 */ /* 0x000ee20000000800 */
[--C-:B------:R-:W-:Y:S02]  /*9660*/  FFMA.FTZ R184, R18, c[0x0][0x2d0], -R168.reuse ;  /* 0x0000b40012b87a23 */ /* 0x100fe400000108a8 */
[--C-:B------:R-:W-:Y:S02]  /*9670*/  FFMA.FTZ R185, R19, c[0x0][0x2d0], -R168.reuse ;  /* 0x0000b40013b97a23 */ /* 0x100fe400000108a8 */
[----:B------:R-:W-:Y:S01]  /*9680*/  LDSM.16.MT88.4 R16, [R157+0x800] ;  /* 0x000800009d10783b */ /* 0x000fe20000004200 */
[--C-:B------:R-:W-:Y:S02]  /*9690*/  FFMA.FTZ R234, R31, c[0x0][0x2d0], -R168.reuse ;  /* 0x0000b4001fea7a23 */ /* 0x100fe400000108a8 */
[----:B------:R-:W-:Y:S02]  /*96a0*/  FFMA.FTZ R236, R34, c[0x0][0x2d0], -R168 ;  /* 0x0000b40022ec7a23 */ /* 0x000fe400000108a8 */
[----:B------:R-:W-:Y:S01]  /*96b0*/  MUFU.EX2 R162, R162 ;  /* 0x000000a200a27308 */ /* 0x000fe20000000800 */
[C---:B--2---:R-:W-:Y:S01]  /*96c0*/  FMUL.FTZ R4, R132.reuse, R128 ;  /* 0x0000008084047220 */ /* 0x044fe20000410000 */
[----:B------:R-:W-:Y:S01]  /*96d0*/  F2FP.BF16.PACK_AB R128, R161, R160 ;  /* 0x000000a0a180723e */ /* 0x000fe200000010ff */
[C---:B------:R-:W-:Y:S02]  /*96e0*/  FMUL.FTZ R5, R132.reuse, R129 ;  /* 0x0000008184057220 */ /* 0x040fe40000410000 */
[C---:B------:R-:W-:Y:S05]  /*96f0*/  FMUL.FTZ R8, R132.reuse, R124 ;  /* 0x0000007c84087220 */ /* 0x040fea0000410000 */
[----:B------:R-:W2:Y:S01]  /*9700*/  MUFU.EX2 R163, R163 ;  /* 0x000000a300a37308 */ /* 0x000ea20000000800 */
[C---:B------:R-:W-:Y:S02]  /*9710*/  FMUL.FTZ R9, R132.reuse, R125 ;  /* 0x0000007d84097220 */ /* 0x040fe40000410000 */
[C---:B------:R-:W-:Y:S02]  /*9720*/  FMUL.FTZ R100, R132.reuse, R100 ;  /* 0x0000006484647220 */ /* 0x040fe40000410000 */
[C---:B---3--:R-:W-:Y:S02]  /*9730*/  FMUL.FTZ R6, R3.reuse, R130 ;  /* 0x0000008203067220 */ /* 0x048fe40000410000 */
[C---:B------:R-:W-:Y:S02]  /*9740*/  FMUL.FTZ R7, R3.reuse, R131 ;  /* 0x0000008303077220 */ /* 0x040fe40000410000 */
[C---:B------:R-:W-:Y:S01]  /*9750*/  FMUL.FTZ R10, R3.reuse, R126 ;  /* 0x0000007e030a7220 */ /* 0x040fe20000410000 */
[----:B------:R-:W-:Y:S01]  /*9760*/  MUFU.EX2 R164, R164 ;  /* 0x000000a400a47308 */ /* 0x000fe20000000800 */
[C---:B------:R-:W-:Y:S02]  /*9770*/  FMUL.FTZ R11, R3.reuse, R127 ;  /* 0x0000007f030b7220 */ /* 0x040fe40000410000 */
[----:B------:R-:W3:Y:S01]  /*9780*/  LDSM.16.MT88.4 R124, [R159] ;  /* 0x000000009f7c783b */ /* 0x000ee20000004200 */
[C---:B------:R-:W-:Y:S02]  /*9790*/  FMUL.FTZ R101, R132.reuse, R101 ;  /* 0x0000006584657220 */ /* 0x040fe40000410000 */
[C---:B------:R-:W-:Y:S02]  /*97a0*/  FMUL.FTZ R102, R3.reuse, R102 ;  /* 0x0000006603667220 */ /* 0x040fe40000410000 */
[----:B------:R-:W-:Y:S02]  /*97b0*/  FMUL.FTZ R103, R3, R103 ;  /* 0x0000006703677220 */ /* 0x000fe40000410000 */
[----:B------:R-:W4:Y:S01]  /*97c0*/  MUFU.EX2 R165, R165 ;  /* 0x000000a500a57308 */ /* 0x000f220000000800 */
        /* <DEDUP_REMOVED lines=48> */
[C---:B------:R-:W-:Y:S01]  /*9ad0*/  FMUL.FTZ R48, R132.reuse, R48 ;  /* 0x0000003084307220 */ /* 0x040fe20000410000 */
[----:B------:R-:W5:Y:S01]  /*9ae0*/  MUFU.EX2 R175, R175 ;  /* 0x000000af00af7308 */ /* 0x000f620000000800 */
[C---:B------:R-:W-:Y:S04]  /*9af0*/  HMMA.16816.F32.BF16 R108, R128.reuse, R144, R108 ;  /* 0x00000090806c723c */ /* 0x040fe8000004186c */
[C---:B------:R-:W-:Y:S02]  /*9b00*/  FMUL.FTZ R49, R132.reuse, R49 ;  /* 0x0000003184317220 */ /* 0x040fe40000410000 */
[C---:B------:R-:W-:Y:S02]  /*9b10*/  FMUL.FTZ R50, R3.reuse, R50 ;  /* 0x0000003203327220 */ /* 0x040fe40000410000 */
[C---:B------:R-:W-:Y:S01]  /*9b20*/  HMMA.16816.F32.BF16 R112, R128.reuse, R146, R112 ;  /* 0x000000928070723c */ /* 0x040fe20000041870 */
[----:B------:R-:W-:Y:S01]  /*9b30*/  LDSM.16.MT88.4 R144, [R158+0x2800] ;  /* 0x002800009e90783b */ /* 0x000fe20000004200 */
[----:B------:R-:W-:Y:S02]  /*9b40*/  MUFU.EX2 R184, R184 ;  /* 0x000000b800b87308 */ /* 0x000fe40000000800 */
[C---:B------:R-:W-:Y:S02]  /*9b50*/  FMUL.FTZ R51, R3.reuse, R51 ;  /* 0x0000003303337220 */ /* 0x040fe40000410000 */
[C---:B------:R-:W-:Y:S02]  /*9b60*/  FMUL.FTZ R52, R132.reuse, R52 ;  /* 0x0000003484347220 */ /* 0x040fe40000410000 */
[C---:B---3--:R-:W-:Y:S04]  /*9b70*/  HMMA.16816.F32.BF16 R116, R128.reuse, R124, R116 ;  /* 0x0000007c8074723c */ /* 0x048fe80000041874 */
[C---:B------:R-:W-:Y:S01]  /*9b80*/  FMUL.FTZ R53, R132.reuse, R53 ;  /* 0x0000003584357220 */ /* 0x040fe20000410000 */
[----:B------:R-:W3:Y:S01]  /*9b90*/  MUFU.EX2 R185, R185 ;  /* 0x000000b900b97308 */ /* 0x000ee20000000800 */
[C---:B------:R-:W-:Y:S02]  /*9ba0*/  FMUL.FTZ R54, R3.reuse, R54 ;  /* 0x0000003603367220 */ /* 0x040fe40000410000 */
        /* <DEDUP_REMOVED lines=36> */
[C---:B--2---:R-:W-:Y:S04]  /*9df0*/  HMMA.16816.F32.BF16 R68, R128.reuse, R140, R68 ;  /* 0x0000008c8044723c */ /* 0x044fe80000041844 */
[C---:B------:R-:W-:Y:S02]  /*9e00*/  FMUL.FTZ R75, R3.reuse, R75 ;  /* 0x0000004b034b7220 */ /* 0x040fe40000410000 */
[C---:B------:R-:W-:Y:S02]  /*9e10*/  FMUL.FTZ R76, R132.reuse, R76 ;  /* 0x0000004c844c7220 */ /* 0x040fe40000410000 */
[C---:B------:R-:W-:Y:S03]  /*9e20*/  FMUL.FTZ R77, R132.reuse, R77 ;  /* 0x0000004d844d7220 */ /* 0x040fe60000410000 */
[C---:B------:R-:W-:Y:S01]  /*9e30*/  HMMA.16816.F32.BF16 R72, R128.reuse, R142, R72 ;  /* 0x0000008e8048723c */ /* 0x040fe20000041848 */
[----:B------:R-:W-:Y:S02]  /*9e40*/  LDSM.16.MT88.4 R140, [R159+0x800] ;  /* 0x000800009f8c783b */ /* 0x000fe40000004200 */
[C---:B------:R-:W-:Y:S02]  /*9e50*/  FMUL.FTZ R78, R3.reuse, R78 ;  /* 0x0000004e034e7220 */ /* 0x040fe40000410000 */
[C---:B------:R-:W-:Y:S02]  /*9e60*/  FMUL.FTZ R79, R3.reuse, R79 ;  /* 0x0000004f034f7220 */ /* 0x040fe40000410000 */
[C---:B------:R-:W-:Y:S02]  /*9e70*/  FMUL.FTZ R80, R132.reuse, R80 ;  /* 0x0000005084507220 */ /* 0x040fe40000410000 */
[C---:B------:R-:W-:Y:S03]  /*9e80*/  FMUL.FTZ R81, R132.reuse, R81 ;  /* 0x0000005184517220 */ /* 0x040fe60000410000 */
[C---:B---3--:R-:W-:Y:S03]  /*9e90*/  HMMA.16816.F32.BF16 R76, R128.reuse, R124, R76 ;  /* 0x0000007c804c723c */ /* 0x048fe6000004184c */
        /* <DEDUP_REMOVED lines=14> */
[C---:B------:R-:W-:Y:S03]  /*9f80*/  FMUL.FTZ R93, R132.reuse, R93 ;  /* 0x0000005d845d7220 */ /* 0x040fe60000410000 */
[C---:B------:R-:W-:Y:S01]  /*9f90*/  HMMA.16816.F32.BF16 R88, R128.reuse, R138, R88 ;  /* 0x0000008a8058723c */ /* 0x040fe20000041858 */
[----:B------:R-:W1:Y:S02]  /*9fa0*/  LDSM.16.MT88.4 R136, [R156+0x800] ;  /* 0x000800009c88783b */ /* 0x000e640000004200 */
[C---:B------:R-:W-:Y:S02]  /*9fb0*/  FMUL.FTZ R94, R3.reuse, R94 ;  /* 0x0000005e035e7220 */ /* 0x040fe40000410000 */
[C---:B------:R-:W-:Y:S02]  /*9fc0*/  FMUL.FTZ R95, R3.reuse, R95 ;  /* 0x0000005f035f7220 */ /* 0x040fe40000410000 */
[C---:B------:R-:W-:Y:S02]  /*9fd0*/  FMUL.FTZ R96, R132.reuse, R96 ;  /* 0x0000006084607220 */ /* 0x040fe40000410000 */
[C---:B------:R-:W-:Y:S03]  /*9fe0*/  FMUL.FTZ R97, R132.reuse, R97 ;  /* 0x0000006184617220 */ /* 0x040fe60000410000 */
[C---:B------:R-:W-:Y:S03]  /*9ff0*/  HMMA.16816.F32.BF16 R92, R128.reuse, R12, R92 ;  /* 0x0000000c805c723c */ /* 0x040fe6000004185c */
[C---:B------:R-:W-:Y:S02]  /*a000*/  FMUL.FTZ R98, R3.reuse, R98 ;  /* 0x0000006203627220 */ /* 0x040fe40000410000 */
[----:B------:R-:W-:Y:S02]  /*a010*/  FMUL.FTZ R99, R3, R99 ;  /* 0x0000006303637220 */ /* 0x000fe40000410000 */
[----:B----4-:R-:W-:Y:S01]  /*a020*/  F2FP.BF16.PACK_AB R12, R171, R170 ;  /* 0x000000aaab0c723e */ /* 0x010fe200000010ff */
[----:B------:R-:W-:Y:S01]  /*a030*/  FFMA.FTZ R164, R3, R229, R164 ;  /* 0x000000e503a47223 */ /* 0x000fe200000100a4 */
[----:B-----5:R-:W-:Y:S03]  /*a040*/  F2FP.BF16.PACK_AB R13, R175, R174 ;  /* 0x000000aeaf0d723e */ /* 0x020fe600000010ff */
[----:B------:R-:W-:Y:S01]  /*a050*/  HMMA.16816.F32.BF16 R96, R128, R14, R96 ;  /* 0x0000000e8060723c */ /* 0x000fe20000041860 */
[----:B------:R-:W3:Y:S02]  /*a060*/  LDSM.16.MT88.4 R128, [R159+0x2800] ;  /* 0x002800009f80783b */ /* 0x000ee40000004200 */
[----:B------:R-:W-:Y:S01]  /*a070*/  FFMA.FTZ R160, R132, R232, R160 ;  /* 0x000000e884a07223 */ /* 0x000fe200000100a0 */
[----:B------:R-:W-:Y:S01]  /*a080*/  MOV R132, R2 ;  /* 0x0000000200847202 */ /* 0x000fe20000000f00 */
[----:B------:R-:W-:Y:S02]  /*a090*/  FADD.FTZ R164, R165, R164 ;  /* 0x000000a4a5a47221 */ /* 0x000fe40000010000 */
[----:B------:R-:W-:Y:S01]  /*a0a0*/  F2FP.BF16.PACK_AB R14, R173, R172 ;  /* 0x000000acad0e723e */ /* 0x000fe200000010ff */
[----:B------:R-:W-:Y:S01]  /*a0b0*/  FADD.FTZ R160, R161, R160 ;  /* 0x000000a0a1a07221 */ /* 0x000fe20000010000 */
[----:B------:R-:W-:Y:S03]  /*a0c0*/  F2FP.BF16.PACK_AB R15, R185, R184 ;  /* 0x000000b8b90f723e */ /* 0x000fe600000010ff */
        /* <DEDUP_REMOVED lines=20> */
[----:B------:R-:W1:Y:S07]  /*a210*/  LDSM.16.MT88.4 R136, [R156+0x4800] ;  /* 0x004800009c88783b */ /* 0x000e6e0000004200 */
[C---:B------:R-:W-:Y:S08]  /*a220*/  HMMA.16816.F32.BF16 R116, R12.reuse, R140, R116 ;  /* 0x0000008c0c74723c */ /* 0x040ff00000041874 */
[C---:B------:R-:W-:Y:S01]  /*a230*/  HMMA.16816.F32.BF16 R120, R12.reuse, R142, R120 ;  /* 0x0000008e0c78723c */ /* 0x040fe20000041878 */
[----:B------:R-:W-:Y:S07]  /*a240*/  LDSM.16.MT88.4 R140, [R156+0x3800] ;  /* 0x003800009c8c783b */ /* 0x000fee0000004200 */
[C---:B------:R-:W-:Y:S07]  /*a250*/  HMMA.16816.F32.BF16 R36, R12.reuse, R144, R36 ;  /* 0x000000900c24723c */ /* 0x040fee0000041824 */
[--C-:B------:R-:W-:Y:S01]  /*a260*/  FFMA.FTZ R144, R20, c[0x0][0x2d0], -R169.reuse ;  /* 0x0000b40014907a23 */ /* 0x100fe200000108a9 */
[C---:B------:R-:W-:Y:S04]  /*a270*/  HMMA.16816.F32.BF16 R40, R12.reuse, R146, R40 ;  /* 0x000000920c28723c */ /* 0x040fe80000041828 */
[--C-:B------:R-:W-:Y:S01]  /*a280*/  FFMA.FTZ R145, R21, c[0x0][0x2d0], -R169.reuse ;  /* 0x0000b40015917a23 */ /* 0x100fe200000108a9 */
[----:B------:R-:W4:Y:S02]  /*a290*/  MUFU.EX2 R144, R144 ;  /* 0x0000009000907308 */ /* 0x000f240000000800 */
[--C-:B------:R-:W-:Y:S01]  /*a2a0*/  FFMA.FTZ R146, R24, c[0x0][0x2d0], -R169.reuse ;  /* 0x0000b40018927a23 */ /* 0x100fe200000108a9 */
[C---:B------:R-:W-:Y:S04]  /*a2b0*/  HMMA.16816.F32.BF16 R44, R12.reuse, R148, R44 ;  /* 0x000000940c2c723c */ /* 0x040fe8000004182c */
[--C-:B------:R-:W-:Y:S03]  /*a2c0*/  FFMA.FTZ R147, R25, c[0x0][0x2d0], -R169.reuse ;  /* 0x0000b40019937a23 */ /* 0x100fe600000108a9 */
[--C-:B------:R-:W-:Y:S01]  /*a2d0*/  FFMA.FTZ R148, R22, c[0x0][0x2d0], -R168.reuse ;  /* 0x0000b40016947a23 */ /* 0x100fe200000108a8 */
[C---:B------:R-:W-:Y:S01]  /*a2e0*/  HMMA.16816.F32.BF16 R48, R12.reuse, R150, R48 ;  /* 0x000000960c30723c */ /* 0x040fe20000041830 */
[----:B------:R-:W5:Y:S03]  /*a2f0*/  MUFU.EX2 R145, R145 ;  /* 0x0000009100917308 */ /* 0x000f660000000800 */
[--C-:B------:R-:W-:Y:S02]  /*a300*/  FFMA.FTZ R149, R23, c[0x0][0x2d0], -R168.reuse ;  /* 0x0000b40017957a23 */ /* 0x100fe400000108a8 */
[----:B------:R-:W-:Y:S01]  /*a310*/  LDSM.16.MT88.4 R20, [R157+0x1000] ;  /* 0x001000009d14783b */ /* 0x000fe20000004200 */
[--C-:B------:R-:W-:Y:S01]  /*a320*/  FFMA.FTZ R150, R26, c[0x0][0x2d0], -R168.reuse ;  /* 0x0000b4001a967a23 */ /* 0x100fe200000108a8 */
[C---:B------:R-:W-:Y:S03]  /*a330*/  HMMA.16816.F32.BF16 R52, R12.reuse, R152, R52 ;  /* 0x000000980c34723c */ /* 0x040fe60000041834 */
[----:B------:R-:W1:Y:S01]  /*a340*/  MUFU.EX2 R146, R146 ;  /* 0x0000009200927308 */ /* 0x000e620000000800 */
[----:B------:R-:W-:Y:S02]  /*a350*/  FFMA.FTZ R151, R27, c[0x0][0x2d0], -R168 ;  /* 0x0000b4001b977a23 */ /* 0x000fe400000108a8 */
[----:B------:R-:W-:Y:S01]  /*a360*/  LDSM.16.MT88.4 R24, [R156+0x1000] ;  /* 0x001000009c18783b */ /* 0x000fe20000004200 */
[--C-:B------:R-:W-:Y:S01]  /*a370*/  FFMA.FTZ R152, R28, c[0x0][0x2d0], -R169.reuse ;  /* 0x0000b4001c987a23 */ /* 0x100fe200000108a9 */
[C---:B------:R-:W-:Y:S04]  /*a380*/  HMMA.16816.F32.BF16 R56, R12.reuse, R154, R56 ;  /* 0x0000009a0c38723c */ /* 0x040fe80000041838 */
[--C-:B------:R-:W-:Y:S01]  /*a390*/  FFMA.FTZ R153, R29, c[0x0][0x2d0], -R169.reuse ;  /* 0x0000b4001d997a23 */ /* 0x100fe200000108a9 */
[----:B------:R-:W-:Y:S01]  /*a3a0*/  MUFU.EX2 R147, R147 ;  /* 0x0000009300937308 */ /* 0x000fe20000000800 */
[----:B----4-:R-:W-:Y:S02]  /*a3b0*/  FADD.FTZ R170, R144, R170 ;  /* 0x000000aa90aa7221 */ /* 0x010fe40000010000 */
[C---:B---3--:R-:W-:Y:S04]  /*a3c0*/  HMMA.16816.F32.BF16 R60, R12.reuse, R128, R60 ;  /* 0x000000800c3c723c */ /* 0x048fe8000004183c */
[--C-:B------:R-:W-:Y:S02]  /*a3d0*/  FFMA.FTZ R154, R32, c[0x0][0x2d0], -R169.reuse ;  /* 0x0000b400209a7a23 */ /* 0x100fe400000108a9 */
[----:B------:R-:W-:Y:S01]  /*a3e0*/  FFMA.FTZ R169, R33, c[0x0][0x2d0], -R169 ;  /* 0x0000b40021a97a23 */ /* 0x000fe200000108a9 */
[----:B------:R-:W3:Y:S01]  /*a3f0*/  MUFU.EX2 R148, R148 ;  /* 0x0000009400947308 */ /* 0x000ee20000000800 */
[C---:B------:R-:W-:Y:S01]  /*a400*/  HMMA.16816.F32.BF16 R64, R12.reuse, R130, R64 ;  /* 0x000000820c40723c */ /* 0x040fe20000041840 */
[----:B------:R-:W4:Y:S03]  /*a410*/  LDSM.16.MT88.4 R128, [R159+0x4800] ;  /* 0x004800009f80783b */ /* 0x000f260000004200 */
[--C-:B------:R-:W-:Y:S02]  /*a420*/  FFMA.FTZ R155, R30, c[0x0][0x2d0], -R168.reuse ;  /* 0x0000b4001e9b7a23 */ /* 0x100fe400000108a8 */
[----:B------:R-:W-:Y:S02]  /*a430*/  FFMA.FTZ R168, R35, c[0x0][0x2d0], -R168 ;  /* 0x0000b40023a87a23 */ /* 0x000fe400000108a8 */
[C---:B--2---:R-:W-:Y:S01]  /*a440*/  HMMA.16816.F32.BF16 R68, R12.reuse, R16, R68 ;  /* 0x000000100c44723c */ /* 0x044fe20000041844 */
[----:B------:R-:W-:Y:S01]  /*a450*/  LDSM.16.MT88.4 R28, [R156+0x1800] ;  /* 0x001800009c1c783b */ /* 0x000fe20000004200 */
[----:B------:R-:W2:Y:S02]  /*a460*/  MUFU.EX2 R149, R149 ;  /* 0x0000009500957308 */ /* 0x000ea40000000800 */
[----:B-----5:R-:W-:Y:S04]  /*a470*/  FADD.FTZ R170, R145, R170 ;  /* 0x000000aa91aa7221 */ /* 0x020fe80000010000 */
[C---:B------:R-:W-:Y:S01]  /*a480*/  HMMA.16816.F32.BF16 R72, R12.reuse, R18, R72 ;  /* 0x000000120c48723c */ /* 0x040fe20000041848 */
[----:B------:R-:W5:Y:S03]  /*a490*/  LDSM.16.MT88.4 R16, [R158+0x1000] ;  /* 0x001000009e10783b */ /* 0x000f660000004200 */
[----:B------:R-:W4:Y:S01]  /*a4a0*/  MUFU.EX2 R150, R150 ;  /* 0x0000009600967308 */ /* 0x000f220000000800 */
[----:B-1----:R-:W-:Y:S02]  /*a4b0*/  FADD.FTZ R170, R146, R170 ;  /* 0x000000aa92aa7221 */ /* 0x002fe40000010000 */
[----:B---3--:R-:W-:Y:S01]  /*a4c0*/  FADD.FTZ R174, R148, R174 ;  /* 0x000000ae94ae7221 */ /* 0x008fe20000010000 */
[C---:B------:R-:W-:Y:S01]  /*a4d0*/  HMMA.16816.F32.BF16 R76, R12.reuse, R124, R76 ;  /* 0x0000007c0c4c723c */ /* 0x040fe2000004184c */
[----:B------:R-:W-:Y:S03]  /*a4e0*/  LDSM.16.MT88.4 R32, [R158+0x3800] ;  /* 0x003800009e20783b */ /* 0x000fe60000004200 */
[----:B------:R-:W-:Y:S02]  /*a4f0*/  FADD.FTZ R170, R147, R170 ;  /* 0x000000aa93aa7221 */ /* 0x000fe40000010000 */
[----:B------:R-:W1:Y:S02]  /*a500*/  MUFU.EX2 R151, R151 ;  /* 0x0000009700977308 */ /* 0x000e640000000800 */
[C---:B------:R-:W-:Y:S01]  /*a510*/  HMMA.16816.F32.BF16 R80, R12.reuse, R126, R80 ;  /* 0x0000007e0c50723c */ /* 0x040fe20000041850 */
[----:B------:R-:W3:Y:S03]  /*a520*/  LDSM.16.MT88.4 R124, [R159+0x1000] ;  /* 0x001000009f7c783b */ /* 0x000ee60000004200 */
[----:B--2---:R-:W-:Y:S04]  /*a530*/  FADD.FTZ R174, R149, R174 ;  /* 0x000000ae95ae7221 */ /* 0x004fe80000010000 */
[C---:B------:R-:W-:Y:S01]  /*a540*/  HMMA.16816.F32.BF16 R84, R12.reuse, R136, R84 ;  /* 0x000000880c54723c */ /* 0x040fe20000041854 */
[----:B------:R-:W2:Y:S03]  /*a550*/  MUFU.EX2 R152, R152 ;  /* 0x0000009800987308 */ /* 0x000ea60000000800 */
[----:B----4-:R-:W-:Y:S04]  /*a560*/  FADD.FTZ R174, R150, R174 ;  /* 0x000000ae96ae7221 */ /* 0x010fe80000010000 */
[C---:B------:R-:W-:Y:S01]  /*a570*/  HMMA.16816.F32.BF16 R88, R12.reuse, R138, R88 ;  /* 0x0000008a0c58723c */ /* 0x040fe20000041858 */
[----:B------:R-:W-:Y:S02]  /*a580*/  LDSM.16.MT88.4 R136, [R157+0x3000] ;  /* 0x003000009d88783b */ /* 0x000fe40000004200 */
[----:B------:R-:W4:Y:S01]  /*a590*/  MUFU.EX2 R153, R153 ;  /* 0x0000009900997308 */ /* 0x000f220000000800 */
[----:B-1----:R-:W-:Y:S04]  /*a5a0*/  FADD.FTZ R174, R151, R174 ;  /* 0x000000ae97ae7221 */ /* 0x002fe80000010000 */
[C---:B------:R-:W-:Y:S05]  /*a5b0*/  HMMA.16816.F32.BF16 R92, R12.reuse, R128, R92 ;  /* 0x000000800c5c723c */ /* 0x040fea000004185c */
[----:B------:R-:W1:Y:S03]  /*a5c0*/  MUFU.EX2 R154, R154 ;  /* 0x0000009a009a7308 */ /* 0x000e660000000800 */
[----:B------:R-:W-:Y:S01]  /*a5d0*/  HMMA.16816.F32.BF16 R96, R12, R130, R96 ;  /* 0x000000820c60723c */ /* 0x000fe20000041860 */
[----:B------:R-:W3:Y:S03]  /*a5e0*/  LDSM.16.MT88.4 R128, [R158+0x3000] ;  /* 0x003000009e80783b */ /* 0x000ee60000004200 */
[----:B--2---:R-:W-:Y:S03]  /*a5f0*/  FADD.FTZ R170, R152, R170 ;  /* 0x000000aa98aa7221 */ /* 0x004fe60000010000 */
[----:B------:R-:W-:Y:S01]  /*a600*/  F2FP.BF16.PACK_AB R12, R145, R144 ;  /* 0x00000090910c723e */ /* 0x000fe200000010ff */
[----:B------:R-:W2:Y:S01]  /*a610*/  MUFU.EX2 R169, R169 ;  /* 0x000000a900a97308 */ /* 0x000ea20000000800 */
[----:B------:R-:W-:Y:S03]  /*a620*/  F2FP.BF16.PACK_AB R14, R147, R146 ;  /* 0x00000092930e723e */ /* 0x000fe600000010ff */
[----:B------:R-:W-:Y:S01]  /*a630*/  F2FP.BF16.PACK_AB R13, R149, R148 ;  /* 0x00000094950d723e */ /* 0x000fe200000010ff */
[----:B----4-:R-:W-:Y:S01]  /*a640*/  FADD.FTZ R170, R153, R170 ;  /* 0x000000aa99aa7221 */ /* 0x010fe20000010000 */
[----:B------:R-:W-:Y:S04]  /*a650*/  F2FP.BF16.PACK_AB R15, R151, R150 ;  /* 0x00000096970f723e */ /* 0x000fe800000010ff */
[----:B------:R-:W4:Y:S03]  /*a660*/  MUFU.EX2 R155, R155 ;  /* 0x0000009b009b7308 */ /* 0x000f260000000800 */
[C---:B-----5:R-:W-:Y:S03]  /*a670*/  HMMA.16816.F32.BF16 R4, R12.reuse, R16, R4 ;  /* 0x000000100c04723c */ /* 0x060fe60000041804 */
[----:B-1----:R-:W-:Y:S04]  /*a680*/  FADD.FTZ R170, R154, R170 ;  /* 0x000000aa9aaa7221 */ /* 0x002fe80000010000 */
[----:B------:R-:W1:Y:S01]  /*a690*/  MUFU.EX2 R168, R168 ;  /* 0x000000a800a87308 */ /* 0x000e620000000800 */
[C---:B------:R-:W-:Y:S01]  /*a6a0*/  HMMA.16816.F32.BF16 R8, R12.reuse, R18, R8 ;  /* 0x000000120c08723c */ /* 0x040fe20000041808 */
[----:B------:R-:W5:Y:S03]  /*a6b0*/  LDSM.16.MT88.4 R16, [R156+0x3000] ;  /* 0x003000009c10783b */ /* 0x000f660000004200 */
[----:B--2---:R-:W-:Y:S04]  /*a6c0*/  FADD.FTZ R232, R169, R170 ;  /* 0x000000aaa9e87221 */ /* 0x004fe80000010000 */
[C---:B------:R-:W-:Y:S04]  /*a6d0*/  HMMA.16816.F32.BF16 R100, R12.reuse, R20, R100 ;  /* 0x000000140c64723c */ /* 0x040fe80000041864 */
[----:B----4-:R-:W-:Y:S04]  /*a6e0*/  FADD.FTZ R174, R155, R174 ;  /* 0x000000ae9bae7221 */ /* 0x010fe80000010000 */
[C---:B------:R-:W-:Y:S01]  /*a6f0*/  HMMA.16816.F32.BF16 R104, R12.reuse, R22, R104 ;  /* 0x000000160c68723c */ /* 0x040fe20000041868 */
[----:B------:R-:W2:Y:S03]  /*a700*/  LDSM.16.MT88.4 R20, [R159+0x3000] ;  /* 0x003000009f14783b */ /* 0x000ea60000004200 */
[----:B------:R-:W-:Y:S04]  /*a710*/  FADD.FTZ R174, R234, R174 ;  /* 0x000000aeeaae7221 */ /* 0x000fe80000010000 */
[C---:B------:R-:W-:Y:S04]  /*a720*/  HMMA.16816.F32.BF16 R108, R12.reuse, R24, R108 ;  /* 0x000000180c6c723c */ /* 0x040fe8000004186c */
[----:B------:R-:W-:Y:S04]  /*a730*/  FADD.FTZ R174, R236, R174 ;  /* 0x000000aeecae7221 */ /* 0x000fe80000010000 */
[C---:B------:R-:W-:Y:S01]  /*a740*/  HMMA.16816.F32.BF16 R112, R12.reuse, R26, R112 ;  /* 0x0000001a0c70723c */ /* 0x040fe20000041870 */
[----:B------:R-:W4:Y:S03]  /*a750*/  LDSM.16.MT88.4 R24, [R158+0x5000] ;  /* 0x005000009e18783b */ /* 0x000f260000004200 */
[----:B-1----:R-:W-:Y:S04]  /*a760*/  FADD.FTZ R229, R168, R174 ;  /* 0x000000aea8e57221 */ /* 0x002fe80000010000 */
[C---:B---3--:R-:W-:Y:S08]  /*a770*/  HMMA.16816.F32.BF16 R116, R12.reuse, R124, R116 ;  /* 0x0000007c0c74723c */ /* 0x048ff00000041874 */
[C---:B------:R-:W-:Y:S01]  /*a780*/  HMMA.16816.F32.BF16 R120, R12.reuse, R126, R120 ;  /* 0x0000007e0c78723c */ /* 0x040fe20000041878 */
[----:B------:R-:W1:Y:S07]  /*a790*/  LDSM.16.MT88.4 R124, [R157+0x5000] ;  /* 0x005000009d7c783b */ /* 0x000e6e0000004200 */
[C---:B------:R-:W-:Y:S08]  /*a7a0*/  HMMA.16816.F32.BF16 R36, R12.reuse, R128, R36 ;  /* 0x000000800c24723c */ /* 0x040ff00000041824 */
[C---:B------:R-:W-:Y:S08]  /*a7b0*/  HMMA.16816.F32.BF16 R40, R12.reuse, R130, R40 ;  /* 0x000000820c28723c */ /* 0x040ff00000041828 */
[C---:B------:R-:W-:Y:S08]  /*a7c0*/  HMMA.16816.F32.BF16 R44, R12.reuse, R136, R44 ;  /* 0x000000880c2c723c */ /* 0x040ff0000004182c */
[C---:B------:R-:W-:Y:S01]  /*a7d0*/  HMMA.16816.F32.BF16 R48, R12.reuse, R138, R48 ;  /* 0x0000008a0c30723c */ /* 0x040fe20000041830 */
[----:B------:R-:W-:Y:S07]  /*a7e0*/  LDSM.16.MT88.4 R136, [R157+0x3800] ;  /* 0x003800009d88783b */ /* 0x000fee0000004200 */
[C---:B-----5:R-:W-:Y:S08]  /*a7f0*/  HMMA.16816.F32.BF16 R52, R12.reuse, R16, R52 ;  /* 0x000000100c34723c */ /* 0x060ff00000041834 */
[C---:B------:R-:W-:Y:S01]  /*a800*/  HMMA.16816.F32.BF16 R56, R12.reuse, R18, R56 ;  /* 0x000000120c38723c */ /* 0x040fe20000041838 */
[----:B------:R-:W3:Y:S07]  /*a810*/  LDSM.16.MT88.4 R16, [R156+0x5000] ;  /* 0x005000009c10783b */ /* 0x000eee0000004200 */
[C---:B--2---:R-:W-:Y:S08]  /*a820*/  HMMA.16816.F32.BF16 R60, R12.reuse, R20, R60 ;  /* 0x000000140c3c723c */ /* 0x044ff0000004183c */
[C---:B------:R-:W-:Y:S01]  /*a830*/  HMMA.16816.F32.BF16 R64, R12.reuse, R22, R64 ;  /* 0x000000160c40723c */ /* 0x040fe20000041840 */
[----:B------:R-:W2:Y:S07]  /*a840*/  LDSM.16.MT88.4 R20, [R159+0x5000] ;  /* 0x005000009f14783b */ /* 0x000eae0000004200 */
[C---:B----4-:R-:W-:Y:S08]  /*a850*/  HMMA.16816.F32.BF16 R68, R12.reuse, R24, R68 ;  /* 0x000000180c44723c */ /* 0x050ff00000041844 */
[C---:B------:R-:W-:Y:S01]  /*a860*/  HMMA.16816.F32.BF16 R72, R12.reuse, R26, R72 ;  /* 0x0000001a0c48723c */ /* 0x040fe20000041848 */
[----:B------:R-:W-:Y:S07]  /*a870*/  LDSM.16.MT88.4 R24, [R157+0x1800] ;  /* 0x001800009d18783b */ /* 0x000fee0000004200 */
        /* <DEDUP_REMOVED lines=13> */
[C---:B-1----:R-:W-:Y:S01]  /*a950*/  HMMA.16816.F32.BF16 R128, R12.reuse, R124, R4 ;  /* 0x0000007c0c80723c */ /* 0x042fe20000041804 */
[----:B------:R-:W1:Y:S07]  /*a960*/  LDSM.16.MT88.4 R4, [R158+0x5800] ;  /* 0x005800009e04783b */ /* 0x000e6e0000004200 */
[C---:B------:R-:W-:Y:S01]  /*a970*/  HMMA.16816.F32.BF16 R124, R12.reuse, R126, R8 ;  /* 0x0000007e0c7c723c */ /* 0x040fe20000041808 */
[----:B------:R-:W4:Y:S07]  /*a980*/  LDSM.16.MT88.4 R8, [R157+0x5800] ;  /* 0x005800009d08783b */ /* 0x000f2e0000004200 */
[C---:B------:R-:W-:Y:S08]  /*a990*/  HMMA.16816.F32.BF16 R100, R12.reuse, R24, R100 ;  /* 0x000000180c64723c */ /* 0x040ff00000041864 */
[C---:B------:R-:W-:Y:S08]  /*a9a0*/  HMMA.16816.F32.BF16 R104, R12.reuse, R26, R104 ;  /* 0x0000001a0c68723c */ /* 0x040ff00000041868 */
[C---:B------:R-:W-:Y:S08]  /*a9b0*/  HMMA.16816.F32.BF16 R108, R12.reuse, R28, R108 ;  /* 0x0000001c0c6c723c */ /* 0x040ff0000004186c */
[C---:B------:R-:W-:Y:S08]  /*a9c0*/  HMMA.16816.F32.BF16 R112, R12.reuse, R30, R112 ;  /* 0x0000001e0c70723c */ /* 0x040ff00000041870 */
        /* <DEDUP_REMOVED lines=9> */
[C---:B--2---:R-:W-:Y:S07]  /*aa60*/  HMMA.16816.F32.BF16 R60, R12.reuse, R20, R60 ;  /* 0x000000140c3c723c */ /* 0x044fee000004183c */
[----:B------:R-:W-:Y:S01]  /*aa70*/  IADD3 R20, R235, -0x2, RZ ;  /* 0xfffffffeeb147810 */ /* 0x000fe20007ffe0ff */
[C---:B------:R-:W-:Y:S03]  /*aa80*/  HMMA.16816.F32.BF16 R64, R12.reuse, R22, R64 ;  /* 0x000000160c40723c */ /* 0x040fe60000041840 */
[----:B------:R-:W-:Y:S05]  /*aa90*/  ISETP.GE.AND P5, PT, R20, R223, PT ;  /* 0x000000df1400720c */ /* 0x000fea0003fa6270 */
[C---:B-1----:R-:W-:Y:S08]  /*aaa0*/  HMMA.16816.F32.BF16 R68, R12.reuse, R4, R68 ;  /* 0x000000040c44723c */ /* 0x042ff00000041844 */
[C---:B------:R-:W-:Y:S01]  /*aab0*/  HMMA.16816.F32.BF16 R72, R12.reuse, R6, R72 ;  /* 0x000000060c48723c */ /* 0x040fe20000041848 */
[----:B------:R-:W1:Y:S02]  /*aac0*/  LDSM.16.MT88.4 R4, [R159+0x5800] ;  /* 0x005800009f04783b */ /* 0x000e640000004200 */
[----:B------:R-:W-:Y:S02]  /*aad0*/  @P5 ISETP.GE.AND P2, PT, R212, c[0x0][0x1d4], PT ;  /* 0x00007500d4005a0c */ /* 0x000fe40003f46270 */
[----:B------:R-:W-:Y:S02]  /*aae0*/  @P5 SHF.R.S32.HI R3, RZ, 0x1f, R20 ;  /* 0x0000001fff035819 */ /* 0x000fe40000011414 */
[----:B------:R-:W-:Y:S01]  /*aaf0*/  @P5 ISETP.GE.AND P1, PT, R198, c[0x0][0x1d4], PT ;  /* 0x00007500c6005a0c */ /* 0x000fe20003f26270 */
[C---:B----4-:R-:W-:Y:S04]  /*ab00*/  HMMA.16816.F32.BF16 R76, R12.reuse, R8, R76 ;  /* 0x000000080c4c723c */ /* 0x050fe8000004184c */
[----:B------:R-:W-:Y:S04]  /*ab10*/  @P5 IMAD R3, R3, c[0x0][0x1e0], RZ ;  /* 0x0000780003035a24 */ /* 0x000fe800078e02ff */
[C---:B------:R-:W-:Y:S01]  /*ab20*/  @P5 IMAD R3, R20.reuse, c[0x0][0x1e4], R3 ;  /* 0x0000790014035a24 */ /* 0x040fe200078e0203 */
[C---:B------:R-:W-:Y:S03]  /*ab30*/  HMMA.16816.F32.BF16 R80, R12.reuse, R10, R80 ;  /* 0x0000000a0c50723c */ /* 0x040fe60000041850 */
[----:B------:R-:W-:Y:S04]  /*ab40*/  @P5 IMAD.WIDE.U32 R20, R20, c[0x0][0x1e0], RZ ;  /* 0x0000780014145a25 */ /* 0x000fe800078e00ff */
[----:B------:R-:W-:Y:S01]  /*ab50*/  @P5 MOV R10, c[0x0][0x1e4] ;  /* 0x00007900000a5a02 */ /* 0x000fe20000000f00 */
[C---:B---3--:R-:W-:Y:S04]  /*ab60*/  HMMA.16816.F32.BF16 R84, R12.reuse, R16, R84 ;  /* 0x000000100c54723c */ /* 0x048fe80000041854 */
[----:B------:R-:W-:Y:S02]  /*ab70*/  @P5 IADD3 R8, R21, R3, RZ ;  /* 0x0000000315085210 */ /* 0x000fe40007ffe0ff */
[C---:B------:R-:W-:Y:S02]  /*ab80*/  @P5 SHF.L.U32 R3, R20.reuse, 0x6, RZ ;  /* 0x0000000614035819 */ /* 0x040fe400000006ff */
[----:B------:R-:W-:Y:S01]  /*ab90*/  @P5 SHF.L.U64.HI R20, R20, 0x6, R8 ;  /* 0x0000000614145819 */ /* 0x000fe20000010208 */
[C---:B------:R-:W-:Y:S03]  /*aba0*/  HMMA.16816.F32.BF16 R88, R12.reuse, R18, R88 ;  /* 0x000000120c58723c */ /* 0x040fe60000041858 */
[----:B------:R-:W-:Y:S04]  /*abb0*/  @P5 MOV R8, c[0x0][0x1e0] ;  /* 0x0000780000085a02 */ /* 0x000fe80000000f00 */
[C---:B------:R-:W-:Y:S01]  /*abc0*/  @P5 LEA R9, P0, R8.reuse, R3, 0x5 ;  /* 0x0000000308095211 */ /* 0x040fe200078028ff */
[C---:B-1----:R-:W-:Y:S04]  /*abd0*/  HMMA.16816.F32.BF16 R92, R12.reuse, R4, R92 ;  /* 0x000000040c5c723c */ /* 0x042fe8000004185c */
[----:B------:R-:W-:Y:S02]  /*abe0*/  @P5 IADD3 R3, P3, R3, R230, RZ ;  /* 0x000000e603035210 */ /* 0x000fe40007f7e0ff */
[----:B------:R-:W-:Y:S02]  /*abf0*/  @P5 LEA.HI.X R10, R8, R20, R10, 0x5, P0 ;  /* 0x00000014080a5211 */ /* 0x000fe400000f2c0a */
[----:B------:R-:W-:Y:S01]  /*ac00*/  @P5 LEA R16, P4, R3, c[0x0][0x1c8], 0x1 ;  /* 0x0000720003105a11 */ /* 0x000fe200078808ff */
[----:B------:R-:W-:Y:S03]  /*ac10*/  HMMA.16816.F32.BF16 R96, R12, R6, R96 ;  /* 0x000000060c60723c */ /* 0x000fe60000041860 */
[----:B------:R-:W-:Y:S02]  /*ac20*/  @P5 IADD3.X R20, R20, R222, RZ, P3, !PT ;  /* 0x000000de14145210 */ /* 0x000fe40001ffe4ff */
[----:B------:R-:W-:Y:S02]  /*ac30*/  @P5 IADD3 R9, P0, R9, R230, RZ ;  /* 0x000000e609095210 */ /* 0x000fe40007f1e0ff */
[----:B------:R-:W-:Y:S01]  /*ac40*/  @P5 LEA.HI.X R17, R3, c[0x0][0x1cc], R20, 0x1, P4 ;  /* 0x0000730003115a11 */ /* 0x000fe200020f0c14 */
[----:B------:R-:W-:Y:S01]  /*ac50*/  @P5 IMAD R3, R228, 0x6000, R200 ;  /* 0x00006000e4035824 */ /* 0x000fe200078e02c8 */
[----:B------:R-:W-:Y:S03]  /*ac60*/  @P5 LEA R8, P3, R9, c[0x0][0x1c8], 0x1 ;  /* 0x0000720009085a11 */ /* 0x000fe600078608ff */
[----:B------:R-:W-:Y:S01]  /*ac70*/  @P5 IADD3.X R10, R10, R222, RZ, P0, !PT ;  /* 0x000000de0a0a5210 */ /* 0x000fe200007fe4ff */
[----:B------:R-:W-:Y:S01]  /*ac80*/  @!PT LDS RZ, [RZ] ;  /* 0x00000000fffff984 */ /* 0x000fe20000000800 */
[----:B------:R-:W-:Y:S01]  /*ac90*/  @!PT LDS RZ, [RZ] ;  /* 0x00000000fffff984 */ /* 0x000fe20000000800 */
[----:B------:R-:W-:Y:S01]  /*aca0*/  @!PT LDS RZ, [RZ] ;  /* 0x00000000fffff984 */ /* 0x000fe20000000800 */
[----:B------:R1:W-:Y:S01]  /*acb0*/  @P5 LDGSTS.E.BYPASS.LTC128B.128 [R3], [R16.64], !P2 ;  /* 0x0000000010035fae */ /* 0x0003e2000d101d48 */
[----:B------:R-:W-:Y:S02]  /*acc0*/  @P5 ISETP.GE.AND P0, PT, R197, c[0x0][0x1d4], PT ;  /* 0x00007500c5005a0c */ /* 0x000fe40003f06270 */
[----:B------:R-:W-:Y:S05]  /*acd0*/  @P5 LEA.HI.X R9, R9, c[0x0][0x1cc], R10, 0x1, P3 ;  /* 0x0000730009095a11 */ /* 0x000fea00018f0c0a */
        /* <DEDUP_REMOVED lines=13> */
.L_x_4604:
[----:B------:R-:W-:Y:S02]  /*adb0*/  MOV R5, 0x1f ;  /* 0x0000001f00057802 */ /* 0x000fe40000000f00 */
[----:B------:R-:W-:Y:S01]  /*adc0*/  MOV R4, 0xffffffff ;  /* 0xffffffff00047802 */ /* 0x000fe20000000f00 */
[----:B------:R-:W-:Y:S05]  /*add0*/  BRA.DIV ~URZ, `(.L_x_4606) ;  /* 0x00004ff27f007947 */ /* 0x000fea000b800000 */
[----:B------:R2:W3:Y:S02]  /*ade0*/  SHFL.BFLY PT, R3, R232, 0x2, 0x1f ;  /* 0x0c401f00e8037f89 */ /* 0x0004e400000e0000 */
.L_x_4679:
[----:B---3--:R-:W-:Y:S01]  /*adf0*/  FADD.FTZ R3, R3, R232 ;  /* 0x000000e803037221 */ /* 0x008fe20000010000 */
[----:B------:R-:W-:Y:S05]  /*ae00*/  BRA.DIV ~URZ, `(.L_x_4607) ;  /* 0x000050227f007947 */ /* 0x000fea000b800000 */
[----:B------:R-:W3:Y:S04]  /*ae10*/  SHFL.BFLY PT, R5, R229, 0x2, 0x1f ;  /* 0x0c401f00e5057f89 */ /* 0x000ee800000e0000 */
[----:B------:R-:W4:Y:S01]  /*ae20*/  SHFL.BFLY PT, R4, R3, 0x1, 0x1f ;  /* 0x0c201f0003047f89 */ /* 0x000f2200000e0000 */
[----:B---3--:R-:W-:-:S02]  /*ae30*/  FADD.FTZ R229, R5, R229 ;  /* 0x000000e505e57221 */ /* 0x008fc40000010000 */
[----:B----4-:R-:W-:-:S03]  /*ae40*/  FADD.FTZ R3, R3, R4 ;  /* 0x0000000403037221 */ /* 0x010fc60000010000 */
[----:B------:R3:W4:Y:S04]  /*ae50*/  SHFL.BFLY PT, R5, R229, 0x1, 0x1f ;  /* 0x0c201f00e5057f89 */ /* 0x00072800000e0000 */
.L_x_4680:
        /* <DEDUP_REMOVED lines=116> */
.L_x_4583:
        /* <DEDUP_REMOVED lines=8> */
[----:B------:R-:W4:Y:S01]  /*b620*/  POPC R3, UR4 ;  /* 0x0000000400037d09 */ /* 0x000f220008000000 */
[----:B-1----:R-:W-:-:S13]  /*b630*/  ISETP.EQ.U32.AND P0, PT, R5, R0, PT ;  /* 0x000000000500720c */ /* 0x002fda0003f02070 */
[----:B----4-:R-:W4:Y:S04]  /*b640*/  @P0 ATOMG.E.ADD.STRONG.GPU PT, R3, [R6.64], R3 ;  /* 0x00000003060309a8 */ /* 0x010f2800081ee1c8 */
[----:B------:R-:W1:Y:S02]  /*b650*/  S2R R0, SR_LTMASK ;  /* 0x0000000000007919 */ /* 0x000e640000003900 */
[----:B-1----:R-:W-:-:S04]  /*b660*/  LOP3.LUT R0, R0, UR4, RZ, 0xc0, !PT ;  /* 0x0000000400007c12 */ /* 0x002fc8000f8ec0ff */
[----:B------:R-:W1:Y:S01]  /*b670*/  POPC R188, R0 ;  /* 0x0000000000bc7309 */ /* 0x000e620000000000 */
[----:B----4-:R-:W1:Y:S02]  /*b680*/  SHFL.IDX PT, R3, R3, R5, 0x1f ;  /* 0x00001f0503037589 */ /* 0x010e6400000e0000 */
[----:B-1----:R-:W-:-:S05]  /*b690*/  IADD3 R188, R3, c[0x0][0xc], R188 ;  /* 0x0000030003bc7a10 */ /* 0x002fca0007ffe0bc */
.L_x_4609:
[----:B------:R-:W-:Y:S05]  /*b6a0*/  BSYNC B0 ;  /* 0x0000000000007941 */ /* 0x000fea0003800000 */
.L_x_4608:
        /* <DEDUP_REMOVED lines=21> */
[----:B-1----:R-:W-:-:S02]  /*b800*/  F2FP.BF16.PACK_AB R5, R127, R126 ;  /* 0x0000007e7f05723e */ /* 0x002fc400000010ff */
[----:B----4-:R-:W-:-:S03]  /*b810*/  F2FP.BF16.PACK_AB R6, R101, R100 ;  /* 0x000000646506723e */ /* 0x010fc600000010ff */
        /* <DEDUP_REMOVED lines=101> */
.L_x_4612:
        /* <DEDUP_REMOVED lines=107> */
.L_x_4681:
[----:B------:R-:W-:Y:S05]  /*c520*/  BRA.DIV ~URZ, `(.L_x_4615) ;  /* 0x00003a727f007947 */ /* 0x000fea000b800000 */
[----:B------:R4:W2:Y:S02]  /*c530*/  SHFL.IDX PT, R0, R56, RZ, 0x181f ;  /* 0x00181fff38007589 */ /* 0x0008a400000e0000 */
.L_x_4682:
        /* <DEDUP_REMOVED lines=15> */
.L_x_4617:
[----:B------:R-:W-:Y:S05]  /*c630*/  BSYNC B0 ;  /* 0x0000000000007941 */ /* 0x000fea0003800000 */
.L_x_4616:
[----:B------:R-:W-:Y:S05]  /*c640*/  BRA.DIV ~URZ, `(.L_x_4618) ;  /* 0x000039c27f007947 */ /* 0x000fea000b800000 */
[----:B-12---:R1:W2:Y:S04]  /*c650*/  SHFL.IDX PT, R20, R7, 0x1, 0x181f ;  /* 0x00381f0007147f89 */ /* 0x0062a800000e0000 */
[----:B------:R1:W4:Y:S02]  /*c660*/  SHFL.IDX PT, R2, R56, 0x1, 0x181f ;  /* 0x00381f0038027f89 */ /* 0x00032400000e0000 */
.L_x_4683:
        /* <DEDUP_REMOVED lines=16> */
.L_x_4620:
[----:B------:R-:W-:Y:S05]  /*c770*/  BSYNC B0 ;  /* 0x0000000000007941 */ /* 0x000fea0003800000 */
.L_x_4619:
[----:B------:R-:W-:Y:S05]  /*c780*/  BRA.DIV ~URZ, `(.L_x_4621) ;  /* 0x000039427f007947 */ /* 0x000fea000b800000 */
[----:B--2---:R2:W1:Y:S02]  /*c790*/  SHFL.IDX PT, R16, R7, 0x2, 0x181f ;  /* 0x00581f0007107f89 */ /* 0x00446400000e0000 */
.L_x_4684:
[----:B------:R-:W-:Y:S05]  /*c7a0*/  BRA.DIV ~URZ, `(.L_x_4622) ;  /* 0x000039927f007947 */ /* 0x000fea000b800000 */
[----:B----4-:R4:W2:Y:S02]  /*c7b0*/  SHFL.IDX PT, R2, R56, 0x2, 0x181f ;  /* 0x00581f0038027f89 */ /* 0x0108a400000e0000 */
.L_x_4685:
        /* <DEDUP_REMOVED lines=16> */
.L_x_4624:
[----:B------:R-:W-:Y:S05]  /*c8c0*/  BSYNC B0 ;  /* 0x0000000000007941 */ /* 0x000fea0003800000 */
.L_x_4623:
[----:B------:R-:W-:Y:S05]  /*c8d0*/  BRA.DIV ~URZ, `(.L_x_4625) ;  /* 0x000038c27f007947 */ /* 0x000fea000b800000 */
[----:B-12---:R-:W1:Y:S04]  /*c8e0*/  SHFL.IDX PT, R7, R7, 0x3, 0x181f ;  /* 0x00781f0007077f89 */ /* 0x006e6800000e0000 */
[----:B----4-:R-:W2:Y:S02]  /*c8f0*/  SHFL.IDX PT, R56, R56, 0x3, 0x181f ;  /* 0x00781f0038387f89 */ /* 0x010ea400000e0000 */
.L_x_4686:
        /* <DEDUP_REMOVED lines=17> */
.L_x_4613:
        /* <DEDUP_REMOVED lines=34> */
.L_x_4687:
[----:B------:R-:W-:Y:S05]  /*cc30*/  BRA.DIV ~URZ, `(.L_x_4628) ;  /* 0x000036a27f007947 */ /* 0x000fea000b800000 */
[----:B------:R3:W4:Y:S02]  /*cc40*/  SHFL.IDX PT, R0, R149, RZ, 0x1c1f ;  /* 0x001c1fff95007589 */ /* 0x00072400000e0000 */
.L_x_4688:
        /* <DEDUP_REMOVED lines=145> */
.L_x_4630:
[----:B------:R-:W-:Y:S05]  /*d560*/  BSYNC B0 ;  /* 0x0000000000007941 */ /* 0x000fea0003800000 */
.L_x_4629:
[----:B------:R-:W-:Y:S05]  /*d570*/  BRA.DIV ~URZ, `(.L_x_4631) ;  /* 0x00002dd27f007947 */ /* 0x000fea000b800000 */
[----:B-1----:R-:W1:Y:S04]  /*d580*/  SHFL.IDX PT, R148, R148, 0x1, 0x1c1f ;  /* 0x003c1f0094947f89 */ /* 0x002e6800000e0000 */
[----:B---3--:R-:W3:Y:S02]  /*d590*/  SHFL.IDX PT, R149, R149, 0x1, 0x1c1f ;  /* 0x003c1f0095957f89 */ /* 0x008ee400000e0000 */
.L_x_4689:
        /* <DEDUP_REMOVED lines=100> */
.L_x_4611:
        /* <DEDUP_REMOVED lines=19> */
.L_x_4632:
[----:B------:R-:W-:Y:S01]  /*dd10*/  ISETP.GT.AND P0, PT, R196, 0x7f, PT ;  /* 0x0000007fc400780c */ /* 0x000fe20003f04270 */
[----:B------:R-:W-:Y:S01]  /*dd20*/  BSSY B0, `(.L_x_4633) ;  /* 0x0000034000007945 */ /* 0x000fe20003800000 */
[----:B------:R-:W-:Y:S02]  /*dd30*/  SEL R220, R220, RZ, !P2 ;  /* 0x000000ffdcdc7207 */ /* 0x000fe40005000000 */
[----:B------:R-:W-:-:S02]  /*dd40*/  SEL R7, R7, RZ, !P2 ;  /* 0x000000ff07077207 */ /* 0x000fc40005000000 */
[----:B-1---5:R-:W-:-:S07]  /*dd50*/  SHF.R.S32.HI R4, RZ, 0x1f, R0 ;  /* 0x0000001fff047819 */ /* 0x022fce0000011400 */
        /* <DEDUP_REMOVED lines=13> */
[----:B------:R-:W4:Y:S03]  /*de30*/  LDC.64 R14, c[0x0][R22+0x168] ;  /* 0x00005a00160e7b82 */ /* 0x000f260000000a00 */
[----:B------:R-:W-:-:S05]  /*de40*/  @P0 IMAD.HI.U32 R9, R2, c[0x0][0x4ec], RZ ;  /* 0x00013b0002090a27 */ /* 0x000fca00078e00ff */
[----:B------:R-:W5:Y:S01]  /*de50*/  LDC.64 R18, c[0x0][R22+0x178] ;  /* 0x00005e0016127b82 */ /* 0x000f620000000a00 */
[----:B------:R-:W-:-:S05]  /*de60*/  @P0 SHF.R.U32.HI R10, RZ, c[0x0][0x4f0], R9 ;  /* 0x00013c00ff0a0a19 */ /* 0x000fca0000011609 */
[----:B------:R-:W-:Y:S02]  /*de70*/  IMAD.MOV R9, RZ, RZ, -R10 ;  /* 0x000000ffff097224 */ /* 0x000fe400078e0a0a */
[----:B------:R-:W2:Y:S02]  /*de80*/  LDC.64 R16, c[0x0][R22+0x160] ;  /* 0x0000580016107b82 */ /* 0x000ea40000000a00 */
[----:B------:R-:W-:Y:S02]  /*de90*/  IMAD R9, R9, c[0x0][0x4e8], R2 ;  /* 0x00013a0009097a24 */ /* 0x000fe400078e0202 */
[-C--:B-1----:R-:W-:Y:S02]  /*dea0*/  IMAD R5, R21, R220.reuse, RZ ;  /* 0x000000dc15057224 */ /* 0x082fe400078e02ff */
[----:B------:R-:W-:-:S04]  /*deb0*/  IMAD.WIDE.U32 R12, R20, R220, RZ ;  /* 0x000000dc140c7225 */ /* 0x000fc800078e00ff */
        /* <DEDUP_REMOVED lines=26> */
.L_x_4634:
[----:B------:R-:W-:Y:S05]  /*e060*/  BSYNC B0 ;  /* 0x0000000000007941 */ /* 0x000fea0003800000 */
.L_x_4633:
        /* <DEDUP_REMOVED lines=37> */
.L_x_4690:
[----:B------:R-:W-:Y:S05]  /*e2c0*/  BRA.DIV ~URZ, `(.L_x_4636) ;  /* 0x000021c27f007947 */ /* 0x000fea000b800000 */
[----:B------:R1:W2:Y:S02]  /*e2d0*/  SHFL.IDX PT, R0, R7, RZ, 0x181f ;  /* 0x00181fff07007589 */ /* 0x0002a400000e0000 */
.L_x_4691:
        /* <DEDUP_REMOVED lines=16> */
.L_x_4638:
[----:B------:R-:W-:Y:S05]  /*e3e0*/  BSYNC B0 ;  /* 0x0000000000007941 */ /* 0x000fea0003800000 */
.L_x_4637:
[----:B------:R-:W-:Y:S05]  /*e3f0*/  BRA.DIV ~URZ, `(.L_x_4639) ;  /* 0x000021027f007947 */ /* 0x000fea000b800000 */
[----:B----4-:R4:W1:Y:S04]  /*e400*/  SHFL.IDX PT, R9, R8, 0x1, 0x181f ;  /* 0x00381f0008097f89 */ /* 0x01086800000e0000 */
[----:B--2---:R4:W2:Y:S02]  /*e410*/  SHFL.IDX PT, R0, R7, 0x1, 0x181f ;  /* 0x00381f0007007f89 */ /* 0x0048a400000e0000 */
.L_x_4692:
        /* <DEDUP_REMOVED lines=16> */
.L_x_4641:
[----:B------:R-:W-:Y:S05]  /*e520*/  BSYNC B0 ;  /* 0x0000000000007941 */ /* 0x000fea0003800000 */
.L_x_4640:
[----:B------:R-:W-:Y:S05]  /*e530*/  BRA.DIV ~URZ, `(.L_x_4642) ;  /* 0x000020927f007947 */ /* 0x000fea000b800000 */
[----:B-1----:R1:W3:Y:S02]  /*e540*/  SHFL.IDX PT, R9, R8, 0x2, 0x181f ;  /* 0x00581f0008097f89 */ /* 0x0022e400000e0000 */
.L_x_4693:
[----:B------:R-:W-:Y:S05]  /*e550*/  BRA.DIV ~URZ, `(.L_x_4643) ;  /* 0x000020e27f007947 */ /* 0x000fea000b800000 */
[----:B--2---:R2:W1:Y:S02]  /*e560*/  SHFL.IDX PT, R0, R7, 0x2, 0x181f ;  /* 0x00581f0007007f89 */ /* 0x00446400000e0000 */
.L_x_4694:
        /* <DEDUP_REMOVED lines=16> */
.L_x_4645:
[----:B------:R-:W-:Y:S05]  /*e670*/  BSYNC B0 ;  /* 0x0000000000007941 */ /* 0x000fea0003800000 */
.L_x_4644:
[----:B------:R-:W-:Y:S05]  /*e680*/  BRA.DIV ~URZ, `(.L_x_4646) ;  /* 0x000020227f007947 */ /* 0x000fea000b800000 */
[----:B-1--4-:R-:W1:Y:S04]  /*e690*/  SHFL.IDX PT, R8, R8, 0x3, 0x181f ;  /* 0x00781f0008087f89 */ /* 0x012e6800000e0000 */
[----:B--2---:R-:W2:Y:S02]  /*e6a0*/  SHFL.IDX PT, R7, R7, 0x3, 0x181f ;  /* 0x00781f0007077f89 */ /* 0x004ea400000e0000 */
.L_x_4695:
        /* <DEDUP_REMOVED lines=15> */
.L_x_4626:
[----:B------:R-:W-:Y:S05]  /*e7a0*/  BSYNC B1 ;  /* 0x0000000000017941 */ /* 0x000fea0003800000 */
.L_x_4610:
        /* <DEDUP_REMOVED lines=11> */
.L_x_4696:
[----:B------:R-:W-:Y:S05]  /*e860*/  BRA.DIV ~URZ, `(.L_x_4649) ;  /* 0x00001f827f007947 */ /* 0x000fea000b800000 */
[----:B-1----:R-:W1:Y:S02]  /*e870*/  SHFL.IDX PT, R3, R3, 0x1, 0x1f ;  /* 0x00201f0003037f89 */ /* 0x002e6400000e0000 */
.L_x_4697:
        /* <DEDUP_REMOVED lines=18> */
.L_x_4698:
        /* <DEDUP_REMOVED lines=16> */
.L_x_4699:
[----:B----4-:R-:W-:Y:S01]  /*eaa0*/  IMAD R0, R0, c[0x0][0x538], RZ ;  /* 0x00014e0000007a24 */ /* 0x010fe200078e02ff */
[----:B------:R-:W-:Y:S04]  /*eab0*/  BSSY B1, `(.L_x_4652) ;  /* 0x00000ba000017945 */ /* 0x000fe80003800000 */
[----:B-1----:R-:W-:-:S04]  /*eac0*/  IADD3 R188, R0, R3, RZ ;  /* 0x0000000300bc7210 */ /* 0x002fc80007ffe0ff */
[----:B--2---:R-:W-:-:S13]  /*ead0*/  ISETP.GT.AND P6, PT, R188, R7, PT ;  /* 0x00000007bc00720c */ /* 0x004fda0003fc4270 */
[----:B------:R-:W-:Y:S05]  /*eae0*/  @P6 BRA `(.L_x_4653) ;  /* 0x0000024000006947 */ /* 0x000fea0003800000 */
.L_x_4657:
        /* <DEDUP_REMOVED lines=16> */
.L_x_4700:
        /* <DEDUP_REMOVED lines=16> */
.L_x_4701:
[----:B--2---:R-:W-:-:S05]  /*ecf0*/  IMAD R0, R0, c[0x0][0x538], RZ ;  /* 0x00014e0000007a24 */ /* 0x004fca00078e02ff */
[----:B------:R-:W-:-:S04]  /*ed00*/  IADD3 R188, R0, R188, RZ ;  /* 0x000000bc00bc7210 */ /* 0x000fc80007ffe0ff */
[----:B------:R-:W-:-:S13]  /*ed10*/  ISETP.GT.AND P6, PT, R188, R7, PT ;  /* 0x00000007bc00720c */ /* 0x000fda0003fc4270 */
[----:B-1----:R-:W-:Y:S05]  /*ed20*/  @!P6 BRA `(.L_x_4657) ;  /* 0xfffffdc00000e947 */ /* 0x002fea000383ffff */
.L_x_4653:
[----:B------:R-:W-:-:S05]  /*ed30*/  IADD3 R188, -R0, R188, RZ ;  /* 0x000000bc00bc7210 */ /* 0x000fca0007ffe1ff */
[----:B------:R-:W-:-:S05]  /*ed40*/  IMAD R0, R9, c[0x0][0x538], R188 ;  /* 0x00014e0009007a24 */ /* 0x000fca00078e02bc */
[----:B------:R-:W-:Y:S01]  /*ed50*/  ISETP.GT.AND P0, PT, R0, R7, PT ;  /* 0x000000070000720c */ /* 0x000fe20003f04270 */
[----:B------:R-:W-:-:S12]  /*ed60*/  BRA.DIV ~URZ, `(.L_x_4658) ;  /* 0x00001f127f007947 */ /* 0x000fd8000b800000 */
[----:B------:R-:W-:-:S04]  /*ed70*/  VOTE.ANY R8, PT, !P0 ;  /* 0x0000000000087806 */ /* 0x000fc800040e0100 */
.L_x_4702:
[----:B------:R-:W1:Y:S02]  /*ed80*/  POPC R12, R8 ;  /* 0x00000008000c7309 */ /* 0x000e640000000000 */
[----:B-1----:R-:W-:Y:S01]  /*ed90*/  IADD3 R191, R12, R191, RZ ;  /* 0x000000bf0cbf7210 */ /* 0x002fe20007ffe0ff */
[----:B------:R-:W-:Y:S05]  /*eda0*/  BRA.DIV ~URZ, `(.L_x_4659) ;  /* 0x00001f127f007947 */ /* 0x000fea000b800000 */
[----:B------:R1:W2:Y:S04]  /*edb0*/  SHFL.IDX PT, R189, R189, R12, 0x1f ;  /* 0x00001f0cbdbd7589 */ /* 0x0002a800000e0000 */
[----:B------:R1:W4:Y:S02]  /*edc0*/  SHFL.IDX PT, R3, R11, R12, 0x1f ;  /* 0x00001f0c0b037589 */ /* 0x00032400000e0000 */
.L_x_4703:
[----:B------:R-:W-:Y:S01]  /*edd0*/  ISETP.NE.AND P0, PT, R8, RZ, PT ;  /* 0x000000ff0800720c */ /* 0x000fe20003f05270 */
[----:B------:R-:W-:-:S12]  /*ede0*/  BSSY B0, `(.L_x_4660) ;  /* 0x0000005000007945 */ /* 0x000fd80003800000 */
[----:B------:R-:W-:Y:S05]  /*edf0*/  @!P0 BRA `(.L_x_4661) ;  /* 0x0000003000008947 */ /* 0x000fea0003800000 */
[----:B------:R-:W-:Y:S01]  /*ee00*/  IADD3 R4, R12, -0x1, RZ ;  /* 0xffffffff0c047810 */ /* 0x000fe20007ffe0ff */
[----:B------:R-:W-:Y:S05]  /*ee10*/  BRA.DIV ~URZ, `(.L_x_4662) ;  /* 0x00001f727f007947 */ /* 0x000fea000b800000 */
[----:B------:R1:W3:Y:S02]  /*ee20*/  SHFL.IDX PT, R10, R9, R4, 0x1f ;  /* 0x00001f04090a7589 */ /* 0x0002e400000e0000 */
.L_x_4661:
[----:B------:R-:W-:Y:S05]  /*ee30*/  BSYNC B0 ;  /* 0x0000000000007941 */ /* 0x000fea0003800000 */
.L_x_4660:
        /* <DEDUP_REMOVED lines=60> */
.L_x_4664:
        /* <DEDUP_REMOVED lines=61> */
.L_x_4665:
[----:B------:R-:W-:Y:S05]  /*f5d0*/  BSYNC B0 ;  /* 0x0000000000007941 */ /* 0x000fea0003800000 */
.L_x_4663:
[----:B------:R-:W-:-:S04]  /*f5e0*/  LOP3.LUT R2, RZ, R2, RZ, 0x33, !PT ;  /* 0x00000002ff027212 */ /* 0x000fc800078e33ff */
[----:B------:R-:W-:Y:S01]  /*f5f0*/  IADD3 R189, R2, R189, RZ ;  /* 0x000000bd02bd7210 */ /* 0x000fe20007ffe0ff */
[----:B------:R-:W-:Y:S05]  /*f600*/  BRA `(.L_x_4666) ;  /* 0x0000004000007947 */ /* 0x000fea0003800000 */
.L_x_4654:
[----:B------:R-:W-:Y:S01]  /*f610*/  IMAD.MOV.U32 R188, RZ, RZ, R7 ;  /* 0x000000ffffbc7224 */ /* 0x000fe200078e0007 */
[----:B------:R-:W-:Y:S01]  /*f620*/  MOV R190, RZ ;  /* 0x000000ff00be7202 */ /* 0x000fe20000000f00 */
[----:B------:R-:W-:Y:S01]  /*f630*/  IMAD.MOV.U32 R189, RZ, RZ, RZ ;  /* 0x000000ffffbd7224 */ /* 0x000fe200078e00ff */
[----:B------:R-:W-:Y:S02]  /*f640*/  MOV R191, c[0x0][0x53c] ;  /* 0x00014f0000bf7a02 */ /* 0x000fe40000000f00 */
.L_x_4666:
[----:B------:R-:W-:Y:S05]  /*f650*/  BSYNC B1 ;  /* 0x0000000000017941 */ /* 0x000fea0003800000 */
.L_x_4652:
[----:B------:R-:W-:Y:S01]  /*f660*/  WARPSYNC 0xffffffff ;  /* 0xffffffff00007948 */ /* 0x000fe20003800000 */
[----:B------:R-:W-:Y:S01]  /*f670*/  BAR.SYNC.DEFER_BLOCKING 0x4, 0x100 ;  /* 0x0104000000007b1d */ /* 0x000fe20000010000 */
[----:B------:R-:W-:-:S13]  /*f680*/  ISETP.NE.AND P0, PT, R6, RZ, PT ;  /* 0x000000ff0600720c */ /* 0x000fda0003f05270 */
[----:B------:R1:W-:Y:S04]  /*f690*/  @!P0 STS.128 [0x24100], R188 ;  /* 0x024100bcff008388 */ /* 0x0003e80000000c00 */
[----:B------:R-:W-:Y:S06]  /*f6a0*/  BAR.ARV 0x5, 0x100 ;  /* 0x0144000000007b1d */ /* 0x000fec0000002000 */
.L_x_4647:
[----:B----4-:R-:W-:-:S13]  /*f6b0*/  ISETP.GE.AND P0, PT, R191, c[0x0][0x53c], PT ;  /* 0x00014f00bf007a0c */ /* 0x010fda0003f06270 */
[----:B-123--:R-:W-:Y:S01]  /*f6c0*/  @P0 CALL.REL.NOINC `(.L_x_4667) ;  /* 0x0000001000000944 */ /* 0x00efe20003c00000 */
[----:B------:R-:W-:Y:S05]  /*f6d0*/  BRA `(.L_x_4668) ;  /* 0xffff1f6000007947 */ /* 0x000fea000383ffff */
.L_x_4667:
[----:B------:R-:W-:Y:S05]  /*f6e0*/  EXIT ;  /* 0x000000000000794d */ /* 0x000fea0003800000 */
.L_x_4566:
[----:B------:R-:W-:Y:S01]  /*f6f0*/  IMAD.MOV.U32 R9, RZ, RZ, R8 ;  /* 0x000000ffff097224 */ /* 0x000fe200078e0008 */
[----:B------:R-:W-:Y:S02]  /*f700*/  MOV R2, 0x1 ;  /* 0x0000000100027802 */ /* 0x000fe40000000f00 */
[----:B------:R-:W-:Y:S02]  /*f710*/  MOV R0, 0xf730 ;  /* 0x0000f73000007802 */ /* 0x000fe40000000f00 */
[----:B------:R-:W-:Y:S05]  /*f720*/  CALL.REL.NOINC `($__internal_98_$__cuda_sm70_shflsync_up_p) ;  /* 0x0000176000007944 */ /* 0x000fea0003c00000 */
[----:B--2---:R-:W-:Y:S01]  /*f730*/  MOV R0, R2 ;  /* 0x0000000200007202 */ /* 0x004fe20000000f00 */
[----:B-1----:R-:W-:Y:S05]  /*f740*/  BRA `(.L_x_4669) ;  /* 0xffff0d2000007947 */ /* 0x002fea000383ffff */
.L_x_4567:
[----:B------:R-:W-:Y:S01]  /*f750*/  IMAD.MOV.U32 R9, RZ, RZ, R8 ;  /* 0x000000ffff097224 */ /* 0x000fe200078e0008 */
[----:B------:R-:W-:Y:S02]  /*f760*/  MOV R2, 0x2 ;  /* 0x0000000200027802 */ /* 0x000fe40000000f00 */
[----:B------:R-:W-:Y:S02]  /*f770*/  MOV R0, 0xf790 ;  /* 0x0000f79000007802 */ /* 0x000fe40000000f00 */
[----:B------:R-:W-:Y:S05]  /*f780*/  CALL.REL.NOINC `($__internal_98_$__cuda_sm70_shflsync_up_p) ;  /* 0x0000170000007944 */ /* 0x000fea0003c00000 */
[----:B-12---:R-:W-:Y:S01]  /*f790*/  SEL R9, R2, RZ, P4 ;  /* 0x000000ff02097207 */ /* 0x006fe20002000000 */
[----:B------:R-:W-:Y:S01]  /*f7a0*/  IMAD.MOV.U32 R2, RZ, RZ, 0x4 ;  /* 0x00000004ff027424 */ /* 0x000fe200078e00ff */
[----:B------:R-:W-:-:S03]  /*f7b0*/  MOV R0, 0xf7e0 ;  /* 0x0000f7e000007802 */ /* 0x000fc60000000f00 */
[----:B------:R-:W-:Y:S02]  /*f7c0*/  IMAD.IADD R9, R8, 0x1, R9 ;  /* 0x0000000108097824 */ /* 0x000fe400078e0209 */
[----:B------:R-:W-:Y:S05]  /*f7d0*/  CALL.REL.NOINC `($__internal_98_$__cuda_sm70_shflsync_up_p) ;  /* 0x000016b000007944 */ /* 0x000fea0003c00000 */
[----:B--2---:R-:W-:Y:S02]  /*f7e0*/  SEL R2, R2, RZ, P3 ;  /* 0x000000ff02027207 */ /* 0x004fe40001800000 */
[----:B------:R-:W-:-:S03]  /*f7f0*/  MOV R0, 0xf830 ;  /* 0x0000f83000007802 */ /* 0x000fc60000000f00 */
[----:B-1----:R-:W-:Y:S02]  /*f800*/  IMAD.IADD R9, R9, 0x1, R2 ;  /* 0x0000000109097824 */ /* 0x002fe400078e0202 */
[----:B------:R-:W-:Y:S02]  /*f810*/  IMAD.MOV.U32 R2, RZ, RZ, 0x8 ;  /* 0x00000008ff027424 */ /* 0x000fe400078e00ff */
[----:B------:R-:W-:Y:S05]  /*f820*/  CALL.REL.NOINC `($__internal_98_$__cuda_sm70_shflsync_up_p) ;  /* 0x0000166000007944 */ /* 0x000fea0003c00000 */
[----:B--2---:R-:W-:Y:S02]  /*f830*/  SEL R2, R2, RZ, P2 ;  /* 0x000000ff02027207 */ /* 0x004fe40001000000 */
[----:B------:R-:W-:-:S03]  /*f840*/  MOV R0, 0xf880 ;  /* 0x0000f88000007802 */ /* 0x000fc60000000f00 */
[----:B-1----:R-:W-:Y:S02]  /*f850*/  IMAD.IADD R9, R9, 0x1, R2 ;  /* 0x0000000109097824 */ /* 0x002fe400078e0202 */
[----:B------:R-:W-:Y:S02]  /*f860*/  IMAD.MOV.U32 R2, RZ, RZ, 0x10 ;  /* 0x00000010ff027424 */ /* 0x000fe400078e00ff */
[----:B------:R-:W-:Y:S05]  /*f870*/  CALL.REL.NOINC `($__internal_98_$__cuda_sm70_shflsync_up_p) ;  /* 0x0000161000007944 */ /* 0x000fea0003c00000 */
[----:B--2---:R-:W-:Y:S01]  /*f880*/  SEL R2, R2, RZ, P1 ;  /* 0x000000ff02027207 */ /* 0x004fe20000800000 */
[----:B------:R-:W-:Y:S01]  /*f890*/  IMAD.MOV.U32 R4, RZ, RZ, 0x1f ;  /* 0x0000001fff047424 */ /* 0x000fe200078e00ff */
[----:B------:R-:W-:-:S03]  /*f8a0*/  MOV R0, 0xf8f0 ;  /* 0x0000f8f000007802 */ /* 0x000fc60000000f00 */
[----:B-1----:R-:W-:Y:S01]  /*f8b0*/  IMAD.IADD R9, R9, 0x1, R2 ;  /* 0x0000000109097824 */ /* 0x002fe200078e0202 */
[----:B------:R-:W-:-:S03]  /*f8c0*/  MOV R2, 0x1f ;  /* 0x0000001f00027802 */ /* 0x000fc60000000f00 */
[----:B------:R-:W-:Y:S02]  /*f8d0*/  IMAD.MOV.U32 R5, RZ, RZ, R9 ;  /* 0x000000ffff057224 */ /* 0x000fe400078e0009 */
[----:B------:R-:W-:Y:S05]  /*f8e0*/  CALL.REL.NOINC `($__internal_97_$__cuda_sm70_shflsync_idx_p) ;  /* 0x0000155000007944 */ /* 0x000fea0003c00000 */
[----:B------:R-:W-:Y:S05]  /*f8f0*/  BRA `(.L_x_4670) ;  /* 0xffff0c7000007947 */ /* 0x000fea000383ffff */
.L_x_4569:
[----:B------:R-:W-:Y:S02]  /*f900*/  SEL R2, RZ, 0x1, P0 ;  /* 0x00000001ff027807 */ /* 0x000fe40000000000 */
[----:B------:R-:W-:Y:S02]  /*f910*/  MOV R0, 0xf930 ;  /* 0x0000f93000007802 */ /* 0x000fe40000000f00 */
[----:B------:R-:W-:Y:S05]  /*f920*/  CALL.REL.NOINC `($__internal_99_$__cuda_sm70_votesync_ballot) ;  /* 0x000015b000007944 */ /* 0x000fea0003c00000 */
[----:B------:R-:W-:Y:S05]  /*f930*/  BRA `(.L_x_4671) ;  /* 0xffff0cc000007947 */ /* 0x000fea000383ffff */
.L_x_4570:
[----:B------:R-:W-:Y:S01]  /*f940*/  IMAD.MOV.U32 R5, RZ, RZ, R10 ;  /* 0x000000ffff057224 */ /* 0x000fe200078e000a */
[----:B------:R-:W-:Y:S01]  /*f950*/  MOV R4, R3 ;  /* 0x0000000300047202 */ /* 0x000fe20000000f00 */
[----:B------:R-:W-:Y:S01]  /*f960*/  IMAD.MOV.U32 R2, RZ, RZ, 0x1f ;  /* 0x0000001fff027424 */ /* 0x000fe200078e00ff */
[----:B------:R-:W-:Y:S02]  /*f970*/  MOV R0, 0xf990 ;  /* 0x0000f99000007802 */ /* 0x000fe40000000f00 */
[----:B------:R-:W-:Y:S05]  /*f980*/  CALL.REL.NOINC `($__internal_97_$__cuda_sm70_shflsync_idx_p) ;  /* 0x000014b000007944 */ /* 0x000fea0003c00000 */
[----:B------:R-:W-:Y:S01]  /*f990*/  IMAD.MOV.U32 R10, RZ, RZ, R2 ;  /* 0x000000ffff0a7224 */ /* 0x000fe200078e0002 */
[----:B------:R-:W-:Y:S01]  /*f9a0*/  MOV R5, R7 ;  /* 0x0000000700057202 */ /* 0x000fe20000000f00 */
[----:B------:R-:W-:Y:S01]  /*f9b0*/  IMAD.MOV.U32 R11, RZ, RZ, RZ ;  /* 0x000000ffff0b7224 */ /* 0x000fe200078e00ff */
[----:B------:R-:W-:Y:S01]  /*f9c0*/  MOV R4, R3 ;  /* 0x0000000300047202 */ /* 0x000fe20000000f00 */
[----:B------:R-:W-:Y:S01]  /*f9d0*/  IMAD.MOV.U32 R2, RZ, RZ, 0x1f ;  /* 0x0000001fff027424 */ /* 0x000fe200078e00ff */
[----:B------:R-:W-:-:S02]  /*f9e0*/  MOV R0, 0xfa00 ;  /* 0x0000fa0000007802 */ /* 0x000fc40000000f00 */
[----:B------:R-:W-:Y:S05]  /*f9f0*/  CALL.REL.NOINC `($__internal_97_$__cuda_sm70_shflsync_idx_p) ;  /* 0x0000144000007944 */ /* 0x000fea0003c00000 */
[----:B------:R-:W-:Y:S01]  /*fa00*/  MOV R7, R2 ;  /* 0x0000000200077202 */ /* 0x000fe20000000f00 */
[----:B------:R-:W-:Y:S05]  /*fa10*/  BRA `(.L_x_4672) ;  /* 0xffff0c4000007947 */ /* 0x000fea000383ffff */
.L_x_4573:
[----:B------:R-:W-:Y:S01]  /*fa20*/  IMAD.MOV.U32 R5, RZ, RZ, R9 ;  /* 0x000000ffff057224 */ /* 0x000fe200078e0009 */
[----:B------:R-:W-:Y:S01]  /*fa30*/  MOV R4, R3 ;  /* 0x0000000300047202 */ /* 0x000fe20000000f00 */
[----:B------:R-:W-:Y:S01]  /*fa40*/  IMAD.MOV.U32 R2, RZ, RZ, 0x1f ;  /* 0x0000001fff027424 */ /* 0x000fe200078e00ff */
[----:B------:R-:W-:-:S02]  /*fa50*/  MOV R0, 0xfa70 ;  /* 0x0000fa7000007802 */ /* 0x000fc40000000f00 */
[----:B--23--:R-:W-:Y:S05]  /*fa60*/  CALL.REL.NOINC `($__internal_97_$__cuda_sm70_shflsync_idx_p) ;  /* 0x000013d000007944 */ /* 0x00cfea0003c00000 */
[----:B------:R-:W-:Y:S01]  /*fa70*/  MOV R11, R2 ;  /* 0x00000002000b7202 */ /* 0x000fe20000000f00 */
[----:B------:R-:W-:Y:S05]  /*fa80*/  BRA `(.L_x_4572) ;  /* 0xffff0c3000007947 */ /* 0x000fea000383ffff */
.L_x_4584:
[----:B------:R-:W-:Y:S01]  /*fa90*/  IMAD.MOV.U32 R5, RZ, RZ, R8 ;  /* 0x000000ffff057224 */ /* 0x000fe200078e0008 */
[----:B------:R-:W-:Y:S01]  /*faa0*/  MOV R4, RZ ;  /* 0x000000ff00047202 */ /* 0x000fe20000000f00 */
[----:B------:R-:W-:Y:S01]  /*fab0*/  IMAD.MOV.U32 R2, RZ, RZ, 0x181f ;  /* 0x0000181fff027424 */ /* 0x000fe200078e00ff */
[----:B------:R-:W-:-:S02]  /*fac0*/  MOV R0, 0xfae0 ;  /* 0x0000fae000007802 */ /* 0x000fc40000000f00 */
[----:B------:R-:W-:Y:S05]  /*fad0*/  CALL.REL.NOINC `($__internal_97_$__cuda_sm70_shflsync_idx_p) ;  /* 0x0000136000007944 */ /* 0x000fea0003c00000 */
[----:B------:R-:W-:Y:S01]  /*fae0*/  MOV R10, R2 ;  /* 0x00000002000a7202 */ /* 0x000fe20000000f00 */
[----:B------:R-:W-:Y:S05]  /*faf0*/  BRA `(.L_x_4673) ;  /* 0xffff29e000007947 */ /* 0x000fea000383ffff */
.L_x_4585:
[----:B------:R-:W-:Y:S01]  /*fb00*/  IMAD.MOV.U32 R5, RZ, RZ, R9 ;  /* 0x000000ffff057224 */ /* 0x000fe200078e0009 */
[----:B------:R-:W-:Y:S01]  /*fb10*/  MOV R4, RZ ;  /* 0x000000ff00047202 */ /* 0x000fe20000000f00 */
[----:B------:R-:W-:Y:S01]  /*fb20*/  IMAD.MOV.U32 R2, RZ, RZ, 0x181f ;  /* 0x0000181fff027424 */ /* 0x000fe200078e00ff */
[----:B------:R-:W-:-:S02]  /*fb30*/  MOV R0, 0xfb50 ;  /* 0x0000fb5000007802 */ /* 0x000fc40000000f00 */
[----:B-12---:R-:W-:Y:S05]  /*fb40*/  CALL.REL.NOINC `($__internal_97_$__cuda_sm70_shflsync_idx_p) ;  /* 0x000012f000007944 */ /* 0x006fea0003c00000 */
[----:B------:R-:W-:Y:S01]  /*fb50*/  MOV R0, R2 ;  /* 0x0000000200007202 */ /* 0x000fe20000000f00 */
[----:B------:R-:W-:Y:S05]  /*fb60*/  BRA `(.L_x_4674) ;  /* 0xffff299000007947 */ /* 0x000fea000383ffff */
.L_x_4588:
[----:B--2---:R-:W-:Y:S01]  /*fb70*/  IMAD.MOV.U32 R5, RZ, RZ, R8 ;  /* 0x000000ffff057224 */ /* 0x004fe200078e0008 */
[----:B------:R-:W-:Y:S01]  /*fb80*/  MOV R4, 0x1 ;  /* 0x0000000100047802 */ /* 0x000fe20000000f00 */
[----:B------:R-:W-:Y:S01]  /*fb90*/  IMAD.MOV.U32 R2, RZ, RZ, 0x181f ;  /* 0x0000181fff027424 */ /* 0x000fe200078e00ff */
[----:B----4-:R-:W-:-:S02]  /*fba0*/  MOV R0, 0xfbc0 ;  /* 0x0000fbc000007802 */ /* 0x010fc40000000f00 */
[----:B-1-3--:R-:W-:Y:S05]  /*fbb0*/  CALL.REL.NOINC `($__internal_97_$__cuda_sm70_shflsync_idx_p) ;  /* 0x0000128000007944 */ /* 0x00afea0003c00000 */
[----:B------:R-:W-:Y:S01]  /*fbc0*/  IMAD.MOV.U32 R10, RZ, RZ, R2 ;  /* 0x000000ffff0a7224 */ /* 0x000fe200078e0002 */
[----:B------:R-:W-:Y:S01]  /*fbd0*/  MOV R4, 0x1 ;  /* 0x0000000100047802 */ /* 0x000fe20000000f00 */
[----:B------:R-:W-:Y:S01]  /*fbe0*/  IMAD.MOV.U32 R5, RZ, RZ, R9 ;  /* 0x000000ffff057224 */ /* 0x000fe200078e0009 */
[----:B------:R-:W-:-:S02]  /*fbf0*/  MOV R2, 0x181f ;  /* 0x0000181f00027802 */ /* 0x000fc40000000f00 */
[----:B------:R-:W-:Y:S02]  /*fc00*/  MOV R0, 0xfc20 ;  /* 0x0000fc2000007802 */ /* 0x000fe40000000f00 */
[----:B------:R-:W-:Y:S05]  /*fc10*/  CALL.REL.NOINC `($__internal_97_$__cuda_sm70_shflsync_idx_p) ;  /* 0x0000122000007944 */ /* 0x000fea0003c00000 */
[----:B------:R-:W-:Y:S05]  /*fc20*/  BRA `(.L_x_4675) ;  /* 0xffff2a1000007947 */ /* 0x000fea000383ffff */
.L_x_4591:
[----:B-1----:R-:W-:Y:S01]  /*fc30*/  IMAD.MOV.U32 R5, RZ, RZ, R8 ;  /* 0x000000ffff057224 */ /* 0x002fe200078e0008 */
[----:B------:R-:W-:Y:S01]  /*fc40*/  MOV R4, 0x2 ;  /* 0x0000000200047802 */ /* 0x000fe20000000f00 */
[----:B---3--:R-:W-:Y:S01]  /*fc50*/  IMAD.MOV.U32 R2, RZ, RZ, 0x181f ;  /* 0x0000181fff027424 */ /* 0x008fe200078e00ff */
[----:B------:R-:W-:Y:S02]  /*fc60*/  MOV R0, 0xfc80 ;  /* 0x0000fc8000007802 */ /* 0x000fe40000000f00 */
[----:B--2---:R-:W-:Y:S05]  /*fc70*/  CALL.REL.NOINC `($__internal_97_$__cuda_sm70_shflsync_idx_p) ;  /* 0x000011c000007944 */ /* 0x004fea0003c00000 */
[----:B------:R-:W-:Y:S01]  /*fc80*/  MOV R10, R2 ;  /* 0x00000002000a7202 */ /* 0x000fe20000000f00 */
[----:B------:R-:W-:Y:S05]  /*fc90*/  BRA `(.L_x_4676) ;  /* 0xffff2ad000007947 */ /* 0x000fea000383ffff */
.L_x_4592:
[----:B------:R-:W-:Y:S01]  /*fca0*/  IMAD.MOV.U32 R5, RZ, RZ, R9 ;  /* 0x000000ffff057224 */ /* 0x000fe200078e0009 */
[----:B------:R-:W-:Y:S01]  /*fcb0*/  MOV R4, 0x2 ;  /* 0x0000000200047802 */ /* 0x000fe20000000f00 */
[----:B---3--:R-:W-:Y:S01]  /*fcc0*/  IMAD.MOV.U32 R2, RZ, RZ, 0x181f ;  /* 0x0000181fff027424 */ /* 0x008fe200078e00ff */
[----:B------:R-:W-:Y:S02]  /*fcd0*/  MOV R0, 0xfcf0 ;  /* 0x0000fcf000007802 */ /* 0x000fe40000000f00 */
[----:B-12-4-:R-:W-:Y:S05]  /*fce0*/  CALL.REL.NOINC `($__internal_97_$__cuda_sm70_shflsync_idx_p) ;  /* 0x0000115000007944 */ /* 0x016fea0003c00000 */
[----:B------:R-:W-:Y:S05]  /*fcf0*/  BRA `(.L_x_4677) ;  /* 0xffff2a9000007947 */ /* 0x000fea000383ffff */
.L_x_4595:
[----:B-1----:R-:W-:Y:S01]  /*fd00*/  IMAD.MOV.U32 R5, RZ, RZ, R8 ;  /* 0x000000ffff057224 */ /* 0x002fe200078e0008 */
[----:B------:R-:W-:Y:S01]  /*fd10*/  MOV R4, 0x3 ;  /* 0x0000000300047802 */ /* 0x000fe20000000f00 */
[----:B------:R-:W-:Y:S01]  /*fd20*/  IMAD.MOV.U32 R2, RZ, RZ, 0x181f ;  /* 0x0000181fff027424 */ /* 0x000fe200078e00ff */
[----:B------:R-:W-:-:S02]  /*fd30*/  MOV R0, 0xfd50 ;  /* 0x0000fd5000007802 */ /* 0x000fc40000000f00 */
[----:B--234-:R-:W-:Y:S05]  /*fd40*/  CALL.REL.NOINC `($__internal_97_$__cuda_sm70_shflsync_idx_p) ;  /* 0x000010f000007944 */ /* 0x01cfea0003c00000 */
[----:B------:R-:W-:Y:S01]  /*fd50*/  IMAD.MOV.U32 R8, RZ, RZ, R2 ;  /* 0x000000ffff087224 */ /* 0x000fe200078e0002 */
[----:B------:R-:W-:Y:S01]  /*fd60*/  MOV R4, 0x3 ;  /* 0x0000000300047802 */ /* 0x000fe20000000f00 */
[----:B------:R-:W-:Y:S01]  /*fd70*/  IMAD.MOV.U32 R5, RZ, RZ, R9 ;  /* 0x000000ffff057224 */ /* 0x000fe200078e0009 */
[----:B------:R-:W-:-:S02]  /*fd80*/  MOV R2, 0x181f ;  /* 0x0000181f00027802 */ /* 0x000fc40000000f00 */
[----:B------:R-:W-:Y:S02]  /*fd90*/  MOV R0, 0xfdb0 ;  /* 0x0000fdb000007802 */ /* 0x000fe40000000f00 */
[----:B------:R-:W-:Y:S05]  /*fda0*/  CALL.REL.NOINC `($__internal_97_$__cuda_sm70_shflsync_idx_p) ;  /* 0x0000109000007944 */ /* 0x000fea0003c00000 */
[----:B------:R-:W-:Y:S01]  /*fdb0*/  MOV R9, R2 ;  /* 0x0000000200097202 */ /* 0x000fe20000000f00 */
[----:B------:R-:W-:Y:S05]  /*fdc0*/  BRA `(.L_x_4678) ;  /* 0xffff2b0000007947 */ /* 0x000fea000383ffff */
.L_x_4606:
[----:B-1----:R-:W-:Y:S01]  /*fdd0*/  IMAD.MOV.U32 R8, RZ, RZ, R232 ;  /* 0x000000ffff087224 */ /* 0x002fe200078e00e8 */
[----:B------:R-:W-:Y:S02]  /*fde0*/  MOV R7, 0x2 ;  /* 0x0000000200077802 */ /* 0x000fe40000000f00 */
[----:B------:R-:W-:Y:S02]  /*fdf0*/  MOV R6, 0xfe10 ;  /* 0x0000fe1000067802 */ /* 0x000fe40000000f00 */
[----:B------:R-:W-:Y:S05]  /*fe00*/  CALL.REL.NOINC `($__internal_96_$__cuda_sm70_shflsync_bfly_p) ;  /* 0x00000fe000007944 */ /* 0x000fea0003c00000 */
[----:B------:R-:W-:Y:S01]  /*fe10*/  MOV R3, R7 ;  /* 0x0000000700037202 */ /* 0x000fe20000000f00 */
[----:B------:R-:W-:Y:S05]  /*fe20*/  BRA `(.L_x_4679) ;  /* 0xffffafc000007947 */ /* 0x000fea000383ffff */
.L_x_4607:
[----:B-1----:R-:W-:Y:S01]  /*fe30*/  IMAD.MOV.U32 R8, RZ, RZ, R3 ;  /* 0x000000ffff087224 */ /* 0x002fe200078e0003 */
[----:B------:R-:W-:Y:S02]  /*fe40*/  MOV R7, 0x1 ;  /* 0x0000000100077802 */ /* 0x000fe40000000f00 */
[----:B------:R-:W-:Y:S02]  /*fe50*/  MOV R6, 0xfe70 ;  /* 0x0000fe7000067802 */ /* 0x000fe40000000f00 */
[----:B--2---:R-:W-:Y:S05]  /*fe60*/  CALL.REL.NOINC `($__internal_96_$__cuda_sm70_shflsync_bfly_p) ;  /* 0x00000f8000007944 */ /* 0x004fea0003c00000 */
[----:B------:R-:W-:Y:S01]  /*fe70*/  FADD.FTZ R3, R3, R7 ;  /* 0x0000000703037221 */ /* 0x000fe20000010000 */
[----:B------:R-:W-:Y:S02]  /*fe80*/  MOV R8, R229 ;  /* 0x000000e500087202 */ /* 0x000fe40000000f00 */
[----:B------:R-:W-:-:S02]  /*fe90*/  MOV R7, 0x2 ;  /* 0x0000000200077802 */ /* 0x000fc40000000f00 */
[----:B------:R-:W-:Y:S02]  /*fea0*/  MOV R6, 0xfec0 ;  /* 0x0000fec000067802 */ /* 0x000fe40000000f00 */
[----:B------:R-:W-:Y:S05]  /*feb0*/  CALL.REL.NOINC `($__internal_96_$__cuda_sm70_shflsync_bfly_p) ;  /* 0x00000f3000007944 */ /* 0x000fea0003c00000 */
[----:B------:R-:W-:Y:S01]  /*fec0*/  FADD.FTZ R229, R229, R7 ;  /* 0x00000007e5e57221 */ /* 0x000fe20000010000 */
[----:B------:R-:W-:Y:S02]  /*fed0*/  MOV R7, 0x1 ;  /* 0x0000000100077802 */ /* 0x000fe40000000f00 */
[----:B------:R-:W-:Y:S02]  /*fee0*/  MOV R6, 0xff10 ;  /* 0x0000ff1000067802 */ /* 0x000fe40000000f00 */
[----:B------:R-:W-:Y:S02]  /*fef0*/  MOV R8, R229 ;  /* 0x000000e500087202 */ /* 0x000fe40000000f00 */
[----:B------:R-:W-:Y:S05]  /*ff00*/  CALL.REL.NOINC `($__internal_96_$__cuda_sm70_shflsync_bfly_p) ;  /* 0x00000ee000007944 */ /* 0x000fea0003c00000 */
[----:B------:R-:W-:Y:S01]  /*ff10*/  MOV R5, R7 ;  /* 0x0000000700057202 */ /* 0x000fe20000000f00 */
[----:B------:R-:W-:Y:S05]  /*ff20*/  BRA `(.L_x_4680) ;  /* 0xffffaf3000007947 */ /* 0x000fea000383ffff */
.L_x_4614:
[----:B--234-:R-:W-:Y:S01]  /*ff30*/  IMAD.MOV.U32 R5, RZ, RZ, R7 ;  /* 0x000000ffff057224 */ /* 0x01cfe200078e0007 */
[----:B------:R-:W-:Y:S01]  /*ff40*/  MOV R4, RZ ;  /* 0x000000ff00047202 */ /* 0x000fe20000000f00 */
[----:B------:R-:W-:Y:S01]  /*ff50*/  IMAD.MOV.U32 R2, RZ, RZ, 0x181f ;  /* 0x0000181fff027424 */ /* 0x000fe200078e00ff */
[----:B------:R-:W-:Y:S02]  /*ff60*/  MOV R0, 0xff80 ;  /* 0x0000ff8000007802 */ /* 0x000fe40000000f00 */
[----:B-1----:R-:W-:Y:S05]  /*ff70*/  CALL.REL.NOINC `($__internal_97_$__cuda_sm70_shflsync_idx_p) ;  /* 0x00000ec000007944 */ /* 0x002fea0003c00000 */
[----:B------:R-:W-:Y:S01]  /*ff80*/  MOV R57, R2 ;  /* 0x0000000200397202 */ /* 0x000fe20000000f00 */
[----:B------:R-:W-:Y:S05]  /*ff90*/  BRA `(.L_x_4681) ;  /* 0xffffc58000007947 */ /* 0x000fea000383ffff */
.L_x_4615:
[----:B------:R-:W-:Y:S01]  /*ffa0*/  IMAD.MOV.U32 R5, RZ, RZ, R56 ;  /* 0x000000ffff057224 */ /* 0x000fe200078e0038 */
[----:B------:R-:W-:Y:S01]  /*ffb0*/  MOV R4, RZ ;  /* 0x000000ff00047202 */ /* 0x000fe20000000f00 */
[----:B------:R-:W-:Y:S01]  /*ffc0*/  IMAD.MOV.U32 R2, RZ, RZ, 0x181f ;  /* 0x0000181fff027424 */ /* 0x000fe200078e00ff */
[----:B------:R-:W-:-:S02]  /*ffd0*/  MOV R0, 0xfff0 ;  /* 0x0000fff000007802 */ /* 0x000fc40000000f00 */
[----:B-123--:R-:W-:Y:S05]  /*ffe0*/  CALL.REL.NOINC `($__internal_97_$__cuda_sm70_shflsync_idx_p) ;  /* 0x00000e5000007944 */ /* 0x00efea0003c00000 */
[----:B------:R-:W-:Y:S01]  /*fff0*/  MOV R0, R2 ;  /* 0x0000000200007202 */ /* 0x000fe20000000f00 */
[----:B------:R-:W-:Y:S05]  /*10000*/  BRA `(.L_x_4682) ;  /* 0xffffc53000007947 */ /* 0x000fea000383ffff */
.L_x_4618:
[----:B--2---:R-:W-:Y:S01]  /*10010*/  IMAD.MOV.U32 R5, RZ, RZ, R7 ;  /* 0x000000ffff057224 */ /* 0x004fe200078e0007 */
[----:B------:R-:W-:Y:S01]  /*10020*/  MOV R4, 0x1 ;  /* 0x0000000100047802 */ /* 0x000fe20000000f00 */
[----:B------:R-:W-:Y:S01]  /*10030*/  IMAD.MOV.U32 R2, RZ, RZ, 0x181f ;  /* 0x0000181fff027424 */ /* 0x000fe200078e00ff */
[----:B------:R-:W-:-:S02]  /*10040*/  MOV R0, 0x10060 ;  /* 0x0001006000007802 */ /* 0x000fc40000000f00 */
[----:B-1-34-:R-:W-:Y:S05]  /*10050*/  CALL.REL.NOINC `($__internal_97_$__cuda_sm70_shflsync_idx_p) ;  /* 0x00000de000007944 */ /* 0x01afea0003c00000 */
[----:B------:R-:W-:Y:S01]  /*10060*/  IMAD.MOV.U32 R20, RZ, RZ, R2 ;  /* 0x000000ffff147224 */ /* 0x000fe200078e0002 */
[----:B------:R-:W-:Y:S01]  /*10070*/  MOV R4, 0x1 ;  /* 0x0000000100047802 */ /* 0x000fe20000000f00 */
[----:B------:R-:W-:Y:S01]  /*10080*/  IMAD.MOV.U32 R5, RZ, RZ, R56 ;  /* 0x000000ffff057224 */ /* 0x000fe200078e0038 */
[----:B------:R-:W-:-:S02]  /*10090*/  MOV R2, 0x181f ;  /* 0x0000181f00027802 */ /* 0x000fc40000000f00 */
[----:B------:R-:W-:Y:S02]  /*100a0*/  MOV R0, 0x100c0 ;  /* 0x000100c000007802 */ /* 0x000fe40000000f00 */
[----:B------:R-:W-:Y:S05]  /*100b0*/  CALL.REL.NOINC `($__internal_97_$__cuda_sm70_shflsync_idx_p) ;  /* 0x00000d8000007944 */ /* 0x000fea0003c00000 */
[----:B------:R-:W-:Y:S05]  /*100c0*/  BRA `(.L_x_4683) ;  /* 0xffffc5a000007947 */ /* 0x000fea000383ffff */
.L_x_4621:
[----:B--2---:R-:W-:Y:S01]  /*100d0*/  IMAD.MOV.U32 R5, RZ, RZ, R7 ;  /* 0x000000ffff057224 */ /* 0x004fe200078e0007 */
[----:B------:R-:W-:Y:S01]  /*100e0*/  MOV R4, 0x2 ;  /* 0x0000000200047802 */ /* 0x000fe20000000f00 */
[----:B----4-:R-:W-:Y:S01]  /*100f0*/  IMAD.MOV.U32 R2, RZ, RZ, 0x181f ;  /* 0x0000181fff027424 */ /* 0x010fe200078e00ff */
[----:B------:R-:W-:Y:S02]  /*10100*/  MOV R0, 0x10120 ;  /* 0x0001012000007802 */ /* 0x000fe40000000f00 */
[----:B-1-3--:R-:W-:Y:S05]  /*10110*/  CALL.REL.NOINC `($__internal_97_$__cuda_sm70_shflsync_idx_p) ;  /* 0x00000d2000007944 */ /* 0x00afea0003c00000 */
[----:B------:R-:W-:Y:S01]  /*10120*/  MOV R16, R2 ;  /* 0x0000000200107202 */ /* 0x000fe20000000f00 */
[----:B------:R-:W-:Y:S05]  /*10130*/  BRA `(.L_x_4684) ;  /* 0xffffc66000007947 */ /* 0x000fea000383ffff */
.L_x_4622:
[----:B------:R-:W-:Y:S01]  /*10140*/  IMAD.MOV.U32 R5, RZ, RZ, R56 ;  /* 0x000000ffff057224 */ /* 0x000fe200078e0038 */
[----:B------:R-:W-:Y:S01]  /*10150*/  MOV R4, 0x2 ;  /* 0x0000000200047802 */ /* 0x000fe20000000f00 */
[----:B----4-:R-:W-:Y:S01]  /*10160*/  IMAD.MOV.U32 R2, RZ, RZ, 0x181f ;  /* 0x0000181fff027424 */ /* 0x010fe200078e00ff */
[----:B------:R-:W-:Y:S02]  /*10170*/  MOV R0, 0x10190 ;  /* 0x0001019000007802 */ /* 0x000fe40000000f00 */
[----:B-123--:R-:W-:Y:S05]  /*10180*/  CALL.REL.NOINC `($__internal_97_$__cuda_sm70_shflsync_idx_p) ;  /* 0x00000cb000007944 */ /* 0x00efea0003c00000 */
[----:B------:R-:W-:Y:S05]  /*10190*/  BRA `(.L_x_4685) ;  /* 0xffffc62000007947 */ /* 0x000fea000383ffff */
.L_x_4625:
[----:B-1----:R-:W-:Y:S01]  /*101a0*/  IMAD.MOV.U32 R5, RZ, RZ, R7 ;  /* 0x000000ffff057224 */ /* 0x002fe200078e0007 */
[----:B------:R-:W-:Y:S01]  /*101b0*/  MOV R4, 0x3 ;  /* 0x0000000300047802 */ /* 0x000fe20000000f00 */
[----:B--2---:R-:W-:Y:S01]  /*101c0*/  IMAD.MOV.U32 R2, RZ, RZ, 0x181f ;  /* 0x0000181fff027424 */ /* 0x004fe200078e00ff */
[----:B------:R-:W-:-:S02]  /*101d0*/  MOV R0, 0x101f0 ;  /* 0x000101f000007802 */ /* 0x000fc40000000f00 */
[----:B---34-:R-:W-:Y:S05]  /*101e0*/  CALL.REL.NOINC `($__internal_97_$__cuda_sm70_shflsync_idx_p) ;  /* 0x00000c5000007944 */ /* 0x018fea0003c00000 */
        /* <DEDUP_REMOVED lines=8> */
.L_x_4627:
[----:B------:R-:W-:Y:S01]  /*10270*/  IMAD.MOV.U32 R5, RZ, RZ, R148 ;  /* 0x000000ffff057224 */ /* 0x000fe200078e0094 */
[----:B------:R-:W-:Y:S01]  /*10280*/  MOV R4, RZ ;  /* 0x000000ff00047202 */ /* 0x000fe20000000f00 */
[----:B------:R-:W-:Y:S01]  /*10290*/  IMAD.MOV.U32 R2, RZ, RZ, 0x1c1f ;  /* 0x00001c1fff027424 */ /* 0x000fe200078e00ff */
[----:B------:R-:W-:Y:S02]  /*102a0*/  MOV R0, 0x102c0 ;  /* 0x000102c000007802 */ /* 0x000fe40000000f00 */
[----:B------:R-:W-:Y:S05]  /*102b0*/  CALL.REL.NOINC `($__internal_97_$__cuda_sm70_shflsync_idx_p) ;  /* 0x00000b8000007944 */ /* 0x000fea0003c00000 */
[----:B------:R-:W-:Y:S01]  /*102c0*/  MOV R150, R2 ;  /* 0x0000000200967202 */ /* 0x000fe20000000f00 */
[----:B------:R-:W-:Y:S05]  /*102d0*/  BRA `(.L_x_4687) ;  /* 0xffffc95000007947 */ /* 0x000fea000383ffff */
.L_x_4628:
[----:B------:R-:W-:Y:S01]  /*102e0*/  IMAD.MOV.U32 R5, RZ, RZ, R149 ;  /* 0x000000ffff057224 */ /* 0x000fe200078e0095 */
[----:B------:R-:W-:Y:S01]  /*102f0*/  MOV R4, RZ ;  /* 0x000000ff00047202 */ /* 0x000fe20000000f00 */
[----:B------:R-:W-:Y:S01]  /*10300*/  IMAD.MOV.U32 R2, RZ, RZ, 0x1c1f ;  /* 0x00001c1fff027424 */ /* 0x000fe200078e00ff */
[----:B------:R-:W-:Y:S02]  /*10310*/  MOV R0, 0x10330 ;  /* 0x0001033000007802 */ /* 0x000fe40000000f00 */
[----:B-12---:R-:W-:Y:S05]  /*10320*/  CALL.REL.NOINC `($__internal_97_$__cuda_sm70_shflsync_idx_p) ;  /* 0x00000b1000007944 */ /* 0x006fea0003c00000 */
[----:B------:R-:W-:Y:S01]  /*10330*/  MOV R0, R2 ;  /* 0x0000000200007202 */ /* 0x000fe20000000f00 */
[----:B------:R-:W-:Y:S05]  /*10340*/  BRA `(.L_x_4688) ;  /* 0xffffc90000007947 */ /* 0x000fea000383ffff */
.L_x_4631:
[----:B----4-:R-:W-:Y:S01]  /*10350*/  IMAD.MOV.U32 R5, RZ, RZ, R148 ;  /* 0x000000ffff057224 */ /* 0x010fe200078e0094 */
[----:B------:R-:W-:Y:S01]  /*10360*/  MOV R4, 0x1 ;  /* 0x0000000100047802 */ /* 0x000fe20000000f00 */
[----:B------:R-:W-:Y:S01]  /*10370*/  IMAD.MOV.U32 R2, RZ, RZ, 0x1c1f ;  /* 0x00001c1fff027424 */ /* 0x000fe200078e00ff */
[----:B------:R-:W-:-:S02]  /*10380*/  MOV R0, 0x103a0 ;  /* 0x000103a000007802 */ /* 0x000fc40000000f00 */
[----:B-123--:R-:W-:Y:S05]  /*10390*/  CALL.REL.NOINC `($__internal_97_$__cuda_sm70_shflsync_idx_p) ;  /* 0x00000aa000007944 */ /* 0x00efea0003c00000 */
        /* <DEDUP_REMOVED lines=8> */
.L_x_4635:
[----:B------:R-:W-:Y:S01]  /*10420*/  IMAD.MOV.U32 R5, RZ, RZ, R8 ;  /* 0x000000ffff057224 */ /* 0x000fe200078e0008 */
[----:B------:R-:W-:Y:S01]  /*10430*/  MOV R4, RZ ;  /* 0x000000ff00047202 */ /* 0x000fe20000000f00 */
[----:B------:R-:W-:Y:S01]  /*10440*/  IMAD.MOV.U32 R2, RZ, RZ, 0x181f ;  /* 0x0000181fff027424 */ /* 0x000fe200078e00ff */
[----:B------:R-:W-:Y:S02]  /*10450*/  MOV R0, 0x10470 ;  /* 0x0001047000007802 */ /* 0x000fe40000000f00 */
[----:B--23--:R-:W-:Y:S05]  /*10460*/  CALL.REL.NOINC `($__internal_97_$__cuda_sm70_shflsync_idx_p) ;  /* 0x000009d000007944 */ /* 0x00cfea0003c00000 */
[----:B------:R-:W-:Y:S01]  /*10470*/  MOV R9, R2 ;  /* 0x0000000200097202 */ /* 0x000fe20000000f00 */
[----:B------:R-:W-:Y:S05]  /*10480*/  BRA `(.L_x_4690) ;  /* 0xffffde3000007947 */ /* 0x000fea000383ffff */
.L_x_4636:
[----:B------:R-:W-:Y:S01]  /*10490*/  IMAD.MOV.U32 R5, RZ, RZ, R7 ;  /* 0x000000ffff057224 */ /* 0x000fe200078e0007 */
[----:B------:R-:W-:Y:S01]  /*104a0*/  MOV R4, RZ ;  /* 0x000000ff00047202 */ /* 0x000fe20000000f00 */
[----:B------:R-:W-:Y:S01]  /*104b0*/  IMAD.MOV.U32 R2, RZ, RZ, 0x181f ;  /* 0x0000181fff027424 */ /* 0x000fe200078e00ff */
[----:B------:R-:W-:Y:S02]  /*104c0*/  MOV R0, 0x104e0 ;  /* 0x000104e000007802 */ /* 0x000fe40000000f00 */
[----:B-1234-:R-:W-:Y:S05]  /*104d0*/  CALL.REL.NOINC `($__internal_97_$__cuda_sm70_shflsync_idx_p) ;  /* 0x0000096000007944 */ /* 0x01efea0003c00000 */
[----:B------:R-:W-:Y:S01]  /*104e0*/  MOV R0, R2 ;  /* 0x0000000200007202 */ /* 0x000fe20000000f00 */
[----:B------:R-:W-:Y:S05]  /*104f0*/  BRA `(.L_x_4691) ;  /* 0xffffdde000007947 */ /* 0x000fea000383ffff */
.L_x_4639:
        /* <DEDUP_REMOVED lines=13> */
.L_x_4642:
[----:B-1----:R-:W-:Y:S01]  /*105d0*/  IMAD.MOV.U32 R5, RZ, RZ, R8 ;  /* 0x000000ffff057224 */ /* 0x002fe200078e0008 */
[----:B------:R-:W-:Y:S01]  /*105e0*/  MOV R4, 0x2 ;  /* 0x0000000200047802 */ /* 0x000fe20000000f00 */
[----:B------:R-:W-:Y:S01]  /*105f0*/  IMAD.MOV.U32 R2, RZ, RZ, 0x181f ;  /* 0x0000181fff027424 */ /* 0x000fe200078e00ff */
[----:B--2---:R-:W-:Y:S02]  /*10600*/  MOV R0, 0x10620 ;  /* 0x0001062000007802 */ /* 0x004fe40000000f00 */
[----:B---34-:R-:W-:Y:S05]  /*10610*/  CALL.REL.NOINC `($__internal_97_$__cuda_sm70_shflsync_idx_p) ;  /* 0x0000082000007944 */ /* 0x018fea0003c00000 */
[----:B------:R-:W-:Y:S01]  /*10620*/  MOV R9, R2 ;  /* 0x0000000200097202 */ /* 0x000fe20000000f00 */
[----:B------:R-:W-:Y:S05]  /*10630*/  BRA `(.L_x_4693) ;  /* 0xffffdf1000007947 */ /* 0x000fea000383ffff */
.L_x_4643:
[----:B------:R-:W-:Y:S01]  /*10640*/  IMAD.MOV.U32 R5, RZ, RZ, R7 ;  /* 0x000000ffff057224 */ /* 0x000fe200078e0007 */
[----:B------:R-:W-:Y:S01]  /*10650*/  MOV R4, 0x2 ;  /* 0x0000000200047802 */ /* 0x000fe20000000f00 */
[----:B------:R-:W-:Y:S01]  /*10660*/  IMAD.MOV.U32 R2, RZ, RZ, 0x181f ;  /* 0x0000181fff027424 */ /* 0x000fe200078e00ff */
[----:B--2---:R-:W-:Y:S02]  /*10670*/  MOV R0, 0x10690 ;  /* 0x0001069000007802 */ /* 0x004fe40000000f00 */
[----:B-1-34-:R-:W-:Y:S05]  /*10680*/  CALL.REL.NOINC `($__internal_97_$__cuda_sm70_shflsync_idx_p) ;  /* 0x000007b000007944 */ /* 0x01afea0003c00000 */
[----:B------:R-:W-:Y:S01]  /*10690*/  MOV R0, R2 ;  /* 0x0000000200007202 */ /* 0x000fe20000000f00 */
[----:B------:R-:W-:Y:S05]  /*106a0*/  BRA `(.L_x_4694) ;  /* 0xffffdec000007947 */ /* 0x000fea000383ffff */
.L_x_4646:
        /* <DEDUP_REMOVED lines=13> */
.L_x_4648:
[----:B---34-:R-:W-:Y:S01]  /*10780*/  IMAD.MOV.U32 R5, RZ, RZ, R3 ;  /* 0x000000ffff057224 */ /* 0x018fe200078e0003 */
[----:B------:R-:W-:Y:S01]  /*10790*/  MOV R4, RZ ;  /* 0x000000ff00047202 */ /* 0x000fe20000000f00 */
[----:B------:R-:W-:Y:S01]  /*107a0*/  IMAD.MOV.U32 R2, RZ, RZ, 0x1f ;  /* 0x0000001fff027424 */ /* 0x000fe200078e00ff */
[----:B------:R-:W-:Y:S02]  /*107b0*/  MOV R0, 0x107d0 ;  /* 0x000107d000007802 */ /* 0x000fe40000000f00 */
[----:B------:R-:W-:Y:S05]  /*107c0*/  CALL.REL.NOINC `($__internal_97_$__cuda_sm70_shflsync_idx_p) ;  /* 0x0000067000007944 */ /* 0x000fea0003c00000 */
[----:B------:R-:W-:Y:S01]  /*107d0*/  MOV R7, R2 ;  /* 0x0000000200077202 */ /* 0x000fe20000000f00 */
[----:B------:R-:W-:Y:S05]  /*107e0*/  BRA `(.L_x_4696) ;  /* 0xffffe07000007947 */ /* 0x000fea000383ffff */
.L_x_4649:
[----:B---34-:R-:W-:Y:S01]  /*107f0*/  IMAD.MOV.U32 R5, RZ, RZ, R3 ;  /* 0x000000ffff057224 */ /* 0x018fe200078e0003 */
[----:B------:R-:W-:Y:S01]  /*10800*/  MOV R4, 0x1 ;  /* 0x0000000100047802 */ /* 0x000fe20000000f00 */
[----:B------:R-:W-:Y:S01]  /*10810*/  IMAD.MOV.U32 R2, RZ, RZ, 0x1f ;  /* 0x0000001fff027424 */ /* 0x000fe200078e00ff */
[----:B------:R-:W-:Y:S02]  /*10820*/  MOV R0, 0x10840 ;  /* 0x0001084000007802 */ /* 0x000fe40000000f00 */
[----:B-12---:R-:W-:Y:S05]  /*10830*/  CALL.REL.NOINC `($__internal_97_$__cuda_sm70_shflsync_idx_p) ;  /* 0x0000060000007944 */ /* 0x006fea0003c00000 */
[----:B------:R-:W-:Y:S01]  /*10840*/  MOV R3, R2 ;  /* 0x0000000200037202 */ /* 0x000fe20000000f00 */
[----:B------:R-:W-:Y:S05]  /*10850*/  BRA `(.L_x_4697) ;  /* 0xffffe02000007947 */ /* 0x000fea000383ffff */
.L_x_4650:
[----:B------:R-:W-:Y:S02]  /*10860*/  MOV R2, 0x1 ;  /* 0x0000000100027802 */ /* 0x000fe40000000f00 */
[----:B------:R-:W-:-:S02]  /*10870*/  MOV R0, 0x10890 ;  /* 0x0001089000007802 */ /* 0x000fc40000000f00 */
[----:B-12---:R-:W-:Y:S05]  /*10880*/  CALL.REL.NOINC `($__internal_98_$__cuda_sm70_shflsync_up_p) ;  /* 0x0000060000007944 */ /* 0x006fea0003c00000 */
[----:B--2---:R-:W-:Y:S01]  /*10890*/  MOV R0, R2 ;  /* 0x0000000200007202 */ /* 0x004fe20000000f00 */
[----:B-1----:R-:W-:Y:S05]  /*108a0*/  BRA `(.L_x_4698) ;  /* 0xffffe0f000007947 */ /* 0x002fea000383ffff */
.L_x_4651:
[----:B------:R-:W-:Y:S02]  /*108b0*/  MOV R2, 0x2 ;  /* 0x0000000200027802 */ /* 0x000fe40000000f00 */
[----:B------:R-:W-:-:S02]  /*108c0*/  MOV R0, 0x108e0 ;  /* 0x000108e000007802 */ /* 0x000fc40000000f00 */
[----:B-12---:R-:W-:Y:S05]  /*108d0*/  CALL.REL.NOINC `($__internal_98_$__cuda_sm70_shflsync_up_p) ;  /* 0x000005b000007944 */ /* 0x006fea0003c00000 */
        /* <DEDUP_REMOVED lines=22> */
[----:B------:R-:W-:Y:S01]  /*10a40*/  MOV R0, R2 ;  /* 0x0000000200007202 */ /* 0x000fe20000000f00 */
[----:B------:R-:W-:Y:S05]  /*10a50*/  BRA `(.L_x_4699) ;  /* 0xffffe04000007947 */ /* 0x000fea000383ffff */
.L_x_4655:
[----:B---3--:R-:W-:Y:S01]  /*10a60*/  IMAD.MOV.U32 R9, RZ, RZ, R3 ;  /* 0x000000ffff097224 */ /* 0x008fe200078e0003 */
[----:B------:R-:W-:Y:S02]  /*10a70*/  MOV R2, 0x1 ;  /* 0x0000000100027802 */ /* 0x000fe40000000f00 */
[----:B------:R-:W-:Y:S02]  /*10a80*/  MOV R0, 0x10aa0 ;  /* 0x00010aa000007802 */ /* 0x000fe40000000f00 */
[----:B------:R-:W-:Y:S05]  /*10a90*/  CALL.REL.NOINC `($__internal_98_$__cuda_sm70_shflsync_up_p) ;  /* 0x000003f000007944 */ /* 0x000fea0003c00000 */
[----:B--2---:R-:W-:Y:S01]  /*10aa0*/  MOV R0, R2 ;  /* 0x0000000200007202 */ /* 0x004fe20000000f00 */
[----:B-1----:R-:W-:Y:S05]  /*10ab0*/  BRA `(.L_x_4700) ;  /* 0xffffe13000007947 */ /* 0x002fea000383ffff */
.L_x_4656:
[----:B---3--:R-:W-:Y:S01]  /*10ac0*/  IMAD.MOV.U32 R9, RZ, RZ, R3 ;  /* 0x000000ffff097224 */ /* 0x008fe200078e0003 */
        /* <DEDUP_REMOVED lines=27> */
.L_x_4658:
[----:B------:R-:W-:Y:S02]  /*10c80*/  SEL R2, RZ, 0x1, P0 ;  /* 0x00000001ff027807 */ /* 0x000fe40000000000 */
[----:B------:R-:W-:Y:S02]  /*10c90*/  MOV R0, 0x10cb0 ;  /* 0x00010cb000007802 */ /* 0x000fe40000000f00 */
[----:B---3--:R-:W-:Y:S05]  /*10ca0*/  CALL.REL.NOINC `($__internal_99_$__cuda_sm70_votesync_ballot) ;  /* 0x0000023000007944 */ /* 0x008fea0003c00000 */
[----:B------:R-:W-:Y:S05]  /*10cb0*/  BRA `(.L_x_4702) ;  /* 0xffffe0c000007947 */ /* 0x000fea000383ffff */
.L_x_4659:
[----:B------:R-:W-:Y:S01]  /*10cc0*/  IMAD.MOV.U32 R5, RZ, RZ, R189 ;  /* 0x000000ffff057224 */ /* 0x000fe200078e00bd */
[----:B------:R-:W-:Y:S01]  /*10cd0*/  MOV R4, R12 ;  /* 0x0000000c00047202 */ /* 0x000fe20000000f00 */
[----:B------:R-:W-:Y:S01]  /*10ce0*/  IMAD.MOV.U32 R2, RZ, RZ, 0x1f ;  /* 0x0000001fff027424 */ /* 0x000fe200078e00ff */
[----:B------:R-:W-:Y:S02]  /*10cf0*/  MOV R0, 0x10d10 ;  /* 0x00010d1000007802 */ /* 0x000fe40000000f00 */
[----:B---3--:R-:W-:Y:S05]  /*10d00*/  CALL.REL.NOINC `($__internal_97_$__cuda_sm70_shflsync_idx_p) ;  /* 0x0000013000007944 */ /* 0x008fea0003c00000 */
[----:B------:R-:W-:Y:S01]  /*10d10*/  IMAD.MOV.U32 R189, RZ, RZ, R2 ;  /* 0x000000ffffbd7224 */ /* 0x000fe200078e0002 */
[----:B------:R-:W-:Y:S01]  /*10d20*/  MOV R4, R12 ;  /* 0x0000000c00047202 */ /* 0x000fe20000000f00 */
[----:B------:R-:W-:Y:S01]  /*10d30*/  IMAD.MOV.U32 R5, RZ, RZ, R11 ;  /* 0x000000ffff057224 */ /* 0x000fe200078e000b */
[----:B------:R-:W-:Y:S02]  /*10d40*/  MOV R2, 0x1f ;  /* 0x0000001f00027802 */ /* 0x000fe40000000f00 */
[----:B------:R-:W-:-:S02]  /*10d50*/  MOV R0, 0x10d70 ;  /* 0x00010d7000007802 */ /* 0x000fc40000000f00 */
[----:B------:R-:W-:Y:S05]  /*10d60*/  CALL.REL.NOINC `($__internal_97_$__cuda_sm70_shflsync_idx_p) ;  /* 0x000000d000007944 */ /* 0x000fea0003c00000 */
[----:B------:R-:W-:Y:S01]  /*10d70*/  MOV R3, R2 ;  /* 0x0000000200037202 */ /* 0x000fe20000000f00 */
[----:B------:R-:W-:Y:S05]  /*10d80*/  BRA `(.L_x_4703) ;  /* 0xffffe04000007947 */ /* 0x000fea000383ffff */
.L_x_4662:
[----:B------:R-:W-:Y:S01]  /*10d90*/  IMAD.MOV.U32 R5, RZ, RZ, R9 ;  /* 0x000000ffff057224 */ /* 0x000fe200078e0009 */
[----:B------:R-:W-:-:S02]  /*10da0*/  MOV R2, 0x1f ;  /* 0x0000001f00027802 */ /* 0x000fc40000000f00 */
[----:B------:R-:W-:Y:S02]  /*10db0*/  MOV R0, 0x10dd0 ;  /* 0x00010dd000007802 */ /* 0x000fe40000000f00 */
[----:B-1234-:R-:W-:Y:S05]  /*10dc0*/  CALL.REL.NOINC `($__internal_97_$__cuda_sm70_shflsync_idx_p) ;  /* 0x0000007000007944 */ /* 0x01efea0003c00000 */
[----:B------:R-:W-:Y:S01]  /*10dd0*/  MOV R10, R2 ;  /* 0x00000002000a7202 */ /* 0x000fe20000000f00 */
[----:B------:R-:W-:Y:S05]  /*10de0*/  BRA `(.L_x_4661) ;  /* 0xffffe04000007947 */ /* 0x000fea000383ffff */
        .weak           $__internal_96_$__cuda_sm70_shflsync_bfly_p
        .type           $__internal_96_$__cuda_sm70_shflsync_bfly_p,@function
        .size           $__internal_96_$__cuda_sm70_shflsync_bfly_p,($__internal_97_$__cuda_sm70_shflsync_idx_p - $__internal_96_$__cuda_sm70_shflsync_bfly_p)
$__internal_96_$__cuda_sm70_shflsync_bfly_p:
[----:B------:R-:W-:Y:S04]  /*10df0*/  WARPSYNC R4 ;  /* 0x0000000400007348 */ /* 0x000fe80003800000 */
[----:B------:R1:W2:Y:S01]  /*10e00*/  SHFL.BFLY PT, R7, R8, R7, R5 ;  /* 0x0c00000708077389 */ /* 0x0002a200000e0005 */
[----:B------:R-:W-:Y:S02]  /*10e10*/  MOV R9, 0x0 ;  /* 0x0000000000097802 */ /* 0x000fe40000000f00 */
[----:B-1----:R-:W-:-:S04]  /*10e20*/  MOV R8, R6 ;  /* 0x0000000600087202 */ /* 0x002fc80000000f00 */
[----:B--2---:R-:W-:Y:S05]  /*10e30*/  RET.REL.NODEC R8 `(_ZN7cutlass13device_kernelIN5flash19enable_sm80_to_sm89INS1_16FlashAttnFwdSm80INS1_25CollectiveMainloopFwdSm80ILi8ELi2ELb0EN4cute5tupleIJNS5_1CILi128EEENS7_ILi64EEENS7_ILi192EEEEEELi192ENS_10bfloat16_tEfNS_4arch4Sm80ELb1ELb0ELb0ELb1ELb0ELb0ELb1ELb1EEENS1_21CollectiveEpilogueFwdINS6_IJS8_SA_S9_EEENS6_IJNS7_ILi1EEESI_SI_EEESC_SE_Li256ELb1ELb1ELb1ELb0EEENS1_36VarlenDynamicPersistentTileSchedulerILi128ELi64ELi256ELi256ELb1ELb1ELb0ELb1ELb1ELb1EEEEEEEEEvNT_6ParamsE) ;  /* 0xfffef1c008007950 */ /* 0x004fea0003c3ffff */
        .weak           $__internal_97_$__cuda_sm70_shflsync_idx_p
        .type           $__internal_97_$__cuda_sm70_shflsync_idx_p,@function
        .size           $__internal_97_$__cuda_sm70_shflsync_idx_p,($__internal_98_$__cuda_sm70_shflsync_up_p - $__internal_97_$__cuda_sm70_shflsync_idx_p)
$__internal_97_$__cuda_sm70_shflsync_idx_p:
[----:B------:R-:W-:Y:S04]  /*10e40*/  WARPSYNC R187 ;  /* 0x000000bb00007348 */ /* 0x000fe80003800000 */
[----:B------:R1:W2:Y:S02]  /*10e50*/  SHFL.IDX PT, R2, R5, R4, R2 ;  /* 0x0000000405027389 */ /* 0x0002a400000e0002 */
[----:B-1----:R-:W-:Y:S02]  /*10e60*/  MOV R4, R0 ;  /* 0x0000000000047202 */ /* 0x002fe40000000f00 */
[----:B------:R-:W-:-:S04]  /*10e70*/  MOV R5, 0x0 ;  /* 0x0000000000057802 */ /* 0x000fc80000000f00 */
[----:B--2---:R-:W-:Y:S05]  /*10e80*/  RET.REL.NODEC R4 `(_ZN7cutlass13device_kernelIN5flash19enable_sm80_to_sm89INS1_16FlashAttnFwdSm80INS1_25CollectiveMainloopFwdSm80ILi8ELi2ELb0EN4cute5tupleIJNS5_1CILi128EEENS7_ILi64EEENS7_ILi192EEEEEELi192ENS_10bfloat16_tEfNS_4arch4Sm80ELb1ELb0ELb0ELb1ELb0ELb0ELb1ELb1EEENS1_21CollectiveEpilogueFwdINS6_IJS8_SA_S9_EEENS6_IJNS7_ILi1EEESI_SI_EEESC_SE_Li256ELb1ELb1ELb1ELb0EEENS1_36VarlenDynamicPersistentTileSchedulerILi128ELi64ELi256ELi256ELb1ELb1ELb0ELb1ELb1ELb1EEEEEEEEEvNT_6ParamsE) ;  /* 0xfffef17004007950 */ /* 0x004fea0003c3ffff */
        .weak           $__internal_98_$__cuda_sm70_shflsync_up_p
        .type           $__internal_98_$__cuda_sm70_shflsync_up_p,@function
        .size           $__internal_98_$__cuda_sm70_shflsync_up_p,($__internal_99_$__cuda_sm70_votesync_ballot - $__internal_98_$__cuda_sm70_shflsync_up_p)
$__internal_98_$__cuda_sm70_shflsync_up_p:
[----:B------:R-:W-:Y:S01]  /*10e90*/  MOV R4, R0 ;  /* 0x0000000000047202 */ /* 0x000fe20000000f00 */
[----:B------:R-:W-:Y:S04]  /*10ea0*/  WARPSYNC R194 ;  /* 0x000000c200007348 */ /* 0x000fe80003800000 */
[----:B------:R-:W-:Y:S01]  /*10eb0*/  MOV R5, 0x0 ;  /* 0x0000000000057802 */ /* 0x000fe20000000f00 */
[----:B------:R1:W2:Y:S03]  /*10ec0*/  SHFL.UP PT, R2, R9, R2, R195 ;  /* 0x0400000209027389 */ /* 0x0002a600000e00c3 */
[----:B------:R-:W-:Y:S05]  /*10ed0*/  RET.REL.NODEC R4 `(_ZN7cutlass13device_kernelIN5flash19enable_sm80_to_sm89INS1_16FlashAttnFwdSm80INS1_25CollectiveMainloopFwdSm80ILi8ELi2ELb0EN4cute5tupleIJNS5_1CILi128EEENS7_ILi64EEENS7_ILi192EEEEEELi192ENS_10bfloat16_tEfNS_4arch4Sm80ELb1ELb0ELb0ELb1ELb0ELb0ELb1ELb1EEENS1_21CollectiveEpilogueFwdINS6_IJS8_SA_S9_EEENS6_IJNS7_ILi1EEESI_SI_EEESC_SE_Li256ELb1ELb1ELb1ELb0EEENS1_36VarlenDynamicPersistentTileSchedulerILi128ELi64ELi256ELi256ELb1ELb1ELb0ELb1ELb1ELb1EEEEEEEEEvNT_6ParamsE) ;  /* 0xfffef12004007950 */ /* 0x000fea0003c3ffff */
        .weak           $__internal_99_$__cuda_sm70_votesync_ballot
        .type           $__internal_99_$__cuda_sm70_votesync_ballot,@function
        .size           $__internal_99_$__cuda_sm70_votesync_ballot,(.L_x_5050 - $__internal_99_$__cuda_sm70_votesync_ballot)
$__internal_99_$__cuda_sm70_votesync_ballot:
[----:B------:R-:W-:Y:S01]  /*10ee0*/  ISETP.NE.U32.AND P0, PT, R2, 0x1, PT ;  /* 0x000000010200780c */ /* 0x000fe20003f05070 */
[----:B------:R-:W-:Y:S01]  /*10ef0*/  IMAD.MOV.U32 R2, RZ, RZ, R0 ;  /* 0x000000ffff027224 */ /* 0x000fe200078e0000 */
[----:B------:R-:W-:Y:S04]  /*10f00*/  WARPSYNC R186 ;  /* 0x000000ba00007348 */ /* 0x000fe80003800000 */
[----:B------:R-:W-:-:S07]  /*10f10*/  IMAD.MOV.U32 R3, RZ, RZ, 0x0 ;  /* 0x00000000ff037424 */ /* 0x000fce00078e00ff */
[----:B------:R-:W-:-:S04]  /*10f20*/  VOTE.ANY R8, PT, !P0 ;  /* 0x0000000000087806 */ /* 0x000fc800040e0100 */
[----:B------:R-:W-:Y:S01]  /*10f30*/  LOP3.LUT R8, R8, R186, RZ, 0xc0, !PT ;  /* 0x000000ba08087212 */ /* 0x000fe200078ec0ff */
[----:B------:R-:W-:Y:S06]  /*10f40*/  RET.REL.NODEC R2 `(_ZN7cutlass13device_kernelIN5flash19enable_sm80_to_sm89INS1_16FlashAttnFwdSm80INS1_25CollectiveMainloopFwdSm80ILi8ELi2ELb0EN4cute5tupleIJNS5_1CILi128EEENS7_ILi64EEENS7_ILi192EEEEEELi192ENS_10bfloat16_tEfNS_4arch4Sm80ELb1ELb0ELb0ELb1ELb0ELb0ELb1ELb1EEENS1_21CollectiveEpilogueFwdINS6_IJS8_SA_S9_EEENS6_IJNS7_ILi1EEESI_SI_EEESC_SE_Li256ELb1ELb1ELb1ELb0EEENS1_36VarlenDynamicPersistentTileSchedulerILi128ELi64ELi256ELi256ELb1ELb1ELb0ELb1ELb1ELb1EEEEEEEEEvNT_6ParamsE) ;  /* 0xfffef0b002007950 */ /* 0x000fec0003c3ffff */
.L_x_4704:
        /* <DEDUP_REMOVED lines=11> */
.L_x_5050:


//--------------------- .text._ZN7cutlass13device_kernelIN5flash19enable_sm80_to_sm89INS1_16FlashAttnFwdSm80INS1_25CollectiveMainloopFwdSm80ILi8ELi2ELb0EN4cute5tupleIJNS5_1CILi128EEENS7_ILi64EEENS7_ILi192EEEEEELi192ENS_10bfloat16_tEfNS_4arch4Sm80ELb1ELb0ELb0ELb1ELb0ELb1ELb1ELb1EEENS1_21CollectiveEpilogueFwdINS6_IJS8_SA_S9_EEENS6_IJNS7_ILi1EEESI_SI_EEESC_SE_Li256ELb1ELb1ELb1ELb0EEENS1_36VarlenDynamicPersistentTileSchedulerILi128ELi64ELi256ELi256ELb1ELb1ELb0ELb1ELb1ELb1EEEEEEEEEvNT_6ParamsE --------------------------
	.section	.text._ZN7cutlass13device_kernelIN5flash19enable_sm80_to_sm89INS1_16FlashAttnFwdSm80INS1_25CollectiveMainloopFwdSm80ILi8ELi2ELb0EN4cute5tupleIJNS5_1CILi128EEENS7_ILi64EEENS7_ILi192EEEEEELi192ENS_10bfloat16_tEfNS_4arch4Sm80ELb1ELb0ELb0ELb1ELb0ELb1ELb1ELb1EEENS1_21CollectiveEpilogueFwdINS6_IJS8_SA_S9_EEENS6_IJNS7_ILi1EEESI_SI_EEESC_SE_Li256ELb1ELb1ELb1ELb0EEENS1_36VarlenDynamicPersistentTileSchedulerILi128ELi64ELi256ELi256ELb1ELb1ELb0ELb1ELb1ELb1EEEEEEEEEvNT_6ParamsE,"ax",@progbits
	.sectioninfo	@"SHI_REGISTERS=254"
	.align	128
.text._ZN7cutlass13device_kernelIN5flash19enable_sm80_to_sm89INS1_16FlashAttnFwdSm80INS1_25CollectiveMainloopFwdSm80ILi8ELi2ELb0EN4cute5tupleIJNS5_1CILi128EEENS7_ILi64EEENS7_ILi192EEEEEELi192ENS_10bfloat16_tEfNS_4arch4Sm80ELb1ELb0ELb0ELb1ELb0ELb1ELb1ELb1EEENS1_21CollectiveEpilogueFwdINS6_IJS8_SA_S9_EEENS6_IJNS7_ILi1EEESI_SI_EEESC_SE_Li256ELb1ELb1ELb1ELb0EEENS1_36VarlenDynamicPersistentTileSchedulerILi128ELi64ELi256ELi256ELb1ELb1ELb0ELb1ELb1ELb1EEEEEEEEEvNT_6ParamsE:
        .type           _ZN7cutlass13device_kernelIN5flash19enable_sm80_to_sm89INS1_16FlashAttnFwdSm80INS1_25CollectiveMainloopFwdSm80ILi8ELi2ELb0EN4cute5tupleIJNS5_1CILi128EEENS7_ILi64EEENS7_ILi192EEEEEELi192ENS_10bfloat16_tEfNS_4arch4Sm80ELb1ELb0ELb0ELb1ELb0ELb1ELb1ELb1EEENS1_21CollectiveEpilogueFwdINS6_IJS8_SA_S9_EEENS6_IJNS7_ILi1EEESI_SI_EEESC_SE_Li256ELb1ELb1ELb1ELb0EEENS1_36VarlenDynamicPersistentTileSchedulerILi128ELi64ELi256ELi256ELb1ELb1ELb0ELb1ELb1ELb1EEEEEEEEEvNT_6ParamsE,@function
        .size           _ZN7cutlass13device_kernelIN5flash19enable_sm80_to_sm89INS1_16FlashAttnFwdSm80INS1_25CollectiveMainloopFwdSm80ILi8ELi2ELb0EN4cute5tupleIJNS5_1CILi128EEENS7_ILi64EEENS7_ILi192EEEEEELi192ENS_10bfloat16_tEfNS_4arch4Sm80ELb1ELb0ELb0ELb1ELb0ELb1ELb1ELb1EEENS1_21CollectiveEpilogueFwdINS6_IJS8_SA_S9_EEENS6_IJNS7_ILi1EEESI_SI_EEESC_SE_Li256ELb1ELb1ELb1ELb0EEENS1_36VarlenDynamicPersistentTileSchedulerILi128ELi64ELi256ELi256ELb1ELb1ELb0ELb1ELb1ELb1EEEEEEEEEvNT_6ParamsE,(.L_x_5055 - _ZN7cutlass13device_kernelIN5flash19enable_sm80_to_sm89INS1_16FlashAttnFwdSm80INS1_25CollectiveMainloopFwdSm80ILi8ELi2ELb0EN4cute5tupleIJNS5_1CILi128EEENS7_ILi64EEENS7_ILi192EEEEEELi192ENS_10bfloat16_tEfNS_4arch4Sm80ELb1ELb0ELb0ELb1ELb0ELb1ELb1ELb1EEENS1_21CollectiveEpilogueFwdINS6_IJS8_SA_S9_EEENS6_IJNS7_ILi1EEESI_SI_EEESC_SE_Li256ELb1ELb1ELb1ELb0EEENS1_36VarlenDynamicPersistentTileSchedulerILi128ELi64ELi256ELi256ELb1ELb1ELb0ELb1ELb1ELb1EEEEEEEEEvNT_6ParamsE)
        .other          _ZN7cutlass13device_kernelIN5flash19enable_sm80_to_sm89INS1_16FlashAttnFwdSm80INS1_25CollectiveMainloopFwdSm80ILi8ELi2ELb0EN4cute5tupleIJNS5_1CILi128EEENS7_ILi64EEENS7_ILi192EEEEEELi192ENS_10bfloat16_tEfNS_4arch4Sm80ELb1ELb0ELb0ELb1ELb0ELb1ELb1ELb1EEENS1_21CollectiveEpilogueFwdINS6_IJS8_SA_S9_EEENS6_IJNS7_ILi1EEESI_SI_EEESC_SE_Li256ELb1ELb1ELb1ELb0EEENS1_36VarlenDynamicPersistentTileSchedulerILi128ELi64ELi256ELi256ELb1ELb1ELb0ELb1ELb1ELb1EEEEEEEEEvNT_6ParamsE,@"STO_CUDA_ENTRY STV_DEFAULT"
_ZN7cutlass13device_kernelIN5flash19enable_sm80_to_sm89INS1_16FlashAttnFwdSm80INS1_25CollectiveMainloopFwdSm80ILi8ELi2ELb0EN4cute5tupleIJNS5_1CILi128EEENS7_ILi64EEENS7_ILi192EEEEEELi192ENS_10bfloat16_tEfNS_4arch4Sm80ELb1ELb0ELb0ELb1ELb0ELb1ELb1ELb1EEENS1_21CollectiveEpilogueFwdINS6_IJS8_SA_S9_EEENS6_IJNS7_ILi1EEESI_SI_EEESC_SE_Li256ELb1ELb1ELb1ELb0EEENS1_36VarlenDynamicPersistentTileSchedulerILi128ELi64ELi256ELi256ELb1ELb1ELb0ELb1ELb1ELb1EEEEEEEEEvNT_6ParamsE:
        /* <DEDUP_REMOVED lines=55> */
.L_x_4710:
        /* <DEDUP_REMOVED lines=16> */
.L_x_4883:
        /* <DEDUP_REMOVED lines=16> */
.L_x_4884:
[----:B--2---:R-:W-:-:S05]  /*0570*/  IMAD R17, R17, c[0x0][0x538], RZ ;  /* 0x00014e0011117a24 */ /* 0x004fca00078e02ff */
[----:B------:R-:W-:-:S04]  /*0580*/  IADD3 R6, R17, R6, RZ ;  /* 0x0000000611067210 */ /* 0x000fc80007ffe0ff */
[----:B------:R-:W-:-:S13]  /*0590*/  ISETP.GT.AND P0, PT, R6, UR4, PT ;  /* 0x0000000406007c0c */ /* 0x000fda000bf04270 */
[----:B-1----:R-:W-:Y:S05]  /*05a0*/  @!P0 BRA `(.L_x_4710) ;  /* 0xfffffdc000008947 */ /* 0x002fea000383ffff */
.L_x_4706:
[----:B------:R-:W-:-:S05]  /*05b0*/  IADD3 R200, -R17, R6, RZ ;  /* 0x0000000611c87210 */ /* 0x000fca0007ffe1ff */
[----:B------:R-:W-:-:S05]  /*05c0*/  IMAD R0, R7, c[0x0][0x538], R200 ;  /* 0x00014e0007007a24 */ /* 0x000fca00078e02c8 */
[----:B------:R-:W-:Y:S01]  /*05d0*/  ISETP.GT.AND P0, PT, R0, UR4, PT ;  /* 0x0000000400007c0c */ /* 0x000fe2000bf04270 */
[----:B------:R-:W-:-:S12]  /*05e0*/  BRA.DIV ~URZ, `(.L_x_4711) ;  /* 0x0001bfe27f007947 */ /* 0x000fd8000b800000 */
[----:B------:R-:W-:-:S04]  /*05f0*/  VOTE.ANY R5, PT, !P0 ;  /* 0x0000000000057806 */ /* 0x000fc800040e0100 */
.L_x_4885:
[----:B------:R-:W1:Y:S02]  /*0600*/  POPC R16, R5 ;  /* 0x0000000500107309 */ /* 0x000e640000000000 */
[----:B-1----:R-:W-:Y:S01]  /*0610*/  IADD3 R203, R16, R203, RZ ;  /* 0x000000cb10cb7210 */ /* 0x002fe20007ffe0ff */
[----:B------:R-:W-:Y:S05]  /*0620*/  BRA.DIV ~URZ, `(.L_x_4712) ;  /* 0x0001bfe27f007947 */ /* 0x000fea000b800000 */
[----:B------:R1:W2:Y:S01]  /*0630*/  SHFL.IDX PT, R4, R4, R16, 0x1f ;  /* 0x00001f1004047589 */ /* 0x0002a200000e0000 */
[----:B------:R-:W-:-:S03]  /*0640*/  MOV R9, RZ ;  /* 0x000000ff00097202 */ /* 0x000fc60000000f00 */
[----:B------:R1:W3:Y:S04]  /*0650*/  SHFL.IDX PT, R3, R3, R16, 0x1f ;  /* 0x00001f1003037589 */ /* 0x0002e800000e0000 */
.L_x_4886:
[----:B------:R-:W-:Y:S01]  /*0660*/  ISETP.NE.AND P0, PT, R5, RZ, PT ;  /* 0x000000ff0500720c */ /* 0x000fe20003f05270 */
[----:B------:R-:W-:-:S12]  /*0670*/  BSSY B0, `(.L_x_4713) ;  /* 0x0000005000007945 */ /* 0x000fd80003800000 */
[----:B------:R-:W-:Y:S05]  /*0680*/  @!P0 BRA `(.L_x_4714) ;  /* 0x0000003000008947 */ /* 0x000fea0003800000 */
[----:B-1----:R-:W-:Y:S01]  /*0690*/  IADD3 R16, R16, -0x1, RZ ;  /* 0xffffffff10107810 */ /* 0x002fe20007ffe0ff */
[----:B------:R-:W-:Y:S05]  /*06a0*/  BRA.DIV ~URZ, `(.L_x_4715) ;  /* 0x0001c0227f007947 */ /* 0x000fea000b800000 */
[----:B------:R1:W4:Y:S02]  /*06b0*/  SHFL.IDX PT, R9, R7, R16, 0x1f ;  /* 0x00001f1007097589 */ /* 0x00032400000e0000 */
.L_x_4714:
[----:B------:R-:W-:Y:S05]  /*06c0*/  BSYNC B0 ;  /* 0x0000000000007941 */ /* 0x000fea0003800000 */
.L_x_4713:
[----:B---3--:R-:W-:Y:S01]  /*06d0*/  ISETP.NE.AND P0, PT, R3, 0x1, PT ;  /* 0x000000010300780c */ /* 0x008fe20003f05270 */
[----:B----4-:R-:W-:Y:S01]  /*06e0*/  IMAD R200, R9, c[0x0][0x538], R200 ;  /* 0x00014e0009c87a24 */ /* 0x010fe200078e02c8 */
[----:B------:R-:W-:Y:S04]  /*06f0*/  BSSY B0, `(.L_x_4716) ;  /* 0x0000076000007945 */ /* 0x000fe80003800000 */
[----:B-1----:R-:W-:-:S07]  /*0700*/  IADD3 R7, -R200, UR4, RZ ;  /* 0x00000004c8077c10 */ /* 0x002fce000fffe1ff */
        /* <DEDUP_REMOVED lines=56> */
.L_x_4717:
        /* <DEDUP_REMOVED lines=60> */
.L_x_4718:
[----:B------:R-:W-:Y:S05]  /*0e50*/  BSYNC B0 ;  /* 0x0000000000007941 */ /* 0x000fea0003800000 */
.L_x_4716:
[----:B------:R-:W-:-:S04]  /*0e60*/  LOP3.LUT R201, RZ, R10, RZ, 0x33, !PT ;  /* 0x0000000affc97212 */ /* 0x000fc800078e33ff */
[----:B------:R-:W-:Y:S01]  /*0e70*/  IADD3 R201, R201, R4, RZ ;  /* 0x00000004c9c97210 */ /* 0x000fe20007ffe0ff */
[----:B------:R-:W-:Y:S05]  /*0e80*/  BRA `(.L_x_4719) ;  /* 0x0000004000007947 */ /* 0x000fea0003800000 */
.L_x_4707:
[----:B------:R-:W-:Y:S01]  /*0e90*/  IMAD.MOV.U32 R201, RZ, RZ, RZ ;  /* 0x000000ffffc97224 */ /* 0x000fe200078e00ff */
[----:B------:R-:W-:Y:S01]  /*0ea0*/  MOV R202, RZ ;  /* 0x000000ff00ca7202 */ /* 0x000fe20000000f00 */
[----:B------:R-:W-:Y:S01]  /*0eb0*/  IMAD.U32 R200, RZ, RZ, UR4 ;  /* 0x00000004ffc87e24 */ /* 0x000fe2000f8e00ff */
[----:B------:R-:W-:Y:S02]  /*0ec0*/  MOV R203, c[0x0][0x53c] ;  /* 0x00014f0000cb7a02 */ /* 0x000fe40000000f00 */
.L_x_4719:
[----:B------:R-:W-:Y:S01]  /*0ed0*/  ISETP.NE.AND P0, PT, R2, RZ, PT ;  /* 0x000000ff0200720c */ /* 0x000fe20003f05270 */
[----:B------:R-:W-:-:S12]  /*0ee0*/  WARPSYNC 0xffffffff ;  /* 0xffffffff00007948 */ /* 0x000fd80003800000 */
[----:B------:R1:W-:Y:S04]  /*0ef0*/  @!P0 STS.128 [0x24100], R200 ;  /* 0x024100c8ff008388 */ /* 0x0003e80000000c00 */
[----:B------:R-:W-:Y:S06]  /*0f00*/  BAR.ARV 0x5, 0x100 ;  /* 0x0144000000007b1d */ /* 0x000fec0000002000 */
.L_x_4705:
        /* <DEDUP_REMOVED lines=92> */
.L_x_4882:
        /* <DEDUP_REMOVED lines=30> */
[----:B------:R1:W5:Y:S04]  /*16b0*/  @P6 LDG.E R86, [R8.64] ;  /* 0x0000000808566981 */ /* 0x000368000c1e1900 */
[----:B------:R1:W5:Y:S01]  /*16c0*/  @P5 LDG.E R4, [R12.64] ;  /* 0x000000080c045981 */ /* 0x000362000c1e1900 */
[----:B------:R-:W-:Y:S01]  /*16d0*/  YIELD ;  /* 0x0000000000007946 */ /* 0x000fe20003800000 */
[----:B------:R-:W-:-:S02]  /*16e0*/  LOP3.LUT R217, R202, 0xffff, RZ, 0xc0, !PT ;  /* 0x0000ffffcad97812 */ /* 0x000fc400078ec0ff */
[----:B--2---:R-:W-:Y:S01]  /*16f0*/  P2R R2, PR, RZ, 0x40 ;  /* 0x00000040ff027803 */ /* 0x004fe20000000000 */
[----:B------:R-:W-:Y:S05]  /*1700*/  @P4 BRA `(.L_x_4720) ;  /* 0x0000005000004947 */ /* 0x000fea0003800000 */
[----:B-----5:R-:W-:Y:S01]  /*1710*/  MOV R232, c[0x0][0x168] ;  /* 0x00005a0000e87a02 */ /* 0x020fe20000000f00 */
[----:B------:R-:W-:Y:S05]  /*1720*/  @!P3 BRA `(.L_x_4720) ;  /* 0x000000300000b947 */ /* 0x000fea0003800000 */
[----:B------:R-:W2:Y:S04]  /*1730*/  LDG.E R232, [R14.64] ;  /* 0x000000080ee87981 */ /* 0x000ea8000c1e1900 */
[----:B------:R-:W2:Y:S02]  /*1740*/  LDG.E R3, [R14.64+0x4] ;  /* 0x000004080e037981 */ /* 0x000ea4000c1e1900 */
[----:B--2---:R-:W-:Y:S02]  /*1750*/  IADD3 R232, -R232, R3, RZ ;  /* 0x00000003e8e87210 */ /* 0x004fe40007ffe1ff */
.L_x_4720:
[----:B------:R-:W-:-:S04]  /*1760*/  ISETP.NE.U32.AND P0, PT, RZ, c[0x0][0x368], PT ;  /* 0x0000da00ff007a0c */ /* 0x000fc80003f05070 */
[----:B------:R-:W-:-:S13]  /*1770*/  ISETP.NE.AND.EX P0, PT, RZ, c[0x0][0x36c], PT, P0 ;  /* 0x0000db00ff007a0c */ /* 0x000fda0003f05300 */
[----:B------:R-:W-:Y:S05]  /*1780*/  @!P0 BRA `(.L_x_4721) ;  /* 0x0000004000008947 */ /* 0x000fea0003800000 */
[----:B-1----:R-:W-:-:S04]  /*1790*/  LEA R8, P0, R216, c[0x0][0x368], 0x2 ;  /* 0x0000da00d8087a11 */ /* 0x002fc800078010ff */
[----:B------:R-:W-:-:S05]  /*17a0*/  LEA.HI.X R9, R216, c[0x0][0x36c], R85, 0x2, P0 ;  /* 0x0000db00d8097a11 */ /* 0x000fca00000f1455 */
[----:B------:R1:W5:Y:S01]  /*17b0*/  LDG.E R3, [R8.64] ;  /* 0x0000000808037981 */ /* 0x000362000c1e1900 */
[----:B------:R-:W-:Y:S05]  /*17c0*/  BRA `(.L_x_4722) ;  /* 0x0000005000007947 */ /* 0x000fea0003800000 */
.L_x_4721:
[----:B------:R-:W-:Y:S01]  /*17d0*/  MOV R3, c[0x0][0x1d0] ;  /* 0x0000740000037a02 */ /* 0x000fe20000000f00 */
[----:B------:R-:W-:Y:S05]  /*17e0*/  @!P6 BRA `(.L_x_4722) ;  /* 0x000000300000e947 */ /* 0x000fea0003800000 */
[----:B------:R-:W2:Y:S04]  /*17f0*/  LDG.E R3, [R8.64] ;  /* 0x0000000808037981 */ /* 0x000ea8000c1e1900 */
[----:B------:R-:W2:Y:S02]  /*1800*/  LDG.E R0, [R8.64+0x4] ;  /* 0x0000040808007981 */ /* 0x000ea4000c1e1900 */
[----:B--2---:R-:W-:Y:S02]  /*1810*/  IADD3 R3, -R3, R0, RZ ;  /* 0x0000000003037210 */ /* 0x004fe40007ffe1ff */
.L_x_4722:
[----:B------:R-:W2:Y:S04]  /*1820*/  @P5 LDG.E R5, [R12.64] ;  /* 0x000000080c055981 */ /* 0x000ea8000c1e1900 */
[----:B-1----:R-:W2:Y:S01]  /*1830*/  @P5 LDG.E R8, [R12.64+0x4] ;  /* 0x000004080c085981 */ /* 0x002ea2000c1e1900 */
        /* <DEDUP_REMOVED lines=64> */
.L_x_4724:
[----:B-1----:R-:W-:Y:S05]  /*1c40*/  BSYNC B0 ;  /* 0x0000000000007941 */ /* 0x002fea0003800000 */
.L_x_4723:
        /* <DEDUP_REMOVED lines=310> */
.L_x_4750:
        /* <DEDUP_REMOVED lines=90> */
.L_x_4730:
[----:B------:R-:W-:Y:S05]  /*3550*/  BSYNC B0 ;  /* 0x0000000000007941 */ /* 0x000fea0003800000 */
.L_x_4729:
        /* <DEDUP_REMOVED lines=99> */
.L_x_4733:
[----:B------:R-:W-:Y:S05]  /*3b90*/  BSYNC B0 ;  /* 0x0000000000007941 */ /* 0x000fea0003800000 */
.L_x_4732:
        /* <DEDUP_REMOVED lines=54> */
.L_x_4735:
[----:B------:R-:W-:Y:S05]  /*3f00*/  BSYNC B0 ;  /* 0x0000000000007941 */ /* 0x000fea0003800000 */
.L_x_4734:
        /* <DEDUP_REMOVED lines=54> */
.L_x_4737:
[----:B------:R-:W-:Y:S05]  /*4270*/  BSYNC B0 ;  /* 0x0000000000007941 */ /* 0x000fea0003800000 */
.L_x_4736:
        /* <DEDUP_REMOVED lines=55> */
.L_x_4739:
[----:B------:R-:W-:Y:S05]  /*45f0*/  BSYNC B0 ;  /* 0x0000000000007941 */ /* 0x000fea0003800000 */
.L_x_4738:
        /* <DEDUP_REMOVED lines=55> */
.L_x_4741:
[----:B------:R-:W-:Y:S05]  /*4970*/  BSYNC B0 ;  /* 0x0000000000007941 */ /* 0x000fea0003800000 */
.L_x_4740:
        /* <DEDUP_REMOVED lines=55> */
.L_x_4728:
        /* <DEDUP_REMOVED lines=44> */
.L_x_4743:
[----:B------:R-:W-:Y:S05]  /*4fb0*/  BSYNC B0 ;  /* 0x0000000000007941 */ /* 0x000fea0003800000 */
.L_x_4742:
        /* <DEDUP_REMOVED lines=161> */
.L_x_4745:
[----:B------:R-:W-:Y:S05]  /*59d0*/  BSYNC B0 ;  /* 0x0000000000007941 */ /* 0x000fea0003800000 */
.L_x_4744:
        /* <DEDUP_REMOVED lines=117> */
.L_x_4747:
[----:B------:R-:W-:Y:S05]  /*6130*/  BSYNC B0 ;  /* 0x0000000000007941 */ /* 0x000fea0003800000 */
.L_x_4746:
        /* <DEDUP_REMOVED lines=118> */
.L_x_4727:
        /* <DEDUP_REMOVED lines=25> */
.L_x_4731:
[----:B------:R-:W-:Y:S05]  /*6a30*/  BSYNC B1 ;  /* 0x0000000000017941 */ /* 0x000fea0003800000 */
.L_x_4726:
        /* <DEDUP_REMOVED lines=62> */
.L_x_4749:
[----:B-1----:R-:W-:Y:S05]  /*6e20*/  BSYNC B0 ;  /* 0x0000000000007941 */ /* 0x002fea0003800000 */
.L_x_4748:
        /* <DEDUP_REMOVED lines=32> */
.L_x_4725:
[----:B------:R-:W-:Y:S01]  /*7030*/  ISETP.NE.AND P3, PT, R231, 0x1, PT ;  /* 0x00000001e700780c */ /* 0x000fe20003f65270 */
[----:B------:R-:W-:Y:S01]  /*7040*/  BSSY B0, `(.L_x_4751) ;  /* 0x0000028000007945 */ /* 0x000fe20003800000 */
[----:B-1----:R-:W-:-:S02]  /*7050*/  IADD3 R2, R201, 0x7f, RZ ;  /* 0x0000007fc9027810 */ /* 0x002fc40007ffe0ff */
[----:B------:R-:W-:-:S09]  /*7060*/  P2R R0, PR, RZ, 0x8 ;  /* 0x00000008ff007803 */ /* 0x000fd20000000000 */
[----:B------:R-:W-:-:S05]  /*7070*/  @P3 IMAD.HI.U32 R0, R2, c[0x0][0x2c8], RZ ;  /* 0x0000b20002003a27 */ /* 0x000fca00078e00ff */
        /* <DEDUP_REMOVED lines=36> */
.L_x_4752:
[----:B------:R-:W-:Y:S05]  /*72c0*/  BSYNC B0 ;  /* 0x0000000000007941 */ /* 0x000fea0003800000 */
.L_x_4751:
        /* <DEDUP_REMOVED lines=66> */
[----:B------:R-:W-:Y:S02]  /*76f0*/  SHF.R.S32.HI R2, RZ, 0x3, R4 ;  /* 0x00000003ff027819 */ /* 0x000fe40000011404 */
[----:B------:R-:W-:Y:S01]  /*7700*/  LOP3.LUT R4, R4, 0xfffffff8, RZ, 0xc0, !PT ;  /* 0xfffffff804047812 */ /* 0x000fe200078ec0ff */
[----:B------:R-:W-:Y:S01]  /*7710*/  IMAD R6, R84, c[0x0][0x17c], R3 ;  /* 0x00005f0054067a24 */ /* 0x000fe200078e0203 */
[----:B------:R-:W-:-:S02]  /*7720*/  IADD3 R3, P0, R2, R0, RZ ;  /* 0x0000000002037210 */ /* 0x000fc40007f1e0ff */
[----:B------:R-:W-:Y:S01]  /*7730*/  ISETP.NE.U32.AND P2, PT, RZ, c[0x0][0x348], PT ;  /* 0x0000d200ff007a0c */ /* 0x000fe20003f45070 */
[----:B------:R-:W-:Y:S01]  /*7740*/  IMAD.IADD R9, R205, 0x1, -R4 ;  /* 0x00000001cd097824 */ /* 0x000fe200078e0a04 */
[----:B------:R-:W-:Y:S01]  /*7750*/  LEA.HI.X.SX32 R5, R2, R5, 0x1, P0 ;  /* 0x0000000502057211 */ /* 0x000fe200000f0eff */
[----:B------:R-:W-:Y:S01]  /*7760*/  IMAD.IADD R7, R15, 0x1, R6 ;  /* 0x000000010f077824 */ /* 0x000fe200078e0206 */
[----:B------:R-:W-:Y:S01]  /*7770*/  SHF.R.S32.HI R23, RZ, 0x1f, R220 ;  /* 0x0000001fff177819 */ /* 0x000fe200000114dc */
[----:B------:R-:W-:Y:S01]  /*7780*/  IMAD R4, R9, 0x20, R2 ;  /* 0x0000002009047824 */ /* 0x000fe200078e0202 */
[----:B------:R-:W-:Y:S01]  /*7790*/  MOV R22, R220 ;  /* 0x000000dc00167202 */ /* 0x000fe20000000f00 */
[C---:B------:R-:W-:Y:S01]  /*77a0*/  IMAD R0, R5.reuse, c[0x0][0x1e0], RZ ;  /* 0x0000780005007a24 */ /* 0x040fe200078e02ff */
[----:B------:R-:W-:Y:S01]  /*77b0*/  MOV R6, R14 ;  /* 0x0000000e00067202 */ /* 0x000fe20000000f00 */
[----:B------:R-:W-:Y:S01]  /*77c0*/  IMAD R5, R5, c[0x0][0x208], RZ ;  /* 0x0000820005057a24 */ /* 0x000fe200078e02ff */
[----:B------:R-:W-:Y:S01]  /*77d0*/  ISETP.NE.AND.EX P0, PT, RZ, c[0x0][0x34c], PT, P2 ;  /* 0x0000d300ff007a0c */ /* 0x000fe20003f05320 */
[----:B------:R-:W-:Y:S01]  /*77e0*/  IMAD.WIDE.U32 R20, R3, c[0x0][0x1e0], R22 ;  /* 0x0000780003147a25 */ /* 0x000fe200078e0016 */
[----:B------:R-:W-:-:S02]  /*77f0*/  IADD3 R4, R201, R4, RZ ;  /* 0x00000004c9047210 */ /* 0x000fc40007ffe0ff */
[----:B------:R-:W-:Y:S01]  /*7800*/  ISETP.GE.AND P5, PT, R220, c[0x0][0x198], PT ;  /* 0x00006600dc007a0c */ /* 0x000fe20003fa6270 */
[----:B------:R-:W-:Y:S01]  /*7810*/  IMAD R0, R3, c[0x0][0x1e4], R0 ;  /* 0x0000790003007a24 */ /* 0x000fe200078e0200 */
[----:B------:R-:W-:Y:S01]  /*7820*/  ISETP.GE.AND P4, PT, R207, c[0x0][0x198], PT ;  /* 0x00006600cf007a0c */ /* 0x000fe20003f86270 */
[----:B------:R-:W-:Y:S01]  /*7830*/  IMAD.WIDE.U32 R18, R217, c[0x0][0x1b8], R6 ;  /* 0x00006e00d9127a25 */ /* 0x000fe200078e0006 */
[----:B------:R-:W-:Y:S02]  /*7840*/  SEL R6, R85, RZ, !P0 ;  /* 0x000000ff55067207 */ /* 0x000fe40004000000 */
[----:B------:R-:W-:Y:S01]  /*7850*/  IADD3 R21, R21, R0, RZ ;  /* 0x0000000015157210 */ /* 0x000fe20007ffe0ff */
[----:B------:R-:W-:Y:S01]  /*7860*/  @P3 IMAD.HI.U32 R7, R4, c[0x0][0x2c8], RZ ;  /* 0x0000b20004073a27 */ /* 0x000fe200078e00ff */
[----:B------:R-:W-:Y:S02]  /*7870*/  SEL R0, R216, RZ, !P0 ;  /* 0x000000ffd8007207 */ /* 0x000fe40004000000 */
[----:B------:R-:W-:Y:S01]  /*7880*/  ISETP.NE.U32.AND P0, PT, RZ, c[0x0][0x350], PT ;  /* 0x0000d400ff007a0c */ /* 0x000fe20003f05070 */
[----:B------:R-:W-:Y:S01]  /*7890*/  IMAD.WIDE.U32 R16, R3, c[0x0][0x208], R22 ;  /* 0x0000820003107a25 */ /* 0x000fe200078e0016 */
[----:B------:R-:W-:-:S02]  /*78a0*/  IADD3 R88, R8, -0x1, RZ ;  /* 0xffffffff08587810 */ /* 0x000fc40007ffe0ff */
[----:B------:R-:W-:Y:S01]  /*78b0*/  ISETP.NE.AND.EX P0, PT, RZ, c[0x0][0x354], PT, P0 ;  /* 0x0000d500ff007a0c */ /* 0x000fe20003f05300 */
[----:B------:R-:W-:Y:S02]  /*78c0*/  IMAD R5, R3, c[0x0][0x20c], R5 ;  /* 0x0000830003057a24 */ /* 0x000fe400078e0205 */
[----:B------:R-:W-:Y:S01]  /*78d0*/  IMAD.MOV.U32 R3, RZ, RZ, R4 ;  /* 0x000000ffff037224 */ /* 0x000fe200078e0004 */
[----:B------:R-:W-:Y:S01]  /*78e0*/  @P3 SHF.R.U32.HI R3, RZ, c[0x0][0x2cc], R7 ;  /* 0x0000b300ff033a19 */ /* 0x000fe20000011607 */
[----:B------:R-:W-:Y:S01]  /*78f0*/  IMAD R19, R217, c[0x0][0x1bc], R19 ;  /* 0x00006f00d9137a24 */ /* 0x000fe200078e0213 */
[----:B------:R-:W-:Y:S01]  /*7900*/  IADD3 R17, R17, R5, RZ ;  /* 0x0000000511117210 */ /* 0x000fe20007ffe0ff */
[----:B------:R-:W-:Y:S01]  /*7910*/  IMAD R15, R6, c[0x0][0x1c0], RZ ;  /* 0x00007000060f7a24 */ /* 0x000fe200078e02ff */
[----:B------:R-:W-:Y:S01]  /*7920*/  ISETP.GE.AND P3, PT, R206, c[0x0][0x198], PT ;  /* 0x00006600ce007a0c */ /* 0x000fe20003f66270 */
[----:B------:R-:W-:-:S04]  /*7930*/  IMAD.WIDE.U32 R18, R0, c[0x0][0x1c0], R18 ;  /* 0x0000700000127a25 */ /* 0x000fc800078e0012 */
[----:B------:R-:W-:Y:S01]  /*7940*/  IMAD R6, R0, c[0x0][0x1c4], R15 ;  /* 0x0000710000067a24 */ /* 0x000fe200078e020f */
[--C-:B------:R-:W-:Y:S01]  /*7950*/  SHF.R.S32.HI R0, RZ, 0x1f, R3.reuse ;  /* 0x0000001fff007819 */ /* 0x100fe20000011403 */
[----:B------:R-:W-:Y:S02]  /*7960*/  IMAD.MOV R5, RZ, RZ, -R3 ;  /* 0x000000ffff057224 */ /* 0x000fe400078e0a03 */
[----:B------:R-:W-:Y:S01]  /*7970*/  IMAD.WIDE.U32 R228, R217, c[0x0][0x1e8], R20 ;  /* 0x00007a00d9e47a25 */ /* 0x000fe200078e0014 */
[----:B------:R-:W-:-:S03]  /*7980*/  IADD3 R19, R19, R6, RZ ;  /* 0x0000000613137210 */ /* 0x000fc60007ffe0ff */
        /* <DEDUP_REMOVED lines=8> */
[C---:B------:R-:W-:Y:S02]  /*7a10*/  IMAD R229, R217.reuse, c[0x0][0x1ec], R229 ;  /* 0x00007b00d9e57a24 */ /* 0x040fe400078e02e5 */
[C---:B------:R-:W-:Y:S02]  /*7a20*/  IMAD R7, R4.reuse, c[0x0][0x1ac], R3 ;  /* 0x00006b0004077a24 */ /* 0x040fe400078e0203 */
[----:B------:R-:W-:Y:S02]  /*7a30*/  IMAD R17, R217, c[0x0][0x214], R17 ;  /* 0x00008500d9117a24 */ /* 0x000fe400078e0211 */
[----:B------:R-:W-:-:S05]  /*7a40*/  IMAD.WIDE.U32 R4, R4, c[0x0][0x1a8], R14 ;  /* 0x00006a0004047a25 */ /* 0x000fca00078e000e */
[----:B------:R-:W-:Y:S01]  /*7a50*/  IADD3 R7, R5, R7, RZ ;  /* 0x0000000705077210 */ /* 0x000fe20007ffe0ff */
[----:B------:R-:W-:Y:S01]  /*7a60*/  IMAD.IADD R5, R2, 0x1, R201 ;  /* 0x0000000102057824 */ /* 0x000fe200078e02c9 */
        /* <DEDUP_REMOVED lines=17> */
.L_x_4887:
[----:B------:R-:W-:Y:S05]  /*7b80*/  BRA.DIV ~URZ, `(.L_x_4755) ;  /* 0x00014c127f007947 */ /* 0x000fea000b800000 */
[----:B------:R3:W4:Y:S02]  /*7b90*/  SHFL.IDX PT, R17, R14, RZ, 0x181f ;  /* 0x00181fff0e117589 */ /* 0x00072400000e0000 */
.L_x_4888:
        /* <DEDUP_REMOVED lines=18> */
.L_x_4757:
[----:B------:R-:W-:Y:S05]  /*7cc0*/  BSYNC B0 ;  /* 0x0000000000007941 */ /* 0x000fea0003800000 */
.L_x_4756:
[----:B------:R-:W-:Y:S05]  /*7cd0*/  BRA.DIV ~URZ, `(.L_x_4758) ;  /* 0x00014b227f007947 */ /* 0x000fea000b800000 */
[----:B--2---:R2:W1:Y:S04]  /*7ce0*/  SHFL.IDX PT, R15, R7, 0x1, 0x181f ;  /* 0x00381f00070f7f89 */ /* 0x00446800000e0000 */
[----:B------:R2:W3:Y:S02]  /*7cf0*/  SHFL.IDX PT, R19, R14, 0x1, 0x181f ;  /* 0x00381f000e137f89 */ /* 0x0004e400000e0000 */
.L_x_4889:
[----:B----4-:R-:W-:Y:S01]  /*7d00*/  IADD3 R17, R5, 0x20, RZ ;  /* 0x0000002005117810 */ /* 0x010fe20007ffe0ff */
[----:B------:R-:W-:Y:S03]  /*7d10*/  BSSY B0, `(.L_x_4759) ;  /* 0x000000f000007945 */ /* 0x000fe60003800000 */
[----:B------:R-:W-:-:S13]  /*7d20*/  ISETP.GE.AND P0, PT, R17, R4, PT ;  /* 0x000000041100720c */ /* 0x000fda0003f06270 */
[----:B------:R-:W-:Y:S05]  /*7d30*/  @P0 BRA `(.L_x_4760) ;  /* 0x000000c000000947 */ /* 0x000fea0003800000 */
[-C--:B---3--:R-:W-:Y:S02]  /*7d40*/  LEA R18, P2, R220, R19.reuse, 0x1 ;  /* 0x00000013dc127211 */ /* 0x088fe400078408ff */
        /* <DEDUP_REMOVED lines=11> */
.L_x_4760:
[----:B------:R-:W-:Y:S05]  /*7e00*/  BSYNC B0 ;  /* 0x0000000000007941 */ /* 0x000fea0003800000 */
.L_x_4759:
[----:B------:R-:W-:Y:S05]  /*7e10*/  BRA.DIV ~URZ, `(.L_x_4761) ;  /* 0x00014ab27f007947 */ /* 0x000fea000b800000 */
[----:B-1----:R1:W4:Y:S02]  /*7e20*/  SHFL.IDX PT, R15, R7, 0x2, 0x181f ;  /* 0x00581f00070f7f89 */ /* 0x00232400000e0000 */
.L_x_4890:
[----:B------:R-:W-:Y:S05]  /*7e30*/  BRA.DIV ~URZ, `(.L_x_4762) ;  /* 0x00014b027f007947 */ /* 0x000fea000b800000 */
[----:B---3--:R3:W1:Y:S02]  /*7e40*/  SHFL.IDX PT, R19, R14, 0x2, 0x181f ;  /* 0x00581f000e137f89 */ /* 0x00866400000e0000 */
.L_x_4891:
[----:B------:R-:W-:Y:S01]  /*7e50*/  IADD3 R17, R5, 0x40, RZ ;  /* 0x0000004005117810 */ /* 0x000fe20007ffe0ff */
[----:B------:R-:W-:Y:S03]  /*7e60*/  BSSY B0, `(.L_x_4763) ;  /* 0x000000f000007945 */ /* 0x000fe60003800000 */
[----:B------:R-:W-:-:S13]  /*7e70*/  ISETP.GE.AND P0, PT, R17, R4, PT ;  /* 0x000000041100720c */ /* 0x000fda0003f06270 */
[----:B------:R-:W-:Y:S05]  /*7e80*/  @P0 BRA `(.L_x_4764) ;  /* 0x000000c000000947 */ /* 0x000fea0003800000 */
[-C--:B-1----:R-:W-:Y:S02]  /*7e90*/  LEA R18, P2, R220, R19.reuse, 0x1 ;  /* 0x00000013dc127211 */ /* 0x082fe400078408ff */
[CC--:B------:R-:W-:Y:S02]  /*7ea0*/  LEA R16, P1, R207.reuse, R19.reuse, 0x1 ;  /* 0x00000013cf107211 */ /* 0x0c0fe400078208ff */
[----:B------:R-:W-:Y:S02]  /*7eb0*/  LEA R20, P0, R206, R19, 0x1 ;  /* 0x00000013ce147211 */ /* 0x000fe400078008ff */
        /* <DEDUP_REMOVED lines=9> */
.L_x_4764:
[----:B------:R-:W-:Y:S05]  /*7f50*/  BSYNC B0 ;  /* 0x0000000000007941 */ /* 0x000fea0003800000 */
.L_x_4763:
[----:B------:R-:W-:Y:S05]  /*7f60*/  BRA.DIV ~URZ, `(.L_x_4765) ;  /* 0x00014a427f007947 */ /* 0x000fea000b800000 */
[----:B-12---:R-:W1:Y:S04]  /*7f70*/  SHFL.IDX PT, R7, R7, 0x3, 0x181f ;  /* 0x00781f0007077f89 */ /* 0x006e6800000e0000 */
[----:B------:R2:W3:Y:S02]  /*7f80*/  SHFL.IDX PT, R17, R14, 0x3, 0x181f ;  /* 0x00781f000e117f89 */ /* 0x0004e400000e0000 */
.L_x_4892:
[----:B------:R-:W-:-:S04]  /*7f90*/  IADD3 R5, R5, 0x60, RZ ;  /* 0x0000006005057810 */ /* 0x000fc80007ffe0ff */
[----:B------:R-:W-:-:S13]  /*7fa0*/  ISETP.GE.AND P0, PT, R5, R4, PT ;  /* 0x000000040500720c */ /* 0x000fda0003f06270 */
[CC--:B---3--:R-:W-:Y:S02]  /*7fb0*/  @!P0 LEA R18, P1, R220.reuse, R17.reuse, 0x1 ;  /* 0x00000011dc128211 */ /* 0x0c8fe400078208ff */
[C---:B--2---:R-:W-:Y:S02]  /*7fc0*/  @!P0 LEA R14, P2, R207.reuse, R17, 0x1 ;  /* 0x00000011cf0e8211 */ /* 0x044fe400078408ff */
[----:B-1----:R-:W-:Y:S02]  /*7fd0*/  @!P0 LEA.HI.X R19, R220, R7, R23, 0x1, P1 ;  /* 0x00000007dc138211 */ /* 0x002fe400008f0c17 */
[C---:B------:R-:W-:Y:S02]  /*7fe0*/  @!P0 LEA R16, P1, R206.reuse, R17, 0x1 ;  /* 0x00000011ce108211 */ /* 0x040fe400078208ff */
[-C--:B----4-:R-:W-:Y:S01]  /*7ff0*/  @!P0 LEA.HI.X R15, R207, R7.reuse, R6, 0x1, P2 ;  /* 0x00000007cf0f8211 */ /* 0x090fe200010f0c06 */
        /* <DEDUP_REMOVED lines=27> */
[----:B------:R-:W-:-:S03]  /*81b0*/  IMAD R15, R15, c[0x0][0x208], RZ ;  /* 0x000082000f0f7a24 */ /* 0x000fc600078e02ff */
[----:B------:R-:W-:Y:S01]  /*81c0*/  LEA.HI.X R0, R18, R222, R7, 0x6, P2 ;  /* 0x000000de12007211 */ /* 0x000fe200010f3407 */
[----:B------:R-:W-:Y:S01]  /*81d0*/  IMAD R7, R2, c[0x0][0x1e4], RZ ;  /* 0x0000790002077a24 */ /* 0x000fe200078e02ff */
[C---:B------:R-:W-:Y:S01]  /*81e0*/  @P0 IADD3 R14, P2, R3.reuse, R16, RZ ;  /* 0x00000010030e0210 */ /* 0x040fe20007f5e0ff */
[----:B------:R-:W-:Y:S01]  /*81f0*/  IMAD.WIDE.U32 R18, R88, c[0x0][0x208], RZ ;  /* 0x0000820058127a25 */ /* 0x000fe200078e00ff */
[C---:B------:R-:W-:Y:S02]  /*8200*/  @P1 LEA R16, P3, R3.reuse, c[0x0][0x1c8], 0x1 ;  /* 0x0000720003101a11 */ /* 0x040fe400078608ff */
[----:B------:R-:W-:Y:S01]  /*8210*/  @P1 ISETP.GE.AND P5, PT, R220, c[0x0][0x1d4], PT ;  /* 0x00007500dc001a0c */ /* 0x000fe20003fa6270 */
[----:B------:R-:W-:Y:S01]  /*8220*/  IMAD R6, R88, c[0x0][0x20c], R15 ;  /* 0x0000830058067a24 */ /* 0x000fe200078e020f */
[----:B------:R-:W-:Y:S02]  /*8230*/  @P0 IADD3.X R7, R0, R17, R7, P2, !PT ;  /* 0x0000001100070210 */ /* 0x000fe400017fe407 */
[----:B------:R-:W-:Y:S01]  /*8240*/  @P1 LEA.HI.X R17, R3, c[0x0][0x1cc], R0, 0x1, P3 ;  /* 0x0000730003111a11 */ /* 0x000fe200018f0c00 */
[----:B------:R-:W-:Y:S01]  /*8250*/  IMAD.IADD R6, R19, 0x1, R6 ;  /* 0x0000000113067824 */ /* 0x000fe200078e0206 */
[----:B------:R-:W-:-:S02]  /*8260*/  LEA R0, P3, R18, R224, 0x6 ;  /* 0x000000e012007211 */ /* 0x000fc400078630ff */
[C---:B------:R-:W-:Y:S02]  /*8270*/  @P1 ISETP.GE.AND P2, PT, R207.reuse, c[0x0][0x1d4], PT ;  /* 0x00007500cf001a0c */ /* 0x040fe40003f46270 */
[----:B------:R-:W-:Y:S02]  /*8280*/  LEA.HI.X R3, R18, R219, R6, 0x6, P3 ;  /* 0x000000db12037211 */ /* 0x000fe400018f3406 */
[----:B------:R-:W-:Y:S01]  /*8290*/  @P1 ISETP.GE.AND P3, PT, R206, c[0x0][0x1d4], PT ;  /* 0x00007500ce001a0c */ /* 0x000fe20003f66270 */
[----:B------:R-:W-:Y:S01]  /*82a0*/  @!PT LDS RZ, [RZ] ;  /* 0x00000000fffff984 */ /* 0x000fe20000000800 */
[----:B------:R-:W-:Y:S01]  /*82b0*/  @!PT LDS RZ, [RZ] ;  /* 0x00000000fffff984 */ /* 0x000fe20000000800 */
[----:B------:R-:W-:Y:S01]  /*82c0*/  @!PT LDS RZ, [RZ] ;  /* 0x00000000fffff984 */ /* 0x000fe20000000800 */
[----:B------:R1:W-:Y:S01]  /*82d0*/  @P1 LDGSTS.E.BYPASS.LTC128B.128 [R138+0xc100], [R16.64], !P5 ;  /* 0x0c100000108a1fae */ /* 0x0003e2000e901d48 */
[----:B------:R-:W-:Y:S02]  /*82e0*/  @P0 ISETP.GE.AND P6, PT, R220, c[0x0][0x1d4], PT ;  /* 0x00007500dc000a0c */ /* 0x000fe40003fc6270 */
[----:B------:R-:W-:Y:S02]  /*82f0*/  @P0 ISETP.GE.AND P5, PT, R207, c[0x0][0x1d4], PT ;  /* 0x00007500cf000a0c */ /* 0x000fe40003fa6270 */
[----:B------:R-:W-:-:S03]  /*8300*/  @P0 LEA R20, P4, R14, c[0x0][0x1c8], 0x1 ;  /* 0x000072000e140a11 */ /* 0x000fc600078808ff */
[----:B------:R1:W-:Y:S01]  /*8310*/  @P1 LDGSTS.E.BYPASS.LTC128B.128 [R138+0xe100], [R16.64+0x80], !P2 ;  /* 0x0e100080108a1fae */ /* 0x0003e2000d101d48 */
[----:B------:R-:W-:Y:S02]  /*8320*/  LEA R6, P2, R0, c[0x0][0x1f8], 0x1 ;  /* 0x00007e0000067a11 */ /* 0x000fe400078408ff */
[----:B------:R-:W-:Y:S01]  /*8330*/  @P0 LEA.HI.X R21, R14, c[0x0][0x1cc], R7, 0x1, P4 ;  /* 0x000073000e150a11 */ /* 0x000fe200020f0c07 */
[----:B------:R1:W-:Y:S01]  /*8340*/  @P1 LDGSTS.E.BYPASS.LTC128B.128 [R138+0x10100], [R16.64+0x100], !P3 ;  /* 0x10100100108a1fae */ /* 0x0003e2000d901d48 */
[----:B------:R-:W-:Y:S01]  /*8350*/  LEA.HI.X R7, R0, c[0x0][0x1fc], R3, 0x1, P2 ;  /* 0x00007f0000077a11 */ /* 0x000fe200010f0c03 */
[----:B------:R-:W-:Y:S01]  /*8360*/  IMAD.MOV.U32 R0, RZ, RZ, 0x40 ;  /* 0x00000040ff007424 */ /* 0x000fe200078e00ff */
[----:B------:R-:W-:Y:S01]  /*8370*/  @P0 ISETP.GE.AND P4, PT, R206, c[0x0][0x1d4], PT ;  /* 0x00007500ce000a0c */ /* 0x000fe20003f86270 */
[----:B------:R1:W-:Y:S01]  /*8380*/  @P0 LDGSTS.E.BYPASS.LTC128B.128 [R138+0xd100], [R20.64], !P6 ;  /* 0x0d100000148a0fae */ /* 0x0003e2000f101d48 */
[----:B------:R-:W-:Y:S02]  /*8390*/  ISETP.GE.AND P3, PT, R220, c[0x0][0x1d4], PT ;  /* 0x00007500dc007a0c */ /* 0x000fe40003f66270 */
[----:B------:R-:W-:Y:S01]  /*83a0*/  ISETP.GE.AND P2, PT, R207, c[0x0][0x1d4], PT ;  /* 0x00007500cf007a0c */ /* 0x000fe20003f46270 */
[----:B------:R1:W-:Y:S01]  /*83b0*/  @P0 LDGSTS.E.BYPASS.LTC128B.128 [R138+0xf100], [R20.64+0x80], !P5 ;  /* 0x0f100080148a0fae */ /* 0x0003e2000e901d48 */
[----:B------:R-:W-:-:S02]  /*83c0*/  ISETP.LT.OR P6, PT, R5, 0x1, P3 ;  /* 0x000000010500780c */ /* 0x000fc40001fc1670 */
[C---:B------:R-:W-:Y:S02]  /*83d0*/  ISETP.LT.OR P5, PT, R5.reuse, 0x1, P2 ;  /* 0x000000010500780c */ /* 0x040fe400017a1670 */
[----:B------:R-:W-:Y:S02]  /*83e0*/  ISETP.GE.AND P1, PT, R206, c[0x0][0x1d4], PT ;  /* 0x00007500ce007a0c */ /* 0x000fe40003f26270 */
[C---:B------:R-:W-:Y:S01]  /*83f0*/  ISETP.LT.OR P3, PT, R5.reuse, 0x21, P3 ;  /* 0x000000210500780c */ /* 0x040fe20001f61670 */
[----:B------:R1:W-:Y:S01]  /*8400*/  @P0 LDGSTS.E.BYPASS.LTC128B.128 [R138+0x11100], [R20.64+0x100], !P4 ;  /* 0x11100100148a0fae */ /* 0x0003e2000e101d48 */
[C---:B------:R-:W-:Y:S02]  /*8410*/  ISETP.LT.OR P4, PT, R5.reuse, 0x1, P1 ;  /* 0x000000010500780c */ /* 0x040fe40000f81670 */
[C---:B------:R-:W-:Y:S01]  /*8420*/  ISETP.LT.OR P2, PT, R5.reuse, 0x21, P2 ;  /* 0x000000210500780c */ /* 0x040fe20001741670 */
[----:B------:R-:W0:Y:S01]  /*8430*/  LDGDEPBAR ;  /* 0x00000000000079af */ /* 0x000e220000000000 */
[----:B------:R-:W-:-:S02]  /*8440*/  ISETP.LT.OR P1, PT, R5, 0x21, P1 ;  /* 0x000000210500780c */ /* 0x000fc40000f21670 */
[----:B------:R-:W-:Y:S01]  /*8450*/  IADD3 R14, P0, R6, UR7, RZ ;  /* 0x00000007060e7c10 */ /* 0x000fe2000ff1e0ff */
[----:B------:R1:W-:Y:S03]  /*8460*/  LDGSTS.E.BYPASS.LTC128B.128 [R138+0x100], [R6.64], !P6 ;  /* 0x00100000068a7fae */ /* 0x0003e6000f101d48 */
        /* <DEDUP_REMOVED lines=32> */
.L_x_4767:
[----:B------:R-:W-:Y:S05]  /*8670*/  BSYNC B0 ;  /* 0x0000000000007941 */ /* 0x000fea0003800000 */
.L_x_4766:
[----:B------:R-:W-:Y:S01]  /*8680*/  ISETP.LT.AND P0, PT, RZ, c[0x0][0x27c], PT ;  /* 0x00009f00ff007a0c */ /* 0x000fe20003f01270 */
[----:B------:R-:W0:Y:S01]  /*8690*/  LDGDEPBAR ;  /* 0x00000000000079af */ /* 0x000e220000000000 */
[----:B------:R-:W-:-:S11]  /*86a0*/  ISETP.NE.AND P6, PT, R231, 0x1, PT ;  /* 0x00000001e700780c */ /* 0x000fd60003fc5270 */
[----:B------:R-:W-:Y:S05]  /*86b0*/  @P0 BRA `(.L_x_4768) ;  /* 0x0000002000000947 */ /* 0x000fea0003800000 */
[----:B------:R-:W-:-:S04]  /*86c0*/  DEPBAR.LE SB0, 0x3 ;  /* 0x000080c00000791a */ /* 0x000fc80000000000 */
[----:B------:R-:W-:Y:S05]  /*86d0*/  BRA `(.L_x_4769) ;  /* 0x000072e000007947 */ /* 0x000fea0003800000 */
.L_x_4768:
        /* <DEDUP_REMOVED lines=126> */
.L_x_4772:
[----:B--2---:R-:W-:Y:S05]  /*8ec0*/  BSYNC B0 ;  /* 0x0000000000007941 */ /* 0x004fea0003800000 */
.L_x_4771:
        /* <DEDUP_REMOVED lines=129> */
.L_x_4774:
[----:B--2---:R-:W-:Y:S05]  /*96e0*/  BSYNC B0 ;  /* 0x0000000000007941 */ /* 0x004fea0003800000 */
.L_x_4773:
        /* <DEDUP_REMOVED lines=111> */
.L_x_4778:
[----:B------:R-:W-:Y:S05]  /*9de0*/  BSYNC B0 ;  /* 0x0000000000007941 */ /* 0x000fea0003800000 */
.L_x_4777:
        /* <DEDUP_REMOVED lines=49> */
.L_x_4780:
[----:B------:R-:W-:Y:S05]  /*a100*/  BSYNC B0 ;  /* 0x0000000000007941 */ /* 0x000fea0003800000 */
.L_x_4779:
        /* <DEDUP_REMOVED lines=39> */
[----:B------:R-:W-:Y:S02]  /*a380*/  FMUL.FTZ R100, R100, R85 ;  /* 0x0000005564647220 */ /* 0x000fe40000410000 */
        /* <DEDUP_REMOVED lines=9> */
.L_x_4782:
[----:B------:R-:W-:Y:S05]  /*a420*/  BSYNC B0 ;  /* 0x0000000000007941 */ /* 0x000fea0003800000 */
.L_x_4781:
        /* <DEDUP_REMOVED lines=12> */
[----:B------:R-:W-:Y:S02]  /*a4f0*/  LOP3.LUT R89, R72, 0xffff0000, RZ, 0xc0, !PT ;  /* 0xffff000048597812 */ /* 0x000fe400078ec0ff */
[----:B------:R-:W-:Y:S01]  /*a500*/  LOP3.LUT R93, R74, 0xffff0000, RZ, 0xc0, !PT ;  /* 0xffff00004a5d7812 */ /* 0x000fe200078ec0ff */
[C---:B-1----:R-:W-:Y:S01]  /*a510*/  IMAD.U32 R81, R6.reuse, 0x10000, RZ ;  /* 0x0001000006517824 */ /* 0x042fe200078e00ff */
[----:B------:R-:W-:Y:S01]  /*a520*/  LOP3.LUT R80, R6, 0xffff0000, RZ, 0xc0, !PT ;  /* 0xffff000006507812 */ /* 0x000fe200078ec0ff */
[----:B------:R-:W-:Y:S01]  /*a530*/  IMAD.U32 R6, R7, 0x10000, RZ ;  /* 0x0001000007067824 */ /* 0x000fe200078e00ff */
[----:B------:R-:W-:-:S02]  /*a540*/  SHF.L.U32 R85, R4, 0x10, RZ ;  /* 0x0000001004557819 */ /* 0x000fc400000006ff */
[----:B------:R-:W-:Y:S01]  /*a550*/  LOP3.LUT R84, R4, 0xffff0000, RZ, 0xc0, !PT ;  /* 0xffff000004547812 */ /* 0x000fe200078ec0ff */
[----:B------:R-:W-:Y:S01]  /*a560*/  IMAD.U32 R4, R72, 0x10000, RZ ;  /* 0x0001000048047824 */ /* 0x000fe200078e00ff */
[----:B------:R-:W-:Y:S01]  /*a570*/  LOP3.LUT R82, R7, 0xffff0000, RZ, 0xc0, !PT ;  /* 0xffff000007527812 */ /* 0x000fe200078ec0ff */
[----:B------:R-:W-:Y:S01]  /*a580*/  IMAD.U32 R7, R74, 0x10000, RZ ;  /* 0x000100004a077824 */ /* 0x000fe200078e00ff */
[C---:B------:R-:W-:Y:S01]  /*a590*/  SHF.L.U32 R83, R5.reuse, 0x10, RZ ;  /* 0x0000001005537819 */ /* 0x040fe200000006ff */
[CC--:B------:R-:W-:Y:S01]  /*a5a0*/  FMUL.FTZ R72, R80.reuse, R4.reuse ;  /* 0x0000000450487220 */ /* 0x0c0fe20000410000 */
[----:B------:R-:W-:Y:S01]  /*a5b0*/  LOP3.LUT R74, R5, 0xffff0000, RZ, 0xc0, !PT ;  /* 0xffff0000054a7812 */ /* 0x000fe200078ec0ff */
[-C--:B------:R-:W-:Y:S02]  /*a5c0*/  FMUL.FTZ R80, R80, R7.reuse ;  /* 0x0000000750507220 */ /* 0x080fe40000410000 */
        /* <DEDUP_REMOVED lines=23> */
.L_x_4784:
[----:B------:R-:W-:Y:S05]  /*a740*/  BSYNC B0 ;  /* 0x0000000000007941 */ /* 0x000fea0003800000 */
.L_x_4783:
        /* <DEDUP_REMOVED lines=49> */
.L_x_4786:
[----:B------:R-:W-:Y:S05]  /*aa60*/  BSYNC B0 ;  /* 0x0000000000007941 */ /* 0x000fea0003800000 */
.L_x_4785:
        /* <DEDUP_REMOVED lines=48> */
.L_x_4776:
[----:B------:R-:W-:Y:S05]  /*ad70*/  BSYNC B1 ;  /* 0x0000000000017941 */ /* 0x000fea0003800000 */
.L_x_4775:
        /* <DEDUP_REMOVED lines=39> */
[C---:B------:R-:W-:Y:S01]  /*aff0*/  FMUL.FTZ R39, R5.reuse, R48 ;  /* 0x0000003005277220 */ /* 0x040fe20000410000 */
[----:B------:R-:W-:Y:S01]  /*b000*/  F2FP.BF16.PACK_AB R7, R52, R7 ;  /* 0x000000073407723e */ /* 0x000fe200000010ff */
[----:B------:R-:W-:Y:S02]  /*b010*/  FMUL.FTZ R54, R54, R6 ;  /* 0x0000000636367220 */ /* 0x000fe40000410000 */
[----:B------:R-:W-:-:S02]  /*b020*/  FMUL.FTZ R5, R5, R44 ;  /* 0x0000002c05057220 */ /* 0x000fc40000410000 */
[----:B------:R-:W-:Y:S01]  /*b030*/  FFMA.FTZ R3, R55, R6, -R3 ;  /* 0x0000000637037223 */ /* 0x000fe20000010803 */
[----:B------:R-:W-:Y:S01]  /*b040*/  F2FP.BF16.PACK_AB R6, R49, R56 ;  /* 0x000000383106723e */ /* 0x000fe200000010ff */
[----:B------:R-:W-:Y:S02]  /*b050*/  FFMA.FTZ R4, R55, R4, R54 ;  /* 0x0000000437047223 */ /* 0x000fe40000010036 */
[C---:B------:R-:W-:Y:S02]  /*b060*/  FFMA.FTZ R39, R53.reuse, R44, -R39 ;  /* 0x0000002c35277223 */ /* 0x040fe40000010827 */
[----:B------:R-:W-:Y:S01]  /*b070*/  FFMA.FTZ R48, R53, R48, R5 ;  /* 0x0000003035307223 */ /* 0x000fe20000010005 */
[----:B------:R-:W-:-:S04]  /*b080*/  F2FP.BF16.PACK_AB R4, R4, R3 ;  /* 0x000000030404723e */ /* 0x000fc800000010ff */
[----:B------:R-:W-:-:S05]  /*b090*/  F2FP.BF16.PACK_AB R5, R48, R39 ;  /* 0x000000273005723e */ /* 0x000fca00000010ff */
[----:B------:R1:W-:Y:S02]  /*b0a0*/  STS.128 [R19+0x1a100], R4 ;  /* 0x01a1000413007388 */ /* 0x0003e40000000c00 */
.L_x_4789:
[----:B------:R-:W-:Y:S05]  /*b0b0*/  BSYNC B0 ;  /* 0x0000000000007941 */ /* 0x000fea0003800000 */
.L_x_4788:
        /* <DEDUP_REMOVED lines=23> */
[----:B------:R-:W-:Y:S01]  /*b230*/  FMUL.FTZ R6, R6, R39 ;  /* 0x0000002706067220 */ /* 0x000fe20000410000 */
[C---:B------:R-:W-:Y:S01]  /*b240*/  SHF.L.U32 R4, R5.reuse, 0x10, RZ ;  /* 0x0000001005047819 */ /* 0x040fe200000006ff */
[----:B------:R-:W-:Y:S01]  /*b250*/  FMUL.FTZ R52, R44, R37 ;  /* 0x000000252c347220 */ /* 0x000fe20000410000 */
[----:B------:R-:W-:Y:S01]  /*b260*/  LOP3.LUT R5, R5, 0xffff0000, RZ, 0xc0, !PT ;  /* 0xffff000005057812 */ /* 0x000fe200078ec0ff */
[C---:B------:R-:W-:Y:S02]  /*b270*/  FFMA.FTZ R7, R36.reuse, R7, R6 ;  /* 0x0000000724077223 */ /* 0x040fe40000010006 */
[----:B------:R-:W-:Y:S01]  /*b280*/  FFMA.FTZ R34, R36, R39, -R34 ;  /* 0x0000002724227223 */ /* 0x000fe20000010822 */
[C---:B------:R-:W-:Y:S01]  /*b290*/  SHF.L.U32 R36, R35.reuse, 0x10, RZ ;  /* 0x0000001023247819 */ /* 0x040fe200000006ff */
[C---:B------:R-:W-:Y:S01]  /*b2a0*/  IMAD.U32 R6, R38.reuse, 0x10000, RZ ;  /* 0x0001000026067824 */ /* 0x040fe200078e00ff */
[----:B------:R-:W-:Y:S01]  /*b2b0*/  LOP3.LUT R38, R38, 0xffff0000, RZ, 0xc0, !PT ;  /* 0xffff000026267812 */ /* 0x000fe200078ec0ff */
[-C--:B------:R-:W-:Y:S01]  /*b2c0*/  FMUL.FTZ R44, R44, R49.reuse ;  /* 0x000000312c2c7220 */ /* 0x080fe20000410000 */
[----:B------:R-:W-:Y:S01]  /*b2d0*/  LOP3.LUT R35, R35, 0xffff0000, RZ, 0xc0, !PT ;  /* 0xffff000023237812 */ /* 0x000fe200078ec0ff */
[----:B------:R-:W-:-:S02]  /*b2e0*/  FFMA.FTZ R52, R3, R49, -R52 ;  /* 0x0000003103347223 */ /* 0x000fc40000010834 */
[----:B------:R-:W-:Y:S02]  /*b2f0*/  FFMA.FTZ R3, R3, R37, R44 ;  /* 0x0000002503037223 */ /* 0x000fe4000001002c */
[----:B------:R-:W-:Y:S02]  /*b300*/  FMUL.FTZ R37, R45, R6 ;  /* 0x000000062d257220 */ /* 0x000fe40000410000 */
[----:B------:R-:W-:Y:S02]  /*b310*/  FMUL.FTZ R39, R5, R38 ;  /* 0x0000002605277220 */ /* 0x000fe40000410000 */
[-C--:B------:R-:W-:Y:S02]  /*b320*/  FMUL.FTZ R45, R45, R36.reuse ;  /* 0x000000242d2d7220 */ /* 0x080fe40000410000 */
[----:B------:R-:W-:Y:S02]  /*b330*/  FMUL.FTZ R5, R5, R35 ;  /* 0x0000002305057220 */ /* 0x000fe40000410000 */
[----:B------:R-:W-:-:S02]  /*b340*/  FFMA.FTZ R37, R48, R36, -R37 ;  /* 0x0000002430257223 */ /* 0x000fc40000010825 */
        /* <DEDUP_REMOVED lines=8> */
.L_x_4791:
[----:B------:R-:W-:Y:S05]  /*b3d0*/  BSYNC B0 ;  /* 0x0000000000007941 */ /* 0x000fea0003800000 */
.L_x_4790:
        /* <DEDUP_REMOVED lines=49> */
.L_x_4793:
[----:B------:R-:W-:Y:S05]  /*b6f0*/  BSYNC B0 ;  /* 0x0000000000007941 */ /* 0x000fea0003800000 */
.L_x_4792:
        /* <DEDUP_REMOVED lines=33> */
[----:B------:R-:W-:Y:S01]  /*b910*/  FMUL.FTZ R30, R30, R33 ;  /* 0x000000211e1e7220 */ /* 0x000fe20000410000 */
[----:B------:R-:W-:Y:S01]  /*b920*/  F2FP.BF16.PACK_AB R6, R6, R27 ;  /* 0x0000001b0606723e */ /* 0x000fe200000010ff */
[----:B------:R-:W-:-:S02]  /*b930*/  FFMA.FTZ R7, R3, R33, -R34 ;  /* 0x0000002103077223 */ /* 0x000fc40000010822 */
[----:B------:R-:W-:Y:S02]  /*b940*/  FFMA.FTZ R30, R3, R25, R30 ;  /* 0x00000019031e7223 */ /* 0x000fe4000001001e */
[----:B------:R-:W-:Y:S02]  /*b950*/  FMUL.FTZ R3, R31, R24 ;  /* 0x000000181f037220 */ /* 0x000fe40000410000 */
[----:B------:R-:W-:Y:S01]  /*b960*/  FMUL.FTZ R25, R5, R26 ;  /* 0x0000001a05197220 */ /* 0x000fe20000410000 */
[----:B------:R-:W-:Y:S01]  /*b970*/  F2FP.BF16.PACK_AB R7, R30, R7 ;  /* 0x000000071e07723e */ /* 0x000fe200000010ff */
[-C--:B------:R-:W-:Y:S02]  /*b980*/  FMUL.FTZ R31, R31, R29.reuse ;  /* 0x0000001d1f1f7220 */ /* 0x080fe40000410000 */
[----:B------:R-:W-:Y:S02]  /*b990*/  FMUL.FTZ R5, R5, R28 ;  /* 0x0000001c05057220 */ /* 0x000fe40000410000 */
[----:B------:R-:W-:-:S02]  /*b9a0*/  FFMA.FTZ R3, R32, R29, -R3 ;  /* 0x0000001d20037223 */ /* 0x000fc40000010803 */
[----:B------:R-:W-:Y:S02]  /*b9b0*/  FFMA.FTZ R24, R32, R24, R31 ;  /* 0x0000001820187223 */ /* 0x000fe4000001001f */
[C---:B------:R-:W-:Y:S02]  /*b9c0*/  FFMA.FTZ R25, R4.reuse, R28, -R25 ;  /* 0x0000001c04197223 */ /* 0x040fe40000010819 */
[----:B------:R-:W-:Y:S01]  /*b9d0*/  FFMA.FTZ R26, R4, R26, R5 ;  /* 0x0000001a041a7223 */ /* 0x000fe20000010005 */
[----:B------:R-:W-:-:S04]  /*b9e0*/  F2FP.BF16.PACK_AB R4, R24, R3 ;  /* 0x000000031804723e */ /* 0x000fc800000010ff */
[----:B------:R-:W-:-:S05]  /*b9f0*/  F2FP.BF16.PACK_AB R5, R26, R25 ;  /* 0x000000191a05723e */ /* 0x000fca00000010ff */
[----:B------:R1:W-:Y:S02]  /*ba00*/  STS.128 [R12+0x6000], R4 ;  /* 0x006000040c007388 */ /* 0x0003e40000000c00 */
.L_x_4795:
[----:B------:R-:W-:Y:S05]  /*ba10*/  BSYNC B0 ;  /* 0x0000000000007941 */ /* 0x000fea0003800000 */
.L_x_4794:
        /* <DEDUP_REMOVED lines=41> */
[----:B------:R-:W-:Y:S01]  /*bcb0*/  FFMA.FTZ R26, R27, R6, R26 ;  /* 0x000000061b1a7223 */ /* 0x000fe2000001001a */
[----:B------:R-:W-:Y:S01]  /*bcc0*/  F2FP.BF16.PACK_AB R6, R7, R22 ;  /* 0x000000160706723e */ /* 0x000fe200000010ff */
[----:B------:R-:W-:Y:S01]  /*bcd0*/  FFMA.FTZ R20, R4, R23, -R20 ;  /* 0x0000001704147223 */ /* 0x000fe20000010814 */
[----:B------:R-:W-:Y:S01]  /*bce0*/  F2FP.BF16.PACK_AB R7, R24, R5 ;  /* 0x000000051807723e */ /* 0x000fe200000010ff */
[----:B------:R-:W-:Y:S01]  /*bcf0*/  FFMA.FTZ R29, R4, R21, R29 ;  /* 0x00000015041d7223 */ /* 0x000fe2000001001d */
[----:B------:R-:W-:-:S04]  /*bd00*/  F2FP.BF16.PACK_AB R4, R26, R3 ;  /* 0x000000031a04723e */ /* 0x000fc800000010ff */
[----:B------:R-:W-:-:S05]  /*bd10*/  F2FP.BF16.PACK_AB R5, R29, R20 ;  /* 0x000000141d05723e */ /* 0x000fca00000010ff */
[----:B------:R1:W-:Y:S02]  /*bd20*/  STS.128 [R19+0x22100], R4 ;  /* 0x0221000413007388 */ /* 0x0003e40000000c00 */
.L_x_4797:
[----:B------:R-:W-:Y:S05]  /*bd30*/  BSYNC B0 ;  /* 0x0000000000007941 */ /* 0x000fea0003800000 */
.L_x_4796:
        /* <DEDUP_REMOVED lines=47> */
[----:B------:R1:W-:Y:S01]  /*c030*/  STS.128 [R12+0xa000], R4 ;  /* 0x00a000040c007388 */ /* 0x0003e20000000c00 */
[----:B------:R-:W-:Y:S05]  /*c040*/  BRA `(.L_x_4787) ;  /* 0x0000396000007947 */ /* 0x000fea0003800000 */
.L_x_4770:
        /* <DEDUP_REMOVED lines=79> */
.L_x_4799:
[----:B------:R-:W-:Y:S05]  /*c540*/  BSYNC B0 ;  /* 0x0000000000007941 */ /* 0x000fea0003800000 */
.L_x_4798:
        /* <DEDUP_REMOVED lines=100> */
.L_x_4801:
[----:B----4-:R-:W-:Y:S05]  /*cb90*/  BSYNC B0 ;  /* 0x0000000000007941 */ /* 0x010fea0003800000 */
.L_x_4800:
[----:B-----5:R-:W-:Y:S01]  /*cba0*/  IMAD.MOV.U32 R5, RZ, RZ, R26 ;  /* 0x000000ffff057224 */ /* 0x020fe200078e001a */
[----:B------:R-:W-:-:S04]  /*cbb0*/  DEPBAR.LE SB0, 0x3 ;  /* 0x000080c00000791a */ /* 0x000fc80000000000 */
[----:B-1----:R-:W-:Y:S01]  /*cbc0*/  PRMT R75, R5, 0x7610, R75 ;  /* 0x00007610054b7816 */ /* 0x002fe2000000004b */
[----:B------:R-:W-:Y:S01]  /*cbd0*/  IMAD.MOV.U32 R6, RZ, RZ, R25 ;  /* 0x000000ffff067224 */ /* 0x000fe200078e0019 */
        /* <DEDUP_REMOVED lines=160> */
.L_x_4805:
[----:B------:R-:W-:Y:S05]  /*d5e0*/  BSYNC B0 ;  /* 0x0000000000007941 */ /* 0x000fea0003800000 */
.L_x_4804:
        /* <DEDUP_REMOVED lines=113> */
.L_x_4807:
[----:B------:R-:W-:Y:S05]  /*dd00*/  BSYNC B0 ;  /* 0x0000000000007941 */ /* 0x000fea0003800000 */
.L_x_4806:
        /* <DEDUP_REMOVED lines=112> */
.L_x_4803:
[----:B------:R-:W-:Y:S05]  /*e410*/  BSYNC B1 ;  /* 0x0000000000017941 */ /* 0x000fea0003800000 */
.L_x_4802:
        /* <DEDUP_REMOVED lines=118> */
.L_x_4809:
[----:B------:R-:W-:Y:S05]  /*eb80*/  BSYNC B0 ;  /* 0x0000000000007941 */ /* 0x000fea0003800000 */
.L_x_4808:
        /* <DEDUP_REMOVED lines=22> */
[----:B------:R-:W-:Y:S02]  /*ecf0*/  SHF.R.U64 R32, R32, 0x10, R33 ;  /* 0x0000001020207819 */ /* 0x000fe40000001221 */
[----:B------:R-:W-:Y:S01]  /*ed00*/  SHF.R.U32.HI R28, RZ, 0x10, R29 ;  /* 0x00000010ff1c7819 */ /* 0x000fe2000001161d */
[----:B------:R-:W-:Y:S01]  /*ed10*/  IMAD.SHL.U32 R19, R19, 0x2, RZ ;  /* 0x0000000213137824 */ /* 0x000fe200078e00ff */
[----:B------:R-:W-:Y:S02]  /*ed20*/  PRMT R80, R80, 0x5410, R37 ;  /* 0x0000541050507816 */ /* 0x000fe40000000025 */
[----:B------:R-:W-:Y:S02]  /*ed30*/  SHF.R.U64 R34, R34, 0x10, R35 ;  /* 0x0000001022227819 */ /* 0x000fe40000001223 */
[----:B------:R-:W2:Y:S01]  /*ed40*/  LDS.128 R4, [R19+0x18100] ;  /* 0x0181000013047984 */ /* 0x000ea20000000c00 */
[----:B------:R-:W-:Y:S01]  /*ed50*/  PRMT R85, R85, 0x5410, R32 ;  /* 0x0000541055557816 */ /* 0x000fe20000000020 */
[----:B------:R-:W-:Y:S01]  /*ed60*/  IMAD.U32 R40, R80, 0x10000, RZ ;  /* 0x0001000050287824 */ /* 0x000fe200078e00ff */
[----:B------:R-:W-:-:S02]  /*ed70*/  SHF.R.U32.HI R33, RZ, 0x10, R33 ;  /* 0x00000010ff217819 */ /* 0x000fc40000011621 */
[--C-:B------:R-:W-:Y:S01]  /*ed80*/  SHF.R.U64 R29, R30, 0x10, R31.reuse ;  /* 0x000000101e1d7819 */ /* 0x100fe2000000121f */
[----:B------:R-:W-:Y:S01]  /*ed90*/  IMAD.U32 R36, R85, 0x10000, RZ ;  /* 0x0001000055247824 */ /* 0x000fe200078e00ff */
[----:B------:R-:W-:Y:S02]  /*eda0*/  SHF.R.U32.HI R30, RZ, 0x10, R31 ;  /* 0x00000010ff1e7819 */ /* 0x000fe4000001161f */
[----:B------:R-:W-:Y:S02]  /*edb0*/  PRMT R79, R79, 0x5410, R28 ;  /* 0x000054104f4f7816 */ /* 0x000fe4000000001c */
[----:B------:R-:W-:Y:S02]  /*edc0*/  PRMT R87, R87, 0x5410, R34 ;  /* 0x0000541057577816 */ /* 0x000fe40000000022 */
[----:B------:R-:W-:Y:S01]  /*edd0*/  SHF.R.U32.HI R35, RZ, 0x10, R35 ;  /* 0x00000010ff237819 */ /* 0x000fe20000011623 */
[----:B------:R-:W-:Y:S01]  /*ede0*/  IMAD.U32 R38, R79, 0x10000, RZ ;  /* 0x000100004f267824 */ /* 0x000fe200078e00ff */
[----:B------:R-:W-:-:S02]  /*edf0*/  PRMT R84, R84, 0x5410, R33 ;  /* 0x0000541054547816 */ /* 0x000fc40000000021 */
[----:B------:R-:W-:Y:S02]  /*ee00*/  PRMT R82, R82, 0x5410, R29 ;  /* 0x0000541052527816 */ /* 0x000fe4000000001d */
[----:B------:R-:W-:Y:S02]  /*ee10*/  PRMT R81, R81, 0x5410, R30 ;  /* 0x0000541051517816 */ /* 0x000fe4000000001e */
[----:B------:R-:W-:Y:S02]  /*ee20*/  PRMT R86, R86, 0x5410, R35 ;  /* 0x0000541056567816 */ /* 0x000fe40000000023 */
[----:B------:R-:W-:Y:S02]  /*ee30*/  LOP3.LUT R85, R85, 0xffff0000, RZ, 0xc0, !PT ;  /* 0xffff000055557812 */ /* 0x000fe400078ec0ff */
        /* <DEDUP_REMOVED lines=32> */
[-C--:B------:R-:W-:Y:S02]  /*f040*/  FMUL.FTZ R35, R35, R40.reuse ;  /* 0x0000002823237220 */ /* 0x080fe40000410000 */
[----:B------:R-:W-:-:S02]  /*f050*/  FFMA.FTZ R15, R13, R40, -R15 ;  /* 0x000000280d0f7223 */ /* 0x000fc4000001080f */
[----:B------:R-:W-:Y:S02]  /*f060*/  FFMA.FTZ R35, R13, R36, R35 ;  /* 0x000000240d237223 */ /* 0x000fe40000010023 */
[----:B------:R-:W-:Y:S02]  /*f070*/  FMUL.FTZ R13, R4, R39 ;  /* 0x00000027040d7220 */ /* 0x000fe40000410000 */
[----:B------:R-:W-:Y:S02]  /*f080*/  FFMA.FTZ R28, R28, R38, R41 ;  /* 0x000000261c1c7223 */ /* 0x000fe40000010029 */
[----:B------:R-:W-:Y:S02]  /*f090*/  FMUL.FTZ R4, R4, R85 ;  /* 0x0000005504047220 */ /* 0x000fe40000410000 */
[C---:B------:R-:W-:Y:S01]  /*f0a0*/  IMAD.U32 R38, R82.reuse, 0x10000, RZ ;  /* 0x0001000052267824 */ /* 0x040fe200078e00ff */
[----:B------:R-:W-:Y:S01]  /*f0b0*/  LOP3.LUT R82, R82, 0xffff0000, RZ, 0xc0, !PT ;  /* 0xffff000052527812 */ /* 0x000fe200078ec0ff */
[C---:B------:R-:W-:Y:S01]  /*f0c0*/  IMAD.U32 R40, R87.reuse, 0x10000, RZ ;  /* 0x0001000057287824 */ /* 0x040fe200078e00ff */
[----:B------:R-:W-:Y:S01]  /*f0d0*/  LOP3.LUT R87, R87, 0xffff0000, RZ, 0xc0, !PT ;  /* 0xffff000057577812 */ /* 0x000fe200078ec0ff */
[----:B------:R-:W-:-:S02]  /*f0e0*/  FFMA.FTZ R4, R12, R39, R4 ;  /* 0x000000270c047223 */ /* 0x000fc40000010004 */
[C---:B------:R-:W-:Y:S02]  /*f0f0*/  FMUL.FTZ R39, R33.reuse, R38 ;  /* 0x0000002621277220 */ /* 0x040fe40000410000 */
[-C--:B------:R-:W-:Y:S01]  /*f100*/  FMUL.FTZ R33, R33, R40.reuse ;  /* 0x0000002821217220 */ /* 0x080fe20000410000 */
[----:B------:R-:W-:Y:S01]  /*f110*/  F2FP.BF16.PACK_AB R4, R4, R29 ;  /* 0x0000001d0404723e */ /* 0x000fe200000010ff */
[C---:B------:R-:W-:Y:S02]  /*f120*/  FFMA.FTZ R39, R30.reuse, R40, -R39 ;  /* 0x000000281e277223 */ /* 0x040fe40000010827 */
[----:B------:R-:W-:Y:S02]  /*f130*/  FFMA.FTZ R33, R30, R38, R33 ;  /* 0x000000261e217223 */ /* 0x000fe40000010021 */
[----:B------:R-:W-:Y:S02]  /*f140*/  FFMA.FTZ R36, R12, R85, -R13 ;  /* 0x000000550c247223 */ /* 0x000fe4000001080d */
[----:B------:R-:W-:-:S02]  /*f150*/  FMUL.FTZ R30, R5, R82 ;  /* 0x00000052051e7220 */ /* 0x000fc40000410000 */
[----:B------:R-:W-:Y:S01]  /*f160*/  FMUL.FTZ R41, R5, R87 ;  /* 0x0000005705297220 */ /* 0x000fe20000410000 */
[----:B------:R-:W-:Y:S01]  /*f170*/  F2FP.BF16.PACK_AB R12, R36, R7 ;  /* 0x00000007240c723e */ /* 0x000fe200000010ff */
[C---:B------:R-:W-:Y:S02]  /*f180*/  FMUL.FTZ R13, R34.reuse, R79 ;  /* 0x0000004f220d7220 */ /* 0x040fe40000410000 */
[C---:B------:R-:W-:Y:S02]  /*f190*/  FMUL.FTZ R5, R37.reuse, R81 ;  /* 0x0000005125057220 */ /* 0x040fe40000410000 */
[----:B------:R-:W-:Y:S02]  /*f1a0*/  FMUL.FTZ R34, R34, R84 ;  /* 0x0000005422227220 */ /* 0x000fe40000410000 */
[----:B------:R-:W-:Y:S02]  /*f1b0*/  FMUL.FTZ R37, R37, R86 ;  /* 0x0000005625257220 */ /* 0x000fe40000410000 */
[----:B------:R-:W-:-:S02]  /*f1c0*/  FFMA.FTZ R13, R31, R84, -R13 ;  /* 0x000000541f0d7223 */ /* 0x000fc4000001080d */
[----:B------:R-:W-:Y:S02]  /*f1d0*/  FFMA.FTZ R30, R14, R87, -R30 ;  /* 0x000000570e1e7223 */ /* 0x000fe4000001081e */
[----:B------:R-:W-:Y:S01]  /*f1e0*/  FFMA.FTZ R86, R32, R86, -R5 ;  /* 0x0000005620567223 */ /* 0x000fe20000010805 */
[----:B------:R-:W-:Y:S01]  /*f1f0*/  F2FP.BF16.PACK_AB R13, R13, R6 ;  /* 0x000000060d0d723e */ /* 0x000fe200000010ff */
[----:B------:R-:W-:Y:S02]  /*f200*/  FFMA.FTZ R31, R31, R79, R34 ;  /* 0x0000004f1f1f7223 */ /* 0x000fe40000010022 */
[----:B------:R-:W-:Y:S01]  /*f210*/  FFMA.FTZ R82, R14, R82, R41 ;  /* 0x000000520e527223 */ /* 0x000fe20000010029 */
[----:B------:R-:W-:Y:S01]  /*f220*/  F2FP.BF16.PACK_AB R14, R30, R39 ;  /* 0x000000271e0e723e */ /* 0x000fe200000010ff */
[----:B------:R-:W-:Y:S01]  /*f230*/  FFMA.FTZ R32, R32, R81, R37 ;  /* 0x0000005120207223 */ /* 0x000fe20000010025 */
[----:B------:R-:W-:Y:S02]  /*f240*/  F2FP.BF16.PACK_AB R15, R86, R15 ;  /* 0x0000000f560f723e */ /* 0x000fe400000010ff */
[----:B------:R-:W-:-:S02]  /*f250*/  F2FP.BF16.PACK_AB R5, R31, R28 ;  /* 0x0000001c1f05723e */ /* 0x000fc400000010ff */
[----:B------:R-:W-:Y:S01]  /*f260*/  F2FP.BF16.PACK_AB R6, R82, R33 ;  /* 0x000000215206723e */ /* 0x000fe200000010ff */
[----:B------:R1:W-:Y:S01]  /*f270*/  STS.128 [R18], R12 ;  /* 0x0000000c12007388 */ /* 0x0003e20000000c00 */
[----:B------:R-:W-:-:S05]  /*f280*/  F2FP.BF16.PACK_AB R7, R32, R35 ;  /* 0x000000232007723e */ /* 0x000fca00000010ff */
[----:B------:R1:W-:Y:S02]  /*f290*/  STS.128 [R19+0x18100], R4 ;  /* 0x0181000413007388 */ /* 0x0003e40000000c00 */
.L_x_4811:
[----:B------:R-:W-:Y:S05]  /*f2a0*/  BSYNC B0 ;  /* 0x0000000000007941 */ /* 0x000fea0003800000 */
.L_x_4810:
        /* <DEDUP_REMOVED lines=19> */
[----:B------:R-:W1:Y:S01]  /*f3e0*/  LDS.128 R12, [R16] ;  /* 0x00000000100c7984 */ /* 0x000e620000000c00 */
[----:B------:R-:W-:Y:S02]  /*f3f0*/  IADD3 R3, R6, R7, R3 ;  /* 0x0000000706037210 */ /* 0x000fe40007ffe003 */
[----:B------:R-:W-:Y:S02]  /*f400*/  SHF.R.U64 R18, R24, 0x10, R25 ;  /* 0x0000001018127819 */ /* 0x000fe40000001219 */
[--C-:B------:R-:W-:Y:S01]  /*f410*/  SHF.R.U64 R24, R26, 0x10, R27.reuse ;  /* 0x000000101a187819 */ /* 0x100fe2000000121b */
[----:B------:R-:W-:Y:S01]  /*f420*/  IMAD.SHL.U32 R3, R3, 0x2, RZ ;  /* 0x0000000203037824 */ /* 0x000fe200078e00ff */
[----:B------:R-:W-:Y:S02]  /*f430*/  SHF.R.U32.HI R27, RZ, 0x10, R27 ;  /* 0x00000010ff1b7819 */ /* 0x000fe4000001161b */
[----:B------:R-:W-:-:S02]  /*f440*/  SHF.R.U32.HI R21, RZ, 0x10, R21 ;  /* 0x00000010ff157819 */ /* 0x000fc40000011615 */
[----:B------:R-:W2:Y:S01]  /*f450*/  LDS.128 R4, [R3+0x18100] ;  /* 0x0181000003047984 */ /* 0x000ea20000000c00 */
[----:B------:R-:W-:Y:S02]  /*f460*/  PRMT R69, R69, 0x5410, R20 ;  /* 0x0000541045457816 */ /* 0x000fe40000000014 */
[----:B------:R-:W-:Y:S02]  /*f470*/  PRMT R73, R73, 0x5410, R18 ;  /* 0x0000541049497816 */ /* 0x000fe40000000012 */
[----:B------:R-:W-:Y:S02]  /*f480*/  SHF.R.U32.HI R25, RZ, 0x10, R25 ;  /* 0x00000010ff197819 */ /* 0x000fe40000011619 */
[----:B------:R-:W-:Y:S01]  /*f490*/  SHF.R.U64 R22, R22, 0x10, R23 ;  /* 0x0000001016167819 */ /* 0x000fe20000001217 */
[----:B------:R-:W-:Y:S01]  /*f4a0*/  IMAD.U32 R31, R73, 0x10000, RZ ;  /* 0x00010000491f7824 */ /* 0x000fe200078e00ff */
[----:B------:R-:W-:Y:S01]  /*f4b0*/  PRMT R74, R74, 0x5410, R27 ;  /* 0x000054104a4a7816 */ /* 0x000fe2000000001b */
        /* <DEDUP_REMOVED lines=8> */
[----:B------:R-:W-:-:S02]  /*f540*/  LOP3.LUT R69, R69, 0xffff0000, RZ, 0xc0, !PT ;  /* 0xffff000045457812 */ /* 0x000fc400078ec0ff */
        /* <DEDUP_REMOVED lines=20> */
[----:B------:R-:W-:Y:S02]  /*f690*/  FFMA.FTZ R7, R18, R31, -R25 ;  /* 0x0000001f12077223 */ /* 0x000fe40000010819 */
[C---:B------:R-:W-:Y:S01]  /*f6a0*/  IMAD.U32 R30, R72.reuse, 0x10000, RZ ;  /* 0x00010000481e7824 */ /* 0x040fe200078e00ff */
[----:B------:R-:W-:Y:S01]  /*f6b0*/  LOP3.LUT R72, R72, 0xffff0000, RZ, 0xc0, !PT ;  /* 0xffff000048487812 */ /* 0x000fe200078ec0ff */
[----:B------:R-:W-:Y:S02]  /*f6c0*/  FMUL.FTZ R6, R15, R28 ;  /* 0x0000001c0f067220 */ /* 0x000fe40000410000 */
[C---:B------:R-:W-:Y:S01]  /*f6d0*/  IMAD.U32 R25, R70.reuse, 0x10000, RZ ;  /* 0x0001000046197824 */ /* 0x040fe200078e00ff */
[----:B------:R-:W-:Y:S01]  /*f6e0*/  LOP3.LUT R70, R70, 0xffff0000, RZ, 0xc0, !PT ;  /* 0xffff000046467812 */ /* 0x000fe200078ec0ff */
[----:B------:R-:W-:-:S02]  /*f6f0*/  FFMA.FTZ R18, R18, R27, R29 ;  /* 0x0000001b12127223 */ /* 0x000fc4000001001d */
[C---:B------:R-:W-:Y:S01]  /*f700*/  IMAD.U32 R27, R74.reuse, 0x10000, RZ ;  /* 0x000100004a1b7824 */ /* 0x040fe200078e00ff */
[----:B------:R-:W-:Y:S01]  /*f710*/  LOP3.LUT R74, R74, 0xffff0000, RZ, 0xc0, !PT ;  /* 0xffff00004a4a7812 */ /* 0x000fe200078ec0ff */
[-C--:B------:R-:W-:Y:S02]  /*f720*/  FMUL.FTZ R15, R15, R30.reuse ;  /* 0x0000001e0f0f7220 */ /* 0x080fe40000410000 */
[C---:B------:R-:W-:Y:S02]  /*f730*/  FFMA.FTZ R6, R17.reuse, R30, -R6 ;  /* 0x0000001e11067223 */ /* 0x040fe40000010806 */
[C---:B------:R-:W-:Y:S02]  /*f740*/  FMUL.FTZ R30, R24.reuse, R25 ;  /* 0x00000019181e7220 */ /* 0x040fe40000410000 */
[----:B------:R-:W-:Y:S02]  /*f750*/  FMUL.FTZ R24, R24, R27 ;  /* 0x0000001b18187220 */ /* 0x000fe40000410000 */
[----:B------:R-:W-:-:S02]  /*f760*/  FFMA.FTZ R17, R17, R28, R15 ;  /* 0x0000001c11117223 */ /* 0x000fc4000001000f */
[C---:B------:R-:W-:Y:S02]  /*f770*/  FFMA.FTZ R15, R13.reuse, R27, -R30 ;  /* 0x0000001b0d0f7223 */ /* 0x040fe4000001081e */
[----:B------:R-:W-:Y:S02]  /*f780*/  FFMA.FTZ R24, R13, R25, R24 ;  /* 0x000000190d187223 */ /* 0x000fe40000010018 */
[C---:B------:R-:W-:Y:S02]  /*f790*/  FMUL.FTZ R13, R4.reuse, R69 ;  /* 0x00000045040d7220 */ /* 0x040fe40000410000 */
[----:B------:R-:W-:Y:S02]  /*f7a0*/  FMUL.FTZ R4, R4, R73 ;  /* 0x0000004904047220 */ /* 0x000fe40000410000 */
[C---:B------:R-:W-:Y:S01]  /*f7b0*/  IMAD.U32 R25, R71.reuse, 0x10000, RZ ;  /* 0x0001000047197824 */ /* 0x040fe200078e00ff */
[----:B------:R-:W-:Y:S01]  /*f7c0*/  LOP3.LUT R71, R71, 0xffff0000, RZ, 0xc0, !PT ;  /* 0xffff000047477812 */ /* 0x000fe200078ec0ff */
[C---:B------:R-:W-:Y:S01]  /*f7d0*/  IMAD.U32 R27, R75.reuse, 0x10000, RZ ;  /* 0x000100004b1b7824 */ /* 0x040fe200078e00ff */
[----:B------:R-:W-:Y:S01]  /*f7e0*/  LOP3.LUT R75, R75, 0xffff0000, RZ, 0xc0, !PT ;  /* 0xffff00004b4b7812 */ /* 0x000fe200078ec0ff */
[----:B------:R-:W-:-:S02]  /*f7f0*/  FFMA.FTZ R69, R12, R69, R4 ;  /* 0x000000450c457223 */ /* 0x000fc40000010004 */
[C---:B------:R-:W-:Y:S02]  /*f800*/  FMUL.FTZ R4, R22.reuse, R25 ;  /* 0x0000001916047220 */ /* 0x040fe40000410000 */
[----:B------:R-:W-:Y:S02]  /*f810*/  FMUL.FTZ R22, R22, R27 ;  /* 0x0000001b16167220 */ /* 0x000fe40000410000 */
[----:B------:R-:W-:Y:S02]  /*f820*/  FFMA.FTZ R28, R12, R73, -R13 ;  /* 0x000000490c1c7223 */ /* 0x000fe4000001080d */
[C---:B------:R-:W-:Y:S02]  /*f830*/  FFMA.FTZ R27, R19.reuse, R27, -R4 ;  /* 0x0000001b131b7223 */ /* 0x040fe40000010804 */
[----:B------:R-:W-:Y:S02]  /*f840*/  FFMA.FTZ R22, R19, R25, R22 ;  /* 0x0000001913167223 */ /* 0x000fe40000010016 */
[----:B------:R-:W-:-:S02]  /*f850*/  FMUL.FTZ R19, R5, R71 ;  /* 0x0000004705137220 */ /* 0x000fc40000410000 */
[----:B------:R-:W-:Y:S02]  /*f860*/  FMUL.FTZ R12, R5, R75 ;  /* 0x0000004b050c7220 */ /* 0x000fe40000410000 */
        /* <DEDUP_REMOVED lines=14> */
[----:B------:R-:W-:Y:S02]  /*f950*/  F2FP.BF16.PACK_AB R4, R69, R18 ;  /* 0x000000124504723e */ /* 0x000fe400000010ff */
[----:B------:R-:W-:Y:S01]  /*f960*/  F2FP.BF16.PACK_AB R5, R20, R17 ;  /* 0x000000111405723e */ /* 0x000fe200000010ff */
[----:B------:R1:W-:Y:S01]  /*f970*/  STS.128 [R16], R12 ;  /* 0x0000000c10007388 */ /* 0x0003e20000000c00 */
[----:B------:R-:W-:Y:S02]  /*f980*/  F2FP.BF16.PACK_AB R6, R71, R22 ;  /* 0x000000164706723e */ /* 0x000fe400000010ff */
[----:B------:R-:W-:-:S05]  /*f990*/  F2FP.BF16.PACK_AB R7, R21, R24 ;  /* 0x000000181507723e */ /* 0x000fca00000010ff */
[----:B------:R1:W-:Y:S02]  /*f9a0*/  STS.128 [R3+0x18100], R4 ;  /* 0x0181000403007388 */ /* 0x0003e40000000c00 */
.L_x_4787:
[----:B------:R-:W-:Y:S05]  /*f9b0*/  BSYNC B2 ;  /* 0x0000000000027941 */ /* 0x000fea0003800000 */
.L_x_4769:
[----:B------:R-:W-:-:S04]  /*f9c0*/  DEPBAR.LE SB0, 0x2 ;  /* 0x000080800000791a */ /* 0x000fc80000000000 */
[----:B------:R-:W-:Y:S01]  /*f9d0*/  BAR.SYNC.DEFER_BLOCKING 0x0 ;  /* 0x0000000000007b1d */ /* 0x000fe20000010000 */
[----:B------:R-:W-:-:S04]  /*f9e0*/  LOP3.LUT P0, RZ, R9, 0x2, RZ, 0xc0, !PT ;  /* 0x0000000209ff7812 */ /* 0x000fc8000780c0ff */
[----:B------:R-:W-:Y:S01]  /*f9f0*/  SEL R192, R2, 0xffffffe0, !P0 ;  /* 0xffffffe002c07807 */ /* 0x000fe20004000000 */
[----:B------:R-:W-:Y:S04]  /*fa00*/  BSSY B0, `(.L_x_4812) ;  /* 0x0000025000007945 */ /* 0x000fe80003800000 */
[----:B-1----:R-:W-:Y:S01]  /*fa10*/  IMAD.IADD R3, R188, 0x1, R192 ;  /* 0x00000001bc037824 */ /* 0x002fe200078e02c0 */
[----:B-----5:R1:W2:Y:S04]  /*fa20*/  LDSM.16.M88.4 R80, [R190] ;  /* 0x00000000be50783b */ /* 0x0202a80000000200 */
        /* <DEDUP_REMOVED lines=34> */
.L_x_4813:
[----:B------:R-:W-:Y:S05]  /*fc50*/  BSYNC B0 ;  /* 0x0000000000007941 */ /* 0x000fea0003800000 */
.L_x_4812:
[----:B------:R-:W-:Y:S01]  /*fc60*/  LOP3.LUT P0, RZ, R9, 0x4, RZ, 0xc0, !PT ;  /* 0x0000000409ff7812 */ /* 0x000fe2000780c0ff */
[C---:B--23--:R-:W-:Y:S01]  /*fc70*/  HMMA.16816.F32.BF16 R52, R80.reuse, R48, RZ ;  /* 0x000000305034723c */ /* 0x04cfe200000418ff */
[----:B------:R-:W-:Y:S01]  /*fc80*/  LDSM.16.M88.4 R68, [R186] ;  /* 0x00000000ba44783b */ /* 0x000fe20000000200 */
[C---:B------:R-:W-:Y:S01]  /*fc90*/  IMAD.IADD R173, R189.reuse, 0x1, R184 ;  /* 0x00000001bdad7824 */ /* 0x040fe200078e02b8 */
[----:B------:R-:W-:Y:S01]  /*fca0*/  SEL R193, R0, 0xffffffc0, !P0 ;  /* 0xffffffc000c17807 */ /* 0x000fe20004000000 */
[----:B------:R-:W-:Y:S01]  /*fcb0*/  IMAD.IADD R165, R189, 0x1, R139 ;  /* 0x00000001bda57824 */ /* 0x000fe200078e028b */
[----:B------:R-:W0:Y:S01]  /*fcc0*/  LDGDEPBAR ;  /* 0x00000000000079af */ /* 0x000e220000000000 */
[----:B------:R-:W-:Y:S01]  /*fcd0*/  BSSY B0, `(.L_x_4814) ;  /* 0x000022a000007945 */ /* 0x000fe20003800000 */
[----:B------:R-:W-:Y:S01]  /*fce0*/  IADD3 R0, R193, R188, R192 ;  /* 0x000000bcc1007210 */ /* 0x000fe20007ffe0c0 */
[----:B----4-:R-:W-:Y:S01]  /*fcf0*/  HMMA.16816.F32.BF16 R44, R80, R40, RZ ;  /* 0x00000028502c723c */ /* 0x010fe200000418ff */
[----:B------:R-:W-:-:S03]  /*fd00*/  IMAD.IADD R2, R188, 0x1, R193 ;  /* 0x00000001bc027824 */ /* 0x000fc600078e02c1 */
[----:B------:R-:W-:Y:S04]  /*fd10*/  LDSM.16.M88.4 R64, [R0] ;  /* 0x000000000040783b */ /* 0x000fe80000000200 */
[C---:B------:R-:W-:Y:S01]  /*fd20*/  HMMA.16816.F32.BF16 R48, R80.reuse, R50, RZ ;  /* 0x000000325030723c */ /* 0x040fe200000418ff */
[----:B------:R-:W2:Y:S04]  /*fd30*/  LDSM.16.M88.4 R16, [R2] ;  /* 0x000000000210783b */ /* 0x000ea80000000200 */
[----:B------:R-:W3:Y:S03]  /*fd40*/  LDSM.16.M88.4 R12, [R2+0x800] ;  /* 0x00080000020c783b */ /* 0x000ee60000000200 */
[C---:B------:R-:W-:Y:S01]  /*fd50*/  HMMA.16816.F32.BF16 R40, R80.reuse, R42, RZ ;  /* 0x0000002a5028723c */ /* 0x040fe200000418ff */
[----:B------:R-:W-:Y:S04]  /*fd60*/  LDSM.16.M88.4 R72, [R2+0x1800] ;  /* 0x001800000248783b */ /* 0x000fe80000000200 */
[----:B------:R-:W-:Y:S03]  /*fd70*/  LDSM.16.M88.4 R60, [R0+0x800] ;  /* 0x00080000003c783b */ /* 0x000fe60000000200 */
[C---:B-1----:R-:W-:Y:S08]  /*fd80*/  HMMA.16816.F32.BF16 R36, R80.reuse, R32, RZ ;  /* 0x000000205024723c */ /* 0x042ff000000418ff */
[C---:B------:R-:W-:Y:S08]  /*fd90*/  HMMA.16816.F32.BF16 R32, R80.reuse, R34, RZ ;  /* 0x000000225020723c */ /* 0x040ff000000418ff */
[C---:B------:R-:W-:Y:S08]  /*fda0*/  HMMA.16816.F32.BF16 R28, R80.reuse, R4, RZ ;  /* 0x00000004501c723c */ /* 0x040ff000000418ff */
[----:B------:R-:W-:Y:S01]  /*fdb0*/  HMMA.16816.F32.BF16 R80, R80, R6, RZ ;  /* 0x000000065050723c */ /* 0x000fe200000418ff */
        /* <DEDUP_REMOVED lines=9> */
[----:B------:R-:W4:Y:S07]  /*fe50*/  LDSM.16.M88.4 R20, [R185] ;  /* 0x00000000b914783b */ /* 0x000f2e0000000200 */
[C---:B------:R-:W-:Y:S08]  /*fe60*/  HMMA.16816.F32.BF16 R28, R76.reuse, R84, R28 ;  /* 0x000000544c1c723c */ /* 0x040ff0000004181c */
[----:B------:R-:W-:Y:S01]  /*fe70*/  HMMA.16816.F32.BF16 R76, R76, R86, R80 ;  /* 0x000000564c4c723c */ /* 0x000fe20000041850 */
[----:B------:R-:W-:Y:S04]  /*fe80*/  LDSM.16.M88.4 R80, [R190+0x4000] ;  /* 0x00400000be50783b */ /* 0x000fe80000000200 */
[----:B------:R-:W-:Y:S03]  /*fe90*/  LDSM.16.M88.4 R84, [R188+0x3800] ;  /* 0x00380000bc54783b */ /* 0x000fe60000000200 */
[C---:B--2---:R-:W-:Y:S08]  /*fea0*/  HMMA.16816.F32.BF16 R52, R68.reuse, R16, R52 ;  /* 0x000000104434723c */ /* 0x044ff00000041834 */
[C---:B------:R-:W-:Y:S01]  /*feb0*/  HMMA.16816.F32.BF16 R48, R68.reuse, R18, R48 ;  /* 0x000000124430723c */ /* 0x040fe20000041830 */
[----:B------:R-:W2:Y:S07]  /*fec0*/  LDSM.16.M88.4 R16, [R188+0x2000] ;  /* 0x00200000bc10783b */ /* 0x000eae0000000200 */
[C---:B---3--:R-:W-:Y:S08]  /*fed0*/  HMMA.16816.F32.BF16 R44, R68.reuse, R12, R44 ;  /* 0x0000000c442c723c */ /* 0x048ff0000004182c */
[C---:B------:R-:W-:Y:S01]  /*fee0*/  HMMA.16816.F32.BF16 R40, R68.reuse, R14, R40 ;  /* 0x0000000e4428723c */ /* 0x040fe20000041828 */
[----:B------:R-:W3:Y:S07]  /*fef0*/  LDSM.16.M88.4 R12, [R188+0x2800] ;  /* 0x00280000bc0c783b */ /* 0x000eee0000000200 */
[C---:B-1----:R-:W-:Y:S08]  /*ff00*/  HMMA.16816.F32.BF16 R36, R68.reuse, R4, R36 ;  /* 0x000000044424723c */ /* 0x042ff00000041824 */
[C---:B------:R-:W-:Y:S01]  /*ff10*/  HMMA.16816.F32.BF16 R32, R68.reuse, R6, R32 ;  /* 0x000000064420723c */ /* 0x040fe20000041820 */
[----:B------:R-:W1:Y:S07]  /*ff20*/  LDSM.16.M88.4 R4, [R188+0x3000] ;  /* 0x00300000bc04783b */ /* 0x000e6e0000000200 */
[C---:B------:R-:W-:Y:S08]  /*ff30*/  HMMA.16816.F32.BF16 R28, R68.reuse, R72, R28 ;  /* 0x00000048441c723c */ /* 0x040ff0000004181c */
[----:B------:R-:W-:Y:S01]  /*ff40*/  HMMA.16816.F32.BF16 R76, R68, R74, R76 ;  /* 0x0000004a444c723c */ /* 0x000fe2000004184c */
[----:B------:R-:W-:Y:S04]  /*ff50*/  LDSM.16.M88.4 R72, [R187+0x4000] ;  /* 0x00400000bb48783b */ /* 0x000fe80000000200 */
[----:B------:R-:W5:Y:S03]  /*ff60*/  LDSM.16.M88.4 R68, [R3+0x2000] ;  /* 0x002000000344783b */ /* 0x000f660000000200 */
[C---:B----4-:R-:W-:Y:S08]  /*ff70*/  HMMA.16816.F32.BF16 R52, R20.reuse, R64, R52 ;  /* 0x000000401434723c */ /* 0x050ff00000041834 */
[C---:B------:R-:W-:Y:S01]  /*ff80*/  HMMA.16816.F32.BF16 R48, R20.reuse, R66, R48 ;  /* 0x000000421430723c */ /* 0x040fe20000041830 */
[----:B------:R-:W4:Y:S07]  /*ff90*/  LDSM.16.M88.4 R64, [R3+0x2800] ;  /* 0x002800000340783b */ /* 0x000f2e0000000200 */
        /* <DEDUP_REMOVED lines=8> */
[----:B------:R-:W-:Y:S04]  /*10020*/  LDSM.16.M88.4 R24, [R186+0x4000] ;  /* 0x00400000ba18783b */ /* 0x000fe80000000200 */
[----:B------:R-:W4:Y:S03]  /*10030*/  LDSM.16.M88.4 R20, [R2+0x2000] ;  /* 0x002000000214783b */ /* 0x000f260000000200 */
        /* <DEDUP_REMOVED lines=10> */
[----:B------:R-:W-:Y:S08]  /*100e0*/  HMMA.16816.F32.BF16 R76, R80, R86, R76 ;  /* 0x00000056504c723c */ /* 0x000ff0000004184c */
[C---:B-----5:R-:W-:Y:S08]  /*100f0*/  HMMA.16816.F32.BF16 R52, R72.reuse, R68, R52 ;  /* 0x000000444834723c */ /* 0x060ff00000041834 */
[C---:B------:R-:W-:Y:S08]  /*10100*/  HMMA.16816.F32.BF16 R48, R72.reuse, R70, R48 ;  /* 0x000000464830723c */ /* 0x040ff00000041830 */
[C---:B----4-:R-:W-:Y:S08]  /*10110*/  HMMA.16816.F32.BF16 R44, R72.reuse, R64, R44 ;  /* 0x00000040482c723c */ /* 0x050ff0000004182c */
[C---:B------:R-:W-:Y:S01]  /*10120*/  HMMA.16816.F32.BF16 R40, R72.reuse, R66, R40 ;  /* 0x000000424828723c */ /* 0x040fe20000041828 */
[----:B------:R-:W-:Y:S07]  /*10130*/  LDSM.16.M88.4 R64, [R185+0x4000] ;  /* 0x00400000b940783b */ /* 0x000fee0000000200 */
[C---:B------:R-:W-:Y:S08]  /*10140*/  HMMA.16816.F32.BF16 R36, R72.reuse, R60, R36 ;  /* 0x0000003c4824723c */ /* 0x040ff00000041824 */
[C---:B------:R-:W-:Y:S01]  /*10150*/  HMMA.16816.F32.BF16 R32, R72.reuse, R62, R32 ;  /* 0x0000003e4820723c */ /* 0x040fe20000041820 */
[----:B------:R-:W4:Y:S07]  /*10160*/  LDSM.16.M88.4 R60, [R0+0x2000] ;  /* 0x00200000003c783b */ /* 0x000f2e0000000200 */
[C---:B------:R-:W-:Y:S01]  /*10170*/  HMMA.16816.F32.BF16 R68, R72.reuse, R56, R28 ;  /* 0x000000384844723c */ /* 0x040fe2000004181c */
[----:B------:R-:W5:Y:S07]  /*10180*/  LDSM.16.M88.4 R28, [R0+0x2800] ;  /* 0x00280000001c783b */ /* 0x000f6e0000000200 */
[----:B------:R-:W-:Y:S01]  /*10190*/  HMMA.16816.F32.BF16 R76, R72, R58, R76 ;  /* 0x0000003a484c723c */ /* 0x000fe2000004184c */
[----:B------:R-:W-:Y:S04]  /*101a0*/  LDSM.16.M88.4 R56, [R187+0x8000] ;  /* 0x00800000bb38783b */ /* 0x000fe80000000200 */
[----:B------:R-:W-:Y:S03]  /*101b0*/  LDSM.16.M88.4 R72, [R2+0x5800] ;  /* 0x005800000248783b */ /* 0x000fe60000000200 */
[C---:B------:R-:W-:Y:S08]  /*101c0*/  HMMA.16816.F32.BF16 R52, R24.reuse, R20, R52 ;  /* 0x000000141834723c */ /* 0x040ff00000041834 */
        /* <DEDUP_REMOVED lines=8> */
[C---:B-1----:R-:W-:Y:S08]  /*10250*/  HMMA.16816.F32.BF16 R68, R24.reuse, R4, R68 ;  /* 0x000000041844723c */ /* 0x042ff00000041844 */
[----:B------:R-:W-:Y:S01]  /*10260*/  HMMA.16816.F32.BF16 R76, R24, R6, R76 ;  /* 0x00000006184c723c */ /* 0x000fe2000004184c */
[----:B------:R-:W1:Y:S04]  /*10270*/  LDSM.16.M88.4 R4, [R188+0x4000] ;  /* 0x00400000bc04783b */ /* 0x000e680000000200 */
[----:B------:R-:W1:Y:S03]  /*10280*/  LDSM.16.M88.4 R24, [R188+0x4800] ;  /* 0x00480000bc18783b */ /* 0x000e660000000200 */
[C---:B----4-:R-:W-:Y:S08]  /*10290*/  HMMA.16816.F32.BF16 R52, R64.reuse, R60, R52 ;  /* 0x0000003c4034723c */ /* 0x050ff00000041834 */
[C---:B------:R-:W-:Y:S01]  /*102a0*/  HMMA.16816.F32.BF16 R48, R64.reuse, R62, R48 ;  /* 0x0000003e4030723c */ /* 0x040fe20000041830 */
[----:B------:R-:W-:Y:S07]  /*102b0*/  LDSM.16.M88.4 R60, [R2+0x4000] ;  /* 0x00400000023c783b */ /* 0x000fee0000000200 */
        /* <DEDUP_REMOVED lines=8> */
[----:B------:R-:W3:Y:S04]  /*10340*/  LDSM.16.M88.4 R12, [R188+0x5800] ;  /* 0x00580000bc0c783b */ /* 0x000ee80000000200 */
[----:B------:R-:W-:Y:S03]  /*10350*/  LDSM.16.M88.4 R64, [R186+0x8000] ;  /* 0x00800000ba40783b */ /* 0x000fe60000000200 */
[C---:B-1----:R-:W-:Y:S08]  /*10360*/  HMMA.16816.F32.BF16 R52, R20.reuse, R4, R52 ;  /* 0x000000041434723c */ /* 0x042ff00000041834 */
[C---:B------:R-:W-:Y:S01]  /*10370*/  HMMA.16816.F32.BF16 R48, R20.reuse, R6, R48 ;  /* 0x000000061430723c */ /* 0x040fe20000041830 */
[----:B------:R-:W1:Y:S07]  /*10380*/  LDSM.16.M88.4 R4, [R3+0x4800] ;  /* 0x004800000304783b */ /* 0x000e6e0000000200 */
[C---:B------:R-:W-:Y:S08]  /*10390*/  HMMA.16816.F32.BF16 R44, R20.reuse, R24, R44 ;  /* 0x00000018142c723c */ /* 0x040ff0000004182c */
[----:B------:R-:W-:Y:S01]  /*103a0*/  HMMA.16816.F32.BF16 R40, R20, R26, R40 ;  /* 0x0000001a1428723c */ /* 0x000fe20000041828 */
[----:B------:R-:W4:Y:S07]  /*103b0*/  LDSM.16.M88.4 R24, [R3+0x5000] ;  /* 0x005000000318783b */ /* 0x000f2e0000000200 */
[----:B--2---:R-:W-:Y:S08]  /*103c0*/  HMMA.16816.F32.BF16 R52, R56, R16, R52 ;  /* 0x000000103834723c */ /* 0x004ff00000041834 */
[C---:B------:R-:W-:Y:S08]  /*103d0*/  HMMA.16816.F32.BF16 R36, R20.reuse, R28, R36 ;  /* 0x0000001c1424723c */ /* 0x040ff00000041824 */
[C---:B------:R-:W-:Y:S01]  /*103e0*/  HMMA.16816.F32.BF16 R32, R20.reuse, R30, R32 ;  /* 0x0000001e1420723c */ /* 0x040fe20000041820 */
[----:B------:R-:W-:Y:S07]  /*103f0*/  LDSM.16.M88.4 R28, [R3+0x5800] ;  /* 0x00580000031c783b */ /* 0x000fee0000000200 */
[C---:B---3--:R-:W-:Y:S08]  /*10400*/  HMMA.16816.F32.BF16 R68, R20.reuse, R12, R68 ;  /* 0x0000000c1444723c */ /* 0x048ff00000041844 */
[----:B------:R-:W-:Y:S01]  /*10410*/  HMMA.16816.F32.BF16 R76, R20, R14, R76 ;  /* 0x0000000e144c723c */ /* 0x000fe2000004184c */
[----:B------:R-:W-:Y:S04]  /*10420*/  LDSM.16.M88.4 R20, [R185+0x8000] ;  /* 0x00800000b914783b */ /* 0x000fe80000000200 */
[----:B------:R-:W2:Y:S03]  /*10430*/  LDSM.16.M88.4 R12, [R2+0x4800] ;  /* 0x00480000020c783b */ /* 0x000ea60000000200 */
[C---:B-1----:R-:W-:Y:S08]  /*10440*/  HMMA.16816.F32.BF16 R44, R56.reuse, R4, R44 ;  /* 0x00000004382c723c */ /* 0x042ff0000004182c */
[----:B------:R-:W-:Y:S01]  /*10450*/  HMMA.16816.F32.BF16 R40, R56, R6, R40 ;  /* 0x000000063828723c */ /* 0x000fe20000041828 */
[----:B------:R-:W1:Y:S07]  /*10460*/  LDSM.16.M88.4 R4, [R0+0x4000] ;  /* 0x004000000004783b */ /* 0x000e6e0000000200 */
[----:B------:R-:W-:Y:S08]  /*10470*/  HMMA.16816.F32.BF16 R52, R64, R60, R52 ;  /* 0x0000003c4034723c */ /* 0x000ff00000041834 */
[C---:B------:R-:W-:Y:S01]  /*10480*/  HMMA.16816.F32.BF16 R48, R56.reuse, R18, R48 ;  /* 0x000000123830723c */ /* 0x040fe20000041830 */
[----:B------:R3:W5:Y:S07]  /*10490*/  LDSM.16.M88.4 R16, [R2+0x5000] ;  /* 0x005000000210783b */ /* 0x00076e0000000200 */
[C---:B----4-:R-:W-:Y:S08]  /*104a0*/  HMMA.16816.F32.BF16 R36, R56.reuse, R24, R36 ;  /* 0x000000183824723c */ /* 0x050ff00000041824 */
[----:B------:R-:W-:Y:S01]  /*104b0*/  HMMA.16816.F32.BF16 R32, R56, R26, R32 ;  /* 0x0000001a3820723c */ /* 0x000fe20000041820 */
[----:B------:R-:W4:Y:S07]  /*104c0*/  LDSM.16.M88.4 R24, [R0+0x4800] ;  /* 0x004800000018783b */ /* 0x000f2e0000000200 */
[----:B--2---:R-:W-:Y:S08]  /*104d0*/  HMMA.16816.F32.BF16 R44, R64, R12, R44 ;  /* 0x0000000c402c723c */ /* 0x004ff0000004182c */
[----:B-1----:R-:W-:Y:S07]  /*104e0*/  HMMA.16816.F32.BF16 R52, R20, R4, R52 ;  /* 0x000000041434723c */ /* 0x002fee0000041834 */
[----:B------:R-:W-:Y:S01]  /*104f0*/  IMAD.IADD R4, R214, 0x1, R201 ;  /* 0x00000001d6047824 */ /* 0x000fe200078e02c9 */
[----:B------:R-:W-:Y:S01]  /*10500*/  HMMA.16816.F32.BF16 R40, R64, R14, R40 ;  /* 0x0000000e4028723c */ /* 0x000fe20000041828 */
[----:B------:R-:W-:Y:S01]  /*10510*/  LDSM.16.M88.4 R12, [R0+0x5000] ;  /* 0x00500000000c783b */ /* 0x000fe20000000200 */
[----:B------:R-:W-:-:S02]  /*10520*/  IMAD.MOV.U32 R5, RZ, RZ, -0x40 ;  /* 0xffffffc0ff057424 */ /* 0x000fc400078e00ff */
[----:B---3--:R-:W-:-:S04]  /*10530*/  @P6 IMAD.HI.U32 R2, R4, c[0x0][0x2c8], RZ ;  /* 0x0000b20004026a27 */ /* 0x008fc800078e00ff */
[----:B------:R-:W-:Y:S01]  /*10540*/  HMMA.16816.F32.BF16 R48, R64, R62, R48 ;  /* 0x0000003e4030723c */ /* 0x000fe20000041830 */
[----:B------:R-:W-:-:S05]  /*10550*/  @P6 SHF.R.U32.HI R4, RZ, c[0x0][0x2cc], R2 ;  /* 0x0000b300ff046a19 */ /* 0x000fca0000011602 */
[----:B------:R-:W1:Y:S02]  /*10560*/  SHFL.IDX PT, R2, R4, RZ, 0x1c1f ;  /* 0x001c1fff04027589 */ /* 0x000e6400000e0000 */
[C---:B------:R-:W-:Y:S02]  /*10570*/  HMMA.16816.F32.BF16 R68, R56.reuse, R28, R68 ;  /* 0x0000001c3844723c */ /* 0x040fe40000041844 */
[----:B------:R-:W2:Y:S06]  /*10580*/  SHFL.IDX PT, R3, R4, 0x1, 0x1c1f ;  /* 0x003c1f0004037f89 */ /* 0x000eac00000e0000 */
[----:B------:R-:W-:Y:S08]  /*10590*/  HMMA.16816.F32.BF16 R76, R56, R30, R76 ;  /* 0x0000001e384c723c */ /* 0x000ff0000004184c */
[C---:B-----5:R-:W-:Y:S08]  /*105a0*/  HMMA.16816.F32.BF16 R36, R64.reuse, R16, R36 ;  /* 0x000000104024723c */ /* 0x060ff00000041824 */
[----:B------:R-:W-:Y:S01]  /*105b0*/  HMMA.16816.F32.BF16 R32, R64, R18, R32 ;  /* 0x000000124020723c */ /* 0x000fe20000041820 */
[----:B------:R3:W5:Y:S01]  /*105c0*/  LDSM.16.M88.4 R16, [R0+0x5800] ;  /* 0x005800000010783b */ /* 0x0007620000000200 */
[----:B------:R-:W-:-:S04]  /*105d0*/  DEPBAR.LE SB0, 0x2 ;  /* 0x000080800000791a */ /* 0x000fc80000000000 */
[----:B------:R-:W-:Y:S02]  /*105e0*/  BAR.SYNC.DEFER_BLOCKING 0x0 ;  /* 0x0000000000007b1d */ /* 0x000fe40000010000 */
[----:B------:R-:W-:Y:S08]  /*105f0*/  HMMA.16816.F32.BF16 R48, R20, R6, R48 ;  /* 0x000000061430723c */ /* 0x000ff00000041830 */
[----:B------:R-:W-:Y:S01]  /*10600*/  HMMA.16816.F32.BF16 R68, R64, R72, R68 ;  /* 0x000000484044723c */ /* 0x000fe20000041844 */
[----:B---3--:R-:W-:-:S07]  /*10610*/  IMAD R0, R88, R5, 0x1 ;  /* 0x0000000158007424 */ /* 0x008fce00078e0205 */
[----:B------:R-:W-:Y:S01]  /*10620*/  HMMA.16816.F32.BF16 R76, R64, R74, R76 ;  /* 0x0000004a404c723c */ /* 0x000fe2000004184c */
[--C-:B------:R-:W-:Y:S01]  /*10630*/  IMAD R88, R88, -0x40, R233.reuse ;  /* 0xffffffc058587824 */ /* 0x100fe200078e02e9 */
[----:B------:R-:W-:-:S03]  /*10640*/  IADD3 R5, -R213, R0, R233 ;  /* 0x00000000d5057210 */ /* 0x000fc60007ffe1e9 */
[----:B------:R-:W-:Y:S01]  /*10650*/  IMAD.IADD R88, R88, 0x1, -R213 ;  /* 0x0000000158587824 */ /* 0x000fe200078e0ad5 */
[----:B------:R-:W-:Y:S02]  /*10660*/  LDSM.16.MT88.4 R60, [R139+0x2000] ;  /* 0x002000008b3c783b */ /* 0x000fe40000004200 */
[C---:B----4-:R-:W-:Y:S01]  /*10670*/  HMMA.16816.F32.BF16 R44, R20.reuse, R24, R44 ;  /* 0x00000018142c723c */ /* 0x050fe2000004182c */
[----:B------:R-:W-:Y:S01]  /*10680*/  IMAD.IADD R0, R5, 0x1, -R232 ;  /* 0x0000000105007824 */ /* 0x000fe200078e0ae8 */
[----:B------:R-:W-:Y:S03]  /*10690*/  LDSM.16.MT88.4 R128, [R184] ;  /* 0x00000000b880783b */ /* 0x000fe60000004200 */
[C---:B-1----:R-:W-:Y:S01]  /*106a0*/  IMAD.IADD R5, R0.reuse, 0x1, R2 ;  /* 0x0000000100057824 */ /* 0x042fe200078e0202 */
[----:B------:R-:W-:Y:S01]  /*106b0*/  LDSM.16.MT88.4 R108, [R173] ;  /* 0x00000000ad6c783b */ /* 0x000fe20000004200 */
[----:B--2---:R-:W-:Y:S01]  /*106c0*/  IMAD.IADD R3, R0, 0x1, R3 ;  /* 0x0000000100037824 */ /* 0x004fe200078e0203 */
[----:B------:R-:W-:Y:S02]  /*106d0*/  HMMA.16816.F32.BF16 R40, R20, R26, R40 ;  /* 0x0000001a1428723c */ /* 0x000fe40000041828 */
[C---:B------:R-:W-:Y:S01]  /*106e0*/  IMNMX R2, R88.reuse, R5, PT ;  /* 0x0000000558027217 */ /* 0x040fe20003800200 */
[----:B------:R-:W-:Y:S01]  /*106f0*/  LDSM.16.MT88.4 R116, [R139] ;  /* 0x000000008b74783b */ /* 0x000fe20000004200 */
[----:B------:R-:W-:-:S02]  /*10700*/  IMNMX R0, R88, R3, PT ;  /* 0x0000000358007217 */ /* 0x000fc40003800200 */
[C---:B------:R-:W-:Y:S01]  /*10710*/  ISETP.GT.AND P3, PT, R2.reuse, RZ, PT ;  /* 0x000000ff0200720c */ /* 0x040fe20003f64270 */
[----:B------:R-:W-:Y:S01]  /*10720*/  LDSM.16.MT88.4 R124, [R215] ;  /* 0x00000000d77c783b */ /* 0x000fe20000004200 */
[C---:B------:R-:W-:Y:S01]  /*10730*/  HMMA.16816.F32.BF16 R36, R20.reuse, R12, R36 ;  /* 0x0000000c1424723c */ /* 0x040fe20000041824 */
[----:B------:R-:W-:Y:S02]  /*10740*/  ISETP.GT.AND P2, PT, R2, 0x1, PT ;  /* 0x000000010200780c */ /* 0x000fe40003f44270 */
[----:B------:R-:W-:Y:S01]  /*10750*/  FSEL R52, R52, -INF , P3 ;  /* 0xff80000034347808 */ /* 0x000fe20001800000 */
[----:B------:R-:W-:Y:S01]  /*10760*/  LDSM.16.MT88.4 R84, [R173+0x4000] ;  /* 0x00400000ad54783b */ /* 0x000fe20000004200 */
[----:B------:R-:W-:Y:S02]  /*10770*/  ISETP.GT.AND P1, PT, R0, RZ, PT ;  /* 0x000000ff0000720c */ /* 0x000fe40003f24270 */
[----:B------:R-:W-:Y:S01]  /*10780*/  FSEL R28, R53, -INF , P2 ;  /* 0xff800000351c7808 */ /* 0x000fe20001000000 */
[----:B------:R-:W-:Y:S01]  /*10790*/  HMMA.16816.F32.BF16 R32, R20, R14, R32 ;  /* 0x0000000e1420723c */ /* 0x000fe20000041820 */
[----:B------:R-:W-:Y:S01]  /*107a0*/  ISETP.GT.AND P3, PT, R2, 0x8, PT ;  /* 0x000000080200780c */ /* 0x000fe20003f64270 */
[----:B------:R-:W-:Y:S01]  /*107b0*/  LDSM.16.MT88.4 R92, [R139+0x4000] ;  /* 0x004000008b5c783b */ /* 0x000fe20000004200 */
[----:B------:R-:W-:-:S02]  /*107c0*/  ISETP.GT.AND P0, PT, R0, 0x1, PT ;  /* 0x000000010000780c */ /* 0x000fc40003f04270 */
[----:B------:R-:W-:Y:S01]  /*107d0*/  FSEL R54, R54, -INF , P1 ;  /* 0xff80000036367808 */ /* 0x000fe20000800000 */
[----:B------:R-:W-:Y:S01]  /*107e0*/  LDSM.16.MT88.4 R144, [R173+0x800] ;  /* 0x00080000ad90783b */ /* 0x000fe20000004200 */
[----:B------:R-:W-:Y:S01]  /*107f0*/  ISETP.GT.AND P2, PT, R2, 0x9, PT ;  /* 0x000000090200780c */ /* 0x000fe20003f44270 */
[C---:B-----5:R-:W-:Y:S01]  /*10800*/  HMMA.16816.F32.BF16 R68, R20.reuse, R16, R68 ;  /* 0x000000101444723c */ /* 0x060fe20000041844 */
[----:B------:R-:W-:Y:S02]  /*10810*/  FSEL R48, R48, -INF , P3 ;  /* 0xff80000030307808 */ /* 0x000fe40001800000 */
[----:B------:R-:W-:Y:S02]  /*10820*/  FMNMX.FTZ R3, R52, R28, !PT ;  /* 0x0000001c34037209 */ /* 0x000fe40007810000 */
[----:B------:R-:W-:Y:S02]  /*10830*/  FSEL R26, R55, -INF , P0 ;  /* 0xff800000371a7808 */ /* 0x000fe40000000000 */
[----:B------:R-:W-:Y:S01]  /*10840*/  ISETP.GT.AND P1, PT, R0, 0x8, PT ;  /* 0x000000080000780c */ /* 0x000fe20003f24270 */
[----:B------:R-:W-:Y:S01]  /*10850*/  HMMA.16816.F32.BF16 R76, R20, R18, R76 ;  /* 0x00000012144c723c */ /* 0x000fe2000004184c */
[----:B------:R-:W-:-:S02]  /*10860*/  FSEL R30, R49, -INF , P2 ;  /* 0xff800000311e7808 */ /* 0x000fc40001000000 */
[----:B------:R-:W-:Y:S02]  /*10870*/  ISETP.GT.AND P3, PT, R2, 0x10, PT ;  /* 0x000000100200780c */ /* 0x000fe40003f64270 */
[----:B------:R-:W-:Y:S02]  /*10880*/  FMNMX.FTZ R3, R48, R3, !PT ;  /* 0x0000000330037209 */ /* 0x000fe40007810000 */
        /* <DEDUP_REMOVED lines=15> */
[----:B------:R-:W-:-:S02]  /*10980*/  FMNMX.FTZ R5, R24, R5, !PT ;  /* 0x0000000518057209 */ /* 0x000fc40007810000 */
[----:B------:R-:W-:Y:S02]  /*10990*/  FSEL R16, R47, -INF , P0 ;  /* 0xff8000002f107808 */ /* 0x000fe40000000000 */
[C---:B------:R-:W-:Y:S01]  /*109a0*/  ISETP.GT.AND P3, PT, R2.reuse, 0x19, PT ;  /* 0x000000190200780c */ /* 0x040fe20003f64270 */
[----:B------:R-:W-:Y:S01]  /*109b0*/  LDSM.16.MT88.4 R44, [R184+0x2000] ;  /* 0x00200000b82c783b */ /* 0x000fe20000004200 */
[----:B------:R-:W-:Y:S02]  /*109c0*/  ISETP.GT.AND P0, PT, R2, 0x28, PT ;  /* 0x000000280200780c */ /* 0x000fe40003f04270 */
[----:B------:R-:W-:Y:S02]  /*109d0*/  FSEL R6, R40, -INF , P4 ;  /* 0xff80000028067808 */ /* 0x000fe40002000000 */
[----:B------:R-:W-:Y:S02]  /*109e0*/  FSEL R170, R37, -INF , P1 ;  /* 0xff80000025aa7808 */ /* 0x000fe40000800000 */
[----:B------:R-:W-:-:S02]  /*109f0*/  FMNMX.FTZ R3, R20, R3, !PT ;  /* 0x0000000314037209 */ /* 0x000fc40007810000 */
[----:B------:R-:W-:Y:S02]  /*10a00*/  ISETP.GT.AND P1, PT, R0, 0x18, PT ;  /* 0x000000180000780c */ /* 0x000fe40003f24270 */
[----:B------:R-:W-:Y:S02]  /*10a10*/  FMNMX.FTZ R5, R18, R5, !PT ;  /* 0x0000000512057209 */ /* 0x000fe40007810000 */
[----:B------:R-:W-:Y:S02]  /*10a20*/  ISETP.GT.AND P2, PT, R2, 0x20, PT ;  /* 0x000000200200780c */ /* 0x000fe40003f44270 */
[----:B------:R-:W-:Y:S02]  /*10a30*/  FSEL R4, R41, -INF , P3 ;  /* 0xff80000029047808 */ /* 0x000fe40001800000 */
[----:B------:R-:W-:Y:S02]  /*10a40*/  FSEL R168, R32, -INF , P0 ;  /* 0xff80000020a87808 */ /* 0x000fe40000000000 */
[----:B------:R-:W-:-:S02]  /*10a50*/  FMNMX.FTZ R3, R6, R3, !PT ;  /* 0x0000000306037209 */ /* 0x000fc40007810000 */
[----:B------:R-:W-:Y:S02]  /*10a60*/  ISETP.GT.AND P0, PT, R0, 0x19, PT ;  /* 0x000000190000780c */ /* 0x000fe40003f04270 */
[----:B------:R-:W-:Y:S02]  /*10a70*/  FSEL R14, R42, -INF , P1 ;  /* 0xff8000002a0e7808 */ /* 0x000fe40000800000 */
[----:B------:R-:W-:Y:S02]  /*10a80*/  FMNMX.FTZ R5, R16, R5, !PT ;  /* 0x0000000510057209 */ /* 0x000fe40007810000 */
[----:B------:R-:W-:Y:S02]  /*10a90*/  FSEL R236, R36, -INF , P2 ;  /* 0xff80000024ec7808 */ /* 0x000fe40001000000 */
[----:B------:R-:W-:Y:S02]  /*10aa0*/  FMNMX.FTZ R3, R4, R3, !PT ;  /* 0x0000000304037209 */ /* 0x000fe40007810000 */
[----:B------:R-:W-:-:S02]  /*10ab0*/  FSEL R12, R43, -INF , P0 ;  /* 0xff8000002b0c7808 */ /* 0x000fc40000000000 */
[----:B------:R-:W-:Y:S02]  /*10ac0*/  ISETP.GT.AND P1, PT, R0, 0x20, PT ;  /* 0x000000200000780c */ /* 0x000fe40003f24270 */
[----:B------:R-:W-:Y:S02]  /*10ad0*/  FMNMX.FTZ R5, R14, R5, !PT ;  /* 0x000000050e057209 */ /* 0x000fe40007810000 */
[----:B------:R-:W-:Y:S02]  /*10ae0*/  FMNMX.FTZ R3, R236, R3, !PT ;  /* 0x00000003ec037209 */ /* 0x000fe40007810000 */
[----:B------:R-:W-:Y:S02]  /*10af0*/  ISETP.GT.AND P0, PT, R0, 0x21, PT ;  /* 0x000000210000780c */ /* 0x000fe40003f04270 */
[----:B------:R-:W-:Y:S02]  /*10b00*/  FSEL R174, R38, -INF , P1 ;  /* 0xff80000026ae7808 */ /* 0x000fe40000800000 */
[----:B------:R-:W-:-:S02]  /*10b10*/  FMNMX.FTZ R5, R12, R5, !PT ;  /* 0x000000050c057209 */ /* 0x000fc40007810000 */
[----:B------:R-:W-:Y:S02]  /*10b20*/  ISETP.GT.AND P4, PT, R2, 0x29, PT ;  /* 0x000000290200780c */ /* 0x000fe40003f84270 */
[----:B------:R-:W-:Y:S02]  /*10b30*/  FMNMX.FTZ R3, R170, R3, !PT ;  /* 0x00000003aa037209 */ /* 0x000fe40007810000 */
[----:B------:R-:W-:Y:S02]  /*10b40*/  FSEL R230, R39, -INF , P0 ;  /* 0xff80000027e67808 */ /* 0x000fe40000000000 */
[----:B------:R-:W-:Y:S01]  /*10b50*/  ISETP.GT.AND P1, PT, R0, 0x28, PT ;  /* 0x000000280000780c */ /* 0x000fe20003f24270 */
[----:B------:R-:W-:Y:S01]  /*10b60*/  LDSM.16.MT88.4 R36, [R139+0x800] ;  /* 0x000800008b24783b */ /* 0x000fe20000004200 */
[----:B------:R-:W-:Y:S02]  /*10b70*/  FMNMX.FTZ R5, R174, R5, !PT ;  /* 0x00000005ae057209 */ /* 0x000fe40007810000 */
[----:B------:R-:W-:-:S02]  /*10b80*/  ISETP.GT.AND P6, PT, R2, 0x30, PT ;  /* 0x000000300200780c */ /* 0x000fc40003fc4270 */
[----:B------:R-:W-:Y:S02]  /*10b90*/  FSEL R234, R33, -INF , P4 ;  /* 0xff80000021ea7808 */ /* 0x000fe40002000000 */
[----:B------:R-:W-:Y:S02]  /*10ba0*/  FMNMX.FTZ R3, R168, R3, !PT ;  /* 0x00000003a8037209 */ /* 0x000fe40007810000 */
[----:B------:R-:W-:Y:S02]  /*10bb0*/  ISETP.GT.AND P0, PT, R0, 0x29, PT ;  /* 0x000000290000780c */ /* 0x000fe40003f04270 */
[----:B------:R-:W-:Y:S02]  /*10bc0*/  FSEL R226, R34, -INF , P1 ;  /* 0xff80000022e27808 */ /* 0x000fe40000800000 */
[----:B------:R-:W-:Y:S02]  /*10bd0*/  FMNMX.FTZ R5, R230, R5, !PT ;  /* 0x00000005e6057209 */ /* 0x000fe40007810000 */
[----:B------:R-:W-:-:S02]  /*10be0*/  ISETP.GT.AND P5, PT, R2, 0x31, PT ;  /* 0x000000310200780c */ /* 0x000fc40003fa4270 */
[----:B------:R-:W-:Y:S02]  /*10bf0*/  FSEL R196, R68, -INF , P6 ;  /* 0xff80000044c47808 */ /* 0x000fe40003000000 */
        /* <DEDUP_REMOVED lines=18> */
[----:B------:R-:W-:-:S02]  /*10d20*/  FSEL R178, R77, -INF , P2 ;  /* 0xff8000004db27808 */ /* 0x000fc40001000000 */
[----:B------:R-:W-:Y:S02]  /*10d30*/  FMNMX.FTZ R3, R182, R3, !PT ;  /* 0x00000003b6037209 */ /* 0x000fe40007810000 */
[----:B------:R-:W-:Y:S02]  /*10d40*/  ISETP.GT.AND P0, PT, R0, 0x39, PT ;  /* 0x000000390000780c */ /* 0x000fe40003f04270 */
[----:B------:R-:W-:Y:S02]  /*10d50*/  FSEL R148, R78, -INF , P1 ;  /* 0xff8000004e947808 */ /* 0x000fe40000800000 */
[----:B------:R-:W-:Y:S02]  /*10d60*/  FMNMX.FTZ R5, R150, R5, !PT ;  /* 0x0000000596057209 */ /* 0x000fe40007810000 */
[----:B------:R-:W-:Y:S02]  /*10d70*/  FMNMX.FTZ R2, R178, R3, !PT ;  /* 0x00000003b2027209 */ /* 0x000fe40007810000 */
[----:B------:R-:W-:-:S02]  /*10d80*/  FSEL R172, R79, -INF , P0 ;  /* 0xff8000004fac7808 */ /* 0x000fc40000000000 */
        /* <DEDUP_REMOVED lines=22> */
[--C-:B------:R-:W-:Y:S01]  /*10ef0*/  FFMA.FTZ R162, R54, c[0x0][0x2d0], -R171.reuse ;  /* 0x0000b40036a27a23 */ /* 0x100fe200000108ab */
[----:B------:R-:W-:Y:S01]  /*10f00*/  LDSM.16.MT88.4 R28, [R173+0x2800] ;  /* 0x00280000ad1c783b */ /* 0x000fe20000004200 */
[----:B------:R-:W-:-:S02]  /*10f10*/  FFMA.FTZ R161, R26, c[0x0][0x2d0], -R171 ;  /* 0x0000b4001aa17a23 */ /* 0x000fc400000108ab */
[--C-:B------:R-:W-:Y:S01]  /*10f20*/  FFMA.FTZ R160, R50, c[0x0][0x2d0], -R171.reuse ;  /* 0x0000b40032a07a23 */ /* 0x100fe200000108ab */
[----:B------:R-:W1:Y:S01]  /*10f30*/  LDSM.16.MT88.4 R52, [R173+0x2000] ;  /* 0x00200000ad34783b */ /* 0x000e620000004200 */
[----:B------:R-:W-:Y:S01]  /*10f40*/  FFMA.FTZ R157, R24, c[0x0][0x2d0], -R171 ;  /* 0x0000b400189d7a23 */ /* 0x000fe200000108ab */
[----:B------:R-:W2:Y:S01]  /*10f50*/  MUFU.EX2 R163, R163 ;  /* 0x000000a300a37308 */ /* 0x000ea20000000800 */
[--C-:B------:R-:W-:Y:S01]  /*10f60*/  FFMA.FTZ R154, R6, c[0x0][0x2d0], -R149.reuse ;  /* 0x0000b400069a7a23 */ /* 0x100fe20000010895 */
[----:B------:R-:W-:Y:S01]  /*10f70*/  LDSM.16.MT88.4 R24, [R184+0x800] ;  /* 0x00080000b818783b */ /* 0x000fe20000004200 */
[--C-:B------:R-:W-:Y:S02]  /*10f80*/  FFMA.FTZ R3, R4, c[0x0][0x2d0], -R149.reuse ;  /* 0x0000b40004037a23 */ /* 0x100fe40000010895 */
[--C-:B------:R-:W-:Y:S01]  /*10f90*/  FFMA.FTZ R158, R22, c[0x0][0x2d0], -R149.reuse ;  /* 0x0000b400169e7a23 */ /* 0x100fe20000010895 */
[----:B------:R-:W3:Y:S01]  /*10fa0*/  LDSM.16.MT88.4 R4, [R215+0x4000] ;  /* 0x00400000d704783b */ /* 0x000ee20000004200 */
[----:B------:R-:W-:Y:S01]  /*10fb0*/  FFMA.FTZ R153, R20, c[0x0][0x2d0], -R149 ;  /* 0x0000b40014997a23 */ /* 0x000fe20000010895 */
[----:B------:R-:W-:Y:S01]  /*10fc0*/  MUFU.EX2 R164, R164 ;  /* 0x000000a400a47308 */ /* 0x000fe20000000800 */
[--C-:B------:R-:W-:Y:S01]  /*10fd0*/  FFMA.FTZ R156, R14, c[0x0][0x2d0], -R171.reuse ;  /* 0x0000b4000e9c7a23 */ /* 0x100fe200000108ab */
[----:B------:R-:W-:Y:S01]  /*10fe0*/  LDSM.16.MT88.4 R20, [R139+0x2800] ;  /* 0x002800008b14783b */ /* 0x000fe20000004200 */
[----:B------:R-:W-:-:S02]  /*10ff0*/  FFMA.FTZ R9, R12, c[0x0][0x2d0], -R171 ;  /* 0x0000b4000c097a23 */ /* 0x000fc400000108ab */
[--C-:B------:R-:W-:Y:S01]  /*11000*/  FFMA.FTZ R155, R18, c[0x0][0x2d0], -R171.reuse ;  /* 0x0000b400129b7a23 */ /* 0x100fe200000108ab */
[----:B------:R-:W4:Y:S01]  /*11010*/  LDSM.16.MT88.4 R12, [R184+0x2800] ;  /* 0x00280000b80c783b */ /* 0x000f220000004200 */
[----:B------:R-:W-:Y:S01]  /*11020*/  FFMA.FTZ R152, R16, c[0x0][0x2d0], -R171 ;  /* 0x0000b40010987a23 */ /* 0x000fe200000108ab */
[----:B------:R-:W5:Y:S01]  /*11030*/  MUFU.EX2 R159, R159 ;  /* 0x0000009f009f7308 */ /* 0x000f620000000800 */
[----:B--2---:R-:W-:Y:S01]  /*11040*/  F2FP.BF16.PACK_AB R100, R163, R166 ;  /* 0x000000a6a364723e */ /* 0x004fe200000010ff */
[----:B------:R-:W2:Y:S01]  /*11050*/  LDSM.16.MT88.4 R16, [R165+0x2800] ;  /* 0x00280000a510783b */ /* 0x000ea20000004200 */
[--C-:B------:R-:W-:Y:S02]  /*11060*/  FFMA.FTZ R167, R236, c[0x0][0x2d0], -R149.reuse ;  /* 0x0000b400eca77a23 */ /* 0x100fe40000010895 */
[--C-:B------:R-:W-:Y:S02]  /*11070*/  FFMA.FTZ R170, R170, c[0x0][0x2d0], -R149.reuse ;  /* 0x0000b400aaaa7a23 */ /* 0x100fe40000010895 */
[--C-:B------:R-:W-:Y:S01]  /*11080*/  FFMA.FTZ R168, R168, c[0x0][0x2d0], -R149.reuse ;  /* 0x0000b400a8a87a23 */ /* 0x100fe20000010895 */
[----:B------:R-:W-:Y:S01]  /*11090*/  MUFU.EX2 R162, R162 ;  /* 0x000000a200a27308 */ /* 0x000fe20000000800 */
[----:B------:R-:W-:-:S02]  /*110a0*/  FFMA.FTZ R169, R234, c[0x0][0x2d0], -R149 ;  /* 0x0000b400eaa97a23 */ /* 0x000fc40000010895 */
[--C-:B------:R-:W-:Y:S02]  /*110b0*/  FFMA.FTZ R174, R174, c[0x0][0x2d0], -R171.reuse ;  /* 0x0000b400aeae7a23 */ /* 0x100fe400000108ab */
[--C-:B------:R-:W-:Y:S02]  /*110c0*/  FFMA.FTZ R175, R230, c[0x0][0x2d0], -R171.reuse ;  /* 0x0000b400e6af7a23 */ /* 0x100fe400000108ab */
[--C-:B------:R-:W-:Y:S01]  /*110d0*/  FFMA.FTZ R177, R226, c[0x0][0x2d0], -R171.reuse ;  /* 0x0000b400e2b17a23 */ /* 0x100fe200000108ab */
[----:B------:R-:W1:Y:S01]  /*110e0*/  MUFU.EX2 R161, R161 ;  /* 0x000000a100a17308 */ /* 0x000e620000000800 */
        /* <DEDUP_REMOVED lines=10> */
[----:B-1----:R-:W-:Y:S01]  /*11190*/  F2FP.BF16.PACK_AB R101, R161, R162 ;  /* 0x000000a2a165723e */ /* 0x002fe200000010ff */
        /* <DEDUP_REMOVED lines=9> */
[----:B------:R-:W1:Y:S01]  /*11230*/  MUFU.EX2 R153, R153 ;  /* 0x0000009900997308 */ /* 0x000e620000000800 */
        /* <DEDUP_REMOVED lines=46> */
[C---:B---3--:R-:W-:Y:S07]  /*11520*/  HMMA.16816.F32.BF16 R96, R100.reuse, R4, RZ ;  /* 0x000000046460723c */ /* 0x048fee00000418ff */
        /* <DEDUP_REMOVED lines=46> */
[C---:B--2---:R-:W-:Y:S08]  /*11810*/  HMMA.16816.F32.BF16 R96, R4.reuse, R16, R96 ;  /* 0x000000100460723c */ /* 0x044ff00000041860 */
        /* <DEDUP_REMOVED lines=60> */
[----:B--2---:R-:W-:Y:S01]  /*11be0*/  HMMA.16816.F32.BF16 R104, R4, R16, R104 ;  /* 0x000000100468723c */ /* 0x004fe20000041868 */
[----:B------:R-:W-:Y:S02]  /*11bf0*/  FADD.FTZ R227, R178, R181 ;  /* 0x000000b5b2e37221 */ /* 0x000fe40000010000 */
[----:B------:R-:W-:-:S05]  /*11c00*/  FADD.FTZ R230, R171, R182 ;  /* 0x000000b6abe67221 */ /* 0x000fca0000010000 */
        /* <DEDUP_REMOVED lines=23> */
[C---:B------:R-:W-:Y:S08]  /*11d80*/  HMMA.16816.F32.BF16 R92, R4.reuse, R14, R92 ;  /* 0x0000000e045c723c */ /* 0x040ff0000004185c */
[C---:B---3--:R-:W-:Y:S08]  /*11d90*/  HMMA.16816.F32.BF16 R96, R4.reuse, R20, R96 ;  /* 0x000000140460723c */ /* 0x048ff00000041860 */
        /* <DEDUP_REMOVED lines=29> */
.L_x_4815:
[----:B------:R-:W-:Y:S05]  /*11f70*/  BSYNC B0 ;  /* 0x0000000000007941 */ /* 0x000fea0003800000 */
.L_x_4814:
        /* <DEDUP_REMOVED lines=20> */
.L_x_4817:
        /* <DEDUP_REMOVED lines=8> */
[CC--:B------:R-:W-:Y:S02]  /*12140*/  IADD3 R2, R192.reuse, R194.reuse, RZ ;  /* 0x000000c2c0027210 */ /* 0x0c0fe40007ffe0ff */
[----:B------:R-:W-:Y:S03]  /*12150*/  IADD3 R196, R192, R194, R193 ;  /* 0x000000c2c0c47210 */ /* 0x000fe60007ffe0c1 */
[----:B------:R-:W-:Y:S01]  /*12160*/  @!P0 SHF.R.S32.HI R9, RZ, 0x1f, R236 ;  /* 0x0000001fff098819 */ /* 0x000fe200000114ec */
[----:B------:R-:W-:Y:S01]  /*12170*/  @!P0 IMAD.WIDE.U32 R36, R236, c[0x0][0x208], RZ ;  /* 0x00008200ec248a25 */ /* 0x000fe200078e00ff */
[----:B------:R-:W-:Y:S02]  /*12180*/  @!P0 MOV R0, c[0x0][0x20c] ;  /* 0x0000830000008a02 */ /* 0x000fe40000000f00 */
[----:B------:R-:W-:Y:S01]  /*12190*/  @!P0 ISETP.GE.AND P3, PT, R220, c[0x0][0x1d4], PT ;  /* 0x00007500dc008a0c */ /* 0x000fe20003f66270 */
[----:B------:R-:W-:Y:S01]  /*121a0*/  @!P0 IMAD R9, R9, c[0x0][0x208], RZ ;  /* 0x0000820009098a24 */ /* 0x000fe200078e02ff */
[----:B------:R-:W-:Y:S01]  /*121b0*/  @!P0 SHF.L.U32 R168, R36, 0x6, RZ ;  /* 0x0000000624a88819 */ /* 0x000fe200000006ff */
[----:B------:R-:W-:Y:S01]  /*121c0*/  @!P0 IMAD R172, R226, 0x6000, R10 ;  /* 0x00006000e2ac8824 */ /* 0x000fe200078e020a */
[----:B------:R-:W-:Y:S01]  /*121d0*/  LDSM.16.M88.4 R144, [R190] ;  /* 0x00000000be90783b */ /* 0x000fe20000000200 */
[----:B------:R-:W-:Y:S05]  /*121e0*/  @!P0 IMAD R9, R236, c[0x0][0x20c], R9 ;  /* 0x00008300ec098a24 */ /* 0x000fea00078e0209 */
[----:B------:R-:W-:Y:S01]  /*121f0*/  @!P0 IADD3 R170, R37, R9, RZ ;  /* 0x0000000925aa8210 */ /* 0x000fe20007ffe0ff */
[----:B------:R-:W-:Y:S01]  /*12200*/  @!P0 IMAD.MOV.U32 R37, RZ, RZ, c[0x0][0x208] ;  /* 0x00008200ff258624 */ /* 0x000fe200078e00ff */
[----:B------:R-:W2:Y:S02]  /*12210*/  LDSM.16.M88.4 R148, [R194] ;  /* 0x00000000c294783b */ /* 0x000ea40000000200 */
[----:B------:R-:W-:Y:S02]  /*12220*/  @!P0 SHF.L.U64.HI R170, R36, 0x6, R170 ;  /* 0x0000000624aa8819 */ /* 0x000fe400000102aa */
[C---:B------:R-:W-:Y:S02]  /*12230*/  @!P0 LEA R9, P1, R37.reuse, R168, 0x5 ;  /* 0x000000a825098211 */ /* 0x040fe400078228ff */
[----:B------:R-:W-:Y:S02]  /*12240*/  @!P0 IADD3 R168, P2, R168, R224, RZ ;  /* 0x000000e0a8a88210 */ /* 0x000fe40007f5e0ff */
[----:B------:R-:W3:Y:S01]  /*12250*/  LDSM.16.M88.4 R152, [R194+0x800] ;  /* 0x00080000c298783b */ /* 0x000ee20000000200 */
[----:B------:R-:W-:Y:S02]  /*12260*/  @!P0 LEA.HI.X R0, R37, R170, R0, 0x5, P1 ;  /* 0x000000aa25008211 */ /* 0x000fe400008f2c00 */
[----:B------:R-:W-:Y:S01]  /*12270*/  @!P0 LEA R174, P4, R168, c[0x0][0x1f8], 0x1 ;  /* 0x00007e00a8ae8a11 */ /* 0x000fe200078808ff */
[----:B------:R-:W-:Y:S01]  /*12280*/  @!P0 IMAD.X R169, R170, 0x1, R219, P2 ;  /* 0x00000001aaa98824 */ /* 0x000fe200010e06db */
[----:B------:R-:W-:Y:S02]  /*12290*/  @!P0 ISETP.GE.AND P2, PT, R207, c[0x0][0x1d4], PT ;  /* 0x00007500cf008a0c */ /* 0x000fe40003f46270 */
[----:B------:R-:W-:Y:S01]  /*122a0*/  @!P0 ISETP.GE.AND P1, PT, R206, c[0x0][0x1d4], PT ;  /* 0x00007500ce008a0c */ /* 0x000fe20003f26270 */
[----:B------:R-:W4:Y:S01]  /*122b0*/  LDSM.16.M88.4 R156, [R194+0x1000] ;  /* 0x00100000c29c783b */ /* 0x000f220000000200 */
[----:B------:R-:W-:Y:S02]  /*122c0*/  @!P0 LEA.HI.X R175, R168, c[0x0][0x1fc], R169, 0x1, P4 ;  /* 0x00007f00a8af8a11 */ /* 0x000fe400020f0ca9 */
[----:B------:R-:W-:Y:S04]  /*122d0*/  @!P0 IADD3 R9, P5, R9, R224, RZ ;  /* 0x000000e009098210 */ /* 0x000fe80007fbe0ff */
[C---:B------:R-:W-:Y:S01]  /*122e0*/  @!P0 LEA R176, P4, R9.reuse, c[0x0][0x1f8], 0x1 ;  /* 0x00007e0009b08a11 */ /* 0x040fe200078808ff */
[----:B------:R-:W5:Y:S01]  /*122f0*/  LDSM.16.M88.4 R160, [R194+0x1800] ;  /* 0x00180000c2a0783b */ /* 0x000f620000000200 */
[----:B------:R-:W-:Y:S04]  /*12300*/  @!P0 IADD3.X R0, R0, R219, RZ, P5, !PT ;  /* 0x000000db00008210 */ /* 0x000fe80002ffe4ff */
[----:B------:R-:W-:Y:S01]  /*12310*/  @!P0 LEA.HI.X R177, R9, c[0x0][0x1fc], R0, 0x1, P4 ;  /* 0x00007f0009b18a11 */ /* 0x000fe200020f0c00 */
[C---:B------:R-:W-:Y:S01]  /*12320*/  IMAD.IADD R9, R193.reuse, 0x1, R2 ;  /* 0x00000001c1097824 */ /* 0x040fe200078e0202 */
[----:B------:R-:W-:Y:S01]  /*12330*/  IADD3 R0, R193, R194, RZ ;  /* 0x000000c2c1007210 */ /* 0x000fe20007ffe0ff */
[----:B------:R-:W-:Y:S01]  /*12340*/  LDSM.16.M88.4 R164, [R2] ;  /* 0x0000000002a4783b */ /* 0x000fe20000000200 */
[C---:B-12---:R-:W-:Y:S08]  /*12350*/  HMMA.16816.F32.BF16 R4, R144.reuse, R148, RZ ;  /* 0x000000949004723c */ /* 0x046ff000000418ff */
[C---:B------:R-:W-:Y:S01]  /*12360*/  HMMA.16816.F32.BF16 R12, R144.reuse, R150, RZ ;  /* 0x00000096900c723c */ /* 0x040fe200000418ff */
[----:B------:R-:W1:Y:S07]  /*12370*/  LDSM.16.M88.4 R148, [R187] ;  /* 0x00000000bb94783b */ /* 0x000e6e0000000200 */
[C---:B---3--:R-:W-:Y:S08]  /*12380*/  HMMA.16816.F32.BF16 R16, R144.reuse, R152, RZ ;  /* 0x000000989010723c */ /* 0x048ff000000418ff */
[C---:B------:R-:W-:Y:S01]  /*12390*/  HMMA.16816.F32.BF16 R20, R144.reuse, R154, RZ ;  /* 0x0000009a9014723c */ /* 0x040fe200000418ff */
[----:B------:R-:W2:Y:S07]  /*123a0*/  LDSM.16.M88.4 R152, [R2+0x800] ;  /* 0x000800000298783b */ /* 0x000eae0000000200 */
[C---:B----4-:R-:W-:Y:S08]  /*123b0*/  HMMA.16816.F32.BF16 R24, R144.reuse, R156, RZ ;  /* 0x0000009c9018723c */ /* 0x050ff000000418ff */
[C---:B------:R-:W-:Y:S01]  /*123c0*/  HMMA.16816.F32.BF16 R28, R144.reuse, R158, RZ ;  /* 0x0000009e901c723c */ /* 0x040fe200000418ff */
[----:B------:R-:W3:Y:S07]  /*123d0*/  LDSM.16.M88.4 R156, [R2+0x1000] ;  /* 0x00100000029c783b */ /* 0x000eee0000000200 */
[C---:B-----5:R-:W-:Y:S08]  /*123e0*/  HMMA.16816.F32.BF16 R32, R144.reuse, R160, RZ ;  /* 0x000000a09020723c */ /* 0x060ff000000418ff */
[----:B------:R-:W-:Y:S01]  /*123f0*/  HMMA.16816.F32.BF16 R36, R144, R162, RZ ;  /* 0x000000a29024723c */ /* 0x000fe200000418ff */
[----:B------:R-:W4:Y:S07]  /*12400*/  LDSM.16.M88.4 R144, [R2+0x1800] ;  /* 0x001800000290783b */ /* 0x000f2e0000000200 */
[C---:B-1----:R-:W-:Y:S01]  /*12410*/  HMMA.16816.F32.BF16 R4, R148.reuse, R164, R4 ;  /* 0x000000a49404723c */ /* 0x042fe20000041804 */
[----:B------:R-:W-:Y:S01]  /*12420*/  @!PT LDS RZ, [RZ] ;  /* 0x00000000fffff984 */ /* 0x000fe20000000800 */
[----:B------:R-:W-:Y:S01]  /*12430*/  @!PT LDS RZ, [RZ] ;  /* 0x00000000fffff984 */ /* 0x000fe20000000800 */
[----:B------:R-:W-:Y:S01]  /*12440*/  @!PT LDS RZ, [RZ] ;  /* 0x00000000fffff984 */ /* 0x000fe20000000800 */
[----:B------:R1:W-:Y:S07]  /*12450*/  @!P0 LDGSTS.E.BYPASS.LTC128B.128 [R172], [R174.64], !P3 ;  /* 0x00000000aeac8fae */ /* 0x0003ee000d901d48 */
[C---:B------:R-:W-:Y:S01]  /*12460*/  HMMA.16816.F32.BF16 R12, R148.reuse, R166, R12 ;  /* 0x000000a6940c723c */ /* 0x040fe2000004180c */
[----:B------:R1:W-:Y:S07]  /*12470*/  @!P0 LDGSTS.E.BYPASS.LTC128B.128 [R172+0x2000], [R174.64+0x80], !P2 ;  /* 0x02000080aeac8fae */ /* 0x0003ee000d101d48 */
[C---:B--2---:R-:W-:Y:S01]  /*12480*/  HMMA.16816.F32.BF16 R16, R148.reuse, R152, R16 ;  /* 0x000000989410723c */ /* 0x044fe20000041810 */
[----:B------:R1:W-:Y:S07]  /*12490*/  @!P0 LDGSTS.E.BYPASS.LTC128B.128 [R172+0x4000], [R174.64+0x100], !P1 ;  /* 0x04000100aeac8fae */ /* 0x0003ee000c901d48 */
[C---:B------:R-:W-:Y:S01]  /*124a0*/  HMMA.16816.F32.BF16 R20, R148.reuse, R154, R20 ;  /* 0x0000009a9414723c */ /* 0x040fe20000041814 */
[----:B------:R1:W-:Y:S07]  /*124b0*/  @!P0 LDGSTS.E.BYPASS.LTC128B.128 [R172+0x1000], [R176.64], !P3 ;  /* 0x01000000b0ac8fae */ /* 0x0003ee000d901d48 */
[C---:B---3--:R-:W-:Y:S01]  /*124c0*/  HMMA.16816.F32.BF16 R24, R148.reuse, R156, R24 ;  /* 0x0000009c9418723c */ /* 0x048fe20000041818 */
[----:B------:R1:W-:Y:S07]  /*124d0*/  @!P0 LDGSTS.E.BYPASS.LTC128B.128 [R172+0x3000], [R176.64+0x80], !P2 ;  /* 0x03000080b0ac8fae */ /* 0x0003ee000d101d48 */
[C---:B------:R-:W-:Y:S01]  /*124e0*/  HMMA.16816.F32.BF16 R28, R148.reuse, R158, R28 ;  /* 0x0000009e941c723c */ /* 0x040fe2000004181c */
[----:B------:R1:W-:Y:S07]  /*124f0*/  @!P0 LDGSTS.E.BYPASS.LTC128B.128 [R172+0x5000], [R176.64+0x100], !P1 ;  /* 0x05000100b0ac8fae */ /* 0x0003ee000c901d48 */
[C---:B----4-:R-:W-:Y:S01]  /*12500*/  HMMA.16816.F32.BF16 R32, R148.reuse, R144, R32 ;  /* 0x000000909420723c */ /* 0x050fe20000041820 */
[----:B------:R-:W-:Y:S07]  /*12510*/  LDSM.16.M88.4 R160, [R186] ;  /* 0x00000000baa0783b */ /* 0x000fee0000000200 */
[----:B------:R-:W-:Y:S01]  /*12520*/  HMMA.16816.F32.BF16 R36, R148, R146, R36 ;  /* 0x000000929424723c */ /* 0x000fe20000041824 */
[----:B------:R-:W2:Y:S08]  /*12530*/  LDSM.16.M88.4 R164, [R0] ;  /* 0x0000000000a4783b */ /* 0x000eb00000000200 */
[----:B------:R-:W3:Y:S08]  /*12540*/  LDSM.16.M88.4 R168, [R0+0x800] ;  /* 0x0008000000a8783b */ /* 0x000ef00000000200 */
[----:B------:R-:W4:Y:S08]  /*12550*/  LDSM.16.M88.4 R152, [R0+0x1000] ;  /* 0x001000000098783b */ /* 0x000f300000000200 */
[----:B------:R-:W0:Y:S08]  /*12560*/  LDGDEPBAR ;  /* 0x00000000000079af */ /* 0x000e300000000000 */
[----:B------:R-:W5:Y:S01]  /*12570*/  LDSM.16.M88.4 R156, [R0+0x1800] ;  /* 0x00180000009c783b */ /* 0x000f620000000200 */
[C---:B--2---:R-:W-:Y:S07]  /*12580*/  HMMA.16816.F32.BF16 R4, R160.reuse, R164, R4 ;  /* 0x000000a4a004723c */ /* 0x044fee0000041804 */
[----:B------:R-:W-:Y:S01]  /*12590*/  LDSM.16.M88.4 R144, [R185] ;  /* 0x00000000b990783b */ /* 0x000fe20000000200 */
[C---:B------:R-:W-:Y:S07]  /*125a0*/  HMMA.16816.F32.BF16 R12, R160.reuse, R166, R12 ;  /* 0x000000a6a00c723c */ /* 0x040fee000004180c */
[----:B------:R-:W2:Y:S01]  /*125b0*/  LDSM.16.M88.4 R148, [R9] ;  /* 0x000000000994783b */ /* 0x000ea20000000200 */
[C---:B---3--:R-:W-:Y:S07]  /*125c0*/  HMMA.16816.F32.BF16 R16, R160.reuse, R168, R16 ;  /* 0x000000a8a010723c */ /* 0x048fee0000041810 */
[----:B------:R-:W3:Y:S01]  /*125d0*/  LDSM.16.M88.4 R164, [R9+0x800] ;  /* 0x0008000009a4783b */ /* 0x000ee20000000200 */
[C---:B------:R-:W-:Y:S07]  /*125e0*/  HMMA.16816.F32.BF16 R20, R160.reuse, R170, R20 ;  /* 0x000000aaa014723c */ /* 0x040fee0000041814 */
[----:B------:R-:W3:Y:S01]  /*125f0*/  LDSM.16.M88.4 R168, [R9+0x1000] ;  /* 0x0010000009a8783b */ /* 0x000ee20000000200 */
[C---:B----4-:R-:W-:Y:S07]  /*12600*/  HMMA.16816.F32.BF16 R24, R160.reuse, R152, R24 ;  /* 0x00000098a018723c */ /* 0x050fee0000041818 */
[----:B-1----:R-:W-:Y:S01]  /*12610*/  LDSM.16.M88.4 R172, [R2+0x3800] ;  /* 0x0038000002ac783b */ /* 0x002fe20000000200 */
[C---:B------:R-:W-:Y:S07]  /*12620*/  HMMA.16816.F32.BF16 R28, R160.reuse, R154, R28 ;  /* 0x0000009aa01c723c */ /* 0x040fee000004181c */
[----:B------:R-:W1:Y:S01]  /*12630*/  LDSM.16.M88.4 R152, [R9+0x1800] ;  /* 0x001800000998783b */ /* 0x000e620000000200 */
[C---:B-----5:R-:W-:Y:S07]  /*12640*/  HMMA.16816.F32.BF16 R32, R160.reuse, R156, R32 ;  /* 0x0000009ca020723c */ /* 0x060fee0000041820 */
[----:B------:R-:W-:Y:S01]  /*12650*/  LDSM.16.M88.4 R176, [R186+0x4000] ;  /* 0x00400000bab0783b */ /* 0x000fe20000000200 */
[----:B------:R-:W-:Y:S07]  /*12660*/  HMMA.16816.F32.BF16 R36, R160, R158, R36 ;  /* 0x0000009ea024723c */ /* 0x000fee0000041824 */
[----:B------:R-:W-:Y:S01]  /*12670*/  LDSM.16.M88.4 R156, [R194+0x2000] ;  /* 0x00200000c29c783b */ /* 0x000fe20000000200 */
[C---:B--2---:R-:W-:Y:S07]  /*12680*/  HMMA.16816.F32.BF16 R4, R144.reuse, R148, R4 ;  /* 0x000000949004723c */ /* 0x044fee0000041804 */
[----:B------:R-:W-:Y:S01]  /*12690*/  LDSM.16.M88.4 R160, [R194+0x2800] ;  /* 0x00280000c2a0783b */ /* 0x000fe20000000200 */
[C---:B------:R-:W-:Y:S07]  /*126a0*/  HMMA.16816.F32.BF16 R12, R144.reuse, R150, R12 ;  /* 0x00000096900c723c */ /* 0x040fee000004180c */
[----:B------:R-:W2:Y:S01]  /*126b0*/  LDSM.16.M88.4 R148, [R190+0x4000] ;  /* 0x00400000be94783b */ /* 0x000ea20000000200 */
[C---:B---3--:R-:W-:Y:S07]  /*126c0*/  HMMA.16816.F32.BF16 R16, R144.reuse, R164, R16 ;  /* 0x000000a49010723c */ /* 0x048fee0000041810 */
[----:B------:R-:W-:Y:S01]  /*126d0*/  LDSM.16.M88.4 R180, [R0+0x2000] ;  /* 0x0020000000b4783b */ /* 0x000fe20000000200 */
[C---:B------:R-:W-:Y:S07]  /*126e0*/  HMMA.16816.F32.BF16 R20, R144.reuse, R166, R20 ;  /* 0x000000a69014723c */ /* 0x040fee0000041814 */
[----:B------:R-:W3:Y:S01]  /*126f0*/  LDSM.16.M88.4 R164, [R194+0x3000] ;  /* 0x00300000c2a4783b */ /* 0x000ee20000000200 */
[C---:B------:R-:W-:Y:S08]  /*12700*/  HMMA.16816.F32.BF16 R24, R144.reuse, R168, R24 ;  /* 0x000000a89018723c */ /* 0x040ff00000041818 */
[C---:B------:R-:W-:Y:S01]  /*12710*/  HMMA.16816.F32.BF16 R28, R144.reuse, R170, R28 ;  /* 0x000000aa901c723c */ /* 0x040fe2000004181c */
[----:B------:R-:W-:Y:S07]  /*12720*/  LDSM.16.M88.4 R168, [R2+0x2000] ;  /* 0x0020000002a8783b */ /* 0x000fee0000000200 */
[C---:B-1----:R-:W-:Y:S08]  /*12730*/  HMMA.16816.F32.BF16 R32, R144.reuse, R152, R32 ;  /* 0x000000989020723c */ /* 0x042ff00000041820 */
[----:B------:R-:W-:Y:S01]  /*12740*/  HMMA.16816.F32.BF16 R36, R144, R154, R36 ;  /* 0x0000009a9024723c */ /* 0x000fe20000041824 */
[----:B------:R-:W1:Y:S07]  /*12750*/  LDSM.16.M88.4 R144, [R194+0x3800] ;  /* 0x00380000c290783b */ /* 0x000e6e0000000200 */
[C---:B--2---:R-:W-:Y:S01]  /*12760*/  HMMA.16816.F32.BF16 R4, R148.reuse, R156, R4 ;  /* 0x0000009c9404723c */ /* 0x044fe20000041804 */
[----:B------:R-:W2:Y:S07]  /*12770*/  LDSM.16.M88.4 R152, [R187+0x4000] ;  /* 0x00400000bb98783b */ /* 0x000eae0000000200 */
[C---:B------:R-:W-:Y:S01]  /*12780*/  HMMA.16816.F32.BF16 R12, R148.reuse, R158, R12 ;  /* 0x0000009e940c723c */ /* 0x040fe2000004180c */
[----:B------:R-:W4:Y:S07]  /*12790*/  LDSM.16.M88.4 R156, [R2+0x2800] ;  /* 0x00280000029c783b */ /* 0x000f2e0000000200 */
[C---:B------:R-:W-:Y:S08]  /*127a0*/  HMMA.16816.F32.BF16 R16, R148.reuse, R160, R16 ;  /* 0x000000a09410723c */ /* 0x040ff00000041810 */
[C---:B------:R-:W-:Y:S01]  /*127b0*/  HMMA.16816.F32.BF16 R20, R148.reuse, R162, R20 ;  /* 0x000000a29414723c */ /* 0x040fe20000041814 */
[----:B------:R-:W5:Y:S07]  /*127c0*/  LDSM.16.M88.4 R160, [R2+0x3000] ;  /* 0x0030000002a0783b */ /* 0x000f6e0000000200 */
[C---:B---3--:R-:W-:Y:S08]  /*127d0*/  HMMA.16816.F32.BF16 R24, R148.reuse, R164, R24 ;  /* 0x000000a49418723c */ /* 0x048ff00000041818 */
        /* <DEDUP_REMOVED lines=8> */
[----:B------:R-:W-:Y:S07]  /*12860*/  LDSM.16.M88.4 R168, [R196+0x3000] ;  /* 0x00300000c4a8783b */ /* 0x000fee0000000200 */
[C---:B----4-:R-:W-:Y:S08]  /*12870*/  HMMA.16816.F32.BF16 R16, R152.reuse, R156, R16 ;  /* 0x0000009c9810723c */ /* 0x050ff00000041810 */
[C---:B------:R-:W-:Y:S01]  /*12880*/  HMMA.16816.F32.BF16 R20, R152.reuse, R158, R20 ;  /* 0x0000009e9814723c */ /* 0x040fe20000041814 */
[----:B------:R-:W-:Y:S07]  /*12890*/  LDSM.16.M88.4 R156, [R185+0x4000] ;  /* 0x00400000b99c783b */ /* 0x000fee0000000200 */
[C---:B-----5:R-:W-:Y:S08]  /*128a0*/  HMMA.16816.F32.BF16 R24, R152.reuse, R160, R24 ;  /* 0x000000a09818723c */ /* 0x060ff00000041818 */
        /* <DEDUP_REMOVED lines=21> */
[----:B------:R-:W4:Y:S07]  /*12a00*/  LDSM.16.M88.4 R160, [R194+0x5800] ;  /* 0x00580000c2a0783b */ /* 0x000f2e0000000200 */
[C---:B------:R-:W-:Y:S08]  /*12a10*/  HMMA.16816.F32.BF16 R16, R156.reuse, R164, R16 ;  /* 0x000000a49c10723c */ /* 0x040ff00000041810 */
[C---:B------:R-:W-:Y:S01]  /*12a20*/  HMMA.16816.F32.BF16 R20, R156.reuse, R166, R20 ;  /* 0x000000a69c14723c */ /* 0x040fe20000041814 */
[----:B------:R-:W-:Y:S07]  /*12a30*/  LDSM.16.M88.4 R164, [R2+0x4800] ;  /* 0x0048000002a4783b */ /* 0x000fee0000000200 */
[C---:B------:R-:W-:Y:S08]  /*12a40*/  HMMA.16816.F32.BF16 R24, R156.reuse, R168, R24 ;  /* 0x000000a89c18723c */ /* 0x040ff00000041818 */
[C---:B------:R-:W-:Y:S01]  /*12a50*/  HMMA.16816.F32.BF16 R28, R156.reuse, R170, R28 ;  /* 0x000000aa9c1c723c */ /* 0x040fe2000004181c */
[----:B------:R-:W-:Y:S07]  /*12a60*/  LDSM.16.M88.4 R168, [R0+0x4000] ;  /* 0x0040000000a8783b */ /* 0x000fee0000000200 */
[C---:B-1----:R-:W-:Y:S08]  /*12a70*/  HMMA.16816.F32.BF16 R32, R156.reuse, R144, R32 ;  /* 0x000000909c20723c */ /* 0x042ff00000041820 */
[----:B------:R-:W-:Y:S01]  /*12a80*/  HMMA.16816.F32.BF16 R36, R156, R146, R36 ;  /* 0x000000929c24723c */ /* 0x000fe20000041824 */
[----:B------:R-:W-:Y:S07]  /*12a90*/  LDSM.16.M88.4 R144, [R187+0x8000] ;  /* 0x00800000bb90783b */ /* 0x000fee0000000200 */
[C---:B------:R-:W-:Y:S01]  /*12aa0*/  HMMA.16816.F32.BF16 R4, R172.reuse, R180, R4 ;  /* 0x000000b4ac04723c */ /* 0x040fe20000041804 */
[----:B------:R-:W1:Y:S07]  /*12ab0*/  LDSM.16.M88.4 R156, [R2+0x4000] ;  /* 0x00400000029c783b */ /* 0x000e6e0000000200 */
[C---:B------:R-:W-:Y:S08]  /*12ac0*/  HMMA.16816.F32.BF16 R12, R172.reuse, R182, R12 ;  /* 0x000000b6ac0c723c */ /* 0x040ff0000004180c */
        /* <DEDUP_REMOVED lines=10> */
[----:B------:R-:W1:Y:S07]  /*12b70*/  LDSM.16.M88.4 R172, [R0+0x4800] ;  /* 0x0048000000ac783b */ /* 0x000e6e0000000200 */
[C---:B------:R-:W-:Y:S01]  /*12b80*/  HMMA.16816.F32.BF16 R12, R144.reuse, R158, R12 ;  /* 0x0000009e900c723c */ /* 0x040fe2000004180c */
[----:B------:R-:W5:Y:S07]  /*12b90*/  LDSM.16.M88.4 R156, [R0+0x5800] ;  /* 0x00580000009c783b */ /* 0x000f6e0000000200 */
[C---:B------:R-:W-:Y:S08]  /*12ba0*/  HMMA.16816.F32.BF16 R16, R144.reuse, R164, R16 ;  /* 0x000000a49010723c */ /* 0x040ff00000041810 */
[C---:B------:R-:W-:Y:S01]  /*12bb0*/  HMMA.16816.F32.BF16 R20, R144.reuse, R166, R20 ;  /* 0x000000a69014723c */ /* 0x040fe20000041814 */
[----:B------:R1:W-:Y:S07]  /*12bc0*/  LDSM.16.M88.4 R164, [R9+0x4000] ;  /* 0x0040000009a4783b */ /* 0x0003ee0000000200 */
[C---:B--2---:R-:W-:Y:S08]  /*12bd0*/  HMMA.16816.F32.BF16 R24, R144.reuse, R148, R24 ;  /* 0x000000949018723c */ /* 0x044ff00000041818 */
[C---:B------:R-:W-:Y:S01]  /*12be0*/  HMMA.16816.F32.BF16 R28, R144.reuse, R150, R28 ;  /* 0x00000096901c723c */ /* 0x040fe2000004181c */
[----:B------:R-:W2:Y:S07]  /*12bf0*/  LDSM.16.M88.4 R148, [R185+0x8000] ;  /* 0x00800000b994783b */ /* 0x000eae0000000200 */
[C---:B---3--:R-:W-:Y:S04]  /*12c00*/  HMMA.16816.F32.BF16 R32, R144.reuse, R152, R32 ;  /* 0x000000989020723c */ /* 0x048fe80000041820 */
[----:B-1----:R-:W-:Y:S04]  /*12c10*/  IADD3 R9, R214, R201, RZ ;  /* 0x000000c9d6097210 */ /* 0x002fe80007ffe0ff */
[----:B------:R-:W-:Y:S01]  /*12c20*/  HMMA.16816.F32.BF16 R36, R144, R154, R36 ;  /* 0x0000009a9024723c */ /* 0x000fe20000041824 */
[----:B------:R-:W1:Y:S03]  /*12c30*/  LDSM.16.M88.4 R144, [R196+0x4800] ;  /* 0x00480000c490783b */ /* 0x000e660000000200 */
[----:B------:R-:W-:Y:S04]  /*12c40*/  @P6 IMAD.HI.U32 R0, R9, c[0x0][0x2c8], RZ ;  /* 0x0000b20009006a27 */ /* 0x000fe800078e00ff */
[C---:B----4-:R-:W-:Y:S01]  /*12c50*/  HMMA.16816.F32.BF16 R4, R160.reuse, R168, R4 ;  /* 0x000000a8a004723c */ /* 0x050fe20000041804 */
[----:B------:R-:W3:Y:S04]  /*12c60*/  LDSM.16.M88.4 R152, [R196+0x5000] ;  /* 0x00500000c498783b */ /* 0x000ee80000000200 */
[----:B------:R-:W-:Y:S03]  /*12c70*/  @P6 SHF.R.U32.HI R9, RZ, c[0x0][0x2cc], R0 ;  /* 0x0000b300ff096a19 */ /* 0x000fe60000011600 */
[C---:B------:R-:W-:Y:S02]  /*12c80*/  HMMA.16816.F32.BF16 R12, R160.reuse, R170, R12 ;  /* 0x000000aaa00c723c */ /* 0x040fe4000004180c */
[----:B------:R-:W4:Y:S06]  /*12c90*/  SHFL.IDX PT, R2, R9, RZ, 0x1c1f ;  /* 0x001c1fff09027589 */ /* 0x000f2c00000e0000 */
[C---:B------:R-:W-:Y:S02]  /*12ca0*/  HMMA.16816.F32.BF16 R16, R160.reuse, R172, R16 ;  /* 0x000000aca010723c */ /* 0x040fe40000041810 */
[----:B------:R-:W1:Y:S06]  /*12cb0*/  SHFL.IDX PT, R0, R9, 0x1, 0x1c1f ;  /* 0x003c1f0009007f89 */ /* 0x000e6c00000e0000 */
[C---:B------:R-:W-:Y:S08]  /*12cc0*/  HMMA.16816.F32.BF16 R20, R160.reuse, R174, R20 ;  /* 0x000000aea014723c */ /* 0x040ff00000041814 */
[C---:B------:R-:W-:Y:S08]  /*12cd0*/  HMMA.16816.F32.BF16 R24, R160.reuse, R176, R24 ;  /* 0x000000b0a018723c */ /* 0x040ff00000041818 */
[C---:B------:R-:W-:Y:S08]  /*12ce0*/  HMMA.16816.F32.BF16 R28, R160.reuse, R178, R28 ;  /* 0x000000b2a01c723c */ /* 0x040ff0000004181c */
[C---:B-----5:R-:W-:Y:S08]  /*12cf0*/  HMMA.16816.F32.BF16 R32, R160.reuse, R156, R32 ;  /* 0x0000009ca020723c */ /* 0x060ff00000041820 */
[----:B------:R-:W-:Y:S01]  /*12d00*/  HMMA.16816.F32.BF16 R36, R160, R158, R36 ;  /* 0x0000009ea024723c */ /* 0x000fe20000041824 */
[----:B------:R-:W5:Y:S01]  /*12d10*/  LDSM.16.M88.4 R156, [R196+0x5800] ;  /* 0x00580000c49c783b */ /* 0x000f620000000200 */
[----:B------:R-:W-:Y:S06]  /*12d20*/  DEPBAR.LE SB0, 0x2 ;  /* 0x000080800000791a */ /* 0x000fec0000000000 */
[C---:B--2---:R-:W-:Y:S01]  /*12d30*/  HMMA.16816.F32.BF16 R4, R148.reuse, R164, R4 ;  /* 0x000000a49404723c */ /* 0x044fe20000041804 */
[----:B------:R-:W-:Y:S06]  /*12d40*/  BAR.SYNC.DEFER_BLOCKING 0x0 ;  /* 0x0000000000007b1d */ /* 0x000fec0000010000 */
[----:B------:R-:W-:Y:S01]  /*12d50*/  MOV R165, 0x1 ;  /* 0x0000000100a57802 */ /* 0x000fe20000000f00 */
[C---:B------:R-:W-:Y:S04]  /*12d60*/  HMMA.16816.F32.BF16 R12, R148.reuse, R166, R12 ;  /* 0x000000a6940c723c */ /* 0x040fe8000004180c */
[----:B------:R-:W-:Y:S04]  /*12d70*/  IMAD R165, R234, -0x40, R165 ;  /* 0xffffffc0eaa57824 */ /* 0x000fe800078e02a5 */
[C---:B-1----:R-:W-:Y:S04]  /*12d80*/  HMMA.16816.F32.BF16 R16, R148.reuse, R144, R16 ;  /* 0x000000909410723c */ /* 0x042fe80000041810 */
[----:B------:R-:W-:Y:S04]  /*12d90*/  IADD3 R165, R233, R165, -R213 ;  /* 0x000000a5e9a57210 */ /* 0x000fe80007ffe8d5 */
[C---:B------:R-:W-:Y:S04]  /*12da0*/  HMMA.16816.F32.BF16 R20, R148.reuse, R146, R20 ;  /* 0x000000929414723c */ /* 0x040fe80000041814 */
[----:B------:R-:W-:Y:S04]  /*12db0*/  IADD3 R165, R165, -R232, RZ ;  /* 0x800000e8a5a57210 */ /* 0x000fe80007ffe0ff */
[C---:B---3--:R-:W-:Y:S04]  /*12dc0*/  HMMA.16816.F32.BF16 R24, R148.reuse, R152, R24 ;  /* 0x000000989418723c */ /* 0x048fe80000041818 */
[C---:B----4-:R-:W-:Y:S01]  /*12dd0*/  IMAD.IADD R2, R165.reuse, 0x1, R2 ;  /* 0x00000001a5027824 */ /* 0x050fe200078e0202 */
[----:B------:R-:W-:Y:S03]  /*12de0*/  IADD3 R0, R165, R0, RZ ;  /* 0x00000000a5007210 */ /* 0x000fe60007ffe0ff */
[C---:B------:R-:W-:Y:S03]  /*12df0*/  HMMA.16816.F32.BF16 R28, R148.reuse, R154, R28 ;  /* 0x0000009a941c723c */ /* 0x040fe6000004181c */
[C---:B------:R-:W-:Y:S02]  /*12e00*/  ISETP.GT.AND P3, PT, R2.reuse, RZ, PT ;  /* 0x000000ff0200720c */ /* 0x040fe40003f64270 */
[----:B------:R-:W-:Y:S02]  /*12e10*/  ISETP.GT.AND P2, PT, R2, 0x1, PT ;  /* 0x000000010200780c */ /* 0x000fe40003f44270 */
[C---:B------:R-:W-:Y:S01]  /*12e20*/  ISETP.GT.AND P1, PT, R0.reuse, RZ, PT ;  /* 0x000000ff0000720c */ /* 0x040fe20003f24270 */
[C---:B-----5:R-:W-:Y:S03]  /*12e30*/  HMMA.16816.F32.BF16 R32, R148.reuse, R156, R32 ;  /* 0x0000009c9420723c */ /* 0x060fe60000041820 */
[----:B------:R-:W-:Y:S02]  /*12e40*/  ISETP.GT.AND P0, PT, R0, 0x1, PT ;  /* 0x000000010000780c */ /* 0x000fe40003f04270 */
[----:B------:R-:W-:Y:S02]  /*12e50*/  FSEL R164, R4, -INF , P3 ;  /* 0xff80000004a47808 */ /* 0x000fe40001800000 */
[----:B------:R-:W-:Y:S01]  /*12e60*/  FSEL R4, R5, -INF , P2 ;  /* 0xff80000005047808 */ /* 0x000fe20001000000 */
[----:B------:R-:W-:Y:S03]  /*12e70*/  HMMA.16816.F32.BF16 R36, R148, R158, R36 ;  /* 0x0000009e9424723c */ /* 0x000fe60000041824 */
[----:B------:R-:W-:Y:S01]  /*12e80*/  ISETP.GT.AND P2, PT, R2, 0x9, PT ;  /* 0x000000090200780c */ /* 0x000fe20003f44270 */
[----:B------:R-:W-:Y:S01]  /*12e90*/  IMAD.IADD R156, R139, 0x1, R195 ;  /* 0x000000018b9c7824 */ /* 0x000fe200078e02c3 */
[----:B------:R-:W-:Y:S02]  /*12ea0*/  FSEL R5, R6, -INF , P1 ;  /* 0xff80000006057808 */ /* 0x000fe40000800000 */
[----:B------:R-:W-:Y:S02]  /*12eb0*/  ISETP.GT.AND P1, PT, R0, 0x8, PT ;  /* 0x000000080000780c */ /* 0x000fe40003f24270 */
[----:B------:R-:W-:Y:S02]  /*12ec0*/  FSEL R7, R7, -INF , P0 ;  /* 0xff80000007077808 */ /* 0x000fe40000000000 */
[----:B------:R-:W-:Y:S02]  /*12ed0*/  ISETP.GT.AND P3, PT, R2, 0x8, PT ;  /* 0x000000080200780c */ /* 0x000fe40003f64270 */
[----:B------:R-:W-:Y:S02]  /*12ee0*/  ISETP.GT.AND P0, PT, R0, 0x9, PT ;  /* 0x000000090000780c */ /* 0x000fe40003f04270 */
        /* <DEDUP_REMOVED lines=8> */
[----:B------:R-:W-:Y:S02]  /*12f70*/  FSEL R196, R17, -INF , P2 ;  /* 0xff80000011c47808 */ /* 0x000fe40001000000 */
[----:B------:R-:W-:Y:S02]  /*12f80*/  FMNMX.FTZ R14, R7, R14, !PT ;  /* 0x0000000e070e7209 */ /* 0x000fe40007810000 */
[----:B------:R-:W-:Y:S02]  /*12f90*/  ISETP.GT.AND P3, PT, R2, 0x10, PT ;  /* 0x000000100200780c */ /* 0x000fe40003f64270 */
[----:B------:R-:W-:Y:S02]  /*12fa0*/  ISETP.GT.AND P0, PT, R0, 0x11, PT ;  /* 0x000000110000780c */ /* 0x000fe40003f04270 */
[----:B------:R-:W-:Y:S02]  /*12fb0*/  FMNMX.FTZ R13, R4, R13, !PT ;  /* 0x0000000d040d7209 */ /* 0x000fe40007810000 */
[----:B------:R-:W-:Y:S02]  /*12fc0*/  ISETP.GT.AND P2, PT, R2, 0x19, PT ;  /* 0x000000190200780c */ /* 0x000fe40003f44270 */
[----:B------:R-:W-:Y:S02]  /*12fd0*/  FSEL R239, R18, -INF , P1 ;  /* 0xff80000012ef7808 */ /* 0x000fe40000800000 */
[----:B------:R-:W-:Y:S02]  /*12fe0*/  FSEL R182, R16, -INF , P3 ;  /* 0xff80000010b67808 */ /* 0x000fe40001800000 */
[----:B------:R-:W-:Y:S02]  /*12ff0*/  FSEL R237, R19, -INF , P0 ;  /* 0xff80000013ed7808 */ /* 0x000fe40000000000 */
[----:B------:R-:W-:Y:S02]  /*13000*/  FMNMX.FTZ R13, R12, R13, !PT ;  /* 0x0000000d0c0d7209 */ /* 0x000fe40007810000 */
[----:B------:R-:W-:Y:S02]  /*13010*/  FSEL R238, R21, -INF , P2 ;  /* 0xff80000015ee7808 */ /* 0x000fe40001000000 */
[C---:B------:R-:W-:Y:S02]  /*13020*/  ISETP.GT.AND P2, PT, R2.reuse, 0x20, PT ;  /* 0x000000200200780c */ /* 0x040fe40003f44270 */
[----:B------:R-:W-:Y:S02]  /*13030*/  ISETP.GT.AND P3, PT, R2, 0x18, PT ;  /* 0x000000180200780c */ /* 0x000fe40003f64270 */
[C---:B------:R-:W-:Y:S02]  /*13040*/  ISETP.GT.AND P1, PT, R0.reuse, 0x18, PT ;  /* 0x000000180000780c */ /* 0x040fe40003f24270 */
[----:B------:R-:W-:Y:S02]  /*13050*/  ISETP.GT.AND P0, PT, R0, 0x19, PT ;  /* 0x000000190000780c */ /* 0x000fe40003f04270 */
[----:B------:R-:W-:Y:S02]  /*13060*/  FMNMX.FTZ R14, R9, R14, !PT ;  /* 0x0000000e090e7209 */ /* 0x000fe40007810000 */
[----:B------:R-:W-:Y:S02]  /*13070*/  FSEL R248, R24, -INF , P2 ;  /* 0xff80000018f87808 */ /* 0x000fe40001000000 */
[----:B------:R-:W-:Y:S02]  /*13080*/  ISETP.GT.AND P4, PT, R2, 0x29, PT ;  /* 0x000000290200780c */ /* 0x000fe40003f84270 */
[----:B------:R-:W-:Y:S02]  /*13090*/  FSEL R240, R20, -INF , P3 ;  /* 0xff80000014f07808 */ /* 0x000fe40001800000 */
[----:B------:R-:W-:Y:S02]  /*130a0*/  ISETP.GT.AND P6, PT, R2, 0x30, PT ;  /* 0x000000300200780c */ /* 0x000fe40003fc4270 */
[----:B------:R-:W-:Y:S02]  /*130b0*/  FSEL R251, R22, -INF , P1 ;  /* 0xff80000016fb7808 */ /* 0x000fe40000800000 */
[C---:B------:R-:W-:Y:S02]  /*130c0*/  ISETP.GT.AND P3, PT, R2.reuse, 0x38, PT ;  /* 0x000000380200780c */ /* 0x040fe40003f64270 */
[----:B------:R-:W-:Y:S02]  /*130d0*/  FSEL R241, R23, -INF , P0 ;  /* 0xff80000017f17808 */ /* 0x000fe40000000000 */
[C---:B------:R-:W-:Y:S02]  /*130e0*/  ISETP.GT.AND P2, PT, R2.reuse, 0x39, PT ;  /* 0x000000390200780c */ /* 0x040fe40003f44270 */
[C---:B------:R-:W-:Y:S02]  /*130f0*/  ISETP.GT.AND P1, PT, R2.reuse, 0x21, PT ;  /* 0x000000210200780c */ /* 0x040fe40003f24270 */
[----:B------:R-:W-:Y:S02]  /*13100*/  ISETP.GT.AND P5, PT, R2, 0x31, PT ;  /* 0x000000310200780c */ /* 0x000fe40003fa4270 */
[----:B------:R-:W-:Y:S02]  /*13110*/  FMNMX.FTZ R13, R6, R13, !PT ;  /* 0x0000000d060d7209 */ /* 0x000fe40007810000 */
[----:B------:R-:W-:Y:S02]  /*13120*/  ISETP.GT.AND P0, PT, R2, 0x28, PT ;  /* 0x000000280200780c */ /* 0x000fe40003f04270 */
[----:B------:R-:W-:Y:S02]  /*13130*/  FMNMX.FTZ R2, R15, R14, !PT ;  /* 0x0000000e0f027209 */ /* 0x000fe40007810000 */
[----:B------:R-:W-:Y:S02]  /*13140*/  FMNMX.FTZ R13, R182, R13, !PT ;  /* 0x0000000db60d7209 */ /* 0x000fe40007810000 */
[----:B------:R-:W-:Y:S02]  /*13150*/  FMNMX.FTZ R2, R239, R2, !PT ;  /* 0x00000002ef027209 */ /* 0x000fe40007810000 */
[----:B------:R-:W-:Y:S02]  /*13160*/  FMNMX.FTZ R13, R196, R13, !PT ;  /* 0x0000000dc40d7209 */ /* 0x000fe40007810000 */
[----:B------:R-:W-:Y:S02]  /*13170*/  FMNMX.FTZ R2, R237, R2, !PT ;  /* 0x00000002ed027209 */ /* 0x000fe40007810000 */
[----:B------:R-:W-:Y:S02]  /*13180*/  FSEL R246, R25, -INF , P1 ;  /* 0xff80000019f67808 */ /* 0x000fe40000800000 */
[----:B------:R-:W-:Y:S02]  /*13190*/  ISETP.GT.AND P1, PT, R0, 0x20, PT ;  /* 0x000000200000780c */ /* 0x000fe40003f24270 */
[----:B------:R-:W-:Y:S02]  /*131a0*/  FMNMX.FTZ R2, R251, R2, !PT ;  /* 0x00000002fb027209 */ /* 0x000fe40007810000 */
[----:B------:R-:W-:Y:S02]  /*131b0*/  FMNMX.FTZ R13, R240, R13, !PT ;  /* 0x0000000df00d7209 */ /* 0x000fe40007810000 */
[----:B------:R-:W-:Y:S02]  /*131c0*/  FSEL R249, R26, -INF , P1 ;  /* 0xff8000001af97808 */ /* 0x000fe40000800000 */
[----:B------:R-:W-:Y:S02]  /*131d0*/  FSEL R244, R28, -INF , P0 ;  /* 0xff8000001cf47808 */ /* 0x000fe40000000000 */
[----:B------:R-:W-:Y:S02]  /*131e0*/  ISETP.GT.AND P0, PT, R0, 0x21, PT ;  /* 0x000000210000780c */ /* 0x000fe40003f04270 */
[----:B------:R-:W-:Y:S02]  /*131f0*/  FMNMX.FTZ R2, R241, R2, !PT ;  /* 0x00000002f1027209 */ /* 0x000fe40007810000 */
[----:B------:R-:W-:Y:S02]  /*13200*/  FMNMX.FTZ R13, R238, R13, !PT ;  /* 0x0000000dee0d7209 */ /* 0x000fe40007810000 */
        /* <DEDUP_REMOVED lines=20> */
[----:B------:R-:W-:Y:S01]  /*13350*/  ISETP.GT.AND P1, PT, R0, 0x38, PT ;  /* 0x000000380000780c */ /* 0x000fe20003f24270 */
[----:B------:R-:W-:Y:S01]  /*13360*/  LDSM.16.MT88.4 R32, [R156] ;  /* 0x000000009c20783b */ /* 0x000fe20000004200 */
        /* <DEDUP_REMOVED lines=9> */
[----:B------:R-:W-:Y:S02]  /*13400*/  FMNMX.FTZ R14, R175, R14, !PT ;  /* 0x0000000eaf0e7209 */ /* 0x000fe40007810000 */
[----:B------:R-:W-:Y:S02]  /*13410*/  FMNMX.FTZ R13, R176, R13, !PT ;  /* 0x0000000db00d7209 */ /* 0x000fe40007810000 */
[----:B------:R-:W-:Y:S02]  /*13420*/  FMNMX.FTZ R16, R173, R14, !PT ;  /* 0x0000000ead107209 */ /* 0x000fe40007810000 */
[----:B------:R-:W-:Y:S02]  /*13430*/  FMNMX.FTZ R2, R174, R13, !PT ;  /* 0x0000000dae027209 */ /* 0x000fe40007810000 */
[----:B------:R-:W-:Y:S01]  /*13440*/  IADD3 R158, R184, R195, RZ ;  /* 0x000000c3b89e7210 */ /* 0x000fe20007ffe0ff */
[----:B------:R-:W-:Y:S03]  /*13450*/  SHFL.BFLY PT, R19, R16, 0x2, 0x1f ;  /* 0x0c401f0010137f89 */ /* 0x000fe600000e0000 */
[----:B------:R-:W-:Y:S05]  /*13460*/  IADD3 R157, R189, R158, RZ ;  /* 0x0000009ebd9d7210 */ /* 0x000fea0007ffe0ff */
[----:B------:R-:W1:Y:S08]  /*13470*/  SHFL.BFLY PT, R13, R2, 0x2, 0x1f ;  /* 0x0c401f00020d7f89 */ /* 0x000e7000000e0000 */
[----:B------:R-:W-:Y:S08]  /*13480*/  LDSM.16.MT88.4 R24, [R157] ;  /* 0x000000009d18783b */ /* 0x000ff00000004200 */
[----:B------:R-:W-:Y:S01]  /*13490*/  LDSM.16.MT88.4 R148, [R158+0x3800] ;  /* 0x003800009e94783b */ /* 0x000fe20000004200 */
[----:B-1----:R-:W-:Y:S07]  /*134a0*/  FMNMX.FTZ R17, R2, R13, !PT ;  /* 0x0000000d02117209 */ /* 0x002fee0007810000 */
[----:B------:R-:W-:Y:S01]  /*134b0*/  LDSM.16.MT88.4 R152, [R157+0x3800] ;  /* 0x003800009d98783b */ /* 0x000fe20000004200 */
[----:B------:R-:W-:Y:S07]  /*134c0*/  FMNMX.FTZ R13, R16, R19, !PT ;  /* 0x00000013100d7209 */ /* 0x000fee0007810000 */
[----:B------:R-:W1:Y:S08]  /*134d0*/  SHFL.BFLY PT, R2, R17, 0x1, 0x1f ;  /* 0x0c201f0011027f89 */ /* 0x000e7000000e0000 */
[----:B------:R-:W2:Y:S01]  /*134e0*/  SHFL.BFLY PT, R0, R13, 0x1, 0x1f ;  /* 0x0c201f000d007f89 */ /* 0x000ea200000e0000 */
[----:B-1----:R-:W-:Y:S07]  /*134f0*/  FMNMX.FTZ R2, R17, R2, !PT ;  /* 0x0000000211027209 */ /* 0x002fee0007810000 */
[----:B------:R-:W1:Y:S01]  /*13500*/  LDSM.16.MT88.4 R16, [R158] ;  /* 0x000000009e10783b */ /* 0x000e620000004200 */
[C---:B------:R-:W-:Y:S01]  /*13510*/  FSETP.NEU.FTZ.AND P1, PT, R2.reuse, -INF , PT ;  /* 0xff8000000200780b */ /* 0x040fe20003f3d000 */
[----:B------:R-:W-:Y:S01]  /*13520*/  FMUL.FTZ R177, R2, c[0x0][0x2d0] ;  /* 0x0000b40002b17a20 */ /* 0x000fe20000410000 */
[----:B--2---:R-:W-:Y:S04]  /*13530*/  FMNMX.FTZ R0, R13, R0, !PT ;  /* 0x000000000d007209 */ /* 0x004fe80007810000 */
[----:B------:R-:W-:Y:S02]  /*13540*/  FSEL R177, R177, RZ, P1 ;  /* 0x000000ffb1b17208 */ /* 0x000fe40000800000 */
[C---:B------:R-:W-:Y:S01]  /*13550*/  FSETP.NEU.FTZ.AND P0, PT, R0.reuse, -INF , PT ;  /* 0xff8000000000780b */ /* 0x040fe20003f1d000 */
[----:B------:R-:W-:Y:S02]  /*13560*/  FMUL.FTZ R172, R0, c[0x0][0x2d0] ;  /* 0x0000b40000ac7a20 */ /* 0x000fe40000410000 */
[--C-:B------:R-:W-:Y:S01]  /*13570*/  FFMA.FTZ R170, R4, c[0x0][0x2d0], -R177.reuse ;  /* 0x0000b40004aa7a23 */ /* 0x100fe200000108b1 */
[----:B------:R-:W-:Y:S01]  /*13580*/  FSEL R4, R2, RZ, P1 ;  /* 0x000000ff02047208 */ /* 0x000fe20000800000 */
[--C-:B------:R-:W-:Y:S01]  /*13590*/  FFMA.FTZ R169, R12, c[0x0][0x2d0], -R177.reuse ;  /* 0x0000b4000ca97a23 */ /* 0x100fe200000108b1 */
[----:B------:R-:W-:Y:S01]  /*135a0*/  FSEL R172, R172, RZ, P0 ;  /* 0x000000ffacac7208 */ /* 0x000fe20000000000 */
[----:B------:R-:W-:Y:S02]  /*135b0*/  FFMA.FTZ R171, R164, c[0x0][0x2d0], -R177 ;  /* 0x0000b400a4ab7a23 */ /* 0x000fe400000108b1 */
[----:B------:R-:W-:Y:S01]  /*135c0*/  FADD.FTZ R3, -R4, R3 ;  /* 0x0000000304037221 */ /* 0x000fe20000010100 */
[----:B------:R-:W-:Y:S01]  /*135d0*/  MUFU.EX2 R170, R170 ;  /* 0x000000aa00aa7308 */ /* 0x000fe20000000800 */
[--C-:B------:R-:W-:Y:S01]  /*135e0*/  FFMA.FTZ R167, R5, c[0x0][0x2d0], -R172.reuse ;  /* 0x0000b40005a77a23 */ /* 0x100fe200000108ac */
[----:B------:R-:W-:Y:S01]  /*135f0*/  FSEL R5, R0, RZ, P0 ;  /* 0x000000ff00057208 */ /* 0x000fe20000000000 */
[--C-:B------:R-:W-:Y:S02]  /*13600*/  FFMA.FTZ R166, R7, c[0x0][0x2d0], -R172.reuse ;  /* 0x0000b40007a67a23 */ /* 0x100fe400000108ac */
[----:B------:R-:W-:Y:S02]  /*13610*/  FFMA.FTZ R164, R15, c[0x0][0x2d0], -R172 ;  /* 0x0000b4000fa47a23 */ /* 0x000fe400000108ac */
[----:B------:R-:W-:Y:S02]  /*13620*/  FADD.FTZ R5, -R5, R8 ;  /* 0x0000000805057221 */ /* 0x000fe40000010100 */
[--C-:B------:R-:W-:Y:S01]  /*13630*/  FFMA.FTZ R168, R6, c[0x0][0x2d0], -R177.reuse ;  /* 0x0000b40006a87a23 */ /* 0x100fe200000108b1 */
[----:B------:R-:W2:Y:S01]  /*13640*/  MUFU.EX2 R171, R171 ;  /* 0x000000ab00ab7308 */ /* 0x000ea20000000800 */
[--C-:B------:R-:W-:Y:S02]  /*13650*/  FFMA.FTZ R165, R9, c[0x0][0x2d0], -R172.reuse ;  /* 0x0000b40009a57a23 */ /* 0x100fe400000108ac */
[----:B------:R-:W-:Y:S02]  /*13660*/  FMUL.FTZ R6, R3, c[0x0][0x2d0] ;  /* 0x0000b40003067a20 */ /* 0x000fe40000410000 */
        /* <DEDUP_REMOVED lines=9> */
[----:B------:R-:W3:Y:S01]  /*13700*/  MUFU.EX2 R168, R168 ;  /* 0x000000a800a87308 */ /* 0x000ee20000000800 */
[--C-:B------:R-:W-:Y:S02]  /*13710*/  FFMA.FTZ R241, R241, c[0x0][0x2d0], -R172.reuse ;  /* 0x0000b400f1f17a23 */ /* 0x100fe400000108ac */
[--C-:B------:R-:W-:Y:S01]  /*13720*/  FFMA.FTZ R248, R248, c[0x0][0x2d0], -R177.reuse ;  /* 0x0000b400f8f87a23 */ /* 0x100fe200000108b1 */
[----:B--2---:R-:W-:Y:S01]  /*13730*/  F2FP.BF16.PACK_AB R144, R170, R171 ;  /* 0x000000abaa90723e */ /* 0x004fe200000010ff */
        /* <DEDUP_REMOVED lines=9> */
[----:B------:R-:W2:Y:S01]  /*137d0*/  MUFU.EX2 R166, R166 ;  /* 0x000000a600a67308 */ /* 0x000ea20000000800 */
[--C-:B------:R-:W-:Y:S02]  /*137e0*/  FFMA.FTZ R245, R178, c[0x0][0x2d0], -R177.reuse ;  /* 0x0000b400b2f57a23 */ /* 0x100fe400000108b1 */
[--C-:B------:R-:W-:Y:S01]  /*137f0*/  FFMA.FTZ R178, R181, c[0x0][0x2d0], -R172.reuse ;  /* 0x0000b400b5b27a23 */ /* 0x100fe200000108ac */
[----:B---3--:R-:W-:Y:S01]  /*13800*/  F2FP.BF16.PACK_AB R146, R168, R169 ;  /* 0x000000a9a892723e */ /* 0x008fe200000010ff */
[--C-:B------:R-:W-:Y:S02]  /*13810*/  FFMA.FTZ R179, R179, c[0x0][0x2d0], -R172.reuse ;  /* 0x0000b400b3b37a23 */ /* 0x100fe400000108ac */
[--C-:B------:R-:W-:Y:S02]  /*13820*/  FFMA.FTZ R176, R176, c[0x0][0x2d0], -R177.reuse ;  /* 0x0000b400b0b07a23 */ /* 0x100fe400000108b1 */
[----:B------:R-:W-:Y:S01]  /*13830*/  FFMA.FTZ R177, R174, c[0x0][0x2d0], -R177 ;  /* 0x0000b400aeb17a23 */ /* 0x000fe200000108b1 */
[----:B------:R-:W-:Y:S01]  /*13840*/  MUFU.EX2 R165, R165 ;  /* 0x000000a500a57308 */ /* 0x000fe20000000800 */
[--C-:B------:R-:W-:Y:S02]  /*13850*/  FFMA.FTZ R174, R175, c[0x0][0x2d0], -R172.reuse ;  /* 0x0000b400afae7a23 */ /* 0x100fe400000108ac */
[----:B------:R-:W-:Y:S07]  /*13860*/  FFMA.FTZ R172, R173, c[0x0][0x2d0], -R172 ;  /* 0x0000b400adac7a23 */ /* 0x000fee00000108ac */
[----:B------:R-:W3:Y:S01]  /*13870*/  MUFU.EX2 R164, R164 ;  /* 0x000000a400a47308 */ /* 0x000ee20000000800 */
[----:B--2---:R-:W-:Y:S09]  /*13880*/  F2FP.BF16.PACK_AB R145, R166, R167 ;  /* 0x000000a7a691723e */ /* 0x004ff200000010ff */
[----:B------:R-:W2:Y:S10]  /*13890*/  MUFU.EX2 R8, R6 ;  /* 0x0000000600087308 */ /* 0x000eb40000000800 */
[----:B------:R-:W4:Y:S01]  /*138a0*/  MUFU.EX2 R3, R9 ;  /* 0x0000000900037308 */ /* 0x000f220000000800 */
[----:B---3--:R-:W-:Y:S09]  /*138b0*/  F2FP.BF16.PACK_AB R147, R164, R165 ;  /* 0x000000a5a493723e */ /* 0x008ff200000010ff */
[----:B------:R-:W-:Y:S01]  /*138c0*/  MUFU.EX2 R182, R182 ;  /* 0x000000b600b67308 */ /* 0x000fe20000000800 */
[C---:B--2---:R-:W-:Y:S02]  /*138d0*/  FMUL.FTZ R4, R8.reuse, R132 ;  /* 0x0000008408047220 */ /* 0x044fe40000410000 */
[C---:B------:R-:W-:Y:S02]  /*138e0*/  FMUL.FTZ R5, R8.reuse, R133 ;  /* 0x0000008508057220 */ /* 0x040fe40000410000 */
[C---:B------:R-:W-:Y:S02]  /*138f0*/  FMUL.FTZ R12, R8.reuse, R128 ;  /* 0x00000080080c7220 */ /* 0x040fe40000410000 */
[C---:B------:R-:W-:Y:S03]  /*13900*/  FMUL.FTZ R13, R8.reuse, R129 ;  /* 0x00000081080d7220 */ /* 0x040fe60000410000 */
[----:B------:R-:W2:Y:S01]  /*13910*/  MUFU.EX2 R183, R183 ;  /* 0x000000b700b77308 */ /* 0x000ea20000000800 */
[C---:B------:R-:W-:Y:S02]  /*13920*/  FMUL.FTZ R20, R8.reuse, R108 ;  /* 0x0000006c08147220 */ /* 0x040fe40000410000 */
[----:B----4-:R-:W-:Y:S01]  /*13930*/  FMUL.FTZ R6, R3, R134 ;  /* 0x0000008603067220 */ /* 0x010fe20000410000 */
[----:B------:R-:W-:Y:S01]  /*13940*/  IADD3 R9, R189, R156, RZ ;  /* 0x0000009cbd097210 */ /* 0x000fe20007ffe0ff */
[C---:B------:R-:W-:Y:S02]  /*13950*/  FMUL.FTZ R7, R3.reuse, R135 ;  /* 0x0000008703077220 */ /* 0x040fe40000410000 */
[----:B------:R-:W-:Y:S01]  /*13960*/  LDSM.16.MT88.4 R132, [R157+0x2800] ;  /* 0x002800009d84783b */ /* 0x000fe20000004200 */
[C---:B------:R-:W-:Y:S02]  /*13970*/  FMUL.FTZ R14, R3.reuse, R130 ;  /* 0x00000082030e7220 */ /* 0x040fe40000410000 */
[C---:B------:R-:W-:Y:S01]  /*13980*/  FMUL.FTZ R15, R3.reuse, R131 ;  /* 0x00000083030f7220 */ /* 0x040fe20000410000 */
[----:B------:R-:W-:Y:S01]  /*13990*/  MUFU.EX2 R196, R196 ;  /* 0x000000c400c47308 */ /* 0x000fe20000000800 */
        /* <DEDUP_REMOVED lines=11> */
[----:B------:R-:W3:Y:S01]  /*13a50*/  LDSM.16.MT88.4 R104, [R9] ;  /* 0x000000000968783b */ /* 0x000ee20000004200 */
[C---:B------:R-:W-:Y:S02]  /*13a60*/  FMUL.FTZ R23, R3.reuse, R111 ;  /* 0x0000006f03177220 */ /* 0x040fe40000410000 */
[C---:B------:R-:W-:Y:S02]  /*13a70*/  FMUL.FTZ R28, R8.reuse, R116 ;  /* 0x00000074081c7220 */ /* 0x040fe40000410000 */
[C---:B------:R-:W-:Y:S02]  /*13a80*/  HMMA.16816.F32.BF16 R16, R144.reuse, R24, R16 ;  /* 0x000000189010723c */ /* 0x040fe40000041810 */
[----:B------:R-:W4:Y:S01]  /*13a90*/  MUFU.EX2 R238, R238 ;  /* 0x000000ee00ee7308 */ /* 0x000f220000000800 */
[----:B------:R-:W5:Y:S01]  /*13aa0*/  LDSM.16.MT88.4 R108, [R158+0x2000] ;  /* 0x002000009e6c783b */ /* 0x000f620000004200 */
[C---:B------:R-:W-:Y:S02]  /*13ab0*/  FMUL.FTZ R29, R8.reuse, R117 ;  /* 0x00000075081d7220 */ /* 0x040fe40000410000 */
[C---:B------:R-:W-:Y:S02]  /*13ac0*/  FMUL.FTZ R30, R3.reuse, R118 ;  /* 0x00000076031e7220 */ /* 0x040fe40000410000 */
[C---:B------:R-:W-:Y:S04]  /*13ad0*/  HMMA.16816.F32.BF16 R20, R144.reuse, R26, R20 ;  /* 0x0000001a9014723c */ /* 0x040fe80000041814 */
[C---:B------:R-:W-:Y:S01]  /*13ae0*/  FMUL.FTZ R24, R8.reuse, R112 ;  /* 0x0000007008187220 */ /* 0x040fe20000410000 */
[----:B------:R-:W-:Y:S01]  /*13af0*/  MUFU.EX2 R240, R240 ;  /* 0x000000f000f07308 */ /* 0x000fe20000000800 */
[C---:B------:R-:W-:Y:S02]  /*13b00*/  FMUL.FTZ R25, R8.reuse, R113 ;  /* 0x0000007108197220 */ /* 0x040fe40000410000 */
[C---:B------:R-:W-:Y:S04]  /*13b10*/  FMUL.FTZ R26, R3.reuse, R114 ;  /* 0x00000072031a7220 */ /* 0x040fe80000410000 */
[C---:B------:R-:W-:Y:S02]  /*13b20*/  FMUL.FTZ R27, R3.reuse, R115 ;  /* 0x00000073031b7220 */ /* 0x040fe40000410000 */
[----:B------:R-:W1:Y:S01]  /*13b30*/  LDSM.16.MT88.4 R112, [R157+0x2000] ;  /* 0x002000009d70783b */ /* 0x000e620000004200 */
[C---:B------:R-:W-:Y:S01]  /*13b40*/  FMUL.FTZ R31, R3.reuse, R119 ;  /* 0x00000077031f7220 */ /* 0x040fe20000410000 */
[----:B------:R-:W1:Y:S01]  /*13b50*/  MUFU.EX2 R241, R241 ;  /* 0x000000f100f17308 */ /* 0x000e620000000800 */
[C---:B------:R-:W-:Y:S02]  /*13b60*/  FMUL.FTZ R36, R8.reuse, R124 ;  /* 0x0000007c08247220 */ /* 0x040fe40000410000 */
[C---:B------:R-:W-:Y:S03]  /*13b70*/  HMMA.16816.F32.BF16 R24, R144.reuse, R32, R24 ;  /* 0x000000209018723c */ /* 0x040fe60000041818 */
[----:B------:R-:W-:Y:S01]  /*13b80*/  LDSM.16.MT88.4 R116, [R158+0x800] ;  /* 0x000800009e74783b */ /* 0x000fe20000004200 */
[C---:B------:R-:W-:Y:S02]  /*13b90*/  FMUL.FTZ R37, R8.reuse, R125 ;  /* 0x0000007d08257220 */ /* 0x040fe40000410000 */
[C---:B------:R-:W-:Y:S01]  /*13ba0*/  FMUL.FTZ R38, R3.reuse, R126 ;  /* 0x0000007e03267220 */ /* 0x040fe20000410000 */
[----:B------:R-:W-:Y:S01]  /*13bb0*/  MUFU.EX2 R248, R248 ;  /* 0x000000f800f87308 */ /* 0x000fe20000000800 */
[C---:B------:R-:W-:Y:S04]  /*13bc0*/  HMMA.16816.F32.BF16 R28, R144.reuse, R34, R28 ;  /* 0x00000022901c723c */ /* 0x040fe8000004181c */
[C---:B------:R-:W-:Y:S02]  /*13bd0*/  FMUL.FTZ R32, R8.reuse, R120 ;  /* 0x0000007808207220 */ /* 0x040fe40000410000 */
[C---:B------:R-:W-:Y:S02]  /*13be0*/  FMUL.FTZ R33, R8.reuse, R121 ;  /* 0x0000007908217220 */ /* 0x040fe40000410000 */
[C---:B------:R-:W-:Y:S01]  /*13bf0*/  FMUL.FTZ R34, R3.reuse, R122 ;  /* 0x0000007a03227220 */ /* 0x040fe20000410000 */
[----:B------:R-:W1:Y:S03]  /*13c00*/  MUFU.EX2 R251, R251 ;  /* 0x000000fb00fb7308 */ /* 0x000e660000000800 */
[C---:B------:R-:W-:Y:S02]  /*13c10*/  FMUL.FTZ R35, R3.reuse, R123 ;  /* 0x0000007b03237220 */ /* 0x040fe40000410000 */
[----:B------:R-:W-:Y:S01]  /*13c20*/  LDSM.16.MT88.4 R120, [R157+0x800] ;  /* 0x000800009d78783b */ /* 0x000fe20000004200 */
[C---:B------:R-:W-:Y:S02]  /*13c30*/  FMUL.FTZ R39, R3.reuse, R127 ;  /* 0x0000007f03277220 */ /* 0x040fe40000410000 */
[C---:B------:R-:W-:Y:S02]  /*13c40*/  FMUL.FTZ R40, R8.reuse, R40 ;  /* 0x0000002808287220 */ /* 0x040fe40000410000 */
[C---:B---3--:R-:W-:Y:S01]  /*13c50*/  HMMA.16816.F32.BF16 R32, R144.reuse, R104, R32 ;  /* 0x000000689020723c */ /* 0x048fe20000041820 */
[----:B------:R-:W-:Y:S02]  /*13c60*/  MUFU.EX2 R246, R246 ;  /* 0x000000f600f67308 */ /* 0x000fe40000000800 */
[----:B------:R-:W-:Y:S01]  /*13c70*/  LDSM.16.MT88.4 R124, [R9+0x800] ;  /* 0x00080000097c783b */ /* 0x000fe20000004200 */
[C---:B------:R-:W-:Y:S02]  /*13c80*/  FMUL.FTZ R41, R8.reuse, R41 ;  /* 0x0000002908297220 */ /* 0x040fe40000410000 */
[C---:B------:R-:W-:Y:S02]  /*13c90*/  FMUL.FTZ R42, R3.reuse, R42 ;  /* 0x0000002a032a7220 */ /* 0x040fe40000410000 */
[C---:B------:R-:W-:Y:S03]  /*13ca0*/  HMMA.16816.F32.BF16 R36, R144.reuse, R106, R36 ;  /* 0x0000006a9024723c */ /* 0x040fe60000041824 */
[----:B------:R-:W3:Y:S01]  /*13cb0*/  LDSM.16.MT88.4 R104, [R156+0x2000] ;  /* 0x002000009c68783b */ /* 0x000ee20000004200 */
[C---:B------:R-:W-:Y:S01]  /*13cc0*/  FMUL.FTZ R43, R3.reuse, R43 ;  /* 0x0000002b032b7220 */ /* 0x040fe20000410000 */
[----:B------:R-:W1:Y:S01]  /*13cd0*/  MUFU.EX2 R247, R247 ;  /* 0x000000f700f77308 */ /* 0x000e620000000800 */
[C---:B------:R-:W-:Y:S02]  /*13ce0*/  FMUL.FTZ R44, R8.reuse, R44 ;  /* 0x0000002c082c7220 */ /* 0x040fe40000410000 */
[C---:B------:R-:W-:Y:S03]  /*13cf0*/  FMUL.FTZ R45, R8.reuse, R45 ;  /* 0x0000002d082d7220 */ /* 0x040fe60000410000 */
[C---:B-----5:R-:W-:Y:S03]  /*13d00*/  HMMA.16816.F32.BF16 R40, R144.reuse, R108, R40 ;  /* 0x0000006c9028723c */ /* 0x060fe60000041828 */
[C---:B------:R-:W-:Y:S01]  /*13d10*/  FMUL.FTZ R46, R3.reuse, R46 ;  /* 0x0000002e032e7220 */ /* 0x040fe20000410000 */
[----:B------:R-:W-:Y:S01]  /*13d20*/  MUFU.EX2 R244, R244 ;  /* 0x000000f400f47308 */ /* 0x000fe20000000800 */
[C---:B------:R-:W-:Y:S02]  /*13d30*/  FMUL.FTZ R47, R3.reuse, R47 ;  /* 0x0000002f032f7220 */ /* 0x040fe40000410000 */
[C---:B------:R-:W-:Y:S02]  /*13d40*/  FMUL.FTZ R48, R8.reuse, R48 ;  /* 0x0000003008307220 */ /* 0x040fe40000410000 */
[C---:B------:R-:W-:Y:S03]  /*13d50*/  FMUL.FTZ R49, R8.reuse, R49 ;  /* 0x0000003108317220 */ /* 0x040fe60000410000 */
[C---:B------:R-:W-:Y:S01]  /*13d60*/  HMMA.16816.F32.BF16 R44, R144.reuse, R110, R44 ;  /* 0x0000006e902c723c */ /* 0x040fe2000004182c */
[----:B------:R-:W5:Y:S01]  /*13d70*/  LDSM.16.MT88.4 R108, [R9+0x2000] ;  /* 0x00200000096c783b */ /* 0x000f620000004200 */
[----:B------:R-:W2:Y:S01]  /*13d80*/  MUFU.EX2 R249, R249 ;  /* 0x000000f900f97308 */ /* 0x000ea20000000800 */
[C---:B------:R-:W-:Y:S02]  /*13d90*/  FMUL.FTZ R50, R3.reuse, R50 ;  /* 0x0000003203327220 */ /* 0x040fe40000410000 */
[C---:B------:R-:W-:Y:S02]  /*13da0*/  FMUL.FTZ R51, R3.reuse, R51 ;  /* 0x0000003303337220 */ /* 0x040fe40000410000 */
[C---:B------:R-:W-:Y:S02]  /*13db0*/  FMUL.FTZ R52, R8.reuse, R52 ;  /* 0x0000003408347220 */ /* 0x040fe40000410000 */
[C---:B------:R-:W-:Y:S03]  /*13dc0*/  FMUL.FTZ R53, R8.reuse, R53 ;  /* 0x0000003508357220 */ /* 0x040fe60000410000 */
[C---:B-1----:R-:W-:Y:S01]  /*13dd0*/  HMMA.16816.F32.BF16 R48, R144.reuse, R112, R48 ;  /* 0x000000709030723c */ /* 0x042fe20000041830 */
[----:B------:R-:W-:Y:S02]  /*13de0*/  MUFU.EX2 R242, R242 ;  /* 0x000000f200f27308 */ /* 0x000fe40000000800 */
[C---:B------:R-:W-:Y:S02]  /*13df0*/  FMUL.FTZ R54, R3.reuse, R54 ;  /* 0x0000003603367220 */ /* 0x040fe40000410000 */
[C---:B------:R-:W-:Y:S02]  /*13e00*/  FMUL.FTZ R55, R3.reuse, R55 ;  /* 0x0000003703377220 */ /* 0x040fe40000410000 */
[C---:B------:R-:W-:Y:S02]  /*13e10*/  FMUL.FTZ R56, R8.reuse, R56 ;  /* 0x0000003808387220 */ /* 0x040fe40000410000 */
[C---:B------:R-:W-:Y:S02]  /*13e20*/  FMUL.FTZ R57, R8.reuse, R57 ;  /* 0x0000003908397220 */ /* 0x040fe40000410000 */
[----:B------:R-:W1:Y:S01]  /*13e30*/  MUFU.EX2 R243, R243 ;  /* 0x000000f300f37308 */ /* 0x000e620000000800 */
[C---:B------:R-:W-:Y:S01]  /*13e40*/  HMMA.16816.F32.BF16 R52, R144.reuse, R114, R52 ;  /* 0x000000729034723c */ /* 0x040fe20000041834 */
[----:B------:R-:W1:Y:S02]  /*13e50*/  LDSM.16.MT88.4 R112, [R158+0x4000] ;  /* 0x004000009e70783b */ /* 0x000e640000004200 */
[C---:B------:R-:W-:Y:S02]  /*13e60*/  FMUL.FTZ R58, R3.reuse, R58 ;  /* 0x0000003a033a7220 */ /* 0x040fe40000410000 */
[C---:B------:R-:W-:Y:S02]  /*13e70*/  FMUL.FTZ R59, R3.reuse, R59 ;  /* 0x0000003b033b7220 */ /* 0x040fe40000410000 */
[C---:B------:R-:W-:Y:S02]  /*13e80*/  FMUL.FTZ R60, R8.reuse, R60 ;  /* 0x0000003c083c7220 */ /* 0x040fe40000410000 */
[C---:B------:R-:W-:Y:S01]  /*13e90*/  FMUL.FTZ R61, R8.reuse, R61 ;  /* 0x0000003d083d7220 */ /* 0x040fe20000410000 */
[----:B------:R-:W-:Y:S02]  /*13ea0*/  MUFU.EX2 R180, R180 ;  /* 0x000000b400b47308 */ /* 0x000fe40000000800 */
[C---:B---3--:R-:W-:Y:S03]  /*13eb0*/  HMMA.16816.F32.BF16 R56, R144.reuse, R104, R56 ;  /* 0x000000689038723c */ /* 0x048fe60000041838 */
[C---:B------:R-:W-:Y:S02]  /*13ec0*/  FMUL.FTZ R62, R3.reuse, R62 ;  /* 0x0000003e033e7220 */ /* 0x040fe40000410000 */
[C---:B------:R-:W-:Y:S02]  /*13ed0*/  FMUL.FTZ R63, R3.reuse, R63 ;  /* 0x0000003f033f7220 */ /* 0x040fe40000410000 */
[C---:B------:R-:W-:Y:S01]  /*13ee0*/  FMUL.FTZ R64, R8.reuse, R64 ;  /* 0x0000004008407220 */ /* 0x040fe20000410000 */
[----:B------:R-:W3:Y:S01]  /*13ef0*/  MUFU.EX2 R245, R245 ;  /* 0x000000f500f57308 */ /* 0x000ee20000000800 */
[C---:B------:R-:W-:Y:S03]  /*13f00*/  FMUL.FTZ R65, R8.reuse, R65 ;  /* 0x0000004108417220 */ /* 0x040fe60000410000 */
[C---:B------:R-:W-:Y:S01]  /*13f10*/  HMMA.16816.F32.BF16 R60, R144.reuse, R106, R60 ;  /* 0x0000006a903c723c */ /* 0x040fe2000004183c */
[----:B------:R-:W2:Y:S02]  /*13f20*/  LDSM.16.MT88.4 R104, [R157+0x4000] ;  /* 0x004000009d68783b */ /* 0x000ea40000004200 */
[C---:B------:R-:W-:Y:S02]  /*13f30*/  FMUL.FTZ R66, R3.reuse, R66 ;  /* 0x0000004203427220 */ /* 0x040fe40000410000 */
[C---:B------:R-:W-:Y:S01]  /*13f40*/  FMUL.FTZ R67, R3.reuse, R67 ;  /* 0x0000004303437220 */ /* 0x040fe20000410000 */
[----:B------:R-:W-:Y:S01]  /*13f50*/  MUFU.EX2 R178, R178 ;  /* 0x000000b200b27308 */ /* 0x000fe20000000800 */
[C---:B------:R-:W-:Y:S02]  /*13f60*/  FMUL.FTZ R68, R8.reuse, R68 ;  /* 0x0000004408447220 */ /* 0x040fe40000410000 */
[C---:B------:R-:W-:Y:S03]  /*13f70*/  FMUL.FTZ R69, R8.reuse, R69 ;  /* 0x0000004508457220 */ /* 0x040fe60000410000 */
[C---:B-----5:R-:W-:Y:S03]  /*13f80*/  HMMA.16816.F32.BF16 R64, R144.reuse, R108, R64 ;  /* 0x0000006c9040723c */ /* 0x060fe60000041840 */
[C---:B------:R-:W-:Y:S01]  /*13f90*/  FMUL.FTZ R70, R3.reuse, R70 ;  /* 0x0000004603467220 */ /* 0x040fe20000410000 */
[----:B------:R-:W5:Y:S01]  /*13fa0*/  MUFU.EX2 R179, R179 ;  /* 0x000000b300b37308 */ /* 0x000f620000000800 */
[C---:B------:R-:W-:Y:S02]  /*13fb0*/  FMUL.FTZ R71, R3.reuse, R71 ;  /* 0x0000004703477220 */ /* 0x040fe40000410000 */
[C---:B------:R-:W-:Y:S02]  /*13fc0*/  FMUL.FTZ R72, R8.reuse, R72 ;  /* 0x0000004808487220 */ /* 0x040fe40000410000 */
[C---:B------:R-:W-:Y:S03]  /*13fd0*/  FMUL.FTZ R73, R8.reuse, R73 ;  /* 0x0000004908497220 */ /* 0x040fe60000410000 */
[C---:B------:R-:W-:Y:S01]  /*13fe0*/  HMMA.16816.F32.BF16 R68, R144.reuse, R110, R68 ;  /* 0x0000006e9044723c */ /* 0x040fe20000041844 */
[----:B------:R-:W3:Y:S01]  /*13ff0*/  LDSM.16.MT88.4 R108, [R156+0x4000] ;  /* 0x004000009c6c783b */ /* 0x000ee20000004200 */
[----:B------:R-:W-:Y:S01]  /*14000*/  MUFU.EX2 R176, R176 ;  /* 0x000000b000b07308 */ /* 0x000fe20000000800 */
[C---:B------:R-:W-:Y:S02]  /*14010*/  FMUL.FTZ R74, R3.reuse, R74 ;  /* 0x0000004a034a7220 */ /* 0x040fe40000410000 */
[C---:B------:R-:W-:Y:S02]  /*14020*/  FMUL.FTZ R75, R3.reuse, R75 ;  /* 0x0000004b034b7220 */ /* 0x040fe40000410000 */
[C---:B------:R-:W-:Y:S02]  /*14030*/  FMUL.FTZ R76, R8.reuse, R76 ;  /* 0x0000004c084c7220 */ /* 0x040fe40000410000 */
[C---:B------:R-:W-:Y:S03]  /*14040*/  FMUL.FTZ R77, R8.reuse, R77 ;  /* 0x0000004d084d7220 */ /* 0x040fe60000410000 */
[C---:B-1----:R-:W-:Y:S01]  /*14050*/  HMMA.16816.F32.BF16 R72, R144.reuse, R112, R72 ;  /* 0x000000709048723c */ /* 0x042fe20000041848 */
[----:B------:R-:W1:Y:S02]  /*14060*/  MUFU.EX2 R177, R177 ;  /* 0x000000b100b17308 */ /* 0x000e640000000800 */
[C---:B------:R-:W-:Y:S02]  /*14070*/  FMUL.FTZ R78, R3.reuse, R78 ;  /* 0x0000004e034e7220 */ /* 0x040fe40000410000 */
[C---:B------:R-:W-:Y:S02]  /*14080*/  FMUL.FTZ R79, R3.reuse, R79 ;  /* 0x0000004f034f7220 */ /* 0x040fe40000410000 */
[C---:B------:R-:W-:Y:S02]  /*14090*/  FMUL.FTZ R80, R8.reuse, R80 ;  /* 0x0000005008507220 */ /* 0x040fe40000410000 */
[C---:B------:R-:W-:Y:S02]  /*140a0*/  FMUL.FTZ R81, R8.reuse, R81 ;  /* 0x0000005108517220 */ /* 0x040fe40000410000 */
[----:B------:R-:W-:Y:S01]  /*140b0*/  MUFU.EX2 R174, R174 ;  /* 0x000000ae00ae7308 */ /* 0x000fe20000000800 */
[C---:B------:R-:W-:Y:S01]  /*140c0*/  HMMA.16816.F32.BF16 R76, R144.reuse, R114, R76 ;  /* 0x00000072904c723c */ /* 0x040fe2000004184c */
[----:B------:R-:W1:Y:S02]  /*140d0*/  LDSM.16.MT88.4 R112, [R9+0x4000] ;  /* 0x004000000970783b */ /* 0x000e640000004200 */
[C---:B------:R-:W-:Y:S02]  /*140e0*/  FMUL.FTZ R82, R3.reuse, R82 ;  /* 0x0000005203527220 */ /* 0x040fe40000410000 */
[C---:B------:R-:W-:Y:S02]  /*140f0*/  FMUL.FTZ R83, R3.reuse, R83 ;  /* 0x0000005303537220 */ /* 0x040fe40000410000 */
[C---:B------:R-:W-:Y:S02]  /*14100*/  FMUL.FTZ R84, R8.reuse, R84 ;  /* 0x0000005408547220 */ /* 0x040fe40000410000 */
[C---:B------:R-:W-:Y:S01]  /*14110*/  FMUL.FTZ R85, R8.reuse, R85 ;  /* 0x0000005508557220 */ /* 0x040fe20000410000 */
[----:B------:R-:W1:Y:S02]  /*14120*/  MUFU.EX2 R173, R172 ;  /* 0x000000ac00ad7308 */ /* 0x000e640000000800 */
[C---:B--2---:R-:W-:Y:S03]  /*14130*/  HMMA.16816.F32.BF16 R80, R144.reuse, R104, R80 ;  /* 0x000000689050723c */ /* 0x044fe60000041850 */
[C---:B------:R-:W-:Y:S02]  /*14140*/  FMUL.FTZ R86, R3.reuse, R86 ;  /* 0x0000005603567220 */ /* 0x040fe40000410000 */
[----:B------:R-:W-:Y:S02]  /*14150*/  FMUL.FTZ R87, R3, R87 ;  /* 0x0000005703577220 */ /* 0x000fe40000410000 */
[C---:B------:R-:W-:Y:S01]  /*14160*/  FMUL.FTZ R88, R8.reuse, R88 ;  /* 0x0000005808587220 */ /* 0x040fe20000410000 */
[----:B------:R-:W-:Y:S01]  /*14170*/  F2FP.BF16.PACK_AB R104, R183, R182 ;  /* 0x000000b6b768723e */ /* 0x000fe200000010ff */
[C---:B------:R-:W-:Y:S03]  /*14180*/  FMUL.FTZ R89, R8.reuse, R89 ;  /* 0x0000005908597220 */ /* 0x040fe60000410000 */
[C---:B------:R-:W-:Y:S03]  /*14190*/  HMMA.16816.F32.BF16 R84, R144.reuse, R106, R84 ;  /* 0x0000006a9054723c */ /* 0x040fe60000041854 */
[----:B------:R-:W-:Y:S01]  /*141a0*/  FMUL.FTZ R90, R3, R90 ;  /* 0x0000005a035a7220 */ /* 0x000fe20000410000 */
[----:B------:R-:W-:Y:S01]  /*141b0*/  F2FP.BF16.PACK_AB R105, R237, R196 ;  /* 0x000000c4ed69723e */ /* 0x000fe200000010ff */
[C---:B------:R-:W-:Y:S02]  /*141c0*/  FMUL.FTZ R91, R3.reuse, R91 ;  /* 0x0000005b035b7220 */ /* 0x040fe40000410000 */
[----:B------:R-:W-:Y:S01]  /*141d0*/  FMUL.FTZ R92, R8, R92 ;  /* 0x0000005c085c7220 */ /* 0x000fe20000410000 */
[----:B----4-:R-:W-:Y:S01]  /*141e0*/  F2FP.BF16.PACK_AB R106, R238, R239 ;  /* 0x000000efee6a723e */ /* 0x010fe200000010ff */
[C---:B------:R-:W-:Y:S03]  /*141f0*/  FMUL.FTZ R93, R8.reuse, R93 ;  /* 0x0000005d085d7220 */ /* 0x040fe60000410000 */
[C---:B---3--:R-:W-:Y:S03]  /*14200*/  HMMA.16816.F32.BF16 R88, R144.reuse, R108, R88 ;  /* 0x0000006c9058723c */ /* 0x048fe60000041858 */
[----:B------:R-:W-:Y:S01]  /*14210*/  FMUL.FTZ R94, R3, R94 ;  /* 0x0000005e035e7220 */ /* 0x000fe20000410000 */
[----:B------:R-:W-:Y:S01]  /*14220*/  F2FP.BF16.PACK_AB R107, R241, R240 ;  /* 0x000000f0f16b723e */ /* 0x000fe200000010ff */
        /* <DEDUP_REMOVED lines=12> */
[----:B------:R-:W-:Y:S02]  /*142f0*/  FFMA.FTZ R167, R3, R230, R167 ;  /* 0x000000e603a77223 */ /* 0x000fe400000100a7 */
[----:B------:R-:W-:Y:S03]  /*14300*/  FFMA.FTZ R171, R8, R227, R171 ;  /* 0x000000e308ab7223 */ /* 0x000fe600000100ab */
[----:B------:R-:W-:Y:S01]  /*14310*/  HMMA.16816.F32.BF16 R100, R144, R114, R100 ;  /* 0x000000729064723c */ /* 0x000fe20000041864 */
[----:B------:R-:W1:Y:S02]  /*14320*/  LDSM.16.MT88.4 R112, [R156+0x2800] ;  /* 0x002800009c70783b */ /* 0x000e640000004200 */
[----:B------:R-:W-:Y:S02]  /*14330*/  FADD.FTZ R166, R166, R167 ;  /* 0x000000a7a6a67221 */ /* 0x000fe40000010000 */
[----:B------:R-:W-:Y:S03]  /*14340*/  FADD.FTZ R170, R170, R171 ;  /* 0x000000abaaaa7221 */ /* 0x000fe60000010000 */
[C---:B------:R-:W-:Y:S01]  /*14350*/  HMMA.16816.F32.BF16 R4, R104.reuse, R116, R4 ;  /* 0x000000746804723c */ /* 0x040fe20000041804 */
[----:B------:R-:W-:Y:S04]  /*14360*/  LDSM.16.MT88.4 R144, [R157+0x3000] ;  /* 0x003000009d90783b */ /* 0x000fe80000004200 */
[----:B------:R-:W-:Y:S03]  /*14370*/  FADD.FTZ R169, R169, R170 ;  /* 0x000000aaa9a97221 */ /* 0x000fe60000010000 */
        /* <DEDUP_REMOVED lines=52> */
[C---:B------:R-:W-:Y:S01]  /*146c0*/  HMMA.16816.F32.BF16 R20, R104.reuse, R126, R20 ;  /* 0x0000007e6814723c */ /* 0x040fe20000041814 */
[----:B------:R-:W-:Y:S07]  /*146d0*/  LDSM.16.MT88.4 R124, [R9+0x1800] ;  /* 0x00180000097c783b */ /* 0x000fee0000004200 */
        /* <DEDUP_REMOVED lines=11> */
[----:B-----5:R-:W-:Y:S01]  /*14790*/  F2FP.BF16.PACK_AB R145, R179, R178 ;  /* 0x000000b2b391723e */ /* 0x020fe200000010ff */
        /* <DEDUP_REMOVED lines=8> */
[C---:B--2---:R-:W-:Y:S04]  /*14820*/  HMMA.16816.F32.BF16 R64, R104.reuse, R108, R64 ;  /* 0x0000006c6840723c */ /* 0x044fe80000041840 */
[----:B------:R-:W-:Y:S04]  /*14830*/  FADD.FTZ R227, R177, R176 ;  /* 0x000000b0b1e37221 */ /* 0x000fe80000010000 */
        /* <DEDUP_REMOVED lines=9> */
[C---:B------:R-:W-:Y:S08]  /*148d0*/  HMMA.16816.F32.BF16 R92, R104.reuse, R114, R92 ;  /* 0x00000072685c723c */ /* 0x040ff0000004185c */
[C---:B--2---:R-:W-:Y:S08]  /*148e0*/  HMMA.16816.F32.BF16 R96, R104.reuse, R108, R96 ;  /* 0x0000006c6860723c */ /* 0x044ff00000041860 */
        /* <DEDUP_REMOVED lines=14> */
[C---:B------:R-:W-:Y:S01]  /*149d0*/  HMMA.16816.F32.BF16 R124, R144.reuse, R126, R36 ;  /* 0x0000007e907c723c */ /* 0x040fe20000041824 */
[----:B------:R-:W-:Y:S02]  /*149e0*/  @P0 IMAD.MOV.U32 R8, RZ, RZ, c[0x0][0x1e0] ;  /* 0x00007800ff080624 */ /* 0x000fe400078e00ff */
        /* <DEDUP_REMOVED lines=20> */
[----:B------:R-:W-:Y:S01]  /*14b30*/  FADD.FTZ R19, R165, R166 ;  /* 0x000000a6a5137221 */ /* 0x000fe20000010000 */
[----:B------:R-:W-:Y:S01]  /*14b40*/  @P0 SHF.L.U32 R17, R24, 0x6, RZ ;  /* 0x0000000618110819 */ /* 0x000fe200000006ff */
[C---:B-----5:R-:W-:Y:S03]  /*14b50*/  HMMA.16816.F32.BF16 R80, R144.reuse, R20, R80 ;  /* 0x000000149050723c */ /* 0x060fe60000041850 */
[----:B------:R-:W-:Y:S01]  /*14b60*/  FADD.FTZ R19, R164, R19 ;  /* 0x00000013a4137221 */ /* 0x000fe20000010000 */
[----:B------:R-:W-:Y:S03]  /*14b70*/  @P0 SHF.L.U64.HI R3, R24, 0x6, R3 ;  /* 0x0000000618030819 */ /* 0x000fe60000010203 */
[----:B------:R-:W-:Y:S01]  /*14b80*/  FADD.FTZ R196, R196, R19 ;  /* 0x00000013c4c47221 */ /* 0x000fe20000010000 */
[C---:B------:R-:W-:Y:S01]  /*14b90*/  @P0 LEA R19, P1, R8.reuse, R17, 0x5 ;  /* 0x0000001108130211 */ /* 0x040fe200078228ff */
[C---:B------:R-:W-:Y:S03]  /*14ba0*/  HMMA.16816.F32.BF16 R84, R144.reuse, R22, R84 ;  /* 0x000000169054723c */ /* 0x040fe60000041854 */
[----:B------:R-:W-:Y:S01]  /*14bb0*/  @P0 LEA.HI.X R21, R8, R3, R16, 0x5, P1 ;  /* 0x0000000308150211 */ /* 0x000fe200008f2c10 */
[----:B------:R-:W-:Y:S01]  /*14bc0*/  FADD.FTZ R237, R237, R196 ;  /* 0x000000c4eded7221 */ /* 0x000fe20000010000 */
[C---:B------:R-:W-:Y:S01]  /*14bd0*/  ISETP.GE.AND P1, PT, R226.reuse, 0x1, PT ;  /* 0x00000001e200780c */ /* 0x040fe20003f26270 */
[----:B------:R-:W-:Y:S01]  /*14be0*/  IMAD.MOV.U32 R196, RZ, RZ, R236 ;  /* 0x000000ffffc47224 */ /* 0x000fe200078e00ec */
[----:B------:R-:W-:Y:S01]  /*14bf0*/  IADD3 R226, R226, 0x1, RZ ;  /* 0x00000001e2e27810 */ /* 0x000fe20007ffe0ff */
[C---:B-1----:R-:W-:Y:S04]  /*14c00*/  HMMA.16816.F32.BF16 R88, R144.reuse, R4, R88 ;  /* 0x000000049058723c */ /* 0x042fe80000041858 */
[----:B------:R-:W-:Y:S01]  /*14c10*/  SEL R226, R226, RZ, !P1 ;  /* 0x000000ffe2e27207 */ /* 0x000fe20004800000 */
[----:B------:R-:W-:Y:S01]  /*14c20*/  FADD.FTZ R240, R240, R237 ;  /* 0x000000edf0f07221 */ /* 0x000fe20000010000 */
[-C--:B------:R-:W-:Y:S02]  /*14c30*/  @P0 IADD3 R17, P1, R17, R228.reuse, RZ ;  /* 0x000000e411110210 */ /* 0x080fe40007f3e0ff */
[----:B------:R-:W-:Y:S01]  /*14c40*/  @P0 IADD3 R19, P5, R19, R228, RZ ;  /* 0x000000e413130210 */ /* 0x000fe20007fbe0ff */
[C---:B------:R-:W-:Y:S03]  /*14c50*/  HMMA.16816.F32.BF16 R92, R144.reuse, R6, R92 ;  /* 0x00000006905c723c */ /* 0x040fe6000004185c */
[----:B------:R-:W-:Y:S01]  /*14c60*/  @P0 LEA R20, P6, R17, c[0x0][0x1c8], 0x1 ;  /* 0x0000720011140a11 */ /* 0x000fe200078c08ff */
[----:B------:R-:W-:Y:S01]  /*14c70*/  FADD.FTZ R241, R241, R240 ;  /* 0x000000f0f1f17221 */ /* 0x000fe20000010000 */
[-C--:B------:R-:W-:Y:S01]  /*14c80*/  @P0 IADD3.X R8, R3, R222.reuse, RZ, P1, !PT ;  /* 0x000000de03080210 */ /* 0x080fe20000ffe4ff */
[----:B------:R-:W-:Y:S01]  /*14c90*/  @P0 IMAD R3, R226, 0x6000, R11 ;  /* 0x00006000e2030824 */ /* 0x000fe200078e020b */
[----:B------:R-:W-:Y:S01]  /*14ca0*/  @P0 IADD3.X R16, R21, R222, RZ, P5, !PT ;  /* 0x000000de15100210 */ /* 0x000fe20002ffe4ff */
[----:B------:R-:W-:Y:S01]  /*14cb0*/  FADD.FTZ R246, R246, R241 ;  /* 0x000000f1f6f67221 */ /* 0x000fe20000010000 */
[----:B------:R-:W-:Y:S02]  /*14cc0*/  @P0 LEA.HI.X R21, R17, c[0x0][0x1cc], R8, 0x1, P6 ;  /* 0x0000730011150a11 */ /* 0x000fe400030f0c08 */
[----:B------:R-:W-:Y:S01]  /*14cd0*/  @P0 ISETP.GE.AND P1, PT, R206, c[0x0][0x1d4], PT ;  /* 0x00007500ce000a0c */ /* 0x000fe20003f26270 */
[C---:B--2---:R-:W-:Y:S02]  /*14ce0*/  HMMA.16816.F32.BF16 R96, R144.reuse, R12, R96 ;  /* 0x0000000c9060723c */ /* 0x044fe40000041860 */
[----:B------:R-:W-:Y:S01]  /*14cf0*/  @!PT LDS RZ, [RZ] ;  /* 0x00000000fffff984 */ /* 0x000fe20000000800 */
[----:B------:R-:W-:Y:S01]  /*14d00*/  @!PT LDS RZ, [RZ] ;  /* 0x00000000fffff984 */ /* 0x000fe20000000800 */
[----:B------:R-:W-:Y:S01]  /*14d10*/  @!PT LDS RZ, [RZ] ;  /* 0x00000000fffff984 */ /* 0x000fe20000000800 */
[----:B------:R1:W-:Y:S01]  /*14d20*/  @P0 LDGSTS.E.BYPASS.LTC128B.128 [R3], [R20.64], !P3 ;  /* 0x0000000014030fae */ /* 0x0003e2000d901d48 */
[----:B------:R-:W-:Y:S01]  /*14d30*/  @P0 LEA R4, P4, R19, c[0x0][0x1c8], 0x1 ;  /* 0x0000720013040a11 */ /* 0x000fe200078808ff */
[----:B------:R-:W-:Y:S01]  /*14d40*/  FADD.FTZ R247, R247, R246 ;  /* 0x000000f6f7f77221 */ /* 0x000fe20000010000 */
[----:B------:R-:W-:Y:S02]  /*14d50*/  IADD3 R6, R191, 0x1, RZ ;  /* 0x00000001bf067810 */ /* 0x000fe40007ffe0ff */
[----:B------:R-:W-:Y:S01]  /*14d60*/  @P0 LEA.HI.X R5, R19, c[0x0][0x1cc], R16, 0x1, P4 ;  /* 0x0000730013050a11 */ /* 0x000fe200020f0c10 */
[----:B------:R-:W-:Y:S01]  /*14d70*/  FADD.FTZ R242, R242, R247 ;  /* 0x000000f7f2f27221 */ /* 0x000fe20000010000 */
[----:B------:R-:W-:Y:S01]  /*14d80*/  HMMA.16816.F32.BF16 R100, R144, R14, R100 ;  /* 0x0000000e9064723c */ /* 0x000fe20000041864 */
[----:B------:R1:W-:Y:S02]  /*14d90*/  @P0 LDGSTS.E.BYPASS.LTC128B.128 [R3+0x2000], [R20.64+0x80], !P2 ;  /* 0x0200008014030fae */ /* 0x0003e4000d101d48 */
[----:B------:R-:W-:Y:S01]  /*14da0*/  FADD.FTZ R243, R243, R242 ;  /* 0x000000f2f3f37221 */ /* 0x000fe20000010000 */
[----:B------:R-:W-:Y:S03]  /*14db0*/  MOV R8, R0 ;  /* 0x0000000000087202 */ /* 0x000fe60000000f00 */
[----:B------:R-:W-:Y:S02]  /*14dc0*/  FADD.FTZ R178, R178, R243 ;  /* 0x000000f3b2b27221 */ /* 0x000fe40000010000 */
[----:B------:R1:W-:Y:S03]  /*14dd0*/  @P0 LDGSTS.E.BYPASS.LTC128B.128 [R3+0x4000], [R20.64+0x100], !P1 ;  /* 0x0400010014030fae */ /* 0x0003e6000c901d48 */
[----:B------:R-:W-:Y:S04]  /*14de0*/  FADD.FTZ R179, R179, R178 ;  /* 0x000000b2b3b37221 */ /* 0x000fe80000010000 */
[----:B------:R-:W-:Y:S01]  /*14df0*/  FADD.FTZ R174, R174, R179 ;  /* 0x000000b3aeae7221 */ /* 0x000fe20000010000 */
[----:B------:R1:W-:Y:S03]  /*14e00*/  @P0 LDGSTS.E.BYPASS.LTC128B.128 [R3+0x1000], [R4.64], !P3 ;  /* 0x0100000004030fae */ /* 0x0003e6000d901d48 */
[----:B------:R-:W-:Y:S05]  /*14e10*/  FADD.FTZ R230, R173, R174 ;  /* 0x000000aeade67221 */ /* 0x000fea0000010000 */
[----:B------:R1:W-:Y:S08]  /*14e20*/  @P0 LDGSTS.E.BYPASS.LTC128B.128 [R3+0x3000], [R4.64+0x80], !P2 ;  /* 0x0300008004030fae */ /* 0x0003f0000d101d48 */
[----:B------:R1:W-:Y:S01]  /*14e30*/  @P0 LDGSTS.E.BYPASS.LTC128B.128 [R3+0x5000], [R4.64+0x100], !P1 ;  /* 0x0500010004030fae */ /* 0x0003e2000c901d48 */
[----:B------:R-:W-:Y:S02]  /*14e40*/  ISETP.GT.AND P0, PT, R234, R235, PT ;  /* 0x000000ebea00720c */ /* 0x000fe40003f04270 */
[----:B------:R-:W-:Y:S02]  /*14e50*/  ISETP.GE.AND P1, PT, R191, 0x1, PT ;  /* 0x00000001bf00780c */ /* 0x000fe40003f26270 */
[----:B------:R-:W-:Y:S02]  /*14e60*/  MOV R234, R236 ;  /* 0x000000ec00ea7202 */ /* 0x000fe40000000f00 */
[----:B------:R-:W-:Y:S01]  /*14e70*/  SEL R191, R6, RZ, !P1 ;  /* 0x000000ff06bf7207 */ /* 0x000fe20004800000 */
[----:B------:R-:W0:Y:S01]  /*14e80*/  LDGDEPBAR ;  /* 0x00000000000079af */ /* 0x000e220000000000 */
[----:B-1----:R-:W-:Y:S05]  /*14e90*/  MOV R3, R2 ;  /* 0x0000000200037202 */ /* 0x002fea0000000f00 */
[----:B------:R-:W-:-:S05]  /*14ea0*/  @P0 BRA `(.L_x_4817) ;  /* 0xffffd21000000947 */ /* 0x000fca000383ffff */
.L_x_4816:
[----:B------:R-:W-:-:S13]  /*14eb0*/  ISETP.GE.AND P0, PT, R196, R223, PT ;  /* 0x000000dfc400720c */ /* 0x000fda0003f06270 */
[----:B------:R-:W-:Y:S05]  /*14ec0*/  @!P0 BRA `(.L_x_4818) ;  /* 0x0000291000008947 */ /* 0x000fea0003800000 */
[----:B------:R-:W-:Y:S02]  /*14ed0*/  MOV R3, R0 ;  /* 0x0000000000037202 */ /* 0x000fe40000000f00 */
[----:B------:R-:W-:Y:S02]  /*14ee0*/  MOV R9, R2 ;  /* 0x0000000200097202 */ /* 0x000fe40000000f00 */
.L_x_4819:
        /* <DEDUP_REMOVED lines=22> */
[----:B-1----:R-:W1:Y:S01]  /*15050*/  LDSM.16.M88.4 R12, [R180] ;  /* 0x00000000b40c783b */ /* 0x002e620000000200 */
[----:B------:R-:W-:Y:S02]  /*15060*/  @!P0 IADD3 R160, P5, R163, R224, RZ ;  /* 0x000000e0a3a08210 */ /* 0x000fe40007fbe0ff */
[----:B------:R-:W-:Y:S02]  /*15070*/  @!P0 LEA R172, P6, R161, c[0x0][0x1f8], 0x1 ;  /* 0x00007e00a1ac8a11 */ /* 0x000fe400078c08ff */
[----:B------:R-:W-:Y:S02]  /*15080*/  @!P0 ISETP.GE.AND P2, PT, R207, c[0x0][0x1d4], PT ;  /* 0x00007500cf008a0c */ /* 0x000fe40003f46270 */
[----:B------:R-:W-:Y:S01]  /*15090*/  @!P0 SHF.L.U64.HI R0, R32, 0x6, R0 ;  /* 0x0000000620008819 */ /* 0x000fe20000010200 */
[----:B------:R-:W2:Y:S03]  /*150a0*/  LDSM.16.M88.4 R20, [R180+0x800] ;  /* 0x00080000b414783b */ /* 0x000ea60000000200 */
[----:B------:R-:W-:Y:S02]  /*150b0*/  @!P0 LEA.HI.X R2, R2, R0, R165, 0x5, P1 ;  /* 0x0000000002028211 */ /* 0x000fe400008f2ca5 */
[----:B------:R-:W-:Y:S02]  /*150c0*/  @!P0 ISETP.GE.AND P1, PT, R206, c[0x0][0x1d4], PT ;  /* 0x00007500ce008a0c */ /* 0x000fe40003f26270 */
[-C--:B------:R-:W-:Y:S01]  /*150d0*/  @!P0 IADD3.X R163, R2, R219.reuse, RZ, P5, !PT ;  /* 0x000000db02a38210 */ /* 0x080fe20002ffe4ff */
[----:B------:R-:W3:Y:S01]  /*150e0*/  LDSM.16.M88.4 R28, [R180+0x1000] ;  /* 0x00100000b41c783b */ /* 0x000ee20000000200 */
[----:B------:R-:W-:Y:S02]  /*150f0*/  IADD3 R2, R193, R8, RZ ;  /* 0x00000008c1027210 */ /* 0x000fe40007ffe0ff */
[----:B------:R-:W-:Y:S02]  /*15100*/  @!P0 IADD3.X R0, R0, R219, RZ, P4, !PT ;  /* 0x000000db00008210 */ /* 0x000fe400027fe4ff */
[C---:B------:R-:W-:Y:S02]  /*15110*/  @!P0 LEA R178, P4, R160.reuse, c[0x0][0x1f8], 0x1 ;  /* 0x00007e00a0b28a11 */ /* 0x040fe400078808ff */
[----:B------:R-:W-:Y:S01]  /*15120*/  @!P0 LEA.HI.X R173, R161, c[0x0][0x1fc], R0, 0x1, P6 ;  /* 0x00007f00a1ad8a11 */ /* 0x000fe200030f0c00 */
[----:B------:R-:W4:Y:S01]  /*15130*/  LDSM.16.M88.4 R144, [R180+0x1800] ;  /* 0x00180000b490783b */ /* 0x000f220000000200 */
[----:B------:R-:W-:Y:S02]  /*15140*/  IADD3 R0, R193, R180, RZ ;  /* 0x000000b4c1007210 */ /* 0x000fe40007ffe0ff */
[----:B------:R-:W-:Y:S05]  /*15150*/  @!P0 LEA.HI.X R179, R160, c[0x0][0x1fc], R163, 0x1, P4 ;  /* 0x00007f00a0b38a11 */ /* 0x000fea00020f0ca3 */
[----:B------:R-:W-:Y:S01]  /*15160*/  LDSM.16.M88.4 R148, [R187] ;  /* 0x00000000bb94783b */ /* 0x000fe20000000200 */
[C---:B-1----:R-:W-:Y:S07]  /*15170*/  HMMA.16816.F32.BF16 R4, R36.reuse, R12, RZ ;  /* 0x0000000c2404723c */ /* 0x042fee00000418ff */
[----:B------:R-:W1:Y:S01]  /*15180*/  LDSM.16.M88.4 R152, [R8] ;  /* 0x000000000898783b */ /* 0x000e620000000200 */
[C---:B------:R-:W-:Y:S07]  /*15190*/  HMMA.16816.F32.BF16 R12, R36.reuse, R14, RZ ;  /* 0x0000000e240c723c */ /* 0x040fee00000418ff */
[----:B------:R-:W5:Y:S01]  /*151a0*/  LDSM.16.M88.4 R156, [R8+0x800] ;  /* 0x00080000089c783b */ /* 0x000f620000000200 */
[C---:B--2---:R-:W-:Y:S07]  /*151b0*/  HMMA.16816.F32.BF16 R16, R36.reuse, R20, RZ ;  /* 0x000000142410723c */ /* 0x044fee00000418ff */
[----:B------:R-:W-:Y:S01]  /*151c0*/  LDSM.16.M88.4 R160, [R8+0x1800] ;  /* 0x0018000008a0783b */ /* 0x000fe20000000200 */
[C---:B------:R-:W-:Y:S08]  /*151d0*/  HMMA.16816.F32.BF16 R20, R36.reuse, R22, RZ ;  /* 0x000000162414723c */ /* 0x040ff000000418ff */
[C---:B---3--:R-:W-:Y:S08]  /*151e0*/  HMMA.16816.F32.BF16 R24, R36.reuse, R28, RZ ;  /* 0x0000001c2418723c */ /* 0x048ff000000418ff */
[C---:B------:R-:W-:Y:S08]  /*151f0*/  HMMA.16816.F32.BF16 R28, R36.reuse, R30, RZ ;  /* 0x0000001e241c723c */ /* 0x040ff000000418ff */
[C---:B----4-:R-:W-:Y:S08]  /*15200*/  HMMA.16816.F32.BF16 R32, R36.reuse, R144, RZ ;  /* 0x000000902420723c */ /* 0x050ff000000418ff */
[----:B------:R-:W-:Y:S01]  /*15210*/  HMMA.16816.F32.BF16 R36, R36, R146, RZ ;  /* 0x000000922424723c */ /* 0x000fe200000418ff */
[----:B------:R-:W2:Y:S07]  /*15220*/  LDSM.16.M88.4 R144, [R8+0x1000] ;  /* 0x001000000890783b */ /* 0x000eae0000000200 */
        /* <DEDUP_REMOVED lines=17> */
[C---:B------:R-:W-:Y:S01]  /*15340*/  HMMA.16816.F32.BF16 R32, R148.reuse, R160, R32 ;  /* 0x000000a09420723c */ /* 0x040fe20000041820 */
[----:B------:R-:W-:Y:S07]  /*15350*/  LDSM.16.M88.4 R152, [R186] ;  /* 0x00000000ba98783b */ /* 0x000fee0000000200 */
[----:B------:R-:W-:Y:S01]  /*15360*/  HMMA.16816.F32.BF16 R36, R148, R162, R36 ;  /* 0x000000a29424723c */ /* 0x000fe20000041824 */
[----:B------:R-:W2:Y:S08]  /*15370*/  LDSM.16.M88.4 R164, [R0] ;  /* 0x0000000000a4783b */ /* 0x000eb00000000200 */
[----:B------:R-:W4:Y:S08]  /*15380*/  LDSM.16.M88.4 R168, [R0+0x800] ;  /* 0x0008000000a8783b */ /* 0x000f300000000200 */
[----:B------:R-:W5:Y:S08]  /*15390*/  LDSM.16.M88.4 R156, [R0+0x1000] ;  /* 0x00100000009c783b */ /* 0x000f700000000200 */
[----:B------:R-:W0:Y:S08]  /*153a0*/  LDGDEPBAR ;  /* 0x00000000000079af */ /* 0x000e300000000000 */
[----:B-1----:R-:W1:Y:S01]  /*153b0*/  LDSM.16.M88.4 R172, [R0+0x1800] ;  /* 0x0018000000ac783b */ /* 0x002e620000000200 */
[C---:B--2---:R-:W-:Y:S07]  /*153c0*/  HMMA.16816.F32.BF16 R4, R152.reuse, R164, R4 ;  /* 0x000000a49804723c */ /* 0x044fee0000041804 */
[----:B------:R-:W-:Y:S01]  /*153d0*/  LDSM.16.M88.4 R144, [R185] ;  /* 0x00000000b990783b */ /* 0x000fe20000000200 */
[C---:B------:R-:W-:Y:S07]  /*153e0*/  HMMA.16816.F32.BF16 R12, R152.reuse, R166, R12 ;  /* 0x000000a6980c723c */ /* 0x040fee000004180c */
[----:B---3--:R-:W2:Y:S01]  /*153f0*/  LDSM.16.M88.4 R176, [R2] ;  /* 0x0000000002b0783b */ /* 0x008ea20000000200 */
[C---:B----4-:R-:W-:Y:S07]  /*15400*/  HMMA.16816.F32.BF16 R16, R152.reuse, R168, R16 ;  /* 0x000000a89810723c */ /* 0x050fee0000041810 */
[----:B------:R-:W3:Y:S01]  /*15410*/  LDSM.16.M88.4 R148, [R2+0x800] ;  /* 0x000800000294783b */ /* 0x000ee20000000200 */
[C---:B------:R-:W-:Y:S07]  /*15420*/  HMMA.16816.F32.BF16 R20, R152.reuse, R170, R20 ;  /* 0x000000aa9814723c */ /* 0x040fee0000041814 */
[----:B------:R-:W4:Y:S01]  /*15430*/  LDSM.16.M88.4 R160, [R2+0x1000] ;  /* 0x0010000002a0783b */ /* 0x000f220000000200 */
[C---:B-----5:R-:W-:Y:S07]  /*15440*/  HMMA.16816.F32.BF16 R24, R152.reuse, R156, R24 ;  /* 0x0000009c9818723c */ /* 0x060fee0000041818 */
[----:B------:R-:W5:Y:S01]  /*15450*/  LDSM.16.M88.4 R164, [R2+0x1800] ;  /* 0x0018000002a4783b */ /* 0x000f620000000200 */
[C---:B------:R-:W-:Y:S07]  /*15460*/  HMMA.16816.F32.BF16 R28, R152.reuse, R158, R28 ;  /* 0x0000009e981c723c */ /* 0x040fee000004181c */
[----:B------:R-:W-:Y:S01]  /*15470*/  LDSM.16.M88.4 R156, [R180+0x2000] ;  /* 0x00200000b49c783b */ /* 0x000fe20000000200 */
[C---:B-1----:R-:W-:Y:S07]  /*15480*/  HMMA.16816.F32.BF16 R32, R152.reuse, R172, R32 ;  /* 0x000000ac9820723c */ /* 0x042fee0000041820 */
[----:B------:R-:W-:Y:S01]  /*15490*/  LDSM.16.M88.4 R168, [R180+0x2800] ;  /* 0x00280000b4a8783b */ /* 0x000fe20000000200 */
[----:B------:R-:W-:Y:S07]  /*154a0*/  HMMA.16816.F32.BF16 R36, R152, R174, R36 ;  /* 0x000000ae9824723c */ /* 0x000fee0000041824 */
[----:B------:R-:W1:Y:S01]  /*154b0*/  LDSM.16.M88.4 R152, [R190+0x4000] ;  /* 0x00400000be98783b */ /* 0x000e620000000200 */
[C---:B--2---:R-:W-:Y:S07]  /*154c0*/  HMMA.16816.F32.BF16 R4, R144.reuse, R176, R4 ;  /* 0x000000b09004723c */ /* 0x044fee0000041804 */
[----:B------:R-:W-:Y:S01]  /*154d0*/  LDSM.16.M88.4 R172, [R187+0x4000] ;  /* 0x00400000bbac783b */ /* 0x000fe20000000200 */
[C---:B------:R-:W-:Y:S07]  /*154e0*/  HMMA.16816.F32.BF16 R12, R144.reuse, R178, R12 ;  /* 0x000000b2900c723c */ /* 0x040fee000004180c */
[----:B------:R-:W-:Y:S01]  /*154f0*/  LDSM.16.M88.4 R176, [R8+0x2000] ;  /* 0x0020000008b0783b */ /* 0x000fe20000000200 */
[C---:B---3--:R-:W-:Y:S08]  /*15500*/  HMMA.16816.F32.BF16 R16, R144.reuse, R148, R16 ;  /* 0x000000949010723c */ /* 0x048ff00000041810 */
[C---:B------:R-:W-:Y:S01]  /*15510*/  HMMA.16816.F32.BF16 R20, R144.reuse, R150, R20 ;  /* 0x000000969014723c */ /* 0x040fe20000041814 */
[----:B------:R-:W2:Y:S07]  /*15520*/  LDSM.16.M88.4 R148, [R180+0x3000] ;  /* 0x00300000b494783b */ /* 0x000eae0000000200 */
[C---:B----4-:R-:W-:Y:S08]  /*15530*/  HMMA.16816.F32.BF16 R24, R144.reuse, R160, R24 ;  /* 0x000000a09018723c */ /* 0x050ff00000041818 */
[C---:B------:R-:W-:Y:S01]  /*15540*/  HMMA.16816.F32.BF16 R28, R144.reuse, R162, R28 ;  /* 0x000000a2901c723c */ /* 0x040fe2000004181c */
[----:B------:R-:W3:Y:S07]  /*15550*/  LDSM.16.M88.4 R160, [R180+0x3800] ;  /* 0x00380000b4a0783b */ /* 0x000eee0000000200 */
[C---:B-----5:R-:W-:Y:S08]  /*15560*/  HMMA.16816.F32.BF16 R32, R144.reuse, R164, R32 ;  /* 0x000000a49020723c */ /* 0x060ff00000041820 */
[----:B------:R-:W-:Y:S01]  /*15570*/  HMMA.16816.F32.BF16 R36, R144, R166, R36 ;  /* 0x000000a69024723c */ /* 0x000fe20000041824 */
[----:B------:R-:W4:Y:S07]  /*15580*/  LDSM.16.M88.4 R144, [R8+0x2800] ;  /* 0x002800000890783b */ /* 0x000f2e0000000200 */
[C---:B-1----:R-:W-:Y:S01]  /*15590*/  HMMA.16816.F32.BF16 R4, R152.reuse, R156, R4 ;  /* 0x0000009c9804723c */ /* 0x042fe20000041804 */
[----:B------:R-:W-:Y:S07]  /*155a0*/  LDSM.16.M88.4 R164, [R8+0x3800] ;  /* 0x0038000008a4783b */ /* 0x000fee0000000200 */
        /* <DEDUP_REMOVED lines=34> */
[C---:B-1----:R-:W-:Y:S08]  /*157d0*/  HMMA.16816.F32.BF16 R32, R148.reuse, R156, R32 ;  /* 0x0000009c9420723c */ /* 0x042ff00000041820 */
[----:B------:R-:W-:Y:S01]  /*157e0*/  HMMA.16816.F32.BF16 R36, R148, R158, R36 ;  /* 0x0000009e9424723c */ /* 0x000fe20000041824 */
[----:B------:R-:W-:Y:S07]  /*157f0*/  LDSM.16.M88.4 R148, [R190+0x8000] ;  /* 0x00800000be94783b */ /* 0x000fee0000000200 */
[C---:B------:R-:W-:Y:S01]  /*15800*/  HMMA.16816.F32.BF16 R4, R160.reuse, R176, R4 ;  /* 0x000000b0a004723c */ /* 0x040fe20000041804 */
[----:B------:R-:W1:Y:S07]  /*15810*/  LDSM.16.M88.4 R156, [R180+0x4000] ;  /* 0x00400000b49c783b */ /* 0x000e6e0000000200 */
[C---:B------:R-:W-:Y:S01]  /*15820*/  HMMA.16816.F32.BF16 R12, R160.reuse, R178, R12 ;  /* 0x000000b2a00c723c */ /* 0x040fe2000004180c */
[----:B------:R-:W-:Y:S07]  /*15830*/  LDSM.16.M88.4 R176, [R8+0x4000] ;  /* 0x0040000008b0783b */ /* 0x000fee0000000200 */
[C---:B-----5:R-:W-:Y:S08]  /*15840*/  HMMA.16816.F32.BF16 R16, R160.reuse, R164, R16 ;  /* 0x000000a4a010723c */ /* 0x060ff00000041810 */
[C---:B------:R-:W-:Y:S01]  /*15850*/  HMMA.16816.F32.BF16 R20, R160.reuse, R166, R20 ;  /* 0x000000a6a014723c */ /* 0x040fe20000041814 */
[----:B------:R-:W4:Y:S07]  /*15860*/  LDSM.16.M88.4 R164, [R180+0x5800] ;  /* 0x00580000b4a4783b */ /* 0x000f2e0000000200 */
[C---:B--2---:R-:W-:Y:S01]  /*15870*/  HMMA.16816.F32.BF16 R24, R160.reuse, R152, R24 ;  /* 0x00000098a018723c */ /* 0x044fe20000041818 */
[----:B------:R-:W-:Y:S07]  /*15880*/  LDSM.16.M88.4 R180, [R2+0x4000] ;  /* 0x0040000002b4783b */ /* 0x000fee0000000200 */
[C---:B------:R-:W-:Y:S01]  /*15890*/  HMMA.16816.F32.BF16 R28, R160.reuse, R154, R28 ;  /* 0x0000009aa01c723c */ /* 0x040fe2000004181c */
[----:B------:R-:W2:Y:S07]  /*158a0*/  LDSM.16.M88.4 R152, [R187+0x8000] ;  /* 0x00800000bb98783b */ /* 0x000eae0000000200 */
        /* <DEDUP_REMOVED lines=47> */
[----:B------:R-:W-:Y:S04]  /*15ba0*/  FMNMX.FTZ R153, R5, R0, !PT ;  /* 0x0000000005997209 */ /* 0x000fe80007810000 */
        /* <DEDUP_REMOVED lines=42> */
[----:B--2---:R-:W-:Y:S01]  /*15e50*/  FMNMX.FTZ R0, R147, R0, !PT ;  /* 0x0000000093007209 */ /* 0x004fe20007810000 */
[----:B------:R-:W-:Y:S02]  /*15e60*/  IMAD R12, R191, 0x6000, RZ ;  /* 0x00006000bf0c7824 */ /* 0x000fe400078e02ff */
[----:B------:R-:W-:Y:S02]  /*15e70*/  FMUL.FTZ R8, R9, c[0x0][0x2d0] ;  /* 0x0000b40009087a20 */ /* 0x000fe40000410000 */
[----:B------:R-:W-:Y:S01]  /*15e80*/  FADD.FTZ R9, -R0, R3 ;  /* 0x0000000300097221 */ /* 0x000fe20000010100 */
[----:B------:R-:W-:Y:S01]  /*15e90*/  IADD3 R166, R184, R12, RZ ;  /* 0x0000000cb8a67210 */ /* 0x000fe20007ffe0ff */
[----:B------:R-:W-:Y:S01]  /*15ea0*/  FMUL.FTZ R175, R0, c[0x0][0x2d0] ;  /* 0x0000b40000af7a20 */ /* 0x000fe20000410000 */
[----:B------:R-:W-:Y:S01]  /*15eb0*/  MUFU.EX2 R169, R169 ;  /* 0x000000a900a97308 */ /* 0x000fe20000000800 */
[----:B------:R-:W-:Y:S01]  /*15ec0*/  FMUL.FTZ R3, R9, c[0x0][0x2d0] ;  /* 0x0000b40009037a20 */ /* 0x000fe20000410000 */
[----:B------:R-:W-:Y:S01]  /*15ed0*/  IADD3 R9, R189, R166, RZ ;  /* 0x000000a6bd097210 */ /* 0x000fe20007ffe0ff */
[----:B------:R-:W1:Y:S01]  /*15ee0*/  LDSM.16.MT88.4 R144, [R166] ;  /* 0x00000000a690783b */ /* 0x000e620000004200 */
[--C-:B------:R-:W-:Y:S01]  /*15ef0*/  FFMA.FTZ R167, R4, c[0x0][0x2d0], -R176.reuse ;  /* 0x0000b40004a77a23 */ /* 0x100fe200000108b0 */
[----:B------:R-:W-:Y:S01]  /*15f00*/  IADD3 R164, R139, R12, RZ ;  /* 0x0000000c8ba47210 */ /* 0x000fe20007ffe0ff */
[--C-:B------:R-:W-:Y:S02]  /*15f10*/  FFMA.FTZ R168, R5, c[0x0][0x2d0], -R176.reuse ;  /* 0x0000b40005a87a23 */ /* 0x100fe400000108b0 */
[--C-:B------:R-:W-:Y:S01]  /*15f20*/  FFMA.FTZ R170, R13, c[0x0][0x2d0], -R176.reuse ;  /* 0x0000b4000daa7a23 */ /* 0x100fe200000108b0 */
[----:B------:R-:W-:Y:S01]  /*15f30*/  IADD3 R165, R189, R164, RZ ;  /* 0x000000a4bda57210 */ /* 0x000fe20007ffe0ff */
[--C-:B------:R-:W-:Y:S01]  /*15f40*/  FFMA.FTZ R171, R6, c[0x0][0x2d0], -R175.reuse ;  /* 0x0000b40006ab7a23 */ /* 0x100fe200000108af */
[----:B------:R-:W2:Y:S01]  /*15f50*/  MUFU.EX2 R8, R8 ;  /* 0x0000000800087308 */ /* 0x000ea20000000800 */
[--C-:B------:R-:W-:Y:S01]  /*15f60*/  FFMA.FTZ R172, R7, c[0x0][0x2d0], -R175.reuse ;  /* 0x0000b40007ac7a23 */ /* 0x100fe200000108af */
[----:B------:R-:W3:Y:S01]  /*15f70*/  LDSM.16.MT88.4 R148, [R9] ;  /* 0x000000000994783b */ /* 0x000ee20000004200 */
[--C-:B------:R-:W-:Y:S02]  /*15f80*/  FFMA.FTZ R173, R14, c[0x0][0x2d0], -R175.reuse ;  /* 0x0000b4000ead7a23 */ /* 0x100fe400000108af */
[--C-:B------:R-:W-:Y:S02]  /*15f90*/  FFMA.FTZ R174, R15, c[0x0][0x2d0], -R175.reuse ;  /* 0x0000b4000fae7a23 */ /* 0x100fe400000108af */
[--C-:B------:R-:W-:Y:S02]  /*15fa0*/  FFMA.FTZ R177, R16, c[0x0][0x2d0], -R176.reuse ;  /* 0x0000b40010b17a23 */ /* 0x100fe400000108b0 */
[--C-:B------:R-:W-:Y:S01]  /*15fb0*/  FFMA.FTZ R178, R17, c[0x0][0x2d0], -R176.reuse ;  /* 0x0000b40011b27a23 */ /* 0x100fe200000108b0 */
[----:B------:R-:W4:Y:S01]  /*15fc0*/  MUFU.EX2 R3, R3 ;  /* 0x0000000300037308 */ /* 0x000f220000000800 */
[----:B------:R-:W5:Y:S01]  /*15fd0*/  LDSM.16.MT88.4 R152, [R164] ;  /* 0x00000000a498783b */ /* 0x000f620000004200 */
[--C-:B------:R-:W-:Y:S02]  /*15fe0*/  FFMA.FTZ R181, R18, c[0x0][0x2d0], -R175.reuse ;  /* 0x0000b40012b57a23 */ /* 0x100fe400000108af */
[--C-:B------:R-:W-:Y:S02]  /*15ff0*/  FFMA.FTZ R182, R19, c[0x0][0x2d0], -R175.reuse ;  /* 0x0000b40013b67a23 */ /* 0x100fe400000108af */
[--C-:B------:R-:W-:Y:S02]  /*16000*/  FFMA.FTZ R179, R20, c[0x0][0x2d0], -R176.reuse ;  /* 0x0000b40014b37a23 */ /* 0x100fe400000108b0 */
[----:B------:R-:W-:Y:S01]  /*16010*/  FFMA.FTZ R180, R21, c[0x0][0x2d0], -R176 ;  /* 0x0000b40015b47a23 */ /* 0x000fe200000108b0 */
[----:B------:R-:W-:Y:S01]  /*16020*/  LDSM.16.MT88.4 R16, [R165+0x4000] ;  /* 0x00400000a510783b */ /* 0x000fe20000004200 */
[----:B------:R-:W-:Y:S01]  /*16030*/  MUFU.EX2 R167, R167 ;  /* 0x000000a700a77308 */ /* 0x000fe20000000800 */
[--C-:B------:R-:W-:Y:S02]  /*16040*/  FFMA.FTZ R183, R22, c[0x0][0x2d0], -R175.reuse ;  /* 0x0000b40016b77a23 */ /* 0x100fe400000108af */
[--C-:B------:R-:W-:Y:S02]  /*16050*/  FFMA.FTZ R194, R23, c[0x0][0x2d0], -R175.reuse ;  /* 0x0000b40017c27a23 */ /* 0x100fe400000108af */
[C---:B--2---:R-:W-:Y:S02]  /*16060*/  FMUL.FTZ R4, R8.reuse, R132 ;  /* 0x0000008408047220 */ /* 0x044fe40000410000 */
[C---:B------:R-:W-:Y:S01]  /*16070*/  FMUL.FTZ R5, R8.reuse, R133 ;  /* 0x0000008508057220 */ /* 0x040fe20000410000 */
[----:B------:R-:W-:Y:S01]  /*16080*/  LDSM.16.MT88.4 R20, [R9+0x800] ;  /* 0x000800000914783b */ /* 0x000fe20000004200 */
[C---:B------:R-:W-:Y:S01]  /*16090*/  FMUL.FTZ R12, R8.reuse, R128 ;  /* 0x00000080080c7220 */ /* 0x040fe20000410000 */
[----:B------:R-:W2:Y:S01]  /*160a0*/  MUFU.EX2 R168, R168 ;  /* 0x000000a800a87308 */ /* 0x000ea20000000800 */
[C---:B------:R-:W-:Y:S02]  /*160b0*/  FMUL.FTZ R13, R8.reuse, R129 ;  /* 0x00000081080d7220 */ /* 0x040fe40000410000 */
[C---:B------:R-:W-:Y:S02]  /*160c0*/  FMUL.FTZ R104, R8.reuse, R104 ;  /* 0x0000006808687220 */ /* 0x040fe40000410000 */
[C---:B----4-:R-:W-:Y:S01]  /*160d0*/  FMUL.FTZ R6, R3.reuse, R134 ;  /* 0x0000008603067220 */ /* 0x050fe20000410000 */
[----:B------:R-:W-:Y:S01]  /*160e0*/  LDSM.16.MT88.4 R156, [R9+0x2800] ;  /* 0x00280000099c783b */ /* 0x000fe20000004200 */
[C---:B------:R-:W-:Y:S02]  /*160f0*/  FMUL.FTZ R7, R3.reuse, R135 ;  /* 0x0000008703077220 */ /* 0x040fe40000410000 */
[C---:B------:R-:W-:Y:S01]  /*16100*/  FMUL.FTZ R14, R3.reuse, R130 ;  /* 0x00000082030e7220 */ /* 0x040fe20000410000 */
[----:B------:R-:W4:Y:S01]  /*16110*/  MUFU.EX2 R170, R170 ;  /* 0x000000aa00aa7308 */ /* 0x000f220000000800 */
[C---:B------:R-:W-:Y:S02]  /*16120*/  FMUL.FTZ R15, R3.reuse, R131 ;  /* 0x00000083030f7220 */ /* 0x040fe40000410000 */
[C---:B------:R-:W-:Y:S01]  /*16130*/  FMUL.FTZ R105, R8.reuse, R105 ;  /* 0x0000006908697220 */ /* 0x040fe20000410000 */
[----:B------:R-:W1:Y:S01]  /*16140*/  LDSM.16.MT88.4 R128, [R165] ;  /* 0x00000000a580783b */ /* 0x000e620000004200 */
[C---:B------:R-:W-:Y:S02]  /*16150*/  FMUL.FTZ R106, R3.reuse, R106 ;  /* 0x0000006a036a7220 */ /* 0x040fe40000410000 */
[C---:B------:R-:W-:Y:S02]  /*16160*/  FMUL.FTZ R107, R3.reuse, R107 ;  /* 0x0000006b036b7220 */ /* 0x040fe40000410000 */
[C---:B------:R-:W-:Y:S01]  /*16170*/  FMUL.FTZ R108, R8.reuse, R108 ;  /* 0x0000006c086c7220 */ /* 0x040fe20000410000 */
[----:B------:R-:W-:Y:S01]  /*16180*/  MUFU.EX2 R171, R171 ;  /* 0x000000ab00ab7308 */ /* 0x000fe20000000800 */
[----:B------:R-:W-:Y:S01]  /*16190*/  FMUL.FTZ R109, R8, R109 ;  /* 0x0000006d086d7220 */ /* 0x000fe20000410000 */
[----:B------:R-:W-:Y:S01]  /*161a0*/  LDSM.16.MT88.4 R160, [R164+0x2800] ;  /* 0x00280000a4a0783b */ /* 0x000fe20000004200 */
[C---:B------:R-:W-:Y:S01]  /*161b0*/  FMUL.FTZ R110, R3.reuse, R110 ;  /* 0x0000006e036e7220 */ /* 0x040fe20000410000 */
[----:B--2---:R-:W-:Y:S01]  /*161c0*/  F2FP.BF16.PACK_AB R132, R168, R167 ;  /* 0x000000a7a884723e */ /* 0x004fe200000010ff */
[C---:B------:R-:W-:Y:S02]  /*161d0*/  FMUL.FTZ R111, R3.reuse, R111 ;  /* 0x0000006f036f7220 */ /* 0x040fe40000410000 */
[C---:B------:R-:W-:Y:S02]  /*161e0*/  FMUL.FTZ R112, R8.reuse, R112 ;  /* 0x0000007008707220 */ /* 0x040fe40000410000 */
[----:B------:R-:W-:Y:S01]  /*161f0*/  FMUL.FTZ R113, R8, R113 ;  /* 0x0000007108717220 */ /* 0x000fe20000410000 */
[----:B------:R-:W2:Y:S01]  /*16200*/  MUFU.EX2 R172, R172 ;  /* 0x000000ac00ac7308 */ /* 0x000ea20000000800 */
[C---:B------:R-:W-:Y:S02]  /*16210*/  FMUL.FTZ R114, R3.reuse, R114 ;  /* 0x0000007203727220 */ /* 0x040fe40000410000 */
[C---:B------:R-:W-:Y:S01]  /*16220*/  FMUL.FTZ R115, R3.reuse, R115 ;  /* 0x0000007303737220 */ /* 0x040fe20000410000 */
        /* <DEDUP_REMOVED lines=25> */
[----:B------:R-:W-:Y:S01]  /*163c0*/  FMUL.FTZ R47, R3, R47 ;  /* 0x0000002f032f7220 */ /* 0x000fe20000410000 */
[----:B----4-:R-:W-:Y:S01]  /*163d0*/  F2FP.BF16.PACK_AB R135, R174, R173 ;  /* 0x000000adae87723e */ /* 0x010fe200000010ff */
[--C-:B------:R-:W-:Y:S02]  /*163e0*/  FFMA.FTZ R231, R34, c[0x0][0x2d0], -R175.reuse ;  /* 0x0000b40022e77a23 */ /* 0x100fe400000108af */
[----:B------:R-:W-:Y:S02]  /*163f0*/  FFMA.FTZ R232, R35, c[0x0][0x2d0], -R175 ;  /* 0x0000b40023e87a23 */ /* 0x000fe400000108af */
        /* <DEDUP_REMOVED lines=18> */
[----:B------:R-:W4:Y:S01]  /*16520*/  MUFU.EX2 R182, R182 ;  /* 0x000000b600b67308 */ /* 0x000f220000000800 */
[C---:B-----5:R-:W-:Y:S04]  /*16530*/  HMMA.16816.F32.BF16 R112, R132.reuse, R152, R112 ;  /* 0x000000988470723c */ /* 0x060fe80000041870 */
[C---:B------:R-:W-:Y:S02]  /*16540*/  FMUL.FTZ R57, R8.reuse, R57 ;  /* 0x0000003908397220 */ /* 0x040fe40000410000 */
[C---:B------:R-:W-:Y:S02]  /*16550*/  FMUL.FTZ R58, R3.reuse, R58 ;  /* 0x0000003a033a7220 */ /* 0x040fe40000410000 */
[C---:B------:R-:W-:Y:S01]  /*16560*/  HMMA.16816.F32.BF16 R116, R132.reuse, R154, R116 ;  /* 0x0000009a8474723c */ /* 0x040fe20000041874 */
[----:B------:R-:W-:Y:S01]  /*16570*/  LDSM.16.MT88.4 R152, [R166+0x2800] ;  /* 0x00280000a698783b */ /* 0x000fe20000004200 */
[----:B------:R-:W-:Y:S02]  /*16580*/  MUFU.EX2 R183, R183 ;  /* 0x000000b700b77308 */ /* 0x000fe40000000800 */
[C---:B------:R-:W-:Y:S02]  /*16590*/  FMUL.FTZ R59, R3.reuse, R59 ;  /* 0x0000003b033b7220 */ /* 0x040fe40000410000 */
[C---:B------:R-:W-:Y:S02]  /*165a0*/  FMUL.FTZ R60, R8.reuse, R60 ;  /* 0x0000003c083c7220 */ /* 0x040fe40000410000 */
[C---:B------:R-:W-:Y:S04]  /*165b0*/  HMMA.16816.F32.BF16 R120, R132.reuse, R128, R120 ;  /* 0x000000808478723c */ /* 0x040fe80000041878 */
[C---:B------:R-:W-:Y:S01]  /*165c0*/  FMUL.FTZ R61, R8.reuse, R61 ;  /* 0x0000003d083d7220 */ /* 0x040fe20000410000 */
[----:B------:R-:W5:Y:S01]  /*165d0*/  MUFU.EX2 R194, R194 ;  /* 0x000000c200c27308 */ /* 0x000f620000000800 */
[C---:B------:R-:W-:Y:S02]  /*165e0*/  FMUL.FTZ R62, R3.reuse, R62 ;  /* 0x0000003e033e7220 */ /* 0x040fe40000410000 */
[C---:B------:R-:W-:Y:S01]  /*165f0*/  HMMA.16816.F32.BF16 R124, R132.reuse, R130, R124 ;  /* 0x00000082847c723c */ /* 0x040fe2000004187c */
[----:B------:R-:W2:Y:S03]  /*16600*/  LDSM.16.MT88.4 R128, [R164+0x2000] ;  /* 0x00200000a480783b */ /* 0x000ea60000004200 */
        /* <DEDUP_REMOVED lines=38> */
[----:B------:R-:W-:Y:S03]  /*16870*/  LDSM.16.MT88.4 R148, [R165+0x800] ;  /* 0x00080000a594783b */ /* 0x000fe60000004200 */
        /* <DEDUP_REMOVED lines=22> */
[----:B------:R-:W-:Y:S03]  /*169e0*/  FMUL.FTZ R101, R8, R101 ;  /* 0x0000006508657220 */ /* 0x000fe60000410000 */
[C---:B------:R-:W-:Y:S03]  /*169f0*/  HMMA.16816.F32.BF16 R96, R132.reuse, R16, R96 ;  /* 0x000000108460723c */ /* 0x040fe60000041860 */
[C---:B------:R-:W-:Y:S02]  /*16a00*/  FMUL.FTZ R102, R3.reuse, R102 ;  /* 0x0000006603667220 */ /* 0x040fe40000410000 */
[C---:B------:R-:W-:Y:S02]  /*16a10*/  FMUL.FTZ R103, R3.reuse, R103 ;  /* 0x0000006703677220 */ /* 0x040fe40000410000 */
[----:B------:R-:W-:Y:S01]  /*16a20*/  F2FP.BF16.PACK_AB R16, R178, R177 ;  /* 0x000000b1b210723e */ /* 0x000fe200000010ff */
[----:B------:R-:W-:Y:S01]  /*16a30*/  FFMA.FTZ R167, R8, R227, R167 ;  /* 0x000000e308a77223 */ /* 0x000fe200000100a7 */
[----:B----4-:R-:W-:Y:S03]  /*16a40*/  F2FP.BF16.PACK_AB R17, R182, R181 ;  /* 0x000000b5b611723e */ /* 0x010fe600000010ff */
[----:B------:R-:W-:Y:S01]  /*16a50*/  HMMA.16816.F32.BF16 R100, R132, R18, R100 ;  /* 0x000000128464723c */ /* 0x000fe20000041864 */
[----:B------:R-:W3:Y:S02]  /*16a60*/  LDSM.16.MT88.4 R132, [R165+0x2800] ;  /* 0x00280000a584783b */ /* 0x000ee40000004200 */
[----:B------:R-:W-:Y:S02]  /*16a70*/  FFMA.FTZ R171, R3, R230, R171 ;  /* 0x000000e603ab7223 */ /* 0x000fe400000100ab */
[----:B------:R-:W-:Y:S02]  /*16a80*/  FADD.FTZ R168, R168, R167 ;  /* 0x000000a7a8a87221 */ /* 0x000fe40000010000 */
[----:B------:R-:W-:Y:S01]  /*16a90*/  F2FP.BF16.PACK_AB R18, R180, R179 ;  /* 0x000000b3b412723e */ /* 0x000fe200000010ff */
[----:B------:R-:W-:Y:S01]  /*16aa0*/  FADD.FTZ R172, R172, R171 ;  /* 0x000000abacac7221 */ /* 0x000fe20000010000 */
[----:B-----5:R-:W-:Y:S03]  /*16ab0*/  F2FP.BF16.PACK_AB R19, R194, R183 ;  /* 0x000000b7c213723e */ /* 0x020fe600000010ff */
        /* <DEDUP_REMOVED lines=31> */
[--C-:B------:R-:W-:Y:S03]  /*16cb0*/  FFMA.FTZ R155, R29, c[0x0][0x2d0], -R176.reuse ;  /* 0x0000b4001d9b7a23 */ /* 0x100fe600000108b0 */
[--C-:B------:R-:W-:Y:S01]  /*16cc0*/  FFMA.FTZ R156, R26, c[0x0][0x2d0], -R175.reuse ;  /* 0x0000b4001a9c7a23 */ /* 0x100fe200000108af */
[C---:B------:R-:W-:Y:S01]  /*16cd0*/  HMMA.16816.F32.BF16 R52, R16.reuse, R158, R52 ;  /* 0x0000009e1034723c */ /* 0x040fe20000041834 */
[----:B------:R-:W4:Y:S03]  /*16ce0*/  MUFU.EX2 R153, R153 ;  /* 0x0000009900997308 */ /* 0x000f260000000800 */
        /* <DEDUP_REMOVED lines=10> */
[----:B------:R-:W5:Y:S01]  /*16d90*/  MUFU.EX2 R155, R155 ;  /* 0x0000009b009b7308 */ /* 0x000f620000000800 */
[----:B------:R-:W-:Y:S01]  /*16da0*/  LDSM.16.MT88.4 R32, [R164+0x1800] ;  /* 0x00180000a420783b */ /* 0x000fe20000004200 */
[--C-:B------:R-:W-:Y:S01]  /*16db0*/  FFMA.FTZ R162, R36, c[0x0][0x2d0], -R176.reuse ;  /* 0x0000b40024a27a23 */ /* 0x100fe200000108b0 */
[C---:B---3--:R-:W-:Y:S04]  /*16dc0*/  HMMA.16816.F32.BF16 R64, R16.reuse, R132, R64 ;  /* 0x000000841040723c */ /* 0x048fe80000041840 */
[----:B------:R-:W-:Y:S03]  /*16dd0*/  FFMA.FTZ R176, R37, c[0x0][0x2d0], -R176 ;  /* 0x0000b40025b07a23 */ /* 0x000fe600000108b0 */
[----:B------:R-:W-:Y:S01]  /*16de0*/  MUFU.EX2 R156, R156 ;  /* 0x0000009c009c7308 */ /* 0x000fe20000000800 */
[C---:B------:R-:W-:Y:S01]  /*16df0*/  HMMA.16816.F32.BF16 R68, R16.reuse, R134, R68 ;  /* 0x000000861044723c */ /* 0x040fe20000041844 */
[----:B------:R-:W3:Y:S07]  /*16e00*/  LDSM.16.MT88.4 R132, [R165+0x4800] ;  /* 0x00480000a584783b */ /* 0x000eee0000004200 */
[C---:B--2---:R-:W-:Y:S01]  /*16e10*/  HMMA.16816.F32.BF16 R72, R16.reuse, R20, R72 ;  /* 0x000000141048723c */ /* 0x044fe20000041848 */
[----:B------:R-:W2:Y:S07]  /*16e20*/  MUFU.EX2 R157, R157 ;  /* 0x0000009d009d7308 */ /* 0x000eae0000000800 */
[C---:B------:R-:W-:Y:S01]  /*16e30*/  HMMA.16816.F32.BF16 R76, R16.reuse, R22, R76 ;  /* 0x00000016104c723c */ /* 0x040fe2000004184c */
[----:B------:R-:W2:Y:S02]  /*16e40*/  LDSM.16.MT88.4 R20, [R166+0x1000] ;  /* 0x00100000a614783b */ /* 0x000ea40000004200 */
[----:B------:R-:W-:Y:S05]  /*16e50*/  MUFU.EX2 R158, R158 ;  /* 0x0000009e009e7308 */ /* 0x000fea0000000800 */
[C---:B------:R-:W-:Y:S05]  /*16e60*/  HMMA.16816.F32.BF16 R80, R16.reuse, R128, R80 ;  /* 0x000000801050723c */ /* 0x040fea0000041850 */
[----:B------:R-:W2:Y:S03]  /*16e70*/  MUFU.EX2 R159, R159 ;  /* 0x0000009f009f7308 */ /* 0x000ea60000000800 */
[C---:B------:R-:W-:Y:S01]  /*16e80*/  HMMA.16816.F32.BF16 R84, R16.reuse, R130, R84 ;  /* 0x000000821054723c */ /* 0x040fe20000041854 */
[----:B------:R-:W2:Y:S06]  /*16e90*/  LDSM.16.MT88.4 R128, [R165+0x1000] ;  /* 0x00100000a580783b */ /* 0x000eac0000004200 */
[----:B------:R-:W-:Y:S01]  /*16ea0*/  MUFU.EX2 R160, R160 ;  /* 0x000000a000a07308 */ /* 0x000fe20000000800 */
[C---:B-1----:R-:W-:Y:S08]  /*16eb0*/  HMMA.16816.F32.BF16 R88, R16.reuse, R144, R88 ;  /* 0x000000901058723c */ /* 0x042ff00000041858 */
[C---:B------:R-:W-:Y:S01]  /*16ec0*/  HMMA.16816.F32.BF16 R92, R16.reuse, R146, R92 ;  /* 0x00000092105c723c */ /* 0x040fe2000004185c */
[----:B------:R-:W-:Y:S01]  /*16ed0*/  LDSM.16.MT88.4 R144, [R9+0x3000] ;  /* 0x003000000990783b */ /* 0x000fe20000004200 */
[----:B------:R-:W1:Y:S06]  /*16ee0*/  MUFU.EX2 R161, R161 ;  /* 0x000000a100a17308 */ /* 0x000e6c0000000800 */
[C---:B---3--:R-:W-:Y:S04]  /*16ef0*/  HMMA.16816.F32.BF16 R96, R16.reuse, R132, R96 ;  /* 0x000000841060723c */ /* 0x048fe80000041860 */
[----:B------:R-:W-:Y:S04]  /*16f00*/  MUFU.EX2 R162, R162 ;  /* 0x000000a200a27308 */ /* 0x000fe80000000800 */
[----:B------:R-:W-:Y:S01]  /*16f10*/  HMMA.16816.F32.BF16 R100, R16, R134, R100 ;  /* 0x000000861064723c */ /* 0x000fe20000041864 */
[----:B------:R-:W3:Y:S05]  /*16f20*/  LDSM.16.MT88.4 R132, [R166+0x3000] ;  /* 0x00300000a684783b */ /* 0x000eea0000004200 */
[----:B------:R-:W1:Y:S01]  /*16f30*/  MUFU.EX2 R163, R176 ;  /* 0x000000b000a37308 */ /* 0x000e620000000800 */
[----:B----4-:R-:W-:Y:S01]  /*16f40*/  F2FP.BF16.PACK_AB R16, R153, R152 ;  /* 0x000000989910723e */ /* 0x010fe200000010ff */
[----:B------:R-:W-:Y:S01]  /*16f50*/  FADD.FTZ R152, R152, R179 ;  /* 0x000000b398987221 */ /* 0x000fe20000010000 */
[----:B-----5:R-:W-:Y:S03]  /*16f60*/  F2FP.BF16.PACK_AB R18, R155, R154 ;  /* 0x0000009a9b12723e */ /* 0x020fe600000010ff */
[----:B--2---:R-:W-:Y:S01]  /*16f70*/  F2FP.BF16.PACK_AB R17, R157, R156 ;  /* 0x0000009c9d11723e */ /* 0x004fe200000010ff */
[----:B------:R-:W-:Y:S01]  /*16f80*/  FADD.FTZ R156, R156, R183 ;  /* 0x000000b79c9c7221 */ /* 0x000fe20000010000 */
[----:B------:R-:W-:Y:S01]  /*16f90*/  F2FP.BF16.PACK_AB R19, R159, R158 ;  /* 0x0000009e9f13723e */ /* 0x000fe200000010ff */
[----:B------:R-:W-:Y:S02]  /*16fa0*/  FADD.FTZ R153, R153, R152 ;  /* 0x0000009899997221 */ /* 0x000fe40000010000 */
[----:B------:R-:W-:Y:S02]  /*16fb0*/  FADD.FTZ R157, R157, R156 ;  /* 0x0000009c9d9d7221 */ /* 0x000fe40000010000 */
[----:B------:R-:W-:Y:S02]  /*16fc0*/  FADD.FTZ R154, R154, R153 ;  /* 0x000000999a9a7221 */ /* 0x000fe40000010000 */
[C---:B------:R-:W-:Y:S03]  /*16fd0*/  HMMA.16816.F32.BF16 R4, R16.reuse, R20, R4 ;  /* 0x000000141004723c */ /* 0x040fe60000041804 */
[----:B------:R-:W-:Y:S02]  /*16fe0*/  FADD.FTZ R158, R158, R157 ;  /* 0x0000009d9e9e7221 */ /* 0x000fe40000010000 */
[----:B------:R-:W-:Y:S02]  /*16ff0*/  FADD.FTZ R155, R155, R154 ;  /* 0x0000009a9b9b7221 */ /* 0x000fe40000010000 */
[----:B------:R-:W-:Y:S01]  /*17000*/  FADD.FTZ R158, R159, R158 ;  /* 0x0000009e9f9e7221 */ /* 0x000fe20000010000 */
        /* <DEDUP_REMOVED lines=9> */
[C---:B------:R-:W-:Y:S01]  /*170a0*/  HMMA.16816.F32.BF16 R124, R16.reuse, R130, R124 ;  /* 0x00000082107c723c */ /* 0x040fe2000004187c */
[----:B------:R-:W1:Y:S07]  /*170b0*/  LDSM.16.MT88.4 R128, [R9+0x5000] ;  /* 0x005000000980783b */ /* 0x000e6e0000004200 */
[C---:B---3--:R-:W-:Y:S07]  /*170c0*/  HMMA.16816.F32.BF16 R40, R16.reuse, R132, R40 ;  /* 0x000000841028723c */ /* 0x048fee0000041828 */
[--C-:B------:R-:W-:Y:S01]  /*170d0*/  FFMA.FTZ R132, R38, c[0x0][0x2d0], -R175.reuse ;  /* 0x0000b40026847a23 */ /* 0x100fe200000108af */
[C---:B------:R-:W-:Y:S03]  /*170e0*/  HMMA.16816.F32.BF16 R44, R16.reuse, R134, R44 ;  /* 0x00000086102c723c */ /* 0x040fe6000004182c */
[----:B------:R-:W-:Y:S01]  /*170f0*/  MUFU.EX2 R176, R132 ;  /* 0x0000008400b07308 */ /* 0x000fe20000000800 */
[----:B------:R-:W-:Y:S02]  /*17100*/  FFMA.FTZ R175, R39, c[0x0][0x2d0], -R175 ;  /* 0x0000b40027af7a23 */ /* 0x000fe400000108af */
[----:B------:R-:W-:Y:S02]  /*17110*/  LDSM.16.MT88.4 R36, [R166+0x3800] ;  /* 0x00380000a624783b */ /* 0x000fe40000004200 */
[C---:B------:R-:W-:Y:S05]  /*17120*/  HMMA.16816.F32.BF16 R48, R16.reuse, R144, R48 ;  /* 0x000000901030723c */ /* 0x040fea0000041830 */
[----:B------:R-:W3:Y:S03]  /*17130*/  MUFU.EX2 R175, R175 ;  /* 0x000000af00af7308 */ /* 0x000ee60000000800 */
        /* <DEDUP_REMOVED lines=8> */
[C---:B-----5:R-:W-:Y:S08]  /*171c0*/  HMMA.16816.F32.BF16 R72, R16.reuse, R28, R72 ;  /* 0x0000001c1048723c */ /* 0x060ff00000041848 */
        /* <DEDUP_REMOVED lines=8> */
[C---:B----4-:R-:W-:Y:S08]  /*17250*/  HMMA.16816.F32.BF16 R96, R16.reuse, R24, R96 ;  /* 0x000000181060723c */ /* 0x050ff00000041860 */
[----:B------:R-:W-:Y:S01]  /*17260*/  HMMA.16816.F32.BF16 R100, R16, R26, R100 ;  /* 0x0000001a1064723c */ /* 0x000fe20000041864 */
[----:B------:R-:W4:Y:S06]  /*17270*/  LDSM.16.MT88.4 R24, [R165+0x3800] ;  /* 0x00380000a518783b */ /* 0x000f2c0000004200 */
[----:B------:R-:W-:Y:S01]  /*17280*/  F2FP.BF16.PACK_AB R16, R161, R160 ;  /* 0x000000a0a110723e */ /* 0x000fe200000010ff */
[----:B------:R-:W-:Y:S01]  /*17290*/  FADD.FTZ R160, R160, R155 ;  /* 0x0000009ba0a07221 */ /* 0x000fe20000010000 */
[----:B------:R-:W-:Y:S03]  /*172a0*/  F2FP.BF16.PACK_AB R18, R163, R162 ;  /* 0x000000a2a312723e */ /* 0x000fe600000010ff */
[C---:B------:R-:W-:Y:S01]  /*172b0*/  F2FP.BF16.PACK_AB R17, R232.reuse, R231 ;  /* 0x000000e7e811723e */ /* 0x040fe200000010ff */
[----:B------:R-:W-:Y:S01]  /*172c0*/  FADD.FTZ R231, R231, R158 ;  /* 0x0000009ee7e77221 */ /* 0x000fe20000010000 */
[----:B---3--:R-:W-:Y:S01]  /*172d0*/  F2FP.BF16.PACK_AB R19, R175, R176 ;  /* 0x000000b0af13723e */ /* 0x008fe200000010ff */
[----:B------:R-:W-:Y:S02]  /*172e0*/  FADD.FTZ R161, R161, R160 ;  /* 0x000000a0a1a17221 */ /* 0x000fe40000010000 */
[----:B------:R-:W-:Y:S02]  /*172f0*/  FADD.FTZ R231, R232, R231 ;  /* 0x000000e7e8e77221 */ /* 0x000fe40000010000 */
[----:B------:R-:W-:Y:S02]  /*17300*/  FADD.FTZ R162, R162, R161 ;  /* 0x000000a1a2a27221 */ /* 0x000fe40000010000 */
[C---:B-1----:R-:W-:Y:S01]  /*17310*/  HMMA.16816.F32.BF16 R132, R16.reuse, R128, R4 ;  /* 0x000000801084723c */ /* 0x042fe20000041804 */
[----:B------:R-:W1:Y:S02]  /*17320*/  LDSM.16.MT88.4 R4, [R166+0x5800] ;  /* 0x00580000a604783b */ /* 0x000e640000004200 */
[----:B------:R-:W-:Y:S02]  /*17330*/  FADD.FTZ R176, R176, R231 ;  /* 0x000000e7b0b07221 */ /* 0x000fe40000010000 */
[----:B------:R-:W-:Y:S02]  /*17340*/  FADD.FTZ R227, R163, R162 ;  /* 0x000000a2a3e37221 */ /* 0x000fe40000010000 */
[----:B------:R-:W-:Y:S01]  /*17350*/  FADD.FTZ R230, R175, R176 ;  /* 0x000000b0afe67221 */ /* 0x000fe20000010000 */
[C---:B------:R-:W-:Y:S01]  /*17360*/  HMMA.16816.F32.BF16 R128, R16.reuse, R130, R12 ;  /* 0x000000821080723c */ /* 0x040fe2000004180c */
[----:B------:R-:W3:Y:S07]  /*17370*/  LDSM.16.MT88.4 R12, [R9+0x5800] ;  /* 0x00580000090c783b */ /* 0x000eee0000004200 */
        /* <DEDUP_REMOVED lines=13> */
[C---:B----4-:R-:W-:Y:S07]  /*17450*/  HMMA.16816.F32.BF16 R64, R16.reuse, R24, R64 ;  /* 0x000000181040723c */ /* 0x050fee0000041840 */
        /* <DEDUP_REMOVED lines=8> */
[----:B------:R-:W-:Y:S01]  /*174e0*/  @P0 MOV R8, c[0x0][0x1e0] ;  /* 0x0000780000080a02 */ /* 0x000fe20000000f00 */
[C---:B---3--:R-:W-:Y:S04]  /*174f0*/  HMMA.16816.F32.BF16 R80, R16.reuse, R12, R80 ;  /* 0x0000000c1050723c */ /* 0x048fe80000041850 */
[----:B------:R-:W-:Y:S03]  /*17500*/  @P0 IMAD R3, R3, c[0x0][0x1e0], RZ ;  /* 0x0000780003030a24 */ /* 0x000fe600078e02ff */
[----:B------:R-:W-:Y:S01]  /*17510*/  @P0 MOV R12, c[0x0][0x1e4] ;  /* 0x00007900000c0a02 */ /* 0x000fe20000000f00 */
[C---:B------:R-:W-:Y:S01]  /*17520*/  @P0 IMAD R3, R24.reuse, c[0x0][0x1e4], R3 ;  /* 0x0000790018030a24 */ /* 0x040fe200078e0203 */
[C---:B------:R-:W-:Y:S03]  /*17530*/  HMMA.16816.F32.BF16 R84, R16.reuse, R14, R84 ;  /* 0x0000000e1054723c */ /* 0x040fe60000041854 */
[----:B------:R-:W-:Y:S05]  /*17540*/  @P0 IMAD.WIDE.U32 R24, R24, c[0x0][0x1e0], RZ ;  /* 0x0000780018180a25 */ /* 0x000fea00078e00ff */
[----:B------:R-:W-:Y:S01]  /*17550*/  @P0 IADD3 R9, R25, R3, RZ ;  /* 0x0000000319090210 */ /* 0x000fe20007ffe0ff */
[C---:B--2---:R-:W-:Y:S03]  /*17560*/  HMMA.16816.F32.BF16 R88, R16.reuse, R20, R88 ;  /* 0x000000141058723c */ /* 0x044fe60000041858 */
[C---:B------:R-:W-:Y:S02]  /*17570*/  @P0 SHF.L.U32 R3, R24.reuse, 0x6, RZ ;  /* 0x0000000618030819 */ /* 0x040fe400000006ff */
[----:B------:R-:W-:Y:S02]  /*17580*/  @P0 SHF.L.U64.HI R9, R24, 0x6, R9 ;  /* 0x0000000618090819 */ /* 0x000fe40000010209 */
[C---:B------:R-:W-:Y:S01]  /*17590*/  @P0 LEA R13, P1, R8.reuse, R3, 0x5 ;  /* 0x00000003080d0211 */ /* 0x040fe200078228ff */
[C---:B------:R-:W-:Y:S04]  /*175a0*/  HMMA.16816.F32.BF16 R92, R16.reuse, R22, R92 ;  /* 0x00000016105c723c */ /* 0x040fe8000004185c */
[----:B------:R-:W-:Y:S02]  /*175b0*/  @P0 LEA.HI.X R15, R8, R9, R12, 0x5, P1 ;  /* 0x00000009080f0211 */ /* 0x000fe400008f2c0c */
[----:B------:R-:W-:Y:S02]  /*175c0*/  P2R R12, PR, RZ, 0x4 ;  /* 0x00000004ff0c7803 */ /* 0x000fe40000000000 */
[----:B------:R-:W-:Y:S01]  /*175d0*/  @P0 IADD3 R13, P5, R13, R228, RZ ;  /* 0x000000e40d0d0210 */ /* 0x000fe20007fbe0ff */
[C---:B-1----:R-:W-:Y:S03]  /*175e0*/  HMMA.16816.F32.BF16 R96, R16.reuse, R4, R96 ;  /* 0x000000041060723c */ /* 0x042fe60000041860 */
[----:B------:R-:W-:Y:S02]  /*175f0*/  @P0 IADD3.X R20, R15, R222, RZ, P5, !PT ;  /* 0x000000de0f140210 */ /* 0x000fe40002ffe4ff */
[----:B------:R-:W-:Y:S02]  /*17600*/  ISETP.NE.AND P5, PT, R12, RZ, PT ;  /* 0x000000ff0c00720c */ /* 0x000fe40003fa5270 */
[----:B------:R-:W-:Y:S01]  /*17610*/  @P0 IADD3 R3, P1, R3, R228, RZ ;  /* 0x000000e403030210 */ /* 0x000fe20007f3e0ff */
[----:B------:R-:W-:Y:S03]  /*17620*/  HMMA.16816.F32.BF16 R100, R16, R6, R100 ;  /* 0x000000061064723c */ /* 0x000fe60000041864 */
[----:B------:R-:W-:Y:S02]  /*17630*/  @P0 ISETP.GE.AND P2, PT, R207, c[0x0][0x1d4], PT ;  /* 0x00007500cf000a0c */ /* 0x000fe40003f46270 */
[----:B------:R-:W-:Y:S02]  /*17640*/  SEL R226, R226, RZ, !P5 ;  /* 0x000000ffe2e27207 */ /* 0x000fe40006800000 */
[----:B------:R-:W-:Y:S02]  /*17650*/  @P0 LEA R24, P6, R3, c[0x0][0x1c8], 0x1 ;  /* 0x0000720003180a11 */ /* 0x000fe400078c08ff */
[----:B------:R-:W-:Y:S02]  /*17660*/  @P0 IADD3.X R14, R9, R222, RZ, P1, !PT ;  /* 0x000000de090e0210 */ /* 0x000fe40000ffe4ff */
[----:B------:R-:W-:Y:S02]  /*17670*/  @P0 ISETP.GE.AND P1, PT, R206, c[0x0][0x1d4], PT ;  /* 0x00007500ce000a0c */ /* 0x000fe40003f26270 */
[----:B------:R-:W-:Y:S01]  /*17680*/  @P0 LEA.HI.X R25, R3, c[0x0][0x1cc], R14, 0x1, P6 ;  /* 0x0000730003190a11 */ /* 0x000fe200030f0c0e */
[----:B------:R-:W-:Y:S01]  /*17690*/  @P0 IMAD R3, R226, 0x6000, R11 ;  /* 0x00006000e2030824 */ /* 0x000fe200078e020b */
[C---:B------:R-:W-:Y:S04]  /*176a0*/  @P0 LEA R8, P4, R13.reuse, c[0x0][0x1c8], 0x1 ;  /* 0x000072000d080a11 */ /* 0x040fe800078808ff */
[----:B------:R-:W-:Y:S01]  /*176b0*/  @!PT LDS RZ, [RZ] ;  /* 0x00000000fffff984 */ /* 0x000fe20000000800 */
[----:B------:R-:W-:Y:S01]  /*176c0*/  @!PT LDS RZ, [RZ] ;  /* 0x00000000fffff984 */ /* 0x000fe20000000800 */
[----:B------:R-:W-:Y:S01]  /*176d0*/  @!PT LDS RZ, [RZ] ;  /* 0x00000000fffff984 */ /* 0x000fe20000000800 */
[----:B------:R1:W-:Y:S01]  /*176e0*/  @P0 LDGSTS.E.BYPASS.LTC128B.128 [R3], [R24.64], !P3 ;  /* 0x0000000018030fae */ /* 0x0003e2000d901d48 */
[----:B------:R-:W-:Y:S07]  /*176f0*/  @P0 LEA.HI.X R9, R13, c[0x0][0x1cc], R20, 0x1, P4 ;  /* 0x000073000d090a11 */ /* 0x000fee00020f0c14 */
        /* <DEDUP_REMOVED lines=14> */
.L_x_4818:
[----:B------:R-:W-:Y:S02]  /*177e0*/  MOV R5, 0x1f ;  /* 0x0000001f00057802 */ /* 0x000fe40000000f00 */
[----:B------:R-:W-:Y:S01]  /*177f0*/  MOV R4, 0xffffffff ;  /* 0xffffffff00047802 */ /* 0x000fe20000000f00 */
[----:B------:R-:W-:Y:S05]  /*17800*/  BRA.DIV ~URZ, `(.L_x_4820) ;  /* 0x000052627f007947 */ /* 0x000fea000b800000 */
[----:B-1----:R1:W2:Y:S02]  /*17810*/  SHFL.BFLY PT, R7, R227, 0x2, 0x1f ;  /* 0x0c401f00e3077f89 */ /* 0x0022a400000e0000 */
.L_x_4893:
[----:B--2---:R-:W-:Y:S01]  /*17820*/  FADD.FTZ R8, R7, R227 ;  /* 0x000000e307087221 */ /* 0x004fe20000010000 */
[----:B------:R-:W-:Y:S05]  /*17830*/  BRA.DIV ~URZ, `(.L_x_4821) ;  /* 0x000052827f007947 */ /* 0x000fea000b800000 */
[----:B------:R-:W2:Y:S04]  /*17840*/  SHFL.BFLY PT, R5, R230, 0x2, 0x1f ;  /* 0x0c401f00e6057f89 */ /* 0x000ea800000e0000 */
[----:B------:R-:W3:Y:S01]  /*17850*/  SHFL.BFLY PT, R3, R8, 0x1, 0x1f ;  /* 0x0c201f0008037f89 */ /* 0x000ee200000e0000 */
[----:B--2---:R-:W-:-:S02]  /*17860*/  FADD.FTZ R12, R5, R230 ;  /* 0x000000e6050c7221 */ /* 0x004fc40000010000 */
[----:B---3--:R-:W-:-:S03]  /*17870*/  FADD.FTZ R3, R8, R3 ;  /* 0x0000000308037221 */ /* 0x008fc60000010000 */
[----:B------:R2:W3:Y:S04]  /*17880*/  SHFL.BFLY PT, R7, R12, 0x1, 0x1f ;  /* 0x0c201f000c077f89 */ /* 0x0004e800000e0000 */
.L_x_4894:
[----:B------:R-:W-:Y:S01]  /*17890*/  FSETP.NE.FTZ.AND P1, PT, R3, RZ, PT ;  /* 0x000000ff0300720b */ /* 0x000fe20003f35000 */
[----:B--23--:R-:W-:Y:S01]  /*178a0*/  FADD.FTZ R12, R7, R12 ;  /* 0x0000000c070c7221 */ /* 0x00cfe20000010000 */
[----:B------:R-:W-:Y:S02]  /*178b0*/  MOV R13, RZ ;  /* 0x000000ff000d7202 */ /* 0x000fe40000000f00 */
[----:B------:R-:W-:Y:S02]  /*178c0*/  MOV R8, RZ ;  /* 0x000000ff00087202 */ /* 0x000fe40000000f00 */
[----:B------:R-:W-:Y:S02]  /*178d0*/  FSETP.NE.FTZ.AND P0, PT, R12, RZ, PT ;  /* 0x000000ff0c00720b */ /* 0x000fe40003f15000 */
[----:B------:R-:W-:Y:S02]  /*178e0*/  MOV R9, 0xff800000 ;  /* 0xff80000000097802 */ /* 0x000fe40000000f00 */
[----:B------:R-:W-:-:S02]  /*178f0*/  MOV R16, 0xff800000 ;  /* 0xff80000000107802 */ /* 0x000fc40000000f00 */
[----:B------:R-:W-:Y:S01]  /*17900*/  MOV R17, 0x1 ;  /* 0x0000000100117802 */ /* 0x000fe20000000f00 */
        /* <DEDUP_REMOVED lines=57> */
[----:B--2---:R-:W-:-:S02]  /*17ca0*/  @P0 FMUL.FTZ R12, R12, 0.69314718246459960938 ;  /* 0x3f3172180c0c0820 */ /* 0x004fc40000410000 */
        /* <DEDUP_REMOVED lines=50> */
.L_x_4753:
        /* <DEDUP_REMOVED lines=16> */
.L_x_4823:
[----:B------:R-:W-:Y:S05]  /*180d0*/  BSYNC B0 ;  /* 0x0000000000007941 */ /* 0x000fea0003800000 */
.L_x_4822:
        /* <DEDUP_REMOVED lines=8> */
[----:B------:R-:W-:Y:S01]  /*18160*/  IMAD.MOV.U32 R26, RZ, RZ, 0x40 ;  /* 0x00000040ff1a7424 */ /* 0x000fe200078e00ff */
        /* <DEDUP_REMOVED lines=20> */
[----:B------:R-:W-:Y:S02]  /*182b0*/  R2P PR, R12, 0x6 ;  /* 0x000000060c007804 */ /* 0x000fe40000000000 */
[----:B------:R-:W-:Y:S02]  /*182c0*/  LOP3.LUT R18, R13, R18, RZ, 0xfc, !PT ;  /* 0x000000120d127212 */ /* 0x000fe400078efcff */
[----:B------:R-:W-:Y:S02]  /*182d0*/  F2FP.BF16.PACK_AB R17, R135, R134 ;  /* 0x000000868711723e */ /* 0x000fe400000010ff */
[----:B------:R-:W-:Y:S01]  /*182e0*/  F2FP.BF16.PACK_AB R12, R131, R130 ;  /* 0x00000082830c723e */ /* 0x000fe200000010ff */
[----:B------:R-:W-:Y:S01]  /*182f0*/  IMAD.IADD R18, R19, 0x1, R18 ;  /* 0x0000000113127824 */ /* 0x000fe200078e0212 */
[----:B------:R-:W-:Y:S01]  /*18300*/  SEL R26, R26, 0xffffffc0, !P2 ;  /* 0xffffffc01a1a7807 */ /* 0x000fe20005000000 */
[----:B------:R-:W-:Y:S01]  /*18310*/  IMAD.MOV.U32 R19, RZ, RZ, 0x20 ;  /* 0x00000020ff137424 */ /* 0x000fe200078e00ff */
[----:B------:R-:W-:Y:S01]  /*18320*/  F2FP.BF16.PACK_AB R27, R115, R114 ;  /* 0x00000072731b723e */ /* 0x000fe200000010ff */
[----:B------:R-:W-:Y:S01]  /*18330*/  IMAD.SHL.U32 R24, R18, 0x2, RZ ;  /* 0x0000000212187824 */ /* 0x000fe200078e00ff */
[----:B------:R-:W-:-:S02]  /*18340*/  F2FP.BF16.PACK_AB R18, R109, R108 ;  /* 0x0000006c6d12723e */ /* 0x000fc400000010ff */
[----:B------:R-:W-:Y:S02]  /*18350*/  SEL R19, R19, 0xffffffe0, !P1 ;  /* 0xffffffe013137807 */ /* 0x000fe40004800000 */
[C---:B------:R-:W-:Y:S01]  /*18360*/  IADD3 R13, R24.reuse, 0x80, RZ ;  /* 0x00000080180d7810 */ /* 0x040fe20007ffe0ff */
[----:B------:R2:W-:Y:S01]  /*18370*/  STS [R24+0x80], R23 ;  /* 0x0000801718007388 */ /* 0x0005e20000000800 */
[C---:B------:R-:W-:Y:S02]  /*18380*/  IADD3 R21, R24.reuse, 0x70, RZ ;  /* 0x0000007018157810 */ /* 0x040fe40007ffe0ff */
[----:B------:R-:W-:Y:S01]  /*18390*/  @P0 IADD3 R21, R13, 0x10, RZ ;  /* 0x000000100d150810 */ /* 0x000fe20007ffe0ff */
[----:B------:R-:W-:Y:S01]  /*183a0*/  IMAD.IADD R13, R24, 0x1, R19 ;  /* 0x00000001180d7824 */ /* 0x000fe200078e0213 */
[----:B------:R3:W-:Y:S01]  /*183b0*/  STS [R24+0x480], R17 ;  /* 0x0004801118007388 */ /* 0x0007e20000000800 */
[----:B------:R-:W-:Y:S02]  /*183c0*/  F2FP.BF16.PACK_AB R29, R117, R116 ;  /* 0x00000074751d723e */ /* 0x000fe400000010ff */
[----:B------:R-:W-:Y:S01]  /*183d0*/  IMAD.IADD R19, R19, 0x1, R21 ;  /* 0x0000000113137824 */ /* 0x000fe200078e0215 */
        /* <DEDUP_REMOVED lines=11> */
[----:B------:R-:W-:Y:S01]  /*18490*/  ISETP.NE.AND.EX P1, PT, RZ, c[0x0][0x50c], PT, P0 ;  /* 0x00014300ff007a0c */ /* 0x000fe20003f25300 */
[----:B------:R1:W-:Y:S01]  /*184a0*/  STS [R19], R18 ;  /* 0x0000001213007388 */ /* 0x0003e20000000800 */
[----:B--2---:R-:W-:Y:S02]  /*184b0*/  F2FP.BF16.PACK_AB R23, R123, R122 ;  /* 0x0000007a7b17723e */ /* 0x004fe400000010ff */
[----:B------:R-:W-:Y:S01]  /*184c0*/  ISETP.NE.AND.EX P2, PT, RZ, c[0x0][0x504], PT, P2 ;  /* 0x00014100ff007a0c */ /* 0x000fe20003f45320 */
[----:B------:R2:W-:Y:S01]  /*184d0*/  STS [R19+0x400], R22 ;  /* 0x0004001613007388 */ /* 0x0005e20000000800 */
[--C-:B---3--:R-:W-:Y:S02]  /*184e0*/  IMAD.IADD R17, R19, 0x1, R26.reuse ;  /* 0x0000000113117824 */ /* 0x108fe400078e021a */
[----:B----4-:R-:W-:Y:S02]  /*184f0*/  IMAD.IADD R12, R24, 0x1, R26 ;  /* 0x00000001180c7824 */ /* 0x010fe400078e021a */
[----:B-1----:R-:W-:-:S03]  /*18500*/  IMAD.IADD R20, R26, 0x1, R21 ;  /* 0x000000011a147824 */ /* 0x002fc600078e0215 */
[----:B------:R1:W-:Y:S01]  /*18510*/  STS [R12+0x80], R33 ;  /* 0x000080210c007388 */ /* 0x0003e20000000800 */
[----:B------:R-:W-:-:S03]  /*18520*/  F2FP.BF16.PACK_AB R30, R47, R46 ;  /* 0x0000002e2f1e723e */ /* 0x000fc600000010ff */
[----:B------:R3:W-:Y:S01]  /*18530*/  STS [R12+0x480], R27 ;  /* 0x0004801b0c007388 */ /* 0x0007e20000000800 */
[----:B------:R-:W-:-:S03]  /*18540*/  F2FP.BF16.PACK_AB R28, R45, R44 ;  /* 0x0000002c2d1c723e */ /* 0x000fc600000010ff */
[----:B------:R4:W-:Y:S01]  /*18550*/  STS [R20], R29 ;  /* 0x0000001d14007388 */ /* 0x0009e20000000800 */
[----:B------:R-:W-:Y:S01]  /*18560*/  IMAD.IADD R18, R26, 0x1, R13 ;  /* 0x000000011a127824 */ /* 0x000fe200078e020d */
[----:B------:R-:W-:Y:S02]  /*18570*/  F2FP.BF16.PACK_AB R26, R127, R126 ;  /* 0x0000007e7f1a723e */ /* 0x000fe400000010ff */
[----:B------:R4:W-:Y:S01]  /*18580*/  STS [R20+0x400], R31 ;  /* 0x0004001f14007388 */ /* 0x0009e20000000800 */
[----:B--2---:R-:W-:-:S03]  /*18590*/  F2FP.BF16.PACK_AB R22, R125, R124 ;  /* 0x0000007c7d16723e */ /* 0x004fc600000010ff */
[----:B------:R2:W-:Y:S04]  /*185a0*/  STS [R18+0x80], R25 ;  /* 0x0000801912007388 */ /* 0x0005e80000000800 */
[----:B------:R2:W-:Y:S04]  /*185b0*/  STS [R18+0x480], R23 ;  /* 0x0004801712007388 */ /* 0x0005e80000000800 */
[----:B------:R2:W-:Y:S01]  /*185c0*/  STS [R17], R22 ;  /* 0x0000001611007388 */ /* 0x0005e20000000800 */
[----:B-1----:R-:W-:Y:S02]  /*185d0*/  F2FP.BF16.PACK_AB R33, R67, R66 ;  /* 0x000000424321723e */ /* 0x002fe400000010ff */
[----:B---3--:R-:W-:Y:S01]  /*185e0*/  F2FP.BF16.PACK_AB R27, R41, R40 ;  /* 0x00000028291b723e */ /* 0x008fe200000010ff */
[----:B------:R1:W-:Y:S01]  /*185f0*/  STS [R17+0x400], R26 ;  /* 0x0004001a11007388 */ /* 0x0003e20000000800 */
[----:B----4-:R-:W-:-:S03]  /*18600*/  F2FP.BF16.PACK_AB R29, R43, R42 ;  /* 0x0000002a2b1d723e */ /* 0x010fc600000010ff */
[----:B------:R3:W-:Y:S04]  /*18610*/  STS [R24+0x4080], R27 ;  /* 0x0040801b18007388 */ /* 0x0007e80000000800 */
[----:B------:R4:W-:Y:S01]  /*18620*/  STS [R24+0x4480], R29 ;  /* 0x0044801d18007388 */ /* 0x0009e20000000800 */
[----:B------:R-:W-:-:S03]  /*18630*/  F2FP.BF16.PACK_AB R31, R65, R64 ;  /* 0x00000040411f723e */ /* 0x000fc600000010ff */
[----:B------:R4:W-:Y:S01]  /*18640*/  STS [R21+0x4000], R28 ;  /* 0x0040001c15007388 */ /* 0x0009e20000000800 */
[----:B--2---:R-:W-:-:S03]  /*18650*/  F2FP.BF16.PACK_AB R25, R59, R58 ;  /* 0x0000003a3b19723e */ /* 0x004fc600000010ff */
[----:B------:R2:W-:Y:S01]  /*18660*/  STS [R21+0x4400], R30 ;  /* 0x0044001e15007388 */ /* 0x0005e20000000800 */
[----:B------:R-:W-:Y:S02]  /*18670*/  F2FP.BF16.PACK_AB R23, R57, R56 ;  /* 0x000000383917723e */ /* 0x000fe400000010ff */
[----:B------:R-:W-:Y:S01]  /*18680*/  F2FP.BF16.PACK_AB R22, R53, R52 ;  /* 0x000000343516723e */ /* 0x000fe200000010ff */
[----:B------:R2:W-:Y:S01]  /*18690*/  STS [R13+0x4080], R32 ;  /* 0x004080200d007388 */ /* 0x0005e20000000800 */
[----:B-1----:R-:W-:-:S03]  /*186a0*/  F2FP.BF16.PACK_AB R26, R55, R54 ;  /* 0x00000036371a723e */ /* 0x002fc600000010ff */
[----:B------:R1:W-:Y:S01]  /*186b0*/  STS [R13+0x4480], R34 ;  /* 0x004480220d007388 */ /* 0x0003e20000000800 */
[----:B---3--:R-:W-:-:S03]  /*186c0*/  F2FP.BF16.PACK_AB R27, R61, R60 ;  /* 0x0000003c3d1b723e */ /* 0x008fc600000010ff */
[----:B------:R3:W-:Y:S01]  /*186d0*/  STS [R19+0x4000], R22 ;  /* 0x0040001613007388 */ /* 0x0007e20000000800 */
[----:B----4-:R-:W-:-:S03]  /*186e0*/  F2FP.BF16.PACK_AB R29, R63, R62 ;  /* 0x0000003e3f1d723e */ /* 0x010fc600000010ff */
[----:B------:R4:W-:Y:S01]  /*186f0*/  STS [R19+0x4400], R26 ;  /* 0x0044001a13007388 */ /* 0x0009e20000000800 */
[----:B------:R-:W-:-:S03]  /*18700*/  F2FP.BF16.PACK_AB R28, R77, R76 ;  /* 0x0000004c4d1c723e */ /* 0x000fc600000010ff */
[----:B------:R4:W-:Y:S01]  /*18710*/  STS [R12+0x4080], R23 ;  /* 0x004080170c007388 */ /* 0x0009e20000000800 */
[----:B--2---:R-:W-:-:S03]  /*18720*/  F2FP.BF16.PACK_AB R30, R79, R78 ;  /* 0x0000004e4f1e723e */ /* 0x004fc600000010ff */
[----:B------:R2:W-:Y:S04]  /*18730*/  STS [R12+0x4480], R25 ;  /* 0x004480190c007388 */ /* 0x0005e80000000800 */
[----:B------:R2:W-:Y:S01]  /*18740*/  STS [R20+0x4000], R27 ;  /* 0x0040001b14007388 */ /* 0x0005e20000000800 */
[----:B------:R-:W-:-:S03]  /*18750*/  F2FP.BF16.PACK_AB R32, R3, R2 ;  /* 0x000000020320723e */ /* 0x000fc600000010ff */
[----:B------:R2:W-:Y:S01]  /*18760*/  STS [R20+0x4400], R29 ;  /* 0x0044001d14007388 */ /* 0x0005e20000000800 */
[----:B-1----:R-:W-:-:S03]  /*18770*/  F2FP.BF16.PACK_AB R34, R15, R14 ;  /* 0x0000000e0f22723e */ /* 0x002fc600000010ff */
[----:B------:R1:W-:Y:S01]  /*18780*/  STS [R18+0x4080], R31 ;  /* 0x0040801f12007388 */ /* 0x0003e20000000800 */
[----:B---3--:R-:W-:-:S03]  /*18790*/  F2FP.BF16.PACK_AB R22, R69, R68 ;  /* 0x000000444516723e */ /* 0x008fc600000010ff */
[----:B------:R-:W-:Y:S01]  /*187a0*/  STS [R18+0x4480], R33 ;  /* 0x0044802112007388 */ /* 0x000fe20000000800 */
[----:B----4-:R-:W-:-:S03]  /*187b0*/  F2FP.BF16.PACK_AB R26, R71, R70 ;  /* 0x00000046471a723e */ /* 0x010fc600000010ff */
[----:B------:R3:W-:Y:S01]  /*187c0*/  STS [R17+0x4000], R22 ;  /* 0x0040001611007388 */ /* 0x0007e20000000800 */
[----:B------:R-:W-:-:S03]  /*187d0*/  F2FP.BF16.PACK_AB R23, R73, R72 ;  /* 0x000000484917723e */ /* 0x000fc600000010ff */
[----:B------:R-:W-:Y:S01]  /*187e0*/  STS [R17+0x4400], R26 ;  /* 0x0044001a11007388 */ /* 0x000fe20000000800 */
[----:B--2---:R-:W-:-:S03]  /*187f0*/  F2FP.BF16.PACK_AB R25, R75, R74 ;  /* 0x0000004a4b19723e */ /* 0x004fc600000010ff */
[----:B------:R2:W-:Y:S01]  /*18800*/  STS [R24+0x8080], R23 ;  /* 0x0080801718007388 */ /* 0x0005e20000000800 */
[----:B------:R-:W-:-:S03]  /*18810*/  F2FP.BF16.PACK_AB R27, R95, R94 ;  /* 0x0000005e5f1b723e */ /* 0x000fc600000010ff */
[----:B------:R4:W-:Y:S01]  /*18820*/  STS [R24+0x8480], R25 ;  /* 0x0084801918007388 */ /* 0x0009e20000000800 */
[----:B------:R-:W-:-:S03]  /*18830*/  F2FP.BF16.PACK_AB R29, R93, R92 ;  /* 0x0000005c5d1d723e */ /* 0x000fc600000010ff */
[----:B------:R-:W-:Y:S01]  /*18840*/  STS [R21+0x8000], R28 ;  /* 0x0080001c15007388 */ /* 0x000fe20000000800 */
[----:B-1----:R-:W-:-:S03]  /*18850*/  F2FP.BF16.PACK_AB R31, R99, R98 ;  /* 0x00000062631f723e */ /* 0x002fc600000010ff */
[----:B------:R1:W-:Y:S04]  /*18860*/  STS [R21+0x8400], R30 ;  /* 0x0084001e15007388 */ /* 0x0003e80000000800 */
[----:B------:R1:W-:Y:S01]  /*18870*/  STS [R13+0x8080], R32 ;  /* 0x008080200d007388 */ /* 0x0003e20000000800 */
[----:B---3--:R-:W-:-:S03]  /*18880*/  F2FP.BF16.PACK_AB R22, R87, R86 ;  /* 0x000000565716723e */ /* 0x008fc600000010ff */
[----:B------:R3:W-:Y:S04]  /*18890*/  STS [R13+0x8480], R34 ;  /* 0x008480220d007388 */ /* 0x0007e80000000800 */
[----:B------:R3:W-:Y:S01]  /*188a0*/  STS [R19+0x8400], R22 ;  /* 0x0084001613007388 */ /* 0x0007e20000000800 */
[----:B--2---:R-:W-:-:S03]  /*188b0*/  F2FP.BF16.PACK_AB R23, R7, R6 ;  /* 0x000000060717723e */ /* 0x004fc600000010ff */
[----:B------:R2:W-:Y:S01]  /*188c0*/  STS [R19+0x8000], R36 ;  /* 0x0080002413007388 */ /* 0x0005e20000000800 */
[----:B----4-:R-:W-:Y:S02]  /*188d0*/  F2FP.BF16.PACK_AB R25, R91, R90 ;  /* 0x0000005a5b19723e */ /* 0x010fe400000010ff */
[----:B------:R-:W-:Y:S01]  /*188e0*/  F2FP.BF16.PACK_AB R24, R101, R100 ;  /* 0x000000646518723e */ /* 0x000fe200000010ff */
[----:B------:R4:W-:Y:S04]  /*188f0*/  STS [R12+0x8080], R23 ;  /* 0x008080170c007388 */ /* 0x0009e80000000800 */
[----:B------:R4:W-:Y:S01]  /*18900*/  STS [R12+0x8480], R25 ;  /* 0x008480190c007388 */ /* 0x0009e20000000800 */
[----:B-1----:R-:W-:-:S03]  /*18910*/  F2FP.BF16.PACK_AB R21, R97, R96 ;  /* 0x000000606115723e */ /* 0x002fc600000010ff */
[----:B------:R-:W-:Y:S01]  /*18920*/  STS [R20+0x8000], R29 ;  /* 0x0080001d14007388 */ /* 0x000fe20000000800 */
[----:B------:R-:W-:-:S03]  /*18930*/  @P1 LEA R32, P0, R216, c[0x0][0x508], 0x2 ;  /* 0x00014200d8201a11 */ /* 0x000fc600078010ff */
[----:B------:R-:W-:Y:S01]  /*18940*/  STS [R20+0x8400], R27 ;  /* 0x0084001b14007388 */ /* 0x000fe20000000800 */
[----:B---3--:R-:W-:-:S03]  /*18950*/  IMAD.MOV.U32 R13, RZ, RZ, RZ ;  /* 0x000000ffff0d7224 */ /* 0x008fc600078e00ff */
[----:B------:R1:W-:Y:S01]  /*18960*/  STS [R18+0x8080], R21 ;  /* 0x0080801512007388 */ /* 0x0003e20000000800 */
[----:B------:R-:W-:-:S03]  /*18970*/  F2FP.BF16.PACK_AB R22, R103, R102 ;  /* 0x000000666716723e */ /* 0x000fc600000010ff */
[----:B------:R3:W-:Y:S01]  /*18980*/  STS [R18+0x8480], R31 ;  /* 0x0084801f12007388 */ /* 0x0007e20000000800 */
[----:B--2---:R-:W-:-:S03]  /*18990*/  SHF.R.S32.HI R19, RZ, 0x1f, R216 ;  /* 0x0000001fff137819 */ /* 0x004fc600000114d8 */
[----:B------:R3:W-:Y:S01]  /*189a0*/  STS [R17+0x8000], R24 ;  /* 0x0080001811007388 */ /* 0x0007e20000000800 */
[----:B----4-:R-:W-:Y:S01]  /*189b0*/  IMAD.MOV.U32 R23, RZ, RZ, 0x4 ;  /* 0x00000004ff177424 */ /* 0x010fe200078e00ff */
[----:B------:R-:W-:Y:S02]  /*189c0*/  @P1 LEA.HI.X R33, R216, c[0x0][0x50c], R19, 0x2, P0 ;  /* 0x00014300d8211a11 */ /* 0x000fe400000f1413 */
[----:B------:R3:W-:Y:S01]  /*189d0*/  STS [R17+0x8400], R22 ;  /* 0x0084001611007388 */ /* 0x0007e20000000800 */
[----:B------:R-:W-:-:S03]  /*189e0*/  IMAD.MOV.U32 R12, RZ, RZ, c[0x0][0x388] ;  /* 0x0000e200ff0c7624 */ /* 0x000fc600078e00ff */
[----:B------:R-:W-:Y:S01]  /*189f0*/  BAR.SYNC.DEFER_BLOCKING 0x1, 0x100 ;  /* 0x0044000000007b1d */ /* 0x000fe20000010000 */
[----:B-1----:R-:W-:-:S05]  /*18a00*/  IMAD.WIDE R20, R216, R23, c[0x0][0x500] ;  /* 0x00014000d8147625 */ /* 0x002fca00078e0217 */
        /* <DEDUP_REMOVED lines=9> */
.L_x_4826:
[----:B------:R-:W-:Y:S01]  /*18aa0*/  IMAD.MOV.U32 R34, RZ, RZ, 0x368 ;  /* 0x00000368ff227424 */ /* 0x000fe200078e00ff */
[----:B------:R-:W-:Y:S01]  /*18ab0*/  ISETP.GT.AND P2, PT, R202, 0x1, PT ;  /* 0x00000001ca00780c */ /* 0x000fe20003f44270 */
[----:B---3--:R-:W-:Y:S01]  /*18ac0*/  IMAD.MOV.U32 R17, RZ, RZ, c[0x0][0x4e8] ;  /* 0x00013a00ff117624 */ /* 0x008fe200078e00ff */
[----:B------:R-:W-:Y:S01]  /*18ad0*/  ISETP.NE.U32.AND P0, PT, RZ, c[0x0][0x500], PT ;  /* 0x00014000ff007a0c */ /* 0x000fe20003f05070 */
[----:B-----5:R-:W-:Y:S01]  /*18ae0*/  IMAD R12, R12, c[0x0][0x4e8], RZ ;  /* 0x00013a000c0c7a24 */ /* 0x020fe200078e02ff */
[----:B------:R-:W-:-:S02]  /*18af0*/  SEL R34, R34, 0x328, P2 ;  /* 0x0000032822227807 */ /* 0x000fc40001000000 */
[----:B------:R-:W-:Y:S02]  /*18b00*/  ISETP.NE.AND.EX P0, PT, RZ, c[0x0][0x504], PT, P0 ;  /* 0x00014100ff007a0c */ /* 0x000fe40003f05300 */
[----:B------:R-:W1:Y:S01]  /*18b10*/  LDC.64 R20, c[0x0][R34+0x170] ;  /* 0x00005c0022147b82 */ /* 0x000e620000000a00 */
[----:B------:R-:W-:Y:S01]  /*18b20*/  ISETP.NE.AND P3, PT, R17, 0x1, PT ;  /* 0x000000011100780c */ /* 0x000fe20003f65270 */
[----:B------:R-:W-:Y:S01]  /*18b30*/  IMAD.IADD R17, R214, 0x1, R201 ;  /* 0x00000001d6117824 */ /* 0x000fe200078e02c9 */
[----:B------:R-:W-:Y:S02]  /*18b40*/  SEL R216, R216, RZ, !P0 ;  /* 0x000000ffd8d87207 */ /* 0x000fe40004000000 */
[----:B------:R-:W-:Y:S01]  /*18b50*/  SEL R18, R19, RZ, !P0 ;  /* 0x000000ff13127207 */ /* 0x000fe20004000000 */
[----:B------:R-:W-:Y:S01]  /*18b60*/  IMAD.MOV.U32 R24, RZ, RZ, R17 ;  /* 0x000000ffff187224 */ /* 0x000fe200078e0011 */
        /* <DEDUP_REMOVED lines=16> */
[----:B------:R-:W-:Y:S01]  /*18c70*/  IMAD.MOV R22, RZ, RZ, -R24 ;  /* 0x000000ffff167224 */ /* 0x000fe200078e0a18 */
[----:B------:R-:W-:Y:S01]  /*18c80*/  IADD3.X R19, R19, R20, R18, P1, P0 ;  /* 0x0000001413137210 */ /* 0x000fe20000fe0412 */
[----:B------:R-:W-:-:S04]  /*18c90*/  IMAD.WIDE.U32 R28, R28, R25, RZ ;  /* 0x000000191c1c7225 */ /* 0x000fc800078e00ff */
[----:B------:R-:W-:Y:S01]  /*18ca0*/  IMAD R25, R22, c[0x0][0x4e8], R17 ;  /* 0x00013a0016197a24 */ /* 0x000fe200078e0211 */
[----:B------:R-:W-:Y:S01]  /*18cb0*/  IADD3 R28, P1, P0, R24, R23, R28 ;  /* 0x00000017181c7210 */ /* 0x000fe2000783e01c */
[----:B------:R-:W-:Y:S01]  /*18cc0*/  IMAD.IADD R20, R29, 0x1, R21 ;  /* 0x000000011d147824 */ /* 0x000fe200078e0215 */
[----:B------:R-:W-:Y:S01]  /*18cd0*/  SHF.R.S32.HI R22, RZ, 0x1f, R24 ;  /* 0x0000001fff167819 */ /* 0x000fe20000011418 */
        /* <DEDUP_REMOVED lines=25> */
[----:B-1----:R-:W-:Y:S01]  /*18e70*/  P2R R9, PR, RZ, 0x2 ;  /* 0x00000002ff097803 */ /* 0x002fe20000000000 */
[----:B------:R-:W-:Y:S05]  /*18e80*/  @P2 BRA `(.L_x_4827) ;  /* 0x0000084000002947 */ /* 0x000fea0003800000 */
[-C--:B------:R-:W-:Y:S01]  /*18e90*/  LEA.HI R0, R0, R205.reuse, RZ, 0x3 ;  /* 0x000000cd00007211 */ /* 0x080fe200078f18ff */
[----:B------:R-:W-:Y:S01]  /*18ea0*/  IMAD R18, R18, c[0x0][0x3a0], RZ ;  /* 0x0000e80012127a24 */ /* 0x000fe200078e02ff */
[----:B------:R1:W3:Y:S01]  /*18eb0*/  LDS.128 R64, [R138+0x80] ;  /* 0x000080008a407984 */ /* 0x0002e20000000c00 */
[C---:B------:R-:W-:Y:S01]  /*18ec0*/  IMAD.WIDE.U32 R4, R13.reuse, c[0x0][0x3a0], RZ ;  /* 0x0000e8000d047a25 */ /* 0x040fe200078e00ff */
[----:B------:R-:W-:Y:S02]  /*18ed0*/  LOP3.LUT R2, R0, 0xfffffff8, RZ, 0xc0, !PT ;  /* 0xfffffff800027812 */ /* 0x000fe400078ec0ff */
[----:B------:R-:W-:Y:S01]  /*18ee0*/  SHF.R.S32.HI R0, RZ, 0x3, R0 ;  /* 0x00000003ff007819 */ /* 0x000fe20000011400 */
[----:B------:R-:W-:Y:S01]  /*18ef0*/  IMAD R13, R13, c[0x0][0x3a4], R18 ;  /* 0x0000e9000d0d7a24 */ /* 0x000fe200078e0212 */
[----:B------:R-:W-:Y:S01]  /*18f00*/  IADD3 R3, -R2, R205, RZ ;  /* 0x000000cd02037210 */ /* 0x000fe20007ffe1ff */
[----:B------:R1:W4:Y:S03]  /*18f10*/  LDS.128 R60, [R138+0x1080] ;  /* 0x001080008a3c7984 */ /* 0x0003260000000c00 */
[----:B------:R-:W-:Y:S01]  /*18f20*/  IADD3 R5, R5, R13, RZ ;  /* 0x0000000d05057210 */ /* 0x000fe20007ffe0ff */
[----:B------:R1:W2:Y:S01]  /*18f30*/  LDS.128 R56, [R138+0x2080] ;  /* 0x002080008a387984 */ /* 0x0002a20000000c00 */
[----:B------:R-:W-:-:S02]  /*18f40*/  LEA R2, R3, R0, 0x5 ;  /* 0x0000000003027211 */ /* 0x000fc400078e28ff */
[----:B------:R-:W-:Y:S01]  /*18f50*/  SHF.R.S32.HI R3, RZ, 0x1f, R216 ;  /* 0x0000001fff037819 */ /* 0x000fe200000114d8 */
[----:B------:R-:W-:Y:S01]  /*18f60*/  IMAD.WIDE.U32 R6, R217, c[0x0][0x3e8], R4 ;  /* 0x0000fa00d9067a25 */ /* 0x000fe200078e0004 */
[----:B------:R-:W-:Y:S01]  /*18f70*/  IADD3 R2, R201, R2, RZ ;  /* 0x00000002c9027210 */ /* 0x000fe20007ffe0ff */
[----:B------:R1:W1:Y:S01]  /*18f80*/  LDS.128 R52, [R138+0x3080] ;  /* 0x003080008a347984 */ /* 0x0002620000000c00 */
[----:B------:R-:W-:Y:S01]  /*18f90*/  IADD3 R201, R0, R201, RZ ;  /* 0x000000c900c97210 */ /* 0x000fe20007ffe0ff */
[----:B------:R-:W-:Y:S02]  /*18fa0*/  IMAD R7, R217, c[0x0][0x3ec], R7 ;  /* 0x0000fb00d9077a24 */ /* 0x000fe400078e0207 */
[----:B------:R-:W-:Y:S01]  /*18fb0*/  IMAD R3, R3, c[0x0][0x3f0], RZ ;  /* 0x0000fc0003037a24 */ /* 0x000fe200078e02ff */
[----:B------:R1:W1:Y:S01]  /*18fc0*/  LDS.128 R48, [R138+0x4080] ;  /* 0x004080008a307984 */ /* 0x0002620000000c00 */
[----:B------:R-:W-:-:S03]  /*18fd0*/  @P3 IMAD.HI.U32 R4, R2, c[0x0][0x4ec], RZ ;  /* 0x00013b0002043a27 */ /* 0x000fc600078e00ff */
[----:B------:R1:W1:Y:S01]  /*18fe0*/  LDS.128 R44, [R138+0x5080] ;  /* 0x005080008a2c7984 */ /* 0x0002620000000c00 */
[----:B------:R-:W-:Y:S01]  /*18ff0*/  IMAD.MOV.U32 R9, RZ, RZ, R2 ;  /* 0x000000ffff097224 */ /* 0x000fe200078e0002 */
[----:B------:R-:W-:Y:S01]  /*19000*/  @P3 SHF.R.U32.HI R9, RZ, c[0x0][0x4f0], R4 ;  /* 0x00013c00ff093a19 */ /* 0x000fe20000011604 */
[C---:B------:R-:W-:Y:S01]  /*19010*/  IMAD R3, R216.reuse, c[0x0][0x3f4], R3 ;  /* 0x0000fd00d8037a24 */ /* 0x040fe200078e0203 */
[----:B------:R1:W1:Y:S01]  /*19020*/  LDS.128 R40, [R138+0x6080] ;  /* 0x006080008a287984 */ /* 0x0002620000000c00 */
[----:B------:R-:W-:Y:S01]  /*19030*/  IMAD.WIDE.U32 R216, R216, c[0x0][0x3f0], R6 ;  /* 0x0000fc00d8d87a25 */ /* 0x000fe200078e0006 */
[----:B------:R-:W-:Y:S02]  /*19040*/  IADD3 R13, -R9, RZ, RZ ;  /* 0x000000ff090d7210 */ /* 0x000fe40007ffe1ff */
[----:B------:R1:W1:Y:S01]  /*19050*/  LDS.128 R36, [R138+0x7080] ;  /* 0x007080008a247984 */ /* 0x0002620000000c00 */
[----:B------:R-:W-:Y:S02]  /*19060*/  SHF.R.S32.HI R14, RZ, 0x1f, R9 ;  /* 0x0000001fff0e7819 */ /* 0x000fe40000011409 */
[----:B------:R-:W-:Y:S01]  /*19070*/  IADD3 R3, R217, R3, RZ ;  /* 0x00000003d9037210 */ /* 0x000fe20007ffe0ff */
[----:B------:R1:W1:Y:S01]  /*19080*/  LDS.128 R32, [R138+0x8080] ;  /* 0x008080008a207984 */ /* 0x0002620000000c00 */
[----:B------:R-:W-:-:S02]  /*19090*/  IMAD R13, R13, c[0x0][0x4e8], R2 ;  /* 0x00013a000d0d7a24 */ /* 0x000fc400078e0202 */
[----:B------:R-:W-:Y:S01]  /*190a0*/  IMAD R14, R14, c[0x0][0x3e0], RZ ;  /* 0x0000f8000e0e7a24 */ /* 0x000fe200078e02ff */
[----:B------:R1:W1:Y:S01]  /*190b0*/  LDS.128 R28, [R138+0x9080] ;  /* 0x009080008a1c7984 */ /* 0x0002620000000c00 */
[----:B------:R-:W-:Y:S02]  /*190c0*/  IMAD.MOV.U32 R2, RZ, RZ, R216 ;  /* 0x000000ffff027224 */ /* 0x000fe400078e00d8 */
[C---:B------:R-:W-:Y:S01]  /*190d0*/  IMAD R14, R9.reuse, c[0x0][0x3e4], R14 ;  /* 0x0000f900090e7a24 */ /* 0x040fe200078e020e */
[----:B--2---:R2:W1:Y:S01]  /*190e0*/  LDS.128 R24, [R138+0xa080] ;  /* 0x00a080008a187984 */ /* 0x0044620000000c00 */
        /* <DEDUP_REMOVED lines=12> */
.L_x_4895:
[----:B------:R-:W-:Y:S05]  /*191b0*/  BRA.DIV ~URZ, `(.L_x_4829) ;  /* 0x00003a527f007947 */ /* 0x000fea000b800000 */
[----:B------:R2:W3:Y:S02]  /*191c0*/  SHFL.IDX PT, R17, R2, RZ, 0x181f ;  /* 0x00181fff02117589 */ /* 0x0004e400000e0000 */
.L_x_4896:
        /* <DEDUP_REMOVED lines=18> */
.L_x_4831:
[----:B------:R-:W-:Y:S05]  /*192f0*/  BSYNC B0 ;  /* 0x0000000000007941 */ /* 0x000fea0003800000 */
.L_x_4830:
[----:B------:R-:W-:Y:S05]  /*19300*/  BRA.DIV ~URZ, `(.L_x_4832) ;  /* 0x000039627f007947 */ /* 0x000fea000b800000 */
[----:B----4-:R4:W2:Y:S04]  /*19310*/  SHFL.IDX PT, R15, R13, 0x1, 0x181f ;  /* 0x00381f000d0f7f89 */ /* 0x0108a800000e0000 */
[----:B---3--:R4:W3:Y:S02]  /*19320*/  SHFL.IDX PT, R19, R2, 0x1, 0x181f ;  /* 0x00381f0002137f89 */ /* 0x0088e400000e0000 */
.L_x_4897:
        /* <DEDUP_REMOVED lines=16> */
.L_x_4834:
[----:B------:R-:W-:Y:S05]  /*19430*/  BSYNC B0 ;  /* 0x0000000000007941 */ /* 0x000fea0003800000 */
.L_x_4833:
[----:B------:R-:W-:Y:S05]  /*19440*/  BRA.DIV ~URZ, `(.L_x_4835) ;  /* 0x000038f27f007947 */ /* 0x000fea000b800000 */
[----:B--2---:R2:W4:Y:S02]  /*19450*/  SHFL.IDX PT, R15, R13, 0x2, 0x181f ;  /* 0x00581f000d0f7f89 */ /* 0x00452400000e0000 */
.L_x_4898:
[----:B------:R-:W-:Y:S05]  /*19460*/  BRA.DIV ~URZ, `(.L_x_4836) ;  /* 0x000039427f007947 */ /* 0x000fea000b800000 */
[----:B---3--:R3:W2:Y:S02]  /*19470*/  SHFL.IDX PT, R19, R2, 0x2, 0x181f ;  /* 0x00581f0002137f89 */ /* 0x0086a400000e0000 */
.L_x_4899:
        /* <DEDUP_REMOVED lines=16> */
.L_x_4838:
[----:B------:R-:W-:Y:S05]  /*19580*/  BSYNC B0 ;  /* 0x0000000000007941 */ /* 0x000fea0003800000 */
.L_x_4837:
[----:B------:R-:W-:Y:S05]  /*19590*/  BRA.DIV ~URZ, `(.L_x_4839) ;  /* 0x000038827f007947 */ /* 0x000fea000b800000 */
[----:B--2-4-:R-:W2:Y:S04]  /*195a0*/  SHFL.IDX PT, R13, R13, 0x3, 0x181f ;  /* 0x00781f000d0d7f89 */ /* 0x014ea800000e0000 */
[----:B------:R4:W3:Y:S02]  /*195b0*/  SHFL.IDX PT, R17, R2, 0x3, 0x181f ;  /* 0x00781f0002117f89 */ /* 0x0008e400000e0000 */
.L_x_4900:
[----:B------:R-:W-:-:S04]  /*195c0*/  IADD3 R201, R201, 0x60, RZ ;  /* 0x00000060c9c97810 */ /* 0x000fc80007ffe0ff */
[----:B------:R-:W-:-:S13]  /*195d0*/  ISETP.GE.AND P0, PT, R201, R12, PT ;  /* 0x0000000cc900720c */ /* 0x000fda0003f06270 */
[----:B------:R-:W-:Y:S05]  /*195e0*/  @P0 BRA `(.L_x_4840) ;  /* 0x00001ec000000947 */ /* 0x000fea0003800000 */
[----:B------:R-:W-:Y:S02]  /*195f0*/  ISETP.GE.AND P1, PT, R220, c[0x0][0x3c8], PT ;  /* 0x0000f200dc007a0c */ /* 0x000fe40003f26270 */
[----:B------:R-:W-:-:S11]  /*19600*/  ISETP.GE.AND P0, PT, R207, c[0x0][0x3c8], PT ;  /* 0x0000f200cf007a0c */ /* 0x000fd60003f06270 */
[CC--:B---3--:R-:W-:Y:S02]  /*19610*/  @!P1 LEA R20, P3, R220.reuse, R17.reuse, 0x1 ;  /* 0x00000011dc149211 */ /* 0x0c8fe400078608ff */
[C---:B------:R-:W-:Y:S02]  /*19620*/  @!P0 LEA R18, P2, R207.reuse, R17, 0x1 ;  /* 0x00000011cf128211 */ /* 0x040fe400078408ff */
[-C--:B--2---:R-:W-:Y:S02]  /*19630*/  @!P1 LEA.HI.X R21, R220, R13.reuse, R9, 0x1, P3 ;  /* 0x0000000ddc159211 */ /* 0x084fe400018f0c09 */
[----:B------:R-:W-:-:S03]  /*19640*/  @!P0 LEA.HI.X R19, R207, R13, R14, 0x1, P2 ;  /* 0x0000000dcf138211 */ /* 0x000fc600010f0c0e */
[----:B-1----:R1:W-:Y:S04]  /*19650*/  @!P1 ST.E.128 [R20.64], R52 ;  /* 0x0000003414009985 */ /* 0x0023e8000c101d08 */
[----:B------:R1:W-:Y:S01]  /*19660*/  @!P0 ST.E.128 [R18.64], R36 ;  /* 0x0000002412008985 */ /* 0x0003e2000c101d08 */
[----:B------:R-:W-:-:S13]  /*19670*/  ISETP.GE.AND P0, PT, R206, c[0x0][0x3c8], PT ;  /* 0x0000f200ce007a0c */ /* 0x000fda0003f06270 */
[----:B------:R-:W-:Y:S05]  /*19680*/  @P0 BRA `(.L_x_4840) ;  /* 0x00001e2000000947 */ /* 0x000fea0003800000 */
[----:B----4-:R-:W-:-:S04]  /*19690*/  LEA R2, P0, R206, R17, 0x1 ;  /* 0x00000011ce027211 */ /* 0x010fc800078008ff */
[----:B------:R-:W-:-:S05]  /*196a0*/  LEA.HI.X R3, R206, R13, R3, 0x1, P0 ;  /* 0x0000000dce037211 */ /* 0x000fca00000f0c03 */
[----:B------:R2:W-:Y:S01]  /*196b0*/  ST.E.128 [R2.64], R4 ;  /* 0x0000000402007985 */ /* 0x0005e2000c101d08 */
[----:B------:R-:W-:Y:S05]  /*196c0*/  BRA `(.L_x_4840) ;  /* 0x00001de000007947 */ /* 0x000fea0003800000 */
.L_x_4827:
[----:B------:R-:W-:Y:S01]  /*196d0*/  IMAD R18, R18, c[0x0][0x408], RZ ;  /* 0x0001020012127a24 */ /* 0x000fe200078e02ff */
[----:B------:R-:W-:Y:S01]  /*196e0*/  SHF.R.S32.HI R0, RZ, 0x1f, R216 ;  /* 0x0000001fff007819 */ /* 0x000fe200000114d8 */
[----:B------:R-:W-:Y:S01]  /*196f0*/  IMAD.WIDE.U32 R20, R13, c[0x0][0x408], RZ ;  /* 0x000102000d147a25 */ /* 0x000fe200078e00ff */
[----:B------:R-:W-:-:S03]  /*19700*/  MOV R12, R17 ;  /* 0x00000011000c7202 */ /* 0x000fc60000000f00 */
[----:B------:R-:W-:Y:S02]  /*19710*/  IMAD R18, R13, c[0x0][0x40c], R18 ;  /* 0x000103000d127a24 */ /* 0x000fe400078e0212 */
[----:B------:R-:W-:Y:S02]  /*19720*/  IMAD R13, R0, c[0x0][0x440], RZ ;  /* 0x00011000000d7a24 */ /* 0x000fe400078e02ff */
[----:B------:R-:W-:Y:S01]  /*19730*/  @P3 IMAD.HI.U32 R0, R17, c[0x0][0x4ec], RZ ;  /* 0x00013b0011003a27 */ /* 0x000fe200078e00ff */
[----:B------:R-:W-:-:S03]  /*19740*/  IADD3 R21, R21, R18, RZ ;  /* 0x0000001215157210 */ /* 0x000fc60007ffe0ff */
[----:B------:R-:W-:Y:S01]  /*19750*/  IMAD R13, R216, c[0x0][0x444], R13 ;  /* 0x00011100d80d7a24 */ /* 0x000fe200078e020d */
[----:B------:R-:W-:Y:S01]  /*19760*/  @P3 SHF.R.U32.HI R12, RZ, c[0x0][0x4f0], R0 ;  /* 0x00013c00ff0c3a19 */ /* 0x000fe20000011600 */
[----:B------:R-:W-:-:S03]  /*19770*/  IMAD.WIDE.U32 R18, R217, c[0x0][0x438], R20 ;  /* 0x00010e00d9127a25 */ /* 0x000fc600078e0014 */
[----:B------:R-:W-:Y:S01]  /*19780*/  IADD3 R0, -R12, RZ, RZ ;  /* 0x000000ff0c007210 */ /* 0x000fe20007ffe1ff */
[----:B------:R-:W-:-:S04]  /*19790*/  IMAD R19, R217, c[0x0][0x43c], R19 ;  /* 0x00010f00d9137a24 */ /* 0x000fc800078e0213 */
        /* <DEDUP_REMOVED lines=12> */
[----:B--2---:R-:W-:-:S04]  /*19860*/  IMAD.WIDE.U32 R16, R0, c[0x0][0x428], R18 ;  /* 0x00010a0000107a25 */ /* 0x004fc800078e0012 */
[----:B------:R-:W-:Y:S01]  /*19870*/  IMAD R0, R0, c[0x0][0x42c], R13 ;  /* 0x00010b0000007a24 */ /* 0x000fe200078e020d */
[----:B------:R-:W-:-:S04]  /*19880*/  LEA R163, P1, R16, c[0x0][0x400], 0x2 ;  /* 0x0001000010a37a11 */ /* 0x000fc800078210ff */
[----:B------:R-:W-:-:S04]  /*19890*/  IADD3 R0, R17, R0, RZ ;  /* 0x0000000011007210 */ /* 0x000fc80007ffe0ff */
[----:B------:R-:W-:Y:S01]  /*198a0*/  LEA.HI.X R162, R16, c[0x0][0x404], R0, 0x2, P1 ;  /* 0x0001010010a27a11 */ /* 0x000fe200008f1400 */
[----:B------:R-:W-:Y:S05]  /*198b0*/  BRA.DIV ~URZ, `(.L_x_4841) ;  /* 0x000036227f007947 */ /* 0x000fea000b800000 */
[----:B------:R1:W2:Y:S02]  /*198c0*/  SHFL.IDX PT, R165, R162, RZ, 0x1c1f ;  /* 0x001c1fffa2a57589 */ /* 0x0002a400000e0000 */
.L_x_4901:
[----:B------:R-:W-:Y:S05]  /*198d0*/  BRA.DIV ~URZ, `(.L_x_4842) ;  /* 0x000036727f007947 */ /* 0x000fea000b800000 */
[----:B------:R3:W4:Y:S02]  /*198e0*/  SHFL.IDX PT, R17, R163, RZ, 0x1c1f ;  /* 0x001c1fffa3117589 */ /* 0x00072400000e0000 */
.L_x_4902:
        /* <DEDUP_REMOVED lines=65> */
[----:B------:R-:W-:Y:S02]  /*19d00*/  @!P4 LEA.HI.X R169, R154, R165, R153, 0x2, P0 ;  /* 0x000000a59aa9c211 */ /* 0x000fe400000f1499 */
        /* <DEDUP_REMOVED lines=9> */
[-C--:B----4-:R-:W-:Y:S02]  /*19da0*/  @!P3 LEA R18, P5, R88, R17.reuse, 0x2 ;  /* 0x000000115812b211 */ /* 0x090fe400078a10ff */
[----:B-----5:R-:W-:Y:S01]  /*19db0*/  @!P4 LEA R104, P0, R38, R17, 0x2 ;  /* 0x000000112668c211 */ /* 0x020fe200078010ff */
[----:B------:R2:W-:Y:S01]  /*19dc0*/  @!P1 ST.E.64 [R20.64], R116 ;  /* 0x0000007414009985 */ /* 0x0005e2000c101b08 */
[----:B------:R-:W-:Y:S02]  /*19dd0*/  ISETP.GE.AND P1, PT, R31, c[0x0][0x3c8], PT ;  /* 0x0000f2001f007a0c */ /* 0x000fe40003f26270 */
[-C--:B------:R-:W-:Y:S02]  /*19de0*/  @!P3 LEA.HI.X R19, R88, R165.reuse, R85, 0x2, P5 ;  /* 0x000000a55813b211 */ /* 0x080fe400028f1455 */
[----:B------:R-:W-:-:S02]  /*19df0*/  @!P4 LEA.HI.X R105, R38, R165, R37, 0x2, P0 ;  /* 0x000000a52669c211 */ /* 0x000fc400000f1425 */
[C---:B-1----:R-:W-:Y:S01]  /*19e00*/  @!P2 LEA R108, P5, R36.reuse, R17, 0x2 ;  /* 0x00000011246ca211 */ /* 0x042fe200078a10ff */
        /* <DEDUP_REMOVED lines=17> */
[-C--:B----4-:R-:W-:Y:S02]  /*19f20*/  @!P2 LEA R104, P5, R25, R17.reuse, 0x2 ;  /* 0x000000111968a211 */ /* 0x090fe400078a10ff */
[----:B---3--:R-:W-:Y:S01]  /*19f30*/  @!P1 LEA R40, P0, R23, R17, 0x2 ;  /* 0x0000001117289211 */ /* 0x008fe200078010ff */
[----:B------:R2:W-:Y:S01]  /*19f40*/  @!P4 ST.E.64 [R18.64], R52 ;  /* 0x000000341200c985 */ /* 0x0005e2000c101b08 */
[----:B------:R-:W-:Y:S02]  /*19f50*/  @!P2 LEA.HI.X R105, R25, R165, R24, 0x2, P5 ;  /* 0x000000a51969a211 */ /* 0x000fe400028f1418 */
[----:B------:R-:W-:-:S02]  /*19f60*/  ISETP.GE.AND P4, PT, R150, c[0x0][0x3c8], PT ;  /* 0x0000f20096007a0c */ /* 0x000fc40003f86270 */
[----:B------:R-:W-:Y:S01]  /*19f70*/  @!P1 LEA.HI.X R41, R23, R165, R22, 0x2, P0 ;  /* 0x000000a517299211 */ /* 0x000fe200000f1416 */
        /* <DEDUP_REMOVED lines=9> */
[----:B------:R-:W-:Y:S02]  /*1a010*/  @!P1 LEA R48, P3, R152, R17, 0x2 ;  /* 0x0000001198309211 */ /* 0x000fe400078610ff */
[-C--:B------:R-:W-:Y:S02]  /*1a020*/  @!P4 LEA.HI.X R21, R150, R165.reuse, R149, 0x2, P0 ;  /* 0x000000a59615c211 */ /* 0x080fe400000f1495 */
[----:B------:R-:W-:Y:S02]  /*1a030*/  @!P1 LEA.HI.X R49, R152, R165, R151, 0x2, P3 ;  /* 0x000000a598319211 */ /* 0x000fe400018f1497 */
[----:B--2---:R-:W-:Y:S01]  /*1a040*/  @!P2 LEA R18, P0, R160, R17, 0x2 ;  /* 0x00000011a012a211 */ /* 0x004fe200078010ff */
[----:B------:R1:W-:Y:S01]  /*1a050*/  @!P4 ST.E.64 [R20.64], R68 ;  /* 0x000000441400c985 */ /* 0x0003e2000c101b08 */
[----:B------:R-:W-:Y:S02]  /*1a060*/  ISETP.GE.AND P4, PT, R82, c[0x0][0x3c8], PT ;  /* 0x0000f20052007a0c */ /* 0x000fe40003f86270 */
[----:B------:R-:W-:-:S05]  /*1a070*/  @!P2 LEA.HI.X R19, R160, R165, R155, 0x2, P0 ;  /* 0x000000a5a013a211 */ /* 0x000fca00000f149b */
[----:B------:R2:W-:Y:S01]  /*1a080*/  @!P2 ST.E.64 [R18.64], R72 ;  /* 0x000000481200a985 */ /* 0x0005e2000c101b08 */
[----:B---3--:R-:W-:Y:S02]  /*1a090*/  @!P6 LEA R40, P0, R146, R17, 0x2 ;  /* 0x000000119228e211 */ /* 0x008fe400078010ff */
        /* <DEDUP_REMOVED lines=10> */
[----:B--2---:R-:W-:-:S03]  /*1a140*/  @!P2 LEA R18, P3, R80, R17, 0x2 ;  /* 0x000000115012a211 */ /* 0x004fc600078610ff */
[----:B------:R1:W-:Y:S01]  /*1a150*/  @!P5 ST.E.64 [R20.64], R4 ;  /* 0x000000041400d985 */ /* 0x0003e2000c101b08 */
[----:B------:R-:W-:Y:S02]  /*1a160*/  @!P1 LEA R16, P5, R33, R17, 0x2 ;  /* 0x0000001121109211 */ /* 0x000fe400078a10ff */
[----:B------:R-:W-:Y:S01]  /*1a170*/  @!P2 LEA.HI.X R19, R80, R165, R39, 0x2, P3 ;  /* 0x000000a55013a211 */ /* 0x000fe200018f1427 */
[----:B------:R1:W-:Y:S01]  /*1a180*/  @!P4 ST.E.64 [R44.64], R6 ;  /* 0x000000062c00c985 */ /* 0x0003e2000c101b08 */
[----:B---3--:R-:W-:Y:S02]  /*1a190*/  @!P0 LEA R48, P3, R157, R17, 0x2 ;  /* 0x000000119d308211 */ /* 0x008fe400078610ff */
[-C--:B------:R-:W-:Y:S01]  /*1a1a0*/  @!P1 LEA.HI.X R17, R33, R165.reuse, R32, 0x2, P5 ;  /* 0x000000a521119211 */ /* 0x080fe200028f1420 */
[----:B------:R1:W-:Y:S01]  /*1a1b0*/  @!P2 ST.E.64 [R18.64], R92 ;  /* 0x0000005c1200a985 */ /* 0x0003e2000c101b08 */
[----:B------:R-:W-:-:S03]  /*1a1c0*/  @!P0 LEA.HI.X R49, R157, R165, R34, 0x2, P3 ;  /* 0x000000a59d318211 */ /* 0x000fc600018f1422 */
[----:B------:R1:W-:Y:S04]  /*1a1d0*/  @!P1 ST.E.64 [R16.64], R96 ;  /* 0x0000006010009985 */ /* 0x0003e8000c101b08 */
[----:B------:R1:W-:Y:S02]  /*1a1e0*/  @!P0 ST.E.64 [R48.64], R100 ;  /* 0x0000006430008985 */ /* 0x0003e4000c101b08 */
.L_x_4844:
[----:B------:R-:W-:Y:S05]  /*1a1f0*/  BSYNC B0 ;  /* 0x0000000000007941 */ /* 0x000fea0003800000 */
.L_x_4843:
[----:B------:R-:W-:Y:S05]  /*1a200*/  BRA.DIV ~URZ, `(.L_x_4845) ;  /* 0x00002da27f007947 */ /* 0x000fea000b800000 */
[----:B------:R1:W3:Y:S04]  /*1a210*/  SHFL.IDX PT, R3, R162, 0x1, 0x1c1f ;  /* 0x003c1f00a2037f89 */ /* 0x0002e800000e0000 */
[----:B-1--4-:R1:W4:Y:S02]  /*1a220*/  SHFL.IDX PT, R17, R163, 0x1, 0x1c1f ;  /* 0x003c1f00a3117f89 */ /* 0x01232400000e0000 */
.L_x_4903:
[----:B------:R-:W-:-:S13]  /*1a230*/  ISETP.NE.AND P0, PT, R9, RZ, PT ;  /* 0x000000ff0900720c */ /* 0x000fda0003f05270 */
[----:B------:R-:W-:Y:S05]  /*1a240*/  @P0 BRA `(.L_x_4840) ;  /* 0x0000126000000947 */ /* 0x000fea0003800000 */
[----:B------:R-:W-:Y:S02]  /*1a250*/  ISETP.GE.AND P3, PT, R161, c[0x0][0x3c8], PT ;  /* 0x0000f200a1007a0c */ /* 0x000fe40003f66270 */
[----:B------:R-:W-:Y:S02]  /*1a260*/  ISETP.GE.AND P2, PT, R159, c[0x0][0x3c8], PT ;  /* 0x0000f2009f007a0c */ /* 0x000fe40003f46270 */
[----:B------:R-:W-:Y:S02]  /*1a270*/  ISETP.GE.AND P1, PT, R154, c[0x0][0x3c8], PT ;  /* 0x0000f2009a007a0c */ /* 0x000fe40003f26270 */
[----:B------:R-:W-:Y:S02]  /*1a280*/  ISETP.GE.AND P4, PT, R213, c[0x0][0x3c8], PT ;  /* 0x0000f200d5007a0c */ /* 0x000fe40003f86270 */
[----:B------:R-:W-:-:S05]  /*1a290*/  ISETP.GE.AND P0, PT, R148, c[0x0][0x3c8], PT ;  /* 0x0000f20094007a0c */ /* 0x000fca0003f06270 */
[-C--:B----4-:R-:W-:Y:S02]  /*1a2a0*/  @!P3 LEA R6, P6, R161, R17.reuse, 0x2 ;  /* 0x00000011a106b211 */ /* 0x090fe400078c10ff */
[----:B------:R-:W-:Y:S02]  /*1a2b0*/  @!P2 LEA R4, P5, R159, R17, 0x2 ;  /* 0x000000119f04a211 */ /* 0x000fe400078a10ff */
[----:B---3--:R-:W-:Y:S02]  /*1a2c0*/  @!P3 LEA.HI.X R7, R161, R3, R158, 0x2, P6 ;  /* 0x00000003a107b211 */ /* 0x008fe400030f149e */
[----:B------:R-:W-:Y:S01]  /*1a2d0*/  @!P1 LEA R20, P6, R154, R17, 0x2 ;  /* 0x000000119a149211 */ /* 0x000fe200078c10ff */
[----:B------:R-:W-:Y:S01]  /*1a2e0*/  @!P4 IMAD.MOV.U32 R2, RZ, RZ, R17 ;  /* 0x000000ffff02c224 */ /* 0x000fe200078e0011 */
[----:B------:R-:W-:Y:S02]  /*1a2f0*/  @!P2 LEA.HI.X R5, R159, R3, R156, 0x2, P5 ;  /* 0x000000039f05a211 */ /* 0x000fe400028f149c */
        /* <DEDUP_REMOVED lines=21> */
[C---:B---3--:R-:W-:Y:S01]  /*1a450*/  @!P4 LEA R40, P0, R38.reuse, R17, 0x2 ;  /* 0x000000112628c211 */ /* 0x048fe200078010ff */
[----:B------:R-:W-:Y:S01]  /*1a460*/  @!P5 ST.E.64 [R44.64], R122 ;  /* 0x0000007a2c00d985 */ /* 0x000fe2000c101b08 */
[----:B------:R-:W-:Y:S02]  /*1a470*/  ISETP.GE.AND P5, PT, R25, c[0x0][0x3c8], PT ;  /* 0x0000f20019007a0c */ /* 0x000fe40003fa6270 */
[----:B------:R-:W-:Y:S02]  /*1a480*/  @!P4 LEA.HI.X R41, R38, R3, R37, 0x2, P0 ;  /* 0x000000032629c211 */ /* 0x000fe400000f1425 */
[----:B----4-:R-:W-:-:S03]  /*1a490*/  @!P3 LEA R4, P0, R36, R17, 0x2 ;  /* 0x000000112404b211 */ /* 0x010fc600078010ff */
[----:B------:R-:W-:Y:S01]  /*1a4a0*/  @!P4 ST.E.64 [R40.64], R126 ;  /* 0x0000007e2800c985 */ /* 0x000fe2000c101b08 */
[----:B------:R-:W-:Y:S02]  /*1a4b0*/  ISETP.GE.AND P4, PT, R23, c[0x0][0x3c8], PT ;  /* 0x0000f20017007a0c */ /* 0x000fe40003f86270 */
[----:B------:R-:W-:Y:S02]  /*1a4c0*/  @!P3 LEA.HI.X R5, R36, R3, R35, 0x2, P0 ;  /* 0x000000032405b211 */ /* 0x000fe400000f1423 */
[----:B------:R-:W-:-:S03]  /*1a4d0*/  @!P2 LEA R6, P0, R31, R17, 0x2 ;  /* 0x000000111f06a211 */ /* 0x000fc600078010ff */
[----:B------:R3:W-:Y:S01]  /*1a4e0*/  @!P3 ST.E.64 [R4.64], R42 ;  /* 0x0000002a0400b985 */ /* 0x0007e2000c101b08 */
[----:B------:R-:W-:Y:S02]  /*1a4f0*/  @!P2 LEA.HI.X R7, R31, R3, R30, 0x2, P0 ;  /* 0x000000031f07a211 */ /* 0x000fe400000f141e */
[----:B-----5:R-:W-:Y:S02]  /*1a500*/  @!P1 LEA R18, P0, R29, R17, 0x2 ;  /* 0x000000111d129211 */ /* 0x020fe400078010ff */
[----:B------:R-:W-:Y:S01]  /*1a510*/  ISETP.GE.AND P3, PT, R13, c[0x0][0x3c8], PT ;  /* 0x0000f2000d007a0c */ /* 0x000fe20003f66270 */
[----:B------:R4:W-:Y:S01]  /*1a520*/  @!P2 ST.E.64 [R6.64], R46 ;  /* 0x0000002e0600a985 */ /* 0x0009e2000c101b08 */
[----:B------:R-:W-:Y:S02]  /*1a530*/  @!P1 LEA.HI.X R19, R29, R3, R28, 0x2, P0 ;  /* 0x000000031d139211 */ /* 0x000fe400000f141c */
[-C--:B------:R-:W-:Y:S02]  /*1a540*/  @!P6 LEA R28, P0, R27, R17.reuse, 0x2 ;  /* 0x000000111b1ce211 */ /* 0x080fe400078010ff */
[----:B------:R-:W-:Y:S01]  /*1a550*/  ISETP.GE.AND P2, PT, R150, c[0x0][0x3c8], PT ;  /* 0x0000f20096007a0c */ /* 0x000fe20003f46270 */
[----:B------:R5:W-:Y:S01]  /*1a560*/  @!P1 ST.E.64 [R18.64], R50 ;  /* 0x0000003212009985 */ /* 0x000be2000c101b08 */
[----:B------:R-:W-:-:S02]  /*1a570*/  @!P5 LEA R20, P1, R25, R17, 0x2 ;  /* 0x000000111914d211 */ /* 0x000fc400078210ff */
        /* <DEDUP_REMOVED lines=10> */
[C---:B---3--:R-:W-:Y:S02]  /*1a620*/  @!P3 LEA R4, P0, R13.reuse, R17, 0x2 ;  /* 0x000000110d04b211 */ /* 0x048fe400078010ff */
[----:B------:R-:W-:Y:S02]  /*1a630*/  ISETP.GE.AND P4, PT, R84, c[0x0][0x3c8], PT ;  /* 0x0000f20054007a0c */ /* 0x000fe40003f86270 */
[----:B------:R-:W-:Y:S02]  /*1a640*/  @!P3 LEA.HI.X R5, R13, R3, R12, 0x2, P0 ;  /* 0x000000030d05b211 */ /* 0x000fe400000f140c */
[----:B----4-:R-:W-:-:S03]  /*1a650*/  @!P2 LEA R6, P0, R150, R17, 0x2 ;  /* 0x000000119606a211 */ /* 0x010fc600078010ff */
        /* <DEDUP_REMOVED lines=9> */
[----:B-----5:R-:W-:-:S02]  /*1a6f0*/  @!P5 LEA R18, P1, R146, R17, 0x2 ;  /* 0x000000119212d211 */ /* 0x020fc400078210ff */
[----:B------:R-:W-:Y:S02]  /*1a700*/  @!P6 LEA.HI.X R23, R152, R3, R151, 0x2, P0 ;  /* 0x000000039817e211 */ /* 0x000fe400000f1497 */
[----:B-1----:R-:W-:Y:S02]  /*1a710*/  @!P4 LEA R20, P0, R84, R17, 0x2 ;  /* 0x000000115414c211 */ /* 0x002fe400078010ff */
[-C--:B------:R-:W-:Y:S01]  /*1a720*/  @!P5 LEA.HI.X R19, R146, R3.reuse, R145, 0x2, P1 ;  /* 0x000000039213d211 */ /* 0x080fe200008f1491 */
[----:B------:R1:W-:Y:S01]  /*1a730*/  @!P6 ST.E.64 [R22.64], R78 ;  /* 0x0000004e1600e985 */ /* 0x0003e2000c101b08 */
[----:B------:R-:W-:Y:S02]  /*1a740*/  ISETP.GE.AND P1, PT, R33, c[0x0][0x3c8], PT ;  /* 0x0000f20021007a0c */ /* 0x000fe40003f26270 */
[----:B------:R-:W-:Y:S01]  /*1a750*/  @!P4 LEA.HI.X R21, R84, R3, R83, 0x2, P0 ;  /* 0x000000035415c211 */ /* 0x000fe200000f1453 */
[----:B------:R1:W-:Y:S04]  /*1a760*/  @!P5 ST.E.64 [R18.64], R14 ;  /* 0x0000000e1200d985 */ /* 0x0003e8000c101b08 */
[----:B------:R1:W-:Y:S01]  /*1a770*/  @!P4 ST.E.64 [R20.64], R86 ;  /* 0x000000561400c985 */ /* 0x0003e2000c101b08 */
[----:B---3--:R-:W-:-:S04]  /*1a780*/  @!P3 LEA R4, P0, R82, R17, 0x2 ;  /* 0x000000115204b211 */ /* 0x008fc800078010ff */
[----:B------:R-:W-:Y:S02]  /*1a790*/  @!P3 LEA.HI.X R5, R82, R3, R81, 0x2, P0 ;  /* 0x000000035205b211 */ /* 0x000fe400000f1451 */
[----:B----4-:R-:W-:-:S03]  /*1a7a0*/  @!P2 LEA R6, P0, R80, R17, 0x2 ;  /* 0x000000115006a211 */ /* 0x010fc600078010ff */
        /* <DEDUP_REMOVED lines=12> */
.L_x_4825:
        /* <DEDUP_REMOVED lines=20> */
.L_x_4846:
[----:B------:R-:W-:Y:S01]  /*1a9b0*/  ISETP.GT.AND P0, PT, R205, 0x7f, PT ;  /* 0x0000007fcd00780c */ /* 0x000fe20003f04270 */
[----:B------:R-:W-:Y:S01]  /*1a9c0*/  BSSY B0, `(.L_x_4847) ;  /* 0x0000034000007945 */ /* 0x000fe20003800000 */
[----:B------:R-:W-:Y:S02]  /*1a9d0*/  SEL R216, R216, RZ, !P2 ;  /* 0x000000ffd8d87207 */ /* 0x000fe40005000000 */
[----:B--2---:R-:W-:-:S02]  /*1a9e0*/  SEL R4, R3, RZ, !P2 ;  /* 0x000000ff03047207 */ /* 0x004fc40005000000 */
[----:B-----5:R-:W-:-:S07]  /*1a9f0*/  SHF.R.S32.HI R5, RZ, 0x1f, R0 ;  /* 0x0000001fff057819 */ /* 0x020fce0000011400 */
        /* <DEDUP_REMOVED lines=11> */
[----:B------:R-:W-:Y:S02]  /*1aab0*/  SEL R218, R218, RZ, P2 ;  /* 0x000000ffdada7207 */ /* 0x000fe40001000000 */
[----:B------:R-:W-:-:S05]  /*1aac0*/  MOV R6, R3 ;  /* 0x0000000300067202 */ /* 0x000fca0000000f00 */
        /* <DEDUP_REMOVED lines=16> */
[----:B------:R-:W-:Y:S01]  /*1abd0*/  IMAD.MOV R14, RZ, RZ, -R6 ;  /* 0x000000ffff0e7224 */ /* 0x000fe200078e0a06 */
        /* <DEDUP_REMOVED lines=8> */
[C---:B------:R-:W-:Y:S02]  /*1ac60*/  IMAD R9, R16.reuse, R13, R9 ;  /* 0x0000000d10097224 */ /* 0x040fe400078e0209 */
[----:B------:R-:W-:Y:S01]  /*1ac70*/  IMAD.WIDE.U32 R18, R16, R3, R18 ;  /* 0x0000000310127225 */ /* 0x000fe200078e0012 */
[----:B------:R-:W-:Y:S02]  /*1ac80*/  MOV R3, c[0x0][0x4ac] ;  /* 0x00012b0000037a02 */ /* 0x000fe40000000f00 */
[----:B------:R-:W-:Y:S01]  /*1ac90*/  SEL R6, R6, c[0x0][0x450], P2 ;  /* 0x0001140006067a07 */ /* 0x000fe20001000000 */
[----:B------:R-:W-:Y:S01]  /*1aca0*/  IMAD.IADD R12, R19, 0x1, R9 ;  /* 0x00000001130c7824 */ /* 0x000fe200078e0209 */
[----:B------:R-:W-:-:S02]  /*1acb0*/  SEL R3, R3, c[0x0][0x454], P2 ;  /* 0x0001150003037a07 */ /* 0x000fc40001000000 */
[----:B------:R-:W-:-:S04]  /*1acc0*/  LEA R6, P0, R18, R6, 0x2 ;  /* 0x0000000612067211 */ /* 0x000fc800078010ff */
[----:B------:R-:W-:Y:S02]  /*1acd0*/  LEA.HI.X R7, R18, R3, R12, 0x2, P0 ;  /* 0x0000000312077211 */ /* 0x000fe400000f140c */
[----:B------:R-:W-:-:S05]  /*1ace0*/  MOV R3, 0xff800000 ;  /* 0xff80000000037802 */ /* 0x000fca0000000f00 */
[----:B------:R2:W-:Y:S02]  /*1acf0*/  STG.E [R6.64], R3 ;  /* 0x0000000306007986 */ /* 0x0005e4000c101908 */
.L_x_4848:
[----:B------:R-:W-:Y:S05]  /*1ad00*/  BSYNC B0 ;  /* 0x0000000000007941 */ /* 0x000fea0003800000 */
.L_x_4847:
[----:B------:R-:W-:-:S13]  /*1ad10*/  ISETP.GT.AND P0, PT, R202, 0x1, PT ;  /* 0x00000001ca00780c */ /* 0x000fda0003f04270 */
[----:B------:R-:W-:Y:S05]  /*1ad20*/  @P0 BRA `(.L_x_4840) ;  /* 0x0000078000000947 */ /* 0x000fea0003800000 */
[----:B------:R-:W-:Y:S01]  /*1ad30*/  SHF.R.S32.HI R12, RZ, 0x1f, R205 ;  /* 0x0000001fff0c7819 */ /* 0x000fe200000114cd */
[----:B------:R-:W-:Y:S02]  /*1ad40*/  IMAD R5, R5, c[0x0][0x3a0], RZ ;  /* 0x0000e80005057a24 */ /* 0x000fe400078e02ff */
[----:B------:R-:W-:Y:S01]  /*1ad50*/  IMAD.WIDE.U32 R14, R0, c[0x0][0x3a0], RZ ;  /* 0x0000e800000e7a25 */ /* 0x000fe200078e00ff */
[----:B--2---:R-:W-:-:S03]  /*1ad60*/  LEA.HI R3, R12, R205, RZ, 0x3 ;  /* 0x000000cd0c037211 */ /* 0x004fc600078f18ff */
[----:B------:R-:W-:Y:S01]  /*1ad70*/  IMAD R6, R0, c[0x0][0x3a4], R5 ;  /* 0x0000e90000067a24 */ /* 0x000fe200078e0205 */
[----:B------:R-:W-:Y:S02]  /*1ad80*/  MOV R5, c[0x0][0x4e8] ;  /* 0x00013a0000057a02 */ /* 0x000fe40000000f00 */
[----:B------:R-:W-:Y:S02]  /*1ad90*/  LOP3.LUT R0, R3, 0xfffffff8, RZ, 0xc0, !PT ;  /* 0xfffffff803007812 */ /* 0x000fe400078ec0ff */
[----:B------:R-:W-:Y:S02]  /*1ada0*/  IADD3 R15, R15, R6, RZ ;  /* 0x000000060f0f7210 */ /* 0x000fe40007ffe0ff */
[----:B------:R-:W-:Y:S02]  /*1adb0*/  SHF.R.S32.HI R6, RZ, 0x3, R3 ;  /* 0x00000003ff067819 */ /* 0x000fe40000011403 */
[----:B------:R-:W-:Y:S01]  /*1adc0*/  ISETP.NE.AND P0, PT, R5, 0x1, PT ;  /* 0x000000010500780c */ /* 0x000fe20003f05270 */
[----:B------:R-:W-:Y:S01]  /*1add0*/  IMAD.WIDE.U32 R12, R217, c[0x0][0x3e8], R14 ;  /* 0x0000fa00d90c7a25 */ /* 0x000fe200078e000e */
[----:B------:R-:W-:-:S03]  /*1ade0*/  IADD3 R3, -R0, R205, RZ ;  /* 0x000000cd00037210 */ /* 0x000fc60007ffe1ff */
[----:B------:R-:W-:Y:S01]  /*1adf0*/  IMAD R13, R217, c[0x0][0x3ec], R13 ;  /* 0x0000fb00d90d7a24 */ /* 0x000fe200078e020d */
[----:B------:R-:W-:Y:S01]  /*1ae00*/  LEA R0, R3, R6, 0x5 ;  /* 0x0000000603007211 */ /* 0x000fe200078e28ff */
[----:B------:R-:W-:Y:S02]  /*1ae10*/  IMAD R3, R4, c[0x0][0x3f0], RZ ;  /* 0x0000fc0004037a24 */ /* 0x000fe400078e02ff */
[----:B------:R-:W-:-:S04]  /*1ae20*/  IMAD.WIDE.U32 R12, R216, c[0x0][0x3f0], R12 ;  /* 0x0000fc00d80c7a25 */ /* 0x000fc800078e000c */
[----:B------:R-:W-:Y:S01]  /*1ae30*/  IMAD.IADD R0, R201, 0x1, R0 ;  /* 0x00000001c9007824 */ /* 0x000fe200078e0200 */
[----:B------:R-:W-:Y:S01]  /*1ae40*/  IADD3 R201, R6, R201, RZ ;  /* 0x000000c906c97210 */ /* 0x000fe20007ffe0ff */
[----:B------:R-:W-:Y:S02]  /*1ae50*/  IMAD R3, R216, c[0x0][0x3f4], R3 ;  /* 0x0000fd00d8037a24 */ /* 0x000fe400078e0203 */
[----:B------:R-:W-:Y:S01]  /*1ae60*/  @P0 IMAD.HI.U32 R4, R0, c[0x0][0x4ec], RZ ;  /* 0x00013b0000040a27 */ /* 0x000fe200078e00ff */
[----:B------:R-:W-:Y:S02]  /*1ae70*/  MOV R5, R0 ;  /* 0x0000000000057202 */ /* 0x000fe40000000f00 */
[----:B------:R-:W-:Y:S02]  /*1ae80*/  IADD3 R13, R13, R3, RZ ;  /* 0x000000030d0d7210 */ /* 0x000fe40007ffe0ff */
        /* <DEDUP_REMOVED lines=17> */
.L_x_4904:
[----:B------:R-:W-:Y:S05]  /*1afa0*/  BRA.DIV ~URZ, `(.L_x_4850) ;  /* 0x000021327f007947 */ /* 0x000fea000b800000 */
[----:B------:R4:W1:Y:S02]  /*1afb0*/  SHFL.IDX PT, R17, R3, RZ, 0x181f ;  /* 0x00181fff03117589 */ /* 0x00086400000e0000 */
.L_x_4905:
        /* <DEDUP_REMOVED lines=19> */
.L_x_4852:
[----:B------:R-:W-:Y:S05]  /*1b0f0*/  BSYNC B0 ;  /* 0x0000000000007941 */ /* 0x000fea0003800000 */
.L_x_4851:
[----:B------:R-:W-:Y:S05]  /*1b100*/  BRA.DIV ~URZ, `(.L_x_4853) ;  /* 0x000020327f007947 */ /* 0x000fea000b800000 */
[----:B---3--:R3:W2:Y:S04]  /*1b110*/  SHFL.IDX PT, R5, R4, 0x1, 0x181f ;  /* 0x00381f0004057f89 */ /* 0x0086a800000e0000 */
[----:B-1----:R3:W1:Y:S02]  /*1b120*/  SHFL.IDX PT, R17, R3, 0x1, 0x181f ;  /* 0x00381f0003117f89 */ /* 0x00266400000e0000 */
.L_x_4906:
        /* <DEDUP_REMOVED lines=16> */
.L_x_4855:
[----:B------:R-:W-:Y:S05]  /*1b230*/  BSYNC B0 ;  /* 0x0000000000007941 */ /* 0x000fea0003800000 */
.L_x_4854:
[----:B------:R-:W-:Y:S05]  /*1b240*/  BRA.DIV ~URZ, `(.L_x_4856) ;  /* 0x00001fb27f007947 */ /* 0x000fea000b800000 */
[----:B--2---:R2:W3:Y:S02]  /*1b250*/  SHFL.IDX PT, R5, R4, 0x2, 0x181f ;  /* 0x00581f0004057f89 */ /* 0x0044e400000e0000 */
.L_x_4907:
[----:B------:R-:W-:Y:S05]  /*1b260*/  BRA.DIV ~URZ, `(.L_x_4857) ;  /* 0x000020027f007947 */ /* 0x000fea000b800000 */
[----:B-1----:R1:W2:Y:S02]  /*1b270*/  SHFL.IDX PT, R17, R3, 0x2, 0x181f ;  /* 0x00581f0003117f89 */ /* 0x0022a400000e0000 */
.L_x_4908:
        /* <DEDUP_REMOVED lines=16> */
.L_x_4859:
[----:B------:R-:W-:Y:S05]  /*1b380*/  BSYNC B0 ;  /* 0x0000000000007941 */ /* 0x000fea0003800000 */
.L_x_4858:
[----:B------:R-:W-:Y:S05]  /*1b390*/  BRA.DIV ~URZ, `(.L_x_4860) ;  /* 0x00001f327f007947 */ /* 0x000fea000b800000 */
[----:B--23--:R-:W2:Y:S04]  /*1b3a0*/  SHFL.IDX PT, R4, R4, 0x3, 0x181f ;  /* 0x00781f0004047f89 */ /* 0x00cea800000e0000 */
[----:B------:R3:W1:Y:S02]  /*1b3b0*/  SHFL.IDX PT, R17, R3, 0x3, 0x181f ;  /* 0x00781f0003117f89 */ /* 0x00066400000e0000 */
.L_x_4909:
        /* <DEDUP_REMOVED lines=15> */
.L_x_4840:
[----:B------:R-:W-:Y:S05]  /*1b4b0*/  BSYNC B1 ;  /* 0x0000000000017941 */ /* 0x000fea0003800000 */
.L_x_4824:
[----:B------:R-:W-:-:S13]  /*1b4c0*/  ISETP.NE.AND P0, PT, R212, RZ, PT ;  /* 0x000000ffd400720c */ /* 0x000fda0003f05270 */
[----:B------:R-:W-:Y:S01]  /*1b4d0*/  @P0 WARPSYNC 0xffffffff ;  /* 0xffffffff00000948 */ /* 0x000fe20003800000 */
[----:B------:R-:W-:Y:S06]  /*1b4e0*/  @P0 BAR.SYNC.DEFER_BLOCKING 0x5, 0x100 ;  /* 0x0144000000000b1d */ /* 0x000fec0000010000 */
[----:B------:R-:W4:Y:S04]  /*1b4f0*/  @P0 LDS.128 R200, [0x24100] ;  /* 0x02410000ffc80984 */ /* 0x000f280000000c00 */
[----:B------:R-:W-:Y:S06]  /*1b500*/  @P0 BAR.ARV 0x4, 0x100 ;  /* 0x0104000000000b1d */ /* 0x000fec0000002000 */
[----:B------:R-:W-:Y:S05]  /*1b510*/  @P0 BRA `(.L_x_4861) ;  /* 0x00000e9000000947 */ /* 0x000fea0003800000 */
[----:B--234-:R-:W-:Y:S01]  /*1b520*/  LOP3.LUT R2, R205, 0x1f, RZ, 0xc0, !PT ;  /* 0x0000001fcd027812 */ /* 0x01cfe200078ec0ff */
[----:B-1----:R-:W-:-:S03]  /*1b530*/  IMAD.MOV.U32 R4, RZ, RZ, RZ ;  /* 0x000000ffff047224 */ /* 0x002fc600078e00ff */
[----:B------:R-:W-:Y:S01]  /*1b540*/  ISETP.NE.AND P6, PT, R2, 0x1f, PT ;  /* 0x0000001f0200780c */ /* 0x000fe20003fc5270 */
[----:B------:R-:W-:Y:S10]  /*1b550*/  BRA.DIV ~URZ, `(.L_x_4862) ;  /* 0x00001e327f007947 */ /* 0x000ff4000b800000 */
[----:B------:R1:W2:Y:S02]  /*1b560*/  SHFL.IDX PT, R3, R8, RZ, 0x1f ;  /* 0x00001fff08037589 */ /* 0x0002a400000e0000 */
.L_x_4910:
[----:B------:R-:W-:Y:S05]  /*1b570*/  BRA.DIV ~URZ, `(.L_x_4863) ;  /* 0x00001e827f007947 */ /* 0x000fea000b800000 */
[----:B-1----:R-:W1:Y:S02]  /*1b580*/  SHFL.IDX PT, R8, R8, 0x1, 0x1f ;  /* 0x00201f0008087f89 */ /* 0x002e6400000e0000 */
.L_x_4911:
        /* <DEDUP_REMOVED lines=18> */
.L_x_4912:
        /* <DEDUP_REMOVED lines=16> */
.L_x_4913:
[----:B----4-:R-:W-:Y:S01]  /*1b7b0*/  IMAD R5, R17, c[0x0][0x538], RZ ;  /* 0x00014e0011057a24 */ /* 0x010fe200078e02ff */
[----:B------:R-:W-:Y:S04]  /*1b7c0*/  BSSY B1, `(.L_x_4866) ;  /* 0x00000b9000017945 */ /* 0x000fe80003800000 */
[----:B-1----:R-:W-:-:S04]  /*1b7d0*/  IADD3 R200, R5, R8, RZ ;  /* 0x0000000805c87210 */ /* 0x002fc80007ffe0ff */
[----:B--2---:R-:W-:-:S13]  /*1b7e0*/  ISETP.GT.AND P0, PT, R200, R3, PT ;  /* 0x00000003c800720c */ /* 0x004fda0003f04270 */
[----:B------:R-:W-:Y:S05]  /*1b7f0*/  @P0 BRA `(.L_x_4867) ;  /* 0x0000024000000947 */ /* 0x000fea0003800000 */
.L_x_4871:
        /* <DEDUP_REMOVED lines=16> */
.L_x_4914:
        /* <DEDUP_REMOVED lines=16> */
.L_x_4915:
[----:B--2---:R-:W-:-:S05]  /*1ba00*/  IMAD R5, R17, c[0x0][0x538], RZ ;  /* 0x00014e0011057a24 */ /* 0x004fca00078e02ff */
[----:B------:R-:W-:-:S04]  /*1ba10*/  IADD3 R200, R5, R200, RZ ;  /* 0x000000c805c87210 */ /* 0x000fc80007ffe0ff */
[----:B------:R-:W-:-:S13]  /*1ba20*/  ISETP.GT.AND P0, PT, R200, R3, PT ;  /* 0x00000003c800720c */ /* 0x000fda0003f04270 */
[----:B-1----:R-:W-:Y:S05]  /*1ba30*/  @!P0 BRA `(.L_x_4871) ;  /* 0xfffffdc000008947 */ /* 0x002fea000383ffff */
.L_x_4867:
[----:B------:R-:W-:-:S05]  /*1ba40*/  IADD3 R200, -R5, R200, RZ ;  /* 0x000000c805c87210 */ /* 0x000fca0007ffe1ff */
[----:B------:R-:W-:-:S05]  /*1ba50*/  IMAD R0, R7, c[0x0][0x538], R200 ;  /* 0x00014e0007007a24 */ /* 0x000fca00078e02c8 */
[----:B------:R-:W-:Y:S01]  /*1ba60*/  ISETP.GT.AND P0, PT, R0, R3, PT ;  /* 0x000000030000720c */ /* 0x000fe20003f04270 */
[----:B------:R-:W-:-:S12]  /*1ba70*/  BRA.DIV ~URZ, `(.L_x_4872) ;  /* 0x00001dd27f007947 */ /* 0x000fd8000b800000 */
[----:B------:R-:W-:-:S04]  /*1ba80*/  VOTE.ANY R5, PT, !P0 ;  /* 0x0000000000057806 */ /* 0x000fc800040e0100 */
.L_x_4916:
[----:B------:R-:W1:Y:S02]  /*1ba90*/  POPC R16, R5 ;  /* 0x0000000500107309 */ /* 0x000e640000000000 */
[----:B-1----:R-:W-:Y:S01]  /*1baa0*/  IADD3 R203, R16, R203, RZ ;  /* 0x000000cb10cb7210 */ /* 0x002fe20007ffe0ff */
[----:B------:R-:W-:Y:S05]  /*1bab0*/  BRA.DIV ~URZ, `(.L_x_4873) ;  /* 0x00001dd27f007947 */ /* 0x000fea000b800000 */
[----:B------:R1:W2:Y:S04]  /*1bac0*/  SHFL.IDX PT, R201, R201, R16, 0x1f ;  /* 0x00001f10c9c97589 */ /* 0x0002a800000e0000 */
[----:B------:R1:W4:Y:S02]  /*1bad0*/  SHFL.IDX PT, R4, R4, R16, 0x1f ;  /* 0x00001f1004047589 */ /* 0x00032400000e0000 */
.L_x_4917:
[----:B------:R-:W-:Y:S01]  /*1bae0*/  ISETP.NE.AND P0, PT, R5, RZ, PT ;  /* 0x000000ff0500720c */ /* 0x000fe20003f05270 */
[----:B------:R-:W-:-:S12]  /*1baf0*/  BSSY B0, `(.L_x_4874) ;  /* 0x0000005000007945 */ /* 0x000fd80003800000 */
[----:B------:R-:W-:Y:S05]  /*1bb00*/  @!P0 BRA `(.L_x_4875) ;  /* 0x0000003000008947 */ /* 0x000fea0003800000 */
[----:B-1----:R-:W-:Y:S01]  /*1bb10*/  IADD3 R16, R16, -0x1, RZ ;  /* 0xffffffff10107810 */ /* 0x002fe20007ffe0ff */
[----:B------:R-:W-:Y:S05]  /*1bb20*/  BRA.DIV ~URZ, `(.L_x_4876) ;  /* 0x00001e127f007947 */ /* 0x000fea000b800000 */
[----:B------:R1:W3:Y:S02]  /*1bb30*/  SHFL.IDX PT, R9, R7, R16, 0x1f ;  /* 0x00001f1007097589 */ /* 0x0002e400000e0000 */
.L_x_4875:
[----:B------:R-:W-:Y:S05]  /*1bb40*/  BSYNC B0 ;  /* 0x0000000000007941 */ /* 0x000fea0003800000 */
.L_x_4874:
[----:B----4-:R-:W-:Y:S01]  /*1bb50*/  ISETP.NE.AND P0, PT, R4, 0x1, PT ;  /* 0x000000010400780c */ /* 0x010fe20003f05270 */
[----:B---3--:R-:W-:Y:S01]  /*1bb60*/  IMAD R200, R9, c[0x0][0x538], R200 ;  /* 0x00014e0009c87a24 */ /* 0x008fe200078e02c8 */
[----:B------:R-:W-:Y:S04]  /*1bb70*/  BSSY B0, `(.L_x_4877) ;  /* 0x0000076000007945 */ /* 0x000fe80003800000 */
[----:B------:R-:W-:-:S07]  /*1bb80*/  IADD3 R6, -R200, R3, RZ ;  /* 0x00000003c8067210 */ /* 0x000fce0007ffe1ff */
[----:B------:R-:W-:Y:S05]  /*1bb90*/  @!P0 BRA `(.L_x_4878) ;  /* 0x0000037000008947 */ /* 0x000fea0003800000 */
[-C--:B-12---:R-:W-:Y:S02]  /*1bba0*/  IABS R7, R201.reuse ;  /* 0x000000c900077213 */ /* 0x086fe40000000000 */
        /* <DEDUP_REMOVED lines=54> */
.L_x_4878:
[----:B------:R-:W-:-:S04]  /*1bf10*/  IMAD.MOV.U32 R0, RZ, RZ, 0x4 ;  /* 0x00000004ff007424 */ /* 0x000fc800078e00ff */
[----:B------:R-:W-:-:S05]  /*1bf20*/  IMAD.WIDE R14, R203, R0, c[0x0][0x590] ;  /* 0x00016400cb0e7625 */ /* 0x000fca00078e0200 */
[----:B------:R-:W3:Y:S01]  /*1bf30*/  LDG.E R4, [R14.64] ;  /* 0x000000080e047981 */ /* 0x000ee2000c1e1900 */
[----:B------:R-:W-:Y:S01]  /*1bf40*/  IABS R5, R6 ;  /* 0x0000000600057213 */ /* 0x000fe20000000000 */
[----:B--23--:R-:W-:-:S05]  /*1bf50*/  IMAD R3, R4, R201, RZ ;  /* 0x000000c904037224 */ /* 0x00cfca00078e02ff */
[-C--:B-1----:R-:W-:Y:S02]  /*1bf60*/  IABS R7, R3.reuse ;  /* 0x0000000300077213 */ /* 0x082fe40000000000 */
        /* <DEDUP_REMOVED lines=54> */
.L_x_4879:
[----:B------:R-:W-:Y:S05]  /*1c2d0*/  BSYNC B0 ;  /* 0x0000000000007941 */ /* 0x000fea0003800000 */
.L_x_4877:
[----:B------:R-:W-:-:S04]  /*1c2e0*/  LOP3.LUT R12, RZ, R12, RZ, 0x33, !PT ;  /* 0x0000000cff0c7212 */ /* 0x000fc800078e33ff */
[----:B------:R-:W-:Y:S01]  /*1c2f0*/  IADD3 R201, R12, R201, RZ ;  /* 0x000000c90cc97210 */ /* 0x000fe20007ffe0ff */
[----:B------:R-:W-:Y:S05]  /*1c300*/  BRA `(.L_x_4880) ;  /* 0x0000004000007947 */ /* 0x000fea0003800000 */
.L_x_4868:
[----:B------:R-:W-:Y:S01]  /*1c310*/  IMAD.MOV.U32 R200, RZ, RZ, R3 ;  /* 0x000000ffffc87224 */ /* 0x000fe200078e0003 */
[----:B------:R-:W-:Y:S01]  /*1c320*/  MOV R202, RZ ;  /* 0x000000ff00ca7202 */ /* 0x000fe20000000f00 */
[----:B------:R-:W-:Y:S01]  /*1c330*/  IMAD.MOV.U32 R201, RZ, RZ, RZ ;  /* 0x000000ffffc97224 */ /* 0x000fe200078e00ff */
[----:B------:R-:W-:Y:S02]  /*1c340*/  MOV R203, c[0x0][0x53c] ;  /* 0x00014f0000cb7a02 */ /* 0x000fe40000000f00 */
.L_x_4880:
[----:B------:R-:W-:Y:S05]  /*1c350*/  BSYNC B1 ;  /* 0x0000000000017941 */ /* 0x000fea0003800000 */
.L_x_4866:
[----:B------:R-:W-:Y:S01]  /*1c360*/  WARPSYNC 0xffffffff ;  /* 0xffffffff00007948 */ /* 0x000fe20003800000 */
[----:B------:R-:W-:Y:S01]  /*1c370*/  BAR.SYNC.DEFER_BLOCKING 0x4, 0x100 ;  /* 0x0104000000007b1d */ /* 0x000fe20000010000 */
[----:B------:R-:W-:-:S13]  /*1c380*/  ISETP.NE.AND P0, PT, R2, RZ, PT ;  /* 0x000000ff0200720c */ /* 0x000fda0003f05270 */
[----:B------:R1:W-:Y:S04]  /*1c390*/  @!P0 STS.128 [0x24100], R200 ;  /* 0x024100c8ff008388 */ /* 0x0003e80000000c00 */
[----:B------:R-:W-:Y:S06]  /*1c3a0*/  BAR.ARV 0x5, 0x100 ;  /* 0x0144000000007b1d */ /* 0x000fec0000002000 */
.L_x_4861:
[----:B----4-:R-:W-:-:S13]  /*1c3b0*/  ISETP.GE.AND P0, PT, R203, c[0x0][0x53c], PT ;  /* 0x00014f00cb007a0c */ /* 0x010fda0003f06270 */
[----:B-123--:R-:W-:Y:S01]  /*1c3c0*/  @P0 CALL.REL.NOINC `(.L_x_4881) ;  /* 0x0000001000000944 */ /* 0x00efe20003c00000 */
[----:B------:R-:W-:Y:S05]  /*1c3d0*/  BRA `(.L_x_4882) ;  /* 0xfffe50f000007947 */ /* 0x000fea000383ffff */
.L_x_4881:
[----:B------:R-:W-:Y:S05]  /*1c3e0*/  EXIT ;  /* 0x000000000000794d */ /* 0x000fea0003800000 */
.L_x_4708:
[----:B------:R-:W-:Y:S02]  /*1c3f0*/  MOV R5, 0x1 ;  /* 0x0000000100057802 */ /* 0x000fe40000000f00 */
[----:B------:R-:W-:Y:S02]  /*1c400*/  MOV R0, 0x1c420 ;  /* 0x0001c42000007802 */ /* 0x000fe40000000f00 */
[----:B------:R-:W-:Y:S05]  /*1c410*/  CALL.REL.NOINC `($__internal_102_$__cuda_sm70_shflsync_up_p) ;  /* 0x0000162000007944 */ /* 0x000fea0003c00000 */
[----:B-12---:R-:W-:Y:S05]  /*1c420*/  BRA `(.L_x_4883) ;  /* 0xfffe404000007947 */ /* 0x006fea000383ffff */
.L_x_4709:
[----:B------:R-:W-:Y:S02]  /*1c430*/  MOV R5, 0x2 ;  /* 0x0000000200057802 */ /* 0x000fe40000000f00 */
[----:B------:R-:W-:Y:S02]  /*1c440*/  MOV R0, 0x1c460 ;  /* 0x0001c46000007802 */ /* 0x000fe40000000f00 */
[----:B------:R-:W-:Y:S05]  /*1c450*/  CALL.REL.NOINC `($__internal_102_$__cuda_sm70_shflsync_up_p) ;  /* 0x000015e000007944 */ /* 0x000fea0003c00000 */
[----:B--2---:R-:W-:Y:S01]  /*1c460*/  SEL R0, R5, RZ, P4 ;  /* 0x000000ff05007207 */ /* 0x004fe20002000000 */
[----:B------:R-:W-:-:S04]  /*1c470*/  IMAD.MOV.U32 R5, RZ, RZ, 0x4 ;  /* 0x00000004ff057424 */ /* 0x000fc800078e00ff */
[----:B-1----:R-:W-:Y:S01]  /*1c480*/  IMAD.IADD R7, R7, 0x1, R0 ;  /* 0x0000000107077824 */ /* 0x002fe200078e0200 */
        /* <DEDUP_REMOVED lines=13> */
[----:B------:R-:W-:Y:S01]  /*1c560*/  IMAD.MOV.U32 R16, RZ, RZ, 0x1f ;  /* 0x0000001fff107424 */ /* 0x000fe200078e00ff */
[----:B------:R-:W-:-:S03]  /*1c570*/  MOV R17, 0x1f ;  /* 0x0000001f00117802 */ /* 0x000fc60000000f00 */
[----:B-1----:R-:W-:Y:S01]  /*1c580*/  IMAD.IADD R7, R7, 0x1, R0 ;  /* 0x0000000107077824 */ /* 0x002fe200078e0200 */
[----:B------:R-:W-:-:S03]  /*1c590*/  MOV R0, 0x1c5c0 ;  /* 0x0001c5c000007802 */ /* 0x000fc60000000f00 */
[----:B------:R-:W-:Y:S02]  /*1c5a0*/  IMAD.MOV.U32 R19, RZ, RZ, R7 ;  /* 0x000000ffff137224 */ /* 0x000fe400078e0007 */
[----:B------:R-:W-:Y:S05]  /*1c5b0*/  CALL.REL.NOINC `($__internal_101_$__cuda_sm70_shflsync_idx_p) ;  /* 0x0000143000007944 */ /* 0x000fea0003c00000 */
[----:B-12---:R-:W-:Y:S05]  /*1c5c0*/  BRA `(.L_x_4884) ;  /* 0xfffe3fa000007947 */ /* 0x006fea000383ffff */
.L_x_4711:
[----:B------:R-:W-:Y:S02]  /*1c5d0*/  SEL R5, RZ, 0x1, P0 ;  /* 0x00000001ff057807 */ /* 0x000fe40000000000 */
[----:B------:R-:W-:Y:S02]  /*1c5e0*/  MOV R0, 0x1c600 ;  /* 0x0001c60000007802 */ /* 0x000fe40000000f00 */
[----:B------:R-:W-:Y:S05]  /*1c5f0*/  CALL.REL.NOINC `($__internal_103_$__cuda_sm70_votesync_ballot) ;  /* 0x0000149000007944 */ /* 0x000fea0003c00000 */
[----:B------:R-:W-:Y:S05]  /*1c600*/  BRA `(.L_x_4885) ;  /* 0xfffe3ff000007947 */ /* 0x000fea000383ffff */
.L_x_4712:
[----:B------:R-:W-:Y:S01]  /*1c610*/  IMAD.MOV.U32 R19, RZ, RZ, R4 ;  /* 0x000000ffff137224 */ /* 0x000fe200078e0004 */
[----:B------:R-:W-:Y:S02]  /*1c620*/  MOV R17, 0x1f ;  /* 0x0000001f00117802 */ /* 0x000fe40000000f00 */
[----:B------:R-:W-:Y:S02]  /*1c630*/  MOV R0, 0x1c650 ;  /* 0x0001c65000007802 */ /* 0x000fe40000000f00 */
[----:B------:R-:W-:Y:S05]  /*1c640*/  CALL.REL.NOINC `($__internal_101_$__cuda_sm70_shflsync_idx_p) ;  /* 0x000013a000007944 */ /* 0x000fea0003c00000 */
[----:B--2---:R-:W-:Y:S01]  /*1c650*/  IMAD.MOV.U32 R4, RZ, RZ, R17 ;  /* 0x000000ffff047224 */ /* 0x004fe200078e0011 */
[----:B------:R-:W-:Y:S01]  /*1c660*/  MOV R9, RZ ;  /* 0x000000ff00097202 */ /* 0x000fe20000000f00 */
[----:B-1----:R-:W-:Y:S01]  /*1c670*/  IMAD.MOV.U32 R19, RZ, RZ, R3 ;  /* 0x000000ffff137224 */ /* 0x002fe200078e0003 */
[----:B------:R-:W-:Y:S02]  /*1c680*/  MOV R17, 0x1f ;  /* 0x0000001f00117802 */ /* 0x000fe40000000f00 */
[----:B------:R-:W-:-:S02]  /*1c690*/  MOV R0, 0x1c6b0 ;  /* 0x0001c6b000007802 */ /* 0x000fc40000000f00 */
[----:B------:R-:W-:Y:S05]  /*1c6a0*/  CALL.REL.NOINC `($__internal_101_$__cuda_sm70_shflsync_idx_p) ;  /* 0x0000134000007944 */ /* 0x000fea0003c00000 */
[----:B--2---:R-:W-:Y:S01]  /*1c6b0*/  MOV R3, R17 ;  /* 0x0000001100037202 */ /* 0x004fe20000000f00 */
[----:B-1----:R-:W-:Y:S05]  /*1c6c0*/  BRA `(.L_x_4886) ;  /* 0xfffe3f9000007947 */ /* 0x002fea000383ffff */
.L_x_4715:
[----:B------:R-:W-:Y:S01]  /*1c6d0*/  IMAD.MOV.U32 R19, RZ, RZ, R7 ;  /* 0x000000ffff137224 */ /* 0x000fe200078e0007 */
[----:B------:R-:W-:-:S02]  /*1c6e0*/  MOV R17, 0x1f ;  /* 0x0000001f00117802 */ /* 0x000fc40000000f00 */
[----:B------:R-:W-:Y:S02]  /*1c6f0*/  MOV R0, 0x1c710 ;  /* 0x0001c71000007802 */ /* 0x000fe40000000f00 */
[----:B--23--:R-:W-:Y:S05]  /*1c700*/  CALL.REL.NOINC `($__internal_101_$__cuda_sm70_shflsync_idx_p) ;  /* 0x000012e000007944 */ /* 0x00cfea0003c00000 */
[----:B--2---:R-:W-:Y:S01]  /*1c710*/  MOV R9, R17 ;  /* 0x0000001100097202 */ /* 0x004fe20000000f00 */
[----:B-1----:R-:W-:Y:S05]  /*1c720*/  BRA `(.L_x_4714) ;  /* 0xfffe3f9000007947 */ /* 0x002fea000383ffff */
.L_x_4754:
[----:B------:R-:W-:Y:S01]  /*1c730*/  IMAD.MOV.U32 R19, RZ, RZ, R7 ;  /* 0x000000ffff137224 */ /* 0x000fe200078e0007 */
[----:B------:R-:W-:Y:S01]  /*1c740*/  MOV R16, RZ ;  /* 0x000000ff00107202 */ /* 0x000fe20000000f00 */
[----:B------:R-:W-:Y:S01]  /*1c750*/  IMAD.MOV.U32 R17, RZ, RZ, 0x181f ;  /* 0x0000181fff117424 */ /* 0x000fe200078e00ff */
[----:B------:R-:W-:Y:S02]  /*1c760*/  MOV R0, 0x1c780 ;  /* 0x0001c78000007802 */ /* 0x000fe40000000f00 */
[----:B-----5:R-:W-:Y:S05]  /*1c770*/  CALL.REL.NOINC `($__internal_101_$__cuda_sm70_shflsync_idx_p) ;  /* 0x0000127000007944 */ /* 0x020fea0003c00000 */
[----:B--2---:R-:W-:Y:S01]  /*1c780*/  MOV R15, R17 ;  /* 0x00000011000f7202 */ /* 0x004fe20000000f00 */
[----:B-1----:R-:W-:Y:S05]  /*1c790*/  BRA `(.L_x_4887) ;  /* 0xfffeb3e000007947 */ /* 0x002fea000383ffff */
.L_x_4755:
[----:B------:R-:W-:Y:S01]  /*1c7a0*/  IMAD.MOV.U32 R19, RZ, RZ, R14 ;  /* 0x000000ffff137224 */ /* 0x000fe200078e000e */
[----:B------:R-:W-:Y:S01]  /*1c7b0*/  MOV R16, RZ ;  /* 0x000000ff00107202 */ /* 0x000fe20000000f00 */
[----:B------:R-:W-:Y:S01]  /*1c7c0*/  IMAD.MOV.U32 R17, RZ, RZ, 0x181f ;  /* 0x0000181fff117424 */ /* 0x000fe200078e00ff */
[----:B------:R-:W-:Y:S02]  /*1c7d0*/  MOV R0, 0x1c7f0 ;  /* 0x0001c7f000007802 */ /* 0x000fe40000000f00 */
[----:B-12--5:R-:W-:Y:S05]  /*1c7e0*/  CALL.REL.NOINC `($__internal_101_$__cuda_sm70_shflsync_idx_p) ;  /* 0x0000120000007944 */ /* 0x026fea0003c00000 */
[----:B-12---:R-:W-:Y:S05]  /*1c7f0*/  BRA `(.L_x_4888) ;  /* 0xfffeb3a000007947 */ /* 0x006fea000383ffff */
.L_x_4758:
[----:B--2---:R-:W-:Y:S01]  /*1c800*/  IMAD.MOV.U32 R19, RZ, RZ, R7 ;  /* 0x000000ffff137224 */ /* 0x004fe200078e0007 */
[----:B------:R-:W-:Y:S01]  /*1c810*/  MOV R16, 0x1 ;  /* 0x0000000100107802 */ /* 0x000fe20000000f00 */
[----:B----4-:R-:W-:Y:S01]  /*1c820*/  IMAD.MOV.U32 R17, RZ, RZ, 0x181f ;  /* 0x0000181fff117424 */ /* 0x010fe200078e00ff */
[----:B------:R-:W-:-:S02]  /*1c830*/  MOV R0, 0x1c850 ;  /* 0x0001c85000007802 */ /* 0x000fc40000000f00 */
[----:B-1-3-5:R-:W-:Y:S05]  /*1c840*/  CALL.REL.NOINC `($__internal_101_$__cuda_sm70_shflsync_idx_p) ;  /* 0x000011a000007944 */ /* 0x02afea0003c00000 */
[----:B--2---:R-:W-:Y:S01]  /*1c850*/  IMAD.MOV.U32 R15, RZ, RZ, R17 ;  /* 0x000000ffff0f7224 */ /* 0x004fe200078e0011 */
[----:B-1----:R-:W-:Y:S01]  /*1c860*/  MOV R16, 0x1 ;  /* 0x0000000100107802 */ /* 0x002fe20000000f00 */
[----:B------:R-:W-:Y:S01]  /*1c870*/  IMAD.MOV.U32 R19, RZ, RZ, R14 ;  /* 0x000000ffff137224 */ /* 0x000fe200078e000e */
[----:B------:R-:W-:-:S02]  /*1c880*/  MOV R17, 0x181f ;  /* 0x0000181f00117802 */ /* 0x000fc40000000f00 */
[----:B------:R-:W-:Y:S02]  /*1c890*/  MOV R0, 0x1c8b0 ;  /* 0x0001c8b000007802 */ /* 0x000fe40000000f00 */
[----:B------:R-:W-:Y:S05]  /*1c8a0*/  CALL.REL.NOINC `($__internal_101_$__cuda_sm70_shflsync_idx_p) ;  /* 0x0000114000007944 */ /* 0x000fea0003c00000 */
[----:B-12---:R-:W-:Y:S01]  /*1c8b0*/  MOV R19, R17 ;  /* 0x0000001100137202 */ /* 0x006fe20000000f00 */
[----:B------:R-:W-:Y:S05]  /*1c8c0*/  BRA `(.L_x_4889) ;  /* 0xfffeb43000007947 */ /* 0x000fea000383ffff */
.L_x_4761:
[----:B-1-3--:R-:W-:Y:S01]  /*1c8d0*/  IMAD.MOV.U32 R19, RZ, RZ, R7 ;  /* 0x000000ffff137224 */ /* 0x00afe200078e0007 */
[----:B------:R-:W-:Y:S01]  /*1c8e0*/  MOV R16, 0x2 ;  /* 0x0000000200107802 */ /* 0x000fe20000000f00 */
[----:B------:R-:W-:Y:S01]  /*1c8f0*/  IMAD.MOV.U32 R17, RZ, RZ, 0x181f ;  /* 0x0000181fff117424 */ /* 0x000fe200078e00ff */
[----:B------:R-:W-:Y:S02]  /*1c900*/  MOV R0, 0x1c920 ;  /* 0x0001c92000007802 */ /* 0x000fe40000000f00 */
[----:B--2--5:R-:W-:Y:S05]  /*1c910*/  CALL.REL.NOINC `($__internal_101_$__cuda_sm70_shflsync_idx_p) ;  /* 0x000010d000007944 */ /* 0x024fea0003c00000 */
[----:B--2---:R-:W-:Y:S01]  /*1c920*/  MOV R15, R17 ;  /* 0x00000011000f7202 */ /* 0x004fe20000000f00 */
[----:B-1----:R-:W-:Y:S05]  /*1c930*/  BRA `(.L_x_4890) ;  /* 0xfffeb4f000007947 */ /* 0x002fea000383ffff */
.L_x_4762:
[----:B---3--:R-:W-:Y:S01]  /*1c940*/  IMAD.MOV.U32 R19, RZ, RZ, R14 ;  /* 0x000000ffff137224 */ /* 0x008fe200078e000e */
[----:B------:R-:W-:Y:S01]  /*1c950*/  MOV R16, 0x2 ;  /* 0x0000000200107802 */ /* 0x000fe20000000f00 */
[----:B------:R-:W-:Y:S01]  /*1c960*/  IMAD.MOV.U32 R17, RZ, RZ, 0x181f ;  /* 0x0000181fff117424 */ /* 0x000fe200078e00ff */
[----:B------:R-:W-:Y:S02]  /*1c970*/  MOV R0, 0x1c990 ;  /* 0x0001c99000007802 */ /* 0x000fe40000000f00 */
[----:B-12-45:R-:W-:Y:S05]  /*1c980*/  CALL.REL.NOINC `($__internal_101_$__cuda_sm70_shflsync_idx_p) ;  /* 0x0000106000007944 */ /* 0x036fea0003c00000 */
[----:B-12---:R-:W-:Y:S01]  /*1c990*/  MOV R19, R17 ;  /* 0x0000001100137202 */ /* 0x006fe20000000f00 */
[----:B------:R-:W-:Y:S05]  /*1c9a0*/  BRA `(.L_x_4891) ;  /* 0xfffeb4a000007947 */ /* 0x000fea000383ffff */
.L_x_4765:
[----:B-1----:R-:W-:Y:S01]  /*1c9b0*/  IMAD.MOV.U32 R19, RZ, RZ, R7 ;  /* 0x000000ffff137224 */ /* 0x002fe200078e0007 */
[----:B------:R-:W-:Y:S01]  /*1c9c0*/  MOV R16, 0x3 ;  /* 0x0000000300107802 */ /* 0x000fe20000000f00 */
[----:B------:R-:W-:Y:S01]  /*1c9d0*/  IMAD.MOV.U32 R17, RZ, RZ, 0x181f ;  /* 0x0000181fff117424 */ /* 0x000fe200078e00ff */
[----:B------:R-:W-:-:S02]  /*1c9e0*/  MOV R0, 0x1ca00 ;  /* 0x0001ca0000007802 */ /* 0x000fc40000000f00 */
[----:B--2345:R-:W-:Y:S05]  /*1c9f0*/  CALL.REL.NOINC `($__internal_101_$__cuda_sm70_shflsync_idx_p) ;  /* 0x00000ff000007944 */ /* 0x03cfea0003c00000 */
[----:B--2---:R-:W-:Y:S01]  /*1ca00*/  IMAD.MOV.U32 R7, RZ, RZ, R17 ;  /* 0x000000ffff077224 */ /* 0x004fe200078e0011 */
[----:B-1----:R-:W-:Y:S01]  /*1ca10*/  MOV R16, 0x3 ;  /* 0x0000000300107802 */ /* 0x002fe20000000f00 */
[----:B------:R-:W-:Y:S01]  /*1ca20*/  IMAD.MOV.U32 R19, RZ, RZ, R14 ;  /* 0x000000ffff137224 */ /* 0x000fe200078e000e */
[----:B------:R-:W-:-:S02]  /*1ca30*/  MOV R17, 0x181f ;  /* 0x0000181f00117802 */ /* 0x000fc40000000f00 */
[----:B------:R-:W-:Y:S02]  /*1ca40*/  MOV R0, 0x1ca60 ;  /* 0x0001ca6000007802 */ /* 0x000fe40000000f00 */
[----:B------:R-:W-:Y:S05]  /*1ca50*/  CALL.REL.NOINC `($__internal_101_$__cuda_sm70_shflsync_idx_p) ;  /* 0x00000f9000007944 */ /* 0x000fea0003c00000 */
[----:B-12---:R-:W-:Y:S05]  /*1ca60*/  BRA `(.L_x_4892) ;  /* 0xfffeb52000007947 */ /* 0x006fea000383ffff */
.L_x_4820:
[----:B------:R-:W-:Y:S01]  /*1ca70*/  IMAD.MOV.U32 R8, RZ, RZ, R227 ;  /* 0x000000ffff087224 */ /* 0x000fe200078e00e3 */
[----:B-1----:R-:W-:Y:S02]  /*1ca80*/  MOV R7, 0x2 ;  /* 0x0000000200077802 */ /* 0x002fe40000000f00 */
[----:B------:R-:W-:Y:S02]  /*1ca90*/  MOV R6, 0x1cab0 ;  /* 0x0001cab000067802 */ /* 0x000fe40000000f00 */
[----:B------:R-:W-:Y:S05]  /*1caa0*/  CALL.REL.NOINC `($__internal_100_$__cuda_sm70_shflsync_bfly_p) ;  /* 0x00000ef000007944 */ /* 0x000fea0003c00000 */
[----:B-12---:R-:W-:Y:S05]  /*1cab0*/  BRA `(.L_x_4893) ;  /* 0xffffad6000007947 */ /* 0x006fea000383ffff */
.L_x_4821:
[----:B------:R-:W-:Y:S02]  /*1cac0*/  MOV R7, 0x1 ;  /* 0x0000000100077802 */ /* 0x000fe40000000f00 */
[----:B------:R-:W-:Y:S02]  /*1cad0*/  MOV R6, 0x1caf0 ;  /* 0x0001caf000067802 */ /* 0x000fe40000000f00 */
[----:B-1----:R-:W-:Y:S05]  /*1cae0*/  CALL.REL.NOINC `($__internal_100_$__cuda_sm70_shflsync_bfly_p) ;  /* 0x00000eb000007944 */ /* 0x002fea0003c00000 */
[----:B--2---:R-:W-:Y:S01]  /*1caf0*/  FADD.FTZ R3, R8, R7 ;  /* 0x0000000708037221 */ /* 0x004fe20000010000 */
[----:B-1----:R-:W-:Y:S02]  /*1cb00*/  MOV R8, R230 ;  /* 0x000000e600087202 */ /* 0x002fe40000000f00 */
[----:B------:R-:W-:Y:S02]  /*1cb10*/  MOV R7, 0x2 ;  /* 0x0000000200077802 */ /* 0x000fe40000000f00 */
[----:B------:R-:W-:-:S02]  /*1cb20*/  MOV R6, 0x1cb40 ;  /* 0x0001cb4000067802 */ /* 0x000fc40000000f00 */
[----:B------:R-:W-:Y:S05]  /*1cb30*/  CALL.REL.NOINC `($__internal_100_$__cuda_sm70_shflsync_bfly_p) ;  /* 0x00000e6000007944 */ /* 0x000fea0003c00000 */
[----:B--2---:R-:W-:Y:S01]  /*1cb40*/  FADD.FTZ R12, R230, R7 ;  /* 0x00000007e60c7221 */ /* 0x004fe20000010000 */
[----:B------:R-:W-:-:S02]  /*1cb50*/  MOV R7, 0x1 ;  /* 0x0000000100077802 */ /* 0x000fc40000000f00 */
[----:B------:R-:W-:Y:S02]  /*1cb60*/  MOV R6, 0x1cb90 ;  /* 0x0001cb9000067802 */ /* 0x000fe40000000f00 */
[----:B-1----:R-:W-:Y:S02]  /*1cb70*/  MOV R8, R12 ;  /* 0x0000000c00087202 */ /* 0x002fe40000000f00 */
[----:B------:R-:W-:Y:S05]  /*1cb80*/  CALL.REL.NOINC `($__internal_100_$__cuda_sm70_shflsync_bfly_p) ;  /* 0x00000e1000007944 */ /* 0x000fea0003c00000 */
[----:B-12---:R-:W-:Y:S05]  /*1cb90*/  BRA `(.L_x_4894) ;  /* 0xffffacf000007947 */ /* 0x006fea000383ffff */
.L_x_4828:
[----:B---34-:R-:W-:Y:S01]  /*1cba0*/  IMAD.MOV.U32 R19, RZ, RZ, R13 ;  /* 0x000000ffff137224 */ /* 0x018fe200078e000d */
[----:B------:R-:W-:Y:S01]  /*1cbb0*/  MOV R16, RZ ;  /* 0x000000ff00107202 */ /* 0x000fe20000000f00 */
[----:B------:R-:W-:Y:S01]  /*1cbc0*/  IMAD.MOV.U32 R17, RZ, RZ, 0x181f ;  /* 0x0000181fff117424 */ /* 0x000fe200078e00ff */
[----:B------:R-:W-:Y:S02]  /*1cbd0*/  MOV R0, 0x1cbf0 ;  /* 0x0001cbf000007802 */ /* 0x000fe40000000f00 */
[----:B-12---:R-:W-:Y:S05]  /*1cbe0*/  CALL.REL.NOINC `($__internal_101_$__cuda_sm70_shflsync_idx_p) ;  /* 0x00000e0000007944 */ /* 0x006fea0003c00000 */
[----:B--2---:R-:W-:Y:S01]  /*1cbf0*/  MOV R15, R17 ;  /* 0x00000011000f7202 */ /* 0x004fe20000000f00 */
[----:B-1----:R-:W-:Y:S05]  /*1cc00*/  BRA `(.L_x_4895) ;  /* 0xffffc5a000007947 */ /* 0x002fea000383ffff */
.L_x_4829:
[----:B------:R-:W-:Y:S01]  /*1cc10*/  IMAD.MOV.U32 R19, RZ, RZ, R2 ;  /* 0x000000ffff137224 */ /* 0x000fe200078e0002 */
[----:B------:R-:W-:Y:S01]  /*1cc20*/  MOV R16, RZ ;  /* 0x000000ff00107202 */ /* 0x000fe20000000f00 */
[----:B------:R-:W-:Y:S01]  /*1cc30*/  IMAD.MOV.U32 R17, RZ, RZ, 0x181f ;  /* 0x0000181fff117424 */ /* 0x000fe200078e00ff */
[----:B------:R-:W-:Y:S02]  /*1cc40*/  MOV R0, 0x1cc60 ;  /* 0x0001cc6000007802 */ /* 0x000fe40000000f00 */
[----:B-1234-:R-:W-:Y:S05]  /*1cc50*/  CALL.REL.NOINC `($__internal_101_$__cuda_sm70_shflsync_idx_p) ;  /* 0x00000d9000007944 */ /* 0x01efea0003c00000 */
[----:B-12---:R-:W-:Y:S05]  /*1cc60*/  BRA `(.L_x_4896) ;  /* 0xffffc56000007947 */ /* 0x006fea000383ffff */
.L_x_4832:
[----:B---3--:R-:W-:Y:S01]  /*1cc70*/  IMAD.MOV.U32 R19, RZ, RZ, R13 ;  /* 0x000000ffff137224 */ /* 0x008fe200078e000d */
[----:B------:R-:W-:Y:S01]  /*1cc80*/  MOV R16, 0x1 ;  /* 0x0000000100107802 */ /* 0x000fe20000000f00 */
[----:B------:R-:W-:Y:S01]  /*1cc90*/  IMAD.MOV.U32 R17, RZ, RZ, 0x181f ;  /* 0x0000181fff117424 */ /* 0x000fe200078e00ff */
[----:B------:R-:W-:-:S02]  /*1cca0*/  MOV R0, 0x1ccc0 ;  /* 0x0001ccc000007802 */ /* 0x000fc40000000f00 */
[----:B-12-4-:R-:W-:Y:S05]  /*1ccb0*/  CALL.REL.NOINC `($__internal_101_$__cuda_sm70_shflsync_idx_p) ;  /* 0x00000d3000007944 */ /* 0x016fea0003c00000 */
        /* <DEDUP_REMOVED lines=8> */
.L_x_4835:
[----:B--23--:R-:W-:Y:S01]  /*1cd40*/  IMAD.MOV.U32 R19, RZ, RZ, R13 ;  /* 0x000000ffff137224 */ /* 0x00cfe200078e000d */
[----:B------:R-:W-:Y:S01]  /*1cd50*/  MOV R16, 0x2 ;  /* 0x0000000200107802 */ /* 0x000fe20000000f00 */
[----:B------:R-:W-:Y:S01]  /*1cd60*/  IMAD.MOV.U32 R17, RZ, RZ, 0x181f ;  /* 0x0000181fff117424 */ /* 0x000fe200078e00ff */
[----:B------:R-:W-:Y:S02]  /*1cd70*/  MOV R0, 0x1cd90 ;  /* 0x0001cd9000007802 */ /* 0x000fe40000000f00 */
[----:B-1--4-:R-:W-:Y:S05]  /*1cd80*/  CALL.REL.NOINC `($__internal_101_$__cuda_sm70_shflsync_idx_p) ;  /* 0x00000c6000007944 */ /* 0x012fea0003c00000 */
[----:B--2---:R-:W-:Y:S01]  /*1cd90*/  MOV R15, R17 ;  /* 0x00000011000f7202 */ /* 0x004fe20000000f00 */
[----:B-1----:R-:W-:Y:S05]  /*1cda0*/  BRA `(.L_x_4898) ;  /* 0xffffc6b000007947 */ /* 0x002fea000383ffff */
.L_x_4836:
[----:B---3--:R-:W-:Y:S01]  /*1cdb0*/  IMAD.MOV.U32 R19, RZ, RZ, R2 ;  /* 0x000000ffff137224 */ /* 0x008fe200078e0002 */
[----:B------:R-:W-:Y:S01]  /*1cdc0*/  MOV R16, 0x2 ;  /* 0x0000000200107802 */ /* 0x000fe20000000f00 */
[----:B------:R-:W-:Y:S01]  /*1cdd0*/  IMAD.MOV.U32 R17, RZ, RZ, 0x181f ;  /* 0x0000181fff117424 */ /* 0x000fe200078e00ff */
[----:B------:R-:W-:Y:S02]  /*1cde0*/  MOV R0, 0x1ce00 ;  /* 0x0001ce0000007802 */ /* 0x000fe40000000f00 */
[----:B-12-4-:R-:W-:Y:S05]  /*1cdf0*/  CALL.REL.NOINC `($__internal_101_$__cuda_sm70_shflsync_idx_p) ;  /* 0x00000bf000007944 */ /* 0x016fea0003c00000 */
[----:B-12---:R-:W-:Y:S01]  /*1ce00*/  MOV R19, R17 ;  /* 0x0000001100137202 */ /* 0x006fe20000000f00 */
[----:B------:R-:W-:Y:S05]  /*1ce10*/  BRA `(.L_x_4899) ;  /* 0xffffc66000007947 */ /* 0x000fea000383ffff */
.L_x_4839:
[----:B--2---:R-:W-:Y:S01]  /*1ce20*/  IMAD.MOV.U32 R19, RZ, RZ, R13 ;  /* 0x000000ffff137224 */ /* 0x004fe200078e000d */
        /* <DEDUP_REMOVED lines=10> */
[----:B-12---:R-:W-:Y:S05]  /*1ced0*/  BRA `(.L_x_4900) ;  /* 0xffffc6e000007947 */ /* 0x006fea000383ffff */
.L_x_4841:
[----:B------:R-:W-:Y:S01]  /*1cee0*/  IMAD.MOV.U32 R19, RZ, RZ, R162 ;  /* 0x000000ffff137224 */ /* 0x000fe200078e00a2 */
[----:B------:R-:W-:Y:S01]  /*1cef0*/  MOV R16, RZ ;  /* 0x000000ff00107202 */ /* 0x000fe20000000f00 */
[----:B------:R-:W-:Y:S01]  /*1cf00*/  IMAD.MOV.U32 R17, RZ, RZ, 0x1c1f ;  /* 0x00001c1fff117424 */ /* 0x000fe200078e00ff */
[----:B------:R-:W-:Y:S02]  /*1cf10*/  MOV R0, 0x1cf30 ;  /* 0x0001cf3000007802 */ /* 0x000fe40000000f00 */
[----:B------:R-:W-:Y:S05]  /*1cf20*/  CALL.REL.NOINC `($__internal_101_$__cuda_sm70_shflsync_idx_p) ;  /* 0x00000ac000007944 */ /* 0x000fea0003c00000 */
[----:B--2---:R-:W-:Y:S01]  /*1cf30*/  MOV R165, R17 ;  /* 0x0000001100a57202 */ /* 0x004fe20000000f00 */
[----:B-1----:R-:W-:Y:S05]  /*1cf40*/  BRA `(.L_x_4901) ;  /* 0xffffc98000007947 */ /* 0x002fea000383ffff */
.L_x_4842:
[----:B------:R-:W-:Y:S01]  /*1cf50*/  IMAD.MOV.U32 R19, RZ, RZ, R163 ;  /* 0x000000ffff137224 */ /* 0x000fe200078e00a3 */
[----:B------:R-:W-:Y:S01]  /*1cf60*/  MOV R16, RZ ;  /* 0x000000ff00107202 */ /* 0x000fe20000000f00 */
[----:B------:R-:W-:Y:S01]  /*1cf70*/  IMAD.MOV.U32 R17, RZ, RZ, 0x1c1f ;  /* 0x00001c1fff117424 */ /* 0x000fe200078e00ff */
[----:B------:R-:W-:Y:S02]  /*1cf80*/  MOV R0, 0x1cfa0 ;  /* 0x0001cfa000007802 */ /* 0x000fe40000000f00 */
[----:B-12---:R-:W-:Y:S05]  /*1cf90*/  CALL.REL.NOINC `($__internal_101_$__cuda_sm70_shflsync_idx_p) ;  /* 0x00000a5000007944 */ /* 0x006fea0003c00000 */
[----:B-12---:R-:W-:Y:S05]  /*1cfa0*/  BRA `(.L_x_4902) ;  /* 0xffffc94000007947 */ /* 0x006fea000383ffff */
.L_x_4845:
[----:B-1----:R-:W-:Y:S01]  /*1cfb0*/  IMAD.MOV.U32 R19, RZ, RZ, R162 ;  /* 0x000000ffff137224 */ /* 0x002fe200078e00a2 */
[----:B------:R-:W-:Y:S01]  /*1cfc0*/  MOV R16, 0x1 ;  /* 0x0000000100107802 */ /* 0x000fe20000000f00 */
[----:B----4-:R-:W-:Y:S01]  /*1cfd0*/  IMAD.MOV.U32 R17, RZ, RZ, 0x1c1f ;  /* 0x00001c1fff117424 */ /* 0x010fe200078e00ff */
[----:B------:R-:W-:-:S02]  /*1cfe0*/  MOV R0, 0x1d000 ;  /* 0x0001d00000007802 */ /* 0x000fc40000000f00 */
[----:B--23--:R-:W-:Y:S05]  /*1cff0*/  CALL.REL.NOINC `($__internal_101_$__cuda_sm70_shflsync_idx_p) ;  /* 0x000009f000007944 */ /* 0x00cfea0003c00000 */
[----:B--2---:R-:W-:Y:S01]  /*1d000*/  IMAD.MOV.U32 R3, RZ, RZ, R17 ;  /* 0x000000ffff037224 */ /* 0x004fe200078e0011 */
[----:B-1----:R-:W-:Y:S01]  /*1d010*/  MOV R16, 0x1 ;  /* 0x0000000100107802 */ /* 0x002fe20000000f00 */
[----:B------:R-:W-:Y:S01]  /*1d020*/  IMAD.MOV.U32 R19, RZ, RZ, R163 ;  /* 0x000000ffff137224 */ /* 0x000fe200078e00a3 */
[----:B------:R-:W-:-:S02]  /*1d030*/  MOV R17, 0x1c1f ;  /* 0x00001c1f00117802 */ /* 0x000fc40000000f00 */
[----:B------:R-:W-:Y:S02]  /*1d040*/  MOV R0, 0x1d060 ;  /* 0x0001d06000007802 */ /* 0x000fe40000000f00 */
[----:B------:R-:W-:Y:S05]  /*1d050*/  CALL.REL.NOINC `($__internal_101_$__cuda_sm70_shflsync_idx_p) ;  /* 0x0000099000007944 */ /* 0x000fea0003c00000 */
[----:B-12---:R-:W-:Y:S05]  /*1d060*/  BRA `(.L_x_4903) ;  /* 0xffffd1c000007947 */ /* 0x006fea000383ffff */
.L_x_4849:
[----:B------:R-:W-:Y:S01]  /*1d070*/  IMAD.MOV.U32 R19, RZ, RZ, R4 ;  /* 0x000000ffff137224 */ /* 0x000fe200078e0004 */
[----:B------:R-:W-:Y:S01]  /*1d080*/  MOV R16, RZ ;  /* 0x000000ff00107202 */ /* 0x000fe20000000f00 */
[----:B------:R-:W-:Y:S01]  /*1d090*/  IMAD.MOV.U32 R17, RZ, RZ, 0x181f ;  /* 0x0000181fff117424 */ /* 0x000fe200078e00ff */
[----:B------:R-:W-:Y:S02]  /*1d0a0*/  MOV R0, 0x1d0c0 ;  /* 0x0001d0c000007802 */ /* 0x000fe40000000f00 */
[----:B-1----:R-:W-:Y:S05]  /*1d0b0*/  CALL.REL.NOINC `($__internal_101_$__cuda_sm70_shflsync_idx_p) ;  /* 0x0000093000007944 */ /* 0x002fea0003c00000 */
[----:B--2---:R-:W-:Y:S01]  /*1d0c0*/  MOV R5, R17 ;  /* 0x0000001100057202 */ /* 0x004fe20000000f00 */
[----:B-1----:R-:W-:Y:S05]  /*1d0d0*/  BRA `(.L_x_4904) ;  /* 0xffffdec000007947 */ /* 0x002fea000383ffff */
.L_x_4850:
[----:B------:R-:W-:Y:S01]  /*1d0e0*/  IMAD.MOV.U32 R19, RZ, RZ, R3 ;  /* 0x000000ffff137224 */ /* 0x000fe200078e0003 */
[----:B------:R-:W-:Y:S01]  /*1d0f0*/  MOV R16, RZ ;  /* 0x000000ff00107202 */ /* 0x000fe20000000f00 */
[----:B------:R-:W-:Y:S01]  /*1d100*/  IMAD.MOV.U32 R17, RZ, RZ, 0x181f ;  /* 0x0000181fff117424 */ /* 0x000fe200078e00ff */
[----:B------:R-:W-:Y:S02]  /*1d110*/  MOV R0, 0x1d130 ;  /* 0x0001d13000007802 */ /* 0x000fe40000000f00 */
[----:B-123--:R-:W-:Y:S05]  /*1d120*/  CALL.REL.NOINC `($__internal_101_$__cuda_sm70_shflsync_idx_p) ;  /* 0x000008c000007944 */ /* 0x00efea0003c00000 */
[----:B-12---:R-:W-:Y:S05]  /*1d130*/  BRA `(.L_x_4905) ;  /* 0xffffde8000007947 */ /* 0x006fea000383ffff */
.L_x_4853:
[----:B------:R-:W-:Y:S01]  /*1d140*/  IMAD.MOV.U32 R19, RZ, RZ, R4 ;  /* 0x000000ffff137224 */ /* 0x000fe200078e0004 */
[----:B-1----:R-:W-:Y:S01]  /*1d150*/  MOV R16, 0x1 ;  /* 0x0000000100107802 */ /* 0x002fe20000000f00 */
[----:B------:R-:W-:Y:S01]  /*1d160*/  IMAD.MOV.U32 R17, RZ, RZ, 0x181f ;  /* 0x0000181fff117424 */ /* 0x000fe200078e00ff */
[----:B------:R-:W-:-:S02]  /*1d170*/  MOV R0, 0x1d190 ;  /* 0x0001d19000007802 */ /* 0x000fc40000000f00 */
[----:B--234-:R-:W-:Y:S05]  /*1d180*/  CALL.REL.NOINC `($__internal_101_$__cuda_sm70_shflsync_idx_p) ;  /* 0x0000086000007944 */ /* 0x01cfea0003c00000 */
[----:B--2---:R-:W-:Y:S01]  /*1d190*/  IMAD.MOV.U32 R5, RZ, RZ, R17 ;  /* 0x000000ffff057224 */ /* 0x004fe200078e0011 */
[----:B-1----:R-:W-:Y:S01]  /*1d1a0*/  MOV R16, 0x1 ;  /* 0x0000000100107802 */ /* 0x002fe20000000f00 */
[----:B------:R-:W-:Y:S01]  /*1d1b0*/  IMAD.MOV.U32 R19, RZ, RZ, R3 ;  /* 0x000000ffff137224 */ /* 0x000fe200078e0003 */
[----:B------:R-:W-:-:S02]  /*1d1c0*/  MOV R17, 0x181f ;  /* 0x0000181f00117802 */ /* 0x000fc40000000f00 */
[----:B------:R-:W-:Y:S02]  /*1d1d0*/  MOV R0, 0x1d1f0 ;  /* 0x0001d1f000007802 */ /* 0x000fe40000000f00 */
[----:B------:R-:W-:Y:S05]  /*1d1e0*/  CALL.REL.NOINC `($__internal_101_$__cuda_sm70_shflsync_idx_p) ;  /* 0x0000080000007944 */ /* 0x000fea0003c00000 */
[----:B-12---:R-:W-:Y:S05]  /*1d1f0*/  BRA `(.L_x_4906) ;  /* 0xffffdf3000007947 */ /* 0x006fea000383ffff */
.L_x_4856:
[----:B------:R-:W-:Y:S01]  /*1d200*/  IMAD.MOV.U32 R19, RZ, RZ, R4 ;  /* 0x000000ffff137224 */ /* 0x000fe200078e0004 */
[----:B-1----:R-:W-:Y:S01]  /*1d210*/  MOV R16, 0x2 ;  /* 0x0000000200107802 */ /* 0x002fe20000000f00 */
[----:B------:R-:W-:Y:S01]  /*1d220*/  IMAD.MOV.U32 R17, RZ, RZ, 0x181f ;  /* 0x0000181fff117424 */ /* 0x000fe200078e00ff */
[----:B------:R-:W-:Y:S02]  /*1d230*/  MOV R0, 0x1d250 ;  /* 0x0001d25000007802 */ /* 0x000fe40000000f00 */
[----:B--234-:R-:W-:Y:S05]  /*1d240*/  CALL.REL.NOINC `($__internal_101_$__cuda_sm70_shflsync_idx_p) ;  /* 0x000007a000007944 */ /* 0x01cfea0003c00000 */
[----:B--2---:R-:W-:Y:S01]  /*1d250*/  MOV R5, R17 ;  /* 0x0000001100057202 */ /* 0x004fe20000000f00 */
[----:B-1----:R-:W-:Y:S05]  /*1d260*/  BRA `(.L_x_4907) ;  /* 0xffffdff000007947 */ /* 0x002fea000383ffff */
.L_x_4857:
[----:B------:R-:W-:Y:S01]  /*1d270*/  IMAD.MOV.U32 R19, RZ, RZ, R3 ;  /* 0x000000ffff137224 */ /* 0x000fe200078e0003 */
[----:B-1----:R-:W-:Y:S01]  /*1d280*/  MOV R16, 0x2 ;  /* 0x0000000200107802 */ /* 0x002fe20000000f00 */
[----:B------:R-:W-:Y:S01]  /*1d290*/  IMAD.MOV.U32 R17, RZ, RZ, 0x181f ;  /* 0x0000181fff117424 */ /* 0x000fe200078e00ff */
[----:B------:R-:W-:Y:S02]  /*1d2a0*/  MOV R0, 0x1d2c0 ;  /* 0x0001d2c000007802 */ /* 0x000fe40000000f00 */
[----:B--234-:R-:W-:Y:S05]  /*1d2b0*/  CALL.REL.NOINC `($__internal_101_$__cuda_sm70_shflsync_idx_p) ;  /* 0x0000073000007944 */ /* 0x01cfea0003c00000 */
[----:B-12---:R-:W-:Y:S05]  /*1d2c0*/  BRA `(.L_x_4908) ;  /* 0xffffdfb000007947 */ /* 0x006fea000383ffff */
.L_x_4860:
[----:B------:R-:W-:Y:S01]  /*1d2d0*/  IMAD.MOV.U32 R19, RZ, RZ, R4 ;  /* 0x000000ffff137224 */ /* 0x000fe200078e0004 */
[----:B--2---:R-:W-:Y:S01]  /*1d2e0*/  MOV R16, 0x3 ;  /* 0x0000000300107802 */ /* 0x004fe20000000f00 */
        /* <DEDUP_REMOVED lines=10> */
.L_x_4862:
[----:B------:R-:W-:Y:S01]  /*1d390*/  IMAD.MOV.U32 R19, RZ, RZ, R8 ;  /* 0x000000ffff137224 */ /* 0x000fe200078e0008 */
[----:B------:R-:W-:Y:S01]  /*1d3a0*/  MOV R16, RZ ;  /* 0x000000ff00107202 */ /* 0x000fe20000000f00 */
[----:B------:R-:W-:Y:S01]  /*1d3b0*/  IMAD.MOV.U32 R17, RZ, RZ, 0x1f ;  /* 0x0000001fff117424 */ /* 0x000fe200078e00ff */
[----:B------:R-:W-:Y:S02]  /*1d3c0*/  MOV R0, 0x1d3e0 ;  /* 0x0001d3e000007802 */ /* 0x000fe40000000f00 */
[----:B------:R-:W-:Y:S05]  /*1d3d0*/  CALL.REL.NOINC `($__internal_101_$__cuda_sm70_shflsync_idx_p) ;  /* 0x0000061000007944 */ /* 0x000fea0003c00000 */
[----:B--2---:R-:W-:Y:S01]  /*1d3e0*/  MOV R3, R17 ;  /* 0x0000001100037202 */ /* 0x004fe20000000f00 */
[----:B-1----:R-:W-:Y:S05]  /*1d3f0*/  BRA `(.L_x_4910) ;  /* 0xffffe17000007947 */ /* 0x002fea000383ffff */
.L_x_4863:
[----:B------:R-:W-:Y:S01]  /*1d400*/  IMAD.MOV.U32 R19, RZ, RZ, R8 ;  /* 0x000000ffff137224 */ /* 0x000fe200078e0008 */
[----:B------:R-:W-:Y:S01]  /*1d410*/  MOV R16, 0x1 ;  /* 0x0000000100107802 */ /* 0x000fe20000000f00 */
[----:B------:R-:W-:Y:S01]  /*1d420*/  IMAD.MOV.U32 R17, RZ, RZ, 0x1f ;  /* 0x0000001fff117424 */ /* 0x000fe200078e00ff */
[----:B------:R-:W-:Y:S02]  /*1d430*/  MOV R0, 0x1d450 ;  /* 0x0001d45000007802 */ /* 0x000fe40000000f00 */
[----:B-12---:R-:W-:Y:S05]  /*1d440*/  CALL.REL.NOINC `($__internal_101_$__cuda_sm70_shflsync_idx_p) ;  /* 0x000005a000007944 */ /* 0x006fea0003c00000 */
[----:B--2---:R-:W-:Y:S01]  /*1d450*/  MOV R8, R17 ;  /* 0x0000001100087202 */ /* 0x004fe20000000f00 */
[----:B-1----:R-:W-:Y:S05]  /*1d460*/  BRA `(.L_x_4911) ;  /* 0xffffe12000007947 */ /* 0x002fea000383ffff */
.L_x_4864:
[----:B------:R-:W-:Y:S02]  /*1d470*/  MOV R5, 0x1 ;  /* 0x0000000100057802 */ /* 0x000fe40000000f00 */
[----:B------:R-:W-:-:S02]  /*1d480*/  MOV R0, 0x1d4a0 ;  /* 0x0001d4a000007802 */ /* 0x000fc40000000f00 */
[----:B-12---:R-:W-:Y:S05]  /*1d490*/  CALL.REL.NOINC `($__internal_102_$__cuda_sm70_shflsync_up_p) ;  /* 0x000005a000007944 */ /* 0x006fea0003c00000 */
[----:B-12---:R-:W-:Y:S05]  /*1d4a0*/  BRA `(.L_x_4912) ;  /* 0xffffe20000007947 */ /* 0x006fea000383ffff */
.L_x_4865:
[----:B------:R-:W-:Y:S02]  /*1d4b0*/  MOV R5, 0x2 ;  /* 0x0000000200057802 */ /* 0x000fe40000000f00 */
[----:B------:R-:W-:-:S02]  /*1d4c0*/  MOV R0, 0x1d4e0 ;  /* 0x0001d4e000007802 */ /* 0x000fc40000000f00 */
[----:B-12---:R-:W-:Y:S05]  /*1d4d0*/  CALL.REL.NOINC `($__internal_102_$__cuda_sm70_shflsync_up_p) ;  /* 0x0000056000007944 */ /* 0x006fea0003c00000 */
        /* <DEDUP_REMOVED lines=23> */
.L_x_4869:
[----:B---3--:R-:W-:Y:S01]  /*1d650*/  IMAD.MOV.U32 R7, RZ, RZ, R6 ;  /* 0x000000ffff077224 */ /* 0x008fe200078e0006 */
[----:B------:R-:W-:Y:S02]  /*1d660*/  MOV R5, 0x1 ;  /* 0x0000000100057802 */ /* 0x000fe40000000f00 */
[----:B------:R-:W-:Y:S02]  /*1d670*/  MOV R0, 0x1d690 ;  /* 0x0001d69000007802 */ /* 0x000fe40000000f00 */
[----:B------:R-:W-:Y:S05]  /*1d680*/  CALL.REL.NOINC `($__internal_102_$__cuda_sm70_shflsync_up_p) ;  /* 0x000003b000007944 */ /* 0x000fea0003c00000 */
[----:B-12---:R-:W-:Y:S05]  /*1d690*/  BRA `(.L_x_4914) ;  /* 0xffffe26000007947 */ /* 0x006fea000383ffff */
.L_x_4870:
[----:B---3--:R-:W-:Y:S01]  /*1d6a0*/  IMAD.MOV.U32 R7, RZ, RZ, R6 ;  /* 0x000000ffff077224 */ /* 0x008fe200078e0006 */
[----:B------:R-:W-:Y:S02]  /*1d6b0*/  MOV R5, 0x2 ;  /* 0x0000000200057802 */ /* 0x000fe40000000f00 */
[----:B------:R-:W-:Y:S02]  /*1d6c0*/  MOV R0, 0x1d6e0 ;  /* 0x0001d6e000007802 */ /* 0x000fe40000000f00 */
[----:B------:R-:W-:Y:S05]  /*1d6d0*/  CALL.REL.NOINC `($__internal_102_$__cuda_sm70_shflsync_up_p) ;  /* 0x0000036000007944 */ /* 0x000fea0003c00000 */
[----:B-12---:R-:W-:Y:S01]  /*1d6e0*/  SEL R7, R5, RZ, P1 ;  /* 0x000000ff05077207 */ /* 0x006fe20000800000 */
[----:B------:R-:W-:Y:S01]  /*1d6f0*/  IMAD.MOV.U32 R5, RZ, RZ, 0x4 ;  /* 0x00000004ff057424 */ /* 0x000fe200078e00ff */
[----:B------:R-:W-:-:S03]  /*1d700*/  MOV R0, 0x1d730 ;  /* 0x0001d73000007802 */ /* 0x000fc60000000f00 */
[----:B------:R-:W-:Y:S02]  /*1d710*/  IMAD.IADD R7, R6, 0x1, R7 ;  /* 0x0000000106077824 */ /* 0x000fe400078e0207 */
        /* <DEDUP_REMOVED lines=19> */
.L_x_4872:
[----:B------:R-:W-:Y:S02]  /*1d850*/  SEL R5, RZ, 0x1, P0 ;  /* 0x00000001ff057807 */ /* 0x000fe40000000000 */
[----:B------:R-:W-:Y:S02]  /*1d860*/  MOV R0, 0x1d880 ;  /* 0x0001d88000007802 */ /* 0x000fe40000000f00 */
[----:B---3--:R-:W-:Y:S05]  /*1d870*/  CALL.REL.NOINC `($__internal_103_$__cuda_sm70_votesync_ballot) ;  /* 0x0000021000007944 */ /* 0x008fea0003c00000 */
[----:B------:R-:W-:Y:S05]  /*1d880*/  BRA `(.L_x_4916) ;  /* 0xffffe20000007947 */ /* 0x000fea000383ffff */
.L_x_4873:
[----:B------:R-:W-:Y:S01]  /*1d890*/  IMAD.MOV.U32 R19, RZ, RZ, R201 ;  /* 0x000000ffff137224 */ /* 0x000fe200078e00c9 */
[----:B------:R-:W-:Y:S02]  /*1d8a0*/  MOV R17, 0x1f ;  /* 0x0000001f00117802 */ /* 0x000fe40000000f00 */
[----:B------:R-:W-:Y:S02]  /*1d8b0*/  MOV R0, 0x1d8d0 ;  /* 0x0001d8d000007802 */ /* 0x000fe40000000f00 */
[----:B---3--:R-:W-:Y:S05]  /*1d8c0*/  CALL.REL.NOINC `($__internal_101_$__cuda_sm70_shflsync_idx_p) ;  /* 0x0000012000007944 */ /* 0x008fea0003c00000 */
[----:B--2---:R-:W-:Y:S01]  /*1d8d0*/  IMAD.MOV.U32 R201, RZ, RZ, R17 ;  /* 0x000000ffffc97224 */ /* 0x004fe200078e0011 */
[----:B-1----:R-:W-:Y:S01]  /*1d8e0*/  MOV R19, R4 ;  /* 0x0000000400137202 */ /* 0x002fe20000000f00 */
[----:B------:R-:W-:Y:S01]  /*1d8f0*/  IMAD.MOV.U32 R17, RZ, RZ, 0x1f ;  /* 0x0000001fff117424 */ /* 0x000fe200078e00ff */
[----:B------:R-:W-:Y:S02]  /*1d900*/  MOV R0, 0x1d920 ;  /* 0x0001d92000007802 */ /* 0x000fe40000000f00 */
[----:B------:R-:W-:Y:S05]  /*1d910*/  CALL.REL.NOINC `($__internal_101_$__cuda_sm70_shflsync_idx_p) ;  /* 0x000000d000007944 */ /* 0x000fea0003c00000 */
[----:B--2---:R-:W-:Y:S01]  /*1d920*/  MOV R4, R17 ;  /* 0x0000001100047202 */ /* 0x004fe20000000f00 */
[----:B-1----:R-:W-:Y:S05]  /*1d930*/  BRA `(.L_x_4917) ;  /* 0xffffe1a000007947 */ /* 0x002fea000383ffff */
.L_x_4876:
[----:B------:R-:W-:Y:S01]  /*1d940*/  IMAD.MOV.U32 R19, RZ, RZ, R7 ;  /* 0x000000ffff137224 */ /* 0x000fe200078e0007 */
[----:B------:R-:W-:-:S02]  /*1d950*/  MOV R17, 0x1f ;  /* 0x0000001f00117802 */ /* 0x000fc40000000f00 */
[----:B------:R-:W-:Y:S02]  /*1d960*/  MOV R0, 0x1d980 ;  /* 0x0001d98000007802 */ /* 0x000fe40000000f00 */
[----:B--234-:R-:W-:Y:S05]  /*1d970*/  CALL.REL.NOINC `($__internal_101_$__cuda_sm70_shflsync_idx_p) ;  /* 0x0000007000007944 */ /* 0x01cfea0003c00000 */
[----:B--2---:R-:W-:Y:S01]  /*1d980*/  MOV R9, R17 ;  /* 0x0000001100097202 */ /* 0x004fe20000000f00 */
[----:B-1----:R-:W-:Y:S05]  /*1d990*/  BRA `(.L_x_4875) ;  /* 0xffffe1a000007947 */ /* 0x002fea000383ffff */
        .weak           $__internal_100_$__cuda_sm70_shflsync_bfly_p
        .type           $__internal_100_$__cuda_sm70_shflsync_bfly_p,@function
        .size           $__internal_100_$__cuda_sm70_shflsync_bfly_p,($__internal_101_$__cuda_sm70_shflsync_idx_p - $__internal_100_$__cuda_sm70_shflsync_bfly_p)
$__internal_100_$__cuda_sm70_shflsync_bfly_p:
[----:B------:R-:W-:Y:S01]  /*1d9a0*/  MOV R14, R6 ;  /* 0x00000006000e7202 */ /* 0x000fe20000000f00 */
[----:B------:R-:W-:Y:S04]  /*1d9b0*/  WARPSYNC R4 ;  /* 0x0000000400007348 */ /* 0x000fe80003800000 */
[----:B------:R-:W-:Y:S01]  /*1d9c0*/  MOV R15, 0x0 ;  /* 0x00000000000f7802 */ /* 0x000fe20000000f00 */
[----:B------:R1:W2:Y:S03]  /*1d9d0*/  SHFL.BFLY PT, R7, R8, R7, R5 ;  /* 0x0c00000708077389 */ /* 0x0002a600000e0005 */
[----:B------:R-:W-:Y:S05]  /*1d9e0*/  RET.REL.NODEC R14 `(_ZN7cutlass13device_kernelIN5flash19enable_sm80_to_sm89INS1_16FlashAttnFwdSm80INS1_25CollectiveMainloopFwdSm80ILi8ELi2ELb0EN4cute5tupleIJNS5_1CILi128EEENS7_ILi64EEENS7_ILi192EEEEEELi192ENS_10bfloat16_tEfNS_4arch4Sm80ELb1ELb0ELb0ELb1ELb0ELb1ELb1ELb1EEENS1_21CollectiveEpilogueFwdINS6_IJS8_SA_S9_EEENS6_IJNS7_ILi1EEESI_SI_EEESC_SE_Li256ELb1ELb1ELb1ELb0EEENS1_36VarlenDynamicPersistentTileSchedulerILi128ELi64ELi256ELi256ELb1ELb1ELb0ELb1ELb1ELb1EEEEEEEEEvNT_6ParamsE) ;  /* 0xfffe26100e007950 */ /* 0x000fea0003c3ffff */
        .weak           $__internal_101_$__cuda_sm70_shflsync_idx_p
        .type           $__internal_101_$__cuda_sm70_shflsync_idx_p,@function
        .size           $__internal_101_$__cuda_sm70_shflsync_idx_p,($__internal_102_$__cuda_sm70_shflsync_up_p - $__internal_101_$__cuda_sm70_shflsync_idx_p)
$__internal_101_$__cuda_sm70_shflsync_idx_p:
[----:B------:R-:W-:Y:S01]  /*1d9f0*/  MOV R20, R0 ;  /* 0x0000000000147202 */ /* 0x000fe20000000f00 */
[----:B------:R-:W-:Y:S04]  /*1da00*/  WARPSYNC R198 ;  /* 0x000000c600007348 */ /* 0x000fe80003800000 */
[----:B------:R-:W-:Y:S01]  /*1da10*/  MOV R21, 0x0 ;  /* 0x0000000000157802 */ /* 0x000fe20000000f00 */
[----:B------:R1:W2:Y:S03]  /*1da20*/  SHFL.IDX PT, R17, R19, R16, R17 ;  /* 0x0000001013117389 */ /* 0x0002a600000e0011 */
[----:B------:R-:W-:Y:S05]  /*1da30*/  RET.REL.NODEC R20 `(_ZN7cutlass13device_kernelIN5flash19enable_sm80_to_sm89INS1_16FlashAttnFwdSm80INS1_25CollectiveMainloopFwdSm80ILi8ELi2ELb0EN4cute5tupleIJNS5_1CILi128EEENS7_ILi64EEENS7_ILi192EEEEEELi192ENS_10bfloat16_tEfNS_4arch4Sm80ELb1ELb0ELb0ELb1ELb0ELb1ELb1ELb1EEENS1_21CollectiveEpilogueFwdINS6_IJS8_SA_S9_EEENS6_IJNS7_ILi1EEESI_SI_EEESC_SE_Li256ELb1ELb1ELb1ELb0EEENS1_36VarlenDynamicPersistentTileSchedulerILi128ELi64ELi256ELi256ELb1ELb1ELb0ELb1ELb1ELb1EEEEEEEEEvNT_6ParamsE) ;  /* 0xfffe25c014007950 */ /* 0x000fea0003c3ffff */
        .weak           $__internal_102_$__cuda_sm70_shflsync_up_p
        .type           $__internal_102_$__cuda_sm70_shflsync_up_p,@function
        .size           $__internal_102_$__cuda_sm70_shflsync_up_p,($__internal_103_$__cuda_sm70_votesync_ballot - $__internal_102_$__cuda_sm70_shflsync_up_p)
$__internal_102_$__cuda_sm70_shflsync_up_p:
[----:B------:R-:W-:Y:S01]  /*1da40*/  MOV R12, R0 ;  /* 0x00000000000c7202 */ /* 0x000fe20000000f00 */
[----:B------:R-:W-:Y:S04]  /*1da50*/  WARPSYNC R199 ;  /* 0x000000c700007348 */ /* 0x000fe80003800000 */
[----:B------:R-:W-:Y:S01]  /*1da60*/  MOV R13, 0x0 ;  /* 0x00000000000d7802 */ /* 0x000fe20000000f00 */
[----:B------:R1:W2:Y:S03]  /*1da70*/  SHFL.UP PT, R5, R7, R5, R204 ;  /* 0x0400000507057389 */ /* 0x0002a600000e00cc */
[----:B------:R-:W-:Y:S05]  /*1da80*/  RET.REL.NODEC R12 `(_ZN7cutlass13device_kernelIN5flash19enable_sm80_to_sm89INS1_16FlashAttnFwdSm80INS1_25CollectiveMainloopFwdSm80ILi8ELi2ELb0EN4cute5tupleIJNS5_1CILi128EEENS7_ILi64EEENS7_ILi192EEEEEELi192ENS_10bfloat16_tEfNS_4arch4Sm80ELb1ELb0ELb0ELb1ELb0ELb1ELb1ELb1EEENS1_21CollectiveEpilogueFwdINS6_IJS8_SA_S9_EEENS6_IJNS7_ILi1EEESI_SI_EEESC_SE_Li256ELb1ELb1ELb1ELb0EEENS1_36VarlenDynamicPersistentTileSchedulerILi128ELi64ELi256ELi256ELb1ELb1ELb0ELb1ELb1ELb1EEEEEEEEEvNT_6ParamsE) ;  /* 0xfffe25700c007950 */ /* 0x000fea0003c3ffff */
        .weak           $__internal_103_$__cuda_sm70_votesync_ballot
        .type           $__internal_103_$__cuda_sm70_votesync_ballot,@function
        .size           $__internal_103_$__cuda_sm70_votesync_ballot,(.L_x_5055 - $__internal_103_$__cuda_sm70_votesync_ballot)
$__internal_103_$__cuda_sm70_votesync_ballot:
[----:B------:R-:W-:Y:S01]  /*1da90*/  ISETP.NE.U32.AND P0, PT, R5, 0x1, PT ;  /* 0x000000010500780c */ /* 0x000fe20003f05070 */
[----:B------:R-:W-:Y:S01]  /*1daa0*/  IMAD.MOV.U32 R12, RZ, RZ, R0 ;  /* 0x000000ffff0c7224 */ /* 0x000fe200078e0000 */
[----:B------:R-:W-:Y:S04]  /*1dab0*/  WARPSYNC R197 ;  /* 0x000000c500007348 */ /* 0x000fe80003800000 */
[----:B------:R-:W-:-:S07]  /*1dac0*/  IMAD.MOV.U32 R13, RZ, RZ, 0x0 ;  /* 0x00000000ff0d7424 */ /* 0x000fce00078e00ff */
[----:B------:R-:W-:-:S04]  /*1dad0*/  VOTE.ANY R6, PT, !P0 ;  /* 0x0000000000067806 */ /* 0x000fc800040e0100 */
[----:B------:R-:W-:Y:S01]  /*1dae0*/  LOP3.LUT R5, R6, R197, RZ, 0xc0, !PT ;  /* 0x000000c506057212 */ /* 0x000fe200078ec0ff */
[----:B------:R-:W-:Y:S06]  /*1daf0*/  RET.REL.NODEC R12 `(_ZN7cutlass13device_kernelIN5flash19enable_sm80_to_sm89INS1_16FlashAttnFwdSm80INS1_25CollectiveMainloopFwdSm80ILi8ELi2ELb0EN4cute5tupleIJNS5_1CILi128EEENS7_ILi64EEENS7_ILi192EEEEEELi192ENS_10bfloat16_tEfNS_4arch4Sm80ELb1ELb0ELb0ELb1ELb0ELb1ELb1ELb1EEENS1_21CollectiveEpilogueFwdINS6_IJS8_SA_S9_EEENS6_IJNS7_ILi1EEESI_SI_EEESC_SE_Li256ELb1ELb1ELb1ELb0EEENS1_36VarlenDynamicPersistentTileSchedulerILi128ELi64ELi256ELi256ELb1ELb1ELb0ELb1ELb1ELb1EEEEEEEEEvNT_6ParamsE) ;  /* 0xfffe25000c007950 */ /* 0x000fec0003c3ffff */
.L_x_4918:
        /* <DEDUP_REMOVED lines=16> */
.L_x_5055:


//--------------------- .nv.shared._ZN7cutlass13device_kernelIN5flash19enable_sm80_to_sm89INS1_16FlashAttnFwdSm80INS1_25CollectiveMainloopFwdSm80ILi8ELi1ELb1EN4cute5tupleIJNS5_1CILi128EEENS7_ILi96EEENS7_ILi192EEEEEELi192ENS_10bfloat16_tEfNS_4arch4Sm80ELb0ELb0ELb1ELb0ELb0ELb0ELb1ELb1EEENS1_21CollectiveEpilogueFwdINS6_IJS8_SA_S9_EEENS6_IJNS7_ILi1EEESI_SI_EEESC_SE_Li256ELb0ELb1ELb1ELb0EEENS1_19SingleTileSchedulerILb0ELb1ELb1ELi128EEEEEEEEEvNT_6ParamsE --------------------------
	.section	.nv.shared._ZN7cutlass13device_kernelIN5flash19enable_sm80_to_sm89INS1_16FlashAttnFwdSm80INS1_25CollectiveMainloopFwdSm80ILi8ELi1ELb1EN4cute5tupleIJNS5_1CILi128EEENS7_ILi96EEENS7_ILi192EEEEEELi192ENS_10bfloat16_tEfNS_4arch4Sm80ELb0ELb0ELb1ELb0ELb0ELb0ELb1ELb1EEENS1_21CollectiveEpilogueFwdINS6_IJS8_SA_S9_EEENS6_IJNS7_ILi1EEESI_SI_EEESC_SE_Li256ELb0ELb1ELb1ELb0EEENS1_19SingleTileSchedulerILb0ELb1ELb1ELi128EEEEEEEEEvNT_6ParamsE,"aw",@nobits
	.sectionflags	@""
	.align	16


//--------------------- .nv.global                --------------------------
	.section	.nv.global,"aw",@nobits
.nv.global:
	.type		_ZN83_INTERNAL_d8715712_47_flash_fwd_hdim192_bf16_split_softcapall_sm80_cu_9949e2e8_40704cute1_E,@object
	.size		_ZN83_INTERNAL_d8715712_47_flash_fwd_hdim192_bf16_split_softcapall_sm80_cu_9949e2e8_40704cute1_E,(_ZN83_INTERNAL_d8715712_47_flash_fwd_hdim192_bf16_split_softcapall_sm80_cu_9949e2e8_40704cuda3std3__45__cpo6cbeginE - _ZN83_INTERNAL_d8715712_47_flash_fwd_hdim192_bf16_split_softcapall_sm80_cu_9949e2e8_40704cute1_E)
_ZN83_INTERNAL_d8715712_47_flash_fwd_hdim192_bf16_split_softcapall_sm80_cu_9949e2e8_40704cute1_E:
	.zero		1
	.type		_ZN83_INTERNAL_d8715712_47_flash_fwd_hdim192_bf16_split_softcapall_sm80_cu_9949e2e8_40704cuda3std3__45__cpo6cbeginE,@object
	.size		_ZN83_INTERNAL_d8715712_47_flash_fwd_hdim192_bf16_split_softcapall_sm80_cu_9949e2e8_40704cuda3std3__45__cpo6cbeginE,(_ZN83_INTERNAL_d8715712_47_flash_fwd_hdim192_bf16_split_softcapall_sm80_cu_9949e2e8_40704cuda3std3__48in_placeE - _ZN83_INTERNAL_d8715712_47_flash_fwd_hdim192_bf16_split_softcapall_sm80_cu_9949e2e8_40704cuda3std3__45__cpo6cbeginE)
_ZN83_INTERNAL_d8715712_47_flash_fwd_hdim192_bf16_split_softcapall_sm80_cu_9949e2e8_40704cuda3std3__45__cpo6cbeginE:
	.zero		1
	.type		_ZN83_INTERNAL_d8715712_47_flash_fwd_hdim192_bf16_split_softcapall_sm80_cu_9949e2e8_40704cuda3std3__48in_placeE,@object
	.size		_ZN83_INTERNAL_d8715712_47_flash_fwd_hdim192_bf16_split_softcapall_sm80_cu_9949e2e8_40704cuda3std3__48in_placeE,(_ZN83_INTERNAL_d8715712_47_flash_fwd_hdim192_bf16_split_softcapall_sm80_cu_9949e2e8_40704cuda3std6ranges3__45__cpo9iter_moveE - _ZN83_INTERNAL_d8715712_47_flash_fwd_hdim192_bf16_split_softcapall_sm80_cu_9949e2e8_40704cuda3std3__48in_placeE)
_ZN83_INTERNAL_d8715712_47_flash_fwd_hdim192_bf16_split_softcapall_sm80_cu_9949e2e8_40704cuda3std3__48in_placeE:
	.zero		1
	.type		_ZN83_INTERNAL_d8715712_47_flash_fwd_hdim192_bf16_split_softcapall_sm80_cu_9949e2e8_40704cuda3std6ranges3__45__cpo9iter_moveE,@object
	.size		_ZN83_INTERNAL_d8715712_47_flash_fwd_hdim192_bf16_split_softcapall_sm80_cu_9949e2e8_40704cuda3std6ranges3__45__cpo9iter_moveE,(_ZN83_INTERNAL_d8715712_47_flash_fwd_hdim192_bf16_split_softcapall_sm80_cu_9949e2e8_40704cuda3std3__45__cpo5beginE - _ZN83_INTERNAL_d8715712_47_flash_fwd_hdim192_bf16_split_softcapall_sm80_cu_9949e2e8_40704cuda3std6ranges3__45__cpo9iter_moveE)
_ZN83_INTERNAL_d8715712_47_flash_fwd_hdim192_bf16_split_softcapall_sm80_cu_9949e2e8_40704cuda3std6ranges3__45__cpo9iter_moveE:
	.zero		1
	.type		_ZN83_INTERNAL_d8715712_47_flash_fwd_hdim192_bf16_split_softcapall_sm80_cu_9949e2e8_40704cuda3std3__45__cpo5beginE,@object
	.size		_ZN83_INTERNAL_d8715712_47_flash_fwd_hdim192_bf16_split_softcapall_sm80_cu_9949e2e8_40704cuda3std3__45__cpo5beginE,(_ZN83_INTERNAL_d8715712_47_flash_fwd_hdim192_bf16_split_softcapall_sm80_cu_9949e2e8_40704cuda3std3__485_GLOBAL__N__d8715712_47_flash_fwd_hdim192_bf16_split_softcapall_sm80_cu_9949e2e8_40706ignoreE - _ZN83_INTERNAL_d8715712_47_flash_fwd_hdim192_bf16_split_softcapall_sm80_cu_9949e2e8_40704cuda3std3__45__cpo5beginE)
_ZN83_INTERNAL_d8715712_47_flash_fwd_hdim192_bf16_split_softcapall_sm80_cu_9949e2e8_40704cuda3std3__45__cpo5beginE:
	.zero		1
	.type		_ZN83_INTERNAL_d8715712_47_flash_fwd_hdim192_bf16_split_softcapall_sm80_cu_9949e2e8_40704cuda3std3__485_GLOBAL__N__d8715712_47_flash_fwd_hdim192_bf16_split_softcapall_sm80_cu_9949e2e8_40706ignoreE,@object
	.size		_ZN83_INTERNAL_d8715712_47_flash_fwd_hdim192_bf16_split_softcapall_sm80_cu_9949e2e8_40704cuda3std3__485_GLOBAL__N__d8715712_47_flash_fwd_hdim192_bf16_split_softcapall_sm80_cu_9949e2e8_40706ignoreE,(_ZN83_INTERNAL_d8715712_47_flash_fwd_hdim192_bf16_split_softcapall_sm80_cu_9949e2e8_40704cute7productE - _ZN83_INTERNAL_d8715712_47_flash_fwd_hdim192_bf16_split_softcapall_sm80_cu_9949e2e8_40704cuda3std3__485_GLOBAL__N__d8715712_47_flash_fwd_hdim192_bf16_split_softcapall_sm80_cu_9949e2e8_40706ignoreE)
_ZN83_INTERNAL_d8715712_47_flash_fwd_hdim192_bf16_split_softcapall_sm80_cu_9949e2e8_40704cuda3std3__485_GLOBAL__N__d8715712_47_flash_fwd_hdim192_bf16_split_softcapall_sm80_cu_9949e2e8_40706ignoreE:
	.zero		1
	.type		_ZN83_INTERNAL_d8715712_47_flash_fwd_hdim192_bf16_split_softcapall_sm80_cu_9949e2e8_40704cute7productE,@object
	.size		_ZN83_INTERNAL_d8715712_47_flash_fwd_hdim192_bf16_split_softcapall_sm80_cu_9949e2e8_40704cute7productE,(_ZN83_INTERNAL_d8715712_47_flash_fwd_hdim192_bf16_split_softcapall_sm80_cu_9949e2e8_40704cuda3std3__45__cpo3endE - _ZN83_INTERNAL_d8715712_47_flash_fwd_hdim192_bf16_split_softcapall_sm80_cu_9949e2e8_40704cute7productE)
_ZN83_INTERNAL_d8715712_47_flash_fwd_hdim192_bf16_split_softcapall_sm80_cu_9949e2e8_40704cute7productE:
	.zero		1
	.type		_ZN83_INTERNAL_d8715712_47_flash_fwd_hdim192_bf16_split_softcapall_sm80_cu_9949e2e8_40704cuda3std3__45__cpo3endE,@object
	.size		_ZN83_INTERNAL_d8715712_47_flash_fwd_hdim192_bf16_split_softcapall_sm80_cu_9949e2e8_40704cuda3std3__45__cpo3endE,(_ZN83_INTERNAL_d8715712_47_flash_fwd_hdim192_bf16_split_softcapall_sm80_cu_9949e2e8_40704cuda3std3__419piecewise_constructE - _ZN83_INTERNAL_d8715712_47_flash_fwd_hdim192_bf16_split_softcapall_sm80_cu_9949e2e8_40704cuda3std3__45__cpo3endE)
_ZN83_INTERNAL_d8715712_47_flash_fwd_hdim192_bf16_split_softcapall_sm80_cu_9949e2e8_40704cuda3std3__45__cpo3endE:
	.zero		1
	.type		_ZN83_INTERNAL_d8715712_47_flash_fwd_hdim192_bf16_split_softcapall_sm80_cu_9949e2e8_40704cuda3std3__419piecewise_constructE,@object
	.size		_ZN83_INTERNAL_d8715712_47_flash_fwd_hdim192_bf16_split_softcapall_sm80_cu_9949e2e8_40704cuda3std3__419piecewise_constructE,(_ZN83_INTERNAL_d8715712_47_flash_fwd_hdim192_bf16_split_softcapall_sm80_cu_9949e2e8_40704cuda3std3__45__cpo4cendE - _ZN83_INTERNAL_d8715712_47_flash_fwd_hdim192_bf16_split_softcapall_sm80_cu_9949e2e8_40704cuda3std3__419piecewise_constructE)
_ZN83_INTERNAL_d8715712_47_flash_fwd_hdim192_bf16_split_softcapall_sm80_cu_9949e2e8_40704cuda3std3__419piecewise_constructE:
	.zero		1
	.type		_ZN83_INTERNAL_d8715712_47_flash_fwd_hdim192_bf16_split_softcapall_sm80_cu_9949e2e8_40704cuda3std3__45__cpo4cendE,@object
	.size		_ZN83_INTERNAL_d8715712_47_flash_fwd_hdim192_bf16_split_softcapall_sm80_cu_9949e2e8_40704cuda3std3__45__cpo4cendE,(_ZN83_INTERNAL_d8715712_47_flash_fwd_hdim192_bf16_split_softcapall_sm80_cu_9949e2e8_40704cuda3std6ranges3__45__cpo4swapE - _ZN83_INTERNAL_d8715712_47_flash_fwd_hdim192_bf16_split_softcapall_sm80_cu_9949e2e8_40704cuda3std3__45__cpo4cendE)
_ZN83_INTERNAL_d8715712_47_flash_fwd_hdim192_bf16_split_softcapall_sm80_cu_9949e2e8_40704cuda3std3__45__cpo4cendE:
	.zero		1
	.type		_ZN83_INTERNAL_d8715712_47_flash_fwd_hdim192_bf16_split_softcapall_sm80_cu_9949e2e8_40704cuda3std6ranges3__45__cpo4swapE,@object
	.size		_ZN83_INTERNAL_d8715712_47_flash_fwd_hdim192_bf16_split_softcapall_sm80_cu_9949e2e8_40704cuda3std6ranges3__45__cpo4swapE,(.L_7 - _ZN83_INTERNAL_d8715712_47_flash_fwd_hdim192_bf16_split_softcapall_sm80_cu_9949e2e8_40704cuda3std6ranges3__45__cpo4swapE)
_ZN83_INTERNAL_d8715712_47_flash_fwd_hdim192_bf16_split_softcapall_sm80_cu_9949e2e8_40704cuda3std6ranges3__45__cpo4swapE:
	.zero		1
.L_7:


//--------------------- .nv.shared._ZN7cutlass13device_kernelIN5flash19enable_sm80_to_sm89INS1_16FlashAttnFwdSm80INS1_25CollectiveMainloopFwdSm80ILi8ELi1ELb0EN4cute5tupleIJNS5_1CILi128EEENS7_ILi64EEENS7_ILi192EEEEEELi192ENS_10bfloat16_tEfNS_4arch4Sm80ELb0ELb0ELb1ELb1ELb0ELb0ELb1ELb1EEENS1_21CollectiveEpilogueFwdINS6_IJS8_SA_S9_EEENS6_IJNS7_ILi1EEESI_SI_EEESC_SE_Li256ELb1ELb1ELb1ELb0EEENS1_36VarlenDynamicPersistentTileSchedulerILi128ELi64ELi256ELi256ELb1ELb1ELb0ELb0ELb1ELb1EEEEEEEEEvNT_6ParamsE --------------------------
	.section	.nv.shared._ZN7cutlass13device_kernelIN5flash19enable_sm80_to_sm89INS1_16FlashAttnFwdSm80INS1_25CollectiveMainloopFwdSm80ILi8ELi1ELb0EN4cute5tupleIJNS5_1CILi128EEENS7_ILi64EEENS7_ILi192EEEEEELi192ENS_10bfloat16_tEfNS_4arch4Sm80ELb0ELb0ELb1ELb1ELb0ELb0ELb1ELb1EEENS1_21CollectiveEpilogueFwdINS6_IJS8_SA_S9_EEENS6_IJNS7_ILi1EEESI_SI_EEESC_SE_Li256ELb1ELb1ELb1ELb0EEENS1_36VarlenDynamicPersistentTileSchedulerILi128ELi64ELi256ELi256ELb1ELb1ELb0ELb0ELb1ELb1EEEEEEEEEvNT_6ParamsE,"aw",@nobits
	.sectionflags	@""
	.align	16


//--------------------- .nv.shared._ZN7cutlass13device_kernelIN5flash19enable_sm80_to_sm89INS1_16FlashAttnFwdSm80INS1_25CollectiveMainloopFwdSm80ILi8ELi1ELb0EN4cute5tupleIJNS5_1CILi128EEENS7_ILi64EEENS7_ILi192EEEEEELi192ENS_10bfloat16_tEfNS_4arch4Sm80ELb0ELb0ELb1ELb1ELb0ELb1ELb1ELb1EEENS1_21CollectiveEpilogueFwdINS6_IJS8_SA_S9_EEENS6_IJNS7_ILi1EEESI_SI_EEESC_SE_Li256ELb1ELb1ELb1ELb0EEENS1_36VarlenDynamicPersistentTileSchedulerILi128ELi64ELi256ELi256ELb1ELb1ELb0ELb0ELb1ELb1EEEEEEEEEvNT_6ParamsE --------------------------
	.section	.nv.shared._ZN7cutlass13device_kernelIN5flash19enable_sm80_to_sm89INS1_16FlashAttnFwdSm80INS1_25CollectiveMainloopFwdSm80ILi8ELi1ELb0EN4cute5tupleIJNS5_1CILi128EEENS7_ILi64EEENS7_ILi192EEEEEELi192ENS_10bfloat16_tEfNS_4arch4Sm80ELb0ELb0ELb1ELb1ELb0ELb1ELb1ELb1EEENS1_21CollectiveEpilogueFwdINS6_IJS8_SA_S9_EEENS6_IJNS7_ILi1EEESI_SI_EEESC_SE_Li256ELb1ELb1ELb1ELb0EEENS1_36VarlenDynamicPersistentTileSchedulerILi128ELi64ELi256ELi256ELb1ELb1ELb0ELb0ELb1ELb1EEEEEEEEEvNT_6ParamsE,"aw",@nobits
	.sectionflags	@""
	.align	16


//--------------------- .nv.shared._ZN7cutlass13device_kernelIN5flash19enable_sm80_to_sm89INS1_16FlashAttnFwdSm80INS1_25CollectiveMainloopFwdSm80ILi8ELi1ELb0EN4cute5tupleIJNS5_1CILi128EEENS7_ILi64EEENS7_ILi192EEEEEELi192ENS_10bfloat16_tEfNS_4arch4Sm80ELb0ELb1ELb1ELb0ELb0ELb0ELb1ELb1EEENS1_21CollectiveEpilogueFwdINS6_IJS8_SA_S9_EEENS6_IJNS7_ILi1EEESI_SI_EEESC_SE_Li256ELb0ELb1ELb1ELb0EEENS1_19SingleTileSchedulerILb0ELb1ELb1ELi128EEEEEEEEEvNT_6ParamsE --------------------------
	.section	.nv.shared._ZN7cutlass13device_kernelIN5flash19enable_sm80_to_sm89INS1_16FlashAttnFwdSm80INS1_25CollectiveMainloopFwdSm80ILi8ELi1ELb0EN4cute5tupleIJNS5_1CILi128EEENS7_ILi64EEENS7_ILi192EEEEEELi192ENS_10bfloat16_tEfNS_4arch4Sm80ELb0ELb1ELb1ELb0ELb0ELb0ELb1ELb1EEENS1_21CollectiveEpilogueFwdINS6_IJS8_SA_S9_EEENS6_IJNS7_ILi1EEESI_SI_EEESC_SE_Li256ELb0ELb1ELb1ELb0EEENS1_19SingleTileSchedulerILb0ELb1ELb1ELi128EEEEEEEEEvNT_6ParamsE,"aw",@nobits
	.sectionflags	@""
	.align	16


//--------------------- .nv.shared._ZN7cutlass13device_kernelIN5flash19enable_sm80_to_sm89INS1_16FlashAttnFwdSm80INS1_25CollectiveMainloopFwdSm80ILi8ELi1ELb0EN4cute5tupleIJNS5_1CILi128EEENS7_ILi64EEENS7_ILi192EEEEEELi192ENS_10bfloat16_tEfNS_4arch4Sm80ELb0ELb1ELb1ELb1ELb0ELb0ELb1ELb1EEENS1_21CollectiveEpilogueFwdINS6_IJS8_SA_S9_EEENS6_IJNS7_ILi1EEESI_SI_EEESC_SE_Li256ELb1ELb1ELb1ELb0EEENS1_36VarlenDynamicPersistentTileSchedulerILi128ELi64ELi256ELi256ELb1ELb1ELb0ELb1ELb0ELb1EEEEEEEEEvNT_6ParamsE --------------------------
	.section	.nv.shared._ZN7cutlass13device_kernelIN5flash19enable_sm80_to_sm89INS1_16FlashAttnFwdSm80INS1_25CollectiveMainloopFwdSm80ILi8ELi1ELb0EN4cute5tupleIJNS5_1CILi128EEENS7_ILi64EEENS7_ILi192EEEEEELi192ENS_10bfloat16_tEfNS_4arch4Sm80ELb0ELb1ELb1ELb1ELb0ELb0ELb1ELb1EEENS1_21CollectiveEpilogueFwdINS6_IJS8_SA_S9_EEENS6_IJNS7_ILi1EEESI_SI_EEESC_SE_Li256ELb1ELb1ELb1ELb0EEENS1_36VarlenDynamicPersistentTileSchedulerILi128ELi64ELi256ELi256ELb1ELb1ELb0ELb1ELb0ELb1EEEEEEEEEvNT_6ParamsE,"aw",@nobits
	.sectionflags	@""
	.align	16


//--------------------- .nv.shared._ZN7cutlass13device_kernelIN5flash19enable_sm80_to_sm89INS1_16FlashAttnFwdSm80INS1_25CollectiveMainloopFwdSm80ILi8ELi1ELb0EN4cute5tupleIJNS5_1CILi128EEENS7_ILi64EEENS7_ILi192EEEEEELi192ENS_10bfloat16_tEfNS_4arch4Sm80ELb0ELb1ELb1ELb1ELb0ELb1ELb1ELb1EEENS1_21CollectiveEpilogueFwdINS6_IJS8_SA_S9_EEENS6_IJNS7_ILi1EEESI_SI_EEESC_SE_Li256ELb1ELb1ELb1ELb0EEENS1_36VarlenDynamicPersistentTileSchedulerILi128ELi64ELi256ELi256ELb1ELb1ELb0ELb1ELb0ELb1EEEEEEEEEvNT_6ParamsE --------------------------
	.section	.nv.shared._ZN7cutlass13device_kernelIN5flash19enable_sm80_to_sm89INS1_16FlashAttnFwdSm80INS1_25CollectiveMainloopFwdSm80ILi8ELi1ELb0EN4cute5tupleIJNS5_1CILi128EEENS7_ILi64EEENS7_ILi192EEEEEELi192ENS_10bfloat16_tEfNS_4arch4Sm80ELb0ELb1ELb1ELb1ELb0ELb1ELb1ELb1EEENS1_21CollectiveEpilogueFwdINS6_IJS8_SA_S9_EEENS6_IJNS7_ILi1EEESI_SI_EEESC_SE_Li256ELb1ELb1ELb1ELb0EEENS1_36VarlenDynamicPersistentTileSchedulerILi128ELi64ELi256ELi256ELb1ELb1ELb0ELb1ELb0ELb1EEEEEEEEEvNT_6ParamsE,"aw",@nobits
	.sectionflags	@""
	.align	16


//--------------------- .nv.shared._ZN7cutlass13device_kernelIN5flash19enable_sm80_to_sm89INS1_16FlashAttnFwdSm80INS1_25CollectiveMainloopFwdSm80ILi8ELi1ELb1EN4cute5tupleIJNS5_1CILi128EEENS7_ILi96EEENS7_ILi192EEEEEELi192ENS_10bfloat16_tEfNS_4arch4Sm80ELb1ELb0ELb1ELb0ELb0ELb0ELb1ELb1EEENS1_21CollectiveEpilogueFwdINS6_IJS8_SA_S9_EEENS6_IJNS7_ILi1EEESI_SI_EEESC_SE_Li256ELb0ELb1ELb1ELb0EEENS1_30DynamicPersistentTileSchedulerILi256ELi256ELb1ELb1ELb0EEEEEEEEEvNT_6ParamsE --------------------------
	.section	.nv.shared._ZN7cutlass13device_kernelIN5flash19enable_sm80_to_sm89INS1_16FlashAttnFwdSm80INS1_25CollectiveMainloopFwdSm80ILi8ELi1ELb1EN4cute5tupleIJNS5_1CILi128EEENS7_ILi96EEENS7_ILi192EEEEEELi192ENS_10bfloat16_tEfNS_4arch4Sm80ELb1ELb0ELb1ELb0ELb0ELb0ELb1ELb1EEENS1_21CollectiveEpilogueFwdINS6_IJS8_SA_S9_EEENS6_IJNS7_ILi1EEESI_SI_EEESC_SE_Li256ELb0ELb1ELb1ELb0EEENS1_30DynamicPersistentTileSchedulerILi256ELi256ELb1ELb1ELb0EEEEEEEEEvNT_6ParamsE,"aw",@nobits
	.sectionflags	@""
	.align	16


//--------------------- .nv.shared._ZN7cutlass13device_kernelIN5flash19enable_sm80_to_sm89INS1_16FlashAttnFwdSm80INS1_25CollectiveMainloopFwdSm80ILi8ELi1ELb0EN4cute5tupleIJNS5_1CILi128EEENS7_ILi64EEENS7_ILi192EEEEEELi192ENS_10bfloat16_tEfNS_4arch4Sm80ELb1ELb0ELb1ELb1ELb0ELb0ELb1ELb1EEENS1_21CollectiveEpilogueFwdINS6_IJS8_SA_S9_EEENS6_IJNS7_ILi1EEESI_SI_EEESC_SE_Li256ELb1ELb1ELb1ELb0EEENS1_36VarlenDynamicPersistentTileSchedulerILi128ELi64ELi256ELi256ELb1ELb1ELb0ELb1ELb1ELb1EEEEEEEEEvNT_6ParamsE --------------------------
	.section	.nv.shared._ZN7cutlass13device_kernelIN5flash19enable_sm80_to_sm89INS1_16FlashAttnFwdSm80INS1_25CollectiveMainloopFwdSm80ILi8ELi1ELb0EN4cute5tupleIJNS5_1CILi128EEENS7_ILi64EEENS7_ILi192EEEEEELi192ENS_10bfloat16_tEfNS_4arch4Sm80ELb1ELb0ELb1ELb1ELb0ELb0ELb1ELb1EEENS1_21CollectiveEpilogueFwdINS6_IJS8_SA_S9_EEENS6_IJNS7_ILi1EEESI_SI_EEESC_SE_Li256ELb1ELb1ELb1ELb0EEENS1_36VarlenDynamicPersistentTileSchedulerILi128ELi64ELi256ELi256ELb1ELb1ELb0ELb1ELb1ELb1EEEEEEEEEvNT_6ParamsE,"aw",@nobits
	.sectionflags	@""
	.align	16


//--------------------- .nv.shared._ZN7cutlass13device_kernelIN5flash19enable_sm80_to_sm89INS1_16FlashAttnFwdSm80INS1_25CollectiveMainloopFwdSm80ILi8ELi1ELb0EN4cute5tupleIJNS5_1CILi128EEENS7_ILi64EEENS7_ILi192EEEEEELi192ENS_10bfloat16_tEfNS_4arch4Sm80ELb1ELb0ELb1ELb1ELb0ELb1ELb1ELb1EEENS1_21CollectiveEpilogueFwdINS6_IJS8_SA_S9_EEENS6_IJNS7_ILi1EEESI_SI_EEESC_SE_Li256ELb1ELb1ELb1ELb0EEENS1_36VarlenDynamicPersistentTileSchedulerILi128ELi64ELi256ELi256ELb1ELb1ELb0ELb1ELb1ELb1EEEEEEEEEvNT_6ParamsE --------------------------
	.section	.nv.shared._ZN7cutlass13device_kernelIN5flash19enable_sm80_to_sm89INS1_16FlashAttnFwdSm80INS1_25CollectiveMainloopFwdSm80ILi8ELi1ELb0EN4cute5tupleIJNS5_1CILi128EEENS7_ILi64EEENS7_ILi192EEEEEELi192ENS_10bfloat16_tEfNS_4arch4Sm80ELb1ELb0ELb1ELb1ELb0ELb1ELb1ELb1EEENS1_21CollectiveEpilogueFwdINS6_IJS8_SA_S9_EEENS6_IJNS7_ILi1EEESI_SI_EEESC_SE_Li256ELb1ELb1ELb1ELb0EEENS1_36VarlenDynamicPersistentTileSchedulerILi128ELi64ELi256ELi256ELb1ELb1ELb0ELb1ELb1ELb1EEEEEEEEEvNT_6ParamsE,"aw",@nobits
	.sectionflags	@""
	.align	16


//--------------------- .nv.shared._ZN7cutlass13device_kernelIN5flash19enable_sm80_to_sm89INS1_16FlashAttnFwdSm80INS1_25CollectiveMainloopFwdSm80ILi8ELi2ELb1EN4cute5tupleIJNS5_1CILi128EEENS7_ILi96EEENS7_ILi192EEEEEELi192ENS_10bfloat16_tEfNS_4arch4Sm80ELb0ELb0ELb1ELb0ELb0ELb0ELb1ELb1EEENS1_21CollectiveEpilogueFwdINS6_IJS8_SA_S9_EEENS6_IJNS7_ILi1EEESI_SI_EEESC_SE_Li256ELb0ELb1ELb1ELb0EEENS1_19SingleTileSchedulerILb0ELb1ELb1ELi128EEEEEEEEEvNT_6ParamsE --------------------------
	.section	.nv.shared._ZN7cutlass13device_kernelIN5flash19enable_sm80_to_sm89INS1_16FlashAttnFwdSm80INS1_25CollectiveMainloopFwdSm80ILi8ELi2ELb1EN4cute5tupleIJNS5_1CILi128EEENS7_ILi96EEENS7_ILi192EEEEEELi192ENS_10bfloat16_tEfNS_4arch4Sm80ELb0ELb0ELb1ELb0ELb0ELb0ELb1ELb1EEENS1_21CollectiveEpilogueFwdINS6_IJS8_SA_S9_EEENS6_IJNS7_ILi1EEESI_SI_EEESC_SE_Li256ELb0ELb1ELb1ELb0EEENS1_19SingleTileSchedulerILb0ELb1ELb1ELi128EEEEEEEEEvNT_6ParamsE,"aw",@nobits
	.sectionflags	@""
	.align	16


//--------------------- .nv.shared._ZN7cutlass13device_kernelIN5flash19enable_sm80_to_sm89INS1_16FlashAttnFwdSm80INS1_25CollectiveMainloopFwdSm80ILi8ELi2ELb0EN4cute5tupleIJNS5_1CILi128EEENS7_ILi64EEENS7_ILi192EEEEEELi192ENS_10bfloat16_tEfNS_4arch4Sm80ELb0ELb0ELb1ELb1ELb0ELb0ELb1ELb1EEENS1_21CollectiveEpilogueFwdINS6_IJS8_SA_S9_EEENS6_IJNS7_ILi1EEESI_SI_EEESC_SE_Li256ELb1ELb1ELb1ELb0EEENS1_36VarlenDynamicPersistentTileSchedulerILi128ELi64ELi256ELi256ELb1ELb1ELb0ELb0ELb1ELb1EEEEEEEEEvNT_6ParamsE --------------------------
	.section	.nv.shared._ZN7cutlass13device_kernelIN5flash19enable_sm80_to_sm89INS1_16FlashAttnFwdSm80INS1_25CollectiveMainloopFwdSm80ILi8ELi2ELb0EN4cute5tupleIJNS5_1CILi128EEENS7_ILi64EEENS7_ILi192EEEEEELi192ENS_10bfloat16_tEfNS_4arch4Sm80ELb0ELb0ELb1ELb1ELb0ELb0ELb1ELb1EEENS1_21CollectiveEpilogueFwdINS6_IJS8_SA_S9_EEENS6_IJNS7_ILi1EEESI_SI_EEESC_SE_Li256ELb1ELb1ELb1ELb0EEENS1_36VarlenDynamicPersistentTileSchedulerILi128ELi64ELi256ELi256ELb1ELb1ELb0ELb0ELb1ELb1EEEEEEEEEvNT_6ParamsE,"aw",@nobits
	.sectionflags	@""
	.align	16


//--------------------- .nv.shared._ZN7cutlass13device_kernelIN5flash19enable_sm80_to_sm89INS1_16FlashAttnFwdSm80INS1_25CollectiveMainloopFwdSm80ILi8ELi2ELb0EN4cute5tupleIJNS5_1CILi128EEENS7_ILi64EEENS7_ILi192EEEEEELi192ENS_10bfloat16_tEfNS_4arch4Sm80ELb0ELb0ELb1ELb1ELb0ELb1ELb1ELb1EEENS1_21CollectiveEpilogueFwdINS6_IJS8_SA_S9_EEENS6_IJNS7_ILi1EEESI_SI_EEESC_SE_Li256ELb1ELb1ELb1ELb0EEENS1_36VarlenDynamicPersistentTileSchedulerILi128ELi64ELi256ELi256ELb1ELb1ELb0ELb0ELb1ELb1EEEEEEEEEvNT_6ParamsE --------------------------
	.section	.nv.shared._ZN7cutlass13device_kernelIN5flash19enable_sm80_to_sm89INS1_16FlashAttnFwdSm80INS1_25CollectiveMainloopFwdSm80ILi8ELi2ELb0EN4cute5tupleIJNS5_1CILi128EEENS7_ILi64EEENS7_ILi192EEEEEELi192ENS_10bfloat16_tEfNS_4arch4Sm80ELb0ELb0ELb1ELb1ELb0ELb1ELb1ELb1EEENS1_21CollectiveEpilogueFwdINS6_IJS8_SA_S9_EEENS6_IJNS7_ILi1EEESI_SI_EEESC_SE_Li256ELb1ELb1ELb1ELb0EEENS1_36VarlenDynamicPersistentTileSchedulerILi128ELi64ELi256ELi256ELb1ELb1ELb0ELb0ELb1ELb1EEEEEEEEEvNT_6ParamsE,"aw",@nobits
	.sectionflags	@""
	.align	16


//--------------------- .nv.shared._ZN7cutlass13device_kernelIN5flash19enable_sm80_to_sm89INS1_16FlashAttnFwdSm80INS1_25CollectiveMainloopFwdSm80ILi8ELi2ELb0EN4cute5tupleIJNS5_1CILi128EEENS7_ILi64EEENS7_ILi192EEEEEELi192ENS_10bfloat16_tEfNS_4arch4Sm80ELb0ELb1ELb1ELb0ELb0ELb0ELb1ELb1EEENS1_21CollectiveEpilogueFwdINS6_IJS8_SA_S9_EEENS6_IJNS7_ILi1EEESI_SI_EEESC_SE_Li256ELb0ELb1ELb1ELb0EEENS1_19SingleTileSchedulerILb0ELb1ELb1ELi128EEEEEEEEEvNT_6ParamsE --------------------------
	.section	.nv.shared._ZN7cutlass13device_kernelIN5flash19enable_sm80_to_sm89INS1_16FlashAttnFwdSm80INS1_25CollectiveMainloopFwdSm80ILi8ELi2ELb0EN4cute5tupleIJNS5_1CILi128EEENS7_ILi64EEENS7_ILi192EEEEEELi192ENS_10bfloat16_tEfNS_4arch4Sm80ELb0ELb1ELb1ELb0ELb0ELb0ELb1ELb1EEENS1_21CollectiveEpilogueFwdINS6_IJS8_SA_S9_EEENS6_IJNS7_ILi1EEESI_SI_EEESC_SE_Li256ELb0ELb1ELb1ELb0EEENS1_19SingleTileSchedulerILb0ELb1ELb1ELi128EEEEEEEEEvNT_6ParamsE,"aw",@nobits
	.sectionflags	@""
	.align	16


//--------------------- .nv.shared._ZN7cutlass13device_kernelIN5flash19enable_sm80_to_sm89INS1_16FlashAttnFwdSm80INS1_25CollectiveMainloopFwdSm80ILi8ELi2ELb0EN4cute5tupleIJNS5_1CILi128EEENS7_ILi64EEENS7_ILi192EEEEEELi192ENS_10bfloat16_tEfNS_4arch4Sm80ELb0ELb1ELb1ELb1ELb0ELb0ELb1ELb1EEENS1_21CollectiveEpilogueFwdINS6_IJS8_SA_S9_EEENS6_IJNS7_ILi1EEESI_SI_EEESC_SE_Li256ELb1ELb1ELb1ELb0EEENS1_36VarlenDynamicPersistentTileSchedulerILi128ELi64ELi256ELi256ELb1ELb1ELb0ELb1ELb0ELb1EEEEEEEEEvNT_6ParamsE --------------------------
	.section	.nv.shared._ZN7cutlass13device_kernelIN5flash19enable_sm80_to_sm89INS1_16FlashAttnFwdSm80INS1_25CollectiveMainloopFwdSm80ILi8ELi2ELb0EN4cute5tupleIJNS5_1CILi128EEENS7_ILi64EEENS7_ILi192EEEEEELi192ENS_10bfloat16_tEfNS_4arch4Sm80ELb0ELb1ELb1ELb1ELb0ELb0ELb1ELb1EEENS1_21CollectiveEpilogueFwdINS6_IJS8_SA_S9_EEENS6_IJNS7_ILi1EEESI_SI_EEESC_SE_Li256ELb1ELb1ELb1ELb0EEENS1_36VarlenDynamicPersistentTileSchedulerILi128ELi64ELi256ELi256ELb1ELb1ELb0ELb1ELb0ELb1EEEEEEEEEvNT_6ParamsE,"aw",@nobits
	.sectionflags	@""
	.align	16


//--------------------- .nv.shared._ZN7cutlass13device_kernelIN5flash19enable_sm80_to_sm89INS1_16FlashAttnFwdSm80INS1_25CollectiveMainloopFwdSm80ILi8ELi2ELb0EN4cute5tupleIJNS5_1CILi128EEENS7_ILi64EEENS7_ILi192EEEEEELi192ENS_10bfloat16_tEfNS_4arch4Sm80ELb0ELb1ELb1ELb1ELb0ELb1ELb1ELb1EEENS1_21CollectiveEpilogueFwdINS6_IJS8_SA_S9_EEENS6_IJNS7_ILi1EEESI_SI_EEESC_SE_Li256ELb1ELb1ELb1ELb0EEENS1_36VarlenDynamicPersistentTileSchedulerILi128ELi64ELi256ELi256ELb1ELb1ELb0ELb1ELb0ELb1EEEEEEEEEvNT_6ParamsE --------------------------
	.section	.nv.shared._ZN7cutlass13device_kernelIN5flash19enable_sm80_to_sm89INS1_16FlashAttnFwdSm80INS1_25CollectiveMainloopFwdSm80ILi8ELi2ELb0EN4cute5tupleIJNS5_1CILi128EEENS7_ILi64EEENS7_ILi192EEEEEELi192ENS_10bfloat16_tEfNS_4arch4Sm80ELb0ELb1ELb1ELb1ELb0ELb1ELb1ELb1EEENS1_21CollectiveEpilogueFwdINS6_IJS8_SA_S9_EEENS6_IJNS7_ILi1EEESI_SI_EEESC_SE_Li256ELb1ELb1ELb1ELb0EEENS1_36VarlenDynamicPersistentTileSchedulerILi128ELi64ELi256ELi256ELb1ELb1ELb0ELb1ELb0ELb1EEEEEEEEEvNT_6ParamsE,"aw",@nobits
	.sectionflags	@""
	.align	16


//--------------------- .nv.shared._ZN7cutlass13device_kernelIN5flash19enable_sm80_to_sm89INS1_16FlashAttnFwdSm80INS1_25CollectiveMainloopFwdSm80ILi8ELi2ELb1EN4cute5tupleIJNS5_1CILi128EEENS7_ILi96EEENS7_ILi192EEEEEELi192ENS_10bfloat16_tEfNS_4arch4Sm80ELb1ELb0ELb1ELb0ELb0ELb0ELb1ELb1EEENS1_21CollectiveEpilogueFwdINS6_IJS8_SA_S9_EEENS6_IJNS7_ILi1EEESI_SI_EEESC_SE_Li256ELb0ELb1ELb1ELb0EEENS1_30DynamicPersistentTileSchedulerILi256ELi256ELb1ELb1ELb0EEEEEEEEEvNT_6ParamsE --------------------------
	.section	.nv.shared._ZN7cutlass13device_kernelIN5flash19enable_sm80_to_sm89INS1_16FlashAttnFwdSm80INS1_25CollectiveMainloopFwdSm80ILi8ELi2ELb1EN4cute5tupleIJNS5_1CILi128EEENS7_ILi96EEENS7_ILi192EEEEEELi192ENS_10bfloat16_tEfNS_4arch4Sm80ELb1ELb0ELb1ELb0ELb0ELb0ELb1ELb1EEENS1_21CollectiveEpilogueFwdINS6_IJS8_SA_S9_EEENS6_IJNS7_ILi1EEESI_SI_EEESC_SE_Li256ELb0ELb1ELb1ELb0EEENS1_30DynamicPersistentTileSchedulerILi256ELi256ELb1ELb1ELb0EEEEEEEEEvNT_6ParamsE,"aw",@nobits
	.sectionflags	@""
	.align	16


//--------------------- .nv.shared._ZN7cutlass13device_kernelIN5flash19enable_sm80_to_sm89INS1_16FlashAttnFwdSm80INS1_25CollectiveMainloopFwdSm80ILi8ELi2ELb0EN4cute5tupleIJNS5_1CILi128EEENS7_ILi64EEENS7_ILi192EEEEEELi192ENS_10bfloat16_tEfNS_4arch4Sm80ELb1ELb0ELb1ELb1ELb0ELb0ELb1ELb1EEENS1_21CollectiveEpilogueFwdINS6_IJS8_SA_S9_EEENS6_IJNS7_ILi1EEESI_SI_EEESC_SE_Li256ELb1ELb1ELb1ELb0EEENS1_36VarlenDynamicPersistentTileSchedulerILi128ELi64ELi256ELi256ELb1ELb1ELb0ELb1ELb1ELb1EEEEEEEEEvNT_6ParamsE --------------------------
	.section	.nv.shared._ZN7cutlass13device_kernelIN5flash19enable_sm80_to_sm89INS1_16FlashAttnFwdSm80INS1_25CollectiveMainloopFwdSm80ILi8ELi2ELb0EN4cute5tupleIJNS5_1CILi128EEENS7_ILi64EEENS7_ILi192EEEEEELi192ENS_10bfloat16_tEfNS_4arch4Sm80ELb1ELb0ELb1ELb1ELb0ELb0ELb1ELb1EEENS1_21CollectiveEpilogueFwdINS6_IJS8_SA_S9_EEENS6_IJNS7_ILi1EEESI_SI_EEESC_SE_Li256ELb1ELb1ELb1ELb0EEENS1_36VarlenDynamicPersistentTileSchedulerILi128ELi64ELi256ELi256ELb1ELb1ELb0ELb1ELb1ELb1EEEEEEEEEvNT_6ParamsE,"aw",@nobits
	.sectionflags	@""
	.align	16


//--------------------- .nv.shared._ZN7cutlass13device_kernelIN5flash19enable_sm80_to_sm89INS1_16FlashAttnFwdSm80INS1_25CollectiveMainloopFwdSm80ILi8ELi2ELb0EN4cute5tupleIJNS5_1CILi128EEENS7_ILi64EEENS7_ILi192EEEEEELi192ENS_10bfloat16_tEfNS_4arch4Sm80ELb1ELb0ELb1ELb1ELb0ELb1ELb1ELb1EEENS1_21CollectiveEpilogueFwdINS6_IJS8_SA_S9_EEENS6_IJNS7_ILi1EEESI_SI_EEESC_SE_Li256ELb1ELb1ELb1ELb0EEENS1_36VarlenDynamicPersistentTileSchedulerILi128ELi64ELi256ELi256ELb1ELb1ELb0ELb1ELb1ELb1EEEEEEEEEvNT_6ParamsE --------------------------
	.section	.nv.shared._ZN7cutlass13device_kernelIN5flash19enable_sm80_to_sm89INS1_16FlashAttnFwdSm80INS1_25CollectiveMainloopFwdSm80ILi8ELi2ELb0EN4cute5tupleIJNS5_1CILi128EEENS7_ILi64EEENS7_ILi192EEEEEELi192ENS_10bfloat16_tEfNS_4arch4Sm80ELb1ELb0ELb1ELb1ELb0ELb1ELb1ELb1EEENS1_21CollectiveEpilogueFwdINS6_IJS8_SA_S9_EEENS6_IJNS7_ILi1EEESI_SI_EEESC_SE_Li256ELb1ELb1ELb1ELb0EEENS1_36VarlenDynamicPersistentTileSchedulerILi128ELi64ELi256ELi256ELb1ELb1ELb0ELb1ELb1ELb1EEEEEEEEEvNT_6ParamsE,"aw",@nobits
	.sectionflags	@""
	.align	16


//--------------------- .nv.shared._ZN7cutlass13device_kernelIN5flash19enable_sm80_to_sm89INS1_16FlashAttnFwdSm80INS1_25CollectiveMainloopFwdSm80ILi8ELi1ELb1EN4cute5tupleIJNS5_1CILi128EEENS7_ILi96EEENS7_ILi192EEEEEELi192ENS_10bfloat16_tEfNS_4arch4Sm80ELb0ELb0ELb0ELb0ELb0ELb0ELb1ELb1EEENS1_21CollectiveEpilogueFwdINS6_IJS8_SA_S9_EEENS6_IJNS7_ILi1EEESI_SI_EEESC_SE_Li256ELb0ELb1ELb1ELb0EEENS1_19SingleTileSchedulerILb0ELb1ELb1ELi128EEEEEEEEEvNT_6ParamsE --------------------------
	.section	.nv.shared._ZN7cutlass13device_kernelIN5flash19enable_sm80_to_sm89INS1_16FlashAttnFwdSm80INS1_25CollectiveMainloopFwdSm80ILi8ELi1ELb1EN4cute5tupleIJNS5_1CILi128EEENS7_ILi96EEENS7_ILi192EEEEEELi192ENS_10bfloat16_tEfNS_4arch4Sm80ELb0ELb0ELb0ELb0ELb0ELb0ELb1ELb1EEENS1_21CollectiveEpilogueFwdINS6_IJS8_SA_S9_EEENS6_IJNS7_ILi1EEESI_SI_EEESC_SE_Li256ELb0ELb1ELb1ELb0EEENS1_19SingleTileSchedulerILb0ELb1ELb1ELi128EEEEEEEEEvNT_6ParamsE,"aw",@nobits
	.sectionflags	@""
	.align	16


//--------------------- .nv.shared._ZN7cutlass13device_kernelIN5flash19enable_sm80_to_sm89INS1_16FlashAttnFwdSm80INS1_25CollectiveMainloopFwdSm80ILi8ELi1ELb0EN4cute5tupleIJNS5_1CILi128EEENS7_ILi64EEENS7_ILi192EEEEEELi192ENS_10bfloat16_tEfNS_4arch4Sm80ELb0ELb0ELb0ELb1ELb0ELb0ELb1ELb1EEENS1_21CollectiveEpilogueFwdINS6_IJS8_SA_S9_EEENS6_IJNS7_ILi1EEESI_SI_EEESC_SE_Li256ELb1ELb1ELb1ELb0EEENS1_36VarlenDynamicPersistentTileSchedulerILi128ELi64ELi256ELi256ELb1ELb1ELb0ELb0ELb1ELb1EEEEEEEEEvNT_6ParamsE --------------------------
	.section	.nv.shared._ZN7cutlass13device_kernelIN5flash19enable_sm80_to_sm89INS1_16FlashAttnFwdSm80INS1_25CollectiveMainloopFwdSm80ILi8ELi1ELb0EN4cute5tupleIJNS5_1CILi128EEENS7_ILi64EEENS7_ILi192EEEEEELi192ENS_10bfloat16_tEfNS_4arch4Sm80ELb0ELb0ELb0ELb1ELb0ELb0ELb1ELb1EEENS1_21CollectiveEpilogueFwdINS6_IJS8_SA_S9_EEENS6_IJNS7_ILi1EEESI_SI_EEESC_SE_Li256ELb1ELb1ELb1ELb0EEENS1_36VarlenDynamicPersistentTileSchedulerILi128ELi64ELi256ELi256ELb1ELb1ELb0ELb0ELb1ELb1EEEEEEEEEvNT_6ParamsE,"aw",@nobits
	.sectionflags	@""
	.align	16


//--------------------- .nv.shared._ZN7cutlass13device_kernelIN5flash19enable_sm80_to_sm89INS1_16FlashAttnFwdSm80INS1_25CollectiveMainloopFwdSm80ILi8ELi1ELb0EN4cute5tupleIJNS5_1CILi128EEENS7_ILi64EEENS7_ILi192EEEEEELi192ENS_10bfloat16_tEfNS_4arch4Sm80ELb0ELb0ELb0ELb1ELb0ELb1ELb1ELb1EEENS1_21CollectiveEpilogueFwdINS6_IJS8_SA_S9_EEENS6_IJNS7_ILi1EEESI_SI_EEESC_SE_Li256ELb1ELb1ELb1ELb0EEENS1_36VarlenDynamicPersistentTileSchedulerILi128ELi64ELi256ELi256ELb1ELb1ELb0ELb0ELb1ELb1EEEEEEEEEvNT_6ParamsE --------------------------
	.section	.nv.shared._ZN7cutlass13device_kernelIN5flash19enable_sm80_to_sm89INS1_16FlashAttnFwdSm80INS1_25CollectiveMainloopFwdSm80ILi8ELi1ELb0EN4cute5tupleIJNS5_1CILi128EEENS7_ILi64EEENS7_ILi192EEEEEELi192ENS_10bfloat16_tEfNS_4arch4Sm80ELb0ELb0ELb0ELb1ELb0ELb1ELb1ELb1EEENS1_21CollectiveEpilogueFwdINS6_IJS8_SA_S9_EEENS6_IJNS7_ILi1EEESI_SI_EEESC_SE_Li256ELb1ELb1ELb1ELb0EEENS1_36VarlenDynamicPersistentTileSchedulerILi128ELi64ELi256ELi256ELb1ELb1ELb0ELb0ELb1ELb1EEEEEEEEEvNT_6ParamsE,"aw",@nobits
	.sectionflags	@""
	.align	16


//--------------------- .nv.shared._ZN7cutlass13device_kernelIN5flash19enable_sm80_to_sm89INS1_16FlashAttnFwdSm80INS1_25CollectiveMainloopFwdSm80ILi8ELi1ELb0EN4cute5tupleIJNS5_1CILi128EEENS7_ILi64EEENS7_ILi192EEEEEELi192ENS_10bfloat16_tEfNS_4arch4Sm80ELb0ELb1ELb0ELb0ELb0ELb0ELb1ELb1EEENS1_21CollectiveEpilogueFwdINS6_IJS8_SA_S9_EEENS6_IJNS7_ILi1EEESI_SI_EEESC_SE_Li256ELb0ELb1ELb1ELb0EEENS1_19SingleTileSchedulerILb0ELb1ELb1ELi128EEEEEEEEEvNT_6ParamsE --------------------------
	.section	.nv.shared._ZN7cutlass13device_kernelIN5flash19enable_sm80_to_sm89INS1_16FlashAttnFwdSm80INS1_25CollectiveMainloopFwdSm80ILi8ELi1ELb0EN4cute5tupleIJNS5_1CILi128EEENS7_ILi64EEENS7_ILi192EEEEEELi192ENS_10bfloat16_tEfNS_4arch4Sm80ELb0ELb1ELb0ELb0ELb0ELb0ELb1ELb1EEENS1_21CollectiveEpilogueFwdINS6_IJS8_SA_S9_EEENS6_IJNS7_ILi1EEESI_SI_EEESC_SE_Li256ELb0ELb1ELb1ELb0EEENS1_19SingleTileSchedulerILb0ELb1ELb1ELi128EEEEEEEEEvNT_6ParamsE,"aw",@nobits
	.sectionflags	@""
	.align	16


//--------------------- .nv.shared._ZN7cutlass13device_kernelIN5flash19enable_sm80_to_sm89INS1_16FlashAttnFwdSm80INS1_25CollectiveMainloopFwdSm80ILi8ELi1ELb0EN4cute5tupleIJNS5_1CILi128EEENS7_ILi64EEENS7_ILi192EEEEEELi192ENS_10bfloat16_tEfNS_4arch4Sm80ELb0ELb1ELb0ELb1ELb0ELb0ELb1ELb1EEENS1_21CollectiveEpilogueFwdINS6_IJS8_SA_S9_EEENS6_IJNS7_ILi1EEESI_SI_EEESC_SE_Li256ELb1ELb1ELb1ELb0EEENS1_36VarlenDynamicPersistentTileSchedulerILi128ELi64ELi256ELi256ELb1ELb1ELb0ELb1ELb0ELb1EEEEEEEEEvNT_6ParamsE --------------------------
	.section	.nv.shared._ZN7cutlass13device_kernelIN5flash19enable_sm80_to_sm89INS1_16FlashAttnFwdSm80INS1_25CollectiveMainloopFwdSm80ILi8ELi1ELb0EN4cute5tupleIJNS5_1CILi128EEENS7_ILi64EEENS7_ILi192EEEEEELi192ENS_10bfloat16_tEfNS_4arch4Sm80ELb0ELb1ELb0ELb1ELb0ELb0ELb1ELb1EEENS1_21CollectiveEpilogueFwdINS6_IJS8_SA_S9_EEENS6_IJNS7_ILi1EEESI_SI_EEESC_SE_Li256ELb1ELb1ELb1ELb0EEENS1_36VarlenDynamicPersistentTileSchedulerILi128ELi64ELi256ELi256ELb1ELb1ELb0ELb1ELb0ELb1EEEEEEEEEvNT_6ParamsE,"aw",@nobits
	.sectionflags	@""
	.align	16


//--------------------- .nv.shared._ZN7cutlass13device_kernelIN5flash19enable_sm80_to_sm89INS1_16FlashAttnFwdSm80INS1_25CollectiveMainloopFwdSm80ILi8ELi1ELb0EN4cute5tupleIJNS5_1CILi128EEENS7_ILi64EEENS7_ILi192EEEEEELi192ENS_10bfloat16_tEfNS_4arch4Sm80ELb0ELb1ELb0ELb1ELb0ELb1ELb1ELb1EEENS1_21CollectiveEpilogueFwdINS6_IJS8_SA_S9_EEENS6_IJNS7_ILi1EEESI_SI_EEESC_SE_Li256ELb1ELb1ELb1ELb0EEENS1_36VarlenDynamicPersistentTileSchedulerILi128ELi64ELi256ELi256ELb1ELb1ELb0ELb1ELb0ELb1EEEEEEEEEvNT_6ParamsE --------------------------
	.section	.nv.shared._ZN7cutlass13device_kernelIN5flash19enable_sm80_to_sm89INS1_16FlashAttnFwdSm80INS1_25CollectiveMainloopFwdSm80ILi8ELi1ELb0EN4cute5tupleIJNS5_1CILi128EEENS7_ILi64EEENS7_ILi192EEEEEELi192ENS_10bfloat16_tEfNS_4arch4Sm80ELb0ELb1ELb0ELb1ELb0ELb1ELb1ELb1EEENS1_21CollectiveEpilogueFwdINS6_IJS8_SA_S9_EEENS6_IJNS7_ILi1EEESI_SI_EEESC_SE_Li256ELb1ELb1ELb1ELb0EEENS1_36VarlenDynamicPersistentTileSchedulerILi128ELi64ELi256ELi256ELb1ELb1ELb0ELb1ELb0ELb1EEEEEEEEEvNT_6ParamsE,"aw",@nobits
	.sectionflags	@""
	.align	16


//--------------------- .nv.shared._ZN7cutlass13device_kernelIN5flash19enable_sm80_to_sm89INS1_16FlashAttnFwdSm80INS1_25CollectiveMainloopFwdSm80ILi8ELi1ELb1EN4cute5tupleIJNS5_1CILi128EEENS7_ILi96EEENS7_ILi192EEEEEELi192ENS_10bfloat16_tEfNS_4arch4Sm80ELb1ELb0ELb0ELb0ELb0ELb0ELb1ELb1EEENS1_21CollectiveEpilogueFwdINS6_IJS8_SA_S9_EEENS6_IJNS7_ILi1EEESI_SI_EEESC_SE_Li256ELb0ELb1ELb1ELb0EEENS1_30DynamicPersistentTileSchedulerILi256ELi256ELb1ELb1ELb0EEEEEEEEEvNT_6ParamsE --------------------------
	.section	.nv.shared._ZN7cutlass13device_kernelIN5flash19enable_sm80_to_sm89INS1_16FlashAttnFwdSm80INS1_25CollectiveMainloopFwdSm80ILi8ELi1ELb1EN4cute5tupleIJNS5_1CILi128EEENS7_ILi96EEENS7_ILi192EEEEEELi192ENS_10bfloat16_tEfNS_4arch4Sm80ELb1ELb0ELb0ELb0ELb0ELb0ELb1ELb1EEENS1_21CollectiveEpilogueFwdINS6_IJS8_SA_S9_EEENS6_IJNS7_ILi1EEESI_SI_EEESC_SE_Li256ELb0ELb1ELb1ELb0EEENS1_30DynamicPersistentTileSchedulerILi256ELi256ELb1ELb1ELb0EEEEEEEEEvNT_6ParamsE,"aw",@nobits
	.sectionflags	@""
	.align	16


//--------------------- .nv.shared._ZN7cutlass13device_kernelIN5flash19enable_sm80_to_sm89INS1_16FlashAttnFwdSm80INS1_25CollectiveMainloopFwdSm80ILi8ELi1ELb0EN4cute5tupleIJNS5_1CILi128EEENS7_ILi64EEENS7_ILi192EEEEEELi192ENS_10bfloat16_tEfNS_4arch4Sm80ELb1ELb0ELb0ELb1ELb0ELb0ELb1ELb1EEENS1_21CollectiveEpilogueFwdINS6_IJS8_SA_S9_EEENS6_IJNS7_ILi1EEESI_SI_EEESC_SE_Li256ELb1ELb1ELb1ELb0EEENS1_36VarlenDynamicPersistentTileSchedulerILi128ELi64ELi256ELi256ELb1ELb1ELb0ELb1ELb1ELb1EEEEEEEEEvNT_6ParamsE --------------------------
	.section	.nv.shared._ZN7cutlass13device_kernelIN5flash19enable_sm80_to_sm89INS1_16FlashAttnFwdSm80INS1_25CollectiveMainloopFwdSm80ILi8ELi1ELb0EN4cute5tupleIJNS5_1CILi128EEENS7_ILi64EEENS7_ILi192EEEEEELi192ENS_10bfloat16_tEfNS_4arch4Sm80ELb1ELb0ELb0ELb1ELb0ELb0ELb1ELb1EEENS1_21CollectiveEpilogueFwdINS6_IJS8_SA_S9_EEENS6_IJNS7_ILi1EEESI_SI_EEESC_SE_Li256ELb1ELb1ELb1ELb0EEENS1_36VarlenDynamicPersistentTileSchedulerILi128ELi64ELi256ELi256ELb1ELb1ELb0ELb1ELb1ELb1EEEEEEEEEvNT_6ParamsE,"aw",@nobits
	.sectionflags	@""
	.align	16


//--------------------- .nv.shared._ZN7cutlass13device_kernelIN5flash19enable_sm80_to_sm89INS1_16FlashAttnFwdSm80INS1_25CollectiveMainloopFwdSm80ILi8ELi1ELb0EN4cute5tupleIJNS5_1CILi128EEENS7_ILi64EEENS7_ILi192EEEEEELi192ENS_10bfloat16_tEfNS_4arch4Sm80ELb1ELb0ELb0ELb1ELb0ELb1ELb1ELb1EEENS1_21CollectiveEpilogueFwdINS6_IJS8_SA_S9_EEENS6_IJNS7_ILi1EEESI_SI_EEESC_SE_Li256ELb1ELb1ELb1ELb0EEENS1_36VarlenDynamicPersistentTileSchedulerILi128ELi64ELi256ELi256ELb1ELb1ELb0ELb1ELb1ELb1EEEEEEEEEvNT_6ParamsE --------------------------
	.section	.nv.shared._ZN7cutlass13device_kernelIN5flash19enable_sm80_to_sm89INS1_16FlashAttnFwdSm80INS1_25CollectiveMainloopFwdSm80ILi8ELi1ELb0EN4cute5tupleIJNS5_1CILi128EEENS7_ILi64EEENS7_ILi192EEEEEELi192ENS_10bfloat16_tEfNS_4arch4Sm80ELb1ELb0ELb0ELb1ELb0ELb1ELb1ELb1EEENS1_21CollectiveEpilogueFwdINS6_IJS8_SA_S9_EEENS6_IJNS7_ILi1EEESI_SI_EEESC_SE_Li256ELb1ELb1ELb1ELb0EEENS1_36VarlenDynamicPersistentTileSchedulerILi128ELi64ELi256ELi256ELb1ELb1ELb0ELb1ELb1ELb1EEEEEEEEEvNT_6ParamsE,"aw",@nobits
	.sectionflags	@""
	.align	16


//--------------------- .nv.shared._ZN7cutlass13device_kernelIN5flash19enable_sm80_to_sm89INS1_16FlashAttnFwdSm80INS1_25CollectiveMainloopFwdSm80ILi8ELi2ELb1EN4cute5tupleIJNS5_1CILi128EEENS7_ILi96EEENS7_ILi192EEEEEELi192ENS_10bfloat16_tEfNS_4arch4Sm80ELb0ELb0ELb0ELb0ELb0ELb0ELb1ELb1EEENS1_21CollectiveEpilogueFwdINS6_IJS8_SA_S9_EEENS6_IJNS7_ILi1EEESI_SI_EEESC_SE_Li256ELb0ELb1ELb1ELb0EEENS1_19SingleTileSchedulerILb0ELb1ELb1ELi128EEEEEEEEEvNT_6ParamsE --------------------------
	.section	.nv.shared._ZN7cutlass13device_kernelIN5flash19enable_sm80_to_sm89INS1_16FlashAttnFwdSm80INS1_25CollectiveMainloopFwdSm80ILi8ELi2ELb1EN4cute5tupleIJNS5_1CILi128EEENS7_ILi96EEENS7_ILi192EEEEEELi192ENS_10bfloat16_tEfNS_4arch4Sm80ELb0ELb0ELb0ELb0ELb0ELb0ELb1ELb1EEENS1_21CollectiveEpilogueFwdINS6_IJS8_SA_S9_EEENS6_IJNS7_ILi1EEESI_SI_EEESC_SE_Li256ELb0ELb1ELb1ELb0EEENS1_19SingleTileSchedulerILb0ELb1ELb1ELi128EEEEEEEEEvNT_6ParamsE,"aw",@nobits
	.sectionflags	@""
	.align	16


//--------------------- .nv.shared._ZN7cutlass13device_kernelIN5flash19enable_sm80_to_sm89INS1_16FlashAttnFwdSm80INS1_25CollectiveMainloopFwdSm80ILi8ELi2ELb0EN4cute5tupleIJNS5_1CILi128EEENS7_ILi64EEENS7_ILi192EEEEEELi192ENS_10bfloat16_tEfNS_4arch4Sm80ELb0ELb0ELb0ELb1ELb0ELb0ELb1ELb1EEENS1_21CollectiveEpilogueFwdINS6_IJS8_SA_S9_EEENS6_IJNS7_ILi1EEESI_SI_EEESC_SE_Li256ELb1ELb1ELb1ELb0EEENS1_36VarlenDynamicPersistentTileSchedulerILi128ELi64ELi256ELi256ELb1ELb1ELb0ELb0ELb1ELb1EEEEEEEEEvNT_6ParamsE --------------------------
	.section	.nv.shared._ZN7cutlass13device_kernelIN5flash19enable_sm80_to_sm89INS1_16FlashAttnFwdSm80INS1_25CollectiveMainloopFwdSm80ILi8ELi2ELb0EN4cute5tupleIJNS5_1CILi128EEENS7_ILi64EEENS7_ILi192EEEEEELi192ENS_10bfloat16_tEfNS_4arch4Sm80ELb0ELb0ELb0ELb1ELb0ELb0ELb1ELb1EEENS1_21CollectiveEpilogueFwdINS6_IJS8_SA_S9_EEENS6_IJNS7_ILi1EEESI_SI_EEESC_SE_Li256ELb1ELb1ELb1ELb0EEENS1_36VarlenDynamicPersistentTileSchedulerILi128ELi64ELi256ELi256ELb1ELb1ELb0ELb0ELb1ELb1EEEEEEEEEvNT_6ParamsE,"aw",@nobits
	.sectionflags	@""
	.align	16


//--------------------- .nv.shared._ZN7cutlass13device_kernelIN5flash19enable_sm80_to_sm89INS1_16FlashAttnFwdSm80INS1_25CollectiveMainloopFwdSm80ILi8ELi2ELb0EN4cute5tupleIJNS5_1CILi128EEENS7_ILi64EEENS7_ILi192EEEEEELi192ENS_10bfloat16_tEfNS_4arch4Sm80ELb0ELb0ELb0ELb1ELb0ELb1ELb1ELb1EEENS1_21CollectiveEpilogueFwdINS6_IJS8_SA_S9_EEENS6_IJNS7_ILi1EEESI_SI_EEESC_SE_Li256ELb1ELb1ELb1ELb0EEENS1_36VarlenDynamicPersistentTileSchedulerILi128ELi64ELi256ELi256ELb1ELb1ELb0ELb0ELb1ELb1EEEEEEEEEvNT_6ParamsE --------------------------
	.section	.nv.shared._ZN7cutlass13device_kernelIN5flash19enable_sm80_to_sm89INS1_16FlashAttnFwdSm80INS1_25CollectiveMainloopFwdSm80ILi8ELi2ELb0EN4cute5tupleIJNS5_1CILi128EEENS7_ILi64EEENS7_ILi192EEEEEELi192ENS_10bfloat16_tEfNS_4arch4Sm80ELb0ELb0ELb0ELb1ELb0ELb1ELb1ELb1EEENS1_21CollectiveEpilogueFwdINS6_IJS8_SA_S9_EEENS6_IJNS7_ILi1EEESI_SI_EEESC_SE_Li256ELb1ELb1ELb1ELb0EEENS1_36VarlenDynamicPersistentTileSchedulerILi128ELi64ELi256ELi256ELb1ELb1ELb0ELb0ELb1ELb1EEEEEEEEEvNT_6ParamsE,"aw",@nobits
	.sectionflags	@""
	.align	16


//--------------------- .nv.shared._ZN7cutlass13device_kernelIN5flash19enable_sm80_to_sm89INS1_16FlashAttnFwdSm80INS1_25CollectiveMainloopFwdSm80ILi8ELi2ELb0EN4cute5tupleIJNS5_1CILi128EEENS7_ILi64EEENS7_ILi192EEEEEELi192ENS_10bfloat16_tEfNS_4arch4Sm80ELb0ELb1ELb0ELb0ELb0ELb0ELb1ELb1EEENS1_21CollectiveEpilogueFwdINS6_IJS8_SA_S9_EEENS6_IJNS7_ILi1EEESI_SI_EEESC_SE_Li256ELb0ELb1ELb1ELb0EEENS1_19SingleTileSchedulerILb0ELb1ELb1ELi128EEEEEEEEEvNT_6ParamsE --------------------------
	.section	.nv.shared._ZN7cutlass13device_kernelIN5flash19enable_sm80_to_sm89INS1_16FlashAttnFwdSm80INS1_25CollectiveMainloopFwdSm80ILi8ELi2ELb0EN4cute5tupleIJNS5_1CILi128EEENS7_ILi64EEENS7_ILi192EEEEEELi192ENS_10bfloat16_tEfNS_4arch4Sm80ELb0ELb1ELb0ELb0ELb0ELb0ELb1ELb1EEENS1_21CollectiveEpilogueFwdINS6_IJS8_SA_S9_EEENS6_IJNS7_ILi1EEESI_SI_EEESC_SE_Li256ELb0ELb1ELb1ELb0EEENS1_19SingleTileSchedulerILb0ELb1ELb1ELi128EEEEEEEEEvNT_6ParamsE,"aw",@nobits
	.sectionflags	@""
	.align	16


//--------------------- .nv.shared._ZN7cutlass13device_kernelIN5flash19enable_sm80_to_sm89INS1_16FlashAttnFwdSm80INS1_25CollectiveMainloopFwdSm80ILi8ELi2ELb0EN4cute5tupleIJNS5_1CILi128EEENS7_ILi64EEENS7_ILi192EEEEEELi192ENS_10bfloat16_tEfNS_4arch4Sm80ELb0ELb1ELb0ELb1ELb0ELb0ELb1ELb1EEENS1_21CollectiveEpilogueFwdINS6_IJS8_SA_S9_EEENS6_IJNS7_ILi1EEESI_SI_EEESC_SE_Li256ELb1ELb1ELb1ELb0EEENS1_36VarlenDynamicPersistentTileSchedulerILi128ELi64ELi256ELi256ELb1ELb1ELb0ELb1ELb0ELb1EEEEEEEEEvNT_6ParamsE --------------------------
	.section	.nv.shared._ZN7cutlass13device_kernelIN5flash19enable_sm80_to_sm89INS1_16FlashAttnFwdSm80INS1_25CollectiveMainloopFwdSm80ILi8ELi2ELb0EN4cute5tupleIJNS5_1CILi128EEENS7_ILi64EEENS7_ILi192EEEEEELi192ENS_10bfloat16_tEfNS_4arch4Sm80ELb0ELb1ELb0ELb1ELb0ELb0ELb1ELb1EEENS1_21CollectiveEpilogueFwdINS6_IJS8_SA_S9_EEENS6_IJNS7_ILi1EEESI_SI_EEESC_SE_Li256ELb1ELb1ELb1ELb0EEENS1_36VarlenDynamicPersistentTileSchedulerILi128ELi64ELi256ELi256ELb1ELb1ELb0ELb1ELb0ELb1EEEEEEEEEvNT_6ParamsE,"aw",@nobits
	.sectionflags	@""
	.align	16


//--------------------- .nv.shared._ZN7cutlass13device_kernelIN5flash19enable_sm80_to_sm89INS1_16FlashAttnFwdSm80INS1_25CollectiveMainloopFwdSm80ILi8ELi2ELb0EN4cute5tupleIJNS5_1CILi128EEENS7_ILi64EEENS7_ILi192EEEEEELi192ENS_10bfloat16_tEfNS_4arch4Sm80ELb0ELb1ELb0ELb1ELb0ELb1ELb1ELb1EEENS1_21CollectiveEpilogueFwdINS6_IJS8_SA_S9_EEENS6_IJNS7_ILi1EEESI_SI_EEESC_SE_Li256ELb1ELb1ELb1ELb0EEENS1_36VarlenDynamicPersistentTileSchedulerILi128ELi64ELi256ELi256ELb1ELb1ELb0ELb1ELb0ELb1EEEEEEEEEvNT_6ParamsE --------------------------
	.section	.nv.shared._ZN7cutlass13device_kernelIN5flash19enable_sm80_to_sm89INS1_16FlashAttnFwdSm80INS1_25CollectiveMainloopFwdSm80ILi8ELi2ELb0EN4cute5tupleIJNS5_1CILi128EEENS7_ILi64EEENS7_ILi192EEEEEELi192ENS_10bfloat16_tEfNS_4arch4Sm80ELb0ELb1ELb0ELb1ELb0ELb1ELb1ELb1EEENS1_21CollectiveEpilogueFwdINS6_IJS8_SA_S9_EEENS6_IJNS7_ILi1EEESI_SI_EEESC_SE_Li256ELb1ELb1ELb1ELb0EEENS1_36VarlenDynamicPersistentTileSchedulerILi128ELi64ELi256ELi256ELb1ELb1ELb0ELb1ELb0ELb1EEEEEEEEEvNT_6ParamsE,"aw",@nobits
	.sectionflags	@""
	.align	16


//--------------------- .nv.shared._ZN7cutlass13device_kernelIN5flash19enable_sm80_to_sm89INS1_16FlashAttnFwdSm80INS1_25CollectiveMainloopFwdSm80ILi8ELi2ELb1EN4cute5tupleIJNS5_1CILi128EEENS7_ILi96EEENS7_ILi192EEEEEELi192ENS_10bfloat16_tEfNS_4arch4Sm80ELb1ELb0ELb0ELb0ELb0ELb0ELb1ELb1EEENS1_21CollectiveEpilogueFwdINS6_IJS8_SA_S9_EEENS6_IJNS7_ILi1EEESI_SI_EEESC_SE_Li256ELb0ELb1ELb1ELb0EEENS1_30DynamicPersistentTileSchedulerILi256ELi256ELb1ELb1ELb0EEEEEEEEEvNT_6ParamsE --------------------------
	.section	.nv.shared._ZN7cutlass13device_kernelIN5flash19enable_sm80_to_sm89INS1_16FlashAttnFwdSm80INS1_25CollectiveMainloopFwdSm80ILi8ELi2ELb1EN4cute5tupleIJNS5_1CILi128EEENS7_ILi96EEENS7_ILi192EEEEEELi192ENS_10bfloat16_tEfNS_4arch4Sm80ELb1ELb0ELb0ELb0ELb0ELb0ELb1ELb1EEENS1_21CollectiveEpilogueFwdINS6_IJS8_SA_S9_EEENS6_IJNS7_ILi1EEESI_SI_EEESC_SE_Li256ELb0ELb1ELb1ELb0EEENS1_30DynamicPersistentTileSchedulerILi256ELi256ELb1ELb1ELb0EEEEEEEEEvNT_6ParamsE,"aw",@nobits
	.sectionflags	@""
	.align	16


//--------------------- .nv.shared._ZN7cutlass13device_kernelIN5flash19enable_sm80_to_sm89INS1_16FlashAttnFwdSm80INS1_25CollectiveMainloopFwdSm80ILi8ELi2ELb0EN4cute5tupleIJNS5_1CILi128EEENS7_ILi64EEENS7_ILi192EEEEEELi192ENS_10bfloat16_tEfNS_4arch4Sm80ELb1ELb0ELb0ELb1ELb0ELb0ELb1ELb1EEENS1_21CollectiveEpilogueFwdINS6_IJS8_SA_S9_EEENS6_IJNS7_ILi1EEESI_SI_EEESC_SE_Li256ELb1ELb1ELb1ELb0EEENS1_36VarlenDynamicPersistentTileSchedulerILi128ELi64ELi256ELi256ELb1ELb1ELb0ELb1ELb1ELb1EEEEEEEEEvNT_6ParamsE --------------------------
	.section	.nv.shared._ZN7cutlass13device_kernelIN5flash19enable_sm80_to_sm89INS1_16FlashAttnFwdSm80INS1_25CollectiveMainloopFwdSm80ILi8ELi2ELb0EN4cute5tupleIJNS5_1CILi128EEENS7_ILi64EEENS7_ILi192EEEEEELi192ENS_10bfloat16_tEfNS_4arch4Sm80ELb1ELb0ELb0ELb1ELb0ELb0ELb1ELb1EEENS1_21CollectiveEpilogueFwdINS6_IJS8_SA_S9_EEENS6_IJNS7_ILi1EEESI_SI_EEESC_SE_Li256ELb1ELb1ELb1ELb0EEENS1_36VarlenDynamicPersistentTileSchedulerILi128ELi64ELi256ELi256ELb1ELb1ELb0ELb1ELb1ELb1EEEEEEEEEvNT_6ParamsE,"aw",@nobits
	.sectionflags	@""
	.align	16


//--------------------- .nv.shared._ZN7cutlass13device_kernelIN5flash19enable_sm80_to_sm89INS1_16FlashAttnFwdSm80INS1_25CollectiveMainloopFwdSm80ILi8ELi2ELb0EN4cute5tupleIJNS5_1CILi128EEENS7_ILi64EEENS7_ILi192EEEEEELi192ENS_10bfloat16_tEfNS_4arch4Sm80ELb1ELb0ELb0ELb1ELb0ELb1ELb1ELb1EEENS1_21CollectiveEpilogueFwdINS6_IJS8_SA_S9_EEENS6_IJNS7_ILi1EEESI_SI_EEESC_SE_Li256ELb1ELb1ELb1ELb0EEENS1_36VarlenDynamicPersistentTileSchedulerILi128ELi64ELi256ELi256ELb1ELb1ELb0ELb1ELb1ELb1EEEEEEEEEvNT_6ParamsE --------------------------
	.section	.nv.shared._ZN7cutlass13device_kernelIN5flash19enable_sm80_to_sm89INS1_16FlashAttnFwdSm80INS1_25CollectiveMainloopFwdSm80ILi8ELi2ELb0EN4cute5tupleIJNS5_1CILi128EEENS7_ILi64EEENS7_ILi192EEEEEELi192ENS_10bfloat16_tEfNS_4arch4Sm80ELb1ELb0ELb0ELb1ELb0ELb1ELb1ELb1EEENS1_21CollectiveEpilogueFwdINS6_IJS8_SA_S9_EEENS6_IJNS7_ILi1EEESI_SI_EEESC_SE_Li256ELb1ELb1ELb1ELb0EEENS1_36VarlenDynamicPersistentTileSchedulerILi128ELi64ELi256ELi256ELb1ELb1ELb0ELb1ELb1ELb1EEEEEEEEEvNT_6ParamsE,"aw",@nobits
	.sectionflags	@""
	.align	16
